	.target	sm_103a

	.elftype	@"ET_EXEC"


//--------------------- .note.nv.tkinfo           --------------------------
	.section	.note.nv.tkinfo,"",@"SHT_NOTE"
	.sectionflags	@"SHF_NOTE_NV_TKINFO"
	.tkinfo
        /*0018*/ 	.word	0x00000002
        /*0030*/ 	.string	""
        /*0030*/ 	.string	"ptxas"
        /*0030*/ 	.string	"Cuda compilation tools, release 13.0, V13.0.88"
        /*0030*/ 	.string	"Build cuda_13.0.r13.0/compiler.36424714_0"
        /*0030*/ 	.string	"-arch sm_103a -m 64 "



//--------------------- .note.nv.cuinfo           --------------------------
	.section	.note.nv.cuinfo,"",@"SHT_NOTE"
	.sectionflags	@"SHF_NOTE_NV_CUINFO"
        /*0018*/ 	.short	0x0002
        /*001a*/ 	.short	0x0067
        /*001c*/ 	.short	0x0082
	.zero		2


//--------------------- .nv.info                  --------------------------
	.section	.nv.info,"",@"SHT_CUDA_INFO"
	.align	4


	//----- nvinfo : EIATTR_REGCOUNT
	.align		4
        /*0000*/ 	.byte	0x04, 0x2f
        /*0002*/ 	.short	(.L_1 - .L_0)
	.align		4
.L_0:
        /*0004*/ 	.word	index@(_ZN10layer_norm13ln_bwd_kernelINS_13Kernel_traitsIfffffjLj7168ELj1ELj1ELj8ELj16ENS_18Kernel_traits_baseILj7168EfffffjLj256EEEEELb1ELb1ELb1ELb1EEEvNS_9BwdParamsE)
        /*0008*/ 	.word	0x000000ff


	//----- nvinfo : EIATTR_FRAME_SIZE
	.align		4
.L_1:
        /*000c*/ 	.byte	0x04, 0x11
        /*000e*/ 	.short	(.L_3 - .L_2)
	.align		4
.L_2:
        /*0010*/ 	.word	index@(_ZN10layer_norm13ln_bwd_kernelINS_13Kernel_traitsIfffffjLj7168ELj1ELj1ELj8ELj16ENS_18Kernel_traits_baseILj7168EfffffjLj256EEEEELb1ELb1ELb1ELb1EEEvNS_9BwdParamsE)
        /*0014*/ 	.word	0x00000000


	//----- nvinfo : EIATTR_REGCOUNT
	.align		4
.L_3:
        /*0018*/ 	.byte	0x04, 0x2f
        /*001a*/ 	.short	(.L_5 - .L_4)
	.align		4
.L_4:
        /*001c*/ 	.word	index@(_ZN10layer_norm22ln_bwd_finalize_kernelINS_22Kernel_traits_finalizeILj7168EfffffjLb1ELj1024ELj4ENS_18Kernel_traits_baseILj7168EfffffjLj1024EEEEELb1ELb1EEEvNS_9BwdParamsE)
        /*0020*/ 	.word	0x00000020


	//----- nvinfo : EIATTR_FRAME_SIZE
	.align		4
.L_5:
        /*0024*/ 	.byte	0x04, 0x11
        /*0026*/ 	.short	(.L_7 - .L_6)
	.align		4
.L_6:
        /*0028*/ 	.word	index@(_ZN10layer_norm22ln_bwd_finalize_kernelINS_22Kernel_traits_finalizeILj7168EfffffjLb1ELj1024ELj4ENS_18Kernel_traits_baseILj7168EfffffjLj1024EEEEELb1ELb1EEEvNS_9BwdParamsE)
        /*002c*/ 	.word	0x00000000


	//----- nvinfo : EIATTR_REGCOUNT
	.align		4
.L_7:
        /*0030*/ 	.byte	0x04, 0x2f
        /*0032*/ 	.short	(.L_9 - .L_8)
	.align		4
.L_8:
        /*0034*/ 	.word	index@(_ZN10layer_norm13ln_bwd_kernelINS_13Kernel_traitsIfffffjLj7168ELj1ELj1ELj8ELj16ENS_18Kernel_traits_baseILj7168EfffffjLj256EEEEELb1ELb1ELb1ELb0EEEvNS_9BwdParamsE)
        /*0038*/ 	.word	0x000000ff


	//----- nvinfo : EIATTR_FRAME_SIZE
	.align		4
.L_9:
        /*003c*/ 	.byte	0x04, 0x11
        /*003e*/ 	.short	(.L_11 - .L_10)
	.align		4
.L_10:
        /*0040*/ 	.word	index@(_ZN10layer_norm13ln_bwd_kernelINS_13Kernel_traitsIfffffjLj7168ELj1ELj1ELj8ELj16ENS_18Kernel_traits_baseILj7168EfffffjLj256EEEEELb1ELb1ELb1ELb0EEEvNS_9BwdParamsE)
        /*0044*/ 	.word	0x00000030


	//----- nvinfo : EIATTR_REGCOUNT
	.align		4
.L_11:
        /*0048*/ 	.byte	0x04, 0x2f
        /*004a*/ 	.short	(.L_13 - .L_12)
	.align		4
.L_12:
        /*004c*/ 	.word	index@(_ZN10layer_norm22ln_bwd_finalize_kernelINS_22Kernel_traits_finalizeILj7168EfffffjLb1ELj1024ELj4ENS_18Kernel_traits_baseILj7168EfffffjLj1024EEEEELb1ELb0EEEvNS_9BwdParamsE)
        /*0050*/ 	.word	0x00000020


	//----- nvinfo : EIATTR_FRAME_SIZE
	.align		4
.L_13:
        /*0054*/ 	.byte	0x04, 0x11
        /*0056*/ 	.short	(.L_15 - .L_14)
	.align		4
.L_14:
        /*0058*/ 	.word	index@(_ZN10layer_norm22ln_bwd_finalize_kernelINS_22Kernel_traits_finalizeILj7168EfffffjLb1ELj1024ELj4ENS_18Kernel_traits_baseILj7168EfffffjLj1024EEEEELb1ELb0EEEvNS_9BwdParamsE)
        /*005c*/ 	.word	0x00000000


	//----- nvinfo : EIATTR_REGCOUNT
	.align		4
.L_15:
        /*0060*/ 	.byte	0x04, 0x2f
        /*0062*/ 	.short	(.L_17 - .L_16)
	.align		4
.L_16:
        /*0064*/ 	.word	index@(_ZN10layer_norm13ln_bwd_kernelINS_13Kernel_traitsIfffffjLj7168ELj1ELj1ELj8ELj16ENS_18Kernel_traits_baseILj7168EfffffjLj256EEEEELb1ELb1ELb0ELb1EEEvNS_9BwdParamsE)
        /*0068*/ 	.word	0x000000ff


	//----- nvinfo : EIATTR_FRAME_SIZE
	.align		4
.L_17:
        /*006c*/ 	.byte	0x04, 0x11
        /*006e*/ 	.short	(.L_19 - .L_18)
	.align		4
.L_18:
        /*0070*/ 	.word	index@(_ZN10layer_norm13ln_bwd_kernelINS_13Kernel_traitsIfffffjLj7168ELj1ELj1ELj8ELj16ENS_18Kernel_traits_baseILj7168EfffffjLj256EEEEELb1ELb1ELb0ELb1EEEvNS_9BwdParamsE)
        /*0074*/ 	.word	0x00000000


	//----- nvinfo : EIATTR_REGCOUNT
	.align		4
.L_19:
        /*0078*/ 	.byte	0x04, 0x2f
        /*007a*/ 	.short	(.L_21 - .L_20)
	.align		4
.L_20:
        /*007c*/ 	.word	index@(_ZN10layer_norm13ln_bwd_kernelINS_13Kernel_traitsIfffffjLj7168ELj1ELj1ELj8ELj16ENS_18Kernel_traits_baseILj7168EfffffjLj256EEEEELb1ELb1ELb0ELb0EEEvNS_9BwdParamsE)
        /*0080*/ 	.word	0x000000ff


	//----- nvinfo : EIATTR_FRAME_SIZE
	.align		4
.L_21:
        /*0084*/ 	.byte	0x04, 0x11
        /*0086*/ 	.short	(.L_23 - .L_22)
	.align		4
.L_22:
        /*0088*/ 	.word	index@(_ZN10layer_norm13ln_bwd_kernelINS_13Kernel_traitsIfffffjLj7168ELj1ELj1ELj8ELj16ENS_18Kernel_traits_baseILj7168EfffffjLj256EEEEELb1ELb1ELb0ELb0EEEvNS_9BwdParamsE)
        /*008c*/ 	.word	0x00000010


	//----- nvinfo : EIATTR_REGCOUNT
	.align		4
.L_23:
        /*0090*/ 	.byte	0x04, 0x2f
        /*0092*/ 	.short	(.L_25 - .L_24)
	.align		4
.L_24:
        /*0094*/ 	.word	index@(_ZN10layer_norm13ln_bwd_kernelINS_13Kernel_traitsIfffffjLj7168ELj1ELj1ELj8ELj16ENS_18Kernel_traits_baseILj7168EfffffjLj256EEEEELb1ELb0ELb1ELb1EEEvNS_9BwdParamsE)
        /*0098*/ 	.word	0x000000e4


	//----- nvinfo : EIATTR_FRAME_SIZE
	.align		4
.L_25:
        /*009c*/ 	.byte	0x04, 0x11
        /*009e*/ 	.short	(.L_27 - .L_26)
	.align		4
.L_26:
        /*00a0*/ 	.word	index@(_ZN10layer_norm13ln_bwd_kernelINS_13Kernel_traitsIfffffjLj7168ELj1ELj1ELj8ELj16ENS_18Kernel_traits_baseILj7168EfffffjLj256EEEEELb1ELb0ELb1ELb1EEEvNS_9BwdParamsE)
        /*00a4*/ 	.word	0x00000000


	//----- nvinfo : EIATTR_REGCOUNT
	.align		4
.L_27:
        /*00a8*/ 	.byte	0x04, 0x2f
        /*00aa*/ 	.short	(.L_29 - .L_28)
	.align		4
.L_28:
        /*00ac*/ 	.word	index@(_ZN10layer_norm22ln_bwd_finalize_kernelINS_22Kernel_traits_finalizeILj7168EfffffjLb0ELj1024ELj4ENS_18Kernel_traits_baseILj7168EfffffjLj1024EEEEELb0ELb1EEEvNS_9BwdParamsE)
        /*00b0*/ 	.word	0x00000020


	//----- nvinfo : EIATTR_FRAME_SIZE
	.align		4
.L_29:
        /*00b4*/ 	.byte	0x04, 0x11
        /*00b6*/ 	.short	(.L_31 - .L_30)
	.align		4
.L_30:
        /*00b8*/ 	.word	index@(_ZN10layer_norm22ln_bwd_finalize_kernelINS_22Kernel_traits_finalizeILj7168EfffffjLb0ELj1024ELj4ENS_18Kernel_traits_baseILj7168EfffffjLj1024EEEEELb0ELb1EEEvNS_9BwdParamsE)
        /*00bc*/ 	.word	0x00000000


	//----- nvinfo : EIATTR_REGCOUNT
	.align		4
.L_31:
        /*00c0*/ 	.byte	0x04, 0x2f
        /*00c2*/ 	.short	(.L_33 - .L_32)
	.align		4
.L_32:
        /*00c4*/ 	.word	index@(_ZN10layer_norm13ln_bwd_kernelINS_13Kernel_traitsIfffffjLj7168ELj1ELj1ELj8ELj16ENS_18Kernel_traits_baseILj7168EfffffjLj256EEEEELb1ELb0ELb1ELb0EEEvNS_9BwdParamsE)
        /*00c8*/ 	.word	0x000000e8


	//----- nvinfo : EIATTR_FRAME_SIZE
	.align		4
.L_33:
        /*00cc*/ 	.byte	0x04, 0x11
        /*00ce*/ 	.short	(.L_35 - .L_34)
	.align		4
.L_34:
        /*00d0*/ 	.word	index@(_ZN10layer_norm13ln_bwd_kernelINS_13Kernel_traitsIfffffjLj7168ELj1ELj1ELj8ELj16ENS_18Kernel_traits_baseILj7168EfffffjLj256EEEEELb1ELb0ELb1ELb0EEEvNS_9BwdParamsE)
        /*00d4*/ 	.word	0x00000000


	//----- nvinfo : EIATTR_REGCOUNT
	.align		4
.L_35:
        /*00d8*/ 	.byte	0x04, 0x2f
        /*00da*/ 	.short	(.L_37 - .L_36)
	.align		4
.L_36:
        /*00dc*/ 	.word	index@(_ZN10layer_norm22ln_bwd_finalize_kernelINS_22Kernel_traits_finalizeILj7168EfffffjLb0ELj1024ELj4ENS_18Kernel_traits_baseILj7168EfffffjLj1024EEEEELb0ELb0EEEvNS_9BwdParamsE)
        /*00e0*/ 	.word	0x0000003f


	//----- nvinfo : EIATTR_FRAME_SIZE
	.align		4
.L_37:
        /*00e4*/ 	.byte	0x04, 0x11
        /*00e6*/ 	.short	(.L_39 - .L_38)
	.align		4
.L_38:
        /*00e8*/ 	.word	index@(_ZN10layer_norm22ln_bwd_finalize_kernelINS_22Kernel_traits_finalizeILj7168EfffffjLb0ELj1024ELj4ENS_18Kernel_traits_baseILj7168EfffffjLj1024EEEEELb0ELb0EEEvNS_9BwdParamsE)
        /*00ec*/ 	.word	0x00000000


	//----- nvinfo : EIATTR_REGCOUNT
	.align		4
.L_39:
        /*00f0*/ 	.byte	0x04, 0x2f
        /*00f2*/ 	.short	(.L_41 - .L_40)
	.align		4
.L_40:
        /*00f4*/ 	.word	index@(_ZN10layer_norm13ln_bwd_kernelINS_13Kernel_traitsIfffffjLj7168ELj1ELj1ELj8ELj16ENS_18Kernel_traits_baseILj7168EfffffjLj256EEEEELb1ELb0ELb0ELb1EEEvNS_9BwdParamsE)
        /*00f8*/ 	.word	0x000000fa


	//----- nvinfo : EIATTR_FRAME_SIZE
	.align		4
.L_41:
        /*00fc*/ 	.byte	0x04, 0x11
        /*00fe*/ 	.short	(.L_43 - .L_42)
	.align		4
.L_42:
        /*0100*/ 	.word	index@(_ZN10layer_norm13ln_bwd_kernelINS_13Kernel_traitsIfffffjLj7168ELj1ELj1ELj8ELj16ENS_18Kernel_traits_baseILj7168EfffffjLj256EEEEELb1ELb0ELb0ELb1EEEvNS_9BwdParamsE)
        /*0104*/ 	.word	0x00000000


	//----- nvinfo : EIATTR_REGCOUNT
	.align		4
.L_43:
        /*0108*/ 	.byte	0x04, 0x2f
        /*010a*/ 	.short	(.L_45 - .L_44)
	.align		4
.L_44:
        /*010c*/ 	.word	index@(_ZN10layer_norm13ln_bwd_kernelINS_13Kernel_traitsIfffffjLj7168ELj1ELj1ELj8ELj16ENS_18Kernel_traits_baseILj7168EfffffjLj256EEEEELb1ELb0ELb0ELb0EEEvNS_9BwdParamsE)
        /*0110*/ 	.word	0x000000d1


	//----- nvinfo : EIATTR_FRAME_SIZE
	.align		4
.L_45:
        /*0114*/ 	.byte	0x04, 0x11
        /*0116*/ 	.short	(.L_47 - .L_46)
	.align		4
.L_46:
        /*0118*/ 	.word	index@(_ZN10layer_norm13ln_bwd_kernelINS_13Kernel_traitsIfffffjLj7168ELj1ELj1ELj8ELj16ENS_18Kernel_traits_baseILj7168EfffffjLj256EEEEELb1ELb0ELb0ELb0EEEvNS_9BwdParamsE)
        /*011c*/ 	.word	0x00000000


	//----- nvinfo : EIATTR_REGCOUNT
	.align		4
.L_47:
        /*0120*/ 	.byte	0x04, 0x2f
        /*0122*/ 	.short	(.L_49 - .L_48)
	.align		4
.L_48:
        /*0124*/ 	.word	index@(_ZN10layer_norm13ln_bwd_kernelINS_13Kernel_traitsIfffffjLj7168ELj1ELj1ELj8ELj16ENS_18Kernel_traits_baseILj7168EfffffjLj256EEEEELb0ELb1ELb1ELb1EEEvNS_9BwdParamsE)
        /*0128*/ 	.word	0x000000fe


	//----- nvinfo : EIATTR_FRAME_SIZE
	.align		4
.L_49:
        /*012c*/ 	.byte	0x04, 0x11
        /*012e*/ 	.short	(.L_51 - .L_50)
	.align		4
.L_50:
        /*0130*/ 	.word	index@(_ZN10layer_norm13ln_bwd_kernelINS_13Kernel_traitsIfffffjLj7168ELj1ELj1ELj8ELj16ENS_18Kernel_traits_baseILj7168EfffffjLj256EEEEELb0ELb1ELb1ELb1EEEvNS_9BwdParamsE)
        /*0134*/ 	.word	0x00000000


	//----- nvinfo : EIATTR_REGCOUNT
	.align		4
.L_51:
        /*0138*/ 	.byte	0x04, 0x2f
        /*013a*/ 	.short	(.L_53 - .L_52)
	.align		4
.L_52:
        /*013c*/ 	.word	index@(_ZN10layer_norm13ln_bwd_kernelINS_13Kernel_traitsIfffffjLj7168ELj1ELj1ELj8ELj16ENS_18Kernel_traits_baseILj7168EfffffjLj256EEEEELb0ELb1ELb1ELb0EEEvNS_9BwdParamsE)
        /*0140*/ 	.word	0x000000ff


	//----- nvinfo : EIATTR_FRAME_SIZE
	.align		4
.L_53:
        /*0144*/ 	.byte	0x04, 0x11
        /*0146*/ 	.short	(.L_55 - .L_54)
	.align		4
.L_54:
        /*0148*/ 	.word	index@(_ZN10layer_norm13ln_bwd_kernelINS_13Kernel_traitsIfffffjLj7168ELj1ELj1ELj8ELj16ENS_18Kernel_traits_baseILj7168EfffffjLj256EEEEELb0ELb1ELb1ELb0EEEvNS_9BwdParamsE)
        /*014c*/ 	.word	0x00000010


	//----- nvinfo : EIATTR_REGCOUNT
	.align		4
.L_55:
        /*0150*/ 	.byte	0x04, 0x2f
        /*0152*/ 	.short	(.L_57 - .L_56)
	.align		4
.L_56:
        /*0154*/ 	.word	index@(_ZN10layer_norm13ln_bwd_kernelINS_13Kernel_traitsIfffffjLj7168ELj1ELj1ELj8ELj16ENS_18Kernel_traits_baseILj7168EfffffjLj256EEEEELb0ELb1ELb0ELb1EEEvNS_9BwdParamsE)
        /*0158*/ 	.word	0x000000ff


	//----- nvinfo : EIATTR_FRAME_SIZE
	.align		4
.L_57:
        /*015c*/ 	.byte	0x04, 0x11
        /*015e*/ 	.short	(.L_59 - .L_58)
	.align		4
.L_58:
        /*0160*/ 	.word	index@(_ZN10layer_norm13ln_bwd_kernelINS_13Kernel_traitsIfffffjLj7168ELj1ELj1ELj8ELj16ENS_18Kernel_traits_baseILj7168EfffffjLj256EEEEELb0ELb1ELb0ELb1EEEvNS_9BwdParamsE)
        /*0164*/ 	.word	0x00000008


	//----- nvinfo : EIATTR_REGCOUNT
	.align		4
.L_59:
        /*0168*/ 	.byte	0x04, 0x2f
        /*016a*/ 	.short	(.L_61 - .L_60)
	.align		4
.L_60:
        /*016c*/ 	.word	index@(_ZN10layer_norm13ln_bwd_kernelINS_13Kernel_traitsIfffffjLj7168ELj1ELj1ELj8ELj16ENS_18Kernel_traits_baseILj7168EfffffjLj256EEEEELb0ELb1ELb0ELb0EEEvNS_9BwdParamsE)
        /*0170*/ 	.word	0x000000fd


	//----- nvinfo : EIATTR_FRAME_SIZE
	.align		4
.L_61:
        /*0174*/ 	.byte	0x04, 0x11
        /*0176*/ 	.short	(.L_63 - .L_62)
	.align		4
.L_62:
        /*0178*/ 	.word	index@(_ZN10layer_norm13ln_bwd_kernelINS_13Kernel_traitsIfffffjLj7168ELj1ELj1ELj8ELj16ENS_18Kernel_traits_baseILj7168EfffffjLj256EEEEELb0ELb1ELb0ELb0EEEvNS_9BwdParamsE)
        /*017c*/ 	.word	0x00000000


	//----- nvinfo : EIATTR_REGCOUNT
	.align		4
.L_63:
        /*0180*/ 	.byte	0x04, 0x2f
        /*0182*/ 	.short	(.L_65 - .L_64)
	.align		4
.L_64:
        /*0184*/ 	.word	index@(_ZN10layer_norm13ln_bwd_kernelINS_13Kernel_traitsIfffffjLj7168ELj1ELj1ELj8ELj16ENS_18Kernel_traits_baseILj7168EfffffjLj256EEEEELb0ELb0ELb1ELb1EEEvNS_9BwdParamsE)
        /*0188*/ 	.word	0x000000d8


	//----- nvinfo : EIATTR_FRAME_SIZE
	.align		4
.L_65:
        /*018c*/ 	.byte	0x04, 0x11
        /*018e*/ 	.short	(.L_67 - .L_66)
	.align		4
.L_66:
        /*0190*/ 	.word	index@(_ZN10layer_norm13ln_bwd_kernelINS_13Kernel_traitsIfffffjLj7168ELj1ELj1ELj8ELj16ENS_18Kernel_traits_baseILj7168EfffffjLj256EEEEELb0ELb0ELb1ELb1EEEvNS_9BwdParamsE)
        /*0194*/ 	.word	0x00000000


	//----- nvinfo : EIATTR_REGCOUNT
	.align		4
.L_67:
        /*0198*/ 	.byte	0x04, 0x2f
        /*019a*/ 	.short	(.L_69 - .L_68)
	.align		4
.L_68:
        /*019c*/ 	.word	index@(_ZN10layer_norm13ln_bwd_kernelINS_13Kernel_traitsIfffffjLj7168ELj1ELj1ELj8ELj16ENS_18Kernel_traits_baseILj7168EfffffjLj256EEEEELb0ELb0ELb1ELb0EEEvNS_9BwdParamsE)
        /*01a0*/ 	.word	0x000000cc


	//----- nvinfo : EIATTR_FRAME_SIZE
	.align		4
.L_69:
        /*01a4*/ 	.byte	0x04, 0x11
        /*01a6*/ 	.short	(.L_71 - .L_70)
	.align		4
.L_70:
        /*01a8*/ 	.word	index@(_ZN10layer_norm13ln_bwd_kernelINS_13Kernel_traitsIfffffjLj7168ELj1ELj1ELj8ELj16ENS_18Kernel_traits_baseILj7168EfffffjLj256EEEEELb0ELb0ELb1ELb0EEEvNS_9BwdParamsE)
        /*01ac*/ 	.word	0x00000000


	//----- nvinfo : EIATTR_REGCOUNT
	.align		4
.L_71:
        /*01b0*/ 	.byte	0x04, 0x2f
        /*01b2*/ 	.short	(.L_73 - .L_72)
	.align		4
.L_72:
        /*01b4*/ 	.word	index@(_ZN10layer_norm13ln_bwd_kernelINS_13Kernel_traitsIfffffjLj7168ELj1ELj1ELj8ELj16ENS_18Kernel_traits_baseILj7168EfffffjLj256EEEEELb0ELb0ELb0ELb1EEEvNS_9BwdParamsE)
        /*01b8*/ 	.word	0x000000e1


	//----- nvinfo : EIATTR_FRAME_SIZE
	.align		4
.L_73:
        /*01bc*/ 	.byte	0x04, 0x11
        /*01be*/ 	.short	(.L_75 - .L_74)
	.align		4
.L_74:
        /*01c0*/ 	.word	index@(_ZN10layer_norm13ln_bwd_kernelINS_13Kernel_traitsIfffffjLj7168ELj1ELj1ELj8ELj16ENS_18Kernel_traits_baseILj7168EfffffjLj256EEEEELb0ELb0ELb0ELb1EEEvNS_9BwdParamsE)
        /*01c4*/ 	.word	0x00000000


	//----- nvinfo : EIATTR_REGCOUNT
	.align		4
.L_75:
        /*01c8*/ 	.byte	0x04, 0x2f
        /*01ca*/ 	.short	(.L_77 - .L_76)
	.align		4
.L_76:
        /*01cc*/ 	.word	index@(_ZN10layer_norm13ln_bwd_kernelINS_13Kernel_traitsIfffffjLj7168ELj1ELj1ELj8ELj16ENS_18Kernel_traits_baseILj7168EfffffjLj256EEEEELb0ELb0ELb0ELb0EEEvNS_9BwdParamsE)
        /*01d0*/ 	.word	0x000000cb


	//----- nvinfo : EIATTR_FRAME_SIZE
	.align		4
.L_77:
        /*01d4*/ 	.byte	0x04, 0x11
        /*01d6*/ 	.short	(.L_79 - .L_78)
	.align		4
.L_78:
        /*01d8*/ 	.word	index@(_ZN10layer_norm13ln_bwd_kernelINS_13Kernel_traitsIfffffjLj7168ELj1ELj1ELj8ELj16ENS_18Kernel_traits_baseILj7168EfffffjLj256EEEEELb0ELb0ELb0ELb0EEEvNS_9BwdParamsE)
        /*01dc*/ 	.word	0x00000000


	//----- nvinfo : EIATTR_REGCOUNT
	.align		4
.L_79:
        /*01e0*/ 	.byte	0x04, 0x2f
        /*01e2*/ 	.short	(.L_81 - .L_80)
	.align		4
.L_80:
        /*01e4*/ 	.word	index@(_ZN10layer_norm13ln_bwd_kernelINS_13Kernel_traitsI6__halfffffjLj7168ELj1ELj1ELj8ELj16ENS_18Kernel_traits_baseILj7168ES2_ffffjLj256EEEEELb1ELb1ELb1ELb1EEEvNS_9BwdParamsE)
        /*01e8*/ 	.word	0x000000fe


	//----- nvinfo : EIATTR_FRAME_SIZE
	.align		4
.L_81:
        /*01ec*/ 	.byte	0x04, 0x11
        /*01ee*/ 	.short	(.L_83 - .L_82)
	.align		4
.L_82:
        /*01f0*/ 	.word	index@(_ZN10layer_norm13ln_bwd_kernelINS_13Kernel_traitsI6__halfffffjLj7168ELj1ELj1ELj8ELj16ENS_18Kernel_traits_baseILj7168ES2_ffffjLj256EEEEELb1ELb1ELb1ELb1EEEvNS_9BwdParamsE)
        /*01f4*/ 	.word	0x00000000


	//----- nvinfo : EIATTR_REGCOUNT
	.align		4
.L_83:
        /*01f8*/ 	.byte	0x04, 0x2f
        /*01fa*/ 	.short	(.L_85 - .L_84)
	.align		4
.L_84:
        /*01fc*/ 	.word	index@(_ZN10layer_norm22ln_bwd_finalize_kernelINS_22Kernel_traits_finalizeILj7168E6__halfffffjLb1ELj1024ELj4ENS_18Kernel_traits_baseILj7168ES2_ffffjLj1024EEEEELb1ELb1EEEvNS_9BwdParamsE)
        /*0200*/ 	.word	0x00000020


	//----- nvinfo : EIATTR_FRAME_SIZE
	.align		4
.L_85:
        /*0204*/ 	.byte	0x04, 0x11
        /*0206*/ 	.short	(.L_87 - .L_86)
	.align		4
.L_86:
        /*0208*/ 	.word	index@(_ZN10layer_norm22ln_bwd_finalize_kernelINS_22Kernel_traits_finalizeILj7168E6__halfffffjLb1ELj1024ELj4ENS_18Kernel_traits_baseILj7168ES2_ffffjLj1024EEEEELb1ELb1EEEvNS_9BwdParamsE)
        /*020c*/ 	.word	0x00000000


	//----- nvinfo : EIATTR_REGCOUNT
	.align		4
.L_87:
        /*0210*/ 	.byte	0x04, 0x2f
        /*0212*/ 	.short	(.L_89 - .L_88)
	.align		4
.L_88:
        /*0214*/ 	.word	index@(_ZN10layer_norm13ln_bwd_kernelINS_13Kernel_traitsI6__halfffffjLj7168ELj1ELj1ELj8ELj16ENS_18Kernel_traits_baseILj7168ES2_ffffjLj256EEEEELb1ELb1ELb1ELb0EEEvNS_9BwdParamsE)
        /*0218*/ 	.word	0x000000f8


	//----- nvinfo : EIATTR_FRAME_SIZE
	.align		4
.L_89:
        /*021c*/ 	.byte	0x04, 0x11
        /*021e*/ 	.short	(.L_91 - .L_90)
	.align		4
.L_90:
        /*0220*/ 	.word	index@(_ZN10layer_norm13ln_bwd_kernelINS_13Kernel_traitsI6__halfffffjLj7168ELj1ELj1ELj8ELj16ENS_18Kernel_traits_baseILj7168ES2_ffffjLj256EEEEELb1ELb1ELb1ELb0EEEvNS_9BwdParamsE)
        /*0224*/ 	.word	0x00000000


	//----- nvinfo : EIATTR_REGCOUNT
	.align		4
.L_91:
        /*0228*/ 	.byte	0x04, 0x2f
        /*022a*/ 	.short	(.L_93 - .L_92)
	.align		4
.L_92:
        /*022c*/ 	.word	index@(_ZN10layer_norm22ln_bwd_finalize_kernelINS_22Kernel_traits_finalizeILj7168E6__halfffffjLb1ELj1024ELj4ENS_18Kernel_traits_baseILj7168ES2_ffffjLj1024EEEEELb1ELb0EEEvNS_9BwdParamsE)
        /*0230*/ 	.word	0x00000020


	//----- nvinfo : EIATTR_FRAME_SIZE
	.align		4
.L_93:
        /*0234*/ 	.byte	0x04, 0x11
        /*0236*/ 	.short	(.L_95 - .L_94)
	.align		4
.L_94:
        /*0238*/ 	.word	index@(_ZN10layer_norm22ln_bwd_finalize_kernelINS_22Kernel_traits_finalizeILj7168E6__halfffffjLb1ELj1024ELj4ENS_18Kernel_traits_baseILj7168ES2_ffffjLj1024EEEEELb1ELb0EEEvNS_9BwdParamsE)
        /*023c*/ 	.word	0x00000000


	//----- nvinfo : EIATTR_REGCOUNT
	.align		4
.L_95:
        /*0240*/ 	.byte	0x04, 0x2f
        /*0242*/ 	.short	(.L_97 - .L_96)
	.align		4
.L_96:
        /*0244*/ 	.word	index@(_ZN10layer_norm13ln_bwd_kernelINS_13Kernel_traitsI6__halfffffjLj7168ELj1ELj1ELj8ELj16ENS_18Kernel_traits_baseILj7168ES2_ffffjLj256EEEEELb1ELb1ELb0ELb1EEEvNS_9BwdParamsE)
        /*0248*/ 	.word	0x000000fe


	//----- nvinfo : EIATTR_FRAME_SIZE
	.align		4
.L_97:
        /*024c*/ 	.byte	0x04, 0x11
        /*024e*/ 	.short	(.L_99 - .L_98)
	.align		4
.L_98:
        /*0250*/ 	.word	index@(_ZN10layer_norm13ln_bwd_kernelINS_13Kernel_traitsI6__halfffffjLj7168ELj1ELj1ELj8ELj16ENS_18Kernel_traits_baseILj7168ES2_ffffjLj256EEEEELb1ELb1ELb0ELb1EEEvNS_9BwdParamsE)
        /*0254*/ 	.word	0x00000000


	//----- nvinfo : EIATTR_REGCOUNT
	.align		4
.L_99:
        /*0258*/ 	.byte	0x04, 0x2f
        /*025a*/ 	.short	(.L_101 - .L_100)
	.align		4
.L_100:
        /*025c*/ 	.word	index@(_ZN10layer_norm13ln_bwd_kernelINS_13Kernel_traitsI6__halfffffjLj7168ELj1ELj1ELj8ELj16ENS_18Kernel_traits_baseILj7168ES2_ffffjLj256EEEEELb1ELb1ELb0ELb0EEEvNS_9BwdParamsE)
        /*0260*/ 	.word	0x000000ea


	//----- nvinfo : EIATTR_FRAME_SIZE
	.align		4
.L_101:
        /*0264*/ 	.byte	0x04, 0x11
        /*0266*/ 	.short	(.L_103 - .L_102)
	.align		4
.L_102:
        /*0268*/ 	.word	index@(_ZN10layer_norm13ln_bwd_kernelINS_13Kernel_traitsI6__halfffffjLj7168ELj1ELj1ELj8ELj16ENS_18Kernel_traits_baseILj7168ES2_ffffjLj256EEEEELb1ELb1ELb0ELb0EEEvNS_9BwdParamsE)
        /*026c*/ 	.word	0x00000000


	//----- nvinfo : EIATTR_REGCOUNT
	.align		4
.L_103:
        /*0270*/ 	.byte	0x04, 0x2f
        /*0272*/ 	.short	(.L_105 - .L_104)
	.align		4
.L_104:
        /*0274*/ 	.word	index@(_ZN10layer_norm13ln_bwd_kernelINS_13Kernel_traitsI6__halfffffjLj7168ELj1ELj1ELj8ELj16ENS_18Kernel_traits_baseILj7168ES2_ffffjLj256EEEEELb1ELb0ELb1ELb1EEEvNS_9BwdParamsE)
        /*0278*/ 	.word	0x000000d6


	//----- nvinfo : EIATTR_FRAME_SIZE
	.align		4
.L_105:
        /*027c*/ 	.byte	0x04, 0x11
        /*027e*/ 	.short	(.L_107 - .L_106)
	.align		4
.L_106:
        /*0280*/ 	.word	index@(_ZN10layer_norm13ln_bwd_kernelINS_13Kernel_traitsI6__halfffffjLj7168ELj1ELj1ELj8ELj16ENS_18Kernel_traits_baseILj7168ES2_ffffjLj256EEEEELb1ELb0ELb1ELb1EEEvNS_9BwdParamsE)
        /*0284*/ 	.word	0x00000000


	//----- nvinfo : EIATTR_REGCOUNT
	.align		4
.L_107:
        /*0288*/ 	.byte	0x04, 0x2f
        /*028a*/ 	.short	(.L_109 - .L_108)
	.align		4
.L_108:
        /*028c*/ 	.word	index@(_ZN10layer_norm22ln_bwd_finalize_kernelINS_22Kernel_traits_finalizeILj7168E6__halfffffjLb0ELj1024ELj4ENS_18Kernel_traits_baseILj7168ES2_ffffjLj1024EEEEELb0ELb1EEEvNS_9BwdParamsE)
        /*0290*/ 	.word	0x00000020


	//----- nvinfo : EIATTR_FRAME_SIZE
	.align		4
.L_109:
        /*0294*/ 	.byte	0x04, 0x11
        /*0296*/ 	.short	(.L_111 - .L_110)
	.align		4
.L_110:
        /*0298*/ 	.word	index@(_ZN10layer_norm22ln_bwd_finalize_kernelINS_22Kernel_traits_finalizeILj7168E6__halfffffjLb0ELj1024ELj4ENS_18Kernel_traits_baseILj7168ES2_ffffjLj1024EEEEELb0ELb1EEEvNS_9BwdParamsE)
        /*029c*/ 	.word	0x00000000


	//----- nvinfo : EIATTR_REGCOUNT
	.align		4
.L_111:
        /*02a0*/ 	.byte	0x04, 0x2f
        /*02a2*/ 	.short	(.L_113 - .L_112)
	.align		4
.L_112:
        /*02a4*/ 	.word	index@(_ZN10layer_norm13ln_bwd_kernelINS_13Kernel_traitsI6__halfffffjLj7168ELj1ELj1ELj8ELj16ENS_18Kernel_traits_baseILj7168ES2_ffffjLj256EEEEELb1ELb0ELb1ELb0EEEvNS_9BwdParamsE)
        /*02a8*/ 	.word	0x000000d8


	//----- nvinfo : EIATTR_FRAME_SIZE
	.align		4
.L_113:
        /*02ac*/ 	.byte	0x04, 0x11
        /*02ae*/ 	.short	(.L_115 - .L_114)
	.align		4
.L_114:
        /*02b0*/ 	.word	index@(_ZN10layer_norm13ln_bwd_kernelINS_13Kernel_traitsI6__halfffffjLj7168ELj1ELj1ELj8ELj16ENS_18Kernel_traits_baseILj7168ES2_ffffjLj256EEEEELb1ELb0ELb1ELb0EEEvNS_9BwdParamsE)
        /*02b4*/ 	.word	0x00000000


	//----- nvinfo : EIATTR_REGCOUNT
	.align		4
.L_115:
        /*02b8*/ 	.byte	0x04, 0x2f
        /*02ba*/ 	.short	(.L_117 - .L_116)
	.align		4
.L_116:
        /*02bc*/ 	.word	index@(_ZN10layer_norm22ln_bwd_finalize_kernelINS_22Kernel_traits_finalizeILj7168E6__halfffffjLb0ELj1024ELj4ENS_18Kernel_traits_baseILj7168ES2_ffffjLj1024EEEEELb0ELb0EEEvNS_9BwdParamsE)
        /*02c0*/ 	.word	0x0000003f


	//----- nvinfo : EIATTR_FRAME_SIZE
	.align		4
.L_117:
        /*02c4*/ 	.byte	0x04, 0x11
        /*02c6*/ 	.short	(.L_119 - .L_118)
	.align		4
.L_118:
        /*02c8*/ 	.word	index@(_ZN10layer_norm22ln_bwd_finalize_kernelINS_22Kernel_traits_finalizeILj7168E6__halfffffjLb0ELj1024ELj4ENS_18Kernel_traits_baseILj7168ES2_ffffjLj1024EEEEELb0ELb0EEEvNS_9BwdParamsE)
        /*02cc*/ 	.word	0x00000000


	//----- nvinfo : EIATTR_REGCOUNT
	.align		4
.L_119:
        /*02d0*/ 	.byte	0x04, 0x2f
        /*02d2*/ 	.short	(.L_121 - .L_120)
	.align		4
.L_120:
        /*02d4*/ 	.word	index@(_ZN10layer_norm13ln_bwd_kernelINS_13Kernel_traitsI6__halfffffjLj7168ELj1ELj1ELj8ELj16ENS_18Kernel_traits_baseILj7168ES2_ffffjLj256EEEEELb1ELb0ELb0ELb1EEEvNS_9BwdParamsE)
        /*02d8*/ 	.word	0x000000fc


	//----- nvinfo : EIATTR_FRAME_SIZE
	.align		4
.L_121:
        /*02dc*/ 	.byte	0x04, 0x11
        /*02de*/ 	.short	(.L_123 - .L_122)
	.align		4
.L_122:
        /*02e0*/ 	.word	index@(_ZN10layer_norm13ln_bwd_kernelINS_13Kernel_traitsI6__halfffffjLj7168ELj1ELj1ELj8ELj16ENS_18Kernel_traits_baseILj7168ES2_ffffjLj256EEEEELb1ELb0ELb0ELb1EEEvNS_9BwdParamsE)
        /*02e4*/ 	.word	0x00000000


	//----- nvinfo : EIATTR_REGCOUNT
	.align		4
.L_123:
        /*02e8*/ 	.byte	0x04, 0x2f
        /*02ea*/ 	.short	(.L_125 - .L_124)
	.align		4
.L_124:
        /*02ec*/ 	.word	index@(_ZN10layer_norm13ln_bwd_kernelINS_13Kernel_traitsI6__halfffffjLj7168ELj1ELj1ELj8ELj16ENS_18Kernel_traits_baseILj7168ES2_ffffjLj256EEEEELb1ELb0ELb0ELb0EEEvNS_9BwdParamsE)
        /*02f0*/ 	.word	0x000000c4


	//----- nvinfo : EIATTR_FRAME_SIZE
	.align		4
.L_125:
        /*02f4*/ 	.byte	0x04, 0x11
        /*02f6*/ 	.short	(.L_127 - .L_126)
	.align		4
.L_126:
        /*02f8*/ 	.word	index@(_ZN10layer_norm13ln_bwd_kernelINS_13Kernel_traitsI6__halfffffjLj7168ELj1ELj1ELj8ELj16ENS_18Kernel_traits_baseILj7168ES2_ffffjLj256EEEEELb1ELb0ELb0ELb0EEEvNS_9BwdParamsE)
        /*02fc*/ 	.word	0x00000000


	//----- nvinfo : EIATTR_REGCOUNT
	.align		4
.L_127:
        /*0300*/ 	.byte	0x04, 0x2f
        /*0302*/ 	.short	(.L_129 - .L_128)
	.align		4
.L_128:
        /*0304*/ 	.word	index@(_ZN10layer_norm13ln_bwd_kernelINS_13Kernel_traitsI6__halfffffjLj7168ELj1ELj1ELj8ELj16ENS_18Kernel_traits_baseILj7168ES2_ffffjLj256EEEEELb0ELb1ELb1ELb1EEEvNS_9BwdParamsE)
        /*0308*/ 	.word	0x000000fb


	//----- nvinfo : EIATTR_FRAME_SIZE
	.align		4
.L_129:
        /*030c*/ 	.byte	0x04, 0x11
        /*030e*/ 	.short	(.L_131 - .L_130)
	.align		4
.L_130:
        /*0310*/ 	.word	index@(_ZN10layer_norm13ln_bwd_kernelINS_13Kernel_traitsI6__halfffffjLj7168ELj1ELj1ELj8ELj16ENS_18Kernel_traits_baseILj7168ES2_ffffjLj256EEEEELb0ELb1ELb1ELb1EEEvNS_9BwdParamsE)
        /*0314*/ 	.word	0x00000000


	//----- nvinfo : EIATTR_REGCOUNT
	.align		4
.L_131:
        /*0318*/ 	.byte	0x04, 0x2f
        /*031a*/ 	.short	(.L_133 - .L_132)
	.align		4
.L_132:
        /*031c*/ 	.word	index@(_ZN10layer_norm13ln_bwd_kernelINS_13Kernel_traitsI6__halfffffjLj7168ELj1ELj1ELj8ELj16ENS_18Kernel_traits_baseILj7168ES2_ffffjLj256EEEEELb0ELb1ELb1ELb0EEEvNS_9BwdParamsE)
        /*0320*/ 	.word	0x000000e9


	//----- nvinfo : EIATTR_FRAME_SIZE
	.align		4
.L_133:
        /*0324*/ 	.byte	0x04, 0x11
        /*0326*/ 	.short	(.L_135 - .L_134)
	.align		4
.L_134:
        /*0328*/ 	.word	index@(_ZN10layer_norm13ln_bwd_kernelINS_13Kernel_traitsI6__halfffffjLj7168ELj1ELj1ELj8ELj16ENS_18Kernel_traits_baseILj7168ES2_ffffjLj256EEEEELb0ELb1ELb1ELb0EEEvNS_9BwdParamsE)
        /*032c*/ 	.word	0x00000000


	//----- nvinfo : EIATTR_REGCOUNT
	.align		4
.L_135:
        /*0330*/ 	.byte	0x04, 0x2f
        /*0332*/ 	.short	(.L_137 - .L_136)
	.align		4
.L_136:
        /*0334*/ 	.word	index@(_ZN10layer_norm13ln_bwd_kernelINS_13Kernel_traitsI6__halfffffjLj7168ELj1ELj1ELj8ELj16ENS_18Kernel_traits_baseILj7168ES2_ffffjLj256EEEEELb0ELb1ELb0ELb1EEEvNS_9BwdParamsE)
        /*0338*/ 	.word	0x000000ff


	//----- nvinfo : EIATTR_FRAME_SIZE
	.align		4
.L_137:
        /*033c*/ 	.byte	0x04, 0x11
        /*033e*/ 	.short	(.L_139 - .L_138)
	.align		4
.L_138:
        /*0340*/ 	.word	index@(_ZN10layer_norm13ln_bwd_kernelINS_13Kernel_traitsI6__halfffffjLj7168ELj1ELj1ELj8ELj16ENS_18Kernel_traits_baseILj7168ES2_ffffjLj256EEEEELb0ELb1ELb0ELb1EEEvNS_9BwdParamsE)
        /*0344*/ 	.word	0x00000000


	//----- nvinfo : EIATTR_REGCOUNT
	.align		4
.L_139:
        /*0348*/ 	.byte	0x04, 0x2f
        /*034a*/ 	.short	(.L_141 - .L_140)
	.align		4
.L_140:
        /*034c*/ 	.word	index@(_ZN10layer_norm13ln_bwd_kernelINS_13Kernel_traitsI6__halfffffjLj7168ELj1ELj1ELj8ELj16ENS_18Kernel_traits_baseILj7168ES2_ffffjLj256EEEEELb0ELb1ELb0ELb0EEEvNS_9BwdParamsE)
        /*0350*/ 	.word	0x000000e2


	//----- nvinfo : EIATTR_FRAME_SIZE
	.align		4
.L_141:
        /*0354*/ 	.byte	0x04, 0x11
        /*0356*/ 	.short	(.L_143 - .L_142)
	.align		4
.L_142:
        /*0358*/ 	.word	index@(_ZN10layer_norm13ln_bwd_kernelINS_13Kernel_traitsI6__halfffffjLj7168ELj1ELj1ELj8ELj16ENS_18Kernel_traits_baseILj7168ES2_ffffjLj256EEEEELb0ELb1ELb0ELb0EEEvNS_9BwdParamsE)
        /*035c*/ 	.word	0x00000000


	//----- nvinfo : EIATTR_REGCOUNT
	.align		4
.L_143:
        /*0360*/ 	.byte	0x04, 0x2f
        /*0362*/ 	.short	(.L_145 - .L_144)
	.align		4
.L_144:
        /*0364*/ 	.word	index@(_ZN10layer_norm13ln_bwd_kernelINS_13Kernel_traitsI6__halfffffjLj7168ELj1ELj1ELj8ELj16ENS_18Kernel_traits_baseILj7168ES2_ffffjLj256EEEEELb0ELb0ELb1ELb1EEEvNS_9BwdParamsE)
        /*0368*/ 	.word	0x000000d0


	//----- nvinfo : EIATTR_FRAME_SIZE
	.align		4
.L_145:
        /*036c*/ 	.byte	0x04, 0x11
        /*036e*/ 	.short	(.L_147 - .L_146)
	.align		4
.L_146:
        /*0370*/ 	.word	index@(_ZN10layer_norm13ln_bwd_kernelINS_13Kernel_traitsI6__halfffffjLj7168ELj1ELj1ELj8ELj16ENS_18Kernel_traits_baseILj7168ES2_ffffjLj256EEEEELb0ELb0ELb1ELb1EEEvNS_9BwdParamsE)
        /*0374*/ 	.word	0x00000000


	//----- nvinfo : EIATTR_REGCOUNT
	.align		4
.L_147:
        /*0378*/ 	.byte	0x04, 0x2f
        /*037a*/ 	.short	(.L_149 - .L_148)
	.align		4
.L_148:
        /*037c*/ 	.word	index@(_ZN10layer_norm13ln_bwd_kernelINS_13Kernel_traitsI6__halfffffjLj7168ELj1ELj1ELj8ELj16ENS_18Kernel_traits_baseILj7168ES2_ffffjLj256EEEEELb0ELb0ELb1ELb0EEEvNS_9BwdParamsE)
        /*0380*/ 	.word	0x000000be


	//----- nvinfo : EIATTR_FRAME_SIZE
	.align		4
.L_149:
        /*0384*/ 	.byte	0x04, 0x11
        /*0386*/ 	.short	(.L_151 - .L_150)
	.align		4
.L_150:
        /*0388*/ 	.word	index@(_ZN10layer_norm13ln_bwd_kernelINS_13Kernel_traitsI6__halfffffjLj7168ELj1ELj1ELj8ELj16ENS_18Kernel_traits_baseILj7168ES2_ffffjLj256EEEEELb0ELb0ELb1ELb0EEEvNS_9BwdParamsE)
        /*038c*/ 	.word	0x00000000


	//----- nvinfo : EIATTR_REGCOUNT
	.align		4
.L_151:
        /*0390*/ 	.byte	0x04, 0x2f
        /*0392*/ 	.short	(.L_153 - .L_152)
	.align		4
.L_152:
        /*0394*/ 	.word	index@(_ZN10layer_norm13ln_bwd_kernelINS_13Kernel_traitsI6__halfffffjLj7168ELj1ELj1ELj8ELj16ENS_18Kernel_traits_baseILj7168ES2_ffffjLj256EEEEELb0ELb0ELb0ELb1EEEvNS_9BwdParamsE)
        /*0398*/ 	.word	0x000000e2


	//----- nvinfo : EIATTR_FRAME_SIZE
	.align		4
.L_153:
        /*039c*/ 	.byte	0x04, 0x11
        /*039e*/ 	.short	(.L_155 - .L_154)
	.align		4
.L_154:
        /*03a0*/ 	.word	index@(_ZN10layer_norm13ln_bwd_kernelINS_13Kernel_traitsI6__halfffffjLj7168ELj1ELj1ELj8ELj16ENS_18Kernel_traits_baseILj7168ES2_ffffjLj256EEEEELb0ELb0ELb0ELb1EEEvNS_9BwdParamsE)
        /*03a4*/ 	.word	0x00000000


	//----- nvinfo : EIATTR_REGCOUNT
	.align		4
.L_155:
        /*03a8*/ 	.byte	0x04, 0x2f
        /*03aa*/ 	.short	(.L_157 - .L_156)
	.align		4
.L_156:
        /*03ac*/ 	.word	index@(_ZN10layer_norm13ln_bwd_kernelINS_13Kernel_traitsI6__halfffffjLj7168ELj1ELj1ELj8ELj16ENS_18Kernel_traits_baseILj7168ES2_ffffjLj256EEEEELb0ELb0ELb0ELb0EEEvNS_9BwdParamsE)
        /*03b0*/ 	.word	0x000000bd


	//----- nvinfo : EIATTR_FRAME_SIZE
	.align		4
.L_157:
        /*03b4*/ 	.byte	0x04, 0x11
        /*03b6*/ 	.short	(.L_159 - .L_158)
	.align		4
.L_158:
        /*03b8*/ 	.word	index@(_ZN10layer_norm13ln_bwd_kernelINS_13Kernel_traitsI6__halfffffjLj7168ELj1ELj1ELj8ELj16ENS_18Kernel_traits_baseILj7168ES2_ffffjLj256EEEEELb0ELb0ELb0ELb0EEEvNS_9BwdParamsE)
        /*03bc*/ 	.word	0x00000000


	//----- nvinfo : EIATTR_REGCOUNT
	.align		4
.L_159:
        /*03c0*/ 	.byte	0x04, 0x2f
        /*03c2*/ 	.short	(.L_161 - .L_160)
	.align		4
.L_160:
        /*03c4*/ 	.word	index@(_ZN10layer_norm13ln_bwd_kernelINS_13Kernel_traitsIf6__halffS2_fjLj7168ELj1ELj1ELj8ELj8ENS_18Kernel_traits_baseILj7168EfS2_fS2_fjLj256EEEEELb1ELb1ELb1ELb1EEEvNS_9BwdParamsE)
        /*03c8*/ 	.word	0x000000ff


	//----- nvinfo : EIATTR_FRAME_SIZE
	.align		4
.L_161:
        /*03cc*/ 	.byte	0x04, 0x11
        /*03ce*/ 	.short	(.L_163 - .L_162)
	.align		4
.L_162:
        /*03d0*/ 	.word	index@(_ZN10layer_norm13ln_bwd_kernelINS_13Kernel_traitsIf6__halffS2_fjLj7168ELj1ELj1ELj8ELj8ENS_18Kernel_traits_baseILj7168EfS2_fS2_fjLj256EEEEELb1ELb1ELb1ELb1EEEvNS_9BwdParamsE)
        /*03d4*/ 	.word	0x00000008


	//----- nvinfo : EIATTR_REGCOUNT
	.align		4
.L_163:
        /*03d8*/ 	.byte	0x04, 0x2f
        /*03da*/ 	.short	(.L_165 - .L_164)
	.align		4
.L_164:
        /*03dc*/ 	.word	index@(_ZN10layer_norm22ln_bwd_finalize_kernelINS_22Kernel_traits_finalizeILj7168Ef6__halffS2_fjLb1ELj1024ELj4ENS_18Kernel_traits_baseILj7168EfS2_fS2_fjLj1024EEEEELb1ELb1EEEvNS_9BwdParamsE)
        /*03e0*/ 	.word	0x00000020


	//----- nvinfo : EIATTR_FRAME_SIZE
	.align		4
.L_165:
        /*03e4*/ 	.byte	0x04, 0x11
        /*03e6*/ 	.short	(.L_167 - .L_166)
	.align		4
.L_166:
        /*03e8*/ 	.word	index@(_ZN10layer_norm22ln_bwd_finalize_kernelINS_22Kernel_traits_finalizeILj7168Ef6__halffS2_fjLb1ELj1024ELj4ENS_18Kernel_traits_baseILj7168EfS2_fS2_fjLj1024EEEEELb1ELb1EEEvNS_9BwdParamsE)
        /*03ec*/ 	.word	0x00000000


	//----- nvinfo : EIATTR_REGCOUNT
	.align		4
.L_167:
        /*03f0*/ 	.byte	0x04, 0x2f
        /*03f2*/ 	.short	(.L_169 - .L_168)
	.align		4
.L_168:
        /*03f4*/ 	.word	index@(_ZN10layer_norm13ln_bwd_kernelINS_13Kernel_traitsIf6__halffS2_fjLj7168ELj1ELj1ELj8ELj8ENS_18Kernel_traits_baseILj7168EfS2_fS2_fjLj256EEEEELb1ELb1ELb1ELb0EEEvNS_9BwdParamsE)
        /*03f8*/ 	.word	0x000000ff


	//----- nvinfo : EIATTR_FRAME_SIZE
	.align		4
.L_169:
        /*03fc*/ 	.byte	0x04, 0x11
        /*03fe*/ 	.short	(.L_171 - .L_170)
	.align		4
.L_170:
        /*0400*/ 	.word	index@(_ZN10layer_norm13ln_bwd_kernelINS_13Kernel_traitsIf6__halffS2_fjLj7168ELj1ELj1ELj8ELj8ENS_18Kernel_traits_baseILj7168EfS2_fS2_fjLj256EEEEELb1ELb1ELb1ELb0EEEvNS_9BwdParamsE)
        /*0404*/ 	.word	0x00000010


	//----- nvinfo : EIATTR_REGCOUNT
	.align		4
.L_171:
        /*0408*/ 	.byte	0x04, 0x2f
        /*040a*/ 	.short	(.L_173 - .L_172)
	.align		4
.L_172:
        /*040c*/ 	.word	index@(_ZN10layer_norm22ln_bwd_finalize_kernelINS_22Kernel_traits_finalizeILj7168Ef6__halffS2_fjLb1ELj1024ELj4ENS_18Kernel_traits_baseILj7168EfS2_fS2_fjLj1024EEEEELb1ELb0EEEvNS_9BwdParamsE)
        /*0410*/ 	.word	0x00000020


	//----- nvinfo : EIATTR_FRAME_SIZE
	.align		4
.L_173:
        /*0414*/ 	.byte	0x04, 0x11
        /*0416*/ 	.short	(.L_175 - .L_174)
	.align		4
.L_174:
        /*0418*/ 	.word	index@(_ZN10layer_norm22ln_bwd_finalize_kernelINS_22Kernel_traits_finalizeILj7168Ef6__halffS2_fjLb1ELj1024ELj4ENS_18Kernel_traits_baseILj7168EfS2_fS2_fjLj1024EEEEELb1ELb0EEEvNS_9BwdParamsE)
        /*041c*/ 	.word	0x00000000


	//----- nvinfo : EIATTR_REGCOUNT
	.align		4
.L_175:
        /*0420*/ 	.byte	0x04, 0x2f
        /*0422*/ 	.short	(.L_177 - .L_176)
	.align		4
.L_176:
        /*0424*/ 	.word	index@(_ZN10layer_norm13ln_bwd_kernelINS_13Kernel_traitsIf6__halffS2_fjLj7168ELj1ELj1ELj8ELj8ENS_18Kernel_traits_baseILj7168EfS2_fS2_fjLj256EEEEELb1ELb1ELb0ELb1EEEvNS_9BwdParamsE)
        /*0428*/ 	.word	0x000000ff


	//----- nvinfo : EIATTR_FRAME_SIZE
	.align		4
.L_177:
        /*042c*/ 	.byte	0x04, 0x11
        /*042e*/ 	.short	(.L_179 - .L_178)
	.align		4
.L_178:
        /*0430*/ 	.word	index@(_ZN10layer_norm13ln_bwd_kernelINS_13Kernel_traitsIf6__halffS2_fjLj7168ELj1ELj1ELj8ELj8ENS_18Kernel_traits_baseILj7168EfS2_fS2_fjLj256EEEEELb1ELb1ELb0ELb1EEEvNS_9BwdParamsE)
        /*0434*/ 	.word	0x00000000


	//----- nvinfo : EIATTR_REGCOUNT
	.align		4
.L_179:
        /*0438*/ 	.byte	0x04, 0x2f
        /*043a*/ 	.short	(.L_181 - .L_180)
	.align		4
.L_180:
        /*043c*/ 	.word	index@(_ZN10layer_norm13ln_bwd_kernelINS_13Kernel_traitsIf6__halffS2_fjLj7168ELj1ELj1ELj8ELj8ENS_18Kernel_traits_baseILj7168EfS2_fS2_fjLj256EEEEELb1ELb1ELb0ELb0EEEvNS_9BwdParamsE)
        /*0440*/ 	.word	0x000000ff


	//----- nvinfo : EIATTR_FRAME_SIZE
	.align		4
.L_181:
        /*0444*/ 	.byte	0x04, 0x11
        /*0446*/ 	.short	(.L_183 - .L_182)
	.align		4
.L_182:
        /*0448*/ 	.word	index@(_ZN10layer_norm13ln_bwd_kernelINS_13Kernel_traitsIf6__halffS2_fjLj7168ELj1ELj1ELj8ELj8ENS_18Kernel_traits_baseILj7168EfS2_fS2_fjLj256EEEEELb1ELb1ELb0ELb0EEEvNS_9BwdParamsE)
        /*044c*/ 	.word	0x00000010


	//----- nvinfo : EIATTR_REGCOUNT
	.align		4
.L_183:
        /*0450*/ 	.byte	0x04, 0x2f
        /*0452*/ 	.short	(.L_185 - .L_184)
	.align		4
.L_184:
        /*0454*/ 	.word	index@(_ZN10layer_norm13ln_bwd_kernelINS_13Kernel_traitsIf6__halffS2_fjLj7168ELj1ELj1ELj8ELj8ENS_18Kernel_traits_baseILj7168EfS2_fS2_fjLj256EEEEELb1ELb0ELb1ELb1EEEvNS_9BwdParamsE)
        /*0458*/ 	.word	0x000000e3


	//----- nvinfo : EIATTR_FRAME_SIZE
	.align		4
.L_185:
        /*045c*/ 	.byte	0x04, 0x11
        /*045e*/ 	.short	(.L_187 - .L_186)
	.align		4
.L_186:
        /*0460*/ 	.word	index@(_ZN10layer_norm13ln_bwd_kernelINS_13Kernel_traitsIf6__halffS2_fjLj7168ELj1ELj1ELj8ELj8ENS_18Kernel_traits_baseILj7168EfS2_fS2_fjLj256EEEEELb1ELb0ELb1ELb1EEEvNS_9BwdParamsE)
        /*0464*/ 	.word	0x00000000


	//----- nvinfo : EIATTR_REGCOUNT
	.align		4
.L_187:
        /*0468*/ 	.byte	0x04, 0x2f
        /*046a*/ 	.short	(.L_189 - .L_188)
	.align		4
.L_188:
        /*046c*/ 	.word	index@(_ZN10layer_norm22ln_bwd_finalize_kernelINS_22Kernel_traits_finalizeILj7168Ef6__halffS2_fjLb0ELj1024ELj4ENS_18Kernel_traits_baseILj7168EfS2_fS2_fjLj1024EEEEELb0ELb1EEEvNS_9BwdParamsE)
        /*0470*/ 	.word	0x00000020


	//----- nvinfo : EIATTR_FRAME_SIZE
	.align		4
.L_189:
        /*0474*/ 	.byte	0x04, 0x11
        /*0476*/ 	.short	(.L_191 - .L_190)
	.align		4
.L_190:
        /*0478*/ 	.word	index@(_ZN10layer_norm22ln_bwd_finalize_kernelINS_22Kernel_traits_finalizeILj7168Ef6__halffS2_fjLb0ELj1024ELj4ENS_18Kernel_traits_baseILj7168EfS2_fS2_fjLj1024EEEEELb0ELb1EEEvNS_9BwdParamsE)
        /*047c*/ 	.word	0x00000000


	//----- nvinfo : EIATTR_REGCOUNT
	.align		4
.L_191:
        /*0480*/ 	.byte	0x04, 0x2f
        /*0482*/ 	.short	(.L_193 - .L_192)
	.align		4
.L_192:
        /*0484*/ 	.word	index@(_ZN10layer_norm13ln_bwd_kernelINS_13Kernel_traitsIf6__halffS2_fjLj7168ELj1ELj1ELj8ELj8ENS_18Kernel_traits_baseILj7168EfS2_fS2_fjLj256EEEEELb1ELb0ELb1ELb0EEEvNS_9BwdParamsE)
        /*0488*/ 	.word	0x000000e8


	//----- nvinfo : EIATTR_FRAME_SIZE
	.align		4
.L_193:
        /*048c*/ 	.byte	0x04, 0x11
        /*048e*/ 	.short	(.L_195 - .L_194)
	.align		4
.L_194:
        /*0490*/ 	.word	index@(_ZN10layer_norm13ln_bwd_kernelINS_13Kernel_traitsIf6__halffS2_fjLj7168ELj1ELj1ELj8ELj8ENS_18Kernel_traits_baseILj7168EfS2_fS2_fjLj256EEEEELb1ELb0ELb1ELb0EEEvNS_9BwdParamsE)
        /*0494*/ 	.word	0x00000000


	//----- nvinfo : EIATTR_REGCOUNT
	.align		4
.L_195:
        /*0498*/ 	.byte	0x04, 0x2f
        /*049a*/ 	.short	(.L_197 - .L_196)
	.align		4
.L_196:
        /*049c*/ 	.word	index@(_ZN10layer_norm22ln_bwd_finalize_kernelINS_22Kernel_traits_finalizeILj7168Ef6__halffS2_fjLb0ELj1024ELj4ENS_18Kernel_traits_baseILj7168EfS2_fS2_fjLj1024EEEEELb0ELb0EEEvNS_9BwdParamsE)
        /*04a0*/ 	.word	0x0000003f


	//----- nvinfo : EIATTR_FRAME_SIZE
	.align		4
.L_197:
        /*04a4*/ 	.byte	0x04, 0x11
        /*04a6*/ 	.short	(.L_199 - .L_198)
	.align		4
.L_198:
        /*04a8*/ 	.word	index@(_ZN10layer_norm22ln_bwd_finalize_kernelINS_22Kernel_traits_finalizeILj7168Ef6__halffS2_fjLb0ELj1024ELj4ENS_18Kernel_traits_baseILj7168EfS2_fS2_fjLj1024EEEEELb0ELb0EEEvNS_9BwdParamsE)
        /*04ac*/ 	.word	0x00000000


	//----- nvinfo : EIATTR_REGCOUNT
	.align		4
.L_199:
        /*04b0*/ 	.byte	0x04, 0x2f
        /*04b2*/ 	.short	(.L_201 - .L_200)
	.align		4
.L_200:
        /*04b4*/ 	.word	index@(_ZN10layer_norm13ln_bwd_kernelINS_13Kernel_traitsIf6__halffS2_fjLj7168ELj1ELj1ELj8ELj8ENS_18Kernel_traits_baseILj7168EfS2_fS2_fjLj256EEEEELb1ELb0ELb0ELb1EEEvNS_9BwdParamsE)
        /*04b8*/ 	.word	0x000000e6


	//----- nvinfo : EIATTR_FRAME_SIZE
	.align		4
.L_201:
        /*04bc*/ 	.byte	0x04, 0x11
        /*04be*/ 	.short	(.L_203 - .L_202)
	.align		4
.L_202:
        /*04c0*/ 	.word	index@(_ZN10layer_norm13ln_bwd_kernelINS_13Kernel_traitsIf6__halffS2_fjLj7168ELj1ELj1ELj8ELj8ENS_18Kernel_traits_baseILj7168EfS2_fS2_fjLj256EEEEELb1ELb0ELb0ELb1EEEvNS_9BwdParamsE)
        /*04c4*/ 	.word	0x00000000


	//----- nvinfo : EIATTR_REGCOUNT
	.align		4
.L_203:
        /*04c8*/ 	.byte	0x04, 0x2f
        /*04ca*/ 	.short	(.L_205 - .L_204)
	.align		4
.L_204:
        /*04cc*/ 	.word	index@(_ZN10layer_norm13ln_bwd_kernelINS_13Kernel_traitsIf6__halffS2_fjLj7168ELj1ELj1ELj8ELj8ENS_18Kernel_traits_baseILj7168EfS2_fS2_fjLj256EEEEELb1ELb0ELb0ELb0EEEvNS_9BwdParamsE)
        /*04d0*/ 	.word	0x000000ce


	//----- nvinfo : EIATTR_FRAME_SIZE
	.align		4
.L_205:
        /*04d4*/ 	.byte	0x04, 0x11
        /*04d6*/ 	.short	(.L_207 - .L_206)
	.align		4
.L_206:
        /*04d8*/ 	.word	index@(_ZN10layer_norm13ln_bwd_kernelINS_13Kernel_traitsIf6__halffS2_fjLj7168ELj1ELj1ELj8ELj8ENS_18Kernel_traits_baseILj7168EfS2_fS2_fjLj256EEEEELb1ELb0ELb0ELb0EEEvNS_9BwdParamsE)
        /*04dc*/ 	.word	0x00000000


	//----- nvinfo : EIATTR_REGCOUNT
	.align		4
.L_207:
        /*04e0*/ 	.byte	0x04, 0x2f
        /*04e2*/ 	.short	(.L_209 - .L_208)
	.align		4
.L_208:
        /*04e4*/ 	.word	index@(_ZN10layer_norm13ln_bwd_kernelINS_13Kernel_traitsIf6__halffS2_fjLj7168ELj1ELj1ELj8ELj8ENS_18Kernel_traits_baseILj7168EfS2_fS2_fjLj256EEEEELb0ELb1ELb1ELb1EEEvNS_9BwdParamsE)
        /*04e8*/ 	.word	0x000000ff


	//----- nvinfo : EIATTR_FRAME_SIZE
	.align		4
.L_209:
        /*04ec*/ 	.byte	0x04, 0x11
        /*04ee*/ 	.short	(.L_211 - .L_210)
	.align		4
.L_210:
        /*04f0*/ 	.word	index@(_ZN10layer_norm13ln_bwd_kernelINS_13Kernel_traitsIf6__halffS2_fjLj7168ELj1ELj1ELj8ELj8ENS_18Kernel_traits_baseILj7168EfS2_fS2_fjLj256EEEEELb0ELb1ELb1ELb1EEEvNS_9BwdParamsE)
        /*04f4*/ 	.word	0x00000000


	//----- nvinfo : EIATTR_REGCOUNT
	.align		4
.L_211:
        /*04f8*/ 	.byte	0x04, 0x2f
        /*04fa*/ 	.short	(.L_213 - .L_212)
	.align		4
.L_212:
        /*04fc*/ 	.word	index@(_ZN10layer_norm13ln_bwd_kernelINS_13Kernel_traitsIf6__halffS2_fjLj7168ELj1ELj1ELj8ELj8ENS_18Kernel_traits_baseILj7168EfS2_fS2_fjLj256EEEEELb0ELb1ELb1ELb0EEEvNS_9BwdParamsE)
        /*0500*/ 	.word	0x000000ff


	//----- nvinfo : EIATTR_FRAME_SIZE
	.align		4
.L_213:
        /*0504*/ 	.byte	0x04, 0x11
        /*0506*/ 	.short	(.L_215 - .L_214)
	.align		4
.L_214:
        /*0508*/ 	.word	index@(_ZN10layer_norm13ln_bwd_kernelINS_13Kernel_traitsIf6__halffS2_fjLj7168ELj1ELj1ELj8ELj8ENS_18Kernel_traits_baseILj7168EfS2_fS2_fjLj256EEEEELb0ELb1ELb1ELb0EEEvNS_9BwdParamsE)
        /*050c*/ 	.word	0x00000000


	//----- nvinfo : EIATTR_REGCOUNT
	.align		4
.L_215:
        /*0510*/ 	.byte	0x04, 0x2f
        /*0512*/ 	.short	(.L_217 - .L_216)
	.align		4
.L_216:
        /*0514*/ 	.word	index@(_ZN10layer_norm13ln_bwd_kernelINS_13Kernel_traitsIf6__halffS2_fjLj7168ELj1ELj1ELj8ELj8ENS_18Kernel_traits_baseILj7168EfS2_fS2_fjLj256EEEEELb0ELb1ELb0ELb1EEEvNS_9BwdParamsE)
        /*0518*/ 	.word	0x000000ff


	//----- nvinfo : EIATTR_FRAME_SIZE
	.align		4
.L_217:
        /*051c*/ 	.byte	0x04, 0x11
        /*051e*/ 	.short	(.L_219 - .L_218)
	.align		4
.L_218:
        /*0520*/ 	.word	index@(_ZN10layer_norm13ln_bwd_kernelINS_13Kernel_traitsIf6__halffS2_fjLj7168ELj1ELj1ELj8ELj8ENS_18Kernel_traits_baseILj7168EfS2_fS2_fjLj256EEEEELb0ELb1ELb0ELb1EEEvNS_9BwdParamsE)
        /*0524*/ 	.word	0x00000000


	//----- nvinfo : EIATTR_REGCOUNT
	.align		4
.L_219:
        /*0528*/ 	.byte	0x04, 0x2f
        /*052a*/ 	.short	(.L_221 - .L_220)
	.align		4
.L_220:
        /*052c*/ 	.word	index@(_ZN10layer_norm13ln_bwd_kernelINS_13Kernel_traitsIf6__halffS2_fjLj7168ELj1ELj1ELj8ELj8ENS_18Kernel_traits_baseILj7168EfS2_fS2_fjLj256EEEEELb0ELb1ELb0ELb0EEEvNS_9BwdParamsE)
        /*0530*/ 	.word	0x000000fe


	//----- nvinfo : EIATTR_FRAME_SIZE
	.align		4
.L_221:
        /*0534*/ 	.byte	0x04, 0x11
        /*0536*/ 	.short	(.L_223 - .L_222)
	.align		4
.L_222:
        /*0538*/ 	.word	index@(_ZN10layer_norm13ln_bwd_kernelINS_13Kernel_traitsIf6__halffS2_fjLj7168ELj1ELj1ELj8ELj8ENS_18Kernel_traits_baseILj7168EfS2_fS2_fjLj256EEEEELb0ELb1ELb0ELb0EEEvNS_9BwdParamsE)
        /*053c*/ 	.word	0x00000000


	//----- nvinfo : EIATTR_REGCOUNT
	.align		4
.L_223:
        /*0540*/ 	.byte	0x04, 0x2f
        /*0542*/ 	.short	(.L_225 - .L_224)
	.align		4
.L_224:
        /*0544*/ 	.word	index@(_ZN10layer_norm13ln_bwd_kernelINS_13Kernel_traitsIf6__halffS2_fjLj7168ELj1ELj1ELj8ELj8ENS_18Kernel_traits_baseILj7168EfS2_fS2_fjLj256EEEEELb0ELb0ELb1ELb1EEEvNS_9BwdParamsE)
        /*0548*/ 	.word	0x000000ca


	//----- nvinfo : EIATTR_FRAME_SIZE
	.align		4
.L_225:
        /*054c*/ 	.byte	0x04, 0x11
        /*054e*/ 	.short	(.L_227 - .L_226)
	.align		4
.L_226:
        /*0550*/ 	.word	index@(_ZN10layer_norm13ln_bwd_kernelINS_13Kernel_traitsIf6__halffS2_fjLj7168ELj1ELj1ELj8ELj8ENS_18Kernel_traits_baseILj7168EfS2_fS2_fjLj256EEEEELb0ELb0ELb1ELb1EEEvNS_9BwdParamsE)
        /*0554*/ 	.word	0x00000000


	//----- nvinfo : EIATTR_REGCOUNT
	.align		4
.L_227:
        /*0558*/ 	.byte	0x04, 0x2f
        /*055a*/ 	.short	(.L_229 - .L_228)
	.align		4
.L_228:
        /*055c*/ 	.word	index@(_ZN10layer_norm13ln_bwd_kernelINS_13Kernel_traitsIf6__halffS2_fjLj7168ELj1ELj1ELj8ELj8ENS_18Kernel_traits_baseILj7168EfS2_fS2_fjLj256EEEEELb0ELb0ELb1ELb0EEEvNS_9BwdParamsE)
        /*0560*/ 	.word	0x000000cc


	//----- nvinfo : EIATTR_FRAME_SIZE
	.align		4
.L_229:
        /*0564*/ 	.byte	0x04, 0x11
        /*0566*/ 	.short	(.L_231 - .L_230)
	.align		4
.L_230:
        /*0568*/ 	.word	index@(_ZN10layer_norm13ln_bwd_kernelINS_13Kernel_traitsIf6__halffS2_fjLj7168ELj1ELj1ELj8ELj8ENS_18Kernel_traits_baseILj7168EfS2_fS2_fjLj256EEEEELb0ELb0ELb1ELb0EEEvNS_9BwdParamsE)
        /*056c*/ 	.word	0x00000000


	//----- nvinfo : EIATTR_REGCOUNT
	.align		4
.L_231:
        /*0570*/ 	.byte	0x04, 0x2f
        /*0572*/ 	.short	(.L_233 - .L_232)
	.align		4
.L_232:
        /*0574*/ 	.word	index@(_ZN10layer_norm13ln_bwd_kernelINS_13Kernel_traitsIf6__halffS2_fjLj7168ELj1ELj1ELj8ELj8ENS_18Kernel_traits_baseILj7168EfS2_fS2_fjLj256EEEEELb0ELb0ELb0ELb1EEEvNS_9BwdParamsE)
        /*0578*/ 	.word	0x000000e0


	//----- nvinfo : EIATTR_FRAME_SIZE
	.align		4
.L_233:
        /*057c*/ 	.byte	0x04, 0x11
        /*057e*/ 	.short	(.L_235 - .L_234)
	.align		4
.L_234:
        /*0580*/ 	.word	index@(_ZN10layer_norm13ln_bwd_kernelINS_13Kernel_traitsIf6__halffS2_fjLj7168ELj1ELj1ELj8ELj8ENS_18Kernel_traits_baseILj7168EfS2_fS2_fjLj256EEEEELb0ELb0ELb0ELb1EEEvNS_9BwdParamsE)
        /*0584*/ 	.word	0x00000000


	//----- nvinfo : EIATTR_REGCOUNT
	.align		4
.L_235:
        /*0588*/ 	.byte	0x04, 0x2f
        /*058a*/ 	.short	(.L_237 - .L_236)
	.align		4
.L_236:
        /*058c*/ 	.word	index@(_ZN10layer_norm13ln_bwd_kernelINS_13Kernel_traitsIf6__halffS2_fjLj7168ELj1ELj1ELj8ELj8ENS_18Kernel_traits_baseILj7168EfS2_fS2_fjLj256EEEEELb0ELb0ELb0ELb0EEEvNS_9BwdParamsE)
        /*0590*/ 	.word	0x000000c6


	//----- nvinfo : EIATTR_FRAME_SIZE
	.align		4
.L_237:
        /*0594*/ 	.byte	0x04, 0x11
        /*0596*/ 	.short	(.L_239 - .L_238)
	.align		4
.L_238:
        /*0598*/ 	.word	index@(_ZN10layer_norm13ln_bwd_kernelINS_13Kernel_traitsIf6__halffS2_fjLj7168ELj1ELj1ELj8ELj8ENS_18Kernel_traits_baseILj7168EfS2_fS2_fjLj256EEEEELb0ELb0ELb0ELb0EEEvNS_9BwdParamsE)
        /*059c*/ 	.word	0x00000000


	//----- nvinfo : EIATTR_REGCOUNT
	.align		4
.L_239:
        /*05a0*/ 	.byte	0x04, 0x2f
        /*05a2*/ 	.short	(.L_241 - .L_240)
	.align		4
.L_240:
        /*05a4*/ 	.word	index@(_ZN10layer_norm13ln_bwd_kernelINS_13Kernel_traitsI6__halfS2_fS2_fjLj7168ELj1ELj1ELj8ELj8ENS_18Kernel_traits_baseILj7168ES2_S2_fS2_fjLj256EEEEELb1ELb1ELb1ELb1EEEvNS_9BwdParamsE)
        /*05a8*/ 	.word	0x000000fe


	//----- nvinfo : EIATTR_FRAME_SIZE
	.align		4
.L_241:
        /*05ac*/ 	.byte	0x04, 0x11
        /*05ae*/ 	.short	(.L_243 - .L_242)
	.align		4
.L_242:
        /*05b0*/ 	.word	index@(_ZN10layer_norm13ln_bwd_kernelINS_13Kernel_traitsI6__halfS2_fS2_fjLj7168ELj1ELj1ELj8ELj8ENS_18Kernel_traits_baseILj7168ES2_S2_fS2_fjLj256EEEEELb1ELb1ELb1ELb1EEEvNS_9BwdParamsE)
        /*05b4*/ 	.word	0x00000000


	//----- nvinfo : EIATTR_REGCOUNT
	.align		4
.L_243:
        /*05b8*/ 	.byte	0x04, 0x2f
        /*05ba*/ 	.short	(.L_245 - .L_244)
	.align		4
.L_244:
        /*05bc*/ 	.word	index@(_ZN10layer_norm22ln_bwd_finalize_kernelINS_22Kernel_traits_finalizeILj7168E6__halfS2_fS2_fjLb1ELj1024ELj4ENS_18Kernel_traits_baseILj7168ES2_S2_fS2_fjLj1024EEEEELb1ELb1EEEvNS_9BwdParamsE)
        /*05c0*/ 	.word	0x00000020


	//----- nvinfo : EIATTR_FRAME_SIZE
	.align		4
.L_245:
        /*05c4*/ 	.byte	0x04, 0x11
        /*05c6*/ 	.short	(.L_247 - .L_246)
	.align		4
.L_246:
        /*05c8*/ 	.word	index@(_ZN10layer_norm22ln_bwd_finalize_kernelINS_22Kernel_traits_finalizeILj7168E6__halfS2_fS2_fjLb1ELj1024ELj4ENS_18Kernel_traits_baseILj7168ES2_S2_fS2_fjLj1024EEEEELb1ELb1EEEvNS_9BwdParamsE)
        /*05cc*/ 	.word	0x00000000


	//----- nvinfo : EIATTR_REGCOUNT
	.align		4
.L_247:
        /*05d0*/ 	.byte	0x04, 0x2f
        /*05d2*/ 	.short	(.L_249 - .L_248)
	.align		4
.L_248:
        /*05d4*/ 	.word	index@(_ZN10layer_norm13ln_bwd_kernelINS_13Kernel_traitsI6__halfS2_fS2_fjLj7168ELj1ELj1ELj8ELj8ENS_18Kernel_traits_baseILj7168ES2_S2_fS2_fjLj256EEEEELb1ELb1ELb1ELb0EEEvNS_9BwdParamsE)
        /*05d8*/ 	.word	0x000000f6


	//----- nvinfo : EIATTR_FRAME_SIZE
	.align		4
.L_249:
        /*05dc*/ 	.byte	0x04, 0x11
        /*05de*/ 	.short	(.L_251 - .L_250)
	.align		4
.L_250:
        /*05e0*/ 	.word	index@(_ZN10layer_norm13ln_bwd_kernelINS_13Kernel_traitsI6__halfS2_fS2_fjLj7168ELj1ELj1ELj8ELj8ENS_18Kernel_traits_baseILj7168ES2_S2_fS2_fjLj256EEEEELb1ELb1ELb1ELb0EEEvNS_9BwdParamsE)
        /*05e4*/ 	.word	0x00000000


	//----- nvinfo : EIATTR_REGCOUNT
	.align		4
.L_251:
        /*05e8*/ 	.byte	0x04, 0x2f
        /*05ea*/ 	.short	(.L_253 - .L_252)
	.align		4
.L_252:
        /*05ec*/ 	.word	index@(_ZN10layer_norm22ln_bwd_finalize_kernelINS_22Kernel_traits_finalizeILj7168E6__halfS2_fS2_fjLb1ELj1024ELj4ENS_18Kernel_traits_baseILj7168ES2_S2_fS2_fjLj1024EEEEELb1ELb0EEEvNS_9BwdParamsE)
        /*05f0*/ 	.word	0x00000020


	//----- nvinfo : EIATTR_FRAME_SIZE
	.align		4
.L_253:
        /*05f4*/ 	.byte	0x04, 0x11
        /*05f6*/ 	.short	(.L_255 - .L_254)
	.align		4
.L_254:
        /*05f8*/ 	.word	index@(_ZN10layer_norm22ln_bwd_finalize_kernelINS_22Kernel_traits_finalizeILj7168E6__halfS2_fS2_fjLb1ELj1024ELj4ENS_18Kernel_traits_baseILj7168ES2_S2_fS2_fjLj1024EEEEELb1ELb0EEEvNS_9BwdParamsE)
        /*05fc*/ 	.word	0x00000000


	//----- nvinfo : EIATTR_REGCOUNT
	.align		4
.L_255:
        /*0600*/ 	.byte	0x04, 0x2f
        /*0602*/ 	.short	(.L_257 - .L_256)
	.align		4
.L_256:
        /*0604*/ 	.word	index@(_ZN10layer_norm13ln_bwd_kernelINS_13Kernel_traitsI6__halfS2_fS2_fjLj7168ELj1ELj1ELj8ELj8ENS_18Kernel_traits_baseILj7168ES2_S2_fS2_fjLj256EEEEELb1ELb1ELb0ELb1EEEvNS_9BwdParamsE)
        /*0608*/ 	.word	0x000000ff


	//----- nvinfo : EIATTR_FRAME_SIZE
	.align		4
.L_257:
        /*060c*/ 	.byte	0x04, 0x11
        /*060e*/ 	.short	(.L_259 - .L_258)
	.align		4
.L_258:
        /*0610*/ 	.word	index@(_ZN10layer_norm13ln_bwd_kernelINS_13Kernel_traitsI6__halfS2_fS2_fjLj7168ELj1ELj1ELj8ELj8ENS_18Kernel_traits_baseILj7168ES2_S2_fS2_fjLj256EEEEELb1ELb1ELb0ELb1EEEvNS_9BwdParamsE)
        /*0614*/ 	.word	0x00000000


	//----- nvinfo : EIATTR_REGCOUNT
	.align		4
.L_259:
        /*0618*/ 	.byte	0x04, 0x2f
        /*061a*/ 	.short	(.L_261 - .L_260)
	.align		4
.L_260:
        /*061c*/ 	.word	index@(_ZN10layer_norm13ln_bwd_kernelINS_13Kernel_traitsI6__halfS2_fS2_fjLj7168ELj1ELj1ELj8ELj8ENS_18Kernel_traits_baseILj7168ES2_S2_fS2_fjLj256EEEEELb1ELb1ELb0ELb0EEEvNS_9BwdParamsE)
        /*0620*/ 	.word	0x000000e8


	//----- nvinfo : EIATTR_FRAME_SIZE
	.align		4
.L_261:
        /*0624*/ 	.byte	0x04, 0x11
        /*0626*/ 	.short	(.L_263 - .L_262)
	.align		4
.L_262:
        /*0628*/ 	.word	index@(_ZN10layer_norm13ln_bwd_kernelINS_13Kernel_traitsI6__halfS2_fS2_fjLj7168ELj1ELj1ELj8ELj8ENS_18Kernel_traits_baseILj7168ES2_S2_fS2_fjLj256EEEEELb1ELb1ELb0ELb0EEEvNS_9BwdParamsE)
        /*062c*/ 	.word	0x00000000


	//----- nvinfo : EIATTR_REGCOUNT
	.align		4
.L_263:
        /*0630*/ 	.byte	0x04, 0x2f
        /*0632*/ 	.short	(.L_265 - .L_264)
	.align		4
.L_264:
        /*0634*/ 	.word	index@(_ZN10layer_norm13ln_bwd_kernelINS_13Kernel_traitsI6__halfS2_fS2_fjLj7168ELj1ELj1ELj8ELj8ENS_18Kernel_traits_baseILj7168ES2_S2_fS2_fjLj256EEEEELb1ELb0ELb1ELb1EEEvNS_9BwdParamsE)
        /*0638*/ 	.word	0x000000cc


	//----- nvinfo : EIATTR_FRAME_SIZE
	.align		4
.L_265:
        /*063c*/ 	.byte	0x04, 0x11
        /*063e*/ 	.short	(.L_267 - .L_266)
	.align		4
.L_266:
        /*0640*/ 	.word	index@(_ZN10layer_norm13ln_bwd_kernelINS_13Kernel_traitsI6__halfS2_fS2_fjLj7168ELj1ELj1ELj8ELj8ENS_18Kernel_traits_baseILj7168ES2_S2_fS2_fjLj256EEEEELb1ELb0ELb1ELb1EEEvNS_9BwdParamsE)
        /*0644*/ 	.word	0x00000000


	//----- nvinfo : EIATTR_REGCOUNT
	.align		4
.L_267:
        /*0648*/ 	.byte	0x04, 0x2f
        /*064a*/ 	.short	(.L_269 - .L_268)
	.align		4
.L_268:
        /*064c*/ 	.word	index@(_ZN10layer_norm22ln_bwd_finalize_kernelINS_22Kernel_traits_finalizeILj7168E6__halfS2_fS2_fjLb0ELj1024ELj4ENS_18Kernel_traits_baseILj7168ES2_S2_fS2_fjLj1024EEEEELb0ELb1EEEvNS_9BwdParamsE)
        /*0650*/ 	.word	0x00000020


	//----- nvinfo : EIATTR_FRAME_SIZE
	.align		4
.L_269:
        /*0654*/ 	.byte	0x04, 0x11
        /*0656*/ 	.short	(.L_271 - .L_270)
	.align		4
.L_270:
        /*0658*/ 	.word	index@(_ZN10layer_norm22ln_bwd_finalize_kernelINS_22Kernel_traits_finalizeILj7168E6__halfS2_fS2_fjLb0ELj1024ELj4ENS_18Kernel_traits_baseILj7168ES2_S2_fS2_fjLj1024EEEEELb0ELb1EEEvNS_9BwdParamsE)
        /*065c*/ 	.word	0x00000000


	//----- nvinfo : EIATTR_REGCOUNT
	.align		4
.L_271:
        /*0660*/ 	.byte	0x04, 0x2f
        /*0662*/ 	.short	(.L_273 - .L_272)
	.align		4
.L_272:
        /*0664*/ 	.word	index@(_ZN10layer_norm13ln_bwd_kernelINS_13Kernel_traitsI6__halfS2_fS2_fjLj7168ELj1ELj1ELj8ELj8ENS_18Kernel_traits_baseILj7168ES2_S2_fS2_fjLj256EEEEELb1ELb0ELb1ELb0EEEvNS_9BwdParamsE)
        /*0668*/ 	.word	0x000000d6


	//----- nvinfo : EIATTR_FRAME_SIZE
	.align		4
.L_273:
        /*066c*/ 	.byte	0x04, 0x11
        /*066e*/ 	.short	(.L_275 - .L_274)
	.align		4
.L_274:
        /*0670*/ 	.word	index@(_ZN10layer_norm13ln_bwd_kernelINS_13Kernel_traitsI6__halfS2_fS2_fjLj7168ELj1ELj1ELj8ELj8ENS_18Kernel_traits_baseILj7168ES2_S2_fS2_fjLj256EEEEELb1ELb0ELb1ELb0EEEvNS_9BwdParamsE)
        /*0674*/ 	.word	0x00000000


	//----- nvinfo : EIATTR_REGCOUNT
	.align		4
.L_275:
        /*0678*/ 	.byte	0x04, 0x2f
        /*067a*/ 	.short	(.L_277 - .L_276)
	.align		4
.L_276:
        /*067c*/ 	.word	index@(_ZN10layer_norm22ln_bwd_finalize_kernelINS_22Kernel_traits_finalizeILj7168E6__halfS2_fS2_fjLb0ELj1024ELj4ENS_18Kernel_traits_baseILj7168ES2_S2_fS2_fjLj1024EEEEELb0ELb0EEEvNS_9BwdParamsE)
        /*0680*/ 	.word	0x0000003f


	//----- nvinfo : EIATTR_FRAME_SIZE
	.align		4
.L_277:
        /*0684*/ 	.byte	0x04, 0x11
        /*0686*/ 	.short	(.L_279 - .L_278)
	.align		4
.L_278:
        /*0688*/ 	.word	index@(_ZN10layer_norm22ln_bwd_finalize_kernelINS_22Kernel_traits_finalizeILj7168E6__halfS2_fS2_fjLb0ELj1024ELj4ENS_18Kernel_traits_baseILj7168ES2_S2_fS2_fjLj1024EEEEELb0ELb0EEEvNS_9BwdParamsE)
        /*068c*/ 	.word	0x00000000


	//----- nvinfo : EIATTR_REGCOUNT
	.align		4
.L_279:
        /*0690*/ 	.byte	0x04, 0x2f
        /*0692*/ 	.short	(.L_281 - .L_280)
	.align		4
.L_280:
        /*0694*/ 	.word	index@(_ZN10layer_norm13ln_bwd_kernelINS_13Kernel_traitsI6__halfS2_fS2_fjLj7168ELj1ELj1ELj8ELj8ENS_18Kernel_traits_baseILj7168ES2_S2_fS2_fjLj256EEEEELb1ELb0ELb0ELb1EEEvNS_9BwdParamsE)
        /*0698*/ 	.word	0x000000e6


	//----- nvinfo : EIATTR_FRAME_SIZE
	.align		4
.L_281:
        /*069c*/ 	.byte	0x04, 0x11
        /*069e*/ 	.short	(.L_283 - .L_282)
	.align		4
.L_282:
        /*06a0*/ 	.word	index@(_ZN10layer_norm13ln_bwd_kernelINS_13Kernel_traitsI6__halfS2_fS2_fjLj7168ELj1ELj1ELj8ELj8ENS_18Kernel_traits_baseILj7168ES2_S2_fS2_fjLj256EEEEELb1ELb0ELb0ELb1EEEvNS_9BwdParamsE)
        /*06a4*/ 	.word	0x00000000


	//----- nvinfo : EIATTR_REGCOUNT
	.align		4
.L_283:
        /*06a8*/ 	.byte	0x04, 0x2f
        /*06aa*/ 	.short	(.L_285 - .L_284)
	.align		4
.L_284:
        /*06ac*/ 	.word	index@(_ZN10layer_norm13ln_bwd_kernelINS_13Kernel_traitsI6__halfS2_fS2_fjLj7168ELj1ELj1ELj8ELj8ENS_18Kernel_traits_baseILj7168ES2_S2_fS2_fjLj256EEEEELb1ELb0ELb0ELb0EEEvNS_9BwdParamsE)
        /*06b0*/ 	.word	0x000000c0


	//----- nvinfo : EIATTR_FRAME_SIZE
	.align		4
.L_285:
        /*06b4*/ 	.byte	0x04, 0x11
        /*06b6*/ 	.short	(.L_287 - .L_286)
	.align		4
.L_286:
        /*06b8*/ 	.word	index@(_ZN10layer_norm13ln_bwd_kernelINS_13Kernel_traitsI6__halfS2_fS2_fjLj7168ELj1ELj1ELj8ELj8ENS_18Kernel_traits_baseILj7168ES2_S2_fS2_fjLj256EEEEELb1ELb0ELb0ELb0EEEvNS_9BwdParamsE)
        /*06bc*/ 	.word	0x00000000


	//----- nvinfo : EIATTR_REGCOUNT
	.align		4
.L_287:
        /*06c0*/ 	.byte	0x04, 0x2f
        /*06c2*/ 	.short	(.L_289 - .L_288)
	.align		4
.L_288:
        /*06c4*/ 	.word	index@(_ZN10layer_norm13ln_bwd_kernelINS_13Kernel_traitsI6__halfS2_fS2_fjLj7168ELj1ELj1ELj8ELj8ENS_18Kernel_traits_baseILj7168ES2_S2_fS2_fjLj256EEEEELb0ELb1ELb1ELb1EEEvNS_9BwdParamsE)
        /*06c8*/ 	.word	0x000000ff


	//----- nvinfo : EIATTR_FRAME_SIZE
	.align		4
.L_289:
        /*06cc*/ 	.byte	0x04, 0x11
        /*06ce*/ 	.short	(.L_291 - .L_290)
	.align		4
.L_290:
        /*06d0*/ 	.word	index@(_ZN10layer_norm13ln_bwd_kernelINS_13Kernel_traitsI6__halfS2_fS2_fjLj7168ELj1ELj1ELj8ELj8ENS_18Kernel_traits_baseILj7168ES2_S2_fS2_fjLj256EEEEELb0ELb1ELb1ELb1EEEvNS_9BwdParamsE)
        /*06d4*/ 	.word	0x00000000


	//----- nvinfo : EIATTR_REGCOUNT
	.align		4
.L_291:
        /*06d8*/ 	.byte	0x04, 0x2f
        /*06da*/ 	.short	(.L_293 - .L_292)
	.align		4
.L_292:
        /*06dc*/ 	.word	index@(_ZN10layer_norm13ln_bwd_kernelINS_13Kernel_traitsI6__halfS2_fS2_fjLj7168ELj1ELj1ELj8ELj8ENS_18Kernel_traits_baseILj7168ES2_S2_fS2_fjLj256EEEEELb0ELb1ELb1ELb0EEEvNS_9BwdParamsE)
        /*06e0*/ 	.word	0x000000e4


	//----- nvinfo : EIATTR_FRAME_SIZE
	.align		4
.L_293:
        /*06e4*/ 	.byte	0x04, 0x11
        /*06e6*/ 	.short	(.L_295 - .L_294)
	.align		4
.L_294:
        /*06e8*/ 	.word	index@(_ZN10layer_norm13ln_bwd_kernelINS_13Kernel_traitsI6__halfS2_fS2_fjLj7168ELj1ELj1ELj8ELj8ENS_18Kernel_traits_baseILj7168ES2_S2_fS2_fjLj256EEEEELb0ELb1ELb1ELb0EEEvNS_9BwdParamsE)
        /*06ec*/ 	.word	0x00000000


	//----- nvinfo : EIATTR_REGCOUNT
	.align		4
.L_295:
        /*06f0*/ 	.byte	0x04, 0x2f
        /*06f2*/ 	.short	(.L_297 - .L_296)
	.align		4
.L_296:
        /*06f4*/ 	.word	index@(_ZN10layer_norm13ln_bwd_kernelINS_13Kernel_traitsI6__halfS2_fS2_fjLj7168ELj1ELj1ELj8ELj8ENS_18Kernel_traits_baseILj7168ES2_S2_fS2_fjLj256EEEEELb0ELb1ELb0ELb1EEEvNS_9BwdParamsE)
        /*06f8*/ 	.word	0x000000fe


	//----- nvinfo : EIATTR_FRAME_SIZE
	.align		4
.L_297:
        /*06fc*/ 	.byte	0x04, 0x11
        /*06fe*/ 	.short	(.L_299 - .L_298)
	.align		4
.L_298:
        /*0700*/ 	.word	index@(_ZN10layer_norm13ln_bwd_kernelINS_13Kernel_traitsI6__halfS2_fS2_fjLj7168ELj1ELj1ELj8ELj8ENS_18Kernel_traits_baseILj7168ES2_S2_fS2_fjLj256EEEEELb0ELb1ELb0ELb1EEEvNS_9BwdParamsE)
        /*0704*/ 	.word	0x00000000


	//----- nvinfo : EIATTR_REGCOUNT
	.align		4
.L_299:
        /*0708*/ 	.byte	0x04, 0x2f
        /*070a*/ 	.short	(.L_301 - .L_300)
	.align		4
.L_300:
        /*070c*/ 	.word	index@(_ZN10layer_norm13ln_bwd_kernelINS_13Kernel_traitsI6__halfS2_fS2_fjLj7168ELj1ELj1ELj8ELj8ENS_18Kernel_traits_baseILj7168ES2_S2_fS2_fjLj256EEEEELb0ELb1ELb0ELb0EEEvNS_9BwdParamsE)
        /*0710*/ 	.word	0x000000e2


	//----- nvinfo : EIATTR_FRAME_SIZE
	.align		4
.L_301:
        /*0714*/ 	.byte	0x04, 0x11
        /*0716*/ 	.short	(.L_303 - .L_302)
	.align		4
.L_302:
        /*0718*/ 	.word	index@(_ZN10layer_norm13ln_bwd_kernelINS_13Kernel_traitsI6__halfS2_fS2_fjLj7168ELj1ELj1ELj8ELj8ENS_18Kernel_traits_baseILj7168ES2_S2_fS2_fjLj256EEEEELb0ELb1ELb0ELb0EEEvNS_9BwdParamsE)
        /*071c*/ 	.word	0x00000000


	//----- nvinfo : EIATTR_REGCOUNT
	.align		4
.L_303:
        /*0720*/ 	.byte	0x04, 0x2f
        /*0722*/ 	.short	(.L_305 - .L_304)
	.align		4
.L_304:
        /*0724*/ 	.word	index@(_ZN10layer_norm13ln_bwd_kernelINS_13Kernel_traitsI6__halfS2_fS2_fjLj7168ELj1ELj1ELj8ELj8ENS_18Kernel_traits_baseILj7168ES2_S2_fS2_fjLj256EEEEELb0ELb0ELb1ELb1EEEvNS_9BwdParamsE)
        /*0728*/ 	.word	0x000000ca


	//----- nvinfo : EIATTR_FRAME_SIZE
	.align		4
.L_305:
        /*072c*/ 	.byte	0x04, 0x11
        /*072e*/ 	.short	(.L_307 - .L_306)
	.align		4
.L_306:
        /*0730*/ 	.word	index@(_ZN10layer_norm13ln_bwd_kernelINS_13Kernel_traitsI6__halfS2_fS2_fjLj7168ELj1ELj1ELj8ELj8ENS_18Kernel_traits_baseILj7168ES2_S2_fS2_fjLj256EEEEELb0ELb0ELb1ELb1EEEvNS_9BwdParamsE)
        /*0734*/ 	.word	0x00000000


	//----- nvinfo : EIATTR_REGCOUNT
	.align		4
.L_307:
        /*0738*/ 	.byte	0x04, 0x2f
        /*073a*/ 	.short	(.L_309 - .L_308)
	.align		4
.L_308:
        /*073c*/ 	.word	index@(_ZN10layer_norm13ln_bwd_kernelINS_13Kernel_traitsI6__halfS2_fS2_fjLj7168ELj1ELj1ELj8ELj8ENS_18Kernel_traits_baseILj7168ES2_S2_fS2_fjLj256EEEEELb0ELb0ELb1ELb0EEEvNS_9BwdParamsE)
        /*0740*/ 	.word	0x000000bc


	//----- nvinfo : EIATTR_FRAME_SIZE
	.align		4
.L_309:
        /*0744*/ 	.byte	0x04, 0x11
        /*0746*/ 	.short	(.L_311 - .L_310)
	.align		4
.L_310:
        /*0748*/ 	.word	index@(_ZN10layer_norm13ln_bwd_kernelINS_13Kernel_traitsI6__halfS2_fS2_fjLj7168ELj1ELj1ELj8ELj8ENS_18Kernel_traits_baseILj7168ES2_S2_fS2_fjLj256EEEEELb0ELb0ELb1ELb0EEEvNS_9BwdParamsE)
        /*074c*/ 	.word	0x00000000


	//----- nvinfo : EIATTR_REGCOUNT
	.align		4
.L_311:
        /*0750*/ 	.byte	0x04, 0x2f
        /*0752*/ 	.short	(.L_313 - .L_312)
	.align		4
.L_312:
        /*0754*/ 	.word	index@(_ZN10layer_norm13ln_bwd_kernelINS_13Kernel_traitsI6__halfS2_fS2_fjLj7168ELj1ELj1ELj8ELj8ENS_18Kernel_traits_baseILj7168ES2_S2_fS2_fjLj256EEEEELb0ELb0ELb0ELb1EEEvNS_9BwdParamsE)
        /*0758*/ 	.word	0x000000de


	//----- nvinfo : EIATTR_FRAME_SIZE
	.align		4
.L_313:
        /*075c*/ 	.byte	0x04, 0x11
        /*075e*/ 	.short	(.L_315 - .L_314)
	.align		4
.L_314:
        /*0760*/ 	.word	index@(_ZN10layer_norm13ln_bwd_kernelINS_13Kernel_traitsI6__halfS2_fS2_fjLj7168ELj1ELj1ELj8ELj8ENS_18Kernel_traits_baseILj7168ES2_S2_fS2_fjLj256EEEEELb0ELb0ELb0ELb1EEEvNS_9BwdParamsE)
        /*0764*/ 	.word	0x00000000


	//----- nvinfo : EIATTR_REGCOUNT
	.align		4
.L_315:
        /*0768*/ 	.byte	0x04, 0x2f
        /*076a*/ 	.short	(.L_317 - .L_316)
	.align		4
.L_316:
        /*076c*/ 	.word	index@(_ZN10layer_norm13ln_bwd_kernelINS_13Kernel_traitsI6__halfS2_fS2_fjLj7168ELj1ELj1ELj8ELj8ENS_18Kernel_traits_baseILj7168ES2_S2_fS2_fjLj256EEEEELb0ELb0ELb0ELb0EEEvNS_9BwdParamsE)
        /*0770*/ 	.word	0x000000b8


	//----- nvinfo : EIATTR_FRAME_SIZE
	.align		4
.L_317:
        /*0774*/ 	.byte	0x04, 0x11
        /*0776*/ 	.short	(.L_319 - .L_318)
	.align		4
.L_318:
        /*0778*/ 	.word	index@(_ZN10layer_norm13ln_bwd_kernelINS_13Kernel_traitsI6__halfS2_fS2_fjLj7168ELj1ELj1ELj8ELj8ENS_18Kernel_traits_baseILj7168ES2_S2_fS2_fjLj256EEEEELb0ELb0ELb0ELb0EEEvNS_9BwdParamsE)
        /*077c*/ 	.word	0x00000000


	//----- nvinfo : EIATTR_REGCOUNT
	.align		4
.L_319:
        /*0780*/ 	.byte	0x04, 0x2f
        /*0782*/ 	.short	(.L_321 - .L_320)
	.align		4
.L_320:
        /*0784*/ 	.word	index@(_ZN10layer_norm13ln_bwd_kernelINS_13Kernel_traitsIf6__halfS2_S2_fjLj7168ELj1ELj1ELj8ELj8ENS_18Kernel_traits_baseILj7168EfS2_S2_S2_fjLj256EEEEELb1ELb1ELb1ELb1EEEvNS_9BwdParamsE)
        /*0788*/ 	.word	0x000000ff


	//----- nvinfo : EIATTR_FRAME_SIZE
	.align		4
.L_321:
        /*078c*/ 	.byte	0x04, 0x11
        /*078e*/ 	.short	(.L_323 - .L_322)
	.align		4
.L_322:
        /*0790*/ 	.word	index@(_ZN10layer_norm13ln_bwd_kernelINS_13Kernel_traitsIf6__halfS2_S2_fjLj7168ELj1ELj1ELj8ELj8ENS_18Kernel_traits_baseILj7168EfS2_S2_S2_fjLj256EEEEELb1ELb1ELb1ELb1EEEvNS_9BwdParamsE)
        /*0794*/ 	.word	0x00000000


	//----- nvinfo : EIATTR_REGCOUNT
	.align		4
.L_323:
        /*0798*/ 	.byte	0x04, 0x2f
        /*079a*/ 	.short	(.L_325 - .L_324)
	.align		4
.L_324:
        /*079c*/ 	.word	index@(_ZN10layer_norm22ln_bwd_finalize_kernelINS_22Kernel_traits_finalizeILj7168Ef6__halfS2_S2_fjLb1ELj1024ELj4ENS_18Kernel_traits_baseILj7168EfS2_S2_S2_fjLj1024EEEEELb1ELb1EEEvNS_9BwdParamsE)
        /*07a0*/ 	.word	0x00000020


	//----- nvinfo : EIATTR_FRAME_SIZE
	.align		4
.L_325:
        /*07a4*/ 	.byte	0x04, 0x11
        /*07a6*/ 	.short	(.L_327 - .L_326)
	.align		4
.L_326:
        /*07a8*/ 	.word	index@(_ZN10layer_norm22ln_bwd_finalize_kernelINS_22Kernel_traits_finalizeILj7168Ef6__halfS2_S2_fjLb1ELj1024ELj4ENS_18Kernel_traits_baseILj7168EfS2_S2_S2_fjLj1024EEEEELb1ELb1EEEvNS_9BwdParamsE)
        /*07ac*/ 	.word	0x00000000


	//----- nvinfo : EIATTR_REGCOUNT
	.align		4
.L_327:
        /*07b0*/ 	.byte	0x04, 0x2f
        /*07b2*/ 	.short	(.L_329 - .L_328)
	.align		4
.L_328:
        /*07b4*/ 	.word	index@(_ZN10layer_norm13ln_bwd_kernelINS_13Kernel_traitsIf6__halfS2_S2_fjLj7168ELj1ELj1ELj8ELj8ENS_18Kernel_traits_baseILj7168EfS2_S2_S2_fjLj256EEEEELb1ELb1ELb1ELb0EEEvNS_9BwdParamsE)
        /*07b8*/ 	.word	0x000000fc


	//----- nvinfo : EIATTR_FRAME_SIZE
	.align		4
.L_329:
        /*07bc*/ 	.byte	0x04, 0x11
        /*07be*/ 	.short	(.L_331 - .L_330)
	.align		4
.L_330:
        /*07c0*/ 	.word	index@(_ZN10layer_norm13ln_bwd_kernelINS_13Kernel_traitsIf6__halfS2_S2_fjLj7168ELj1ELj1ELj8ELj8ENS_18Kernel_traits_baseILj7168EfS2_S2_S2_fjLj256EEEEELb1ELb1ELb1ELb0EEEvNS_9BwdParamsE)
        /*07c4*/ 	.word	0x00000000


	//----- nvinfo : EIATTR_REGCOUNT
	.align		4
.L_331:
        /*07c8*/ 	.byte	0x04, 0x2f
        /*07ca*/ 	.short	(.L_333 - .L_332)
	.align		4
.L_332:
        /*07cc*/ 	.word	index@(_ZN10layer_norm22ln_bwd_finalize_kernelINS_22Kernel_traits_finalizeILj7168Ef6__halfS2_S2_fjLb1ELj1024ELj4ENS_18Kernel_traits_baseILj7168EfS2_S2_S2_fjLj1024EEEEELb1ELb0EEEvNS_9BwdParamsE)
        /*07d0*/ 	.word	0x00000020


	//----- nvinfo : EIATTR_FRAME_SIZE
	.align		4
.L_333:
        /*07d4*/ 	.byte	0x04, 0x11
        /*07d6*/ 	.short	(.L_335 - .L_334)
	.align		4
.L_334:
        /*07d8*/ 	.word	index@(_ZN10layer_norm22ln_bwd_finalize_kernelINS_22Kernel_traits_finalizeILj7168Ef6__halfS2_S2_fjLb1ELj1024ELj4ENS_18Kernel_traits_baseILj7168EfS2_S2_S2_fjLj1024EEEEELb1ELb0EEEvNS_9BwdParamsE)
        /*07dc*/ 	.word	0x00000000


	//----- nvinfo : EIATTR_REGCOUNT
	.align		4
.L_335:
        /*07e0*/ 	.byte	0x04, 0x2f
        /*07e2*/ 	.short	(.L_337 - .L_336)
	.align		4
.L_336:
        /*07e4*/ 	.word	index@(_ZN10layer_norm13ln_bwd_kernelINS_13Kernel_traitsIf6__halfS2_S2_fjLj7168ELj1ELj1ELj8ELj8ENS_18Kernel_traits_baseILj7168EfS2_S2_S2_fjLj256EEEEELb1ELb1ELb0ELb1EEEvNS_9BwdParamsE)
        /*07e8*/ 	.word	0x000000ff


	//----- nvinfo : EIATTR_FRAME_SIZE
	.align		4
.L_337:
        /*07ec*/ 	.byte	0x04, 0x11
        /*07ee*/ 	.short	(.L_339 - .L_338)
	.align		4
.L_338:
        /*07f0*/ 	.word	index@(_ZN10layer_norm13ln_bwd_kernelINS_13Kernel_traitsIf6__halfS2_S2_fjLj7168ELj1ELj1ELj8ELj8ENS_18Kernel_traits_baseILj7168EfS2_S2_S2_fjLj256EEEEELb1ELb1ELb0ELb1EEEvNS_9BwdParamsE)
        /*07f4*/ 	.word	0x00000000


	//----- nvinfo : EIATTR_REGCOUNT
	.align		4
.L_339:
        /*07f8*/ 	.byte	0x04, 0x2f
        /*07fa*/ 	.short	(.L_341 - .L_340)
	.align		4
.L_340:
        /*07fc*/ 	.word	index@(_ZN10layer_norm13ln_bwd_kernelINS_13Kernel_traitsIf6__halfS2_S2_fjLj7168ELj1ELj1ELj8ELj8ENS_18Kernel_traits_baseILj7168EfS2_S2_S2_fjLj256EEEEELb1ELb1ELb0ELb0EEEvNS_9BwdParamsE)
        /*0800*/ 	.word	0x000000f4


	//----- nvinfo : EIATTR_FRAME_SIZE
	.align		4
.L_341:
        /*0804*/ 	.byte	0x04, 0x11
        /*0806*/ 	.short	(.L_343 - .L_342)
	.align		4
.L_342:
        /*0808*/ 	.word	index@(_ZN10layer_norm13ln_bwd_kernelINS_13Kernel_traitsIf6__halfS2_S2_fjLj7168ELj1ELj1ELj8ELj8ENS_18Kernel_traits_baseILj7168EfS2_S2_S2_fjLj256EEEEELb1ELb1ELb0ELb0EEEvNS_9BwdParamsE)
        /*080c*/ 	.word	0x00000000


	//----- nvinfo : EIATTR_REGCOUNT
	.align		4
.L_343:
        /*0810*/ 	.byte	0x04, 0x2f
        /*0812*/ 	.short	(.L_345 - .L_344)
	.align		4
.L_344:
        /*0814*/ 	.word	index@(_ZN10layer_norm13ln_bwd_kernelINS_13Kernel_traitsIf6__halfS2_S2_fjLj7168ELj1ELj1ELj8ELj8ENS_18Kernel_traits_baseILj7168EfS2_S2_S2_fjLj256EEEEELb1ELb0ELb1ELb1EEEvNS_9BwdParamsE)
        /*0818*/ 	.word	0x000000d5


	//----- nvinfo : EIATTR_FRAME_SIZE
	.align		4
.L_345:
        /*081c*/ 	.byte	0x04, 0x11
        /*081e*/ 	.short	(.L_347 - .L_346)
	.align		4
.L_346:
        /*0820*/ 	.word	index@(_ZN10layer_norm13ln_bwd_kernelINS_13Kernel_traitsIf6__halfS2_S2_fjLj7168ELj1ELj1ELj8ELj8ENS_18Kernel_traits_baseILj7168EfS2_S2_S2_fjLj256EEEEELb1ELb0ELb1ELb1EEEvNS_9BwdParamsE)
        /*0824*/ 	.word	0x00000000


	//----- nvinfo : EIATTR_REGCOUNT
	.align		4
.L_347:
        /*0828*/ 	.byte	0x04, 0x2f
        /*082a*/ 	.short	(.L_349 - .L_348)
	.align		4
.L_348:
        /*082c*/ 	.word	index@(_ZN10layer_norm22ln_bwd_finalize_kernelINS_22Kernel_traits_finalizeILj7168Ef6__halfS2_S2_fjLb0ELj1024ELj4ENS_18Kernel_traits_baseILj7168EfS2_S2_S2_fjLj1024EEEEELb0ELb1EEEvNS_9BwdParamsE)
        /*0830*/ 	.word	0x00000020


	//----- nvinfo : EIATTR_FRAME_SIZE
	.align		4
.L_349:
        /*0834*/ 	.byte	0x04, 0x11
        /*0836*/ 	.short	(.L_351 - .L_350)
	.align		4
.L_350:
        /*0838*/ 	.word	index@(_ZN10layer_norm22ln_bwd_finalize_kernelINS_22Kernel_traits_finalizeILj7168Ef6__halfS2_S2_fjLb0ELj1024ELj4ENS_18Kernel_traits_baseILj7168EfS2_S2_S2_fjLj1024EEEEELb0ELb1EEEvNS_9BwdParamsE)
        /*083c*/ 	.word	0x00000000


	//----- nvinfo : EIATTR_REGCOUNT
	.align		4
.L_351:
        /*0840*/ 	.byte	0x04, 0x2f
        /*0842*/ 	.short	(.L_353 - .L_352)
	.align		4
.L_352:
        /*0844*/ 	.word	index@(_ZN10layer_norm13ln_bwd_kernelINS_13Kernel_traitsIf6__halfS2_S2_fjLj7168ELj1ELj1ELj8ELj8ENS_18Kernel_traits_baseILj7168EfS2_S2_S2_fjLj256EEEEELb1ELb0ELb1ELb0EEEvNS_9BwdParamsE)
        /*0848*/ 	.word	0x000000d7


	//----- nvinfo : EIATTR_FRAME_SIZE
	.align		4
.L_353:
        /*084c*/ 	.byte	0x04, 0x11
        /*084e*/ 	.short	(.L_355 - .L_354)
	.align		4
.L_354:
        /*0850*/ 	.word	index@(_ZN10layer_norm13ln_bwd_kernelINS_13Kernel_traitsIf6__halfS2_S2_fjLj7168ELj1ELj1ELj8ELj8ENS_18Kernel_traits_baseILj7168EfS2_S2_S2_fjLj256EEEEELb1ELb0ELb1ELb0EEEvNS_9BwdParamsE)
        /*0854*/ 	.word	0x00000000


	//----- nvinfo : EIATTR_REGCOUNT
	.align		4
.L_355:
        /*0858*/ 	.byte	0x04, 0x2f
        /*085a*/ 	.short	(.L_357 - .L_356)
	.align		4
.L_356:
        /*085c*/ 	.word	index@(_ZN10layer_norm22ln_bwd_finalize_kernelINS_22Kernel_traits_finalizeILj7168Ef6__halfS2_S2_fjLb0ELj1024ELj4ENS_18Kernel_traits_baseILj7168EfS2_S2_S2_fjLj1024EEEEELb0ELb0EEEvNS_9BwdParamsE)
        /*0860*/ 	.word	0x0000003f


	//----- nvinfo : EIATTR_FRAME_SIZE
	.align		4
.L_357:
        /*0864*/ 	.byte	0x04, 0x11
        /*0866*/ 	.short	(.L_359 - .L_358)
	.align		4
.L_358:
        /*0868*/ 	.word	index@(_ZN10layer_norm22ln_bwd_finalize_kernelINS_22Kernel_traits_finalizeILj7168Ef6__halfS2_S2_fjLb0ELj1024ELj4ENS_18Kernel_traits_baseILj7168EfS2_S2_S2_fjLj1024EEEEELb0ELb0EEEvNS_9BwdParamsE)
        /*086c*/ 	.word	0x00000000


	//----- nvinfo : EIATTR_REGCOUNT
	.align		4
.L_359:
        /*0870*/ 	.byte	0x04, 0x2f
        /*0872*/ 	.short	(.L_361 - .L_360)
	.align		4
.L_360:
        /*0874*/ 	.word	index@(_ZN10layer_norm13ln_bwd_kernelINS_13Kernel_traitsIf6__halfS2_S2_fjLj7168ELj1ELj1ELj8ELj8ENS_18Kernel_traits_baseILj7168EfS2_S2_S2_fjLj256EEEEELb1ELb0ELb0ELb1EEEvNS_9BwdParamsE)
        /*0878*/ 	.word	0x000000d9


	//----- nvinfo : EIATTR_FRAME_SIZE
	.align		4
.L_361:
        /*087c*/ 	.byte	0x04, 0x11
        /*087e*/ 	.short	(.L_363 - .L_362)
	.align		4
.L_362:
        /*0880*/ 	.word	index@(_ZN10layer_norm13ln_bwd_kernelINS_13Kernel_traitsIf6__halfS2_S2_fjLj7168ELj1ELj1ELj8ELj8ENS_18Kernel_traits_baseILj7168EfS2_S2_S2_fjLj256EEEEELb1ELb0ELb0ELb1EEEvNS_9BwdParamsE)
        /*0884*/ 	.word	0x00000000


	//----- nvinfo : EIATTR_REGCOUNT
	.align		4
.L_363:
        /*0888*/ 	.byte	0x04, 0x2f
        /*088a*/ 	.short	(.L_365 - .L_364)
	.align		4
.L_364:
        /*088c*/ 	.word	index@(_ZN10layer_norm13ln_bwd_kernelINS_13Kernel_traitsIf6__halfS2_S2_fjLj7168ELj1ELj1ELj8ELj8ENS_18Kernel_traits_baseILj7168EfS2_S2_S2_fjLj256EEEEELb1ELb0ELb0ELb0EEEvNS_9BwdParamsE)
        /*0890*/ 	.word	0x000000c4


	//----- nvinfo : EIATTR_FRAME_SIZE
	.align		4
.L_365:
        /*0894*/ 	.byte	0x04, 0x11
        /*0896*/ 	.short	(.L_367 - .L_366)
	.align		4
.L_366:
        /*0898*/ 	.word	index@(_ZN10layer_norm13ln_bwd_kernelINS_13Kernel_traitsIf6__halfS2_S2_fjLj7168ELj1ELj1ELj8ELj8ENS_18Kernel_traits_baseILj7168EfS2_S2_S2_fjLj256EEEEELb1ELb0ELb0ELb0EEEvNS_9BwdParamsE)
        /*089c*/ 	.word	0x00000000


	//----- nvinfo : EIATTR_REGCOUNT
	.align		4
.L_367:
        /*08a0*/ 	.byte	0x04, 0x2f
        /*08a2*/ 	.short	(.L_369 - .L_368)
	.align		4
.L_368:
        /*08a4*/ 	.word	index@(_ZN10layer_norm13ln_bwd_kernelINS_13Kernel_traitsIf6__halfS2_S2_fjLj7168ELj1ELj1ELj8ELj8ENS_18Kernel_traits_baseILj7168EfS2_S2_S2_fjLj256EEEEELb0ELb1ELb1ELb1EEEvNS_9BwdParamsE)
        /*08a8*/ 	.word	0x000000fa


	//----- nvinfo : EIATTR_FRAME_SIZE
	.align		4
.L_369:
        /*08ac*/ 	.byte	0x04, 0x11
        /*08ae*/ 	.short	(.L_371 - .L_370)
	.align		4
.L_370:
        /*08b0*/ 	.word	index@(_ZN10layer_norm13ln_bwd_kernelINS_13Kernel_traitsIf6__halfS2_S2_fjLj7168ELj1ELj1ELj8ELj8ENS_18Kernel_traits_baseILj7168EfS2_S2_S2_fjLj256EEEEELb0ELb1ELb1ELb1EEEvNS_9BwdParamsE)
        /*08b4*/ 	.word	0x00000000


	//----- nvinfo : EIATTR_REGCOUNT
	.align		4
.L_371:
        /*08b8*/ 	.byte	0x04, 0x2f
        /*08ba*/ 	.short	(.L_373 - .L_372)
	.align		4
.L_372:
        /*08bc*/ 	.word	index@(_ZN10layer_norm13ln_bwd_kernelINS_13Kernel_traitsIf6__halfS2_S2_fjLj7168ELj1ELj1ELj8ELj8ENS_18Kernel_traits_baseILj7168EfS2_S2_S2_fjLj256EEEEELb0ELb1ELb1ELb0EEEvNS_9BwdParamsE)
        /*08c0*/ 	.word	0x000000f8


	//----- nvinfo : EIATTR_FRAME_SIZE
	.align		4
.L_373:
        /*08c4*/ 	.byte	0x04, 0x11
        /*08c6*/ 	.short	(.L_375 - .L_374)
	.align		4
.L_374:
        /*08c8*/ 	.word	index@(_ZN10layer_norm13ln_bwd_kernelINS_13Kernel_traitsIf6__halfS2_S2_fjLj7168ELj1ELj1ELj8ELj8ENS_18Kernel_traits_baseILj7168EfS2_S2_S2_fjLj256EEEEELb0ELb1ELb1ELb0EEEvNS_9BwdParamsE)
        /*08cc*/ 	.word	0x00000000


	//----- nvinfo : EIATTR_REGCOUNT
	.align		4
.L_375:
        /*08d0*/ 	.byte	0x04, 0x2f
        /*08d2*/ 	.short	(.L_377 - .L_376)
	.align		4
.L_376:
        /*08d4*/ 	.word	index@(_ZN10layer_norm13ln_bwd_kernelINS_13Kernel_traitsIf6__halfS2_S2_fjLj7168ELj1ELj1ELj8ELj8ENS_18Kernel_traits_baseILj7168EfS2_S2_S2_fjLj256EEEEELb0ELb1ELb0ELb1EEEvNS_9BwdParamsE)
        /*08d8*/ 	.word	0x000000ff


	//----- nvinfo : EIATTR_FRAME_SIZE
	.align		4
.L_377:
        /*08dc*/ 	.byte	0x04, 0x11
        /*08de*/ 	.short	(.L_379 - .L_378)
	.align		4
.L_378:
        /*08e0*/ 	.word	index@(_ZN10layer_norm13ln_bwd_kernelINS_13Kernel_traitsIf6__halfS2_S2_fjLj7168ELj1ELj1ELj8ELj8ENS_18Kernel_traits_baseILj7168EfS2_S2_S2_fjLj256EEEEELb0ELb1ELb0ELb1EEEvNS_9BwdParamsE)
        /*08e4*/ 	.word	0x00000068


	//----- nvinfo : EIATTR_REGCOUNT
	.align		4
.L_379:
        /*08e8*/ 	.byte	0x04, 0x2f
        /*08ea*/ 	.short	(.L_381 - .L_380)
	.align		4
.L_380:
        /*08ec*/ 	.word	index@(_ZN10layer_norm13ln_bwd_kernelINS_13Kernel_traitsIf6__halfS2_S2_fjLj7168ELj1ELj1ELj8ELj8ENS_18Kernel_traits_baseILj7168EfS2_S2_S2_fjLj256EEEEELb0ELb1ELb0ELb0EEEvNS_9BwdParamsE)
        /*08f0*/ 	.word	0x000000ef


	//----- nvinfo : EIATTR_FRAME_SIZE
	.align		4
.L_381:
        /*08f4*/ 	.byte	0x04, 0x11
        /*08f6*/ 	.short	(.L_383 - .L_382)
	.align		4
.L_382:
        /*08f8*/ 	.word	index@(_ZN10layer_norm13ln_bwd_kernelINS_13Kernel_traitsIf6__halfS2_S2_fjLj7168ELj1ELj1ELj8ELj8ENS_18Kernel_traits_baseILj7168EfS2_S2_S2_fjLj256EEEEELb0ELb1ELb0ELb0EEEvNS_9BwdParamsE)
        /*08fc*/ 	.word	0x00000000


	//----- nvinfo : EIATTR_REGCOUNT
	.align		4
.L_383:
        /*0900*/ 	.byte	0x04, 0x2f
        /*0902*/ 	.short	(.L_385 - .L_384)
	.align		4
.L_384:
        /*0904*/ 	.word	index@(_ZN10layer_norm13ln_bwd_kernelINS_13Kernel_traitsIf6__halfS2_S2_fjLj7168ELj1ELj1ELj8ELj8ENS_18Kernel_traits_baseILj7168EfS2_S2_S2_fjLj256EEEEELb0ELb0ELb1ELb1EEEvNS_9BwdParamsE)
        /*0908*/ 	.word	0x000000cd


	//----- nvinfo : EIATTR_FRAME_SIZE
	.align		4
.L_385:
        /*090c*/ 	.byte	0x04, 0x11
        /*090e*/ 	.short	(.L_387 - .L_386)
	.align		4
.L_386:
        /*0910*/ 	.word	index@(_ZN10layer_norm13ln_bwd_kernelINS_13Kernel_traitsIf6__halfS2_S2_fjLj7168ELj1ELj1ELj8ELj8ENS_18Kernel_traits_baseILj7168EfS2_S2_S2_fjLj256EEEEELb0ELb0ELb1ELb1EEEvNS_9BwdParamsE)
        /*0914*/ 	.word	0x00000000


	//----- nvinfo : EIATTR_REGCOUNT
	.align		4
.L_387:
        /*0918*/ 	.byte	0x04, 0x2f
        /*091a*/ 	.short	(.L_389 - .L_388)
	.align		4
.L_388:
        /*091c*/ 	.word	index@(_ZN10layer_norm13ln_bwd_kernelINS_13Kernel_traitsIf6__halfS2_S2_fjLj7168ELj1ELj1ELj8ELj8ENS_18Kernel_traits_baseILj7168EfS2_S2_S2_fjLj256EEEEELb0ELb0ELb1ELb0EEEvNS_9BwdParamsE)
        /*0920*/ 	.word	0x000000be


	//----- nvinfo : EIATTR_FRAME_SIZE
	.align		4
.L_389:
        /*0924*/ 	.byte	0x04, 0x11
        /*0926*/ 	.short	(.L_391 - .L_390)
	.align		4
.L_390:
        /*0928*/ 	.word	index@(_ZN10layer_norm13ln_bwd_kernelINS_13Kernel_traitsIf6__halfS2_S2_fjLj7168ELj1ELj1ELj8ELj8ENS_18Kernel_traits_baseILj7168EfS2_S2_S2_fjLj256EEEEELb0ELb0ELb1ELb0EEEvNS_9BwdParamsE)
        /*092c*/ 	.word	0x00000000


	//----- nvinfo : EIATTR_REGCOUNT
	.align		4
.L_391:
        /*0930*/ 	.byte	0x04, 0x2f
        /*0932*/ 	.short	(.L_393 - .L_392)
	.align		4
.L_392:
        /*0934*/ 	.word	index@(_ZN10layer_norm13ln_bwd_kernelINS_13Kernel_traitsIf6__halfS2_S2_fjLj7168ELj1ELj1ELj8ELj8ENS_18Kernel_traits_baseILj7168EfS2_S2_S2_fjLj256EEEEELb0ELb0ELb0ELb1EEEvNS_9BwdParamsE)
        /*0938*/ 	.word	0x000000ef


	//----- nvinfo : EIATTR_FRAME_SIZE
	.align		4
.L_393:
        /*093c*/ 	.byte	0x04, 0x11
        /*093e*/ 	.short	(.L_395 - .L_394)
	.align		4
.L_394:
        /*0940*/ 	.word	index@(_ZN10layer_norm13ln_bwd_kernelINS_13Kernel_traitsIf6__halfS2_S2_fjLj7168ELj1ELj1ELj8ELj8ENS_18Kernel_traits_baseILj7168EfS2_S2_S2_fjLj256EEEEELb0ELb0ELb0ELb1EEEvNS_9BwdParamsE)
        /*0944*/ 	.word	0x00000000


	//----- nvinfo : EIATTR_REGCOUNT
	.align		4
.L_395:
        /*0948*/ 	.byte	0x04, 0x2f
        /*094a*/ 	.short	(.L_397 - .L_396)
	.align		4
.L_396:
        /*094c*/ 	.word	index@(_ZN10layer_norm13ln_bwd_kernelINS_13Kernel_traitsIf6__halfS2_S2_fjLj7168ELj1ELj1ELj8ELj8ENS_18Kernel_traits_baseILj7168EfS2_S2_S2_fjLj256EEEEELb0ELb0ELb0ELb0EEEvNS_9BwdParamsE)
        /*0950*/ 	.word	0x000000b9


	//----- nvinfo : EIATTR_FRAME_SIZE
	.align		4
.L_397:
        /*0954*/ 	.byte	0x04, 0x11
        /*0956*/ 	.short	(.L_399 - .L_398)
	.align		4
.L_398:
        /*0958*/ 	.word	index@(_ZN10layer_norm13ln_bwd_kernelINS_13Kernel_traitsIf6__halfS2_S2_fjLj7168ELj1ELj1ELj8ELj8ENS_18Kernel_traits_baseILj7168EfS2_S2_S2_fjLj256EEEEELb0ELb0ELb0ELb0EEEvNS_9BwdParamsE)
        /*095c*/ 	.word	0x00000000


	//----- nvinfo : EIATTR_REGCOUNT
	.align		4
.L_399:
        /*0960*/ 	.byte	0x04, 0x2f
        /*0962*/ 	.short	(.L_401 - .L_400)
	.align		4
.L_400:
        /*0964*/ 	.word	index@(_ZN10layer_norm13ln_bwd_kernelINS_13Kernel_traitsIf13__nv_bfloat16fS2_fjLj7168ELj1ELj1ELj8ELj8ENS_18Kernel_traits_baseILj7168EfS2_fS2_fjLj256EEEEELb1ELb1ELb1ELb1EEEvNS_9BwdParamsE)
        /*0968*/ 	.word	0x000000ff


	//----- nvinfo : EIATTR_FRAME_SIZE
	.align		4
.L_401:
        /*096c*/ 	.byte	0x04, 0x11
        /*096e*/ 	.short	(.L_403 - .L_402)
	.align		4
.L_402:
        /*0970*/ 	.word	index@(_ZN10layer_norm13ln_bwd_kernelINS_13Kernel_traitsIf13__nv_bfloat16fS2_fjLj7168ELj1ELj1ELj8ELj8ENS_18Kernel_traits_baseILj7168EfS2_fS2_fjLj256EEEEELb1ELb1ELb1ELb1EEEvNS_9BwdParamsE)
        /*0974*/ 	.word	0x00000000


	//----- nvinfo : EIATTR_REGCOUNT
	.align		4
.L_403:
        /*0978*/ 	.byte	0x04, 0x2f
        /*097a*/ 	.short	(.L_405 - .L_404)
	.align		4
.L_404:
        /*097c*/ 	.word	index@(_ZN10layer_norm22ln_bwd_finalize_kernelINS_22Kernel_traits_finalizeILj7168Ef13__nv_bfloat16fS2_fjLb1ELj1024ELj4ENS_18Kernel_traits_baseILj7168EfS2_fS2_fjLj1024EEEEELb1ELb1EEEvNS_9BwdParamsE)
        /*0980*/ 	.word	0x00000020


	//----- nvinfo : EIATTR_FRAME_SIZE
	.align		4
.L_405:
        /*0984*/ 	.byte	0x04, 0x11
        /*0986*/ 	.short	(.L_407 - .L_406)
	.align		4
.L_406:
        /*0988*/ 	.word	index@(_ZN10layer_norm22ln_bwd_finalize_kernelINS_22Kernel_traits_finalizeILj7168Ef13__nv_bfloat16fS2_fjLb1ELj1024ELj4ENS_18Kernel_traits_baseILj7168EfS2_fS2_fjLj1024EEEEELb1ELb1EEEvNS_9BwdParamsE)
        /*098c*/ 	.word	0x00000000


	//----- nvinfo : EIATTR_REGCOUNT
	.align		4
.L_407:
        /*0990*/ 	.byte	0x04, 0x2f
        /*0992*/ 	.short	(.L_409 - .L_408)
	.align		4
.L_408:
        /*0994*/ 	.word	index@(_ZN10layer_norm13ln_bwd_kernelINS_13Kernel_traitsIf13__nv_bfloat16fS2_fjLj7168ELj1ELj1ELj8ELj8ENS_18Kernel_traits_baseILj7168EfS2_fS2_fjLj256EEEEELb1ELb1ELb1ELb0EEEvNS_9BwdParamsE)
        /*0998*/ 	.word	0x000000ff


	//----- nvinfo : EIATTR_FRAME_SIZE
	.align		4
.L_409:
        /*099c*/ 	.byte	0x04, 0x11
        /*099e*/ 	.short	(.L_411 - .L_410)
	.align		4
.L_410:
        /*09a0*/ 	.word	index@(_ZN10layer_norm13ln_bwd_kernelINS_13Kernel_traitsIf13__nv_bfloat16fS2_fjLj7168ELj1ELj1ELj8ELj8ENS_18Kernel_traits_baseILj7168EfS2_fS2_fjLj256EEEEELb1ELb1ELb1ELb0EEEvNS_9BwdParamsE)
        /*09a4*/ 	.word	0x00000020


	//----- nvinfo : EIATTR_REGCOUNT
	.align		4
.L_411:
        /*09a8*/ 	.byte	0x04, 0x2f
        /*09aa*/ 	.short	(.L_413 - .L_412)
	.align		4
.L_412:
        /*09ac*/ 	.word	index@(_ZN10layer_norm22ln_bwd_finalize_kernelINS_22Kernel_traits_finalizeILj7168Ef13__nv_bfloat16fS2_fjLb1ELj1024ELj4ENS_18Kernel_traits_baseILj7168EfS2_fS2_fjLj1024EEEEELb1ELb0EEEvNS_9BwdParamsE)
        /*09b0*/ 	.word	0x00000020


	//----- nvinfo : EIATTR_FRAME_SIZE
	.align		4
.L_413:
        /*09b4*/ 	.byte	0x04, 0x11
        /*09b6*/ 	.short	(.L_415 - .L_414)
	.align		4
.L_414:
        /*09b8*/ 	.word	index@(_ZN10layer_norm22ln_bwd_finalize_kernelINS_22Kernel_traits_finalizeILj7168Ef13__nv_bfloat16fS2_fjLb1ELj1024ELj4ENS_18Kernel_traits_baseILj7168EfS2_fS2_fjLj1024EEEEELb1ELb0EEEvNS_9BwdParamsE)
        /*09bc*/ 	.word	0x00000000


	//----- nvinfo : EIATTR_REGCOUNT
	.align		4
.L_415:
        /*09c0*/ 	.byte	0x04, 0x2f
        /*09c2*/ 	.short	(.L_417 - .L_416)
	.align		4
.L_416:
        /*09c4*/ 	.word	index@(_ZN10layer_norm13ln_bwd_kernelINS_13Kernel_traitsIf13__nv_bfloat16fS2_fjLj7168ELj1ELj1ELj8ELj8ENS_18Kernel_traits_baseILj7168EfS2_fS2_fjLj256EEEEELb1ELb1ELb0ELb1EEEvNS_9BwdParamsE)
        /*09c8*/ 	.word	0x000000ff


	//----- nvinfo : EIATTR_FRAME_SIZE
	.align		4
.L_417:
        /*09cc*/ 	.byte	0x04, 0x11
        /*09ce*/ 	.short	(.L_419 - .L_418)
	.align		4
.L_418:
        /*09d0*/ 	.word	index@(_ZN10layer_norm13ln_bwd_kernelINS_13Kernel_traitsIf13__nv_bfloat16fS2_fjLj7168ELj1ELj1ELj8ELj8ENS_18Kernel_traits_baseILj7168EfS2_fS2_fjLj256EEEEELb1ELb1ELb0ELb1EEEvNS_9BwdParamsE)
        /*09d4*/ 	.word	0x00000000


	//----- nvinfo : EIATTR_REGCOUNT
	.align		4
.L_419:
        /*09d8*/ 	.byte	0x04, 0x2f
        /*09da*/ 	.short	(.L_421 - .L_420)
	.align		4
.L_420:
        /*09dc*/ 	.word	index@(_ZN10layer_norm13ln_bwd_kernelINS_13Kernel_traitsIf13__nv_bfloat16fS2_fjLj7168ELj1ELj1ELj8ELj8ENS_18Kernel_traits_baseILj7168EfS2_fS2_fjLj256EEEEELb1ELb1ELb0ELb0EEEvNS_9BwdParamsE)
        /*09e0*/ 	.word	0x000000ff


	//----- nvinfo : EIATTR_FRAME_SIZE
	.align		4
.L_421:
        /*09e4*/ 	.byte	0x04, 0x11
        /*09e6*/ 	.short	(.L_423 - .L_422)
	.align		4
.L_422:
        /*09e8*/ 	.word	index@(_ZN10layer_norm13ln_bwd_kernelINS_13Kernel_traitsIf13__nv_bfloat16fS2_fjLj7168ELj1ELj1ELj8ELj8ENS_18Kernel_traits_baseILj7168EfS2_fS2_fjLj256EEEEELb1ELb1ELb0ELb0EEEvNS_9BwdParamsE)
        /*09ec*/ 	.word	0x00000010


	//----- nvinfo : EIATTR_REGCOUNT
	.align		4
.L_423:
        /*09f0*/ 	.byte	0x04, 0x2f
        /*09f2*/ 	.short	(.L_425 - .L_424)
	.align		4
.L_424:
        /*09f4*/ 	.word	index@(_ZN10layer_norm13ln_bwd_kernelINS_13Kernel_traitsIf13__nv_bfloat16fS2_fjLj7168ELj1ELj1ELj8ELj8ENS_18Kernel_traits_baseILj7168EfS2_fS2_fjLj256EEEEELb1ELb0ELb1ELb1EEEvNS_9BwdParamsE)
        /*09f8*/ 	.word	0x000000e3


	//----- nvinfo : EIATTR_FRAME_SIZE
	.align		4
.L_425:
        /*09fc*/ 	.byte	0x04, 0x11
        /*09fe*/ 	.short	(.L_427 - .L_426)
	.align		4
.L_426:
        /*0a00*/ 	.word	index@(_ZN10layer_norm13ln_bwd_kernelINS_13Kernel_traitsIf13__nv_bfloat16fS2_fjLj7168ELj1ELj1ELj8ELj8ENS_18Kernel_traits_baseILj7168EfS2_fS2_fjLj256EEEEELb1ELb0ELb1ELb1EEEvNS_9BwdParamsE)
        /*0a04*/ 	.word	0x00000000


	//----- nvinfo : EIATTR_REGCOUNT
	.align		4
.L_427:
        /*0a08*/ 	.byte	0x04, 0x2f
        /*0a0a*/ 	.short	(.L_429 - .L_428)
	.align		4
.L_428:
        /*0a0c*/ 	.word	index@(_ZN10layer_norm22ln_bwd_finalize_kernelINS_22Kernel_traits_finalizeILj7168Ef13__nv_bfloat16fS2_fjLb0ELj1024ELj4ENS_18Kernel_traits_baseILj7168EfS2_fS2_fjLj1024EEEEELb0ELb1EEEvNS_9BwdParamsE)
        /*0a10*/ 	.word	0x00000020


	//----- nvinfo : EIATTR_FRAME_SIZE
	.align		4
.L_429:
        /*0a14*/ 	.byte	0x04, 0x11
        /*0a16*/ 	.short	(.L_431 - .L_430)
	.align		4
.L_430:
        /*0a18*/ 	.word	index@(_ZN10layer_norm22ln_bwd_finalize_kernelINS_22Kernel_traits_finalizeILj7168Ef13__nv_bfloat16fS2_fjLb0ELj1024ELj4ENS_18Kernel_traits_baseILj7168EfS2_fS2_fjLj1024EEEEELb0ELb1EEEvNS_9BwdParamsE)
        /*0a1c*/ 	.word	0x00000000


	//----- nvinfo : EIATTR_REGCOUNT
	.align		4
.L_431:
        /*0a20*/ 	.byte	0x04, 0x2f
        /*0a22*/ 	.short	(.L_433 - .L_432)
	.align		4
.L_432:
        /*0a24*/ 	.word	index@(_ZN10layer_norm13ln_bwd_kernelINS_13Kernel_traitsIf13__nv_bfloat16fS2_fjLj7168ELj1ELj1ELj8ELj8ENS_18Kernel_traits_baseILj7168EfS2_fS2_fjLj256EEEEELb1ELb0ELb1ELb0EEEvNS_9BwdParamsE)
        /*0a28*/ 	.word	0x000000e8


	//----- nvinfo : EIATTR_FRAME_SIZE
	.align		4
.L_433:
        /*0a2c*/ 	.byte	0x04, 0x11
        /*0a2e*/ 	.short	(.L_435 - .L_434)
	.align		4
.L_434:
        /*0a30*/ 	.word	index@(_ZN10layer_norm13ln_bwd_kernelINS_13Kernel_traitsIf13__nv_bfloat16fS2_fjLj7168ELj1ELj1ELj8ELj8ENS_18Kernel_traits_baseILj7168EfS2_fS2_fjLj256EEEEELb1ELb0ELb1ELb0EEEvNS_9BwdParamsE)
        /*0a34*/ 	.word	0x00000000


	//----- nvinfo : EIATTR_REGCOUNT
	.align		4
.L_435:
        /*0a38*/ 	.byte	0x04, 0x2f
        /*0a3a*/ 	.short	(.L_437 - .L_436)
	.align		4
.L_436:
        /*0a3c*/ 	.word	index@(_ZN10layer_norm22ln_bwd_finalize_kernelINS_22Kernel_traits_finalizeILj7168Ef13__nv_bfloat16fS2_fjLb0ELj1024ELj4ENS_18Kernel_traits_baseILj7168EfS2_fS2_fjLj1024EEEEELb0ELb0EEEvNS_9BwdParamsE)
        /*0a40*/ 	.word	0x0000003f


	//----- nvinfo : EIATTR_FRAME_SIZE
	.align		4
.L_437:
        /*0a44*/ 	.byte	0x04, 0x11
        /*0a46*/ 	.short	(.L_439 - .L_438)
	.align		4
.L_438:
        /*0a48*/ 	.word	index@(_ZN10layer_norm22ln_bwd_finalize_kernelINS_22Kernel_traits_finalizeILj7168Ef13__nv_bfloat16fS2_fjLb0ELj1024ELj4ENS_18Kernel_traits_baseILj7168EfS2_fS2_fjLj1024EEEEELb0ELb0EEEvNS_9BwdParamsE)
        /*0a4c*/ 	.word	0x00000000


	//----- nvinfo : EIATTR_REGCOUNT
	.align		4
.L_439:
        /*0a50*/ 	.byte	0x04, 0x2f
        /*0a52*/ 	.short	(.L_441 - .L_440)
	.align		4
.L_440:
        /*0a54*/ 	.word	index@(_ZN10layer_norm13ln_bwd_kernelINS_13Kernel_traitsIf13__nv_bfloat16fS2_fjLj7168ELj1ELj1ELj8ELj8ENS_18Kernel_traits_baseILj7168EfS2_fS2_fjLj256EEEEELb1ELb0ELb0ELb1EEEvNS_9BwdParamsE)
        /*0a58*/ 	.word	0x000000e6


	//----- nvinfo : EIATTR_FRAME_SIZE
	.align		4
.L_441:
        /*0a5c*/ 	.byte	0x04, 0x11
        /*0a5e*/ 	.short	(.L_443 - .L_442)
	.align		4
.L_442:
        /*0a60*/ 	.word	index@(_ZN10layer_norm13ln_bwd_kernelINS_13Kernel_traitsIf13__nv_bfloat16fS2_fjLj7168ELj1ELj1ELj8ELj8ENS_18Kernel_traits_baseILj7168EfS2_fS2_fjLj256EEEEELb1ELb0ELb0ELb1EEEvNS_9BwdParamsE)
        /*0a64*/ 	.word	0x00000000


	//----- nvinfo : EIATTR_REGCOUNT
	.align		4
.L_443:
        /*0a68*/ 	.byte	0x04, 0x2f
        /*0a6a*/ 	.short	(.L_445 - .L_444)
	.align		4
.L_444:
        /*0a6c*/ 	.word	index@(_ZN10layer_norm13ln_bwd_kernelINS_13Kernel_traitsIf13__nv_bfloat16fS2_fjLj7168ELj1ELj1ELj8ELj8ENS_18Kernel_traits_baseILj7168EfS2_fS2_fjLj256EEEEELb1ELb0ELb0ELb0EEEvNS_9BwdParamsE)
        /*0a70*/ 	.word	0x000000ce


	//----- nvinfo : EIATTR_FRAME_SIZE
	.align		4
.L_445:
        /*0a74*/ 	.byte	0x04, 0x11
        /*0a76*/ 	.short	(.L_447 - .L_446)
	.align		4
.L_446:
        /*0a78*/ 	.word	index@(_ZN10layer_norm13ln_bwd_kernelINS_13Kernel_traitsIf13__nv_bfloat16fS2_fjLj7168ELj1ELj1ELj8ELj8ENS_18Kernel_traits_baseILj7168EfS2_fS2_fjLj256EEEEELb1ELb0ELb0ELb0EEEvNS_9BwdParamsE)
        /*0a7c*/ 	.word	0x00000000


	//----- nvinfo : EIATTR_REGCOUNT
	.align		4
.L_447:
        /*0a80*/ 	.byte	0x04, 0x2f
        /*0a82*/ 	.short	(.L_449 - .L_448)
	.align		4
.L_448:
        /*0a84*/ 	.word	index@(_ZN10layer_norm13ln_bwd_kernelINS_13Kernel_traitsIf13__nv_bfloat16fS2_fjLj7168ELj1ELj1ELj8ELj8ENS_18Kernel_traits_baseILj7168EfS2_fS2_fjLj256EEEEELb0ELb1ELb1ELb1EEEvNS_9BwdParamsE)
        /*0a88*/ 	.word	0x000000ff


	//----- nvinfo : EIATTR_FRAME_SIZE
	.align		4
.L_449:
        /*0a8c*/ 	.byte	0x04, 0x11
        /*0a8e*/ 	.short	(.L_451 - .L_450)
	.align		4
.L_450:
        /*0a90*/ 	.word	index@(_ZN10layer_norm13ln_bwd_kernelINS_13Kernel_traitsIf13__nv_bfloat16fS2_fjLj7168ELj1ELj1ELj8ELj8ENS_18Kernel_traits_baseILj7168EfS2_fS2_fjLj256EEEEELb0ELb1ELb1ELb1EEEvNS_9BwdParamsE)
        /*0a94*/ 	.word	0x00000000


	//----- nvinfo : EIATTR_REGCOUNT
	.align		4
.L_451:
        /*0a98*/ 	.byte	0x04, 0x2f
        /*0a9a*/ 	.short	(.L_453 - .L_452)
	.align		4
.L_452:
        /*0a9c*/ 	.word	index@(_ZN10layer_norm13ln_bwd_kernelINS_13Kernel_traitsIf13__nv_bfloat16fS2_fjLj7168ELj1ELj1ELj8ELj8ENS_18Kernel_traits_baseILj7168EfS2_fS2_fjLj256EEEEELb0ELb1ELb1ELb0EEEvNS_9BwdParamsE)
        /*0aa0*/ 	.word	0x000000fe


	//----- nvinfo : EIATTR_FRAME_SIZE
	.align		4
.L_453:
        /*0aa4*/ 	.byte	0x04, 0x11
        /*0aa6*/ 	.short	(.L_455 - .L_454)
	.align		4
.L_454:
        /*0aa8*/ 	.word	index@(_ZN10layer_norm13ln_bwd_kernelINS_13Kernel_traitsIf13__nv_bfloat16fS2_fjLj7168ELj1ELj1ELj8ELj8ENS_18Kernel_traits_baseILj7168EfS2_fS2_fjLj256EEEEELb0ELb1ELb1ELb0EEEvNS_9BwdParamsE)
        /*0aac*/ 	.word	0x00000000


	//----- nvinfo : EIATTR_REGCOUNT
	.align		4
.L_455:
        /*0ab0*/ 	.byte	0x04, 0x2f
        /*0ab2*/ 	.short	(.L_457 - .L_456)
	.align		4
.L_456:
        /*0ab4*/ 	.word	index@(_ZN10layer_norm13ln_bwd_kernelINS_13Kernel_traitsIf13__nv_bfloat16fS2_fjLj7168ELj1ELj1ELj8ELj8ENS_18Kernel_traits_baseILj7168EfS2_fS2_fjLj256EEEEELb0ELb1ELb0ELb1EEEvNS_9BwdParamsE)
        /*0ab8*/ 	.word	0x000000ff


	//----- nvinfo : EIATTR_FRAME_SIZE
	.align		4
.L_457:
        /*0abc*/ 	.byte	0x04, 0x11
        /*0abe*/ 	.short	(.L_459 - .L_458)
	.align		4
.L_458:
        /*0ac0*/ 	.word	index@(_ZN10layer_norm13ln_bwd_kernelINS_13Kernel_traitsIf13__nv_bfloat16fS2_fjLj7168ELj1ELj1ELj8ELj8ENS_18Kernel_traits_baseILj7168EfS2_fS2_fjLj256EEEEELb0ELb1ELb0ELb1EEEvNS_9BwdParamsE)
        /*0ac4*/ 	.word	0x00000000


	//----- nvinfo : EIATTR_REGCOUNT
	.align		4
.L_459:
        /*0ac8*/ 	.byte	0x04, 0x2f
        /*0aca*/ 	.short	(.L_461 - .L_460)
	.align		4
.L_460:
        /*0acc*/ 	.word	index@(_ZN10layer_norm13ln_bwd_kernelINS_13Kernel_traitsIf13__nv_bfloat16fS2_fjLj7168ELj1ELj1ELj8ELj8ENS_18Kernel_traits_baseILj7168EfS2_fS2_fjLj256EEEEELb0ELb1ELb0ELb0EEEvNS_9BwdParamsE)
        /*0ad0*/ 	.word	0x000000fe


	//----- nvinfo : EIATTR_FRAME_SIZE
	.align		4
.L_461:
        /*0ad4*/ 	.byte	0x04, 0x11
        /*0ad6*/ 	.short	(.L_463 - .L_462)
	.align		4
.L_462:
        /*0ad8*/ 	.word	index@(_ZN10layer_norm13ln_bwd_kernelINS_13Kernel_traitsIf13__nv_bfloat16fS2_fjLj7168ELj1ELj1ELj8ELj8ENS_18Kernel_traits_baseILj7168EfS2_fS2_fjLj256EEEEELb0ELb1ELb0ELb0EEEvNS_9BwdParamsE)
        /*0adc*/ 	.word	0x00000000


	//----- nvinfo : EIATTR_REGCOUNT
	.align		4
.L_463:
        /*0ae0*/ 	.byte	0x04, 0x2f
        /*0ae2*/ 	.short	(.L_465 - .L_464)
	.align		4
.L_464:
        /*0ae4*/ 	.word	index@(_ZN10layer_norm13ln_bwd_kernelINS_13Kernel_traitsIf13__nv_bfloat16fS2_fjLj7168ELj1ELj1ELj8ELj8ENS_18Kernel_traits_baseILj7168EfS2_fS2_fjLj256EEEEELb0ELb0ELb1ELb1EEEvNS_9BwdParamsE)
        /*0ae8*/ 	.word	0x000000ca


	//----- nvinfo : EIATTR_FRAME_SIZE
	.align		4
.L_465:
        /*0aec*/ 	.byte	0x04, 0x11
        /*0aee*/ 	.short	(.L_467 - .L_466)
	.align		4
.L_466:
        /*0af0*/ 	.word	index@(_ZN10layer_norm13ln_bwd_kernelINS_13Kernel_traitsIf13__nv_bfloat16fS2_fjLj7168ELj1ELj1ELj8ELj8ENS_18Kernel_traits_baseILj7168EfS2_fS2_fjLj256EEEEELb0ELb0ELb1ELb1EEEvNS_9BwdParamsE)
        /*0af4*/ 	.word	0x00000000


	//----- nvinfo : EIATTR_REGCOUNT
	.align		4
.L_467:
        /*0af8*/ 	.byte	0x04, 0x2f
        /*0afa*/ 	.short	(.L_469 - .L_468)
	.align		4
.L_468:
        /*0afc*/ 	.word	index@(_ZN10layer_norm13ln_bwd_kernelINS_13Kernel_traitsIf13__nv_bfloat16fS2_fjLj7168ELj1ELj1ELj8ELj8ENS_18Kernel_traits_baseILj7168EfS2_fS2_fjLj256EEEEELb0ELb0ELb1ELb0EEEvNS_9BwdParamsE)
        /*0b00*/ 	.word	0x000000cc


	//----- nvinfo : EIATTR_FRAME_SIZE
	.align		4
.L_469:
        /*0b04*/ 	.byte	0x04, 0x11
        /*0b06*/ 	.short	(.L_471 - .L_470)
	.align		4
.L_470:
        /*0b08*/ 	.word	index@(_ZN10layer_norm13ln_bwd_kernelINS_13Kernel_traitsIf13__nv_bfloat16fS2_fjLj7168ELj1ELj1ELj8ELj8ENS_18Kernel_traits_baseILj7168EfS2_fS2_fjLj256EEEEELb0ELb0ELb1ELb0EEEvNS_9BwdParamsE)
        /*0b0c*/ 	.word	0x00000000


	//----- nvinfo : EIATTR_REGCOUNT
	.align		4
.L_471:
        /*0b10*/ 	.byte	0x04, 0x2f
        /*0b12*/ 	.short	(.L_473 - .L_472)
	.align		4
.L_472:
        /*0b14*/ 	.word	index@(_ZN10layer_norm13ln_bwd_kernelINS_13Kernel_traitsIf13__nv_bfloat16fS2_fjLj7168ELj1ELj1ELj8ELj8ENS_18Kernel_traits_baseILj7168EfS2_fS2_fjLj256EEEEELb0ELb0ELb0ELb1EEEvNS_9BwdParamsE)
        /*0b18*/ 	.word	0x000000e0


	//----- nvinfo : EIATTR_FRAME_SIZE
	.align		4
.L_473:
        /*0b1c*/ 	.byte	0x04, 0x11
        /*0b1e*/ 	.short	(.L_475 - .L_474)
	.align		4
.L_474:
        /*0b20*/ 	.word	index@(_ZN10layer_norm13ln_bwd_kernelINS_13Kernel_traitsIf13__nv_bfloat16fS2_fjLj7168ELj1ELj1ELj8ELj8ENS_18Kernel_traits_baseILj7168EfS2_fS2_fjLj256EEEEELb0ELb0ELb0ELb1EEEvNS_9BwdParamsE)
        /*0b24*/ 	.word	0x00000000


	//----- nvinfo : EIATTR_REGCOUNT
	.align		4
.L_475:
        /*0b28*/ 	.byte	0x04, 0x2f
        /*0b2a*/ 	.short	(.L_477 - .L_476)
	.align		4
.L_476:
        /*0b2c*/ 	.word	index@(_ZN10layer_norm13ln_bwd_kernelINS_13Kernel_traitsIf13__nv_bfloat16fS2_fjLj7168ELj1ELj1ELj8ELj8ENS_18Kernel_traits_baseILj7168EfS2_fS2_fjLj256EEEEELb0ELb0ELb0ELb0EEEvNS_9BwdParamsE)
        /*0b30*/ 	.word	0x000000c6


	//----- nvinfo : EIATTR_FRAME_SIZE
	.align		4
.L_477:
        /*0b34*/ 	.byte	0x04, 0x11
        /*0b36*/ 	.short	(.L_479 - .L_478)
	.align		4
.L_478:
        /*0b38*/ 	.word	index@(_ZN10layer_norm13ln_bwd_kernelINS_13Kernel_traitsIf13__nv_bfloat16fS2_fjLj7168ELj1ELj1ELj8ELj8ENS_18Kernel_traits_baseILj7168EfS2_fS2_fjLj256EEEEELb0ELb0ELb0ELb0EEEvNS_9BwdParamsE)
        /*0b3c*/ 	.word	0x00000000


	//----- nvinfo : EIATTR_REGCOUNT
	.align		4
.L_479:
        /*0b40*/ 	.byte	0x04, 0x2f
        /*0b42*/ 	.short	(.L_481 - .L_480)
	.align		4
.L_480:
        /*0b44*/ 	.word	index@(_ZN10layer_norm13ln_bwd_kernelINS_13Kernel_traitsI13__nv_bfloat16S2_fS2_fjLj7168ELj1ELj1ELj8ELj8ENS_18Kernel_traits_baseILj7168ES2_S2_fS2_fjLj256EEEEELb1ELb1ELb1ELb1EEEvNS_9BwdParamsE)
        /*0b48*/ 	.word	0x000000fe


	//----- nvinfo : EIATTR_FRAME_SIZE
	.align		4
.L_481:
        /*0b4c*/ 	.byte	0x04, 0x11
        /*0b4e*/ 	.short	(.L_483 - .L_482)
	.align		4
.L_482:
        /*0b50*/ 	.word	index@(_ZN10layer_norm13ln_bwd_kernelINS_13Kernel_traitsI13__nv_bfloat16S2_fS2_fjLj7168ELj1ELj1ELj8ELj8ENS_18Kernel_traits_baseILj7168ES2_S2_fS2_fjLj256EEEEELb1ELb1ELb1ELb1EEEvNS_9BwdParamsE)
        /*0b54*/ 	.word	0x00000000


	//----- nvinfo : EIATTR_REGCOUNT
	.align		4
.L_483:
        /*0b58*/ 	.byte	0x04, 0x2f
        /*0b5a*/ 	.short	(.L_485 - .L_484)
	.align		4
.L_484:
        /*0b5c*/ 	.word	index@(_ZN10layer_norm22ln_bwd_finalize_kernelINS_22Kernel_traits_finalizeILj7168E13__nv_bfloat16S2_fS2_fjLb1ELj1024ELj4ENS_18Kernel_traits_baseILj7168ES2_S2_fS2_fjLj1024EEEEELb1ELb1EEEvNS_9BwdParamsE)
        /*0b60*/ 	.word	0x00000020


	//----- nvinfo : EIATTR_FRAME_SIZE
	.align		4
.L_485:
        /*0b64*/ 	.byte	0x04, 0x11
        /*0b66*/ 	.short	(.L_487 - .L_486)
	.align		4
.L_486:
        /*0b68*/ 	.word	index@(_ZN10layer_norm22ln_bwd_finalize_kernelINS_22Kernel_traits_finalizeILj7168E13__nv_bfloat16S2_fS2_fjLb1ELj1024ELj4ENS_18Kernel_traits_baseILj7168ES2_S2_fS2_fjLj1024EEEEELb1ELb1EEEvNS_9BwdParamsE)
        /*0b6c*/ 	.word	0x00000000


	//----- nvinfo : EIATTR_REGCOUNT
	.align		4
.L_487:
        /*0b70*/ 	.byte	0x04, 0x2f
        /*0b72*/ 	.short	(.L_489 - .L_488)
	.align		4
.L_488:
        /*0b74*/ 	.word	index@(_ZN10layer_norm13ln_bwd_kernelINS_13Kernel_traitsI13__nv_bfloat16S2_fS2_fjLj7168ELj1ELj1ELj8ELj8ENS_18Kernel_traits_baseILj7168ES2_S2_fS2_fjLj256EEEEELb1ELb1ELb1ELb0EEEvNS_9BwdParamsE)
        /*0b78*/ 	.word	0x000000ff


	//----- nvinfo : EIATTR_FRAME_SIZE
	.align		4
.L_489:
        /*0b7c*/ 	.byte	0x04, 0x11
        /*0b7e*/ 	.short	(.L_491 - .L_490)
	.align		4
.L_490:
        /*0b80*/ 	.word	index@(_ZN10layer_norm13ln_bwd_kernelINS_13Kernel_traitsI13__nv_bfloat16S2_fS2_fjLj7168ELj1ELj1ELj8ELj8ENS_18Kernel_traits_baseILj7168ES2_S2_fS2_fjLj256EEEEELb1ELb1ELb1ELb0EEEvNS_9BwdParamsE)
        /*0b84*/ 	.word	0x00000018


	//----- nvinfo : EIATTR_REGCOUNT
	.align		4
.L_491:
        /*0b88*/ 	.byte	0x04, 0x2f
        /*0b8a*/ 	.short	(.L_493 - .L_492)
	.align		4
.L_492:
        /*0b8c*/ 	.word	index@(_ZN10layer_norm22ln_bwd_finalize_kernelINS_22Kernel_traits_finalizeILj7168E13__nv_bfloat16S2_fS2_fjLb1ELj1024ELj4ENS_18Kernel_traits_baseILj7168ES2_S2_fS2_fjLj1024EEEEELb1ELb0EEEvNS_9BwdParamsE)
        /*0b90*/ 	.word	0x00000020


	//----- nvinfo : EIATTR_FRAME_SIZE
	.align		4
.L_493:
        /*0b94*/ 	.byte	0x04, 0x11
        /*0b96*/ 	.short	(.L_495 - .L_494)
	.align		4
.L_494:
        /*0b98*/ 	.word	index@(_ZN10layer_norm22ln_bwd_finalize_kernelINS_22Kernel_traits_finalizeILj7168E13__nv_bfloat16S2_fS2_fjLb1ELj1024ELj4ENS_18Kernel_traits_baseILj7168ES2_S2_fS2_fjLj1024EEEEELb1ELb0EEEvNS_9BwdParamsE)
        /*0b9c*/ 	.word	0x00000000


	//----- nvinfo : EIATTR_REGCOUNT
	.align		4
.L_495:
        /*0ba0*/ 	.byte	0x04, 0x2f
        /*0ba2*/ 	.short	(.L_497 - .L_496)
	.align		4
.L_496:
        /*0ba4*/ 	.word	index@(_ZN10layer_norm13ln_bwd_kernelINS_13Kernel_traitsI13__nv_bfloat16S2_fS2_fjLj7168ELj1ELj1ELj8ELj8ENS_18Kernel_traits_baseILj7168ES2_S2_fS2_fjLj256EEEEELb1ELb1ELb0ELb1EEEvNS_9BwdParamsE)
        /*0ba8*/ 	.word	0x000000ff


	//----- nvinfo : EIATTR_FRAME_SIZE
	.align		4
.L_497:
        /*0bac*/ 	.byte	0x04, 0x11
        /*0bae*/ 	.short	(.L_499 - .L_498)
	.align		4
.L_498:
        /*0bb0*/ 	.word	index@(_ZN10layer_norm13ln_bwd_kernelINS_13Kernel_traitsI13__nv_bfloat16S2_fS2_fjLj7168ELj1ELj1ELj8ELj8ENS_18Kernel_traits_baseILj7168ES2_S2_fS2_fjLj256EEEEELb1ELb1ELb0ELb1EEEvNS_9BwdParamsE)
        /*0bb4*/ 	.word	0x00000008


	//----- nvinfo : EIATTR_REGCOUNT
	.align		4
.L_499:
        /*0bb8*/ 	.byte	0x04, 0x2f
        /*0bba*/ 	.short	(.L_501 - .L_500)
	.align		4
.L_500:
        /*0bbc*/ 	.word	index@(_ZN10layer_norm13ln_bwd_kernelINS_13Kernel_traitsI13__nv_bfloat16S2_fS2_fjLj7168ELj1ELj1ELj8ELj8ENS_18Kernel_traits_baseILj7168ES2_S2_fS2_fjLj256EEEEELb1ELb1ELb0ELb0EEEvNS_9BwdParamsE)
        /*0bc0*/ 	.word	0x000000ff


	//----- nvinfo : EIATTR_FRAME_SIZE
	.align		4
.L_501:
        /*0bc4*/ 	.byte	0x04, 0x11
        /*0bc6*/ 	.short	(.L_503 - .L_502)
	.align		4
.L_502:
        /*0bc8*/ 	.word	index@(_ZN10layer_norm13ln_bwd_kernelINS_13Kernel_traitsI13__nv_bfloat16S2_fS2_fjLj7168ELj1ELj1ELj8ELj8ENS_18Kernel_traits_baseILj7168ES2_S2_fS2_fjLj256EEEEELb1ELb1ELb0ELb0EEEvNS_9BwdParamsE)
        /*0bcc*/ 	.word	0x00000010


	//----- nvinfo : EIATTR_REGCOUNT
	.align		4
.L_503:
        /*0bd0*/ 	.byte	0x04, 0x2f
        /*0bd2*/ 	.short	(.L_505 - .L_504)
	.align		4
.L_504:
        /*0bd4*/ 	.word	index@(_ZN10layer_norm13ln_bwd_kernelINS_13Kernel_traitsI13__nv_bfloat16S2_fS2_fjLj7168ELj1ELj1ELj8ELj8ENS_18Kernel_traits_baseILj7168ES2_S2_fS2_fjLj256EEEEELb1ELb0ELb1ELb1EEEvNS_9BwdParamsE)
        /*0bd8*/ 	.word	0x000000cc


	//----- nvinfo : EIATTR_FRAME_SIZE
	.align		4
.L_505:
        /*0bdc*/ 	.byte	0x04, 0x11
        /*0bde*/ 	.short	(.L_507 - .L_506)
	.align		4
.L_506:
        /*0be0*/ 	.word	index@(_ZN10layer_norm13ln_bwd_kernelINS_13Kernel_traitsI13__nv_bfloat16S2_fS2_fjLj7168ELj1ELj1ELj8ELj8ENS_18Kernel_traits_baseILj7168ES2_S2_fS2_fjLj256EEEEELb1ELb0ELb1ELb1EEEvNS_9BwdParamsE)
        /*0be4*/ 	.word	0x00000000


	//----- nvinfo : EIATTR_REGCOUNT
	.align		4
.L_507:
        /*0be8*/ 	.byte	0x04, 0x2f
        /*0bea*/ 	.short	(.L_509 - .L_508)
	.align		4
.L_508:
        /*0bec*/ 	.word	index@(_ZN10layer_norm22ln_bwd_finalize_kernelINS_22Kernel_traits_finalizeILj7168E13__nv_bfloat16S2_fS2_fjLb0ELj1024ELj4ENS_18Kernel_traits_baseILj7168ES2_S2_fS2_fjLj1024EEEEELb0ELb1EEEvNS_9BwdParamsE)
        /*0bf0*/ 	.word	0x00000020


	//----- nvinfo : EIATTR_FRAME_SIZE
	.align		4
.L_509:
        /*0bf4*/ 	.byte	0x04, 0x11
        /*0bf6*/ 	.short	(.L_511 - .L_510)
	.align		4
.L_510:
        /*0bf8*/ 	.word	index@(_ZN10layer_norm22ln_bwd_finalize_kernelINS_22Kernel_traits_finalizeILj7168E13__nv_bfloat16S2_fS2_fjLb0ELj1024ELj4ENS_18Kernel_traits_baseILj7168ES2_S2_fS2_fjLj1024EEEEELb0ELb1EEEvNS_9BwdParamsE)
        /*0bfc*/ 	.word	0x00000000


	//----- nvinfo : EIATTR_REGCOUNT
	.align		4
.L_511:
        /*0c00*/ 	.byte	0x04, 0x2f
        /*0c02*/ 	.short	(.L_513 - .L_512)
	.align		4
.L_512:
        /*0c04*/ 	.word	index@(_ZN10layer_norm13ln_bwd_kernelINS_13Kernel_traitsI13__nv_bfloat16S2_fS2_fjLj7168ELj1ELj1ELj8ELj8ENS_18Kernel_traits_baseILj7168ES2_S2_fS2_fjLj256EEEEELb1ELb0ELb1ELb0EEEvNS_9BwdParamsE)
        /*0c08*/ 	.word	0x000000e8


	//----- nvinfo : EIATTR_FRAME_SIZE
	.align		4
.L_513:
        /*0c0c*/ 	.byte	0x04, 0x11
        /*0c0e*/ 	.short	(.L_515 - .L_514)
	.align		4
.L_514:
        /*0c10*/ 	.word	index@(_ZN10layer_norm13ln_bwd_kernelINS_13Kernel_traitsI13__nv_bfloat16S2_fS2_fjLj7168ELj1ELj1ELj8ELj8ENS_18Kernel_traits_baseILj7168ES2_S2_fS2_fjLj256EEEEELb1ELb0ELb1ELb0EEEvNS_9BwdParamsE)
        /*0c14*/ 	.word	0x00000000


	//----- nvinfo : EIATTR_REGCOUNT
	.align		4
.L_515:
        /*0c18*/ 	.byte	0x04, 0x2f
        /*0c1a*/ 	.short	(.L_517 - .L_516)
	.align		4
.L_516:
        /*0c1c*/ 	.word	index@(_ZN10layer_norm22ln_bwd_finalize_kernelINS_22Kernel_traits_finalizeILj7168E13__nv_bfloat16S2_fS2_fjLb0ELj1024ELj4ENS_18Kernel_traits_baseILj7168ES2_S2_fS2_fjLj1024EEEEELb0ELb0EEEvNS_9BwdParamsE)
        /*0c20*/ 	.word	0x0000003f


	//----- nvinfo : EIATTR_FRAME_SIZE
	.align		4
.L_517:
        /*0c24*/ 	.byte	0x04, 0x11
        /*0c26*/ 	.short	(.L_519 - .L_518)
	.align		4
.L_518:
        /*0c28*/ 	.word	index@(_ZN10layer_norm22ln_bwd_finalize_kernelINS_22Kernel_traits_finalizeILj7168E13__nv_bfloat16S2_fS2_fjLb0ELj1024ELj4ENS_18Kernel_traits_baseILj7168ES2_S2_fS2_fjLj1024EEEEELb0ELb0EEEvNS_9BwdParamsE)
        /*0c2c*/ 	.word	0x00000000


	//----- nvinfo : EIATTR_REGCOUNT
	.align		4
.L_519:
        /*0c30*/ 	.byte	0x04, 0x2f
        /*0c32*/ 	.short	(.L_521 - .L_520)
	.align		4
.L_520:
        /*0c34*/ 	.word	index@(_ZN10layer_norm13ln_bwd_kernelINS_13Kernel_traitsI13__nv_bfloat16S2_fS2_fjLj7168ELj1ELj1ELj8ELj8ENS_18Kernel_traits_baseILj7168ES2_S2_fS2_fjLj256EEEEELb1ELb0ELb0ELb1EEEvNS_9BwdParamsE)
        /*0c38*/ 	.word	0x000000e6


	//----- nvinfo : EIATTR_FRAME_SIZE
	.align		4
.L_521:
        /*0c3c*/ 	.byte	0x04, 0x11
        /*0c3e*/ 	.short	(.L_523 - .L_522)
	.align		4
.L_522:
        /*0c40*/ 	.word	index@(_ZN10layer_norm13ln_bwd_kernelINS_13Kernel_traitsI13__nv_bfloat16S2_fS2_fjLj7168ELj1ELj1ELj8ELj8ENS_18Kernel_traits_baseILj7168ES2_S2_fS2_fjLj256EEEEELb1ELb0ELb0ELb1EEEvNS_9BwdParamsE)
        /*0c44*/ 	.word	0x00000000


	//----- nvinfo : EIATTR_REGCOUNT
	.align		4
.L_523:
        /*0c48*/ 	.byte	0x04, 0x2f
        /*0c4a*/ 	.short	(.L_525 - .L_524)
	.align		4
.L_524:
        /*0c4c*/ 	.word	index@(_ZN10layer_norm13ln_bwd_kernelINS_13Kernel_traitsI13__nv_bfloat16S2_fS2_fjLj7168ELj1ELj1ELj8ELj8ENS_18Kernel_traits_baseILj7168ES2_S2_fS2_fjLj256EEEEELb1ELb0ELb0ELb0EEEvNS_9BwdParamsE)
        /*0c50*/ 	.word	0x000000ce


	//----- nvinfo : EIATTR_FRAME_SIZE
	.align		4
.L_525:
        /*0c54*/ 	.byte	0x04, 0x11
        /*0c56*/ 	.short	(.L_527 - .L_526)
	.align		4
.L_526:
        /*0c58*/ 	.word	index@(_ZN10layer_norm13ln_bwd_kernelINS_13Kernel_traitsI13__nv_bfloat16S2_fS2_fjLj7168ELj1ELj1ELj8ELj8ENS_18Kernel_traits_baseILj7168ES2_S2_fS2_fjLj256EEEEELb1ELb0ELb0ELb0EEEvNS_9BwdParamsE)
        /*0c5c*/ 	.word	0x00000000


	//----- nvinfo : EIATTR_REGCOUNT
	.align		4
.L_527:
        /*0c60*/ 	.byte	0x04, 0x2f
        /*0c62*/ 	.short	(.L_529 - .L_528)
	.align		4
.L_528:
        /*0c64*/ 	.word	index@(_ZN10layer_norm13ln_bwd_kernelINS_13Kernel_traitsI13__nv_bfloat16S2_fS2_fjLj7168ELj1ELj1ELj8ELj8ENS_18Kernel_traits_baseILj7168ES2_S2_fS2_fjLj256EEEEELb0ELb1ELb1ELb1EEEvNS_9BwdParamsE)
        /*0c68*/ 	.word	0x000000ff


	//----- nvinfo : EIATTR_FRAME_SIZE
	.align		4
.L_529:
        /*0c6c*/ 	.byte	0x04, 0x11
        /*0c6e*/ 	.short	(.L_531 - .L_530)
	.align		4
.L_530:
        /*0c70*/ 	.word	index@(_ZN10layer_norm13ln_bwd_kernelINS_13Kernel_traitsI13__nv_bfloat16S2_fS2_fjLj7168ELj1ELj1ELj8ELj8ENS_18Kernel_traits_baseILj7168ES2_S2_fS2_fjLj256EEEEELb0ELb1ELb1ELb1EEEvNS_9BwdParamsE)
        /*0c74*/ 	.word	0x00000000


	//----- nvinfo : EIATTR_REGCOUNT
	.align		4
.L_531:
        /*0c78*/ 	.byte	0x04, 0x2f
        /*0c7a*/ 	.short	(.L_533 - .L_532)
	.align		4
.L_532:
        /*0c7c*/ 	.word	index@(_ZN10layer_norm13ln_bwd_kernelINS_13Kernel_traitsI13__nv_bfloat16S2_fS2_fjLj7168ELj1ELj1ELj8ELj8ENS_18Kernel_traits_baseILj7168ES2_S2_fS2_fjLj256EEEEELb0ELb1ELb1ELb0EEEvNS_9BwdParamsE)
        /*0c80*/ 	.word	0x000000fe


	//----- nvinfo : EIATTR_FRAME_SIZE
	.align		4
.L_533:
        /*0c84*/ 	.byte	0x04, 0x11
        /*0c86*/ 	.short	(.L_535 - .L_534)
	.align		4
.L_534:
        /*0c88*/ 	.word	index@(_ZN10layer_norm13ln_bwd_kernelINS_13Kernel_traitsI13__nv_bfloat16S2_fS2_fjLj7168ELj1ELj1ELj8ELj8ENS_18Kernel_traits_baseILj7168ES2_S2_fS2_fjLj256EEEEELb0ELb1ELb1ELb0EEEvNS_9BwdParamsE)
        /*0c8c*/ 	.word	0x00000000


	//----- nvinfo : EIATTR_REGCOUNT
	.align		4
.L_535:
        /*0c90*/ 	.byte	0x04, 0x2f
        /*0c92*/ 	.short	(.L_537 - .L_536)
	.align		4
.L_536:
        /*0c94*/ 	.word	index@(_ZN10layer_norm13ln_bwd_kernelINS_13Kernel_traitsI13__nv_bfloat16S2_fS2_fjLj7168ELj1ELj1ELj8ELj8ENS_18Kernel_traits_baseILj7168ES2_S2_fS2_fjLj256EEEEELb0ELb1ELb0ELb1EEEvNS_9BwdParamsE)
        /*0c98*/ 	.word	0x000000ff


	//----- nvinfo : EIATTR_FRAME_SIZE
	.align		4
.L_537:
        /*0c9c*/ 	.byte	0x04, 0x11
        /*0c9e*/ 	.short	(.L_539 - .L_538)
	.align		4
.L_538:
        /*0ca0*/ 	.word	index@(_ZN10layer_norm13ln_bwd_kernelINS_13Kernel_traitsI13__nv_bfloat16S2_fS2_fjLj7168ELj1ELj1ELj8ELj8ENS_18Kernel_traits_baseILj7168ES2_S2_fS2_fjLj256EEEEELb0ELb1ELb0ELb1EEEvNS_9BwdParamsE)
        /*0ca4*/ 	.word	0x00000000


	//----- nvinfo : EIATTR_REGCOUNT
	.align		4
.L_539:
        /*0ca8*/ 	.byte	0x04, 0x2f
        /*0caa*/ 	.short	(.L_541 - .L_540)
	.align		4
.L_540:
        /*0cac*/ 	.word	index@(_ZN10layer_norm13ln_bwd_kernelINS_13Kernel_traitsI13__nv_bfloat16S2_fS2_fjLj7168ELj1ELj1ELj8ELj8ENS_18Kernel_traits_baseILj7168ES2_S2_fS2_fjLj256EEEEELb0ELb1ELb0ELb0EEEvNS_9BwdParamsE)
        /*0cb0*/ 	.word	0x000000fd


	//----- nvinfo : EIATTR_FRAME_SIZE
	.align		4
.L_541:
        /*0cb4*/ 	.byte	0x04, 0x11
        /*0cb6*/ 	.short	(.L_543 - .L_542)
	.align		4
.L_542:
        /*0cb8*/ 	.word	index@(_ZN10layer_norm13ln_bwd_kernelINS_13Kernel_traitsI13__nv_bfloat16S2_fS2_fjLj7168ELj1ELj1ELj8ELj8ENS_18Kernel_traits_baseILj7168ES2_S2_fS2_fjLj256EEEEELb0ELb1ELb0ELb0EEEvNS_9BwdParamsE)
        /*0cbc*/ 	.word	0x00000000


	//----- nvinfo : EIATTR_REGCOUNT
	.align		4
.L_543:
        /*0cc0*/ 	.byte	0x04, 0x2f
        /*0cc2*/ 	.short	(.L_545 - .L_544)
	.align		4
.L_544:
        /*0cc4*/ 	.word	index@(_ZN10layer_norm13ln_bwd_kernelINS_13Kernel_traitsI13__nv_bfloat16S2_fS2_fjLj7168ELj1ELj1ELj8ELj8ENS_18Kernel_traits_baseILj7168ES2_S2_fS2_fjLj256EEEEELb0ELb0ELb1ELb1EEEvNS_9BwdParamsE)
        /*0cc8*/ 	.word	0x000000d4


	//----- nvinfo : EIATTR_FRAME_SIZE
	.align		4
.L_545:
        /*0ccc*/ 	.byte	0x04, 0x11
        /*0cce*/ 	.short	(.L_547 - .L_546)
	.align		4
.L_546:
        /*0cd0*/ 	.word	index@(_ZN10layer_norm13ln_bwd_kernelINS_13Kernel_traitsI13__nv_bfloat16S2_fS2_fjLj7168ELj1ELj1ELj8ELj8ENS_18Kernel_traits_baseILj7168ES2_S2_fS2_fjLj256EEEEELb0ELb0ELb1ELb1EEEvNS_9BwdParamsE)
        /*0cd4*/ 	.word	0x00000000


	//----- nvinfo : EIATTR_REGCOUNT
	.align		4
.L_547:
        /*0cd8*/ 	.byte	0x04, 0x2f
        /*0cda*/ 	.short	(.L_549 - .L_548)
	.align		4
.L_548:
        /*0cdc*/ 	.word	index@(_ZN10layer_norm13ln_bwd_kernelINS_13Kernel_traitsI13__nv_bfloat16S2_fS2_fjLj7168ELj1ELj1ELj8ELj8ENS_18Kernel_traits_baseILj7168ES2_S2_fS2_fjLj256EEEEELb0ELb0ELb1ELb0EEEvNS_9BwdParamsE)
        /*0ce0*/ 	.word	0x000000cc


	//----- nvinfo : EIATTR_FRAME_SIZE
	.align		4
.L_549:
        /*0ce4*/ 	.byte	0x04, 0x11
        /*0ce6*/ 	.short	(.L_551 - .L_550)
	.align		4
.L_550:
        /*0ce8*/ 	.word	index@(_ZN10layer_norm13ln_bwd_kernelINS_13Kernel_traitsI13__nv_bfloat16S2_fS2_fjLj7168ELj1ELj1ELj8ELj8ENS_18Kernel_traits_baseILj7168ES2_S2_fS2_fjLj256EEEEELb0ELb0ELb1ELb0EEEvNS_9BwdParamsE)
        /*0cec*/ 	.word	0x00000000


	//----- nvinfo : EIATTR_REGCOUNT
	.align		4
.L_551:
        /*0cf0*/ 	.byte	0x04, 0x2f
        /*0cf2*/ 	.short	(.L_553 - .L_552)
	.align		4
.L_552:
        /*0cf4*/ 	.word	index@(_ZN10layer_norm13ln_bwd_kernelINS_13Kernel_traitsI13__nv_bfloat16S2_fS2_fjLj7168ELj1ELj1ELj8ELj8ENS_18Kernel_traits_baseILj7168ES2_S2_fS2_fjLj256EEEEELb0ELb0ELb0ELb1EEEvNS_9BwdParamsE)
        /*0cf8*/ 	.word	0x000000de


	//----- nvinfo : EIATTR_FRAME_SIZE
	.align		4
.L_553:
        /*0cfc*/ 	.byte	0x04, 0x11
        /*0cfe*/ 	.short	(.L_555 - .L_554)
	.align		4
.L_554:
        /*0d00*/ 	.word	index@(_ZN10layer_norm13ln_bwd_kernelINS_13Kernel_traitsI13__nv_bfloat16S2_fS2_fjLj7168ELj1ELj1ELj8ELj8ENS_18Kernel_traits_baseILj7168ES2_S2_fS2_fjLj256EEEEELb0ELb0ELb0ELb1EEEvNS_9BwdParamsE)
        /*0d04*/ 	.word	0x00000000


	//----- nvinfo : EIATTR_REGCOUNT
	.align		4
.L_555:
        /*0d08*/ 	.byte	0x04, 0x2f
        /*0d0a*/ 	.short	(.L_557 - .L_556)
	.align		4
.L_556:
        /*0d0c*/ 	.word	index@(_ZN10layer_norm13ln_bwd_kernelINS_13Kernel_traitsI13__nv_bfloat16S2_fS2_fjLj7168ELj1ELj1ELj8ELj8ENS_18Kernel_traits_baseILj7168ES2_S2_fS2_fjLj256EEEEELb0ELb0ELb0ELb0EEEvNS_9BwdParamsE)
        /*0d10*/ 	.word	0x000000c6


	//----- nvinfo : EIATTR_FRAME_SIZE
	.align		4
.L_557:
        /*0d14*/ 	.byte	0x04, 0x11
        /*0d16*/ 	.short	(.L_559 - .L_558)
	.align		4
.L_558:
        /*0d18*/ 	.word	index@(_ZN10layer_norm13ln_bwd_kernelINS_13Kernel_traitsI13__nv_bfloat16S2_fS2_fjLj7168ELj1ELj1ELj8ELj8ENS_18Kernel_traits_baseILj7168ES2_S2_fS2_fjLj256EEEEELb0ELb0ELb0ELb0EEEvNS_9BwdParamsE)
        /*0d1c*/ 	.word	0x00000000


	//----- nvinfo : EIATTR_REGCOUNT
	.align		4
.L_559:
        /*0d20*/ 	.byte	0x04, 0x2f
        /*0d22*/ 	.short	(.L_561 - .L_560)
	.align		4
.L_560:
        /*0d24*/ 	.word	index@(_ZN10layer_norm13ln_bwd_kernelINS_13Kernel_traitsIf13__nv_bfloat16S2_S2_fjLj7168ELj1ELj1ELj8ELj8ENS_18Kernel_traits_baseILj7168EfS2_S2_S2_fjLj256EEEEELb1ELb1ELb1ELb1EEEvNS_9BwdParamsE)
        /*0d28*/ 	.word	0x000000ff


	//----- nvinfo : EIATTR_FRAME_SIZE
	.align		4
.L_561:
        /*0d2c*/ 	.byte	0x04, 0x11
        /*0d2e*/ 	.short	(.L_563 - .L_562)
	.align		4
.L_562:
        /*0d30*/ 	.word	index@(_ZN10layer_norm13ln_bwd_kernelINS_13Kernel_traitsIf13__nv_bfloat16S2_S2_fjLj7168ELj1ELj1ELj8ELj8ENS_18Kernel_traits_baseILj7168EfS2_S2_S2_fjLj256EEEEELb1ELb1ELb1ELb1EEEvNS_9BwdParamsE)
        /*0d34*/ 	.word	0x00000000


	//----- nvinfo : EIATTR_REGCOUNT
	.align		4
.L_563:
        /*0d38*/ 	.byte	0x04, 0x2f
        /*0d3a*/ 	.short	(.L_565 - .L_564)
	.align		4
.L_564:
        /*0d3c*/ 	.word	index@(_ZN10layer_norm22ln_bwd_finalize_kernelINS_22Kernel_traits_finalizeILj7168Ef13__nv_bfloat16S2_S2_fjLb1ELj1024ELj4ENS_18Kernel_traits_baseILj7168EfS2_S2_S2_fjLj1024EEEEELb1ELb1EEEvNS_9BwdParamsE)
        /*0d40*/ 	.word	0x00000020


	//----- nvinfo : EIATTR_FRAME_SIZE
	.align		4
.L_565:
        /*0d44*/ 	.byte	0x04, 0x11
        /*0d46*/ 	.short	(.L_567 - .L_566)
	.align		4
.L_566:
        /*0d48*/ 	.word	index@(_ZN10layer_norm22ln_bwd_finalize_kernelINS_22Kernel_traits_finalizeILj7168Ef13__nv_bfloat16S2_S2_fjLb1ELj1024ELj4ENS_18Kernel_traits_baseILj7168EfS2_S2_S2_fjLj1024EEEEELb1ELb1EEEvNS_9BwdParamsE)
        /*0d4c*/ 	.word	0x00000000


	//----- nvinfo : EIATTR_REGCOUNT
	.align		4
.L_567:
        /*0d50*/ 	.byte	0x04, 0x2f
        /*0d52*/ 	.short	(.L_569 - .L_568)
	.align		4
.L_568:
        /*0d54*/ 	.word	index@(_ZN10layer_norm13ln_bwd_kernelINS_13Kernel_traitsIf13__nv_bfloat16S2_S2_fjLj7168ELj1ELj1ELj8ELj8ENS_18Kernel_traits_baseILj7168EfS2_S2_S2_fjLj256EEEEELb1ELb1ELb1ELb0EEEvNS_9BwdParamsE)
        /*0d58*/ 	.word	0x000000fe


	//----- nvinfo : EIATTR_FRAME_SIZE
	.align		4
.L_569:
        /*0d5c*/ 	.byte	0x04, 0x11
        /*0d5e*/ 	.short	(.L_571 - .L_570)
	.align		4
.L_570:
        /*0d60*/ 	.word	index@(_ZN10layer_norm13ln_bwd_kernelINS_13Kernel_traitsIf13__nv_bfloat16S2_S2_fjLj7168ELj1ELj1ELj8ELj8ENS_18Kernel_traits_baseILj7168EfS2_S2_S2_fjLj256EEEEELb1ELb1ELb1ELb0EEEvNS_9BwdParamsE)
        /*0d64*/ 	.word	0x00000000


	//----- nvinfo : EIATTR_REGCOUNT
	.align		4
.L_571:
        /*0d68*/ 	.byte	0x04, 0x2f
        /*0d6a*/ 	.short	(.L_573 - .L_572)
	.align		4
.L_572:
        /*0d6c*/ 	.word	index@(_ZN10layer_norm22ln_bwd_finalize_kernelINS_22Kernel_traits_finalizeILj7168Ef13__nv_bfloat16S2_S2_fjLb1ELj1024ELj4ENS_18Kernel_traits_baseILj7168EfS2_S2_S2_fjLj1024EEEEELb1ELb0EEEvNS_9BwdParamsE)
        /*0d70*/ 	.word	0x00000020


	//----- nvinfo : EIATTR_FRAME_SIZE
	.align		4
.L_573:
        /*0d74*/ 	.byte	0x04, 0x11
        /*0d76*/ 	.short	(.L_575 - .L_574)
	.align		4
.L_574:
        /*0d78*/ 	.word	index@(_ZN10layer_norm22ln_bwd_finalize_kernelINS_22Kernel_traits_finalizeILj7168Ef13__nv_bfloat16S2_S2_fjLb1ELj1024ELj4ENS_18Kernel_traits_baseILj7168EfS2_S2_S2_fjLj1024EEEEELb1ELb0EEEvNS_9BwdParamsE)
        /*0d7c*/ 	.word	0x00000000


	//----- nvinfo : EIATTR_REGCOUNT
	.align		4
.L_575:
        /*0d80*/ 	.byte	0x04, 0x2f
        /*0d82*/ 	.short	(.L_577 - .L_576)
	.align		4
.L_576:
        /*0d84*/ 	.word	index@(_ZN10layer_norm13ln_bwd_kernelINS_13Kernel_traitsIf13__nv_bfloat16S2_S2_fjLj7168ELj1ELj1ELj8ELj8ENS_18Kernel_traits_baseILj7168EfS2_S2_S2_fjLj256EEEEELb1ELb1ELb0ELb1EEEvNS_9BwdParamsE)
        /*0d88*/ 	.word	0x000000ff


	//----- nvinfo : EIATTR_FRAME_SIZE
	.align		4
.L_577:
        /*0d8c*/ 	.byte	0x04, 0x11
        /*0d8e*/ 	.short	(.L_579 - .L_578)
	.align		4
.L_578:
        /*0d90*/ 	.word	index@(_ZN10layer_norm13ln_bwd_kernelINS_13Kernel_traitsIf13__nv_bfloat16S2_S2_fjLj7168ELj1ELj1ELj8ELj8ENS_18Kernel_traits_baseILj7168EfS2_S2_S2_fjLj256EEEEELb1ELb1ELb0ELb1EEEvNS_9BwdParamsE)
        /*0d94*/ 	.word	0x00000000


	//----- nvinfo : EIATTR_REGCOUNT
	.align		4
.L_579:
        /*0d98*/ 	.byte	0x04, 0x2f
        /*0d9a*/ 	.short	(.L_581 - .L_580)
	.align		4
.L_580:
        /*0d9c*/ 	.word	index@(_ZN10layer_norm13ln_bwd_kernelINS_13Kernel_traitsIf13__nv_bfloat16S2_S2_fjLj7168ELj1ELj1ELj8ELj8ENS_18Kernel_traits_baseILj7168EfS2_S2_S2_fjLj256EEEEELb1ELb1ELb0ELb0EEEvNS_9BwdParamsE)
        /*0da0*/ 	.word	0x000000f4


	//----- nvinfo : EIATTR_FRAME_SIZE
	.align		4
.L_581:
        /*0da4*/ 	.byte	0x04, 0x11
        /*0da6*/ 	.short	(.L_583 - .L_582)
	.align		4
.L_582:
        /*0da8*/ 	.word	index@(_ZN10layer_norm13ln_bwd_kernelINS_13Kernel_traitsIf13__nv_bfloat16S2_S2_fjLj7168ELj1ELj1ELj8ELj8ENS_18Kernel_traits_baseILj7168EfS2_S2_S2_fjLj256EEEEELb1ELb1ELb0ELb0EEEvNS_9BwdParamsE)
        /*0dac*/ 	.word	0x00000000


	//----- nvinfo : EIATTR_REGCOUNT
	.align		4
.L_583:
        /*0db0*/ 	.byte	0x04, 0x2f
        /*0db2*/ 	.short	(.L_585 - .L_584)
	.align		4
.L_584:
        /*0db4*/ 	.word	index@(_ZN10layer_norm13ln_bwd_kernelINS_13Kernel_traitsIf13__nv_bfloat16S2_S2_fjLj7168ELj1ELj1ELj8ELj8ENS_18Kernel_traits_baseILj7168EfS2_S2_S2_fjLj256EEEEELb1ELb0ELb1ELb1EEEvNS_9BwdParamsE)
        /*0db8*/ 	.word	0x000000d5


	//----- nvinfo : EIATTR_FRAME_SIZE
	.align		4
.L_585:
        /*0dbc*/ 	.byte	0x04, 0x11
        /*0dbe*/ 	.short	(.L_587 - .L_586)
	.align		4
.L_586:
        /*0dc0*/ 	.word	index@(_ZN10layer_norm13ln_bwd_kernelINS_13Kernel_traitsIf13__nv_bfloat16S2_S2_fjLj7168ELj1ELj1ELj8ELj8ENS_18Kernel_traits_baseILj7168EfS2_S2_S2_fjLj256EEEEELb1ELb0ELb1ELb1EEEvNS_9BwdParamsE)
        /*0dc4*/ 	.word	0x00000000


	//----- nvinfo : EIATTR_REGCOUNT
	.align		4
.L_587:
        /*0dc8*/ 	.byte	0x04, 0x2f
        /*0dca*/ 	.short	(.L_589 - .L_588)
	.align		4
.L_588:
        /*0dcc*/ 	.word	index@(_ZN10layer_norm22ln_bwd_finalize_kernelINS_22Kernel_traits_finalizeILj7168Ef13__nv_bfloat16S2_S2_fjLb0ELj1024ELj4ENS_18Kernel_traits_baseILj7168EfS2_S2_S2_fjLj1024EEEEELb0ELb1EEEvNS_9BwdParamsE)
        /*0dd0*/ 	.word	0x00000020


	//----- nvinfo : EIATTR_FRAME_SIZE
	.align		4
.L_589:
        /*0dd4*/ 	.byte	0x04, 0x11
        /*0dd6*/ 	.short	(.L_591 - .L_590)
	.align		4
.L_590:
        /*0dd8*/ 	.word	index@(_ZN10layer_norm22ln_bwd_finalize_kernelINS_22Kernel_traits_finalizeILj7168Ef13__nv_bfloat16S2_S2_fjLb0ELj1024ELj4ENS_18Kernel_traits_baseILj7168EfS2_S2_S2_fjLj1024EEEEELb0ELb1EEEvNS_9BwdParamsE)
        /*0ddc*/ 	.word	0x00000000


	//----- nvinfo : EIATTR_REGCOUNT
	.align		4
.L_591:
        /*0de0*/ 	.byte	0x04, 0x2f
        /*0de2*/ 	.short	(.L_593 - .L_592)
	.align		4
.L_592:
        /*0de4*/ 	.word	index@(_ZN10layer_norm13ln_bwd_kernelINS_13Kernel_traitsIf13__nv_bfloat16S2_S2_fjLj7168ELj1ELj1ELj8ELj8ENS_18Kernel_traits_baseILj7168EfS2_S2_S2_fjLj256EEEEELb1ELb0ELb1ELb0EEEvNS_9BwdParamsE)
        /*0de8*/ 	.word	0x000000d7


	//----- nvinfo : EIATTR_FRAME_SIZE
	.align		4
.L_593:
        /*0dec*/ 	.byte	0x04, 0x11
        /*0dee*/ 	.short	(.L_595 - .L_594)
	.align		4
.L_594:
        /*0df0*/ 	.word	index@(_ZN10layer_norm13ln_bwd_kernelINS_13Kernel_traitsIf13__nv_bfloat16S2_S2_fjLj7168ELj1ELj1ELj8ELj8ENS_18Kernel_traits_baseILj7168EfS2_S2_S2_fjLj256EEEEELb1ELb0ELb1ELb0EEEvNS_9BwdParamsE)
        /*0df4*/ 	.word	0x00000000


	//----- nvinfo : EIATTR_REGCOUNT
	.align		4
.L_595:
        /*0df8*/ 	.byte	0x04, 0x2f
        /*0dfa*/ 	.short	(.L_597 - .L_596)
	.align		4
.L_596:
        /*0dfc*/ 	.word	index@(_ZN10layer_norm22ln_bwd_finalize_kernelINS_22Kernel_traits_finalizeILj7168Ef13__nv_bfloat16S2_S2_fjLb0ELj1024ELj4ENS_18Kernel_traits_baseILj7168EfS2_S2_S2_fjLj1024EEEEELb0ELb0EEEvNS_9BwdParamsE)
        /*0e00*/ 	.word	0x0000003f


	//----- nvinfo : EIATTR_FRAME_SIZE
	.align		4
.L_597:
        /*0e04*/ 	.byte	0x04, 0x11
        /*0e06*/ 	.short	(.L_599 - .L_598)
	.align		4
.L_598:
        /*0e08*/ 	.word	index@(_ZN10layer_norm22ln_bwd_finalize_kernelINS_22Kernel_traits_finalizeILj7168Ef13__nv_bfloat16S2_S2_fjLb0ELj1024ELj4ENS_18Kernel_traits_baseILj7168EfS2_S2_S2_fjLj1024EEEEELb0ELb0EEEvNS_9BwdParamsE)
        /*0e0c*/ 	.word	0x00000000


	//----- nvinfo : EIATTR_REGCOUNT
	.align		4
.L_599:
        /*0e10*/ 	.byte	0x04, 0x2f
        /*0e12*/ 	.short	(.L_601 - .L_600)
	.align		4
.L_600:
        /*0e14*/ 	.word	index@(_ZN10layer_norm13ln_bwd_kernelINS_13Kernel_traitsIf13__nv_bfloat16S2_S2_fjLj7168ELj1ELj1ELj8ELj8ENS_18Kernel_traits_baseILj7168EfS2_S2_S2_fjLj256EEEEELb1ELb0ELb0ELb1EEEvNS_9BwdParamsE)
        /*0e18*/ 	.word	0x000000d9


	//----- nvinfo : EIATTR_FRAME_SIZE
	.align		4
.L_601:
        /*0e1c*/ 	.byte	0x04, 0x11
        /*0e1e*/ 	.short	(.L_603 - .L_602)
	.align		4
.L_602:
        /*0e20*/ 	.word	index@(_ZN10layer_norm13ln_bwd_kernelINS_13Kernel_traitsIf13__nv_bfloat16S2_S2_fjLj7168ELj1ELj1ELj8ELj8ENS_18Kernel_traits_baseILj7168EfS2_S2_S2_fjLj256EEEEELb1ELb0ELb0ELb1EEEvNS_9BwdParamsE)
        /*0e24*/ 	.word	0x00000000


	//----- nvinfo : EIATTR_REGCOUNT
	.align		4
.L_603:
        /*0e28*/ 	.byte	0x04, 0x2f
        /*0e2a*/ 	.short	(.L_605 - .L_604)
	.align		4
.L_604:
        /*0e2c*/ 	.word	index@(_ZN10layer_norm13ln_bwd_kernelINS_13Kernel_traitsIf13__nv_bfloat16S2_S2_fjLj7168ELj1ELj1ELj8ELj8ENS_18Kernel_traits_baseILj7168EfS2_S2_S2_fjLj256EEEEELb1ELb0ELb0ELb0EEEvNS_9BwdParamsE)
        /*0e30*/ 	.word	0x000000c4


	//----- nvinfo : EIATTR_FRAME_SIZE
	.align		4
.L_605:
        /*0e34*/ 	.byte	0x04, 0x11
        /*0e36*/ 	.short	(.L_607 - .L_606)
	.align		4
.L_606:
        /*0e38*/ 	.word	index@(_ZN10layer_norm13ln_bwd_kernelINS_13Kernel_traitsIf13__nv_bfloat16S2_S2_fjLj7168ELj1ELj1ELj8ELj8ENS_18Kernel_traits_baseILj7168EfS2_S2_S2_fjLj256EEEEELb1ELb0ELb0ELb0EEEvNS_9BwdParamsE)
        /*0e3c*/ 	.word	0x00000000


	//----- nvinfo : EIATTR_REGCOUNT
	.align		4
.L_607:
        /*0e40*/ 	.byte	0x04, 0x2f
        /*0e42*/ 	.short	(.L_609 - .L_608)
	.align		4
.L_608:
        /*0e44*/ 	.word	index@(_ZN10layer_norm13ln_bwd_kernelINS_13Kernel_traitsIf13__nv_bfloat16S2_S2_fjLj7168ELj1ELj1ELj8ELj8ENS_18Kernel_traits_baseILj7168EfS2_S2_S2_fjLj256EEEEELb0ELb1ELb1ELb1EEEvNS_9BwdParamsE)
        /*0e48*/ 	.word	0x000000fc


	//----- nvinfo : EIATTR_FRAME_SIZE
	.align		4
.L_609:
        /*0e4c*/ 	.byte	0x04, 0x11
        /*0e4e*/ 	.short	(.L_611 - .L_610)
	.align		4
.L_610:
        /*0e50*/ 	.word	index@(_ZN10layer_norm13ln_bwd_kernelINS_13Kernel_traitsIf13__nv_bfloat16S2_S2_fjLj7168ELj1ELj1ELj8ELj8ENS_18Kernel_traits_baseILj7168EfS2_S2_S2_fjLj256EEEEELb0ELb1ELb1ELb1EEEvNS_9BwdParamsE)
        /*0e54*/ 	.word	0x00000000


	//----- nvinfo : EIATTR_REGCOUNT
	.align		4
.L_611:
        /*0e58*/ 	.byte	0x04, 0x2f
        /*0e5a*/ 	.short	(.L_613 - .L_612)
	.align		4
.L_612:
        /*0e5c*/ 	.word	index@(_ZN10layer_norm13ln_bwd_kernelINS_13Kernel_traitsIf13__nv_bfloat16S2_S2_fjLj7168ELj1ELj1ELj8ELj8ENS_18Kernel_traits_baseILj7168EfS2_S2_S2_fjLj256EEEEELb0ELb1ELb1ELb0EEEvNS_9BwdParamsE)
        /*0e60*/ 	.word	0x000000fa


	//----- nvinfo : EIATTR_FRAME_SIZE
	.align		4
.L_613:
        /*0e64*/ 	.byte	0x04, 0x11
        /*0e66*/ 	.short	(.L_615 - .L_614)
	.align		4
.L_614:
        /*0e68*/ 	.word	index@(_ZN10layer_norm13ln_bwd_kernelINS_13Kernel_traitsIf13__nv_bfloat16S2_S2_fjLj7168ELj1ELj1ELj8ELj8ENS_18Kernel_traits_baseILj7168EfS2_S2_S2_fjLj256EEEEELb0ELb1ELb1ELb0EEEvNS_9BwdParamsE)
        /*0e6c*/ 	.word	0x00000000


	//----- nvinfo : EIATTR_REGCOUNT
	.align		4
.L_615:
        /*0e70*/ 	.byte	0x04, 0x2f
        /*0e72*/ 	.short	(.L_617 - .L_616)
	.align		4
.L_616:
        /*0e74*/ 	.word	index@(_ZN10layer_norm13ln_bwd_kernelINS_13Kernel_traitsIf13__nv_bfloat16S2_S2_fjLj7168ELj1ELj1ELj8ELj8ENS_18Kernel_traits_baseILj7168EfS2_S2_S2_fjLj256EEEEELb0ELb1ELb0ELb1EEEvNS_9BwdParamsE)
        /*0e78*/ 	.word	0x000000ff


	//----- nvinfo : EIATTR_FRAME_SIZE
	.align		4
.L_617:
        /*0e7c*/ 	.byte	0x04, 0x11
        /*0e7e*/ 	.short	(.L_619 - .L_618)
	.align		4
.L_618:
        /*0e80*/ 	.word	index@(_ZN10layer_norm13ln_bwd_kernelINS_13Kernel_traitsIf13__nv_bfloat16S2_S2_fjLj7168ELj1ELj1ELj8ELj8ENS_18Kernel_traits_baseILj7168EfS2_S2_S2_fjLj256EEEEELb0ELb1ELb0ELb1EEEvNS_9BwdParamsE)
        /*0e84*/ 	.word	0x00000068


	//----- nvinfo : EIATTR_REGCOUNT
	.align		4
.L_619:
        /*0e88*/ 	.byte	0x04, 0x2f
        /*0e8a*/ 	.short	(.L_621 - .L_620)
	.align		4
.L_620:
        /*0e8c*/ 	.word	index@(_ZN10layer_norm13ln_bwd_kernelINS_13Kernel_traitsIf13__nv_bfloat16S2_S2_fjLj7168ELj1ELj1ELj8ELj8ENS_18Kernel_traits_baseILj7168EfS2_S2_S2_fjLj256EEEEELb0ELb1ELb0ELb0EEEvNS_9BwdParamsE)
        /*0e90*/ 	.word	0x000000ef


	//----- nvinfo : EIATTR_FRAME_SIZE
	.align		4
.L_621:
        /*0e94*/ 	.byte	0x04, 0x11
        /*0e96*/ 	.short	(.L_623 - .L_622)
	.align		4
.L_622:
        /*0e98*/ 	.word	index@(_ZN10layer_norm13ln_bwd_kernelINS_13Kernel_traitsIf13__nv_bfloat16S2_S2_fjLj7168ELj1ELj1ELj8ELj8ENS_18Kernel_traits_baseILj7168EfS2_S2_S2_fjLj256EEEEELb0ELb1ELb0ELb0EEEvNS_9BwdParamsE)
        /*0e9c*/ 	.word	0x00000000


	//----- nvinfo : EIATTR_REGCOUNT
	.align		4
.L_623:
        /*0ea0*/ 	.byte	0x04, 0x2f
        /*0ea2*/ 	.short	(.L_625 - .L_624)
	.align		4
.L_624:
        /*0ea4*/ 	.word	index@(_ZN10layer_norm13ln_bwd_kernelINS_13Kernel_traitsIf13__nv_bfloat16S2_S2_fjLj7168ELj1ELj1ELj8ELj8ENS_18Kernel_traits_baseILj7168EfS2_S2_S2_fjLj256EEEEELb0ELb0ELb1ELb1EEEvNS_9BwdParamsE)
        /*0ea8*/ 	.word	0x000000cd


	//----- nvinfo : EIATTR_FRAME_SIZE
	.align		4
.L_625:
        /*0eac*/ 	.byte	0x04, 0x11
        /*0eae*/ 	.short	(.L_627 - .L_626)
	.align		4
.L_626:
        /*0eb0*/ 	.word	index@(_ZN10layer_norm13ln_bwd_kernelINS_13Kernel_traitsIf13__nv_bfloat16S2_S2_fjLj7168ELj1ELj1ELj8ELj8ENS_18Kernel_traits_baseILj7168EfS2_S2_S2_fjLj256EEEEELb0ELb0ELb1ELb1EEEvNS_9BwdParamsE)
        /*0eb4*/ 	.word	0x00000000


	//----- nvinfo : EIATTR_REGCOUNT
	.align		4
.L_627:
        /*0eb8*/ 	.byte	0x04, 0x2f
        /*0eba*/ 	.short	(.L_629 - .L_628)
	.align		4
.L_628:
        /*0ebc*/ 	.word	index@(_ZN10layer_norm13ln_bwd_kernelINS_13Kernel_traitsIf13__nv_bfloat16S2_S2_fjLj7168ELj1ELj1ELj8ELj8ENS_18Kernel_traits_baseILj7168EfS2_S2_S2_fjLj256EEEEELb0ELb0ELb1ELb0EEEvNS_9BwdParamsE)
        /*0ec0*/ 	.word	0x000000be


	//----- nvinfo : EIATTR_FRAME_SIZE
	.align		4
.L_629:
        /*0ec4*/ 	.byte	0x04, 0x11
        /*0ec6*/ 	.short	(.L_631 - .L_630)
	.align		4
.L_630:
        /*0ec8*/ 	.word	index@(_ZN10layer_norm13ln_bwd_kernelINS_13Kernel_traitsIf13__nv_bfloat16S2_S2_fjLj7168ELj1ELj1ELj8ELj8ENS_18Kernel_traits_baseILj7168EfS2_S2_S2_fjLj256EEEEELb0ELb0ELb1ELb0EEEvNS_9BwdParamsE)
        /*0ecc*/ 	.word	0x00000000


	//----- nvinfo : EIATTR_REGCOUNT
	.align		4
.L_631:
        /*0ed0*/ 	.byte	0x04, 0x2f
        /*0ed2*/ 	.short	(.L_633 - .L_632)
	.align		4
.L_632:
        /*0ed4*/ 	.word	index@(_ZN10layer_norm13ln_bwd_kernelINS_13Kernel_traitsIf13__nv_bfloat16S2_S2_fjLj7168ELj1ELj1ELj8ELj8ENS_18Kernel_traits_baseILj7168EfS2_S2_S2_fjLj256EEEEELb0ELb0ELb0ELb1EEEvNS_9BwdParamsE)
        /*0ed8*/ 	.word	0x000000ef


	//----- nvinfo : EIATTR_FRAME_SIZE
	.align		4
.L_633:
        /*0edc*/ 	.byte	0x04, 0x11
        /*0ede*/ 	.short	(.L_635 - .L_634)
	.align		4
.L_634:
        /*0ee0*/ 	.word	index@(_ZN10layer_norm13ln_bwd_kernelINS_13Kernel_traitsIf13__nv_bfloat16S2_S2_fjLj7168ELj1ELj1ELj8ELj8ENS_18Kernel_traits_baseILj7168EfS2_S2_S2_fjLj256EEEEELb0ELb0ELb0ELb1EEEvNS_9BwdParamsE)
        /*0ee4*/ 	.word	0x00000000


	//----- nvinfo : EIATTR_REGCOUNT
	.align		4
.L_635:
        /*0ee8*/ 	.byte	0x04, 0x2f
        /*0eea*/ 	.short	(.L_637 - .L_636)
	.align		4
.L_636:
        /*0eec*/ 	.word	index@(_ZN10layer_norm13ln_bwd_kernelINS_13Kernel_traitsIf13__nv_bfloat16S2_S2_fjLj7168ELj1ELj1ELj8ELj8ENS_18Kernel_traits_baseILj7168EfS2_S2_S2_fjLj256EEEEELb0ELb0ELb0ELb0EEEvNS_9BwdParamsE)
        /*0ef0*/ 	.word	0x000000b9


	//----- nvinfo : EIATTR_FRAME_SIZE
	.align		4
.L_637:
        /*0ef4*/ 	.byte	0x04, 0x11
        /*0ef6*/ 	.short	(.L_639 - .L_638)
	.align		4
.L_638:
        /*0ef8*/ 	.word	index@(_ZN10layer_norm13ln_bwd_kernelINS_13Kernel_traitsIf13__nv_bfloat16S2_S2_fjLj7168ELj1ELj1ELj8ELj8ENS_18Kernel_traits_baseILj7168EfS2_S2_S2_fjLj256EEEEELb0ELb0ELb0ELb0EEEvNS_9BwdParamsE)
        /*0efc*/ 	.word	0x00000000


	//----- nvinfo : EIATTR_REGCOUNT
	.align		4
.L_639:
        /*0f00*/ 	.byte	0x04, 0x2f
        /*0f02*/ 	.short	(.L_641 - .L_640)
	.align		4
.L_640:
        /*0f04*/ 	.word	index@(_ZN10layer_norm13ln_bwd_kernelINS_13Kernel_traitsI6__halfS2_S2_S2_fjLj7168ELj1ELj1ELj8ELj8ENS_18Kernel_traits_baseILj7168ES2_S2_S2_S2_fjLj256EEEEELb1ELb1ELb1ELb1EEEvNS_9BwdParamsE)
        /*0f08*/ 	.word	0x000000f0


	//----- nvinfo : EIATTR_FRAME_SIZE
	.align		4
.L_641:
        /*0f0c*/ 	.byte	0x04, 0x11
        /*0f0e*/ 	.short	(.L_643 - .L_642)
	.align		4
.L_642:
        /*0f10*/ 	.word	index@(_ZN10layer_norm13ln_bwd_kernelINS_13Kernel_traitsI6__halfS2_S2_S2_fjLj7168ELj1ELj1ELj8ELj8ENS_18Kernel_traits_baseILj7168ES2_S2_S2_S2_fjLj256EEEEELb1ELb1ELb1ELb1EEEvNS_9BwdParamsE)
        /*0f14*/ 	.word	0x00000000


	//----- nvinfo : EIATTR_REGCOUNT
	.align		4
.L_643:
        /*0f18*/ 	.byte	0x04, 0x2f
        /*0f1a*/ 	.short	(.L_645 - .L_644)
	.align		4
.L_644:
        /*0f1c*/ 	.word	index@(_ZN10layer_norm22ln_bwd_finalize_kernelINS_22Kernel_traits_finalizeILj7168E6__halfS2_S2_S2_fjLb1ELj1024ELj4ENS_18Kernel_traits_baseILj7168ES2_S2_S2_S2_fjLj1024EEEEELb1ELb1EEEvNS_9BwdParamsE)
        /*0f20*/ 	.word	0x00000020


	//----- nvinfo : EIATTR_FRAME_SIZE
	.align		4
.L_645:
        /*0f24*/ 	.byte	0x04, 0x11
        /*0f26*/ 	.short	(.L_647 - .L_646)
	.align		4
.L_646:
        /*0f28*/ 	.word	index@(_ZN10layer_norm22ln_bwd_finalize_kernelINS_22Kernel_traits_finalizeILj7168E6__halfS2_S2_S2_fjLb1ELj1024ELj4ENS_18Kernel_traits_baseILj7168ES2_S2_S2_S2_fjLj1024EEEEELb1ELb1EEEvNS_9BwdParamsE)
        /*0f2c*/ 	.word	0x00000000


	//----- nvinfo : EIATTR_REGCOUNT
	.align		4
.L_647:
        /*0f30*/ 	.byte	0x04, 0x2f
        /*0f32*/ 	.short	(.L_649 - .L_648)
	.align		4
.L_648:
        /*0f34*/ 	.word	index@(_ZN10layer_norm13ln_bwd_kernelINS_13Kernel_traitsI6__halfS2_S2_S2_fjLj7168ELj1ELj1ELj8ELj8ENS_18Kernel_traits_baseILj7168ES2_S2_S2_S2_fjLj256EEEEELb1ELb1ELb1ELb0EEEvNS_9BwdParamsE)
        /*0f38*/ 	.word	0x000000e8


	//----- nvinfo : EIATTR_FRAME_SIZE
	.align		4
.L_649:
        /*0f3c*/ 	.byte	0x04, 0x11
        /*0f3e*/ 	.short	(.L_651 - .L_650)
	.align		4
.L_650:
        /*0f40*/ 	.word	index@(_ZN10layer_norm13ln_bwd_kernelINS_13Kernel_traitsI6__halfS2_S2_S2_fjLj7168ELj1ELj1ELj8ELj8ENS_18Kernel_traits_baseILj7168ES2_S2_S2_S2_fjLj256EEEEELb1ELb1ELb1ELb0EEEvNS_9BwdParamsE)
        /*0f44*/ 	.word	0x00000000


	//----- nvinfo : EIATTR_REGCOUNT
	.align		4
.L_651:
        /*0f48*/ 	.byte	0x04, 0x2f
        /*0f4a*/ 	.short	(.L_653 - .L_652)
	.align		4
.L_652:
        /*0f4c*/ 	.word	index@(_ZN10layer_norm22ln_bwd_finalize_kernelINS_22Kernel_traits_finalizeILj7168E6__halfS2_S2_S2_fjLb1ELj1024ELj4ENS_18Kernel_traits_baseILj7168ES2_S2_S2_S2_fjLj1024EEEEELb1ELb0EEEvNS_9BwdParamsE)
        /*0f50*/ 	.word	0x00000020


	//----- nvinfo : EIATTR_FRAME_SIZE
	.align		4
.L_653:
        /*0f54*/ 	.byte	0x04, 0x11
        /*0f56*/ 	.short	(.L_655 - .L_654)
	.align		4
.L_654:
        /*0f58*/ 	.word	index@(_ZN10layer_norm22ln_bwd_finalize_kernelINS_22Kernel_traits_finalizeILj7168E6__halfS2_S2_S2_fjLb1ELj1024ELj4ENS_18Kernel_traits_baseILj7168ES2_S2_S2_S2_fjLj1024EEEEELb1ELb0EEEvNS_9BwdParamsE)
        /*0f5c*/ 	.word	0x00000000


	//----- nvinfo : EIATTR_REGCOUNT
	.align		4
.L_655:
        /*0f60*/ 	.byte	0x04, 0x2f
        /*0f62*/ 	.short	(.L_657 - .L_656)
	.align		4
.L_656:
        /*0f64*/ 	.word	index@(_ZN10layer_norm13ln_bwd_kernelINS_13Kernel_traitsI6__halfS2_S2_S2_fjLj7168ELj1ELj1ELj8ELj8ENS_18Kernel_traits_baseILj7168ES2_S2_S2_S2_fjLj256EEEEELb1ELb1ELb0ELb1EEEvNS_9BwdParamsE)
        /*0f68*/ 	.word	0x000000ff


	//----- nvinfo : EIATTR_FRAME_SIZE
	.align		4
.L_657:
        /*0f6c*/ 	.byte	0x04, 0x11
        /*0f6e*/ 	.short	(.L_659 - .L_658)
	.align		4
.L_658:
        /*0f70*/ 	.word	index@(_ZN10layer_norm13ln_bwd_kernelINS_13Kernel_traitsI6__halfS2_S2_S2_fjLj7168ELj1ELj1ELj8ELj8ENS_18Kernel_traits_baseILj7168ES2_S2_S2_S2_fjLj256EEEEELb1ELb1ELb0ELb1EEEvNS_9BwdParamsE)
        /*0f74*/ 	.word	0x00000008


	//----- nvinfo : EIATTR_REGCOUNT
	.align		4
.L_659:
        /*0f78*/ 	.byte	0x04, 0x2f
        /*0f7a*/ 	.short	(.L_661 - .L_660)
	.align		4
.L_660:
        /*0f7c*/ 	.word	index@(_ZN10layer_norm13ln_bwd_kernelINS_13Kernel_traitsI6__halfS2_S2_S2_fjLj7168ELj1ELj1ELj8ELj8ENS_18Kernel_traits_baseILj7168ES2_S2_S2_S2_fjLj256EEEEELb1ELb1ELb0ELb0EEEvNS_9BwdParamsE)
        /*0f80*/ 	.word	0x000000dc


	//----- nvinfo : EIATTR_FRAME_SIZE
	.align		4
.L_661:
        /*0f84*/ 	.byte	0x04, 0x11
        /*0f86*/ 	.short	(.L_663 - .L_662)
	.align		4
.L_662:
        /*0f88*/ 	.word	index@(_ZN10layer_norm13ln_bwd_kernelINS_13Kernel_traitsI6__halfS2_S2_S2_fjLj7168ELj1ELj1ELj8ELj8ENS_18Kernel_traits_baseILj7168ES2_S2_S2_S2_fjLj256EEEEELb1ELb1ELb0ELb0EEEvNS_9BwdParamsE)
        /*0f8c*/ 	.word	0x00000000


	//----- nvinfo : EIATTR_REGCOUNT
	.align		4
.L_663:
        /*0f90*/ 	.byte	0x04, 0x2f
        /*0f92*/ 	.short	(.L_665 - .L_664)
	.align		4
.L_664:
        /*0f94*/ 	.word	index@(_ZN10layer_norm13ln_bwd_kernelINS_13Kernel_traitsI6__halfS2_S2_S2_fjLj7168ELj1ELj1ELj8ELj8ENS_18Kernel_traits_baseILj7168ES2_S2_S2_S2_fjLj256EEEEELb1ELb0ELb1ELb1EEEvNS_9BwdParamsE)
        /*0f98*/ 	.word	0x000000c0


	//----- nvinfo : EIATTR_FRAME_SIZE
	.align		4
.L_665:
        /*0f9c*/ 	.byte	0x04, 0x11
        /*0f9e*/ 	.short	(.L_667 - .L_666)
	.align		4
.L_666:
        /*0fa0*/ 	.word	index@(_ZN10layer_norm13ln_bwd_kernelINS_13Kernel_traitsI6__halfS2_S2_S2_fjLj7168ELj1ELj1ELj8ELj8ENS_18Kernel_traits_baseILj7168ES2_S2_S2_S2_fjLj256EEEEELb1ELb0ELb1ELb1EEEvNS_9BwdParamsE)
        /*0fa4*/ 	.word	0x00000000


	//----- nvinfo : EIATTR_REGCOUNT
	.align		4
.L_667:
        /*0fa8*/ 	.byte	0x04, 0x2f
        /*0faa*/ 	.short	(.L_669 - .L_668)
	.align		4
.L_668:
        /*0fac*/ 	.word	index@(_ZN10layer_norm22ln_bwd_finalize_kernelINS_22Kernel_traits_finalizeILj7168E6__halfS2_S2_S2_fjLb0ELj1024ELj4ENS_18Kernel_traits_baseILj7168ES2_S2_S2_S2_fjLj1024EEEEELb0ELb1EEEvNS_9BwdParamsE)
        /*0fb0*/ 	.word	0x00000020


	//----- nvinfo : EIATTR_FRAME_SIZE
	.align		4
.L_669:
        /*0fb4*/ 	.byte	0x04, 0x11
        /*0fb6*/ 	.short	(.L_671 - .L_670)
	.align		4
.L_670:
        /*0fb8*/ 	.word	index@(_ZN10layer_norm22ln_bwd_finalize_kernelINS_22Kernel_traits_finalizeILj7168E6__halfS2_S2_S2_fjLb0ELj1024ELj4ENS_18Kernel_traits_baseILj7168ES2_S2_S2_S2_fjLj1024EEEEELb0ELb1EEEvNS_9BwdParamsE)
        /*0fbc*/ 	.word	0x00000000


	//----- nvinfo : EIATTR_REGCOUNT
	.align		4
.L_671:
        /*0fc0*/ 	.byte	0x04, 0x2f
        /*0fc2*/ 	.short	(.L_673 - .L_672)
	.align		4
.L_672:
        /*0fc4*/ 	.word	index@(_ZN10layer_norm13ln_bwd_kernelINS_13Kernel_traitsI6__halfS2_S2_S2_fjLj7168ELj1ELj1ELj8ELj8ENS_18Kernel_traits_baseILj7168ES2_S2_S2_S2_fjLj256EEEEELb1ELb0ELb1ELb0EEEvNS_9BwdParamsE)
        /*0fc8*/ 	.word	0x000000c5


	//----- nvinfo : EIATTR_FRAME_SIZE
	.align		4
.L_673:
        /*0fcc*/ 	.byte	0x04, 0x11
        /*0fce*/ 	.short	(.L_675 - .L_674)
	.align		4
.L_674:
        /*0fd0*/ 	.word	index@(_ZN10layer_norm13ln_bwd_kernelINS_13Kernel_traitsI6__halfS2_S2_S2_fjLj7168ELj1ELj1ELj8ELj8ENS_18Kernel_traits_baseILj7168ES2_S2_S2_S2_fjLj256EEEEELb1ELb0ELb1ELb0EEEvNS_9BwdParamsE)
        /*0fd4*/ 	.word	0x00000000


	//----- nvinfo : EIATTR_REGCOUNT
	.align		4
.L_675:
        /*0fd8*/ 	.byte	0x04, 0x2f
        /*0fda*/ 	.short	(.L_677 - .L_676)
	.align		4
.L_676:
        /*0fdc*/ 	.word	index@(_ZN10layer_norm22ln_bwd_finalize_kernelINS_22Kernel_traits_finalizeILj7168E6__halfS2_S2_S2_fjLb0ELj1024ELj4ENS_18Kernel_traits_baseILj7168ES2_S2_S2_S2_fjLj1024EEEEELb0ELb0EEEvNS_9BwdParamsE)
        /*0fe0*/ 	.word	0x0000003f


	//----- nvinfo : EIATTR_FRAME_SIZE
	.align		4
.L_677:
        /*0fe4*/ 	.byte	0x04, 0x11
        /*0fe6*/ 	.short	(.L_679 - .L_678)
	.align		4
.L_678:
        /*0fe8*/ 	.word	index@(_ZN10layer_norm22ln_bwd_finalize_kernelINS_22Kernel_traits_finalizeILj7168E6__halfS2_S2_S2_fjLb0ELj1024ELj4ENS_18Kernel_traits_baseILj7168ES2_S2_S2_S2_fjLj1024EEEEELb0ELb0EEEvNS_9BwdParamsE)
        /*0fec*/ 	.word	0x00000000


	//----- nvinfo : EIATTR_REGCOUNT
	.align		4
.L_679:
        /*0ff0*/ 	.byte	0x04, 0x2f
        /*0ff2*/ 	.short	(.L_681 - .L_680)
	.align		4
.L_680:
        /*0ff4*/ 	.word	index@(_ZN10layer_norm13ln_bwd_kernelINS_13Kernel_traitsI6__halfS2_S2_S2_fjLj7168ELj1ELj1ELj8ELj8ENS_18Kernel_traits_baseILj7168ES2_S2_S2_S2_fjLj256EEEEELb1ELb0ELb0ELb1EEEvNS_9BwdParamsE)
        /*0ff8*/ 	.word	0x000000d8


	//----- nvinfo : EIATTR_FRAME_SIZE
	.align		4
.L_681:
        /*0ffc*/ 	.byte	0x04, 0x11
        /*0ffe*/ 	.short	(.L_683 - .L_682)
	.align		4
.L_682:
        /*1000*/ 	.word	index@(_ZN10layer_norm13ln_bwd_kernelINS_13Kernel_traitsI6__halfS2_S2_S2_fjLj7168ELj1ELj1ELj8ELj8ENS_18Kernel_traits_baseILj7168ES2_S2_S2_S2_fjLj256EEEEELb1ELb0ELb0ELb1EEEvNS_9BwdParamsE)
        /*1004*/ 	.word	0x00000000


	//----- nvinfo : EIATTR_REGCOUNT
	.align		4
.L_683:
        /*1008*/ 	.byte	0x04, 0x2f
        /*100a*/ 	.short	(.L_685 - .L_684)
	.align		4
.L_684:
        /*100c*/ 	.word	index@(_ZN10layer_norm13ln_bwd_kernelINS_13Kernel_traitsI6__halfS2_S2_S2_fjLj7168ELj1ELj1ELj8ELj8ENS_18Kernel_traits_baseILj7168ES2_S2_S2_S2_fjLj256EEEEELb1ELb0ELb0ELb0EEEvNS_9BwdParamsE)
        /*1010*/ 	.word	0x000000af


	//----- nvinfo : EIATTR_FRAME_SIZE
	.align		4
.L_685:
        /*1014*/ 	.byte	0x04, 0x11
        /*1016*/ 	.short	(.L_687 - .L_686)
	.align		4
.L_686:
        /*1018*/ 	.word	index@(_ZN10layer_norm13ln_bwd_kernelINS_13Kernel_traitsI6__halfS2_S2_S2_fjLj7168ELj1ELj1ELj8ELj8ENS_18Kernel_traits_baseILj7168ES2_S2_S2_S2_fjLj256EEEEELb1ELb0ELb0ELb0EEEvNS_9BwdParamsE)
        /*101c*/ 	.word	0x00000000


	//----- nvinfo : EIATTR_REGCOUNT
	.align		4
.L_687:
        /*1020*/ 	.byte	0x04, 0x2f
        /*1022*/ 	.short	(.L_689 - .L_688)
	.align		4
.L_688:
        /*1024*/ 	.word	index@(_ZN10layer_norm13ln_bwd_kernelINS_13Kernel_traitsI6__halfS2_S2_S2_fjLj7168ELj1ELj1ELj8ELj8ENS_18Kernel_traits_baseILj7168ES2_S2_S2_S2_fjLj256EEEEELb0ELb1ELb1ELb1EEEvNS_9BwdParamsE)
        /*1028*/ 	.word	0x000000eb


	//----- nvinfo : EIATTR_FRAME_SIZE
	.align		4
.L_689:
        /*102c*/ 	.byte	0x04, 0x11
        /*102e*/ 	.short	(.L_691 - .L_690)
	.align		4
.L_690:
        /*1030*/ 	.word	index@(_ZN10layer_norm13ln_bwd_kernelINS_13Kernel_traitsI6__halfS2_S2_S2_fjLj7168ELj1ELj1ELj8ELj8ENS_18Kernel_traits_baseILj7168ES2_S2_S2_S2_fjLj256EEEEELb0ELb1ELb1ELb1EEEvNS_9BwdParamsE)
        /*1034*/ 	.word	0x00000000


	//----- nvinfo : EIATTR_REGCOUNT
	.align		4
.L_691:
        /*1038*/ 	.byte	0x04, 0x2f
        /*103a*/ 	.short	(.L_693 - .L_692)
	.align		4
.L_692:
        /*103c*/ 	.word	index@(_ZN10layer_norm13ln_bwd_kernelINS_13Kernel_traitsI6__halfS2_S2_S2_fjLj7168ELj1ELj1ELj8ELj8ENS_18Kernel_traits_baseILj7168ES2_S2_S2_S2_fjLj256EEEEELb0ELb1ELb1ELb0EEEvNS_9BwdParamsE)
        /*1040*/ 	.word	0x000000d5


	//----- nvinfo : EIATTR_FRAME_SIZE
	.align		4
.L_693:
        /*1044*/ 	.byte	0x04, 0x11
        /*1046*/ 	.short	(.L_695 - .L_694)
	.align		4
.L_694:
        /*1048*/ 	.word	index@(_ZN10layer_norm13ln_bwd_kernelINS_13Kernel_traitsI6__halfS2_S2_S2_fjLj7168ELj1ELj1ELj8ELj8ENS_18Kernel_traits_baseILj7168ES2_S2_S2_S2_fjLj256EEEEELb0ELb1ELb1ELb0EEEvNS_9BwdParamsE)
        /*104c*/ 	.word	0x00000000


	//----- nvinfo : EIATTR_REGCOUNT
	.align		4
.L_695:
        /*1050*/ 	.byte	0x04, 0x2f
        /*1052*/ 	.short	(.L_697 - .L_696)
	.align		4
.L_696:
        /*1054*/ 	.word	index@(_ZN10layer_norm13ln_bwd_kernelINS_13Kernel_traitsI6__halfS2_S2_S2_fjLj7168ELj1ELj1ELj8ELj8ENS_18Kernel_traits_baseILj7168ES2_S2_S2_S2_fjLj256EEEEELb0ELb1ELb0ELb1EEEvNS_9BwdParamsE)
        /*1058*/ 	.word	0x000000ff


	//----- nvinfo : EIATTR_FRAME_SIZE
	.align		4
.L_697:
        /*105c*/ 	.byte	0x04, 0x11
        /*105e*/ 	.short	(.L_699 - .L_698)
	.align		4
.L_698:
        /*1060*/ 	.word	index@(_ZN10layer_norm13ln_bwd_kernelINS_13Kernel_traitsI6__halfS2_S2_S2_fjLj7168ELj1ELj1ELj8ELj8ENS_18Kernel_traits_baseILj7168ES2_S2_S2_S2_fjLj256EEEEELb0ELb1ELb0ELb1EEEvNS_9BwdParamsE)
        /*1064*/ 	.word	0x00000008


	//----- nvinfo : EIATTR_REGCOUNT
	.align		4
.L_699:
        /*1068*/ 	.byte	0x04, 0x2f
        /*106a*/ 	.short	(.L_701 - .L_700)
	.align		4
.L_700:
        /*106c*/ 	.word	index@(_ZN10layer_norm13ln_bwd_kernelINS_13Kernel_traitsI6__halfS2_S2_S2_fjLj7168ELj1ELj1ELj8ELj8ENS_18Kernel_traits_baseILj7168ES2_S2_S2_S2_fjLj256EEEEELb0ELb1ELb0ELb0EEEvNS_9BwdParamsE)
        /*1070*/ 	.word	0x000000d5


	//----- nvinfo : EIATTR_FRAME_SIZE
	.align		4
.L_701:
        /*1074*/ 	.byte	0x04, 0x11
        /*1076*/ 	.short	(.L_703 - .L_702)
	.align		4
.L_702:
        /*1078*/ 	.word	index@(_ZN10layer_norm13ln_bwd_kernelINS_13Kernel_traitsI6__halfS2_S2_S2_fjLj7168ELj1ELj1ELj8ELj8ENS_18Kernel_traits_baseILj7168ES2_S2_S2_S2_fjLj256EEEEELb0ELb1ELb0ELb0EEEvNS_9BwdParamsE)
        /*107c*/ 	.word	0x00000000


	//----- nvinfo : EIATTR_REGCOUNT
	.align		4
.L_703:
        /*1080*/ 	.byte	0x04, 0x2f
        /*1082*/ 	.short	(.L_705 - .L_704)
	.align		4
.L_704:
        /*1084*/ 	.word	index@(_ZN10layer_norm13ln_bwd_kernelINS_13Kernel_traitsI6__halfS2_S2_S2_fjLj7168ELj1ELj1ELj8ELj8ENS_18Kernel_traits_baseILj7168ES2_S2_S2_S2_fjLj256EEEEELb0ELb0ELb1ELb1EEEvNS_9BwdParamsE)
        /*1088*/ 	.word	0x000000bd


	//----- nvinfo : EIATTR_FRAME_SIZE
	.align		4
.L_705:
        /*108c*/ 	.byte	0x04, 0x11
        /*108e*/ 	.short	(.L_707 - .L_706)
	.align		4
.L_706:
        /*1090*/ 	.word	index@(_ZN10layer_norm13ln_bwd_kernelINS_13Kernel_traitsI6__halfS2_S2_S2_fjLj7168ELj1ELj1ELj8ELj8ENS_18Kernel_traits_baseILj7168ES2_S2_S2_S2_fjLj256EEEEELb0ELb0ELb1ELb1EEEvNS_9BwdParamsE)
        /*1094*/ 	.word	0x00000000


	//----- nvinfo : EIATTR_REGCOUNT
	.align		4
.L_707:
        /*1098*/ 	.byte	0x04, 0x2f
        /*109a*/ 	.short	(.L_709 - .L_708)
	.align		4
.L_708:
        /*109c*/ 	.word	index@(_ZN10layer_norm13ln_bwd_kernelINS_13Kernel_traitsI6__halfS2_S2_S2_fjLj7168ELj1ELj1ELj8ELj8ENS_18Kernel_traits_baseILj7168ES2_S2_S2_S2_fjLj256EEEEELb0ELb0ELb1ELb0EEEvNS_9BwdParamsE)
        /*10a0*/ 	.word	0x000000aa


	//----- nvinfo : EIATTR_FRAME_SIZE
	.align		4
.L_709:
        /*10a4*/ 	.byte	0x04, 0x11
        /*10a6*/ 	.short	(.L_711 - .L_710)
	.align		4
.L_710:
        /*10a8*/ 	.word	index@(_ZN10layer_norm13ln_bwd_kernelINS_13Kernel_traitsI6__halfS2_S2_S2_fjLj7168ELj1ELj1ELj8ELj8ENS_18Kernel_traits_baseILj7168ES2_S2_S2_S2_fjLj256EEEEELb0ELb0ELb1ELb0EEEvNS_9BwdParamsE)
        /*10ac*/ 	.word	0x00000000


	//----- nvinfo : EIATTR_REGCOUNT
	.align		4
.L_711:
        /*10b0*/ 	.byte	0x04, 0x2f
        /*10b2*/ 	.short	(.L_713 - .L_712)
	.align		4
.L_712:
        /*10b4*/ 	.word	index@(_ZN10layer_norm13ln_bwd_kernelINS_13Kernel_traitsI6__halfS2_S2_S2_fjLj7168ELj1ELj1ELj8ELj8ENS_18Kernel_traits_baseILj7168ES2_S2_S2_S2_fjLj256EEEEELb0ELb0ELb0ELb1EEEvNS_9BwdParamsE)
        /*10b8*/ 	.word	0x000000f6


	//----- nvinfo : EIATTR_FRAME_SIZE
	.align		4
.L_713:
        /*10bc*/ 	.byte	0x04, 0x11
        /*10be*/ 	.short	(.L_715 - .L_714)
	.align		4
.L_714:
        /*10c0*/ 	.word	index@(_ZN10layer_norm13ln_bwd_kernelINS_13Kernel_traitsI6__halfS2_S2_S2_fjLj7168ELj1ELj1ELj8ELj8ENS_18Kernel_traits_baseILj7168ES2_S2_S2_S2_fjLj256EEEEELb0ELb0ELb0ELb1EEEvNS_9BwdParamsE)
        /*10c4*/ 	.word	0x00000000


	//----- nvinfo : EIATTR_REGCOUNT
	.align		4
.L_715:
        /*10c8*/ 	.byte	0x04, 0x2f
        /*10ca*/ 	.short	(.L_717 - .L_716)
	.align		4
.L_716:
        /*10cc*/ 	.word	index@(_ZN10layer_norm13ln_bwd_kernelINS_13Kernel_traitsI6__halfS2_S2_S2_fjLj7168ELj1ELj1ELj8ELj8ENS_18Kernel_traits_baseILj7168ES2_S2_S2_S2_fjLj256EEEEELb0ELb0ELb0ELb0EEEvNS_9BwdParamsE)
        /*10d0*/ 	.word	0x000000aa


	//----- nvinfo : EIATTR_FRAME_SIZE
	.align		4
.L_717:
        /*10d4*/ 	.byte	0x04, 0x11
        /*10d6*/ 	.short	(.L_719 - .L_718)
	.align		4
.L_718:
        /*10d8*/ 	.word	index@(_ZN10layer_norm13ln_bwd_kernelINS_13Kernel_traitsI6__halfS2_S2_S2_fjLj7168ELj1ELj1ELj8ELj8ENS_18Kernel_traits_baseILj7168ES2_S2_S2_S2_fjLj256EEEEELb0ELb0ELb0ELb0EEEvNS_9BwdParamsE)
        /*10dc*/ 	.word	0x00000000


	//----- nvinfo : EIATTR_REGCOUNT
	.align		4
.L_719:
        /*10e0*/ 	.byte	0x04, 0x2f
        /*10e2*/ 	.short	(.L_721 - .L_720)
	.align		4
.L_720:
        /*10e4*/ 	.word	index@(_ZN10layer_norm13ln_bwd_kernelINS_13Kernel_traitsI13__nv_bfloat16S2_S2_S2_fjLj7168ELj1ELj1ELj8ELj8ENS_18Kernel_traits_baseILj7168ES2_S2_S2_S2_fjLj256EEEEELb1ELb1ELb1ELb1EEEvNS_9BwdParamsE)
        /*10e8*/ 	.word	0x000000f5


	//----- nvinfo : EIATTR_FRAME_SIZE
	.align		4
.L_721:
        /*10ec*/ 	.byte	0x04, 0x11
        /*10ee*/ 	.short	(.L_723 - .L_722)
	.align		4
.L_722:
        /*10f0*/ 	.word	index@(_ZN10layer_norm13ln_bwd_kernelINS_13Kernel_traitsI13__nv_bfloat16S2_S2_S2_fjLj7168ELj1ELj1ELj8ELj8ENS_18Kernel_traits_baseILj7168ES2_S2_S2_S2_fjLj256EEEEELb1ELb1ELb1ELb1EEEvNS_9BwdParamsE)
        /*10f4*/ 	.word	0x00000000


	//----- nvinfo : EIATTR_REGCOUNT
	.align		4
.L_723:
        /*10f8*/ 	.byte	0x04, 0x2f
        /*10fa*/ 	.short	(.L_725 - .L_724)
	.align		4
.L_724:
        /*10fc*/ 	.word	index@(_ZN10layer_norm22ln_bwd_finalize_kernelINS_22Kernel_traits_finalizeILj7168E13__nv_bfloat16S2_S2_S2_fjLb1ELj1024ELj4ENS_18Kernel_traits_baseILj7168ES2_S2_S2_S2_fjLj1024EEEEELb1ELb1EEEvNS_9BwdParamsE)
        /*1100*/ 	.word	0x00000020


	//----- nvinfo : EIATTR_FRAME_SIZE
	.align		4
.L_725:
        /*1104*/ 	.byte	0x04, 0x11
        /*1106*/ 	.short	(.L_727 - .L_726)
	.align		4
.L_726:
        /*1108*/ 	.word	index@(_ZN10layer_norm22ln_bwd_finalize_kernelINS_22Kernel_traits_finalizeILj7168E13__nv_bfloat16S2_S2_S2_fjLb1ELj1024ELj4ENS_18Kernel_traits_baseILj7168ES2_S2_S2_S2_fjLj1024EEEEELb1ELb1EEEvNS_9BwdParamsE)
        /*110c*/ 	.word	0x00000000


	//----- nvinfo : EIATTR_REGCOUNT
	.align		4
.L_727:
        /*1110*/ 	.byte	0x04, 0x2f
        /*1112*/ 	.short	(.L_729 - .L_728)
	.align		4
.L_728:
        /*1114*/ 	.word	index@(_ZN10layer_norm13ln_bwd_kernelINS_13Kernel_traitsI13__nv_bfloat16S2_S2_S2_fjLj7168ELj1ELj1ELj8ELj8ENS_18Kernel_traits_baseILj7168ES2_S2_S2_S2_fjLj256EEEEELb1ELb1ELb1ELb0EEEvNS_9BwdParamsE)
        /*1118*/ 	.word	0x000000fe


	//----- nvinfo : EIATTR_FRAME_SIZE
	.align		4
.L_729:
        /*111c*/ 	.byte	0x04, 0x11
        /*111e*/ 	.short	(.L_731 - .L_730)
	.align		4
.L_730:
        /*1120*/ 	.word	index@(_ZN10layer_norm13ln_bwd_kernelINS_13Kernel_traitsI13__nv_bfloat16S2_S2_S2_fjLj7168ELj1ELj1ELj8ELj8ENS_18Kernel_traits_baseILj7168ES2_S2_S2_S2_fjLj256EEEEELb1ELb1ELb1ELb0EEEvNS_9BwdParamsE)
        /*1124*/ 	.word	0x00000000


	//----- nvinfo : EIATTR_REGCOUNT
	.align		4
.L_731:
        /*1128*/ 	.byte	0x04, 0x2f
        /*112a*/ 	.short	(.L_733 - .L_732)
	.align		4
.L_732:
        /*112c*/ 	.word	index@(_ZN10layer_norm22ln_bwd_finalize_kernelINS_22Kernel_traits_finalizeILj7168E13__nv_bfloat16S2_S2_S2_fjLb1ELj1024ELj4ENS_18Kernel_traits_baseILj7168ES2_S2_S2_S2_fjLj1024EEEEELb1ELb0EEEvNS_9BwdParamsE)
        /*1130*/ 	.word	0x00000020


	//----- nvinfo : EIATTR_FRAME_SIZE
	.align		4
.L_733:
        /*1134*/ 	.byte	0x04, 0x11
        /*1136*/ 	.short	(.L_735 - .L_734)
	.align		4
.L_734:
        /*1138*/ 	.word	index@(_ZN10layer_norm22ln_bwd_finalize_kernelINS_22Kernel_traits_finalizeILj7168E13__nv_bfloat16S2_S2_S2_fjLb1ELj1024ELj4ENS_18Kernel_traits_baseILj7168ES2_S2_S2_S2_fjLj1024EEEEELb1ELb0EEEvNS_9BwdParamsE)
        /*113c*/ 	.word	0x00000000


	//----- nvinfo : EIATTR_REGCOUNT
	.align		4
.L_735:
        /*1140*/ 	.byte	0x04, 0x2f
        /*1142*/ 	.short	(.L_737 - .L_736)
	.align		4
.L_736:
        /*1144*/ 	.word	index@(_ZN10layer_norm13ln_bwd_kernelINS_13Kernel_traitsI13__nv_bfloat16S2_S2_S2_fjLj7168ELj1ELj1ELj8ELj8ENS_18Kernel_traits_baseILj7168ES2_S2_S2_S2_fjLj256EEEEELb1ELb1ELb0ELb1EEEvNS_9BwdParamsE)
        /*1148*/ 	.word	0x000000ff


	//----- nvinfo : EIATTR_FRAME_SIZE
	.align		4
.L_737:
        /*114c*/ 	.byte	0x04, 0x11
        /*114e*/ 	.short	(.L_739 - .L_738)
	.align		4
.L_738:
        /*1150*/ 	.word	index@(_ZN10layer_norm13ln_bwd_kernelINS_13Kernel_traitsI13__nv_bfloat16S2_S2_S2_fjLj7168ELj1ELj1ELj8ELj8ENS_18Kernel_traits_baseILj7168ES2_S2_S2_S2_fjLj256EEEEELb1ELb1ELb0ELb1EEEvNS_9BwdParamsE)
        /*1154*/ 	.word	0x00000000


	//----- nvinfo : EIATTR_REGCOUNT
	.align		4
.L_739:
        /*1158*/ 	.byte	0x04, 0x2f
        /*115a*/ 	.short	(.L_741 - .L_740)
	.align		4
.L_740:
        /*115c*/ 	.word	index@(_ZN10layer_norm13ln_bwd_kernelINS_13Kernel_traitsI13__nv_bfloat16S2_S2_S2_fjLj7168ELj1ELj1ELj8ELj8ENS_18Kernel_traits_baseILj7168ES2_S2_S2_S2_fjLj256EEEEELb1ELb1ELb0ELb0EEEvNS_9BwdParamsE)
        /*1160*/ 	.word	0x000000f4


	//----- nvinfo : EIATTR_FRAME_SIZE
	.align		4
.L_741:
        /*1164*/ 	.byte	0x04, 0x11
        /*1166*/ 	.short	(.L_743 - .L_742)
	.align		4
.L_742:
        /*1168*/ 	.word	index@(_ZN10layer_norm13ln_bwd_kernelINS_13Kernel_traitsI13__nv_bfloat16S2_S2_S2_fjLj7168ELj1ELj1ELj8ELj8ENS_18Kernel_traits_baseILj7168ES2_S2_S2_S2_fjLj256EEEEELb1ELb1ELb0ELb0EEEvNS_9BwdParamsE)
        /*116c*/ 	.word	0x00000000


	//----- nvinfo : EIATTR_REGCOUNT
	.align		4
.L_743:
        /*1170*/ 	.byte	0x04, 0x2f
        /*1172*/ 	.short	(.L_745 - .L_744)
	.align		4
.L_744:
        /*1174*/ 	.word	index@(_ZN10layer_norm13ln_bwd_kernelINS_13Kernel_traitsI13__nv_bfloat16S2_S2_S2_fjLj7168ELj1ELj1ELj8ELj8ENS_18Kernel_traits_baseILj7168ES2_S2_S2_S2_fjLj256EEEEELb1ELb0ELb1ELb1EEEvNS_9BwdParamsE)
        /*1178*/ 	.word	0x000000c0


	//----- nvinfo : EIATTR_FRAME_SIZE
	.align		4
.L_745:
        /*117c*/ 	.byte	0x04, 0x11
        /*117e*/ 	.short	(.L_747 - .L_746)
	.align		4
.L_746:
        /*1180*/ 	.word	index@(_ZN10layer_norm13ln_bwd_kernelINS_13Kernel_traitsI13__nv_bfloat16S2_S2_S2_fjLj7168ELj1ELj1ELj8ELj8ENS_18Kernel_traits_baseILj7168ES2_S2_S2_S2_fjLj256EEEEELb1ELb0ELb1ELb1EEEvNS_9BwdParamsE)
        /*1184*/ 	.word	0x00000000


	//----- nvinfo : EIATTR_REGCOUNT
	.align		4
.L_747:
        /*1188*/ 	.byte	0x04, 0x2f
        /*118a*/ 	.short	(.L_749 - .L_748)
	.align		4
.L_748:
        /*118c*/ 	.word	index@(_ZN10layer_norm22ln_bwd_finalize_kernelINS_22Kernel_traits_finalizeILj7168E13__nv_bfloat16S2_S2_S2_fjLb0ELj1024ELj4ENS_18Kernel_traits_baseILj7168ES2_S2_S2_S2_fjLj1024EEEEELb0ELb1EEEvNS_9BwdParamsE)
        /*1190*/ 	.word	0x00000020


	//----- nvinfo : EIATTR_FRAME_SIZE
	.align		4
.L_749:
        /*1194*/ 	.byte	0x04, 0x11
        /*1196*/ 	.short	(.L_751 - .L_750)
	.align		4
.L_750:
        /*1198*/ 	.word	index@(_ZN10layer_norm22ln_bwd_finalize_kernelINS_22Kernel_traits_finalizeILj7168E13__nv_bfloat16S2_S2_S2_fjLb0ELj1024ELj4ENS_18Kernel_traits_baseILj7168ES2_S2_S2_S2_fjLj1024EEEEELb0ELb1EEEvNS_9BwdParamsE)
        /*119c*/ 	.word	0x00000000


	//----- nvinfo : EIATTR_REGCOUNT
	.align		4
.L_751:
        /*11a0*/ 	.byte	0x04, 0x2f
        /*11a2*/ 	.short	(.L_753 - .L_752)
	.align		4
.L_752:
        /*11a4*/ 	.word	index@(_ZN10layer_norm13ln_bwd_kernelINS_13Kernel_traitsI13__nv_bfloat16S2_S2_S2_fjLj7168ELj1ELj1ELj8ELj8ENS_18Kernel_traits_baseILj7168ES2_S2_S2_S2_fjLj256EEEEELb1ELb0ELb1ELb0EEEvNS_9BwdParamsE)
        /*11a8*/ 	.word	0x000000d7


	//----- nvinfo : EIATTR_FRAME_SIZE
	.align		4
.L_753:
        /*11ac*/ 	.byte	0x04, 0x11
        /*11ae*/ 	.short	(.L_755 - .L_754)
	.align		4
.L_754:
        /*11b0*/ 	.word	index@(_ZN10layer_norm13ln_bwd_kernelINS_13Kernel_traitsI13__nv_bfloat16S2_S2_S2_fjLj7168ELj1ELj1ELj8ELj8ENS_18Kernel_traits_baseILj7168ES2_S2_S2_S2_fjLj256EEEEELb1ELb0ELb1ELb0EEEvNS_9BwdParamsE)
        /*11b4*/ 	.word	0x00000000


	//----- nvinfo : EIATTR_REGCOUNT
	.align		4
.L_755:
        /*11b8*/ 	.byte	0x04, 0x2f
        /*11ba*/ 	.short	(.L_757 - .L_756)
	.align		4
.L_756:
        /*11bc*/ 	.word	index@(_ZN10layer_norm22ln_bwd_finalize_kernelINS_22Kernel_traits_finalizeILj7168E13__nv_bfloat16S2_S2_S2_fjLb0ELj1024ELj4ENS_18Kernel_traits_baseILj7168ES2_S2_S2_S2_fjLj1024EEEEELb0ELb0EEEvNS_9BwdParamsE)
        /*11c0*/ 	.word	0x0000003f


	//----- nvinfo : EIATTR_FRAME_SIZE
	.align		4
.L_757:
        /*11c4*/ 	.byte	0x04, 0x11
        /*11c6*/ 	.short	(.L_759 - .L_758)
	.align		4
.L_758:
        /*11c8*/ 	.word	index@(_ZN10layer_norm22ln_bwd_finalize_kernelINS_22Kernel_traits_finalizeILj7168E13__nv_bfloat16S2_S2_S2_fjLb0ELj1024ELj4ENS_18Kernel_traits_baseILj7168ES2_S2_S2_S2_fjLj1024EEEEELb0ELb0EEEvNS_9BwdParamsE)
        /*11cc*/ 	.word	0x00000000


	//----- nvinfo : EIATTR_REGCOUNT
	.align		4
.L_759:
        /*11d0*/ 	.byte	0x04, 0x2f
        /*11d2*/ 	.short	(.L_761 - .L_760)
	.align		4
.L_760:
        /*11d4*/ 	.word	index@(_ZN10layer_norm13ln_bwd_kernelINS_13Kernel_traitsI13__nv_bfloat16S2_S2_S2_fjLj7168ELj1ELj1ELj8ELj8ENS_18Kernel_traits_baseILj7168ES2_S2_S2_S2_fjLj256EEEEELb1ELb0ELb0ELb1EEEvNS_9BwdParamsE)
        /*11d8*/ 	.word	0x000000d8


	//----- nvinfo : EIATTR_FRAME_SIZE
	.align		4
.L_761:
        /*11dc*/ 	.byte	0x04, 0x11
        /*11de*/ 	.short	(.L_763 - .L_762)
	.align		4
.L_762:
        /*11e0*/ 	.word	index@(_ZN10layer_norm13ln_bwd_kernelINS_13Kernel_traitsI13__nv_bfloat16S2_S2_S2_fjLj7168ELj1ELj1ELj8ELj8ENS_18Kernel_traits_baseILj7168ES2_S2_S2_S2_fjLj256EEEEELb1ELb0ELb0ELb1EEEvNS_9BwdParamsE)
        /*11e4*/ 	.word	0x00000000


	//----- nvinfo : EIATTR_REGCOUNT
	.align		4
.L_763:
        /*11e8*/ 	.byte	0x04, 0x2f
        /*11ea*/ 	.short	(.L_765 - .L_764)
	.align		4
.L_764:
        /*11ec*/ 	.word	index@(_ZN10layer_norm13ln_bwd_kernelINS_13Kernel_traitsI13__nv_bfloat16S2_S2_S2_fjLj7168ELj1ELj1ELj8ELj8ENS_18Kernel_traits_baseILj7168ES2_S2_S2_S2_fjLj256EEEEELb1ELb0ELb0ELb0EEEvNS_9BwdParamsE)
        /*11f0*/ 	.word	0x000000c4


	//----- nvinfo : EIATTR_FRAME_SIZE
	.align		4
.L_765:
        /*11f4*/ 	.byte	0x04, 0x11
        /*11f6*/ 	.short	(.L_767 - .L_766)
	.align		4
.L_766:
        /*11f8*/ 	.word	index@(_ZN10layer_norm13ln_bwd_kernelINS_13Kernel_traitsI13__nv_bfloat16S2_S2_S2_fjLj7168ELj1ELj1ELj8ELj8ENS_18Kernel_traits_baseILj7168ES2_S2_S2_S2_fjLj256EEEEELb1ELb0ELb0ELb0EEEvNS_9BwdParamsE)
        /*11fc*/ 	.word	0x00000000


	//----- nvinfo : EIATTR_REGCOUNT
	.align		4
.L_767:
        /*1200*/ 	.byte	0x04, 0x2f
        /*1202*/ 	.short	(.L_769 - .L_768)
	.align		4
.L_768:
        /*1204*/ 	.word	index@(_ZN10layer_norm13ln_bwd_kernelINS_13Kernel_traitsI13__nv_bfloat16S2_S2_S2_fjLj7168ELj1ELj1ELj8ELj8ENS_18Kernel_traits_baseILj7168ES2_S2_S2_S2_fjLj256EEEEELb0ELb1ELb1ELb1EEEvNS_9BwdParamsE)
        /*1208*/ 	.word	0x000000fe


	//----- nvinfo : EIATTR_FRAME_SIZE
	.align		4
.L_769:
        /*120c*/ 	.byte	0x04, 0x11
        /*120e*/ 	.short	(.L_771 - .L_770)
	.align		4
.L_770:
        /*1210*/ 	.word	index@(_ZN10layer_norm13ln_bwd_kernelINS_13Kernel_traitsI13__nv_bfloat16S2_S2_S2_fjLj7168ELj1ELj1ELj8ELj8ENS_18Kernel_traits_baseILj7168ES2_S2_S2_S2_fjLj256EEEEELb0ELb1ELb1ELb1EEEvNS_9BwdParamsE)
        /*1214*/ 	.word	0x00000000


	//----- nvinfo : EIATTR_REGCOUNT
	.align		4
.L_771:
        /*1218*/ 	.byte	0x04, 0x2f
        /*121a*/ 	.short	(.L_773 - .L_772)
	.align		4
.L_772:
        /*121c*/ 	.word	index@(_ZN10layer_norm13ln_bwd_kernelINS_13Kernel_traitsI13__nv_bfloat16S2_S2_S2_fjLj7168ELj1ELj1ELj8ELj8ENS_18Kernel_traits_baseILj7168ES2_S2_S2_S2_fjLj256EEEEELb0ELb1ELb1ELb0EEEvNS_9BwdParamsE)
        /*1220*/ 	.word	0x000000f5


	//----- nvinfo : EIATTR_FRAME_SIZE
	.align		4
.L_773:
        /*1224*/ 	.byte	0x04, 0x11
        /*1226*/ 	.short	(.L_775 - .L_774)
	.align		4
.L_774:
        /*1228*/ 	.word	index@(_ZN10layer_norm13ln_bwd_kernelINS_13Kernel_traitsI13__nv_bfloat16S2_S2_S2_fjLj7168ELj1ELj1ELj8ELj8ENS_18Kernel_traits_baseILj7168ES2_S2_S2_S2_fjLj256EEEEELb0ELb1ELb1ELb0EEEvNS_9BwdParamsE)
        /*122c*/ 	.word	0x00000000


	//----- nvinfo : EIATTR_REGCOUNT
	.align		4
.L_775:
        /*1230*/ 	.byte	0x04, 0x2f
        /*1232*/ 	.short	(.L_777 - .L_776)
	.align		4
.L_776:
        /*1234*/ 	.word	index@(_ZN10layer_norm13ln_bwd_kernelINS_13Kernel_traitsI13__nv_bfloat16S2_S2_S2_fjLj7168ELj1ELj1ELj8ELj8ENS_18Kernel_traits_baseILj7168ES2_S2_S2_S2_fjLj256EEEEELb0ELb1ELb0ELb1EEEvNS_9BwdParamsE)
        /*1238*/ 	.word	0x000000ff


	//----- nvinfo : EIATTR_FRAME_SIZE
	.align		4
.L_777:
        /*123c*/ 	.byte	0x04, 0x11
        /*123e*/ 	.short	(.L_779 - .L_778)
	.align		4
.L_778:
        /*1240*/ 	.word	index@(_ZN10layer_norm13ln_bwd_kernelINS_13Kernel_traitsI13__nv_bfloat16S2_S2_S2_fjLj7168ELj1ELj1ELj8ELj8ENS_18Kernel_traits_baseILj7168ES2_S2_S2_S2_fjLj256EEEEELb0ELb1ELb0ELb1EEEvNS_9BwdParamsE)
        /*1244*/ 	.word	0x00000010


	//----- nvinfo : EIATTR_REGCOUNT
	.align		4
.L_779:
        /*1248*/ 	.byte	0x04, 0x2f
        /*124a*/ 	.short	(.L_781 - .L_780)
	.align		4
.L_780:
        /*124c*/ 	.word	index@(_ZN10layer_norm13ln_bwd_kernelINS_13Kernel_traitsI13__nv_bfloat16S2_S2_S2_fjLj7168ELj1ELj1ELj8ELj8ENS_18Kernel_traits_baseILj7168ES2_S2_S2_S2_fjLj256EEEEELb0ELb1ELb0ELb0EEEvNS_9BwdParamsE)
        /*1250*/ 	.word	0x000000ef


	//----- nvinfo : EIATTR_FRAME_SIZE
	.align		4
.L_781:
        /*1254*/ 	.byte	0x04, 0x11
        /*1256*/ 	.short	(.L_783 - .L_782)
	.align		4
.L_782:
        /*1258*/ 	.word	index@(_ZN10layer_norm13ln_bwd_kernelINS_13Kernel_traitsI13__nv_bfloat16S2_S2_S2_fjLj7168ELj1ELj1ELj8ELj8ENS_18Kernel_traits_baseILj7168ES2_S2_S2_S2_fjLj256EEEEELb0ELb1ELb0ELb0EEEvNS_9BwdParamsE)
        /*125c*/ 	.word	0x00000000


	//----- nvinfo : EIATTR_REGCOUNT
	.align		4
.L_783:
        /*1260*/ 	.byte	0x04, 0x2f
        /*1262*/ 	.short	(.L_785 - .L_784)
	.align		4
.L_784:
        /*1264*/ 	.word	index@(_ZN10layer_norm13ln_bwd_kernelINS_13Kernel_traitsI13__nv_bfloat16S2_S2_S2_fjLj7168ELj1ELj1ELj8ELj8ENS_18Kernel_traits_baseILj7168ES2_S2_S2_S2_fjLj256EEEEELb0ELb0ELb1ELb1EEEvNS_9BwdParamsE)
        /*1268*/ 	.word	0x000000c7


	//----- nvinfo : EIATTR_FRAME_SIZE
	.align		4
.L_785:
        /*126c*/ 	.byte	0x04, 0x11
        /*126e*/ 	.short	(.L_787 - .L_786)
	.align		4
.L_786:
        /*1270*/ 	.word	index@(_ZN10layer_norm13ln_bwd_kernelINS_13Kernel_traitsI13__nv_bfloat16S2_S2_S2_fjLj7168ELj1ELj1ELj8ELj8ENS_18Kernel_traits_baseILj7168ES2_S2_S2_S2_fjLj256EEEEELb0ELb0ELb1ELb1EEEvNS_9BwdParamsE)
        /*1274*/ 	.word	0x00000000


	//----- nvinfo : EIATTR_REGCOUNT
	.align		4
.L_787:
        /*1278*/ 	.byte	0x04, 0x2f
        /*127a*/ 	.short	(.L_789 - .L_788)
	.align		4
.L_788:
        /*127c*/ 	.word	index@(_ZN10layer_norm13ln_bwd_kernelINS_13Kernel_traitsI13__nv_bfloat16S2_S2_S2_fjLj7168ELj1ELj1ELj8ELj8ENS_18Kernel_traits_baseILj7168ES2_S2_S2_S2_fjLj256EEEEELb0ELb0ELb1ELb0EEEvNS_9BwdParamsE)
        /*1280*/ 	.word	0x000000c0


	//----- nvinfo : EIATTR_FRAME_SIZE
	.align		4
.L_789:
        /*1284*/ 	.byte	0x04, 0x11
        /*1286*/ 	.short	(.L_791 - .L_790)
	.align		4
.L_790:
        /*1288*/ 	.word	index@(_ZN10layer_norm13ln_bwd_kernelINS_13Kernel_traitsI13__nv_bfloat16S2_S2_S2_fjLj7168ELj1ELj1ELj8ELj8ENS_18Kernel_traits_baseILj7168ES2_S2_S2_S2_fjLj256EEEEELb0ELb0ELb1ELb0EEEvNS_9BwdParamsE)
        /*128c*/ 	.word	0x00000000


	//----- nvinfo : EIATTR_REGCOUNT
	.align		4
.L_791:
        /*1290*/ 	.byte	0x04, 0x2f
        /*1292*/ 	.short	(.L_793 - .L_792)
	.align		4
.L_792:
        /*1294*/ 	.word	index@(_ZN10layer_norm13ln_bwd_kernelINS_13Kernel_traitsI13__nv_bfloat16S2_S2_S2_fjLj7168ELj1ELj1ELj8ELj8ENS_18Kernel_traits_baseILj7168ES2_S2_S2_S2_fjLj256EEEEELb0ELb0ELb0ELb1EEEvNS_9BwdParamsE)
        /*1298*/ 	.word	0x000000f9


	//----- nvinfo : EIATTR_FRAME_SIZE
	.align		4
.L_793:
        /*129c*/ 	.byte	0x04, 0x11
        /*129e*/ 	.short	(.L_795 - .L_794)
	.align		4
.L_794:
        /*12a0*/ 	.word	index@(_ZN10layer_norm13ln_bwd_kernelINS_13Kernel_traitsI13__nv_bfloat16S2_S2_S2_fjLj7168ELj1ELj1ELj8ELj8ENS_18Kernel_traits_baseILj7168ES2_S2_S2_S2_fjLj256EEEEELb0ELb0ELb0ELb1EEEvNS_9BwdParamsE)
        /*12a4*/ 	.word	0x00000000


	//----- nvinfo : EIATTR_REGCOUNT
	.align		4
.L_795:
        /*12a8*/ 	.byte	0x04, 0x2f
        /*12aa*/ 	.short	(.L_797 - .L_796)
	.align		4
.L_796:
        /*12ac*/ 	.word	index@(_ZN10layer_norm13ln_bwd_kernelINS_13Kernel_traitsI13__nv_bfloat16S2_S2_S2_fjLj7168ELj1ELj1ELj8ELj8ENS_18Kernel_traits_baseILj7168ES2_S2_S2_S2_fjLj256EEEEELb0ELb0ELb0ELb0EEEvNS_9BwdParamsE)
        /*12b0*/ 	.word	0x000000ba


	//----- nvinfo : EIATTR_FRAME_SIZE
	.align		4
.L_797:
        /*12b4*/ 	.byte	0x04, 0x11
        /*12b6*/ 	.short	(.L_799 - .L_798)
	.align		4
.L_798:
        /*12b8*/ 	.word	index@(_ZN10layer_norm13ln_bwd_kernelINS_13Kernel_traitsI13__nv_bfloat16S2_S2_S2_fjLj7168ELj1ELj1ELj8ELj8ENS_18Kernel_traits_baseILj7168ES2_S2_S2_S2_fjLj256EEEEELb0ELb0ELb0ELb0EEEvNS_9BwdParamsE)
        /*12bc*/ 	.word	0x00000000


	//----- nvinfo : EIATTR_MIN_STACK_SIZE
	.align		4
.L_799:
        /*12c0*/ 	.byte	0x04, 0x12
        /*12c2*/ 	.short	(.L_801 - .L_800)
	.align		4
.L_800:
        /*12c4*/ 	.word	index@(_ZN10layer_norm13ln_bwd_kernelINS_13Kernel_traitsI13__nv_bfloat16S2_S2_S2_fjLj7168ELj1ELj1ELj8ELj8ENS_18Kernel_traits_baseILj7168ES2_S2_S2_S2_fjLj256EEEEELb0ELb0ELb0ELb0EEEvNS_9BwdParamsE)
        /*12c8*/ 	.word	0x00000000


	//----- nvinfo : EIATTR_MIN_STACK_SIZE
	.align		4
.L_801:
        /*12cc*/ 	.byte	0x04, 0x12
        /*12ce*/ 	.short	(.L_803 - .L_802)
	.align		4
.L_802:
        /*12d0*/ 	.word	index@(_ZN10layer_norm13ln_bwd_kernelINS_13Kernel_traitsI13__nv_bfloat16S2_S2_S2_fjLj7168ELj1ELj1ELj8ELj8ENS_18Kernel_traits_baseILj7168ES2_S2_S2_S2_fjLj256EEEEELb0ELb0ELb0ELb1EEEvNS_9BwdParamsE)
        /*12d4*/ 	.word	0x00000000


	//----- nvinfo : EIATTR_MIN_STACK_SIZE
	.align		4
.L_803:
        /*12d8*/ 	.byte	0x04, 0x12
        /*12da*/ 	.short	(.L_805 - .L_804)
	.align		4
.L_804:
        /*12dc*/ 	.word	index@(_ZN10layer_norm13ln_bwd_kernelINS_13Kernel_traitsI13__nv_bfloat16S2_S2_S2_fjLj7168ELj1ELj1ELj8ELj8ENS_18Kernel_traits_baseILj7168ES2_S2_S2_S2_fjLj256EEEEELb0ELb0ELb1ELb0EEEvNS_9BwdParamsE)
        /*12e0*/ 	.word	0x00000000


	//----- nvinfo : EIATTR_MIN_STACK_SIZE
	.align		4
.L_805:
        /*12e4*/ 	.byte	0x04, 0x12
        /*12e6*/ 	.short	(.L_807 - .L_806)
	.align		4
.L_806:
        /*12e8*/ 	.word	index@(_ZN10layer_norm13ln_bwd_kernelINS_13Kernel_traitsI13__nv_bfloat16S2_S2_S2_fjLj7168ELj1ELj1ELj8ELj8ENS_18Kernel_traits_baseILj7168ES2_S2_S2_S2_fjLj256EEEEELb0ELb0ELb1ELb1EEEvNS_9BwdParamsE)
        /*12ec*/ 	.word	0x00000000


	//----- nvinfo : EIATTR_MIN_STACK_SIZE
	.align		4
.L_807:
        /*12f0*/ 	.byte	0x04, 0x12
        /*12f2*/ 	.short	(.L_809 - .L_808)
	.align		4
.L_808:
        /*12f4*/ 	.word	index@(_ZN10layer_norm13ln_bwd_kernelINS_13Kernel_traitsI13__nv_bfloat16S2_S2_S2_fjLj7168ELj1ELj1ELj8ELj8ENS_18Kernel_traits_baseILj7168ES2_S2_S2_S2_fjLj256EEEEELb0ELb1ELb0ELb0EEEvNS_9BwdParamsE)
        /*12f8*/ 	.word	0x00000000


	//----- nvinfo : EIATTR_MIN_STACK_SIZE
	.align		4
.L_809:
        /*12fc*/ 	.byte	0x04, 0x12
        /*12fe*/ 	.short	(.L_811 - .L_810)
	.align		4
.L_810:
        /*1300*/ 	.word	index@(_ZN10layer_norm13ln_bwd_kernelINS_13Kernel_traitsI13__nv_bfloat16S2_S2_S2_fjLj7168ELj1ELj1ELj8ELj8ENS_18Kernel_traits_baseILj7168ES2_S2_S2_S2_fjLj256EEEEELb0ELb1ELb0ELb1EEEvNS_9BwdParamsE)
        /*1304*/ 	.word	0x00000010


	//----- nvinfo : EIATTR_MIN_STACK_SIZE
	.align		4
.L_811:
        /*1308*/ 	.byte	0x04, 0x12
        /*130a*/ 	.short	(.L_813 - .L_812)
	.align		4
.L_812:
        /*130c*/ 	.word	index@(_ZN10layer_norm13ln_bwd_kernelINS_13Kernel_traitsI13__nv_bfloat16S2_S2_S2_fjLj7168ELj1ELj1ELj8ELj8ENS_18Kernel_traits_baseILj7168ES2_S2_S2_S2_fjLj256EEEEELb0ELb1ELb1ELb0EEEvNS_9BwdParamsE)
        /*1310*/ 	.word	0x00000000


	//----- nvinfo : EIATTR_MIN_STACK_SIZE
	.align		4
.L_813:
        /*1314*/ 	.byte	0x04, 0x12
        /*1316*/ 	.short	(.L_815 - .L_814)
	.align		4
.L_814:
        /*1318*/ 	.word	index@(_ZN10layer_norm13ln_bwd_kernelINS_13Kernel_traitsI13__nv_bfloat16S2_S2_S2_fjLj7168ELj1ELj1ELj8ELj8ENS_18Kernel_traits_baseILj7168ES2_S2_S2_S2_fjLj256EEEEELb0ELb1ELb1ELb1EEEvNS_9BwdParamsE)
        /*131c*/ 	.word	0x00000000


	//----- nvinfo : EIATTR_MIN_STACK_SIZE
	.align		4
.L_815:
        /*1320*/ 	.byte	0x04, 0x12
        /*1322*/ 	.short	(.L_817 - .L_816)
	.align		4
.L_816:
        /*1324*/ 	.word	index@(_ZN10layer_norm13ln_bwd_kernelINS_13Kernel_traitsI13__nv_bfloat16S2_S2_S2_fjLj7168ELj1ELj1ELj8ELj8ENS_18Kernel_traits_baseILj7168ES2_S2_S2_S2_fjLj256EEEEELb1ELb0ELb0ELb0EEEvNS_9BwdParamsE)
        /*1328*/ 	.word	0x00000000


	//----- nvinfo : EIATTR_MIN_STACK_SIZE
	.align		4
.L_817:
        /*132c*/ 	.byte	0x04, 0x12
        /*132e*/ 	.short	(.L_819 - .L_818)
	.align		4
.L_818:
        /*1330*/ 	.word	index@(_ZN10layer_norm13ln_bwd_kernelINS_13Kernel_traitsI13__nv_bfloat16S2_S2_S2_fjLj7168ELj1ELj1ELj8ELj8ENS_18Kernel_traits_baseILj7168ES2_S2_S2_S2_fjLj256EEEEELb1ELb0ELb0ELb1EEEvNS_9BwdParamsE)
        /*1334*/ 	.word	0x00000000


	//----- nvinfo : EIATTR_MIN_STACK_SIZE
	.align		4
.L_819:
        /*1338*/ 	.byte	0x04, 0x12
        /*133a*/ 	.short	(.L_821 - .L_820)
	.align		4
.L_820:
        /*133c*/ 	.word	index@(_ZN10layer_norm22ln_bwd_finalize_kernelINS_22Kernel_traits_finalizeILj7168E13__nv_bfloat16S2_S2_S2_fjLb0ELj1024ELj4ENS_18Kernel_traits_baseILj7168ES2_S2_S2_S2_fjLj1024EEEEELb0ELb0EEEvNS_9BwdParamsE)
        /*1340*/ 	.word	0x00000000


	//----- nvinfo : EIATTR_MIN_STACK_SIZE
	.align		4
.L_821:
        /*1344*/ 	.byte	0x04, 0x12
        /*1346*/ 	.short	(.L_823 - .L_822)
	.align		4
.L_822:
        /*1348*/ 	.word	index@(_ZN10layer_norm13ln_bwd_kernelINS_13Kernel_traitsI13__nv_bfloat16S2_S2_S2_fjLj7168ELj1ELj1ELj8ELj8ENS_18Kernel_traits_baseILj7168ES2_S2_S2_S2_fjLj256EEEEELb1ELb0ELb1ELb0EEEvNS_9BwdParamsE)
        /*134c*/ 	.word	0x00000000


	//----- nvinfo : EIATTR_MIN_STACK_SIZE
	.align		4
.L_823:
        /*1350*/ 	.byte	0x04, 0x12
        /*1352*/ 	.short	(.L_825 - .L_824)
	.align		4
.L_824:
        /*1354*/ 	.word	index@(_ZN10layer_norm22ln_bwd_finalize_kernelINS_22Kernel_traits_finalizeILj7168E13__nv_bfloat16S2_S2_S2_fjLb0ELj1024ELj4ENS_18Kernel_traits_baseILj7168ES2_S2_S2_S2_fjLj1024EEEEELb0ELb1EEEvNS_9BwdParamsE)
        /*1358*/ 	.word	0x00000000


	//----- nvinfo : EIATTR_MIN_STACK_SIZE
	.align		4
.L_825:
        /*135c*/ 	.byte	0x04, 0x12
        /*135e*/ 	.short	(.L_827 - .L_826)
	.align		4
.L_826:
        /*1360*/ 	.word	index@(_ZN10layer_norm13ln_bwd_kernelINS_13Kernel_traitsI13__nv_bfloat16S2_S2_S2_fjLj7168ELj1ELj1ELj8ELj8ENS_18Kernel_traits_baseILj7168ES2_S2_S2_S2_fjLj256EEEEELb1ELb0ELb1ELb1EEEvNS_9BwdParamsE)
        /*1364*/ 	.word	0x00000000


	//----- nvinfo : EIATTR_MIN_STACK_SIZE
	.align		4
.L_827:
        /*1368*/ 	.byte	0x04, 0x12
        /*136a*/ 	.short	(.L_829 - .L_828)
	.align		4
.L_828:
        /*136c*/ 	.word	index@(_ZN10layer_norm13ln_bwd_kernelINS_13Kernel_traitsI13__nv_bfloat16S2_S2_S2_fjLj7168ELj1ELj1ELj8ELj8ENS_18Kernel_traits_baseILj7168ES2_S2_S2_S2_fjLj256EEEEELb1ELb1ELb0ELb0EEEvNS_9BwdParamsE)
        /*1370*/ 	.word	0x00000000


	//----- nvinfo : EIATTR_MIN_STACK_SIZE
	.align		4
.L_829:
        /*1374*/ 	.byte	0x04, 0x12
        /*1376*/ 	.short	(.L_831 - .L_830)
	.align		4
.L_830:
        /*1378*/ 	.word	index@(_ZN10layer_norm13ln_bwd_kernelINS_13Kernel_traitsI13__nv_bfloat16S2_S2_S2_fjLj7168ELj1ELj1ELj8ELj8ENS_18Kernel_traits_baseILj7168ES2_S2_S2_S2_fjLj256EEEEELb1ELb1ELb0ELb1EEEvNS_9BwdParamsE)
        /*137c*/ 	.word	0x00000000


	//----- nvinfo : EIATTR_MIN_STACK_SIZE
	.align		4
.L_831:
        /*1380*/ 	.byte	0x04, 0x12
        /*1382*/ 	.short	(.L_833 - .L_832)
	.align		4
.L_832:
        /*1384*/ 	.word	index@(_ZN10layer_norm22ln_bwd_finalize_kernelINS_22Kernel_traits_finalizeILj7168E13__nv_bfloat16S2_S2_S2_fjLb1ELj1024ELj4ENS_18Kernel_traits_baseILj7168ES2_S2_S2_S2_fjLj1024EEEEELb1ELb0EEEvNS_9BwdParamsE)
        /*1388*/ 	.word	0x00000000


	//----- nvinfo : EIATTR_MIN_STACK_SIZE
	.align		4
.L_833:
        /*138c*/ 	.byte	0x04, 0x12
        /*138e*/ 	.short	(.L_835 - .L_834)
	.align		4
.L_834:
        /*1390*/ 	.word	index@(_ZN10layer_norm13ln_bwd_kernelINS_13Kernel_traitsI13__nv_bfloat16S2_S2_S2_fjLj7168ELj1ELj1ELj8ELj8ENS_18Kernel_traits_baseILj7168ES2_S2_S2_S2_fjLj256EEEEELb1ELb1ELb1ELb0EEEvNS_9BwdParamsE)
        /*1394*/ 	.word	0x00000000


	//----- nvinfo : EIATTR_MIN_STACK_SIZE
	.align		4
.L_835:
        /*1398*/ 	.byte	0x04, 0x12
        /*139a*/ 	.short	(.L_837 - .L_836)
	.align		4
.L_836:
        /*139c*/ 	.word	index@(_ZN10layer_norm22ln_bwd_finalize_kernelINS_22Kernel_traits_finalizeILj7168E13__nv_bfloat16S2_S2_S2_fjLb1ELj1024ELj4ENS_18Kernel_traits_baseILj7168ES2_S2_S2_S2_fjLj1024EEEEELb1ELb1EEEvNS_9BwdParamsE)
        /*13a0*/ 	.word	0x00000000


	//----- nvinfo : EIATTR_MIN_STACK_SIZE
	.align		4
.L_837:
        /*13a4*/ 	.byte	0x04, 0x12
        /*13a6*/ 	.short	(.L_839 - .L_838)
	.align		4
.L_838:
        /*13a8*/ 	.word	index@(_ZN10layer_norm13ln_bwd_kernelINS_13Kernel_traitsI13__nv_bfloat16S2_S2_S2_fjLj7168ELj1ELj1ELj8ELj8ENS_18Kernel_traits_baseILj7168ES2_S2_S2_S2_fjLj256EEEEELb1ELb1ELb1ELb1EEEvNS_9BwdParamsE)
        /*13ac*/ 	.word	0x00000000


	//----- nvinfo : EIATTR_MIN_STACK_SIZE
	.align		4
.L_839:
        /*13b0*/ 	.byte	0x04, 0x12
        /*13b2*/ 	.short	(.L_841 - .L_840)
	.align		4
.L_840:
        /*13b4*/ 	.word	index@(_ZN10layer_norm13ln_bwd_kernelINS_13Kernel_traitsI6__halfS2_S2_S2_fjLj7168ELj1ELj1ELj8ELj8ENS_18Kernel_traits_baseILj7168ES2_S2_S2_S2_fjLj256EEEEELb0ELb0ELb0ELb0EEEvNS_9BwdParamsE)
        /*13b8*/ 	.word	0x00000000


	//----- nvinfo : EIATTR_MIN_STACK_SIZE
	.align		4
.L_841:
        /*13bc*/ 	.byte	0x04, 0x12
        /*13be*/ 	.short	(.L_843 - .L_842)
	.align		4
.L_842:
        /*13c0*/ 	.word	index@(_ZN10layer_norm13ln_bwd_kernelINS_13Kernel_traitsI6__halfS2_S2_S2_fjLj7168ELj1ELj1ELj8ELj8ENS_18Kernel_traits_baseILj7168ES2_S2_S2_S2_fjLj256EEEEELb0ELb0ELb0ELb1EEEvNS_9BwdParamsE)
        /*13c4*/ 	.word	0x00000000


	//----- nvinfo : EIATTR_MIN_STACK_SIZE
	.align		4
.L_843:
        /*13c8*/ 	.byte	0x04, 0x12
        /*13ca*/ 	.short	(.L_845 - .L_844)
	.align		4
.L_844:
        /*13cc*/ 	.word	index@(_ZN10layer_norm13ln_bwd_kernelINS_13Kernel_traitsI6__halfS2_S2_S2_fjLj7168ELj1ELj1ELj8ELj8ENS_18Kernel_traits_baseILj7168ES2_S2_S2_S2_fjLj256EEEEELb0ELb0ELb1ELb0EEEvNS_9BwdParamsE)
        /*13d0*/ 	.word	0x00000000


	//----- nvinfo : EIATTR_MIN_STACK_SIZE
	.align		4
.L_845:
        /*13d4*/ 	.byte	0x04, 0x12
        /*13d6*/ 	.short	(.L_847 - .L_846)
	.align		4
.L_846:
        /*13d8*/ 	.word	index@(_ZN10layer_norm13ln_bwd_kernelINS_13Kernel_traitsI6__halfS2_S2_S2_fjLj7168ELj1ELj1ELj8ELj8ENS_18Kernel_traits_baseILj7168ES2_S2_S2_S2_fjLj256EEEEELb0ELb0ELb1ELb1EEEvNS_9BwdParamsE)
        /*13dc*/ 	.word	0x00000000


	//----- nvinfo : EIATTR_MIN_STACK_SIZE
	.align		4
.L_847:
        /*13e0*/ 	.byte	0x04, 0x12
        /*13e2*/ 	.short	(.L_849 - .L_848)
	.align		4
.L_848:
        /*13e4*/ 	.word	index@(_ZN10layer_norm13ln_bwd_kernelINS_13Kernel_traitsI6__halfS2_S2_S2_fjLj7168ELj1ELj1ELj8ELj8ENS_18Kernel_traits_baseILj7168ES2_S2_S2_S2_fjLj256EEEEELb0ELb1ELb0ELb0EEEvNS_9BwdParamsE)
        /*13e8*/ 	.word	0x00000000


	//----- nvinfo : EIATTR_MIN_STACK_SIZE
	.align		4
.L_849:
        /*13ec*/ 	.byte	0x04, 0x12
        /*13ee*/ 	.short	(.L_851 - .L_850)
	.align		4
.L_850:
        /*13f0*/ 	.word	index@(_ZN10layer_norm13ln_bwd_kernelINS_13Kernel_traitsI6__halfS2_S2_S2_fjLj7168ELj1ELj1ELj8ELj8ENS_18Kernel_traits_baseILj7168ES2_S2_S2_S2_fjLj256EEEEELb0ELb1ELb0ELb1EEEvNS_9BwdParamsE)
        /*13f4*/ 	.word	0x00000008


	//----- nvinfo : EIATTR_MIN_STACK_SIZE
	.align		4
.L_851:
        /*13f8*/ 	.byte	0x04, 0x12
        /*13fa*/ 	.short	(.L_853 - .L_852)
	.align		4
.L_852:
        /*13fc*/ 	.word	index@(_ZN10layer_norm13ln_bwd_kernelINS_13Kernel_traitsI6__halfS2_S2_S2_fjLj7168ELj1ELj1ELj8ELj8ENS_18Kernel_traits_baseILj7168ES2_S2_S2_S2_fjLj256EEEEELb0ELb1ELb1ELb0EEEvNS_9BwdParamsE)
        /*1400*/ 	.word	0x00000000


	//----- nvinfo : EIATTR_MIN_STACK_SIZE
	.align		4
.L_853:
        /*1404*/ 	.byte	0x04, 0x12
        /*1406*/ 	.short	(.L_855 - .L_854)
	.align		4
.L_854:
        /*1408*/ 	.word	index@(_ZN10layer_norm13ln_bwd_kernelINS_13Kernel_traitsI6__halfS2_S2_S2_fjLj7168ELj1ELj1ELj8ELj8ENS_18Kernel_traits_baseILj7168ES2_S2_S2_S2_fjLj256EEEEELb0ELb1ELb1ELb1EEEvNS_9BwdParamsE)
        /*140c*/ 	.word	0x00000000


	//----- nvinfo : EIATTR_MIN_STACK_SIZE
	.align		4
.L_855:
        /*1410*/ 	.byte	0x04, 0x12
        /*1412*/ 	.short	(.L_857 - .L_856)
	.align		4
.L_856:
        /*1414*/ 	.word	index@(_ZN10layer_norm13ln_bwd_kernelINS_13Kernel_traitsI6__halfS2_S2_S2_fjLj7168ELj1ELj1ELj8ELj8ENS_18Kernel_traits_baseILj7168ES2_S2_S2_S2_fjLj256EEEEELb1ELb0ELb0ELb0EEEvNS_9BwdParamsE)
        /*1418*/ 	.word	0x00000000


	//----- nvinfo : EIATTR_MIN_STACK_SIZE
	.align		4
.L_857:
        /*141c*/ 	.byte	0x04, 0x12
        /*141e*/ 	.short	(.L_859 - .L_858)
	.align		4
.L_858:
        /*1420*/ 	.word	index@(_ZN10layer_norm13ln_bwd_kernelINS_13Kernel_traitsI6__halfS2_S2_S2_fjLj7168ELj1ELj1ELj8ELj8ENS_18Kernel_traits_baseILj7168ES2_S2_S2_S2_fjLj256EEEEELb1ELb0ELb0ELb1EEEvNS_9BwdParamsE)
        /*1424*/ 	.word	0x00000000


	//----- nvinfo : EIATTR_MIN_STACK_SIZE
	.align		4
.L_859:
        /*1428*/ 	.byte	0x04, 0x12
        /*142a*/ 	.short	(.L_861 - .L_860)
	.align		4
.L_860:
        /*142c*/ 	.word	index@(_ZN10layer_norm22ln_bwd_finalize_kernelINS_22Kernel_traits_finalizeILj7168E6__halfS2_S2_S2_fjLb0ELj1024ELj4ENS_18Kernel_traits_baseILj7168ES2_S2_S2_S2_fjLj1024EEEEELb0ELb0EEEvNS_9BwdParamsE)
        /*1430*/ 	.word	0x00000000


	//----- nvinfo : EIATTR_MIN_STACK_SIZE
	.align		4
.L_861:
        /*1434*/ 	.byte	0x04, 0x12
        /*1436*/ 	.short	(.L_863 - .L_862)
	.align		4
.L_862:
        /*1438*/ 	.word	index@(_ZN10layer_norm13ln_bwd_kernelINS_13Kernel_traitsI6__halfS2_S2_S2_fjLj7168ELj1ELj1ELj8ELj8ENS_18Kernel_traits_baseILj7168ES2_S2_S2_S2_fjLj256EEEEELb1ELb0ELb1ELb0EEEvNS_9BwdParamsE)
        /*143c*/ 	.word	0x00000000


	//----- nvinfo : EIATTR_MIN_STACK_SIZE
	.align		4
.L_863:
        /*1440*/ 	.byte	0x04, 0x12
        /*1442*/ 	.short	(.L_865 - .L_864)
	.align		4
.L_864:
        /*1444*/ 	.word	index@(_ZN10layer_norm22ln_bwd_finalize_kernelINS_22Kernel_traits_finalizeILj7168E6__halfS2_S2_S2_fjLb0ELj1024ELj4ENS_18Kernel_traits_baseILj7168ES2_S2_S2_S2_fjLj1024EEEEELb0ELb1EEEvNS_9BwdParamsE)
        /*1448*/ 	.word	0x00000000


	//----- nvinfo : EIATTR_MIN_STACK_SIZE
	.align		4
.L_865:
        /*144c*/ 	.byte	0x04, 0x12
        /*144e*/ 	.short	(.L_867 - .L_866)
	.align		4
.L_866:
        /*1450*/ 	.word	index@(_ZN10layer_norm13ln_bwd_kernelINS_13Kernel_traitsI6__halfS2_S2_S2_fjLj7168ELj1ELj1ELj8ELj8ENS_18Kernel_traits_baseILj7168ES2_S2_S2_S2_fjLj256EEEEELb1ELb0ELb1ELb1EEEvNS_9BwdParamsE)
        /*1454*/ 	.word	0x00000000


	//----- nvinfo : EIATTR_MIN_STACK_SIZE
	.align		4
.L_867:
        /*1458*/ 	.byte	0x04, 0x12
        /*145a*/ 	.short	(.L_869 - .L_868)
	.align		4
.L_868:
        /*145c*/ 	.word	index@(_ZN10layer_norm13ln_bwd_kernelINS_13Kernel_traitsI6__halfS2_S2_S2_fjLj7168ELj1ELj1ELj8ELj8ENS_18Kernel_traits_baseILj7168ES2_S2_S2_S2_fjLj256EEEEELb1ELb1ELb0ELb0EEEvNS_9BwdParamsE)
        /*1460*/ 	.word	0x00000000


	//----- nvinfo : EIATTR_MIN_STACK_SIZE
	.align		4
.L_869:
        /*1464*/ 	.byte	0x04, 0x12
        /*1466*/ 	.short	(.L_871 - .L_870)
	.align		4
.L_870:
        /*1468*/ 	.word	index@(_ZN10layer_norm13ln_bwd_kernelINS_13Kernel_traitsI6__halfS2_S2_S2_fjLj7168ELj1ELj1ELj8ELj8ENS_18Kernel_traits_baseILj7168ES2_S2_S2_S2_fjLj256EEEEELb1ELb1ELb0ELb1EEEvNS_9BwdParamsE)
        /*146c*/ 	.word	0x00000008


	//----- nvinfo : EIATTR_MIN_STACK_SIZE
	.align		4
.L_871:
        /*1470*/ 	.byte	0x04, 0x12
        /*1472*/ 	.short	(.L_873 - .L_872)
	.align		4
.L_872:
        /*1474*/ 	.word	index@(_ZN10layer_norm22ln_bwd_finalize_kernelINS_22Kernel_traits_finalizeILj7168E6__halfS2_S2_S2_fjLb1ELj1024ELj4ENS_18Kernel_traits_baseILj7168ES2_S2_S2_S2_fjLj1024EEEEELb1ELb0EEEvNS_9BwdParamsE)
        /*1478*/ 	.word	0x00000000


	//----- nvinfo : EIATTR_MIN_STACK_SIZE
	.align		4
.L_873:
        /*147c*/ 	.byte	0x04, 0x12
        /*147e*/ 	.short	(.L_875 - .L_874)
	.align		4
.L_874:
        /*1480*/ 	.word	index@(_ZN10layer_norm13ln_bwd_kernelINS_13Kernel_traitsI6__halfS2_S2_S2_fjLj7168ELj1ELj1ELj8ELj8ENS_18Kernel_traits_baseILj7168ES2_S2_S2_S2_fjLj256EEEEELb1ELb1ELb1ELb0EEEvNS_9BwdParamsE)
        /*1484*/ 	.word	0x00000000


	//----- nvinfo : EIATTR_MIN_STACK_SIZE
	.align		4
.L_875:
        /*1488*/ 	.byte	0x04, 0x12
        /*148a*/ 	.short	(.L_877 - .L_876)
	.align		4
.L_876:
        /*148c*/ 	.word	index@(_ZN10layer_norm22ln_bwd_finalize_kernelINS_22Kernel_traits_finalizeILj7168E6__halfS2_S2_S2_fjLb1ELj1024ELj4ENS_18Kernel_traits_baseILj7168ES2_S2_S2_S2_fjLj1024EEEEELb1ELb1EEEvNS_9BwdParamsE)
        /*1490*/ 	.word	0x00000000


	//----- nvinfo : EIATTR_MIN_STACK_SIZE
	.align		4
.L_877:
        /*1494*/ 	.byte	0x04, 0x12
        /*1496*/ 	.short	(.L_879 - .L_878)
	.align		4
.L_878:
        /*1498*/ 	.word	index@(_ZN10layer_norm13ln_bwd_kernelINS_13Kernel_traitsI6__halfS2_S2_S2_fjLj7168ELj1ELj1ELj8ELj8ENS_18Kernel_traits_baseILj7168ES2_S2_S2_S2_fjLj256EEEEELb1ELb1ELb1ELb1EEEvNS_9BwdParamsE)
        /*149c*/ 	.word	0x00000000


	//----- nvinfo : EIATTR_MIN_STACK_SIZE
	.align		4
.L_879:
        /*14a0*/ 	.byte	0x04, 0x12
        /*14a2*/ 	.short	(.L_881 - .L_880)
	.align		4
.L_880:
        /*14a4*/ 	.word	index@(_ZN10layer_norm13ln_bwd_kernelINS_13Kernel_traitsIf13__nv_bfloat16S2_S2_fjLj7168ELj1ELj1ELj8ELj8ENS_18Kernel_traits_baseILj7168EfS2_S2_S2_fjLj256EEEEELb0ELb0ELb0ELb0EEEvNS_9BwdParamsE)
        /*14a8*/ 	.word	0x00000000


	//----- nvinfo : EIATTR_MIN_STACK_SIZE
	.align		4
.L_881:
        /*14ac*/ 	.byte	0x04, 0x12
        /*14ae*/ 	.short	(.L_883 - .L_882)
	.align		4
.L_882:
        /*14b0*/ 	.word	index@(_ZN10layer_norm13ln_bwd_kernelINS_13Kernel_traitsIf13__nv_bfloat16S2_S2_fjLj7168ELj1ELj1ELj8ELj8ENS_18Kernel_traits_baseILj7168EfS2_S2_S2_fjLj256EEEEELb0ELb0ELb0ELb1EEEvNS_9BwdParamsE)
        /*14b4*/ 	.word	0x00000000


	//----- nvinfo : EIATTR_MIN_STACK_SIZE
	.align		4
.L_883:
        /*14b8*/ 	.byte	0x04, 0x12
        /*14ba*/ 	.short	(.L_885 - .L_884)
	.align		4
.L_884:
        /*14bc*/ 	.word	index@(_ZN10layer_norm13ln_bwd_kernelINS_13Kernel_traitsIf13__nv_bfloat16S2_S2_fjLj7168ELj1ELj1ELj8ELj8ENS_18Kernel_traits_baseILj7168EfS2_S2_S2_fjLj256EEEEELb0ELb0ELb1ELb0EEEvNS_9BwdParamsE)
        /*14c0*/ 	.word	0x00000000


	//----- nvinfo : EIATTR_MIN_STACK_SIZE
	.align		4
.L_885:
        /*14c4*/ 	.byte	0x04, 0x12
        /*14c6*/ 	.short	(.L_887 - .L_886)
	.align		4
.L_886:
        /*14c8*/ 	.word	index@(_ZN10layer_norm13ln_bwd_kernelINS_13Kernel_traitsIf13__nv_bfloat16S2_S2_fjLj7168ELj1ELj1ELj8ELj8ENS_18Kernel_traits_baseILj7168EfS2_S2_S2_fjLj256EEEEELb0ELb0ELb1ELb1EEEvNS_9BwdParamsE)
        /*14cc*/ 	.word	0x00000000


	//----- nvinfo : EIATTR_MIN_STACK_SIZE
	.align		4
.L_887:
        /*14d0*/ 	.byte	0x04, 0x12
        /*14d2*/ 	.short	(.L_889 - .L_888)
	.align		4
.L_888:
        /*14d4*/ 	.word	index@(_ZN10layer_norm13ln_bwd_kernelINS_13Kernel_traitsIf13__nv_bfloat16S2_S2_fjLj7168ELj1ELj1ELj8ELj8ENS_18Kernel_traits_baseILj7168EfS2_S2_S2_fjLj256EEEEELb0ELb1ELb0ELb0EEEvNS_9BwdParamsE)
        /*14d8*/ 	.word	0x00000000


	//----- nvinfo : EIATTR_MIN_STACK_SIZE
	.align		4
.L_889:
        /*14dc*/ 	.byte	0x04, 0x12
        /*14de*/ 	.short	(.L_891 - .L_890)
	.align		4
.L_890:
        /*14e0*/ 	.word	index@(_ZN10layer_norm13ln_bwd_kernelINS_13Kernel_traitsIf13__nv_bfloat16S2_S2_fjLj7168ELj1ELj1ELj8ELj8ENS_18Kernel_traits_baseILj7168EfS2_S2_S2_fjLj256EEEEELb0ELb1ELb0ELb1EEEvNS_9BwdParamsE)
        /*14e4*/ 	.word	0x00000068


	//----- nvinfo : EIATTR_MIN_STACK_SIZE
	.align		4
.L_891:
        /*14e8*/ 	.byte	0x04, 0x12
        /*14ea*/ 	.short	(.L_893 - .L_892)
	.align		4
.L_892:
        /*14ec*/ 	.word	index@(_ZN10layer_norm13ln_bwd_kernelINS_13Kernel_traitsIf13__nv_bfloat16S2_S2_fjLj7168ELj1ELj1ELj8ELj8ENS_18Kernel_traits_baseILj7168EfS2_S2_S2_fjLj256EEEEELb0ELb1ELb1ELb0EEEvNS_9BwdParamsE)
        /*14f0*/ 	.word	0x00000000


	//----- nvinfo : EIATTR_MIN_STACK_SIZE
	.align		4
.L_893:
        /*14f4*/ 	.byte	0x04, 0x12
        /*14f6*/ 	.short	(.L_895 - .L_894)
	.align		4
.L_894:
        /*14f8*/ 	.word	index@(_ZN10layer_norm13ln_bwd_kernelINS_13Kernel_traitsIf13__nv_bfloat16S2_S2_fjLj7168ELj1ELj1ELj8ELj8ENS_18Kernel_traits_baseILj7168EfS2_S2_S2_fjLj256EEEEELb0ELb1ELb1ELb1EEEvNS_9BwdParamsE)
        /*14fc*/ 	.word	0x00000000


	//----- nvinfo : EIATTR_MIN_STACK_SIZE
	.align		4
.L_895:
        /*1500*/ 	.byte	0x04, 0x12
        /*1502*/ 	.short	(.L_897 - .L_896)
	.align		4
.L_896:
        /*1504*/ 	.word	index@(_ZN10layer_norm13ln_bwd_kernelINS_13Kernel_traitsIf13__nv_bfloat16S2_S2_fjLj7168ELj1ELj1ELj8ELj8ENS_18Kernel_traits_baseILj7168EfS2_S2_S2_fjLj256EEEEELb1ELb0ELb0ELb0EEEvNS_9BwdParamsE)
        /*1508*/ 	.word	0x00000000


	//----- nvinfo : EIATTR_MIN_STACK_SIZE
	.align		4
.L_897:
        /*150c*/ 	.byte	0x04, 0x12
        /*150e*/ 	.short	(.L_899 - .L_898)
	.align		4
.L_898:
        /*1510*/ 	.word	index@(_ZN10layer_norm13ln_bwd_kernelINS_13Kernel_traitsIf13__nv_bfloat16S2_S2_fjLj7168ELj1ELj1ELj8ELj8ENS_18Kernel_traits_baseILj7168EfS2_S2_S2_fjLj256EEEEELb1ELb0ELb0ELb1EEEvNS_9BwdParamsE)
        /*1514*/ 	.word	0x00000000


	//----- nvinfo : EIATTR_MIN_STACK_SIZE
	.align		4
.L_899:
        /*1518*/ 	.byte	0x04, 0x12
        /*151a*/ 	.short	(.L_901 - .L_900)
	.align		4
.L_900:
        /*151c*/ 	.word	index@(_ZN10layer_norm22ln_bwd_finalize_kernelINS_22Kernel_traits_finalizeILj7168Ef13__nv_bfloat16S2_S2_fjLb0ELj1024ELj4ENS_18Kernel_traits_baseILj7168EfS2_S2_S2_fjLj1024EEEEELb0ELb0EEEvNS_9BwdParamsE)
        /*1520*/ 	.word	0x00000000


	//----- nvinfo : EIATTR_MIN_STACK_SIZE
	.align		4
.L_901:
        /*1524*/ 	.byte	0x04, 0x12
        /*1526*/ 	.short	(.L_903 - .L_902)
	.align		4
.L_902:
        /*1528*/ 	.word	index@(_ZN10layer_norm13ln_bwd_kernelINS_13Kernel_traitsIf13__nv_bfloat16S2_S2_fjLj7168ELj1ELj1ELj8ELj8ENS_18Kernel_traits_baseILj7168EfS2_S2_S2_fjLj256EEEEELb1ELb0ELb1ELb0EEEvNS_9BwdParamsE)
        /*152c*/ 	.word	0x00000000


	//----- nvinfo : EIATTR_MIN_STACK_SIZE
	.align		4
.L_903:
        /*1530*/ 	.byte	0x04, 0x12
        /*1532*/ 	.short	(.L_905 - .L_904)
	.align		4
.L_904:
        /*1534*/ 	.word	index@(_ZN10layer_norm22ln_bwd_finalize_kernelINS_22Kernel_traits_finalizeILj7168Ef13__nv_bfloat16S2_S2_fjLb0ELj1024ELj4ENS_18Kernel_traits_baseILj7168EfS2_S2_S2_fjLj1024EEEEELb0ELb1EEEvNS_9BwdParamsE)
        /*1538*/ 	.word	0x00000000


	//----- nvinfo : EIATTR_MIN_STACK_SIZE
	.align		4
.L_905:
        /*153c*/ 	.byte	0x04, 0x12
        /*153e*/ 	.short	(.L_907 - .L_906)
	.align		4
.L_906:
        /*1540*/ 	.word	index@(_ZN10layer_norm13ln_bwd_kernelINS_13Kernel_traitsIf13__nv_bfloat16S2_S2_fjLj7168ELj1ELj1ELj8ELj8ENS_18Kernel_traits_baseILj7168EfS2_S2_S2_fjLj256EEEEELb1ELb0ELb1ELb1EEEvNS_9BwdParamsE)
        /*1544*/ 	.word	0x00000000


	//----- nvinfo : EIATTR_MIN_STACK_SIZE
	.align		4
.L_907:
        /*1548*/ 	.byte	0x04, 0x12
        /*154a*/ 	.short	(.L_909 - .L_908)
	.align		4
.L_908:
        /*154c*/ 	.word	index@(_ZN10layer_norm13ln_bwd_kernelINS_13Kernel_traitsIf13__nv_bfloat16S2_S2_fjLj7168ELj1ELj1ELj8ELj8ENS_18Kernel_traits_baseILj7168EfS2_S2_S2_fjLj256EEEEELb1ELb1ELb0ELb0EEEvNS_9BwdParamsE)
        /*1550*/ 	.word	0x00000000


	//----- nvinfo : EIATTR_MIN_STACK_SIZE
	.align		4
.L_909:
        /*1554*/ 	.byte	0x04, 0x12
        /*1556*/ 	.short	(.L_911 - .L_910)
	.align		4
.L_910:
        /*1558*/ 	.word	index@(_ZN10layer_norm13ln_bwd_kernelINS_13Kernel_traitsIf13__nv_bfloat16S2_S2_fjLj7168ELj1ELj1ELj8ELj8ENS_18Kernel_traits_baseILj7168EfS2_S2_S2_fjLj256EEEEELb1ELb1ELb0ELb1EEEvNS_9BwdParamsE)
        /*155c*/ 	.word	0x00000000


	//----- nvinfo : EIATTR_MIN_STACK_SIZE
	.align		4
.L_911:
        /*1560*/ 	.byte	0x04, 0x12
        /*1562*/ 	.short	(.L_913 - .L_912)
	.align		4
.L_912:
        /*1564*/ 	.word	index@(_ZN10layer_norm22ln_bwd_finalize_kernelINS_22Kernel_traits_finalizeILj7168Ef13__nv_bfloat16S2_S2_fjLb1ELj1024ELj4ENS_18Kernel_traits_baseILj7168EfS2_S2_S2_fjLj1024EEEEELb1ELb0EEEvNS_9BwdParamsE)
        /*1568*/ 	.word	0x00000000


	//----- nvinfo : EIATTR_MIN_STACK_SIZE
	.align		4
.L_913:
        /*156c*/ 	.byte	0x04, 0x12
        /*156e*/ 	.short	(.L_915 - .L_914)
	.align		4
.L_914:
        /*1570*/ 	.word	index@(_ZN10layer_norm13ln_bwd_kernelINS_13Kernel_traitsIf13__nv_bfloat16S2_S2_fjLj7168ELj1ELj1ELj8ELj8ENS_18Kernel_traits_baseILj7168EfS2_S2_S2_fjLj256EEEEELb1ELb1ELb1ELb0EEEvNS_9BwdParamsE)
        /*1574*/ 	.word	0x00000000


	//----- nvinfo : EIATTR_MIN_STACK_SIZE
	.align		4
.L_915:
        /*1578*/ 	.byte	0x04, 0x12
        /*157a*/ 	.short	(.L_917 - .L_916)
	.align		4
.L_916:
        /*157c*/ 	.word	index@(_ZN10layer_norm22ln_bwd_finalize_kernelINS_22Kernel_traits_finalizeILj7168Ef13__nv_bfloat16S2_S2_fjLb1ELj1024ELj4ENS_18Kernel_traits_baseILj7168EfS2_S2_S2_fjLj1024EEEEELb1ELb1EEEvNS_9BwdParamsE)
        /*1580*/ 	.word	0x00000000


	//----- nvinfo : EIATTR_MIN_STACK_SIZE
	.align		4
.L_917:
        /*1584*/ 	.byte	0x04, 0x12
        /*1586*/ 	.short	(.L_919 - .L_918)
	.align		4
.L_918:
        /*1588*/ 	.word	index@(_ZN10layer_norm13ln_bwd_kernelINS_13Kernel_traitsIf13__nv_bfloat16S2_S2_fjLj7168ELj1ELj1ELj8ELj8ENS_18Kernel_traits_baseILj7168EfS2_S2_S2_fjLj256EEEEELb1ELb1ELb1ELb1EEEvNS_9BwdParamsE)
        /*158c*/ 	.word	0x00000000


	//----- nvinfo : EIATTR_MIN_STACK_SIZE
	.align		4
.L_919:
        /*1590*/ 	.byte	0x04, 0x12
        /*1592*/ 	.short	(.L_921 - .L_920)
	.align		4
.L_920:
        /*1594*/ 	.word	index@(_ZN10layer_norm13ln_bwd_kernelINS_13Kernel_traitsI13__nv_bfloat16S2_fS2_fjLj7168ELj1ELj1ELj8ELj8ENS_18Kernel_traits_baseILj7168ES2_S2_fS2_fjLj256EEEEELb0ELb0ELb0ELb0EEEvNS_9BwdParamsE)
        /*1598*/ 	.word	0x00000000


	//----- nvinfo : EIATTR_MIN_STACK_SIZE
	.align		4
.L_921:
        /*159c*/ 	.byte	0x04, 0x12
        /*159e*/ 	.short	(.L_923 - .L_922)
	.align		4
.L_922:
        /*15a0*/ 	.word	index@(_ZN10layer_norm13ln_bwd_kernelINS_13Kernel_traitsI13__nv_bfloat16S2_fS2_fjLj7168ELj1ELj1ELj8ELj8ENS_18Kernel_traits_baseILj7168ES2_S2_fS2_fjLj256EEEEELb0ELb0ELb0ELb1EEEvNS_9BwdParamsE)
        /*15a4*/ 	.word	0x00000000


	//----- nvinfo : EIATTR_MIN_STACK_SIZE
	.align		4
.L_923:
        /*15a8*/ 	.byte	0x04, 0x12
        /*15aa*/ 	.short	(.L_925 - .L_924)
	.align		4
.L_924:
        /*15ac*/ 	.word	index@(_ZN10layer_norm13ln_bwd_kernelINS_13Kernel_traitsI13__nv_bfloat16S2_fS2_fjLj7168ELj1ELj1ELj8ELj8ENS_18Kernel_traits_baseILj7168ES2_S2_fS2_fjLj256EEEEELb0ELb0ELb1ELb0EEEvNS_9BwdParamsE)
        /*15b0*/ 	.word	0x00000000


	//----- nvinfo : EIATTR_MIN_STACK_SIZE
	.align		4
.L_925:
        /*15b4*/ 	.byte	0x04, 0x12
        /*15b6*/ 	.short	(.L_927 - .L_926)
	.align		4
.L_926:
        /*15b8*/ 	.word	index@(_ZN10layer_norm13ln_bwd_kernelINS_13Kernel_traitsI13__nv_bfloat16S2_fS2_fjLj7168ELj1ELj1ELj8ELj8ENS_18Kernel_traits_baseILj7168ES2_S2_fS2_fjLj256EEEEELb0ELb0ELb1ELb1EEEvNS_9BwdParamsE)
        /*15bc*/ 	.word	0x00000000


	//----- nvinfo : EIATTR_MIN_STACK_SIZE
	.align		4
.L_927:
        /*15c0*/ 	.byte	0x04, 0x12
        /*15c2*/ 	.short	(.L_929 - .L_928)
	.align		4
.L_928:
        /*15c4*/ 	.word	index@(_ZN10layer_norm13ln_bwd_kernelINS_13Kernel_traitsI13__nv_bfloat16S2_fS2_fjLj7168ELj1ELj1ELj8ELj8ENS_18Kernel_traits_baseILj7168ES2_S2_fS2_fjLj256EEEEELb0ELb1ELb0ELb0EEEvNS_9BwdParamsE)
        /*15c8*/ 	.word	0x00000000


	//----- nvinfo : EIATTR_MIN_STACK_SIZE
	.align		4
.L_929:
        /*15cc*/ 	.byte	0x04, 0x12
        /*15ce*/ 	.short	(.L_931 - .L_930)
	.align		4
.L_930:
        /*15d0*/ 	.word	index@(_ZN10layer_norm13ln_bwd_kernelINS_13Kernel_traitsI13__nv_bfloat16S2_fS2_fjLj7168ELj1ELj1ELj8ELj8ENS_18Kernel_traits_baseILj7168ES2_S2_fS2_fjLj256EEEEELb0ELb1ELb0ELb1EEEvNS_9BwdParamsE)
        /*15d4*/ 	.word	0x00000000


	//----- nvinfo : EIATTR_MIN_STACK_SIZE
	.align		4
.L_931:
        /*15d8*/ 	.byte	0x04, 0x12
        /*15da*/ 	.short	(.L_933 - .L_932)
	.align		4
.L_932:
        /*15dc*/ 	.word	index@(_ZN10layer_norm13ln_bwd_kernelINS_13Kernel_traitsI13__nv_bfloat16S2_fS2_fjLj7168ELj1ELj1ELj8ELj8ENS_18Kernel_traits_baseILj7168ES2_S2_fS2_fjLj256EEEEELb0ELb1ELb1ELb0EEEvNS_9BwdParamsE)
        /*15e0*/ 	.word	0x00000000


	//----- nvinfo : EIATTR_MIN_STACK_SIZE
	.align		4
.L_933:
        /*15e4*/ 	.byte	0x04, 0x12
        /*15e6*/ 	.short	(.L_935 - .L_934)
	.align		4
.L_934:
        /*15e8*/ 	.word	index@(_ZN10layer_norm13ln_bwd_kernelINS_13Kernel_traitsI13__nv_bfloat16S2_fS2_fjLj7168ELj1ELj1ELj8ELj8ENS_18Kernel_traits_baseILj7168ES2_S2_fS2_fjLj256EEEEELb0ELb1ELb1ELb1EEEvNS_9BwdParamsE)
        /*15ec*/ 	.word	0x00000000


	//----- nvinfo : EIATTR_MIN_STACK_SIZE
	.align		4
.L_935:
        /*15f0*/ 	.byte	0x04, 0x12
        /*15f2*/ 	.short	(.L_937 - .L_936)
	.align		4
.L_936:
        /*15f4*/ 	.word	index@(_ZN10layer_norm13ln_bwd_kernelINS_13Kernel_traitsI13__nv_bfloat16S2_fS2_fjLj7168ELj1ELj1ELj8ELj8ENS_18Kernel_traits_baseILj7168ES2_S2_fS2_fjLj256EEEEELb1ELb0ELb0ELb0EEEvNS_9BwdParamsE)
        /*15f8*/ 	.word	0x00000000


	//----- nvinfo : EIATTR_MIN_STACK_SIZE
	.align		4
.L_937:
        /*15fc*/ 	.byte	0x04, 0x12
        /*15fe*/ 	.short	(.L_939 - .L_938)
	.align		4
.L_938:
        /*1600*/ 	.word	index@(_ZN10layer_norm13ln_bwd_kernelINS_13Kernel_traitsI13__nv_bfloat16S2_fS2_fjLj7168ELj1ELj1ELj8ELj8ENS_18Kernel_traits_baseILj7168ES2_S2_fS2_fjLj256EEEEELb1ELb0ELb0ELb1EEEvNS_9BwdParamsE)
        /*1604*/ 	.word	0x00000000


	//----- nvinfo : EIATTR_MIN_STACK_SIZE
	.align		4
.L_939:
        /*1608*/ 	.byte	0x04, 0x12
        /*160a*/ 	.short	(.L_941 - .L_940)
	.align		4
.L_940:
        /*160c*/ 	.word	index@(_ZN10layer_norm22ln_bwd_finalize_kernelINS_22Kernel_traits_finalizeILj7168E13__nv_bfloat16S2_fS2_fjLb0ELj1024ELj4ENS_18Kernel_traits_baseILj7168ES2_S2_fS2_fjLj1024EEEEELb0ELb0EEEvNS_9BwdParamsE)
        /*1610*/ 	.word	0x00000000


	//----- nvinfo : EIATTR_MIN_STACK_SIZE
	.align		4
.L_941:
        /*1614*/ 	.byte	0x04, 0x12
        /*1616*/ 	.short	(.L_943 - .L_942)
	.align		4
.L_942:
        /*1618*/ 	.word	index@(_ZN10layer_norm13ln_bwd_kernelINS_13Kernel_traitsI13__nv_bfloat16S2_fS2_fjLj7168ELj1ELj1ELj8ELj8ENS_18Kernel_traits_baseILj7168ES2_S2_fS2_fjLj256EEEEELb1ELb0ELb1ELb0EEEvNS_9BwdParamsE)
        /*161c*/ 	.word	0x00000000


	//----- nvinfo : EIATTR_MIN_STACK_SIZE
	.align		4
.L_943:
        /*1620*/ 	.byte	0x04, 0x12
        /*1622*/ 	.short	(.L_945 - .L_944)
	.align		4
.L_944:
        /*1624*/ 	.word	index@(_ZN10layer_norm22ln_bwd_finalize_kernelINS_22Kernel_traits_finalizeILj7168E13__nv_bfloat16S2_fS2_fjLb0ELj1024ELj4ENS_18Kernel_traits_baseILj7168ES2_S2_fS2_fjLj1024EEEEELb0ELb1EEEvNS_9BwdParamsE)
        /*1628*/ 	.word	0x00000000


	//----- nvinfo : EIATTR_MIN_STACK_SIZE
	.align		4
.L_945:
        /*162c*/ 	.byte	0x04, 0x12
        /*162e*/ 	.short	(.L_947 - .L_946)
	.align		4
.L_946:
        /*1630*/ 	.word	index@(_ZN10layer_norm13ln_bwd_kernelINS_13Kernel_traitsI13__nv_bfloat16S2_fS2_fjLj7168ELj1ELj1ELj8ELj8ENS_18Kernel_traits_baseILj7168ES2_S2_fS2_fjLj256EEEEELb1ELb0ELb1ELb1EEEvNS_9BwdParamsE)
        /*1634*/ 	.word	0x00000000


	//----- nvinfo : EIATTR_MIN_STACK_SIZE
	.align		4
.L_947:
        /*1638*/ 	.byte	0x04, 0x12
        /*163a*/ 	.short	(.L_949 - .L_948)
	.align		4
.L_948:
        /*163c*/ 	.word	index@(_ZN10layer_norm13ln_bwd_kernelINS_13Kernel_traitsI13__nv_bfloat16S2_fS2_fjLj7168ELj1ELj1ELj8ELj8ENS_18Kernel_traits_baseILj7168ES2_S2_fS2_fjLj256EEEEELb1ELb1ELb0ELb0EEEvNS_9BwdParamsE)
        /*1640*/ 	.word	0x00000010


	//----- nvinfo : EIATTR_MIN_STACK_SIZE
	.align		4
.L_949:
        /*1644*/ 	.byte	0x04, 0x12
        /*1646*/ 	.short	(.L_951 - .L_950)
	.align		4
.L_950:
        /*1648*/ 	.word	index@(_ZN10layer_norm13ln_bwd_kernelINS_13Kernel_traitsI13__nv_bfloat16S2_fS2_fjLj7168ELj1ELj1ELj8ELj8ENS_18Kernel_traits_baseILj7168ES2_S2_fS2_fjLj256EEEEELb1ELb1ELb0ELb1EEEvNS_9BwdParamsE)
        /*164c*/ 	.word	0x00000008


	//----- nvinfo : EIATTR_MIN_STACK_SIZE
	.align		4
.L_951:
        /*1650*/ 	.byte	0x04, 0x12
        /*1652*/ 	.short	(.L_953 - .L_952)
	.align		4
.L_952:
        /*1654*/ 	.word	index@(_ZN10layer_norm22ln_bwd_finalize_kernelINS_22Kernel_traits_finalizeILj7168E13__nv_bfloat16S2_fS2_fjLb1ELj1024ELj4ENS_18Kernel_traits_baseILj7168ES2_S2_fS2_fjLj1024EEEEELb1ELb0EEEvNS_9BwdParamsE)
        /*1658*/ 	.word	0x00000000


	//----- nvinfo : EIATTR_MIN_STACK_SIZE
	.align		4
.L_953:
        /*165c*/ 	.byte	0x04, 0x12
        /*165e*/ 	.short	(.L_955 - .L_954)
	.align		4
.L_954:
        /*1660*/ 	.word	index@(_ZN10layer_norm13ln_bwd_kernelINS_13Kernel_traitsI13__nv_bfloat16S2_fS2_fjLj7168ELj1ELj1ELj8ELj8ENS_18Kernel_traits_baseILj7168ES2_S2_fS2_fjLj256EEEEELb1ELb1ELb1ELb0EEEvNS_9BwdParamsE)
        /*1664*/ 	.word	0x00000018


	//----- nvinfo : EIATTR_MIN_STACK_SIZE
	.align		4
.L_955:
        /*1668*/ 	.byte	0x04, 0x12
        /*166a*/ 	.short	(.L_957 - .L_956)
	.align		4
.L_956:
        /*166c*/ 	.word	index@(_ZN10layer_norm22ln_bwd_finalize_kernelINS_22Kernel_traits_finalizeILj7168E13__nv_bfloat16S2_fS2_fjLb1ELj1024ELj4ENS_18Kernel_traits_baseILj7168ES2_S2_fS2_fjLj1024EEEEELb1ELb1EEEvNS_9BwdParamsE)
        /*1670*/ 	.word	0x00000000


	//----- nvinfo : EIATTR_MIN_STACK_SIZE
	.align		4
.L_957:
        /*1674*/ 	.byte	0x04, 0x12
        /*1676*/ 	.short	(.L_959 - .L_958)
	.align		4
.L_958:
        /*1678*/ 	.word	index@(_ZN10layer_norm13ln_bwd_kernelINS_13Kernel_traitsI13__nv_bfloat16S2_fS2_fjLj7168ELj1ELj1ELj8ELj8ENS_18Kernel_traits_baseILj7168ES2_S2_fS2_fjLj256EEEEELb1ELb1ELb1ELb1EEEvNS_9BwdParamsE)
        /*167c*/ 	.word	0x00000000


	//----- nvinfo : EIATTR_MIN_STACK_SIZE
	.align		4
.L_959:
        /*1680*/ 	.byte	0x04, 0x12
        /*1682*/ 	.short	(.L_961 - .L_960)
	.align		4
.L_960:
        /*1684*/ 	.word	index@(_ZN10layer_norm13ln_bwd_kernelINS_13Kernel_traitsIf13__nv_bfloat16fS2_fjLj7168ELj1ELj1ELj8ELj8ENS_18Kernel_traits_baseILj7168EfS2_fS2_fjLj256EEEEELb0ELb0ELb0ELb0EEEvNS_9BwdParamsE)
        /*1688*/ 	.word	0x00000000


	//----- nvinfo : EIATTR_MIN_STACK_SIZE
	.align		4
.L_961:
        /*168c*/ 	.byte	0x04, 0x12
        /*168e*/ 	.short	(.L_963 - .L_962)
	.align		4
.L_962:
        /*1690*/ 	.word	index@(_ZN10layer_norm13ln_bwd_kernelINS_13Kernel_traitsIf13__nv_bfloat16fS2_fjLj7168ELj1ELj1ELj8ELj8ENS_18Kernel_traits_baseILj7168EfS2_fS2_fjLj256EEEEELb0ELb0ELb0ELb1EEEvNS_9BwdParamsE)
        /*1694*/ 	.word	0x00000000


	//----- nvinfo : EIATTR_MIN_STACK_SIZE
	.align		4
.L_963:
        /*1698*/ 	.byte	0x04, 0x12
        /*169a*/ 	.short	(.L_965 - .L_964)
	.align		4
.L_964:
        /*169c*/ 	.word	index@(_ZN10layer_norm13ln_bwd_kernelINS_13Kernel_traitsIf13__nv_bfloat16fS2_fjLj7168ELj1ELj1ELj8ELj8ENS_18Kernel_traits_baseILj7168EfS2_fS2_fjLj256EEEEELb0ELb0ELb1ELb0EEEvNS_9BwdParamsE)
        /*16a0*/ 	.word	0x00000000


	//----- nvinfo : EIATTR_MIN_STACK_SIZE
	.align		4
.L_965:
        /*16a4*/ 	.byte	0x04, 0x12
        /*16a6*/ 	.short	(.L_967 - .L_966)
	.align		4
.L_966:
        /*16a8*/ 	.word	index@(_ZN10layer_norm13ln_bwd_kernelINS_13Kernel_traitsIf13__nv_bfloat16fS2_fjLj7168ELj1ELj1ELj8ELj8ENS_18Kernel_traits_baseILj7168EfS2_fS2_fjLj256EEEEELb0ELb0ELb1ELb1EEEvNS_9BwdParamsE)
        /*16ac*/ 	.word	0x00000000


	//----- nvinfo : EIATTR_MIN_STACK_SIZE
	.align		4
.L_967:
        /*16b0*/ 	.byte	0x04, 0x12
        /*16b2*/ 	.short	(.L_969 - .L_968)
	.align		4
.L_968:
        /*16b4*/ 	.word	index@(_ZN10layer_norm13ln_bwd_kernelINS_13Kernel_traitsIf13__nv_bfloat16fS2_fjLj7168ELj1ELj1ELj8ELj8ENS_18Kernel_traits_baseILj7168EfS2_fS2_fjLj256EEEEELb0ELb1ELb0ELb0EEEvNS_9BwdParamsE)
        /*16b8*/ 	.word	0x00000000


	//----- nvinfo : EIATTR_MIN_STACK_SIZE
	.align		4
.L_969:
        /*16bc*/ 	.byte	0x04, 0x12
        /*16be*/ 	.short	(.L_971 - .L_970)
	.align		4
.L_970:
        /*16c0*/ 	.word	index@(_ZN10layer_norm13ln_bwd_kernelINS_13Kernel_traitsIf13__nv_bfloat16fS2_fjLj7168ELj1ELj1ELj8ELj8ENS_18Kernel_traits_baseILj7168EfS2_fS2_fjLj256EEEEELb0ELb1ELb0ELb1EEEvNS_9BwdParamsE)
        /*16c4*/ 	.word	0x00000000


	//----- nvinfo : EIATTR_MIN_STACK_SIZE
	.align		4
.L_971:
        /*16c8*/ 	.byte	0x04, 0x12
        /*16ca*/ 	.short	(.L_973 - .L_972)
	.align		4
.L_972:
        /*16cc*/ 	.word	index@(_ZN10layer_norm13ln_bwd_kernelINS_13Kernel_traitsIf13__nv_bfloat16fS2_fjLj7168ELj1ELj1ELj8ELj8ENS_18Kernel_traits_baseILj7168EfS2_fS2_fjLj256EEEEELb0ELb1ELb1ELb0EEEvNS_9BwdParamsE)
        /*16d0*/ 	.word	0x00000000


	//----- nvinfo : EIATTR_MIN_STACK_SIZE
	.align		4
.L_973:
        /*16d4*/ 	.byte	0x04, 0x12
        /*16d6*/ 	.short	(.L_975 - .L_974)
	.align		4
.L_974:
        /*16d8*/ 	.word	index@(_ZN10layer_norm13ln_bwd_kernelINS_13Kernel_traitsIf13__nv_bfloat16fS2_fjLj7168ELj1ELj1ELj8ELj8ENS_18Kernel_traits_baseILj7168EfS2_fS2_fjLj256EEEEELb0ELb1ELb1ELb1EEEvNS_9BwdParamsE)
        /*16dc*/ 	.word	0x00000000


	//----- nvinfo : EIATTR_MIN_STACK_SIZE
	.align		4
.L_975:
        /*16e0*/ 	.byte	0x04, 0x12
        /*16e2*/ 	.short	(.L_977 - .L_976)
	.align		4
.L_976:
        /*16e4*/ 	.word	index@(_ZN10layer_norm13ln_bwd_kernelINS_13Kernel_traitsIf13__nv_bfloat16fS2_fjLj7168ELj1ELj1ELj8ELj8ENS_18Kernel_traits_baseILj7168EfS2_fS2_fjLj256EEEEELb1ELb0ELb0ELb0EEEvNS_9BwdParamsE)
        /*16e8*/ 	.word	0x00000000


	//----- nvinfo : EIATTR_MIN_STACK_SIZE
	.align		4
.L_977:
        /*16ec*/ 	.byte	0x04, 0x12
        /*16ee*/ 	.short	(.L_979 - .L_978)
	.align		4
.L_978:
        /*16f0*/ 	.word	index@(_ZN10layer_norm13ln_bwd_kernelINS_13Kernel_traitsIf13__nv_bfloat16fS2_fjLj7168ELj1ELj1ELj8ELj8ENS_18Kernel_traits_baseILj7168EfS2_fS2_fjLj256EEEEELb1ELb0ELb0ELb1EEEvNS_9BwdParamsE)
        /*16f4*/ 	.word	0x00000000


	//----- nvinfo : EIATTR_MIN_STACK_SIZE
	.align		4
.L_979:
        /*16f8*/ 	.byte	0x04, 0x12
        /*16fa*/ 	.short	(.L_981 - .L_980)
	.align		4
.L_980:
        /*16fc*/ 	.word	index@(_ZN10layer_norm22ln_bwd_finalize_kernelINS_22Kernel_traits_finalizeILj7168Ef13__nv_bfloat16fS2_fjLb0ELj1024ELj4ENS_18Kernel_traits_baseILj7168EfS2_fS2_fjLj1024EEEEELb0ELb0EEEvNS_9BwdParamsE)
        /*1700*/ 	.word	0x00000000


	//----- nvinfo : EIATTR_MIN_STACK_SIZE
	.align		4
.L_981:
        /*1704*/ 	.byte	0x04, 0x12
        /*1706*/ 	.short	(.L_983 - .L_982)
	.align		4
.L_982:
        /*1708*/ 	.word	index@(_ZN10layer_norm13ln_bwd_kernelINS_13Kernel_traitsIf13__nv_bfloat16fS2_fjLj7168ELj1ELj1ELj8ELj8ENS_18Kernel_traits_baseILj7168EfS2_fS2_fjLj256EEEEELb1ELb0ELb1ELb0EEEvNS_9BwdParamsE)
        /*170c*/ 	.word	0x00000000


	//----- nvinfo : EIATTR_MIN_STACK_SIZE
	.align		4
.L_983:
        /*1710*/ 	.byte	0x04, 0x12
        /*1712*/ 	.short	(.L_985 - .L_984)
	.align		4
.L_984:
        /*1714*/ 	.word	index@(_ZN10layer_norm22ln_bwd_finalize_kernelINS_22Kernel_traits_finalizeILj7168Ef13__nv_bfloat16fS2_fjLb0ELj1024ELj4ENS_18Kernel_traits_baseILj7168EfS2_fS2_fjLj1024EEEEELb0ELb1EEEvNS_9BwdParamsE)
        /*1718*/ 	.word	0x00000000


	//----- nvinfo : EIATTR_MIN_STACK_SIZE
	.align		4
.L_985:
        /*171c*/ 	.byte	0x04, 0x12
        /*171e*/ 	.short	(.L_987 - .L_986)
	.align		4
.L_986:
        /*1720*/ 	.word	index@(_ZN10layer_norm13ln_bwd_kernelINS_13Kernel_traitsIf13__nv_bfloat16fS2_fjLj7168ELj1ELj1ELj8ELj8ENS_18Kernel_traits_baseILj7168EfS2_fS2_fjLj256EEEEELb1ELb0ELb1ELb1EEEvNS_9BwdParamsE)
        /*1724*/ 	.word	0x00000000


	//----- nvinfo : EIATTR_MIN_STACK_SIZE
	.align		4
.L_987:
        /*1728*/ 	.byte	0x04, 0x12
        /*172a*/ 	.short	(.L_989 - .L_988)
	.align		4
.L_988:
        /*172c*/ 	.word	index@(_ZN10layer_norm13ln_bwd_kernelINS_13Kernel_traitsIf13__nv_bfloat16fS2_fjLj7168ELj1ELj1ELj8ELj8ENS_18Kernel_traits_baseILj7168EfS2_fS2_fjLj256EEEEELb1ELb1ELb0ELb0EEEvNS_9BwdParamsE)
        /*1730*/ 	.word	0x00000010


	//----- nvinfo : EIATTR_MIN_STACK_SIZE
	.align		4
.L_989:
        /*1734*/ 	.byte	0x04, 0x12
        /*1736*/ 	.short	(.L_991 - .L_990)
	.align		4
.L_990:
        /*1738*/ 	.word	index@(_ZN10layer_norm13ln_bwd_kernelINS_13Kernel_traitsIf13__nv_bfloat16fS2_fjLj7168ELj1ELj1ELj8ELj8ENS_18Kernel_traits_baseILj7168EfS2_fS2_fjLj256EEEEELb1ELb1ELb0ELb1EEEvNS_9BwdParamsE)
        /*173c*/ 	.word	0x00000000


	//----- nvinfo : EIATTR_MIN_STACK_SIZE
	.align		4
.L_991:
        /*1740*/ 	.byte	0x04, 0x12
        /*1742*/ 	.short	(.L_993 - .L_992)
	.align		4
.L_992:
        /*1744*/ 	.word	index@(_ZN10layer_norm22ln_bwd_finalize_kernelINS_22Kernel_traits_finalizeILj7168Ef13__nv_bfloat16fS2_fjLb1ELj1024ELj4ENS_18Kernel_traits_baseILj7168EfS2_fS2_fjLj1024EEEEELb1ELb0EEEvNS_9BwdParamsE)
        /*1748*/ 	.word	0x00000000


	//----- nvinfo : EIATTR_MIN_STACK_SIZE
	.align		4
.L_993:
        /*174c*/ 	.byte	0x04, 0x12
        /*174e*/ 	.short	(.L_995 - .L_994)
	.align		4
.L_994:
        /*1750*/ 	.word	index@(_ZN10layer_norm13ln_bwd_kernelINS_13Kernel_traitsIf13__nv_bfloat16fS2_fjLj7168ELj1ELj1ELj8ELj8ENS_18Kernel_traits_baseILj7168EfS2_fS2_fjLj256EEEEELb1ELb1ELb1ELb0EEEvNS_9BwdParamsE)
        /*1754*/ 	.word	0x00000020


	//----- nvinfo : EIATTR_MIN_STACK_SIZE
	.align		4
.L_995:
        /*1758*/ 	.byte	0x04, 0x12
        /*175a*/ 	.short	(.L_997 - .L_996)
	.align		4
.L_996:
        /*175c*/ 	.word	index@(_ZN10layer_norm22ln_bwd_finalize_kernelINS_22Kernel_traits_finalizeILj7168Ef13__nv_bfloat16fS2_fjLb1ELj1024ELj4ENS_18Kernel_traits_baseILj7168EfS2_fS2_fjLj1024EEEEELb1ELb1EEEvNS_9BwdParamsE)
        /*1760*/ 	.word	0x00000000


	//----- nvinfo : EIATTR_MIN_STACK_SIZE
	.align		4
.L_997:
        /*1764*/ 	.byte	0x04, 0x12
        /*1766*/ 	.short	(.L_999 - .L_998)
	.align		4
.L_998:
        /*1768*/ 	.word	index@(_ZN10layer_norm13ln_bwd_kernelINS_13Kernel_traitsIf13__nv_bfloat16fS2_fjLj7168ELj1ELj1ELj8ELj8ENS_18Kernel_traits_baseILj7168EfS2_fS2_fjLj256EEEEELb1ELb1ELb1ELb1EEEvNS_9BwdParamsE)
        /*176c*/ 	.word	0x00000000


	//----- nvinfo : EIATTR_MIN_STACK_SIZE
	.align		4
.L_999:
        /*1770*/ 	.byte	0x04, 0x12
        /*1772*/ 	.short	(.L_1001 - .L_1000)
	.align		4
.L_1000:
        /*1774*/ 	.word	index@(_ZN10layer_norm13ln_bwd_kernelINS_13Kernel_traitsIf6__halfS2_S2_fjLj7168ELj1ELj1ELj8ELj8ENS_18Kernel_traits_baseILj7168EfS2_S2_S2_fjLj256EEEEELb0ELb0ELb0ELb0EEEvNS_9BwdParamsE)
        /*1778*/ 	.word	0x00000000


	//----- nvinfo : EIATTR_MIN_STACK_SIZE
	.align		4
.L_1001:
        /*177c*/ 	.byte	0x04, 0x12
        /*177e*/ 	.short	(.L_1003 - .L_1002)
	.align		4
.L_1002:
        /*1780*/ 	.word	index@(_ZN10layer_norm13ln_bwd_kernelINS_13Kernel_traitsIf6__halfS2_S2_fjLj7168ELj1ELj1ELj8ELj8ENS_18Kernel_traits_baseILj7168EfS2_S2_S2_fjLj256EEEEELb0ELb0ELb0ELb1EEEvNS_9BwdParamsE)
        /*1784*/ 	.word	0x00000000


	//----- nvinfo : EIATTR_MIN_STACK_SIZE
	.align		4
.L_1003:
        /*1788*/ 	.byte	0x04, 0x12
        /*178a*/ 	.short	(.L_1005 - .L_1004)
	.align		4
.L_1004:
        /*178c*/ 	.word	index@(_ZN10layer_norm13ln_bwd_kernelINS_13Kernel_traitsIf6__halfS2_S2_fjLj7168ELj1ELj1ELj8ELj8ENS_18Kernel_traits_baseILj7168EfS2_S2_S2_fjLj256EEEEELb0ELb0ELb1ELb0EEEvNS_9BwdParamsE)
        /*1790*/ 	.word	0x00000000


	//----- nvinfo : EIATTR_MIN_STACK_SIZE
	.align		4
.L_1005:
        /*1794*/ 	.byte	0x04, 0x12
        /*1796*/ 	.short	(.L_1007 - .L_1006)
	.align		4
.L_1006:
        /*1798*/ 	.word	index@(_ZN10layer_norm13ln_bwd_kernelINS_13Kernel_traitsIf6__halfS2_S2_fjLj7168ELj1ELj1ELj8ELj8ENS_18Kernel_traits_baseILj7168EfS2_S2_S2_fjLj256EEEEELb0ELb0ELb1ELb1EEEvNS_9BwdParamsE)
        /*179c*/ 	.word	0x00000000


	//----- nvinfo : EIATTR_MIN_STACK_SIZE
	.align		4
.L_1007:
        /*17a0*/ 	.byte	0x04, 0x12
        /*17a2*/ 	.short	(.L_1009 - .L_1008)
	.align		4
.L_1008:
        /*17a4*/ 	.word	index@(_ZN10layer_norm13ln_bwd_kernelINS_13Kernel_traitsIf6__halfS2_S2_fjLj7168ELj1ELj1ELj8ELj8ENS_18Kernel_traits_baseILj7168EfS2_S2_S2_fjLj256EEEEELb0ELb1ELb0ELb0EEEvNS_9BwdParamsE)
        /*17a8*/ 	.word	0x00000000


	//----- nvinfo : EIATTR_MIN_STACK_SIZE
	.align		4
.L_1009:
        /*17ac*/ 	.byte	0x04, 0x12
        /*17ae*/ 	.short	(.L_1011 - .L_1010)
	.align		4
.L_1010:
        /*17b0*/ 	.word	index@(_ZN10layer_norm13ln_bwd_kernelINS_13Kernel_traitsIf6__halfS2_S2_fjLj7168ELj1ELj1ELj8ELj8ENS_18Kernel_traits_baseILj7168EfS2_S2_S2_fjLj256EEEEELb0ELb1ELb0ELb1EEEvNS_9BwdParamsE)
        /*17b4*/ 	.word	0x00000068


	//----- nvinfo : EIATTR_MIN_STACK_SIZE
	.align		4
.L_1011:
        /*17b8*/ 	.byte	0x04, 0x12
        /*17ba*/ 	.short	(.L_1013 - .L_1012)
	.align		4
.L_1012:
        /*17bc*/ 	.word	index@(_ZN10layer_norm13ln_bwd_kernelINS_13Kernel_traitsIf6__halfS2_S2_fjLj7168ELj1ELj1ELj8ELj8ENS_18Kernel_traits_baseILj7168EfS2_S2_S2_fjLj256EEEEELb0ELb1ELb1ELb0EEEvNS_9BwdParamsE)
        /*17c0*/ 	.word	0x00000000


	//----- nvinfo : EIATTR_MIN_STACK_SIZE
	.align		4
.L_1013:
        /*17c4*/ 	.byte	0x04, 0x12
        /*17c6*/ 	.short	(.L_1015 - .L_1014)
	.align		4
.L_1014:
        /*17c8*/ 	.word	index@(_ZN10layer_norm13ln_bwd_kernelINS_13Kernel_traitsIf6__halfS2_S2_fjLj7168ELj1ELj1ELj8ELj8ENS_18Kernel_traits_baseILj7168EfS2_S2_S2_fjLj256EEEEELb0ELb1ELb1ELb1EEEvNS_9BwdParamsE)
        /*17cc*/ 	.word	0x00000000


	//----- nvinfo : EIATTR_MIN_STACK_SIZE
	.align		4
.L_1015:
        /*17d0*/ 	.byte	0x04, 0x12
        /*17d2*/ 	.short	(.L_1017 - .L_1016)
	.align		4
.L_1016:
        /*17d4*/ 	.word	index@(_ZN10layer_norm13ln_bwd_kernelINS_13Kernel_traitsIf6__halfS2_S2_fjLj7168ELj1ELj1ELj8ELj8ENS_18Kernel_traits_baseILj7168EfS2_S2_S2_fjLj256EEEEELb1ELb0ELb0ELb0EEEvNS_9BwdParamsE)
        /*17d8*/ 	.word	0x00000000


	//----- nvinfo : EIATTR_MIN_STACK_SIZE
	.align		4
.L_1017:
        /*17dc*/ 	.byte	0x04, 0x12
        /*17de*/ 	.short	(.L_1019 - .L_1018)
	.align		4
.L_1018:
        /*17e0*/ 	.word	index@(_ZN10layer_norm13ln_bwd_kernelINS_13Kernel_traitsIf6__halfS2_S2_fjLj7168ELj1ELj1ELj8ELj8ENS_18Kernel_traits_baseILj7168EfS2_S2_S2_fjLj256EEEEELb1ELb0ELb0ELb1EEEvNS_9BwdParamsE)
        /*17e4*/ 	.word	0x00000000


	//----- nvinfo : EIATTR_MIN_STACK_SIZE
	.align		4
.L_1019:
        /*17e8*/ 	.byte	0x04, 0x12
        /*17ea*/ 	.short	(.L_1021 - .L_1020)
	.align		4
.L_1020:
        /*17ec*/ 	.word	index@(_ZN10layer_norm22ln_bwd_finalize_kernelINS_22Kernel_traits_finalizeILj7168Ef6__halfS2_S2_fjLb0ELj1024ELj4ENS_18Kernel_traits_baseILj7168EfS2_S2_S2_fjLj1024EEEEELb0ELb0EEEvNS_9BwdParamsE)
        /*17f0*/ 	.word	0x00000000


	//----- nvinfo : EIATTR_MIN_STACK_SIZE
	.align		4
.L_1021:
        /*17f4*/ 	.byte	0x04, 0x12
        /*17f6*/ 	.short	(.L_1023 - .L_1022)
	.align		4
.L_1022:
        /*17f8*/ 	.word	index@(_ZN10layer_norm13ln_bwd_kernelINS_13Kernel_traitsIf6__halfS2_S2_fjLj7168ELj1ELj1ELj8ELj8ENS_18Kernel_traits_baseILj7168EfS2_S2_S2_fjLj256EEEEELb1ELb0ELb1ELb0EEEvNS_9BwdParamsE)
        /*17fc*/ 	.word	0x00000000


	//----- nvinfo : EIATTR_MIN_STACK_SIZE
	.align		4
.L_1023:
        /*1800*/ 	.byte	0x04, 0x12
        /*1802*/ 	.short	(.L_1025 - .L_1024)
	.align		4
.L_1024:
        /*1804*/ 	.word	index@(_ZN10layer_norm22ln_bwd_finalize_kernelINS_22Kernel_traits_finalizeILj7168Ef6__halfS2_S2_fjLb0ELj1024ELj4ENS_18Kernel_traits_baseILj7168EfS2_S2_S2_fjLj1024EEEEELb0ELb1EEEvNS_9BwdParamsE)
        /*1808*/ 	.word	0x00000000


	//----- nvinfo : EIATTR_MIN_STACK_SIZE
	.align		4
.L_1025:
        /*180c*/ 	.byte	0x04, 0x12
        /*180e*/ 	.short	(.L_1027 - .L_1026)
	.align		4
.L_1026:
        /*1810*/ 	.word	index@(_ZN10layer_norm13ln_bwd_kernelINS_13Kernel_traitsIf6__halfS2_S2_fjLj7168ELj1ELj1ELj8ELj8ENS_18Kernel_traits_baseILj7168EfS2_S2_S2_fjLj256EEEEELb1ELb0ELb1ELb1EEEvNS_9BwdParamsE)
        /*1814*/ 	.word	0x00000000


	//----- nvinfo : EIATTR_MIN_STACK_SIZE
	.align		4
.L_1027:
        /*1818*/ 	.byte	0x04, 0x12
        /*181a*/ 	.short	(.L_1029 - .L_1028)
	.align		4
.L_1028:
        /*181c*/ 	.word	index@(_ZN10layer_norm13ln_bwd_kernelINS_13Kernel_traitsIf6__halfS2_S2_fjLj7168ELj1ELj1ELj8ELj8ENS_18Kernel_traits_baseILj7168EfS2_S2_S2_fjLj256EEEEELb1ELb1ELb0ELb0EEEvNS_9BwdParamsE)
        /*1820*/ 	.word	0x00000000


	//----- nvinfo : EIATTR_MIN_STACK_SIZE
	.align		4
.L_1029:
        /*1824*/ 	.byte	0x04, 0x12
        /*1826*/ 	.short	(.L_1031 - .L_1030)
	.align		4
.L_1030:
        /*1828*/ 	.word	index@(_ZN10layer_norm13ln_bwd_kernelINS_13Kernel_traitsIf6__halfS2_S2_fjLj7168ELj1ELj1ELj8ELj8ENS_18Kernel_traits_baseILj7168EfS2_S2_S2_fjLj256EEEEELb1ELb1ELb0ELb1EEEvNS_9BwdParamsE)
        /*182c*/ 	.word	0x00000000


	//----- nvinfo : EIATTR_MIN_STACK_SIZE
	.align		4
.L_1031:
        /*1830*/ 	.byte	0x04, 0x12
        /*1832*/ 	.short	(.L_1033 - .L_1032)
	.align		4
.L_1032:
        /*1834*/ 	.word	index@(_ZN10layer_norm22ln_bwd_finalize_kernelINS_22Kernel_traits_finalizeILj7168Ef6__halfS2_S2_fjLb1ELj1024ELj4ENS_18Kernel_traits_baseILj7168EfS2_S2_S2_fjLj1024EEEEELb1ELb0EEEvNS_9BwdParamsE)
        /*1838*/ 	.word	0x00000000


	//----- nvinfo : EIATTR_MIN_STACK_SIZE
	.align		4
.L_1033:
        /*183c*/ 	.byte	0x04, 0x12
        /*183e*/ 	.short	(.L_1035 - .L_1034)
	.align		4
.L_1034:
        /*1840*/ 	.word	index@(_ZN10layer_norm13ln_bwd_kernelINS_13Kernel_traitsIf6__halfS2_S2_fjLj7168ELj1ELj1ELj8ELj8ENS_18Kernel_traits_baseILj7168EfS2_S2_S2_fjLj256EEEEELb1ELb1ELb1ELb0EEEvNS_9BwdParamsE)
        /*1844*/ 	.word	0x00000000


	//----- nvinfo : EIATTR_MIN_STACK_SIZE
	.align		4
.L_1035:
        /*1848*/ 	.byte	0x04, 0x12
        /*184a*/ 	.short	(.L_1037 - .L_1036)
	.align		4
.L_1036:
        /*184c*/ 	.word	index@(_ZN10layer_norm22ln_bwd_finalize_kernelINS_22Kernel_traits_finalizeILj7168Ef6__halfS2_S2_fjLb1ELj1024ELj4ENS_18Kernel_traits_baseILj7168EfS2_S2_S2_fjLj1024EEEEELb1ELb1EEEvNS_9BwdParamsE)
        /*1850*/ 	.word	0x00000000


	//----- nvinfo : EIATTR_MIN_STACK_SIZE
	.align		4
.L_1037:
        /*1854*/ 	.byte	0x04, 0x12
        /*1856*/ 	.short	(.L_1039 - .L_1038)
	.align		4
.L_1038:
        /*1858*/ 	.word	index@(_ZN10layer_norm13ln_bwd_kernelINS_13Kernel_traitsIf6__halfS2_S2_fjLj7168ELj1ELj1ELj8ELj8ENS_18Kernel_traits_baseILj7168EfS2_S2_S2_fjLj256EEEEELb1ELb1ELb1ELb1EEEvNS_9BwdParamsE)
        /*185c*/ 	.word	0x00000000


	//----- nvinfo : EIATTR_MIN_STACK_SIZE
	.align		4
.L_1039:
        /*1860*/ 	.byte	0x04, 0x12
        /*1862*/ 	.short	(.L_1041 - .L_1040)
	.align		4
.L_1040:
        /*1864*/ 	.word	index@(_ZN10layer_norm13ln_bwd_kernelINS_13Kernel_traitsI6__halfS2_fS2_fjLj7168ELj1ELj1ELj8ELj8ENS_18Kernel_traits_baseILj7168ES2_S2_fS2_fjLj256EEEEELb0ELb0ELb0ELb0EEEvNS_9BwdParamsE)
        /*1868*/ 	.word	0x00000000


	//----- nvinfo : EIATTR_MIN_STACK_SIZE
	.align		4
.L_1041:
        /*186c*/ 	.byte	0x04, 0x12
        /*186e*/ 	.short	(.L_1043 - .L_1042)
	.align		4
.L_1042:
        /*1870*/ 	.word	index@(_ZN10layer_norm13ln_bwd_kernelINS_13Kernel_traitsI6__halfS2_fS2_fjLj7168ELj1ELj1ELj8ELj8ENS_18Kernel_traits_baseILj7168ES2_S2_fS2_fjLj256EEEEELb0ELb0ELb0ELb1EEEvNS_9BwdParamsE)
        /*1874*/ 	.word	0x00000000


	//----- nvinfo : EIATTR_MIN_STACK_SIZE
	.align		4
.L_1043:
        /*1878*/ 	.byte	0x04, 0x12
        /*187a*/ 	.short	(.L_1045 - .L_1044)
	.align		4
.L_1044:
        /*187c*/ 	.word	index@(_ZN10layer_norm13ln_bwd_kernelINS_13Kernel_traitsI6__halfS2_fS2_fjLj7168ELj1ELj1ELj8ELj8ENS_18Kernel_traits_baseILj7168ES2_S2_fS2_fjLj256EEEEELb0ELb0ELb1ELb0EEEvNS_9BwdParamsE)
        /*1880*/ 	.word	0x00000000


	//----- nvinfo : EIATTR_MIN_STACK_SIZE
	.align		4
.L_1045:
        /*1884*/ 	.byte	0x04, 0x12
        /*1886*/ 	.short	(.L_1047 - .L_1046)
	.align		4
.L_1046:
        /*1888*/ 	.word	index@(_ZN10layer_norm13ln_bwd_kernelINS_13Kernel_traitsI6__halfS2_fS2_fjLj7168ELj1ELj1ELj8ELj8ENS_18Kernel_traits_baseILj7168ES2_S2_fS2_fjLj256EEEEELb0ELb0ELb1ELb1EEEvNS_9BwdParamsE)
        /*188c*/ 	.word	0x00000000


	//----- nvinfo : EIATTR_MIN_STACK_SIZE
	.align		4
.L_1047:
        /*1890*/ 	.byte	0x04, 0x12
        /*1892*/ 	.short	(.L_1049 - .L_1048)
	.align		4
.L_1048:
        /*1894*/ 	.word	index@(_ZN10layer_norm13ln_bwd_kernelINS_13Kernel_traitsI6__halfS2_fS2_fjLj7168ELj1ELj1ELj8ELj8ENS_18Kernel_traits_baseILj7168ES2_S2_fS2_fjLj256EEEEELb0ELb1ELb0ELb0EEEvNS_9BwdParamsE)
        /*1898*/ 	.word	0x00000000


	//----- nvinfo : EIATTR_MIN_STACK_SIZE
	.align		4
.L_1049:
        /*189c*/ 	.byte	0x04, 0x12
        /*189e*/ 	.short	(.L_1051 - .L_1050)
	.align		4
.L_1050:
        /*18a0*/ 	.word	index@(_ZN10layer_norm13ln_bwd_kernelINS_13Kernel_traitsI6__halfS2_fS2_fjLj7168ELj1ELj1ELj8ELj8ENS_18Kernel_traits_baseILj7168ES2_S2_fS2_fjLj256EEEEELb0ELb1ELb0ELb1EEEvNS_9BwdParamsE)
        /*18a4*/ 	.word	0x00000000


	//----- nvinfo : EIATTR_MIN_STACK_SIZE
	.align		4
.L_1051:
        /*18a8*/ 	.byte	0x04, 0x12
        /*18aa*/ 	.short	(.L_1053 - .L_1052)
	.align		4
.L_1052:
        /*18ac*/ 	.word	index@(_ZN10layer_norm13ln_bwd_kernelINS_13Kernel_traitsI6__halfS2_fS2_fjLj7168ELj1ELj1ELj8ELj8ENS_18Kernel_traits_baseILj7168ES2_S2_fS2_fjLj256EEEEELb0ELb1ELb1ELb0EEEvNS_9BwdParamsE)
        /*18b0*/ 	.word	0x00000000


	//----- nvinfo : EIATTR_MIN_STACK_SIZE
	.align		4
.L_1053:
        /*18b4*/ 	.byte	0x04, 0x12
        /*18b6*/ 	.short	(.L_1055 - .L_1054)
	.align		4
.L_1054:
        /*18b8*/ 	.word	index@(_ZN10layer_norm13ln_bwd_kernelINS_13Kernel_traitsI6__halfS2_fS2_fjLj7168ELj1ELj1ELj8ELj8ENS_18Kernel_traits_baseILj7168ES2_S2_fS2_fjLj256EEEEELb0ELb1ELb1ELb1EEEvNS_9BwdParamsE)
        /*18bc*/ 	.word	0x00000000


	//----- nvinfo : EIATTR_MIN_STACK_SIZE
	.align		4
.L_1055:
        /*18c0*/ 	.byte	0x04, 0x12
        /*18c2*/ 	.short	(.L_1057 - .L_1056)
	.align		4
.L_1056:
        /*18c4*/ 	.word	index@(_ZN10layer_norm13ln_bwd_kernelINS_13Kernel_traitsI6__halfS2_fS2_fjLj7168ELj1ELj1ELj8ELj8ENS_18Kernel_traits_baseILj7168ES2_S2_fS2_fjLj256EEEEELb1ELb0ELb0ELb0EEEvNS_9BwdParamsE)
        /*18c8*/ 	.word	0x00000000


	//----- nvinfo : EIATTR_MIN_STACK_SIZE
	.align		4
.L_1057:
        /*18cc*/ 	.byte	0x04, 0x12
        /*18ce*/ 	.short	(.L_1059 - .L_1058)
	.align		4
.L_1058:
        /*18d0*/ 	.word	index@(_ZN10layer_norm13ln_bwd_kernelINS_13Kernel_traitsI6__halfS2_fS2_fjLj7168ELj1ELj1ELj8ELj8ENS_18Kernel_traits_baseILj7168ES2_S2_fS2_fjLj256EEEEELb1ELb0ELb0ELb1EEEvNS_9BwdParamsE)
        /*18d4*/ 	.word	0x00000000


	//----- nvinfo : EIATTR_MIN_STACK_SIZE
	.align		4
.L_1059:
        /*18d8*/ 	.byte	0x04, 0x12
        /*18da*/ 	.short	(.L_1061 - .L_1060)
	.align		4
.L_1060:
        /*18dc*/ 	.word	index@(_ZN10layer_norm22ln_bwd_finalize_kernelINS_22Kernel_traits_finalizeILj7168E6__halfS2_fS2_fjLb0ELj1024ELj4ENS_18Kernel_traits_baseILj7168ES2_S2_fS2_fjLj1024EEEEELb0ELb0EEEvNS_9BwdParamsE)
        /*18e0*/ 	.word	0x00000000


	//----- nvinfo : EIATTR_MIN_STACK_SIZE
	.align		4
.L_1061:
        /*18e4*/ 	.byte	0x04, 0x12
        /*18e6*/ 	.short	(.L_1063 - .L_1062)
	.align		4
.L_1062:
        /*18e8*/ 	.word	index@(_ZN10layer_norm13ln_bwd_kernelINS_13Kernel_traitsI6__halfS2_fS2_fjLj7168ELj1ELj1ELj8ELj8ENS_18Kernel_traits_baseILj7168ES2_S2_fS2_fjLj256EEEEELb1ELb0ELb1ELb0EEEvNS_9BwdParamsE)
        /*18ec*/ 	.word	0x00000000


	//----- nvinfo : EIATTR_MIN_STACK_SIZE
	.align		4
.L_1063:
        /*18f0*/ 	.byte	0x04, 0x12
        /*18f2*/ 	.short	(.L_1065 - .L_1064)
	.align		4
.L_1064:
        /*18f4*/ 	.word	index@(_ZN10layer_norm22ln_bwd_finalize_kernelINS_22Kernel_traits_finalizeILj7168E6__halfS2_fS2_fjLb0ELj1024ELj4ENS_18Kernel_traits_baseILj7168ES2_S2_fS2_fjLj1024EEEEELb0ELb1EEEvNS_9BwdParamsE)
        /*18f8*/ 	.word	0x00000000


	//----- nvinfo : EIATTR_MIN_STACK_SIZE
	.align		4
.L_1065:
        /*18fc*/ 	.byte	0x04, 0x12
        /*18fe*/ 	.short	(.L_1067 - .L_1066)
	.align		4
.L_1066:
        /*1900*/ 	.word	index@(_ZN10layer_norm13ln_bwd_kernelINS_13Kernel_traitsI6__halfS2_fS2_fjLj7168ELj1ELj1ELj8ELj8ENS_18Kernel_traits_baseILj7168ES2_S2_fS2_fjLj256EEEEELb1ELb0ELb1ELb1EEEvNS_9BwdParamsE)
        /*1904*/ 	.word	0x00000000


	//----- nvinfo : EIATTR_MIN_STACK_SIZE
	.align		4
.L_1067:
        /*1908*/ 	.byte	0x04, 0x12
        /*190a*/ 	.short	(.L_1069 - .L_1068)
	.align		4
.L_1068:
        /*190c*/ 	.word	index@(_ZN10layer_norm13ln_bwd_kernelINS_13Kernel_traitsI6__halfS2_fS2_fjLj7168ELj1ELj1ELj8ELj8ENS_18Kernel_traits_baseILj7168ES2_S2_fS2_fjLj256EEEEELb1ELb1ELb0ELb0EEEvNS_9BwdParamsE)
        /*1910*/ 	.word	0x00000000


	//----- nvinfo : EIATTR_MIN_STACK_SIZE
	.align		4
.L_1069:
        /*1914*/ 	.byte	0x04, 0x12
        /*1916*/ 	.short	(.L_1071 - .L_1070)
	.align		4
.L_1070:
        /*1918*/ 	.word	index@(_ZN10layer_norm13ln_bwd_kernelINS_13Kernel_traitsI6__halfS2_fS2_fjLj7168ELj1ELj1ELj8ELj8ENS_18Kernel_traits_baseILj7168ES2_S2_fS2_fjLj256EEEEELb1ELb1ELb0ELb1EEEvNS_9BwdParamsE)
        /*191c*/ 	.word	0x00000000


	//----- nvinfo : EIATTR_MIN_STACK_SIZE
	.align		4
.L_1071:
        /*1920*/ 	.byte	0x04, 0x12
        /*1922*/ 	.short	(.L_1073 - .L_1072)
	.align		4
.L_1072:
        /*1924*/ 	.word	index@(_ZN10layer_norm22ln_bwd_finalize_kernelINS_22Kernel_traits_finalizeILj7168E6__halfS2_fS2_fjLb1ELj1024ELj4ENS_18Kernel_traits_baseILj7168ES2_S2_fS2_fjLj1024EEEEELb1ELb0EEEvNS_9BwdParamsE)
        /*1928*/ 	.word	0x00000000


	//----- nvinfo : EIATTR_MIN_STACK_SIZE
	.align		4
.L_1073:
        /*192c*/ 	.byte	0x04, 0x12
        /*192e*/ 	.short	(.L_1075 - .L_1074)
	.align		4
.L_1074:
        /*1930*/ 	.word	index@(_ZN10layer_norm13ln_bwd_kernelINS_13Kernel_traitsI6__halfS2_fS2_fjLj7168ELj1ELj1ELj8ELj8ENS_18Kernel_traits_baseILj7168ES2_S2_fS2_fjLj256EEEEELb1ELb1ELb1ELb0EEEvNS_9BwdParamsE)
        /*1934*/ 	.word	0x00000000


	//----- nvinfo : EIATTR_MIN_STACK_SIZE
	.align		4
.L_1075:
        /*1938*/ 	.byte	0x04, 0x12
        /*193a*/ 	.short	(.L_1077 - .L_1076)
	.align		4
.L_1076:
        /*193c*/ 	.word	index@(_ZN10layer_norm22ln_bwd_finalize_kernelINS_22Kernel_traits_finalizeILj7168E6__halfS2_fS2_fjLb1ELj1024ELj4ENS_18Kernel_traits_baseILj7168ES2_S2_fS2_fjLj1024EEEEELb1ELb1EEEvNS_9BwdParamsE)
        /*1940*/ 	.word	0x00000000


	//----- nvinfo : EIATTR_MIN_STACK_SIZE
	.align		4
.L_1077:
        /*1944*/ 	.byte	0x04, 0x12
        /*1946*/ 	.short	(.L_1079 - .L_1078)
	.align		4
.L_1078:
        /*1948*/ 	.word	index@(_ZN10layer_norm13ln_bwd_kernelINS_13Kernel_traitsI6__halfS2_fS2_fjLj7168ELj1ELj1ELj8ELj8ENS_18Kernel_traits_baseILj7168ES2_S2_fS2_fjLj256EEEEELb1ELb1ELb1ELb1EEEvNS_9BwdParamsE)
        /*194c*/ 	.word	0x00000000


	//----- nvinfo : EIATTR_MIN_STACK_SIZE
	.align		4
.L_1079:
        /*1950*/ 	.byte	0x04, 0x12
        /*1952*/ 	.short	(.L_1081 - .L_1080)
	.align		4
.L_1080:
        /*1954*/ 	.word	index@(_ZN10layer_norm13ln_bwd_kernelINS_13Kernel_traitsIf6__halffS2_fjLj7168ELj1ELj1ELj8ELj8ENS_18Kernel_traits_baseILj7168EfS2_fS2_fjLj256EEEEELb0ELb0ELb0ELb0EEEvNS_9BwdParamsE)
        /*1958*/ 	.word	0x00000000


	//----- nvinfo : EIATTR_MIN_STACK_SIZE
	.align		4
.L_1081:
        /*195c*/ 	.byte	0x04, 0x12
        /*195e*/ 	.short	(.L_1083 - .L_1082)
	.align		4
.L_1082:
        /*1960*/ 	.word	index@(_ZN10layer_norm13ln_bwd_kernelINS_13Kernel_traitsIf6__halffS2_fjLj7168ELj1ELj1ELj8ELj8ENS_18Kernel_traits_baseILj7168EfS2_fS2_fjLj256EEEEELb0ELb0ELb0ELb1EEEvNS_9BwdParamsE)
        /*1964*/ 	.word	0x00000000


	//----- nvinfo : EIATTR_MIN_STACK_SIZE
	.align		4
.L_1083:
        /*1968*/ 	.byte	0x04, 0x12
        /*196a*/ 	.short	(.L_1085 - .L_1084)
	.align		4
.L_1084:
        /*196c*/ 	.word	index@(_ZN10layer_norm13ln_bwd_kernelINS_13Kernel_traitsIf6__halffS2_fjLj7168ELj1ELj1ELj8ELj8ENS_18Kernel_traits_baseILj7168EfS2_fS2_fjLj256EEEEELb0ELb0ELb1ELb0EEEvNS_9BwdParamsE)
        /*1970*/ 	.word	0x00000000


	//----- nvinfo : EIATTR_MIN_STACK_SIZE
	.align		4
.L_1085:
        /*1974*/ 	.byte	0x04, 0x12
        /*1976*/ 	.short	(.L_1087 - .L_1086)
	.align		4
.L_1086:
        /*1978*/ 	.word	index@(_ZN10layer_norm13ln_bwd_kernelINS_13Kernel_traitsIf6__halffS2_fjLj7168ELj1ELj1ELj8ELj8ENS_18Kernel_traits_baseILj7168EfS2_fS2_fjLj256EEEEELb0ELb0ELb1ELb1EEEvNS_9BwdParamsE)
        /*197c*/ 	.word	0x00000000


	//----- nvinfo : EIATTR_MIN_STACK_SIZE
	.align		4
.L_1087:
        /*1980*/ 	.byte	0x04, 0x12
        /*1982*/ 	.short	(.L_1089 - .L_1088)
	.align		4
.L_1088:
        /*1984*/ 	.word	index@(_ZN10layer_norm13ln_bwd_kernelINS_13Kernel_traitsIf6__halffS2_fjLj7168ELj1ELj1ELj8ELj8ENS_18Kernel_traits_baseILj7168EfS2_fS2_fjLj256EEEEELb0ELb1ELb0ELb0EEEvNS_9BwdParamsE)
        /*1988*/ 	.word	0x00000000


	//----- nvinfo : EIATTR_MIN_STACK_SIZE
	.align		4
.L_1089:
        /*198c*/ 	.byte	0x04, 0x12
        /*198e*/ 	.short	(.L_1091 - .L_1090)
	.align		4
.L_1090:
        /*1990*/ 	.word	index@(_ZN10layer_norm13ln_bwd_kernelINS_13Kernel_traitsIf6__halffS2_fjLj7168ELj1ELj1ELj8ELj8ENS_18Kernel_traits_baseILj7168EfS2_fS2_fjLj256EEEEELb0ELb1ELb0ELb1EEEvNS_9BwdParamsE)
        /*1994*/ 	.word	0x00000000


	//----- nvinfo : EIATTR_MIN_STACK_SIZE
	.align		4
.L_1091:
        /*1998*/ 	.byte	0x04, 0x12
        /*199a*/ 	.short	(.L_1093 - .L_1092)
	.align		4
.L_1092:
        /*199c*/ 	.word	index@(_ZN10layer_norm13ln_bwd_kernelINS_13Kernel_traitsIf6__halffS2_fjLj7168ELj1ELj1ELj8ELj8ENS_18Kernel_traits_baseILj7168EfS2_fS2_fjLj256EEEEELb0ELb1ELb1ELb0EEEvNS_9BwdParamsE)
        /*19a0*/ 	.word	0x00000000


	//----- nvinfo : EIATTR_MIN_STACK_SIZE
	.align		4
.L_1093:
        /*19a4*/ 	.byte	0x04, 0x12
        /*19a6*/ 	.short	(.L_1095 - .L_1094)
	.align		4
.L_1094:
        /*19a8*/ 	.word	index@(_ZN10layer_norm13ln_bwd_kernelINS_13Kernel_traitsIf6__halffS2_fjLj7168ELj1ELj1ELj8ELj8ENS_18Kernel_traits_baseILj7168EfS2_fS2_fjLj256EEEEELb0ELb1ELb1ELb1EEEvNS_9BwdParamsE)
        /*19ac*/ 	.word	0x00000000


	//----- nvinfo : EIATTR_MIN_STACK_SIZE
	.align		4
.L_1095:
        /*19b0*/ 	.byte	0x04, 0x12
        /*19b2*/ 	.short	(.L_1097 - .L_1096)
	.align		4
.L_1096:
        /*19b4*/ 	.word	index@(_ZN10layer_norm13ln_bwd_kernelINS_13Kernel_traitsIf6__halffS2_fjLj7168ELj1ELj1ELj8ELj8ENS_18Kernel_traits_baseILj7168EfS2_fS2_fjLj256EEEEELb1ELb0ELb0ELb0EEEvNS_9BwdParamsE)
        /*19b8*/ 	.word	0x00000000


	//----- nvinfo : EIATTR_MIN_STACK_SIZE
	.align		4
.L_1097:
        /*19bc*/ 	.byte	0x04, 0x12
        /*19be*/ 	.short	(.L_1099 - .L_1098)
	.align		4
.L_1098:
        /*19c0*/ 	.word	index@(_ZN10layer_norm13ln_bwd_kernelINS_13Kernel_traitsIf6__halffS2_fjLj7168ELj1ELj1ELj8ELj8ENS_18Kernel_traits_baseILj7168EfS2_fS2_fjLj256EEEEELb1ELb0ELb0ELb1EEEvNS_9BwdParamsE)
        /*19c4*/ 	.word	0x00000000


	//----- nvinfo : EIATTR_MIN_STACK_SIZE
	.align		4
.L_1099:
        /*19c8*/ 	.byte	0x04, 0x12
        /*19ca*/ 	.short	(.L_1101 - .L_1100)
	.align		4
.L_1100:
        /*19cc*/ 	.word	index@(_ZN10layer_norm22ln_bwd_finalize_kernelINS_22Kernel_traits_finalizeILj7168Ef6__halffS2_fjLb0ELj1024ELj4ENS_18Kernel_traits_baseILj7168EfS2_fS2_fjLj1024EEEEELb0ELb0EEEvNS_9BwdParamsE)
        /*19d0*/ 	.word	0x00000000


	//----- nvinfo : EIATTR_MIN_STACK_SIZE
	.align		4
.L_1101:
        /*19d4*/ 	.byte	0x04, 0x12
        /*19d6*/ 	.short	(.L_1103 - .L_1102)
	.align		4
.L_1102:
        /*19d8*/ 	.word	index@(_ZN10layer_norm13ln_bwd_kernelINS_13Kernel_traitsIf6__halffS2_fjLj7168ELj1ELj1ELj8ELj8ENS_18Kernel_traits_baseILj7168EfS2_fS2_fjLj256EEEEELb1ELb0ELb1ELb0EEEvNS_9BwdParamsE)
        /*19dc*/ 	.word	0x00000000


	//----- nvinfo : EIATTR_MIN_STACK_SIZE
	.align		4
.L_1103:
        /*19e0*/ 	.byte	0x04, 0x12
        /*19e2*/ 	.short	(.L_1105 - .L_1104)
	.align		4
.L_1104:
        /*19e4*/ 	.word	index@(_ZN10layer_norm22ln_bwd_finalize_kernelINS_22Kernel_traits_finalizeILj7168Ef6__halffS2_fjLb0ELj1024ELj4ENS_18Kernel_traits_baseILj7168EfS2_fS2_fjLj1024EEEEELb0ELb1EEEvNS_9BwdParamsE)
        /*19e8*/ 	.word	0x00000000


	//----- nvinfo : EIATTR_MIN_STACK_SIZE
	.align		4
.L_1105:
        /*19ec*/ 	.byte	0x04, 0x12
        /*19ee*/ 	.short	(.L_1107 - .L_1106)
	.align		4
.L_1106:
        /*19f0*/ 	.word	index@(_ZN10layer_norm13ln_bwd_kernelINS_13Kernel_traitsIf6__halffS2_fjLj7168ELj1ELj1ELj8ELj8ENS_18Kernel_traits_baseILj7168EfS2_fS2_fjLj256EEEEELb1ELb0ELb1ELb1EEEvNS_9BwdParamsE)
        /*19f4*/ 	.word	0x00000000


	//----- nvinfo : EIATTR_MIN_STACK_SIZE
	.align		4
.L_1107:
        /*19f8*/ 	.byte	0x04, 0x12
        /*19fa*/ 	.short	(.L_1109 - .L_1108)
	.align		4
.L_1108:
        /*19fc*/ 	.word	index@(_ZN10layer_norm13ln_bwd_kernelINS_13Kernel_traitsIf6__halffS2_fjLj7168ELj1ELj1ELj8ELj8ENS_18Kernel_traits_baseILj7168EfS2_fS2_fjLj256EEEEELb1ELb1ELb0ELb0EEEvNS_9BwdParamsE)
        /*1a00*/ 	.word	0x00000010


	//----- nvinfo : EIATTR_MIN_STACK_SIZE
	.align		4
.L_1109:
        /*1a04*/ 	.byte	0x04, 0x12
        /*1a06*/ 	.short	(.L_1111 - .L_1110)
	.align		4
.L_1110:
        /*1a08*/ 	.word	index@(_ZN10layer_norm13ln_bwd_kernelINS_13Kernel_traitsIf6__halffS2_fjLj7168ELj1ELj1ELj8ELj8ENS_18Kernel_traits_baseILj7168EfS2_fS2_fjLj256EEEEELb1ELb1ELb0ELb1EEEvNS_9BwdParamsE)
        /*1a0c*/ 	.word	0x00000000


	//----- nvinfo : EIATTR_MIN_STACK_SIZE
	.align		4
.L_1111:
        /*1a10*/ 	.byte	0x04, 0x12
        /*1a12*/ 	.short	(.L_1113 - .L_1112)
	.align		4
.L_1112:
        /*1a14*/ 	.word	index@(_ZN10layer_norm22ln_bwd_finalize_kernelINS_22Kernel_traits_finalizeILj7168Ef6__halffS2_fjLb1ELj1024ELj4ENS_18Kernel_traits_baseILj7168EfS2_fS2_fjLj1024EEEEELb1ELb0EEEvNS_9BwdParamsE)
        /*1a18*/ 	.word	0x00000000


	//----- nvinfo : EIATTR_MIN_STACK_SIZE
	.align		4
.L_1113:
        /*1a1c*/ 	.byte	0x04, 0x12
        /*1a1e*/ 	.short	(.L_1115 - .L_1114)
	.align		4
.L_1114:
        /*1a20*/ 	.word	index@(_ZN10layer_norm13ln_bwd_kernelINS_13Kernel_traitsIf6__halffS2_fjLj7168ELj1ELj1ELj8ELj8ENS_18Kernel_traits_baseILj7168EfS2_fS2_fjLj256EEEEELb1ELb1ELb1ELb0EEEvNS_9BwdParamsE)
        /*1a24*/ 	.word	0x00000010


	//----- nvinfo : EIATTR_MIN_STACK_SIZE
	.align		4
.L_1115:
        /*1a28*/ 	.byte	0x04, 0x12
        /*1a2a*/ 	.short	(.L_1117 - .L_1116)
	.align		4
.L_1116:
        /*1a2c*/ 	.word	index@(_ZN10layer_norm22ln_bwd_finalize_kernelINS_22Kernel_traits_finalizeILj7168Ef6__halffS2_fjLb1ELj1024ELj4ENS_18Kernel_traits_baseILj7168EfS2_fS2_fjLj1024EEEEELb1ELb1EEEvNS_9BwdParamsE)
        /*1a30*/ 	.word	0x00000000


	//----- nvinfo : EIATTR_MIN_STACK_SIZE
	.align		4
.L_1117:
        /*1a34*/ 	.byte	0x04, 0x12
        /*1a36*/ 	.short	(.L_1119 - .L_1118)
	.align		4
.L_1118:
        /*1a38*/ 	.word	index@(_ZN10layer_norm13ln_bwd_kernelINS_13Kernel_traitsIf6__halffS2_fjLj7168ELj1ELj1ELj8ELj8ENS_18Kernel_traits_baseILj7168EfS2_fS2_fjLj256EEEEELb1ELb1ELb1ELb1EEEvNS_9BwdParamsE)
        /*1a3c*/ 	.word	0x00000008


	//----- nvinfo : EIATTR_MIN_STACK_SIZE
	.align		4
.L_1119:
        /*1a40*/ 	.byte	0x04, 0x12
        /*1a42*/ 	.short	(.L_1121 - .L_1120)
	.align		4
.L_1120:
        /*1a44*/ 	.word	index@(_ZN10layer_norm13ln_bwd_kernelINS_13Kernel_traitsI6__halfffffjLj7168ELj1ELj1ELj8ELj16ENS_18Kernel_traits_baseILj7168ES2_ffffjLj256EEEEELb0ELb0ELb0ELb0EEEvNS_9BwdParamsE)
        /*1a48*/ 	.word	0x00000000


	//----- nvinfo : EIATTR_MIN_STACK_SIZE
	.align		4
.L_1121:
        /*1a4c*/ 	.byte	0x04, 0x12
        /*1a4e*/ 	.short	(.L_1123 - .L_1122)
	.align		4
.L_1122:
        /*1a50*/ 	.word	index@(_ZN10layer_norm13ln_bwd_kernelINS_13Kernel_traitsI6__halfffffjLj7168ELj1ELj1ELj8ELj16ENS_18Kernel_traits_baseILj7168ES2_ffffjLj256EEEEELb0ELb0ELb0ELb1EEEvNS_9BwdParamsE)
        /*1a54*/ 	.word	0x00000000


	//----- nvinfo : EIATTR_MIN_STACK_SIZE
	.align		4
.L_1123:
        /*1a58*/ 	.byte	0x04, 0x12
        /*1a5a*/ 	.short	(.L_1125 - .L_1124)
	.align		4
.L_1124:
        /*1a5c*/ 	.word	index@(_ZN10layer_norm13ln_bwd_kernelINS_13Kernel_traitsI6__halfffffjLj7168ELj1ELj1ELj8ELj16ENS_18Kernel_traits_baseILj7168ES2_ffffjLj256EEEEELb0ELb0ELb1ELb0EEEvNS_9BwdParamsE)
        /*1a60*/ 	.word	0x00000000


	//----- nvinfo : EIATTR_MIN_STACK_SIZE
	.align		4
.L_1125:
        /*1a64*/ 	.byte	0x04, 0x12
        /*1a66*/ 	.short	(.L_1127 - .L_1126)
	.align		4
.L_1126:
        /*1a68*/ 	.word	index@(_ZN10layer_norm13ln_bwd_kernelINS_13Kernel_traitsI6__halfffffjLj7168ELj1ELj1ELj8ELj16ENS_18Kernel_traits_baseILj7168ES2_ffffjLj256EEEEELb0ELb0ELb1ELb1EEEvNS_9BwdParamsE)
        /*1a6c*/ 	.word	0x00000000


	//----- nvinfo : EIATTR_MIN_STACK_SIZE
	.align		4
.L_1127:
        /*1a70*/ 	.byte	0x04, 0x12
        /*1a72*/ 	.short	(.L_1129 - .L_1128)
	.align		4
.L_1128:
        /*1a74*/ 	.word	index@(_ZN10layer_norm13ln_bwd_kernelINS_13Kernel_traitsI6__halfffffjLj7168ELj1ELj1ELj8ELj16ENS_18Kernel_traits_baseILj7168ES2_ffffjLj256EEEEELb0ELb1ELb0ELb0EEEvNS_9BwdParamsE)
        /*1a78*/ 	.word	0x00000000


	//----- nvinfo : EIATTR_MIN_STACK_SIZE
	.align		4
.L_1129:
        /*1a7c*/ 	.byte	0x04, 0x12
        /*1a7e*/ 	.short	(.L_1131 - .L_1130)
	.align		4
.L_1130:
        /*1a80*/ 	.word	index@(_ZN10layer_norm13ln_bwd_kernelINS_13Kernel_traitsI6__halfffffjLj7168ELj1ELj1ELj8ELj16ENS_18Kernel_traits_baseILj7168ES2_ffffjLj256EEEEELb0ELb1ELb0ELb1EEEvNS_9BwdParamsE)
        /*1a84*/ 	.word	0x00000000


	//----- nvinfo : EIATTR_MIN_STACK_SIZE
	.align		4
.L_1131:
        /*1a88*/ 	.byte	0x04, 0x12
        /*1a8a*/ 	.short	(.L_1133 - .L_1132)
	.align		4
.L_1132:
        /*1a8c*/ 	.word	index@(_ZN10layer_norm13ln_bwd_kernelINS_13Kernel_traitsI6__halfffffjLj7168ELj1ELj1ELj8ELj16ENS_18Kernel_traits_baseILj7168ES2_ffffjLj256EEEEELb0ELb1ELb1ELb0EEEvNS_9BwdParamsE)
        /*1a90*/ 	.word	0x00000000


	//----- nvinfo : EIATTR_MIN_STACK_SIZE
	.align		4
.L_1133:
        /*1a94*/ 	.byte	0x04, 0x12
        /*1a96*/ 	.short	(.L_1135 - .L_1134)
	.align		4
.L_1134:
        /*1a98*/ 	.word	index@(_ZN10layer_norm13ln_bwd_kernelINS_13Kernel_traitsI6__halfffffjLj7168ELj1ELj1ELj8ELj16ENS_18Kernel_traits_baseILj7168ES2_ffffjLj256EEEEELb0ELb1ELb1ELb1EEEvNS_9BwdParamsE)
        /*1a9c*/ 	.word	0x00000000


	//----- nvinfo : EIATTR_MIN_STACK_SIZE
	.align		4
.L_1135:
        /*1aa0*/ 	.byte	0x04, 0x12
        /*1aa2*/ 	.short	(.L_1137 - .L_1136)
	.align		4
.L_1136:
        /*1aa4*/ 	.word	index@(_ZN10layer_norm13ln_bwd_kernelINS_13Kernel_traitsI6__halfffffjLj7168ELj1ELj1ELj8ELj16ENS_18Kernel_traits_baseILj7168ES2_ffffjLj256EEEEELb1ELb0ELb0ELb0EEEvNS_9BwdParamsE)
        /*1aa8*/ 	.word	0x00000000


	//----- nvinfo : EIATTR_MIN_STACK_SIZE
	.align		4
.L_1137:
        /*1aac*/ 	.byte	0x04, 0x12
        /*1aae*/ 	.short	(.L_1139 - .L_1138)
	.align		4
.L_1138:
        /*1ab0*/ 	.word	index@(_ZN10layer_norm13ln_bwd_kernelINS_13Kernel_traitsI6__halfffffjLj7168ELj1ELj1ELj8ELj16ENS_18Kernel_traits_baseILj7168ES2_ffffjLj256EEEEELb1ELb0ELb0ELb1EEEvNS_9BwdParamsE)
        /*1ab4*/ 	.word	0x00000000


	//----- nvinfo : EIATTR_MIN_STACK_SIZE
	.align		4
.L_1139:
        /*1ab8*/ 	.byte	0x04, 0x12
        /*1aba*/ 	.short	(.L_1141 - .L_1140)
	.align		4
.L_1140:
        /*1abc*/ 	.word	index@(_ZN10layer_norm22ln_bwd_finalize_kernelINS_22Kernel_traits_finalizeILj7168E6__halfffffjLb0ELj1024ELj4ENS_18Kernel_traits_baseILj7168ES2_ffffjLj1024EEEEELb0ELb0EEEvNS_9BwdParamsE)
        /*1ac0*/ 	.word	0x00000000


	//----- nvinfo : EIATTR_MIN_STACK_SIZE
	.align		4
.L_1141:
        /*1ac4*/ 	.byte	0x04, 0x12
        /*1ac6*/ 	.short	(.L_1143 - .L_1142)
	.align		4
.L_1142:
        /*1ac8*/ 	.word	index@(_ZN10layer_norm13ln_bwd_kernelINS_13Kernel_traitsI6__halfffffjLj7168ELj1ELj1ELj8ELj16ENS_18Kernel_traits_baseILj7168ES2_ffffjLj256EEEEELb1ELb0ELb1ELb0EEEvNS_9BwdParamsE)
        /*1acc*/ 	.word	0x00000000


	//----- nvinfo : EIATTR_MIN_STACK_SIZE
	.align		4
.L_1143:
        /*1ad0*/ 	.byte	0x04, 0x12
        /*1ad2*/ 	.short	(.L_1145 - .L_1144)
	.align		4
.L_1144:
        /*1ad4*/ 	.word	index@(_ZN10layer_norm22ln_bwd_finalize_kernelINS_22Kernel_traits_finalizeILj7168E6__halfffffjLb0ELj1024ELj4ENS_18Kernel_traits_baseILj7168ES2_ffffjLj1024EEEEELb0ELb1EEEvNS_9BwdParamsE)
        /*1ad8*/ 	.word	0x00000000


	//----- nvinfo : EIATTR_MIN_STACK_SIZE
	.align		4
.L_1145:
        /*1adc*/ 	.byte	0x04, 0x12
        /*1ade*/ 	.short	(.L_1147 - .L_1146)
	.align		4
.L_1146:
        /*1ae0*/ 	.word	index@(_ZN10layer_norm13ln_bwd_kernelINS_13Kernel_traitsI6__halfffffjLj7168ELj1ELj1ELj8ELj16ENS_18Kernel_traits_baseILj7168ES2_ffffjLj256EEEEELb1ELb0ELb1ELb1EEEvNS_9BwdParamsE)
        /*1ae4*/ 	.word	0x00000000


	//----- nvinfo : EIATTR_MIN_STACK_SIZE
	.align		4
.L_1147:
        /*1ae8*/ 	.byte	0x04, 0x12
        /*1aea*/ 	.short	(.L_1149 - .L_1148)
	.align		4
.L_1148:
        /*1aec*/ 	.word	index@(_ZN10layer_norm13ln_bwd_kernelINS_13Kernel_traitsI6__halfffffjLj7168ELj1ELj1ELj8ELj16ENS_18Kernel_traits_baseILj7168ES2_ffffjLj256EEEEELb1ELb1ELb0ELb0EEEvNS_9BwdParamsE)
        /*1af0*/ 	.word	0x00000000


	//----- nvinfo : EIATTR_MIN_STACK_SIZE
	.align		4
.L_1149:
        /*1af4*/ 	.byte	0x04, 0x12
        /*1af6*/ 	.short	(.L_1151 - .L_1150)
	.align		4
.L_1150:
        /*1af8*/ 	.word	index@(_ZN10layer_norm13ln_bwd_kernelINS_13Kernel_traitsI6__halfffffjLj7168ELj1ELj1ELj8ELj16ENS_18Kernel_traits_baseILj7168ES2_ffffjLj256EEEEELb1ELb1ELb0ELb1EEEvNS_9BwdParamsE)
        /*1afc*/ 	.word	0x00000000


	//----- nvinfo : EIATTR_MIN_STACK_SIZE
	.align		4
.L_1151:
        /*1b00*/ 	.byte	0x04, 0x12
        /*1b02*/ 	.short	(.L_1153 - .L_1152)
	.align		4
.L_1152:
        /*1b04*/ 	.word	index@(_ZN10layer_norm22ln_bwd_finalize_kernelINS_22Kernel_traits_finalizeILj7168E6__halfffffjLb1ELj1024ELj4ENS_18Kernel_traits_baseILj7168ES2_ffffjLj1024EEEEELb1ELb0EEEvNS_9BwdParamsE)
        /*1b08*/ 	.word	0x00000000


	//----- nvinfo : EIATTR_MIN_STACK_SIZE
	.align		4
.L_1153:
        /*1b0c*/ 	.byte	0x04, 0x12
        /*1b0e*/ 	.short	(.L_1155 - .L_1154)
	.align		4
.L_1154:
        /*1b10*/ 	.word	index@(_ZN10layer_norm13ln_bwd_kernelINS_13Kernel_traitsI6__halfffffjLj7168ELj1ELj1ELj8ELj16ENS_18Kernel_traits_baseILj7168ES2_ffffjLj256EEEEELb1ELb1ELb1ELb0EEEvNS_9BwdParamsE)
        /*1b14*/ 	.word	0x00000000


	//----- nvinfo : EIATTR_MIN_STACK_SIZE
	.align		4
.L_1155:
        /*1b18*/ 	.byte	0x04, 0x12
        /*1b1a*/ 	.short	(.L_1157 - .L_1156)
	.align		4
.L_1156:
        /*1b1c*/ 	.word	index@(_ZN10layer_norm22ln_bwd_finalize_kernelINS_22Kernel_traits_finalizeILj7168E6__halfffffjLb1ELj1024ELj4ENS_18Kernel_traits_baseILj7168ES2_ffffjLj1024EEEEELb1ELb1EEEvNS_9BwdParamsE)
        /*1b20*/ 	.word	0x00000000


	//----- nvinfo : EIATTR_MIN_STACK_SIZE
	.align		4
.L_1157:
        /*1b24*/ 	.byte	0x04, 0x12
        /*1b26*/ 	.short	(.L_1159 - .L_1158)
	.align		4
.L_1158:
        /*1b28*/ 	.word	index@(_ZN10layer_norm13ln_bwd_kernelINS_13Kernel_traitsI6__halfffffjLj7168ELj1ELj1ELj8ELj16ENS_18Kernel_traits_baseILj7168ES2_ffffjLj256EEEEELb1ELb1ELb1ELb1EEEvNS_9BwdParamsE)
        /*1b2c*/ 	.word	0x00000000


	//----- nvinfo : EIATTR_MIN_STACK_SIZE
	.align		4
.L_1159:
        /*1b30*/ 	.byte	0x04, 0x12
        /*1b32*/ 	.short	(.L_1161 - .L_1160)
	.align		4
.L_1160:
        /*1b34*/ 	.word	index@(_ZN10layer_norm13ln_bwd_kernelINS_13Kernel_traitsIfffffjLj7168ELj1ELj1ELj8ELj16ENS_18Kernel_traits_baseILj7168EfffffjLj256EEEEELb0ELb0ELb0ELb0EEEvNS_9BwdParamsE)
        /*1b38*/ 	.word	0x00000000


	//----- nvinfo : EIATTR_MIN_STACK_SIZE
	.align		4
.L_1161:
        /*1b3c*/ 	.byte	0x04, 0x12
        /*1b3e*/ 	.short	(.L_1163 - .L_1162)
	.align		4
.L_1162:
        /*1b40*/ 	.word	index@(_ZN10layer_norm13ln_bwd_kernelINS_13Kernel_traitsIfffffjLj7168ELj1ELj1ELj8ELj16ENS_18Kernel_traits_baseILj7168EfffffjLj256EEEEELb0ELb0ELb0ELb1EEEvNS_9BwdParamsE)
        /*1b44*/ 	.word	0x00000000


	//----- nvinfo : EIATTR_MIN_STACK_SIZE
	.align		4
.L_1163:
        /*1b48*/ 	.byte	0x04, 0x12
        /*1b4a*/ 	.short	(.L_1165 - .L_1164)
	.align		4
.L_1164:
        /*1b4c*/ 	.word	index@(_ZN10layer_norm13ln_bwd_kernelINS_13Kernel_traitsIfffffjLj7168ELj1ELj1ELj8ELj16ENS_18Kernel_traits_baseILj7168EfffffjLj256EEEEELb0ELb0ELb1ELb0EEEvNS_9BwdParamsE)
        /*1b50*/ 	.word	0x00000000


	//----- nvinfo : EIATTR_MIN_STACK_SIZE
	.align		4
.L_1165:
        /*1b54*/ 	.byte	0x04, 0x12
        /*1b56*/ 	.short	(.L_1167 - .L_1166)
	.align		4
.L_1166:
        /*1b58*/ 	.word	index@(_ZN10layer_norm13ln_bwd_kernelINS_13Kernel_traitsIfffffjLj7168ELj1ELj1ELj8ELj16ENS_18Kernel_traits_baseILj7168EfffffjLj256EEEEELb0ELb0ELb1ELb1EEEvNS_9BwdParamsE)
        /*1b5c*/ 	.word	0x00000000


	//----- nvinfo : EIATTR_MIN_STACK_SIZE
	.align		4
.L_1167:
        /*1b60*/ 	.byte	0x04, 0x12
        /*1b62*/ 	.short	(.L_1169 - .L_1168)
	.align		4
.L_1168:
        /*1b64*/ 	.word	index@(_ZN10layer_norm13ln_bwd_kernelINS_13Kernel_traitsIfffffjLj7168ELj1ELj1ELj8ELj16ENS_18Kernel_traits_baseILj7168EfffffjLj256EEEEELb0ELb1ELb0ELb0EEEvNS_9BwdParamsE)
        /*1b68*/ 	.word	0x00000000


	//----- nvinfo : EIATTR_MIN_STACK_SIZE
	.align		4
.L_1169:
        /*1b6c*/ 	.byte	0x04, 0x12
        /*1b6e*/ 	.short	(.L_1171 - .L_1170)
	.align		4
.L_1170:
        /*1b70*/ 	.word	index@(_ZN10layer_norm13ln_bwd_kernelINS_13Kernel_traitsIfffffjLj7168ELj1ELj1ELj8ELj16ENS_18Kernel_traits_baseILj7168EfffffjLj256EEEEELb0ELb1ELb0ELb1EEEvNS_9BwdParamsE)
        /*1b74*/ 	.word	0x00000008


	//----- nvinfo : EIATTR_MIN_STACK_SIZE
	.align		4
.L_1171:
        /*1b78*/ 	.byte	0x04, 0x12
        /*1b7a*/ 	.short	(.L_1173 - .L_1172)
	.align		4
.L_1172:
        /*1b7c*/ 	.word	index@(_ZN10layer_norm13ln_bwd_kernelINS_13Kernel_traitsIfffffjLj7168ELj1ELj1ELj8ELj16ENS_18Kernel_traits_baseILj7168EfffffjLj256EEEEELb0ELb1ELb1ELb0EEEvNS_9BwdParamsE)
        /*1b80*/ 	.word	0x00000010


	//----- nvinfo : EIATTR_MIN_STACK_SIZE
	.align		4
.L_1173:
        /*1b84*/ 	.byte	0x04, 0x12
        /*1b86*/ 	.short	(.L_1175 - .L_1174)
	.align		4
.L_1174:
        /*1b88*/ 	.word	index@(_ZN10layer_norm13ln_bwd_kernelINS_13Kernel_traitsIfffffjLj7168ELj1ELj1ELj8ELj16ENS_18Kernel_traits_baseILj7168EfffffjLj256EEEEELb0ELb1ELb1ELb1EEEvNS_9BwdParamsE)
        /*1b8c*/ 	.word	0x00000000


	//----- nvinfo : EIATTR_MIN_STACK_SIZE
	.align		4
.L_1175:
        /*1b90*/ 	.byte	0x04, 0x12
        /*1b92*/ 	.short	(.L_1177 - .L_1176)
	.align		4
.L_1176:
        /*1b94*/ 	.word	index@(_ZN10layer_norm13ln_bwd_kernelINS_13Kernel_traitsIfffffjLj7168ELj1ELj1ELj8ELj16ENS_18Kernel_traits_baseILj7168EfffffjLj256EEEEELb1ELb0ELb0ELb0EEEvNS_9BwdParamsE)
        /*1b98*/ 	.word	0x00000000


	//----- nvinfo : EIATTR_MIN_STACK_SIZE
	.align		4
.L_1177:
        /*1b9c*/ 	.byte	0x04, 0x12
        /*1b9e*/ 	.short	(.L_1179 - .L_1178)
	.align		4
.L_1178:
        /*1ba0*/ 	.word	index@(_ZN10layer_norm13ln_bwd_kernelINS_13Kernel_traitsIfffffjLj7168ELj1ELj1ELj8ELj16ENS_18Kernel_traits_baseILj7168EfffffjLj256EEEEELb1ELb0ELb0ELb1EEEvNS_9BwdParamsE)
        /*1ba4*/ 	.word	0x00000000


	//----- nvinfo : EIATTR_MIN_STACK_SIZE
	.align		4
.L_1179:
        /*1ba8*/ 	.byte	0x04, 0x12
        /*1baa*/ 	.short	(.L_1181 - .L_1180)
	.align		4
.L_1180:
        /*1bac*/ 	.word	index@(_ZN10layer_norm22ln_bwd_finalize_kernelINS_22Kernel_traits_finalizeILj7168EfffffjLb0ELj1024ELj4ENS_18Kernel_traits_baseILj7168EfffffjLj1024EEEEELb0ELb0EEEvNS_9BwdParamsE)
        /*1bb0*/ 	.word	0x00000000


	//----- nvinfo : EIATTR_MIN_STACK_SIZE
	.align		4
.L_1181:
        /*1bb4*/ 	.byte	0x04, 0x12
        /*1bb6*/ 	.short	(.L_1183 - .L_1182)
	.align		4
.L_1182:
        /*1bb8*/ 	.word	index@(_ZN10layer_norm13ln_bwd_kernelINS_13Kernel_traitsIfffffjLj7168ELj1ELj1ELj8ELj16ENS_18Kernel_traits_baseILj7168EfffffjLj256EEEEELb1ELb0ELb1ELb0EEEvNS_9BwdParamsE)
        /*1bbc*/ 	.word	0x00000000


	//----- nvinfo : EIATTR_MIN_STACK_SIZE
	.align		4
.L_1183:
        /*1bc0*/ 	.byte	0x04, 0x12
        /*1bc2*/ 	.short	(.L_1185 - .L_1184)
	.align		4
.L_1184:
        /*1bc4*/ 	.word	index@(_ZN10layer_norm22ln_bwd_finalize_kernelINS_22Kernel_traits_finalizeILj7168EfffffjLb0ELj1024ELj4ENS_18Kernel_traits_baseILj7168EfffffjLj1024EEEEELb0ELb1EEEvNS_9BwdParamsE)
        /*1bc8*/ 	.word	0x00000000


	//----- nvinfo : EIATTR_MIN_STACK_SIZE
	.align		4
.L_1185:
        /*1bcc*/ 	.byte	0x04, 0x12
        /*1bce*/ 	.short	(.L_1187 - .L_1186)
	.align		4
.L_1186:
        /*1bd0*/ 	.word	index@(_ZN10layer_norm13ln_bwd_kernelINS_13Kernel_traitsIfffffjLj7168ELj1ELj1ELj8ELj16ENS_18Kernel_traits_baseILj7168EfffffjLj256EEEEELb1ELb0ELb1ELb1EEEvNS_9BwdParamsE)
        /*1bd4*/ 	.word	0x00000000


	//----- nvinfo : EIATTR_MIN_STACK_SIZE
	.align		4
.L_1187:
        /*1bd8*/ 	.byte	0x04, 0x12
        /*1bda*/ 	.short	(.L_1189 - .L_1188)
	.align		4
.L_1188:
        /*1bdc*/ 	.word	index@(_ZN10layer_norm13ln_bwd_kernelINS_13Kernel_traitsIfffffjLj7168ELj1ELj1ELj8ELj16ENS_18Kernel_traits_baseILj7168EfffffjLj256EEEEELb1ELb1ELb0ELb0EEEvNS_9BwdParamsE)
        /*1be0*/ 	.word	0x00000010


	//----- nvinfo : EIATTR_MIN_STACK_SIZE
	.align		4
.L_1189:
        /*1be4*/ 	.byte	0x04, 0x12
        /*1be6*/ 	.short	(.L_1191 - .L_1190)
	.align		4
.L_1190:
        /*1be8*/ 	.word	index@(_ZN10layer_norm13ln_bwd_kernelINS_13Kernel_traitsIfffffjLj7168ELj1ELj1ELj8ELj16ENS_18Kernel_traits_baseILj7168EfffffjLj256EEEEELb1ELb1ELb0ELb1EEEvNS_9BwdParamsE)
        /*1bec*/ 	.word	0x00000000


	//----- nvinfo : EIATTR_MIN_STACK_SIZE
	.align		4
.L_1191:
        /*1bf0*/ 	.byte	0x04, 0x12
        /*1bf2*/ 	.short	(.L_1193 - .L_1192)
	.align		4
.L_1192:
        /*1bf4*/ 	.word	index@(_ZN10layer_norm22ln_bwd_finalize_kernelINS_22Kernel_traits_finalizeILj7168EfffffjLb1ELj1024ELj4ENS_18Kernel_traits_baseILj7168EfffffjLj1024EEEEELb1ELb0EEEvNS_9BwdParamsE)
        /*1bf8*/ 	.word	0x00000000


	//----- nvinfo : EIATTR_MIN_STACK_SIZE
	.align		4
.L_1193:
        /*1bfc*/ 	.byte	0x04, 0x12
        /*1bfe*/ 	.short	(.L_1195 - .L_1194)
	.align		4
.L_1194:
        /*1c00*/ 	.word	index@(_ZN10layer_norm13ln_bwd_kernelINS_13Kernel_traitsIfffffjLj7168ELj1ELj1ELj8ELj16ENS_18Kernel_traits_baseILj7168EfffffjLj256EEEEELb1ELb1ELb1ELb0EEEvNS_9BwdParamsE)
        /*1c04*/ 	.word	0x00000030


	//----- nvinfo : EIATTR_MIN_STACK_SIZE
	.align		4
.L_1195:
        /*1c08*/ 	.byte	0x04, 0x12
        /*1c0a*/ 	.short	(.L_1197 - .L_1196)
	.align		4
.L_1196:
        /*1c0c*/ 	.word	index@(_ZN10layer_norm22ln_bwd_finalize_kernelINS_22Kernel_traits_finalizeILj7168EfffffjLb1ELj1024ELj4ENS_18Kernel_traits_baseILj7168EfffffjLj1024EEEEELb1ELb1EEEvNS_9BwdParamsE)
        /*1c10*/ 	.word	0x00000000


	//----- nvinfo : EIATTR_MIN_STACK_SIZE
	.align		4
.L_1197:
        /*1c14*/ 	.byte	0x04, 0x12
        /*1c16*/ 	.short	(.L_1199 - .L_1198)
	.align		4
.L_1198:
        /*1c18*/ 	.word	index@(_ZN10layer_norm13ln_bwd_kernelINS_13Kernel_traitsIfffffjLj7168ELj1ELj1ELj8ELj16ENS_18Kernel_traits_baseILj7168EfffffjLj256EEEEELb1ELb1ELb1ELb1EEEvNS_9BwdParamsE)
        /*1c1c*/ 	.word	0x00000000
.L_1199:


//--------------------- .nv.compat                --------------------------
	.section	.nv.compat,"",@"SHT_CUDA_COMPAT_INFO"
	.align	4
        /*0000*/ 	.byte	0x02, 0x09, 0x01, 0x00, 0x02, 0x02, 0x01, 0x00, 0x02, 0x05, 0x05, 0x00, 0x03, 0x07, 0x01, 0x01
        /*0010*/ 	.byte	0x02, 0x03, 0x00, 0x00, 0x02, 0x06, 0x01, 0x00, 0x04, 0x0b, 0x08, 0x00, 0x00, 0x00, 0x00, 0x00
        /*0020*/ 	.byte	0x00, 0x00, 0x00, 0x00


//--------------------- .nv.info._ZN10layer_norm13ln_bwd_kernelINS_13Kernel_traitsI13__nv_bfloat16S2_S2_S2_fjLj7168ELj1ELj1ELj8ELj8ENS_18Kernel_traits_baseILj7168ES2_S2_S2_S2_fjLj256EEEEELb0ELb0ELb0ELb0EEEvNS_9BwdParamsE --------------------------
	.section	.nv.info._ZN10layer_norm13ln_bwd_kernelINS_13Kernel_traitsI13__nv_bfloat16S2_S2_S2_fjLj7168ELj1ELj1ELj8ELj8ENS_18Kernel_traits_baseILj7168ES2_S2_S2_S2_fjLj256EEEEELb0ELb0ELb0ELb0EEEvNS_9BwdParamsE,"",@"SHT_CUDA_INFO"
	.sectionflags	@""
	.align	4


	//----- nvinfo : EIATTR_CUDA_API_VERSION
	.align		4
        /*0000*/ 	.byte	0x04, 0x37
        /*0002*/ 	.short	(.L_1201 - .L_1200)
.L_1200:
        /*0004*/ 	.word	0x00000082


	//----- nvinfo : EIATTR_KPARAM_INFO
	.align		4
.L_1201:
        /*0008*/ 	.byte	0x04, 0x17
        /*000a*/ 	.short	(.L_1203 - .L_1202)
.L_1202:
        /*000c*/ 	.word	0x00000000
        /*0010*/ 	.short	0x0000
        /*0012*/ 	.short	0x0000
        /*0014*/ 	.byte	0x00, 0xf0, 0xa1, 0x04


	//----- nvinfo : EIATTR_SPARSE_MMA_MASK
	.align		4
.L_1203:
        /*0018*/ 	.byte	0x03, 0x50
        /*001a*/ 	.short	0x0000


	//----- nvinfo : EIATTR_MAXREG_COUNT
	.align		4
        /*001c*/ 	.byte	0x03, 0x1b
        /*001e*/ 	.short	0x00ff


	//----- nvinfo : EIATTR_NUM_BARRIERS
	.align		4
        /*0020*/ 	.byte	0x02, 0x4c
        /*0022*/ 	.byte	0x01
	.zero		1


	//----- nvinfo : EIATTR_MERCURY_ISA_VERSION
	.align		4
        /*0024*/ 	.byte	0x03, 0x5f
        /*0026*/ 	.short	0x0101


	//----- nvinfo : EIATTR_COOP_GROUP_MASK_REGIDS
	.align		4
        /*0028*/ 	.byte	0x04, 0x29
        /*002a*/ 	.short	(.L_1205 - .L_1204)


	//   ....[0]....
.L_1204:
        /*002c*/ 	.word	0xffffffff


	//   ....[1]....
        /*0030*/ 	.word	0xffffffff


	//   ....[2]....
        /*0034*/ 	.word	0xffffffff


	//   ....[3]....
        /*0038*/ 	.word	0xffffffff


	//   ....[4]....
        /*003c*/ 	.word	0xffffffff


	//   ....[5]....
        /*0040*/ 	.word	0xffffffff


	//   ....[6]....
        /*0044*/ 	.word	0xffffffff


	//   ....[7]....
        /*0048*/ 	.word	0xffffffff


	//   ....[8]....
        /*004c*/ 	.word	0xffffffff


	//   ....[9]....
        /*0050*/ 	.word	0xffffffff


	//----- nvinfo : EIATTR_COOP_GROUP_INSTR_OFFSETS
	.align		4
.L_1205:
        /*0054*/ 	.byte	0x04, 0x28
        /*0056*/ 	.short	(.L_1207 - .L_1206)


	//   ....[0]....
.L_1206:
        /*0058*/ 	.word	0x00002620


	//   ....[1]....
        /*005c*/ 	.word	0x00002650


	//   ....[2]....
        /*0060*/ 	.word	0x00002680


	//   ....[3]....
        /*0064*/ 	.word	0x00002690


	//   ....[4]....
        /*0068*/ 	.word	0x000026c0


	//   ....[5]....
        /*006c*/ 	.word	0x000026d0


	//   ....[6]....
        /*0070*/ 	.word	0x00002700


	//   ....[7]....
        /*0074*/ 	.word	0x00002710


	//   ....[8]....
        /*0078*/ 	.word	0x00002740


	//   ....[9]....
        /*007c*/ 	.word	0x00002750


	//----- nvinfo : EIATTR_VRC_CTA_INIT_COUNT
	.align		4
.L_1207:
        /*0080*/ 	.byte	0x02, 0x4a
	.zero		1
	.zero		1


	//----- nvinfo : EIATTR_EXIT_INSTR_OFFSETS
	.align		4
        /*0084*/ 	.byte	0x04, 0x1c
        /*0086*/ 	.short	(.L_1209 - .L_1208)


	//   ....[0]....
.L_1208:
        /*0088*/ 	.word	0x00007510


	//   ....[1]....
        /*008c*/ 	.word	0x00007590


	//----- nvinfo : EIATTR_MAX_THREADS
	.align		4
.L_1209:
        /*0090*/ 	.byte	0x04, 0x05
        /*0092*/ 	.short	(.L_1211 - .L_1210)
.L_1210:
        /*0094*/ 	.word	0x00000100
        /*0098*/ 	.word	0x00000001
        /*009c*/ 	.word	0x00000001


	//----- nvinfo : EIATTR_CRS_STACK_SIZE
	.align		4
.L_1211:
        /*00a0*/ 	.byte	0x04, 0x1e
        /*00a2*/ 	.short	(.L_1213 - .L_1212)
.L_1212:
        /*00a4*/ 	.word	0x00000000


	//----- nvinfo : EIATTR_CBANK_PARAM_SIZE
	.align		4
.L_1213:
        /*00a8*/ 	.byte	0x03, 0x19
        /*00aa*/ 	.short	0x0128


	//----- nvinfo : EIATTR_PARAM_CBANK
	.align		4
        /*00ac*/ 	.byte	0x04, 0x0a
        /*00ae*/ 	.short	(.L_1215 - .L_1214)
	.align		4
.L_1214:
        /*00b0*/ 	.word	index@(.nv.constant0._ZN10layer_norm13ln_bwd_kernelINS_13Kernel_traitsI13__nv_bfloat16S2_S2_S2_fjLj7168ELj1ELj1ELj8ELj8ENS_18Kernel_traits_baseILj7168ES2_S2_S2_S2_fjLj256EEEEELb0ELb0ELb0ELb0EEEvNS_9BwdParamsE)
        /*00b4*/ 	.short	0x0380
        /*00b6*/ 	.short	0x0128


	//----- nvinfo : EIATTR_SW_WAR
	.align		4
.L_1215:
        /*00b8*/ 	.byte	0x04, 0x36
        /*00ba*/ 	.short	(.L_1217 - .L_1216)
.L_1216:
        /*00bc*/ 	.word	0x00000008
.L_1217:


//--------------------- .nv.info._ZN10layer_norm13ln_bwd_kernelINS_13Kernel_traitsI13__nv_bfloat16S2_S2_S2_fjLj7168ELj1ELj1ELj8ELj8ENS_18Kernel_traits_baseILj7168ES2_S2_S2_S2_fjLj256EEEEELb0ELb0ELb0ELb1EEEvNS_9BwdParamsE --------------------------
	.section	.nv.info._ZN10layer_norm13ln_bwd_kernelINS_13Kernel_traitsI13__nv_bfloat16S2_S2_S2_fjLj7168ELj1ELj1ELj8ELj8ENS_18Kernel_traits_baseILj7168ES2_S2_S2_S2_fjLj256EEEEELb0ELb0ELb0ELb1EEEvNS_9BwdParamsE,"",@"SHT_CUDA_INFO"
	.sectionflags	@""
	.align	4


	//----- nvinfo : EIATTR_CUDA_API_VERSION
	.align		4
        /*0000*/ 	.byte	0x04, 0x37
        /*0002*/ 	.short	(.L_1219 - .L_1218)
.L_1218:
        /*0004*/ 	.word	0x00000082


	//----- nvinfo : EIATTR_KPARAM_INFO
	.align		4
.L_1219:
        /*0008*/ 	.byte	0x04, 0x17
        /*000a*/ 	.short	(.L_1221 - .L_1220)
.L_1220:
        /*000c*/ 	.word	0x00000000
        /*0010*/ 	.short	0x0000
        /*0012*/ 	.short	0x0000
        /*0014*/ 	.byte	0x00, 0xf0, 0xa1, 0x04


	//----- nvinfo : EIATTR_SPARSE_MMA_MASK
	.align		4
.L_1221:
        /*0018*/ 	.byte	0x03, 0x50
        /*001a*/ 	.short	0x0000


	//----- nvinfo : EIATTR_MAXREG_COUNT
	.align		4
        /*001c*/ 	.byte	0x03, 0x1b
        /*001e*/ 	.short	0x00ff


	//----- nvinfo : EIATTR_NUM_BARRIERS
	.align		4
        /*0020*/ 	.byte	0x02, 0x4c
        /*0022*/ 	.byte	0x01
	.zero		1


	//----- nvinfo : EIATTR_MERCURY_ISA_VERSION
	.align		4
        /*0024*/ 	.byte	0x03, 0x5f
        /*0026*/ 	.short	0x0101


	//----- nvinfo : EIATTR_COOP_GROUP_MASK_REGIDS
	.align		4
        /*0028*/ 	.byte	0x04, 0x29
        /*002a*/ 	.short	(.L_1223 - .L_1222)


	//   ....[0]....
.L_1222:
        /*002c*/ 	.word	0xffffffff


	//   ....[1]....
        /*0030*/ 	.word	0xffffffff


	//   ....[2]....
        /*0034*/ 	.word	0xffffffff


	//   ....[3]....
        /*0038*/ 	.word	0xffffffff


	//   ....[4]....
        /*003c*/ 	.word	0xffffffff


	//   ....[5]....
        /*0040*/ 	.word	0xffffffff


	//   ....[6]....
        /*0044*/ 	.word	0xffffffff


	//   ....[7]....
        /*0048*/ 	.word	0xffffffff


	//   ....[8]....
        /*004c*/ 	.word	0xffffffff


	//   ....[9]....
        /*0050*/ 	.word	0xffffffff


	//----- nvinfo : EIATTR_COOP_GROUP_INSTR_OFFSETS
	.align		4
.L_1223:
        /*0054*/ 	.byte	0x04, 0x28
        /*0056*/ 	.short	(.L_1225 - .L_1224)


	//   ....[0]....
.L_1224:
        /*0058*/ 	.word	0x00002fc0


	//   ....[1]....
        /*005c*/ 	.word	0x00002ff0


	//   ....[2]....
        /*0060*/ 	.word	0x00003020


	//   ....[3]....
        /*0064*/ 	.word	0x00003030


	//   ....[4]....
        /*0068*/ 	.word	0x00003060


	//   ....[5]....
        /*006c*/ 	.word	0x00003070


	//   ....[6]....
        /*0070*/ 	.word	0x000030a0


	//   ....[7]....
        /*0074*/ 	.word	0x000030b0


	//   ....[8]....
        /*0078*/ 	.word	0x000030e0


	//   ....[9]....
        /*007c*/ 	.word	0x000030f0


	//----- nvinfo : EIATTR_VRC_CTA_INIT_COUNT
	.align		4
.L_1225:
        /*0080*/ 	.byte	0x02, 0x4a
	.zero		1
	.zero		1


	//----- nvinfo : EIATTR_EXIT_INSTR_OFFSETS
	.align		4
        /*0084*/ 	.byte	0x04, 0x1c
        /*0086*/ 	.short	(.L_1227 - .L_1226)


	//   ....[0]....
.L_1226:
        /*0088*/ 	.word	0x00007b00


	//----- nvinfo : EIATTR_MAX_THREADS
	.align		4
.L_1227:
        /*008c*/ 	.byte	0x04, 0x05
        /*008e*/ 	.short	(.L_1229 - .L_1228)
.L_1228:
        /*0090*/ 	.word	0x00000100
        /*0094*/ 	.word	0x00000001
        /*0098*/ 	.word	0x00000001


	//----- nvinfo : EIATTR_CRS_STACK_SIZE
	.align		4
.L_1229:
        /*009c*/ 	.byte	0x04, 0x1e
        /*009e*/ 	.short	(.L_1231 - .L_1230)
.L_1230:
        /*00a0*/ 	.word	0x00000000


	//----- nvinfo : EIATTR_CBANK_PARAM_SIZE
	.align		4
.L_1231:
        /*00a4*/ 	.byte	0x03, 0x19
        /*00a6*/ 	.short	0x0128


	//----- nvinfo : EIATTR_PARAM_CBANK
	.align		4
        /*00a8*/ 	.byte	0x04, 0x0a
        /*00aa*/ 	.short	(.L_1233 - .L_1232)
	.align		4
.L_1232:
        /*00ac*/ 	.word	index@(.nv.constant0._ZN10layer_norm13ln_bwd_kernelINS_13Kernel_traitsI13__nv_bfloat16S2_S2_S2_fjLj7168ELj1ELj1ELj8ELj8ENS_18Kernel_traits_baseILj7168ES2_S2_S2_S2_fjLj256EEEEELb0ELb0ELb0ELb1EEEvNS_9BwdParamsE)
        /*00b0*/ 	.short	0x0380
        /*00b2*/ 	.short	0x0128


	//----- nvinfo : EIATTR_SW_WAR
	.align		4
.L_1233:
        /*00b4*/ 	.byte	0x04, 0x36
        /*00b6*/ 	.short	(.L_1235 - .L_1234)
.L_1234:
        /*00b8*/ 	.word	0x00000008
.L_1235:


//--------------------- .nv.info._ZN10layer_norm13ln_bwd_kernelINS_13Kernel_traitsI13__nv_bfloat16S2_S2_S2_fjLj7168ELj1ELj1ELj8ELj8ENS_18Kernel_traits_baseILj7168ES2_S2_S2_S2_fjLj256EEEEELb0ELb0ELb1ELb0EEEvNS_9BwdParamsE --------------------------
	.section	.nv.info._ZN10layer_norm13ln_bwd_kernelINS_13Kernel_traitsI13__nv_bfloat16S2_S2_S2_fjLj7168ELj1ELj1ELj8ELj8ENS_18Kernel_traits_baseILj7168ES2_S2_S2_S2_fjLj256EEEEELb0ELb0ELb1ELb0EEEvNS_9BwdParamsE,"",@"SHT_CUDA_INFO"
	.sectionflags	@""
	.align	4


	//----- nvinfo : EIATTR_CUDA_API_VERSION
	.align		4
        /*0000*/ 	.byte	0x04, 0x37
        /*0002*/ 	.short	(.L_1237 - .L_1236)
.L_1236:
        /*0004*/ 	.word	0x00000082


	//----- nvinfo : EIATTR_KPARAM_INFO
	.align		4
.L_1237:
        /*0008*/ 	.byte	0x04, 0x17
        /*000a*/ 	.short	(.L_1239 - .L_1238)
.L_1238:
        /*000c*/ 	.word	0x00000000
        /*0010*/ 	.short	0x0000
        /*0012*/ 	.short	0x0000
        /*0014*/ 	.byte	0x00, 0xf0, 0xa1, 0x04


	//----- nvinfo : EIATTR_SPARSE_MMA_MASK
	.align		4
.L_1239:
        /*0018*/ 	.byte	0x03, 0x50
        /*001a*/ 	.short	0x0000


	//----- nvinfo : EIATTR_MAXREG_COUNT
	.align		4
        /*001c*/ 	.byte	0x03, 0x1b
        /*001e*/ 	.short	0x00ff


	//----- nvinfo : EIATTR_NUM_BARRIERS
	.align		4
        /*0020*/ 	.byte	0x02, 0x4c
        /*0022*/ 	.byte	0x01
	.zero		1


	//----- nvinfo : EIATTR_MERCURY_ISA_VERSION
	.align		4
        /*0024*/ 	.byte	0x03, 0x5f
        /*0026*/ 	.short	0x0101


	//----- nvinfo : EIATTR_COOP_GROUP_MASK_REGIDS
	.align		4
        /*0028*/ 	.byte	0x04, 0x29
        /*002a*/ 	.short	(.L_1241 - .L_1240)


	//   ....[0]....
.L_1240:
        /*002c*/ 	.word	0xffffffff


	//   ....[1]....
        /*0030*/ 	.word	0xffffffff


	//   ....[2]....
        /*0034*/ 	.word	0xffffffff


	//   ....[3]....
        /*0038*/ 	.word	0xffffffff


	//   ....[4]....
        /*003c*/ 	.word	0xffffffff


	//   ....[5]....
        /*0040*/ 	.word	0xffffffff


	//   ....[6]....
        /*0044*/ 	.word	0xffffffff


	//   ....[7]....
        /*0048*/ 	.word	0xffffffff


	//   ....[8]....
        /*004c*/ 	.word	0xffffffff


	//   ....[9]....
        /*0050*/ 	.word	0xffffffff


	//----- nvinfo : EIATTR_COOP_GROUP_INSTR_OFFSETS
	.align		4
.L_1241:
        /*0054*/ 	.byte	0x04, 0x28
        /*0056*/ 	.short	(.L_1243 - .L_1242)


	//   ....[0]....
.L_1242:
        /*0058*/ 	.word	0x00002aa0


	//   ....[1]....
        /*005c*/ 	.word	0x00002ad0


	//   ....[2]....
        /*0060*/ 	.word	0x00002b00


	//   ....[3]....
        /*0064*/ 	.word	0x00002b10


	//   ....[4]....
        /*0068*/ 	.word	0x00002b40


	//   ....[5]....
        /*006c*/ 	.word	0x00002b50


	//   ....[6]....
        /*0070*/ 	.word	0x00002b80


	//   ....[7]....
        /*0074*/ 	.word	0x00002b90


	//   ....[8]....
        /*0078*/ 	.word	0x00002bc0


	//   ....[9]....
        /*007c*/ 	.word	0x00002bd0


	//----- nvinfo : EIATTR_VRC_CTA_INIT_COUNT
	.align		4
.L_1243:
        /*0080*/ 	.byte	0x02, 0x4a
	.zero		1
	.zero		1


	//----- nvinfo : EIATTR_EXIT_INSTR_OFFSETS
	.align		4
        /*0084*/ 	.byte	0x04, 0x1c
        /*0086*/ 	.short	(.L_1245 - .L_1244)


	//   ....[0]....
.L_1244:
        /*0088*/ 	.word	0x00008110


	//   ....[1]....
        /*008c*/ 	.word	0x00008190


	//----- nvinfo : EIATTR_MAX_THREADS
	.align		4
.L_1245:
        /*0090*/ 	.byte	0x04, 0x05
        /*0092*/ 	.short	(.L_1247 - .L_1246)
.L_1246:
        /*0094*/ 	.word	0x00000100
        /*0098*/ 	.word	0x00000001
        /*009c*/ 	.word	0x00000001


	//----- nvinfo : EIATTR_CRS_STACK_SIZE
	.align		4
.L_1247:
        /*00a0*/ 	.byte	0x04, 0x1e
        /*00a2*/ 	.short	(.L_1249 - .L_1248)
.L_1248:
        /*00a4*/ 	.word	0x00000000


	//----- nvinfo : EIATTR_CBANK_PARAM_SIZE
	.align		4
.L_1249:
        /*00a8*/ 	.byte	0x03, 0x19
        /*00aa*/ 	.short	0x0128


	//----- nvinfo : EIATTR_PARAM_CBANK
	.align		4
        /*00ac*/ 	.byte	0x04, 0x0a
        /*00ae*/ 	.short	(.L_1251 - .L_1250)
	.align		4
.L_1250:
        /*00b0*/ 	.word	index@(.nv.constant0._ZN10layer_norm13ln_bwd_kernelINS_13Kernel_traitsI13__nv_bfloat16S2_S2_S2_fjLj7168ELj1ELj1ELj8ELj8ENS_18Kernel_traits_baseILj7168ES2_S2_S2_S2_fjLj256EEEEELb0ELb0ELb1ELb0EEEvNS_9BwdParamsE)
        /*00b4*/ 	.short	0x0380
        /*00b6*/ 	.short	0x0128


	//----- nvinfo : EIATTR_SW_WAR
	.align		4
.L_1251:
        /*00b8*/ 	.byte	0x04, 0x36
        /*00ba*/ 	.short	(.L_1253 - .L_1252)
.L_1252:
        /*00bc*/ 	.word	0x00000008
.L_1253:


//--------------------- .nv.info._ZN10layer_norm13ln_bwd_kernelINS_13Kernel_traitsI13__nv_bfloat16S2_S2_S2_fjLj7168ELj1ELj1ELj8ELj8ENS_18Kernel_traits_baseILj7168ES2_S2_S2_S2_fjLj256EEEEELb0ELb0ELb1ELb1EEEvNS_9BwdParamsE --------------------------
	.section	.nv.info._ZN10layer_norm13ln_bwd_kernelINS_13Kernel_traitsI13__nv_bfloat16S2_S2_S2_fjLj7168ELj1ELj1ELj8ELj8ENS_18Kernel_traits_baseILj7168ES2_S2_S2_S2_fjLj256EEEEELb0ELb0ELb1ELb1EEEvNS_9BwdParamsE,"",@"SHT_CUDA_INFO"
	.sectionflags	@""
	.align	4


	//----- nvinfo : EIATTR_CUDA_API_VERSION
	.align		4
        /*0000*/ 	.byte	0x04, 0x37
        /*0002*/ 	.short	(.L_1255 - .L_1254)
.L_1254:
        /*0004*/ 	.word	0x00000082


	//----- nvinfo : EIATTR_KPARAM_INFO
	.align		4
.L_1255:
        /*0008*/ 	.byte	0x04, 0x17
        /*000a*/ 	.short	(.L_1257 - .L_1256)
.L_1256:
        /*000c*/ 	.word	0x00000000
        /*0010*/ 	.short	0x0000
        /*0012*/ 	.short	0x0000
        /*0014*/ 	.byte	0x00, 0xf0, 0xa1, 0x04


	//----- nvinfo : EIATTR_SPARSE_MMA_MASK
	.align		4
.L_1257:
        /*0018*/ 	.byte	0x03, 0x50
        /*001a*/ 	.short	0x0000


	//----- nvinfo : EIATTR_MAXREG_COUNT
	.align		4
        /*001c*/ 	.byte	0x03, 0x1b
        /*001e*/ 	.short	0x00ff


	//----- nvinfo : EIATTR_NUM_BARRIERS
	.align		4
        /*0020*/ 	.byte	0x02, 0x4c
        /*0022*/ 	.byte	0x01
	.zero		1


	//----- nvinfo : EIATTR_MERCURY_ISA_VERSION
	.align		4
        /*0024*/ 	.byte	0x03, 0x5f
        /*0026*/ 	.short	0x0101


	//----- nvinfo : EIATTR_COOP_GROUP_MASK_REGIDS
	.align		4
        /*0028*/ 	.byte	0x04, 0x29
        /*002a*/ 	.short	(.L_1259 - .L_1258)


	//   ....[0]....
.L_1258:
        /*002c*/ 	.word	0xffffffff


	//   ....[1]....
        /*0030*/ 	.word	0xffffffff


	//   ....[2]....
        /*0034*/ 	.word	0xffffffff


	//   ....[3]....
        /*0038*/ 	.word	0xffffffff


	//   ....[4]....
        /*003c*/ 	.word	0xffffffff


	//   ....[5]....
        /*0040*/ 	.word	0xffffffff


	//   ....[6]....
        /*0044*/ 	.word	0xffffffff


	//   ....[7]....
        /*0048*/ 	.word	0xffffffff


	//   ....[8]....
        /*004c*/ 	.word	0xffffffff


	//   ....[9]....
        /*0050*/ 	.word	0xffffffff


	//----- nvinfo : EIATTR_COOP_GROUP_INSTR_OFFSETS
	.align		4
.L_1259:
        /*0054*/ 	.byte	0x04, 0x28
        /*0056*/ 	.short	(.L_1261 - .L_1260)


	//   ....[0]....
.L_1260:
        /*0058*/ 	.word	0x00002020


	//   ....[1]....
        /*005c*/ 	.word	0x00002040


	//   ....[2]....
        /*0060*/ 	.word	0x00002080


	//   ....[3]....
        /*0064*/ 	.word	0x00002090


	//   ....[4]....
        /*0068*/ 	.word	0x000020c0


	//   ....[5]....
        /*006c*/ 	.word	0x000020e0


	//   ....[6]....
        /*0070*/ 	.word	0x00002110


	//   ....[7]....
        /*0074*/ 	.word	0x00002120


	//   ....[8]....
        /*0078*/ 	.word	0x00002150


	//   ....[9]....
        /*007c*/ 	.word	0x00002160


	//----- nvinfo : EIATTR_VRC_CTA_INIT_COUNT
	.align		4
.L_1261:
        /*0080*/ 	.byte	0x02, 0x4a
	.zero		1
	.zero		1


	//----- nvinfo : EIATTR_EXIT_INSTR_OFFSETS
	.align		4
        /*0084*/ 	.byte	0x04, 0x1c
        /*0086*/ 	.short	(.L_1263 - .L_1262)


	//   ....[0]....
.L_1262:
        /*0088*/ 	.word	0x000075e0


	//----- nvinfo : EIATTR_MAX_THREADS
	.align		4
.L_1263:
        /*008c*/ 	.byte	0x04, 0x05
        /*008e*/ 	.short	(.L_1265 - .L_1264)
.L_1264:
        /*0090*/ 	.word	0x00000100
        /*0094*/ 	.word	0x00000001
        /*0098*/ 	.word	0x00000001


	//----- nvinfo : EIATTR_CRS_STACK_SIZE
	.align		4
.L_1265:
        /*009c*/ 	.byte	0x04, 0x1e
        /*009e*/ 	.short	(.L_1267 - .L_1266)
.L_1266:
        /*00a0*/ 	.word	0x00000000


	//----- nvinfo : EIATTR_CBANK_PARAM_SIZE
	.align		4
.L_1267:
        /*00a4*/ 	.byte	0x03, 0x19
        /*00a6*/ 	.short	0x0128


	//----- nvinfo : EIATTR_PARAM_CBANK
	.align		4
        /*00a8*/ 	.byte	0x04, 0x0a
        /*00aa*/ 	.short	(.L_1269 - .L_1268)
	.align		4
.L_1268:
        /*00ac*/ 	.word	index@(.nv.constant0._ZN10layer_norm13ln_bwd_kernelINS_13Kernel_traitsI13__nv_bfloat16S2_S2_S2_fjLj7168ELj1ELj1ELj8ELj8ENS_18Kernel_traits_baseILj7168ES2_S2_S2_S2_fjLj256EEEEELb0ELb0ELb1ELb1EEEvNS_9BwdParamsE)
        /*00b0*/ 	.short	0x0380
        /*00b2*/ 	.short	0x0128


	//----- nvinfo : EIATTR_SW_WAR
	.align		4
.L_1269:
        /*00b4*/ 	.byte	0x04, 0x36
        /*00b6*/ 	.short	(.L_1271 - .L_1270)
.L_1270:
        /*00b8*/ 	.word	0x00000008
.L_1271:


//--------------------- .nv.info._ZN10layer_norm13ln_bwd_kernelINS_13Kernel_traitsI13__nv_bfloat16S2_S2_S2_fjLj7168ELj1ELj1ELj8ELj8ENS_18Kernel_traits_baseILj7168ES2_S2_S2_S2_fjLj256EEEEELb0ELb1ELb0ELb0EEEvNS_9BwdParamsE --------------------------
	.section	.nv.info._ZN10layer_norm13ln_bwd_kernelINS_13Kernel_traitsI13__nv_bfloat16S2_S2_S2_fjLj7168ELj1ELj1ELj8ELj8ENS_18Kernel_traits_baseILj7168ES2_S2_S2_S2_fjLj256EEEEELb0ELb1ELb0ELb0EEEvNS_9BwdParamsE,"",@"SHT_CUDA_INFO"
	.sectionflags	@""
	.align	4


	//----- nvinfo : EIATTR_CUDA_API_VERSION
	.align		4
        /*0000*/ 	.byte	0x04, 0x37
        /*0002*/ 	.short	(.L_1273 - .L_1272)
.L_1272:
        /*0004*/ 	.word	0x00000082


	//----- nvinfo : EIATTR_KPARAM_INFO
	.align		4
.L_1273:
        /*0008*/ 	.byte	0x04, 0x17
        /*000a*/ 	.short	(.L_1275 - .L_1274)
.L_1274:
        /*000c*/ 	.word	0x00000000
        /*0010*/ 	.short	0x0000
        /*0012*/ 	.short	0x0000
        /*0014*/ 	.byte	0x00, 0xf0, 0xa1, 0x04


	//----- nvinfo : EIATTR_SPARSE_MMA_MASK
	.align		4
.L_1275:
        /*0018*/ 	.byte	0x03, 0x50
        /*001a*/ 	.short	0x0000


	//----- nvinfo : EIATTR_MAXREG_COUNT
	.align		4
        /*001c*/ 	.byte	0x03, 0x1b
        /*001e*/ 	.short	0x00ff


	//----- nvinfo : EIATTR_NUM_BARRIERS
	.align		4
        /*0020*/ 	.byte	0x02, 0x4c
        /*0022*/ 	.byte	0x01
	.zero		1


	//----- nvinfo : EIATTR_MERCURY_ISA_VERSION
	.align		4
        /*0024*/ 	.byte	0x03, 0x5f
        /*0026*/ 	.short	0x0101


	//----- nvinfo : EIATTR_COOP_GROUP_MASK_REGIDS
	.align		4
        /*0028*/ 	.byte	0x04, 0x29
        /*002a*/ 	.short	(.L_1277 - .L_1276)


	//   ....[0]....
.L_1276:
        /*002c*/ 	.word	0xffffffff


	//   ....[1]....
        /*0030*/ 	.word	0xffffffff


	//   ....[2]....
        /*0034*/ 	.word	0xffffffff


	//   ....[3]....
        /*0038*/ 	.word	0xffffffff


	//   ....[4]....
        /*003c*/ 	.word	0xffffffff


	//   ....[5]....
        /*0040*/ 	.word	0xffffffff


	//   ....[6]....
        /*0044*/ 	.word	0xffffffff


	//   ....[7]....
        /*0048*/ 	.word	0xffffffff


	//   ....[8]....
        /*004c*/ 	.word	0xffffffff


	//   ....[9]....
        /*0050*/ 	.word	0xffffffff


	//----- nvinfo : EIATTR_COOP_GROUP_INSTR_OFFSETS
	.align		4
.L_1277:
        /*0054*/ 	.byte	0x04, 0x28
        /*0056*/ 	.short	(.L_1279 - .L_1278)


	//   ....[0]....
.L_1278:
        /*0058*/ 	.word	0x00002d00


	//   ....[1]....
        /*005c*/ 	.word	0x00002d30


	//   ....[2]....
        /*0060*/ 	.word	0x00002d60


	//   ....[3]....
        /*0064*/ 	.word	0x00002d70


	//   ....[4]....
        /*0068*/ 	.word	0x00002da0


	//   ....[5]....
        /*006c*/ 	.word	0x00002db0


	//   ....[6]....
        /*0070*/ 	.word	0x00002de0


	//   ....[7]....
        /*0074*/ 	.word	0x00002df0


	//   ....[8]....
        /*0078*/ 	.word	0x00002e20


	//   ....[9]....
        /*007c*/ 	.word	0x00002e30


	//----- nvinfo : EIATTR_VRC_CTA_INIT_COUNT
	.align		4
.L_1279:
        /*0080*/ 	.byte	0x02, 0x4a
	.zero		1
	.zero		1


	//----- nvinfo : EIATTR_EXIT_INSTR_OFFSETS
	.align		4
        /*0084*/ 	.byte	0x04, 0x1c
        /*0086*/ 	.short	(.L_1281 - .L_1280)


	//   ....[0]....
.L_1280:
        /*0088*/ 	.word	0x0000a2c0


	//   ....[1]....
        /*008c*/ 	.word	0x0000a360


	//----- nvinfo : EIATTR_MAX_THREADS
	.align		4
.L_1281:
        /*0090*/ 	.byte	0x04, 0x05
        /*0092*/ 	.short	(.L_1283 - .L_1282)
.L_1282:
        /*0094*/ 	.word	0x00000100
        /*0098*/ 	.word	0x00000001
        /*009c*/ 	.word	0x00000001


	//----- nvinfo : EIATTR_CRS_STACK_SIZE
	.align		4
.L_1283:
        /*00a0*/ 	.byte	0x04, 0x1e
        /*00a2*/ 	.short	(.L_1285 - .L_1284)
.L_1284:
        /*00a4*/ 	.word	0x00000000


	//----- nvinfo : EIATTR_CBANK_PARAM_SIZE
	.align		4
.L_1285:
        /*00a8*/ 	.byte	0x03, 0x19
        /*00aa*/ 	.short	0x0128


	//----- nvinfo : EIATTR_PARAM_CBANK
	.align		4
        /*00ac*/ 	.byte	0x04, 0x0a
        /*00ae*/ 	.short	(.L_1287 - .L_1286)
	.align		4
.L_1286:
        /*00b0*/ 	.word	index@(.nv.constant0._ZN10layer_norm13ln_bwd_kernelINS_13Kernel_traitsI13__nv_bfloat16S2_S2_S2_fjLj7168ELj1ELj1ELj8ELj8ENS_18Kernel_traits_baseILj7168ES2_S2_S2_S2_fjLj256EEEEELb0ELb1ELb0ELb0EEEvNS_9BwdParamsE)
        /*00b4*/ 	.short	0x0380
        /*00b6*/ 	.short	0x0128


	//----- nvinfo : EIATTR_SW_WAR
	.align		4
.L_1287:
        /*00b8*/ 	.byte	0x04, 0x36
        /*00ba*/ 	.short	(.L_1289 - .L_1288)
.L_1288:
        /*00bc*/ 	.word	0x00000008
.L_1289:


//--------------------- .nv.info._ZN10layer_norm13ln_bwd_kernelINS_13Kernel_traitsI13__nv_bfloat16S2_S2_S2_fjLj7168ELj1ELj1ELj8ELj8ENS_18Kernel_traits_baseILj7168ES2_S2_S2_S2_fjLj256EEEEELb0ELb1ELb0ELb1EEEvNS_9BwdParamsE --------------------------
	.section	.nv.info._ZN10layer_norm13ln_bwd_kernelINS_13Kernel_traitsI13__nv_bfloat16S2_S2_S2_fjLj7168ELj1ELj1ELj8ELj8ENS_18Kernel_traits_baseILj7168ES2_S2_S2_S2_fjLj256EEEEELb0ELb1ELb0ELb1EEEvNS_9BwdParamsE,"",@"SHT_CUDA_INFO"
	.sectionflags	@""
	.align	4


	//----- nvinfo : EIATTR_CUDA_API_VERSION
	.align		4
        /*0000*/ 	.byte	0x04, 0x37
        /*0002*/ 	.short	(.L_1291 - .L_1290)
.L_1290:
        /*0004*/ 	.word	0x00000082


	//----- nvinfo : EIATTR_KPARAM_INFO
	.align		4
.L_1291:
        /*0008*/ 	.byte	0x04, 0x17
        /*000a*/ 	.short	(.L_1293 - .L_1292)
.L_1292:
        /*000c*/ 	.word	0x00000000
        /*0010*/ 	.short	0x0000
        /*0012*/ 	.short	0x0000
        /*0014*/ 	.byte	0x00, 0xf0, 0xa1, 0x04


	//----- nvinfo : EIATTR_SPARSE_MMA_MASK
	.align		4
.L_1293:
        /*0018*/ 	.byte	0x03, 0x50
        /*001a*/ 	.short	0x0000


	//----- nvinfo : EIATTR_MAXREG_COUNT
	.align		4
        /*001c*/ 	.byte	0x03, 0x1b
        /*001e*/ 	.short	0x00ff


	//----- nvinfo : EIATTR_NUM_BARRIERS
	.align		4
        /*0020*/ 	.byte	0x02, 0x4c
        /*0022*/ 	.byte	0x01
	.zero		1


	//----- nvinfo : EIATTR_ANNOTATIONS
	.align		4
        /*0024*/ 	.byte	0x04, 0x55
        /*0026*/ 	.short	(.L_1295 - .L_1294)


	//   ....[0]....
.L_1294:
        /*0028*/ 	.word	0x00000001
        /*002c*/ 	.byte	0x40, 0x03, 0x00, 0x00, 0x01, 0x00, 0x00, 0x00, 0x50, 0x05, 0x00, 0x00, 0x01, 0x00, 0x00, 0x00
        /*003c*/ 	.byte	0x90, 0x05, 0x00, 0x00, 0x01, 0x00, 0x00, 0x00, 0xd0, 0x05, 0x00, 0x00, 0x01, 0x00, 0x00, 0x00
        /*004c*/ 	.byte	0x70, 0x35, 0x00, 0x00, 0x01, 0x00, 0x00, 0x00, 0x80, 0x35, 0x00, 0x00, 0x01, 0x00, 0x00, 0x00
        /*005c*/ 	.byte	0x90, 0x35, 0x00, 0x00, 0x01, 0x00, 0x00, 0x00, 0xa0, 0x35, 0x00, 0x00, 0x01, 0x00, 0x00, 0x00
        /*006c*/ 	.byte	0x00, 0x3c, 0x00, 0x00, 0x01, 0x00, 0x00, 0x00, 0x10, 0x3c, 0x00, 0x00, 0x01, 0x00, 0x00, 0x00
        /*007c*/ 	.byte	0x20, 0x3c, 0x00, 0x00, 0x01, 0x00, 0x00, 0x00, 0x30, 0x3c, 0x00, 0x00


	//----- nvinfo : EIATTR_MERCURY_ISA_VERSION
	.align		4
.L_1295:
        /*0088*/ 	.byte	0x03, 0x5f
        /*008a*/ 	.short	0x0101


	//----- nvinfo : EIATTR_COOP_GROUP_MASK_REGIDS
	.align		4
        /*008c*/ 	.byte	0x04, 0x29
        /*008e*/ 	.short	(.L_1297 - .L_1296)


	//   ....[0]....
.L_1296:
        /*0090*/ 	.word	0xffffffff


	//   ....[1]....
        /*0094*/ 	.word	0xffffffff


	//   ....[2]....
        /*0098*/ 	.word	0xffffffff


	//   ....[3]....
        /*009c*/ 	.word	0xffffffff


	//   ....[4]....
        /*00a0*/ 	.word	0xffffffff


	//   ....[5]....
        /*00a4*/ 	.word	0xffffffff


	//   ....[6]....
        /*00a8*/ 	.word	0xffffffff


	//   ....[7]....
        /*00ac*/ 	.word	0xffffffff


	//   ....[8]....
        /*00b0*/ 	.word	0xffffffff


	//   ....[9]....
        /*00b4*/ 	.word	0xffffffff


	//----- nvinfo : EIATTR_COOP_GROUP_INSTR_OFFSETS
	.align		4
.L_1297:
        /*00b8*/ 	.byte	0x04, 0x28
        /*00ba*/ 	.short	(.L_1299 - .L_1298)


	//   ....[0]....
.L_1298:
        /*00bc*/ 	.word	0x00003330


	//   ....[1]....
        /*00c0*/ 	.word	0x00003390


	//   ....[2]....
        /*00c4*/ 	.word	0x000033c0


	//   ....[3]....
        /*00c8*/ 	.word	0x000033e0


	//   ....[4]....
        /*00cc*/ 	.word	0x00003400


	//   ....[5]....
        /*00d0*/ 	.word	0x00003420


	//   ....[6]....
        /*00d4*/ 	.word	0x00003440


	//   ....[7]....
        /*00d8*/ 	.word	0x00003450


	//   ....[8]....
        /*00dc*/ 	.word	0x00003480


	//   ....[9]....
        /*00e0*/ 	.word	0x000034a0


	//----- nvinfo : EIATTR_VRC_CTA_INIT_COUNT
	.align		4
.L_1299:
        /*00e4*/ 	.byte	0x02, 0x4a
	.zero		1
	.zero		1


	//----- nvinfo : EIATTR_EXIT_INSTR_OFFSETS
	.align		4
        /*00e8*/ 	.byte	0x04, 0x1c
        /*00ea*/ 	.short	(.L_1301 - .L_1300)


	//   ....[0]....
.L_1300:
        /*00ec*/ 	.word	0x0000a460


	//----- nvinfo : EIATTR_MAX_THREADS
	.align		4
.L_1301:
        /*00f0*/ 	.byte	0x04, 0x05
        /*00f2*/ 	.short	(.L_1303 - .L_1302)
.L_1302:
        /*00f4*/ 	.word	0x00000100
        /*00f8*/ 	.word	0x00000001
        /*00fc*/ 	.word	0x00000001


	//----- nvinfo : EIATTR_CRS_STACK_SIZE
	.align		4
.L_1303:
        /*0100*/ 	.byte	0x04, 0x1e
        /*0102*/ 	.short	(.L_1305 - .L_1304)
.L_1304:
        /*0104*/ 	.word	0x00000000


	//----- nvinfo : EIATTR_CBANK_PARAM_SIZE
	.align		4
.L_1305:
        /*0108*/ 	.byte	0x03, 0x19
        /*010a*/ 	.short	0x0128


	//----- nvinfo : EIATTR_PARAM_CBANK
	.align		4
        /*010c*/ 	.byte	0x04, 0x0a
        /*010e*/ 	.short	(.L_1307 - .L_1306)
	.align		4
.L_1306:
        /*0110*/ 	.word	index@(.nv.constant0._ZN10layer_norm13ln_bwd_kernelINS_13Kernel_traitsI13__nv_bfloat16S2_S2_S2_fjLj7168ELj1ELj1ELj8ELj8ENS_18Kernel_traits_baseILj7168ES2_S2_S2_S2_fjLj256EEEEELb0ELb1ELb0ELb1EEEvNS_9BwdParamsE)
        /*0114*/ 	.short	0x0380
        /*0116*/ 	.short	0x0128


	//----- nvinfo : EIATTR_SW_WAR
	.align		4
.L_1307:
        /*0118*/ 	.byte	0x04, 0x36
        /*011a*/ 	.short	(.L_1309 - .L_1308)
.L_1308:
        /*011c*/ 	.word	0x00000008
.L_1309:


//--------------------- .nv.info._ZN10layer_norm13ln_bwd_kernelINS_13Kernel_traitsI13__nv_bfloat16S2_S2_S2_fjLj7168ELj1ELj1ELj8ELj8ENS_18Kernel_traits_baseILj7168ES2_S2_S2_S2_fjLj256EEEEELb0ELb1ELb1ELb0EEEvNS_9BwdParamsE --------------------------
	.section	.nv.info._ZN10layer_norm13ln_bwd_kernelINS_13Kernel_traitsI13__nv_bfloat16S2_S2_S2_fjLj7168ELj1ELj1ELj8ELj8ENS_18Kernel_traits_baseILj7168ES2_S2_S2_S2_fjLj256EEEEELb0ELb1ELb1ELb0EEEvNS_9BwdParamsE,"",@"SHT_CUDA_INFO"
	.sectionflags	@""
	.align	4


	//----- nvinfo : EIATTR_CUDA_API_VERSION
	.align		4
        /*0000*/ 	.byte	0x04, 0x37
        /*0002*/ 	.short	(.L_1311 - .L_1310)
.L_1310:
        /*0004*/ 	.word	0x00000082


	//----- nvinfo : EIATTR_KPARAM_INFO
	.align		4
.L_1311:
        /*0008*/ 	.byte	0x04, 0x17
        /*000a*/ 	.short	(.L_1313 - .L_1312)
.L_1312:
        /*000c*/ 	.word	0x00000000
        /*0010*/ 	.short	0x0000
        /*0012*/ 	.short	0x0000
        /*0014*/ 	.byte	0x00, 0xf0, 0xa1, 0x04


	//----- nvinfo : EIATTR_SPARSE_MMA_MASK
	.align		4
.L_1313:
        /*0018*/ 	.byte	0x03, 0x50
        /*001a*/ 	.short	0x0000


	//----- nvinfo : EIATTR_MAXREG_COUNT
	.align		4
        /*001c*/ 	.byte	0x03, 0x1b
        /*001e*/ 	.short	0x00ff


	//----- nvinfo : EIATTR_NUM_BARRIERS
	.align		4
        /*0020*/ 	.byte	0x02, 0x4c
        /*0022*/ 	.byte	0x01
	.zero		1


	//----- nvinfo : EIATTR_MERCURY_ISA_VERSION
	.align		4
        /*0024*/ 	.byte	0x03, 0x5f
        /*0026*/ 	.short	0x0101


	//----- nvinfo : EIATTR_COOP_GROUP_MASK_REGIDS
	.align		4
        /*0028*/ 	.byte	0x04, 0x29
        /*002a*/ 	.short	(.L_1315 - .L_1314)


	//   ....[0]....
.L_1314:
        /*002c*/ 	.word	0xffffffff


	//   ....[1]....
        /*0030*/ 	.word	0xffffffff


	//   ....[2]....
        /*0034*/ 	.word	0xffffffff


	//   ....[3]....
        /*0038*/ 	.word	0xffffffff


	//   ....[4]....
        /*003c*/ 	.word	0xffffffff


	//   ....[5]....
        /*0040*/ 	.word	0xffffffff


	//   ....[6]....
        /*0044*/ 	.word	0xffffffff


	//   ....[7]....
        /*0048*/ 	.word	0xffffffff


	//   ....[8]....
        /*004c*/ 	.word	0xffffffff


	//   ....[9]....
        /*0050*/ 	.word	0xffffffff


	//----- nvinfo : EIATTR_COOP_GROUP_INSTR_OFFSETS
	.align		4
.L_1315:
        /*0054*/ 	.byte	0x04, 0x28
        /*0056*/ 	.short	(.L_1317 - .L_1316)


	//   ....[0]....
.L_1316:
        /*0058*/ 	.word	0x00002fb0


	//   ....[1]....
        /*005c*/ 	.word	0x00002fe0


	//   ....[2]....
        /*0060*/ 	.word	0x00003010


	//   ....[3]....
        /*0064*/ 	.word	0x00003020


	//   ....[4]....
        /*0068*/ 	.word	0x00003050


	//   ....[5]....
        /*006c*/ 	.word	0x00003060


	//   ....[6]....
        /*0070*/ 	.word	0x00003090


	//   ....[7]....
        /*0074*/ 	.word	0x000030a0


	//   ....[8]....
        /*0078*/ 	.word	0x000030d0


	//   ....[9]....
        /*007c*/ 	.word	0x000030e0


	//----- nvinfo : EIATTR_VRC_CTA_INIT_COUNT
	.align		4
.L_1317:
        /*0080*/ 	.byte	0x02, 0x4a
	.zero		1
	.zero		1


	//----- nvinfo : EIATTR_EXIT_INSTR_OFFSETS
	.align		4
        /*0084*/ 	.byte	0x04, 0x1c
        /*0086*/ 	.short	(.L_1319 - .L_1318)


	//   ....[0]....
.L_1318:
        /*0088*/ 	.word	0x0000aae0


	//   ....[1]....
        /*008c*/ 	.word	0x0000ab80


	//----- nvinfo : EIATTR_MAX_THREADS
	.align		4
.L_1319:
        /*0090*/ 	.byte	0x04, 0x05
        /*0092*/ 	.short	(.L_1321 - .L_1320)
.L_1320:
        /*0094*/ 	.word	0x00000100
        /*0098*/ 	.word	0x00000001
        /*009c*/ 	.word	0x00000001


	//----- nvinfo : EIATTR_CRS_STACK_SIZE
	.align		4
.L_1321:
        /*00a0*/ 	.byte	0x04, 0x1e
        /*00a2*/ 	.short	(.L_1323 - .L_1322)
.L_1322:
        /*00a4*/ 	.word	0x00000000


	//----- nvinfo : EIATTR_CBANK_PARAM_SIZE
	.align		4
.L_1323:
        /*00a8*/ 	.byte	0x03, 0x19
        /*00aa*/ 	.short	0x0128


	//----- nvinfo : EIATTR_PARAM_CBANK
	.align		4
        /*00ac*/ 	.byte	0x04, 0x0a
        /*00ae*/ 	.short	(.L_1325 - .L_1324)
	.align		4
.L_1324:
        /*00b0*/ 	.word	index@(.nv.constant0._ZN10layer_norm13ln_bwd_kernelINS_13Kernel_traitsI13__nv_bfloat16S2_S2_S2_fjLj7168ELj1ELj1ELj8ELj8ENS_18Kernel_traits_baseILj7168ES2_S2_S2_S2_fjLj256EEEEELb0ELb1ELb1ELb0EEEvNS_9BwdParamsE)
        /*00b4*/ 	.short	0x0380
        /*00b6*/ 	.short	0x0128


	//----- nvinfo : EIATTR_SW_WAR
	.align		4
.L_1325:
        /*00b8*/ 	.byte	0x04, 0x36
        /*00ba*/ 	.short	(.L_1327 - .L_1326)
.L_1326:
        /*00bc*/ 	.word	0x00000008
.L_1327:


//--------------------- .nv.info._ZN10layer_norm13ln_bwd_kernelINS_13Kernel_traitsI13__nv_bfloat16S2_S2_S2_fjLj7168ELj1ELj1ELj8ELj8ENS_18Kernel_traits_baseILj7168ES2_S2_S2_S2_fjLj256EEEEELb0ELb1ELb1ELb1EEEvNS_9BwdParamsE --------------------------
	.section	.nv.info._ZN10layer_norm13ln_bwd_kernelINS_13Kernel_traitsI13__nv_bfloat16S2_S2_S2_fjLj7168ELj1ELj1ELj8ELj8ENS_18Kernel_traits_baseILj7168ES2_S2_S2_S2_fjLj256EEEEELb0ELb1ELb1ELb1EEEvNS_9BwdParamsE,"",@"SHT_CUDA_INFO"
	.sectionflags	@""
	.align	4


	//----- nvinfo : EIATTR_CUDA_API_VERSION
	.align		4
        /*0000*/ 	.byte	0x04, 0x37
        /*0002*/ 	.short	(.L_1329 - .L_1328)
.L_1328:
        /*0004*/ 	.word	0x00000082


	//----- nvinfo : EIATTR_KPARAM_INFO
	.align		4
.L_1329:
        /*0008*/ 	.byte	0x04, 0x17
        /*000a*/ 	.short	(.L_1331 - .L_1330)
.L_1330:
        /*000c*/ 	.word	0x00000000
        /*0010*/ 	.short	0x0000
        /*0012*/ 	.short	0x0000
        /*0014*/ 	.byte	0x00, 0xf0, 0xa1, 0x04


	//----- nvinfo : EIATTR_SPARSE_MMA_MASK
	.align		4
.L_1331:
        /*0018*/ 	.byte	0x03, 0x50
        /*001a*/ 	.short	0x0000


	//----- nvinfo : EIATTR_MAXREG_COUNT
	.align		4
        /*001c*/ 	.byte	0x03, 0x1b
        /*001e*/ 	.short	0x00ff


	//----- nvinfo : EIATTR_NUM_BARRIERS
	.align		4
        /*0020*/ 	.byte	0x02, 0x4c
        /*0022*/ 	.byte	0x01
	.zero		1


	//----- nvinfo : EIATTR_MERCURY_ISA_VERSION
	.align		4
        /*0024*/ 	.byte	0x03, 0x5f
        /*0026*/ 	.short	0x0101


	//----- nvinfo : EIATTR_COOP_GROUP_MASK_REGIDS
	.align		4
        /*0028*/ 	.byte	0x04, 0x29
        /*002a*/ 	.short	(.L_1333 - .L_1332)


	//   ....[0]....
.L_1332:
        /*002c*/ 	.word	0xffffffff


	//   ....[1]....
        /*0030*/ 	.word	0xffffffff


	//   ....[2]....
        /*0034*/ 	.word	0xffffffff


	//   ....[3]....
        /*0038*/ 	.word	0xffffffff


	//   ....[4]....
        /*003c*/ 	.word	0xffffffff


	//   ....[5]....
        /*0040*/ 	.word	0xffffffff


	//   ....[6]....
        /*0044*/ 	.word	0xffffffff


	//   ....[7]....
        /*0048*/ 	.word	0xffffffff


	//   ....[8]....
        /*004c*/ 	.word	0xffffffff


	//   ....[9]....
        /*0050*/ 	.word	0xffffffff


	//----- nvinfo : EIATTR_COOP_GROUP_INSTR_OFFSETS
	.align		4
.L_1333:
        /*0054*/ 	.byte	0x04, 0x28
        /*0056*/ 	.short	(.L_1335 - .L_1334)


	//   ....[0]....
.L_1334:
        /*0058*/ 	.word	0x00002250


	//   ....[1]....
        /*005c*/ 	.word	0x00002290


	//   ....[2]....
        /*0060*/ 	.word	0x00002300


	//   ....[3]....
        /*0064*/ 	.word	0x00002310


	//   ....[4]....
        /*0068*/ 	.word	0x00002350


	//   ....[5]....
        /*006c*/ 	.word	0x00002360


	//   ....[6]....
        /*0070*/ 	.word	0x00002390


	//   ....[7]....
        /*0074*/ 	.word	0x000023b0


	//   ....[8]....
        /*0078*/ 	.word	0x000023f0


	//   ....[9]....
        /*007c*/ 	.word	0x00002410


	//----- nvinfo : EIATTR_VRC_CTA_INIT_COUNT
	.align		4
.L_1335:
        /*0080*/ 	.byte	0x02, 0x4a
	.zero		1
	.zero		1


	//----- nvinfo : EIATTR_EXIT_INSTR_OFFSETS
	.align		4
        /*0084*/ 	.byte	0x04, 0x1c
        /*0086*/ 	.short	(.L_1337 - .L_1336)


	//   ....[0]....
.L_1336:
        /*0088*/ 	.word	0x000096c0


	//----- nvinfo : EIATTR_MAX_THREADS
	.align		4
.L_1337:
        /*008c*/ 	.byte	0x04, 0x05
        /*008e*/ 	.short	(.L_1339 - .L_1338)
.L_1338:
        /*0090*/ 	.word	0x00000100
        /*0094*/ 	.word	0x00000001
        /*0098*/ 	.word	0x00000001


	//----- nvinfo : EIATTR_CRS_STACK_SIZE
	.align		4
.L_1339:
        /*009c*/ 	.byte	0x04, 0x1e
        /*009e*/ 	.short	(.L_1341 - .L_1340)
.L_1340:
        /*00a0*/ 	.word	0x00000000


	//----- nvinfo : EIATTR_CBANK_PARAM_SIZE
	.align		4
.L_1341:
        /*00a4*/ 	.byte	0x03, 0x19
        /*00a6*/ 	.short	0x0128


	//----- nvinfo : EIATTR_PARAM_CBANK
	.align		4
        /*00a8*/ 	.byte	0x04, 0x0a
        /*00aa*/ 	.short	(.L_1343 - .L_1342)
	.align		4
.L_1342:
        /*00ac*/ 	.word	index@(.nv.constant0._ZN10layer_norm13ln_bwd_kernelINS_13Kernel_traitsI13__nv_bfloat16S2_S2_S2_fjLj7168ELj1ELj1ELj8ELj8ENS_18Kernel_traits_baseILj7168ES2_S2_S2_S2_fjLj256EEEEELb0ELb1ELb1ELb1EEEvNS_9BwdParamsE)
        /*00b0*/ 	.short	0x0380
        /*00b2*/ 	.short	0x0128


	//----- nvinfo : EIATTR_SW_WAR
	.align		4
.L_1343:
        /*00b4*/ 	.byte	0x04, 0x36
        /*00b6*/ 	.short	(.L_1345 - .L_1344)
.L_1344:
        /*00b8*/ 	.word	0x00000008
.L_1345:


//--------------------- .nv.info._ZN10layer_norm13ln_bwd_kernelINS_13Kernel_traitsI13__nv_bfloat16S2_S2_S2_fjLj7168ELj1ELj1ELj8ELj8ENS_18Kernel_traits_baseILj7168ES2_S2_S2_S2_fjLj256EEEEELb1ELb0ELb0ELb0EEEvNS_9BwdParamsE --------------------------
	.section	.nv.info._ZN10layer_norm13ln_bwd_kernelINS_13Kernel_traitsI13__nv_bfloat16S2_S2_S2_fjLj7168ELj1ELj1ELj8ELj8ENS_18Kernel_traits_baseILj7168ES2_S2_S2_S2_fjLj256EEEEELb1ELb0ELb0ELb0EEEvNS_9BwdParamsE,"",@"SHT_CUDA_INFO"
	.sectionflags	@""
	.align	4


	//----- nvinfo : EIATTR_CUDA_API_VERSION
	.align		4
        /*0000*/ 	.byte	0x04, 0x37
        /*0002*/ 	.short	(.L_1347 - .L_1346)
.L_1346:
        /*0004*/ 	.word	0x00000082


	//----- nvinfo : EIATTR_KPARAM_INFO
	.align		4
.L_1347:
        /*0008*/ 	.byte	0x04, 0x17
        /*000a*/ 	.short	(.L_1349 - .L_1348)
.L_1348:
        /*000c*/ 	.word	0x00000000
        /*0010*/ 	.short	0x0000
        /*0012*/ 	.short	0x0000
        /*0014*/ 	.byte	0x00, 0xf0, 0xa1, 0x04


	//----- nvinfo : EIATTR_SPARSE_MMA_MASK
	.align		4
.L_1349:
        /*0018*/ 	.byte	0x03, 0x50
        /*001a*/ 	.short	0x0000


	//----- nvinfo : EIATTR_MAXREG_COUNT
	.align		4
        /*001c*/ 	.byte	0x03, 0x1b
        /*001e*/ 	.short	0x00ff


	//----- nvinfo : EIATTR_NUM_BARRIERS
	.align		4
        /*0020*/ 	.byte	0x02, 0x4c
        /*0022*/ 	.byte	0x01
	.zero		1


	//----- nvinfo : EIATTR_MERCURY_ISA_VERSION
	.align		4
        /*0024*/ 	.byte	0x03, 0x5f
        /*0026*/ 	.short	0x0101


	//----- nvinfo : EIATTR_COOP_GROUP_MASK_REGIDS
	.align		4
        /*0028*/ 	.byte	0x04, 0x29
        /*002a*/ 	.short	(.L_1351 - .L_1350)


	//   ....[0]....
.L_1350:
        /*002c*/ 	.word	0xffffffff


	//   ....[1]....
        /*0030*/ 	.word	0xffffffff


	//   ....[2]....
        /*0034*/ 	.word	0xffffffff


	//   ....[3]....
        /*0038*/ 	.word	0xffffffff


	//   ....[4]....
        /*003c*/ 	.word	0xffffffff


	//   ....[5]....
        /*0040*/ 	.word	0xffffffff


	//   ....[6]....
        /*0044*/ 	.word	0xffffffff


	//   ....[7]....
        /*0048*/ 	.word	0xffffffff


	//   ....[8]....
        /*004c*/ 	.word	0xffffffff


	//   ....[9]....
        /*0050*/ 	.word	0xffffffff


	//----- nvinfo : EIATTR_COOP_GROUP_INSTR_OFFSETS
	.align		4
.L_1351:
        /*0054*/ 	.byte	0x04, 0x28
        /*0056*/ 	.short	(.L_1353 - .L_1352)


	//   ....[0]....
.L_1352:
        /*0058*/ 	.word	0x00002780


	//   ....[1]....
        /*005c*/ 	.word	0x000027b0


	//   ....[2]....
        /*0060*/ 	.word	0x000027e0


	//   ....[3]....
        /*0064*/ 	.word	0x000027f0


	//   ....[4]....
        /*0068*/ 	.word	0x00002820


	//   ....[5]....
        /*006c*/ 	.word	0x00002830


	//   ....[6]....
        /*0070*/ 	.word	0x00002860


	//   ....[7]....
        /*0074*/ 	.word	0x00002870


	//   ....[8]....
        /*0078*/ 	.word	0x000028a0


	//   ....[9]....
        /*007c*/ 	.word	0x000028b0


	//----- nvinfo : EIATTR_VRC_CTA_INIT_COUNT
	.align		4
.L_1353:
        /*0080*/ 	.byte	0x02, 0x4a
	.zero		1
	.zero		1


	//----- nvinfo : EIATTR_EXIT_INSTR_OFFSETS
	.align		4
        /*0084*/ 	.byte	0x04, 0x1c
        /*0086*/ 	.short	(.L_1355 - .L_1354)


	//   ....[0]....
.L_1354:
        /*0088*/ 	.word	0x00008b70


	//   ....[1]....
        /*008c*/ 	.word	0x00008bf0


	//----- nvinfo : EIATTR_MAX_THREADS
	.align		4
.L_1355:
        /*0090*/ 	.byte	0x04, 0x05
        /*0092*/ 	.short	(.L_1357 - .L_1356)
.L_1356:
        /*0094*/ 	.word	0x00000100
        /*0098*/ 	.word	0x00000001
        /*009c*/ 	.word	0x00000001


	//----- nvinfo : EIATTR_CRS_STACK_SIZE
	.align		4
.L_1357:
        /*00a0*/ 	.byte	0x04, 0x1e
        /*00a2*/ 	.short	(.L_1359 - .L_1358)
.L_1358:
        /*00a4*/ 	.word	0x00000000


	//----- nvinfo : EIATTR_CBANK_PARAM_SIZE
	.align		4
.L_1359:
        /*00a8*/ 	.byte	0x03, 0x19
        /*00aa*/ 	.short	0x0128


	//----- nvinfo : EIATTR_PARAM_CBANK
	.align		4
        /*00ac*/ 	.byte	0x04, 0x0a
        /*00ae*/ 	.short	(.L_1361 - .L_1360)
	.align		4
.L_1360:
        /*00b0*/ 	.word	index@(.nv.constant0._ZN10layer_norm13ln_bwd_kernelINS_13Kernel_traitsI13__nv_bfloat16S2_S2_S2_fjLj7168ELj1ELj1ELj8ELj8ENS_18Kernel_traits_baseILj7168ES2_S2_S2_S2_fjLj256EEEEELb1ELb0ELb0ELb0EEEvNS_9BwdParamsE)
        /*00b4*/ 	.short	0x0380
        /*00b6*/ 	.short	0x0128


	//----- nvinfo : EIATTR_SW_WAR
	.align		4
.L_1361:
        /*00b8*/ 	.byte	0x04, 0x36
        /*00ba*/ 	.short	(.L_1363 - .L_1362)
.L_1362:
        /*00bc*/ 	.word	0x00000008
.L_1363:


//--------------------- .nv.info._ZN10layer_norm13ln_bwd_kernelINS_13Kernel_traitsI13__nv_bfloat16S2_S2_S2_fjLj7168ELj1ELj1ELj8ELj8ENS_18Kernel_traits_baseILj7168ES2_S2_S2_S2_fjLj256EEEEELb1ELb0ELb0ELb1EEEvNS_9BwdParamsE --------------------------
	.section	.nv.info._ZN10layer_norm13ln_bwd_kernelINS_13Kernel_traitsI13__nv_bfloat16S2_S2_S2_fjLj7168ELj1ELj1ELj8ELj8ENS_18Kernel_traits_baseILj7168ES2_S2_S2_S2_fjLj256EEEEELb1ELb0ELb0ELb1EEEvNS_9BwdParamsE,"",@"SHT_CUDA_INFO"
	.sectionflags	@""
	.align	4


	//----- nvinfo : EIATTR_CUDA_API_VERSION
	.align		4
        /*0000*/ 	.byte	0x04, 0x37
        /*0002*/ 	.short	(.L_1365 - .L_1364)
.L_1364:
        /*0004*/ 	.word	0x00000082


	//----- nvinfo : EIATTR_KPARAM_INFO
	.align		4
.L_1365:
        /*0008*/ 	.byte	0x04, 0x17
        /*000a*/ 	.short	(.L_1367 - .L_1366)
.L_1366:
        /*000c*/ 	.word	0x00000000
        /*0010*/ 	.short	0x0000
        /*0012*/ 	.short	0x0000
        /*0014*/ 	.byte	0x00, 0xf0, 0xa1, 0x04


	//----- nvinfo : EIATTR_SPARSE_MMA_MASK
	.align		4
.L_1367:
        /*0018*/ 	.byte	0x03, 0x50
        /*001a*/ 	.short	0x0000


	//----- nvinfo : EIATTR_MAXREG_COUNT
	.align		4
        /*001c*/ 	.byte	0x03, 0x1b
        /*001e*/ 	.short	0x00ff


	//----- nvinfo : EIATTR_NUM_BARRIERS
	.align		4
        /*0020*/ 	.byte	0x02, 0x4c
        /*0022*/ 	.byte	0x01
	.zero		1


	//----- nvinfo : EIATTR_MERCURY_ISA_VERSION
	.align		4
        /*0024*/ 	.byte	0x03, 0x5f
        /*0026*/ 	.short	0x0101


	//----- nvinfo : EIATTR_COOP_GROUP_MASK_REGIDS
	.align		4
        /*0028*/ 	.byte	0x04, 0x29
        /*002a*/ 	.short	(.L_1369 - .L_1368)


	//   ....[0]....
.L_1368:
        /*002c*/ 	.word	0xffffffff


	//   ....[1]....
        /*0030*/ 	.word	0xffffffff


	//   ....[2]....
        /*0034*/ 	.word	0xffffffff


	//   ....[3]....
        /*0038*/ 	.word	0xffffffff


	//   ....[4]....
        /*003c*/ 	.word	0xffffffff


	//   ....[5]....
        /*0040*/ 	.word	0xffffffff


	//   ....[6]....
        /*0044*/ 	.word	0xffffffff


	//   ....[7]....
        /*0048*/ 	.word	0xffffffff


	//   ....[8]....
        /*004c*/ 	.word	0xffffffff


	//   ....[9]....
        /*0050*/ 	.word	0xffffffff


	//----- nvinfo : EIATTR_COOP_GROUP_INSTR_OFFSETS
	.align		4
.L_1369:
        /*0054*/ 	.byte	0x04, 0x28
        /*0056*/ 	.short	(.L_1371 - .L_1370)


	//   ....[0]....
.L_1370:
        /*0058*/ 	.word	0x00001c50


	//   ....[1]....
        /*005c*/ 	.word	0x00001c60


	//   ....[2]....
        /*0060*/ 	.word	0x00001c90


	//   ....[3]....
        /*0064*/ 	.word	0x00001ca0


	//   ....[4]....
        /*0068*/ 	.word	0x00001cd0


	//   ....[5]....
        /*006c*/ 	.word	0x00001ce0


	//   ....[6]....
        /*0070*/ 	.word	0x00001d30


	//   ....[7]....
        /*0074*/ 	.word	0x00001d40


	//   ....[8]....
        /*0078*/ 	.word	0x00001d90


	//   ....[9]....
        /*007c*/ 	.word	0x00001da0


	//----- nvinfo : EIATTR_VRC_CTA_INIT_COUNT
	.align		4
.L_1371:
        /*0080*/ 	.byte	0x02, 0x4a
	.zero		1
	.zero		1


	//----- nvinfo : EIATTR_EXIT_INSTR_OFFSETS
	.align		4
        /*0084*/ 	.byte	0x04, 0x1c
        /*0086*/ 	.short	(.L_1373 - .L_1372)


	//   ....[0]....
.L_1372:
        /*0088*/ 	.word	0x00007bd0


	//----- nvinfo : EIATTR_MAX_THREADS
	.align		4
.L_1373:
        /*008c*/ 	.byte	0x04, 0x05
        /*008e*/ 	.short	(.L_1375 - .L_1374)
.L_1374:
        /*0090*/ 	.word	0x00000100
        /*0094*/ 	.word	0x00000001
        /*0098*/ 	.word	0x00000001


	//----- nvinfo : EIATTR_CBANK_PARAM_SIZE
	.align		4
.L_1375:
        /*009c*/ 	.byte	0x03, 0x19
        /*009e*/ 	.short	0x0128


	//----- nvinfo : EIATTR_PARAM_CBANK
	.align		4
        /*00a0*/ 	.byte	0x04, 0x0a
        /*00a2*/ 	.short	(.L_1377 - .L_1376)
	.align		4
.L_1376:
        /*00a4*/ 	.word	index@(.nv.constant0._ZN10layer_norm13ln_bwd_kernelINS_13Kernel_traitsI13__nv_bfloat16S2_S2_S2_fjLj7168ELj1ELj1ELj8ELj8ENS_18Kernel_traits_baseILj7168ES2_S2_S2_S2_fjLj256EEEEELb1ELb0ELb0ELb1EEEvNS_9BwdParamsE)
        /*00a8*/ 	.short	0x0380
        /*00aa*/ 	.short	0x0128


	//----- nvinfo : EIATTR_SW_WAR
	.align		4
.L_1377:
        /*00ac*/ 	.byte	0x04, 0x36
        /*00ae*/ 	.short	(.L_1379 - .L_1378)
.L_1378:
        /*00b0*/ 	.word	0x00000008
.L_1379:


//--------------------- .nv.info._ZN10layer_norm22ln_bwd_finalize_kernelINS_22Kernel_traits_finalizeILj7168E13__nv_bfloat16S2_S2_S2_fjLb0ELj1024ELj4ENS_18Kernel_traits_baseILj7168ES2_S2_S2_S2_fjLj1024EEEEELb0ELb0EEEvNS_9BwdParamsE --------------------------
	.section	.nv.info._ZN10layer_norm22ln_bwd_finalize_kernelINS_22Kernel_traits_finalizeILj7168E13__nv_bfloat16S2_S2_S2_fjLb0ELj1024ELj4ENS_18Kernel_traits_baseILj7168ES2_S2_S2_S2_fjLj1024EEEEELb0ELb0EEEvNS_9BwdParamsE,"",@"SHT_CUDA_INFO"
	.sectionflags	@""
	.align	4


	//----- nvinfo : EIATTR_CUDA_API_VERSION
	.align		4
        /*0000*/ 	.byte	0x04, 0x37
        /*0002*/ 	.short	(.L_1381 - .L_1380)
.L_1380:
        /*0004*/ 	.word	0x00000082


	//----- nvinfo : EIATTR_KPARAM_INFO
	.align		4
.L_1381:
        /*0008*/ 	.byte	0x04, 0x17
        /*000a*/ 	.short	(.L_1383 - .L_1382)
.L_1382:
        /*000c*/ 	.word	0x00000000
        /*0010*/ 	.short	0x0000
        /*0012*/ 	.short	0x0000
        /*0014*/ 	.byte	0x00, 0xf0, 0xa1, 0x04


	//----- nvinfo : EIATTR_SPARSE_MMA_MASK
	.align		4
.L_1383:
        /*0018*/ 	.byte	0x03, 0x50
        /*001a*/ 	.short	0x0000


	//----- nvinfo : EIATTR_MAXREG_COUNT
	.align		4
        /*001c*/ 	.byte	0x03, 0x1b
        /*001e*/ 	.short	0x0040


	//----- nvinfo : EIATTR_NUM_BARRIERS
	.align		4
        /*0020*/ 	.byte	0x02, 0x4c
        /*0022*/ 	.byte	0x01
	.zero		1


	//----- nvinfo : EIATTR_MERCURY_ISA_VERSION
	.align		4
        /*0024*/ 	.byte	0x03, 0x5f
        /*0026*/ 	.short	0x0101


	//----- nvinfo : EIATTR_COOP_GROUP_MASK_REGIDS
	.align		4
        /*0028*/ 	.byte	0x04, 0x29
        /*002a*/ 	.short	(.L_1385 - .L_1384)


	//   ....[0]....
.L_1384:
        /*002c*/ 	.word	0xffffffff


	//   ....[1]....
        /*0030*/ 	.word	0xffffffff


	//   ....[2]....
        /*0034*/ 	.word	0xffffffff


	//   ....[3]....
        /*0038*/ 	.word	0xffffffff


	//   ....[4]....
        /*003c*/ 	.word	0xffffffff


	//   ....[5]....
        /*0040*/ 	.word	0xffffffff


	//   ....[6]....
        /*0044*/ 	.word	0xffffffff


	//   ....[7]....
        /*0048*/ 	.word	0xffffffff


	//   ....[8]....
        /*004c*/ 	.word	0xffffffff


	//   ....[9]....
        /*0050*/ 	.word	0xffffffff


	//----- nvinfo : EIATTR_COOP_GROUP_INSTR_OFFSETS
	.align		4
.L_1385:
        /*0054*/ 	.byte	0x04, 0x28
        /*0056*/ 	.short	(.L_1387 - .L_1386)


	//   ....[0]....
.L_1386:
        /*0058*/ 	.word	0x000015e0


	//   ....[1]....
        /*005c*/ 	.word	0x000015f0


	//   ....[2]....
        /*0060*/ 	.word	0x00001620


	//   ....[3]....
        /*0064*/ 	.word	0x00001630


	//   ....[4]....
        /*0068*/ 	.word	0x00001660


	//   ....[5]....
        /*006c*/ 	.word	0x00001670


	//   ....[6]....
        /*0070*/ 	.word	0x000016b0


	//   ....[7]....
        /*0074*/ 	.word	0x000016e0


	//   ....[8]....
        /*0078*/ 	.word	0x00001710


	//   ....[9]....
        /*007c*/ 	.word	0x00001720


	//----- nvinfo : EIATTR_VRC_CTA_INIT_COUNT
	.align		4
.L_1387:
        /*0080*/ 	.byte	0x02, 0x4a
	.zero		1
	.zero		1


	//----- nvinfo : EIATTR_EXIT_INSTR_OFFSETS
	.align		4
        /*0084*/ 	.byte	0x04, 0x1c
        /*0086*/ 	.short	(.L_1389 - .L_1388)


	//   ....[0]....
.L_1388:
        /*0088*/ 	.word	0x00000060


	//   ....[1]....
        /*008c*/ 	.word	0x00001780


	//   ....[2]....
        /*0090*/ 	.word	0x000017b0


	//   ....[3]....
        /*0094*/ 	.word	0x00001870


	//----- nvinfo : EIATTR_MAX_THREADS
	.align		4
.L_1389:
        /*0098*/ 	.byte	0x04, 0x05
        /*009a*/ 	.short	(.L_1391 - .L_1390)
.L_1390:
        /*009c*/ 	.word	0x00000400
        /*00a0*/ 	.word	0x00000001
        /*00a4*/ 	.word	0x00000001


	//----- nvinfo : EIATTR_CRS_STACK_SIZE
	.align		4
.L_1391:
        /*00a8*/ 	.byte	0x04, 0x1e
        /*00aa*/ 	.short	(.L_1393 - .L_1392)
.L_1392:
        /*00ac*/ 	.word	0x00000000


	//----- nvinfo : EIATTR_CBANK_PARAM_SIZE
	.align		4
.L_1393:
        /*00b0*/ 	.byte	0x03, 0x19
        /*00b2*/ 	.short	0x0128


	//----- nvinfo : EIATTR_PARAM_CBANK
	.align		4
        /*00b4*/ 	.byte	0x04, 0x0a
        /*00b6*/ 	.short	(.L_1395 - .L_1394)
	.align		4
.L_1394:
        /*00b8*/ 	.word	index@(.nv.constant0._ZN10layer_norm22ln_bwd_finalize_kernelINS_22Kernel_traits_finalizeILj7168E13__nv_bfloat16S2_S2_S2_fjLb0ELj1024ELj4ENS_18Kernel_traits_baseILj7168ES2_S2_S2_S2_fjLj1024EEEEELb0ELb0EEEvNS_9BwdParamsE)
        /*00bc*/ 	.short	0x0380
        /*00be*/ 	.short	0x0128


	//----- nvinfo : EIATTR_SW_WAR
	.align		4
.L_1395:
        /*00c0*/ 	.byte	0x04, 0x36
        /*00c2*/ 	.short	(.L_1397 - .L_1396)
.L_1396:
        /*00c4*/ 	.word	0x00000008
.L_1397:


//--------------------- .nv.info._ZN10layer_norm13ln_bwd_kernelINS_13Kernel_traitsI13__nv_bfloat16S2_S2_S2_fjLj7168ELj1ELj1ELj8ELj8ENS_18Kernel_traits_baseILj7168ES2_S2_S2_S2_fjLj256EEEEELb1ELb0ELb1ELb0EEEvNS_9BwdParamsE --------------------------
	.section	.nv.info._ZN10layer_norm13ln_bwd_kernelINS_13Kernel_traitsI13__nv_bfloat16S2_S2_S2_fjLj7168ELj1ELj1ELj8ELj8ENS_18Kernel_traits_baseILj7168ES2_S2_S2_S2_fjLj256EEEEELb1ELb0ELb1ELb0EEEvNS_9BwdParamsE,"",@"SHT_CUDA_INFO"
	.sectionflags	@""
	.align	4


	//----- nvinfo : EIATTR_CUDA_API_VERSION
	.align		4
        /*0000*/ 	.byte	0x04, 0x37
        /*0002*/ 	.short	(.L_1399 - .L_1398)
.L_1398:
        /*0004*/ 	.word	0x00000082


	//----- nvinfo : EIATTR_KPARAM_INFO
	.align		4
.L_1399:
        /*0008*/ 	.byte	0x04, 0x17
        /*000a*/ 	.short	(.L_1401 - .L_1400)
.L_1400:
        /*000c*/ 	.word	0x00000000
        /*0010*/ 	.short	0x0000
        /*0012*/ 	.short	0x0000
        /*0014*/ 	.byte	0x00, 0xf0, 0xa1, 0x04


	//----- nvinfo : EIATTR_SPARSE_MMA_MASK
	.align		4
.L_1401:
        /*0018*/ 	.byte	0x03, 0x50
        /*001a*/ 	.short	0x0000


	//----- nvinfo : EIATTR_MAXREG_COUNT
	.align		4
        /*001c*/ 	.byte	0x03, 0x1b
        /*001e*/ 	.short	0x00ff


	//----- nvinfo : EIATTR_NUM_BARRIERS
	.align		4
        /*0020*/ 	.byte	0x02, 0x4c
        /*0022*/ 	.byte	0x01
	.zero		1


	//----- nvinfo : EIATTR_MERCURY_ISA_VERSION
	.align		4
        /*0024*/ 	.byte	0x03, 0x5f
        /*0026*/ 	.short	0x0101


	//----- nvinfo : EIATTR_COOP_GROUP_MASK_REGIDS
	.align		4
        /*0028*/ 	.byte	0x04, 0x29
        /*002a*/ 	.short	(.L_1403 - .L_1402)


	//   ....[0]....
.L_1402:
        /*002c*/ 	.word	0xffffffff


	//   ....[1]....
        /*0030*/ 	.word	0xffffffff


	//   ....[2]....
        /*0034*/ 	.word	0xffffffff


	//   ....[3]....
        /*0038*/ 	.word	0xffffffff


	//   ....[4]....
        /*003c*/ 	.word	0xffffffff


	//   ....[5]....
        /*0040*/ 	.word	0xffffffff


	//   ....[6]....
        /*0044*/ 	.word	0xffffffff


	//   ....[7]....
        /*0048*/ 	.word	0xffffffff


	//   ....[8]....
        /*004c*/ 	.word	0xffffffff


	//   ....[9]....
        /*0050*/ 	.word	0xffffffff


	//----- nvinfo : EIATTR_COOP_GROUP_INSTR_OFFSETS
	.align		4
.L_1403:
        /*0054*/ 	.byte	0x04, 0x28
        /*0056*/ 	.short	(.L_1405 - .L_1404)


	//   ....[0]....
.L_1404:
        /*0058*/ 	.word	0x000031e0


	//   ....[1]....
        /*005c*/ 	.word	0x00003210


	//   ....[2]....
        /*0060*/ 	.word	0x00003240


	//   ....[3]....
        /*0064*/ 	.word	0x00003250


	//   ....[4]....
        /*0068*/ 	.word	0x00003280


	//   ....[5]....
        /*006c*/ 	.word	0x00003290


	//   ....[6]....
        /*0070*/ 	.word	0x000032c0


	//   ....[7]....
        /*0074*/ 	.word	0x000032d0


	//   ....[8]....
        /*0078*/ 	.word	0x00003300


	//   ....[9]....
        /*007c*/ 	.word	0x00003310


	//----- nvinfo : EIATTR_VRC_CTA_INIT_COUNT
	.align		4
.L_1405:
        /*0080*/ 	.byte	0x02, 0x4a
	.zero		1
	.zero		1


	//----- nvinfo : EIATTR_EXIT_INSTR_OFFSETS
	.align		4
        /*0084*/ 	.byte	0x04, 0x1c
        /*0086*/ 	.short	(.L_1407 - .L_1406)


	//   ....[0]....
.L_1406:
        /*0088*/ 	.word	0x0000a190


	//   ....[1]....
        /*008c*/ 	.word	0x0000a210


	//----- nvinfo : EIATTR_MAX_THREADS
	.align		4
.L_1407:
        /*0090*/ 	.byte	0x04, 0x05
        /*0092*/ 	.short	(.L_1409 - .L_1408)
.L_1408:
        /*0094*/ 	.word	0x00000100
        /*0098*/ 	.word	0x00000001
        /*009c*/ 	.word	0x00000001


	//----- nvinfo : EIATTR_CRS_STACK_SIZE
	.align		4
.L_1409:
        /*00a0*/ 	.byte	0x04, 0x1e
        /*00a2*/ 	.short	(.L_1411 - .L_1410)
.L_1410:
        /*00a4*/ 	.word	0x00000000


	//----- nvinfo : EIATTR_CBANK_PARAM_SIZE
	.align		4
.L_1411:
        /*00a8*/ 	.byte	0x03, 0x19
        /*00aa*/ 	.short	0x0128


	//----- nvinfo : EIATTR_PARAM_CBANK
	.align		4
        /*00ac*/ 	.byte	0x04, 0x0a
        /*00ae*/ 	.short	(.L_1413 - .L_1412)
	.align		4
.L_1412:
        /*00b0*/ 	.word	index@(.nv.constant0._ZN10layer_norm13ln_bwd_kernelINS_13Kernel_traitsI13__nv_bfloat16S2_S2_S2_fjLj7168ELj1ELj1ELj8ELj8ENS_18Kernel_traits_baseILj7168ES2_S2_S2_S2_fjLj256EEEEELb1ELb0ELb1ELb0EEEvNS_9BwdParamsE)
        /*00b4*/ 	.short	0x0380
        /*00b6*/ 	.short	0x0128


	//----- nvinfo : EIATTR_SW_WAR
	.align		4
.L_1413:
        /*00b8*/ 	.byte	0x04, 0x36
        /*00ba*/ 	.short	(.L_1415 - .L_1414)
.L_1414:
        /*00bc*/ 	.word	0x00000008
.L_1415:


//--------------------- .nv.info._ZN10layer_norm22ln_bwd_finalize_kernelINS_22Kernel_traits_finalizeILj7168E13__nv_bfloat16S2_S2_S2_fjLb0ELj1024ELj4ENS_18Kernel_traits_baseILj7168ES2_S2_S2_S2_fjLj1024EEEEELb0ELb1EEEvNS_9BwdParamsE --------------------------
	.section	.nv.info._ZN10layer_norm22ln_bwd_finalize_kernelINS_22Kernel_traits_finalizeILj7168E13__nv_bfloat16S2_S2_S2_fjLb0ELj1024ELj4ENS_18Kernel_traits_baseILj7168ES2_S2_S2_S2_fjLj1024EEEEELb0ELb1EEEvNS_9BwdParamsE,"",@"SHT_CUDA_INFO"
	.sectionflags	@""
	.align	4


	//----- nvinfo : EIATTR_CUDA_API_VERSION
	.align		4
        /*0000*/ 	.byte	0x04, 0x37
        /*0002*/ 	.short	(.L_1417 - .L_1416)
.L_1416:
        /*0004*/ 	.word	0x00000082


	//----- nvinfo : EIATTR_KPARAM_INFO
	.align		4
.L_1417:
        /*0008*/ 	.byte	0x04, 0x17
        /*000a*/ 	.short	(.L_1419 - .L_1418)
.L_1418:
        /*000c*/ 	.word	0x00000000
        /*0010*/ 	.short	0x0000
        /*0012*/ 	.short	0x0000
        /*0014*/ 	.byte	0x00, 0xf0, 0xa1, 0x04


	//----- nvinfo : EIATTR_SPARSE_MMA_MASK
	.align		4
.L_1419:
        /*0018*/ 	.byte	0x03, 0x50
        /*001a*/ 	.short	0x0000


	//----- nvinfo : EIATTR_MAXREG_COUNT
	.align		4
        /*001c*/ 	.byte	0x03, 0x1b
        /*001e*/ 	.short	0x0040


	//----- nvinfo : EIATTR_NUM_BARRIERS
	.align		4
        /*0020*/ 	.byte	0x02, 0x4c
        /*0022*/ 	.byte	0x01
	.zero		1


	//----- nvinfo : EIATTR_MERCURY_ISA_VERSION
	.align		4
        /*0024*/ 	.byte	0x03, 0x5f
        /*0026*/ 	.short	0x0101


	//----- nvinfo : EIATTR_COOP_GROUP_MASK_REGIDS
	.align		4
        /*0028*/ 	.byte	0x04, 0x29
        /*002a*/ 	.short	(.L_1421 - .L_1420)


	//   ....[0]....
.L_1420:
        /*002c*/ 	.word	0xffffffff


	//   ....[1]....
        /*0030*/ 	.word	0xffffffff


	//   ....[2]....
        /*0034*/ 	.word	0xffffffff


	//   ....[3]....
        /*0038*/ 	.word	0xffffffff


	//   ....[4]....
        /*003c*/ 	.word	0xffffffff


	//   ....[5]....
        /*0040*/ 	.word	0xffffffff


	//   ....[6]....
        /*0044*/ 	.word	0xffffffff


	//   ....[7]....
        /*0048*/ 	.word	0xffffffff


	//   ....[8]....
        /*004c*/ 	.word	0xffffffff


	//   ....[9]....
        /*0050*/ 	.word	0xffffffff


	//----- nvinfo : EIATTR_COOP_GROUP_INSTR_OFFSETS
	.align		4
.L_1421:
        /*0054*/ 	.byte	0x04, 0x28
        /*0056*/ 	.short	(.L_1423 - .L_1422)


	//   ....[0]....
.L_1422:
        /*0058*/ 	.word	0x00001630


	//   ....[1]....
        /*005c*/ 	.word	0x00001640


	//   ....[2]....
        /*0060*/ 	.word	0x00001670


	//   ....[3]....
        /*0064*/ 	.word	0x00001680


	//   ....[4]....
        /*0068*/ 	.word	0x000016b0


	//   ....[5]....
        /*006c*/ 	.word	0x000016d0


	//   ....[6]....
        /*0070*/ 	.word	0x00001700


	//   ....[7]....
        /*0074*/ 	.word	0x00001710


	//   ....[8]....
        /*0078*/ 	.word	0x00001740


	//   ....[9]....
        /*007c*/ 	.word	0x00001750


	//----- nvinfo : EIATTR_VRC_CTA_INIT_COUNT
	.align		4
.L_1423:
        /*0080*/ 	.byte	0x02, 0x4a
	.zero		1
	.zero		1


	//----- nvinfo : EIATTR_EXIT_INSTR_OFFSETS
	.align		4
        /*0084*/ 	.byte	0x04, 0x1c
        /*0086*/ 	.short	(.L_1425 - .L_1424)


	//   ....[0]....
.L_1424:
        /*0088*/ 	.word	0x00000070


	//   ....[1]....
        /*008c*/ 	.word	0x000017b0


	//   ....[2]....
        /*0090*/ 	.word	0x00001880


	//----- nvinfo : EIATTR_MAX_THREADS
	.align		4
.L_1425:
        /*0094*/ 	.byte	0x04, 0x05
        /*0096*/ 	.short	(.L_1427 - .L_1426)
.L_1426:
        /*0098*/ 	.word	0x00000400
        /*009c*/ 	.word	0x00000001
        /*00a0*/ 	.word	0x00000001


	//----- nvinfo : EIATTR_CRS_STACK_SIZE
	.align		4
.L_1427:
        /*00a4*/ 	.byte	0x04, 0x1e
        /*00a6*/ 	.short	(.L_1429 - .L_1428)
.L_1428:
        /*00a8*/ 	.word	0x00000000


	//----- nvinfo : EIATTR_CBANK_PARAM_SIZE
	.align		4
.L_1429:
        /*00ac*/ 	.byte	0x03, 0x19
        /*00ae*/ 	.short	0x0128


	//----- nvinfo : EIATTR_PARAM_CBANK
	.align		4
        /*00b0*/ 	.byte	0x04, 0x0a
        /*00b2*/ 	.short	(.L_1431 - .L_1430)
	.align		4
.L_1430:
        /*00b4*/ 	.word	index@(.nv.constant0._ZN10layer_norm22ln_bwd_finalize_kernelINS_22Kernel_traits_finalizeILj7168E13__nv_bfloat16S2_S2_S2_fjLb0ELj1024ELj4ENS_18Kernel_traits_baseILj7168ES2_S2_S2_S2_fjLj1024EEEEELb0ELb1EEEvNS_9BwdParamsE)
        /*00b8*/ 	.short	0x0380
        /*00ba*/ 	.short	0x0128


	//----- nvinfo : EIATTR_SW_WAR
	.align		4
.L_1431:
        /*00bc*/ 	.byte	0x04, 0x36
        /*00be*/ 	.short	(.L_1433 - .L_1432)
.L_1432:
        /*00c0*/ 	.word	0x00000008
.L_1433:


//--------------------- .nv.info._ZN10layer_norm13ln_bwd_kernelINS_13Kernel_traitsI13__nv_bfloat16S2_S2_S2_fjLj7168ELj1ELj1ELj8ELj8ENS_18Kernel_traits_baseILj7168ES2_S2_S2_S2_fjLj256EEEEELb1ELb0ELb1ELb1EEEvNS_9BwdParamsE --------------------------
	.section	.nv.info._ZN10layer_norm13ln_bwd_kernelINS_13Kernel_traitsI13__nv_bfloat16S2_S2_S2_fjLj7168ELj1ELj1ELj8ELj8ENS_18Kernel_traits_baseILj7168ES2_S2_S2_S2_fjLj256EEEEELb1ELb0ELb1ELb1EEEvNS_9BwdParamsE,"",@"SHT_CUDA_INFO"
	.sectionflags	@""
	.align	4


	//----- nvinfo : EIATTR_CUDA_API_VERSION
	.align		4
        /*0000*/ 	.byte	0x04, 0x37
        /*0002*/ 	.short	(.L_1435 - .L_1434)
.L_1434:
        /*0004*/ 	.word	0x00000082


	//----- nvinfo : EIATTR_KPARAM_INFO
	.align		4
.L_1435:
        /*0008*/ 	.byte	0x04, 0x17
        /*000a*/ 	.short	(.L_1437 - .L_1436)
.L_1436:
        /*000c*/ 	.word	0x00000000
        /*0010*/ 	.short	0x0000
        /*0012*/ 	.short	0x0000
        /*0014*/ 	.byte	0x00, 0xf0, 0xa1, 0x04


	//----- nvinfo : EIATTR_SPARSE_MMA_MASK
	.align		4
.L_1437:
        /*0018*/ 	.byte	0x03, 0x50
        /*001a*/ 	.short	0x0000


	//----- nvinfo : EIATTR_MAXREG_COUNT
	.align		4
        /*001c*/ 	.byte	0x03, 0x1b
        /*001e*/ 	.short	0x00ff


	//----- nvinfo : EIATTR_NUM_BARRIERS
	.align		4
        /*0020*/ 	.byte	0x02, 0x4c
        /*0022*/ 	.byte	0x01
	.zero		1


	//----- nvinfo : EIATTR_MERCURY_ISA_VERSION
	.align		4
        /*0024*/ 	.byte	0x03, 0x5f
        /*0026*/ 	.short	0x0101


	//----- nvinfo : EIATTR_COOP_GROUP_MASK_REGIDS
	.align		4
        /*0028*/ 	.byte	0x04, 0x29
        /*002a*/ 	.short	(.L_1439 - .L_1438)


	//   ....[0]....
.L_1438:
        /*002c*/ 	.word	0xffffffff


	//   ....[1]....
        /*0030*/ 	.word	0xffffffff


	//   ....[2]....
        /*0034*/ 	.word	0xffffffff


	//   ....[3]....
        /*0038*/ 	.word	0xffffffff


	//   ....[4]....
        /*003c*/ 	.word	0xffffffff


	//   ....[5]....
        /*0040*/ 	.word	0xffffffff


	//   ....[6]....
        /*0044*/ 	.word	0xffffffff


	//   ....[7]....
        /*0048*/ 	.word	0xffffffff


	//   ....[8]....
        /*004c*/ 	.word	0xffffffff


	//   ....[9]....
        /*0050*/ 	.word	0xffffffff


	//----- nvinfo : EIATTR_COOP_GROUP_INSTR_OFFSETS
	.align		4
.L_1439:
        /*0054*/ 	.byte	0x04, 0x28
        /*0056*/ 	.short	(.L_1441 - .L_1440)


	//   ....[0]....
.L_1440:
        /*0058*/ 	.word	0x00002530


	//   ....[1]....
        /*005c*/ 	.word	0x00002550


	//   ....[2]....
        /*0060*/ 	.word	0x00002590


	//   ....[3]....
        /*0064*/ 	.word	0x000025a0


	//   ....[4]....
        /*0068*/ 	.word	0x000025d0


	//   ....[5]....
        /*006c*/ 	.word	0x000025f0


	//   ....[6]....
        /*0070*/ 	.word	0x00002620


	//   ....[7]....
        /*0074*/ 	.word	0x00002630


	//   ....[8]....
        /*0078*/ 	.word	0x00002660


	//   ....[9]....
        /*007c*/ 	.word	0x00002670


	//----- nvinfo : EIATTR_VRC_CTA_INIT_COUNT
	.align		4
.L_1441:
        /*0080*/ 	.byte	0x02, 0x4a
	.zero		1
	.zero		1


	//----- nvinfo : EIATTR_EXIT_INSTR_OFFSETS
	.align		4
        /*0084*/ 	.byte	0x04, 0x1c
        /*0086*/ 	.short	(.L_1443 - .L_1442)


	//   ....[0]....
.L_1442:
        /*0088*/ 	.word	0x00009000


	//----- nvinfo : EIATTR_MAX_THREADS
	.align		4
.L_1443:
        /*008c*/ 	.byte	0x04, 0x05
        /*008e*/ 	.short	(.L_1445 - .L_1444)
.L_1444:
        /*0090*/ 	.word	0x00000100
        /*0094*/ 	.word	0x00000001
        /*0098*/ 	.word	0x00000001


	//----- nvinfo : EIATTR_CRS_STACK_SIZE
	.align		4
.L_1445:
        /*009c*/ 	.byte	0x04, 0x1e
        /*009e*/ 	.short	(.L_1447 - .L_1446)
.L_1446:
        /*00a0*/ 	.word	0x00000000


	//----- nvinfo : EIATTR_CBANK_PARAM_SIZE
	.align		4
.L_1447:
        /*00a4*/ 	.byte	0x03, 0x19
        /*00a6*/ 	.short	0x0128


	//----- nvinfo : EIATTR_PARAM_CBANK
	.align		4
        /*00a8*/ 	.byte	0x04, 0x0a
        /*00aa*/ 	.short	(.L_1449 - .L_1448)
	.align		4
.L_1448:
        /*00ac*/ 	.word	index@(.nv.constant0._ZN10layer_norm13ln_bwd_kernelINS_13Kernel_traitsI13__nv_bfloat16S2_S2_S2_fjLj7168ELj1ELj1ELj8ELj8ENS_18Kernel_traits_baseILj7168ES2_S2_S2_S2_fjLj256EEEEELb1ELb0ELb1ELb1EEEvNS_9BwdParamsE)
        /*00b0*/ 	.short	0x0380
        /*00b2*/ 	.short	0x0128


	//----- nvinfo : EIATTR_SW_WAR
	.align		4
.L_1449:
        /*00b4*/ 	.byte	0x04, 0x36
        /*00b6*/ 	.short	(.L_1451 - .L_1450)
.L_1450:
        /*00b8*/ 	.word	0x00000008
.L_1451:


//--------------------- .nv.info._ZN10layer_norm13ln_bwd_kernelINS_13Kernel_traitsI13__nv_bfloat16S2_S2_S2_fjLj7168ELj1ELj1ELj8ELj8ENS_18Kernel_traits_baseILj7168ES2_S2_S2_S2_fjLj256EEEEELb1ELb1ELb0ELb0EEEvNS_9BwdParamsE --------------------------
	.section	.nv.info._ZN10layer_norm13ln_bwd_kernelINS_13Kernel_traitsI13__nv_bfloat16S2_S2_S2_fjLj7168ELj1ELj1ELj8ELj8ENS_18Kernel_traits_baseILj7168ES2_S2_S2_S2_fjLj256EEEEELb1ELb1ELb0ELb0EEEvNS_9BwdParamsE,"",@"SHT_CUDA_INFO"
	.sectionflags	@""
	.align	4


	//----- nvinfo : EIATTR_CUDA_API_VERSION
	.align		4
        /*0000*/ 	.byte	0x04, 0x37
        /*0002*/ 	.short	(.L_1453 - .L_1452)
.L_1452:
        /*0004*/ 	.word	0x00000082


	//----- nvinfo : EIATTR_KPARAM_INFO
	.align		4
.L_1453:
        /*0008*/ 	.byte	0x04, 0x17
        /*000a*/ 	.short	(.L_1455 - .L_1454)
.L_1454:
        /*000c*/ 	.word	0x00000000
        /*0010*/ 	.short	0x0000
        /*0012*/ 	.short	0x0000
        /*0014*/ 	.byte	0x00, 0xf0, 0xa1, 0x04


	//----- nvinfo : EIATTR_SPARSE_MMA_MASK
	.align		4
.L_1455:
        /*0018*/ 	.byte	0x03, 0x50
        /*001a*/ 	.short	0x0000


	//----- nvinfo : EIATTR_MAXREG_COUNT
	.align		4
        /*001c*/ 	.byte	0x03, 0x1b
        /*001e*/ 	.short	0x00ff


	//----- nvinfo : EIATTR_NUM_BARRIERS
	.align		4
        /*0020*/ 	.byte	0x02, 0x4c
        /*0022*/ 	.byte	0x01
	.zero		1


	//----- nvinfo : EIATTR_MERCURY_ISA_VERSION
	.align		4
        /*0024*/ 	.byte	0x03, 0x5f
        /*0026*/ 	.short	0x0101


	//----- nvinfo : EIATTR_COOP_GROUP_MASK_REGIDS
	.align		4
        /*0028*/ 	.byte	0x04, 0x29
        /*002a*/ 	.short	(.L_1457 - .L_1456)


	//   ....[0]....
.L_1456:
        /*002c*/ 	.word	0xffffffff


	//   ....[1]....
        /*0030*/ 	.word	0xffffffff


	//   ....[2]....
        /*0034*/ 	.word	0xffffffff


	//   ....[3]....
        /*0038*/ 	.word	0xffffffff


	//   ....[4]....
        /*003c*/ 	.word	0xffffffff


	//   ....[5]....
        /*0040*/ 	.word	0xffffffff


	//   ....[6]....
        /*0044*/ 	.word	0xffffffff


	//   ....[7]....
        /*0048*/ 	.word	0xffffffff


	//   ....[8]....
        /*004c*/ 	.word	0xffffffff


	//   ....[9]....
        /*0050*/ 	.word	0xffffffff


	//----- nvinfo : EIATTR_COOP_GROUP_INSTR_OFFSETS
	.align		4
.L_1457:
        /*0054*/ 	.byte	0x04, 0x28
        /*0056*/ 	.short	(.L_1459 - .L_1458)


	//   ....[0]....
.L_1458:
        /*0058*/ 	.word	0x00002c50


	//   ....[1]....
        /*005c*/ 	.word	0x00002c80


	//   ....[2]....
        /*0060*/ 	.word	0x00002cb0


	//   ....[3]....
        /*0064*/ 	.word	0x00002cc0


	//   ....[4]....
        /*0068*/ 	.word	0x00002cf0


	//   ....[5]....
        /*006c*/ 	.word	0x00002d00


	//   ....[6]....
        /*0070*/ 	.word	0x00002d30


	//   ....[7]....
        /*0074*/ 	.word	0x00002d40


	//   ....[8]....
        /*0078*/ 	.word	0x00002d70


	//   ....[9]....
        /*007c*/ 	.word	0x00002d80


	//----- nvinfo : EIATTR_VRC_CTA_INIT_COUNT
	.align		4
.L_1459:
        /*0080*/ 	.byte	0x02, 0x4a
	.zero		1
	.zero		1


	//----- nvinfo : EIATTR_EXIT_INSTR_OFFSETS
	.align		4
        /*0084*/ 	.byte	0x04, 0x1c
        /*0086*/ 	.short	(.L_1461 - .L_1460)


	//   ....[0]....
.L_1460:
        /*0088*/ 	.word	0x0000c5c0


	//   ....[1]....
        /*008c*/ 	.word	0x0000c660


	//----- nvinfo : EIATTR_MAX_THREADS
	.align		4
.L_1461:
        /*0090*/ 	.byte	0x04, 0x05
        /*0092*/ 	.short	(.L_1463 - .L_1462)
.L_1462:
        /*0094*/ 	.word	0x00000100
        /*0098*/ 	.word	0x00000001
        /*009c*/ 	.word	0x00000001


	//----- nvinfo : EIATTR_CRS_STACK_SIZE
	.align		4
.L_1463:
        /*00a0*/ 	.byte	0x04, 0x1e
        /*00a2*/ 	.short	(.L_1465 - .L_1464)
.L_1464:
        /*00a4*/ 	.word	0x00000000


	//----- nvinfo : EIATTR_CBANK_PARAM_SIZE
	.align		4
.L_1465:
        /*00a8*/ 	.byte	0x03, 0x19
        /*00aa*/ 	.short	0x0128


	//----- nvinfo : EIATTR_PARAM_CBANK
	.align		4
        /*00ac*/ 	.byte	0x04, 0x0a
        /*00ae*/ 	.short	(.L_1467 - .L_1466)
	.align		4
.L_1466:
        /*00b0*/ 	.word	index@(.nv.constant0._ZN10layer_norm13ln_bwd_kernelINS_13Kernel_traitsI13__nv_bfloat16S2_S2_S2_fjLj7168ELj1ELj1ELj8ELj8ENS_18Kernel_traits_baseILj7168ES2_S2_S2_S2_fjLj256EEEEELb1ELb1ELb0ELb0EEEvNS_9BwdParamsE)
        /*00b4*/ 	.short	0x0380
        /*00b6*/ 	.short	0x0128


	//----- nvinfo : EIATTR_SW_WAR
	.align		4
.L_1467:
        /*00b8*/ 	.byte	0x04, 0x36
        /*00ba*/ 	.short	(.L_1469 - .L_1468)
.L_1468:
        /*00bc*/ 	.word	0x00000008
.L_1469:


//--------------------- .nv.info._ZN10layer_norm13ln_bwd_kernelINS_13Kernel_traitsI13__nv_bfloat16S2_S2_S2_fjLj7168ELj1ELj1ELj8ELj8ENS_18Kernel_traits_baseILj7168ES2_S2_S2_S2_fjLj256EEEEELb1ELb1ELb0ELb1EEEvNS_9BwdParamsE --------------------------
	.section	.nv.info._ZN10layer_norm13ln_bwd_kernelINS_13Kernel_traitsI13__nv_bfloat16S2_S2_S2_fjLj7168ELj1ELj1ELj8ELj8ENS_18Kernel_traits_baseILj7168ES2_S2_S2_S2_fjLj256EEEEELb1ELb1ELb0ELb1EEEvNS_9BwdParamsE,"",@"SHT_CUDA_INFO"
	.sectionflags	@""
	.align	4


	//----- nvinfo : EIATTR_CUDA_API_VERSION
	.align		4
        /*0000*/ 	.byte	0x04, 0x37
        /*0002*/ 	.short	(.L_1471 - .L_1470)
.L_1470:
        /*0004*/ 	.word	0x00000082


	//----- nvinfo : EIATTR_KPARAM_INFO
	.align		4
.L_1471:
        /*0008*/ 	.byte	0x04, 0x17
        /*000a*/ 	.short	(.L_1473 - .L_1472)
.L_1472:
        /*000c*/ 	.word	0x00000000
        /*0010*/ 	.short	0x0000
        /*0012*/ 	.short	0x0000
        /*0014*/ 	.byte	0x00, 0xf0, 0xa1, 0x04


	//----- nvinfo : EIATTR_SPARSE_MMA_MASK
	.align		4
.L_1473:
        /*0018*/ 	.byte	0x03, 0x50
        /*001a*/ 	.short	0x0000


	//----- nvinfo : EIATTR_MAXREG_COUNT
	.align		4
        /*001c*/ 	.byte	0x03, 0x1b
        /*001e*/ 	.short	0x00ff


	//----- nvinfo : EIATTR_NUM_BARRIERS
	.align		4
        /*0020*/ 	.byte	0x02, 0x4c
        /*0022*/ 	.byte	0x01
	.zero		1


	//----- nvinfo : EIATTR_MERCURY_ISA_VERSION
	.align		4
        /*0024*/ 	.byte	0x03, 0x5f
        /*0026*/ 	.short	0x0101


	//----- nvinfo : EIATTR_COOP_GROUP_MASK_REGIDS
	.align		4
        /*0028*/ 	.byte	0x04, 0x29
        /*002a*/ 	.short	(.L_1475 - .L_1474)


	//   ....[0]....
.L_1474:
        /*002c*/ 	.word	0xffffffff


	//   ....[1]....
        /*0030*/ 	.word	0xffffffff


	//   ....[2]....
        /*0034*/ 	.word	0xffffffff


	//   ....[3]....
        /*0038*/ 	.word	0xffffffff


	//   ....[4]....
        /*003c*/ 	.word	0xffffffff


	//   ....[5]....
        /*0040*/ 	.word	0xffffffff


	//   ....[6]....
        /*0044*/ 	.word	0xffffffff


	//   ....[7]....
        /*0048*/ 	.word	0xffffffff


	//   ....[8]....
        /*004c*/ 	.word	0xffffffff


	//   ....[9]....
        /*0050*/ 	.word	0xffffffff


	//----- nvinfo : EIATTR_COOP_GROUP_INSTR_OFFSETS
	.align		4
.L_1475:
        /*0054*/ 	.byte	0x04, 0x28
        /*0056*/ 	.short	(.L_1477 - .L_1476)


	//   ....[0]....
.L_1476:
        /*0058*/ 	.word	0x00001e10


	//   ....[1]....
        /*005c*/ 	.word	0x00001ec0


	//   ....[2]....
        /*0060*/ 	.word	0x00001ed0


	//   ....[3]....
        /*0064*/ 	.word	0x00001f00


	//   ....[4]....
        /*0068*/ 	.word	0x00001f10


	//   ....[5]....
        /*006c*/ 	.word	0x00001f40


	//   ....[6]....
        /*0070*/ 	.word	0x00001f50


	//   ....[7]....
        /*0074*/ 	.word	0x00001f80


	//   ....[8]....
        /*0078*/ 	.word	0x00001f90


	//   ....[9]....
        /*007c*/ 	.word	0x00001fd0


	//----- nvinfo : EIATTR_VRC_CTA_INIT_COUNT
	.align		4
.L_1477:
        /*0080*/ 	.byte	0x02, 0x4a
	.zero		1
	.zero		1


	//----- nvinfo : EIATTR_EXIT_INSTR_OFFSETS
	.align		4
        /*0084*/ 	.byte	0x04, 0x1c
        /*0086*/ 	.short	(.L_1479 - .L_1478)


	//   ....[0]....
.L_1478:
        /*0088*/ 	.word	0x0000b060


	//----- nvinfo : EIATTR_MAX_THREADS
	.align		4
.L_1479:
        /*008c*/ 	.byte	0x04, 0x05
        /*008e*/ 	.short	(.L_1481 - .L_1480)
.L_1480:
        /*0090*/ 	.word	0x00000100
        /*0094*/ 	.word	0x00000001
        /*0098*/ 	.word	0x00000001


	//----- nvinfo : EIATTR_CBANK_PARAM_SIZE
	.align		4
.L_1481:
        /*009c*/ 	.byte	0x03, 0x19
        /*009e*/ 	.short	0x0128


	//----- nvinfo : EIATTR_PARAM_CBANK
	.align		4
        /*00a0*/ 	.byte	0x04, 0x0a
        /*00a2*/ 	.short	(.L_1483 - .L_1482)
	.align		4
.L_1482:
        /*00a4*/ 	.word	index@(.nv.constant0._ZN10layer_norm13ln_bwd_kernelINS_13Kernel_traitsI13__nv_bfloat16S2_S2_S2_fjLj7168ELj1ELj1ELj8ELj8ENS_18Kernel_traits_baseILj7168ES2_S2_S2_S2_fjLj256EEEEELb1ELb1ELb0ELb1EEEvNS_9BwdParamsE)
        /*00a8*/ 	.short	0x0380
        /*00aa*/ 	.short	0x0128


	//----- nvinfo : EIATTR_SW_WAR
	.align		4
.L_1483:
        /*00ac*/ 	.byte	0x04, 0x36
        /*00ae*/ 	.short	(.L_1485 - .L_1484)
.L_1484:
        /*00b0*/ 	.word	0x00000008
.L_1485:


//--------------------- .nv.info._ZN10layer_norm22ln_bwd_finalize_kernelINS_22Kernel_traits_finalizeILj7168E13__nv_bfloat16S2_S2_S2_fjLb1ELj1024ELj4ENS_18Kernel_traits_baseILj7168ES2_S2_S2_S2_fjLj1024EEEEELb1ELb0EEEvNS_9BwdParamsE --------------------------
	.section	.nv.info._ZN10layer_norm22ln_bwd_finalize_kernelINS_22Kernel_traits_finalizeILj7168E13__nv_bfloat16S2_S2_S2_fjLb1ELj1024ELj4ENS_18Kernel_traits_baseILj7168ES2_S2_S2_S2_fjLj1024EEEEELb1ELb0EEEvNS_9BwdParamsE,"",@"SHT_CUDA_INFO"
	.sectionflags	@""
	.align	4


	//----- nvinfo : EIATTR_CUDA_API_VERSION
	.align		4
        /*0000*/ 	.byte	0x04, 0x37
        /*0002*/ 	.short	(.L_1487 - .L_1486)
.L_1486:
        /*0004*/ 	.word	0x00000082


	//----- nvinfo : EIATTR_KPARAM_INFO
	.align		4
.L_1487:
        /*0008*/ 	.byte	0x04, 0x17
        /*000a*/ 	.short	(.L_1489 - .L_1488)
.L_1488:
        /*000c*/ 	.word	0x00000000
        /*0010*/ 	.short	0x0000
        /*0012*/ 	.short	0x0000
        /*0014*/ 	.byte	0x00, 0xf0, 0xa1, 0x04


	//----- nvinfo : EIATTR_SPARSE_MMA_MASK
	.align		4
.L_1489:
        /*0018*/ 	.byte	0x03, 0x50
        /*001a*/ 	.short	0x0000


	//----- nvinfo : EIATTR_MAXREG_COUNT
	.align		4
        /*001c*/ 	.byte	0x03, 0x1b
        /*001e*/ 	.short	0x0040


	//----- nvinfo : EIATTR_NUM_BARRIERS
	.align		4
        /*0020*/ 	.byte	0x02, 0x4c
        /*0022*/ 	.byte	0x01
	.zero		1


	//----- nvinfo : EIATTR_MERCURY_ISA_VERSION
	.align		4
        /*0024*/ 	.byte	0x03, 0x5f
        /*0026*/ 	.short	0x0101


	//----- nvinfo : EIATTR_COOP_GROUP_MASK_REGIDS
	.align		4
        /*0028*/ 	.byte	0x04, 0x29
        /*002a*/ 	.short	(.L_1491 - .L_1490)


	//   ....[0]....
.L_1490:
        /*002c*/ 	.word	0xffffffff


	//   ....[1]....
        /*0030*/ 	.word	0xffffffff


	//   ....[2]....
        /*0034*/ 	.word	0xffffffff


	//   ....[3]....
        /*0038*/ 	.word	0xffffffff


	//   ....[4]....
        /*003c*/ 	.word	0xffffffff


	//   ....[5]....
        /*0040*/ 	.word	0xffffffff


	//   ....[6]....
        /*0044*/ 	.word	0xffffffff


	//   ....[7]....
        /*0048*/ 	.word	0xffffffff


	//   ....[8]....
        /*004c*/ 	.word	0xffffffff


	//   ....[9]....
        /*0050*/ 	.word	0xffffffff


	//   ....[10]....
        /*0054*/ 	.word	0xffffffff


	//   ....[11]....
        /*0058*/ 	.word	0xffffffff


	//   ....[12]....
        /*005c*/ 	.word	0xffffffff


	//   ....[13]....
        /*0060*/ 	.word	0xffffffff


	//   ....[14]....
        /*0064*/ 	.word	0xffffffff


	//----- nvinfo : EIATTR_COOP_GROUP_INSTR_OFFSETS
	.align		4
.L_1491:
        /*0068*/ 	.byte	0x04, 0x28
        /*006a*/ 	.short	(.L_1493 - .L_1492)


	//   ....[0]....
.L_1492:
        /*006c*/ 	.word	0x00001060


	//   ....[1]....
        /*0070*/ 	.word	0x00001070


	//   ....[2]....
        /*0074*/ 	.word	0x00001080


	//   ....[3]....
        /*0078*/ 	.word	0x000010b0


	//   ....[4]....
        /*007c*/ 	.word	0x000010d0


	//   ....[5]....
        /*0080*/ 	.word	0x000010e0


	//   ....[6]....
        /*0084*/ 	.word	0x00001110


	//   ....[7]....
        /*0088*/ 	.word	0x00001130


	//   ....[8]....
        /*008c*/ 	.word	0x00001140


	//   ....[9]....
        /*0090*/ 	.word	0x00001180


	//   ....[10]....
        /*0094*/ 	.word	0x000011b0


	//   ....[11]....
        /*0098*/ 	.word	0x000011c0


	//   ....[12]....
        /*009c*/ 	.word	0x00001200


	//   ....[13]....
        /*00a0*/ 	.word	0x00001220


	//   ....[14]....
        /*00a4*/ 	.word	0x00001230


	//----- nvinfo : EIATTR_VRC_CTA_INIT_COUNT
	.align		4
.L_1493:
        /*00a8*/ 	.byte	0x02, 0x4a
	.zero		1
	.zero		1


	//----- nvinfo : EIATTR_EXIT_INSTR_OFFSETS
	.align		4
        /*00ac*/ 	.byte	0x04, 0x1c
        /*00ae*/ 	.short	(.L_1495 - .L_1494)


	//   ....[0]....
.L_1494:
        /*00b0*/ 	.word	0x00000060


	//   ....[1]....
        /*00b4*/ 	.word	0x000012b0


	//   ....[2]....
        /*00b8*/ 	.word	0x000012e0


	//   ....[3]....
        /*00bc*/ 	.word	0x000013f0


	//----- nvinfo : EIATTR_MAX_THREADS
	.align		4
.L_1495:
        /*00c0*/ 	.byte	0x04, 0x05
        /*00c2*/ 	.short	(.L_1497 - .L_1496)
.L_1496:
        /*00c4*/ 	.word	0x00000400
        /*00c8*/ 	.word	0x00000001
        /*00cc*/ 	.word	0x00000001


	//----- nvinfo : EIATTR_CRS_STACK_SIZE
	.align		4
.L_1497:
        /*00d0*/ 	.byte	0x04, 0x1e
        /*00d2*/ 	.short	(.L_1499 - .L_1498)
.L_1498:
        /*00d4*/ 	.word	0x00000000


	//----- nvinfo : EIATTR_CBANK_PARAM_SIZE
	.align		4
.L_1499:
        /*00d8*/ 	.byte	0x03, 0x19
        /*00da*/ 	.short	0x0128


	//----- nvinfo : EIATTR_PARAM_CBANK
	.align		4
        /*00dc*/ 	.byte	0x04, 0x0a
        /*00de*/ 	.short	(.L_1501 - .L_1500)
	.align		4
.L_1500:
        /*00e0*/ 	.word	index@(.nv.constant0._ZN10layer_norm22ln_bwd_finalize_kernelINS_22Kernel_traits_finalizeILj7168E13__nv_bfloat16S2_S2_S2_fjLb1ELj1024ELj4ENS_18Kernel_traits_baseILj7168ES2_S2_S2_S2_fjLj1024EEEEELb1ELb0EEEvNS_9BwdParamsE)
        /*00e4*/ 	.short	0x0380
        /*00e6*/ 	.short	0x0128


	//----- nvinfo : EIATTR_SW_WAR
	.align		4
.L_1501:
        /*00e8*/ 	.byte	0x04, 0x36
        /*00ea*/ 	.short	(.L_1503 - .L_1502)
.L_1502:
        /*00ec*/ 	.word	0x00000008
.L_1503:


//--------------------- .nv.info._ZN10layer_norm13ln_bwd_kernelINS_13Kernel_traitsI13__nv_bfloat16S2_S2_S2_fjLj7168ELj1ELj1ELj8ELj8ENS_18Kernel_traits_baseILj7168ES2_S2_S2_S2_fjLj256EEEEELb1ELb1ELb1ELb0EEEvNS_9BwdParamsE --------------------------
	.section	.nv.info._ZN10layer_norm13ln_bwd_kernelINS_13Kernel_traitsI13__nv_bfloat16S2_S2_S2_fjLj7168ELj1ELj1ELj8ELj8ENS_18Kernel_traits_baseILj7168ES2_S2_S2_S2_fjLj256EEEEELb1ELb1ELb1ELb0EEEvNS_9BwdParamsE,"",@"SHT_CUDA_INFO"
	.sectionflags	@""
	.align	4


	//----- nvinfo : EIATTR_CUDA_API_VERSION
	.align		4
        /*0000*/ 	.byte	0x04, 0x37
        /*0002*/ 	.short	(.L_1505 - .L_1504)
.L_1504:
        /*0004*/ 	.word	0x00000082


	//----- nvinfo : EIATTR_KPARAM_INFO
	.align		4
.L_1505:
        /*0008*/ 	.byte	0x04, 0x17
        /*000a*/ 	.short	(.L_1507 - .L_1506)
.L_1506:
        /*000c*/ 	.word	0x00000000
        /*0010*/ 	.short	0x0000
        /*0012*/ 	.short	0x0000
        /*0014*/ 	.byte	0x00, 0xf0, 0xa1, 0x04


	//----- nvinfo : EIATTR_SPARSE_MMA_MASK
	.align		4
.L_1507:
        /*0018*/ 	.byte	0x03, 0x50
        /*001a*/ 	.short	0x0000


	//----- nvinfo : EIATTR_MAXREG_COUNT
	.align		4
        /*001c*/ 	.byte	0x03, 0x1b
        /*001e*/ 	.short	0x00ff


	//----- nvinfo : EIATTR_NUM_BARRIERS
	.align		4
        /*0020*/ 	.byte	0x02, 0x4c
        /*0022*/ 	.byte	0x01
	.zero		1


	//----- nvinfo : EIATTR_MERCURY_ISA_VERSION
	.align		4
        /*0024*/ 	.byte	0x03, 0x5f
        /*0026*/ 	.short	0x0101


	//----- nvinfo : EIATTR_COOP_GROUP_MASK_REGIDS
	.align		4
        /*0028*/ 	.byte	0x04, 0x29
        /*002a*/ 	.short	(.L_1509 - .L_1508)


	//   ....[0]....
.L_1508:
        /*002c*/ 	.word	0xffffffff


	//   ....[1]....
        /*0030*/ 	.word	0xffffffff


	//   ....[2]....
        /*0034*/ 	.word	0xffffffff


	//   ....[3]....
        /*0038*/ 	.word	0xffffffff


	//   ....[4]....
        /*003c*/ 	.word	0xffffffff


	//   ....[5]....
        /*0040*/ 	.word	0xffffffff


	//   ....[6]....
        /*0044*/ 	.word	0xffffffff


	//   ....[7]....
        /*0048*/ 	.word	0xffffffff


	//   ....[8]....
        /*004c*/ 	.word	0xffffffff


	//   ....[9]....
        /*0050*/ 	.word	0xffffffff


	//----- nvinfo : EIATTR_COOP_GROUP_INSTR_OFFSETS
	.align		4
.L_1509:
        /*0054*/ 	.byte	0x04, 0x28
        /*0056*/ 	.short	(.L_1511 - .L_1510)


	//   ....[0]....
.L_1510:
        /*0058*/ 	.word	0x000035e0


	//   ....[1]....
        /*005c*/ 	.word	0x00003610


	//   ....[2]....
        /*0060*/ 	.word	0x00003640


	//   ....[3]....
        /*0064*/ 	.word	0x00003650


	//   ....[4]....
        /*0068*/ 	.word	0x00003680


	//   ....[5]....
        /*006c*/ 	.word	0x00003690


	//   ....[6]....
        /*0070*/ 	.word	0x000036c0


	//   ....[7]....
        /*0074*/ 	.word	0x000036d0


	//   ....[8]....
        /*0078*/ 	.word	0x00003700


	//   ....[9]....
        /*007c*/ 	.word	0x00003710


	//----- nvinfo : EIATTR_VRC_CTA_INIT_COUNT
	.align		4
.L_1511:
        /*0080*/ 	.byte	0x02, 0x4a
	.zero		1
	.zero		1


	//----- nvinfo : EIATTR_EXIT_INSTR_OFFSETS
	.align		4
        /*0084*/ 	.byte	0x04, 0x1c
        /*0086*/ 	.short	(.L_1513 - .L_1512)


	//   ....[0]....
.L_1512:
        /*0088*/ 	.word	0x0000d440


	//   ....[1]....
        /*008c*/ 	.word	0x0000d4e0


	//----- nvinfo : EIATTR_MAX_THREADS
	.align		4
.L_1513:
        /*0090*/ 	.byte	0x04, 0x05
        /*0092*/ 	.short	(.L_1515 - .L_1514)
.L_1514:
        /*0094*/ 	.word	0x00000100
        /*0098*/ 	.word	0x00000001
        /*009c*/ 	.word	0x00000001


	//----- nvinfo : EIATTR_CRS_STACK_SIZE
	.align		4
.L_1515:
        /*00a0*/ 	.byte	0x04, 0x1e
        /*00a2*/ 	.short	(.L_1517 - .L_1516)
.L_1516:
        /*00a4*/ 	.word	0x00000000


	//----- nvinfo : EIATTR_CBANK_PARAM_SIZE
	.align		4
.L_1517:
        /*00a8*/ 	.byte	0x03, 0x19
        /*00aa*/ 	.short	0x0128


	//----- nvinfo : EIATTR_PARAM_CBANK
	.align		4
        /*00ac*/ 	.byte	0x04, 0x0a
        /*00ae*/ 	.short	(.L_1519 - .L_1518)
	.align		4
.L_1518:
        /*00b0*/ 	.word	index@(.nv.constant0._ZN10layer_norm13ln_bwd_kernelINS_13Kernel_traitsI13__nv_bfloat16S2_S2_S2_fjLj7168ELj1ELj1ELj8ELj8ENS_18Kernel_traits_baseILj7168ES2_S2_S2_S2_fjLj256EEEEELb1ELb1ELb1ELb0EEEvNS_9BwdParamsE)
        /*00b4*/ 	.short	0x0380
        /*00b6*/ 	.short	0x0128


	//----- nvinfo : EIATTR_SW_WAR
	.align		4
.L_1519:
        /*00b8*/ 	.byte	0x04, 0x36
        /*00ba*/ 	.short	(.L_1521 - .L_1520)
.L_1520:
        /*00bc*/ 	.word	0x00000008
.L_1521:


//--------------------- .nv.info._ZN10layer_norm22ln_bwd_finalize_kernelINS_22Kernel_traits_finalizeILj7168E13__nv_bfloat16S2_S2_S2_fjLb1ELj1024ELj4ENS_18Kernel_traits_baseILj7168ES2_S2_S2_S2_fjLj1024EEEEELb1ELb1EEEvNS_9BwdParamsE --------------------------
	.section	.nv.info._ZN10layer_norm22ln_bwd_finalize_kernelINS_22Kernel_traits_finalizeILj7168E13__nv_bfloat16S2_S2_S2_fjLb1ELj1024ELj4ENS_18Kernel_traits_baseILj7168ES2_S2_S2_S2_fjLj1024EEEEELb1ELb1EEEvNS_9BwdParamsE,"",@"SHT_CUDA_INFO"
	.sectionflags	@""
	.align	4


	//----- nvinfo : EIATTR_CUDA_API_VERSION
	.align		4
        /*0000*/ 	.byte	0x04, 0x37
        /*0002*/ 	.short	(.L_1523 - .L_1522)
.L_1522:
        /*0004*/ 	.word	0x00000082


	//----- nvinfo : EIATTR_KPARAM_INFO
	.align		4
.L_1523:
        /*0008*/ 	.byte	0x04, 0x17
        /*000a*/ 	.short	(.L_1525 - .L_1524)
.L_1524:
        /*000c*/ 	.word	0x00000000
        /*0010*/ 	.short	0x0000
        /*0012*/ 	.short	0x0000
        /*0014*/ 	.byte	0x00, 0xf0, 0xa1, 0x04


	//----- nvinfo : EIATTR_SPARSE_MMA_MASK
	.align		4
.L_1525:
        /*0018*/ 	.byte	0x03, 0x50
        /*001a*/ 	.short	0x0000


	//----- nvinfo : EIATTR_MAXREG_COUNT
	.align		4
        /*001c*/ 	.byte	0x03, 0x1b
        /*001e*/ 	.short	0x0040


	//----- nvinfo : EIATTR_NUM_BARRIERS
	.align		4
        /*0020*/ 	.byte	0x02, 0x4c
        /*0022*/ 	.byte	0x01
	.zero		1


	//----- nvinfo : EIATTR_MERCURY_ISA_VERSION
	.align		4
        /*0024*/ 	.byte	0x03, 0x5f
        /*0026*/ 	.short	0x0101


	//----- nvinfo : EIATTR_COOP_GROUP_MASK_REGIDS
	.align		4
        /*0028*/ 	.byte	0x04, 0x29
        /*002a*/ 	.short	(.L_1527 - .L_1526)


	//   ....[0]....
.L_1526:
        /*002c*/ 	.word	0xffffffff


	//   ....[1]....
        /*0030*/ 	.word	0xffffffff


	//   ....[2]....
        /*0034*/ 	.word	0xffffffff


	//   ....[3]....
        /*0038*/ 	.word	0xffffffff


	//   ....[4]....
        /*003c*/ 	.word	0xffffffff


	//   ....[5]....
        /*0040*/ 	.word	0xffffffff


	//   ....[6]....
        /*0044*/ 	.word	0xffffffff


	//   ....[7]....
        /*0048*/ 	.word	0xffffffff


	//   ....[8]....
        /*004c*/ 	.word	0xffffffff


	//   ....[9]....
        /*0050*/ 	.word	0xffffffff


	//   ....[10]....
        /*0054*/ 	.word	0xffffffff


	//   ....[11]....
        /*0058*/ 	.word	0xffffffff


	//   ....[12]....
        /*005c*/ 	.word	0xffffffff


	//   ....[13]....
        /*0060*/ 	.word	0xffffffff


	//   ....[14]....
        /*0064*/ 	.word	0xffffffff


	//----- nvinfo : EIATTR_COOP_GROUP_INSTR_OFFSETS
	.align		4
.L_1527:
        /*0068*/ 	.byte	0x04, 0x28
        /*006a*/ 	.short	(.L_1529 - .L_1528)


	//   ....[0]....
.L_1528:
        /*006c*/ 	.word	0x00001070


	//   ....[1]....
        /*0070*/ 	.word	0x00001080


	//   ....[2]....
        /*0074*/ 	.word	0x00001090


	//   ....[3]....
        /*0078*/ 	.word	0x000010c0


	//   ....[4]....
        /*007c*/ 	.word	0x000010e0


	//   ....[5]....
        /*0080*/ 	.word	0x000010f0


	//   ....[6]....
        /*0084*/ 	.word	0x00001120


	//   ....[7]....
        /*0088*/ 	.word	0x00001140


	//   ....[8]....
        /*008c*/ 	.word	0x00001150


	//   ....[9]....
        /*0090*/ 	.word	0x00001180


	//   ....[10]....
        /*0094*/ 	.word	0x000011a0


	//   ....[11]....
        /*0098*/ 	.word	0x000011b0


	//   ....[12]....
        /*009c*/ 	.word	0x000011f0


	//   ....[13]....
        /*00a0*/ 	.word	0x00001210


	//   ....[14]....
        /*00a4*/ 	.word	0x00001220


	//----- nvinfo : EIATTR_VRC_CTA_INIT_COUNT
	.align		4
.L_1529:
        /*00a8*/ 	.byte	0x02, 0x4a
	.zero		1
	.zero		1


	//----- nvinfo : EIATTR_EXIT_INSTR_OFFSETS
	.align		4
        /*00ac*/ 	.byte	0x04, 0x1c
        /*00ae*/ 	.short	(.L_1531 - .L_1530)


	//   ....[0]....
.L_1530:
        /*00b0*/ 	.word	0x00000060


	//   ....[1]....
        /*00b4*/ 	.word	0x000012a0


	//   ....[2]....
        /*00b8*/ 	.word	0x000013c0


	//----- nvinfo : EIATTR_MAX_THREADS
	.align		4
.L_1531:
        /*00bc*/ 	.byte	0x04, 0x05
        /*00be*/ 	.short	(.L_1533 - .L_1532)
.L_1532:
        /*00c0*/ 	.word	0x00000400
        /*00c4*/ 	.word	0x00000001
        /*00c8*/ 	.word	0x00000001


	//----- nvinfo : EIATTR_CRS_STACK_SIZE
	.align		4
.L_1533:
        /*00cc*/ 	.byte	0x04, 0x1e
        /*00ce*/ 	.short	(.L_1535 - .L_1534)
.L_1534:
        /*00d0*/ 	.word	0x00000000


	//----- nvinfo : EIATTR_CBANK_PARAM_SIZE
	.align		4
.L_1535:
        /*00d4*/ 	.byte	0x03, 0x19
        /*00d6*/ 	.short	0x0128


	//----- nvinfo : EIATTR_PARAM_CBANK
	.align		4
        /*00d8*/ 	.byte	0x04, 0x0a
        /*00da*/ 	.short	(.L_1537 - .L_1536)
	.align		4
.L_1536:
        /*00dc*/ 	.word	index@(.nv.constant0._ZN10layer_norm22ln_bwd_finalize_kernelINS_22Kernel_traits_finalizeILj7168E13__nv_bfloat16S2_S2_S2_fjLb1ELj1024ELj4ENS_18Kernel_traits_baseILj7168ES2_S2_S2_S2_fjLj1024EEEEELb1ELb1EEEvNS_9BwdParamsE)
        /*00e0*/ 	.short	0x0380
        /*00e2*/ 	.short	0x0128


	//----- nvinfo : EIATTR_SW_WAR
	.align		4
.L_1537:
        /*00e4*/ 	.byte	0x04, 0x36
        /*00e6*/ 	.short	(.L_1539 - .L_1538)
.L_1538:
        /*00e8*/ 	.word	0x00000008
.L_1539:


//--------------------- .nv.info._ZN10layer_norm13ln_bwd_kernelINS_13Kernel_traitsI13__nv_bfloat16S2_S2_S2_fjLj7168ELj1ELj1ELj8ELj8ENS_18Kernel_traits_baseILj7168ES2_S2_S2_S2_fjLj256EEEEELb1ELb1ELb1ELb1EEEvNS_9BwdParamsE --------------------------
	.section	.nv.info._ZN10layer_norm13ln_bwd_kernelINS_13Kernel_traitsI13__nv_bfloat16S2_S2_S2_fjLj7168ELj1ELj1ELj8ELj8ENS_18Kernel_traits_baseILj7168ES2_S2_S2_S2_fjLj256EEEEELb1ELb1ELb1ELb1EEEvNS_9BwdParamsE,"",@"SHT_CUDA_INFO"
	.sectionflags	@""
	.align	4


	//----- nvinfo : EIATTR_CUDA_API_VERSION
	.align		4
        /*0000*/ 	.byte	0x04, 0x37
        /*0002*/ 	.short	(.L_1541 - .L_1540)
.L_1540:
        /*0004*/ 	.word	0x00000082


	//----- nvinfo : EIATTR_KPARAM_INFO
	.align		4
.L_1541:
        /*0008*/ 	.byte	0x04, 0x17
        /*000a*/ 	.short	(.L_1543 - .L_1542)
.L_1542:
        /*000c*/ 	.word	0x00000000
        /*0010*/ 	.short	0x0000
        /*0012*/ 	.short	0x0000
        /*0014*/ 	.byte	0x00, 0xf0, 0xa1, 0x04


	//----- nvinfo : EIATTR_SPARSE_MMA_MASK
	.align		4
.L_1543:
        /*0018*/ 	.byte	0x03, 0x50
        /*001a*/ 	.short	0x0000


	//----- nvinfo : EIATTR_MAXREG_COUNT
	.align		4
        /*001c*/ 	.byte	0x03, 0x1b
        /*001e*/ 	.short	0x00ff


	//----- nvinfo : EIATTR_NUM_BARRIERS
	.align		4
        /*0020*/ 	.byte	0x02, 0x4c
        /*0022*/ 	.byte	0x01
	.zero		1


	//----- nvinfo : EIATTR_MERCURY_ISA_VERSION
	.align		4
        /*0024*/ 	.byte	0x03, 0x5f
        /*0026*/ 	.short	0x0101


	//----- nvinfo : EIATTR_COOP_GROUP_MASK_REGIDS
	.align		4
        /*0028*/ 	.byte	0x04, 0x29
        /*002a*/ 	.short	(.L_1545 - .L_1544)


	//   ....[0]....
.L_1544:
        /*002c*/ 	.word	0xffffffff


	//   ....[1]....
        /*0030*/ 	.word	0xffffffff


	//   ....[2]....
        /*0034*/ 	.word	0xffffffff


	//   ....[3]....
        /*0038*/ 	.word	0xffffffff


	//   ....[4]....
        /*003c*/ 	.word	0xffffffff


	//   ....[5]....
        /*0040*/ 	.word	0xffffffff


	//   ....[6]....
        /*0044*/ 	.word	0xffffffff


	//   ....[7]....
        /*0048*/ 	.word	0xffffffff


	//   ....[8]....
        /*004c*/ 	.word	0xffffffff


	//   ....[9]....
        /*0050*/ 	.word	0xffffffff


	//----- nvinfo : EIATTR_COOP_GROUP_INSTR_OFFSETS
	.align		4
.L_1545:
        /*0054*/ 	.byte	0x04, 0x28
        /*0056*/ 	.short	(.L_1547 - .L_1546)


	//   ....[0]....
.L_1546:
        /*0058*/ 	.word	0x000026f0


	//   ....[1]....
        /*005c*/ 	.word	0x00002730


	//   ....[2]....
        /*0060*/ 	.word	0x00002780


	//   ....[3]....
        /*0064*/ 	.word	0x00002790


	//   ....[4]....
        /*0068*/ 	.word	0x000027d0


	//   ....[5]....
        /*006c*/ 	.word	0x000027e0


	//   ....[6]....
        /*0070*/ 	.word	0x00002810


	//   ....[7]....
        /*0074*/ 	.word	0x00002840


	//   ....[8]....
        /*0078*/ 	.word	0x00002890


	//   ....[9]....
        /*007c*/ 	.word	0x000028b0


	//----- nvinfo : EIATTR_VRC_CTA_INIT_COUNT
	.align		4
.L_1547:
        /*0080*/ 	.byte	0x02, 0x4a
	.zero		1
	.zero		1


	//----- nvinfo : EIATTR_EXIT_INSTR_OFFSETS
	.align		4
        /*0084*/ 	.byte	0x04, 0x1c
        /*0086*/ 	.short	(.L_1549 - .L_1548)


	//   ....[0]....
.L_1548:
        /*0088*/ 	.word	0x0000bc80


	//----- nvinfo : EIATTR_MAX_THREADS
	.align		4
.L_1549:
        /*008c*/ 	.byte	0x04, 0x05
        /*008e*/ 	.short	(.L_1551 - .L_1550)
.L_1550:
        /*0090*/ 	.word	0x00000100
        /*0094*/ 	.word	0x00000001
        /*0098*/ 	.word	0x00000001


	//----- nvinfo : EIATTR_CRS_STACK_SIZE
	.align		4
.L_1551:
        /*009c*/ 	.byte	0x04, 0x1e
        /*009e*/ 	.short	(.L_1553 - .L_1552)
.L_1552:
        /*00a0*/ 	.word	0x00000000


	//----- nvinfo : EIATTR_CBANK_PARAM_SIZE
	.align		4
.L_1553:
        /*00a4*/ 	.byte	0x03, 0x19
        /*00a6*/ 	.short	0x0128


	//----- nvinfo : EIATTR_PARAM_CBANK
	.align		4
        /*00a8*/ 	.byte	0x04, 0x0a
        /*00aa*/ 	.short	(.L_1555 - .L_1554)
	.align		4
.L_1554:
        /*00ac*/ 	.word	index@(.nv.constant0._ZN10layer_norm13ln_bwd_kernelINS_13Kernel_traitsI13__nv_bfloat16S2_S2_S2_fjLj7168ELj1ELj1ELj8ELj8ENS_18Kernel_traits_baseILj7168ES2_S2_S2_S2_fjLj256EEEEELb1ELb1ELb1ELb1EEEvNS_9BwdParamsE)
        /*00b0*/ 	.short	0x0380
        /*00b2*/ 	.short	0x0128


	//----- nvinfo : EIATTR_SW_WAR
	.align		4
.L_1555:
        /*00b4*/ 	.byte	0x04, 0x36
        /*00b6*/ 	.short	(.L_1557 - .L_1556)
.L_1556:
        /*00b8*/ 	.word	0x00000008
.L_1557:


//--------------------- .nv.info._ZN10layer_norm13ln_bwd_kernelINS_13Kernel_traitsI6__halfS2_S2_S2_fjLj7168ELj1ELj1ELj8ELj8ENS_18Kernel_traits_baseILj7168ES2_S2_S2_S2_fjLj256EEEEELb0ELb0ELb0ELb0EEEvNS_9BwdParamsE --------------------------
	.section	.nv.info._ZN10layer_norm13ln_bwd_kernelINS_13Kernel_traitsI6__halfS2_S2_S2_fjLj7168ELj1ELj1ELj8ELj8ENS_18Kernel_traits_baseILj7168ES2_S2_S2_S2_fjLj256EEEEELb0ELb0ELb0ELb0EEEvNS_9BwdParamsE,"",@"SHT_CUDA_INFO"
	.sectionflags	@""
	.align	4


	//----- nvinfo : EIATTR_CUDA_API_VERSION
	.align		4
        /*0000*/ 	.byte	0x04, 0x37
        /*0002*/ 	.short	(.L_1559 - .L_1558)
.L_1558:
        /*0004*/ 	.word	0x00000082


	//----- nvinfo : EIATTR_KPARAM_INFO
	.align		4
.L_1559:
        /*0008*/ 	.byte	0x04, 0x17
        /*000a*/ 	.short	(.L_1561 - .L_1560)
.L_1560:
        /*000c*/ 	.word	0x00000000
        /*0010*/ 	.short	0x0000
        /*0012*/ 	.short	0x0000
        /*0014*/ 	.byte	0x00, 0xf0, 0xa1, 0x04


	//----- nvinfo : EIATTR_SPARSE_MMA_MASK
	.align		4
.L_1561:
        /*0018*/ 	.byte	0x03, 0x50
        /*001a*/ 	.short	0x0000


	//----- nvinfo : EIATTR_MAXREG_COUNT
	.align		4
        /*001c*/ 	.byte	0x03, 0x1b
        /*001e*/ 	.short	0x00ff


	//----- nvinfo : EIATTR_NUM_BARRIERS
	.align		4
        /*0020*/ 	.byte	0x02, 0x4c
        /*0022*/ 	.byte	0x01
	.zero		1


	//----- nvinfo : EIATTR_MERCURY_ISA_VERSION
	.align		4
        /*0024*/ 	.byte	0x03, 0x5f
        /*0026*/ 	.short	0x0101


	//----- nvinfo : EIATTR_COOP_GROUP_MASK_REGIDS
	.align		4
        /*0028*/ 	.byte	0x04, 0x29
        /*002a*/ 	.short	(.L_1563 - .L_1562)


	//   ....[0]....
.L_1562:
        /*002c*/ 	.word	0xffffffff


	//   ....[1]....
        /*0030*/ 	.word	0xffffffff


	//   ....[2]....
        /*0034*/ 	.word	0xffffffff


	//   ....[3]....
        /*0038*/ 	.word	0xffffffff


	//   ....[4]....
        /*003c*/ 	.word	0xffffffff


	//   ....[5]....
        /*0040*/ 	.word	0xffffffff


	//   ....[6]....
        /*0044*/ 	.word	0xffffffff


	//   ....[7]....
        /*0048*/ 	.word	0xffffffff


	//   ....[8]....
        /*004c*/ 	.word	0xffffffff


	//   ....[9]....
        /*0050*/ 	.word	0xffffffff


	//----- nvinfo : EIATTR_COOP_GROUP_INSTR_OFFSETS
	.align		4
.L_1563:
        /*0054*/ 	.byte	0x04, 0x28
        /*0056*/ 	.short	(.L_1565 - .L_1564)


	//   ....[0]....
.L_1564:
        /*0058*/ 	.word	0x00002650


	//   ....[1]....
        /*005c*/ 	.word	0x00002680


	//   ....[2]....
        /*0060*/ 	.word	0x000026b0


	//   ....[3]....
        /*0064*/ 	.word	0x000026c0


	//   ....[4]....
        /*0068*/ 	.word	0x000026f0


	//   ....[5]....
        /*006c*/ 	.word	0x00002700


	//   ....[6]....
        /*0070*/ 	.word	0x00002730


	//   ....[7]....
        /*0074*/ 	.word	0x00002740


	//   ....[8]....
        /*0078*/ 	.word	0x00002770


	//   ....[9]....
        /*007c*/ 	.word	0x00002780


	//----- nvinfo : EIATTR_VRC_CTA_INIT_COUNT
	.align		4
.L_1565:
        /*0080*/ 	.byte	0x02, 0x4a
	.zero		1
	.zero		1


	//----- nvinfo : EIATTR_EXIT_INSTR_OFFSETS
	.align		4
        /*0084*/ 	.byte	0x04, 0x1c
        /*0086*/ 	.short	(.L_1567 - .L_1566)


	//   ....[0]....
.L_1566:
        /*0088*/ 	.word	0x00007540


	//   ....[1]....
        /*008c*/ 	.word	0x000075c0


	//----- nvinfo : EIATTR_MAX_THREADS
	.align		4
.L_1567:
        /*0090*/ 	.byte	0x04, 0x05
        /*0092*/ 	.short	(.L_1569 - .L_1568)
.L_1568:
        /*0094*/ 	.word	0x00000100
        /*0098*/ 	.word	0x00000001
        /*009c*/ 	.word	0x00000001


	//----- nvinfo : EIATTR_CRS_STACK_SIZE
	.align		4
.L_1569:
        /*00a0*/ 	.byte	0x04, 0x1e
        /*00a2*/ 	.short	(.L_1571 - .L_1570)
.L_1570:
        /*00a4*/ 	.word	0x00000000


	//----- nvinfo : EIATTR_CBANK_PARAM_SIZE
	.align		4
.L_1571:
        /*00a8*/ 	.byte	0x03, 0x19
        /*00aa*/ 	.short	0x0128


	//----- nvinfo : EIATTR_PARAM_CBANK
	.align		4
        /*00ac*/ 	.byte	0x04, 0x0a
        /*00ae*/ 	.short	(.L_1573 - .L_1572)
	.align		4
.L_1572:
        /*00b0*/ 	.word	index@(.nv.constant0._ZN10layer_norm13ln_bwd_kernelINS_13Kernel_traitsI6__halfS2_S2_S2_fjLj7168ELj1ELj1ELj8ELj8ENS_18Kernel_traits_baseILj7168ES2_S2_S2_S2_fjLj256EEEEELb0ELb0ELb0ELb0EEEvNS_9BwdParamsE)
        /*00b4*/ 	.short	0x0380
        /*00b6*/ 	.short	0x0128


	//----- nvinfo : EIATTR_SW_WAR
	.align		4
.L_1573:
        /*00b8*/ 	.byte	0x04, 0x36
        /*00ba*/ 	.short	(.L_1575 - .L_1574)
.L_1574:
        /*00bc*/ 	.word	0x00000008
.L_1575:


//--------------------- .nv.info._ZN10layer_norm13ln_bwd_kernelINS_13Kernel_traitsI6__halfS2_S2_S2_fjLj7168ELj1ELj1ELj8ELj8ENS_18Kernel_traits_baseILj7168ES2_S2_S2_S2_fjLj256EEEEELb0ELb0ELb0ELb1EEEvNS_9BwdParamsE --------------------------
	.section	.nv.info._ZN10layer_norm13ln_bwd_kernelINS_13Kernel_traitsI6__halfS2_S2_S2_fjLj7168ELj1ELj1ELj8ELj8ENS_18Kernel_traits_baseILj7168ES2_S2_S2_S2_fjLj256EEEEELb0ELb0ELb0ELb1EEEvNS_9BwdParamsE,"",@"SHT_CUDA_INFO"
	.sectionflags	@""
	.align	4


	//----- nvinfo : EIATTR_CUDA_API_VERSION
	.align		4
        /*0000*/ 	.byte	0x04, 0x37
        /*0002*/ 	.short	(.L_1577 - .L_1576)
.L_1576:
        /*0004*/ 	.word	0x00000082


	//----- nvinfo : EIATTR_KPARAM_INFO
	.align		4
.L_1577:
        /*0008*/ 	.byte	0x04, 0x17
        /*000a*/ 	.short	(.L_1579 - .L_1578)
.L_1578:
        /*000c*/ 	.word	0x00000000
        /*0010*/ 	.short	0x0000
        /*0012*/ 	.short	0x0000
        /*0014*/ 	.byte	0x00, 0xf0, 0xa1, 0x04


	//----- nvinfo : EIATTR_SPARSE_MMA_MASK
	.align		4
.L_1579:
        /*0018*/ 	.byte	0x03, 0x50
        /*001a*/ 	.short	0x0000


	//----- nvinfo : EIATTR_MAXREG_COUNT
	.align		4
        /*001c*/ 	.byte	0x03, 0x1b
        /*001e*/ 	.short	0x00ff


	//----- nvinfo : EIATTR_NUM_BARRIERS
	.align		4
        /*0020*/ 	.byte	0x02, 0x4c
        /*0022*/ 	.byte	0x01
	.zero		1


	//----- nvinfo : EIATTR_MERCURY_ISA_VERSION
	.align		4
        /*0024*/ 	.byte	0x03, 0x5f
        /*0026*/ 	.short	0x0101


	//----- nvinfo : EIATTR_COOP_GROUP_MASK_REGIDS
	.align		4
        /*0028*/ 	.byte	0x04, 0x29
        /*002a*/ 	.short	(.L_1581 - .L_1580)


	//   ....[0]....
.L_1580:
        /*002c*/ 	.word	0xffffffff


	//   ....[1]....
        /*0030*/ 	.word	0xffffffff


	//   ....[2]....
        /*0034*/ 	.word	0xffffffff


	//   ....[3]....
        /*0038*/ 	.word	0xffffffff


	//   ....[4]....
        /*003c*/ 	.word	0xffffffff


	//   ....[5]....
        /*0040*/ 	.word	0xffffffff


	//   ....[6]....
        /*0044*/ 	.word	0xffffffff


	//   ....[7]....
        /*0048*/ 	.word	0xffffffff


	//   ....[8]....
        /*004c*/ 	.word	0xffffffff


	//   ....[9]....
        /*0050*/ 	.word	0xffffffff


	//----- nvinfo : EIATTR_COOP_GROUP_INSTR_OFFSETS
	.align		4
.L_1581:
        /*0054*/ 	.byte	0x04, 0x28
        /*0056*/ 	.short	(.L_1583 - .L_1582)


	//   ....[0]....
.L_1582:
        /*0058*/ 	.word	0x00003040


	//   ....[1]....
        /*005c*/ 	.word	0x00003070


	//   ....[2]....
        /*0060*/ 	.word	0x000030a0


	//   ....[3]....
        /*0064*/ 	.word	0x000030b0


	//   ....[4]....
        /*0068*/ 	.word	0x000030e0


	//   ....[5]....
        /*006c*/ 	.word	0x000030f0


	//   ....[6]....
        /*0070*/ 	.word	0x00003120


	//   ....[7]....
        /*0074*/ 	.word	0x00003130


	//   ....[8]....
        /*0078*/ 	.word	0x00003160


	//   ....[9]....
        /*007c*/ 	.word	0x00003170


	//----- nvinfo : EIATTR_VRC_CTA_INIT_COUNT
	.align		4
.L_1583:
        /*0080*/ 	.byte	0x02, 0x4a
	.zero		1
	.zero		1


	//----- nvinfo : EIATTR_EXIT_INSTR_OFFSETS
	.align		4
        /*0084*/ 	.byte	0x04, 0x1c
        /*0086*/ 	.short	(.L_1585 - .L_1584)


	//   ....[0]....
.L_1584:
        /*0088*/ 	.word	0x00007860


	//----- nvinfo : EIATTR_MAX_THREADS
	.align		4
.L_1585:
        /*008c*/ 	.byte	0x04, 0x05
        /*008e*/ 	.short	(.L_1587 - .L_1586)
.L_1586:
        /*0090*/ 	.word	0x00000100
        /*0094*/ 	.word	0x00000001
        /*0098*/ 	.word	0x00000001


	//----- nvinfo : EIATTR_CRS_STACK_SIZE
	.align		4
.L_1587:
        /*009c*/ 	.byte	0x04, 0x1e
        /*009e*/ 	.short	(.L_1589 - .L_1588)
.L_1588:
        /*00a0*/ 	.word	0x00000000


	//----- nvinfo : EIATTR_CBANK_PARAM_SIZE
	.align		4
.L_1589:
        /*00a4*/ 	.byte	0x03, 0x19
        /*00a6*/ 	.short	0x0128


	//----- nvinfo : EIATTR_PARAM_CBANK
	.align		4
        /*00a8*/ 	.byte	0x04, 0x0a
        /*00aa*/ 	.short	(.L_1591 - .L_1590)
	.align		4
.L_1590:
        /*00ac*/ 	.word	index@(.nv.constant0._ZN10layer_norm13ln_bwd_kernelINS_13Kernel_traitsI6__halfS2_S2_S2_fjLj7168ELj1ELj1ELj8ELj8ENS_18Kernel_traits_baseILj7168ES2_S2_S2_S2_fjLj256EEEEELb0ELb0ELb0ELb1EEEvNS_9BwdParamsE)
        /*00b0*/ 	.short	0x0380
        /*00b2*/ 	.short	0x0128


	//----- nvinfo : EIATTR_SW_WAR
	.align		4
.L_1591:
        /*00b4*/ 	.byte	0x04, 0x36
        /*00b6*/ 	.short	(.L_1593 - .L_1592)
.L_1592:
        /*00b8*/ 	.word	0x00000008
.L_1593:


//--------------------- .nv.info._ZN10layer_norm13ln_bwd_kernelINS_13Kernel_traitsI6__halfS2_S2_S2_fjLj7168ELj1ELj1ELj8ELj8ENS_18Kernel_traits_baseILj7168ES2_S2_S2_S2_fjLj256EEEEELb0ELb0ELb1ELb0EEEvNS_9BwdParamsE --------------------------
	.section	.nv.info._ZN10layer_norm13ln_bwd_kernelINS_13Kernel_traitsI6__halfS2_S2_S2_fjLj7168ELj1ELj1ELj8ELj8ENS_18Kernel_traits_baseILj7168ES2_S2_S2_S2_fjLj256EEEEELb0ELb0ELb1ELb0EEEvNS_9BwdParamsE,"",@"SHT_CUDA_INFO"
	.sectionflags	@""
	.align	4


	//----- nvinfo : EIATTR_CUDA_API_VERSION
	.align		4
        /*0000*/ 	.byte	0x04, 0x37
        /*0002*/ 	.short	(.L_1595 - .L_1594)
.L_1594:
        /*0004*/ 	.word	0x00000082


	//----- nvinfo : EIATTR_KPARAM_INFO
	.align		4
.L_1595:
        /*0008*/ 	.byte	0x04, 0x17
        /*000a*/ 	.short	(.L_1597 - .L_1596)
.L_1596:
        /*000c*/ 	.word	0x00000000
        /*0010*/ 	.short	0x0000
        /*0012*/ 	.short	0x0000
        /*0014*/ 	.byte	0x00, 0xf0, 0xa1, 0x04


	//----- nvinfo : EIATTR_SPARSE_MMA_MASK
	.align		4
.L_1597:
        /*0018*/ 	.byte	0x03, 0x50
        /*001a*/ 	.short	0x0000


	//----- nvinfo : EIATTR_MAXREG_COUNT
	.align		4
        /*001c*/ 	.byte	0x03, 0x1b
        /*001e*/ 	.short	0x00ff


	//----- nvinfo : EIATTR_NUM_BARRIERS
	.align		4
        /*0020*/ 	.byte	0x02, 0x4c
        /*0022*/ 	.byte	0x01
	.zero		1


	//----- nvinfo : EIATTR_MERCURY_ISA_VERSION
	.align		4
        /*0024*/ 	.byte	0x03, 0x5f
        /*0026*/ 	.short	0x0101


	//----- nvinfo : EIATTR_COOP_GROUP_MASK_REGIDS
	.align		4
        /*0028*/ 	.byte	0x04, 0x29
        /*002a*/ 	.short	(.L_1599 - .L_1598)


	//   ....[0]....
.L_1598:
        /*002c*/ 	.word	0xffffffff


	//   ....[1]....
        /*0030*/ 	.word	0xffffffff


	//   ....[2]....
        /*0034*/ 	.word	0xffffffff


	//   ....[3]....
        /*0038*/ 	.word	0xffffffff


	//   ....[4]....
        /*003c*/ 	.word	0xffffffff


	//   ....[5]....
        /*0040*/ 	.word	0xffffffff


	//   ....[6]....
        /*0044*/ 	.word	0xffffffff


	//   ....[7]....
        /*0048*/ 	.word	0xffffffff


	//   ....[8]....
        /*004c*/ 	.word	0xffffffff


	//   ....[9]....
        /*0050*/ 	.word	0xffffffff


	//----- nvinfo : EIATTR_COOP_GROUP_INSTR_OFFSETS
	.align		4
.L_1599:
        /*0054*/ 	.byte	0x04, 0x28
        /*0056*/ 	.short	(.L_1601 - .L_1600)


	//   ....[0]....
.L_1600:
        /*0058*/ 	.word	0x00002a20


	//   ....[1]....
        /*005c*/ 	.word	0x00002a50


	//   ....[2]....
        /*0060*/ 	.word	0x00002a80


	//   ....[3]....
        /*0064*/ 	.word	0x00002a90


	//   ....[4]....
        /*0068*/ 	.word	0x00002ac0


	//   ....[5]....
        /*006c*/ 	.word	0x00002ad0


	//   ....[6]....
        /*0070*/ 	.word	0x00002b00


	//   ....[7]....
        /*0074*/ 	.word	0x00002b10


	//   ....[8]....
        /*0078*/ 	.word	0x00002b40


	//   ....[9]....
        /*007c*/ 	.word	0x00002b50


	//----- nvinfo : EIATTR_VRC_CTA_INIT_COUNT
	.align		4
.L_1601:
        /*0080*/ 	.byte	0x02, 0x4a
	.zero		1
	.zero		1


	//----- nvinfo : EIATTR_EXIT_INSTR_OFFSETS
	.align		4
        /*0084*/ 	.byte	0x04, 0x1c
        /*0086*/ 	.short	(.L_1603 - .L_1602)


	//   ....[0]....
.L_1602:
        /*0088*/ 	.word	0x00008610


	//   ....[1]....
        /*008c*/ 	.word	0x00008690


	//----- nvinfo : EIATTR_MAX_THREADS
	.align		4
.L_1603:
        /*0090*/ 	.byte	0x04, 0x05
        /*0092*/ 	.short	(.L_1605 - .L_1604)
.L_1604:
        /*0094*/ 	.word	0x00000100
        /*0098*/ 	.word	0x00000001
        /*009c*/ 	.word	0x00000001


	//----- nvinfo : EIATTR_CRS_STACK_SIZE
	.align		4
.L_1605:
        /*00a0*/ 	.byte	0x04, 0x1e
        /*00a2*/ 	.short	(.L_1607 - .L_1606)
.L_1606:
        /*00a4*/ 	.word	0x00000000


	//----- nvinfo : EIATTR_CBANK_PARAM_SIZE
	.align		4
.L_1607:
        /*00a8*/ 	.byte	0x03, 0x19
        /*00aa*/ 	.short	0x0128


	//----- nvinfo : EIATTR_PARAM_CBANK
	.align		4
        /*00ac*/ 	.byte	0x04, 0x0a
        /*00ae*/ 	.short	(.L_1609 - .L_1608)
	.align		4
.L_1608:
        /*00b0*/ 	.word	index@(.nv.constant0._ZN10layer_norm13ln_bwd_kernelINS_13Kernel_traitsI6__halfS2_S2_S2_fjLj7168ELj1ELj1ELj8ELj8ENS_18Kernel_traits_baseILj7168ES2_S2_S2_S2_fjLj256EEEEELb0ELb0ELb1ELb0EEEvNS_9BwdParamsE)
        /*00b4*/ 	.short	0x0380
        /*00b6*/ 	.short	0x0128


	//----- nvinfo : EIATTR_SW_WAR
	.align		4
.L_1609:
        /*00b8*/ 	.byte	0x04, 0x36
        /*00ba*/ 	.short	(.L_1611 - .L_1610)
.L_1610:
        /*00bc*/ 	.word	0x00000008
.L_1611:


//--------------------- .nv.info._ZN10layer_norm13ln_bwd_kernelINS_13Kernel_traitsI6__halfS2_S2_S2_fjLj7168ELj1ELj1ELj8ELj8ENS_18Kernel_traits_baseILj7168ES2_S2_S2_S2_fjLj256EEEEELb0ELb0ELb1ELb1EEEvNS_9BwdParamsE --------------------------
	.section	.nv.info._ZN10layer_norm13ln_bwd_kernelINS_13Kernel_traitsI6__halfS2_S2_S2_fjLj7168ELj1ELj1ELj8ELj8ENS_18Kernel_traits_baseILj7168ES2_S2_S2_S2_fjLj256EEEEELb0ELb0ELb1ELb1EEEvNS_9BwdParamsE,"",@"SHT_CUDA_INFO"
	.sectionflags	@""
	.align	4


	//----- nvinfo : EIATTR_CUDA_API_VERSION
	.align		4
        /*0000*/ 	.byte	0x04, 0x37
        /*0002*/ 	.short	(.L_1613 - .L_1612)
.L_1612:
        /*0004*/ 	.word	0x00000082


	//----- nvinfo : EIATTR_KPARAM_INFO
	.align		4
.L_1613:
        /*0008*/ 	.byte	0x04, 0x17
        /*000a*/ 	.short	(.L_1615 - .L_1614)
.L_1614:
        /*000c*/ 	.word	0x00000000
        /*0010*/ 	.short	0x0000
        /*0012*/ 	.short	0x0000
        /*0014*/ 	.byte	0x00, 0xf0, 0xa1, 0x04


	//----- nvinfo : EIATTR_SPARSE_MMA_MASK
	.align		4
.L_1615:
        /*0018*/ 	.byte	0x03, 0x50
        /*001a*/ 	.short	0x0000


	//----- nvinfo : EIATTR_MAXREG_COUNT
	.align		4
        /*001c*/ 	.byte	0x03, 0x1b
        /*001e*/ 	.short	0x00ff


	//----- nvinfo : EIATTR_NUM_BARRIERS
	.align		4
        /*0020*/ 	.byte	0x02, 0x4c
        /*0022*/ 	.byte	0x01
	.zero		1


	//----- nvinfo : EIATTR_MERCURY_ISA_VERSION
	.align		4
        /*0024*/ 	.byte	0x03, 0x5f
        /*0026*/ 	.short	0x0101


	//----- nvinfo : EIATTR_COOP_GROUP_MASK_REGIDS
	.align		4
        /*0028*/ 	.byte	0x04, 0x29
        /*002a*/ 	.short	(.L_1617 - .L_1616)


	//   ....[0]....
.L_1616:
        /*002c*/ 	.word	0xffffffff


	//   ....[1]....
        /*0030*/ 	.word	0xffffffff


	//   ....[2]....
        /*0034*/ 	.word	0xffffffff


	//   ....[3]....
        /*0038*/ 	.word	0xffffffff


	//   ....[4]....
        /*003c*/ 	.word	0xffffffff


	//   ....[5]....
        /*0040*/ 	.word	0xffffffff


	//   ....[6]....
        /*0044*/ 	.word	0xffffffff


	//   ....[7]....
        /*0048*/ 	.word	0xffffffff


	//   ....[8]....
        /*004c*/ 	.word	0xffffffff


	//   ....[9]....
        /*0050*/ 	.word	0xffffffff


	//----- nvinfo : EIATTR_COOP_GROUP_INSTR_OFFSETS
	.align		4
.L_1617:
        /*0054*/ 	.byte	0x04, 0x28
        /*0056*/ 	.short	(.L_1619 - .L_1618)


	//   ....[0]....
.L_1618:
        /*0058*/ 	.word	0x000020c0


	//   ....[1]....
        /*005c*/ 	.word	0x000020e0


	//   ....[2]....
        /*0060*/ 	.word	0x00002120


	//   ....[3]....
        /*0064*/ 	.word	0x00002130


	//   ....[4]....
        /*0068*/ 	.word	0x00002160


	//   ....[5]....
        /*006c*/ 	.word	0x00002180


	//   ....[6]....
        /*0070*/ 	.word	0x000021b0


	//   ....[7]....
        /*0074*/ 	.word	0x000021c0


	//   ....[8]....
        /*0078*/ 	.word	0x000021f0


	//   ....[9]....
        /*007c*/ 	.word	0x00002200


	//----- nvinfo : EIATTR_VRC_CTA_INIT_COUNT
	.align		4
.L_1619:
        /*0080*/ 	.byte	0x02, 0x4a
	.zero		1
	.zero		1


	//----- nvinfo : EIATTR_EXIT_INSTR_OFFSETS
	.align		4
        /*0084*/ 	.byte	0x04, 0x1c
        /*0086*/ 	.short	(.L_1621 - .L_1620)


	//   ....[0]....
.L_1620:
        /*0088*/ 	.word	0x00007750


	//----- nvinfo : EIATTR_MAX_THREADS
	.align		4
.L_1621:
        /*008c*/ 	.byte	0x04, 0x05
        /*008e*/ 	.short	(.L_1623 - .L_1622)
.L_1622:
        /*0090*/ 	.word	0x00000100
        /*0094*/ 	.word	0x00000001
        /*0098*/ 	.word	0x00000001


	//----- nvinfo : EIATTR_CRS_STACK_SIZE
	.align		4
.L_1623:
        /*009c*/ 	.byte	0x04, 0x1e
        /*009e*/ 	.short	(.L_1625 - .L_1624)
.L_1624:
        /*00a0*/ 	.word	0x00000000


	//----- nvinfo : EIATTR_CBANK_PARAM_SIZE
	.align		4
.L_1625:
        /*00a4*/ 	.byte	0x03, 0x19
        /*00a6*/ 	.short	0x0128


	//----- nvinfo : EIATTR_PARAM_CBANK
	.align		4
        /*00a8*/ 	.byte	0x04, 0x0a
        /*00aa*/ 	.short	(.L_1627 - .L_1626)
	.align		4
.L_1626:
        /*00ac*/ 	.word	index@(.nv.constant0._ZN10layer_norm13ln_bwd_kernelINS_13Kernel_traitsI6__halfS2_S2_S2_fjLj7168ELj1ELj1ELj8ELj8ENS_18Kernel_traits_baseILj7168ES2_S2_S2_S2_fjLj256EEEEELb0ELb0ELb1ELb1EEEvNS_9BwdParamsE)
        /*00b0*/ 	.short	0x0380
        /*00b2*/ 	.short	0x0128


	//----- nvinfo : EIATTR_SW_WAR
	.align		4
.L_1627:
        /*00b4*/ 	.byte	0x04, 0x36
        /*00b6*/ 	.short	(.L_1629 - .L_1628)
.L_1628:
        /*00b8*/ 	.word	0x00000008
.L_1629:


//--------------------- .nv.info._ZN10layer_norm13ln_bwd_kernelINS_13Kernel_traitsI6__halfS2_S2_S2_fjLj7168ELj1ELj1ELj8ELj8ENS_18Kernel_traits_baseILj7168ES2_S2_S2_S2_fjLj256EEEEELb0ELb1ELb0ELb0EEEvNS_9BwdParamsE --------------------------
	.section	.nv.info._ZN10layer_norm13ln_bwd_kernelINS_13Kernel_traitsI6__halfS2_S2_S2_fjLj7168ELj1ELj1ELj8ELj8ENS_18Kernel_traits_baseILj7168ES2_S2_S2_S2_fjLj256EEEEELb0ELb1ELb0ELb0EEEvNS_9BwdParamsE,"",@"SHT_CUDA_INFO"
	.sectionflags	@""
	.align	4


	//----- nvinfo : EIATTR_CUDA_API_VERSION
	.align		4
        /*0000*/ 	.byte	0x04, 0x37
        /*0002*/ 	.short	(.L_1631 - .L_1630)
.L_1630:
        /*0004*/ 	.word	0x00000082


	//----- nvinfo : EIATTR_KPARAM_INFO
	.align		4
.L_1631:
        /*0008*/ 	.byte	0x04, 0x17
        /*000a*/ 	.short	(.L_1633 - .L_1632)
.L_1632:
        /*000c*/ 	.word	0x00000000
        /*0010*/ 	.short	0x0000
        /*0012*/ 	.short	0x0000
        /*0014*/ 	.byte	0x00, 0xf0, 0xa1, 0x04


	//----- nvinfo : EIATTR_SPARSE_MMA_MASK
	.align		4
.L_1633:
        /*0018*/ 	.byte	0x03, 0x50
        /*001a*/ 	.short	0x0000


	//----- nvinfo : EIATTR_MAXREG_COUNT
	.align		4
        /*001c*/ 	.byte	0x03, 0x1b
        /*001e*/ 	.short	0x00ff


	//----- nvinfo : EIATTR_NUM_BARRIERS
	.align		4
        /*0020*/ 	.byte	0x02, 0x4c
        /*0022*/ 	.byte	0x01
	.zero		1


	//----- nvinfo : EIATTR_MERCURY_ISA_VERSION
	.align		4
        /*0024*/ 	.byte	0x03, 0x5f
        /*0026*/ 	.short	0x0101


	//----- nvinfo : EIATTR_COOP_GROUP_MASK_REGIDS
	.align		4
        /*0028*/ 	.byte	0x04, 0x29
        /*002a*/ 	.short	(.L_1635 - .L_1634)


	//   ....[0]....
.L_1634:
        /*002c*/ 	.word	0xffffffff


	//   ....[1]....
        /*0030*/ 	.word	0xffffffff


	//   ....[2]....
        /*0034*/ 	.word	0xffffffff


	//   ....[3]....
        /*0038*/ 	.word	0xffffffff


	//   ....[4]....
        /*003c*/ 	.word	0xffffffff


	//   ....[5]....
        /*0040*/ 	.word	0xffffffff


	//   ....[6]....
        /*0044*/ 	.word	0xffffffff


	//   ....[7]....
        /*0048*/ 	.word	0xffffffff


	//   ....[8]....
        /*004c*/ 	.word	0xffffffff


	//   ....[9]....
        /*0050*/ 	.word	0xffffffff


	//----- nvinfo : EIATTR_COOP_GROUP_INSTR_OFFSETS
	.align		4
.L_1635:
        /*0054*/ 	.byte	0x04, 0x28
        /*0056*/ 	.short	(.L_1637 - .L_1636)


	//   ....[0]....
.L_1636:
        /*0058*/ 	.word	0x00002c50


	//   ....[1]....
        /*005c*/ 	.word	0x00002c80


	//   ....[2]....
        /*0060*/ 	.word	0x00002cb0


	//   ....[3]....
        /*0064*/ 	.word	0x00002cc0


	//   ....[4]....
        /*0068*/ 	.word	0x00002cf0


	//   ....[5]....
        /*006c*/ 	.word	0x00002d00


	//   ....[6]....
        /*0070*/ 	.word	0x00002d30


	//   ....[7]....
        /*0074*/ 	.word	0x00002d40


	//   ....[8]....
        /*0078*/ 	.word	0x00002d70


	//   ....[9]....
        /*007c*/ 	.word	0x00002d80


	//----- nvinfo : EIATTR_VRC_CTA_INIT_COUNT
	.align		4
.L_1637:
        /*0080*/ 	.byte	0x02, 0x4a
	.zero		1
	.zero		1


	//----- nvinfo : EIATTR_EXIT_INSTR_OFFSETS
	.align		4
        /*0084*/ 	.byte	0x04, 0x1c
        /*0086*/ 	.short	(.L_1639 - .L_1638)


	//   ....[0]....
.L_1638:
        /*0088*/ 	.word	0x0000a210


	//   ....[1]....
        /*008c*/ 	.word	0x0000a2b0


	//----- nvinfo : EIATTR_MAX_THREADS
	.align		4
.L_1639:
        /*0090*/ 	.byte	0x04, 0x05
        /*0092*/ 	.short	(.L_1641 - .L_1640)
.L_1640:
        /*0094*/ 	.word	0x00000100
        /*0098*/ 	.word	0x00000001
        /*009c*/ 	.word	0x00000001


	//----- nvinfo : EIATTR_CRS_STACK_SIZE
	.align		4
.L_1641:
        /*00a0*/ 	.byte	0x04, 0x1e
        /*00a2*/ 	.short	(.L_1643 - .L_1642)
.L_1642:
        /*00a4*/ 	.word	0x00000000


	//----- nvinfo : EIATTR_CBANK_PARAM_SIZE
	.align		4
.L_1643:
        /*00a8*/ 	.byte	0x03, 0x19
        /*00aa*/ 	.short	0x0128


	//----- nvinfo : EIATTR_PARAM_CBANK
	.align		4
        /*00ac*/ 	.byte	0x04, 0x0a
        /*00ae*/ 	.short	(.L_1645 - .L_1644)
	.align		4
.L_1644:
        /*00b0*/ 	.word	index@(.nv.constant0._ZN10layer_norm13ln_bwd_kernelINS_13Kernel_traitsI6__halfS2_S2_S2_fjLj7168ELj1ELj1ELj8ELj8ENS_18Kernel_traits_baseILj7168ES2_S2_S2_S2_fjLj256EEEEELb0ELb1ELb0ELb0EEEvNS_9BwdParamsE)
        /*00b4*/ 	.short	0x0380
        /*00b6*/ 	.short	0x0128


	//----- nvinfo : EIATTR_SW_WAR
	.align		4
.L_1645:
        /*00b8*/ 	.byte	0x04, 0x36
        /*00ba*/ 	.short	(.L_1647 - .L_1646)
.L_1646:
        /*00bc*/ 	.word	0x00000008
.L_1647:


//--------------------- .nv.info._ZN10layer_norm13ln_bwd_kernelINS_13Kernel_traitsI6__halfS2_S2_S2_fjLj7168ELj1ELj1ELj8ELj8ENS_18Kernel_traits_baseILj7168ES2_S2_S2_S2_fjLj256EEEEELb0ELb1ELb0ELb1EEEvNS_9BwdParamsE --------------------------
	.section	.nv.info._ZN10layer_norm13ln_bwd_kernelINS_13Kernel_traitsI6__halfS2_S2_S2_fjLj7168ELj1ELj1ELj8ELj8ENS_18Kernel_traits_baseILj7168ES2_S2_S2_S2_fjLj256EEEEELb0ELb1ELb0ELb1EEEvNS_9BwdParamsE,"",@"SHT_CUDA_INFO"
	.sectionflags	@""
	.align	4


	//----- nvinfo : EIATTR_CUDA_API_VERSION
	.align		4
        /*0000*/ 	.byte	0x04, 0x37
        /*0002*/ 	.short	(.L_1649 - .L_1648)
.L_1648:
        /*0004*/ 	.word	0x00000082


	//----- nvinfo : EIATTR_KPARAM_INFO
	.align		4
.L_1649:
        /*0008*/ 	.byte	0x04, 0x17
        /*000a*/ 	.short	(.L_1651 - .L_1650)
.L_1650:
        /*000c*/ 	.word	0x00000000
        /*0010*/ 	.short	0x0000
        /*0012*/ 	.short	0x0000
        /*0014*/ 	.byte	0x00, 0xf0, 0xa1, 0x04


	//----- nvinfo : EIATTR_SPARSE_MMA_MASK
	.align		4
.L_1651:
        /*0018*/ 	.byte	0x03, 0x50
        /*001a*/ 	.short	0x0000


	//----- nvinfo : EIATTR_MAXREG_COUNT
	.align		4
        /*001c*/ 	.byte	0x03, 0x1b
        /*001e*/ 	.short	0x00ff


	//----- nvinfo : EIATTR_NUM_BARRIERS
	.align		4
        /*0020*/ 	.byte	0x02, 0x4c
        /*0022*/ 	.byte	0x01
	.zero		1


	//----- nvinfo : EIATTR_ANNOTATIONS
	.align		4
        /*0024*/ 	.byte	0x04, 0x55
        /*0026*/ 	.short	(.L_1653 - .L_1652)


	//   ....[0]....
.L_1652:
        /*0028*/ 	.word	0x00000001
        /*002c*/ 	.byte	0x50, 0x03, 0x00, 0x00, 0x01, 0x00, 0x00, 0x00, 0x70, 0x35, 0x00, 0x00, 0x01, 0x00, 0x00, 0x00
        /*003c*/ 	.byte	0x70, 0x3c, 0x00, 0x00


	//----- nvinfo : EIATTR_MERCURY_ISA_VERSION
	.align		4
.L_1653:
        /*0040*/ 	.byte	0x03, 0x5f
        /*0042*/ 	.short	0x0101


	//----- nvinfo : EIATTR_COOP_GROUP_MASK_REGIDS
	.align		4
        /*0044*/ 	.byte	0x04, 0x29
        /*0046*/ 	.short	(.L_1655 - .L_1654)


	//   ....[0]....
.L_1654:
        /*0048*/ 	.word	0xffffffff


	//   ....[1]....
        /*004c*/ 	.word	0xffffffff


	//   ....[2]....
        /*0050*/ 	.word	0xffffffff


	//   ....[3]....
        /*0054*/ 	.word	0xffffffff


	//   ....[4]....
        /*0058*/ 	.word	0xffffffff


	//   ....[5]....
        /*005c*/ 	.word	0xffffffff


	//   ....[6]....
        /*0060*/ 	.word	0xffffffff


	//   ....[7]....
        /*0064*/ 	.word	0xffffffff


	//   ....[8]....
        /*0068*/ 	.word	0xffffffff


	//   ....[9]....
        /*006c*/ 	.word	0xffffffff


	//----- nvinfo : EIATTR_COOP_GROUP_INSTR_OFFSETS
	.align		4
.L_1655:
        /*0070*/ 	.byte	0x04, 0x28
        /*0072*/ 	.short	(.L_1657 - .L_1656)


	//   ....[0]....
.L_1656:
        /*0074*/ 	.word	0x00003330


	//   ....[1]....
        /*0078*/ 	.word	0x00003390


	//   ....[2]....
        /*007c*/ 	.word	0x000033c0


	//   ....[3]....
        /*0080*/ 	.word	0x000033e0


	//   ....[4]....
        /*0084*/ 	.word	0x00003400


	//   ....[5]....
        /*0088*/ 	.word	0x00003420


	//   ....[6]....
        /*008c*/ 	.word	0x00003440


	//   ....[7]....
        /*0090*/ 	.word	0x00003450


	//   ....[8]....
        /*0094*/ 	.word	0x00003480


	//   ....[9]....
        /*0098*/ 	.word	0x000034a0


	//----- nvinfo : EIATTR_VRC_CTA_INIT_COUNT
	.align		4
.L_1657:
        /*009c*/ 	.byte	0x02, 0x4a
	.zero		1
	.zero		1


	//----- nvinfo : EIATTR_EXIT_INSTR_OFFSETS
	.align		4
        /*00a0*/ 	.byte	0x04, 0x1c
        /*00a2*/ 	.short	(.L_1659 - .L_1658)


	//   ....[0]....
.L_1658:
        /*00a4*/ 	.word	0x0000a540


	//----- nvinfo : EIATTR_MAX_THREADS
	.align		4
.L_1659:
        /*00a8*/ 	.byte	0x04, 0x05
        /*00aa*/ 	.short	(.L_1661 - .L_1660)
.L_1660:
        /*00ac*/ 	.word	0x00000100
        /*00b0*/ 	.word	0x00000001
        /*00b4*/ 	.word	0x00000001


	//----- nvinfo : EIATTR_CRS_STACK_SIZE
	.align		4
.L_1661:
        /*00b8*/ 	.byte	0x04, 0x1e
        /*00ba*/ 	.short	(.L_1663 - .L_1662)
.L_1662:
        /*00bc*/ 	.word	0x00000000


	//----- nvinfo : EIATTR_CBANK_PARAM_SIZE
	.align		4
.L_1663:
        /*00c0*/ 	.byte	0x03, 0x19
        /*00c2*/ 	.short	0x0128


	//----- nvinfo : EIATTR_PARAM_CBANK
	.align		4
        /*00c4*/ 	.byte	0x04, 0x0a
        /*00c6*/ 	.short	(.L_1665 - .L_1664)
	.align		4
.L_1664:
        /*00c8*/ 	.word	index@(.nv.constant0._ZN10layer_norm13ln_bwd_kernelINS_13Kernel_traitsI6__halfS2_S2_S2_fjLj7168ELj1ELj1ELj8ELj8ENS_18Kernel_traits_baseILj7168ES2_S2_S2_S2_fjLj256EEEEELb0ELb1ELb0ELb1EEEvNS_9BwdParamsE)
        /*00cc*/ 	.short	0x0380
        /*00ce*/ 	.short	0x0128


	//----- nvinfo : EIATTR_SW_WAR
	.align		4
.L_1665:
        /*00d0*/ 	.byte	0x04, 0x36
        /*00d2*/ 	.short	(.L_1667 - .L_1666)
.L_1666:
        /*00d4*/ 	.word	0x00000008
.L_1667:


//--------------------- .nv.info._ZN10layer_norm13ln_bwd_kernelINS_13Kernel_traitsI6__halfS2_S2_S2_fjLj7168ELj1ELj1ELj8ELj8ENS_18Kernel_traits_baseILj7168ES2_S2_S2_S2_fjLj256EEEEELb0ELb1ELb1ELb0EEEvNS_9BwdParamsE --------------------------
	.section	.nv.info._ZN10layer_norm13ln_bwd_kernelINS_13Kernel_traitsI6__halfS2_S2_S2_fjLj7168ELj1ELj1ELj8ELj8ENS_18Kernel_traits_baseILj7168ES2_S2_S2_S2_fjLj256EEEEELb0ELb1ELb1ELb0EEEvNS_9BwdParamsE,"",@"SHT_CUDA_INFO"
	.sectionflags	@""
	.align	4


	//----- nvinfo : EIATTR_CUDA_API_VERSION
	.align		4
        /*0000*/ 	.byte	0x04, 0x37
        /*0002*/ 	.short	(.L_1669 - .L_1668)
.L_1668:
        /*0004*/ 	.word	0x00000082


	//----- nvinfo : EIATTR_KPARAM_INFO
	.align		4
.L_1669:
        /*0008*/ 	.byte	0x04, 0x17
        /*000a*/ 	.short	(.L_1671 - .L_1670)
.L_1670:
        /*000c*/ 	.word	0x00000000
        /*0010*/ 	.short	0x0000
        /*0012*/ 	.short	0x0000
        /*0014*/ 	.byte	0x00, 0xf0, 0xa1, 0x04


	//----- nvinfo : EIATTR_SPARSE_MMA_MASK
	.align		4
.L_1671:
        /*0018*/ 	.byte	0x03, 0x50
        /*001a*/ 	.short	0x0000


	//----- nvinfo : EIATTR_MAXREG_COUNT
	.align		4
        /*001c*/ 	.byte	0x03, 0x1b
        /*001e*/ 	.short	0x00ff


	//----- nvinfo : EIATTR_NUM_BARRIERS
	.align		4
        /*0020*/ 	.byte	0x02, 0x4c
        /*0022*/ 	.byte	0x01
	.zero		1


	//----- nvinfo : EIATTR_MERCURY_ISA_VERSION
	.align		4
        /*0024*/ 	.byte	0x03, 0x5f
        /*0026*/ 	.short	0x0101


	//----- nvinfo : EIATTR_COOP_GROUP_MASK_REGIDS
	.align		4
        /*0028*/ 	.byte	0x04, 0x29
        /*002a*/ 	.short	(.L_1673 - .L_1672)


	//   ....[0]....
.L_1672:
        /*002c*/ 	.word	0xffffffff


	//   ....[1]....
        /*0030*/ 	.word	0xffffffff


	//   ....[2]....
        /*0034*/ 	.word	0xffffffff


	//   ....[3]....
        /*0038*/ 	.word	0xffffffff


	//   ....[4]....
        /*003c*/ 	.word	0xffffffff


	//   ....[5]....
        /*0040*/ 	.word	0xffffffff


	//   ....[6]....
        /*0044*/ 	.word	0xffffffff


	//   ....[7]....
        /*0048*/ 	.word	0xffffffff


	//   ....[8]....
        /*004c*/ 	.word	0xffffffff


	//   ....[9]....
        /*0050*/ 	.word	0xffffffff


	//----- nvinfo : EIATTR_COOP_GROUP_INSTR_OFFSETS
	.align		4
.L_1673:
        /*0054*/ 	.byte	0x04, 0x28
        /*0056*/ 	.short	(.L_1675 - .L_1674)


	//   ....[0]....
.L_1674:
        /*0058*/ 	.word	0x00003090


	//   ....[1]....
        /*005c*/ 	.word	0x000030c0


	//   ....[2]....
        /*0060*/ 	.word	0x000030f0


	//   ....[3]....
        /*0064*/ 	.word	0x00003100


	//   ....[4]....
        /*0068*/ 	.word	0x00003130


	//   ....[5]....
        /*006c*/ 	.word	0x00003140


	//   ....[6]....
        /*0070*/ 	.word	0x00003170


	//   ....[7]....
        /*0074*/ 	.word	0x00003180


	//   ....[8]....
        /*0078*/ 	.word	0x000031b0


	//   ....[9]....
        /*007c*/ 	.word	0x000031c0


	//----- nvinfo : EIATTR_VRC_CTA_INIT_COUNT
	.align		4
.L_1675:
        /*0080*/ 	.byte	0x02, 0x4a
	.zero		1
	.zero		1


	//----- nvinfo : EIATTR_EXIT_INSTR_OFFSETS
	.align		4
        /*0084*/ 	.byte	0x04, 0x1c
        /*0086*/ 	.short	(.L_1677 - .L_1676)


	//   ....[0]....
.L_1676:
        /*0088*/ 	.word	0x0000ae30


	//   ....[1]....
        /*008c*/ 	.word	0x0000aed0


	//----- nvinfo : EIATTR_MAX_THREADS
	.align		4
.L_1677:
        /*0090*/ 	.byte	0x04, 0x05
        /*0092*/ 	.short	(.L_1679 - .L_1678)
.L_1678:
        /*0094*/ 	.word	0x00000100
        /*0098*/ 	.word	0x00000001
        /*009c*/ 	.word	0x00000001


	//----- nvinfo : EIATTR_CRS_STACK_SIZE
	.align		4
.L_1679:
        /*00a0*/ 	.byte	0x04, 0x1e
        /*00a2*/ 	.short	(.L_1681 - .L_1680)
.L_1680:
        /*00a4*/ 	.word	0x00000000


	//----- nvinfo : EIATTR_CBANK_PARAM_SIZE
	.align		4
.L_1681:
        /*00a8*/ 	.byte	0x03, 0x19
        /*00aa*/ 	.short	0x0128


	//----- nvinfo : EIATTR_PARAM_CBANK
	.align		4
        /*00ac*/ 	.byte	0x04, 0x0a
        /*00ae*/ 	.short	(.L_1683 - .L_1682)
	.align		4
.L_1682:
        /*00b0*/ 	.word	index@(.nv.constant0._ZN10layer_norm13ln_bwd_kernelINS_13Kernel_traitsI6__halfS2_S2_S2_fjLj7168ELj1ELj1ELj8ELj8ENS_18Kernel_traits_baseILj7168ES2_S2_S2_S2_fjLj256EEEEELb0ELb1ELb1ELb0EEEvNS_9BwdParamsE)
        /*00b4*/ 	.short	0x0380
        /*00b6*/ 	.short	0x0128


	//----- nvinfo : EIATTR_SW_WAR
	.align		4
.L_1683:
        /*00b8*/ 	.byte	0x04, 0x36
        /*00ba*/ 	.short	(.L_1685 - .L_1684)
.L_1684:
        /*00bc*/ 	.word	0x00000008
.L_1685:


//--------------------- .nv.info._ZN10layer_norm13ln_bwd_kernelINS_13Kernel_traitsI6__halfS2_S2_S2_fjLj7168ELj1ELj1ELj8ELj8ENS_18Kernel_traits_baseILj7168ES2_S2_S2_S2_fjLj256EEEEELb0ELb1ELb1ELb1EEEvNS_9BwdParamsE --------------------------
	.section	.nv.info._ZN10layer_norm13ln_bwd_kernelINS_13Kernel_traitsI6__halfS2_S2_S2_fjLj7168ELj1ELj1ELj8ELj8ENS_18Kernel_traits_baseILj7168ES2_S2_S2_S2_fjLj256EEEEELb0ELb1ELb1ELb1EEEvNS_9BwdParamsE,"",@"SHT_CUDA_INFO"
	.sectionflags	@""
	.align	4


	//----- nvinfo : EIATTR_CUDA_API_VERSION
	.align		4
        /*0000*/ 	.byte	0x04, 0x37
        /*0002*/ 	.short	(.L_1687 - .L_1686)
.L_1686:
        /*0004*/ 	.word	0x00000082


	//----- nvinfo : EIATTR_KPARAM_INFO
	.align		4
.L_1687:
        /*0008*/ 	.byte	0x04, 0x17
        /*000a*/ 	.short	(.L_1689 - .L_1688)
.L_1688:
        /*000c*/ 	.word	0x00000000
        /*0010*/ 	.short	0x0000
        /*0012*/ 	.short	0x0000
        /*0014*/ 	.byte	0x00, 0xf0, 0xa1, 0x04


	//----- nvinfo : EIATTR_SPARSE_MMA_MASK
	.align		4
.L_1689:
        /*0018*/ 	.byte	0x03, 0x50
        /*001a*/ 	.short	0x0000


	//----- nvinfo : EIATTR_MAXREG_COUNT
	.align		4
        /*001c*/ 	.byte	0x03, 0x1b
        /*001e*/ 	.short	0x00ff


	//----- nvinfo : EIATTR_NUM_BARRIERS
	.align		4
        /*0020*/ 	.byte	0x02, 0x4c
        /*0022*/ 	.byte	0x01
	.zero		1


	//----- nvinfo : EIATTR_MERCURY_ISA_VERSION
	.align		4
        /*0024*/ 	.byte	0x03, 0x5f
        /*0026*/ 	.short	0x0101


	//----- nvinfo : EIATTR_COOP_GROUP_MASK_REGIDS
	.align		4
        /*0028*/ 	.byte	0x04, 0x29
        /*002a*/ 	.short	(.L_1691 - .L_1690)


	//   ....[0]....
.L_1690:
        /*002c*/ 	.word	0xffffffff


	//   ....[1]....
        /*0030*/ 	.word	0xffffffff


	//   ....[2]....
        /*0034*/ 	.word	0xffffffff


	//   ....[3]....
        /*0038*/ 	.word	0xffffffff


	//   ....[4]....
        /*003c*/ 	.word	0xffffffff


	//   ....[5]....
        /*0040*/ 	.word	0xffffffff


	//   ....[6]....
        /*0044*/ 	.word	0xffffffff


	//   ....[7]....
        /*0048*/ 	.word	0xffffffff


	//   ....[8]....
        /*004c*/ 	.word	0xffffffff


	//   ....[9]....
        /*0050*/ 	.word	0xffffffff


	//----- nvinfo : EIATTR_COOP_GROUP_INSTR_OFFSETS
	.align		4
.L_1691:
        /*0054*/ 	.byte	0x04, 0x28
        /*0056*/ 	.short	(.L_1693 - .L_1692)


	//   ....[0]....
.L_1692:
        /*0058*/ 	.word	0x00002370


	//   ....[1]....
        /*005c*/ 	.word	0x000023b0


	//   ....[2]....
        /*0060*/ 	.word	0x00002410


	//   ....[3]....
        /*0064*/ 	.word	0x00002420


	//   ....[4]....
        /*0068*/ 	.word	0x00002450


	//   ....[5]....
        /*006c*/ 	.word	0x00002460


	//   ....[6]....
        /*0070*/ 	.word	0x000024a0


	//   ....[7]....
        /*0074*/ 	.word	0x000024c0


	//   ....[8]....
        /*0078*/ 	.word	0x00002510


	//   ....[9]....
        /*007c*/ 	.word	0x00002530


	//----- nvinfo : EIATTR_VRC_CTA_INIT_COUNT
	.align		4
.L_1693:
        /*0080*/ 	.byte	0x02, 0x4a
	.zero		1
	.zero		1


	//----- nvinfo : EIATTR_EXIT_INSTR_OFFSETS
	.align		4
        /*0084*/ 	.byte	0x04, 0x1c
        /*0086*/ 	.short	(.L_1695 - .L_1694)


	//   ....[0]....
.L_1694:
        /*0088*/ 	.word	0x00009a20


	//----- nvinfo : EIATTR_MAX_THREADS
	.align		4
.L_1695:
        /*008c*/ 	.byte	0x04, 0x05
        /*008e*/ 	.short	(.L_1697 - .L_1696)
.L_1696:
        /*0090*/ 	.word	0x00000100
        /*0094*/ 	.word	0x00000001
        /*0098*/ 	.word	0x00000001


	//----- nvinfo : EIATTR_CRS_STACK_SIZE
	.align		4
.L_1697:
        /*009c*/ 	.byte	0x04, 0x1e
        /*009e*/ 	.short	(.L_1699 - .L_1698)
.L_1698:
        /*00a0*/ 	.word	0x00000000


	//----- nvinfo : EIATTR_CBANK_PARAM_SIZE
	.align		4
.L_1699:
        /*00a4*/ 	.byte	0x03, 0x19
        /*00a6*/ 	.short	0x0128


	//----- nvinfo : EIATTR_PARAM_CBANK
	.align		4
        /*00a8*/ 	.byte	0x04, 0x0a
        /*00aa*/ 	.short	(.L_1701 - .L_1700)
	.align		4
.L_1700:
        /*00ac*/ 	.word	index@(.nv.constant0._ZN10layer_norm13ln_bwd_kernelINS_13Kernel_traitsI6__halfS2_S2_S2_fjLj7168ELj1ELj1ELj8ELj8ENS_18Kernel_traits_baseILj7168ES2_S2_S2_S2_fjLj256EEEEELb0ELb1ELb1ELb1EEEvNS_9BwdParamsE)
        /*00b0*/ 	.short	0x0380
        /*00b2*/ 	.short	0x0128


	//----- nvinfo : EIATTR_SW_WAR
	.align		4
.L_1701:
        /*00b4*/ 	.byte	0x04, 0x36
        /*00b6*/ 	.short	(.L_1703 - .L_1702)
.L_1702:
        /*00b8*/ 	.word	0x00000008
.L_1703:


//--------------------- .nv.info._ZN10layer_norm13ln_bwd_kernelINS_13Kernel_traitsI6__halfS2_S2_S2_fjLj7168ELj1ELj1ELj8ELj8ENS_18Kernel_traits_baseILj7168ES2_S2_S2_S2_fjLj256EEEEELb1ELb0ELb0ELb0EEEvNS_9BwdParamsE --------------------------
	.section	.nv.info._ZN10layer_norm13ln_bwd_kernelINS_13Kernel_traitsI6__halfS2_S2_S2_fjLj7168ELj1ELj1ELj8ELj8ENS_18Kernel_traits_baseILj7168ES2_S2_S2_S2_fjLj256EEEEELb1ELb0ELb0ELb0EEEvNS_9BwdParamsE,"",@"SHT_CUDA_INFO"
	.sectionflags	@""
	.align	4


	//----- nvinfo : EIATTR_CUDA_API_VERSION
	.align		4
        /*0000*/ 	.byte	0x04, 0x37
        /*0002*/ 	.short	(.L_1705 - .L_1704)
.L_1704:
        /*0004*/ 	.word	0x00000082


	//----- nvinfo : EIATTR_KPARAM_INFO
	.align		4
.L_1705:
        /*0008*/ 	.byte	0x04, 0x17
        /*000a*/ 	.short	(.L_1707 - .L_1706)
.L_1706:
        /*000c*/ 	.word	0x00000000
        /*0010*/ 	.short	0x0000
        /*0012*/ 	.short	0x0000
        /*0014*/ 	.byte	0x00, 0xf0, 0xa1, 0x04


	//----- nvinfo : EIATTR_SPARSE_MMA_MASK
	.align		4
.L_1707:
        /*0018*/ 	.byte	0x03, 0x50
        /*001a*/ 	.short	0x0000


	//----- nvinfo : EIATTR_MAXREG_COUNT
	.align		4
        /*001c*/ 	.byte	0x03, 0x1b
        /*001e*/ 	.short	0x00ff


	//----- nvinfo : EIATTR_NUM_BARRIERS
	.align		4
        /*0020*/ 	.byte	0x02, 0x4c
        /*0022*/ 	.byte	0x01
	.zero		1


	//----- nvinfo : EIATTR_MERCURY_ISA_VERSION
	.align		4
        /*0024*/ 	.byte	0x03, 0x5f
        /*0026*/ 	.short	0x0101


	//----- nvinfo : EIATTR_COOP_GROUP_MASK_REGIDS
	.align		4
        /*0028*/ 	.byte	0x04, 0x29
        /*002a*/ 	.short	(.L_1709 - .L_1708)


	//   ....[0]....
.L_1708:
        /*002c*/ 	.word	0xffffffff


	//   ....[1]....
        /*0030*/ 	.word	0xffffffff


	//   ....[2]....
        /*0034*/ 	.word	0xffffffff


	//   ....[3]....
        /*0038*/ 	.word	0xffffffff


	//   ....[4]....
        /*003c*/ 	.word	0xffffffff


	//   ....[5]....
        /*0040*/ 	.word	0xffffffff


	//   ....[6]....
        /*0044*/ 	.word	0xffffffff


	//   ....[7]....
        /*0048*/ 	.word	0xffffffff


	//   ....[8]....
        /*004c*/ 	.word	0xffffffff


	//   ....[9]....
        /*0050*/ 	.word	0xffffffff


	//----- nvinfo : EIATTR_COOP_GROUP_INSTR_OFFSETS
	.align		4
.L_1709:
        /*0054*/ 	.byte	0x04, 0x28
        /*0056*/ 	.short	(.L_1711 - .L_1710)


	//   ....[0]....
.L_1710:
        /*0058*/ 	.word	0x000027b0


	//   ....[1]....
        /*005c*/ 	.word	0x000027e0


	//   ....[2]....
        /*0060*/ 	.word	0x00002810


	//   ....[3]....
        /*0064*/ 	.word	0x00002820


	//   ....[4]....
        /*0068*/ 	.word	0x00002850


	//   ....[5]....
        /*006c*/ 	.word	0x00002860


	//   ....[6]....
        /*0070*/ 	.word	0x00002890


	//   ....[7]....
        /*0074*/ 	.word	0x000028a0


	//   ....[8]....
        /*0078*/ 	.word	0x000028d0


	//   ....[9]....
        /*007c*/ 	.word	0x000028e0


	//----- nvinfo : EIATTR_VRC_CTA_INIT_COUNT
	.align		4
.L_1711:
        /*0080*/ 	.byte	0x02, 0x4a
	.zero		1
	.zero		1


	//----- nvinfo : EIATTR_EXIT_INSTR_OFFSETS
	.align		4
        /*0084*/ 	.byte	0x04, 0x1c
        /*0086*/ 	.short	(.L_1713 - .L_1712)


	//   ....[0]....
.L_1712:
        /*0088*/ 	.word	0x00008b80


	//   ....[1]....
        /*008c*/ 	.word	0x00008c00


	//----- nvinfo : EIATTR_MAX_THREADS
	.align		4
.L_1713:
        /*0090*/ 	.byte	0x04, 0x05
        /*0092*/ 	.short	(.L_1715 - .L_1714)
.L_1714:
        /*0094*/ 	.word	0x00000100
        /*0098*/ 	.word	0x00000001
        /*009c*/ 	.word	0x00000001


	//----- nvinfo : EIATTR_CRS_STACK_SIZE
	.align		4
.L_1715:
        /*00a0*/ 	.byte	0x04, 0x1e
        /*00a2*/ 	.short	(.L_1717 - .L_1716)
.L_1716:
        /*00a4*/ 	.word	0x00000000


	//----- nvinfo : EIATTR_CBANK_PARAM_SIZE
	.align		4
.L_1717:
        /*00a8*/ 	.byte	0x03, 0x19
        /*00aa*/ 	.short	0x0128


	//----- nvinfo : EIATTR_PARAM_CBANK
	.align		4
        /*00ac*/ 	.byte	0x04, 0x0a
        /*00ae*/ 	.short	(.L_1719 - .L_1718)
	.align		4
.L_1718:
        /*00b0*/ 	.word	index@(.nv.constant0._ZN10layer_norm13ln_bwd_kernelINS_13Kernel_traitsI6__halfS2_S2_S2_fjLj7168ELj1ELj1ELj8ELj8ENS_18Kernel_traits_baseILj7168ES2_S2_S2_S2_fjLj256EEEEELb1ELb0ELb0ELb0EEEvNS_9BwdParamsE)
        /*00b4*/ 	.short	0x0380
        /*00b6*/ 	.short	0x0128


	//----- nvinfo : EIATTR_SW_WAR
	.align		4
.L_1719:
        /*00b8*/ 	.byte	0x04, 0x36
        /*00ba*/ 	.short	(.L_1721 - .L_1720)
.L_1720:
        /*00bc*/ 	.word	0x00000008
.L_1721:


//--------------------- .nv.info._ZN10layer_norm13ln_bwd_kernelINS_13Kernel_traitsI6__halfS2_S2_S2_fjLj7168ELj1ELj1ELj8ELj8ENS_18Kernel_traits_baseILj7168ES2_S2_S2_S2_fjLj256EEEEELb1ELb0ELb0ELb1EEEvNS_9BwdParamsE --------------------------
	.section	.nv.info._ZN10layer_norm13ln_bwd_kernelINS_13Kernel_traitsI6__halfS2_S2_S2_fjLj7168ELj1ELj1ELj8ELj8ENS_18Kernel_traits_baseILj7168ES2_S2_S2_S2_fjLj256EEEEELb1ELb0ELb0ELb1EEEvNS_9BwdParamsE,"",@"SHT_CUDA_INFO"
	.sectionflags	@""
	.align	4


	//----- nvinfo : EIATTR_CUDA_API_VERSION
	.align		4
        /*0000*/ 	.byte	0x04, 0x37
        /*0002*/ 	.short	(.L_1723 - .L_1722)
.L_1722:
        /*0004*/ 	.word	0x00000082


	//----- nvinfo : EIATTR_KPARAM_INFO
	.align		4
.L_1723:
        /*0008*/ 	.byte	0x04, 0x17
        /*000a*/ 	.short	(.L_1725 - .L_1724)
.L_1724:
        /*000c*/ 	.word	0x00000000
        /*0010*/ 	.short	0x0000
        /*0012*/ 	.short	0x0000
        /*0014*/ 	.byte	0x00, 0xf0, 0xa1, 0x04


	//----- nvinfo : EIATTR_SPARSE_MMA_MASK
	.align		4
.L_1725:
        /*0018*/ 	.byte	0x03, 0x50
        /*001a*/ 	.short	0x0000


	//----- nvinfo : EIATTR_MAXREG_COUNT
	.align		4
        /*001c*/ 	.byte	0x03, 0x1b
        /*001e*/ 	.short	0x00ff


	//----- nvinfo : EIATTR_NUM_BARRIERS
	.align		4
        /*0020*/ 	.byte	0x02, 0x4c
        /*0022*/ 	.byte	0x01
	.zero		1


	//----- nvinfo : EIATTR_MERCURY_ISA_VERSION
	.align		4
        /*0024*/ 	.byte	0x03, 0x5f
        /*0026*/ 	.short	0x0101


	//----- nvinfo : EIATTR_COOP_GROUP_MASK_REGIDS
	.align		4
        /*0028*/ 	.byte	0x04, 0x29
        /*002a*/ 	.short	(.L_1727 - .L_1726)


	//   ....[0]....
.L_1726:
        /*002c*/ 	.word	0xffffffff


	//   ....[1]....
        /*0030*/ 	.word	0xffffffff


	//   ....[2]....
        /*0034*/ 	.word	0xffffffff


	//   ....[3]....
        /*0038*/ 	.word	0xffffffff


	//   ....[4]....
        /*003c*/ 	.word	0xffffffff


	//   ....[5]....
        /*0040*/ 	.word	0xffffffff


	//   ....[6]....
        /*0044*/ 	.word	0xffffffff


	//   ....[7]....
        /*0048*/ 	.word	0xffffffff


	//   ....[8]....
        /*004c*/ 	.word	0xffffffff


	//   ....[9]....
        /*0050*/ 	.word	0xffffffff


	//----- nvinfo : EIATTR_COOP_GROUP_INSTR_OFFSETS
	.align		4
.L_1727:
        /*0054*/ 	.byte	0x04, 0x28
        /*0056*/ 	.short	(.L_1729 - .L_1728)


	//   ....[0]....
.L_1728:
        /*0058*/ 	.word	0x00001c50


	//   ....[1]....
        /*005c*/ 	.word	0x00001c60


	//   ....[2]....
        /*0060*/ 	.word	0x00001c90


	//   ....[3]....
        /*0064*/ 	.word	0x00001ca0


	//   ....[4]....
        /*0068*/ 	.word	0x00001cd0


	//   ....[5]....
        /*006c*/ 	.word	0x00001ce0


	//   ....[6]....
        /*0070*/ 	.word	0x00001d30


	//   ....[7]....
        /*0074*/ 	.word	0x00001d40


	//   ....[8]....
        /*0078*/ 	.word	0x00001d90


	//   ....[9]....
        /*007c*/ 	.word	0x00001da0


	//----- nvinfo : EIATTR_VRC_CTA_INIT_COUNT
	.align		4
.L_1729:
        /*0080*/ 	.byte	0x02, 0x4a
	.zero		1
	.zero		1


	//----- nvinfo : EIATTR_EXIT_INSTR_OFFSETS
	.align		4
        /*0084*/ 	.byte	0x04, 0x1c
        /*0086*/ 	.short	(.L_1731 - .L_1730)


	//   ....[0]....
.L_1730:
        /*0088*/ 	.word	0x00007bd0


	//----- nvinfo : EIATTR_MAX_THREADS
	.align		4
.L_1731:
        /*008c*/ 	.byte	0x04, 0x05
        /*008e*/ 	.short	(.L_1733 - .L_1732)
.L_1732:
        /*0090*/ 	.word	0x00000100
        /*0094*/ 	.word	0x00000001
        /*0098*/ 	.word	0x00000001


	//----- nvinfo : EIATTR_CBANK_PARAM_SIZE
	.align		4
.L_1733:
        /*009c*/ 	.byte	0x03, 0x19
        /*009e*/ 	.short	0x0128


	//----- nvinfo : EIATTR_PARAM_CBANK
	.align		4
        /*00a0*/ 	.byte	0x04, 0x0a
        /*00a2*/ 	.short	(.L_1735 - .L_1734)
	.align		4
.L_1734:
        /*00a4*/ 	.word	index@(.nv.constant0._ZN10layer_norm13ln_bwd_kernelINS_13Kernel_traitsI6__halfS2_S2_S2_fjLj7168ELj1ELj1ELj8ELj8ENS_18Kernel_traits_baseILj7168ES2_S2_S2_S2_fjLj256EEEEELb1ELb0ELb0ELb1EEEvNS_9BwdParamsE)
        /*00a8*/ 	.short	0x0380
        /*00aa*/ 	.short	0x0128


	//----- nvinfo : EIATTR_SW_WAR
	.align		4
.L_1735:
        /*00ac*/ 	.byte	0x04, 0x36
        /*00ae*/ 	.short	(.L_1737 - .L_1736)
.L_1736:
        /*00b0*/ 	.word	0x00000008
.L_1737:


//--------------------- .nv.info._ZN10layer_norm22ln_bwd_finalize_kernelINS_22Kernel_traits_finalizeILj7168E6__halfS2_S2_S2_fjLb0ELj1024ELj4ENS_18Kernel_traits_baseILj7168ES2_S2_S2_S2_fjLj1024EEEEELb0ELb0EEEvNS_9BwdParamsE --------------------------
	.section	.nv.info._ZN10layer_norm22ln_bwd_finalize_kernelINS_22Kernel_traits_finalizeILj7168E6__halfS2_S2_S2_fjLb0ELj1024ELj4ENS_18Kernel_traits_baseILj7168ES2_S2_S2_S2_fjLj1024EEEEELb0ELb0EEEvNS_9BwdParamsE,"",@"SHT_CUDA_INFO"
	.sectionflags	@""
	.align	4


	//----- nvinfo : EIATTR_CUDA_API_VERSION
	.align		4
        /*0000*/ 	.byte	0x04, 0x37
        /*0002*/ 	.short	(.L_1739 - .L_1738)
.L_1738:
        /*0004*/ 	.word	0x00000082


	//----- nvinfo : EIATTR_KPARAM_INFO
	.align		4
.L_1739:
        /*0008*/ 	.byte	0x04, 0x17
        /*000a*/ 	.short	(.L_1741 - .L_1740)
.L_1740:
        /*000c*/ 	.word	0x00000000
        /*0010*/ 	.short	0x0000
        /*0012*/ 	.short	0x0000
        /*0014*/ 	.byte	0x00, 0xf0, 0xa1, 0x04


	//----- nvinfo : EIATTR_SPARSE_MMA_MASK
	.align		4
.L_1741:
        /*0018*/ 	.byte	0x03, 0x50
        /*001a*/ 	.short	0x0000


	//----- nvinfo : EIATTR_MAXREG_COUNT
	.align		4
        /*001c*/ 	.byte	0x03, 0x1b
        /*001e*/ 	.short	0x0040


	//----- nvinfo : EIATTR_NUM_BARRIERS
	.align		4
        /*0020*/ 	.byte	0x02, 0x4c
        /*0022*/ 	.byte	0x01
	.zero		1


	//----- nvinfo : EIATTR_MERCURY_ISA_VERSION
	.align		4
        /*0024*/ 	.byte	0x03, 0x5f
        /*0026*/ 	.short	0x0101


	//----- nvinfo : EIATTR_COOP_GROUP_MASK_REGIDS
	.align		4
        /*0028*/ 	.byte	0x04, 0x29
        /*002a*/ 	.short	(.L_1743 - .L_1742)


	//   ....[0]....
.L_1742:
        /*002c*/ 	.word	0xffffffff


	//   ....[1]....
        /*0030*/ 	.word	0xffffffff


	//   ....[2]....
        /*0034*/ 	.word	0xffffffff


	//   ....[3]....
        /*0038*/ 	.word	0xffffffff


	//   ....[4]....
        /*003c*/ 	.word	0xffffffff


	//   ....[5]....
        /*0040*/ 	.word	0xffffffff


	//   ....[6]....
        /*0044*/ 	.word	0xffffffff


	//   ....[7]....
        /*0048*/ 	.word	0xffffffff


	//   ....[8]....
        /*004c*/ 	.word	0xffffffff


	//   ....[9]....
        /*0050*/ 	.word	0xffffffff


	//----- nvinfo : EIATTR_COOP_GROUP_INSTR_OFFSETS
	.align		4
.L_1743:
        /*0054*/ 	.byte	0x04, 0x28
        /*0056*/ 	.short	(.L_1745 - .L_1744)


	//   ....[0]....
.L_1744:
        /*0058*/ 	.word	0x000015e0


	//   ....[1]....
        /*005c*/ 	.word	0x000015f0


	//   ....[2]....
        /*0060*/ 	.word	0x00001620


	//   ....[3]....
        /*0064*/ 	.word	0x00001630


	//   ....[4]....
        /*0068*/ 	.word	0x00001660


	//   ....[5]....
        /*006c*/ 	.word	0x00001670


	//   ....[6]....
        /*0070*/ 	.word	0x000016b0


	//   ....[7]....
        /*0074*/ 	.word	0x000016e0


	//   ....[8]....
        /*0078*/ 	.word	0x00001710


	//   ....[9]....
        /*007c*/ 	.word	0x00001720


	//----- nvinfo : EIATTR_VRC_CTA_INIT_COUNT
	.align		4
.L_1745:
        /*0080*/ 	.byte	0x02, 0x4a
	.zero		1
	.zero		1


	//----- nvinfo : EIATTR_EXIT_INSTR_OFFSETS
	.align		4
        /*0084*/ 	.byte	0x04, 0x1c
        /*0086*/ 	.short	(.L_1747 - .L_1746)


	//   ....[0]....
.L_1746:
        /*0088*/ 	.word	0x00000060


	//   ....[1]....
        /*008c*/ 	.word	0x00001780


	//   ....[2]....
        /*0090*/ 	.word	0x000017b0


	//   ....[3]....
        /*0094*/ 	.word	0x00001870


	//----- nvinfo : EIATTR_MAX_THREADS
	.align		4
.L_1747:
        /*0098*/ 	.byte	0x04, 0x05
        /*009a*/ 	.short	(.L_1749 - .L_1748)
.L_1748:
        /*009c*/ 	.word	0x00000400
        /*00a0*/ 	.word	0x00000001
        /*00a4*/ 	.word	0x00000001


	//----- nvinfo : EIATTR_CRS_STACK_SIZE
	.align		4
.L_1749:
        /*00a8*/ 	.byte	0x04, 0x1e
        /*00aa*/ 	.short	(.L_1751 - .L_1750)
.L_1750:
        /*00ac*/ 	.word	0x00000000


	//----- nvinfo : EIATTR_CBANK_PARAM_SIZE
	.align		4
.L_1751:
        /*00b0*/ 	.byte	0x03, 0x19
        /*00b2*/ 	.short	0x0128


	//----- nvinfo : EIATTR_PARAM_CBANK
	.align		4
        /*00b4*/ 	.byte	0x04, 0x0a
        /*00b6*/ 	.short	(.L_1753 - .L_1752)
	.align		4
.L_1752:
        /*00b8*/ 	.word	index@(.nv.constant0._ZN10layer_norm22ln_bwd_finalize_kernelINS_22Kernel_traits_finalizeILj7168E6__halfS2_S2_S2_fjLb0ELj1024ELj4ENS_18Kernel_traits_baseILj7168ES2_S2_S2_S2_fjLj1024EEEEELb0ELb0EEEvNS_9BwdParamsE)
        /*00bc*/ 	.short	0x0380
        /*00be*/ 	.short	0x0128


	//----- nvinfo : EIATTR_SW_WAR
	.align		4
.L_1753:
        /*00c0*/ 	.byte	0x04, 0x36
        /*00c2*/ 	.short	(.L_1755 - .L_1754)
.L_1754:
        /*00c4*/ 	.word	0x00000008
.L_1755:


//--------------------- .nv.info._ZN10layer_norm13ln_bwd_kernelINS_13Kernel_traitsI6__halfS2_S2_S2_fjLj7168ELj1ELj1ELj8ELj8ENS_18Kernel_traits_baseILj7168ES2_S2_S2_S2_fjLj256EEEEELb1ELb0ELb1ELb0EEEvNS_9BwdParamsE --------------------------
	.section	.nv.info._ZN10layer_norm13ln_bwd_kernelINS_13Kernel_traitsI6__halfS2_S2_S2_fjLj7168ELj1ELj1ELj8ELj8ENS_18Kernel_traits_baseILj7168ES2_S2_S2_S2_fjLj256EEEEELb1ELb0ELb1ELb0EEEvNS_9BwdParamsE,"",@"SHT_CUDA_INFO"
	.sectionflags	@""
	.align	4


	//----- nvinfo : EIATTR_CUDA_API_VERSION
	.align		4
        /*0000*/ 	.byte	0x04, 0x37
        /*0002*/ 	.short	(.L_1757 - .L_1756)
.L_1756:
        /*0004*/ 	.word	0x00000082


	//----- nvinfo : EIATTR_KPARAM_INFO
	.align		4
.L_1757:
        /*0008*/ 	.byte	0x04, 0x17
        /*000a*/ 	.short	(.L_1759 - .L_1758)
.L_1758:
        /*000c*/ 	.word	0x00000000
        /*0010*/ 	.short	0x0000
        /*0012*/ 	.short	0x0000
        /*0014*/ 	.byte	0x00, 0xf0, 0xa1, 0x04


	//----- nvinfo : EIATTR_SPARSE_MMA_MASK
	.align		4
.L_1759:
        /*0018*/ 	.byte	0x03, 0x50
        /*001a*/ 	.short	0x0000


	//----- nvinfo : EIATTR_MAXREG_COUNT
	.align		4
        /*001c*/ 	.byte	0x03, 0x1b
        /*001e*/ 	.short	0x00ff


	//----- nvinfo : EIATTR_NUM_BARRIERS
	.align		4
        /*0020*/ 	.byte	0x02, 0x4c
        /*0022*/ 	.byte	0x01
	.zero		1


	//----- nvinfo : EIATTR_MERCURY_ISA_VERSION
	.align		4
        /*0024*/ 	.byte	0x03, 0x5f
        /*0026*/ 	.short	0x0101


	//----- nvinfo : EIATTR_COOP_GROUP_MASK_REGIDS
	.align		4
        /*0028*/ 	.byte	0x04, 0x29
        /*002a*/ 	.short	(.L_1761 - .L_1760)


	//   ....[0]....
.L_1760:
        /*002c*/ 	.word	0xffffffff


	//   ....[1]....
        /*0030*/ 	.word	0xffffffff


	//   ....[2]....
        /*0034*/ 	.word	0xffffffff


	//   ....[3]....
        /*0038*/ 	.word	0xffffffff


	//   ....[4]....
        /*003c*/ 	.word	0xffffffff


	//   ....[5]....
        /*0040*/ 	.word	0xffffffff


	//   ....[6]....
        /*0044*/ 	.word	0xffffffff


	//   ....[7]....
        /*0048*/ 	.word	0xffffffff


	//   ....[8]....
        /*004c*/ 	.word	0xffffffff


	//   ....[9]....
        /*0050*/ 	.word	0xffffffff


	//----- nvinfo : EIATTR_COOP_GROUP_INSTR_OFFSETS
	.align		4
.L_1761:
        /*0054*/ 	.byte	0x04, 0x28
        /*0056*/ 	.short	(.L_1763 - .L_1762)


	//   ....[0]....
.L_1762:
        /*0058*/ 	.word	0x000031a0


	//   ....[1]....
        /*005c*/ 	.word	0x000031d0


	//   ....[2]....
        /*0060*/ 	.word	0x00003200


	//   ....[3]....
        /*0064*/ 	.word	0x00003210


	//   ....[4]....
        /*0068*/ 	.word	0x00003240


	//   ....[5]....
        /*006c*/ 	.word	0x00003250


	//   ....[6]....
        /*0070*/ 	.word	0x00003280


	//   ....[7]....
        /*0074*/ 	.word	0x00003290


	//   ....[8]....
        /*0078*/ 	.word	0x000032c0


	//   ....[9]....
        /*007c*/ 	.word	0x000032d0


	//----- nvinfo : EIATTR_VRC_CTA_INIT_COUNT
	.align		4
.L_1763:
        /*0080*/ 	.byte	0x02, 0x4a
	.zero		1
	.zero		1


	//----- nvinfo : EIATTR_EXIT_INSTR_OFFSETS
	.align		4
        /*0084*/ 	.byte	0x04, 0x1c
        /*0086*/ 	.short	(.L_1765 - .L_1764)


	//   ....[0]....
.L_1764:
        /*0088*/ 	.word	0x0000a210


	//   ....[1]....
        /*008c*/ 	.word	0x0000a290


	//----- nvinfo : EIATTR_MAX_THREADS
	.align		4
.L_1765:
        /*0090*/ 	.byte	0x04, 0x05
        /*0092*/ 	.short	(.L_1767 - .L_1766)
.L_1766:
        /*0094*/ 	.word	0x00000100
        /*0098*/ 	.word	0x00000001
        /*009c*/ 	.word	0x00000001


	//----- nvinfo : EIATTR_CRS_STACK_SIZE
	.align		4
.L_1767:
        /*00a0*/ 	.byte	0x04, 0x1e
        /*00a2*/ 	.short	(.L_1769 - .L_1768)
.L_1768:
        /*00a4*/ 	.word	0x00000000


	//----- nvinfo : EIATTR_CBANK_PARAM_SIZE
	.align		4
.L_1769:
        /*00a8*/ 	.byte	0x03, 0x19
        /*00aa*/ 	.short	0x0128


	//----- nvinfo : EIATTR_PARAM_CBANK
	.align		4
        /*00ac*/ 	.byte	0x04, 0x0a
        /*00ae*/ 	.short	(.L_1771 - .L_1770)
	.align		4
.L_1770:
        /*00b0*/ 	.word	index@(.nv.constant0._ZN10layer_norm13ln_bwd_kernelINS_13Kernel_traitsI6__halfS2_S2_S2_fjLj7168ELj1ELj1ELj8ELj8ENS_18Kernel_traits_baseILj7168ES2_S2_S2_S2_fjLj256EEEEELb1ELb0ELb1ELb0EEEvNS_9BwdParamsE)
        /*00b4*/ 	.short	0x0380
        /*00b6*/ 	.short	0x0128


	//----- nvinfo : EIATTR_SW_WAR
	.align		4
.L_1771:
        /*00b8*/ 	.byte	0x04, 0x36
        /*00ba*/ 	.short	(.L_1773 - .L_1772)
.L_1772:
        /*00bc*/ 	.word	0x00000008
.L_1773:


//--------------------- .nv.info._ZN10layer_norm22ln_bwd_finalize_kernelINS_22Kernel_traits_finalizeILj7168E6__halfS2_S2_S2_fjLb0ELj1024ELj4ENS_18Kernel_traits_baseILj7168ES2_S2_S2_S2_fjLj1024EEEEELb0ELb1EEEvNS_9BwdParamsE --------------------------
	.section	.nv.info._ZN10layer_norm22ln_bwd_finalize_kernelINS_22Kernel_traits_finalizeILj7168E6__halfS2_S2_S2_fjLb0ELj1024ELj4ENS_18Kernel_traits_baseILj7168ES2_S2_S2_S2_fjLj1024EEEEELb0ELb1EEEvNS_9BwdParamsE,"",@"SHT_CUDA_INFO"
	.sectionflags	@""
	.align	4


	//----- nvinfo : EIATTR_CUDA_API_VERSION
	.align		4
        /*0000*/ 	.byte	0x04, 0x37
        /*0002*/ 	.short	(.L_1775 - .L_1774)
.L_1774:
        /*0004*/ 	.word	0x00000082


	//----- nvinfo : EIATTR_KPARAM_INFO
	.align		4
.L_1775:
        /*0008*/ 	.byte	0x04, 0x17
        /*000a*/ 	.short	(.L_1777 - .L_1776)
.L_1776:
        /*000c*/ 	.word	0x00000000
        /*0010*/ 	.short	0x0000
        /*0012*/ 	.short	0x0000
        /*0014*/ 	.byte	0x00, 0xf0, 0xa1, 0x04


	//----- nvinfo : EIATTR_SPARSE_MMA_MASK
	.align		4
.L_1777:
        /*0018*/ 	.byte	0x03, 0x50
        /*001a*/ 	.short	0x0000


	//----- nvinfo : EIATTR_MAXREG_COUNT
	.align		4
        /*001c*/ 	.byte	0x03, 0x1b
        /*001e*/ 	.short	0x0040


	//----- nvinfo : EIATTR_NUM_BARRIERS
	.align		4
        /*0020*/ 	.byte	0x02, 0x4c
        /*0022*/ 	.byte	0x01
	.zero		1


	//----- nvinfo : EIATTR_MERCURY_ISA_VERSION
	.align		4
        /*0024*/ 	.byte	0x03, 0x5f
        /*0026*/ 	.short	0x0101


	//----- nvinfo : EIATTR_COOP_GROUP_MASK_REGIDS
	.align		4
        /*0028*/ 	.byte	0x04, 0x29
        /*002a*/ 	.short	(.L_1779 - .L_1778)


	//   ....[0]....
.L_1778:
        /*002c*/ 	.word	0xffffffff


	//   ....[1]....
        /*0030*/ 	.word	0xffffffff


	//   ....[2]....
        /*0034*/ 	.word	0xffffffff


	//   ....[3]....
        /*0038*/ 	.word	0xffffffff


	//   ....[4]....
        /*003c*/ 	.word	0xffffffff


	//   ....[5]....
        /*0040*/ 	.word	0xffffffff


	//   ....[6]....
        /*0044*/ 	.word	0xffffffff


	//   ....[7]....
        /*0048*/ 	.word	0xffffffff


	//   ....[8]....
        /*004c*/ 	.word	0xffffffff


	//   ....[9]....
        /*0050*/ 	.word	0xffffffff


	//----- nvinfo : EIATTR_COOP_GROUP_INSTR_OFFSETS
	.align		4
.L_1779:
        /*0054*/ 	.byte	0x04, 0x28
        /*0056*/ 	.short	(.L_1781 - .L_1780)


	//   ....[0]....
.L_1780:
        /*0058*/ 	.word	0x00001630


	//   ....[1]....
        /*005c*/ 	.word	0x00001640


	//   ....[2]....
        /*0060*/ 	.word	0x00001670


	//   ....[3]....
        /*0064*/ 	.word	0x00001680


	//   ....[4]....
        /*0068*/ 	.word	0x000016b0


	//   ....[5]....
        /*006c*/ 	.word	0x000016d0


	//   ....[6]....
        /*0070*/ 	.word	0x00001700


	//   ....[7]....
        /*0074*/ 	.word	0x00001710


	//   ....[8]....
        /*0078*/ 	.word	0x00001740


	//   ....[9]....
        /*007c*/ 	.word	0x00001750


	//----- nvinfo : EIATTR_VRC_CTA_INIT_COUNT
	.align		4
.L_1781:
        /*0080*/ 	.byte	0x02, 0x4a
	.zero		1
	.zero		1


	//----- nvinfo : EIATTR_EXIT_INSTR_OFFSETS
	.align		4
        /*0084*/ 	.byte	0x04, 0x1c
        /*0086*/ 	.short	(.L_1783 - .L_1782)


	//   ....[0]....
.L_1782:
        /*0088*/ 	.word	0x00000070


	//   ....[1]....
        /*008c*/ 	.word	0x000017b0


	//   ....[2]....
        /*0090*/ 	.word	0x00001880


	//----- nvinfo : EIATTR_MAX_THREADS
	.align		4
.L_1783:
        /*0094*/ 	.byte	0x04, 0x05
        /*0096*/ 	.short	(.L_1785 - .L_1784)
.L_1784:
        /*0098*/ 	.word	0x00000400
        /*009c*/ 	.word	0x00000001
        /*00a0*/ 	.word	0x00000001


	//----- nvinfo : EIATTR_CRS_STACK_SIZE
	.align		4
.L_1785:
        /*00a4*/ 	.byte	0x04, 0x1e
        /*00a6*/ 	.short	(.L_1787 - .L_1786)
.L_1786:
        /*00a8*/ 	.word	0x00000000


	//----- nvinfo : EIATTR_CBANK_PARAM_SIZE
	.align		4
.L_1787:
        /*00ac*/ 	.byte	0x03, 0x19
        /*00ae*/ 	.short	0x0128


	//----- nvinfo : EIATTR_PARAM_CBANK
	.align		4
        /*00b0*/ 	.byte	0x04, 0x0a
        /*00b2*/ 	.short	(.L_1789 - .L_1788)
	.align		4
.L_1788:
        /*00b4*/ 	.word	index@(.nv.constant0._ZN10layer_norm22ln_bwd_finalize_kernelINS_22Kernel_traits_finalizeILj7168E6__halfS2_S2_S2_fjLb0ELj1024ELj4ENS_18Kernel_traits_baseILj7168ES2_S2_S2_S2_fjLj1024EEEEELb0ELb1EEEvNS_9BwdParamsE)
        /*00b8*/ 	.short	0x0380
        /*00ba*/ 	.short	0x0128


	//----- nvinfo : EIATTR_SW_WAR
	.align		4
.L_1789:
        /*00bc*/ 	.byte	0x04, 0x36
        /*00be*/ 	.short	(.L_1791 - .L_1790)
.L_1790:
        /*00c0*/ 	.word	0x00000008
.L_1791:


//--------------------- .nv.info._ZN10layer_norm13ln_bwd_kernelINS_13Kernel_traitsI6__halfS2_S2_S2_fjLj7168ELj1ELj1ELj8ELj8ENS_18Kernel_traits_baseILj7168ES2_S2_S2_S2_fjLj256EEEEELb1ELb0ELb1ELb1EEEvNS_9BwdParamsE --------------------------
	.section	.nv.info._ZN10layer_norm13ln_bwd_kernelINS_13Kernel_traitsI6__halfS2_S2_S2_fjLj7168ELj1ELj1ELj8ELj8ENS_18Kernel_traits_baseILj7168ES2_S2_S2_S2_fjLj256EEEEELb1ELb0ELb1ELb1EEEvNS_9BwdParamsE,"",@"SHT_CUDA_INFO"
	.sectionflags	@""
	.align	4


	//----- nvinfo : EIATTR_CUDA_API_VERSION
	.align		4
        /*0000*/ 	.byte	0x04, 0x37
        /*0002*/ 	.short	(.L_1793 - .L_1792)
.L_1792:
        /*0004*/ 	.word	0x00000082


	//----- nvinfo : EIATTR_KPARAM_INFO
	.align		4
.L_1793:
        /*0008*/ 	.byte	0x04, 0x17
        /*000a*/ 	.short	(.L_1795 - .L_1794)
.L_1794:
        /*000c*/ 	.word	0x00000000
        /*0010*/ 	.short	0x0000
        /*0012*/ 	.short	0x0000
        /*0014*/ 	.byte	0x00, 0xf0, 0xa1, 0x04


	//----- nvinfo : EIATTR_SPARSE_MMA_MASK
	.align		4
.L_1795:
        /*0018*/ 	.byte	0x03, 0x50
        /*001a*/ 	.short	0x0000


	//----- nvinfo : EIATTR_MAXREG_COUNT
	.align		4
        /*001c*/ 	.byte	0x03, 0x1b
        /*001e*/ 	.short	0x00ff


	//----- nvinfo : EIATTR_NUM_BARRIERS
	.align		4
        /*0020*/ 	.byte	0x02, 0x4c
        /*0022*/ 	.byte	0x01
	.zero		1


	//----- nvinfo : EIATTR_MERCURY_ISA_VERSION
	.align		4
        /*0024*/ 	.byte	0x03, 0x5f
        /*0026*/ 	.short	0x0101


	//----- nvinfo : EIATTR_COOP_GROUP_MASK_REGIDS
	.align		4
        /*0028*/ 	.byte	0x04, 0x29
        /*002a*/ 	.short	(.L_1797 - .L_1796)


	//   ....[0]....
.L_1796:
        /*002c*/ 	.word	0xffffffff


	//   ....[1]....
        /*0030*/ 	.word	0xffffffff


	//   ....[2]....
        /*0034*/ 	.word	0xffffffff


	//   ....[3]....
        /*0038*/ 	.word	0xffffffff


	//   ....[4]....
        /*003c*/ 	.word	0xffffffff


	//   ....[5]....
        /*0040*/ 	.word	0xffffffff


	//   ....[6]....
        /*0044*/ 	.word	0xffffffff


	//   ....[7]....
        /*0048*/ 	.word	0xffffffff


	//   ....[8]....
        /*004c*/ 	.word	0xffffffff


	//   ....[9]....
        /*0050*/ 	.word	0xffffffff


	//----- nvinfo : EIATTR_COOP_GROUP_INSTR_OFFSETS
	.align		4
.L_1797:
        /*0054*/ 	.byte	0x04, 0x28
        /*0056*/ 	.short	(.L_1799 - .L_1798)


	//   ....[0]....
.L_1798:
        /*0058*/ 	.word	0x00002530


	//   ....[1]....
        /*005c*/ 	.word	0x00002550


	//   ....[2]....
        /*0060*/ 	.word	0x00002590


	//   ....[3]....
        /*0064*/ 	.word	0x000025a0


	//   ....[4]....
        /*0068*/ 	.word	0x000025d0


	//   ....[5]....
        /*006c*/ 	.word	0x000025f0


	//   ....[6]....
        /*0070*/ 	.word	0x00002620


	//   ....[7]....
        /*0074*/ 	.word	0x00002630


	//   ....[8]....
        /*0078*/ 	.word	0x00002660


	//   ....[9]....
        /*007c*/ 	.word	0x00002670


	//----- nvinfo : EIATTR_VRC_CTA_INIT_COUNT
	.align		4
.L_1799:
        /*0080*/ 	.byte	0x02, 0x4a
	.zero		1
	.zero		1


	//----- nvinfo : EIATTR_EXIT_INSTR_OFFSETS
	.align		4
        /*0084*/ 	.byte	0x04, 0x1c
        /*0086*/ 	.short	(.L_1801 - .L_1800)


	//   ....[0]....
.L_1800:
        /*0088*/ 	.word	0x00009000


	//----- nvinfo : EIATTR_MAX_THREADS
	.align		4
.L_1801:
        /*008c*/ 	.byte	0x04, 0x05
        /*008e*/ 	.short	(.L_1803 - .L_1802)
.L_1802:
        /*0090*/ 	.word	0x00000100
        /*0094*/ 	.word	0x00000001
        /*0098*/ 	.word	0x00000001


	//----- nvinfo : EIATTR_CRS_STACK_SIZE
	.align		4
.L_1803:
        /*009c*/ 	.byte	0x04, 0x1e
        /*009e*/ 	.short	(.L_1805 - .L_1804)
.L_1804:
        /*00a0*/ 	.word	0x00000000


	//----- nvinfo : EIATTR_CBANK_PARAM_SIZE
	.align		4
.L_1805:
        /*00a4*/ 	.byte	0x03, 0x19
        /*00a6*/ 	.short	0x0128


	//----- nvinfo : EIATTR_PARAM_CBANK
	.align		4
        /*00a8*/ 	.byte	0x04, 0x0a
        /*00aa*/ 	.short	(.L_1807 - .L_1806)
	.align		4
.L_1806:
        /*00ac*/ 	.word	index@(.nv.constant0._ZN10layer_norm13ln_bwd_kernelINS_13Kernel_traitsI6__halfS2_S2_S2_fjLj7168ELj1ELj1ELj8ELj8ENS_18Kernel_traits_baseILj7168ES2_S2_S2_S2_fjLj256EEEEELb1ELb0ELb1ELb1EEEvNS_9BwdParamsE)
        /*00b0*/ 	.short	0x0380
        /*00b2*/ 	.short	0x0128


	//----- nvinfo : EIATTR_SW_WAR
	.align		4
.L_1807:
        /*00b4*/ 	.byte	0x04, 0x36
        /*00b6*/ 	.short	(.L_1809 - .L_1808)
.L_1808:
        /*00b8*/ 	.word	0x00000008
.L_1809:


//--------------------- .nv.info._ZN10layer_norm13ln_bwd_kernelINS_13Kernel_traitsI6__halfS2_S2_S2_fjLj7168ELj1ELj1ELj8ELj8ENS_18Kernel_traits_baseILj7168ES2_S2_S2_S2_fjLj256EEEEELb1ELb1ELb0ELb0EEEvNS_9BwdParamsE --------------------------
	.section	.nv.info._ZN10layer_norm13ln_bwd_kernelINS_13Kernel_traitsI6__halfS2_S2_S2_fjLj7168ELj1ELj1ELj8ELj8ENS_18Kernel_traits_baseILj7168ES2_S2_S2_S2_fjLj256EEEEELb1ELb1ELb0ELb0EEEvNS_9BwdParamsE,"",@"SHT_CUDA_INFO"
	.sectionflags	@""
	.align	4


	//----- nvinfo : EIATTR_CUDA_API_VERSION
	.align		4
        /*0000*/ 	.byte	0x04, 0x37
        /*0002*/ 	.short	(.L_1811 - .L_1810)
.L_1810:
        /*0004*/ 	.word	0x00000082


	//----- nvinfo : EIATTR_KPARAM_INFO
	.align		4
.L_1811:
        /*0008*/ 	.byte	0x04, 0x17
        /*000a*/ 	.short	(.L_1813 - .L_1812)
.L_1812:
        /*000c*/ 	.word	0x00000000
        /*0010*/ 	.short	0x0000
        /*0012*/ 	.short	0x0000
        /*0014*/ 	.byte	0x00, 0xf0, 0xa1, 0x04


	//----- nvinfo : EIATTR_SPARSE_MMA_MASK
	.align		4
.L_1813:
        /*0018*/ 	.byte	0x03, 0x50
        /*001a*/ 	.short	0x0000


	//----- nvinfo : EIATTR_MAXREG_COUNT
	.align		4
        /*001c*/ 	.byte	0x03, 0x1b
        /*001e*/ 	.short	0x00ff


	//----- nvinfo : EIATTR_NUM_BARRIERS
	.align		4
        /*0020*/ 	.byte	0x02, 0x4c
        /*0022*/ 	.byte	0x01
	.zero		1


	//----- nvinfo : EIATTR_MERCURY_ISA_VERSION
	.align		4
        /*0024*/ 	.byte	0x03, 0x5f
        /*0026*/ 	.short	0x0101


	//----- nvinfo : EIATTR_COOP_GROUP_MASK_REGIDS
	.align		4
        /*0028*/ 	.byte	0x04, 0x29
        /*002a*/ 	.short	(.L_1815 - .L_1814)


	//   ....[0]....
.L_1814:
        /*002c*/ 	.word	0xffffffff


	//   ....[1]....
        /*0030*/ 	.word	0xffffffff


	//   ....[2]....
        /*0034*/ 	.word	0xffffffff


	//   ....[3]....
        /*0038*/ 	.word	0xffffffff


	//   ....[4]....
        /*003c*/ 	.word	0xffffffff


	//   ....[5]....
        /*0040*/ 	.word	0xffffffff


	//   ....[6]....
        /*0044*/ 	.word	0xffffffff


	//   ....[7]....
        /*0048*/ 	.word	0xffffffff


	//   ....[8]....
        /*004c*/ 	.word	0xffffffff


	//   ....[9]....
        /*0050*/ 	.word	0xffffffff


	//----- nvinfo : EIATTR_COOP_GROUP_INSTR_OFFSETS
	.align		4
.L_1815:
        /*0054*/ 	.byte	0x04, 0x28
        /*0056*/ 	.short	(.L_1817 - .L_1816)


	//   ....[0]....
.L_1816:
        /*0058*/ 	.word	0x00002e10


	//   ....[1]....
        /*005c*/ 	.word	0x00002e40


	//   ....[2]....
        /*0060*/ 	.word	0x00002e70


	//   ....[3]....
        /*0064*/ 	.word	0x00002e80


	//   ....[4]....
        /*0068*/ 	.word	0x00002eb0


	//   ....[5]....
        /*006c*/ 	.word	0x00002ec0


	//   ....[6]....
        /*0070*/ 	.word	0x00002ef0


	//   ....[7]....
        /*0074*/ 	.word	0x00002f00


	//   ....[8]....
        /*0078*/ 	.word	0x00002f30


	//   ....[9]....
        /*007c*/ 	.word	0x00002f40


	//----- nvinfo : EIATTR_VRC_CTA_INIT_COUNT
	.align		4
.L_1817:
        /*0080*/ 	.byte	0x02, 0x4a
	.zero		1
	.zero		1


	//----- nvinfo : EIATTR_EXIT_INSTR_OFFSETS
	.align		4
        /*0084*/ 	.byte	0x04, 0x1c
        /*0086*/ 	.short	(.L_1819 - .L_1818)


	//   ....[0]....
.L_1818:
        /*0088*/ 	.word	0x0000c680


	//   ....[1]....
        /*008c*/ 	.word	0x0000c720


	//----- nvinfo : EIATTR_MAX_THREADS
	.align		4
.L_1819:
        /*0090*/ 	.byte	0x04, 0x05
        /*0092*/ 	.short	(.L_1821 - .L_1820)
.L_1820:
        /*0094*/ 	.word	0x00000100
        /*0098*/ 	.word	0x00000001
        /*009c*/ 	.word	0x00000001


	//----- nvinfo : EIATTR_CRS_STACK_SIZE
	.align		4
.L_1821:
        /*00a0*/ 	.byte	0x04, 0x1e
        /*00a2*/ 	.short	(.L_1823 - .L_1822)
.L_1822:
        /*00a4*/ 	.word	0x00000000


	//----- nvinfo : EIATTR_CBANK_PARAM_SIZE
	.align		4
.L_1823:
        /*00a8*/ 	.byte	0x03, 0x19
        /*00aa*/ 	.short	0x0128


	//----- nvinfo : EIATTR_PARAM_CBANK
	.align		4
        /*00ac*/ 	.byte	0x04, 0x0a
        /*00ae*/ 	.short	(.L_1825 - .L_1824)
	.align		4
.L_1824:
        /*00b0*/ 	.word	index@(.nv.constant0._ZN10layer_norm13ln_bwd_kernelINS_13Kernel_traitsI6__halfS2_S2_S2_fjLj7168ELj1ELj1ELj8ELj8ENS_18Kernel_traits_baseILj7168ES2_S2_S2_S2_fjLj256EEEEELb1ELb1ELb0ELb0EEEvNS_9BwdParamsE)
        /*00b4*/ 	.short	0x0380
        /*00b6*/ 	.short	0x0128


	//----- nvinfo : EIATTR_SW_WAR
	.align		4
.L_1825:
        /*00b8*/ 	.byte	0x04, 0x36
        /*00ba*/ 	.short	(.L_1827 - .L_1826)
.L_1826:
        /*00bc*/ 	.word	0x00000008
.L_1827:


//--------------------- .nv.info._ZN10layer_norm13ln_bwd_kernelINS_13Kernel_traitsI6__halfS2_S2_S2_fjLj7168ELj1ELj1ELj8ELj8ENS_18Kernel_traits_baseILj7168ES2_S2_S2_S2_fjLj256EEEEELb1ELb1ELb0ELb1EEEvNS_9BwdParamsE --------------------------
	.section	.nv.info._ZN10layer_norm13ln_bwd_kernelINS_13Kernel_traitsI6__halfS2_S2_S2_fjLj7168ELj1ELj1ELj8ELj8ENS_18Kernel_traits_baseILj7168ES2_S2_S2_S2_fjLj256EEEEELb1ELb1ELb0ELb1EEEvNS_9BwdParamsE,"",@"SHT_CUDA_INFO"
	.sectionflags	@""
	.align	4


	//----- nvinfo : EIATTR_CUDA_API_VERSION
	.align		4
        /*0000*/ 	.byte	0x04, 0x37
        /*0002*/ 	.short	(.L_1829 - .L_1828)
.L_1828:
        /*0004*/ 	.word	0x00000082


	//----- nvinfo : EIATTR_KPARAM_INFO
	.align		4
.L_1829:
        /*0008*/ 	.byte	0x04, 0x17
        /*000a*/ 	.short	(.L_1831 - .L_1830)
.L_1830:
        /*000c*/ 	.word	0x00000000
        /*0010*/ 	.short	0x0000
        /*0012*/ 	.short	0x0000
        /*0014*/ 	.byte	0x00, 0xf0, 0xa1, 0x04


	//----- nvinfo : EIATTR_SPARSE_MMA_MASK
	.align		4
.L_1831:
        /*0018*/ 	.byte	0x03, 0x50
        /*001a*/ 	.short	0x0000


	//----- nvinfo : EIATTR_MAXREG_COUNT
	.align		4
        /*001c*/ 	.byte	0x03, 0x1b
        /*001e*/ 	.short	0x00ff


	//----- nvinfo : EIATTR_NUM_BARRIERS
	.align		4
        /*0020*/ 	.byte	0x02, 0x4c
        /*0022*/ 	.byte	0x01
	.zero		1


	//----- nvinfo : EIATTR_ANNOTATIONS
	.align		4
        /*0024*/ 	.byte	0x04, 0x55
        /*0026*/ 	.short	(.L_1833 - .L_1832)


	//   ....[0]....
.L_1832:
        /*0028*/ 	.word	0x00000001
        /*002c*/ 	.byte	0xa0, 0x08, 0x00, 0x00, 0x01, 0x00, 0x00, 0x00, 0xb0, 0x08, 0x00, 0x00, 0x01, 0x00, 0x00, 0x00
        /*003c*/ 	.byte	0x10, 0x0c, 0x00, 0x00, 0x01, 0x00, 0x00, 0x00, 0x30, 0x0c, 0x00, 0x00


	//----- nvinfo : EIATTR_MERCURY_ISA_VERSION
	.align		4
.L_1833:
        /*0048*/ 	.byte	0x03, 0x5f
        /*004a*/ 	.short	0x0101


	//----- nvinfo : EIATTR_COOP_GROUP_MASK_REGIDS
	.align		4
        /*004c*/ 	.byte	0x04, 0x29
        /*004e*/ 	.short	(.L_1835 - .L_1834)


	//   ....[0]....
.L_1834:
        /*0050*/ 	.word	0xffffffff


	//   ....[1]....
        /*0054*/ 	.word	0xffffffff


	//   ....[2]....
        /*0058*/ 	.word	0xffffffff


	//   ....[3]....
        /*005c*/ 	.word	0xffffffff


	//   ....[4]....
        /*0060*/ 	.word	0xffffffff


	//   ....[5]....
        /*0064*/ 	.word	0xffffffff


	//   ....[6]....
        /*0068*/ 	.word	0xffffffff


	//   ....[7]....
        /*006c*/ 	.word	0xffffffff


	//   ....[8]....
        /*0070*/ 	.word	0xffffffff


	//   ....[9]....
        /*0074*/ 	.word	0xffffffff


	//----- nvinfo : EIATTR_COOP_GROUP_INSTR_OFFSETS
	.align		4
.L_1835:
        /*0078*/ 	.byte	0x04, 0x28
        /*007a*/ 	.short	(.L_1837 - .L_1836)


	//   ....[0]....
.L_1836:
        /*007c*/ 	.word	0x00001e60


	//   ....[1]....
        /*0080*/ 	.word	0x00001e70


	//   ....[2]....
        /*0084*/ 	.word	0x00001ea0


	//   ....[3]....
        /*0088*/ 	.word	0x00001eb0


	//   ....[4]....
        /*008c*/ 	.word	0x00001ee0


	//   ....[5]....
        /*0090*/ 	.word	0x00001ef0


	//   ....[6]....
        /*0094*/ 	.word	0x00001f20


	//   ....[7]....
        /*0098*/ 	.word	0x00001f30


	//   ....[8]....
        /*009c*/ 	.word	0x00001f90


	//   ....[9]....
        /*00a0*/ 	.word	0x00001fa0


	//----- nvinfo : EIATTR_VRC_CTA_INIT_COUNT
	.align		4
.L_1837:
        /*00a4*/ 	.byte	0x02, 0x4a
	.zero		1
	.zero		1


	//----- nvinfo : EIATTR_EXIT_INSTR_OFFSETS
	.align		4
        /*00a8*/ 	.byte	0x04, 0x1c
        /*00aa*/ 	.short	(.L_1839 - .L_1838)


	//   ....[0]....
.L_1838:
        /*00ac*/ 	.word	0x0000b160


	//----- nvinfo : EIATTR_MAX_THREADS
	.align		4
.L_1839:
        /*00b0*/ 	.byte	0x04, 0x05
        /*00b2*/ 	.short	(.L_1841 - .L_1840)
.L_1840:
        /*00b4*/ 	.word	0x00000100
        /*00b8*/ 	.word	0x00000001
        /*00bc*/ 	.word	0x00000001


	//----- nvinfo : EIATTR_CBANK_PARAM_SIZE
	.align		4
.L_1841:
        /*00c0*/ 	.byte	0x03, 0x19
        /*00c2*/ 	.short	0x0128


	//----- nvinfo : EIATTR_PARAM_CBANK
	.align		4
        /*00c4*/ 	.byte	0x04, 0x0a
        /*00c6*/ 	.short	(.L_1843 - .L_1842)
	.align		4
.L_1842:
        /*00c8*/ 	.word	index@(.nv.constant0._ZN10layer_norm13ln_bwd_kernelINS_13Kernel_traitsI6__halfS2_S2_S2_fjLj7168ELj1ELj1ELj8ELj8ENS_18Kernel_traits_baseILj7168ES2_S2_S2_S2_fjLj256EEEEELb1ELb1ELb0ELb1EEEvNS_9BwdParamsE)
        /*00cc*/ 	.short	0x0380
        /*00ce*/ 	.short	0x0128


	//----- nvinfo : EIATTR_SW_WAR
	.align		4
.L_1843:
        /*00d0*/ 	.byte	0x04, 0x36
        /*00d2*/ 	.short	(.L_1845 - .L_1844)
.L_1844:
        /*00d4*/ 	.word	0x00000008
.L_1845:


//--------------------- .nv.info._ZN10layer_norm22ln_bwd_finalize_kernelINS_22Kernel_traits_finalizeILj7168E6__halfS2_S2_S2_fjLb1ELj1024ELj4ENS_18Kernel_traits_baseILj7168ES2_S2_S2_S2_fjLj1024EEEEELb1ELb0EEEvNS_9BwdParamsE --------------------------
	.section	.nv.info._ZN10layer_norm22ln_bwd_finalize_kernelINS_22Kernel_traits_finalizeILj7168E6__halfS2_S2_S2_fjLb1ELj1024ELj4ENS_18Kernel_traits_baseILj7168ES2_S2_S2_S2_fjLj1024EEEEELb1ELb0EEEvNS_9BwdParamsE,"",@"SHT_CUDA_INFO"
	.sectionflags	@""
	.align	4


	//----- nvinfo : EIATTR_CUDA_API_VERSION
	.align		4
        /*0000*/ 	.byte	0x04, 0x37
        /*0002*/ 	.short	(.L_1847 - .L_1846)
.L_1846:
        /*0004*/ 	.word	0x00000082


	//----- nvinfo : EIATTR_KPARAM_INFO
	.align		4
.L_1847:
        /*0008*/ 	.byte	0x04, 0x17
        /*000a*/ 	.short	(.L_1849 - .L_1848)
.L_1848:
        /*000c*/ 	.word	0x00000000
        /*0010*/ 	.short	0x0000
        /*0012*/ 	.short	0x0000
        /*0014*/ 	.byte	0x00, 0xf0, 0xa1, 0x04


	//----- nvinfo : EIATTR_SPARSE_MMA_MASK
	.align		4
.L_1849:
        /*0018*/ 	.byte	0x03, 0x50
        /*001a*/ 	.short	0x0000


	//----- nvinfo : EIATTR_MAXREG_COUNT
	.align		4
        /*001c*/ 	.byte	0x03, 0x1b
        /*001e*/ 	.short	0x0040


	//----- nvinfo : EIATTR_NUM_BARRIERS
	.align		4
        /*0020*/ 	.byte	0x02, 0x4c
        /*0022*/ 	.byte	0x01
	.zero		1


	//----- nvinfo : EIATTR_MERCURY_ISA_VERSION
	.align		4
        /*0024*/ 	.byte	0x03, 0x5f
        /*0026*/ 	.short	0x0101


	//----- nvinfo : EIATTR_COOP_GROUP_MASK_REGIDS
	.align		4
        /*0028*/ 	.byte	0x04, 0x29
        /*002a*/ 	.short	(.L_1851 - .L_1850)


	//   ....[0]....
.L_1850:
        /*002c*/ 	.word	0xffffffff


	//   ....[1]....
        /*0030*/ 	.word	0xffffffff


	//   ....[2]....
        /*0034*/ 	.word	0xffffffff


	//   ....[3]....
        /*0038*/ 	.word	0xffffffff


	//   ....[4]....
        /*003c*/ 	.word	0xffffffff


	//   ....[5]....
        /*0040*/ 	.word	0xffffffff


	//   ....[6]....
        /*0044*/ 	.word	0xffffffff


	//   ....[7]....
        /*0048*/ 	.word	0xffffffff


	//   ....[8]....
        /*004c*/ 	.word	0xffffffff


	//   ....[9]....
        /*0050*/ 	.word	0xffffffff


	//   ....[10]....
        /*0054*/ 	.word	0xffffffff


	//   ....[11]....
        /*0058*/ 	.word	0xffffffff


	//   ....[12]....
        /*005c*/ 	.word	0xffffffff


	//   ....[13]....
        /*0060*/ 	.word	0xffffffff


	//   ....[14]....
        /*0064*/ 	.word	0xffffffff


	//----- nvinfo : EIATTR_COOP_GROUP_INSTR_OFFSETS
	.align		4
.L_1851:
        /*0068*/ 	.byte	0x04, 0x28
        /*006a*/ 	.short	(.L_1853 - .L_1852)


	//   ....[0]....
.L_1852:
        /*006c*/ 	.word	0x00001060


	//   ....[1]....
        /*0070*/ 	.word	0x00001070


	//   ....[2]....
        /*0074*/ 	.word	0x00001080


	//   ....[3]....
        /*0078*/ 	.word	0x000010b0


	//   ....[4]....
        /*007c*/ 	.word	0x000010d0


	//   ....[5]....
        /*0080*/ 	.word	0x000010e0


	//   ....[6]....
        /*0084*/ 	.word	0x00001110


	//   ....[7]....
        /*0088*/ 	.word	0x00001130


	//   ....[8]....
        /*008c*/ 	.word	0x00001140


	//   ....[9]....
        /*0090*/ 	.word	0x00001180


	//   ....[10]....
        /*0094*/ 	.word	0x000011b0


	//   ....[11]....
        /*0098*/ 	.word	0x000011c0


	//   ....[12]....
        /*009c*/ 	.word	0x00001200


	//   ....[13]....
        /*00a0*/ 	.word	0x00001220


	//   ....[14]....
        /*00a4*/ 	.word	0x00001230


	//----- nvinfo : EIATTR_VRC_CTA_INIT_COUNT
	.align		4
.L_1853:
        /*00a8*/ 	.byte	0x02, 0x4a
	.zero		1
	.zero		1


	//----- nvinfo : EIATTR_EXIT_INSTR_OFFSETS
	.align		4
        /*00ac*/ 	.byte	0x04, 0x1c
        /*00ae*/ 	.short	(.L_1855 - .L_1854)


	//   ....[0]....
.L_1854:
        /*00b0*/ 	.word	0x00000060


	//   ....[1]....
        /*00b4*/ 	.word	0x000012b0


	//   ....[2]....
        /*00b8*/ 	.word	0x000012e0


	//   ....[3]....
        /*00bc*/ 	.word	0x000013f0


	//----- nvinfo : EIATTR_MAX_THREADS
	.align		4
.L_1855:
        /*00c0*/ 	.byte	0x04, 0x05
        /*00c2*/ 	.short	(.L_1857 - .L_1856)
.L_1856:
        /*00c4*/ 	.word	0x00000400
        /*00c8*/ 	.word	0x00000001
        /*00cc*/ 	.word	0x00000001


	//----- nvinfo : EIATTR_CRS_STACK_SIZE
	.align		4
.L_1857:
        /*00d0*/ 	.byte	0x04, 0x1e
        /*00d2*/ 	.short	(.L_1859 - .L_1858)
.L_1858:
        /*00d4*/ 	.word	0x00000000


	//----- nvinfo : EIATTR_CBANK_PARAM_SIZE
	.align		4
.L_1859:
        /*00d8*/ 	.byte	0x03, 0x19
        /*00da*/ 	.short	0x0128


	//----- nvinfo : EIATTR_PARAM_CBANK
	.align		4
        /*00dc*/ 	.byte	0x04, 0x0a
        /*00de*/ 	.short	(.L_1861 - .L_1860)
	.align		4
.L_1860:
        /*00e0*/ 	.word	index@(.nv.constant0._ZN10layer_norm22ln_bwd_finalize_kernelINS_22Kernel_traits_finalizeILj7168E6__halfS2_S2_S2_fjLb1ELj1024ELj4ENS_18Kernel_traits_baseILj7168ES2_S2_S2_S2_fjLj1024EEEEELb1ELb0EEEvNS_9BwdParamsE)
        /*00e4*/ 	.short	0x0380
        /*00e6*/ 	.short	0x0128


	//----- nvinfo : EIATTR_SW_WAR
	.align		4
.L_1861:
        /*00e8*/ 	.byte	0x04, 0x36
        /*00ea*/ 	.short	(.L_1863 - .L_1862)
.L_1862:
        /*00ec*/ 	.word	0x00000008
.L_1863:


//--------------------- .nv.info._ZN10layer_norm13ln_bwd_kernelINS_13Kernel_traitsI6__halfS2_S2_S2_fjLj7168ELj1ELj1ELj8ELj8ENS_18Kernel_traits_baseILj7168ES2_S2_S2_S2_fjLj256EEEEELb1ELb1ELb1ELb0EEEvNS_9BwdParamsE --------------------------
	.section	.nv.info._ZN10layer_norm13ln_bwd_kernelINS_13Kernel_traitsI6__halfS2_S2_S2_fjLj7168ELj1ELj1ELj8ELj8ENS_18Kernel_traits_baseILj7168ES2_S2_S2_S2_fjLj256EEEEELb1ELb1ELb1ELb0EEEvNS_9BwdParamsE,"",@"SHT_CUDA_INFO"
	.sectionflags	@""
	.align	4


	//----- nvinfo : EIATTR_CUDA_API_VERSION
	.align		4
        /*0000*/ 	.byte	0x04, 0x37
        /*0002*/ 	.short	(.L_1865 - .L_1864)
.L_1864:
        /*0004*/ 	.word	0x00000082


	//----- nvinfo : EIATTR_KPARAM_INFO
	.align		4
.L_1865:
        /*0008*/ 	.byte	0x04, 0x17
        /*000a*/ 	.short	(.L_1867 - .L_1866)
.L_1866:
        /*000c*/ 	.word	0x00000000
        /*0010*/ 	.short	0x0000
        /*0012*/ 	.short	0x0000
        /*0014*/ 	.byte	0x00, 0xf0, 0xa1, 0x04


	//----- nvinfo : EIATTR_SPARSE_MMA_MASK
	.align		4
.L_1867:
        /*0018*/ 	.byte	0x03, 0x50
        /*001a*/ 	.short	0x0000


	//----- nvinfo : EIATTR_MAXREG_COUNT
	.align		4
        /*001c*/ 	.byte	0x03, 0x1b
        /*001e*/ 	.short	0x00ff


	//----- nvinfo : EIATTR_NUM_BARRIERS
	.align		4
        /*0020*/ 	.byte	0x02, 0x4c
        /*0022*/ 	.byte	0x01
	.zero		1


	//----- nvinfo : EIATTR_MERCURY_ISA_VERSION
	.align		4
        /*0024*/ 	.byte	0x03, 0x5f
        /*0026*/ 	.short	0x0101


	//----- nvinfo : EIATTR_COOP_GROUP_MASK_REGIDS
	.align		4
        /*0028*/ 	.byte	0x04, 0x29
        /*002a*/ 	.short	(.L_1869 - .L_1868)


	//   ....[0]....
.L_1868:
        /*002c*/ 	.word	0xffffffff


	//   ....[1]....
        /*0030*/ 	.word	0xffffffff


	//   ....[2]....
        /*0034*/ 	.word	0xffffffff


	//   ....[3]....
        /*0038*/ 	.word	0xffffffff


	//   ....[4]....
        /*003c*/ 	.word	0xffffffff


	//   ....[5]....
        /*0040*/ 	.word	0xffffffff


	//   ....[6]....
        /*0044*/ 	.word	0xffffffff


	//   ....[7]....
        /*0048*/ 	.word	0xffffffff


	//   ....[8]....
        /*004c*/ 	.word	0xffffffff


	//   ....[9]....
        /*0050*/ 	.word	0xffffffff


	//----- nvinfo : EIATTR_COOP_GROUP_INSTR_OFFSETS
	.align		4
.L_1869:
        /*0054*/ 	.byte	0x04, 0x28
        /*0056*/ 	.short	(.L_1871 - .L_1870)


	//   ....[0]....
.L_1870:
        /*0058*/ 	.word	0x000037a0


	//   ....[1]....
        /*005c*/ 	.word	0x000037d0


	//   ....[2]....
        /*0060*/ 	.word	0x00003800


	//   ....[3]....
        /*0064*/ 	.word	0x00003810


	//   ....[4]....
        /*0068*/ 	.word	0x00003840


	//   ....[5]....
        /*006c*/ 	.word	0x00003850


	//   ....[6]....
        /*0070*/ 	.word	0x00003880


	//   ....[7]....
        /*0074*/ 	.word	0x00003890


	//   ....[8]....
        /*0078*/ 	.word	0x000038c0


	//   ....[9]....
        /*007c*/ 	.word	0x000038d0


	//----- nvinfo : EIATTR_VRC_CTA_INIT_COUNT
	.align		4
.L_1871:
        /*0080*/ 	.byte	0x02, 0x4a
	.zero		1
	.zero		1


	//----- nvinfo : EIATTR_EXIT_INSTR_OFFSETS
	.align		4
        /*0084*/ 	.byte	0x04, 0x1c
        /*0086*/ 	.short	(.L_1873 - .L_1872)


	//   ....[0]....
.L_1872:
        /*0088*/ 	.word	0x0000d760


	//   ....[1]....
        /*008c*/ 	.word	0x0000d800


	//----- nvinfo : EIATTR_MAX_THREADS
	.align		4
.L_1873:
        /*0090*/ 	.byte	0x04, 0x05
        /*0092*/ 	.short	(.L_1875 - .L_1874)
.L_1874:
        /*0094*/ 	.word	0x00000100
        /*0098*/ 	.word	0x00000001
        /*009c*/ 	.word	0x00000001


	//----- nvinfo : EIATTR_CRS_STACK_SIZE
	.align		4
.L_1875:
        /*00a0*/ 	.byte	0x04, 0x1e
        /*00a2*/ 	.short	(.L_1877 - .L_1876)
.L_1876:
        /*00a4*/ 	.word	0x00000000


	//----- nvinfo : EIATTR_CBANK_PARAM_SIZE
	.align		4
.L_1877:
        /*00a8*/ 	.byte	0x03, 0x19
        /*00aa*/ 	.short	0x0128


	//----- nvinfo : EIATTR_PARAM_CBANK
	.align		4
        /*00ac*/ 	.byte	0x04, 0x0a
        /*00ae*/ 	.short	(.L_1879 - .L_1878)
	.align		4
.L_1878:
        /*00b0*/ 	.word	index@(.nv.constant0._ZN10layer_norm13ln_bwd_kernelINS_13Kernel_traitsI6__halfS2_S2_S2_fjLj7168ELj1ELj1ELj8ELj8ENS_18Kernel_traits_baseILj7168ES2_S2_S2_S2_fjLj256EEEEELb1ELb1ELb1ELb0EEEvNS_9BwdParamsE)
        /*00b4*/ 	.short	0x0380
        /*00b6*/ 	.short	0x0128


	//----- nvinfo : EIATTR_SW_WAR
	.align		4
.L_1879:
        /*00b8*/ 	.byte	0x04, 0x36
        /*00ba*/ 	.short	(.L_1881 - .L_1880)
.L_1880:
        /*00bc*/ 	.word	0x00000008
.L_1881:


//--------------------- .nv.info._ZN10layer_norm22ln_bwd_finalize_kernelINS_22Kernel_traits_finalizeILj7168E6__halfS2_S2_S2_fjLb1ELj1024ELj4ENS_18Kernel_traits_baseILj7168ES2_S2_S2_S2_fjLj1024EEEEELb1ELb1EEEvNS_9BwdParamsE --------------------------
	.section	.nv.info._ZN10layer_norm22ln_bwd_finalize_kernelINS_22Kernel_traits_finalizeILj7168E6__halfS2_S2_S2_fjLb1ELj1024ELj4ENS_18Kernel_traits_baseILj7168ES2_S2_S2_S2_fjLj1024EEEEELb1ELb1EEEvNS_9BwdParamsE,"",@"SHT_CUDA_INFO"
	.sectionflags	@""
	.align	4


	//----- nvinfo : EIATTR_CUDA_API_VERSION
	.align		4
        /*0000*/ 	.byte	0x04, 0x37
        /*0002*/ 	.short	(.L_1883 - .L_1882)
.L_1882:
        /*0004*/ 	.word	0x00000082


	//----- nvinfo : EIATTR_KPARAM_INFO
	.align		4
.L_1883:
        /*0008*/ 	.byte	0x04, 0x17
        /*000a*/ 	.short	(.L_1885 - .L_1884)
.L_1884:
        /*000c*/ 	.word	0x00000000
        /*0010*/ 	.short	0x0000
        /*0012*/ 	.short	0x0000
        /*0014*/ 	.byte	0x00, 0xf0, 0xa1, 0x04


	//----- nvinfo : EIATTR_SPARSE_MMA_MASK
	.align		4
.L_1885:
        /*0018*/ 	.byte	0x03, 0x50
        /*001a*/ 	.short	0x0000


	//----- nvinfo : EIATTR_MAXREG_COUNT
	.align		4
        /*001c*/ 	.byte	0x03, 0x1b
        /*001e*/ 	.short	0x0040


	//----- nvinfo : EIATTR_NUM_BARRIERS
	.align		4
        /*0020*/ 	.byte	0x02, 0x4c
        /*0022*/ 	.byte	0x01
	.zero		1


	//----- nvinfo : EIATTR_MERCURY_ISA_VERSION
	.align		4
        /*0024*/ 	.byte	0x03, 0x5f
        /*0026*/ 	.short	0x0101


	//----- nvinfo : EIATTR_COOP_GROUP_MASK_REGIDS
	.align		4
        /*0028*/ 	.byte	0x04, 0x29
        /*002a*/ 	.short	(.L_1887 - .L_1886)


	//   ....[0]....
.L_1886:
        /*002c*/ 	.word	0xffffffff


	//   ....[1]....
        /*0030*/ 	.word	0xffffffff


	//   ....[2]....
        /*0034*/ 	.word	0xffffffff


	//   ....[3]....
        /*0038*/ 	.word	0xffffffff


	//   ....[4]....
        /*003c*/ 	.word	0xffffffff


	//   ....[5]....
        /*0040*/ 	.word	0xffffffff


	//   ....[6]....
        /*0044*/ 	.word	0xffffffff


	//   ....[7]....
        /*0048*/ 	.word	0xffffffff


	//   ....[8]....
        /*004c*/ 	.word	0xffffffff


	//   ....[9]....
        /*0050*/ 	.word	0xffffffff


	//   ....[10]....
        /*0054*/ 	.word	0xffffffff


	//   ....[11]....
        /*0058*/ 	.word	0xffffffff


	//   ....[12]....
        /*005c*/ 	.word	0xffffffff


	//   ....[13]....
        /*0060*/ 	.word	0xffffffff


	//   ....[14]....
        /*0064*/ 	.word	0xffffffff


	//----- nvinfo : EIATTR_COOP_GROUP_INSTR_OFFSETS
	.align		4
.L_1887:
        /*0068*/ 	.byte	0x04, 0x28
        /*006a*/ 	.short	(.L_1889 - .L_1888)


	//   ....[0]....
.L_1888:
        /*006c*/ 	.word	0x00001070


	//   ....[1]....
        /*0070*/ 	.word	0x00001080


	//   ....[2]....
        /*0074*/ 	.word	0x00001090


	//   ....[3]....
        /*0078*/ 	.word	0x000010c0


	//   ....[4]....
        /*007c*/ 	.word	0x000010e0


	//   ....[5]....
        /*0080*/ 	.word	0x000010f0


	//   ....[6]....
        /*0084*/ 	.word	0x00001120


	//   ....[7]....
        /*0088*/ 	.word	0x00001140


	//   ....[8]....
        /*008c*/ 	.word	0x00001150


	//   ....[9]....
        /*0090*/ 	.word	0x00001180


	//   ....[10]....
        /*0094*/ 	.word	0x000011a0


	//   ....[11]....
        /*0098*/ 	.word	0x000011b0


	//   ....[12]....
        /*009c*/ 	.word	0x000011f0


	//   ....[13]....
        /*00a0*/ 	.word	0x00001210


	//   ....[14]....
        /*00a4*/ 	.word	0x00001220


	//----- nvinfo : EIATTR_VRC_CTA_INIT_COUNT
	.align		4
.L_1889:
        /*00a8*/ 	.byte	0x02, 0x4a
	.zero		1
	.zero		1


	//----- nvinfo : EIATTR_EXIT_INSTR_OFFSETS
	.align		4
        /*00ac*/ 	.byte	0x04, 0x1c
        /*00ae*/ 	.short	(.L_1891 - .L_1890)


	//   ....[0]....
.L_1890:
        /*00b0*/ 	.word	0x00000060


	//   ....[1]....
        /*00b4*/ 	.word	0x000012a0


	//   ....[2]....
        /*00b8*/ 	.word	0x000013c0


	//----- nvinfo : EIATTR_MAX_THREADS
	.align		4
.L_1891:
        /*00bc*/ 	.byte	0x04, 0x05
        /*00be*/ 	.short	(.L_1893 - .L_1892)
.L_1892:
        /*00c0*/ 	.word	0x00000400
        /*00c4*/ 	.word	0x00000001
        /*00c8*/ 	.word	0x00000001


	//----- nvinfo : EIATTR_CRS_STACK_SIZE
	.align		4
.L_1893:
        /*00cc*/ 	.byte	0x04, 0x1e
        /*00ce*/ 	.short	(.L_1895 - .L_1894)
.L_1894:
        /*00d0*/ 	.word	0x00000000


	//----- nvinfo : EIATTR_CBANK_PARAM_SIZE
	.align		4
.L_1895:
        /*00d4*/ 	.byte	0x03, 0x19
        /*00d6*/ 	.short	0x0128


	//----- nvinfo : EIATTR_PARAM_CBANK
	.align		4
        /*00d8*/ 	.byte	0x04, 0x0a
        /*00da*/ 	.short	(.L_1897 - .L_1896)
	.align		4
.L_1896:
        /*00dc*/ 	.word	index@(.nv.constant0._ZN10layer_norm22ln_bwd_finalize_kernelINS_22Kernel_traits_finalizeILj7168E6__halfS2_S2_S2_fjLb1ELj1024ELj4ENS_18Kernel_traits_baseILj7168ES2_S2_S2_S2_fjLj1024EEEEELb1ELb1EEEvNS_9BwdParamsE)
        /*00e0*/ 	.short	0x0380
        /*00e2*/ 	.short	0x0128


	//----- nvinfo : EIATTR_SW_WAR
	.align		4
.L_1897:
        /*00e4*/ 	.byte	0x04, 0x36
        /*00e6*/ 	.short	(.L_1899 - .L_1898)
.L_1898:
        /*00e8*/ 	.word	0x00000008
.L_1899:


//--------------------- .nv.info._ZN10layer_norm13ln_bwd_kernelINS_13Kernel_traitsI6__halfS2_S2_S2_fjLj7168ELj1ELj1ELj8ELj8ENS_18Kernel_traits_baseILj7168ES2_S2_S2_S2_fjLj256EEEEELb1ELb1ELb1ELb1EEEvNS_9BwdParamsE --------------------------
	.section	.nv.info._ZN10layer_norm13ln_bwd_kernelINS_13Kernel_traitsI6__halfS2_S2_S2_fjLj7168ELj1ELj1ELj8ELj8ENS_18Kernel_traits_baseILj7168ES2_S2_S2_S2_fjLj256EEEEELb1ELb1ELb1ELb1EEEvNS_9BwdParamsE,"",@"SHT_CUDA_INFO"
	.sectionflags	@""
	.align	4


	//----- nvinfo : EIATTR_CUDA_API_VERSION
	.align		4
        /*0000*/ 	.byte	0x04, 0x37
        /*0002*/ 	.short	(.L_1901 - .L_1900)
.L_1900:
        /*0004*/ 	.word	0x00000082


	//----- nvinfo : EIATTR_KPARAM_INFO
	.align		4
.L_1901:
        /*0008*/ 	.byte	0x04, 0x17
        /*000a*/ 	.short	(.L_1903 - .L_1902)
.L_1902:
        /*000c*/ 	.word	0x00000000
        /*0010*/ 	.short	0x0000
        /*0012*/ 	.short	0x0000
        /*0014*/ 	.byte	0x00, 0xf0, 0xa1, 0x04


	//----- nvinfo : EIATTR_SPARSE_MMA_MASK
	.align		4
.L_1903:
        /*0018*/ 	.byte	0x03, 0x50
        /*001a*/ 	.short	0x0000


	//----- nvinfo : EIATTR_MAXREG_COUNT
	.align		4
        /*001c*/ 	.byte	0x03, 0x1b
        /*001e*/ 	.short	0x00ff


	//----- nvinfo : EIATTR_NUM_BARRIERS
	.align		4
        /*0020*/ 	.byte	0x02, 0x4c
        /*0022*/ 	.byte	0x01
	.zero		1


	//----- nvinfo : EIATTR_MERCURY_ISA_VERSION
	.align		4
        /*0024*/ 	.byte	0x03, 0x5f
        /*0026*/ 	.short	0x0101


	//----- nvinfo : EIATTR_COOP_GROUP_MASK_REGIDS
	.align		4
        /*0028*/ 	.byte	0x04, 0x29
        /*002a*/ 	.short	(.L_1905 - .L_1904)


	//   ....[0]....
.L_1904:
        /*002c*/ 	.word	0xffffffff


	//   ....[1]....
        /*0030*/ 	.word	0xffffffff


	//   ....[2]....
        /*0034*/ 	.word	0xffffffff


	//   ....[3]....
        /*0038*/ 	.word	0xffffffff


	//   ....[4]....
        /*003c*/ 	.word	0xffffffff


	//   ....[5]....
        /*0040*/ 	.word	0xffffffff


	//   ....[6]....
        /*0044*/ 	.word	0xffffffff


	//   ....[7]....
        /*0048*/ 	.word	0xffffffff


	//   ....[8]....
        /*004c*/ 	.word	0xffffffff


	//   ....[9]....
        /*0050*/ 	.word	0xffffffff


	//----- nvinfo : EIATTR_COOP_GROUP_INSTR_OFFSETS
	.align		4
.L_1905:
        /*0054*/ 	.byte	0x04, 0x28
        /*0056*/ 	.short	(.L_1907 - .L_1906)


	//   ....[0]....
.L_1906:
        /*0058*/ 	.word	0x00002770


	//   ....[1]....
        /*005c*/ 	.word	0x000027b0


	//   ....[2]....
        /*0060*/ 	.word	0x00002800


	//   ....[3]....
        /*0064*/ 	.word	0x00002820


	//   ....[4]....
        /*0068*/ 	.word	0x00002870


	//   ....[5]....
        /*006c*/ 	.word	0x00002880


	//   ....[6]....
        /*0070*/ 	.word	0x000028b0


	//   ....[7]....
        /*0074*/ 	.word	0x000028e0


	//   ....[8]....
        /*0078*/ 	.word	0x00002910


	//   ....[9]....
        /*007c*/ 	.word	0x00002930


	//----- nvinfo : EIATTR_VRC_CTA_INIT_COUNT
	.align		4
.L_1907:
        /*0080*/ 	.byte	0x02, 0x4a
	.zero		1
	.zero		1


	//----- nvinfo : EIATTR_EXIT_INSTR_OFFSETS
	.align		4
        /*0084*/ 	.byte	0x04, 0x1c
        /*0086*/ 	.short	(.L_1909 - .L_1908)


	//   ....[0]....
.L_1908:
        /*0088*/ 	.word	0x0000bf60


	//----- nvinfo : EIATTR_MAX_THREADS
	.align		4
.L_1909:
        /*008c*/ 	.byte	0x04, 0x05
        /*008e*/ 	.short	(.L_1911 - .L_1910)
.L_1910:
        /*0090*/ 	.word	0x00000100
        /*0094*/ 	.word	0x00000001
        /*0098*/ 	.word	0x00000001


	//----- nvinfo : EIATTR_CRS_STACK_SIZE
	.align		4
.L_1911:
        /*009c*/ 	.byte	0x04, 0x1e
        /*009e*/ 	.short	(.L_1913 - .L_1912)
.L_1912:
        /*00a0*/ 	.word	0x00000000


	//----- nvinfo : EIATTR_CBANK_PARAM_SIZE
	.align		4
.L_1913:
        /*00a4*/ 	.byte	0x03, 0x19
        /*00a6*/ 	.short	0x0128


	//----- nvinfo : EIATTR_PARAM_CBANK
	.align		4
        /*00a8*/ 	.byte	0x04, 0x0a
        /*00aa*/ 	.short	(.L_1915 - .L_1914)
	.align		4
.L_1914:
        /*00ac*/ 	.word	index@(.nv.constant0._ZN10layer_norm13ln_bwd_kernelINS_13Kernel_traitsI6__halfS2_S2_S2_fjLj7168ELj1ELj1ELj8ELj8ENS_18Kernel_traits_baseILj7168ES2_S2_S2_S2_fjLj256EEEEELb1ELb1ELb1ELb1EEEvNS_9BwdParamsE)
        /*00b0*/ 	.short	0x0380
        /*00b2*/ 	.short	0x0128


	//----- nvinfo : EIATTR_SW_WAR
	.align		4
.L_1915:
        /*00b4*/ 	.byte	0x04, 0x36
        /*00b6*/ 	.short	(.L_1917 - .L_1916)
.L_1916:
        /*00b8*/ 	.word	0x00000008
.L_1917:


//--------------------- .nv.info._ZN10layer_norm13ln_bwd_kernelINS_13Kernel_traitsIf13__nv_bfloat16S2_S2_fjLj7168ELj1ELj1ELj8ELj8ENS_18Kernel_traits_baseILj7168EfS2_S2_S2_fjLj256EEEEELb0ELb0ELb0ELb0EEEvNS_9BwdParamsE --------------------------
	.section	.nv.info._ZN10layer_norm13ln_bwd_kernelINS_13Kernel_traitsIf13__nv_bfloat16S2_S2_fjLj7168ELj1ELj1ELj8ELj8ENS_18Kernel_traits_baseILj7168EfS2_S2_S2_fjLj256EEEEELb0ELb0ELb0ELb0EEEvNS_9BwdParamsE,"",@"SHT_CUDA_INFO"
	.sectionflags	@""
	.align	4


	//----- nvinfo : EIATTR_CUDA_API_VERSION
	.align		4
        /*0000*/ 	.byte	0x04, 0x37
        /*0002*/ 	.short	(.L_1919 - .L_1918)
.L_1918:
        /*0004*/ 	.word	0x00000082


	//----- nvinfo : EIATTR_KPARAM_INFO
	.align		4
.L_1919:
        /*0008*/ 	.byte	0x04, 0x17
        /*000a*/ 	.short	(.L_1921 - .L_1920)
.L_1920:
        /*000c*/ 	.word	0x00000000
        /*0010*/ 	.short	0x0000
        /*0012*/ 	.short	0x0000
        /*0014*/ 	.byte	0x00, 0xf0, 0xa1, 0x04


	//----- nvinfo : EIATTR_SPARSE_MMA_MASK
	.align		4
.L_1921:
        /*0018*/ 	.byte	0x03, 0x50
        /*001a*/ 	.short	0x0000


	//----- nvinfo : EIATTR_MAXREG_COUNT
	.align		4
        /*001c*/ 	.byte	0x03, 0x1b
        /*001e*/ 	.short	0x00ff


	//----- nvinfo : EIATTR_NUM_BARRIERS
	.align		4
        /*0020*/ 	.byte	0x02, 0x4c
        /*0022*/ 	.byte	0x01
	.zero		1


	//----- nvinfo : EIATTR_MERCURY_ISA_VERSION
	.align		4
        /*0024*/ 	.byte	0x03, 0x5f
        /*0026*/ 	.short	0x0101


	//----- nvinfo : EIATTR_COOP_GROUP_MASK_REGIDS
	.align		4
        /*0028*/ 	.byte	0x04, 0x29
        /*002a*/ 	.short	(.L_1923 - .L_1922)


	//   ....[0]....
.L_1922:
        /*002c*/ 	.word	0xffffffff


	//   ....[1]....
        /*0030*/ 	.word	0xffffffff


	//   ....[2]....
        /*0034*/ 	.word	0xffffffff


	//   ....[3]....
        /*0038*/ 	.word	0xffffffff


	//   ....[4]....
        /*003c*/ 	.word	0xffffffff


	//   ....[5]....
        /*0040*/ 	.word	0xffffffff


	//   ....[6]....
        /*0044*/ 	.word	0xffffffff


	//   ....[7]....
        /*0048*/ 	.word	0xffffffff


	//   ....[8]....
        /*004c*/ 	.word	0xffffffff


	//   ....[9]....
        /*0050*/ 	.word	0xffffffff


	//----- nvinfo : EIATTR_COOP_GROUP_INSTR_OFFSETS
	.align		4
.L_1923:
        /*0054*/ 	.byte	0x04, 0x28
        /*0056*/ 	.short	(.L_1925 - .L_1924)


	//   ....[0]....
.L_1924:
        /*0058*/ 	.word	0x000021f0


	//   ....[1]....
        /*005c*/ 	.word	0x00002220


	//   ....[2]....
        /*0060*/ 	.word	0x00002250


	//   ....[3]....
        /*0064*/ 	.word	0x00002260


	//   ....[4]....
        /*0068*/ 	.word	0x00002290


	//   ....[5]....
        /*006c*/ 	.word	0x000022a0


	//   ....[6]....
        /*0070*/ 	.word	0x000022d0


	//   ....[7]....
        /*0074*/ 	.word	0x000022e0


	//   ....[8]....
        /*0078*/ 	.word	0x00002310


	//   ....[9]....
        /*007c*/ 	.word	0x00002320


	//----- nvinfo : EIATTR_VRC_CTA_INIT_COUNT
	.align		4
.L_1925:
        /*0080*/ 	.byte	0x02, 0x4a
	.zero		1
	.zero		1


	//----- nvinfo : EIATTR_EXIT_INSTR_OFFSETS
	.align		4
        /*0084*/ 	.byte	0x04, 0x1c
        /*0086*/ 	.short	(.L_1927 - .L_1926)


	//   ....[0]....
.L_1926:
        /*0088*/ 	.word	0x000070e0


	//   ....[1]....
        /*008c*/ 	.word	0x00007160


	//----- nvinfo : EIATTR_MAX_THREADS
	.align		4
.L_1927:
        /*0090*/ 	.byte	0x04, 0x05
        /*0092*/ 	.short	(.L_1929 - .L_1928)
.L_1928:
        /*0094*/ 	.word	0x00000100
        /*0098*/ 	.word	0x00000001
        /*009c*/ 	.word	0x00000001


	//----- nvinfo : EIATTR_CRS_STACK_SIZE
	.align		4
.L_1929:
        /*00a0*/ 	.byte	0x04, 0x1e
        /*00a2*/ 	.short	(.L_1931 - .L_1930)
.L_1930:
        /*00a4*/ 	.word	0x00000000


	//----- nvinfo : EIATTR_CBANK_PARAM_SIZE
	.align		4
.L_1931:
        /*00a8*/ 	.byte	0x03, 0x19
        /*00aa*/ 	.short	0x0128


	//----- nvinfo : EIATTR_PARAM_CBANK
	.align		4
        /*00ac*/ 	.byte	0x04, 0x0a
        /*00ae*/ 	.short	(.L_1933 - .L_1932)
	.align		4
.L_1932:
        /*00b0*/ 	.word	index@(.nv.constant0._ZN10layer_norm13ln_bwd_kernelINS_13Kernel_traitsIf13__nv_bfloat16S2_S2_fjLj7168ELj1ELj1ELj8ELj8ENS_18Kernel_traits_baseILj7168EfS2_S2_S2_fjLj256EEEEELb0ELb0ELb0ELb0EEEvNS_9BwdParamsE)
        /*00b4*/ 	.short	0x0380
        /*00b6*/ 	.short	0x0128


	//----- nvinfo : EIATTR_SW_WAR
	.align		4
.L_1933:
        /*00b8*/ 	.byte	0x04, 0x36
        /*00ba*/ 	.short	(.L_1935 - .L_1934)
.L_1934:
        /*00bc*/ 	.word	0x00000008
.L_1935:


//--------------------- .nv.info._ZN10layer_norm13ln_bwd_kernelINS_13Kernel_traitsIf13__nv_bfloat16S2_S2_fjLj7168ELj1ELj1ELj8ELj8ENS_18Kernel_traits_baseILj7168EfS2_S2_S2_fjLj256EEEEELb0ELb0ELb0ELb1EEEvNS_9BwdParamsE --------------------------
	.section	.nv.info._ZN10layer_norm13ln_bwd_kernelINS_13Kernel_traitsIf13__nv_bfloat16S2_S2_fjLj7168ELj1ELj1ELj8ELj8ENS_18Kernel_traits_baseILj7168EfS2_S2_S2_fjLj256EEEEELb0ELb0ELb0ELb1EEEvNS_9BwdParamsE,"",@"SHT_CUDA_INFO"
	.sectionflags	@""
	.align	4


	//----- nvinfo : EIATTR_CUDA_API_VERSION
	.align		4
        /*0000*/ 	.byte	0x04, 0x37
        /*0002*/ 	.short	(.L_1937 - .L_1936)
.L_1936:
        /*0004*/ 	.word	0x00000082


	//----- nvinfo : EIATTR_KPARAM_INFO
	.align		4
.L_1937:
        /*0008*/ 	.byte	0x04, 0x17
        /*000a*/ 	.short	(.L_1939 - .L_1938)
.L_1938:
        /*000c*/ 	.word	0x00000000
        /*0010*/ 	.short	0x0000
        /*0012*/ 	.short	0x0000
        /*0014*/ 	.byte	0x00, 0xf0, 0xa1, 0x04


	//----- nvinfo : EIATTR_SPARSE_MMA_MASK
	.align		4
.L_1939:
        /*0018*/ 	.byte	0x03, 0x50
        /*001a*/ 	.short	0x0000


	//----- nvinfo : EIATTR_MAXREG_COUNT
	.align		4
        /*001c*/ 	.byte	0x03, 0x1b
        /*001e*/ 	.short	0x00ff


	//----- nvinfo : EIATTR_NUM_BARRIERS
	.align		4
        /*0020*/ 	.byte	0x02, 0x4c
        /*0022*/ 	.byte	0x01
	.zero		1


	//----- nvinfo : EIATTR_MERCURY_ISA_VERSION
	.align		4
        /*0024*/ 	.byte	0x03, 0x5f
        /*0026*/ 	.short	0x0101


	//----- nvinfo : EIATTR_COOP_GROUP_MASK_REGIDS
	.align		4
        /*0028*/ 	.byte	0x04, 0x29
        /*002a*/ 	.short	(.L_1941 - .L_1940)


	//   ....[0]....
.L_1940:
        /*002c*/ 	.word	0xffffffff


	//   ....[1]....
        /*0030*/ 	.word	0xffffffff


	//   ....[2]....
        /*0034*/ 	.word	0xffffffff


	//   ....[3]....
        /*0038*/ 	.word	0xffffffff


	//   ....[4]....
        /*003c*/ 	.word	0xffffffff


	//   ....[5]....
        /*0040*/ 	.word	0xffffffff


	//   ....[6]....
        /*0044*/ 	.word	0xffffffff


	//   ....[7]....
        /*0048*/ 	.word	0xffffffff


	//   ....[8]....
        /*004c*/ 	.word	0xffffffff


	//   ....[9]....
        /*0050*/ 	.word	0xffffffff


	//----- nvinfo : EIATTR_COOP_GROUP_INSTR_OFFSETS
	.align		4
.L_1941:
        /*0054*/ 	.byte	0x04, 0x28
        /*0056*/ 	.short	(.L_1943 - .L_1942)


	//   ....[0]....
.L_1942:
        /*0058*/ 	.word	0x00002b70


	//   ....[1]....
        /*005c*/ 	.word	0x00002ba0


	//   ....[2]....
        /*0060*/ 	.word	0x00002bd0


	//   ....[3]....
        /*0064*/ 	.word	0x00002be0


	//   ....[4]....
        /*0068*/ 	.word	0x00002c10


	//   ....[5]....
        /*006c*/ 	.word	0x00002c20


	//   ....[6]....
        /*0070*/ 	.word	0x00002c50


	//   ....[7]....
        /*0074*/ 	.word	0x00002c60


	//   ....[8]....
        /*0078*/ 	.word	0x00002c90


	//   ....[9]....
        /*007c*/ 	.word	0x00002ca0


	//----- nvinfo : EIATTR_VRC_CTA_INIT_COUNT
	.align		4
.L_1943:
        /*0080*/ 	.byte	0x02, 0x4a
	.zero		1
	.zero		1


	//----- nvinfo : EIATTR_EXIT_INSTR_OFFSETS
	.align		4
        /*0084*/ 	.byte	0x04, 0x1c
        /*0086*/ 	.short	(.L_1945 - .L_1944)


	//   ....[0]....
.L_1944:
        /*0088*/ 	.word	0x000076a0


	//----- nvinfo : EIATTR_MAX_THREADS
	.align		4
.L_1945:
        /*008c*/ 	.byte	0x04, 0x05
        /*008e*/ 	.short	(.L_1947 - .L_1946)
.L_1946:
        /*0090*/ 	.word	0x00000100
        /*0094*/ 	.word	0x00000001
        /*0098*/ 	.word	0x00000001


	//----- nvinfo : EIATTR_CRS_STACK_SIZE
	.align		4
.L_1947:
        /*009c*/ 	.byte	0x04, 0x1e
        /*009e*/ 	.short	(.L_1949 - .L_1948)
.L_1948:
        /*00a0*/ 	.word	0x00000000


	//----- nvinfo : EIATTR_CBANK_PARAM_SIZE
	.align		4
.L_1949:
        /*00a4*/ 	.byte	0x03, 0x19
        /*00a6*/ 	.short	0x0128


	//----- nvinfo : EIATTR_PARAM_CBANK
	.align		4
        /*00a8*/ 	.byte	0x04, 0x0a
        /*00aa*/ 	.short	(.L_1951 - .L_1950)
	.align		4
.L_1950:
        /*00ac*/ 	.word	index@(.nv.constant0._ZN10layer_norm13ln_bwd_kernelINS_13Kernel_traitsIf13__nv_bfloat16S2_S2_fjLj7168ELj1ELj1ELj8ELj8ENS_18Kernel_traits_baseILj7168EfS2_S2_S2_fjLj256EEEEELb0ELb0ELb0ELb1EEEvNS_9BwdParamsE)
        /*00b0*/ 	.short	0x0380
        /*00b2*/ 	.short	0x0128


	//----- nvinfo : EIATTR_SW_WAR
	.align		4
.L_1951:
        /*00b4*/ 	.byte	0x04, 0x36
        /*00b6*/ 	.short	(.L_1953 - .L_1952)
.L_1952:
        /*00b8*/ 	.word	0x00000008
.L_1953:


//--------------------- .nv.info._ZN10layer_norm13ln_bwd_kernelINS_13Kernel_traitsIf13__nv_bfloat16S2_S2_fjLj7168ELj1ELj1ELj8ELj8ENS_18Kernel_traits_baseILj7168EfS2_S2_S2_fjLj256EEEEELb0ELb0ELb1ELb0EEEvNS_9BwdParamsE --------------------------
	.section	.nv.info._ZN10layer_norm13ln_bwd_kernelINS_13Kernel_traitsIf13__nv_bfloat16S2_S2_fjLj7168ELj1ELj1ELj8ELj8ENS_18Kernel_traits_baseILj7168EfS2_S2_S2_fjLj256EEEEELb0ELb0ELb1ELb0EEEvNS_9BwdParamsE,"",@"SHT_CUDA_INFO"
	.sectionflags	@""
	.align	4


	//----- nvinfo : EIATTR_CUDA_API_VERSION
	.align		4
        /*0000*/ 	.byte	0x04, 0x37
        /*0002*/ 	.short	(.L_1955 - .L_1954)
.L_1954:
        /*0004*/ 	.word	0x00000082


	//----- nvinfo : EIATTR_KPARAM_INFO
	.align		4
.L_1955:
        /*0008*/ 	.byte	0x04, 0x17
        /*000a*/ 	.short	(.L_1957 - .L_1956)
.L_1956:
        /*000c*/ 	.word	0x00000000
        /*0010*/ 	.short	0x0000
        /*0012*/ 	.short	0x0000
        /*0014*/ 	.byte	0x00, 0xf0, 0xa1, 0x04


	//----- nvinfo : EIATTR_SPARSE_MMA_MASK
	.align		4
.L_1957:
        /*0018*/ 	.byte	0x03, 0x50
        /*001a*/ 	.short	0x0000


	//----- nvinfo : EIATTR_MAXREG_COUNT
	.align		4
        /*001c*/ 	.byte	0x03, 0x1b
        /*001e*/ 	.short	0x00ff


	//----- nvinfo : EIATTR_NUM_BARRIERS
	.align		4
        /*0020*/ 	.byte	0x02, 0x4c
        /*0022*/ 	.byte	0x01
	.zero		1


	//----- nvinfo : EIATTR_MERCURY_ISA_VERSION
	.align		4
        /*0024*/ 	.byte	0x03, 0x5f
        /*0026*/ 	.short	0x0101


	//----- nvinfo : EIATTR_COOP_GROUP_MASK_REGIDS
	.align		4
        /*0028*/ 	.byte	0x04, 0x29
        /*002a*/ 	.short	(.L_1959 - .L_1958)


	//   ....[0]....
.L_1958:
        /*002c*/ 	.word	0xffffffff


	//   ....[1]....
        /*0030*/ 	.word	0xffffffff


	//   ....[2]....
        /*0034*/ 	.word	0xffffffff


	//   ....[3]....
        /*0038*/ 	.word	0xffffffff


	//   ....[4]....
        /*003c*/ 	.word	0xffffffff


	//   ....[5]....
        /*0040*/ 	.word	0xffffffff


	//   ....[6]....
        /*0044*/ 	.word	0xffffffff


	//   ....[7]....
        /*0048*/ 	.word	0xffffffff


	//   ....[8]....
        /*004c*/ 	.word	0xffffffff


	//   ....[9]....
        /*0050*/ 	.word	0xffffffff


	//----- nvinfo : EIATTR_COOP_GROUP_INSTR_OFFSETS
	.align		4
.L_1959:
        /*0054*/ 	.byte	0x04, 0x28
        /*0056*/ 	.short	(.L_1961 - .L_1960)


	//   ....[0]....
.L_1960:
        /*0058*/ 	.word	0x00002580


	//   ....[1]....
        /*005c*/ 	.word	0x000025b0


	//   ....[2]....
        /*0060*/ 	.word	0x000025e0


	//   ....[3]....
        /*0064*/ 	.word	0x000025f0


	//   ....[4]....
        /*0068*/ 	.word	0x00002620


	//   ....[5]....
        /*006c*/ 	.word	0x00002630


	//   ....[6]....
        /*0070*/ 	.word	0x00002660


	//   ....[7]....
        /*0074*/ 	.word	0x00002670


	//   ....[8]....
        /*0078*/ 	.word	0x000026a0


	//   ....[9]....
        /*007c*/ 	.word	0x000026b0


	//----- nvinfo : EIATTR_VRC_CTA_INIT_COUNT
	.align		4
.L_1961:
        /*0080*/ 	.byte	0x02, 0x4a
	.zero		1
	.zero		1


	//----- nvinfo : EIATTR_EXIT_INSTR_OFFSETS
	.align		4
        /*0084*/ 	.byte	0x04, 0x1c
        /*0086*/ 	.short	(.L_1963 - .L_1962)


	//   ....[0]....
.L_1962:
        /*0088*/ 	.word	0x000080b0


	//   ....[1]....
        /*008c*/ 	.word	0x00008130


	//----- nvinfo : EIATTR_MAX_THREADS
	.align		4
.L_1963:
        /*0090*/ 	.byte	0x04, 0x05
        /*0092*/ 	.short	(.L_1965 - .L_1964)
.L_1964:
        /*0094*/ 	.word	0x00000100
        /*0098*/ 	.word	0x00000001
        /*009c*/ 	.word	0x00000001


	//----- nvinfo : EIATTR_CRS_STACK_SIZE
	.align		4
.L_1965:
        /*00a0*/ 	.byte	0x04, 0x1e
        /*00a2*/ 	.short	(.L_1967 - .L_1966)
.L_1966:
        /*00a4*/ 	.word	0x00000000


	//----- nvinfo : EIATTR_CBANK_PARAM_SIZE
	.align		4
.L_1967:
        /*00a8*/ 	.byte	0x03, 0x19
        /*00aa*/ 	.short	0x0128


	//----- nvinfo : EIATTR_PARAM_CBANK
	.align		4
        /*00ac*/ 	.byte	0x04, 0x0a
        /*00ae*/ 	.short	(.L_1969 - .L_1968)
	.align		4
.L_1968:
        /*00b0*/ 	.word	index@(.nv.constant0._ZN10layer_norm13ln_bwd_kernelINS_13Kernel_traitsIf13__nv_bfloat16S2_S2_fjLj7168ELj1ELj1ELj8ELj8ENS_18Kernel_traits_baseILj7168EfS2_S2_S2_fjLj256EEEEELb0ELb0ELb1ELb0EEEvNS_9BwdParamsE)
        /*00b4*/ 	.short	0x0380
        /*00b6*/ 	.short	0x0128


	//----- nvinfo : EIATTR_SW_WAR
	.align		4
.L_1969:
        /*00b8*/ 	.byte	0x04, 0x36
        /*00ba*/ 	.short	(.L_1971 - .L_1970)
.L_1970:
        /*00bc*/ 	.word	0x00000008
.L_1971:


//--------------------- .nv.info._ZN10layer_norm13ln_bwd_kernelINS_13Kernel_traitsIf13__nv_bfloat16S2_S2_fjLj7168ELj1ELj1ELj8ELj8ENS_18Kernel_traits_baseILj7168EfS2_S2_S2_fjLj256EEEEELb0ELb0ELb1ELb1EEEvNS_9BwdParamsE --------------------------
	.section	.nv.info._ZN10layer_norm13ln_bwd_kernelINS_13Kernel_traitsIf13__nv_bfloat16S2_S2_fjLj7168ELj1ELj1ELj8ELj8ENS_18Kernel_traits_baseILj7168EfS2_S2_S2_fjLj256EEEEELb0ELb0ELb1ELb1EEEvNS_9BwdParamsE,"",@"SHT_CUDA_INFO"
	.sectionflags	@""
	.align	4


	//----- nvinfo : EIATTR_CUDA_API_VERSION
	.align		4
        /*0000*/ 	.byte	0x04, 0x37
        /*0002*/ 	.short	(.L_1973 - .L_1972)
.L_1972:
        /*0004*/ 	.word	0x00000082


	//----- nvinfo : EIATTR_KPARAM_INFO
	.align		4
.L_1973:
        /*0008*/ 	.byte	0x04, 0x17
        /*000a*/ 	.short	(.L_1975 - .L_1974)
.L_1974:
        /*000c*/ 	.word	0x00000000
        /*0010*/ 	.short	0x0000
        /*0012*/ 	.short	0x0000
        /*0014*/ 	.byte	0x00, 0xf0, 0xa1, 0x04


	//----- nvinfo : EIATTR_SPARSE_MMA_MASK
	.align		4
.L_1975:
        /*0018*/ 	.byte	0x03, 0x50
        /*001a*/ 	.short	0x0000


	//----- nvinfo : EIATTR_MAXREG_COUNT
	.align		4
        /*001c*/ 	.byte	0x03, 0x1b
        /*001e*/ 	.short	0x00ff


	//----- nvinfo : EIATTR_NUM_BARRIERS
	.align		4
        /*0020*/ 	.byte	0x02, 0x4c
        /*0022*/ 	.byte	0x01
	.zero		1


	//----- nvinfo : EIATTR_MERCURY_ISA_VERSION
	.align		4
        /*0024*/ 	.byte	0x03, 0x5f
        /*0026*/ 	.short	0x0101


	//----- nvinfo : EIATTR_COOP_GROUP_MASK_REGIDS
	.align		4
        /*0028*/ 	.byte	0x04, 0x29
        /*002a*/ 	.short	(.L_1977 - .L_1976)


	//   ....[0]....
.L_1976:
        /*002c*/ 	.word	0xffffffff


	//   ....[1]....
        /*0030*/ 	.word	0xffffffff


	//   ....[2]....
        /*0034*/ 	.word	0xffffffff


	//   ....[3]....
        /*0038*/ 	.word	0xffffffff


	//   ....[4]....
        /*003c*/ 	.word	0xffffffff


	//   ....[5]....
        /*0040*/ 	.word	0xffffffff


	//   ....[6]....
        /*0044*/ 	.word	0xffffffff


	//   ....[7]....
        /*0048*/ 	.word	0xffffffff


	//   ....[8]....
        /*004c*/ 	.word	0xffffffff


	//   ....[9]....
        /*0050*/ 	.word	0xffffffff


	//----- nvinfo : EIATTR_COOP_GROUP_INSTR_OFFSETS
	.align		4
.L_1977:
        /*0054*/ 	.byte	0x04, 0x28
        /*0056*/ 	.short	(.L_1979 - .L_1978)


	//   ....[0]....
.L_1978:
        /*0058*/ 	.word	0x00001d60


	//   ....[1]....
        /*005c*/ 	.word	0x00001d80


	//   ....[2]....
        /*0060*/ 	.word	0x00001dc0


	//   ....[3]....
        /*0064*/ 	.word	0x00001dd0


	//   ....[4]....
        /*0068*/ 	.word	0x00001e10


	//   ....[5]....
        /*006c*/ 	.word	0x00001e20


	//   ....[6]....
        /*0070*/ 	.word	0x00001e50


	//   ....[7]....
        /*0074*/ 	.word	0x00001e60


	//   ....[8]....
        /*0078*/ 	.word	0x00001e90


	//   ....[9]....
        /*007c*/ 	.word	0x00001ea0


	//----- nvinfo : EIATTR_VRC_CTA_INIT_COUNT
	.align		4
.L_1979:
        /*0080*/ 	.byte	0x02, 0x4a
	.zero		1
	.zero		1


	//----- nvinfo : EIATTR_EXIT_INSTR_OFFSETS
	.align		4
        /*0084*/ 	.byte	0x04, 0x1c
        /*0086*/ 	.short	(.L_1981 - .L_1980)


	//   ....[0]....
.L_1980:
        /*0088*/ 	.word	0x000072b0


	//----- nvinfo : EIATTR_MAX_THREADS
	.align		4
.L_1981:
        /*008c*/ 	.byte	0x04, 0x05
        /*008e*/ 	.short	(.L_1983 - .L_1982)
.L_1982:
        /*0090*/ 	.word	0x00000100
        /*0094*/ 	.word	0x00000001
        /*0098*/ 	.word	0x00000001


	//----- nvinfo : EIATTR_CRS_STACK_SIZE
	.align		4
.L_1983:
        /*009c*/ 	.byte	0x04, 0x1e
        /*009e*/ 	.short	(.L_1985 - .L_1984)
.L_1984:
        /*00a0*/ 	.word	0x00000000


	//----- nvinfo : EIATTR_CBANK_PARAM_SIZE
	.align		4
.L_1985:
        /*00a4*/ 	.byte	0x03, 0x19
        /*00a6*/ 	.short	0x0128


	//----- nvinfo : EIATTR_PARAM_CBANK
	.align		4
        /*00a8*/ 	.byte	0x04, 0x0a
        /*00aa*/ 	.short	(.L_1987 - .L_1986)
	.align		4
.L_1986:
        /*00ac*/ 	.word	index@(.nv.constant0._ZN10layer_norm13ln_bwd_kernelINS_13Kernel_traitsIf13__nv_bfloat16S2_S2_fjLj7168ELj1ELj1ELj8ELj8ENS_18Kernel_traits_baseILj7168EfS2_S2_S2_fjLj256EEEEELb0ELb0ELb1ELb1EEEvNS_9BwdParamsE)
        /*00b0*/ 	.short	0x0380
        /*00b2*/ 	.short	0x0128


	//----- nvinfo : EIATTR_SW_WAR
	.align		4
.L_1987:
        /*00b4*/ 	.byte	0x04, 0x36
        /*00b6*/ 	.short	(.L_1989 - .L_1988)
.L_1988:
        /*00b8*/ 	.word	0x00000008
.L_1989:


//--------------------- .nv.info._ZN10layer_norm13ln_bwd_kernelINS_13Kernel_traitsIf13__nv_bfloat16S2_S2_fjLj7168ELj1ELj1ELj8ELj8ENS_18Kernel_traits_baseILj7168EfS2_S2_S2_fjLj256EEEEELb0ELb1ELb0ELb0EEEvNS_9BwdParamsE --------------------------
	.section	.nv.info._ZN10layer_norm13ln_bwd_kernelINS_13Kernel_traitsIf13__nv_bfloat16S2_S2_fjLj7168ELj1ELj1ELj8ELj8ENS_18Kernel_traits_baseILj7168EfS2_S2_S2_fjLj256EEEEELb0ELb1ELb0ELb0EEEvNS_9BwdParamsE,"",@"SHT_CUDA_INFO"
	.sectionflags	@""
	.align	4


	//----- nvinfo : EIATTR_CUDA_API_VERSION
	.align		4
        /*0000*/ 	.byte	0x04, 0x37
        /*0002*/ 	.short	(.L_1991 - .L_1990)
.L_1990:
        /*0004*/ 	.word	0x00000082


	//----- nvinfo : EIATTR_KPARAM_INFO
	.align		4
.L_1991:
        /*0008*/ 	.byte	0x04, 0x17
        /*000a*/ 	.short	(.L_1993 - .L_1992)
.L_1992:
        /*000c*/ 	.word	0x00000000
        /*0010*/ 	.short	0x0000
        /*0012*/ 	.short	0x0000
        /*0014*/ 	.byte	0x00, 0xf0, 0xa1, 0x04


	//----- nvinfo : EIATTR_SPARSE_MMA_MASK
	.align		4
.L_1993:
        /*0018*/ 	.byte	0x03, 0x50
        /*001a*/ 	.short	0x0000


	//----- nvinfo : EIATTR_MAXREG_COUNT
	.align		4
        /*001c*/ 	.byte	0x03, 0x1b
        /*001e*/ 	.short	0x00ff


	//----- nvinfo : EIATTR_NUM_BARRIERS
	.align		4
        /*0020*/ 	.byte	0x02, 0x4c
        /*0022*/ 	.byte	0x01
	.zero		1


	//----- nvinfo : EIATTR_MERCURY_ISA_VERSION
	.align		4
        /*0024*/ 	.byte	0x03, 0x5f
        /*0026*/ 	.short	0x0101


	//----- nvinfo : EIATTR_COOP_GROUP_MASK_REGIDS
	.align		4
        /*0028*/ 	.byte	0x04, 0x29
        /*002a*/ 	.short	(.L_1995 - .L_1994)


	//   ....[0]....
.L_1994:
        /*002c*/ 	.word	0xffffffff


	//   ....[1]....
        /*0030*/ 	.word	0xffffffff


	//   ....[2]....
        /*0034*/ 	.word	0xffffffff


	//   ....[3]....
        /*0038*/ 	.word	0xffffffff


	//   ....[4]....
        /*003c*/ 	.word	0xffffffff


	//   ....[5]....
        /*0040*/ 	.word	0xffffffff


	//   ....[6]....
        /*0044*/ 	.word	0xffffffff


	//   ....[7]....
        /*0048*/ 	.word	0xffffffff


	//   ....[8]....
        /*004c*/ 	.word	0xffffffff


	//   ....[9]....
        /*0050*/ 	.word	0xffffffff


	//----- nvinfo : EIATTR_COOP_GROUP_INSTR_OFFSETS
	.align		4
.L_1995:
        /*0054*/ 	.byte	0x04, 0x28
        /*0056*/ 	.short	(.L_1997 - .L_1996)


	//   ....[0]....
.L_1996:
        /*0058*/ 	.word	0x000025a0


	//   ....[1]....
        /*005c*/ 	.word	0x000025d0


	//   ....[2]....
        /*0060*/ 	.word	0x00002600


	//   ....[3]....
        /*0064*/ 	.word	0x00002610


	//   ....[4]....
        /*0068*/ 	.word	0x00002640


	//   ....[5]....
        /*006c*/ 	.word	0x00002650


	//   ....[6]....
        /*0070*/ 	.word	0x00002680


	//   ....[7]....
        /*0074*/ 	.word	0x00002690


	//   ....[8]....
        /*0078*/ 	.word	0x000026c0


	//   ....[9]....
        /*007c*/ 	.word	0x000026d0


	//----- nvinfo : EIATTR_VRC_CTA_INIT_COUNT
	.align		4
.L_1997:
        /*0080*/ 	.byte	0x02, 0x4a
	.zero		1
	.zero		1


	//----- nvinfo : EIATTR_EXIT_INSTR_OFFSETS
	.align		4
        /*0084*/ 	.byte	0x04, 0x1c
        /*0086*/ 	.short	(.L_1999 - .L_1998)


	//   ....[0]....
.L_1998:
        /*0088*/ 	.word	0x00009460


	//   ....[1]....
        /*008c*/ 	.word	0x00009500


	//----- nvinfo : EIATTR_MAX_THREADS
	.align		4
.L_1999:
        /*0090*/ 	.byte	0x04, 0x05
        /*0092*/ 	.short	(.L_2001 - .L_2000)
.L_2000:
        /*0094*/ 	.word	0x00000100
        /*0098*/ 	.word	0x00000001
        /*009c*/ 	.word	0x00000001


	//----- nvinfo : EIATTR_CRS_STACK_SIZE
	.align		4
.L_2001:
        /*00a0*/ 	.byte	0x04, 0x1e
        /*00a2*/ 	.short	(.L_2003 - .L_2002)
.L_2002:
        /*00a4*/ 	.word	0x00000000


	//----- nvinfo : EIATTR_CBANK_PARAM_SIZE
	.align		4
.L_2003:
        /*00a8*/ 	.byte	0x03, 0x19
        /*00aa*/ 	.short	0x0128


	//----- nvinfo : EIATTR_PARAM_CBANK
	.align		4
        /*00ac*/ 	.byte	0x04, 0x0a
        /*00ae*/ 	.short	(.L_2005 - .L_2004)
	.align		4
.L_2004:
        /*00b0*/ 	.word	index@(.nv.constant0._ZN10layer_norm13ln_bwd_kernelINS_13Kernel_traitsIf13__nv_bfloat16S2_S2_fjLj7168ELj1ELj1ELj8ELj8ENS_18Kernel_traits_baseILj7168EfS2_S2_S2_fjLj256EEEEELb0ELb1ELb0ELb0EEEvNS_9BwdParamsE)
        /*00b4*/ 	.short	0x0380
        /*00b6*/ 	.short	0x0128


	//----- nvinfo : EIATTR_SW_WAR
	.align		4
.L_2005:
        /*00b8*/ 	.byte	0x04, 0x36
        /*00ba*/ 	.short	(.L_2007 - .L_2006)
.L_2006:
        /*00bc*/ 	.word	0x00000008
.L_2007:


//--------------------- .nv.info._ZN10layer_norm13ln_bwd_kernelINS_13Kernel_traitsIf13__nv_bfloat16S2_S2_fjLj7168ELj1ELj1ELj8ELj8ENS_18Kernel_traits_baseILj7168EfS2_S2_S2_fjLj256EEEEELb0ELb1ELb0ELb1EEEvNS_9BwdParamsE --------------------------
	.section	.nv.info._ZN10layer_norm13ln_bwd_kernelINS_13Kernel_traitsIf13__nv_bfloat16S2_S2_fjLj7168ELj1ELj1ELj8ELj8ENS_18Kernel_traits_baseILj7168EfS2_S2_S2_fjLj256EEEEELb0ELb1ELb0ELb1EEEvNS_9BwdParamsE,"",@"SHT_CUDA_INFO"
	.sectionflags	@""
	.align	4


	//----- nvinfo : EIATTR_CUDA_API_VERSION
	.align		4
        /*0000*/ 	.byte	0x04, 0x37
        /*0002*/ 	.short	(.L_2009 - .L_2008)
.L_2008:
        /*0004*/ 	.word	0x00000082


	//----- nvinfo : EIATTR_KPARAM_INFO
	.align		4
.L_2009:
        /*0008*/ 	.byte	0x04, 0x17
        /*000a*/ 	.short	(.L_2011 - .L_2010)
.L_2010:
        /*000c*/ 	.word	0x00000000
        /*0010*/ 	.short	0x0000
        /*0012*/ 	.short	0x0000
        /*0014*/ 	.byte	0x00, 0xf0, 0xa1, 0x04


	//----- nvinfo : EIATTR_SPARSE_MMA_MASK
	.align		4
.L_2011:
        /*0018*/ 	.byte	0x03, 0x50
        /*001a*/ 	.short	0x0000


	//----- nvinfo : EIATTR_MAXREG_COUNT
	.align		4
        /*001c*/ 	.byte	0x03, 0x1b
        /*001e*/ 	.short	0x00ff


	//----- nvinfo : EIATTR_NUM_BARRIERS
	.align		4
        /*0020*/ 	.byte	0x02, 0x4c
        /*0022*/ 	.byte	0x01
	.zero		1


	//----- nvinfo : EIATTR_ANNOTATIONS
	.align		4
        /*0024*/ 	.byte	0x04, 0x55
        /*0026*/ 	.short	(.L_2013 - .L_2012)


	//   ....[0]....
.L_2012:
        /*0028*/ 	.word	0x00000001
        /*002c*/ 	.byte	0x10, 0x03, 0x00, 0x00, 0x01, 0x00, 0x00, 0x00, 0x50, 0x03, 0x00, 0x00, 0x01, 0x00, 0x00, 0x00
        /* <DEDUP_REMOVED lines=37> */
        /*028c*/ 	.byte	0x20, 0x96, 0x00, 0x00, 0x01, 0x00, 0x00, 0x00, 0x30, 0x96, 0x00, 0x00


	//----- nvinfo : EIATTR_MERCURY_ISA_VERSION
	.align		4
.L_2013:
        /*0298*/ 	.byte	0x03, 0x5f
        /*029a*/ 	.short	0x0101


	//----- nvinfo : EIATTR_COOP_GROUP_MASK_REGIDS
	.align		4
        /*029c*/ 	.byte	0x04, 0x29
        /*029e*/ 	.short	(.L_2015 - .L_2014)


	//   ....[0]....
.L_2014:
        /*02a0*/ 	.word	0xffffffff


	//   ....[1]....
        /*02a4*/ 	.word	0xffffffff


	//   ....[2]....
        /*02a8*/ 	.word	0xffffffff


	//   ....[3]....
        /*02ac*/ 	.word	0xffffffff


	//   ....[4]....
        /*02b0*/ 	.word	0xffffffff


	//   ....[5]....
        /*02b4*/ 	.word	0xffffffff


	//   ....[6]....
        /*02b8*/ 	.word	0xffffffff


	//   ....[7]....
        /*02bc*/ 	.word	0xffffffff


	//   ....[8]....
        /*02c0*/ 	.word	0xffffffff


	//   ....[9]....
        /*02c4*/ 	.word	0xffffffff


	//----- nvinfo : EIATTR_COOP_GROUP_INSTR_OFFSETS
	.align		4
.L_2015:
        /*02c8*/ 	.byte	0x04, 0x28
        /*02ca*/ 	.short	(.L_2017 - .L_2016)


	//   ....[0]....
.L_2016:
        /*02cc*/ 	.word	0x00002ed0


	//   ....[1]....
        /*02d0*/ 	.word	0x00002f30


	//   ....[2]....
        /*02d4*/ 	.word	0x00002f60


	//   ....[3]....
        /*02d8*/ 	.word	0x00002f80


	//   ....[4]....
        /*02dc*/ 	.word	0x00002fa0


	//   ....[5]....
        /*02e0*/ 	.word	0x00002fc0


	//   ....[6]....
        /*02e4*/ 	.word	0x00002fe0


	//   ....[7]....
        /*02e8*/ 	.word	0x00002ff0


	//   ....[8]....
        /*02ec*/ 	.word	0x00003020


	//   ....[9]....
        /*02f0*/ 	.word	0x00003040


	//----- nvinfo : EIATTR_VRC_CTA_INIT_COUNT
	.align		4
.L_2017:
        /*02f4*/ 	.byte	0x02, 0x4a
	.zero		1
	.zero		1


	//----- nvinfo : EIATTR_EXIT_INSTR_OFFSETS
	.align		4
        /*02f8*/ 	.byte	0x04, 0x1c
        /*02fa*/ 	.short	(.L_2019 - .L_2018)


	//   ....[0]....
.L_2018:
        /*02fc*/ 	.word	0x00009d90


	//----- nvinfo : EIATTR_MAX_THREADS
	.align		4
.L_2019:
        /*0300*/ 	.byte	0x04, 0x05
        /*0302*/ 	.short	(.L_2021 - .L_2020)
.L_2020:
        /*0304*/ 	.word	0x00000100
        /*0308*/ 	.word	0x00000001
        /*030c*/ 	.word	0x00000001


	//----- nvinfo : EIATTR_CRS_STACK_SIZE
	.align		4
.L_2021:
        /*0310*/ 	.byte	0x04, 0x1e
        /*0312*/ 	.short	(.L_2023 - .L_2022)
.L_2022:
        /*0314*/ 	.word	0x00000000


	//----- nvinfo : EIATTR_CBANK_PARAM_SIZE
	.align		4
.L_2023:
        /*0318*/ 	.byte	0x03, 0x19
        /*031a*/ 	.short	0x0128


	//----- nvinfo : EIATTR_PARAM_CBANK
	.align		4
        /*031c*/ 	.byte	0x04, 0x0a
        /*031e*/ 	.short	(.L_2025 - .L_2024)
	.align		4
.L_2024:
        /*0320*/ 	.word	index@(.nv.constant0._ZN10layer_norm13ln_bwd_kernelINS_13Kernel_traitsIf13__nv_bfloat16S2_S2_fjLj7168ELj1ELj1ELj8ELj8ENS_18Kernel_traits_baseILj7168EfS2_S2_S2_fjLj256EEEEELb0ELb1ELb0ELb1EEEvNS_9BwdParamsE)
        /*0324*/ 	.short	0x0380
        /*0326*/ 	.short	0x0128


	//----- nvinfo : EIATTR_SW_WAR
	.align		4
.L_2025:
        /*0328*/ 	.byte	0x04, 0x36
        /*032a*/ 	.short	(.L_2027 - .L_2026)
.L_2026:
        /*032c*/ 	.word	0x00000008
.L_2027:


//--------------------- .nv.info._ZN10layer_norm13ln_bwd_kernelINS_13Kernel_traitsIf13__nv_bfloat16S2_S2_fjLj7168ELj1ELj1ELj8ELj8ENS_18Kernel_traits_baseILj7168EfS2_S2_S2_fjLj256EEEEELb0ELb1ELb1ELb0EEEvNS_9BwdParamsE --------------------------
	.section	.nv.info._ZN10layer_norm13ln_bwd_kernelINS_13Kernel_traitsIf13__nv_bfloat16S2_S2_fjLj7168ELj1ELj1ELj8ELj8ENS_18Kernel_traits_baseILj7168EfS2_S2_S2_fjLj256EEEEELb0ELb1ELb1ELb0EEEvNS_9BwdParamsE,"",@"SHT_CUDA_INFO"
	.sectionflags	@""
	.align	4


	//----- nvinfo : EIATTR_CUDA_API_VERSION
	.align		4
        /*0000*/ 	.byte	0x04, 0x37
        /*0002*/ 	.short	(.L_2029 - .L_2028)
.L_2028:
        /*0004*/ 	.word	0x00000082


	//----- nvinfo : EIATTR_KPARAM_INFO
	.align		4
.L_2029:
        /*0008*/ 	.byte	0x04, 0x17
        /*000a*/ 	.short	(.L_2031 - .L_2030)
.L_2030:
        /*000c*/ 	.word	0x00000000
        /*0010*/ 	.short	0x0000
        /*0012*/ 	.short	0x0000
        /*0014*/ 	.byte	0x00, 0xf0, 0xa1, 0x04


	//----- nvinfo : EIATTR_SPARSE_MMA_MASK
	.align		4
.L_2031:
        /*0018*/ 	.byte	0x03, 0x50
        /*001a*/ 	.short	0x0000


	//----- nvinfo : EIATTR_MAXREG_COUNT
	.align		4
        /*001c*/ 	.byte	0x03, 0x1b
        /*001e*/ 	.short	0x00ff


	//----- nvinfo : EIATTR_NUM_BARRIERS
	.align		4
        /*0020*/ 	.byte	0x02, 0x4c
        /*0022*/ 	.byte	0x01
	.zero		1


	//----- nvinfo : EIATTR_MERCURY_ISA_VERSION
	.align		4
        /*0024*/ 	.byte	0x03, 0x5f
        /*0026*/ 	.short	0x0101


	//----- nvinfo : EIATTR_COOP_GROUP_MASK_REGIDS
	.align		4
        /*0028*/ 	.byte	0x04, 0x29
        /*002a*/ 	.short	(.L_2033 - .L_2032)


	//   ....[0]....
.L_2032:
        /*002c*/ 	.word	0xffffffff


	//   ....[1]....
        /*0030*/ 	.word	0xffffffff


	//   ....[2]....
        /*0034*/ 	.word	0xffffffff


	//   ....[3]....
        /*0038*/ 	.word	0xffffffff


	//   ....[4]....
        /*003c*/ 	.word	0xffffffff


	//   ....[5]....
        /*0040*/ 	.word	0xffffffff


	//   ....[6]....
        /*0044*/ 	.word	0xffffffff


	//   ....[7]....
        /*0048*/ 	.word	0xffffffff


	//   ....[8]....
        /*004c*/ 	.word	0xffffffff


	//   ....[9]....
        /*0050*/ 	.word	0xffffffff


	//----- nvinfo : EIATTR_COOP_GROUP_INSTR_OFFSETS
	.align		4
.L_2033:
        /*0054*/ 	.byte	0x04, 0x28
        /*0056*/ 	.short	(.L_2035 - .L_2034)


	//   ....[0]....
.L_2034:
        /*0058*/ 	.word	0x000028b0


	//   ....[1]....
        /*005c*/ 	.word	0x000028e0


	//   ....[2]....
        /*0060*/ 	.word	0x00002910


	//   ....[3]....
        /*0064*/ 	.word	0x00002920


	//   ....[4]....
        /*0068*/ 	.word	0x00002950


	//   ....[5]....
        /*006c*/ 	.word	0x00002960


	//   ....[6]....
        /*0070*/ 	.word	0x00002990


	//   ....[7]....
        /*0074*/ 	.word	0x000029a0


	//   ....[8]....
        /*0078*/ 	.word	0x000029d0


	//   ....[9]....
        /*007c*/ 	.word	0x000029e0


	//----- nvinfo : EIATTR_VRC_CTA_INIT_COUNT
	.align		4
.L_2035:
        /*0080*/ 	.byte	0x02, 0x4a
	.zero		1
	.zero		1


	//----- nvinfo : EIATTR_EXIT_INSTR_OFFSETS
	.align		4
        /*0084*/ 	.byte	0x04, 0x1c
        /*0086*/ 	.short	(.L_2037 - .L_2036)


	//   ....[0]....
.L_2036:
        /*0088*/ 	.word	0x00009d20


	//   ....[1]....
        /*008c*/ 	.word	0x00009dc0


	//----- nvinfo : EIATTR_MAX_THREADS
	.align		4
.L_2037:
        /*0090*/ 	.byte	0x04, 0x05
        /*0092*/ 	.short	(.L_2039 - .L_2038)
.L_2038:
        /*0094*/ 	.word	0x00000100
        /*0098*/ 	.word	0x00000001
        /*009c*/ 	.word	0x00000001


	//----- nvinfo : EIATTR_CRS_STACK_SIZE
	.align		4
.L_2039:
        /*00a0*/ 	.byte	0x04, 0x1e
        /*00a2*/ 	.short	(.L_2041 - .L_2040)
.L_2040:
        /*00a4*/ 	.word	0x00000000


	//----- nvinfo : EIATTR_CBANK_PARAM_SIZE
	.align		4
.L_2041:
        /*00a8*/ 	.byte	0x03, 0x19
        /*00aa*/ 	.short	0x0128


	//----- nvinfo : EIATTR_PARAM_CBANK
	.align		4
        /*00ac*/ 	.byte	0x04, 0x0a
        /*00ae*/ 	.short	(.L_2043 - .L_2042)
	.align		4
.L_2042:
        /*00b0*/ 	.word	index@(.nv.constant0._ZN10layer_norm13ln_bwd_kernelINS_13Kernel_traitsIf13__nv_bfloat16S2_S2_fjLj7168ELj1ELj1ELj8ELj8ENS_18Kernel_traits_baseILj7168EfS2_S2_S2_fjLj256EEEEELb0ELb1ELb1ELb0EEEvNS_9BwdParamsE)
        /*00b4*/ 	.short	0x0380
        /*00b6*/ 	.short	0x0128


	//----- nvinfo : EIATTR_SW_WAR
	.align		4
.L_2043:
        /*00b8*/ 	.byte	0x04, 0x36
        /*00ba*/ 	.short	(.L_2045 - .L_2044)
.L_2044:
        /*00bc*/ 	.word	0x00000008
.L_2045:


//--------------------- .nv.info._ZN10layer_norm13ln_bwd_kernelINS_13Kernel_traitsIf13__nv_bfloat16S2_S2_fjLj7168ELj1ELj1ELj8ELj8ENS_18Kernel_traits_baseILj7168EfS2_S2_S2_fjLj256EEEEELb0ELb1ELb1ELb1EEEvNS_9BwdParamsE --------------------------
	.section	.nv.info._ZN10layer_norm13ln_bwd_kernelINS_13Kernel_traitsIf13__nv_bfloat16S2_S2_fjLj7168ELj1ELj1ELj8ELj8ENS_18Kernel_traits_baseILj7168EfS2_S2_S2_fjLj256EEEEELb0ELb1ELb1ELb1EEEvNS_9BwdParamsE,"",@"SHT_CUDA_INFO"
	.sectionflags	@""
	.align	4


	//----- nvinfo : EIATTR_CUDA_API_VERSION
	.align		4
        /*0000*/ 	.byte	0x04, 0x37
        /*0002*/ 	.short	(.L_2047 - .L_2046)
.L_2046:
        /*0004*/ 	.word	0x00000082


	//----- nvinfo : EIATTR_KPARAM_INFO
	.align		4
.L_2047:
        /*0008*/ 	.byte	0x04, 0x17
        /*000a*/ 	.short	(.L_2049 - .L_2048)
.L_2048:
        /*000c*/ 	.word	0x00000000
        /*0010*/ 	.short	0x0000
        /*0012*/ 	.short	0x0000
        /*0014*/ 	.byte	0x00, 0xf0, 0xa1, 0x04


	//----- nvinfo : EIATTR_SPARSE_MMA_MASK
	.align		4
.L_2049:
        /*0018*/ 	.byte	0x03, 0x50
        /*001a*/ 	.short	0x0000


	//----- nvinfo : EIATTR_MAXREG_COUNT
	.align		4
        /*001c*/ 	.byte	0x03, 0x1b
        /*001e*/ 	.short	0x00ff


	//----- nvinfo : EIATTR_NUM_BARRIERS
	.align		4
        /*0020*/ 	.byte	0x02, 0x4c
        /*0022*/ 	.byte	0x01
	.zero		1


	//----- nvinfo : EIATTR_MERCURY_ISA_VERSION
	.align		4
        /*0024*/ 	.byte	0x03, 0x5f
        /*0026*/ 	.short	0x0101


	//----- nvinfo : EIATTR_COOP_GROUP_MASK_REGIDS
	.align		4
        /*0028*/ 	.byte	0x04, 0x29
        /*002a*/ 	.short	(.L_2051 - .L_2050)


	//   ....[0]....
.L_2050:
        /*002c*/ 	.word	0xffffffff


	//   ....[1]....
        /*0030*/ 	.word	0xffffffff


	//   ....[2]....
        /*0034*/ 	.word	0xffffffff


	//   ....[3]....
        /*0038*/ 	.word	0xffffffff


	//   ....[4]....
        /*003c*/ 	.word	0xffffffff


	//   ....[5]....
        /*0040*/ 	.word	0xffffffff


	//   ....[6]....
        /*0044*/ 	.word	0xffffffff


	//   ....[7]....
        /*0048*/ 	.word	0xffffffff


	//   ....[8]....
        /*004c*/ 	.word	0xffffffff


	//   ....[9]....
        /*0050*/ 	.word	0xffffffff


	//----- nvinfo : EIATTR_COOP_GROUP_INSTR_OFFSETS
	.align		4
.L_2051:
        /*0054*/ 	.byte	0x04, 0x28
        /*0056*/ 	.short	(.L_2053 - .L_2052)


	//   ....[0]....
.L_2052:
        /*0058*/ 	.word	0x00001ed0


	//   ....[1]....
        /*005c*/ 	.word	0x00001f10


	//   ....[2]....
        /*0060*/ 	.word	0x00001f80


	//   ....[3]....
        /*0064*/ 	.word	0x00001f90


	//   ....[4]....
        /*0068*/ 	.word	0x00001fd0


	//   ....[5]....
        /*006c*/ 	.word	0x00001fe0


	//   ....[6]....
        /*0070*/ 	.word	0x00002010


	//   ....[7]....
        /*0074*/ 	.word	0x00002030


	//   ....[8]....
        /*0078*/ 	.word	0x00002070


	//   ....[9]....
        /*007c*/ 	.word	0x00002090


	//----- nvinfo : EIATTR_VRC_CTA_INIT_COUNT
	.align		4
.L_2053:
        /*0080*/ 	.byte	0x02, 0x4a
	.zero		1
	.zero		1


	//----- nvinfo : EIATTR_EXIT_INSTR_OFFSETS
	.align		4
        /*0084*/ 	.byte	0x04, 0x1c
        /*0086*/ 	.short	(.L_2055 - .L_2054)


	//   ....[0]....
.L_2054:
        /*0088*/ 	.word	0x00008d30


	//----- nvinfo : EIATTR_MAX_THREADS
	.align		4
.L_2055:
        /*008c*/ 	.byte	0x04, 0x05
        /*008e*/ 	.short	(.L_2057 - .L_2056)
.L_2056:
        /*0090*/ 	.word	0x00000100
        /*0094*/ 	.word	0x00000001
        /*0098*/ 	.word	0x00000001


	//----- nvinfo : EIATTR_CRS_STACK_SIZE
	.align		4
.L_2057:
        /*009c*/ 	.byte	0x04, 0x1e
        /*009e*/ 	.short	(.L_2059 - .L_2058)
.L_2058:
        /*00a0*/ 	.word	0x00000000


	//----- nvinfo : EIATTR_CBANK_PARAM_SIZE
	.align		4
.L_2059:
        /*00a4*/ 	.byte	0x03, 0x19
        /*00a6*/ 	.short	0x0128


	//----- nvinfo : EIATTR_PARAM_CBANK
	.align		4
        /*00a8*/ 	.byte	0x04, 0x0a
        /*00aa*/ 	.short	(.L_2061 - .L_2060)
	.align		4
.L_2060:
        /*00ac*/ 	.word	index@(.nv.constant0._ZN10layer_norm13ln_bwd_kernelINS_13Kernel_traitsIf13__nv_bfloat16S2_S2_fjLj7168ELj1ELj1ELj8ELj8ENS_18Kernel_traits_baseILj7168EfS2_S2_S2_fjLj256EEEEELb0ELb1ELb1ELb1EEEvNS_9BwdParamsE)
        /*00b0*/ 	.short	0x0380
        /*00b2*/ 	.short	0x0128


	//----- nvinfo : EIATTR_SW_WAR
	.align		4
.L_2061:
        /*00b4*/ 	.byte	0x04, 0x36
        /*00b6*/ 	.short	(.L_2063 - .L_2062)
.L_2062:
        /*00b8*/ 	.word	0x00000008
.L_2063:


//--------------------- .nv.info._ZN10layer_norm13ln_bwd_kernelINS_13Kernel_traitsIf13__nv_bfloat16S2_S2_fjLj7168ELj1ELj1ELj8ELj8ENS_18Kernel_traits_baseILj7168EfS2_S2_S2_fjLj256EEEEELb1ELb0ELb0ELb0EEEvNS_9BwdParamsE --------------------------
	.section	.nv.info._ZN10layer_norm13ln_bwd_kernelINS_13Kernel_traitsIf13__nv_bfloat16S2_S2_fjLj7168ELj1ELj1ELj8ELj8ENS_18Kernel_traits_baseILj7168EfS2_S2_S2_fjLj256EEEEELb1ELb0ELb0ELb0EEEvNS_9BwdParamsE,"",@"SHT_CUDA_INFO"
	.sectionflags	@""
	.align	4


	//----- nvinfo : EIATTR_CUDA_API_VERSION
	.align		4
        /*0000*/ 	.byte	0x04, 0x37
        /*0002*/ 	.short	(.L_2065 - .L_2064)
.L_2064:
        /*0004*/ 	.word	0x00000082


	//----- nvinfo : EIATTR_KPARAM_INFO
	.align		4
.L_2065:
        /*0008*/ 	.byte	0x04, 0x17
        /*000a*/ 	.short	(.L_2067 - .L_2066)
.L_2066:
        /*000c*/ 	.word	0x00000000
        /*0010*/ 	.short	0x0000
        /*0012*/ 	.short	0x0000
        /*0014*/ 	.byte	0x00, 0xf0, 0xa1, 0x04


	//----- nvinfo : EIATTR_SPARSE_MMA_MASK
	.align		4
.L_2067:
        /*0018*/ 	.byte	0x03, 0x50
        /*001a*/ 	.short	0x0000


	//----- nvinfo : EIATTR_MAXREG_COUNT
	.align		4
        /*001c*/ 	.byte	0x03, 0x1b
        /*001e*/ 	.short	0x00ff


	//----- nvinfo : EIATTR_NUM_BARRIERS
	.align		4
        /*0020*/ 	.byte	0x02, 0x4c
        /*0022*/ 	.byte	0x01
	.zero		1


	//----- nvinfo : EIATTR_MERCURY_ISA_VERSION
	.align		4
        /*0024*/ 	.byte	0x03, 0x5f
        /*0026*/ 	.short	0x0101


	//----- nvinfo : EIATTR_COOP_GROUP_MASK_REGIDS
	.align		4
        /*0028*/ 	.byte	0x04, 0x29
        /*002a*/ 	.short	(.L_2069 - .L_2068)


	//   ....[0]....
.L_2068:
        /*002c*/ 	.word	0xffffffff


	//   ....[1]....
        /*0030*/ 	.word	0xffffffff


	//   ....[2]....
        /*0034*/ 	.word	0xffffffff


	//   ....[3]....
        /*0038*/ 	.word	0xffffffff


	//   ....[4]....
        /*003c*/ 	.word	0xffffffff


	//   ....[5]....
        /*0040*/ 	.word	0xffffffff


	//   ....[6]....
        /*0044*/ 	.word	0xffffffff


	//   ....[7]....
        /*0048*/ 	.word	0xffffffff


	//   ....[8]....
        /*004c*/ 	.word	0xffffffff


	//   ....[9]....
        /*0050*/ 	.word	0xffffffff


	//----- nvinfo : EIATTR_COOP_GROUP_INSTR_OFFSETS
	.align		4
.L_2069:
        /*0054*/ 	.byte	0x04, 0x28
        /*0056*/ 	.short	(.L_2071 - .L_2070)


	//   ....[0]....
.L_2070:
        /*0058*/ 	.word	0x00002350


	//   ....[1]....
        /*005c*/ 	.word	0x00002380


	//   ....[2]....
        /*0060*/ 	.word	0x000023b0


	//   ....[3]....
        /*0064*/ 	.word	0x000023c0


	//   ....[4]....
        /*0068*/ 	.word	0x000023f0


	//   ....[5]....
        /*006c*/ 	.word	0x00002400


	//   ....[6]....
        /*0070*/ 	.word	0x00002430


	//   ....[7]....
        /*0074*/ 	.word	0x00002440


	//   ....[8]....
        /*0078*/ 	.word	0x00002470


	//   ....[9]....
        /*007c*/ 	.word	0x00002480


	//----- nvinfo : EIATTR_VRC_CTA_INIT_COUNT
	.align		4
.L_2071:
        /*0080*/ 	.byte	0x02, 0x4a
	.zero		1
	.zero		1


	//----- nvinfo : EIATTR_EXIT_INSTR_OFFSETS
	.align		4
        /*0084*/ 	.byte	0x04, 0x1c
        /*0086*/ 	.short	(.L_2073 - .L_2072)


	//   ....[0]....
.L_2072:
        /*0088*/ 	.word	0x00008740


	//   ....[1]....
        /*008c*/ 	.word	0x000087c0


	//----- nvinfo : EIATTR_MAX_THREADS
	.align		4
.L_2073:
        /*0090*/ 	.byte	0x04, 0x05
        /*0092*/ 	.short	(.L_2075 - .L_2074)
.L_2074:
        /*0094*/ 	.word	0x00000100
        /*0098*/ 	.word	0x00000001
        /*009c*/ 	.word	0x00000001


	//----- nvinfo : EIATTR_CRS_STACK_SIZE
	.align		4
.L_2075:
        /*00a0*/ 	.byte	0x04, 0x1e
        /*00a2*/ 	.short	(.L_2077 - .L_2076)
.L_2076:
        /*00a4*/ 	.word	0x00000000


	//----- nvinfo : EIATTR_CBANK_PARAM_SIZE
	.align		4
.L_2077:
        /*00a8*/ 	.byte	0x03, 0x19
        /*00aa*/ 	.short	0x0128


	//----- nvinfo : EIATTR_PARAM_CBANK
	.align		4
        /*00ac*/ 	.byte	0x04, 0x0a
        /*00ae*/ 	.short	(.L_2079 - .L_2078)
	.align		4
.L_2078:
        /*00b0*/ 	.word	index@(.nv.constant0._ZN10layer_norm13ln_bwd_kernelINS_13Kernel_traitsIf13__nv_bfloat16S2_S2_fjLj7168ELj1ELj1ELj8ELj8ENS_18Kernel_traits_baseILj7168EfS2_S2_S2_fjLj256EEEEELb1ELb0ELb0ELb0EEEvNS_9BwdParamsE)
        /*00b4*/ 	.short	0x0380
        /*00b6*/ 	.short	0x0128


	//----- nvinfo : EIATTR_SW_WAR
	.align		4
.L_2079:
        /*00b8*/ 	.byte	0x04, 0x36
        /*00ba*/ 	.short	(.L_2081 - .L_2080)
.L_2080:
        /*00bc*/ 	.word	0x00000008
.L_2081:


//--------------------- .nv.info._ZN10layer_norm13ln_bwd_kernelINS_13Kernel_traitsIf13__nv_bfloat16S2_S2_fjLj7168ELj1ELj1ELj8ELj8ENS_18Kernel_traits_baseILj7168EfS2_S2_S2_fjLj256EEEEELb1ELb0ELb0ELb1EEEvNS_9BwdParamsE --------------------------
	.section	.nv.info._ZN10layer_norm13ln_bwd_kernelINS_13Kernel_traitsIf13__nv_bfloat16S2_S2_fjLj7168ELj1ELj1ELj8ELj8ENS_18Kernel_traits_baseILj7168EfS2_S2_S2_fjLj256EEEEELb1ELb0ELb0ELb1EEEvNS_9BwdParamsE,"",@"SHT_CUDA_INFO"
	.sectionflags	@""
	.align	4


	//----- nvinfo : EIATTR_CUDA_API_VERSION
	.align		4
        /*0000*/ 	.byte	0x04, 0x37
        /*0002*/ 	.short	(.L_2083 - .L_2082)
.L_2082:
        /*0004*/ 	.word	0x00000082


	//----- nvinfo : EIATTR_KPARAM_INFO
	.align		4
.L_2083:
        /*0008*/ 	.byte	0x04, 0x17
        /*000a*/ 	.short	(.L_2085 - .L_2084)
.L_2084:
        /*000c*/ 	.word	0x00000000
        /*0010*/ 	.short	0x0000
        /*0012*/ 	.short	0x0000
        /*0014*/ 	.byte	0x00, 0xf0, 0xa1, 0x04


	//----- nvinfo : EIATTR_SPARSE_MMA_MASK
	.align		4
.L_2085:
        /*0018*/ 	.byte	0x03, 0x50
        /*001a*/ 	.short	0x0000


	//----- nvinfo : EIATTR_MAXREG_COUNT
	.align		4
        /*001c*/ 	.byte	0x03, 0x1b
        /*001e*/ 	.short	0x00ff


	//----- nvinfo : EIATTR_NUM_BARRIERS
	.align		4
        /*0020*/ 	.byte	0x02, 0x4c
        /*0022*/ 	.byte	0x01
	.zero		1


	//----- nvinfo : EIATTR_MERCURY_ISA_VERSION
	.align		4
        /*0024*/ 	.byte	0x03, 0x5f
        /*0026*/ 	.short	0x0101


	//----- nvinfo : EIATTR_COOP_GROUP_MASK_REGIDS
	.align		4
        /*0028*/ 	.byte	0x04, 0x29
        /*002a*/ 	.short	(.L_2087 - .L_2086)


	//   ....[0]....
.L_2086:
        /*002c*/ 	.word	0xffffffff


	//   ....[1]....
        /*0030*/ 	.word	0xffffffff


	//   ....[2]....
        /*0034*/ 	.word	0xffffffff


	//   ....[3]....
        /*0038*/ 	.word	0xffffffff


	//   ....[4]....
        /*003c*/ 	.word	0xffffffff


	//   ....[5]....
        /*0040*/ 	.word	0xffffffff


	//   ....[6]....
        /*0044*/ 	.word	0xffffffff


	//   ....[7]....
        /*0048*/ 	.word	0xffffffff


	//   ....[8]....
        /*004c*/ 	.word	0xffffffff


	//   ....[9]....
        /*0050*/ 	.word	0xffffffff


	//----- nvinfo : EIATTR_COOP_GROUP_INSTR_OFFSETS
	.align		4
.L_2087:
        /*0054*/ 	.byte	0x04, 0x28
        /*0056*/ 	.short	(.L_2089 - .L_2088)


	//   ....[0]....
.L_2088:
        /*0058*/ 	.word	0x000019e0


	//   ....[1]....
        /*005c*/ 	.word	0x000019f0


	//   ....[2]....
        /*0060*/ 	.word	0x00001a20


	//   ....[3]....
        /*0064*/ 	.word	0x00001a30


	//   ....[4]....
        /*0068*/ 	.word	0x00001a60


	//   ....[5]....
        /*006c*/ 	.word	0x00001a70


	//   ....[6]....
        /*0070*/ 	.word	0x00001ab0


	//   ....[7]....
        /*0074*/ 	.word	0x00001ac0


	//   ....[8]....
        /*0078*/ 	.word	0x00001b20


	//   ....[9]....
        /*007c*/ 	.word	0x00001b30


	//----- nvinfo : EIATTR_VRC_CTA_INIT_COUNT
	.align		4
.L_2089:
        /*0080*/ 	.byte	0x02, 0x4a
	.zero		1
	.zero		1


	//----- nvinfo : EIATTR_EXIT_INSTR_OFFSETS
	.align		4
        /*0084*/ 	.byte	0x04, 0x1c
        /*0086*/ 	.short	(.L_2091 - .L_2090)


	//   ....[0]....
.L_2090:
        /*0088*/ 	.word	0x000079d0


	//----- nvinfo : EIATTR_MAX_THREADS
	.align		4
.L_2091:
        /*008c*/ 	.byte	0x04, 0x05
        /*008e*/ 	.short	(.L_2093 - .L_2092)
.L_2092:
        /*0090*/ 	.word	0x00000100
        /*0094*/ 	.word	0x00000001
        /*0098*/ 	.word	0x00000001


	//----- nvinfo : EIATTR_CBANK_PARAM_SIZE
	.align		4
.L_2093:
        /*009c*/ 	.byte	0x03, 0x19
        /*009e*/ 	.short	0x0128


	//----- nvinfo : EIATTR_PARAM_CBANK
	.align		4
        /*00a0*/ 	.byte	0x04, 0x0a
        /*00a2*/ 	.short	(.L_2095 - .L_2094)
	.align		4
.L_2094:
        /*00a4*/ 	.word	index@(.nv.constant0._ZN10layer_norm13ln_bwd_kernelINS_13Kernel_traitsIf13__nv_bfloat16S2_S2_fjLj7168ELj1ELj1ELj8ELj8ENS_18Kernel_traits_baseILj7168EfS2_S2_S2_fjLj256EEEEELb1ELb0ELb0ELb1EEEvNS_9BwdParamsE)
        /*00a8*/ 	.short	0x0380
        /*00aa*/ 	.short	0x0128


	//----- nvinfo : EIATTR_SW_WAR
	.align		4
.L_2095:
        /*00ac*/ 	.byte	0x04, 0x36
        /*00ae*/ 	.short	(.L_2097 - .L_2096)
.L_2096:
        /*00b0*/ 	.word	0x00000008
.L_2097:


//--------------------- .nv.info._ZN10layer_norm22ln_bwd_finalize_kernelINS_22Kernel_traits_finalizeILj7168Ef13__nv_bfloat16S2_S2_fjLb0ELj1024ELj4ENS_18Kernel_traits_baseILj7168EfS2_S2_S2_fjLj1024EEEEELb0ELb0EEEvNS_9BwdParamsE --------------------------
	.section	.nv.info._ZN10layer_norm22ln_bwd_finalize_kernelINS_22Kernel_traits_finalizeILj7168Ef13__nv_bfloat16S2_S2_fjLb0ELj1024ELj4ENS_18Kernel_traits_baseILj7168EfS2_S2_S2_fjLj1024EEEEELb0ELb0EEEvNS_9BwdParamsE,"",@"SHT_CUDA_INFO"
	.sectionflags	@""
	.align	4


	//----- nvinfo : EIATTR_CUDA_API_VERSION
	.align		4
        /*0000*/ 	.byte	0x04, 0x37
        /*0002*/ 	.short	(.L_2099 - .L_2098)
.L_2098:
        /*0004*/ 	.word	0x00000082


	//----- nvinfo : EIATTR_KPARAM_INFO
	.align		4
.L_2099:
        /*0008*/ 	.byte	0x04, 0x17
        /*000a*/ 	.short	(.L_2101 - .L_2100)
.L_2100:
        /*000c*/ 	.word	0x00000000
        /*0010*/ 	.short	0x0000
        /*0012*/ 	.short	0x0000
        /*0014*/ 	.byte	0x00, 0xf0, 0xa1, 0x04


	//----- nvinfo : EIATTR_SPARSE_MMA_MASK
	.align		4
.L_2101:
        /*0018*/ 	.byte	0x03, 0x50
        /*001a*/ 	.short	0x0000


	//----- nvinfo : EIATTR_MAXREG_COUNT
	.align		4
        /*001c*/ 	.byte	0x03, 0x1b
        /*001e*/ 	.short	0x0040


	//----- nvinfo : EIATTR_NUM_BARRIERS
	.align		4
        /*0020*/ 	.byte	0x02, 0x4c
        /*0022*/ 	.byte	0x01
	.zero		1


	//----- nvinfo : EIATTR_MERCURY_ISA_VERSION
	.align		4
        /*0024*/ 	.byte	0x03, 0x5f
        /*0026*/ 	.short	0x0101


	//----- nvinfo : EIATTR_COOP_GROUP_MASK_REGIDS
	.align		4
        /*0028*/ 	.byte	0x04, 0x29
        /*002a*/ 	.short	(.L_2103 - .L_2102)


	//   ....[0]....
.L_2102:
        /*002c*/ 	.word	0xffffffff


	//   ....[1]....
        /*0030*/ 	.word	0xffffffff


	//   ....[2]....
        /*0034*/ 	.word	0xffffffff


	//   ....[3]....
        /*0038*/ 	.word	0xffffffff


	//   ....[4]....
        /*003c*/ 	.word	0xffffffff


	//   ....[5]....
        /*0040*/ 	.word	0xffffffff


	//   ....[6]....
        /*0044*/ 	.word	0xffffffff


	//   ....[7]....
        /*0048*/ 	.word	0xffffffff


	//   ....[8]....
        /*004c*/ 	.word	0xffffffff


	//   ....[9]....
        /*0050*/ 	.word	0xffffffff


	//----- nvinfo : EIATTR_COOP_GROUP_INSTR_OFFSETS
	.align		4
.L_2103:
        /*0054*/ 	.byte	0x04, 0x28
        /*0056*/ 	.short	(.L_2105 - .L_2104)


	//   ....[0]....
.L_2104:
        /*0058*/ 	.word	0x000015e0


	//   ....[1]....
        /*005c*/ 	.word	0x000015f0


	//   ....[2]....
        /*0060*/ 	.word	0x00001620


	//   ....[3]....
        /*0064*/ 	.word	0x00001630


	//   ....[4]....
        /*0068*/ 	.word	0x00001660


	//   ....[5]....
        /*006c*/ 	.word	0x00001670


	//   ....[6]....
        /*0070*/ 	.word	0x000016b0


	//   ....[7]....
        /*0074*/ 	.word	0x000016e0


	//   ....[8]....
        /*0078*/ 	.word	0x00001710


	//   ....[9]....
        /*007c*/ 	.word	0x00001720


	//----- nvinfo : EIATTR_VRC_CTA_INIT_COUNT
	.align		4
.L_2105:
        /*0080*/ 	.byte	0x02, 0x4a
	.zero		1
	.zero		1


	//----- nvinfo : EIATTR_EXIT_INSTR_OFFSETS
	.align		4
        /*0084*/ 	.byte	0x04, 0x1c
        /*0086*/ 	.short	(.L_2107 - .L_2106)


	//   ....[0]....
.L_2106:
        /*0088*/ 	.word	0x00000060


	//   ....[1]....
        /*008c*/ 	.word	0x00001780


	//   ....[2]....
        /*0090*/ 	.word	0x000017b0


	//   ....[3]....
        /*0094*/ 	.word	0x00001850


	//----- nvinfo : EIATTR_MAX_THREADS
	.align		4
.L_2107:
        /*0098*/ 	.byte	0x04, 0x05
        /*009a*/ 	.short	(.L_2109 - .L_2108)
.L_2108:
        /*009c*/ 	.word	0x00000400
        /*00a0*/ 	.word	0x00000001
        /*00a4*/ 	.word	0x00000001


	//----- nvinfo : EIATTR_CRS_STACK_SIZE
	.align		4
.L_2109:
        /*00a8*/ 	.byte	0x04, 0x1e
        /*00aa*/ 	.short	(.L_2111 - .L_2110)
.L_2110:
        /*00ac*/ 	.word	0x00000000


	//----- nvinfo : EIATTR_CBANK_PARAM_SIZE
	.align		4
.L_2111:
        /*00b0*/ 	.byte	0x03, 0x19
        /*00b2*/ 	.short	0x0128


	//----- nvinfo : EIATTR_PARAM_CBANK
	.align		4
        /*00b4*/ 	.byte	0x04, 0x0a
        /*00b6*/ 	.short	(.L_2113 - .L_2112)
	.align		4
.L_2112:
        /*00b8*/ 	.word	index@(.nv.constant0._ZN10layer_norm22ln_bwd_finalize_kernelINS_22Kernel_traits_finalizeILj7168Ef13__nv_bfloat16S2_S2_fjLb0ELj1024ELj4ENS_18Kernel_traits_baseILj7168EfS2_S2_S2_fjLj1024EEEEELb0ELb0EEEvNS_9BwdParamsE)
        /*00bc*/ 	.short	0x0380
        /*00be*/ 	.short	0x0128


	//----- nvinfo : EIATTR_SW_WAR
	.align		4
.L_2113:
        /*00c0*/ 	.byte	0x04, 0x36
        /*00c2*/ 	.short	(.L_2115 - .L_2114)
.L_2114:
        /*00c4*/ 	.word	0x00000008
.L_2115:


//--------------------- .nv.info._ZN10layer_norm13ln_bwd_kernelINS_13Kernel_traitsIf13__nv_bfloat16S2_S2_fjLj7168ELj1ELj1ELj8ELj8ENS_18Kernel_traits_baseILj7168EfS2_S2_S2_fjLj256EEEEELb1ELb0ELb1ELb0EEEvNS_9BwdParamsE --------------------------
	.section	.nv.info._ZN10layer_norm13ln_bwd_kernelINS_13Kernel_traitsIf13__nv_bfloat16S2_S2_fjLj7168ELj1ELj1ELj8ELj8ENS_18Kernel_traits_baseILj7168EfS2_S2_S2_fjLj256EEEEELb1ELb0ELb1ELb0EEEvNS_9BwdParamsE,"",@"SHT_CUDA_INFO"
	.sectionflags	@""
	.align	4


	//----- nvinfo : EIATTR_CUDA_API_VERSION
	.align		4
        /*0000*/ 	.byte	0x04, 0x37
        /*0002*/ 	.short	(.L_2117 - .L_2116)
.L_2116:
        /*0004*/ 	.word	0x00000082


	//----- nvinfo : EIATTR_KPARAM_INFO
	.align		4
.L_2117:
        /*0008*/ 	.byte	0x04, 0x17
        /*000a*/ 	.short	(.L_2119 - .L_2118)
.L_2118:
        /*000c*/ 	.word	0x00000000
        /*0010*/ 	.short	0x0000
        /*0012*/ 	.short	0x0000
        /*0014*/ 	.byte	0x00, 0xf0, 0xa1, 0x04


	//----- nvinfo : EIATTR_SPARSE_MMA_MASK
	.align		4
.L_2119:
        /*0018*/ 	.byte	0x03, 0x50
        /*001a*/ 	.short	0x0000


	//----- nvinfo : EIATTR_MAXREG_COUNT
	.align		4
        /*001c*/ 	.byte	0x03, 0x1b
        /*001e*/ 	.short	0x00ff


	//----- nvinfo : EIATTR_NUM_BARRIERS
	.align		4
        /*0020*/ 	.byte	0x02, 0x4c
        /*0022*/ 	.byte	0x01
	.zero		1


	//----- nvinfo : EIATTR_MERCURY_ISA_VERSION
	.align		4
        /*0024*/ 	.byte	0x03, 0x5f
        /*0026*/ 	.short	0x0101


	//----- nvinfo : EIATTR_COOP_GROUP_MASK_REGIDS
	.align		4
        /*0028*/ 	.byte	0x04, 0x29
        /*002a*/ 	.short	(.L_2121 - .L_2120)


	//   ....[0]....
.L_2120:
        /*002c*/ 	.word	0xffffffff


	//   ....[1]....
        /*0030*/ 	.word	0xffffffff


	//   ....[2]....
        /*0034*/ 	.word	0xffffffff


	//   ....[3]....
        /*0038*/ 	.word	0xffffffff


	//   ....[4]....
        /*003c*/ 	.word	0xffffffff


	//   ....[5]....
        /*0040*/ 	.word	0xffffffff


	//   ....[6]....
        /*0044*/ 	.word	0xffffffff


	//   ....[7]....
        /*0048*/ 	.word	0xffffffff


	//   ....[8]....
        /*004c*/ 	.word	0xffffffff


	//   ....[9]....
        /*0050*/ 	.word	0xffffffff


	//----- nvinfo : EIATTR_COOP_GROUP_INSTR_OFFSETS
	.align		4
.L_2121:
        /*0054*/ 	.byte	0x04, 0x28
        /*0056*/ 	.short	(.L_2123 - .L_2122)


	//   ....[0]....
.L_2122:
        /*0058*/ 	.word	0x00002d00


	//   ....[1]....
        /*005c*/ 	.word	0x00002d30


	//   ....[2]....
        /*0060*/ 	.word	0x00002d60


	//   ....[3]....
        /*0064*/ 	.word	0x00002d70


	//   ....[4]....
        /*0068*/ 	.word	0x00002da0


	//   ....[5]....
        /*006c*/ 	.word	0x00002db0


	//   ....[6]....
        /*0070*/ 	.word	0x00002de0


	//   ....[7]....
        /*0074*/ 	.word	0x00002df0


	//   ....[8]....
        /*0078*/ 	.word	0x00002e20


	//   ....[9]....
        /*007c*/ 	.word	0x00002e30


	//----- nvinfo : EIATTR_VRC_CTA_INIT_COUNT
	.align		4
.L_2123:
        /*0080*/ 	.byte	0x02, 0x4a
	.zero		1
	.zero		1


	//----- nvinfo : EIATTR_EXIT_INSTR_OFFSETS
	.align		4
        /*0084*/ 	.byte	0x04, 0x1c
        /*0086*/ 	.short	(.L_2125 - .L_2124)


	//   ....[0]....
.L_2124:
        /*0088*/ 	.word	0x00009cb0


	//   ....[1]....
        /*008c*/ 	.word	0x00009d30


	//----- nvinfo : EIATTR_MAX_THREADS
	.align		4
.L_2125:
        /*0090*/ 	.byte	0x04, 0x05
        /*0092*/ 	.short	(.L_2127 - .L_2126)
.L_2126:
        /*0094*/ 	.word	0x00000100
        /*0098*/ 	.word	0x00000001
        /*009c*/ 	.word	0x00000001


	//----- nvinfo : EIATTR_CRS_STACK_SIZE
	.align		4
.L_2127:
        /*00a0*/ 	.byte	0x04, 0x1e
        /*00a2*/ 	.short	(.L_2129 - .L_2128)
.L_2128:
        /*00a4*/ 	.word	0x00000000


	//----- nvinfo : EIATTR_CBANK_PARAM_SIZE
	.align		4
.L_2129:
        /*00a8*/ 	.byte	0x03, 0x19
        /*00aa*/ 	.short	0x0128


	//----- nvinfo : EIATTR_PARAM_CBANK
	.align		4
        /*00ac*/ 	.byte	0x04, 0x0a
        /*00ae*/ 	.short	(.L_2131 - .L_2130)
	.align		4
.L_2130:
        /*00b0*/ 	.word	index@(.nv.constant0._ZN10layer_norm13ln_bwd_kernelINS_13Kernel_traitsIf13__nv_bfloat16S2_S2_fjLj7168ELj1ELj1ELj8ELj8ENS_18Kernel_traits_baseILj7168EfS2_S2_S2_fjLj256EEEEELb1ELb0ELb1ELb0EEEvNS_9BwdParamsE)
        /*00b4*/ 	.short	0x0380
        /*00b6*/ 	.short	0x0128


	//----- nvinfo : EIATTR_SW_WAR
	.align		4
.L_2131:
        /*00b8*/ 	.byte	0x04, 0x36
        /*00ba*/ 	.short	(.L_2133 - .L_2132)
.L_2132:
        /*00bc*/ 	.word	0x00000008
.L_2133:


//--------------------- .nv.info._ZN10layer_norm22ln_bwd_finalize_kernelINS_22Kernel_traits_finalizeILj7168Ef13__nv_bfloat16S2_S2_fjLb0ELj1024ELj4ENS_18Kernel_traits_baseILj7168EfS2_S2_S2_fjLj1024EEEEELb0ELb1EEEvNS_9BwdParamsE --------------------------
	.section	.nv.info._ZN10layer_norm22ln_bwd_finalize_kernelINS_22Kernel_traits_finalizeILj7168Ef13__nv_bfloat16S2_S2_fjLb0ELj1024ELj4ENS_18Kernel_traits_baseILj7168EfS2_S2_S2_fjLj1024EEEEELb0ELb1EEEvNS_9BwdParamsE,"",@"SHT_CUDA_INFO"
	.sectionflags	@""
	.align	4


	//----- nvinfo : EIATTR_CUDA_API_VERSION
	.align		4
        /*0000*/ 	.byte	0x04, 0x37
        /*0002*/ 	.short	(.L_2135 - .L_2134)
.L_2134:
        /*0004*/ 	.word	0x00000082


	//----- nvinfo : EIATTR_KPARAM_INFO
	.align		4
.L_2135:
        /*0008*/ 	.byte	0x04, 0x17
        /*000a*/ 	.short	(.L_2137 - .L_2136)
.L_2136:
        /*000c*/ 	.word	0x00000000
        /*0010*/ 	.short	0x0000
        /*0012*/ 	.short	0x0000
        /*0014*/ 	.byte	0x00, 0xf0, 0xa1, 0x04


	//----- nvinfo : EIATTR_SPARSE_MMA_MASK
	.align		4
.L_2137:
        /*0018*/ 	.byte	0x03, 0x50
        /*001a*/ 	.short	0x0000


	//----- nvinfo : EIATTR_MAXREG_COUNT
	.align		4
        /*001c*/ 	.byte	0x03, 0x1b
        /*001e*/ 	.short	0x0040


	//----- nvinfo : EIATTR_NUM_BARRIERS
	.align		4
        /*0020*/ 	.byte	0x02, 0x4c
        /*0022*/ 	.byte	0x01
	.zero		1


	//----- nvinfo : EIATTR_MERCURY_ISA_VERSION
	.align		4
        /*0024*/ 	.byte	0x03, 0x5f
        /*0026*/ 	.short	0x0101


	//----- nvinfo : EIATTR_COOP_GROUP_MASK_REGIDS
	.align		4
        /*0028*/ 	.byte	0x04, 0x29
        /*002a*/ 	.short	(.L_2139 - .L_2138)


	//   ....[0]....
.L_2138:
        /*002c*/ 	.word	0xffffffff


	//   ....[1]....
        /*0030*/ 	.word	0xffffffff


	//   ....[2]....
        /*0034*/ 	.word	0xffffffff


	//   ....[3]....
        /*0038*/ 	.word	0xffffffff


	//   ....[4]....
        /*003c*/ 	.word	0xffffffff


	//   ....[5]....
        /*0040*/ 	.word	0xffffffff


	//   ....[6]....
        /*0044*/ 	.word	0xffffffff


	//   ....[7]....
        /*0048*/ 	.word	0xffffffff


	//   ....[8]....
        /*004c*/ 	.word	0xffffffff


	//   ....[9]....
        /*0050*/ 	.word	0xffffffff


	//----- nvinfo : EIATTR_COOP_GROUP_INSTR_OFFSETS
	.align		4
.L_2139:
        /*0054*/ 	.byte	0x04, 0x28
        /*0056*/ 	.short	(.L_2141 - .L_2140)


	//   ....[0]....
.L_2140:
        /*0058*/ 	.word	0x00001630


	//   ....[1]....
        /*005c*/ 	.word	0x00001640


	//   ....[2]....
        /*0060*/ 	.word	0x00001670


	//   ....[3]....
        /*0064*/ 	.word	0x00001680


	//   ....[4]....
        /*0068*/ 	.word	0x000016b0


	//   ....[5]....
        /*006c*/ 	.word	0x000016c0


	//   ....[6]....
        /*0070*/ 	.word	0x000016f0


	//   ....[7]....
        /*0074*/ 	.word	0x00001710


	//   ....[8]....
        /*0078*/ 	.word	0x00001740


	//   ....[9]....
        /*007c*/ 	.word	0x00001750


	//----- nvinfo : EIATTR_VRC_CTA_INIT_COUNT
	.align		4
.L_2141:
        /*0080*/ 	.byte	0x02, 0x4a
	.zero		1
	.zero		1


	//----- nvinfo : EIATTR_EXIT_INSTR_OFFSETS
	.align		4
        /*0084*/ 	.byte	0x04, 0x1c
        /*0086*/ 	.short	(.L_2143 - .L_2142)


	//   ....[0]....
.L_2142:
        /*0088*/ 	.word	0x00000070


	//   ....[1]....
        /*008c*/ 	.word	0x000017b0


	//   ....[2]....
        /*0090*/ 	.word	0x00001860


	//----- nvinfo : EIATTR_MAX_THREADS
	.align		4
.L_2143:
        /*0094*/ 	.byte	0x04, 0x05
        /*0096*/ 	.short	(.L_2145 - .L_2144)
.L_2144:
        /*0098*/ 	.word	0x00000400
        /*009c*/ 	.word	0x00000001
        /*00a0*/ 	.word	0x00000001


	//----- nvinfo : EIATTR_CRS_STACK_SIZE
	.align		4
.L_2145:
        /*00a4*/ 	.byte	0x04, 0x1e
        /*00a6*/ 	.short	(.L_2147 - .L_2146)
.L_2146:
        /*00a8*/ 	.word	0x00000000


	//----- nvinfo : EIATTR_CBANK_PARAM_SIZE
	.align		4
.L_2147:
        /*00ac*/ 	.byte	0x03, 0x19
        /*00ae*/ 	.short	0x0128


	//----- nvinfo : EIATTR_PARAM_CBANK
	.align		4
        /*00b0*/ 	.byte	0x04, 0x0a
        /*00b2*/ 	.short	(.L_2149 - .L_2148)
	.align		4
.L_2148:
        /*00b4*/ 	.word	index@(.nv.constant0._ZN10layer_norm22ln_bwd_finalize_kernelINS_22Kernel_traits_finalizeILj7168Ef13__nv_bfloat16S2_S2_fjLb0ELj1024ELj4ENS_18Kernel_traits_baseILj7168EfS2_S2_S2_fjLj1024EEEEELb0ELb1EEEvNS_9BwdParamsE)
        /*00b8*/ 	.short	0x0380
        /*00ba*/ 	.short	0x0128


	//----- nvinfo : EIATTR_SW_WAR
	.align		4
.L_2149:
        /*00bc*/ 	.byte	0x04, 0x36
        /*00be*/ 	.short	(.L_2151 - .L_2150)
.L_2150:
        /*00c0*/ 	.word	0x00000008
.L_2151:


//--------------------- .nv.info._ZN10layer_norm13ln_bwd_kernelINS_13Kernel_traitsIf13__nv_bfloat16S2_S2_fjLj7168ELj1ELj1ELj8ELj8ENS_18Kernel_traits_baseILj7168EfS2_S2_S2_fjLj256EEEEELb1ELb0ELb1ELb1EEEvNS_9BwdParamsE --------------------------
	.section	.nv.info._ZN10layer_norm13ln_bwd_kernelINS_13Kernel_traitsIf13__nv_bfloat16S2_S2_fjLj7168ELj1ELj1ELj8ELj8ENS_18Kernel_traits_baseILj7168EfS2_S2_S2_fjLj256EEEEELb1ELb0ELb1ELb1EEEvNS_9BwdParamsE,"",@"SHT_CUDA_INFO"
	.sectionflags	@""
	.align	4


	//----- nvinfo : EIATTR_CUDA_API_VERSION
	.align		4
        /*0000*/ 	.byte	0x04, 0x37
        /*0002*/ 	.short	(.L_2153 - .L_2152)
.L_2152:
        /*0004*/ 	.word	0x00000082


	//----- nvinfo : EIATTR_KPARAM_INFO
	.align		4
.L_2153:
        /*0008*/ 	.byte	0x04, 0x17
        /*000a*/ 	.short	(.L_2155 - .L_2154)
.L_2154:
        /*000c*/ 	.word	0x00000000
        /*0010*/ 	.short	0x0000
        /*0012*/ 	.short	0x0000
        /*0014*/ 	.byte	0x00, 0xf0, 0xa1, 0x04


	//----- nvinfo : EIATTR_SPARSE_MMA_MASK
	.align		4
.L_2155:
        /*0018*/ 	.byte	0x03, 0x50
        /*001a*/ 	.short	0x0000


	//----- nvinfo : EIATTR_MAXREG_COUNT
	.align		4
        /*001c*/ 	.byte	0x03, 0x1b
        /*001e*/ 	.short	0x00ff


	//----- nvinfo : EIATTR_NUM_BARRIERS
	.align		4
        /*0020*/ 	.byte	0x02, 0x4c
        /*0022*/ 	.byte	0x01
	.zero		1


	//----- nvinfo : EIATTR_MERCURY_ISA_VERSION
	.align		4
        /*0024*/ 	.byte	0x03, 0x5f
        /*0026*/ 	.short	0x0101


	//----- nvinfo : EIATTR_COOP_GROUP_MASK_REGIDS
	.align		4
        /*0028*/ 	.byte	0x04, 0x29
        /*002a*/ 	.short	(.L_2157 - .L_2156)


	//   ....[0]....
.L_2156:
        /*002c*/ 	.word	0xffffffff


	//   ....[1]....
        /*0030*/ 	.word	0xffffffff


	//   ....[2]....
        /*0034*/ 	.word	0xffffffff


	//   ....[3]....
        /*0038*/ 	.word	0xffffffff


	//   ....[4]....
        /*003c*/ 	.word	0xffffffff


	//   ....[5]....
        /*0040*/ 	.word	0xffffffff


	//   ....[6]....
        /*0044*/ 	.word	0xffffffff


	//   ....[7]....
        /*0048*/ 	.word	0xffffffff


	//   ....[8]....
        /*004c*/ 	.word	0xffffffff


	//   ....[9]....
        /*0050*/ 	.word	0xffffffff


	//----- nvinfo : EIATTR_COOP_GROUP_INSTR_OFFSETS
	.align		4
.L_2157:
        /*0054*/ 	.byte	0x04, 0x28
        /*0056*/ 	.short	(.L_2159 - .L_2158)


	//   ....[0]....
.L_2158:
        /*0058*/ 	.word	0x00002290


	//   ....[1]....
        /*005c*/ 	.word	0x000022b0


	//   ....[2]....
        /*0060*/ 	.word	0x000022e0


	//   ....[3]....
        /*0064*/ 	.word	0x000022f0


	//   ....[4]....
        /*0068*/ 	.word	0x00002330


	//   ....[5]....
        /*006c*/ 	.word	0x00002340


	//   ....[6]....
        /*0070*/ 	.word	0x00002380


	//   ....[7]....
        /*0074*/ 	.word	0x00002390


	//   ....[8]....
        /*0078*/ 	.word	0x000023c0


	//   ....[9]....
        /*007c*/ 	.word	0x000023d0


	//----- nvinfo : EIATTR_VRC_CTA_INIT_COUNT
	.align		4
.L_2159:
        /*0080*/ 	.byte	0x02, 0x4a
	.zero		1
	.zero		1


	//----- nvinfo : EIATTR_EXIT_INSTR_OFFSETS
	.align		4
        /*0084*/ 	.byte	0x04, 0x1c
        /*0086*/ 	.short	(.L_2161 - .L_2160)


	//   ....[0]....
.L_2160:
        /*0088*/ 	.word	0x00008d10


	//----- nvinfo : EIATTR_MAX_THREADS
	.align		4
.L_2161:
        /*008c*/ 	.byte	0x04, 0x05
        /*008e*/ 	.short	(.L_2163 - .L_2162)
.L_2162:
        /*0090*/ 	.word	0x00000100
        /*0094*/ 	.word	0x00000001
        /*0098*/ 	.word	0x00000001


	//----- nvinfo : EIATTR_CRS_STACK_SIZE
	.align		4
.L_2163:
        /*009c*/ 	.byte	0x04, 0x1e
        /*009e*/ 	.short	(.L_2165 - .L_2164)
.L_2164:
        /*00a0*/ 	.word	0x00000000


	//----- nvinfo : EIATTR_CBANK_PARAM_SIZE
	.align		4
.L_2165:
        /*00a4*/ 	.byte	0x03, 0x19
        /*00a6*/ 	.short	0x0128


	//----- nvinfo : EIATTR_PARAM_CBANK
	.align		4
        /*00a8*/ 	.byte	0x04, 0x0a
        /*00aa*/ 	.short	(.L_2167 - .L_2166)
	.align		4
.L_2166:
        /*00ac*/ 	.word	index@(.nv.constant0._ZN10layer_norm13ln_bwd_kernelINS_13Kernel_traitsIf13__nv_bfloat16S2_S2_fjLj7168ELj1ELj1ELj8ELj8ENS_18Kernel_traits_baseILj7168EfS2_S2_S2_fjLj256EEEEELb1ELb0ELb1ELb1EEEvNS_9BwdParamsE)
        /*00b0*/ 	.short	0x0380
        /*00b2*/ 	.short	0x0128


	//----- nvinfo : EIATTR_SW_WAR
	.align		4
.L_2167:
        /*00b4*/ 	.byte	0x04, 0x36
        /*00b6*/ 	.short	(.L_2169 - .L_2168)
.L_2168:
        /*00b8*/ 	.word	0x00000008
.L_2169:


//--------------------- .nv.info._ZN10layer_norm13ln_bwd_kernelINS_13Kernel_traitsIf13__nv_bfloat16S2_S2_fjLj7168ELj1ELj1ELj8ELj8ENS_18Kernel_traits_baseILj7168EfS2_S2_S2_fjLj256EEEEELb1ELb1ELb0ELb0EEEvNS_9BwdParamsE --------------------------
	.section	.nv.info._ZN10layer_norm13ln_bwd_kernelINS_13Kernel_traitsIf13__nv_bfloat16S2_S2_fjLj7168ELj1ELj1ELj8ELj8ENS_18Kernel_traits_baseILj7168EfS2_S2_S2_fjLj256EEEEELb1ELb1ELb0ELb0EEEvNS_9BwdParamsE,"",@"SHT_CUDA_INFO"
	.sectionflags	@""
	.align	4


	//----- nvinfo : EIATTR_CUDA_API_VERSION
	.align		4
        /*0000*/ 	.byte	0x04, 0x37
        /*0002*/ 	.short	(.L_2171 - .L_2170)
.L_2170:
        /*0004*/ 	.word	0x00000082


	//----- nvinfo : EIATTR_KPARAM_INFO
	.align		4
.L_2171:
        /*0008*/ 	.byte	0x04, 0x17
        /*000a*/ 	.short	(.L_2173 - .L_2172)
.L_2172:
        /*000c*/ 	.word	0x00000000
        /*0010*/ 	.short	0x0000
        /*0012*/ 	.short	0x0000
        /*0014*/ 	.byte	0x00, 0xf0, 0xa1, 0x04


	//----- nvinfo : EIATTR_SPARSE_MMA_MASK
	.align		4
.L_2173:
        /*0018*/ 	.byte	0x03, 0x50
        /*001a*/ 	.short	0x0000


	//----- nvinfo : EIATTR_MAXREG_COUNT
	.align		4
        /*001c*/ 	.byte	0x03, 0x1b
        /*001e*/ 	.short	0x00ff


	//----- nvinfo : EIATTR_NUM_BARRIERS
	.align		4
        /*0020*/ 	.byte	0x02, 0x4c
        /*0022*/ 	.byte	0x01
	.zero		1


	//----- nvinfo : EIATTR_MERCURY_ISA_VERSION
	.align		4
        /*0024*/ 	.byte	0x03, 0x5f
        /*0026*/ 	.short	0x0101


	//----- nvinfo : EIATTR_COOP_GROUP_MASK_REGIDS
	.align		4
        /*0028*/ 	.byte	0x04, 0x29
        /*002a*/ 	.short	(.L_2175 - .L_2174)


	//   ....[0]....
.L_2174:
        /*002c*/ 	.word	0xffffffff


	//   ....[1]....
        /*0030*/ 	.word	0xffffffff


	//   ....[2]....
        /*0034*/ 	.word	0xffffffff


	//   ....[3]....
        /*0038*/ 	.word	0xffffffff


	//   ....[4]....
        /*003c*/ 	.word	0xffffffff


	//   ....[5]....
        /*0040*/ 	.word	0xffffffff


	//   ....[6]....
        /*0044*/ 	.word	0xffffffff


	//   ....[7]....
        /*0048*/ 	.word	0xffffffff


	//   ....[8]....
        /*004c*/ 	.word	0xffffffff


	//   ....[9]....
        /*0050*/ 	.word	0xffffffff


	//----- nvinfo : EIATTR_COOP_GROUP_INSTR_OFFSETS
	.align		4
.L_2175:
        /*0054*/ 	.byte	0x04, 0x28
        /*0056*/ 	.short	(.L_2177 - .L_2176)


	//   ....[0]....
.L_2176:
        /*0058*/ 	.word	0x000026f0


	//   ....[1]....
        /*005c*/ 	.word	0x00002720


	//   ....[2]....
        /*0060*/ 	.word	0x00002750


	//   ....[3]....
        /*0064*/ 	.word	0x00002760


	//   ....[4]....
        /*0068*/ 	.word	0x00002790


	//   ....[5]....
        /*006c*/ 	.word	0x000027a0


	//   ....[6]....
        /*0070*/ 	.word	0x000027d0


	//   ....[7]....
        /*0074*/ 	.word	0x000027e0


	//   ....[8]....
        /*0078*/ 	.word	0x00002810


	//   ....[9]....
        /*007c*/ 	.word	0x00002820


	//----- nvinfo : EIATTR_VRC_CTA_INIT_COUNT
	.align		4
.L_2177:
        /*0080*/ 	.byte	0x02, 0x4a
	.zero		1
	.zero		1


	//----- nvinfo : EIATTR_EXIT_INSTR_OFFSETS
	.align		4
        /*0084*/ 	.byte	0x04, 0x1c
        /*0086*/ 	.short	(.L_2179 - .L_2178)


	//   ....[0]....
.L_2178:
        /*0088*/ 	.word	0x0000bad0


	//   ....[1]....
        /*008c*/ 	.word	0x0000bb70


	//----- nvinfo : EIATTR_MAX_THREADS
	.align		4
.L_2179:
        /*0090*/ 	.byte	0x04, 0x05
        /*0092*/ 	.short	(.L_2181 - .L_2180)
.L_2180:
        /*0094*/ 	.word	0x00000100
        /*0098*/ 	.word	0x00000001
        /*009c*/ 	.word	0x00000001


	//----- nvinfo : EIATTR_CRS_STACK_SIZE
	.align		4
.L_2181:
        /*00a0*/ 	.byte	0x04, 0x1e
        /*00a2*/ 	.short	(.L_2183 - .L_2182)
.L_2182:
        /*00a4*/ 	.word	0x00000000


	//----- nvinfo : EIATTR_CBANK_PARAM_SIZE
	.align		4
.L_2183:
        /*00a8*/ 	.byte	0x03, 0x19
        /*00aa*/ 	.short	0x0128


	//----- nvinfo : EIATTR_PARAM_CBANK
	.align		4
        /*00ac*/ 	.byte	0x04, 0x0a
        /*00ae*/ 	.short	(.L_2185 - .L_2184)
	.align		4
.L_2184:
        /*00b0*/ 	.word	index@(.nv.constant0._ZN10layer_norm13ln_bwd_kernelINS_13Kernel_traitsIf13__nv_bfloat16S2_S2_fjLj7168ELj1ELj1ELj8ELj8ENS_18Kernel_traits_baseILj7168EfS2_S2_S2_fjLj256EEEEELb1ELb1ELb0ELb0EEEvNS_9BwdParamsE)
        /*00b4*/ 	.short	0x0380
        /*00b6*/ 	.short	0x0128


	//----- nvinfo : EIATTR_SW_WAR
	.align		4
.L_2185:
        /*00b8*/ 	.byte	0x04, 0x36
        /*00ba*/ 	.short	(.L_2187 - .L_2186)
.L_2186:
        /*00bc*/ 	.word	0x00000008
.L_2187:


//--------------------- .nv.info._ZN10layer_norm13ln_bwd_kernelINS_13Kernel_traitsIf13__nv_bfloat16S2_S2_fjLj7168ELj1ELj1ELj8ELj8ENS_18Kernel_traits_baseILj7168EfS2_S2_S2_fjLj256EEEEELb1ELb1ELb0ELb1EEEvNS_9BwdParamsE --------------------------
	.section	.nv.info._ZN10layer_norm13ln_bwd_kernelINS_13Kernel_traitsIf13__nv_bfloat16S2_S2_fjLj7168ELj1ELj1ELj8ELj8ENS_18Kernel_traits_baseILj7168EfS2_S2_S2_fjLj256EEEEELb1ELb1ELb0ELb1EEEvNS_9BwdParamsE,"",@"SHT_CUDA_INFO"
	.sectionflags	@""
	.align	4


	//----- nvinfo : EIATTR_CUDA_API_VERSION
	.align		4
        /*0000*/ 	.byte	0x04, 0x37
        /*0002*/ 	.short	(.L_2189 - .L_2188)
.L_2188:
        /*0004*/ 	.word	0x00000082


	//----- nvinfo : EIATTR_KPARAM_INFO
	.align		4
.L_2189:
        /*0008*/ 	.byte	0x04, 0x17
        /*000a*/ 	.short	(.L_2191 - .L_2190)
.L_2190:
        /*000c*/ 	.word	0x00000000
        /*0010*/ 	.short	0x0000
        /*0012*/ 	.short	0x0000
        /*0014*/ 	.byte	0x00, 0xf0, 0xa1, 0x04


	//----- nvinfo : EIATTR_SPARSE_MMA_MASK
	.align		4
.L_2191:
        /*0018*/ 	.byte	0x03, 0x50
        /*001a*/ 	.short	0x0000


	//----- nvinfo : EIATTR_MAXREG_COUNT
	.align		4
        /*001c*/ 	.byte	0x03, 0x1b
        /*001e*/ 	.short	0x00ff


	//----- nvinfo : EIATTR_NUM_BARRIERS
	.align		4
        /*0020*/ 	.byte	0x02, 0x4c
        /*0022*/ 	.byte	0x01
	.zero		1


	//----- nvinfo : EIATTR_MERCURY_ISA_VERSION
	.align		4
        /*0024*/ 	.byte	0x03, 0x5f
        /*0026*/ 	.short	0x0101


	//----- nvinfo : EIATTR_COOP_GROUP_MASK_REGIDS
	.align		4
        /*0028*/ 	.byte	0x04, 0x29
        /*002a*/ 	.short	(.L_2193 - .L_2192)


	//   ....[0]....
.L_2192:
        /*002c*/ 	.word	0xffffffff


	//   ....[1]....
        /*0030*/ 	.word	0xffffffff


	//   ....[2]....
        /*0034*/ 	.word	0xffffffff


	//   ....[3]....
        /*0038*/ 	.word	0xffffffff


	//   ....[4]....
        /*003c*/ 	.word	0xffffffff


	//   ....[5]....
        /*0040*/ 	.word	0xffffffff


	//   ....[6]....
        /*0044*/ 	.word	0xffffffff


	//   ....[7]....
        /*0048*/ 	.word	0xffffffff


	//   ....[8]....
        /*004c*/ 	.word	0xffffffff


	//   ....[9]....
        /*0050*/ 	.word	0xffffffff


	//----- nvinfo : EIATTR_COOP_GROUP_INSTR_OFFSETS
	.align		4
.L_2193:
        /*0054*/ 	.byte	0x04, 0x28
        /*0056*/ 	.short	(.L_2195 - .L_2194)


	//   ....[0]....
.L_2194:
        /*0058*/ 	.word	0x00001aa0


	//   ....[1]....
        /*005c*/ 	.word	0x00001b50


	//   ....[2]....
        /*0060*/ 	.word	0x00001b60


	//   ....[3]....
        /*0064*/ 	.word	0x00001b90


	//   ....[4]....
        /*0068*/ 	.word	0x00001bb0


	//   ....[5]....
        /*006c*/ 	.word	0x00001bd0


	//   ....[6]....
        /*0070*/ 	.word	0x00001bf0


	//   ....[7]....
        /*0074*/ 	.word	0x00001c10


	//   ....[8]....
        /*0078*/ 	.word	0x00001c20


	//   ....[9]....
        /*007c*/ 	.word	0x00001c50


	//----- nvinfo : EIATTR_VRC_CTA_INIT_COUNT
	.align		4
.L_2195:
        /*0080*/ 	.byte	0x02, 0x4a
	.zero		1
	.zero		1


	//----- nvinfo : EIATTR_EXIT_INSTR_OFFSETS
	.align		4
        /*0084*/ 	.byte	0x04, 0x1c
        /*0086*/ 	.short	(.L_2197 - .L_2196)


	//   ....[0]....
.L_2196:
        /*0088*/ 	.word	0x0000a5c0


	//----- nvinfo : EIATTR_MAX_THREADS
	.align		4
.L_2197:
        /*008c*/ 	.byte	0x04, 0x05
        /*008e*/ 	.short	(.L_2199 - .L_2198)
.L_2198:
        /*0090*/ 	.word	0x00000100
        /*0094*/ 	.word	0x00000001
        /*0098*/ 	.word	0x00000001


	//----- nvinfo : EIATTR_CBANK_PARAM_SIZE
	.align		4
.L_2199:
        /*009c*/ 	.byte	0x03, 0x19
        /*009e*/ 	.short	0x0128


	//----- nvinfo : EIATTR_PARAM_CBANK
	.align		4
        /*00a0*/ 	.byte	0x04, 0x0a
        /*00a2*/ 	.short	(.L_2201 - .L_2200)
	.align		4
.L_2200:
        /*00a4*/ 	.word	index@(.nv.constant0._ZN10layer_norm13ln_bwd_kernelINS_13Kernel_traitsIf13__nv_bfloat16S2_S2_fjLj7168ELj1ELj1ELj8ELj8ENS_18Kernel_traits_baseILj7168EfS2_S2_S2_fjLj256EEEEELb1ELb1ELb0ELb1EEEvNS_9BwdParamsE)
        /*00a8*/ 	.short	0x0380
        /*00aa*/ 	.short	0x0128


	//----- nvinfo : EIATTR_SW_WAR
	.align		4
.L_2201:
        /*00ac*/ 	.byte	0x04, 0x36
        /*00ae*/ 	.short	(.L_2203 - .L_2202)
.L_2202:
        /*00b0*/ 	.word	0x00000008
.L_2203:


//--------------------- .nv.info._ZN10layer_norm22ln_bwd_finalize_kernelINS_22Kernel_traits_finalizeILj7168Ef13__nv_bfloat16S2_S2_fjLb1ELj1024ELj4ENS_18Kernel_traits_baseILj7168EfS2_S2_S2_fjLj1024EEEEELb1ELb0EEEvNS_9BwdParamsE --------------------------
	.section	.nv.info._ZN10layer_norm22ln_bwd_finalize_kernelINS_22Kernel_traits_finalizeILj7168Ef13__nv_bfloat16S2_S2_fjLb1ELj1024ELj4ENS_18Kernel_traits_baseILj7168EfS2_S2_S2_fjLj1024EEEEELb1ELb0EEEvNS_9BwdParamsE,"",@"SHT_CUDA_INFO"
	.sectionflags	@""
	.align	4


	//----- nvinfo : EIATTR_CUDA_API_VERSION
	.align		4
        /*0000*/ 	.byte	0x04, 0x37
        /*0002*/ 	.short	(.L_2205 - .L_2204)
.L_2204:
        /*0004*/ 	.word	0x00000082


	//----- nvinfo : EIATTR_KPARAM_INFO
	.align		4
.L_2205:
        /*0008*/ 	.byte	0x04, 0x17
        /*000a*/ 	.short	(.L_2207 - .L_2206)
.L_2206:
        /*000c*/ 	.word	0x00000000
        /*0010*/ 	.short	0x0000
        /*0012*/ 	.short	0x0000
        /*0014*/ 	.byte	0x00, 0xf0, 0xa1, 0x04


	//----- nvinfo : EIATTR_SPARSE_MMA_MASK
	.align		4
.L_2207:
        /*0018*/ 	.byte	0x03, 0x50
        /*001a*/ 	.short	0x0000


	//----- nvinfo : EIATTR_MAXREG_COUNT
	.align		4
        /*001c*/ 	.byte	0x03, 0x1b
        /*001e*/ 	.short	0x0040


	//----- nvinfo : EIATTR_NUM_BARRIERS
	.align		4
        /*0020*/ 	.byte	0x02, 0x4c
        /*0022*/ 	.byte	0x01
	.zero		1


	//----- nvinfo : EIATTR_MERCURY_ISA_VERSION
	.align		4
        /*0024*/ 	.byte	0x03, 0x5f
        /*0026*/ 	.short	0x0101


	//----- nvinfo : EIATTR_COOP_GROUP_MASK_REGIDS
	.align		4
        /*0028*/ 	.byte	0x04, 0x29
        /*002a*/ 	.short	(.L_2209 - .L_2208)


	//   ....[0]....
.L_2208:
        /*002c*/ 	.word	0xffffffff


	//   ....[1]....
        /*0030*/ 	.word	0xffffffff


	//   ....[2]....
        /*0034*/ 	.word	0xffffffff


	//   ....[3]....
        /*0038*/ 	.word	0xffffffff


	//   ....[4]....
        /*003c*/ 	.word	0xffffffff


	//   ....[5]....
        /*0040*/ 	.word	0xffffffff


	//   ....[6]....
        /*0044*/ 	.word	0xffffffff


	//   ....[7]....
        /*0048*/ 	.word	0xffffffff


	//   ....[8]....
        /*004c*/ 	.word	0xffffffff


	//   ....[9]....
        /*0050*/ 	.word	0xffffffff


	//   ....[10]....
        /*0054*/ 	.word	0xffffffff


	//   ....[11]....
        /*0058*/ 	.word	0xffffffff


	//   ....[12]....
        /*005c*/ 	.word	0xffffffff


	//   ....[13]....
        /*0060*/ 	.word	0xffffffff


	//   ....[14]....
        /*0064*/ 	.word	0xffffffff


	//----- nvinfo : EIATTR_COOP_GROUP_INSTR_OFFSETS
	.align		4
.L_2209:
        /*0068*/ 	.byte	0x04, 0x28
        /*006a*/ 	.short	(.L_2211 - .L_2210)


	//   ....[0]....
.L_2210:
        /*006c*/ 	.word	0x00001040


	//   ....[1]....
        /*0070*/ 	.word	0x00001050


	//   ....[2]....
        /*0074*/ 	.word	0x00001060


	//   ....[3]....
        /*0078*/ 	.word	0x00001090


	//   ....[4]....
        /*007c*/ 	.word	0x000010b0


	//   ....[5]....
        /*0080*/ 	.word	0x000010c0


	//   ....[6]....
        /*0084*/ 	.word	0x000010f0


	//   ....[7]....
        /*0088*/ 	.word	0x00001110


	//   ....[8]....
        /*008c*/ 	.word	0x00001120


	//   ....[9]....
        /*0090*/ 	.word	0x00001160


	//   ....[10]....
        /*0094*/ 	.word	0x00001190


	//   ....[11]....
        /*0098*/ 	.word	0x000011a0


	//   ....[12]....
        /*009c*/ 	.word	0x000011e0


	//   ....[13]....
        /*00a0*/ 	.word	0x00001200


	//   ....[14]....
        /*00a4*/ 	.word	0x00001210


	//----- nvinfo : EIATTR_VRC_CTA_INIT_COUNT
	.align		4
.L_2211:
        /*00a8*/ 	.byte	0x02, 0x4a
	.zero		1
	.zero		1


	//----- nvinfo : EIATTR_EXIT_INSTR_OFFSETS
	.align		4
        /*00ac*/ 	.byte	0x04, 0x1c
        /*00ae*/ 	.short	(.L_2213 - .L_2212)


	//   ....[0]....
.L_2212:
        /*00b0*/ 	.word	0x00000060


	//   ....[1]....
        /*00b4*/ 	.word	0x00001290


	//   ....[2]....
        /*00b8*/ 	.word	0x000012c0


	//   ....[3]....
        /*00bc*/ 	.word	0x000013a0


	//----- nvinfo : EIATTR_MAX_THREADS
	.align		4
.L_2213:
        /*00c0*/ 	.byte	0x04, 0x05
        /*00c2*/ 	.short	(.L_2215 - .L_2214)
.L_2214:
        /*00c4*/ 	.word	0x00000400
        /*00c8*/ 	.word	0x00000001
        /*00cc*/ 	.word	0x00000001


	//----- nvinfo : EIATTR_CRS_STACK_SIZE
	.align		4
.L_2215:
        /*00d0*/ 	.byte	0x04, 0x1e
        /*00d2*/ 	.short	(.L_2217 - .L_2216)
.L_2216:
        /*00d4*/ 	.word	0x00000000


	//----- nvinfo : EIATTR_CBANK_PARAM_SIZE
	.align		4
.L_2217:
        /*00d8*/ 	.byte	0x03, 0x19
        /*00da*/ 	.short	0x0128


	//----- nvinfo : EIATTR_PARAM_CBANK
	.align		4
        /*00dc*/ 	.byte	0x04, 0x0a
        /*00de*/ 	.short	(.L_2219 - .L_2218)
	.align		4
.L_2218:
        /*00e0*/ 	.word	index@(.nv.constant0._ZN10layer_norm22ln_bwd_finalize_kernelINS_22Kernel_traits_finalizeILj7168Ef13__nv_bfloat16S2_S2_fjLb1ELj1024ELj4ENS_18Kernel_traits_baseILj7168EfS2_S2_S2_fjLj1024EEEEELb1ELb0EEEvNS_9BwdParamsE)
        /*00e4*/ 	.short	0x0380
        /*00e6*/ 	.short	0x0128


	//----- nvinfo : EIATTR_SW_WAR
	.align		4
.L_2219:
        /*00e8*/ 	.byte	0x04, 0x36
        /*00ea*/ 	.short	(.L_2221 - .L_2220)
.L_2220:
        /*00ec*/ 	.word	0x00000008
.L_2221:


//--------------------- .nv.info._ZN10layer_norm13ln_bwd_kernelINS_13Kernel_traitsIf13__nv_bfloat16S2_S2_fjLj7168ELj1ELj1ELj8ELj8ENS_18Kernel_traits_baseILj7168EfS2_S2_S2_fjLj256EEEEELb1ELb1ELb1ELb0EEEvNS_9BwdParamsE --------------------------
	.section	.nv.info._ZN10layer_norm13ln_bwd_kernelINS_13Kernel_traitsIf13__nv_bfloat16S2_S2_fjLj7168ELj1ELj1ELj8ELj8ENS_18Kernel_traits_baseILj7168EfS2_S2_S2_fjLj256EEEEELb1ELb1ELb1ELb0EEEvNS_9BwdParamsE,"",@"SHT_CUDA_INFO"
	.sectionflags	@""
	.align	4


	//----- nvinfo : EIATTR_CUDA_API_VERSION
	.align		4
        /*0000*/ 	.byte	0x04, 0x37
        /*0002*/ 	.short	(.L_2223 - .L_2222)
.L_2222:
        /*0004*/ 	.word	0x00000082


	//----- nvinfo : EIATTR_KPARAM_INFO
	.align		4
.L_2223:
        /*0008*/ 	.byte	0x04, 0x17
        /*000a*/ 	.short	(.L_2225 - .L_2224)
.L_2224:
        /*000c*/ 	.word	0x00000000
        /*0010*/ 	.short	0x0000
        /*0012*/ 	.short	0x0000
        /*0014*/ 	.byte	0x00, 0xf0, 0xa1, 0x04


	//----- nvinfo : EIATTR_SPARSE_MMA_MASK
	.align		4
.L_2225:
        /*0018*/ 	.byte	0x03, 0x50
        /*001a*/ 	.short	0x0000


	//----- nvinfo : EIATTR_MAXREG_COUNT
	.align		4
        /*001c*/ 	.byte	0x03, 0x1b
        /*001e*/ 	.short	0x00ff


	//----- nvinfo : EIATTR_NUM_BARRIERS
	.align		4
        /*0020*/ 	.byte	0x02, 0x4c
        /*0022*/ 	.byte	0x01
	.zero		1


	//----- nvinfo : EIATTR_MERCURY_ISA_VERSION
	.align		4
        /*0024*/ 	.byte	0x03, 0x5f
        /*0026*/ 	.short	0x0101


	//----- nvinfo : EIATTR_COOP_GROUP_MASK_REGIDS
	.align		4
        /*0028*/ 	.byte	0x04, 0x29
        /*002a*/ 	.short	(.L_2227 - .L_2226)


	//   ....[0]....
.L_2226:
        /*002c*/ 	.word	0xffffffff


	//   ....[1]....
        /*0030*/ 	.word	0xffffffff


	//   ....[2]....
        /*0034*/ 	.word	0xffffffff


	//   ....[3]....
        /*0038*/ 	.word	0xffffffff


	//   ....[4]....
        /*003c*/ 	.word	0xffffffff


	//   ....[5]....
        /*0040*/ 	.word	0xffffffff


	//   ....[6]....
        /*0044*/ 	.word	0xffffffff


	//   ....[7]....
        /*0048*/ 	.word	0xffffffff


	//   ....[8]....
        /*004c*/ 	.word	0xffffffff


	//   ....[9]....
        /*0050*/ 	.word	0xffffffff


	//----- nvinfo : EIATTR_COOP_GROUP_INSTR_OFFSETS
	.align		4
.L_2227:
        /*0054*/ 	.byte	0x04, 0x28
        /*0056*/ 	.short	(.L_2229 - .L_2228)


	//   ....[0]....
.L_2228:
        /*0058*/ 	.word	0x00003060


	//   ....[1]....
        /*005c*/ 	.word	0x00003090


	//   ....[2]....
        /*0060*/ 	.word	0x000030c0


	//   ....[3]....
        /*0064*/ 	.word	0x000030d0


	//   ....[4]....
        /*0068*/ 	.word	0x00003100


	//   ....[5]....
        /*006c*/ 	.word	0x00003110


	//   ....[6]....
        /*0070*/ 	.word	0x00003140


	//   ....[7]....
        /*0074*/ 	.word	0x00003150


	//   ....[8]....
        /*0078*/ 	.word	0x00003180


	//   ....[9]....
        /*007c*/ 	.word	0x00003190


	//----- nvinfo : EIATTR_VRC_CTA_INIT_COUNT
	.align		4
.L_2229:
        /*0080*/ 	.byte	0x02, 0x4a
	.zero		1
	.zero		1


	//----- nvinfo : EIATTR_EXIT_INSTR_OFFSETS
	.align		4
        /*0084*/ 	.byte	0x04, 0x1c
        /*0086*/ 	.short	(.L_2231 - .L_2230)


	//   ....[0]....
.L_2230:
        /*0088*/ 	.word	0x0000c790


	//   ....[1]....
        /*008c*/ 	.word	0x0000c830


	//----- nvinfo : EIATTR_MAX_THREADS
	.align		4
.L_2231:
        /*0090*/ 	.byte	0x04, 0x05
        /*0092*/ 	.short	(.L_2233 - .L_2232)
.L_2232:
        /*0094*/ 	.word	0x00000100
        /*0098*/ 	.word	0x00000001
        /*009c*/ 	.word	0x00000001


	//----- nvinfo : EIATTR_CRS_STACK_SIZE
	.align		4
.L_2233:
        /*00a0*/ 	.byte	0x04, 0x1e
        /*00a2*/ 	.short	(.L_2235 - .L_2234)
.L_2234:
        /*00a4*/ 	.word	0x00000000


	//----- nvinfo : EIATTR_CBANK_PARAM_SIZE
	.align		4
.L_2235:
        /*00a8*/ 	.byte	0x03, 0x19
        /*00aa*/ 	.short	0x0128


	//----- nvinfo : EIATTR_PARAM_CBANK
	.align		4
        /*00ac*/ 	.byte	0x04, 0x0a
        /*00ae*/ 	.short	(.L_2237 - .L_2236)
	.align		4
.L_2236:
        /*00b0*/ 	.word	index@(.nv.constant0._ZN10layer_norm13ln_bwd_kernelINS_13Kernel_traitsIf13__nv_bfloat16S2_S2_fjLj7168ELj1ELj1ELj8ELj8ENS_18Kernel_traits_baseILj7168EfS2_S2_S2_fjLj256EEEEELb1ELb1ELb1ELb0EEEvNS_9BwdParamsE)
        /*00b4*/ 	.short	0x0380
        /*00b6*/ 	.short	0x0128


	//----- nvinfo : EIATTR_SW_WAR
	.align		4
.L_2237:
        /*00b8*/ 	.byte	0x04, 0x36
        /*00ba*/ 	.short	(.L_2239 - .L_2238)
.L_2238:
        /*00bc*/ 	.word	0x00000008
.L_2239:


//--------------------- .nv.info._ZN10layer_norm22ln_bwd_finalize_kernelINS_22Kernel_traits_finalizeILj7168Ef13__nv_bfloat16S2_S2_fjLb1ELj1024ELj4ENS_18Kernel_traits_baseILj7168EfS2_S2_S2_fjLj1024EEEEELb1ELb1EEEvNS_9BwdParamsE --------------------------
	.section	.nv.info._ZN10layer_norm22ln_bwd_finalize_kernelINS_22Kernel_traits_finalizeILj7168Ef13__nv_bfloat16S2_S2_fjLb1ELj1024ELj4ENS_18Kernel_traits_baseILj7168EfS2_S2_S2_fjLj1024EEEEELb1ELb1EEEvNS_9BwdParamsE,"",@"SHT_CUDA_INFO"
	.sectionflags	@""
	.align	4


	//----- nvinfo : EIATTR_CUDA_API_VERSION
	.align		4
        /*0000*/ 	.byte	0x04, 0x37
        /*0002*/ 	.short	(.L_2241 - .L_2240)
.L_2240:
        /*0004*/ 	.word	0x00000082


	//----- nvinfo : EIATTR_KPARAM_INFO
	.align		4
.L_2241:
        /*0008*/ 	.byte	0x04, 0x17
        /*000a*/ 	.short	(.L_2243 - .L_2242)
.L_2242:
        /*000c*/ 	.word	0x00000000
        /*0010*/ 	.short	0x0000
        /*0012*/ 	.short	0x0000
        /*0014*/ 	.byte	0x00, 0xf0, 0xa1, 0x04


	//----- nvinfo : EIATTR_SPARSE_MMA_MASK
	.align		4
.L_2243:
        /*0018*/ 	.byte	0x03, 0x50
        /*001a*/ 	.short	0x0000


	//----- nvinfo : EIATTR_MAXREG_COUNT
	.align		4
        /*001c*/ 	.byte	0x03, 0x1b
        /*001e*/ 	.short	0x0040


	//----- nvinfo : EIATTR_NUM_BARRIERS
	.align		4
        /*0020*/ 	.byte	0x02, 0x4c
        /*0022*/ 	.byte	0x01
	.zero		1


	//----- nvinfo : EIATTR_MERCURY_ISA_VERSION
	.align		4
        /*0024*/ 	.byte	0x03, 0x5f
        /*0026*/ 	.short	0x0101


	//----- nvinfo : EIATTR_COOP_GROUP_MASK_REGIDS
	.align		4
        /*0028*/ 	.byte	0x04, 0x29
        /*002a*/ 	.short	(.L_2245 - .L_2244)


	//   ....[0]....
.L_2244:
        /*002c*/ 	.word	0xffffffff


	//   ....[1]....
        /*0030*/ 	.word	0xffffffff


	//   ....[2]....
        /*0034*/ 	.word	0xffffffff


	//   ....[3]....
        /*0038*/ 	.word	0xffffffff


	//   ....[4]....
        /*003c*/ 	.word	0xffffffff


	//   ....[5]....
        /*0040*/ 	.word	0xffffffff


	//   ....[6]....
        /*0044*/ 	.word	0xffffffff


	//   ....[7]....
        /*0048*/ 	.word	0xffffffff


	//   ....[8]....
        /*004c*/ 	.word	0xffffffff


	//   ....[9]....
        /*0050*/ 	.word	0xffffffff


	//   ....[10]....
        /*0054*/ 	.word	0xffffffff


	//   ....[11]....
        /*0058*/ 	.word	0xffffffff


	//   ....[12]....
        /*005c*/ 	.word	0xffffffff


	//   ....[13]....
        /*0060*/ 	.word	0xffffffff


	//   ....[14]....
        /*0064*/ 	.word	0xffffffff


	//----- nvinfo : EIATTR_COOP_GROUP_INSTR_OFFSETS
	.align		4
.L_2245:
        /*0068*/ 	.byte	0x04, 0x28
        /*006a*/ 	.short	(.L_2247 - .L_2246)


	//   ....[0]....
.L_2246:
        /*006c*/ 	.word	0x00001090


	//   ....[1]....
        /*0070*/ 	.word	0x000010a0


	//   ....[2]....
        /*0074*/ 	.word	0x000010b0


	//   ....[3]....
        /*0078*/ 	.word	0x000010e0


	//   ....[4]....
        /*007c*/ 	.word	0x00001100


	//   ....[5]....
        /*0080*/ 	.word	0x00001110


	//   ....[6]....
        /*0084*/ 	.word	0x00001140


	//   ....[7]....
        /*0088*/ 	.word	0x00001160


	//   ....[8]....
        /*008c*/ 	.word	0x00001170


	//   ....[9]....
        /*0090*/ 	.word	0x000011a0


	//   ....[10]....
        /*0094*/ 	.word	0x000011c0


	//   ....[11]....
        /*0098*/ 	.word	0x000011d0


	//   ....[12]....
        /*009c*/ 	.word	0x00001210


	//   ....[13]....
        /*00a0*/ 	.word	0x00001230


	//   ....[14]....
        /*00a4*/ 	.word	0x00001240


	//----- nvinfo : EIATTR_VRC_CTA_INIT_COUNT
	.align		4
.L_2247:
        /*00a8*/ 	.byte	0x02, 0x4a
	.zero		1
	.zero		1


	//----- nvinfo : EIATTR_EXIT_INSTR_OFFSETS
	.align		4
        /*00ac*/ 	.byte	0x04, 0x1c
        /*00ae*/ 	.short	(.L_2249 - .L_2248)


	//   ....[0]....
.L_2248:
        /*00b0*/ 	.word	0x00000060


	//   ....[1]....
        /*00b4*/ 	.word	0x000012c0


	//   ....[2]....
        /*00b8*/ 	.word	0x000013b0


	//----- nvinfo : EIATTR_MAX_THREADS
	.align		4
.L_2249:
        /*00bc*/ 	.byte	0x04, 0x05
        /*00be*/ 	.short	(.L_2251 - .L_2250)
.L_2250:
        /*00c0*/ 	.word	0x00000400
        /*00c4*/ 	.word	0x00000001
        /*00c8*/ 	.word	0x00000001


	//----- nvinfo : EIATTR_CRS_STACK_SIZE
	.align		4
.L_2251:
        /*00cc*/ 	.byte	0x04, 0x1e
        /*00ce*/ 	.short	(.L_2253 - .L_2252)
.L_2252:
        /*00d0*/ 	.word	0x00000000


	//----- nvinfo : EIATTR_CBANK_PARAM_SIZE
	.align		4
.L_2253:
        /*00d4*/ 	.byte	0x03, 0x19
        /*00d6*/ 	.short	0x0128


	//----- nvinfo : EIATTR_PARAM_CBANK
	.align		4
        /*00d8*/ 	.byte	0x04, 0x0a
        /*00da*/ 	.short	(.L_2255 - .L_2254)
	.align		4
.L_2254:
        /*00dc*/ 	.word	index@(.nv.constant0._ZN10layer_norm22ln_bwd_finalize_kernelINS_22Kernel_traits_finalizeILj7168Ef13__nv_bfloat16S2_S2_fjLb1ELj1024ELj4ENS_18Kernel_traits_baseILj7168EfS2_S2_S2_fjLj1024EEEEELb1ELb1EEEvNS_9BwdParamsE)
        /*00e0*/ 	.short	0x0380
        /*00e2*/ 	.short	0x0128


	//----- nvinfo : EIATTR_SW_WAR
	.align		4
.L_2255:
        /*00e4*/ 	.byte	0x04, 0x36
        /*00e6*/ 	.short	(.L_2257 - .L_2256)
.L_2256:
        /*00e8*/ 	.word	0x00000008
.L_2257:


//--------------------- .nv.info._ZN10layer_norm13ln_bwd_kernelINS_13Kernel_traitsIf13__nv_bfloat16S2_S2_fjLj7168ELj1ELj1ELj8ELj8ENS_18Kernel_traits_baseILj7168EfS2_S2_S2_fjLj256EEEEELb1ELb1ELb1ELb1EEEvNS_9BwdParamsE --------------------------
	.section	.nv.info._ZN10layer_norm13ln_bwd_kernelINS_13Kernel_traitsIf13__nv_bfloat16S2_S2_fjLj7168ELj1ELj1ELj8ELj8ENS_18Kernel_traits_baseILj7168EfS2_S2_S2_fjLj256EEEEELb1ELb1ELb1ELb1EEEvNS_9BwdParamsE,"",@"SHT_CUDA_INFO"
	.sectionflags	@""
	.align	4


	//----- nvinfo : EIATTR_CUDA_API_VERSION
	.align		4
        /*0000*/ 	.byte	0x04, 0x37
        /*0002*/ 	.short	(.L_2259 - .L_2258)
.L_2258:
        /*0004*/ 	.word	0x00000082


	//----- nvinfo : EIATTR_KPARAM_INFO
	.align		4
.L_2259:
        /*0008*/ 	.byte	0x04, 0x17
        /*000a*/ 	.short	(.L_2261 - .L_2260)
.L_2260:
        /*000c*/ 	.word	0x00000000
        /*0010*/ 	.short	0x0000
        /*0012*/ 	.short	0x0000
        /*0014*/ 	.byte	0x00, 0xf0, 0xa1, 0x04


	//----- nvinfo : EIATTR_SPARSE_MMA_MASK
	.align		4
.L_2261:
        /*0018*/ 	.byte	0x03, 0x50
        /*001a*/ 	.short	0x0000


	//----- nvinfo : EIATTR_MAXREG_COUNT
	.align		4
        /*001c*/ 	.byte	0x03, 0x1b
        /*001e*/ 	.short	0x00ff


	//----- nvinfo : EIATTR_NUM_BARRIERS
	.align		4
        /*0020*/ 	.byte	0x02, 0x4c
        /*0022*/ 	.byte	0x01
	.zero		1


	//----- nvinfo : EIATTR_MERCURY_ISA_VERSION
	.align		4
        /*0024*/ 	.byte	0x03, 0x5f
        /*0026*/ 	.short	0x0101


	//----- nvinfo : EIATTR_COOP_GROUP_MASK_REGIDS
	.align		4
        /*0028*/ 	.byte	0x04, 0x29
        /*002a*/ 	.short	(.L_2263 - .L_2262)


	//   ....[0]....
.L_2262:
        /*002c*/ 	.word	0xffffffff


	//   ....[1]....
        /*0030*/ 	.word	0xffffffff


	//   ....[2]....
        /*0034*/ 	.word	0xffffffff


	//   ....[3]....
        /*0038*/ 	.word	0xffffffff


	//   ....[4]....
        /*003c*/ 	.word	0xffffffff


	//   ....[5]....
        /*0040*/ 	.word	0xffffffff


	//   ....[6]....
        /*0044*/ 	.word	0xffffffff


	//   ....[7]....
        /*0048*/ 	.word	0xffffffff


	//   ....[8]....
        /*004c*/ 	.word	0xffffffff


	//   ....[9]....
        /*0050*/ 	.word	0xffffffff


	//----- nvinfo : EIATTR_COOP_GROUP_INSTR_OFFSETS
	.align		4
.L_2263:
        /*0054*/ 	.byte	0x04, 0x28
        /*0056*/ 	.short	(.L_2265 - .L_2264)


	//   ....[0]....
.L_2264:
        /*0058*/ 	.word	0x000023d0


	//   ....[1]....
        /*005c*/ 	.word	0x00002410


	//   ....[2]....
        /*0060*/ 	.word	0x00002470


	//   ....[3]....
        /*0064*/ 	.word	0x00002480


	//   ....[4]....
        /*0068*/ 	.word	0x000024c0


	//   ....[5]....
        /*006c*/ 	.word	0x000024d0


	//   ....[6]....
        /*0070*/ 	.word	0x00002510


	//   ....[7]....
        /*0074*/ 	.word	0x00002530


	//   ....[8]....
        /*0078*/ 	.word	0x00002570


	//   ....[9]....
        /*007c*/ 	.word	0x00002590


	//----- nvinfo : EIATTR_VRC_CTA_INIT_COUNT
	.align		4
.L_2265:
        /*0080*/ 	.byte	0x02, 0x4a
	.zero		1
	.zero		1


	//----- nvinfo : EIATTR_EXIT_INSTR_OFFSETS
	.align		4
        /*0084*/ 	.byte	0x04, 0x1c
        /*0086*/ 	.short	(.L_2267 - .L_2266)


	//   ....[0]....
.L_2266:
        /*0088*/ 	.word	0x0000b470


	//----- nvinfo : EIATTR_MAX_THREADS
	.align		4
.L_2267:
        /*008c*/ 	.byte	0x04, 0x05
        /*008e*/ 	.short	(.L_2269 - .L_2268)
.L_2268:
        /*0090*/ 	.word	0x00000100
        /*0094*/ 	.word	0x00000001
        /*0098*/ 	.word	0x00000001


	//----- nvinfo : EIATTR_CRS_STACK_SIZE
	.align		4
.L_2269:
        /*009c*/ 	.byte	0x04, 0x1e
        /*009e*/ 	.short	(.L_2271 - .L_2270)
.L_2270:
        /*00a0*/ 	.word	0x00000000


	//----- nvinfo : EIATTR_CBANK_PARAM_SIZE
	.align		4
.L_2271:
        /*00a4*/ 	.byte	0x03, 0x19
        /*00a6*/ 	.short	0x0128


	//----- nvinfo : EIATTR_PARAM_CBANK
	.align		4
        /*00a8*/ 	.byte	0x04, 0x0a
        /*00aa*/ 	.short	(.L_2273 - .L_2272)
	.align		4
.L_2272:
        /*00ac*/ 	.word	index@(.nv.constant0._ZN10layer_norm13ln_bwd_kernelINS_13Kernel_traitsIf13__nv_bfloat16S2_S2_fjLj7168ELj1ELj1ELj8ELj8ENS_18Kernel_traits_baseILj7168EfS2_S2_S2_fjLj256EEEEELb1ELb1ELb1ELb1EEEvNS_9BwdParamsE)
        /*00b0*/ 	.short	0x0380
        /*00b2*/ 	.short	0x0128


	//----- nvinfo : EIATTR_SW_WAR
	.align		4
.L_2273:
        /*00b4*/ 	.byte	0x04, 0x36
        /*00b6*/ 	.short	(.L_2275 - .L_2274)
.L_2274:
        /*00b8*/ 	.word	0x00000008
.L_2275:


//--------------------- .nv.info._ZN10layer_norm13ln_bwd_kernelINS_13Kernel_traitsI13__nv_bfloat16S2_fS2_fjLj7168ELj1ELj1ELj8ELj8ENS_18Kernel_traits_baseILj7168ES2_S2_fS2_fjLj256EEEEELb0ELb0ELb0ELb0EEEvNS_9BwdParamsE --------------------------
	.section	.nv.info._ZN10layer_norm13ln_bwd_kernelINS_13Kernel_traitsI13__nv_bfloat16S2_fS2_fjLj7168ELj1ELj1ELj8ELj8ENS_18Kernel_traits_baseILj7168ES2_S2_fS2_fjLj256EEEEELb0ELb0ELb0ELb0EEEvNS_9BwdParamsE,"",@"SHT_CUDA_INFO"
	.sectionflags	@""
	.align	4


	//----- nvinfo : EIATTR_CUDA_API_VERSION
	.align		4
        /*0000*/ 	.byte	0x04, 0x37
        /*0002*/ 	.short	(.L_2277 - .L_2276)
.L_2276:
        /*0004*/ 	.word	0x00000082


	//----- nvinfo : EIATTR_KPARAM_INFO
	.align		4
.L_2277:
        /*0008*/ 	.byte	0x04, 0x17
        /*000a*/ 	.short	(.L_2279 - .L_2278)
.L_2278:
        /*000c*/ 	.word	0x00000000
        /*0010*/ 	.short	0x0000
        /*0012*/ 	.short	0x0000
        /*0014*/ 	.byte	0x00, 0xf0, 0xa1, 0x04


	//----- nvinfo : EIATTR_SPARSE_MMA_MASK
	.align		4
.L_2279:
        /*0018*/ 	.byte	0x03, 0x50
        /*001a*/ 	.short	0x0000


	//----- nvinfo : EIATTR_MAXREG_COUNT
	.align		4
        /*001c*/ 	.byte	0x03, 0x1b
        /*001e*/ 	.short	0x00ff


	//----- nvinfo : EIATTR_NUM_BARRIERS
	.align		4
        /*0020*/ 	.byte	0x02, 0x4c
        /*0022*/ 	.byte	0x01
	.zero		1


	//----- nvinfo : EIATTR_MERCURY_ISA_VERSION
	.align		4
        /*0024*/ 	.byte	0x03, 0x5f
        /*0026*/ 	.short	0x0101


	//----- nvinfo : EIATTR_COOP_GROUP_MASK_REGIDS
	.align		4
        /*0028*/ 	.byte	0x04, 0x29
        /*002a*/ 	.short	(.L_2281 - .L_2280)


	//   ....[0]....
.L_2280:
        /*002c*/ 	.word	0xffffffff


	//   ....[1]....
        /*0030*/ 	.word	0xffffffff


	//   ....[2]....
        /*0034*/ 	.word	0xffffffff


	//   ....[3]....
        /*0038*/ 	.word	0xffffffff


	//   ....[4]....
        /*003c*/ 	.word	0xffffffff


	//   ....[5]....
        /*0040*/ 	.word	0xffffffff


	//   ....[6]....
        /*0044*/ 	.word	0xffffffff


	//   ....[7]....
        /*0048*/ 	.word	0xffffffff


	//   ....[8]....
        /*004c*/ 	.word	0xffffffff


	//   ....[9]....
        /*0050*/ 	.word	0xffffffff


	//----- nvinfo : EIATTR_COOP_GROUP_INSTR_OFFSETS
	.align		4
.L_2281:
        /*0054*/ 	.byte	0x04, 0x28
        /*0056*/ 	.short	(.L_2283 - .L_2282)


	//   ....[0]....
.L_2282:
        /*0058*/ 	.word	0x00002380


	//   ....[1]....
        /*005c*/ 	.word	0x000023b0


	//   ....[2]....
        /*0060*/ 	.word	0x000023e0


	//   ....[3]....
        /*0064*/ 	.word	0x000023f0


	//   ....[4]....
        /*0068*/ 	.word	0x00002420


	//   ....[5]....
        /*006c*/ 	.word	0x00002430


	//   ....[6]....
        /*0070*/ 	.word	0x00002460


	//   ....[7]....
        /*0074*/ 	.word	0x00002470


	//   ....[8]....
        /*0078*/ 	.word	0x000024a0


	//   ....[9]....
        /*007c*/ 	.word	0x000024b0


	//----- nvinfo : EIATTR_VRC_CTA_INIT_COUNT
	.align		4
.L_2283:
        /*0080*/ 	.byte	0x02, 0x4a
	.zero		1
	.zero		1


	//----- nvinfo : EIATTR_EXIT_INSTR_OFFSETS
	.align		4
        /*0084*/ 	.byte	0x04, 0x1c
        /*0086*/ 	.short	(.L_2285 - .L_2284)


	//   ....[0]....
.L_2284:
        /*0088*/ 	.word	0x00006470


	//   ....[1]....
        /*008c*/ 	.word	0x000064f0


	//----- nvinfo : EIATTR_MAX_THREADS
	.align		4
.L_2285:
        /*0090*/ 	.byte	0x04, 0x05
        /*0092*/ 	.short	(.L_2287 - .L_2286)
.L_2286:
        /*0094*/ 	.word	0x00000100
        /*0098*/ 	.word	0x00000001
        /*009c*/ 	.word	0x00000001


	//----- nvinfo : EIATTR_CRS_STACK_SIZE
	.align		4
.L_2287:
        /*00a0*/ 	.byte	0x04, 0x1e
        /*00a2*/ 	.short	(.L_2289 - .L_2288)
.L_2288:
        /*00a4*/ 	.word	0x00000000


	//----- nvinfo : EIATTR_CBANK_PARAM_SIZE
	.align		4
.L_2289:
        /*00a8*/ 	.byte	0x03, 0x19
        /*00aa*/ 	.short	0x0128


	//----- nvinfo : EIATTR_PARAM_CBANK
	.align		4
        /*00ac*/ 	.byte	0x04, 0x0a
        /*00ae*/ 	.short	(.L_2291 - .L_2290)
	.align		4
.L_2290:
        /*00b0*/ 	.word	index@(.nv.constant0._ZN10layer_norm13ln_bwd_kernelINS_13Kernel_traitsI13__nv_bfloat16S2_fS2_fjLj7168ELj1ELj1ELj8ELj8ENS_18Kernel_traits_baseILj7168ES2_S2_fS2_fjLj256EEEEELb0ELb0ELb0ELb0EEEvNS_9BwdParamsE)
        /*00b4*/ 	.short	0x0380
        /*00b6*/ 	.short	0x0128


	//----- nvinfo : EIATTR_SW_WAR
	.align		4
.L_2291:
        /*00b8*/ 	.byte	0x04, 0x36
        /*00ba*/ 	.short	(.L_2293 - .L_2292)
.L_2292:
        /*00bc*/ 	.word	0x00000008
.L_2293:


//--------------------- .nv.info._ZN10layer_norm13ln_bwd_kernelINS_13Kernel_traitsI13__nv_bfloat16S2_fS2_fjLj7168ELj1ELj1ELj8ELj8ENS_18Kernel_traits_baseILj7168ES2_S2_fS2_fjLj256EEEEELb0ELb0ELb0ELb1EEEvNS_9BwdParamsE --------------------------
	.section	.nv.info._ZN10layer_norm13ln_bwd_kernelINS_13Kernel_traitsI13__nv_bfloat16S2_fS2_fjLj7168ELj1ELj1ELj8ELj8ENS_18Kernel_traits_baseILj7168ES2_S2_fS2_fjLj256EEEEELb0ELb0ELb0ELb1EEEvNS_9BwdParamsE,"",@"SHT_CUDA_INFO"
	.sectionflags	@""
	.align	4


	//----- nvinfo : EIATTR_CUDA_API_VERSION
	.align		4
        /*0000*/ 	.byte	0x04, 0x37
        /*0002*/ 	.short	(.L_2295 - .L_2294)
.L_2294:
        /*0004*/ 	.word	0x00000082


	//----- nvinfo : EIATTR_KPARAM_INFO
	.align		4
.L_2295:
        /*0008*/ 	.byte	0x04, 0x17
        /*000a*/ 	.short	(.L_2297 - .L_2296)
.L_2296:
        /*000c*/ 	.word	0x00000000
        /*0010*/ 	.short	0x0000
        /*0012*/ 	.short	0x0000
        /*0014*/ 	.byte	0x00, 0xf0, 0xa1, 0x04


	//----- nvinfo : EIATTR_SPARSE_MMA_MASK
	.align		4
.L_2297:
        /*0018*/ 	.byte	0x03, 0x50
        /*001a*/ 	.short	0x0000


	//----- nvinfo : EIATTR_MAXREG_COUNT
	.align		4
        /*001c*/ 	.byte	0x03, 0x1b
        /*001e*/ 	.short	0x00ff


	//----- nvinfo : EIATTR_NUM_BARRIERS
	.align		4
        /*0020*/ 	.byte	0x02, 0x4c
        /*0022*/ 	.byte	0x01
	.zero		1


	//----- nvinfo : EIATTR_MERCURY_ISA_VERSION
	.align		4
        /*0024*/ 	.byte	0x03, 0x5f
        /*0026*/ 	.short	0x0101


	//----- nvinfo : EIATTR_COOP_GROUP_MASK_REGIDS
	.align		4
        /*0028*/ 	.byte	0x04, 0x29
        /*002a*/ 	.short	(.L_2299 - .L_2298)


	//   ....[0]....
.L_2298:
        /*002c*/ 	.word	0xffffffff


	//   ....[1]....
        /*0030*/ 	.word	0xffffffff


	//   ....[2]....
        /*0034*/ 	.word	0xffffffff


	//   ....[3]....
        /*0038*/ 	.word	0xffffffff


	//   ....[4]....
        /*003c*/ 	.word	0xffffffff


	//   ....[5]....
        /*0040*/ 	.word	0xffffffff


	//   ....[6]....
        /*0044*/ 	.word	0xffffffff


	//   ....[7]....
        /*0048*/ 	.word	0xffffffff


	//   ....[8]....
        /*004c*/ 	.word	0xffffffff


	//   ....[9]....
        /*0050*/ 	.word	0xffffffff


	//----- nvinfo : EIATTR_COOP_GROUP_INSTR_OFFSETS
	.align		4
.L_2299:
        /*0054*/ 	.byte	0x04, 0x28
        /*0056*/ 	.short	(.L_2301 - .L_2300)


	//   ....[0]....
.L_2300:
        /*0058*/ 	.word	0x000018b0


	//   ....[1]....
        /*005c*/ 	.word	0x000018c0


	//   ....[2]....
        /*0060*/ 	.word	0x000018f0


	//   ....[3]....
        /*0064*/ 	.word	0x00001900


	//   ....[4]....
        /*0068*/ 	.word	0x00001930


	//   ....[5]....
        /*006c*/ 	.word	0x00001940


	//   ....[6]....
        /*0070*/ 	.word	0x00001970


	//   ....[7]....
        /*0074*/ 	.word	0x00001980


	//   ....[8]....
        /*0078*/ 	.word	0x000019c0


	//   ....[9]....
        /*007c*/ 	.word	0x000019d0


	//----- nvinfo : EIATTR_VRC_CTA_INIT_COUNT
	.align		4
.L_2301:
        /*0080*/ 	.byte	0x02, 0x4a
	.zero		1
	.zero		1


	//----- nvinfo : EIATTR_EXIT_INSTR_OFFSETS
	.align		4
        /*0084*/ 	.byte	0x04, 0x1c
        /*0086*/ 	.short	(.L_2303 - .L_2302)


	//   ....[0]....
.L_2302:
        /*0088*/ 	.word	0x00005560


	//----- nvinfo : EIATTR_MAX_THREADS
	.align		4
.L_2303:
        /*008c*/ 	.byte	0x04, 0x05
        /*008e*/ 	.short	(.L_2305 - .L_2304)
.L_2304:
        /*0090*/ 	.word	0x00000100
        /*0094*/ 	.word	0x00000001
        /*0098*/ 	.word	0x00000001


	//----- nvinfo : EIATTR_CRS_STACK_SIZE
	.align		4
.L_2305:
        /*009c*/ 	.byte	0x04, 0x1e
        /*009e*/ 	.short	(.L_2307 - .L_2306)
.L_2306:
        /*00a0*/ 	.word	0x00000000


	//----- nvinfo : EIATTR_CBANK_PARAM_SIZE
	.align		4
.L_2307:
        /*00a4*/ 	.byte	0x03, 0x19
        /*00a6*/ 	.short	0x0128


	//----- nvinfo : EIATTR_PARAM_CBANK
	.align		4
        /*00a8*/ 	.byte	0x04, 0x0a
        /*00aa*/ 	.short	(.L_2309 - .L_2308)
	.align		4
.L_2308:
        /*00ac*/ 	.word	index@(.nv.constant0._ZN10layer_norm13ln_bwd_kernelINS_13Kernel_traitsI13__nv_bfloat16S2_fS2_fjLj7168ELj1ELj1ELj8ELj8ENS_18Kernel_traits_baseILj7168ES2_S2_fS2_fjLj256EEEEELb0ELb0ELb0ELb1EEEvNS_9BwdParamsE)
        /*00b0*/ 	.short	0x0380
        /*00b2*/ 	.short	0x0128


	//----- nvinfo : EIATTR_SW_WAR
	.align		4
.L_2309:
        /*00b4*/ 	.byte	0x04, 0x36
        /*00b6*/ 	.short	(.L_2311 - .L_2310)
.L_2310:
        /*00b8*/ 	.word	0x00000008
.L_2311:


//--------------------- .nv.info._ZN10layer_norm13ln_bwd_kernelINS_13Kernel_traitsI13__nv_bfloat16S2_fS2_fjLj7168ELj1ELj1ELj8ELj8ENS_18Kernel_traits_baseILj7168ES2_S2_fS2_fjLj256EEEEELb0ELb0ELb1ELb0EEEvNS_9BwdParamsE --------------------------
	.section	.nv.info._ZN10layer_norm13ln_bwd_kernelINS_13Kernel_traitsI13__nv_bfloat16S2_fS2_fjLj7168ELj1ELj1ELj8ELj8ENS_18Kernel_traits_baseILj7168ES2_S2_fS2_fjLj256EEEEELb0ELb0ELb1ELb0EEEvNS_9BwdParamsE,"",@"SHT_CUDA_INFO"
	.sectionflags	@""
	.align	4


	//----- nvinfo : EIATTR_CUDA_API_VERSION
	.align		4
        /*0000*/ 	.byte	0x04, 0x37
        /*0002*/ 	.short	(.L_2313 - .L_2312)
.L_2312:
        /*0004*/ 	.word	0x00000082


	//----- nvinfo : EIATTR_KPARAM_INFO
	.align		4
.L_2313:
        /*0008*/ 	.byte	0x04, 0x17
        /*000a*/ 	.short	(.L_2315 - .L_2314)
.L_2314:
        /*000c*/ 	.word	0x00000000
        /*0010*/ 	.short	0x0000
        /*0012*/ 	.short	0x0000
        /*0014*/ 	.byte	0x00, 0xf0, 0xa1, 0x04


	//----- nvinfo : EIATTR_SPARSE_MMA_MASK
	.align		4
.L_2315:
        /*0018*/ 	.byte	0x03, 0x50
        /*001a*/ 	.short	0x0000


	//----- nvinfo : EIATTR_MAXREG_COUNT
	.align		4
        /*001c*/ 	.byte	0x03, 0x1b
        /*001e*/ 	.short	0x00ff


	//----- nvinfo : EIATTR_NUM_BARRIERS
	.align		4
        /*0020*/ 	.byte	0x02, 0x4c
        /*0022*/ 	.byte	0x01
	.zero		1


	//----- nvinfo : EIATTR_MERCURY_ISA_VERSION
	.align		4
        /*0024*/ 	.byte	0x03, 0x5f
        /*0026*/ 	.short	0x0101


	//----- nvinfo : EIATTR_COOP_GROUP_MASK_REGIDS
	.align		4
        /*0028*/ 	.byte	0x04, 0x29
        /*002a*/ 	.short	(.L_2317 - .L_2316)


	//   ....[0]....
.L_2316:
        /*002c*/ 	.word	0xffffffff


	//   ....[1]....
        /*0030*/ 	.word	0xffffffff


	//   ....[2]....
        /*0034*/ 	.word	0xffffffff


	//   ....[3]....
        /*0038*/ 	.word	0xffffffff


	//   ....[4]....
        /*003c*/ 	.word	0xffffffff


	//   ....[5]....
        /*0040*/ 	.word	0xffffffff


	//   ....[6]....
        /*0044*/ 	.word	0xffffffff


	//   ....[7]....
        /*0048*/ 	.word	0xffffffff


	//   ....[8]....
        /*004c*/ 	.word	0xffffffff


	//   ....[9]....
        /*0050*/ 	.word	0xffffffff


	//----- nvinfo : EIATTR_COOP_GROUP_INSTR_OFFSETS
	.align		4
.L_2317:
        /*0054*/ 	.byte	0x04, 0x28
        /*0056*/ 	.short	(.L_2319 - .L_2318)


	//   ....[0]....
.L_2318:
        /*0058*/ 	.word	0x00002700


	//   ....[1]....
        /*005c*/ 	.word	0x00002730


	//   ....[2]....
        /*0060*/ 	.word	0x00002760


	//   ....[3]....
        /*0064*/ 	.word	0x00002770


	//   ....[4]....
        /*0068*/ 	.word	0x000027a0


	//   ....[5]....
        /*006c*/ 	.word	0x000027b0


	//   ....[6]....
        /*0070*/ 	.word	0x000027e0


	//   ....[7]....
        /*0074*/ 	.word	0x000027f0


	//   ....[8]....
        /*0078*/ 	.word	0x00002820


	//   ....[9]....
        /*007c*/ 	.word	0x00002830


	//----- nvinfo : EIATTR_VRC_CTA_INIT_COUNT
	.align		4
.L_2319:
        /*0080*/ 	.byte	0x02, 0x4a
	.zero		1
	.zero		1


	//----- nvinfo : EIATTR_EXIT_INSTR_OFFSETS
	.align		4
        /*0084*/ 	.byte	0x04, 0x1c
        /*0086*/ 	.short	(.L_2321 - .L_2320)


	//   ....[0]....
.L_2320:
        /*0088*/ 	.word	0x00007b70


	//   ....[1]....
        /*008c*/ 	.word	0x00007bf0


	//----- nvinfo : EIATTR_MAX_THREADS
	.align		4
.L_2321:
        /*0090*/ 	.byte	0x04, 0x05
        /*0092*/ 	.short	(.L_2323 - .L_2322)
.L_2322:
        /*0094*/ 	.word	0x00000100
        /*0098*/ 	.word	0x00000001
        /*009c*/ 	.word	0x00000001


	//----- nvinfo : EIATTR_CRS_STACK_SIZE
	.align		4
.L_2323:
        /*00a0*/ 	.byte	0x04, 0x1e
        /*00a2*/ 	.short	(.L_2325 - .L_2324)
.L_2324:
        /*00a4*/ 	.word	0x00000000


	//----- nvinfo : EIATTR_CBANK_PARAM_SIZE
	.align		4
.L_2325:
        /*00a8*/ 	.byte	0x03, 0x19
        /*00aa*/ 	.short	0x0128


	//----- nvinfo : EIATTR_PARAM_CBANK
	.align		4
        /*00ac*/ 	.byte	0x04, 0x0a
        /*00ae*/ 	.short	(.L_2327 - .L_2326)
	.align		4
.L_2326:
        /*00b0*/ 	.word	index@(.nv.constant0._ZN10layer_norm13ln_bwd_kernelINS_13Kernel_traitsI13__nv_bfloat16S2_fS2_fjLj7168ELj1ELj1ELj8ELj8ENS_18Kernel_traits_baseILj7168ES2_S2_fS2_fjLj256EEEEELb0ELb0ELb1ELb0EEEvNS_9BwdParamsE)
        /*00b4*/ 	.short	0x0380
        /*00b6*/ 	.short	0x0128


	//----- nvinfo : EIATTR_SW_WAR
	.align		4
.L_2327:
        /*00b8*/ 	.byte	0x04, 0x36
        /*00ba*/ 	.short	(.L_2329 - .L_2328)
.L_2328:
        /*00bc*/ 	.word	0x00000008
.L_2329:


//--------------------- .nv.info._ZN10layer_norm13ln_bwd_kernelINS_13Kernel_traitsI13__nv_bfloat16S2_fS2_fjLj7168ELj1ELj1ELj8ELj8ENS_18Kernel_traits_baseILj7168ES2_S2_fS2_fjLj256EEEEELb0ELb0ELb1ELb1EEEvNS_9BwdParamsE --------------------------
	.section	.nv.info._ZN10layer_norm13ln_bwd_kernelINS_13Kernel_traitsI13__nv_bfloat16S2_fS2_fjLj7168ELj1ELj1ELj8ELj8ENS_18Kernel_traits_baseILj7168ES2_S2_fS2_fjLj256EEEEELb0ELb0ELb1ELb1EEEvNS_9BwdParamsE,"",@"SHT_CUDA_INFO"
	.sectionflags	@""
	.align	4


	//----- nvinfo : EIATTR_CUDA_API_VERSION
	.align		4
        /*0000*/ 	.byte	0x04, 0x37
        /*0002*/ 	.short	(.L_2331 - .L_2330)
.L_2330:
        /*0004*/ 	.word	0x00000082


	//----- nvinfo : EIATTR_KPARAM_INFO
	.align		4
.L_2331:
        /*0008*/ 	.byte	0x04, 0x17
        /*000a*/ 	.short	(.L_2333 - .L_2332)
.L_2332:
        /*000c*/ 	.word	0x00000000
        /*0010*/ 	.short	0x0000
        /*0012*/ 	.short	0x0000
        /*0014*/ 	.byte	0x00, 0xf0, 0xa1, 0x04


	//----- nvinfo : EIATTR_SPARSE_MMA_MASK
	.align		4
.L_2333:
        /*0018*/ 	.byte	0x03, 0x50
        /*001a*/ 	.short	0x0000


	//----- nvinfo : EIATTR_MAXREG_COUNT
	.align		4
        /*001c*/ 	.byte	0x03, 0x1b
        /*001e*/ 	.short	0x00ff


	//----- nvinfo : EIATTR_NUM_BARRIERS
	.align		4
        /*0020*/ 	.byte	0x02, 0x4c
        /*0022*/ 	.byte	0x01
	.zero		1


	//----- nvinfo : EIATTR_MERCURY_ISA_VERSION
	.align		4
        /*0024*/ 	.byte	0x03, 0x5f
        /*0026*/ 	.short	0x0101


	//----- nvinfo : EIATTR_COOP_GROUP_MASK_REGIDS
	.align		4
        /*0028*/ 	.byte	0x04, 0x29
        /*002a*/ 	.short	(.L_2335 - .L_2334)


	//   ....[0]....
.L_2334:
        /*002c*/ 	.word	0xffffffff


	//   ....[1]....
        /*0030*/ 	.word	0xffffffff


	//   ....[2]....
        /*0034*/ 	.word	0xffffffff


	//   ....[3]....
        /*0038*/ 	.word	0xffffffff


	//   ....[4]....
        /*003c*/ 	.word	0xffffffff


	//   ....[5]....
        /*0040*/ 	.word	0xffffffff


	//   ....[6]....
        /*0044*/ 	.word	0xffffffff


	//   ....[7]....
        /*0048*/ 	.word	0xffffffff


	//   ....[8]....
        /*004c*/ 	.word	0xffffffff


	//   ....[9]....
        /*0050*/ 	.word	0xffffffff


	//----- nvinfo : EIATTR_COOP_GROUP_INSTR_OFFSETS
	.align		4
.L_2335:
        /*0054*/ 	.byte	0x04, 0x28
        /*0056*/ 	.short	(.L_2337 - .L_2336)


	//   ....[0]....
.L_2336:
        /*0058*/ 	.word	0x00001d70


	//   ....[1]....
        /*005c*/ 	.word	0x00001d90


	//   ....[2]....
        /*0060*/ 	.word	0x00001dd0


	//   ....[3]....
        /*0064*/ 	.word	0x00001de0


	//   ....[4]....
        /*0068*/ 	.word	0x00001e10


	//   ....[5]....
        /*006c*/ 	.word	0x00001e30


	//   ....[6]....
        /*0070*/ 	.word	0x00001e60


	//   ....[7]....
        /*0074*/ 	.word	0x00001e70


	//   ....[8]....
        /*0078*/ 	.word	0x00001ea0


	//   ....[9]....
        /*007c*/ 	.word	0x00001eb0


	//----- nvinfo : EIATTR_VRC_CTA_INIT_COUNT
	.align		4
.L_2337:
        /*0080*/ 	.byte	0x02, 0x4a
	.zero		1
	.zero		1


	//----- nvinfo : EIATTR_EXIT_INSTR_OFFSETS
	.align		4
        /*0084*/ 	.byte	0x04, 0x1c
        /*0086*/ 	.short	(.L_2339 - .L_2338)


	//   ....[0]....
.L_2338:
        /*0088*/ 	.word	0x00006f20


	//----- nvinfo : EIATTR_MAX_THREADS
	.align		4
.L_2339:
        /*008c*/ 	.byte	0x04, 0x05
        /*008e*/ 	.short	(.L_2341 - .L_2340)
.L_2340:
        /*0090*/ 	.word	0x00000100
        /*0094*/ 	.word	0x00000001
        /*0098*/ 	.word	0x00000001


	//----- nvinfo : EIATTR_CRS_STACK_SIZE
	.align		4
.L_2341:
        /*009c*/ 	.byte	0x04, 0x1e
        /*009e*/ 	.short	(.L_2343 - .L_2342)
.L_2342:
        /*00a0*/ 	.word	0x00000000


	//----- nvinfo : EIATTR_CBANK_PARAM_SIZE
	.align		4
.L_2343:
        /*00a4*/ 	.byte	0x03, 0x19
        /*00a6*/ 	.short	0x0128


	//----- nvinfo : EIATTR_PARAM_CBANK
	.align		4
        /*00a8*/ 	.byte	0x04, 0x0a
        /*00aa*/ 	.short	(.L_2345 - .L_2344)
	.align		4
.L_2344:
        /*00ac*/ 	.word	index@(.nv.constant0._ZN10layer_norm13ln_bwd_kernelINS_13Kernel_traitsI13__nv_bfloat16S2_fS2_fjLj7168ELj1ELj1ELj8ELj8ENS_18Kernel_traits_baseILj7168ES2_S2_fS2_fjLj256EEEEELb0ELb0ELb1ELb1EEEvNS_9BwdParamsE)
        /*00b0*/ 	.short	0x0380
        /*00b2*/ 	.short	0x0128


	//----- nvinfo : EIATTR_SW_WAR
	.align		4
.L_2345:
        /*00b4*/ 	.byte	0x04, 0x36
        /*00b6*/ 	.short	(.L_2347 - .L_2346)
.L_2346:
        /*00b8*/ 	.word	0x00000008
.L_2347:


//--------------------- .nv.info._ZN10layer_norm13ln_bwd_kernelINS_13Kernel_traitsI13__nv_bfloat16S2_fS2_fjLj7168ELj1ELj1ELj8ELj8ENS_18Kernel_traits_baseILj7168ES2_S2_fS2_fjLj256EEEEELb0ELb1ELb0ELb0EEEvNS_9BwdParamsE --------------------------
	.section	.nv.info._ZN10layer_norm13ln_bwd_kernelINS_13Kernel_traitsI13__nv_bfloat16S2_fS2_fjLj7168ELj1ELj1ELj8ELj8ENS_18Kernel_traits_baseILj7168ES2_S2_fS2_fjLj256EEEEELb0ELb1ELb0ELb0EEEvNS_9BwdParamsE,"",@"SHT_CUDA_INFO"
	.sectionflags	@""
	.align	4


	//----- nvinfo : EIATTR_CUDA_API_VERSION
	.align		4
        /*0000*/ 	.byte	0x04, 0x37
        /*0002*/ 	.short	(.L_2349 - .L_2348)
.L_2348:
        /*0004*/ 	.word	0x00000082


	//----- nvinfo : EIATTR_KPARAM_INFO
	.align		4
.L_2349:
        /*0008*/ 	.byte	0x04, 0x17
        /*000a*/ 	.short	(.L_2351 - .L_2350)
.L_2350:
        /*000c*/ 	.word	0x00000000
        /*0010*/ 	.short	0x0000
        /*0012*/ 	.short	0x0000
        /*0014*/ 	.byte	0x00, 0xf0, 0xa1, 0x04


	//----- nvinfo : EIATTR_SPARSE_MMA_MASK
	.align		4
.L_2351:
        /*0018*/ 	.byte	0x03, 0x50
        /*001a*/ 	.short	0x0000


	//----- nvinfo : EIATTR_MAXREG_COUNT
	.align		4
        /*001c*/ 	.byte	0x03, 0x1b
        /*001e*/ 	.short	0x00ff


	//----- nvinfo : EIATTR_NUM_BARRIERS
	.align		4
        /*0020*/ 	.byte	0x02, 0x4c
        /*0022*/ 	.byte	0x01
	.zero		1


	//----- nvinfo : EIATTR_MERCURY_ISA_VERSION
	.align		4
        /*0024*/ 	.byte	0x03, 0x5f
        /*0026*/ 	.short	0x0101


	//----- nvinfo : EIATTR_COOP_GROUP_MASK_REGIDS
	.align		4
        /*0028*/ 	.byte	0x04, 0x29
        /*002a*/ 	.short	(.L_2353 - .L_2352)


	//   ....[0]....
.L_2352:
        /*002c*/ 	.word	0xffffffff


	//   ....[1]....
        /*0030*/ 	.word	0xffffffff


	//   ....[2]....
        /*0034*/ 	.word	0xffffffff


	//   ....[3]....
        /*0038*/ 	.word	0xffffffff


	//   ....[4]....
        /*003c*/ 	.word	0xffffffff


	//   ....[5]....
        /*0040*/ 	.word	0xffffffff


	//   ....[6]....
        /*0044*/ 	.word	0xffffffff


	//   ....[7]....
        /*0048*/ 	.word	0xffffffff


	//   ....[8]....
        /*004c*/ 	.word	0xffffffff


	//   ....[9]....
        /*0050*/ 	.word	0xffffffff


	//----- nvinfo : EIATTR_COOP_GROUP_INSTR_OFFSETS
	.align		4
.L_2353:
        /*0054*/ 	.byte	0x04, 0x28
        /*0056*/ 	.short	(.L_2355 - .L_2354)


	//   ....[0]....
.L_2354:
        /*0058*/ 	.word	0x00002a10


	//   ....[1]....
        /*005c*/ 	.word	0x00002a40


	//   ....[2]....
        /*0060*/ 	.word	0x00002a70


	//   ....[3]....
        /*0064*/ 	.word	0x00002a80


	//   ....[4]....
        /*0068*/ 	.word	0x00002ab0


	//   ....[5]....
        /*006c*/ 	.word	0x00002ac0


	//   ....[6]....
        /*0070*/ 	.word	0x00002af0


	//   ....[7]....
        /*0074*/ 	.word	0x00002b00


	//   ....[8]....
        /*0078*/ 	.word	0x00002b30


	//   ....[9]....
        /*007c*/ 	.word	0x00002b40


	//----- nvinfo : EIATTR_VRC_CTA_INIT_COUNT
	.align		4
.L_2355:
        /*0080*/ 	.byte	0x02, 0x4a
	.zero		1
	.zero		1


	//----- nvinfo : EIATTR_EXIT_INSTR_OFFSETS
	.align		4
        /*0084*/ 	.byte	0x04, 0x1c
        /*0086*/ 	.short	(.L_2357 - .L_2356)


	//   ....[0]....
.L_2356:
        /*0088*/ 	.word	0x00009070


	//   ....[1]....
        /*008c*/ 	.word	0x00009110


	//----- nvinfo : EIATTR_MAX_THREADS
	.align		4
.L_2357:
        /*0090*/ 	.byte	0x04, 0x05
        /*0092*/ 	.short	(.L_2359 - .L_2358)
.L_2358:
        /*0094*/ 	.word	0x00000100
        /*0098*/ 	.word	0x00000001
        /*009c*/ 	.word	0x00000001


	//----- nvinfo : EIATTR_CRS_STACK_SIZE
	.align		4
.L_2359:
        /*00a0*/ 	.byte	0x04, 0x1e
        /*00a2*/ 	.short	(.L_2361 - .L_2360)
.L_2360:
        /*00a4*/ 	.word	0x00000000


	//----- nvinfo : EIATTR_CBANK_PARAM_SIZE
	.align		4
.L_2361:
        /*00a8*/ 	.byte	0x03, 0x19
        /*00aa*/ 	.short	0x0128


	//----- nvinfo : EIATTR_PARAM_CBANK
	.align		4
        /*00ac*/ 	.byte	0x04, 0x0a
        /*00ae*/ 	.short	(.L_2363 - .L_2362)
	.align		4
.L_2362:
        /*00b0*/ 	.word	index@(.nv.constant0._ZN10layer_norm13ln_bwd_kernelINS_13Kernel_traitsI13__nv_bfloat16S2_fS2_fjLj7168ELj1ELj1ELj8ELj8ENS_18Kernel_traits_baseILj7168ES2_S2_fS2_fjLj256EEEEELb0ELb1ELb0ELb0EEEvNS_9BwdParamsE)
        /*00b4*/ 	.short	0x0380
        /*00b6*/ 	.short	0x0128


	//----- nvinfo : EIATTR_SW_WAR
	.align		4
.L_2363:
        /*00b8*/ 	.byte	0x04, 0x36
        /*00ba*/ 	.short	(.L_2365 - .L_2364)
.L_2364:
        /*00bc*/ 	.word	0x00000008
.L_2365:


//--------------------- .nv.info._ZN10layer_norm13ln_bwd_kernelINS_13Kernel_traitsI13__nv_bfloat16S2_fS2_fjLj7168ELj1ELj1ELj8ELj8ENS_18Kernel_traits_baseILj7168ES2_S2_fS2_fjLj256EEEEELb0ELb1ELb0ELb1EEEvNS_9BwdParamsE --------------------------
	.section	.nv.info._ZN10layer_norm13ln_bwd_kernelINS_13Kernel_traitsI13__nv_bfloat16S2_fS2_fjLj7168ELj1ELj1ELj8ELj8ENS_18Kernel_traits_baseILj7168ES2_S2_fS2_fjLj256EEEEELb0ELb1ELb0ELb1EEEvNS_9BwdParamsE,"",@"SHT_CUDA_INFO"
	.sectionflags	@""
	.align	4


	//----- nvinfo : EIATTR_CUDA_API_VERSION
	.align		4
        /*0000*/ 	.byte	0x04, 0x37
        /*0002*/ 	.short	(.L_2367 - .L_2366)
.L_2366:
        /*0004*/ 	.word	0x00000082


	//----- nvinfo : EIATTR_KPARAM_INFO
	.align		4
.L_2367:
        /*0008*/ 	.byte	0x04, 0x17
        /*000a*/ 	.short	(.L_2369 - .L_2368)
.L_2368:
        /*000c*/ 	.word	0x00000000
        /*0010*/ 	.short	0x0000
        /*0012*/ 	.short	0x0000
        /*0014*/ 	.byte	0x00, 0xf0, 0xa1, 0x04


	//----- nvinfo : EIATTR_SPARSE_MMA_MASK
	.align		4
.L_2369:
        /*0018*/ 	.byte	0x03, 0x50
        /*001a*/ 	.short	0x0000


	//----- nvinfo : EIATTR_MAXREG_COUNT
	.align		4
        /*001c*/ 	.byte	0x03, 0x1b
        /*001e*/ 	.short	0x00ff


	//----- nvinfo : EIATTR_NUM_BARRIERS
	.align		4
        /*0020*/ 	.byte	0x02, 0x4c
        /*0022*/ 	.byte	0x01
	.zero		1


	//----- nvinfo : EIATTR_MERCURY_ISA_VERSION
	.align		4
        /*0024*/ 	.byte	0x03, 0x5f
        /*0026*/ 	.short	0x0101


	//----- nvinfo : EIATTR_COOP_GROUP_MASK_REGIDS
	.align		4
        /*0028*/ 	.byte	0x04, 0x29
        /*002a*/ 	.short	(.L_2371 - .L_2370)


	//   ....[0]....
.L_2370:
        /*002c*/ 	.word	0xffffffff


	//   ....[1]....
        /*0030*/ 	.word	0xffffffff


	//   ....[2]....
        /*0034*/ 	.word	0xffffffff


	//   ....[3]....
        /*0038*/ 	.word	0xffffffff


	//   ....[4]....
        /*003c*/ 	.word	0xffffffff


	//   ....[5]....
        /*0040*/ 	.word	0xffffffff


	//   ....[6]....
        /*0044*/ 	.word	0xffffffff


	//   ....[7]....
        /*0048*/ 	.word	0xffffffff


	//   ....[8]....
        /*004c*/ 	.word	0xffffffff


	//   ....[9]....
        /*0050*/ 	.word	0xffffffff


	//----- nvinfo : EIATTR_COOP_GROUP_INSTR_OFFSETS
	.align		4
.L_2371:
        /*0054*/ 	.byte	0x04, 0x28
        /*0056*/ 	.short	(.L_2373 - .L_2372)


	//   ....[0]....
.L_2372:
        /*0058*/ 	.word	0x00001d90


	//   ....[1]....
        /*005c*/ 	.word	0x00001e40


	//   ....[2]....
        /*0060*/ 	.word	0x00001e50


	//   ....[3]....
        /*0064*/ 	.word	0x00001e80


	//   ....[4]....
        /*0068*/ 	.word	0x00001e90


	//   ....[5]....
        /*006c*/ 	.word	0x00001ec0


	//   ....[6]....
        /*0070*/ 	.word	0x00001ed0


	//   ....[7]....
        /*0074*/ 	.word	0x00001ef0


	//   ....[8]....
        /*0078*/ 	.word	0x00001f40


	//   ....[9]....
        /*007c*/ 	.word	0x00001f60


	//----- nvinfo : EIATTR_VRC_CTA_INIT_COUNT
	.align		4
.L_2373:
        /*0080*/ 	.byte	0x02, 0x4a
	.zero		1
	.zero		1


	//----- nvinfo : EIATTR_EXIT_INSTR_OFFSETS
	.align		4
        /*0084*/ 	.byte	0x04, 0x1c
        /*0086*/ 	.short	(.L_2375 - .L_2374)


	//   ....[0]....
.L_2374:
        /*0088*/ 	.word	0x000080d0


	//----- nvinfo : EIATTR_MAX_THREADS
	.align		4
.L_2375:
        /*008c*/ 	.byte	0x04, 0x05
        /*008e*/ 	.short	(.L_2377 - .L_2376)
.L_2376:
        /*0090*/ 	.word	0x00000100
        /*0094*/ 	.word	0x00000001
        /*0098*/ 	.word	0x00000001


	//----- nvinfo : EIATTR_CRS_STACK_SIZE
	.align		4
.L_2377:
        /*009c*/ 	.byte	0x04, 0x1e
        /*009e*/ 	.short	(.L_2379 - .L_2378)
.L_2378:
        /*00a0*/ 	.word	0x00000000


	//----- nvinfo : EIATTR_CBANK_PARAM_SIZE
	.align		4
.L_2379:
        /*00a4*/ 	.byte	0x03, 0x19
        /*00a6*/ 	.short	0x0128


	//----- nvinfo : EIATTR_PARAM_CBANK
	.align		4
        /*00a8*/ 	.byte	0x04, 0x0a
        /*00aa*/ 	.short	(.L_2381 - .L_2380)
	.align		4
.L_2380:
        /*00ac*/ 	.word	index@(.nv.constant0._ZN10layer_norm13ln_bwd_kernelINS_13Kernel_traitsI13__nv_bfloat16S2_fS2_fjLj7168ELj1ELj1ELj8ELj8ENS_18Kernel_traits_baseILj7168ES2_S2_fS2_fjLj256EEEEELb0ELb1ELb0ELb1EEEvNS_9BwdParamsE)
        /*00b0*/ 	.short	0x0380
        /*00b2*/ 	.short	0x0128


	//----- nvinfo : EIATTR_SW_WAR
	.align		4
.L_2381:
        /*00b4*/ 	.byte	0x04, 0x36
        /*00b6*/ 	.short	(.L_2383 - .L_2382)
.L_2382:
        /*00b8*/ 	.word	0x00000008
.L_2383:


//--------------------- .nv.info._ZN10layer_norm13ln_bwd_kernelINS_13Kernel_traitsI13__nv_bfloat16S2_fS2_fjLj7168ELj1ELj1ELj8ELj8ENS_18Kernel_traits_baseILj7168ES2_S2_fS2_fjLj256EEEEELb0ELb1ELb1ELb0EEEvNS_9BwdParamsE --------------------------
	.section	.nv.info._ZN10layer_norm13ln_bwd_kernelINS_13Kernel_traitsI13__nv_bfloat16S2_fS2_fjLj7168ELj1ELj1ELj8ELj8ENS_18Kernel_traits_baseILj7168ES2_S2_fS2_fjLj256EEEEELb0ELb1ELb1ELb0EEEvNS_9BwdParamsE,"",@"SHT_CUDA_INFO"
	.sectionflags	@""
	.align	4


	//----- nvinfo : EIATTR_CUDA_API_VERSION
	.align		4
        /*0000*/ 	.byte	0x04, 0x37
        /*0002*/ 	.short	(.L_2385 - .L_2384)
.L_2384:
        /*0004*/ 	.word	0x00000082


	//----- nvinfo : EIATTR_KPARAM_INFO
	.align		4
.L_2385:
        /*0008*/ 	.byte	0x04, 0x17
        /*000a*/ 	.short	(.L_2387 - .L_2386)
.L_2386:
        /*000c*/ 	.word	0x00000000
        /*0010*/ 	.short	0x0000
        /*0012*/ 	.short	0x0000
        /*0014*/ 	.byte	0x00, 0xf0, 0xa1, 0x04


	//----- nvinfo : EIATTR_SPARSE_MMA_MASK
	.align		4
.L_2387:
        /*0018*/ 	.byte	0x03, 0x50
        /*001a*/ 	.short	0x0000


	//----- nvinfo : EIATTR_MAXREG_COUNT
	.align		4
        /*001c*/ 	.byte	0x03, 0x1b
        /*001e*/ 	.short	0x00ff


	//----- nvinfo : EIATTR_NUM_BARRIERS
	.align		4
        /*0020*/ 	.byte	0x02, 0x4c
        /*0022*/ 	.byte	0x01
	.zero		1


	//----- nvinfo : EIATTR_MERCURY_ISA_VERSION
	.align		4
        /*0024*/ 	.byte	0x03, 0x5f
        /*0026*/ 	.short	0x0101


	//----- nvinfo : EIATTR_COOP_GROUP_MASK_REGIDS
	.align		4
        /*0028*/ 	.byte	0x04, 0x29
        /*002a*/ 	.short	(.L_2389 - .L_2388)


	//   ....[0]....
.L_2388:
        /*002c*/ 	.word	0xffffffff


	//   ....[1]....
        /*0030*/ 	.word	0xffffffff


	//   ....[2]....
        /*0034*/ 	.word	0xffffffff


	//   ....[3]....
        /*0038*/ 	.word	0xffffffff


	//   ....[4]....
        /*003c*/ 	.word	0xffffffff


	//   ....[5]....
        /*0040*/ 	.word	0xffffffff


	//   ....[6]....
        /*0044*/ 	.word	0xffffffff


	//   ....[7]....
        /*0048*/ 	.word	0xffffffff


	//   ....[8]....
        /*004c*/ 	.word	0xffffffff


	//   ....[9]....
        /*0050*/ 	.word	0xffffffff


	//----- nvinfo : EIATTR_COOP_GROUP_INSTR_OFFSETS
	.align		4
.L_2389:
        /*0054*/ 	.byte	0x04, 0x28
        /*0056*/ 	.short	(.L_2391 - .L_2390)


	//   ....[0]....
.L_2390:
        /*0058*/ 	.word	0x00002dc0


	//   ....[1]....
        /*005c*/ 	.word	0x00002df0


	//   ....[2]....
        /*0060*/ 	.word	0x00002e20


	//   ....[3]....
        /*0064*/ 	.word	0x00002e30


	//   ....[4]....
        /*0068*/ 	.word	0x00002e60


	//   ....[5]....
        /*006c*/ 	.word	0x00002e70


	//   ....[6]....
        /*0070*/ 	.word	0x00002ea0


	//   ....[7]....
        /*0074*/ 	.word	0x00002eb0


	//   ....[8]....
        /*0078*/ 	.word	0x00002ee0


	//   ....[9]....
        /*007c*/ 	.word	0x00002ef0


	//----- nvinfo : EIATTR_VRC_CTA_INIT_COUNT
	.align		4
.L_2391:
        /*0080*/ 	.byte	0x02, 0x4a
	.zero		1
	.zero		1


	//----- nvinfo : EIATTR_EXIT_INSTR_OFFSETS
	.align		4
        /*0084*/ 	.byte	0x04, 0x1c
        /*0086*/ 	.short	(.L_2393 - .L_2392)


	//   ....[0]....
.L_2392:
        /*0088*/ 	.word	0x0000b0f0


	//   ....[1]....
        /*008c*/ 	.word	0x0000b190


	//----- nvinfo : EIATTR_MAX_THREADS
	.align		4
.L_2393:
        /*0090*/ 	.byte	0x04, 0x05
        /*0092*/ 	.short	(.L_2395 - .L_2394)
.L_2394:
        /*0094*/ 	.word	0x00000100
        /*0098*/ 	.word	0x00000001
        /*009c*/ 	.word	0x00000001


	//----- nvinfo : EIATTR_CRS_STACK_SIZE
	.align		4
.L_2395:
        /*00a0*/ 	.byte	0x04, 0x1e
        /*00a2*/ 	.short	(.L_2397 - .L_2396)
.L_2396:
        /*00a4*/ 	.word	0x00000000


	//----- nvinfo : EIATTR_CBANK_PARAM_SIZE
	.align		4
.L_2397:
        /*00a8*/ 	.byte	0x03, 0x19
        /*00aa*/ 	.short	0x0128


	//----- nvinfo : EIATTR_PARAM_CBANK
	.align		4
        /*00ac*/ 	.byte	0x04, 0x0a
        /*00ae*/ 	.short	(.L_2399 - .L_2398)
	.align		4
.L_2398:
        /*00b0*/ 	.word	index@(.nv.constant0._ZN10layer_norm13ln_bwd_kernelINS_13Kernel_traitsI13__nv_bfloat16S2_fS2_fjLj7168ELj1ELj1ELj8ELj8ENS_18Kernel_traits_baseILj7168ES2_S2_fS2_fjLj256EEEEELb0ELb1ELb1ELb0EEEvNS_9BwdParamsE)
        /*00b4*/ 	.short	0x0380
        /*00b6*/ 	.short	0x0128


	//----- nvinfo : EIATTR_SW_WAR
	.align		4
.L_2399:
        /*00b8*/ 	.byte	0x04, 0x36
        /*00ba*/ 	.short	(.L_2401 - .L_2400)
.L_2400:
        /*00bc*/ 	.word	0x00000008
.L_2401:


//--------------------- .nv.info._ZN10layer_norm13ln_bwd_kernelINS_13Kernel_traitsI13__nv_bfloat16S2_fS2_fjLj7168ELj1ELj1ELj8ELj8ENS_18Kernel_traits_baseILj7168ES2_S2_fS2_fjLj256EEEEELb0ELb1ELb1ELb1EEEvNS_9BwdParamsE --------------------------
	.section	.nv.info._ZN10layer_norm13ln_bwd_kernelINS_13Kernel_traitsI13__nv_bfloat16S2_fS2_fjLj7168ELj1ELj1ELj8ELj8ENS_18Kernel_traits_baseILj7168ES2_S2_fS2_fjLj256EEEEELb0ELb1ELb1ELb1EEEvNS_9BwdParamsE,"",@"SHT_CUDA_INFO"
	.sectionflags	@""
	.align	4


	//----- nvinfo : EIATTR_CUDA_API_VERSION
	.align		4
        /*0000*/ 	.byte	0x04, 0x37
        /*0002*/ 	.short	(.L_2403 - .L_2402)
.L_2402:
        /*0004*/ 	.word	0x00000082


	//----- nvinfo : EIATTR_KPARAM_INFO
	.align		4
.L_2403:
        /*0008*/ 	.byte	0x04, 0x17
        /*000a*/ 	.short	(.L_2405 - .L_2404)
.L_2404:
        /*000c*/ 	.word	0x00000000
        /*0010*/ 	.short	0x0000
        /*0012*/ 	.short	0x0000
        /*0014*/ 	.byte	0x00, 0xf0, 0xa1, 0x04


	//----- nvinfo : EIATTR_SPARSE_MMA_MASK
	.align		4
.L_2405:
        /*0018*/ 	.byte	0x03, 0x50
        /*001a*/ 	.short	0x0000


	//----- nvinfo : EIATTR_MAXREG_COUNT
	.align		4
        /*001c*/ 	.byte	0x03, 0x1b
        /*001e*/ 	.short	0x00ff


	//----- nvinfo : EIATTR_NUM_BARRIERS
	.align		4
        /*0020*/ 	.byte	0x02, 0x4c
        /*0022*/ 	.byte	0x01
	.zero		1


	//----- nvinfo : EIATTR_MERCURY_ISA_VERSION
	.align		4
        /*0024*/ 	.byte	0x03, 0x5f
        /*0026*/ 	.short	0x0101


	//----- nvinfo : EIATTR_COOP_GROUP_MASK_REGIDS
	.align		4
        /*0028*/ 	.byte	0x04, 0x29
        /*002a*/ 	.short	(.L_2407 - .L_2406)


	//   ....[0]....
.L_2406:
        /*002c*/ 	.word	0xffffffff


	//   ....[1]....
        /*0030*/ 	.word	0xffffffff


	//   ....[2]....
        /*0034*/ 	.word	0xffffffff


	//   ....[3]....
        /*0038*/ 	.word	0xffffffff


	//   ....[4]....
        /*003c*/ 	.word	0xffffffff


	//   ....[5]....
        /*0040*/ 	.word	0xffffffff


	//   ....[6]....
        /*0044*/ 	.word	0xffffffff


	//   ....[7]....
        /*0048*/ 	.word	0xffffffff


	//   ....[8]....
        /*004c*/ 	.word	0xffffffff


	//   ....[9]....
        /*0050*/ 	.word	0xffffffff


	//----- nvinfo : EIATTR_COOP_GROUP_INSTR_OFFSETS
	.align		4
.L_2407:
        /*0054*/ 	.byte	0x04, 0x28
        /*0056*/ 	.short	(.L_2409 - .L_2408)


	//   ....[0]....
.L_2408:
        /*0058*/ 	.word	0x00002010


	//   ....[1]....
        /*005c*/ 	.word	0x00002050


	//   ....[2]....
        /*0060*/ 	.word	0x000020b0


	//   ....[3]....
        /*0064*/ 	.word	0x000020c0


	//   ....[4]....
        /*0068*/ 	.word	0x00002100


	//   ....[5]....
        /*006c*/ 	.word	0x00002120


	//   ....[6]....
        /*0070*/ 	.word	0x00002150


	//   ....[7]....
        /*0074*/ 	.word	0x00002160


	//   ....[8]....
        /*0078*/ 	.word	0x000021a0


	//   ....[9]....
        /*007c*/ 	.word	0x000021c0


	//----- nvinfo : EIATTR_VRC_CTA_INIT_COUNT
	.align		4
.L_2409:
        /*0080*/ 	.byte	0x02, 0x4a
	.zero		1
	.zero		1


	//----- nvinfo : EIATTR_EXIT_INSTR_OFFSETS
	.align		4
        /*0084*/ 	.byte	0x04, 0x1c
        /*0086*/ 	.short	(.L_2411 - .L_2410)


	//   ....[0]....
.L_2410:
        /*0088*/ 	.word	0x00009160


	//----- nvinfo : EIATTR_MAX_THREADS
	.align		4
.L_2411:
        /*008c*/ 	.byte	0x04, 0x05
        /*008e*/ 	.short	(.L_2413 - .L_2412)
.L_2412:
        /*0090*/ 	.word	0x00000100
        /*0094*/ 	.word	0x00000001
        /*0098*/ 	.word	0x00000001


	//----- nvinfo : EIATTR_CRS_STACK_SIZE
	.align		4
.L_2413:
        /*009c*/ 	.byte	0x04, 0x1e
        /*009e*/ 	.short	(.L_2415 - .L_2414)
.L_2414:
        /*00a0*/ 	.word	0x00000000


	//----- nvinfo : EIATTR_CBANK_PARAM_SIZE
	.align		4
.L_2415:
        /*00a4*/ 	.byte	0x03, 0x19
        /*00a6*/ 	.short	0x0128


	//----- nvinfo : EIATTR_PARAM_CBANK
	.align		4
        /*00a8*/ 	.byte	0x04, 0x0a
        /*00aa*/ 	.short	(.L_2417 - .L_2416)
	.align		4
.L_2416:
        /*00ac*/ 	.word	index@(.nv.constant0._ZN10layer_norm13ln_bwd_kernelINS_13Kernel_traitsI13__nv_bfloat16S2_fS2_fjLj7168ELj1ELj1ELj8ELj8ENS_18Kernel_traits_baseILj7168ES2_S2_fS2_fjLj256EEEEELb0ELb1ELb1ELb1EEEvNS_9BwdParamsE)
        /*00b0*/ 	.short	0x0380
        /*00b2*/ 	.short	0x0128


	//----- nvinfo : EIATTR_SW_WAR
	.align		4
.L_2417:
        /*00b4*/ 	.byte	0x04, 0x36
        /*00b6*/ 	.short	(.L_2419 - .L_2418)
.L_2418:
        /*00b8*/ 	.word	0x00000008
.L_2419:


//--------------------- .nv.info._ZN10layer_norm13ln_bwd_kernelINS_13Kernel_traitsI13__nv_bfloat16S2_fS2_fjLj7168ELj1ELj1ELj8ELj8ENS_18Kernel_traits_baseILj7168ES2_S2_fS2_fjLj256EEEEELb1ELb0ELb0ELb0EEEvNS_9BwdParamsE --------------------------
	.section	.nv.info._ZN10layer_norm13ln_bwd_kernelINS_13Kernel_traitsI13__nv_bfloat16S2_fS2_fjLj7168ELj1ELj1ELj8ELj8ENS_18Kernel_traits_baseILj7168ES2_S2_fS2_fjLj256EEEEELb1ELb0ELb0ELb0EEEvNS_9BwdParamsE,"",@"SHT_CUDA_INFO"
	.sectionflags	@""
	.align	4


	//----- nvinfo : EIATTR_CUDA_API_VERSION
	.align		4
        /*0000*/ 	.byte	0x04, 0x37
        /*0002*/ 	.short	(.L_2421 - .L_2420)
.L_2420:
        /*0004*/ 	.word	0x00000082


	//----- nvinfo : EIATTR_KPARAM_INFO
	.align		4
.L_2421:
        /*0008*/ 	.byte	0x04, 0x17
        /*000a*/ 	.short	(.L_2423 - .L_2422)
.L_2422:
        /*000c*/ 	.word	0x00000000
        /*0010*/ 	.short	0x0000
        /*0012*/ 	.short	0x0000
        /*0014*/ 	.byte	0x00, 0xf0, 0xa1, 0x04


	//----- nvinfo : EIATTR_SPARSE_MMA_MASK
	.align		4
.L_2423:
        /*0018*/ 	.byte	0x03, 0x50
        /*001a*/ 	.short	0x0000


	//----- nvinfo : EIATTR_MAXREG_COUNT
	.align		4
        /*001c*/ 	.byte	0x03, 0x1b
        /*001e*/ 	.short	0x00ff


	//----- nvinfo : EIATTR_NUM_BARRIERS
	.align		4
        /*0020*/ 	.byte	0x02, 0x4c
        /*0022*/ 	.byte	0x01
	.zero		1


	//----- nvinfo : EIATTR_MERCURY_ISA_VERSION
	.align		4
        /*0024*/ 	.byte	0x03, 0x5f
        /*0026*/ 	.short	0x0101


	//----- nvinfo : EIATTR_COOP_GROUP_MASK_REGIDS
	.align		4
        /*0028*/ 	.byte	0x04, 0x29
        /*002a*/ 	.short	(.L_2425 - .L_2424)


	//   ....[0]....
.L_2424:
        /*002c*/ 	.word	0xffffffff


	//   ....[1]....
        /*0030*/ 	.word	0xffffffff


	//   ....[2]....
        /*0034*/ 	.word	0xffffffff


	//   ....[3]....
        /*0038*/ 	.word	0xffffffff


	//   ....[4]....
        /*003c*/ 	.word	0xffffffff


	//   ....[5]....
        /*0040*/ 	.word	0xffffffff


	//   ....[6]....
        /*0044*/ 	.word	0xffffffff


	//   ....[7]....
        /*0048*/ 	.word	0xffffffff


	//   ....[8]....
        /*004c*/ 	.word	0xffffffff


	//   ....[9]....
        /*0050*/ 	.word	0xffffffff


	//----- nvinfo : EIATTR_COOP_GROUP_INSTR_OFFSETS
	.align		4
.L_2425:
        /*0054*/ 	.byte	0x04, 0x28
        /*0056*/ 	.short	(.L_2427 - .L_2426)


	//   ....[0]....
.L_2426:
        /*0058*/ 	.word	0x00002450


	//   ....[1]....
        /*005c*/ 	.word	0x00002480


	//   ....[2]....
        /*0060*/ 	.word	0x000024b0


	//   ....[3]....
        /*0064*/ 	.word	0x000024c0


	//   ....[4]....
        /*0068*/ 	.word	0x000024f0


	//   ....[5]....
        /*006c*/ 	.word	0x00002500


	//   ....[6]....
        /*0070*/ 	.word	0x00002530


	//   ....[7]....
        /*0074*/ 	.word	0x00002540


	//   ....[8]....
        /*0078*/ 	.word	0x00002570


	//   ....[9]....
        /*007c*/ 	.word	0x00002580


	//----- nvinfo : EIATTR_VRC_CTA_INIT_COUNT
	.align		4
.L_2427:
        /*0080*/ 	.byte	0x02, 0x4a
	.zero		1
	.zero		1


	//----- nvinfo : EIATTR_EXIT_INSTR_OFFSETS
	.align		4
        /*0084*/ 	.byte	0x04, 0x1c
        /*0086*/ 	.short	(.L_2429 - .L_2428)


	//   ....[0]....
.L_2428:
        /*0088*/ 	.word	0x00007a40


	//   ....[1]....
        /*008c*/ 	.word	0x00007ac0


	//----- nvinfo : EIATTR_MAX_THREADS
	.align		4
.L_2429:
        /*0090*/ 	.byte	0x04, 0x05
        /*0092*/ 	.short	(.L_2431 - .L_2430)
.L_2430:
        /*0094*/ 	.word	0x00000100
        /*0098*/ 	.word	0x00000001
        /*009c*/ 	.word	0x00000001


	//----- nvinfo : EIATTR_CRS_STACK_SIZE
	.align		4
.L_2431:
        /*00a0*/ 	.byte	0x04, 0x1e
        /*00a2*/ 	.short	(.L_2433 - .L_2432)
.L_2432:
        /*00a4*/ 	.word	0x00000000


	//----- nvinfo : EIATTR_CBANK_PARAM_SIZE
	.align		4
.L_2433:
        /*00a8*/ 	.byte	0x03, 0x19
        /*00aa*/ 	.short	0x0128


	//----- nvinfo : EIATTR_PARAM_CBANK
	.align		4
        /*00ac*/ 	.byte	0x04, 0x0a
        /*00ae*/ 	.short	(.L_2435 - .L_2434)
	.align		4
.L_2434:
        /*00b0*/ 	.word	index@(.nv.constant0._ZN10layer_norm13ln_bwd_kernelINS_13Kernel_traitsI13__nv_bfloat16S2_fS2_fjLj7168ELj1ELj1ELj8ELj8ENS_18Kernel_traits_baseILj7168ES2_S2_fS2_fjLj256EEEEELb1ELb0ELb0ELb0EEEvNS_9BwdParamsE)
        /*00b4*/ 	.short	0x0380
        /*00b6*/ 	.short	0x0128


	//----- nvinfo : EIATTR_SW_WAR
	.align		4
.L_2435:
        /*00b8*/ 	.byte	0x04, 0x36
        /*00ba*/ 	.short	(.L_2437 - .L_2436)
.L_2436:
        /*00bc*/ 	.word	0x00000008
.L_2437:


//--------------------- .nv.info._ZN10layer_norm13ln_bwd_kernelINS_13Kernel_traitsI13__nv_bfloat16S2_fS2_fjLj7168ELj1ELj1ELj8ELj8ENS_18Kernel_traits_baseILj7168ES2_S2_fS2_fjLj256EEEEELb1ELb0ELb0ELb1EEEvNS_9BwdParamsE --------------------------
	.section	.nv.info._ZN10layer_norm13ln_bwd_kernelINS_13Kernel_traitsI13__nv_bfloat16S2_fS2_fjLj7168ELj1ELj1ELj8ELj8ENS_18Kernel_traits_baseILj7168ES2_S2_fS2_fjLj256EEEEELb1ELb0ELb0ELb1EEEvNS_9BwdParamsE,"",@"SHT_CUDA_INFO"
	.sectionflags	@""
	.align	4


	//----- nvinfo : EIATTR_CUDA_API_VERSION
	.align		4
        /*0000*/ 	.byte	0x04, 0x37
        /*0002*/ 	.short	(.L_2439 - .L_2438)
.L_2438:
        /*0004*/ 	.word	0x00000082


	//----- nvinfo : EIATTR_KPARAM_INFO
	.align		4
.L_2439:
        /*0008*/ 	.byte	0x04, 0x17
        /*000a*/ 	.short	(.L_2441 - .L_2440)
.L_2440:
        /*000c*/ 	.word	0x00000000
        /*0010*/ 	.short	0x0000
        /*0012*/ 	.short	0x0000
        /*0014*/ 	.byte	0x00, 0xf0, 0xa1, 0x04


	//----- nvinfo : EIATTR_SPARSE_MMA_MASK
	.align		4
.L_2441:
        /*0018*/ 	.byte	0x03, 0x50
        /*001a*/ 	.short	0x0000


	//----- nvinfo : EIATTR_MAXREG_COUNT
	.align		4
        /*001c*/ 	.byte	0x03, 0x1b
        /*001e*/ 	.short	0x00ff


	//----- nvinfo : EIATTR_NUM_BARRIERS
	.align		4
        /*0020*/ 	.byte	0x02, 0x4c
        /*0022*/ 	.byte	0x01
	.zero		1


	//----- nvinfo : EIATTR_MERCURY_ISA_VERSION
	.align		4
        /*0024*/ 	.byte	0x03, 0x5f
        /*0026*/ 	.short	0x0101


	//----- nvinfo : EIATTR_COOP_GROUP_MASK_REGIDS
	.align		4
        /*0028*/ 	.byte	0x04, 0x29
        /*002a*/ 	.short	(.L_2443 - .L_2442)


	//   ....[0]....
.L_2442:
        /*002c*/ 	.word	0xffffffff


	//   ....[1]....
        /*0030*/ 	.word	0xffffffff


	//   ....[2]....
        /*0034*/ 	.word	0xffffffff


	//   ....[3]....
        /*0038*/ 	.word	0xffffffff


	//   ....[4]....
        /*003c*/ 	.word	0xffffffff


	//   ....[5]....
        /*0040*/ 	.word	0xffffffff


	//   ....[6]....
        /*0044*/ 	.word	0xffffffff


	//   ....[7]....
        /*0048*/ 	.word	0xffffffff


	//   ....[8]....
        /*004c*/ 	.word	0xffffffff


	//   ....[9]....
        /*0050*/ 	.word	0xffffffff


	//----- nvinfo : EIATTR_COOP_GROUP_INSTR_OFFSETS
	.align		4
.L_2443:
        /*0054*/ 	.byte	0x04, 0x28
        /*0056*/ 	.short	(.L_2445 - .L_2444)


	//   ....[0]....
.L_2444:
        /*0058*/ 	.word	0x000019a0


	//   ....[1]....
        /*005c*/ 	.word	0x000019b0


	//   ....[2]....
        /*0060*/ 	.word	0x000019e0


	//   ....[3]....
        /*0064*/ 	.word	0x000019f0


	//   ....[4]....
        /*0068*/ 	.word	0x00001a20


	//   ....[5]....
        /*006c*/ 	.word	0x00001a30


	//   ....[6]....
        /*0070*/ 	.word	0x00001a70


	//   ....[7]....
        /*0074*/ 	.word	0x00001a80


	//   ....[8]....
        /*0078*/ 	.word	0x00001ae0


	//   ....[9]....
        /*007c*/ 	.word	0x00001af0


	//----- nvinfo : EIATTR_VRC_CTA_INIT_COUNT
	.align		4
.L_2445:
        /*0080*/ 	.byte	0x02, 0x4a
	.zero		1
	.zero		1


	//----- nvinfo : EIATTR_EXIT_INSTR_OFFSETS
	.align		4
        /*0084*/ 	.byte	0x04, 0x1c
        /*0086*/ 	.short	(.L_2447 - .L_2446)


	//   ....[0]....
.L_2446:
        /*0088*/ 	.word	0x00006be0


	//----- nvinfo : EIATTR_MAX_THREADS
	.align		4
.L_2447:
        /*008c*/ 	.byte	0x04, 0x05
        /*008e*/ 	.short	(.L_2449 - .L_2448)
.L_2448:
        /*0090*/ 	.word	0x00000100
        /*0094*/ 	.word	0x00000001
        /*0098*/ 	.word	0x00000001


	//----- nvinfo : EIATTR_CBANK_PARAM_SIZE
	.align		4
.L_2449:
        /*009c*/ 	.byte	0x03, 0x19
        /*009e*/ 	.short	0x0128


	//----- nvinfo : EIATTR_PARAM_CBANK
	.align		4
        /*00a0*/ 	.byte	0x04, 0x0a
        /*00a2*/ 	.short	(.L_2451 - .L_2450)
	.align		4
.L_2450:
        /*00a4*/ 	.word	index@(.nv.constant0._ZN10layer_norm13ln_bwd_kernelINS_13Kernel_traitsI13__nv_bfloat16S2_fS2_fjLj7168ELj1ELj1ELj8ELj8ENS_18Kernel_traits_baseILj7168ES2_S2_fS2_fjLj256EEEEELb1ELb0ELb0ELb1EEEvNS_9BwdParamsE)
        /*00a8*/ 	.short	0x0380
        /*00aa*/ 	.short	0x0128


	//----- nvinfo : EIATTR_SW_WAR
	.align		4
.L_2451:
        /*00ac*/ 	.byte	0x04, 0x36
        /*00ae*/ 	.short	(.L_2453 - .L_2452)
.L_2452:
        /*00b0*/ 	.word	0x00000008
.L_2453:


//--------------------- .nv.info._ZN10layer_norm22ln_bwd_finalize_kernelINS_22Kernel_traits_finalizeILj7168E13__nv_bfloat16S2_fS2_fjLb0ELj1024ELj4ENS_18Kernel_traits_baseILj7168ES2_S2_fS2_fjLj1024EEEEELb0ELb0EEEvNS_9BwdParamsE --------------------------
	.section	.nv.info._ZN10layer_norm22ln_bwd_finalize_kernelINS_22Kernel_traits_finalizeILj7168E13__nv_bfloat16S2_fS2_fjLb0ELj1024ELj4ENS_18Kernel_traits_baseILj7168ES2_S2_fS2_fjLj1024EEEEELb0ELb0EEEvNS_9BwdParamsE,"",@"SHT_CUDA_INFO"
	.sectionflags	@""
	.align	4


	//----- nvinfo : EIATTR_CUDA_API_VERSION
	.align		4
        /*0000*/ 	.byte	0x04, 0x37
        /*0002*/ 	.short	(.L_2455 - .L_2454)
.L_2454:
        /*0004*/ 	.word	0x00000082


	//----- nvinfo : EIATTR_KPARAM_INFO
	.align		4
.L_2455:
        /*0008*/ 	.byte	0x04, 0x17
        /*000a*/ 	.short	(.L_2457 - .L_2456)
.L_2456:
        /*000c*/ 	.word	0x00000000
        /*0010*/ 	.short	0x0000
        /*0012*/ 	.short	0x0000
        /*0014*/ 	.byte	0x00, 0xf0, 0xa1, 0x04


	//----- nvinfo : EIATTR_SPARSE_MMA_MASK
	.align		4
.L_2457:
        /*0018*/ 	.byte	0x03, 0x50
        /*001a*/ 	.short	0x0000


	//----- nvinfo : EIATTR_MAXREG_COUNT
	.align		4
        /*001c*/ 	.byte	0x03, 0x1b
        /*001e*/ 	.short	0x0040


	//----- nvinfo : EIATTR_NUM_BARRIERS
	.align		4
        /*0020*/ 	.byte	0x02, 0x4c
        /*0022*/ 	.byte	0x01
	.zero		1


	//----- nvinfo : EIATTR_MERCURY_ISA_VERSION
	.align		4
        /*0024*/ 	.byte	0x03, 0x5f
        /*0026*/ 	.short	0x0101


	//----- nvinfo : EIATTR_COOP_GROUP_MASK_REGIDS
	.align		4
        /*0028*/ 	.byte	0x04, 0x29
        /*002a*/ 	.short	(.L_2459 - .L_2458)


	//   ....[0]....
.L_2458:
        /*002c*/ 	.word	0xffffffff


	//   ....[1]....
        /*0030*/ 	.word	0xffffffff


	//   ....[2]....
        /*0034*/ 	.word	0xffffffff


	//   ....[3]....
        /*0038*/ 	.word	0xffffffff


	//   ....[4]....
        /*003c*/ 	.word	0xffffffff


	//   ....[5]....
        /*0040*/ 	.word	0xffffffff


	//   ....[6]....
        /*0044*/ 	.word	0xffffffff


	//   ....[7]....
        /*0048*/ 	.word	0xffffffff


	//   ....[8]....
        /*004c*/ 	.word	0xffffffff


	//   ....[9]....
        /*0050*/ 	.word	0xffffffff


	//----- nvinfo : EIATTR_COOP_GROUP_INSTR_OFFSETS
	.align		4
.L_2459:
        /*0054*/ 	.byte	0x04, 0x28
        /*0056*/ 	.short	(.L_2461 - .L_2460)


	//   ....[0]....
.L_2460:
        /*0058*/ 	.word	0x000015e0


	//   ....[1]....
        /*005c*/ 	.word	0x000015f0


	//   ....[2]....
        /*0060*/ 	.word	0x00001620


	//   ....[3]....
        /*0064*/ 	.word	0x00001630


	//   ....[4]....
        /*0068*/ 	.word	0x00001660


	//   ....[5]....
        /*006c*/ 	.word	0x00001670


	//   ....[6]....
        /*0070*/ 	.word	0x000016b0


	//   ....[7]....
        /*0074*/ 	.word	0x000016e0


	//   ....[8]....
        /*0078*/ 	.word	0x00001710


	//   ....[9]....
        /*007c*/ 	.word	0x00001720


	//----- nvinfo : EIATTR_VRC_CTA_INIT_COUNT
	.align		4
.L_2461:
        /*0080*/ 	.byte	0x02, 0x4a
	.zero		1
	.zero		1


	//----- nvinfo : EIATTR_EXIT_INSTR_OFFSETS
	.align		4
        /*0084*/ 	.byte	0x04, 0x1c
        /*0086*/ 	.short	(.L_2463 - .L_2462)


	//   ....[0]....
.L_2462:
        /*0088*/ 	.word	0x00000060


	//   ....[1]....
        /*008c*/ 	.word	0x00001780


	//   ....[2]....
        /*0090*/ 	.word	0x000017b0


	//   ....[3]....
        /*0094*/ 	.word	0x00001870


	//----- nvinfo : EIATTR_MAX_THREADS
	.align		4
.L_2463:
        /*0098*/ 	.byte	0x04, 0x05
        /*009a*/ 	.short	(.L_2465 - .L_2464)
.L_2464:
        /*009c*/ 	.word	0x00000400
        /*00a0*/ 	.word	0x00000001
        /*00a4*/ 	.word	0x00000001


	//----- nvinfo : EIATTR_CRS_STACK_SIZE
	.align		4
.L_2465:
        /*00a8*/ 	.byte	0x04, 0x1e
        /*00aa*/ 	.short	(.L_2467 - .L_2466)
.L_2466:
        /*00ac*/ 	.word	0x00000000


	//----- nvinfo : EIATTR_CBANK_PARAM_SIZE
	.align		4
.L_2467:
        /*00b0*/ 	.byte	0x03, 0x19
        /*00b2*/ 	.short	0x0128


	//----- nvinfo : EIATTR_PARAM_CBANK
	.align		4
        /*00b4*/ 	.byte	0x04, 0x0a
        /*00b6*/ 	.short	(.L_2469 - .L_2468)
	.align		4
.L_2468:
        /*00b8*/ 	.word	index@(.nv.constant0._ZN10layer_norm22ln_bwd_finalize_kernelINS_22Kernel_traits_finalizeILj7168E13__nv_bfloat16S2_fS2_fjLb0ELj1024ELj4ENS_18Kernel_traits_baseILj7168ES2_S2_fS2_fjLj1024EEEEELb0ELb0EEEvNS_9BwdParamsE)
        /*00bc*/ 	.short	0x0380
        /*00be*/ 	.short	0x0128


	//----- nvinfo : EIATTR_SW_WAR
	.align		4
.L_2469:
        /*00c0*/ 	.byte	0x04, 0x36
        /*00c2*/ 	.short	(.L_2471 - .L_2470)
.L_2470:
        /*00c4*/ 	.word	0x00000008
.L_2471:


//--------------------- .nv.info._ZN10layer_norm13ln_bwd_kernelINS_13Kernel_traitsI13__nv_bfloat16S2_fS2_fjLj7168ELj1ELj1ELj8ELj8ENS_18Kernel_traits_baseILj7168ES2_S2_fS2_fjLj256EEEEELb1ELb0ELb1ELb0EEEvNS_9BwdParamsE --------------------------
	.section	.nv.info._ZN10layer_norm13ln_bwd_kernelINS_13Kernel_traitsI13__nv_bfloat16S2_fS2_fjLj7168ELj1ELj1ELj8ELj8ENS_18Kernel_traits_baseILj7168ES2_S2_fS2_fjLj256EEEEELb1ELb0ELb1ELb0EEEvNS_9BwdParamsE,"",@"SHT_CUDA_INFO"
	.sectionflags	@""
	.align	4


	//----- nvinfo : EIATTR_CUDA_API_VERSION
	.align		4
        /*0000*/ 	.byte	0x04, 0x37
        /*0002*/ 	.short	(.L_2473 - .L_2472)
.L_2472:
        /*0004*/ 	.word	0x00000082


	//----- nvinfo : EIATTR_KPARAM_INFO
	.align		4
.L_2473:
        /*0008*/ 	.byte	0x04, 0x17
        /*000a*/ 	.short	(.L_2475 - .L_2474)
.L_2474:
        /*000c*/ 	.word	0x00000000
        /*0010*/ 	.short	0x0000
        /*0012*/ 	.short	0x0000
        /*0014*/ 	.byte	0x00, 0xf0, 0xa1, 0x04


	//----- nvinfo : EIATTR_SPARSE_MMA_MASK
	.align		4
.L_2475:
        /*0018*/ 	.byte	0x03, 0x50
        /*001a*/ 	.short	0x0000


	//----- nvinfo : EIATTR_MAXREG_COUNT
	.align		4
        /*001c*/ 	.byte	0x03, 0x1b
        /*001e*/ 	.short	0x00ff


	//----- nvinfo : EIATTR_NUM_BARRIERS
	.align		4
        /*0020*/ 	.byte	0x02, 0x4c
        /*0022*/ 	.byte	0x01
	.zero		1


	//----- nvinfo : EIATTR_MERCURY_ISA_VERSION
	.align		4
        /*0024*/ 	.byte	0x03, 0x5f
        /*0026*/ 	.short	0x0101


	//----- nvinfo : EIATTR_COOP_GROUP_MASK_REGIDS
	.align		4
        /*0028*/ 	.byte	0x04, 0x29
        /*002a*/ 	.short	(.L_2477 - .L_2476)


	//   ....[0]....
.L_2476:
        /*002c*/ 	.word	0xffffffff


	//   ....[1]....
        /*0030*/ 	.word	0xffffffff


	//   ....[2]....
        /*0034*/ 	.word	0xffffffff


	//   ....[3]....
        /*0038*/ 	.word	0xffffffff


	//   ....[4]....
        /*003c*/ 	.word	0xffffffff


	//   ....[5]....
        /*0040*/ 	.word	0xffffffff


	//   ....[6]....
        /*0044*/ 	.word	0xffffffff


	//   ....[7]....
        /*0048*/ 	.word	0xffffffff


	//   ....[8]....
        /*004c*/ 	.word	0xffffffff


	//   ....[9]....
        /*0050*/ 	.word	0xffffffff


	//----- nvinfo : EIATTR_COOP_GROUP_INSTR_OFFSETS
	.align		4
.L_2477:
        /*0054*/ 	.byte	0x04, 0x28
        /*0056*/ 	.short	(.L_2479 - .L_2478)


	//   ....[0]....
.L_2478:
        /*0058*/ 	.word	0x00002fc0


	//   ....[1]....
        /*005c*/ 	.word	0x00002ff0


	//   ....[2]....
        /*0060*/ 	.word	0x00003020


	//   ....[3]....
        /*0064*/ 	.word	0x00003030


	//   ....[4]....
        /*0068*/ 	.word	0x00003060


	//   ....[5]....
        /*006c*/ 	.word	0x00003070


	//   ....[6]....
        /*0070*/ 	.word	0x000030a0


	//   ....[7]....
        /*0074*/ 	.word	0x000030b0


	//   ....[8]....
        /*0078*/ 	.word	0x000030e0


	//   ....[9]....
        /*007c*/ 	.word	0x000030f0


	//----- nvinfo : EIATTR_VRC_CTA_INIT_COUNT
	.align		4
.L_2479:
        /*0080*/ 	.byte	0x02, 0x4a
	.zero		1
	.zero		1


	//----- nvinfo : EIATTR_EXIT_INSTR_OFFSETS
	.align		4
        /*0084*/ 	.byte	0x04, 0x1c
        /*0086*/ 	.short	(.L_2481 - .L_2480)


	//   ....[0]....
.L_2480:
        /*0088*/ 	.word	0x00009c40


	//   ....[1]....
        /*008c*/ 	.word	0x00009cc0


	//----- nvinfo : EIATTR_MAX_THREADS
	.align		4
.L_2481:
        /*0090*/ 	.byte	0x04, 0x05
        /*0092*/ 	.short	(.L_2483 - .L_2482)
.L_2482:
        /*0094*/ 	.word	0x00000100
        /*0098*/ 	.word	0x00000001
        /*009c*/ 	.word	0x00000001


	//----- nvinfo : EIATTR_CRS_STACK_SIZE
	.align		4
.L_2483:
        /*00a0*/ 	.byte	0x04, 0x1e
        /*00a2*/ 	.short	(.L_2485 - .L_2484)
.L_2484:
        /*00a4*/ 	.word	0x00000000


	//----- nvinfo : EIATTR_CBANK_PARAM_SIZE
	.align		4
.L_2485:
        /*00a8*/ 	.byte	0x03, 0x19
        /*00aa*/ 	.short	0x0128


	//----- nvinfo : EIATTR_PARAM_CBANK
	.align		4
        /*00ac*/ 	.byte	0x04, 0x0a
        /*00ae*/ 	.short	(.L_2487 - .L_2486)
	.align		4
.L_2486:
        /*00b0*/ 	.word	index@(.nv.constant0._ZN10layer_norm13ln_bwd_kernelINS_13Kernel_traitsI13__nv_bfloat16S2_fS2_fjLj7168ELj1ELj1ELj8ELj8ENS_18Kernel_traits_baseILj7168ES2_S2_fS2_fjLj256EEEEELb1ELb0ELb1ELb0EEEvNS_9BwdParamsE)
        /*00b4*/ 	.short	0x0380
        /*00b6*/ 	.short	0x0128


	//----- nvinfo : EIATTR_SW_WAR
	.align		4
.L_2487:
        /*00b8*/ 	.byte	0x04, 0x36
        /*00ba*/ 	.short	(.L_2489 - .L_2488)
.L_2488:
        /*00bc*/ 	.word	0x00000008
.L_2489:


//--------------------- .nv.info._ZN10layer_norm22ln_bwd_finalize_kernelINS_22Kernel_traits_finalizeILj7168E13__nv_bfloat16S2_fS2_fjLb0ELj1024ELj4ENS_18Kernel_traits_baseILj7168ES2_S2_fS2_fjLj1024EEEEELb0ELb1EEEvNS_9BwdParamsE --------------------------
	.section	.nv.info._ZN10layer_norm22ln_bwd_finalize_kernelINS_22Kernel_traits_finalizeILj7168E13__nv_bfloat16S2_fS2_fjLb0ELj1024ELj4ENS_18Kernel_traits_baseILj7168ES2_S2_fS2_fjLj1024EEEEELb0ELb1EEEvNS_9BwdParamsE,"",@"SHT_CUDA_INFO"
	.sectionflags	@""
	.align	4


	//----- nvinfo : EIATTR_CUDA_API_VERSION
	.align		4
        /*0000*/ 	.byte	0x04, 0x37
        /*0002*/ 	.short	(.L_2491 - .L_2490)
.L_2490:
        /*0004*/ 	.word	0x00000082


	//----- nvinfo : EIATTR_KPARAM_INFO
	.align		4
.L_2491:
        /*0008*/ 	.byte	0x04, 0x17
        /*000a*/ 	.short	(.L_2493 - .L_2492)
.L_2492:
        /*000c*/ 	.word	0x00000000
        /*0010*/ 	.short	0x0000
        /*0012*/ 	.short	0x0000
        /*0014*/ 	.byte	0x00, 0xf0, 0xa1, 0x04


	//----- nvinfo : EIATTR_SPARSE_MMA_MASK
	.align		4
.L_2493:
        /*0018*/ 	.byte	0x03, 0x50
        /*001a*/ 	.short	0x0000


	//----- nvinfo : EIATTR_MAXREG_COUNT
	.align		4
        /*001c*/ 	.byte	0x03, 0x1b
        /*001e*/ 	.short	0x0040


	//----- nvinfo : EIATTR_NUM_BARRIERS
	.align		4
        /*0020*/ 	.byte	0x02, 0x4c
        /*0022*/ 	.byte	0x01
	.zero		1


	//----- nvinfo : EIATTR_MERCURY_ISA_VERSION
	.align		4
        /*0024*/ 	.byte	0x03, 0x5f
        /*0026*/ 	.short	0x0101


	//----- nvinfo : EIATTR_COOP_GROUP_MASK_REGIDS
	.align		4
        /*0028*/ 	.byte	0x04, 0x29
        /*002a*/ 	.short	(.L_2495 - .L_2494)


	//   ....[0]....
.L_2494:
        /*002c*/ 	.word	0xffffffff


	//   ....[1]....
        /*0030*/ 	.word	0xffffffff


	//   ....[2]....
        /*0034*/ 	.word	0xffffffff


	//   ....[3]....
        /*0038*/ 	.word	0xffffffff


	//   ....[4]....
        /*003c*/ 	.word	0xffffffff


	//   ....[5]....
        /*0040*/ 	.word	0xffffffff


	//   ....[6]....
        /*0044*/ 	.word	0xffffffff


	//   ....[7]....
        /*0048*/ 	.word	0xffffffff


	//   ....[8]....
        /*004c*/ 	.word	0xffffffff


	//   ....[9]....
        /*0050*/ 	.word	0xffffffff


	//----- nvinfo : EIATTR_COOP_GROUP_INSTR_OFFSETS
	.align		4
.L_2495:
        /*0054*/ 	.byte	0x04, 0x28
        /*0056*/ 	.short	(.L_2497 - .L_2496)


	//   ....[0]....
.L_2496:
        /*0058*/ 	.word	0x00001630


	//   ....[1]....
        /*005c*/ 	.word	0x00001640


	//   ....[2]....
        /*0060*/ 	.word	0x00001670


	//   ....[3]....
        /*0064*/ 	.word	0x00001680


	//   ....[4]....
        /*0068*/ 	.word	0x000016b0


	//   ....[5]....
        /*006c*/ 	.word	0x000016d0


	//   ....[6]....
        /*0070*/ 	.word	0x00001700


	//   ....[7]....
        /*0074*/ 	.word	0x00001710


	//   ....[8]....
        /*0078*/ 	.word	0x00001740


	//   ....[9]....
        /*007c*/ 	.word	0x00001750


	//----- nvinfo : EIATTR_VRC_CTA_INIT_COUNT
	.align		4
.L_2497:
        /*0080*/ 	.byte	0x02, 0x4a
	.zero		1
	.zero		1


	//----- nvinfo : EIATTR_EXIT_INSTR_OFFSETS
	.align		4
        /*0084*/ 	.byte	0x04, 0x1c
        /*0086*/ 	.short	(.L_2499 - .L_2498)


	//   ....[0]....
.L_2498:
        /*0088*/ 	.word	0x00000070


	//   ....[1]....
        /*008c*/ 	.word	0x000017b0


	//   ....[2]....
        /*0090*/ 	.word	0x00001880


	//----- nvinfo : EIATTR_MAX_THREADS
	.align		4
.L_2499:
        /*0094*/ 	.byte	0x04, 0x05
        /*0096*/ 	.short	(.L_2501 - .L_2500)
.L_2500:
        /*0098*/ 	.word	0x00000400
        /*009c*/ 	.word	0x00000001
        /*00a0*/ 	.word	0x00000001


	//----- nvinfo : EIATTR_CRS_STACK_SIZE
	.align		4
.L_2501:
        /*00a4*/ 	.byte	0x04, 0x1e
        /*00a6*/ 	.short	(.L_2503 - .L_2502)
.L_2502:
        /*00a8*/ 	.word	0x00000000


	//----- nvinfo : EIATTR_CBANK_PARAM_SIZE
	.align		4
.L_2503:
        /*00ac*/ 	.byte	0x03, 0x19
        /*00ae*/ 	.short	0x0128


	//----- nvinfo : EIATTR_PARAM_CBANK
	.align		4
        /*00b0*/ 	.byte	0x04, 0x0a
        /*00b2*/ 	.short	(.L_2505 - .L_2504)
	.align		4
.L_2504:
        /*00b4*/ 	.word	index@(.nv.constant0._ZN10layer_norm22ln_bwd_finalize_kernelINS_22Kernel_traits_finalizeILj7168E13__nv_bfloat16S2_fS2_fjLb0ELj1024ELj4ENS_18Kernel_traits_baseILj7168ES2_S2_fS2_fjLj1024EEEEELb0ELb1EEEvNS_9BwdParamsE)
        /*00b8*/ 	.short	0x0380
        /*00ba*/ 	.short	0x0128


	//----- nvinfo : EIATTR_SW_WAR
	.align		4
.L_2505:
        /*00bc*/ 	.byte	0x04, 0x36
        /*00be*/ 	.short	(.L_2507 - .L_2506)
.L_2506:
        /*00c0*/ 	.word	0x00000008
.L_2507:


//--------------------- .nv.info._ZN10layer_norm13ln_bwd_kernelINS_13Kernel_traitsI13__nv_bfloat16S2_fS2_fjLj7168ELj1ELj1ELj8ELj8ENS_18Kernel_traits_baseILj7168ES2_S2_fS2_fjLj256EEEEELb1ELb0ELb1ELb1EEEvNS_9BwdParamsE --------------------------
	.section	.nv.info._ZN10layer_norm13ln_bwd_kernelINS_13Kernel_traitsI13__nv_bfloat16S2_fS2_fjLj7168ELj1ELj1ELj8ELj8ENS_18Kernel_traits_baseILj7168ES2_S2_fS2_fjLj256EEEEELb1ELb0ELb1ELb1EEEvNS_9BwdParamsE,"",@"SHT_CUDA_INFO"
	.sectionflags	@""
	.align	4


	//----- nvinfo : EIATTR_CUDA_API_VERSION
	.align		4
        /*0000*/ 	.byte	0x04, 0x37
        /*0002*/ 	.short	(.L_2509 - .L_2508)
.L_2508:
        /*0004*/ 	.word	0x00000082


	//----- nvinfo : EIATTR_KPARAM_INFO
	.align		4
.L_2509:
        /*0008*/ 	.byte	0x04, 0x17
        /*000a*/ 	.short	(.L_2511 - .L_2510)
.L_2510:
        /*000c*/ 	.word	0x00000000
        /*0010*/ 	.short	0x0000
        /*0012*/ 	.short	0x0000
        /*0014*/ 	.byte	0x00, 0xf0, 0xa1, 0x04


	//----- nvinfo : EIATTR_SPARSE_MMA_MASK
	.align		4
.L_2511:
        /*0018*/ 	.byte	0x03, 0x50
        /*001a*/ 	.short	0x0000


	//----- nvinfo : EIATTR_MAXREG_COUNT
	.align		4
        /*001c*/ 	.byte	0x03, 0x1b
        /*001e*/ 	.short	0x00ff


	//----- nvinfo : EIATTR_NUM_BARRIERS
	.align		4
        /*0020*/ 	.byte	0x02, 0x4c
        /*0022*/ 	.byte	0x01
	.zero		1


	//----- nvinfo : EIATTR_MERCURY_ISA_VERSION
	.align		4
        /*0024*/ 	.byte	0x03, 0x5f
        /*0026*/ 	.short	0x0101


	//----- nvinfo : EIATTR_COOP_GROUP_MASK_REGIDS
	.align		4
        /*0028*/ 	.byte	0x04, 0x29
        /*002a*/ 	.short	(.L_2513 - .L_2512)


	//   ....[0]....
.L_2512:
        /*002c*/ 	.word	0xffffffff


	//   ....[1]....
        /*0030*/ 	.word	0xffffffff


	//   ....[2]....
        /*0034*/ 	.word	0xffffffff


	//   ....[3]....
        /*0038*/ 	.word	0xffffffff


	//   ....[4]....
        /*003c*/ 	.word	0xffffffff


	//   ....[5]....
        /*0040*/ 	.word	0xffffffff


	//   ....[6]....
        /*0044*/ 	.word	0xffffffff


	//   ....[7]....
        /*0048*/ 	.word	0xffffffff


	//   ....[8]....
        /*004c*/ 	.word	0xffffffff


	//   ....[9]....
        /*0050*/ 	.word	0xffffffff


	//----- nvinfo : EIATTR_COOP_GROUP_INSTR_OFFSETS
	.align		4
.L_2513:
        /*0054*/ 	.byte	0x04, 0x28
        /*0056*/ 	.short	(.L_2515 - .L_2514)


	//   ....[0]....
.L_2514:
        /*0058*/ 	.word	0x00002280


	//   ....[1]....
        /*005c*/ 	.word	0x000022a0


	//   ....[2]....
        /*0060*/ 	.word	0x000022e0


	//   ....[3]....
        /*0064*/ 	.word	0x000022f0


	//   ....[4]....
        /*0068*/ 	.word	0x00002330


	//   ....[5]....
        /*006c*/ 	.word	0x00002340


	//   ....[6]....
        /*0070*/ 	.word	0x00002370


	//   ....[7]....
        /*0074*/ 	.word	0x00002380


	//   ....[8]....
        /*0078*/ 	.word	0x000023b0


	//   ....[9]....
        /*007c*/ 	.word	0x000023c0


	//----- nvinfo : EIATTR_VRC_CTA_INIT_COUNT
	.align		4
.L_2515:
        /*0080*/ 	.byte	0x02, 0x4a
	.zero		1
	.zero		1


	//----- nvinfo : EIATTR_EXIT_INSTR_OFFSETS
	.align		4
        /*0084*/ 	.byte	0x04, 0x1c
        /*0086*/ 	.short	(.L_2517 - .L_2516)


	//   ....[0]....
.L_2516:
        /*0088*/ 	.word	0x000088e0


	//----- nvinfo : EIATTR_MAX_THREADS
	.align		4
.L_2517:
        /*008c*/ 	.byte	0x04, 0x05
        /*008e*/ 	.short	(.L_2519 - .L_2518)
.L_2518:
        /*0090*/ 	.word	0x00000100
        /*0094*/ 	.word	0x00000001
        /*0098*/ 	.word	0x00000001


	//----- nvinfo : EIATTR_CRS_STACK_SIZE
	.align		4
.L_2519:
        /*009c*/ 	.byte	0x04, 0x1e
        /*009e*/ 	.short	(.L_2521 - .L_2520)
.L_2520:
        /*00a0*/ 	.word	0x00000000


	//----- nvinfo : EIATTR_CBANK_PARAM_SIZE
	.align		4
.L_2521:
        /*00a4*/ 	.byte	0x03, 0x19
        /*00a6*/ 	.short	0x0128


	//----- nvinfo : EIATTR_PARAM_CBANK
	.align		4
        /*00a8*/ 	.byte	0x04, 0x0a
        /*00aa*/ 	.short	(.L_2523 - .L_2522)
	.align		4
.L_2522:
        /*00ac*/ 	.word	index@(.nv.constant0._ZN10layer_norm13ln_bwd_kernelINS_13Kernel_traitsI13__nv_bfloat16S2_fS2_fjLj7168ELj1ELj1ELj8ELj8ENS_18Kernel_traits_baseILj7168ES2_S2_fS2_fjLj256EEEEELb1ELb0ELb1ELb1EEEvNS_9BwdParamsE)
        /*00b0*/ 	.short	0x0380
        /*00b2*/ 	.short	0x0128


	//----- nvinfo : EIATTR_SW_WAR
	.align		4
.L_2523:
        /*00b4*/ 	.byte	0x04, 0x36
        /*00b6*/ 	.short	(.L_2525 - .L_2524)
.L_2524:
        /*00b8*/ 	.word	0x00000008
.L_2525:


//--------------------- .nv.info._ZN10layer_norm13ln_bwd_kernelINS_13Kernel_traitsI13__nv_bfloat16S2_fS2_fjLj7168ELj1ELj1ELj8ELj8ENS_18Kernel_traits_baseILj7168ES2_S2_fS2_fjLj256EEEEELb1ELb1ELb0ELb0EEEvNS_9BwdParamsE --------------------------
	.section	.nv.info._ZN10layer_norm13ln_bwd_kernelINS_13Kernel_traitsI13__nv_bfloat16S2_fS2_fjLj7168ELj1ELj1ELj8ELj8ENS_18Kernel_traits_baseILj7168ES2_S2_fS2_fjLj256EEEEELb1ELb1ELb0ELb0EEEvNS_9BwdParamsE,"",@"SHT_CUDA_INFO"
	.sectionflags	@""
	.align	4


	//----- nvinfo : EIATTR_CUDA_API_VERSION
	.align		4
        /*0000*/ 	.byte	0x04, 0x37
        /*0002*/ 	.short	(.L_2527 - .L_2526)
.L_2526:
        /*0004*/ 	.word	0x00000082


	//----- nvinfo : EIATTR_KPARAM_INFO
	.align		4
.L_2527:
        /*0008*/ 	.byte	0x04, 0x17
        /*000a*/ 	.short	(.L_2529 - .L_2528)
.L_2528:
        /*000c*/ 	.word	0x00000000
        /*0010*/ 	.short	0x0000
        /*0012*/ 	.short	0x0000
        /*0014*/ 	.byte	0x00, 0xf0, 0xa1, 0x04


	//----- nvinfo : EIATTR_SPARSE_MMA_MASK
	.align		4
.L_2529:
        /*0018*/ 	.byte	0x03, 0x50
        /*001a*/ 	.short	0x0000


	//----- nvinfo : EIATTR_MAXREG_COUNT
	.align		4
        /*001c*/ 	.byte	0x03, 0x1b
        /*001e*/ 	.short	0x00ff


	//----- nvinfo : EIATTR_NUM_BARRIERS
	.align		4
        /*0020*/ 	.byte	0x02, 0x4c
        /*0022*/ 	.byte	0x01
	.zero		1


	//----- nvinfo : EIATTR_ANNOTATIONS
	.align		4
        /*0024*/ 	.byte	0x04, 0x55
        /*0026*/ 	.short	(.L_2531 - .L_2530)


	//   ....[0]....
.L_2530:
        /*0028*/ 	.word	0x00000001
        /*002c*/ 	.byte	0x70, 0x08, 0x00, 0x00, 0x01, 0x00, 0x00, 0x00, 0xb0, 0x08, 0x00, 0x00, 0x01, 0x00, 0x00, 0x00
        /*003c*/ 	.byte	0xf0, 0x08, 0x00, 0x00, 0x01, 0x00, 0x00, 0x00, 0x30, 0x09, 0x00, 0x00, 0x01, 0x00, 0x00, 0x00
        /*004c*/ 	.byte	0xf0, 0x10, 0x00, 0x00, 0x01, 0x00, 0x00, 0x00, 0x00, 0x11, 0x00, 0x00, 0x01, 0x00, 0x00, 0x00
        /*005c*/ 	.byte	0x20, 0x11, 0x00, 0x00, 0x01, 0x00, 0x00, 0x00, 0x30, 0x11, 0x00, 0x00


	//----- nvinfo : EIATTR_MERCURY_ISA_VERSION
	.align		4
.L_2531:
        /*0068*/ 	.byte	0x03, 0x5f
        /*006a*/ 	.short	0x0101


	//----- nvinfo : EIATTR_COOP_GROUP_MASK_REGIDS
	.align		4
        /*006c*/ 	.byte	0x04, 0x29
        /*006e*/ 	.short	(.L_2533 - .L_2532)


	//   ....[0]....
.L_2532:
        /*0070*/ 	.word	0xffffffff


	//   ....[1]....
        /*0074*/ 	.word	0xffffffff


	//   ....[2]....
        /*0078*/ 	.word	0xffffffff


	//   ....[3]....
        /*007c*/ 	.word	0xffffffff


	//   ....[4]....
        /*0080*/ 	.word	0xffffffff


	//   ....[5]....
        /*0084*/ 	.word	0xffffffff


	//   ....[6]....
        /*0088*/ 	.word	0xffffffff


	//   ....[7]....
        /*008c*/ 	.word	0xffffffff


	//   ....[8]....
        /*0090*/ 	.word	0xffffffff


	//   ....[9]....
        /*0094*/ 	.word	0xffffffff


	//----- nvinfo : EIATTR_COOP_GROUP_INSTR_OFFSETS
	.align		4
.L_2533:
        /*0098*/ 	.byte	0x04, 0x28
        /*009a*/ 	.short	(.L_2535 - .L_2534)


	//   ....[0]....
.L_2534:
        /*009c*/ 	.word	0x00002a80


	//   ....[1]....
        /*00a0*/ 	.word	0x00002ab0


	//   ....[2]....
        /*00a4*/ 	.word	0x00002ae0


	//   ....[3]....
        /*00a8*/ 	.word	0x00002af0


	//   ....[4]....
        /*00ac*/ 	.word	0x00002b20


	//   ....[5]....
        /*00b0*/ 	.word	0x00002b30


	//   ....[6]....
        /*00b4*/ 	.word	0x00002b60


	//   ....[7]....
        /*00b8*/ 	.word	0x00002b70


	//   ....[8]....
        /*00bc*/ 	.word	0x00002ba0


	//   ....[9]....
        /*00c0*/ 	.word	0x00002bb0


	//----- nvinfo : EIATTR_VRC_CTA_INIT_COUNT
	.align		4
.L_2535:
        /*00c4*/ 	.byte	0x02, 0x4a
	.zero		1
	.zero		1


	//----- nvinfo : EIATTR_EXIT_INSTR_OFFSETS
	.align		4
        /*00c8*/ 	.byte	0x04, 0x1c
        /*00ca*/ 	.short	(.L_2537 - .L_2536)


	//   ....[0]....
.L_2536:
        /*00cc*/ 	.word	0x0000e270


	//   ....[1]....
        /*00d0*/ 	.word	0x0000e310


	//----- nvinfo : EIATTR_MAX_THREADS
	.align		4
.L_2537:
        /*00d4*/ 	.byte	0x04, 0x05
        /*00d6*/ 	.short	(.L_2539 - .L_2538)
.L_2538:
        /*00d8*/ 	.word	0x00000100
        /*00dc*/ 	.word	0x00000001
        /*00e0*/ 	.word	0x00000001


	//----- nvinfo : EIATTR_CRS_STACK_SIZE
	.align		4
.L_2539:
        /*00e4*/ 	.byte	0x04, 0x1e
        /*00e6*/ 	.short	(.L_2541 - .L_2540)
.L_2540:
        /*00e8*/ 	.word	0x00000000


	//----- nvinfo : EIATTR_CBANK_PARAM_SIZE
	.align		4
.L_2541:
        /*00ec*/ 	.byte	0x03, 0x19
        /*00ee*/ 	.short	0x0128


	//----- nvinfo : EIATTR_PARAM_CBANK
	.align		4
        /*00f0*/ 	.byte	0x04, 0x0a
        /*00f2*/ 	.short	(.L_2543 - .L_2542)
	.align		4
.L_2542:
        /*00f4*/ 	.word	index@(.nv.constant0._ZN10layer_norm13ln_bwd_kernelINS_13Kernel_traitsI13__nv_bfloat16S2_fS2_fjLj7168ELj1ELj1ELj8ELj8ENS_18Kernel_traits_baseILj7168ES2_S2_fS2_fjLj256EEEEELb1ELb1ELb0ELb0EEEvNS_9BwdParamsE)
        /*00f8*/ 	.short	0x0380
        /*00fa*/ 	.short	0x0128


	//----- nvinfo : EIATTR_SW_WAR
	.align		4
.L_2543:
        /*00fc*/ 	.byte	0x04, 0x36
        /*00fe*/ 	.short	(.L_2545 - .L_2544)
.L_2544:
        /*0100*/ 	.word	0x00000008
.L_2545:


//--------------------- .nv.info._ZN10layer_norm13ln_bwd_kernelINS_13Kernel_traitsI13__nv_bfloat16S2_fS2_fjLj7168ELj1ELj1ELj8ELj8ENS_18Kernel_traits_baseILj7168ES2_S2_fS2_fjLj256EEEEELb1ELb1ELb0ELb1EEEvNS_9BwdParamsE --------------------------
	.section	.nv.info._ZN10layer_norm13ln_bwd_kernelINS_13Kernel_traitsI13__nv_bfloat16S2_fS2_fjLj7168ELj1ELj1ELj8ELj8ENS_18Kernel_traits_baseILj7168ES2_S2_fS2_fjLj256EEEEELb1ELb1ELb0ELb1EEEvNS_9BwdParamsE,"",@"SHT_CUDA_INFO"
	.sectionflags	@""
	.align	4


	//----- nvinfo : EIATTR_CUDA_API_VERSION
	.align		4
        /*0000*/ 	.byte	0x04, 0x37
        /*0002*/ 	.short	(.L_2547 - .L_2546)
.L_2546:
        /*0004*/ 	.word	0x00000082


	//----- nvinfo : EIATTR_KPARAM_INFO
	.align		4
.L_2547:
        /*0008*/ 	.byte	0x04, 0x17
        /*000a*/ 	.short	(.L_2549 - .L_2548)
.L_2548:
        /*000c*/ 	.word	0x00000000
        /*0010*/ 	.short	0x0000
        /*0012*/ 	.short	0x0000
        /*0014*/ 	.byte	0x00, 0xf0, 0xa1, 0x04


	//----- nvinfo : EIATTR_SPARSE_MMA_MASK
	.align		4
.L_2549:
        /*0018*/ 	.byte	0x03, 0x50
        /*001a*/ 	.short	0x0000


	//----- nvinfo : EIATTR_MAXREG_COUNT
	.align		4
        /*001c*/ 	.byte	0x03, 0x1b
        /*001e*/ 	.short	0x00ff


	//----- nvinfo : EIATTR_NUM_BARRIERS
	.align		4
        /*0020*/ 	.byte	0x02, 0x4c
        /*0022*/ 	.byte	0x01
	.zero		1


	//----- nvinfo : EIATTR_ANNOTATIONS
	.align		4
        /*0024*/ 	.byte	0x04, 0x55
        /*0026*/ 	.short	(.L_2551 - .L_2550)


	//   ....[0]....
.L_2550:
        /*0028*/ 	.word	0x00000001
        /*002c*/ 	.byte	0x50, 0x08, 0x00, 0x00, 0x01, 0x00, 0x00, 0x00, 0xb0, 0x0b, 0x00, 0x00


	//----- nvinfo : EIATTR_MERCURY_ISA_VERSION
	.align		4
.L_2551:
        /*0038*/ 	.byte	0x03, 0x5f
        /*003a*/ 	.short	0x0101


	//----- nvinfo : EIATTR_COOP_GROUP_MASK_REGIDS
	.align		4
        /*003c*/ 	.byte	0x04, 0x29
        /*003e*/ 	.short	(.L_2553 - .L_2552)


	//   ....[0]....
.L_2552:
        /*0040*/ 	.word	0xffffffff


	//   ....[1]....
        /*0044*/ 	.word	0xffffffff


	//   ....[2]....
        /*0048*/ 	.word	0xffffffff


	//   ....[3]....
        /*004c*/ 	.word	0xffffffff


	//   ....[4]....
        /*0050*/ 	.word	0xffffffff


	//   ....[5]....
        /*0054*/ 	.word	0xffffffff


	//   ....[6]....
        /*0058*/ 	.word	0xffffffff


	//   ....[7]....
        /*005c*/ 	.word	0xffffffff


	//   ....[8]....
        /*0060*/ 	.word	0xffffffff


	//   ....[9]....
        /*0064*/ 	.word	0xffffffff


	//----- nvinfo : EIATTR_COOP_GROUP_INSTR_OFFSETS
	.align		4
.L_2553:
        /*0068*/ 	.byte	0x04, 0x28
        /*006a*/ 	.short	(.L_2555 - .L_2554)


	//   ....[0]....
.L_2554:
        /*006c*/ 	.word	0x00001d60


	//   ....[1]....
        /*0070*/ 	.word	0x00001e10


	//   ....[2]....
        /*0074*/ 	.word	0x00001e20


	//   ....[3]....
        /*0078*/ 	.word	0x00001e50


	//   ....[4]....
        /*007c*/ 	.word	0x00001e70


	//   ....[5]....
        /*0080*/ 	.word	0x00001eb0


	//   ....[6]....
        /*0084*/ 	.word	0x00001ed0


	//   ....[7]....
        /*0088*/ 	.word	0x00001f10


	//   ....[8]....
        /*008c*/ 	.word	0x00001f20


	//   ....[9]....
        /*0090*/ 	.word	0x00001f60


	//----- nvinfo : EIATTR_VRC_CTA_INIT_COUNT
	.align		4
.L_2555:
        /*0094*/ 	.byte	0x02, 0x4a
	.zero		1
	.zero		1


	//----- nvinfo : EIATTR_EXIT_INSTR_OFFSETS
	.align		4
        /*0098*/ 	.byte	0x04, 0x1c
        /*009a*/ 	.short	(.L_2557 - .L_2556)


	//   ....[0]....
.L_2556:
        /*009c*/ 	.word	0x0000ab90


	//----- nvinfo : EIATTR_MAX_THREADS
	.align		4
.L_2557:
        /*00a0*/ 	.byte	0x04, 0x05
        /*00a2*/ 	.short	(.L_2559 - .L_2558)
.L_2558:
        /*00a4*/ 	.word	0x00000100
        /*00a8*/ 	.word	0x00000001
        /*00ac*/ 	.word	0x00000001


	//----- nvinfo : EIATTR_CBANK_PARAM_SIZE
	.align		4
.L_2559:
        /*00b0*/ 	.byte	0x03, 0x19
        /*00b2*/ 	.short	0x0128


	//----- nvinfo : EIATTR_PARAM_CBANK
	.align		4
        /*00b4*/ 	.byte	0x04, 0x0a
        /*00b6*/ 	.short	(.L_2561 - .L_2560)
	.align		4
.L_2560:
        /*00b8*/ 	.word	index@(.nv.constant0._ZN10layer_norm13ln_bwd_kernelINS_13Kernel_traitsI13__nv_bfloat16S2_fS2_fjLj7168ELj1ELj1ELj8ELj8ENS_18Kernel_traits_baseILj7168ES2_S2_fS2_fjLj256EEEEELb1ELb1ELb0ELb1EEEvNS_9BwdParamsE)
        /*00bc*/ 	.short	0x0380
        /*00be*/ 	.short	0x0128


	//----- nvinfo : EIATTR_SW_WAR
	.align		4
.L_2561:
        /*00c0*/ 	.byte	0x04, 0x36
        /*00c2*/ 	.short	(.L_2563 - .L_2562)
.L_2562:
        /*00c4*/ 	.word	0x00000008
.L_2563:


//--------------------- .nv.info._ZN10layer_norm22ln_bwd_finalize_kernelINS_22Kernel_traits_finalizeILj7168E13__nv_bfloat16S2_fS2_fjLb1ELj1024ELj4ENS_18Kernel_traits_baseILj7168ES2_S2_fS2_fjLj1024EEEEELb1ELb0EEEvNS_9BwdParamsE --------------------------
	.section	.nv.info._ZN10layer_norm22ln_bwd_finalize_kernelINS_22Kernel_traits_finalizeILj7168E13__nv_bfloat16S2_fS2_fjLb1ELj1024ELj4ENS_18Kernel_traits_baseILj7168ES2_S2_fS2_fjLj1024EEEEELb1ELb0EEEvNS_9BwdParamsE,"",@"SHT_CUDA_INFO"
	.sectionflags	@""
	.align	4


	//----- nvinfo : EIATTR_CUDA_API_VERSION
	.align		4
        /*0000*/ 	.byte	0x04, 0x37
        /*0002*/ 	.short	(.L_2565 - .L_2564)
.L_2564:
        /*0004*/ 	.word	0x00000082


	//----- nvinfo : EIATTR_KPARAM_INFO
	.align		4
.L_2565:
        /*0008*/ 	.byte	0x04, 0x17
        /*000a*/ 	.short	(.L_2567 - .L_2566)
.L_2566:
        /*000c*/ 	.word	0x00000000
        /*0010*/ 	.short	0x0000
        /*0012*/ 	.short	0x0000
        /*0014*/ 	.byte	0x00, 0xf0, 0xa1, 0x04


	//----- nvinfo : EIATTR_SPARSE_MMA_MASK
	.align		4
.L_2567:
        /*0018*/ 	.byte	0x03, 0x50
        /*001a*/ 	.short	0x0000


	//----- nvinfo : EIATTR_MAXREG_COUNT
	.align		4
        /*001c*/ 	.byte	0x03, 0x1b
        /*001e*/ 	.short	0x0040


	//----- nvinfo : EIATTR_NUM_BARRIERS
	.align		4
        /*0020*/ 	.byte	0x02, 0x4c
        /*0022*/ 	.byte	0x01
	.zero		1


	//----- nvinfo : EIATTR_MERCURY_ISA_VERSION
	.align		4
        /*0024*/ 	.byte	0x03, 0x5f
        /*0026*/ 	.short	0x0101


	//----- nvinfo : EIATTR_COOP_GROUP_MASK_REGIDS
	.align		4
        /*0028*/ 	.byte	0x04, 0x29
        /*002a*/ 	.short	(.L_2569 - .L_2568)


	//   ....[0]....
.L_2568:
        /*002c*/ 	.word	0xffffffff


	//   ....[1]....
        /*0030*/ 	.word	0xffffffff


	//   ....[2]....
        /*0034*/ 	.word	0xffffffff


	//   ....[3]....
        /*0038*/ 	.word	0xffffffff


	//   ....[4]....
        /*003c*/ 	.word	0xffffffff


	//   ....[5]....
        /*0040*/ 	.word	0xffffffff


	//   ....[6]....
        /*0044*/ 	.word	0xffffffff


	//   ....[7]....
        /*0048*/ 	.word	0xffffffff


	//   ....[8]....
        /*004c*/ 	.word	0xffffffff


	//   ....[9]....
        /*0050*/ 	.word	0xffffffff


	//   ....[10]....
        /*0054*/ 	.word	0xffffffff


	//   ....[11]....
        /*0058*/ 	.word	0xffffffff


	//   ....[12]....
        /*005c*/ 	.word	0xffffffff


	//   ....[13]....
        /*0060*/ 	.word	0xffffffff


	//   ....[14]....
        /*0064*/ 	.word	0xffffffff


	//----- nvinfo : EIATTR_COOP_GROUP_INSTR_OFFSETS
	.align		4
.L_2569:
        /*0068*/ 	.byte	0x04, 0x28
        /*006a*/ 	.short	(.L_2571 - .L_2570)


	//   ....[0]....
.L_2570:
        /*006c*/ 	.word	0x00001060


	//   ....[1]....
        /*0070*/ 	.word	0x00001070


	//   ....[2]....
        /*0074*/ 	.word	0x00001080


	//   ....[3]....
        /*0078*/ 	.word	0x000010b0


	//   ....[4]....
        /*007c*/ 	.word	0x000010d0


	//   ....[5]....
        /*0080*/ 	.word	0x000010e0


	//   ....[6]....
        /*0084*/ 	.word	0x00001110


	//   ....[7]....
        /*0088*/ 	.word	0x00001130


	//   ....[8]....
        /*008c*/ 	.word	0x00001140


	//   ....[9]....
        /*0090*/ 	.word	0x00001180


	//   ....[10]....
        /*0094*/ 	.word	0x000011b0


	//   ....[11]....
        /*0098*/ 	.word	0x000011c0


	//   ....[12]....
        /*009c*/ 	.word	0x00001200


	//   ....[13]....
        /*00a0*/ 	.word	0x00001220


	//   ....[14]....
        /*00a4*/ 	.word	0x00001230


	//----- nvinfo : EIATTR_VRC_CTA_INIT_COUNT
	.align		4
.L_2571:
        /*00a8*/ 	.byte	0x02, 0x4a
	.zero		1
	.zero		1


	//----- nvinfo : EIATTR_EXIT_INSTR_OFFSETS
	.align		4
        /*00ac*/ 	.byte	0x04, 0x1c
        /*00ae*/ 	.short	(.L_2573 - .L_2572)


	//   ....[0]....
.L_2572:
        /*00b0*/ 	.word	0x00000060


	//   ....[1]....
        /*00b4*/ 	.word	0x000012b0


	//   ....[2]....
        /*00b8*/ 	.word	0x000012e0


	//   ....[3]....
        /*00bc*/ 	.word	0x000013f0


	//----- nvinfo : EIATTR_MAX_THREADS
	.align		4
.L_2573:
        /*00c0*/ 	.byte	0x04, 0x05
        /*00c2*/ 	.short	(.L_2575 - .L_2574)
.L_2574:
        /*00c4*/ 	.word	0x00000400
        /*00c8*/ 	.word	0x00000001
        /*00cc*/ 	.word	0x00000001


	//----- nvinfo : EIATTR_CRS_STACK_SIZE
	.align		4
.L_2575:
        /*00d0*/ 	.byte	0x04, 0x1e
        /*00d2*/ 	.short	(.L_2577 - .L_2576)
.L_2576:
        /*00d4*/ 	.word	0x00000000


	//----- nvinfo : EIATTR_CBANK_PARAM_SIZE
	.align		4
.L_2577:
        /*00d8*/ 	.byte	0x03, 0x19
        /*00da*/ 	.short	0x0128


	//----- nvinfo : EIATTR_PARAM_CBANK
	.align		4
        /*00dc*/ 	.byte	0x04, 0x0a
        /*00de*/ 	.short	(.L_2579 - .L_2578)
	.align		4
.L_2578:
        /*00e0*/ 	.word	index@(.nv.constant0._ZN10layer_norm22ln_bwd_finalize_kernelINS_22Kernel_traits_finalizeILj7168E13__nv_bfloat16S2_fS2_fjLb1ELj1024ELj4ENS_18Kernel_traits_baseILj7168ES2_S2_fS2_fjLj1024EEEEELb1ELb0EEEvNS_9BwdParamsE)
        /*00e4*/ 	.short	0x0380
        /*00e6*/ 	.short	0x0128


	//----- nvinfo : EIATTR_SW_WAR
	.align		4
.L_2579:
        /*00e8*/ 	.byte	0x04, 0x36
        /*00ea*/ 	.short	(.L_2581 - .L_2580)
.L_2580:
        /*00ec*/ 	.word	0x00000008
.L_2581:


//--------------------- .nv.info._ZN10layer_norm13ln_bwd_kernelINS_13Kernel_traitsI13__nv_bfloat16S2_fS2_fjLj7168ELj1ELj1ELj8ELj8ENS_18Kernel_traits_baseILj7168ES2_S2_fS2_fjLj256EEEEELb1ELb1ELb1ELb0EEEvNS_9BwdParamsE --------------------------
	.section	.nv.info._ZN10layer_norm13ln_bwd_kernelINS_13Kernel_traitsI13__nv_bfloat16S2_fS2_fjLj7168ELj1ELj1ELj8ELj8ENS_18Kernel_traits_baseILj7168ES2_S2_fS2_fjLj256EEEEELb1ELb1ELb1ELb0EEEvNS_9BwdParamsE,"",@"SHT_CUDA_INFO"
	.sectionflags	@""
	.align	4


	//----- nvinfo : EIATTR_CUDA_API_VERSION
	.align		4
        /*0000*/ 	.byte	0x04, 0x37
        /*0002*/ 	.short	(.L_2583 - .L_2582)
.L_2582:
        /*0004*/ 	.word	0x00000082


	//----- nvinfo : EIATTR_KPARAM_INFO
	.align		4
.L_2583:
        /*0008*/ 	.byte	0x04, 0x17
        /*000a*/ 	.short	(.L_2585 - .L_2584)
.L_2584:
        /*000c*/ 	.word	0x00000000
        /*0010*/ 	.short	0x0000
        /*0012*/ 	.short	0x0000
        /*0014*/ 	.byte	0x00, 0xf0, 0xa1, 0x04


	//----- nvinfo : EIATTR_SPARSE_MMA_MASK
	.align		4
.L_2585:
        /*0018*/ 	.byte	0x03, 0x50
        /*001a*/ 	.short	0x0000


	//----- nvinfo : EIATTR_MAXREG_COUNT
	.align		4
        /*001c*/ 	.byte	0x03, 0x1b
        /*001e*/ 	.short	0x00ff


	//----- nvinfo : EIATTR_NUM_BARRIERS
	.align		4
        /*0020*/ 	.byte	0x02, 0x4c
        /*0022*/ 	.byte	0x01
	.zero		1


	//----- nvinfo : EIATTR_ANNOTATIONS
	.align		4
        /*0024*/ 	.byte	0x04, 0x55
        /*0026*/ 	.short	(.L_2587 - .L_2586)


	//   ....[0]....
.L_2586:
        /*0028*/ 	.word	0x00000001
        /*002c*/ 	.byte	0x80, 0x08, 0x00, 0x00, 0x01, 0x00, 0x00, 0x00, 0x20, 0x09, 0x00, 0x00, 0x01, 0x00, 0x00, 0x00
        /*003c*/ 	.byte	0x60, 0x09, 0x00, 0x00, 0x01, 0x00, 0x00, 0x00, 0xa0, 0x09, 0x00, 0x00, 0x01, 0x00, 0x00, 0x00
        /*004c*/ 	.byte	0xe0, 0x09, 0x00, 0x00, 0x01, 0x00, 0x00, 0x00, 0x20, 0x0a, 0x00, 0x00, 0x01, 0x00, 0x00, 0x00
        /*005c*/ 	.byte	0x50, 0x12, 0x00, 0x00, 0x01, 0x00, 0x00, 0x00, 0x60, 0x12, 0x00, 0x00, 0x01, 0x00, 0x00, 0x00
        /*006c*/ 	.byte	0x80, 0x12, 0x00, 0x00, 0x01, 0x00, 0x00, 0x00, 0x90, 0x12, 0x00, 0x00, 0x01, 0x00, 0x00, 0x00
        /*007c*/ 	.byte	0x50, 0x16, 0x00, 0x00, 0x01, 0x00, 0x00, 0x00, 0x60, 0x16, 0x00, 0x00


	//----- nvinfo : EIATTR_MERCURY_ISA_VERSION
	.align		4
.L_2587:
        /*0088*/ 	.byte	0x03, 0x5f
        /*008a*/ 	.short	0x0101


	//----- nvinfo : EIATTR_COOP_GROUP_MASK_REGIDS
	.align		4
        /*008c*/ 	.byte	0x04, 0x29
        /*008e*/ 	.short	(.L_2589 - .L_2588)


	//   ....[0]....
.L_2588:
        /*0090*/ 	.word	0xffffffff


	//   ....[1]....
        /*0094*/ 	.word	0xffffffff


	//   ....[2]....
        /*0098*/ 	.word	0xffffffff


	//   ....[3]....
        /*009c*/ 	.word	0xffffffff


	//   ....[4]....
        /*00a0*/ 	.word	0xffffffff


	//   ....[5]....
        /*00a4*/ 	.word	0xffffffff


	//   ....[6]....
        /*00a8*/ 	.word	0xffffffff


	//   ....[7]....
        /*00ac*/ 	.word	0xffffffff


	//   ....[8]....
        /*00b0*/ 	.word	0xffffffff


	//   ....[9]....
        /*00b4*/ 	.word	0xffffffff


	//----- nvinfo : EIATTR_COOP_GROUP_INSTR_OFFSETS
	.align		4
.L_2589:
        /*00b8*/ 	.byte	0x04, 0x28
        /*00ba*/ 	.short	(.L_2591 - .L_2590)


	//   ....[0]....
.L_2590:
        /*00bc*/ 	.word	0x00003470


	//   ....[1]....
        /*00c0*/ 	.word	0x00003490


	//   ....[2]....
        /*00c4*/ 	.word	0x000034c0


	//   ....[3]....
        /*00c8*/ 	.word	0x000034d0


	//   ....[4]....
        /*00cc*/ 	.word	0x00003500


	//   ....[5]....
        /*00d0*/ 	.word	0x00003510


	//   ....[6]....
        /*00d4*/ 	.word	0x00003540


	//   ....[7]....
        /*00d8*/ 	.word	0x00003550


	//   ....[8]....
        /*00dc*/ 	.word	0x00003580


	//   ....[9]....
        /*00e0*/ 	.word	0x00003590


	//----- nvinfo : EIATTR_VRC_CTA_INIT_COUNT
	.align		4
.L_2591:
        /*00e4*/ 	.byte	0x02, 0x4a
	.zero		1
	.zero		1


	//----- nvinfo : EIATTR_EXIT_INSTR_OFFSETS
	.align		4
        /*00e8*/ 	.byte	0x04, 0x1c
        /*00ea*/ 	.short	(.L_2593 - .L_2592)


	//   ....[0]....
.L_2592:
        /*00ec*/ 	.word	0x000108e0


	//   ....[1]....
        /*00f0*/ 	.word	0x00010980


	//----- nvinfo : EIATTR_MAX_THREADS
	.align		4
.L_2593:
        /*00f4*/ 	.byte	0x04, 0x05
        /*00f6*/ 	.short	(.L_2595 - .L_2594)
.L_2594:
        /*00f8*/ 	.word	0x00000100
        /*00fc*/ 	.word	0x00000001
        /*0100*/ 	.word	0x00000001


	//----- nvinfo : EIATTR_CRS_STACK_SIZE
	.align		4
.L_2595:
        /*0104*/ 	.byte	0x04, 0x1e
        /*0106*/ 	.short	(.L_2597 - .L_2596)
.L_2596:
        /*0108*/ 	.word	0x00000000


	//----- nvinfo : EIATTR_CBANK_PARAM_SIZE
	.align		4
.L_2597:
        /*010c*/ 	.byte	0x03, 0x19
        /*010e*/ 	.short	0x0128


	//----- nvinfo : EIATTR_PARAM_CBANK
	.align		4
        /*0110*/ 	.byte	0x04, 0x0a
        /*0112*/ 	.short	(.L_2599 - .L_2598)
	.align		4
.L_2598:
        /*0114*/ 	.word	index@(.nv.constant0._ZN10layer_norm13ln_bwd_kernelINS_13Kernel_traitsI13__nv_bfloat16S2_fS2_fjLj7168ELj1ELj1ELj8ELj8ENS_18Kernel_traits_baseILj7168ES2_S2_fS2_fjLj256EEEEELb1ELb1ELb1ELb0EEEvNS_9BwdParamsE)
        /*0118*/ 	.short	0x0380
        /*011a*/ 	.short	0x0128


	//----- nvinfo : EIATTR_SW_WAR
	.align		4
.L_2599:
        /*011c*/ 	.byte	0x04, 0x36
        /*011e*/ 	.short	(.L_2601 - .L_2600)
.L_2600:
        /*0120*/ 	.word	0x00000008
.L_2601:


//--------------------- .nv.info._ZN10layer_norm22ln_bwd_finalize_kernelINS_22Kernel_traits_finalizeILj7168E13__nv_bfloat16S2_fS2_fjLb1ELj1024ELj4ENS_18Kernel_traits_baseILj7168ES2_S2_fS2_fjLj1024EEEEELb1ELb1EEEvNS_9BwdParamsE --------------------------
	.section	.nv.info._ZN10layer_norm22ln_bwd_finalize_kernelINS_22Kernel_traits_finalizeILj7168E13__nv_bfloat16S2_fS2_fjLb1ELj1024ELj4ENS_18Kernel_traits_baseILj7168ES2_S2_fS2_fjLj1024EEEEELb1ELb1EEEvNS_9BwdParamsE,"",@"SHT_CUDA_INFO"
	.sectionflags	@""
	.align	4


	//----- nvinfo : EIATTR_CUDA_API_VERSION
	.align		4
        /*0000*/ 	.byte	0x04, 0x37
        /*0002*/ 	.short	(.L_2603 - .L_2602)
.L_2602:
        /*0004*/ 	.word	0x00000082


	//----- nvinfo : EIATTR_KPARAM_INFO
	.align		4
.L_2603:
        /*0008*/ 	.byte	0x04, 0x17
        /*000a*/ 	.short	(.L_2605 - .L_2604)
.L_2604:
        /*000c*/ 	.word	0x00000000
        /*0010*/ 	.short	0x0000
        /*0012*/ 	.short	0x0000
        /*0014*/ 	.byte	0x00, 0xf0, 0xa1, 0x04


	//----- nvinfo : EIATTR_SPARSE_MMA_MASK
	.align		4
.L_2605:
        /*0018*/ 	.byte	0x03, 0x50
        /*001a*/ 	.short	0x0000


	//----- nvinfo : EIATTR_MAXREG_COUNT
	.align		4
        /*001c*/ 	.byte	0x03, 0x1b
        /*001e*/ 	.short	0x0040


	//----- nvinfo : EIATTR_NUM_BARRIERS
	.align		4
        /*0020*/ 	.byte	0x02, 0x4c
        /*0022*/ 	.byte	0x01
	.zero		1


	//----- nvinfo : EIATTR_MERCURY_ISA_VERSION
	.align		4
        /*0024*/ 	.byte	0x03, 0x5f
        /*0026*/ 	.short	0x0101


	//----- nvinfo : EIATTR_COOP_GROUP_MASK_REGIDS
	.align		4
        /*0028*/ 	.byte	0x04, 0x29
        /*002a*/ 	.short	(.L_2607 - .L_2606)


	//   ....[0]....
.L_2606:
        /*002c*/ 	.word	0xffffffff


	//   ....[1]....
        /*0030*/ 	.word	0xffffffff


	//   ....[2]....
        /*0034*/ 	.word	0xffffffff


	//   ....[3]....
        /*0038*/ 	.word	0xffffffff


	//   ....[4]....
        /*003c*/ 	.word	0xffffffff


	//   ....[5]....
        /*0040*/ 	.word	0xffffffff


	//   ....[6]....
        /*0044*/ 	.word	0xffffffff


	//   ....[7]....
        /*0048*/ 	.word	0xffffffff


	//   ....[8]....
        /*004c*/ 	.word	0xffffffff


	//   ....[9]....
        /*0050*/ 	.word	0xffffffff


	//   ....[10]....
        /*0054*/ 	.word	0xffffffff


	//   ....[11]....
        /*0058*/ 	.word	0xffffffff


	//   ....[12]....
        /*005c*/ 	.word	0xffffffff


	//   ....[13]....
        /*0060*/ 	.word	0xffffffff


	//   ....[14]....
        /*0064*/ 	.word	0xffffffff


	//----- nvinfo : EIATTR_COOP_GROUP_INSTR_OFFSETS
	.align		4
.L_2607:
        /*0068*/ 	.byte	0x04, 0x28
        /*006a*/ 	.short	(.L_2609 - .L_2608)


	//   ....[0]....
.L_2608:
        /*006c*/ 	.word	0x00001070


	//   ....[1]....
        /*0070*/ 	.word	0x00001080


	//   ....[2]....
        /*0074*/ 	.word	0x00001090


	//   ....[3]....
        /*0078*/ 	.word	0x000010c0


	//   ....[4]....
        /*007c*/ 	.word	0x000010e0


	//   ....[5]....
        /*0080*/ 	.word	0x000010f0


	//   ....[6]....
        /*0084*/ 	.word	0x00001120


	//   ....[7]....
        /*0088*/ 	.word	0x00001140


	//   ....[8]....
        /*008c*/ 	.word	0x00001150


	//   ....[9]....
        /*0090*/ 	.word	0x00001180


	//   ....[10]....
        /*0094*/ 	.word	0x000011a0


	//   ....[11]....
        /*0098*/ 	.word	0x000011b0


	//   ....[12]....
        /*009c*/ 	.word	0x000011f0


	//   ....[13]....
        /*00a0*/ 	.word	0x00001210


	//   ....[14]....
        /*00a4*/ 	.word	0x00001220


	//----- nvinfo : EIATTR_VRC_CTA_INIT_COUNT
	.align		4
.L_2609:
        /*00a8*/ 	.byte	0x02, 0x4a
	.zero		1
	.zero		1


	//----- nvinfo : EIATTR_EXIT_INSTR_OFFSETS
	.align		4
        /*00ac*/ 	.byte	0x04, 0x1c
        /*00ae*/ 	.short	(.L_2611 - .L_2610)


	//   ....[0]....
.L_2610:
        /*00b0*/ 	.word	0x00000060


	//   ....[1]....
        /*00b4*/ 	.word	0x000012a0


	//   ....[2]....
        /*00b8*/ 	.word	0x000013c0


	//----- nvinfo : EIATTR_MAX_THREADS
	.align		4
.L_2611:
        /*00bc*/ 	.byte	0x04, 0x05
        /*00be*/ 	.short	(.L_2613 - .L_2612)
.L_2612:
        /*00c0*/ 	.word	0x00000400
        /*00c4*/ 	.word	0x00000001
        /*00c8*/ 	.word	0x00000001


	//----- nvinfo : EIATTR_CRS_STACK_SIZE
	.align		4
.L_2613:
        /*00cc*/ 	.byte	0x04, 0x1e
        /*00ce*/ 	.short	(.L_2615 - .L_2614)
.L_2614:
        /*00d0*/ 	.word	0x00000000


	//----- nvinfo : EIATTR_CBANK_PARAM_SIZE
	.align		4
.L_2615:
        /*00d4*/ 	.byte	0x03, 0x19
        /*00d6*/ 	.short	0x0128


	//----- nvinfo : EIATTR_PARAM_CBANK
	.align		4
        /*00d8*/ 	.byte	0x04, 0x0a
        /*00da*/ 	.short	(.L_2617 - .L_2616)
	.align		4
.L_2616:
        /*00dc*/ 	.word	index@(.nv.constant0._ZN10layer_norm22ln_bwd_finalize_kernelINS_22Kernel_traits_finalizeILj7168E13__nv_bfloat16S2_fS2_fjLb1ELj1024ELj4ENS_18Kernel_traits_baseILj7168ES2_S2_fS2_fjLj1024EEEEELb1ELb1EEEvNS_9BwdParamsE)
        /*00e0*/ 	.short	0x0380
        /*00e2*/ 	.short	0x0128


	//----- nvinfo : EIATTR_SW_WAR
	.align		4
.L_2617:
        /*00e4*/ 	.byte	0x04, 0x36
        /*00e6*/ 	.short	(.L_2619 - .L_2618)
.L_2618:
        /*00e8*/ 	.word	0x00000008
.L_2619:


//--------------------- .nv.info._ZN10layer_norm13ln_bwd_kernelINS_13Kernel_traitsI13__nv_bfloat16S2_fS2_fjLj7168ELj1ELj1ELj8ELj8ENS_18Kernel_traits_baseILj7168ES2_S2_fS2_fjLj256EEEEELb1ELb1ELb1ELb1EEEvNS_9BwdParamsE --------------------------
	.section	.nv.info._ZN10layer_norm13ln_bwd_kernelINS_13Kernel_traitsI13__nv_bfloat16S2_fS2_fjLj7168ELj1ELj1ELj8ELj8ENS_18Kernel_traits_baseILj7168ES2_S2_fS2_fjLj256EEEEELb1ELb1ELb1ELb1EEEvNS_9BwdParamsE,"",@"SHT_CUDA_INFO"
	.sectionflags	@""
	.align	4


	//----- nvinfo : EIATTR_CUDA_API_VERSION
	.align		4
        /*0000*/ 	.byte	0x04, 0x37
        /*0002*/ 	.short	(.L_2621 - .L_2620)
.L_2620:
        /*0004*/ 	.word	0x00000082


	//----- nvinfo : EIATTR_KPARAM_INFO
	.align		4
.L_2621:
        /*0008*/ 	.byte	0x04, 0x17
        /*000a*/ 	.short	(.L_2623 - .L_2622)
.L_2622:
        /*000c*/ 	.word	0x00000000
        /*0010*/ 	.short	0x0000
        /*0012*/ 	.short	0x0000
        /*0014*/ 	.byte	0x00, 0xf0, 0xa1, 0x04


	//----- nvinfo : EIATTR_SPARSE_MMA_MASK
	.align		4
.L_2623:
        /*0018*/ 	.byte	0x03, 0x50
        /*001a*/ 	.short	0x0000


	//----- nvinfo : EIATTR_MAXREG_COUNT
	.align		4
        /*001c*/ 	.byte	0x03, 0x1b
        /*001e*/ 	.short	0x00ff


	//----- nvinfo : EIATTR_NUM_BARRIERS
	.align		4
        /*0020*/ 	.byte	0x02, 0x4c
        /*0022*/ 	.byte	0x01
	.zero		1


	//----- nvinfo : EIATTR_MERCURY_ISA_VERSION
	.align		4
        /*0024*/ 	.byte	0x03, 0x5f
        /*0026*/ 	.short	0x0101


	//----- nvinfo : EIATTR_COOP_GROUP_MASK_REGIDS
	.align		4
        /*0028*/ 	.byte	0x04, 0x29
        /*002a*/ 	.short	(.L_2625 - .L_2624)


	//   ....[0]....
.L_2624:
        /*002c*/ 	.word	0xffffffff


	//   ....[1]....
        /*0030*/ 	.word	0xffffffff


	//   ....[2]....
        /*0034*/ 	.word	0xffffffff


	//   ....[3]....
        /*0038*/ 	.word	0xffffffff


	//   ....[4]....
        /*003c*/ 	.word	0xffffffff


	//   ....[5]....
        /*0040*/ 	.word	0xffffffff


	//   ....[6]....
        /*0044*/ 	.word	0xffffffff


	//   ....[7]....
        /*0048*/ 	.word	0xffffffff


	//   ....[8]....
        /*004c*/ 	.word	0xffffffff


	//   ....[9]....
        /*0050*/ 	.word	0xffffffff


	//----- nvinfo : EIATTR_COOP_GROUP_INSTR_OFFSETS
	.align		4
.L_2625:
        /*0054*/ 	.byte	0x04, 0x28
        /*0056*/ 	.short	(.L_2627 - .L_2626)


	//   ....[0]....
.L_2626:
        /*0058*/ 	.word	0x000024d0


	//   ....[1]....
        /*005c*/ 	.word	0x00002510


	//   ....[2]....
        /*0060*/ 	.word	0x00002560


	//   ....[3]....
        /*0064*/ 	.word	0x00002580


	//   ....[4]....
        /*0068*/ 	.word	0x000025d0


	//   ....[5]....
        /*006c*/ 	.word	0x000025e0


	//   ....[6]....
        /*0070*/ 	.word	0x00002630


	//   ....[7]....
        /*0074*/ 	.word	0x00002650


	//   ....[8]....
        /*0078*/ 	.word	0x00002680


	//   ....[9]....
        /*007c*/ 	.word	0x00002690


	//----- nvinfo : EIATTR_VRC_CTA_INIT_COUNT
	.align		4
.L_2627:
        /*0080*/ 	.byte	0x02, 0x4a
	.zero		1
	.zero		1


	//----- nvinfo : EIATTR_EXIT_INSTR_OFFSETS
	.align		4
        /*0084*/ 	.byte	0x04, 0x1c
        /*0086*/ 	.short	(.L_2629 - .L_2628)


	//   ....[0]....
.L_2628:
        /*0088*/ 	.word	0x0000e720


	//----- nvinfo : EIATTR_MAX_THREADS
	.align		4
.L_2629:
        /*008c*/ 	.byte	0x04, 0x05
        /*008e*/ 	.short	(.L_2631 - .L_2630)
.L_2630:
        /*0090*/ 	.word	0x00000100
        /*0094*/ 	.word	0x00000001
        /*0098*/ 	.word	0x00000001


	//----- nvinfo : EIATTR_CRS_STACK_SIZE
	.align		4
.L_2631:
        /*009c*/ 	.byte	0x04, 0x1e
        /*009e*/ 	.short	(.L_2633 - .L_2632)
.L_2632:
        /*00a0*/ 	.word	0x00000000


	//----- nvinfo : EIATTR_CBANK_PARAM_SIZE
	.align		4
.L_2633:
        /*00a4*/ 	.byte	0x03, 0x19
        /*00a6*/ 	.short	0x0128


	//----- nvinfo : EIATTR_PARAM_CBANK
	.align		4
        /*00a8*/ 	.byte	0x04, 0x0a
        /*00aa*/ 	.short	(.L_2635 - .L_2634)
	.align		4
.L_2634:
        /*00ac*/ 	.word	index@(.nv.constant0._ZN10layer_norm13ln_bwd_kernelINS_13Kernel_traitsI13__nv_bfloat16S2_fS2_fjLj7168ELj1ELj1ELj8ELj8ENS_18Kernel_traits_baseILj7168ES2_S2_fS2_fjLj256EEEEELb1ELb1ELb1ELb1EEEvNS_9BwdParamsE)
        /*00b0*/ 	.short	0x0380
        /*00b2*/ 	.short	0x0128


	//----- nvinfo : EIATTR_SW_WAR
	.align		4
.L_2635:
        /*00b4*/ 	.byte	0x04, 0x36
        /*00b6*/ 	.short	(.L_2637 - .L_2636)
.L_2636:
        /*00b8*/ 	.word	0x00000008
.L_2637:


//--------------------- .nv.info._ZN10layer_norm13ln_bwd_kernelINS_13Kernel_traitsIf13__nv_bfloat16fS2_fjLj7168ELj1ELj1ELj8ELj8ENS_18Kernel_traits_baseILj7168EfS2_fS2_fjLj256EEEEELb0ELb0ELb0ELb0EEEvNS_9BwdParamsE --------------------------
	.section	.nv.info._ZN10layer_norm13ln_bwd_kernelINS_13Kernel_traitsIf13__nv_bfloat16fS2_fjLj7168ELj1ELj1ELj8ELj8ENS_18Kernel_traits_baseILj7168EfS2_fS2_fjLj256EEEEELb0ELb0ELb0ELb0EEEvNS_9BwdParamsE,"",@"SHT_CUDA_INFO"
	.sectionflags	@""
	.align	4


	//----- nvinfo : EIATTR_CUDA_API_VERSION
	.align		4
        /*0000*/ 	.byte	0x04, 0x37
        /*0002*/ 	.short	(.L_2639 - .L_2638)
.L_2638:
        /*0004*/ 	.word	0x00000082


	//----- nvinfo : EIATTR_KPARAM_INFO
	.align		4
.L_2639:
        /*0008*/ 	.byte	0x04, 0x17
        /*000a*/ 	.short	(.L_2641 - .L_2640)
.L_2640:
        /*000c*/ 	.word	0x00000000
        /*0010*/ 	.short	0x0000
        /*0012*/ 	.short	0x0000
        /*0014*/ 	.byte	0x00, 0xf0, 0xa1, 0x04


	//----- nvinfo : EIATTR_SPARSE_MMA_MASK
	.align		4
.L_2641:
        /*0018*/ 	.byte	0x03, 0x50
        /*001a*/ 	.short	0x0000


	//----- nvinfo : EIATTR_MAXREG_COUNT
	.align		4
        /*001c*/ 	.byte	0x03, 0x1b
        /*001e*/ 	.short	0x00ff


	//----- nvinfo : EIATTR_NUM_BARRIERS
	.align		4
        /*0020*/ 	.byte	0x02, 0x4c
        /*0022*/ 	.byte	0x01
	.zero		1


	//----- nvinfo : EIATTR_MERCURY_ISA_VERSION
	.align		4
        /*0024*/ 	.byte	0x03, 0x5f
        /*0026*/ 	.short	0x0101


	//----- nvinfo : EIATTR_COOP_GROUP_MASK_REGIDS
	.align		4
        /*0028*/ 	.byte	0x04, 0x29
        /*002a*/ 	.short	(.L_2643 - .L_2642)


	//   ....[0]....
.L_2642:
        /*002c*/ 	.word	0xffffffff


	//   ....[1]....
        /*0030*/ 	.word	0xffffffff


	//   ....[2]....
        /*0034*/ 	.word	0xffffffff


	//   ....[3]....
        /*0038*/ 	.word	0xffffffff


	//   ....[4]....
        /*003c*/ 	.word	0xffffffff


	//   ....[5]....
        /*0040*/ 	.word	0xffffffff


	//   ....[6]....
        /*0044*/ 	.word	0xffffffff


	//   ....[7]....
        /*0048*/ 	.word	0xffffffff


	//   ....[8]....
        /*004c*/ 	.word	0xffffffff


	//   ....[9]....
        /*0050*/ 	.word	0xffffffff


	//----- nvinfo : EIATTR_COOP_GROUP_INSTR_OFFSETS
	.align		4
.L_2643:
        /*0054*/ 	.byte	0x04, 0x28
        /*0056*/ 	.short	(.L_2645 - .L_2644)


	//   ....[0]....
.L_2644:
        /*0058*/ 	.word	0x00001f50


	//   ....[1]....
        /*005c*/ 	.word	0x00001f80


	//   ....[2]....
        /*0060*/ 	.word	0x00001fb0


	//   ....[3]....
        /*0064*/ 	.word	0x00001fc0


	//   ....[4]....
        /*0068*/ 	.word	0x00001ff0


	//   ....[5]....
        /*006c*/ 	.word	0x00002000


	//   ....[6]....
        /*0070*/ 	.word	0x00002030


	//   ....[7]....
        /*0074*/ 	.word	0x00002040


	//   ....[8]....
        /*0078*/ 	.word	0x00002070


	//   ....[9]....
        /*007c*/ 	.word	0x00002080


	//----- nvinfo : EIATTR_VRC_CTA_INIT_COUNT
	.align		4
.L_2645:
        /*0080*/ 	.byte	0x02, 0x4a
	.zero		1
	.zero		1


	//----- nvinfo : EIATTR_EXIT_INSTR_OFFSETS
	.align		4
        /*0084*/ 	.byte	0x04, 0x1c
        /*0086*/ 	.short	(.L_2647 - .L_2646)


	//   ....[0]....
.L_2646:
        /*0088*/ 	.word	0x00006040


	//   ....[1]....
        /*008c*/ 	.word	0x000060c0


	//----- nvinfo : EIATTR_MAX_THREADS
	.align		4
.L_2647:
        /*0090*/ 	.byte	0x04, 0x05
        /*0092*/ 	.short	(.L_2649 - .L_2648)
.L_2648:
        /*0094*/ 	.word	0x00000100
        /*0098*/ 	.word	0x00000001
        /*009c*/ 	.word	0x00000001


	//----- nvinfo : EIATTR_CRS_STACK_SIZE
	.align		4
.L_2649:
        /*00a0*/ 	.byte	0x04, 0x1e
        /*00a2*/ 	.short	(.L_2651 - .L_2650)
.L_2650:
        /*00a4*/ 	.word	0x00000000


	//----- nvinfo : EIATTR_CBANK_PARAM_SIZE
	.align		4
.L_2651:
        /*00a8*/ 	.byte	0x03, 0x19
        /*00aa*/ 	.short	0x0128


	//----- nvinfo : EIATTR_PARAM_CBANK
	.align		4
        /*00ac*/ 	.byte	0x04, 0x0a
        /*00ae*/ 	.short	(.L_2653 - .L_2652)
	.align		4
.L_2652:
        /*00b0*/ 	.word	index@(.nv.constant0._ZN10layer_norm13ln_bwd_kernelINS_13Kernel_traitsIf13__nv_bfloat16fS2_fjLj7168ELj1ELj1ELj8ELj8ENS_18Kernel_traits_baseILj7168EfS2_fS2_fjLj256EEEEELb0ELb0ELb0ELb0EEEvNS_9BwdParamsE)
        /*00b4*/ 	.short	0x0380
        /*00b6*/ 	.short	0x0128


	//----- nvinfo : EIATTR_SW_WAR
	.align		4
.L_2653:
        /*00b8*/ 	.byte	0x04, 0x36
        /*00ba*/ 	.short	(.L_2655 - .L_2654)
.L_2654:
        /*00bc*/ 	.word	0x00000008
.L_2655:


//--------------------- .nv.info._ZN10layer_norm13ln_bwd_kernelINS_13Kernel_traitsIf13__nv_bfloat16fS2_fjLj7168ELj1ELj1ELj8ELj8ENS_18Kernel_traits_baseILj7168EfS2_fS2_fjLj256EEEEELb0ELb0ELb0ELb1EEEvNS_9BwdParamsE --------------------------
	.section	.nv.info._ZN10layer_norm13ln_bwd_kernelINS_13Kernel_traitsIf13__nv_bfloat16fS2_fjLj7168ELj1ELj1ELj8ELj8ENS_18Kernel_traits_baseILj7168EfS2_fS2_fjLj256EEEEELb0ELb0ELb0ELb1EEEvNS_9BwdParamsE,"",@"SHT_CUDA_INFO"
	.sectionflags	@""
	.align	4


	//----- nvinfo : EIATTR_CUDA_API_VERSION
	.align		4
        /*0000*/ 	.byte	0x04, 0x37
        /*0002*/ 	.short	(.L_2657 - .L_2656)
.L_2656:
        /*0004*/ 	.word	0x00000082


	//----- nvinfo : EIATTR_KPARAM_INFO
	.align		4
.L_2657:
        /*0008*/ 	.byte	0x04, 0x17
        /*000a*/ 	.short	(.L_2659 - .L_2658)
.L_2658:
        /*000c*/ 	.word	0x00000000
        /*0010*/ 	.short	0x0000
        /*0012*/ 	.short	0x0000
        /*0014*/ 	.byte	0x00, 0xf0, 0xa1, 0x04


	//----- nvinfo : EIATTR_SPARSE_MMA_MASK
	.align		4
.L_2659:
        /*0018*/ 	.byte	0x03, 0x50
        /*001a*/ 	.short	0x0000


	//----- nvinfo : EIATTR_MAXREG_COUNT
	.align		4
        /*001c*/ 	.byte	0x03, 0x1b
        /*001e*/ 	.short	0x00ff


	//----- nvinfo : EIATTR_NUM_BARRIERS
	.align		4
        /*0020*/ 	.byte	0x02, 0x4c
        /*0022*/ 	.byte	0x01
	.zero		1


	//----- nvinfo : EIATTR_MERCURY_ISA_VERSION
	.align		4
        /*0024*/ 	.byte	0x03, 0x5f
        /*0026*/ 	.short	0x0101


	//----- nvinfo : EIATTR_COOP_GROUP_MASK_REGIDS
	.align		4
        /*0028*/ 	.byte	0x04, 0x29
        /*002a*/ 	.short	(.L_2661 - .L_2660)


	//   ....[0]....
.L_2660:
        /*002c*/ 	.word	0xffffffff


	//   ....[1]....
        /*0030*/ 	.word	0xffffffff


	//   ....[2]....
        /*0034*/ 	.word	0xffffffff


	//   ....[3]....
        /*0038*/ 	.word	0xffffffff


	//   ....[4]....
        /*003c*/ 	.word	0xffffffff


	//   ....[5]....
        /*0040*/ 	.word	0xffffffff


	//   ....[6]....
        /*0044*/ 	.word	0xffffffff


	//   ....[7]....
        /*0048*/ 	.word	0xffffffff


	//   ....[8]....
        /*004c*/ 	.word	0xffffffff


	//   ....[9]....
        /*0050*/ 	.word	0xffffffff


	//----- nvinfo : EIATTR_COOP_GROUP_INSTR_OFFSETS
	.align		4
.L_2661:
        /*0054*/ 	.byte	0x04, 0x28
        /*0056*/ 	.short	(.L_2663 - .L_2662)


	//   ....[0]....
.L_2662:
        /*0058*/ 	.word	0x00001610


	//   ....[1]....
        /*005c*/ 	.word	0x00001620


	//   ....[2]....
        /*0060*/ 	.word	0x00001650


	//   ....[3]....
        /*0064*/ 	.word	0x00001660


	//   ....[4]....
        /*0068*/ 	.word	0x00001690


	//   ....[5]....
        /*006c*/ 	.word	0x000016a0


	//   ....[6]....
        /*0070*/ 	.word	0x000016d0


	//   ....[7]....
        /*0074*/ 	.word	0x000016e0


	//   ....[8]....
        /*0078*/ 	.word	0x00001720


	//   ....[9]....
        /*007c*/ 	.word	0x00001730


	//----- nvinfo : EIATTR_VRC_CTA_INIT_COUNT
	.align		4
.L_2663:
        /*0080*/ 	.byte	0x02, 0x4a
	.zero		1
	.zero		1


	//----- nvinfo : EIATTR_EXIT_INSTR_OFFSETS
	.align		4
        /*0084*/ 	.byte	0x04, 0x1c
        /*0086*/ 	.short	(.L_2665 - .L_2664)


	//   ....[0]....
.L_2664:
        /*0088*/ 	.word	0x00005390


	//----- nvinfo : EIATTR_MAX_THREADS
	.align		4
.L_2665:
        /*008c*/ 	.byte	0x04, 0x05
        /*008e*/ 	.short	(.L_2667 - .L_2666)
.L_2666:
        /*0090*/ 	.word	0x00000100
        /*0094*/ 	.word	0x00000001
        /*0098*/ 	.word	0x00000001


	//----- nvinfo : EIATTR_CRS_STACK_SIZE
	.align		4
.L_2667:
        /*009c*/ 	.byte	0x04, 0x1e
        /*009e*/ 	.short	(.L_2669 - .L_2668)
.L_2668:
        /*00a0*/ 	.word	0x00000000


	//----- nvinfo : EIATTR_CBANK_PARAM_SIZE
	.align		4
.L_2669:
        /*00a4*/ 	.byte	0x03, 0x19
        /*00a6*/ 	.short	0x0128


	//----- nvinfo : EIATTR_PARAM_CBANK
	.align		4
        /*00a8*/ 	.byte	0x04, 0x0a
        /*00aa*/ 	.short	(.L_2671 - .L_2670)
	.align		4
.L_2670:
        /*00ac*/ 	.word	index@(.nv.constant0._ZN10layer_norm13ln_bwd_kernelINS_13Kernel_traitsIf13__nv_bfloat16fS2_fjLj7168ELj1ELj1ELj8ELj8ENS_18Kernel_traits_baseILj7168EfS2_fS2_fjLj256EEEEELb0ELb0ELb0ELb1EEEvNS_9BwdParamsE)
        /*00b0*/ 	.short	0x0380
        /*00b2*/ 	.short	0x0128


	//----- nvinfo : EIATTR_SW_WAR
	.align		4
.L_2671:
        /*00b4*/ 	.byte	0x04, 0x36
        /*00b6*/ 	.short	(.L_2673 - .L_2672)
.L_2672:
        /*00b8*/ 	.word	0x00000008
.L_2673:


//--------------------- .nv.info._ZN10layer_norm13ln_bwd_kernelINS_13Kernel_traitsIf13__nv_bfloat16fS2_fjLj7168ELj1ELj1ELj8ELj8ENS_18Kernel_traits_baseILj7168EfS2_fS2_fjLj256EEEEELb0ELb0ELb1ELb0EEEvNS_9BwdParamsE --------------------------
	.section	.nv.info._ZN10layer_norm13ln_bwd_kernelINS_13Kernel_traitsIf13__nv_bfloat16fS2_fjLj7168ELj1ELj1ELj8ELj8ENS_18Kernel_traits_baseILj7168EfS2_fS2_fjLj256EEEEELb0ELb0ELb1ELb0EEEvNS_9BwdParamsE,"",@"SHT_CUDA_INFO"
	.sectionflags	@""
	.align	4


	//----- nvinfo : EIATTR_CUDA_API_VERSION
	.align		4
        /*0000*/ 	.byte	0x04, 0x37
        /*0002*/ 	.short	(.L_2675 - .L_2674)
.L_2674:
        /*0004*/ 	.word	0x00000082


	//----- nvinfo : EIATTR_KPARAM_INFO
	.align		4
.L_2675:
        /*0008*/ 	.byte	0x04, 0x17
        /*000a*/ 	.short	(.L_2677 - .L_2676)
.L_2676:
        /*000c*/ 	.word	0x00000000
        /*0010*/ 	.short	0x0000
        /*0012*/ 	.short	0x0000
        /*0014*/ 	.byte	0x00, 0xf0, 0xa1, 0x04


	//----- nvinfo : EIATTR_SPARSE_MMA_MASK
	.align		4
.L_2677:
        /*0018*/ 	.byte	0x03, 0x50
        /*001a*/ 	.short	0x0000


	//----- nvinfo : EIATTR_MAXREG_COUNT
	.align		4
        /*001c*/ 	.byte	0x03, 0x1b
        /*001e*/ 	.short	0x00ff


	//----- nvinfo : EIATTR_NUM_BARRIERS
	.align		4
        /*0020*/ 	.byte	0x02, 0x4c
        /*0022*/ 	.byte	0x01
	.zero		1


	//----- nvinfo : EIATTR_MERCURY_ISA_VERSION
	.align		4
        /*0024*/ 	.byte	0x03, 0x5f
        /*0026*/ 	.short	0x0101


	//----- nvinfo : EIATTR_COOP_GROUP_MASK_REGIDS
	.align		4
        /*0028*/ 	.byte	0x04, 0x29
        /*002a*/ 	.short	(.L_2679 - .L_2678)


	//   ....[0]....
.L_2678:
        /*002c*/ 	.word	0xffffffff


	//   ....[1]....
        /*0030*/ 	.word	0xffffffff


	//   ....[2]....
        /*0034*/ 	.word	0xffffffff


	//   ....[3]....
        /*0038*/ 	.word	0xffffffff


	//   ....[4]....
        /*003c*/ 	.word	0xffffffff


	//   ....[5]....
        /*0040*/ 	.word	0xffffffff


	//   ....[6]....
        /*0044*/ 	.word	0xffffffff


	//   ....[7]....
        /*0048*/ 	.word	0xffffffff


	//   ....[8]....
        /*004c*/ 	.word	0xffffffff


	//   ....[9]....
        /*0050*/ 	.word	0xffffffff


	//----- nvinfo : EIATTR_COOP_GROUP_INSTR_OFFSETS
	.align		4
.L_2679:
        /*0054*/ 	.byte	0x04, 0x28
        /*0056*/ 	.short	(.L_2681 - .L_2680)


	//   ....[0]....
.L_2680:
        /*0058*/ 	.word	0x000022f0


	//   ....[1]....
        /*005c*/ 	.word	0x00002320


	//   ....[2]....
        /*0060*/ 	.word	0x00002350


	//   ....[3]....
        /*0064*/ 	.word	0x00002360


	//   ....[4]....
        /*0068*/ 	.word	0x00002390


	//   ....[5]....
        /*006c*/ 	.word	0x000023a0


	//   ....[6]....
        /*0070*/ 	.word	0x000023d0


	//   ....[7]....
        /*0074*/ 	.word	0x000023e0


	//   ....[8]....
        /*0078*/ 	.word	0x00002410


	//   ....[9]....
        /*007c*/ 	.word	0x00002420


	//----- nvinfo : EIATTR_VRC_CTA_INIT_COUNT
	.align		4
.L_2681:
        /*0080*/ 	.byte	0x02, 0x4a
	.zero		1
	.zero		1


	//----- nvinfo : EIATTR_EXIT_INSTR_OFFSETS
	.align		4
        /*0084*/ 	.byte	0x04, 0x1c
        /*0086*/ 	.short	(.L_2683 - .L_2682)


	//   ....[0]....
.L_2682:
        /*0088*/ 	.word	0x00007710


	//   ....[1]....
        /*008c*/ 	.word	0x00007790


	//----- nvinfo : EIATTR_MAX_THREADS
	.align		4
.L_2683:
        /*0090*/ 	.byte	0x04, 0x05
        /*0092*/ 	.short	(.L_2685 - .L_2684)
.L_2684:
        /*0094*/ 	.word	0x00000100
        /*0098*/ 	.word	0x00000001
        /*009c*/ 	.word	0x00000001


	//----- nvinfo : EIATTR_CRS_STACK_SIZE
	.align		4
.L_2685:
        /*00a0*/ 	.byte	0x04, 0x1e
        /*00a2*/ 	.short	(.L_2687 - .L_2686)
.L_2686:
        /*00a4*/ 	.word	0x00000000


	//----- nvinfo : EIATTR_CBANK_PARAM_SIZE
	.align		4
.L_2687:
        /*00a8*/ 	.byte	0x03, 0x19
        /*00aa*/ 	.short	0x0128


	//----- nvinfo : EIATTR_PARAM_CBANK
	.align		4
        /*00ac*/ 	.byte	0x04, 0x0a
        /*00ae*/ 	.short	(.L_2689 - .L_2688)
	.align		4
.L_2688:
        /*00b0*/ 	.word	index@(.nv.constant0._ZN10layer_norm13ln_bwd_kernelINS_13Kernel_traitsIf13__nv_bfloat16fS2_fjLj7168ELj1ELj1ELj8ELj8ENS_18Kernel_traits_baseILj7168EfS2_fS2_fjLj256EEEEELb0ELb0ELb1ELb0EEEvNS_9BwdParamsE)
        /*00b4*/ 	.short	0x0380
        /*00b6*/ 	.short	0x0128


	//----- nvinfo : EIATTR_SW_WAR
	.align		4
.L_2689:
        /*00b8*/ 	.byte	0x04, 0x36
        /*00ba*/ 	.short	(.L_2691 - .L_2690)
.L_2690:
        /*00bc*/ 	.word	0x00000008
.L_2691:


//--------------------- .nv.info._ZN10layer_norm13ln_bwd_kernelINS_13Kernel_traitsIf13__nv_bfloat16fS2_fjLj7168ELj1ELj1ELj8ELj8ENS_18Kernel_traits_baseILj7168EfS2_fS2_fjLj256EEEEELb0ELb0ELb1ELb1EEEvNS_9BwdParamsE --------------------------
	.section	.nv.info._ZN10layer_norm13ln_bwd_kernelINS_13Kernel_traitsIf13__nv_bfloat16fS2_fjLj7168ELj1ELj1ELj8ELj8ENS_18Kernel_traits_baseILj7168EfS2_fS2_fjLj256EEEEELb0ELb0ELb1ELb1EEEvNS_9BwdParamsE,"",@"SHT_CUDA_INFO"
	.sectionflags	@""
	.align	4


	//----- nvinfo : EIATTR_CUDA_API_VERSION
	.align		4
        /*0000*/ 	.byte	0x04, 0x37
        /*0002*/ 	.short	(.L_2693 - .L_2692)
.L_2692:
        /*0004*/ 	.word	0x00000082


	//----- nvinfo : EIATTR_KPARAM_INFO
	.align		4
.L_2693:
        /*0008*/ 	.byte	0x04, 0x17
        /*000a*/ 	.short	(.L_2695 - .L_2694)
.L_2694:
        /*000c*/ 	.word	0x00000000
        /*0010*/ 	.short	0x0000
        /*0012*/ 	.short	0x0000
        /*0014*/ 	.byte	0x00, 0xf0, 0xa1, 0x04


	//----- nvinfo : EIATTR_SPARSE_MMA_MASK
	.align		4
.L_2695:
        /*0018*/ 	.byte	0x03, 0x50
        /*001a*/ 	.short	0x0000


	//----- nvinfo : EIATTR_MAXREG_COUNT
	.align		4
        /*001c*/ 	.byte	0x03, 0x1b
        /*001e*/ 	.short	0x00ff


	//----- nvinfo : EIATTR_NUM_BARRIERS
	.align		4
        /*0020*/ 	.byte	0x02, 0x4c
        /*0022*/ 	.byte	0x01
	.zero		1


	//----- nvinfo : EIATTR_MERCURY_ISA_VERSION
	.align		4
        /*0024*/ 	.byte	0x03, 0x5f
        /*0026*/ 	.short	0x0101


	//----- nvinfo : EIATTR_COOP_GROUP_MASK_REGIDS
	.align		4
        /*0028*/ 	.byte	0x04, 0x29
        /*002a*/ 	.short	(.L_2697 - .L_2696)


	//   ....[0]....
.L_2696:
        /*002c*/ 	.word	0xffffffff


	//   ....[1]....
        /*0030*/ 	.word	0xffffffff


	//   ....[2]....
        /*0034*/ 	.word	0xffffffff


	//   ....[3]....
        /*0038*/ 	.word	0xffffffff


	//   ....[4]....
        /*003c*/ 	.word	0xffffffff


	//   ....[5]....
        /*0040*/ 	.word	0xffffffff


	//   ....[6]....
        /*0044*/ 	.word	0xffffffff


	//   ....[7]....
        /*0048*/ 	.word	0xffffffff


	//   ....[8]....
        /*004c*/ 	.word	0xffffffff


	//   ....[9]....
        /*0050*/ 	.word	0xffffffff


	//----- nvinfo : EIATTR_COOP_GROUP_INSTR_OFFSETS
	.align		4
.L_2697:
        /*0054*/ 	.byte	0x04, 0x28
        /*0056*/ 	.short	(.L_2699 - .L_2698)


	//   ....[0]....
.L_2698:
        /*0058*/ 	.word	0x00001ad0


	//   ....[1]....
        /*005c*/ 	.word	0x00001af0


	//   ....[2]....
        /*0060*/ 	.word	0x00001b30


	//   ....[3]....
        /*0064*/ 	.word	0x00001b40


	//   ....[4]....
        /*0068*/ 	.word	0x00001b70


	//   ....[5]....
        /*006c*/ 	.word	0x00001b90


	//   ....[6]....
        /*0070*/ 	.word	0x00001bc0


	//   ....[7]....
        /*0074*/ 	.word	0x00001bd0


	//   ....[8]....
        /*0078*/ 	.word	0x00001c00


	//   ....[9]....
        /*007c*/ 	.word	0x00001c10


	//----- nvinfo : EIATTR_VRC_CTA_INIT_COUNT
	.align		4
.L_2699:
        /*0080*/ 	.byte	0x02, 0x4a
	.zero		1
	.zero		1


	//----- nvinfo : EIATTR_EXIT_INSTR_OFFSETS
	.align		4
        /*0084*/ 	.byte	0x04, 0x1c
        /*0086*/ 	.short	(.L_2701 - .L_2700)


	//   ....[0]....
.L_2700:
        /*0088*/ 	.word	0x00006c80


	//----- nvinfo : EIATTR_MAX_THREADS
	.align		4
.L_2701:
        /*008c*/ 	.byte	0x04, 0x05
        /*008e*/ 	.short	(.L_2703 - .L_2702)
.L_2702:
        /*0090*/ 	.word	0x00000100
        /*0094*/ 	.word	0x00000001
        /*0098*/ 	.word	0x00000001


	//----- nvinfo : EIATTR_CRS_STACK_SIZE
	.align		4
.L_2703:
        /*009c*/ 	.byte	0x04, 0x1e
        /*009e*/ 	.short	(.L_2705 - .L_2704)
.L_2704:
        /*00a0*/ 	.word	0x00000000


	//----- nvinfo : EIATTR_CBANK_PARAM_SIZE
	.align		4
.L_2705:
        /*00a4*/ 	.byte	0x03, 0x19
        /*00a6*/ 	.short	0x0128


	//----- nvinfo : EIATTR_PARAM_CBANK
	.align		4
        /*00a8*/ 	.byte	0x04, 0x0a
        /*00aa*/ 	.short	(.L_2707 - .L_2706)
	.align		4
.L_2706:
        /*00ac*/ 	.word	index@(.nv.constant0._ZN10layer_norm13ln_bwd_kernelINS_13Kernel_traitsIf13__nv_bfloat16fS2_fjLj7168ELj1ELj1ELj8ELj8ENS_18Kernel_traits_baseILj7168EfS2_fS2_fjLj256EEEEELb0ELb0ELb1ELb1EEEvNS_9BwdParamsE)
        /*00b0*/ 	.short	0x0380
        /*00b2*/ 	.short	0x0128


	//----- nvinfo : EIATTR_SW_WAR
	.align		4
.L_2707:
        /*00b4*/ 	.byte	0x04, 0x36
        /*00b6*/ 	.short	(.L_2709 - .L_2708)
.L_2708:
        /*00b8*/ 	.word	0x00000008
.L_2709:


//--------------------- .nv.info._ZN10layer_norm13ln_bwd_kernelINS_13Kernel_traitsIf13__nv_bfloat16fS2_fjLj7168ELj1ELj1ELj8ELj8ENS_18Kernel_traits_baseILj7168EfS2_fS2_fjLj256EEEEELb0ELb1ELb0ELb0EEEvNS_9BwdParamsE --------------------------
	.section	.nv.info._ZN10layer_norm13ln_bwd_kernelINS_13Kernel_traitsIf13__nv_bfloat16fS2_fjLj7168ELj1ELj1ELj8ELj8ENS_18Kernel_traits_baseILj7168EfS2_fS2_fjLj256EEEEELb0ELb1ELb0ELb0EEEvNS_9BwdParamsE,"",@"SHT_CUDA_INFO"
	.sectionflags	@""
	.align	4


	//----- nvinfo : EIATTR_CUDA_API_VERSION
	.align		4
        /*0000*/ 	.byte	0x04, 0x37
        /*0002*/ 	.short	(.L_2711 - .L_2710)
.L_2710:
        /*0004*/ 	.word	0x00000082


	//----- nvinfo : EIATTR_KPARAM_INFO
	.align		4
.L_2711:
        /*0008*/ 	.byte	0x04, 0x17
        /*000a*/ 	.short	(.L_2713 - .L_2712)
.L_2712:
        /*000c*/ 	.word	0x00000000
        /*0010*/ 	.short	0x0000
        /*0012*/ 	.short	0x0000
        /*0014*/ 	.byte	0x00, 0xf0, 0xa1, 0x04


	//----- nvinfo : EIATTR_SPARSE_MMA_MASK
	.align		4
.L_2713:
        /*0018*/ 	.byte	0x03, 0x50
        /*001a*/ 	.short	0x0000


	//----- nvinfo : EIATTR_MAXREG_COUNT
	.align		4
        /*001c*/ 	.byte	0x03, 0x1b
        /*001e*/ 	.short	0x00ff


	//----- nvinfo : EIATTR_NUM_BARRIERS
	.align		4
        /*0020*/ 	.byte	0x02, 0x4c
        /*0022*/ 	.byte	0x01
	.zero		1


	//----- nvinfo : EIATTR_MERCURY_ISA_VERSION
	.align		4
        /*0024*/ 	.byte	0x03, 0x5f
        /*0026*/ 	.short	0x0101


	//----- nvinfo : EIATTR_COOP_GROUP_MASK_REGIDS
	.align		4
        /*0028*/ 	.byte	0x04, 0x29
        /*002a*/ 	.short	(.L_2715 - .L_2714)


	//   ....[0]....
.L_2714:
        /*002c*/ 	.word	0xffffffff


	//   ....[1]....
        /*0030*/ 	.word	0xffffffff


	//   ....[2]....
        /*0034*/ 	.word	0xffffffff


	//   ....[3]....
        /*0038*/ 	.word	0xffffffff


	//   ....[4]....
        /*003c*/ 	.word	0xffffffff


	//   ....[5]....
        /*0040*/ 	.word	0xffffffff


	//   ....[6]....
        /*0044*/ 	.word	0xffffffff


	//   ....[7]....
        /*0048*/ 	.word	0xffffffff


	//   ....[8]....
        /*004c*/ 	.word	0xffffffff


	//   ....[9]....
        /*0050*/ 	.word	0xffffffff


	//----- nvinfo : EIATTR_COOP_GROUP_INSTR_OFFSETS
	.align		4
.L_2715:
        /*0054*/ 	.byte	0x04, 0x28
        /*0056*/ 	.short	(.L_2717 - .L_2716)


	//   ....[0]....
.L_2716:
        /*0058*/ 	.word	0x00002310


	//   ....[1]....
        /*005c*/ 	.word	0x00002340


	//   ....[2]....
        /*0060*/ 	.word	0x00002370


	//   ....[3]....
        /*0064*/ 	.word	0x00002380


	//   ....[4]....
        /*0068*/ 	.word	0x000023b0


	//   ....[5]....
        /*006c*/ 	.word	0x000023c0


	//   ....[6]....
        /*0070*/ 	.word	0x000023f0


	//   ....[7]....
        /*0074*/ 	.word	0x00002400


	//   ....[8]....
        /*0078*/ 	.word	0x00002430


	//   ....[9]....
        /*007c*/ 	.word	0x00002440


	//----- nvinfo : EIATTR_VRC_CTA_INIT_COUNT
	.align		4
.L_2717:
        /*0080*/ 	.byte	0x02, 0x4a
	.zero		1
	.zero		1


	//----- nvinfo : EIATTR_EXIT_INSTR_OFFSETS
	.align		4
        /*0084*/ 	.byte	0x04, 0x1c
        /*0086*/ 	.short	(.L_2719 - .L_2718)


	//   ....[0]....
.L_2718:
        /*0088*/ 	.word	0x000081d0


	//   ....[1]....
        /*008c*/ 	.word	0x00008270


	//----- nvinfo : EIATTR_MAX_THREADS
	.align		4
.L_2719:
        /*0090*/ 	.byte	0x04, 0x05
        /*0092*/ 	.short	(.L_2721 - .L_2720)
.L_2720:
        /*0094*/ 	.word	0x00000100
        /*0098*/ 	.word	0x00000001
        /*009c*/ 	.word	0x00000001


	//----- nvinfo : EIATTR_CRS_STACK_SIZE
	.align		4
.L_2721:
        /*00a0*/ 	.byte	0x04, 0x1e
        /*00a2*/ 	.short	(.L_2723 - .L_2722)
.L_2722:
        /*00a4*/ 	.word	0x00000000


	//----- nvinfo : EIATTR_CBANK_PARAM_SIZE
	.align		4
.L_2723:
        /*00a8*/ 	.byte	0x03, 0x19
        /*00aa*/ 	.short	0x0128


	//----- nvinfo : EIATTR_PARAM_CBANK
	.align		4
        /*00ac*/ 	.byte	0x04, 0x0a
        /*00ae*/ 	.short	(.L_2725 - .L_2724)
	.align		4
.L_2724:
        /*00b0*/ 	.word	index@(.nv.constant0._ZN10layer_norm13ln_bwd_kernelINS_13Kernel_traitsIf13__nv_bfloat16fS2_fjLj7168ELj1ELj1ELj8ELj8ENS_18Kernel_traits_baseILj7168EfS2_fS2_fjLj256EEEEELb0ELb1ELb0ELb0EEEvNS_9BwdParamsE)
        /*00b4*/ 	.short	0x0380
        /*00b6*/ 	.short	0x0128


	//----- nvinfo : EIATTR_SW_WAR
	.align		4
.L_2725:
        /*00b8*/ 	.byte	0x04, 0x36
        /*00ba*/ 	.short	(.L_2727 - .L_2726)
.L_2726:
        /*00bc*/ 	.word	0x00000008
.L_2727:


//--------------------- .nv.info._ZN10layer_norm13ln_bwd_kernelINS_13Kernel_traitsIf13__nv_bfloat16fS2_fjLj7168ELj1ELj1ELj8ELj8ENS_18Kernel_traits_baseILj7168EfS2_fS2_fjLj256EEEEELb0ELb1ELb0ELb1EEEvNS_9BwdParamsE --------------------------
	.section	.nv.info._ZN10layer_norm13ln_bwd_kernelINS_13Kernel_traitsIf13__nv_bfloat16fS2_fjLj7168ELj1ELj1ELj8ELj8ENS_18Kernel_traits_baseILj7168EfS2_fS2_fjLj256EEEEELb0ELb1ELb0ELb1EEEvNS_9BwdParamsE,"",@"SHT_CUDA_INFO"
	.sectionflags	@""
	.align	4


	//----- nvinfo : EIATTR_CUDA_API_VERSION
	.align		4
        /*0000*/ 	.byte	0x04, 0x37
        /*0002*/ 	.short	(.L_2729 - .L_2728)
.L_2728:
        /*0004*/ 	.word	0x00000082


	//----- nvinfo : EIATTR_KPARAM_INFO
	.align		4
.L_2729:
        /*0008*/ 	.byte	0x04, 0x17
        /*000a*/ 	.short	(.L_2731 - .L_2730)
.L_2730:
        /*000c*/ 	.word	0x00000000
        /*0010*/ 	.short	0x0000
        /*0012*/ 	.short	0x0000
        /*0014*/ 	.byte	0x00, 0xf0, 0xa1, 0x04


	//----- nvinfo : EIATTR_SPARSE_MMA_MASK
	.align		4
.L_2731:
        /*0018*/ 	.byte	0x03, 0x50
        /*001a*/ 	.short	0x0000


	//----- nvinfo : EIATTR_MAXREG_COUNT
	.align		4
        /*001c*/ 	.byte	0x03, 0x1b
        /*001e*/ 	.short	0x00ff


	//----- nvinfo : EIATTR_NUM_BARRIERS
	.align		4
        /*0020*/ 	.byte	0x02, 0x4c
        /*0022*/ 	.byte	0x01
	.zero		1


	//----- nvinfo : EIATTR_MERCURY_ISA_VERSION
	.align		4
        /*0024*/ 	.byte	0x03, 0x5f
        /*0026*/ 	.short	0x0101


	//----- nvinfo : EIATTR_COOP_GROUP_MASK_REGIDS
	.align		4
        /*0028*/ 	.byte	0x04, 0x29
        /*002a*/ 	.short	(.L_2733 - .L_2732)


	//   ....[0]....
.L_2732:
        /*002c*/ 	.word	0xffffffff


	//   ....[1]....
        /*0030*/ 	.word	0xffffffff


	//   ....[2]....
        /*0034*/ 	.word	0xffffffff


	//   ....[3]....
        /*0038*/ 	.word	0xffffffff


	//   ....[4]....
        /*003c*/ 	.word	0xffffffff


	//   ....[5]....
        /*0040*/ 	.word	0xffffffff


	//   ....[6]....
        /*0044*/ 	.word	0xffffffff


	//   ....[7]....
        /*0048*/ 	.word	0xffffffff


	//   ....[8]....
        /*004c*/ 	.word	0xffffffff


	//   ....[9]....
        /*0050*/ 	.word	0xffffffff


	//----- nvinfo : EIATTR_COOP_GROUP_INSTR_OFFSETS
	.align		4
.L_2733:
        /*0054*/ 	.byte	0x04, 0x28
        /*0056*/ 	.short	(.L_2735 - .L_2734)


	//   ....[0]....
.L_2734:
        /*0058*/ 	.word	0x00001a00


	//   ....[1]....
        /*005c*/ 	.word	0x00001ac0


	//   ....[2]....
        /*0060*/ 	.word	0x00001ad0


	//   ....[3]....
        /*0064*/ 	.word	0x00001b00


	//   ....[4]....
        /*0068*/ 	.word	0x00001b10


	//   ....[5]....
        /*006c*/ 	.word	0x00001b40


	//   ....[6]....
        /*0070*/ 	.word	0x00001b50


	//   ....[7]....
        /*0074*/ 	.word	0x00001b90


	//   ....[8]....
        /*0078*/ 	.word	0x00001bc0


	//   ....[9]....
        /*007c*/ 	.word	0x00001bf0


	//----- nvinfo : EIATTR_VRC_CTA_INIT_COUNT
	.align		4
.L_2735:
        /*0080*/ 	.byte	0x02, 0x4a
	.zero		1
	.zero		1


	//----- nvinfo : EIATTR_EXIT_INSTR_OFFSETS
	.align		4
        /*0084*/ 	.byte	0x04, 0x1c
        /*0086*/ 	.short	(.L_2737 - .L_2736)


	//   ....[0]....
.L_2736:
        /*0088*/ 	.word	0x00007640


	//----- nvinfo : EIATTR_MAX_THREADS
	.align		4
.L_2737:
        /*008c*/ 	.byte	0x04, 0x05
        /*008e*/ 	.short	(.L_2739 - .L_2738)
.L_2738:
        /*0090*/ 	.word	0x00000100
        /*0094*/ 	.word	0x00000001
        /*0098*/ 	.word	0x00000001


	//----- nvinfo : EIATTR_CRS_STACK_SIZE
	.align		4
.L_2739:
        /*009c*/ 	.byte	0x04, 0x1e
        /*009e*/ 	.short	(.L_2741 - .L_2740)
.L_2740:
        /*00a0*/ 	.word	0x00000000


	//----- nvinfo : EIATTR_CBANK_PARAM_SIZE
	.align		4
.L_2741:
        /*00a4*/ 	.byte	0x03, 0x19
        /*00a6*/ 	.short	0x0128


	//----- nvinfo : EIATTR_PARAM_CBANK
	.align		4
        /*00a8*/ 	.byte	0x04, 0x0a
        /*00aa*/ 	.short	(.L_2743 - .L_2742)
	.align		4
.L_2742:
        /*00ac*/ 	.word	index@(.nv.constant0._ZN10layer_norm13ln_bwd_kernelINS_13Kernel_traitsIf13__nv_bfloat16fS2_fjLj7168ELj1ELj1ELj8ELj8ENS_18Kernel_traits_baseILj7168EfS2_fS2_fjLj256EEEEELb0ELb1ELb0ELb1EEEvNS_9BwdParamsE)
        /*00b0*/ 	.short	0x0380
        /*00b2*/ 	.short	0x0128


	//----- nvinfo : EIATTR_SW_WAR
	.align		4
.L_2743:
        /*00b4*/ 	.byte	0x04, 0x36
        /*00b6*/ 	.short	(.L_2745 - .L_2744)
.L_2744:
        /*00b8*/ 	.word	0x00000008
.L_2745:


//--------------------- .nv.info._ZN10layer_norm13ln_bwd_kernelINS_13Kernel_traitsIf13__nv_bfloat16fS2_fjLj7168ELj1ELj1ELj8ELj8ENS_18Kernel_traits_baseILj7168EfS2_fS2_fjLj256EEEEELb0ELb1ELb1ELb0EEEvNS_9BwdParamsE --------------------------
	.section	.nv.info._ZN10layer_norm13ln_bwd_kernelINS_13Kernel_traitsIf13__nv_bfloat16fS2_fjLj7168ELj1ELj1ELj8ELj8ENS_18Kernel_traits_baseILj7168EfS2_fS2_fjLj256EEEEELb0ELb1ELb1ELb0EEEvNS_9BwdParamsE,"",@"SHT_CUDA_INFO"
	.sectionflags	@""
	.align	4


	//----- nvinfo : EIATTR_CUDA_API_VERSION
	.align		4
        /*0000*/ 	.byte	0x04, 0x37
        /*0002*/ 	.short	(.L_2747 - .L_2746)
.L_2746:
        /*0004*/ 	.word	0x00000082


	//----- nvinfo : EIATTR_KPARAM_INFO
	.align		4
.L_2747:
        /*0008*/ 	.byte	0x04, 0x17
        /*000a*/ 	.short	(.L_2749 - .L_2748)
.L_2748:
        /*000c*/ 	.word	0x00000000
        /*0010*/ 	.short	0x0000
        /*0012*/ 	.short	0x0000
        /*0014*/ 	.byte	0x00, 0xf0, 0xa1, 0x04


	//----- nvinfo : EIATTR_SPARSE_MMA_MASK
	.align		4
.L_2749:
        /*0018*/ 	.byte	0x03, 0x50
        /*001a*/ 	.short	0x0000


	//----- nvinfo : EIATTR_MAXREG_COUNT
	.align		4
        /*001c*/ 	.byte	0x03, 0x1b
        /*001e*/ 	.short	0x00ff


	//----- nvinfo : EIATTR_NUM_BARRIERS
	.align		4
        /*0020*/ 	.byte	0x02, 0x4c
        /*0022*/ 	.byte	0x01
	.zero		1


	//----- nvinfo : EIATTR_MERCURY_ISA_VERSION
	.align		4
        /*0024*/ 	.byte	0x03, 0x5f
        /*0026*/ 	.short	0x0101


	//----- nvinfo : EIATTR_COOP_GROUP_MASK_REGIDS
	.align		4
        /*0028*/ 	.byte	0x04, 0x29
        /*002a*/ 	.short	(.L_2751 - .L_2750)


	//   ....[0]....
.L_2750:
        /*002c*/ 	.word	0xffffffff


	//   ....[1]....
        /*0030*/ 	.word	0xffffffff


	//   ....[2]....
        /*0034*/ 	.word	0xffffffff


	//   ....[3]....
        /*0038*/ 	.word	0xffffffff


	//   ....[4]....
        /*003c*/ 	.word	0xffffffff


	//   ....[5]....
        /*0040*/ 	.word	0xffffffff


	//   ....[6]....
        /*0044*/ 	.word	0xffffffff


	//   ....[7]....
        /*0048*/ 	.word	0xffffffff


	//   ....[8]....
        /*004c*/ 	.word	0xffffffff


	//   ....[9]....
        /*0050*/ 	.word	0xffffffff


	//----- nvinfo : EIATTR_COOP_GROUP_INSTR_OFFSETS
	.align		4
.L_2751:
        /*0054*/ 	.byte	0x04, 0x28
        /*0056*/ 	.short	(.L_2753 - .L_2752)


	//   ....[0]....
.L_2752:
        /*0058*/ 	.word	0x000026c0


	//   ....[1]....
        /*005c*/ 	.word	0x000026f0


	//   ....[2]....
        /*0060*/ 	.word	0x00002720


	//   ....[3]....
        /*0064*/ 	.word	0x00002730


	//   ....[4]....
        /*0068*/ 	.word	0x00002760


	//   ....[5]....
        /*006c*/ 	.word	0x00002770


	//   ....[6]....
        /*0070*/ 	.word	0x000027a0


	//   ....[7]....
        /*0074*/ 	.word	0x000027b0


	//   ....[8]....
        /*0078*/ 	.word	0x000027e0


	//   ....[9]....
        /*007c*/ 	.word	0x000027f0


	//----- nvinfo : EIATTR_VRC_CTA_INIT_COUNT
	.align		4
.L_2753:
        /*0080*/ 	.byte	0x02, 0x4a
	.zero		1
	.zero		1


	//----- nvinfo : EIATTR_EXIT_INSTR_OFFSETS
	.align		4
        /*0084*/ 	.byte	0x04, 0x1c
        /*0086*/ 	.short	(.L_2755 - .L_2754)


	//   ....[0]....
.L_2754:
        /*0088*/ 	.word	0x00009ee0


	//   ....[1]....
        /*008c*/ 	.word	0x00009f80


	//----- nvinfo : EIATTR_MAX_THREADS
	.align		4
.L_2755:
        /*0090*/ 	.byte	0x04, 0x05
        /*0092*/ 	.short	(.L_2757 - .L_2756)
.L_2756:
        /*0094*/ 	.word	0x00000100
        /*0098*/ 	.word	0x00000001
        /*009c*/ 	.word	0x00000001


	//----- nvinfo : EIATTR_CRS_STACK_SIZE
	.align		4
.L_2757:
        /*00a0*/ 	.byte	0x04, 0x1e
        /*00a2*/ 	.short	(.L_2759 - .L_2758)
.L_2758:
        /*00a4*/ 	.word	0x00000000


	//----- nvinfo : EIATTR_CBANK_PARAM_SIZE
	.align		4
.L_2759:
        /*00a8*/ 	.byte	0x03, 0x19
        /*00aa*/ 	.short	0x0128


	//----- nvinfo : EIATTR_PARAM_CBANK
	.align		4
        /*00ac*/ 	.byte	0x04, 0x0a
        /*00ae*/ 	.short	(.L_2761 - .L_2760)
	.align		4
.L_2760:
        /*00b0*/ 	.word	index@(.nv.constant0._ZN10layer_norm13ln_bwd_kernelINS_13Kernel_traitsIf13__nv_bfloat16fS2_fjLj7168ELj1ELj1ELj8ELj8ENS_18Kernel_traits_baseILj7168EfS2_fS2_fjLj256EEEEELb0ELb1ELb1ELb0EEEvNS_9BwdParamsE)
        /*00b4*/ 	.short	0x0380
        /*00b6*/ 	.short	0x0128


	//----- nvinfo : EIATTR_SW_WAR
	.align		4
.L_2761:
        /*00b8*/ 	.byte	0x04, 0x36
        /*00ba*/ 	.short	(.L_2763 - .L_2762)
.L_2762:
        /*00bc*/ 	.word	0x00000008
.L_2763:


//--------------------- .nv.info._ZN10layer_norm13ln_bwd_kernelINS_13Kernel_traitsIf13__nv_bfloat16fS2_fjLj7168ELj1ELj1ELj8ELj8ENS_18Kernel_traits_baseILj7168EfS2_fS2_fjLj256EEEEELb0ELb1ELb1ELb1EEEvNS_9BwdParamsE --------------------------
	.section	.nv.info._ZN10layer_norm13ln_bwd_kernelINS_13Kernel_traitsIf13__nv_bfloat16fS2_fjLj7168ELj1ELj1ELj8ELj8ENS_18Kernel_traits_baseILj7168EfS2_fS2_fjLj256EEEEELb0ELb1ELb1ELb1EEEvNS_9BwdParamsE,"",@"SHT_CUDA_INFO"
	.sectionflags	@""
	.align	4


	//----- nvinfo : EIATTR_CUDA_API_VERSION
	.align		4
        /*0000*/ 	.byte	0x04, 0x37
        /*0002*/ 	.short	(.L_2765 - .L_2764)
.L_2764:
        /*0004*/ 	.word	0x00000082


	//----- nvinfo : EIATTR_KPARAM_INFO
	.align		4
.L_2765:
        /*0008*/ 	.byte	0x04, 0x17
        /*000a*/ 	.short	(.L_2767 - .L_2766)
.L_2766:
        /*000c*/ 	.word	0x00000000
        /*0010*/ 	.short	0x0000
        /*0012*/ 	.short	0x0000
        /*0014*/ 	.byte	0x00, 0xf0, 0xa1, 0x04


	//----- nvinfo : EIATTR_SPARSE_MMA_MASK
	.align		4
.L_2767:
        /*0018*/ 	.byte	0x03, 0x50
        /*001a*/ 	.short	0x0000


	//----- nvinfo : EIATTR_MAXREG_COUNT
	.align		4
        /*001c*/ 	.byte	0x03, 0x1b
        /*001e*/ 	.short	0x00ff


	//----- nvinfo : EIATTR_NUM_BARRIERS
	.align		4
        /*0020*/ 	.byte	0x02, 0x4c
        /*0022*/ 	.byte	0x01
	.zero		1


	//----- nvinfo : EIATTR_MERCURY_ISA_VERSION
	.align		4
        /*0024*/ 	.byte	0x03, 0x5f
        /*0026*/ 	.short	0x0101


	//----- nvinfo : EIATTR_COOP_GROUP_MASK_REGIDS
	.align		4
        /*0028*/ 	.byte	0x04, 0x29
        /*002a*/ 	.short	(.L_2769 - .L_2768)


	//   ....[0]....
.L_2768:
        /*002c*/ 	.word	0xffffffff


	//   ....[1]....
        /*0030*/ 	.word	0xffffffff


	//   ....[2]....
        /*0034*/ 	.word	0xffffffff


	//   ....[3]....
        /*0038*/ 	.word	0xffffffff


	//   ....[4]....
        /*003c*/ 	.word	0xffffffff


	//   ....[5]....
        /*0040*/ 	.word	0xffffffff


	//   ....[6]....
        /*0044*/ 	.word	0xffffffff


	//   ....[7]....
        /*0048*/ 	.word	0xffffffff


	//   ....[8]....
        /*004c*/ 	.word	0xffffffff


	//   ....[9]....
        /*0050*/ 	.word	0xffffffff


	//----- nvinfo : EIATTR_COOP_GROUP_INSTR_OFFSETS
	.align		4
.L_2769:
        /*0054*/ 	.byte	0x04, 0x28
        /*0056*/ 	.short	(.L_2771 - .L_2770)


	//   ....[0]....
.L_2770:
        /*0058*/ 	.word	0x00001c50


	//   ....[1]....
        /*005c*/ 	.word	0x00001c70


	//   ....[2]....
        /*0060*/ 	.word	0x00001cb0


	//   ....[3]....
        /*0064*/ 	.word	0x00001cc0


	//   ....[4]....
        /*0068*/ 	.word	0x00001d00


	//   ....[5]....
        /*006c*/ 	.word	0x00001d10


	//   ....[6]....
        /*0070*/ 	.word	0x00001d40


	//   ....[7]....
        /*0074*/ 	.word	0x00001d50


	//   ....[8]....
        /*0078*/ 	.word	0x00001d80


	//   ....[9]....
        /*007c*/ 	.word	0x00001d90


	//----- nvinfo : EIATTR_VRC_CTA_INIT_COUNT
	.align		4
.L_2771:
        /*0080*/ 	.byte	0x02, 0x4a
	.zero		1
	.zero		1


	//----- nvinfo : EIATTR_EXIT_INSTR_OFFSETS
	.align		4
        /*0084*/ 	.byte	0x04, 0x1c
        /*0086*/ 	.short	(.L_2773 - .L_2772)


	//   ....[0]....
.L_2772:
        /*0088*/ 	.word	0x000086a0


	//----- nvinfo : EIATTR_MAX_THREADS
	.align		4
.L_2773:
        /*008c*/ 	.byte	0x04, 0x05
        /*008e*/ 	.short	(.L_2775 - .L_2774)
.L_2774:
        /*0090*/ 	.word	0x00000100
        /*0094*/ 	.word	0x00000001
        /*0098*/ 	.word	0x00000001


	//----- nvinfo : EIATTR_CRS_STACK_SIZE
	.align		4
.L_2775:
        /*009c*/ 	.byte	0x04, 0x1e
        /*009e*/ 	.short	(.L_2777 - .L_2776)
.L_2776:
        /*00a0*/ 	.word	0x00000000


	//----- nvinfo : EIATTR_CBANK_PARAM_SIZE
	.align		4
.L_2777:
        /*00a4*/ 	.byte	0x03, 0x19
        /*00a6*/ 	.short	0x0128


	//----- nvinfo : EIATTR_PARAM_CBANK
	.align		4
        /*00a8*/ 	.byte	0x04, 0x0a
        /*00aa*/ 	.short	(.L_2779 - .L_2778)
	.align		4
.L_2778:
        /*00ac*/ 	.word	index@(.nv.constant0._ZN10layer_norm13ln_bwd_kernelINS_13Kernel_traitsIf13__nv_bfloat16fS2_fjLj7168ELj1ELj1ELj8ELj8ENS_18Kernel_traits_baseILj7168EfS2_fS2_fjLj256EEEEELb0ELb1ELb1ELb1EEEvNS_9BwdParamsE)
        /*00b0*/ 	.short	0x0380
        /*00b2*/ 	.short	0x0128


	//----- nvinfo : EIATTR_SW_WAR
	.align		4
.L_2779:
        /*00b4*/ 	.byte	0x04, 0x36
        /*00b6*/ 	.short	(.L_2781 - .L_2780)
.L_2780:
        /*00b8*/ 	.word	0x00000008
.L_2781:


//--------------------- .nv.info._ZN10layer_norm13ln_bwd_kernelINS_13Kernel_traitsIf13__nv_bfloat16fS2_fjLj7168ELj1ELj1ELj8ELj8ENS_18Kernel_traits_baseILj7168EfS2_fS2_fjLj256EEEEELb1ELb0ELb0ELb0EEEvNS_9BwdParamsE --------------------------
	.section	.nv.info._ZN10layer_norm13ln_bwd_kernelINS_13Kernel_traitsIf13__nv_bfloat16fS2_fjLj7168ELj1ELj1ELj8ELj8ENS_18Kernel_traits_baseILj7168EfS2_fS2_fjLj256EEEEELb1ELb0ELb0ELb0EEEvNS_9BwdParamsE,"",@"SHT_CUDA_INFO"
	.sectionflags	@""
	.align	4


	//----- nvinfo : EIATTR_CUDA_API_VERSION
	.align		4
        /*0000*/ 	.byte	0x04, 0x37
        /*0002*/ 	.short	(.L_2783 - .L_2782)
.L_2782:
        /*0004*/ 	.word	0x00000082


	//----- nvinfo : EIATTR_KPARAM_INFO
	.align		4
.L_2783:
        /*0008*/ 	.byte	0x04, 0x17
        /*000a*/ 	.short	(.L_2785 - .L_2784)
.L_2784:
        /*000c*/ 	.word	0x00000000
        /*0010*/ 	.short	0x0000
        /*0012*/ 	.short	0x0000
        /*0014*/ 	.byte	0x00, 0xf0, 0xa1, 0x04


	//----- nvinfo : EIATTR_SPARSE_MMA_MASK
	.align		4
.L_2785:
        /*0018*/ 	.byte	0x03, 0x50
        /*001a*/ 	.short	0x0000


	//----- nvinfo : EIATTR_MAXREG_COUNT
	.align		4
        /*001c*/ 	.byte	0x03, 0x1b
        /*001e*/ 	.short	0x00ff


	//----- nvinfo : EIATTR_NUM_BARRIERS
	.align		4
        /*0020*/ 	.byte	0x02, 0x4c
        /*0022*/ 	.byte	0x01
	.zero		1


	//----- nvinfo : EIATTR_MERCURY_ISA_VERSION
	.align		4
        /*0024*/ 	.byte	0x03, 0x5f
        /*0026*/ 	.short	0x0101


	//----- nvinfo : EIATTR_COOP_GROUP_MASK_REGIDS
	.align		4
        /*0028*/ 	.byte	0x04, 0x29
        /*002a*/ 	.short	(.L_2787 - .L_2786)


	//   ....[0]....
.L_2786:
        /*002c*/ 	.word	0xffffffff


	//   ....[1]....
        /*0030*/ 	.word	0xffffffff


	//   ....[2]....
        /*0034*/ 	.word	0xffffffff


	//   ....[3]....
        /*0038*/ 	.word	0xffffffff


	//   ....[4]....
        /*003c*/ 	.word	0xffffffff


	//   ....[5]....
        /*0040*/ 	.word	0xffffffff


	//   ....[6]....
        /*0044*/ 	.word	0xffffffff


	//   ....[7]....
        /*0048*/ 	.word	0xffffffff


	//   ....[8]....
        /*004c*/ 	.word	0xffffffff


	//   ....[9]....
        /*0050*/ 	.word	0xffffffff


	//----- nvinfo : EIATTR_COOP_GROUP_INSTR_OFFSETS
	.align		4
.L_2787:
        /*0054*/ 	.byte	0x04, 0x28
        /*0056*/ 	.short	(.L_2789 - .L_2788)


	//   ....[0]....
.L_2788:
        /*0058*/ 	.word	0x000020a0


	//   ....[1]....
        /*005c*/ 	.word	0x000020d0


	//   ....[2]....
        /*0060*/ 	.word	0x00002100


	//   ....[3]....
        /*0064*/ 	.word	0x00002110


	//   ....[4]....
        /*0068*/ 	.word	0x00002140


	//   ....[5]....
        /*006c*/ 	.word	0x00002150


	//   ....[6]....
        /*0070*/ 	.word	0x00002180


	//   ....[7]....
        /*0074*/ 	.word	0x00002190


	//   ....[8]....
        /*0078*/ 	.word	0x000021c0


	//   ....[9]....
        /*007c*/ 	.word	0x000021d0


	//----- nvinfo : EIATTR_VRC_CTA_INIT_COUNT
	.align		4
.L_2789:
        /*0080*/ 	.byte	0x02, 0x4a
	.zero		1
	.zero		1


	//----- nvinfo : EIATTR_EXIT_INSTR_OFFSETS
	.align		4
        /*0084*/ 	.byte	0x04, 0x1c
        /*0086*/ 	.short	(.L_2791 - .L_2790)


	//   ....[0]....
.L_2790:
        /*0088*/ 	.word	0x00007690


	//   ....[1]....
        /*008c*/ 	.word	0x00007710


	//----- nvinfo : EIATTR_MAX_THREADS
	.align		4
.L_2791:
        /*0090*/ 	.byte	0x04, 0x05
        /*0092*/ 	.short	(.L_2793 - .L_2792)
.L_2792:
        /*0094*/ 	.word	0x00000100
        /*0098*/ 	.word	0x00000001
        /*009c*/ 	.word	0x00000001


	//----- nvinfo : EIATTR_CRS_STACK_SIZE
	.align		4
.L_2793:
        /*00a0*/ 	.byte	0x04, 0x1e
        /*00a2*/ 	.short	(.L_2795 - .L_2794)
.L_2794:
        /*00a4*/ 	.word	0x00000000


	//----- nvinfo : EIATTR_CBANK_PARAM_SIZE
	.align		4
.L_2795:
        /*00a8*/ 	.byte	0x03, 0x19
        /*00aa*/ 	.short	0x0128


	//----- nvinfo : EIATTR_PARAM_CBANK
	.align		4
        /*00ac*/ 	.byte	0x04, 0x0a
        /*00ae*/ 	.short	(.L_2797 - .L_2796)
	.align		4
.L_2796:
        /*00b0*/ 	.word	index@(.nv.constant0._ZN10layer_norm13ln_bwd_kernelINS_13Kernel_traitsIf13__nv_bfloat16fS2_fjLj7168ELj1ELj1ELj8ELj8ENS_18Kernel_traits_baseILj7168EfS2_fS2_fjLj256EEEEELb1ELb0ELb0ELb0EEEvNS_9BwdParamsE)
        /*00b4*/ 	.short	0x0380
        /*00b6*/ 	.short	0x0128


	//----- nvinfo : EIATTR_SW_WAR
	.align		4
.L_2797:
        /*00b8*/ 	.byte	0x04, 0x36
        /*00ba*/ 	.short	(.L_2799 - .L_2798)
.L_2798:
        /*00bc*/ 	.word	0x00000008
.L_2799:


//--------------------- .nv.info._ZN10layer_norm13ln_bwd_kernelINS_13Kernel_traitsIf13__nv_bfloat16fS2_fjLj7168ELj1ELj1ELj8ELj8ENS_18Kernel_traits_baseILj7168EfS2_fS2_fjLj256EEEEELb1ELb0ELb0ELb1EEEvNS_9BwdParamsE --------------------------
	.section	.nv.info._ZN10layer_norm13ln_bwd_kernelINS_13Kernel_traitsIf13__nv_bfloat16fS2_fjLj7168ELj1ELj1ELj8ELj8ENS_18Kernel_traits_baseILj7168EfS2_fS2_fjLj256EEEEELb1ELb0ELb0ELb1EEEvNS_9BwdParamsE,"",@"SHT_CUDA_INFO"
	.sectionflags	@""
	.align	4


	//----- nvinfo : EIATTR_CUDA_API_VERSION
	.align		4
        /*0000*/ 	.byte	0x04, 0x37
        /*0002*/ 	.short	(.L_2801 - .L_2800)
.L_2800:
        /*0004*/ 	.word	0x00000082


	//----- nvinfo : EIATTR_KPARAM_INFO
	.align		4
.L_2801:
        /*0008*/ 	.byte	0x04, 0x17
        /*000a*/ 	.short	(.L_2803 - .L_2802)
.L_2802:
        /*000c*/ 	.word	0x00000000
        /*0010*/ 	.short	0x0000
        /*0012*/ 	.short	0x0000
        /*0014*/ 	.byte	0x00, 0xf0, 0xa1, 0x04


	//----- nvinfo : EIATTR_SPARSE_MMA_MASK
	.align		4
.L_2803:
        /*0018*/ 	.byte	0x03, 0x50
        /*001a*/ 	.short	0x0000


	//----- nvinfo : EIATTR_MAXREG_COUNT
	.align		4
        /*001c*/ 	.byte	0x03, 0x1b
        /*001e*/ 	.short	0x00ff


	//----- nvinfo : EIATTR_NUM_BARRIERS
	.align		4
        /*0020*/ 	.byte	0x02, 0x4c
        /*0022*/ 	.byte	0x01
	.zero		1


	//----- nvinfo : EIATTR_MERCURY_ISA_VERSION
	.align		4
        /*0024*/ 	.byte	0x03, 0x5f
        /*0026*/ 	.short	0x0101


	//----- nvinfo : EIATTR_COOP_GROUP_MASK_REGIDS
	.align		4
        /*0028*/ 	.byte	0x04, 0x29
        /*002a*/ 	.short	(.L_2805 - .L_2804)


	//   ....[0]....
.L_2804:
        /*002c*/ 	.word	0xffffffff


	//   ....[1]....
        /*0030*/ 	.word	0xffffffff


	//   ....[2]....
        /*0034*/ 	.word	0xffffffff


	//   ....[3]....
        /*0038*/ 	.word	0xffffffff


	//   ....[4]....
        /*003c*/ 	.word	0xffffffff


	//   ....[5]....
        /*0040*/ 	.word	0xffffffff


	//   ....[6]....
        /*0044*/ 	.word	0xffffffff


	//   ....[7]....
        /*0048*/ 	.word	0xffffffff


	//   ....[8]....
        /*004c*/ 	.word	0xffffffff


	//   ....[9]....
        /*0050*/ 	.word	0xffffffff


	//----- nvinfo : EIATTR_COOP_GROUP_INSTR_OFFSETS
	.align		4
.L_2805:
        /*0054*/ 	.byte	0x04, 0x28
        /*0056*/ 	.short	(.L_2807 - .L_2806)


	//   ....[0]....
.L_2806:
        /*0058*/ 	.word	0x000016b0


	//   ....[1]....
        /*005c*/ 	.word	0x000016c0


	//   ....[2]....
        /*0060*/ 	.word	0x00001750


	//   ....[3]....
        /*0064*/ 	.word	0x00001760


	//   ....[4]....
        /*0068*/ 	.word	0x00001790


	//   ....[5]....
        /*006c*/ 	.word	0x000017a0


	//   ....[6]....
        /*0070*/ 	.word	0x000017e0


	//   ....[7]....
        /*0074*/ 	.word	0x000017f0


	//   ....[8]....
        /*0078*/ 	.word	0x00001850


	//   ....[9]....
        /*007c*/ 	.word	0x00001860


	//----- nvinfo : EIATTR_VRC_CTA_INIT_COUNT
	.align		4
.L_2807:
        /*0080*/ 	.byte	0x02, 0x4a
	.zero		1
	.zero		1


	//----- nvinfo : EIATTR_EXIT_INSTR_OFFSETS
	.align		4
        /*0084*/ 	.byte	0x04, 0x1c
        /*0086*/ 	.short	(.L_2809 - .L_2808)


	//   ....[0]....
.L_2808:
        /*0088*/ 	.word	0x000068f0


	//----- nvinfo : EIATTR_MAX_THREADS
	.align		4
.L_2809:
        /*008c*/ 	.byte	0x04, 0x05
        /*008e*/ 	.short	(.L_2811 - .L_2810)
.L_2810:
        /*0090*/ 	.word	0x00000100
        /*0094*/ 	.word	0x00000001
        /*0098*/ 	.word	0x00000001


	//----- nvinfo : EIATTR_CBANK_PARAM_SIZE
	.align		4
.L_2811:
        /*009c*/ 	.byte	0x03, 0x19
        /*009e*/ 	.short	0x0128


	//----- nvinfo : EIATTR_PARAM_CBANK
	.align		4
        /*00a0*/ 	.byte	0x04, 0x0a
        /*00a2*/ 	.short	(.L_2813 - .L_2812)
	.align		4
.L_2812:
        /*00a4*/ 	.word	index@(.nv.constant0._ZN10layer_norm13ln_bwd_kernelINS_13Kernel_traitsIf13__nv_bfloat16fS2_fjLj7168ELj1ELj1ELj8ELj8ENS_18Kernel_traits_baseILj7168EfS2_fS2_fjLj256EEEEELb1ELb0ELb0ELb1EEEvNS_9BwdParamsE)
        /*00a8*/ 	.short	0x0380
        /*00aa*/ 	.short	0x0128


	//----- nvinfo : EIATTR_SW_WAR
	.align		4
.L_2813:
        /*00ac*/ 	.byte	0x04, 0x36
        /*00ae*/ 	.short	(.L_2815 - .L_2814)
.L_2814:
        /*00b0*/ 	.word	0x00000008
.L_2815:


//--------------------- .nv.info._ZN10layer_norm22ln_bwd_finalize_kernelINS_22Kernel_traits_finalizeILj7168Ef13__nv_bfloat16fS2_fjLb0ELj1024ELj4ENS_18Kernel_traits_baseILj7168EfS2_fS2_fjLj1024EEEEELb0ELb0EEEvNS_9BwdParamsE --------------------------
	.section	.nv.info._ZN10layer_norm22ln_bwd_finalize_kernelINS_22Kernel_traits_finalizeILj7168Ef13__nv_bfloat16fS2_fjLb0ELj1024ELj4ENS_18Kernel_traits_baseILj7168EfS2_fS2_fjLj1024EEEEELb0ELb0EEEvNS_9BwdParamsE,"",@"SHT_CUDA_INFO"
	.sectionflags	@""
	.align	4


	//----- nvinfo : EIATTR_CUDA_API_VERSION
	.align		4
        /*0000*/ 	.byte	0x04, 0x37
        /*0002*/ 	.short	(.L_2817 - .L_2816)
.L_2816:
        /*0004*/ 	.word	0x00000082


	//----- nvinfo : EIATTR_KPARAM_INFO
	.align		4
.L_2817:
        /*0008*/ 	.byte	0x04, 0x17
        /*000a*/ 	.short	(.L_2819 - .L_2818)
.L_2818:
        /*000c*/ 	.word	0x00000000
        /*0010*/ 	.short	0x0000
        /*0012*/ 	.short	0x0000
        /*0014*/ 	.byte	0x00, 0xf0, 0xa1, 0x04


	//----- nvinfo : EIATTR_SPARSE_MMA_MASK
	.align		4
.L_2819:
        /*0018*/ 	.byte	0x03, 0x50
        /*001a*/ 	.short	0x0000


	//----- nvinfo : EIATTR_MAXREG_COUNT
	.align		4
        /*001c*/ 	.byte	0x03, 0x1b
        /*001e*/ 	.short	0x0040


	//----- nvinfo : EIATTR_NUM_BARRIERS
	.align		4
        /*0020*/ 	.byte	0x02, 0x4c
        /*0022*/ 	.byte	0x01
	.zero		1


	//----- nvinfo : EIATTR_MERCURY_ISA_VERSION
	.align		4
        /*0024*/ 	.byte	0x03, 0x5f
        /*0026*/ 	.short	0x0101


	//----- nvinfo : EIATTR_COOP_GROUP_MASK_REGIDS
	.align		4
        /*0028*/ 	.byte	0x04, 0x29
        /*002a*/ 	.short	(.L_2821 - .L_2820)


	//   ....[0]....
.L_2820:
        /*002c*/ 	.word	0xffffffff


	//   ....[1]....
        /*0030*/ 	.word	0xffffffff


	//   ....[2]....
        /*0034*/ 	.word	0xffffffff


	//   ....[3]....
        /*0038*/ 	.word	0xffffffff


	//   ....[4]....
        /*003c*/ 	.word	0xffffffff


	//   ....[5]....
        /*0040*/ 	.word	0xffffffff


	//   ....[6]....
        /*0044*/ 	.word	0xffffffff


	//   ....[7]....
        /*0048*/ 	.word	0xffffffff


	//   ....[8]....
        /*004c*/ 	.word	0xffffffff


	//   ....[9]....
        /*0050*/ 	.word	0xffffffff


	//----- nvinfo : EIATTR_COOP_GROUP_INSTR_OFFSETS
	.align		4
.L_2821:
        /*0054*/ 	.byte	0x04, 0x28
        /*0056*/ 	.short	(.L_2823 - .L_2822)


	//   ....[0]....
.L_2822:
        /*0058*/ 	.word	0x000015e0


	//   ....[1]....
        /*005c*/ 	.word	0x000015f0


	//   ....[2]....
        /*0060*/ 	.word	0x00001620


	//   ....[3]....
        /*0064*/ 	.word	0x00001630


	//   ....[4]....
        /*0068*/ 	.word	0x00001660


	//   ....[5]....
        /*006c*/ 	.word	0x00001670


	//   ....[6]....
        /*0070*/ 	.word	0x000016b0


	//   ....[7]....
        /*0074*/ 	.word	0x000016e0


	//   ....[8]....
        /*0078*/ 	.word	0x00001710


	//   ....[9]....
        /*007c*/ 	.word	0x00001720


	//----- nvinfo : EIATTR_VRC_CTA_INIT_COUNT
	.align		4
.L_2823:
        /*0080*/ 	.byte	0x02, 0x4a
	.zero		1
	.zero		1


	//----- nvinfo : EIATTR_EXIT_INSTR_OFFSETS
	.align		4
        /*0084*/ 	.byte	0x04, 0x1c
        /*0086*/ 	.short	(.L_2825 - .L_2824)


	//   ....[0]....
.L_2824:
        /*0088*/ 	.word	0x00000060


	//   ....[1]....
        /*008c*/ 	.word	0x00001780


	//   ....[2]....
        /*0090*/ 	.word	0x000017b0


	//   ....[3]....
        /*0094*/ 	.word	0x00001850


	//----- nvinfo : EIATTR_MAX_THREADS
	.align		4
.L_2825:
        /*0098*/ 	.byte	0x04, 0x05
        /*009a*/ 	.short	(.L_2827 - .L_2826)
.L_2826:
        /*009c*/ 	.word	0x00000400
        /*00a0*/ 	.word	0x00000001
        /*00a4*/ 	.word	0x00000001


	//----- nvinfo : EIATTR_CRS_STACK_SIZE
	.align		4
.L_2827:
        /*00a8*/ 	.byte	0x04, 0x1e
        /*00aa*/ 	.short	(.L_2829 - .L_2828)
.L_2828:
        /*00ac*/ 	.word	0x00000000


	//----- nvinfo : EIATTR_CBANK_PARAM_SIZE
	.align		4
.L_2829:
        /*00b0*/ 	.byte	0x03, 0x19
        /*00b2*/ 	.short	0x0128


	//----- nvinfo : EIATTR_PARAM_CBANK
	.align		4
        /*00b4*/ 	.byte	0x04, 0x0a
        /*00b6*/ 	.short	(.L_2831 - .L_2830)
	.align		4
.L_2830:
        /*00b8*/ 	.word	index@(.nv.constant0._ZN10layer_norm22ln_bwd_finalize_kernelINS_22Kernel_traits_finalizeILj7168Ef13__nv_bfloat16fS2_fjLb0ELj1024ELj4ENS_18Kernel_traits_baseILj7168EfS2_fS2_fjLj1024EEEEELb0ELb0EEEvNS_9BwdParamsE)
        /*00bc*/ 	.short	0x0380
        /*00be*/ 	.short	0x0128


	//----- nvinfo : EIATTR_SW_WAR
	.align		4
.L_2831:
        /*00c0*/ 	.byte	0x04, 0x36
        /*00c2*/ 	.short	(.L_2833 - .L_2832)
.L_2832:
        /*00c4*/ 	.word	0x00000008
.L_2833:


//--------------------- .nv.info._ZN10layer_norm13ln_bwd_kernelINS_13Kernel_traitsIf13__nv_bfloat16fS2_fjLj7168ELj1ELj1ELj8ELj8ENS_18Kernel_traits_baseILj7168EfS2_fS2_fjLj256EEEEELb1ELb0ELb1ELb0EEEvNS_9BwdParamsE --------------------------
	.section	.nv.info._ZN10layer_norm13ln_bwd_kernelINS_13Kernel_traitsIf13__nv_bfloat16fS2_fjLj7168ELj1ELj1ELj8ELj8ENS_18Kernel_traits_baseILj7168EfS2_fS2_fjLj256EEEEELb1ELb0ELb1ELb0EEEvNS_9BwdParamsE,"",@"SHT_CUDA_INFO"
	.sectionflags	@""
	.align	4


	//----- nvinfo : EIATTR_CUDA_API_VERSION
	.align		4
        /*0000*/ 	.byte	0x04, 0x37
        /*0002*/ 	.short	(.L_2835 - .L_2834)
.L_2834:
        /*0004*/ 	.word	0x00000082


	//----- nvinfo : EIATTR_KPARAM_INFO
	.align		4
.L_2835:
        /*0008*/ 	.byte	0x04, 0x17
        /*000a*/ 	.short	(.L_2837 - .L_2836)
.L_2836:
        /*000c*/ 	.word	0x00000000
        /*0010*/ 	.short	0x0000
        /*0012*/ 	.short	0x0000
        /*0014*/ 	.byte	0x00, 0xf0, 0xa1, 0x04


	//----- nvinfo : EIATTR_SPARSE_MMA_MASK
	.align		4
.L_2837:
        /*0018*/ 	.byte	0x03, 0x50
        /*001a*/ 	.short	0x0000


	//----- nvinfo : EIATTR_MAXREG_COUNT
	.align		4
        /*001c*/ 	.byte	0x03, 0x1b
        /*001e*/ 	.short	0x00ff


	//----- nvinfo : EIATTR_NUM_BARRIERS
	.align		4
        /*0020*/ 	.byte	0x02, 0x4c
        /*0022*/ 	.byte	0x01
	.zero		1


	//----- nvinfo : EIATTR_MERCURY_ISA_VERSION
	.align		4
        /*0024*/ 	.byte	0x03, 0x5f
        /*0026*/ 	.short	0x0101


	//----- nvinfo : EIATTR_COOP_GROUP_MASK_REGIDS
	.align		4
        /*0028*/ 	.byte	0x04, 0x29
        /*002a*/ 	.short	(.L_2839 - .L_2838)


	//   ....[0]....
.L_2838:
        /*002c*/ 	.word	0xffffffff


	//   ....[1]....
        /*0030*/ 	.word	0xffffffff


	//   ....[2]....
        /*0034*/ 	.word	0xffffffff


	//   ....[3]....
        /*0038*/ 	.word	0xffffffff


	//   ....[4]....
        /*003c*/ 	.word	0xffffffff


	//   ....[5]....
        /*0040*/ 	.word	0xffffffff


	//   ....[6]....
        /*0044*/ 	.word	0xffffffff


	//   ....[7]....
        /*0048*/ 	.word	0xffffffff


	//   ....[8]....
        /*004c*/ 	.word	0xffffffff


	//   ....[9]....
        /*0050*/ 	.word	0xffffffff


	//----- nvinfo : EIATTR_COOP_GROUP_INSTR_OFFSETS
	.align		4
.L_2839:
        /*0054*/ 	.byte	0x04, 0x28
        /*0056*/ 	.short	(.L_2841 - .L_2840)


	//   ....[0]....
.L_2840:
        /*0058*/ 	.word	0x00002aa0


	//   ....[1]....
        /*005c*/ 	.word	0x00002ad0


	//   ....[2]....
        /*0060*/ 	.word	0x00002b00


	//   ....[3]....
        /*0064*/ 	.word	0x00002b10


	//   ....[4]....
        /*0068*/ 	.word	0x00002b40


	//   ....[5]....
        /*006c*/ 	.word	0x00002b50


	//   ....[6]....
        /*0070*/ 	.word	0x00002b80


	//   ....[7]....
        /*0074*/ 	.word	0x00002b90


	//   ....[8]....
        /*0078*/ 	.word	0x00002bc0


	//   ....[9]....
        /*007c*/ 	.word	0x00002bd0


	//----- nvinfo : EIATTR_VRC_CTA_INIT_COUNT
	.align		4
.L_2841:
        /*0080*/ 	.byte	0x02, 0x4a
	.zero		1
	.zero		1


	//----- nvinfo : EIATTR_EXIT_INSTR_OFFSETS
	.align		4
        /*0084*/ 	.byte	0x04, 0x1c
        /*0086*/ 	.short	(.L_2843 - .L_2842)


	//   ....[0]....
.L_2842:
        /*0088*/ 	.word	0x000093c0


	//   ....[1]....
        /*008c*/ 	.word	0x00009440


	//----- nvinfo : EIATTR_MAX_THREADS
	.align		4
.L_2843:
        /*0090*/ 	.byte	0x04, 0x05
        /*0092*/ 	.short	(.L_2845 - .L_2844)
.L_2844:
        /*0094*/ 	.word	0x00000100
        /*0098*/ 	.word	0x00000001
        /*009c*/ 	.word	0x00000001


	//----- nvinfo : EIATTR_CRS_STACK_SIZE
	.align		4
.L_2845:
        /*00a0*/ 	.byte	0x04, 0x1e
        /*00a2*/ 	.short	(.L_2847 - .L_2846)
.L_2846:
        /*00a4*/ 	.word	0x00000000


	//----- nvinfo : EIATTR_CBANK_PARAM_SIZE
	.align		4
.L_2847:
        /*00a8*/ 	.byte	0x03, 0x19
        /*00aa*/ 	.short	0x0128


	//----- nvinfo : EIATTR_PARAM_CBANK
	.align		4
        /*00ac*/ 	.byte	0x04, 0x0a
        /*00ae*/ 	.short	(.L_2849 - .L_2848)
	.align		4
.L_2848:
        /*00b0*/ 	.word	index@(.nv.constant0._ZN10layer_norm13ln_bwd_kernelINS_13Kernel_traitsIf13__nv_bfloat16fS2_fjLj7168ELj1ELj1ELj8ELj8ENS_18Kernel_traits_baseILj7168EfS2_fS2_fjLj256EEEEELb1ELb0ELb1ELb0EEEvNS_9BwdParamsE)
        /*00b4*/ 	.short	0x0380
        /*00b6*/ 	.short	0x0128


	//----- nvinfo : EIATTR_SW_WAR
	.align		4
.L_2849:
        /*00b8*/ 	.byte	0x04, 0x36
        /*00ba*/ 	.short	(.L_2851 - .L_2850)
.L_2850:
        /*00bc*/ 	.word	0x00000008
.L_2851:


//--------------------- .nv.info._ZN10layer_norm22ln_bwd_finalize_kernelINS_22Kernel_traits_finalizeILj7168Ef13__nv_bfloat16fS2_fjLb0ELj1024ELj4ENS_18Kernel_traits_baseILj7168EfS2_fS2_fjLj1024EEEEELb0ELb1EEEvNS_9BwdParamsE --------------------------
	.section	.nv.info._ZN10layer_norm22ln_bwd_finalize_kernelINS_22Kernel_traits_finalizeILj7168Ef13__nv_bfloat16fS2_fjLb0ELj1024ELj4ENS_18Kernel_traits_baseILj7168EfS2_fS2_fjLj1024EEEEELb0ELb1EEEvNS_9BwdParamsE,"",@"SHT_CUDA_INFO"
	.sectionflags	@""
	.align	4


	//----- nvinfo : EIATTR_CUDA_API_VERSION
	.align		4
        /*0000*/ 	.byte	0x04, 0x37
        /*0002*/ 	.short	(.L_2853 - .L_2852)
.L_2852:
        /*0004*/ 	.word	0x00000082


	//----- nvinfo : EIATTR_KPARAM_INFO
	.align		4
.L_2853:
        /*0008*/ 	.byte	0x04, 0x17
        /*000a*/ 	.short	(.L_2855 - .L_2854)
.L_2854:
        /*000c*/ 	.word	0x00000000
        /*0010*/ 	.short	0x0000
        /*0012*/ 	.short	0x0000
        /*0014*/ 	.byte	0x00, 0xf0, 0xa1, 0x04


	//----- nvinfo : EIATTR_SPARSE_MMA_MASK
	.align		4
.L_2855:
        /*0018*/ 	.byte	0x03, 0x50
        /*001a*/ 	.short	0x0000


	//----- nvinfo : EIATTR_MAXREG_COUNT
	.align		4
        /*001c*/ 	.byte	0x03, 0x1b
        /*001e*/ 	.short	0x0040


	//----- nvinfo : EIATTR_NUM_BARRIERS
	.align		4
        /*0020*/ 	.byte	0x02, 0x4c
        /*0022*/ 	.byte	0x01
	.zero		1


	//----- nvinfo : EIATTR_MERCURY_ISA_VERSION
	.align		4
        /*0024*/ 	.byte	0x03, 0x5f
        /*0026*/ 	.short	0x0101


	//----- nvinfo : EIATTR_COOP_GROUP_MASK_REGIDS
	.align		4
        /*0028*/ 	.byte	0x04, 0x29
        /*002a*/ 	.short	(.L_2857 - .L_2856)


	//   ....[0]....
.L_2856:
        /*002c*/ 	.word	0xffffffff


	//   ....[1]....
        /*0030*/ 	.word	0xffffffff


	//   ....[2]....
        /*0034*/ 	.word	0xffffffff


	//   ....[3]....
        /*0038*/ 	.word	0xffffffff


	//   ....[4]....
        /*003c*/ 	.word	0xffffffff


	//   ....[5]....
        /*0040*/ 	.word	0xffffffff


	//   ....[6]....
        /*0044*/ 	.word	0xffffffff


	//   ....[7]....
        /*0048*/ 	.word	0xffffffff


	//   ....[8]....
        /*004c*/ 	.word	0xffffffff


	//   ....[9]....
        /*0050*/ 	.word	0xffffffff


	//----- nvinfo : EIATTR_COOP_GROUP_INSTR_OFFSETS
	.align		4
.L_2857:
        /*0054*/ 	.byte	0x04, 0x28
        /*0056*/ 	.short	(.L_2859 - .L_2858)


	//   ....[0]....
.L_2858:
        /*0058*/ 	.word	0x00001630


	//   ....[1]....
        /*005c*/ 	.word	0x00001640


	//   ....[2]....
        /*0060*/ 	.word	0x00001670


	//   ....[3]....
        /*0064*/ 	.word	0x00001680


	//   ....[4]....
        /*0068*/ 	.word	0x000016b0


	//   ....[5]....
        /*006c*/ 	.word	0x000016c0


	//   ....[6]....
        /*0070*/ 	.word	0x000016f0


	//   ....[7]....
        /*0074*/ 	.word	0x00001710


	//   ....[8]....
        /*0078*/ 	.word	0x00001740


	//   ....[9]....
        /*007c*/ 	.word	0x00001750


	//----- nvinfo : EIATTR_VRC_CTA_INIT_COUNT
	.align		4
.L_2859:
        /*0080*/ 	.byte	0x02, 0x4a
	.zero		1
	.zero		1


	//----- nvinfo : EIATTR_EXIT_INSTR_OFFSETS
	.align		4
        /*0084*/ 	.byte	0x04, 0x1c
        /*0086*/ 	.short	(.L_2861 - .L_2860)


	//   ....[0]....
.L_2860:
        /*0088*/ 	.word	0x00000070


	//   ....[1]....
        /*008c*/ 	.word	0x000017b0


	//   ....[2]....
        /*0090*/ 	.word	0x00001860


	//----- nvinfo : EIATTR_MAX_THREADS
	.align		4
.L_2861:
        /*0094*/ 	.byte	0x04, 0x05
        /*0096*/ 	.short	(.L_2863 - .L_2862)
.L_2862:
        /*0098*/ 	.word	0x00000400
        /*009c*/ 	.word	0x00000001
        /*00a0*/ 	.word	0x00000001


	//----- nvinfo : EIATTR_CRS_STACK_SIZE
	.align		4
.L_2863:
        /*00a4*/ 	.byte	0x04, 0x1e
        /*00a6*/ 	.short	(.L_2865 - .L_2864)
.L_2864:
        /*00a8*/ 	.word	0x00000000


	//----- nvinfo : EIATTR_CBANK_PARAM_SIZE
	.align		4
.L_2865:
        /*00ac*/ 	.byte	0x03, 0x19
        /*00ae*/ 	.short	0x0128


	//----- nvinfo : EIATTR_PARAM_CBANK
	.align		4
        /*00b0*/ 	.byte	0x04, 0x0a
        /*00b2*/ 	.short	(.L_2867 - .L_2866)
	.align		4
.L_2866:
        /*00b4*/ 	.word	index@(.nv.constant0._ZN10layer_norm22ln_bwd_finalize_kernelINS_22Kernel_traits_finalizeILj7168Ef13__nv_bfloat16fS2_fjLb0ELj1024ELj4ENS_18Kernel_traits_baseILj7168EfS2_fS2_fjLj1024EEEEELb0ELb1EEEvNS_9BwdParamsE)
        /*00b8*/ 	.short	0x0380
        /*00ba*/ 	.short	0x0128


	//----- nvinfo : EIATTR_SW_WAR
	.align		4
.L_2867:
        /*00bc*/ 	.byte	0x04, 0x36
        /*00be*/ 	.short	(.L_2869 - .L_2868)
.L_2868:
        /*00c0*/ 	.word	0x00000008
.L_2869:


//--------------------- .nv.info._ZN10layer_norm13ln_bwd_kernelINS_13Kernel_traitsIf13__nv_bfloat16fS2_fjLj7168ELj1ELj1ELj8ELj8ENS_18Kernel_traits_baseILj7168EfS2_fS2_fjLj256EEEEELb1ELb0ELb1ELb1EEEvNS_9BwdParamsE --------------------------
	.section	.nv.info._ZN10layer_norm13ln_bwd_kernelINS_13Kernel_traitsIf13__nv_bfloat16fS2_fjLj7168ELj1ELj1ELj8ELj8ENS_18Kernel_traits_baseILj7168EfS2_fS2_fjLj256EEEEELb1ELb0ELb1ELb1EEEvNS_9BwdParamsE,"",@"SHT_CUDA_INFO"
	.sectionflags	@""
	.align	4


	//----- nvinfo : EIATTR_CUDA_API_VERSION
	.align		4
        /*0000*/ 	.byte	0x04, 0x37
        /*0002*/ 	.short	(.L_2871 - .L_2870)
.L_2870:
        /*0004*/ 	.word	0x00000082


	//----- nvinfo : EIATTR_KPARAM_INFO
	.align		4
.L_2871:
        /*0008*/ 	.byte	0x04, 0x17
        /*000a*/ 	.short	(.L_2873 - .L_2872)
.L_2872:
        /*000c*/ 	.word	0x00000000
        /*0010*/ 	.short	0x0000
        /*0012*/ 	.short	0x0000
        /*0014*/ 	.byte	0x00, 0xf0, 0xa1, 0x04


	//----- nvinfo : EIATTR_SPARSE_MMA_MASK
	.align		4
.L_2873:
        /*0018*/ 	.byte	0x03, 0x50
        /*001a*/ 	.short	0x0000


	//----- nvinfo : EIATTR_MAXREG_COUNT
	.align		4
        /*001c*/ 	.byte	0x03, 0x1b
        /*001e*/ 	.short	0x00ff


	//----- nvinfo : EIATTR_NUM_BARRIERS
	.align		4
        /*0020*/ 	.byte	0x02, 0x4c
        /*0022*/ 	.byte	0x01
	.zero		1


	//----- nvinfo : EIATTR_MERCURY_ISA_VERSION
	.align		4
        /*0024*/ 	.byte	0x03, 0x5f
        /*0026*/ 	.short	0x0101


	//----- nvinfo : EIATTR_COOP_GROUP_MASK_REGIDS
	.align		4
        /*0028*/ 	.byte	0x04, 0x29
        /*002a*/ 	.short	(.L_2875 - .L_2874)


	//   ....[0]....
.L_2874:
        /*002c*/ 	.word	0xffffffff


	//   ....[1]....
        /*0030*/ 	.word	0xffffffff


	//   ....[2]....
        /*0034*/ 	.word	0xffffffff


	//   ....[3]....
        /*0038*/ 	.word	0xffffffff


	//   ....[4]....
        /*003c*/ 	.word	0xffffffff


	//   ....[5]....
        /*0040*/ 	.word	0xffffffff


	//   ....[6]....
        /*0044*/ 	.word	0xffffffff


	//   ....[7]....
        /*0048*/ 	.word	0xffffffff


	//   ....[8]....
        /*004c*/ 	.word	0xffffffff


	//   ....[9]....
        /*0050*/ 	.word	0xffffffff


	//----- nvinfo : EIATTR_COOP_GROUP_INSTR_OFFSETS
	.align		4
.L_2875:
        /*0054*/ 	.byte	0x04, 0x28
        /*0056*/ 	.short	(.L_2877 - .L_2876)


	//   ....[0]....
.L_2876:
        /*0058*/ 	.word	0x00001ff0


	//   ....[1]....
        /*005c*/ 	.word	0x00002010


	//   ....[2]....
        /*0060*/ 	.word	0x00002050


	//   ....[3]....
        /*0064*/ 	.word	0x00002060


	//   ....[4]....
        /*0068*/ 	.word	0x00002090


	//   ....[5]....
        /*006c*/ 	.word	0x000020b0


	//   ....[6]....
        /*0070*/ 	.word	0x000020e0


	//   ....[7]....
        /*0074*/ 	.word	0x000020f0


	//   ....[8]....
        /*0078*/ 	.word	0x00002120


	//   ....[9]....
        /*007c*/ 	.word	0x00002130


	//----- nvinfo : EIATTR_VRC_CTA_INIT_COUNT
	.align		4
.L_2877:
        /*0080*/ 	.byte	0x02, 0x4a
	.zero		1
	.zero		1


	//----- nvinfo : EIATTR_EXIT_INSTR_OFFSETS
	.align		4
        /*0084*/ 	.byte	0x04, 0x1c
        /*0086*/ 	.short	(.L_2879 - .L_2878)


	//   ....[0]....
.L_2878:
        /*0088*/ 	.word	0x00008650


	//----- nvinfo : EIATTR_MAX_THREADS
	.align		4
.L_2879:
        /*008c*/ 	.byte	0x04, 0x05
        /*008e*/ 	.short	(.L_2881 - .L_2880)
.L_2880:
        /*0090*/ 	.word	0x00000100
        /*0094*/ 	.word	0x00000001
        /*0098*/ 	.word	0x00000001


	//----- nvinfo : EIATTR_CRS_STACK_SIZE
	.align		4
.L_2881:
        /*009c*/ 	.byte	0x04, 0x1e
        /*009e*/ 	.short	(.L_2883 - .L_2882)
.L_2882:
        /*00a0*/ 	.word	0x00000000


	//----- nvinfo : EIATTR_CBANK_PARAM_SIZE
	.align		4
.L_2883:
        /*00a4*/ 	.byte	0x03, 0x19
        /*00a6*/ 	.short	0x0128


	//----- nvinfo : EIATTR_PARAM_CBANK
	.align		4
        /*00a8*/ 	.byte	0x04, 0x0a
        /*00aa*/ 	.short	(.L_2885 - .L_2884)
	.align		4
.L_2884:
        /*00ac*/ 	.word	index@(.nv.constant0._ZN10layer_norm13ln_bwd_kernelINS_13Kernel_traitsIf13__nv_bfloat16fS2_fjLj7168ELj1ELj1ELj8ELj8ENS_18Kernel_traits_baseILj7168EfS2_fS2_fjLj256EEEEELb1ELb0ELb1ELb1EEEvNS_9BwdParamsE)
        /*00b0*/ 	.short	0x0380
        /*00b2*/ 	.short	0x0128


	//----- nvinfo : EIATTR_SW_WAR
	.align		4
.L_2885:
        /*00b4*/ 	.byte	0x04, 0x36
        /*00b6*/ 	.short	(.L_2887 - .L_2886)
.L_2886:
        /*00b8*/ 	.word	0x00000008
.L_2887:


//--------------------- .nv.info._ZN10layer_norm13ln_bwd_kernelINS_13Kernel_traitsIf13__nv_bfloat16fS2_fjLj7168ELj1ELj1ELj8ELj8ENS_18Kernel_traits_baseILj7168EfS2_fS2_fjLj256EEEEELb1ELb1ELb0ELb0EEEvNS_9BwdParamsE --------------------------
	.section	.nv.info._ZN10layer_norm13ln_bwd_kernelINS_13Kernel_traitsIf13__nv_bfloat16fS2_fjLj7168ELj1ELj1ELj8ELj8ENS_18Kernel_traits_baseILj7168EfS2_fS2_fjLj256EEEEELb1ELb1ELb0ELb0EEEvNS_9BwdParamsE,"",@"SHT_CUDA_INFO"
	.sectionflags	@""
	.align	4


	//----- nvinfo : EIATTR_CUDA_API_VERSION
	.align		4
        /*0000*/ 	.byte	0x04, 0x37
        /*0002*/ 	.short	(.L_2889 - .L_2888)
.L_2888:
        /*0004*/ 	.word	0x00000082


	//----- nvinfo : EIATTR_KPARAM_INFO
	.align		4
.L_2889:
        /*0008*/ 	.byte	0x04, 0x17
        /*000a*/ 	.short	(.L_2891 - .L_2890)
.L_2890:
        /*000c*/ 	.word	0x00000000
        /*0010*/ 	.short	0x0000
        /*0012*/ 	.short	0x0000
        /*0014*/ 	.byte	0x00, 0xf0, 0xa1, 0x04


	//----- nvinfo : EIATTR_SPARSE_MMA_MASK
	.align		4
.L_2891:
        /*0018*/ 	.byte	0x03, 0x50
        /*001a*/ 	.short	0x0000


	//----- nvinfo : EIATTR_MAXREG_COUNT
	.align		4
        /*001c*/ 	.byte	0x03, 0x1b
        /*001e*/ 	.short	0x00ff


	//----- nvinfo : EIATTR_NUM_BARRIERS
	.align		4
        /*0020*/ 	.byte	0x02, 0x4c
        /*0022*/ 	.byte	0x01
	.zero		1


	//----- nvinfo : EIATTR_ANNOTATIONS
	.align		4
        /*0024*/ 	.byte	0x04, 0x55
        /*0026*/ 	.short	(.L_2893 - .L_2892)


	//   ....[0]....
.L_2892:
        /*0028*/ 	.word	0x00000001
        /*002c*/ 	.byte	0x40, 0x00, 0x00, 0x00, 0x01, 0x00, 0x00, 0x00, 0x50, 0x00, 0x00, 0x00, 0x01, 0x00, 0x00, 0x00
        /*003c*/ 	.byte	0x30, 0x07, 0x00, 0x00, 0x01, 0x00, 0x00, 0x00, 0x40, 0x07, 0x00, 0x00, 0x01, 0x00, 0x00, 0x00
        /*004c*/ 	.byte	0x30, 0x0d, 0x00, 0x00, 0x01, 0x00, 0x00, 0x00, 0x40, 0x0d, 0x00, 0x00, 0x01, 0x00, 0x00, 0x00
        /*005c*/ 	.byte	0x60, 0x0d, 0x00, 0x00, 0x01, 0x00, 0x00, 0x00, 0x70, 0x0d, 0x00, 0x00


	//----- nvinfo : EIATTR_MERCURY_ISA_VERSION
	.align		4
.L_2893:
        /*0068*/ 	.byte	0x03, 0x5f
        /*006a*/ 	.short	0x0101


	//----- nvinfo : EIATTR_COOP_GROUP_MASK_REGIDS
	.align		4
        /*006c*/ 	.byte	0x04, 0x29
        /*006e*/ 	.short	(.L_2895 - .L_2894)


	//   ....[0]....
.L_2894:
        /*0070*/ 	.word	0xffffffff


	//   ....[1]....
        /*0074*/ 	.word	0xffffffff


	//   ....[2]....
        /*0078*/ 	.word	0xffffffff


	//   ....[3]....
        /*007c*/ 	.word	0xffffffff


	//   ....[4]....
        /*0080*/ 	.word	0xffffffff


	//   ....[5]....
        /*0084*/ 	.word	0xffffffff


	//   ....[6]....
        /*0088*/ 	.word	0xffffffff


	//   ....[7]....
        /*008c*/ 	.word	0xffffffff


	//   ....[8]....
        /*0090*/ 	.word	0xffffffff


	//   ....[9]....
        /*0094*/ 	.word	0xffffffff


	//----- nvinfo : EIATTR_COOP_GROUP_INSTR_OFFSETS
	.align		4
.L_2895:
        /*0098*/ 	.byte	0x04, 0x28
        /*009a*/ 	.short	(.L_2897 - .L_2896)


	//   ....[0]....
.L_2896:
        /*009c*/ 	.word	0x00002500


	//   ....[1]....
        /*00a0*/ 	.word	0x00002530


	//   ....[2]....
        /*00a4*/ 	.word	0x00002560


	//   ....[3]....
        /*00a8*/ 	.word	0x00002570


	//   ....[4]....
        /*00ac*/ 	.word	0x000025a0


	//   ....[5]....
        /*00b0*/ 	.word	0x000025b0


	//   ....[6]....
        /*00b4*/ 	.word	0x000025e0


	//   ....[7]....
        /*00b8*/ 	.word	0x000025f0


	//   ....[8]....
        /*00bc*/ 	.word	0x00002620


	//   ....[9]....
        /*00c0*/ 	.word	0x00002630


	//----- nvinfo : EIATTR_VRC_CTA_INIT_COUNT
	.align		4
.L_2897:
        /*00c4*/ 	.byte	0x02, 0x4a
	.zero		1
	.zero		1


	//----- nvinfo : EIATTR_EXIT_INSTR_OFFSETS
	.align		4
        /*00c8*/ 	.byte	0x04, 0x1c
        /*00ca*/ 	.short	(.L_2899 - .L_2898)


	//   ....[0]....
.L_2898:
        /*00cc*/ 	.word	0x0000a880


	//   ....[1]....
        /*00d0*/ 	.word	0x0000a920


	//----- nvinfo : EIATTR_MAX_THREADS
	.align		4
.L_2899:
        /*00d4*/ 	.byte	0x04, 0x05
        /*00d6*/ 	.short	(.L_2901 - .L_2900)
.L_2900:
        /*00d8*/ 	.word	0x00000100
        /*00dc*/ 	.word	0x00000001
        /*00e0*/ 	.word	0x00000001


	//----- nvinfo : EIATTR_CRS_STACK_SIZE
	.align		4
.L_2901:
        /*00e4*/ 	.byte	0x04, 0x1e
        /*00e6*/ 	.short	(.L_2903 - .L_2902)
.L_2902:
        /*00e8*/ 	.word	0x00000000


	//----- nvinfo : EIATTR_CBANK_PARAM_SIZE
	.align		4
.L_2903:
        /*00ec*/ 	.byte	0x03, 0x19
        /*00ee*/ 	.short	0x0128


	//----- nvinfo : EIATTR_PARAM_CBANK
	.align		4
        /*00f0*/ 	.byte	0x04, 0x0a
        /*00f2*/ 	.short	(.L_2905 - .L_2904)
	.align		4
.L_2904:
        /*00f4*/ 	.word	index@(.nv.constant0._ZN10layer_norm13ln_bwd_kernelINS_13Kernel_traitsIf13__nv_bfloat16fS2_fjLj7168ELj1ELj1ELj8ELj8ENS_18Kernel_traits_baseILj7168EfS2_fS2_fjLj256EEEEELb1ELb1ELb0ELb0EEEvNS_9BwdParamsE)
        /*00f8*/ 	.short	0x0380
        /*00fa*/ 	.short	0x0128


	//----- nvinfo : EIATTR_SW_WAR
	.align		4
.L_2905:
        /*00fc*/ 	.byte	0x04, 0x36
        /*00fe*/ 	.short	(.L_2907 - .L_2906)
.L_2906:
        /*0100*/ 	.word	0x00000008
.L_2907:


//--------------------- .nv.info._ZN10layer_norm13ln_bwd_kernelINS_13Kernel_traitsIf13__nv_bfloat16fS2_fjLj7168ELj1ELj1ELj8ELj8ENS_18Kernel_traits_baseILj7168EfS2_fS2_fjLj256EEEEELb1ELb1ELb0ELb1EEEvNS_9BwdParamsE --------------------------
	.section	.nv.info._ZN10layer_norm13ln_bwd_kernelINS_13Kernel_traitsIf13__nv_bfloat16fS2_fjLj7168ELj1ELj1ELj8ELj8ENS_18Kernel_traits_baseILj7168EfS2_fS2_fjLj256EEEEELb1ELb1ELb0ELb1EEEvNS_9BwdParamsE,"",@"SHT_CUDA_INFO"
	.sectionflags	@""
	.align	4


	//----- nvinfo : EIATTR_CUDA_API_VERSION
	.align		4
        /*0000*/ 	.byte	0x04, 0x37
        /*0002*/ 	.short	(.L_2909 - .L_2908)
.L_2908:
        /*0004*/ 	.word	0x00000082


	//----- nvinfo : EIATTR_KPARAM_INFO
	.align		4
.L_2909:
        /*0008*/ 	.byte	0x04, 0x17
        /*000a*/ 	.short	(.L_2911 - .L_2910)
.L_2910:
        /*000c*/ 	.word	0x00000000
        /*0010*/ 	.short	0x0000
        /*0012*/ 	.short	0x0000
        /*0014*/ 	.byte	0x00, 0xf0, 0xa1, 0x04


	//----- nvinfo : EIATTR_SPARSE_MMA_MASK
	.align		4
.L_2911:
        /*0018*/ 	.byte	0x03, 0x50
        /*001a*/ 	.short	0x0000


	//----- nvinfo : EIATTR_MAXREG_COUNT
	.align		4
        /*001c*/ 	.byte	0x03, 0x1b
        /*001e*/ 	.short	0x00ff


	//----- nvinfo : EIATTR_NUM_BARRIERS
	.align		4
        /*0020*/ 	.byte	0x02, 0x4c
        /*0022*/ 	.byte	0x01
	.zero		1


	//----- nvinfo : EIATTR_MERCURY_ISA_VERSION
	.align		4
        /*0024*/ 	.byte	0x03, 0x5f
        /*0026*/ 	.short	0x0101


	//----- nvinfo : EIATTR_COOP_GROUP_MASK_REGIDS
	.align		4
        /*0028*/ 	.byte	0x04, 0x29
        /*002a*/ 	.short	(.L_2913 - .L_2912)


	//   ....[0]....
.L_2912:
        /*002c*/ 	.word	0xffffffff


	//   ....[1]....
        /*0030*/ 	.word	0xffffffff


	//   ....[2]....
        /*0034*/ 	.word	0xffffffff


	//   ....[3]....
        /*0038*/ 	.word	0xffffffff


	//   ....[4]....
        /*003c*/ 	.word	0xffffffff


	//   ....[5]....
        /*0040*/ 	.word	0xffffffff


	//   ....[6]....
        /*0044*/ 	.word	0xffffffff


	//   ....[7]....
        /*0048*/ 	.word	0xffffffff


	//   ....[8]....
        /*004c*/ 	.word	0xffffffff


	//   ....[9]....
        /*0050*/ 	.word	0xffffffff


	//----- nvinfo : EIATTR_COOP_GROUP_INSTR_OFFSETS
	.align		4
.L_2913:
        /*0054*/ 	.byte	0x04, 0x28
        /*0056*/ 	.short	(.L_2915 - .L_2914)


	//   ....[0]....
.L_2914:
        /*0058*/ 	.word	0x00001990


	//   ....[1]....
        /*005c*/ 	.word	0x00001a60


	//   ....[2]....
        /*0060*/ 	.word	0x00001a70


	//   ....[3]....
        /*0064*/ 	.word	0x00001ac0


	//   ....[4]....
        /*0068*/ 	.word	0x00001ad0


	//   ....[5]....
        /*006c*/ 	.word	0x00001b00


	//   ....[6]....
        /*0070*/ 	.word	0x00001b10


	//   ....[7]....
        /*0074*/ 	.word	0x00001b40


	//   ....[8]....
        /*0078*/ 	.word	0x00001b70


	//   ....[9]....
        /*007c*/ 	.word	0x00001be0


	//----- nvinfo : EIATTR_VRC_CTA_INIT_COUNT
	.align		4
.L_2915:
        /*0080*/ 	.byte	0x02, 0x4a
	.zero		1
	.zero		1


	//----- nvinfo : EIATTR_EXIT_INSTR_OFFSETS
	.align		4
        /*0084*/ 	.byte	0x04, 0x1c
        /*0086*/ 	.short	(.L_2917 - .L_2916)


	//   ....[0]....
.L_2916:
        /*0088*/ 	.word	0x000096e0


	//----- nvinfo : EIATTR_MAX_THREADS
	.align		4
.L_2917:
        /*008c*/ 	.byte	0x04, 0x05
        /*008e*/ 	.short	(.L_2919 - .L_2918)
.L_2918:
        /*0090*/ 	.word	0x00000100
        /*0094*/ 	.word	0x00000001
        /*0098*/ 	.word	0x00000001


	//----- nvinfo : EIATTR_CBANK_PARAM_SIZE
	.align		4
.L_2919:
        /*009c*/ 	.byte	0x03, 0x19
        /*009e*/ 	.short	0x0128


	//----- nvinfo : EIATTR_PARAM_CBANK
	.align		4
        /*00a0*/ 	.byte	0x04, 0x0a
        /*00a2*/ 	.short	(.L_2921 - .L_2920)
	.align		4
.L_2920:
        /*00a4*/ 	.word	index@(.nv.constant0._ZN10layer_norm13ln_bwd_kernelINS_13Kernel_traitsIf13__nv_bfloat16fS2_fjLj7168ELj1ELj1ELj8ELj8ENS_18Kernel_traits_baseILj7168EfS2_fS2_fjLj256EEEEELb1ELb1ELb0ELb1EEEvNS_9BwdParamsE)
        /*00a8*/ 	.short	0x0380
        /*00aa*/ 	.short	0x0128


	//----- nvinfo : EIATTR_SW_WAR
	.align		4
.L_2921:
        /*00ac*/ 	.byte	0x04, 0x36
        /*00ae*/ 	.short	(.L_2923 - .L_2922)
.L_2922:
        /*00b0*/ 	.word	0x00000008
.L_2923:


//--------------------- .nv.info._ZN10layer_norm22ln_bwd_finalize_kernelINS_22Kernel_traits_finalizeILj7168Ef13__nv_bfloat16fS2_fjLb1ELj1024ELj4ENS_18Kernel_traits_baseILj7168EfS2_fS2_fjLj1024EEEEELb1ELb0EEEvNS_9BwdParamsE --------------------------
	.section	.nv.info._ZN10layer_norm22ln_bwd_finalize_kernelINS_22Kernel_traits_finalizeILj7168Ef13__nv_bfloat16fS2_fjLb1ELj1024ELj4ENS_18Kernel_traits_baseILj7168EfS2_fS2_fjLj1024EEEEELb1ELb0EEEvNS_9BwdParamsE,"",@"SHT_CUDA_INFO"
	.sectionflags	@""
	.align	4


	//----- nvinfo : EIATTR_CUDA_API_VERSION
	.align		4
        /*0000*/ 	.byte	0x04, 0x37
        /*0002*/ 	.short	(.L_2925 - .L_2924)
.L_2924:
        /*0004*/ 	.word	0x00000082


	//----- nvinfo : EIATTR_KPARAM_INFO
	.align		4
.L_2925:
        /*0008*/ 	.byte	0x04, 0x17
        /*000a*/ 	.short	(.L_2927 - .L_2926)
.L_2926:
        /*000c*/ 	.word	0x00000000
        /*0010*/ 	.short	0x0000
        /*0012*/ 	.short	0x0000
        /*0014*/ 	.byte	0x00, 0xf0, 0xa1, 0x04


	//----- nvinfo : EIATTR_SPARSE_MMA_MASK
	.align		4
.L_2927:
        /*0018*/ 	.byte	0x03, 0x50
        /*001a*/ 	.short	0x0000


	//----- nvinfo : EIATTR_MAXREG_COUNT
	.align		4
        /*001c*/ 	.byte	0x03, 0x1b
        /*001e*/ 	.short	0x0040


	//----- nvinfo : EIATTR_NUM_BARRIERS
	.align		4
        /*0020*/ 	.byte	0x02, 0x4c
        /*0022*/ 	.byte	0x01
	.zero		1


	//----- nvinfo : EIATTR_MERCURY_ISA_VERSION
	.align		4
        /*0024*/ 	.byte	0x03, 0x5f
        /*0026*/ 	.short	0x0101


	//----- nvinfo : EIATTR_COOP_GROUP_MASK_REGIDS
	.align		4
        /*0028*/ 	.byte	0x04, 0x29
        /*002a*/ 	.short	(.L_2929 - .L_2928)


	//   ....[0]....
.L_2928:
        /*002c*/ 	.word	0xffffffff


	//   ....[1]....
        /*0030*/ 	.word	0xffffffff


	//   ....[2]....
        /*0034*/ 	.word	0xffffffff


	//   ....[3]....
        /*0038*/ 	.word	0xffffffff


	//   ....[4]....
        /*003c*/ 	.word	0xffffffff


	//   ....[5]....
        /*0040*/ 	.word	0xffffffff


	//   ....[6]....
        /*0044*/ 	.word	0xffffffff


	//   ....[7]....
        /*0048*/ 	.word	0xffffffff


	//   ....[8]....
        /*004c*/ 	.word	0xffffffff


	//   ....[9]....
        /*0050*/ 	.word	0xffffffff


	//   ....[10]....
        /*0054*/ 	.word	0xffffffff


	//   ....[11]....
        /*0058*/ 	.word	0xffffffff


	//   ....[12]....
        /*005c*/ 	.word	0xffffffff


	//   ....[13]....
        /*0060*/ 	.word	0xffffffff


	//   ....[14]....
        /*0064*/ 	.word	0xffffffff


	//----- nvinfo : EIATTR_COOP_GROUP_INSTR_OFFSETS
	.align		4
.L_2929:
        /*0068*/ 	.byte	0x04, 0x28
        /*006a*/ 	.short	(.L_2931 - .L_2930)


	//   ....[0]....
.L_2930:
        /*006c*/ 	.word	0x00001040


	//   ....[1]....
        /*0070*/ 	.word	0x00001050


	//   ....[2]....
        /*0074*/ 	.word	0x00001060


	//   ....[3]....
        /*0078*/ 	.word	0x00001090


	//   ....[4]....
        /*007c*/ 	.word	0x000010b0


	//   ....[5]....
        /*0080*/ 	.word	0x000010c0


	//   ....[6]....
        /*0084*/ 	.word	0x000010f0


	//   ....[7]....
        /*0088*/ 	.word	0x00001110


	//   ....[8]....
        /*008c*/ 	.word	0x00001120


	//   ....[9]....
        /*0090*/ 	.word	0x00001160


	//   ....[10]....
        /*0094*/ 	.word	0x00001190


	//   ....[11]....
        /*0098*/ 	.word	0x000011a0


	//   ....[12]....
        /*009c*/ 	.word	0x000011e0


	//   ....[13]....
        /*00a0*/ 	.word	0x00001200


	//   ....[14]....
        /*00a4*/ 	.word	0x00001210


	//----- nvinfo : EIATTR_VRC_CTA_INIT_COUNT
	.align		4
.L_2931:
        /*00a8*/ 	.byte	0x02, 0x4a
	.zero		1
	.zero		1


	//----- nvinfo : EIATTR_EXIT_INSTR_OFFSETS
	.align		4
        /*00ac*/ 	.byte	0x04, 0x1c
        /*00ae*/ 	.short	(.L_2933 - .L_2932)


	//   ....[0]....
.L_2932:
        /*00b0*/ 	.word	0x00000060


	//   ....[1]....
        /*00b4*/ 	.word	0x00001290


	//   ....[2]....
        /*00b8*/ 	.word	0x000012c0


	//   ....[3]....
        /*00bc*/ 	.word	0x000013a0


	//----- nvinfo : EIATTR_MAX_THREADS
	.align		4
.L_2933:
        /*00c0*/ 	.byte	0x04, 0x05
        /*00c2*/ 	.short	(.L_2935 - .L_2934)
.L_2934:
        /*00c4*/ 	.word	0x00000400
        /*00c8*/ 	.word	0x00000001
        /*00cc*/ 	.word	0x00000001


	//----- nvinfo : EIATTR_CRS_STACK_SIZE
	.align		4
.L_2935:
        /*00d0*/ 	.byte	0x04, 0x1e
        /*00d2*/ 	.short	(.L_2937 - .L_2936)
.L_2936:
        /*00d4*/ 	.word	0x00000000


	//----- nvinfo : EIATTR_CBANK_PARAM_SIZE
	.align		4
.L_2937:
        /*00d8*/ 	.byte	0x03, 0x19
        /*00da*/ 	.short	0x0128


	//----- nvinfo : EIATTR_PARAM_CBANK
	.align		4
        /*00dc*/ 	.byte	0x04, 0x0a
        /*00de*/ 	.short	(.L_2939 - .L_2938)
	.align		4
.L_2938:
        /*00e0*/ 	.word	index@(.nv.constant0._ZN10layer_norm22ln_bwd_finalize_kernelINS_22Kernel_traits_finalizeILj7168Ef13__nv_bfloat16fS2_fjLb1ELj1024ELj4ENS_18Kernel_traits_baseILj7168EfS2_fS2_fjLj1024EEEEELb1ELb0EEEvNS_9BwdParamsE)
        /*00e4*/ 	.short	0x0380
        /*00e6*/ 	.short	0x0128


	//----- nvinfo : EIATTR_SW_WAR
	.align		4
.L_2939:
        /*00e8*/ 	.byte	0x04, 0x36
        /*00ea*/ 	.short	(.L_2941 - .L_2940)
.L_2940:
        /*00ec*/ 	.word	0x00000008
.L_2941:


//--------------------- .nv.info._ZN10layer_norm13ln_bwd_kernelINS_13Kernel_traitsIf13__nv_bfloat16fS2_fjLj7168ELj1ELj1ELj8ELj8ENS_18Kernel_traits_baseILj7168EfS2_fS2_fjLj256EEEEELb1ELb1ELb1ELb0EEEvNS_9BwdParamsE --------------------------
	.section	.nv.info._ZN10layer_norm13ln_bwd_kernelINS_13Kernel_traitsIf13__nv_bfloat16fS2_fjLj7168ELj1ELj1ELj8ELj8ENS_18Kernel_traits_baseILj7168EfS2_fS2_fjLj256EEEEELb1ELb1ELb1ELb0EEEvNS_9BwdParamsE,"",@"SHT_CUDA_INFO"
	.sectionflags	@""
	.align	4


	//----- nvinfo : EIATTR_CUDA_API_VERSION
	.align		4
        /*0000*/ 	.byte	0x04, 0x37
        /*0002*/ 	.short	(.L_2943 - .L_2942)
.L_2942:
        /*0004*/ 	.word	0x00000082


	//----- nvinfo : EIATTR_KPARAM_INFO
	.align		4
.L_2943:
        /*0008*/ 	.byte	0x04, 0x17
        /*000a*/ 	.short	(.L_2945 - .L_2944)
.L_2944:
        /*000c*/ 	.word	0x00000000
        /*0010*/ 	.short	0x0000
        /*0012*/ 	.short	0x0000
        /*0014*/ 	.byte	0x00, 0xf0, 0xa1, 0x04


	//----- nvinfo : EIATTR_SPARSE_MMA_MASK
	.align		4
.L_2945:
        /*0018*/ 	.byte	0x03, 0x50
        /*001a*/ 	.short	0x0000


	//----- nvinfo : EIATTR_MAXREG_COUNT
	.align		4
        /*001c*/ 	.byte	0x03, 0x1b
        /*001e*/ 	.short	0x00ff


	//----- nvinfo : EIATTR_NUM_BARRIERS
	.align		4
        /*0020*/ 	.byte	0x02, 0x4c
        /*0022*/ 	.byte	0x01
	.zero		1


	//----- nvinfo : EIATTR_ANNOTATIONS
	.align		4
        /*0024*/ 	.byte	0x04, 0x55
        /*0026*/ 	.short	(.L_2947 - .L_2946)


	//   ....[0]....
.L_2946:
        /* <DEDUP_REMOVED lines=9> */


	//----- nvinfo : EIATTR_MERCURY_ISA_VERSION
	.align		4
.L_2947:
        /*00a8*/ 	.byte	0x03, 0x5f
        /*00aa*/ 	.short	0x0101


	//----- nvinfo : EIATTR_COOP_GROUP_MASK_REGIDS
	.align		4
        /*00ac*/ 	.byte	0x04, 0x29
        /*00ae*/ 	.short	(.L_2949 - .L_2948)


	//   ....[0]....
.L_2948:
        /*00b0*/ 	.word	0xffffffff


	//   ....[1]....
        /*00b4*/ 	.word	0xffffffff


	//   ....[2]....
        /*00b8*/ 	.word	0xffffffff


	//   ....[3]....
        /*00bc*/ 	.word	0xffffffff


	//   ....[4]....
        /*00c0*/ 	.word	0xffffffff


	//   ....[5]....
        /*00c4*/ 	.word	0xffffffff


	//   ....[6]....
        /*00c8*/ 	.word	0xffffffff


	//   ....[7]....
        /*00cc*/ 	.word	0xffffffff


	//   ....[8]....
        /*00d0*/ 	.word	0xffffffff


	//   ....[9]....
        /*00d4*/ 	.word	0xffffffff


	//----- nvinfo : EIATTR_COOP_GROUP_INSTR_OFFSETS
	.align		4
.L_2949:
        /*00d8*/ 	.byte	0x04, 0x28
        /*00da*/ 	.short	(.L_2951 - .L_2950)


	//   ....[0]....
.L_2950:
        /*00dc*/ 	.word	0x00002f10


	//   ....[1]....
        /*00e0*/ 	.word	0x00002f30


	//   ....[2]....
        /*00e4*/ 	.word	0x00002f70


	//   ....[3]....
        /*00e8*/ 	.word	0x00002f80


	//   ....[4]....
        /*00ec*/ 	.word	0x00002fc0


	//   ....[5]....
        /*00f0*/ 	.word	0x00002fd0


	//   ....[6]....
        /*00f4*/ 	.word	0x00003000


	//   ....[7]....
        /*00f8*/ 	.word	0x00003010


	//   ....[8]....
        /*00fc*/ 	.word	0x00003040


	//   ....[9]....
        /*0100*/ 	.word	0x00003050


	//----- nvinfo : EIATTR_VRC_CTA_INIT_COUNT
	.align		4
.L_2951:
        /*0104*/ 	.byte	0x02, 0x4a
	.zero		1
	.zero		1


	//----- nvinfo : EIATTR_EXIT_INSTR_OFFSETS
	.align		4
        /*0108*/ 	.byte	0x04, 0x1c
        /*010a*/ 	.short	(.L_2953 - .L_2952)


	//   ....[0]....
.L_2952:
        /*010c*/ 	.word	0x0000e8f0


	//   ....[1]....
        /*0110*/ 	.word	0x0000e990


	//----- nvinfo : EIATTR_MAX_THREADS
	.align		4
.L_2953:
        /*0114*/ 	.byte	0x04, 0x05
        /*0116*/ 	.short	(.L_2955 - .L_2954)
.L_2954:
        /*0118*/ 	.word	0x00000100
        /*011c*/ 	.word	0x00000001
        /*0120*/ 	.word	0x00000001


	//----- nvinfo : EIATTR_CRS_STACK_SIZE
	.align		4
.L_2955:
        /*0124*/ 	.byte	0x04, 0x1e
        /*0126*/ 	.short	(.L_2957 - .L_2956)
.L_2956:
        /*0128*/ 	.word	0x00000000


	//----- nvinfo : EIATTR_CBANK_PARAM_SIZE
	.align		4
.L_2957:
        /*012c*/ 	.byte	0x03, 0x19
        /*012e*/ 	.short	0x0128


	//----- nvinfo : EIATTR_PARAM_CBANK
	.align		4
        /*0130*/ 	.byte	0x04, 0x0a
        /*0132*/ 	.short	(.L_2959 - .L_2958)
	.align		4
.L_2958:
        /*0134*/ 	.word	index@(.nv.constant0._ZN10layer_norm13ln_bwd_kernelINS_13Kernel_traitsIf13__nv_bfloat16fS2_fjLj7168ELj1ELj1ELj8ELj8ENS_18Kernel_traits_baseILj7168EfS2_fS2_fjLj256EEEEELb1ELb1ELb1ELb0EEEvNS_9BwdParamsE)
        /*0138*/ 	.short	0x0380
        /*013a*/ 	.short	0x0128


	//----- nvinfo : EIATTR_SW_WAR
	.align		4
.L_2959:
        /*013c*/ 	.byte	0x04, 0x36
        /*013e*/ 	.short	(.L_2961 - .L_2960)
.L_2960:
        /*0140*/ 	.word	0x00000008
.L_2961:


//--------------------- .nv.info._ZN10layer_norm22ln_bwd_finalize_kernelINS_22Kernel_traits_finalizeILj7168Ef13__nv_bfloat16fS2_fjLb1ELj1024ELj4ENS_18Kernel_traits_baseILj7168EfS2_fS2_fjLj1024EEEEELb1ELb1EEEvNS_9BwdParamsE --------------------------
	.section	.nv.info._ZN10layer_norm22ln_bwd_finalize_kernelINS_22Kernel_traits_finalizeILj7168Ef13__nv_bfloat16fS2_fjLb1ELj1024ELj4ENS_18Kernel_traits_baseILj7168EfS2_fS2_fjLj1024EEEEELb1ELb1EEEvNS_9BwdParamsE,"",@"SHT_CUDA_INFO"
	.sectionflags	@""
	.align	4


	//----- nvinfo : EIATTR_CUDA_API_VERSION
	.align		4
        /*0000*/ 	.byte	0x04, 0x37
        /*0002*/ 	.short	(.L_2963 - .L_2962)
.L_2962:
        /*0004*/ 	.word	0x00000082


	//----- nvinfo : EIATTR_KPARAM_INFO
	.align		4
.L_2963:
        /*0008*/ 	.byte	0x04, 0x17
        /*000a*/ 	.short	(.L_2965 - .L_2964)
.L_2964:
        /*000c*/ 	.word	0x00000000
        /*0010*/ 	.short	0x0000
        /*0012*/ 	.short	0x0000
        /*0014*/ 	.byte	0x00, 0xf0, 0xa1, 0x04


	//----- nvinfo : EIATTR_SPARSE_MMA_MASK
	.align		4
.L_2965:
        /*0018*/ 	.byte	0x03, 0x50
        /*001a*/ 	.short	0x0000


	//----- nvinfo : EIATTR_MAXREG_COUNT
	.align		4
        /*001c*/ 	.byte	0x03, 0x1b
        /*001e*/ 	.short	0x0040


	//----- nvinfo : EIATTR_NUM_BARRIERS
	.align		4
        /*0020*/ 	.byte	0x02, 0x4c
        /*0022*/ 	.byte	0x01
	.zero		1


	//----- nvinfo : EIATTR_MERCURY_ISA_VERSION
	.align		4
        /*0024*/ 	.byte	0x03, 0x5f
        /*0026*/ 	.short	0x0101


	//----- nvinfo : EIATTR_COOP_GROUP_MASK_REGIDS
	.align		4
        /*0028*/ 	.byte	0x04, 0x29
        /*002a*/ 	.short	(.L_2967 - .L_2966)


	//   ....[0]....
.L_2966:
        /*002c*/ 	.word	0xffffffff


	//   ....[1]....
        /*0030*/ 	.word	0xffffffff


	//   ....[2]....
        /*0034*/ 	.word	0xffffffff


	//   ....[3]....
        /*0038*/ 	.word	0xffffffff


	//   ....[4]....
        /*003c*/ 	.word	0xffffffff


	//   ....[5]....
        /*0040*/ 	.word	0xffffffff


	//   ....[6]....
        /*0044*/ 	.word	0xffffffff


	//   ....[7]....
        /*0048*/ 	.word	0xffffffff


	//   ....[8]....
        /*004c*/ 	.word	0xffffffff


	//   ....[9]....
        /*0050*/ 	.word	0xffffffff


	//   ....[10]....
        /*0054*/ 	.word	0xffffffff


	//   ....[11]....
        /*0058*/ 	.word	0xffffffff


	//   ....[12]....
        /*005c*/ 	.word	0xffffffff


	//   ....[13]....
        /*0060*/ 	.word	0xffffffff


	//   ....[14]....
        /*0064*/ 	.word	0xffffffff


	//----- nvinfo : EIATTR_COOP_GROUP_INSTR_OFFSETS
	.align		4
.L_2967:
        /*0068*/ 	.byte	0x04, 0x28
        /*006a*/ 	.short	(.L_2969 - .L_2968)


	//   ....[0]....
.L_2968:
        /*006c*/ 	.word	0x00001090


	//   ....[1]....
        /*0070*/ 	.word	0x000010a0


	//   ....[2]....
        /*0074*/ 	.word	0x000010b0


	//   ....[3]....
        /*0078*/ 	.word	0x000010e0


	//   ....[4]....
        /*007c*/ 	.word	0x00001100


	//   ....[5]....
        /*0080*/ 	.word	0x00001110


	//   ....[6]....
        /*0084*/ 	.word	0x00001140


	//   ....[7]....
        /*0088*/ 	.word	0x00001160


	//   ....[8]....
        /*008c*/ 	.word	0x00001170


	//   ....[9]....
        /*0090*/ 	.word	0x000011a0


	//   ....[10]....
        /*0094*/ 	.word	0x000011c0


	//   ....[11]....
        /*0098*/ 	.word	0x000011d0


	//   ....[12]....
        /*009c*/ 	.word	0x00001210


	//   ....[13]....
        /*00a0*/ 	.word	0x00001230


	//   ....[14]....
        /*00a4*/ 	.word	0x00001240


	//----- nvinfo : EIATTR_VRC_CTA_INIT_COUNT
	.align		4
.L_2969:
        /*00a8*/ 	.byte	0x02, 0x4a
	.zero		1
	.zero		1


	//----- nvinfo : EIATTR_EXIT_INSTR_OFFSETS
	.align		4
        /*00ac*/ 	.byte	0x04, 0x1c
        /*00ae*/ 	.short	(.L_2971 - .L_2970)


	//   ....[0]....
.L_2970:
        /*00b0*/ 	.word	0x00000060


	//   ....[1]....
        /*00b4*/ 	.word	0x000012c0


	//   ....[2]....
        /*00b8*/ 	.word	0x000013b0


	//----- nvinfo : EIATTR_MAX_THREADS
	.align		4
.L_2971:
        /*00bc*/ 	.byte	0x04, 0x05
        /*00be*/ 	.short	(.L_2973 - .L_2972)
.L_2972:
        /*00c0*/ 	.word	0x00000400
        /*00c4*/ 	.word	0x00000001
        /*00c8*/ 	.word	0x00000001


	//----- nvinfo : EIATTR_CRS_STACK_SIZE
	.align		4
.L_2973:
        /*00cc*/ 	.byte	0x04, 0x1e
        /*00ce*/ 	.short	(.L_2975 - .L_2974)
.L_2974:
        /*00d0*/ 	.word	0x00000000


	//----- nvinfo : EIATTR_CBANK_PARAM_SIZE
	.align		4
.L_2975:
        /*00d4*/ 	.byte	0x03, 0x19
        /*00d6*/ 	.short	0x0128


	//----- nvinfo : EIATTR_PARAM_CBANK
	.align		4
        /*00d8*/ 	.byte	0x04, 0x0a
        /*00da*/ 	.short	(.L_2977 - .L_2976)
	.align		4
.L_2976:
        /*00dc*/ 	.word	index@(.nv.constant0._ZN10layer_norm22ln_bwd_finalize_kernelINS_22Kernel_traits_finalizeILj7168Ef13__nv_bfloat16fS2_fjLb1ELj1024ELj4ENS_18Kernel_traits_baseILj7168EfS2_fS2_fjLj1024EEEEELb1ELb1EEEvNS_9BwdParamsE)
        /*00e0*/ 	.short	0x0380
        /*00e2*/ 	.short	0x0128


	//----- nvinfo : EIATTR_SW_WAR
	.align		4
.L_2977:
        /*00e4*/ 	.byte	0x04, 0x36
        /*00e6*/ 	.short	(.L_2979 - .L_2978)
.L_2978:
        /*00e8*/ 	.word	0x00000008
.L_2979:


//--------------------- .nv.info._ZN10layer_norm13ln_bwd_kernelINS_13Kernel_traitsIf13__nv_bfloat16fS2_fjLj7168ELj1ELj1ELj8ELj8ENS_18Kernel_traits_baseILj7168EfS2_fS2_fjLj256EEEEELb1ELb1ELb1ELb1EEEvNS_9BwdParamsE --------------------------
	.section	.nv.info._ZN10layer_norm13ln_bwd_kernelINS_13Kernel_traitsIf13__nv_bfloat16fS2_fjLj7168ELj1ELj1ELj8ELj8ENS_18Kernel_traits_baseILj7168EfS2_fS2_fjLj256EEEEELb1ELb1ELb1ELb1EEEvNS_9BwdParamsE,"",@"SHT_CUDA_INFO"
	.sectionflags	@""
	.align	4


	//----- nvinfo : EIATTR_CUDA_API_VERSION
	.align		4
        /*0000*/ 	.byte	0x04, 0x37
        /*0002*/ 	.short	(.L_2981 - .L_2980)
.L_2980:
        /*0004*/ 	.word	0x00000082


	//----- nvinfo : EIATTR_KPARAM_INFO
	.align		4
.L_2981:
        /*0008*/ 	.byte	0x04, 0x17
        /*000a*/ 	.short	(.L_2983 - .L_2982)
.L_2982:
        /*000c*/ 	.word	0x00000000
        /*0010*/ 	.short	0x0000
        /*0012*/ 	.short	0x0000
        /*0014*/ 	.byte	0x00, 0xf0, 0xa1, 0x04


	//----- nvinfo : EIATTR_SPARSE_MMA_MASK
	.align		4
.L_2983:
        /*0018*/ 	.byte	0x03, 0x50
        /*001a*/ 	.short	0x0000


	//----- nvinfo : EIATTR_MAXREG_COUNT
	.align		4
        /*001c*/ 	.byte	0x03, 0x1b
        /*001e*/ 	.short	0x00ff


	//----- nvinfo : EIATTR_NUM_BARRIERS
	.align		4
        /*0020*/ 	.byte	0x02, 0x4c
        /*0022*/ 	.byte	0x01
	.zero		1


	//----- nvinfo : EIATTR_MERCURY_ISA_VERSION
	.align		4
        /*0024*/ 	.byte	0x03, 0x5f
        /*0026*/ 	.short	0x0101


	//----- nvinfo : EIATTR_COOP_GROUP_MASK_REGIDS
	.align		4
        /*0028*/ 	.byte	0x04, 0x29
        /*002a*/ 	.short	(.L_2985 - .L_2984)


	//   ....[0]....
.L_2984:
        /*002c*/ 	.word	0xffffffff


	//   ....[1]....
        /*0030*/ 	.word	0xffffffff


	//   ....[2]....
        /*0034*/ 	.word	0xffffffff


	//   ....[3]....
        /*0038*/ 	.word	0xffffffff


	//   ....[4]....
        /*003c*/ 	.word	0xffffffff


	//   ....[5]....
        /*0040*/ 	.word	0xffffffff


	//   ....[6]....
        /*0044*/ 	.word	0xffffffff


	//   ....[7]....
        /*0048*/ 	.word	0xffffffff


	//   ....[8]....
        /*004c*/ 	.word	0xffffffff


	//   ....[9]....
        /*0050*/ 	.word	0xffffffff


	//----- nvinfo : EIATTR_COOP_GROUP_INSTR_OFFSETS
	.align		4
.L_2985:
        /*0054*/ 	.byte	0x04, 0x28
        /*0056*/ 	.short	(.L_2987 - .L_2986)


	//   ....[0]....
.L_2986:
        /*0058*/ 	.word	0x00002220


	//   ....[1]....
        /*005c*/ 	.word	0x00002240


	//   ....[2]....
        /*0060*/ 	.word	0x00002270


	//   ....[3]....
        /*0064*/ 	.word	0x00002280


	//   ....[4]....
        /*0068*/ 	.word	0x000022b0


	//   ....[5]....
        /*006c*/ 	.word	0x000022c0


	//   ....[6]....
        /*0070*/ 	.word	0x000022f0


	//   ....[7]....
        /*0074*/ 	.word	0x00002300


	//   ....[8]....
        /*0078*/ 	.word	0x00002340


	//   ....[9]....
        /*007c*/ 	.word	0x00002350


	//----- nvinfo : EIATTR_VRC_CTA_INIT_COUNT
	.align		4
.L_2987:
        /*0080*/ 	.byte	0x02, 0x4a
	.zero		1
	.zero		1


	//----- nvinfo : EIATTR_EXIT_INSTR_OFFSETS
	.align		4
        /*0084*/ 	.byte	0x04, 0x1c
        /*0086*/ 	.short	(.L_2989 - .L_2988)


	//   ....[0]....
.L_2988:
        /*0088*/ 	.word	0x0000cb70


	//----- nvinfo : EIATTR_MAX_THREADS
	.align		4
.L_2989:
        /*008c*/ 	.byte	0x04, 0x05
        /*008e*/ 	.short	(.L_2991 - .L_2990)
.L_2990:
        /*0090*/ 	.word	0x00000100
        /*0094*/ 	.word	0x00000001
        /*0098*/ 	.word	0x00000001


	//----- nvinfo : EIATTR_CRS_STACK_SIZE
	.align		4
.L_2991:
        /*009c*/ 	.byte	0x04, 0x1e
        /*009e*/ 	.short	(.L_2993 - .L_2992)
.L_2992:
        /*00a0*/ 	.word	0x00000000


	//----- nvinfo : EIATTR_CBANK_PARAM_SIZE
	.align		4
.L_2993:
        /*00a4*/ 	.byte	0x03, 0x19
        /*00a6*/ 	.short	0x0128


	//----- nvinfo : EIATTR_PARAM_CBANK
	.align		4
        /*00a8*/ 	.byte	0x04, 0x0a
        /*00aa*/ 	.short	(.L_2995 - .L_2994)
	.align		4
.L_2994:
        /*00ac*/ 	.word	index@(.nv.constant0._ZN10layer_norm13ln_bwd_kernelINS_13Kernel_traitsIf13__nv_bfloat16fS2_fjLj7168ELj1ELj1ELj8ELj8ENS_18Kernel_traits_baseILj7168EfS2_fS2_fjLj256EEEEELb1ELb1ELb1ELb1EEEvNS_9BwdParamsE)
        /*00b0*/ 	.short	0x0380
        /*00b2*/ 	.short	0x0128


	//----- nvinfo : EIATTR_SW_WAR
	.align		4
.L_2995:
        /*00b4*/ 	.byte	0x04, 0x36
        /*00b6*/ 	.short	(.L_2997 - .L_2996)
.L_2996:
        /*00b8*/ 	.word	0x00000008
.L_2997:


//--------------------- .nv.info._ZN10layer_norm13ln_bwd_kernelINS_13Kernel_traitsIf6__halfS2_S2_fjLj7168ELj1ELj1ELj8ELj8ENS_18Kernel_traits_baseILj7168EfS2_S2_S2_fjLj256EEEEELb0ELb0ELb0ELb0EEEvNS_9BwdParamsE --------------------------
	.section	.nv.info._ZN10layer_norm13ln_bwd_kernelINS_13Kernel_traitsIf6__halfS2_S2_fjLj7168ELj1ELj1ELj8ELj8ENS_18Kernel_traits_baseILj7168EfS2_S2_S2_fjLj256EEEEELb0ELb0ELb0ELb0EEEvNS_9BwdParamsE,"",@"SHT_CUDA_INFO"
	.sectionflags	@""
	.align	4


	//----- nvinfo : EIATTR_CUDA_API_VERSION
	.align		4
        /*0000*/ 	.byte	0x04, 0x37
        /*0002*/ 	.short	(.L_2999 - .L_2998)
.L_2998:
        /*0004*/ 	.word	0x00000082


	//----- nvinfo : EIATTR_KPARAM_INFO
	.align		4
.L_2999:
        /*0008*/ 	.byte	0x04, 0x17
        /*000a*/ 	.short	(.L_3001 - .L_3000)
.L_3000:
        /*000c*/ 	.word	0x00000000
        /*0010*/ 	.short	0x0000
        /*0012*/ 	.short	0x0000
        /*0014*/ 	.byte	0x00, 0xf0, 0xa1, 0x04


	//----- nvinfo : EIATTR_SPARSE_MMA_MASK
	.align		4
.L_3001:
        /*0018*/ 	.byte	0x03, 0x50
        /*001a*/ 	.short	0x0000


	//----- nvinfo : EIATTR_MAXREG_COUNT
	.align		4
        /*001c*/ 	.byte	0x03, 0x1b
        /*001e*/ 	.short	0x00ff


	//----- nvinfo : EIATTR_NUM_BARRIERS
	.align		4
        /*0020*/ 	.byte	0x02, 0x4c
        /*0022*/ 	.byte	0x01
	.zero		1


	//----- nvinfo : EIATTR_MERCURY_ISA_VERSION
	.align		4
        /*0024*/ 	.byte	0x03, 0x5f
        /*0026*/ 	.short	0x0101


	//----- nvinfo : EIATTR_COOP_GROUP_MASK_REGIDS
	.align		4
        /*0028*/ 	.byte	0x04, 0x29
        /*002a*/ 	.short	(.L_3003 - .L_3002)


	//   ....[0]....
.L_3002:
        /*002c*/ 	.word	0xffffffff


	//   ....[1]....
        /*0030*/ 	.word	0xffffffff


	//   ....[2]....
        /*0034*/ 	.word	0xffffffff


	//   ....[3]....
        /*0038*/ 	.word	0xffffffff


	//   ....[4]....
        /*003c*/ 	.word	0xffffffff


	//   ....[5]....
        /*0040*/ 	.word	0xffffffff


	//   ....[6]....
        /*0044*/ 	.word	0xffffffff


	//   ....[7]....
        /*0048*/ 	.word	0xffffffff


	//   ....[8]....
        /*004c*/ 	.word	0xffffffff


	//   ....[9]....
        /*0050*/ 	.word	0xffffffff


	//----- nvinfo : EIATTR_COOP_GROUP_INSTR_OFFSETS
	.align		4
.L_3003:
        /*0054*/ 	.byte	0x04, 0x28
        /*0056*/ 	.short	(.L_3005 - .L_3004)


	//   ....[0]....
.L_3004:
        /*0058*/ 	.word	0x000021f0


	//   ....[1]....
        /*005c*/ 	.word	0x00002220


	//   ....[2]....
        /*0060*/ 	.word	0x00002250


	//   ....[3]....
        /*0064*/ 	.word	0x00002260


	//   ....[4]....
        /*0068*/ 	.word	0x00002290


	//   ....[5]....
        /*006c*/ 	.word	0x000022a0


	//   ....[6]....
        /*0070*/ 	.word	0x000022d0


	//   ....[7]....
        /*0074*/ 	.word	0x000022e0


	//   ....[8]....
        /*0078*/ 	.word	0x00002310


	//   ....[9]....
        /*007c*/ 	.word	0x00002320


	//----- nvinfo : EIATTR_VRC_CTA_INIT_COUNT
	.align		4
.L_3005:
        /*0080*/ 	.byte	0x02, 0x4a
	.zero		1
	.zero		1


	//----- nvinfo : EIATTR_EXIT_INSTR_OFFSETS
	.align		4
        /*0084*/ 	.byte	0x04, 0x1c
        /*0086*/ 	.short	(.L_3007 - .L_3006)


	//   ....[0]....
.L_3006:
        /*0088*/ 	.word	0x000070e0


	//   ....[1]....
        /*008c*/ 	.word	0x00007160


	//----- nvinfo : EIATTR_MAX_THREADS
	.align		4
.L_3007:
        /*0090*/ 	.byte	0x04, 0x05
        /*0092*/ 	.short	(.L_3009 - .L_3008)
.L_3008:
        /*0094*/ 	.word	0x00000100
        /*0098*/ 	.word	0x00000001
        /*009c*/ 	.word	0x00000001


	//----- nvinfo : EIATTR_CRS_STACK_SIZE
	.align		4
.L_3009:
        /*00a0*/ 	.byte	0x04, 0x1e
        /*00a2*/ 	.short	(.L_3011 - .L_3010)
.L_3010:
        /*00a4*/ 	.word	0x00000000


	//----- nvinfo : EIATTR_CBANK_PARAM_SIZE
	.align		4
.L_3011:
        /*00a8*/ 	.byte	0x03, 0x19
        /*00aa*/ 	.short	0x0128


	//----- nvinfo : EIATTR_PARAM_CBANK
	.align		4
        /*00ac*/ 	.byte	0x04, 0x0a
        /*00ae*/ 	.short	(.L_3013 - .L_3012)
	.align		4
.L_3012:
        /*00b0*/ 	.word	index@(.nv.constant0._ZN10layer_norm13ln_bwd_kernelINS_13Kernel_traitsIf6__halfS2_S2_fjLj7168ELj1ELj1ELj8ELj8ENS_18Kernel_traits_baseILj7168EfS2_S2_S2_fjLj256EEEEELb0ELb0ELb0ELb0EEEvNS_9BwdParamsE)
        /*00b4*/ 	.short	0x0380
        /*00b6*/ 	.short	0x0128


	//----- nvinfo : EIATTR_SW_WAR
	.align		4
.L_3013:
        /*00b8*/ 	.byte	0x04, 0x36
        /*00ba*/ 	.short	(.L_3015 - .L_3014)
.L_3014:
        /*00bc*/ 	.word	0x00000008
.L_3015:


//--------------------- .nv.info._ZN10layer_norm13ln_bwd_kernelINS_13Kernel_traitsIf6__halfS2_S2_fjLj7168ELj1ELj1ELj8ELj8ENS_18Kernel_traits_baseILj7168EfS2_S2_S2_fjLj256EEEEELb0ELb0ELb0ELb1EEEvNS_9BwdParamsE --------------------------
	.section	.nv.info._ZN10layer_norm13ln_bwd_kernelINS_13Kernel_traitsIf6__halfS2_S2_fjLj7168ELj1ELj1ELj8ELj8ENS_18Kernel_traits_baseILj7168EfS2_S2_S2_fjLj256EEEEELb0ELb0ELb0ELb1EEEvNS_9BwdParamsE,"",@"SHT_CUDA_INFO"
	.sectionflags	@""
	.align	4


	//----- nvinfo : EIATTR_CUDA_API_VERSION
	.align		4
        /*0000*/ 	.byte	0x04, 0x37
        /*0002*/ 	.short	(.L_3017 - .L_3016)
.L_3016:
        /*0004*/ 	.word	0x00000082


	//----- nvinfo : EIATTR_KPARAM_INFO
	.align		4
.L_3017:
        /*0008*/ 	.byte	0x04, 0x17
        /*000a*/ 	.short	(.L_3019 - .L_3018)
.L_3018:
        /*000c*/ 	.word	0x00000000
        /*0010*/ 	.short	0x0000
        /*0012*/ 	.short	0x0000
        /*0014*/ 	.byte	0x00, 0xf0, 0xa1, 0x04


	//----- nvinfo : EIATTR_SPARSE_MMA_MASK
	.align		4
.L_3019:
        /*0018*/ 	.byte	0x03, 0x50
        /*001a*/ 	.short	0x0000


	//----- nvinfo : EIATTR_MAXREG_COUNT
	.align		4
        /*001c*/ 	.byte	0x03, 0x1b
        /*001e*/ 	.short	0x00ff


	//----- nvinfo : EIATTR_NUM_BARRIERS
	.align		4
        /*0020*/ 	.byte	0x02, 0x4c
        /*0022*/ 	.byte	0x01
	.zero		1


	//----- nvinfo : EIATTR_MERCURY_ISA_VERSION
	.align		4
        /*0024*/ 	.byte	0x03, 0x5f
        /*0026*/ 	.short	0x0101


	//----- nvinfo : EIATTR_COOP_GROUP_MASK_REGIDS
	.align		4
        /*0028*/ 	.byte	0x04, 0x29
        /*002a*/ 	.short	(.L_3021 - .L_3020)


	//   ....[0]....
.L_3020:
        /*002c*/ 	.word	0xffffffff


	//   ....[1]....
        /*0030*/ 	.word	0xffffffff


	//   ....[2]....
        /*0034*/ 	.word	0xffffffff


	//   ....[3]....
        /*0038*/ 	.word	0xffffffff


	//   ....[4]....
        /*003c*/ 	.word	0xffffffff


	//   ....[5]....
        /*0040*/ 	.word	0xffffffff


	//   ....[6]....
        /*0044*/ 	.word	0xffffffff


	//   ....[7]....
        /*0048*/ 	.word	0xffffffff


	//   ....[8]....
        /*004c*/ 	.word	0xffffffff


	//   ....[9]....
        /*0050*/ 	.word	0xffffffff


	//----- nvinfo : EIATTR_COOP_GROUP_INSTR_OFFSETS
	.align		4
.L_3021:
        /*0054*/ 	.byte	0x04, 0x28
        /*0056*/ 	.short	(.L_3023 - .L_3022)


	//   ....[0]....
.L_3022:
        /*0058*/ 	.word	0x00002b70


	//   ....[1]....
        /*005c*/ 	.word	0x00002ba0


	//   ....[2]....
        /*0060*/ 	.word	0x00002bd0


	//   ....[3]....
        /*0064*/ 	.word	0x00002be0


	//   ....[4]....
        /*0068*/ 	.word	0x00002c10


	//   ....[5]....
        /*006c*/ 	.word	0x00002c20


	//   ....[6]....
        /*0070*/ 	.word	0x00002c50


	//   ....[7]....
        /*0074*/ 	.word	0x00002c60


	//   ....[8]....
        /*0078*/ 	.word	0x00002c90


	//   ....[9]....
        /*007c*/ 	.word	0x00002ca0


	//----- nvinfo : EIATTR_VRC_CTA_INIT_COUNT
	.align		4
.L_3023:
        /*0080*/ 	.byte	0x02, 0x4a
	.zero		1
	.zero		1


	//----- nvinfo : EIATTR_EXIT_INSTR_OFFSETS
	.align		4
        /*0084*/ 	.byte	0x04, 0x1c
        /*0086*/ 	.short	(.L_3025 - .L_3024)


	//   ....[0]....
.L_3024:
        /*0088*/ 	.word	0x000076a0


	//----- nvinfo : EIATTR_MAX_THREADS
	.align		4
.L_3025:
        /*008c*/ 	.byte	0x04, 0x05
        /*008e*/ 	.short	(.L_3027 - .L_3026)
.L_3026:
        /*0090*/ 	.word	0x00000100
        /*0094*/ 	.word	0x00000001
        /*0098*/ 	.word	0x00000001


	//----- nvinfo : EIATTR_CRS_STACK_SIZE
	.align		4
.L_3027:
        /*009c*/ 	.byte	0x04, 0x1e
        /*009e*/ 	.short	(.L_3029 - .L_3028)
.L_3028:
        /*00a0*/ 	.word	0x00000000


	//----- nvinfo : EIATTR_CBANK_PARAM_SIZE
	.align		4
.L_3029:
        /*00a4*/ 	.byte	0x03, 0x19
        /*00a6*/ 	.short	0x0128


	//----- nvinfo : EIATTR_PARAM_CBANK
	.align		4
        /*00a8*/ 	.byte	0x04, 0x0a
        /*00aa*/ 	.short	(.L_3031 - .L_3030)
	.align		4
.L_3030:
        /*00ac*/ 	.word	index@(.nv.constant0._ZN10layer_norm13ln_bwd_kernelINS_13Kernel_traitsIf6__halfS2_S2_fjLj7168ELj1ELj1ELj8ELj8ENS_18Kernel_traits_baseILj7168EfS2_S2_S2_fjLj256EEEEELb0ELb0ELb0ELb1EEEvNS_9BwdParamsE)
        /*00b0*/ 	.short	0x0380
        /*00b2*/ 	.short	0x0128


	//----- nvinfo : EIATTR_SW_WAR
	.align		4
.L_3031:
        /*00b4*/ 	.byte	0x04, 0x36
        /*00b6*/ 	.short	(.L_3033 - .L_3032)
.L_3032:
        /*00b8*/ 	.word	0x00000008
.L_3033:


//--------------------- .nv.info._ZN10layer_norm13ln_bwd_kernelINS_13Kernel_traitsIf6__halfS2_S2_fjLj7168ELj1ELj1ELj8ELj8ENS_18Kernel_traits_baseILj7168EfS2_S2_S2_fjLj256EEEEELb0ELb0ELb1ELb0EEEvNS_9BwdParamsE --------------------------
	.section	.nv.info._ZN10layer_norm13ln_bwd_kernelINS_13Kernel_traitsIf6__halfS2_S2_fjLj7168ELj1ELj1ELj8ELj8ENS_18Kernel_traits_baseILj7168EfS2_S2_S2_fjLj256EEEEELb0ELb0ELb1ELb0EEEvNS_9BwdParamsE,"",@"SHT_CUDA_INFO"
	.sectionflags	@""
	.align	4


	//----- nvinfo : EIATTR_CUDA_API_VERSION
	.align		4
        /*0000*/ 	.byte	0x04, 0x37
        /*0002*/ 	.short	(.L_3035 - .L_3034)
.L_3034:
        /*0004*/ 	.word	0x00000082


	//----- nvinfo : EIATTR_KPARAM_INFO
	.align		4
.L_3035:
        /*0008*/ 	.byte	0x04, 0x17
        /*000a*/ 	.short	(.L_3037 - .L_3036)
.L_3036:
        /*000c*/ 	.word	0x00000000
        /*0010*/ 	.short	0x0000
        /*0012*/ 	.short	0x0000
        /*0014*/ 	.byte	0x00, 0xf0, 0xa1, 0x04


	//----- nvinfo : EIATTR_SPARSE_MMA_MASK
	.align		4
.L_3037:
        /*0018*/ 	.byte	0x03, 0x50
        /*001a*/ 	.short	0x0000


	//----- nvinfo : EIATTR_MAXREG_COUNT
	.align		4
        /*001c*/ 	.byte	0x03, 0x1b
        /*001e*/ 	.short	0x00ff


	//----- nvinfo : EIATTR_NUM_BARRIERS
	.align		4
        /*0020*/ 	.byte	0x02, 0x4c
        /*0022*/ 	.byte	0x01
	.zero		1


	//----- nvinfo : EIATTR_MERCURY_ISA_VERSION
	.align		4
        /*0024*/ 	.byte	0x03, 0x5f
        /*0026*/ 	.short	0x0101


	//----- nvinfo : EIATTR_COOP_GROUP_MASK_REGIDS
	.align		4
        /*0028*/ 	.byte	0x04, 0x29
        /*002a*/ 	.short	(.L_3039 - .L_3038)


	//   ....[0]....
.L_3038:
        /*002c*/ 	.word	0xffffffff


	//   ....[1]....
        /*0030*/ 	.word	0xffffffff


	//   ....[2]....
        /*0034*/ 	.word	0xffffffff


	//   ....[3]....
        /*0038*/ 	.word	0xffffffff


	//   ....[4]....
        /*003c*/ 	.word	0xffffffff


	//   ....[5]....
        /*0040*/ 	.word	0xffffffff


	//   ....[6]....
        /*0044*/ 	.word	0xffffffff


	//   ....[7]....
        /*0048*/ 	.word	0xffffffff


	//   ....[8]....
        /*004c*/ 	.word	0xffffffff


	//   ....[9]....
        /*0050*/ 	.word	0xffffffff


	//----- nvinfo : EIATTR_COOP_GROUP_INSTR_OFFSETS
	.align		4
.L_3039:
        /*0054*/ 	.byte	0x04, 0x28
        /*0056*/ 	.short	(.L_3041 - .L_3040)


	//   ....[0]....
.L_3040:
        /*0058*/ 	.word	0x00002580


	//   ....[1]....
        /*005c*/ 	.word	0x000025b0


	//   ....[2]....
        /*0060*/ 	.word	0x000025e0


	//   ....[3]....
        /*0064*/ 	.word	0x000025f0


	//   ....[4]....
        /*0068*/ 	.word	0x00002620


	//   ....[5]....
        /*006c*/ 	.word	0x00002630


	//   ....[6]....
        /*0070*/ 	.word	0x00002660


	//   ....[7]....
        /*0074*/ 	.word	0x00002670


	//   ....[8]....
        /*0078*/ 	.word	0x000026a0


	//   ....[9]....
        /*007c*/ 	.word	0x000026b0


	//----- nvinfo : EIATTR_VRC_CTA_INIT_COUNT
	.align		4
.L_3041:
        /*0080*/ 	.byte	0x02, 0x4a
	.zero		1
	.zero		1


	//----- nvinfo : EIATTR_EXIT_INSTR_OFFSETS
	.align		4
        /*0084*/ 	.byte	0x04, 0x1c
        /*0086*/ 	.short	(.L_3043 - .L_3042)


	//   ....[0]....
.L_3042:
        /*0088*/ 	.word	0x000080b0


	//   ....[1]....
        /*008c*/ 	.word	0x00008130


	//----- nvinfo : EIATTR_MAX_THREADS
	.align		4
.L_3043:
        /*0090*/ 	.byte	0x04, 0x05
        /*0092*/ 	.short	(.L_3045 - .L_3044)
.L_3044:
        /*0094*/ 	.word	0x00000100
        /*0098*/ 	.word	0x00000001
        /*009c*/ 	.word	0x00000001


	//----- nvinfo : EIATTR_CRS_STACK_SIZE
	.align		4
.L_3045:
        /*00a0*/ 	.byte	0x04, 0x1e
        /*00a2*/ 	.short	(.L_3047 - .L_3046)
.L_3046:
        /*00a4*/ 	.word	0x00000000


	//----- nvinfo : EIATTR_CBANK_PARAM_SIZE
	.align		4
.L_3047:
        /*00a8*/ 	.byte	0x03, 0x19
        /*00aa*/ 	.short	0x0128


	//----- nvinfo : EIATTR_PARAM_CBANK
	.align		4
        /*00ac*/ 	.byte	0x04, 0x0a
        /*00ae*/ 	.short	(.L_3049 - .L_3048)
	.align		4
.L_3048:
        /*00b0*/ 	.word	index@(.nv.constant0._ZN10layer_norm13ln_bwd_kernelINS_13Kernel_traitsIf6__halfS2_S2_fjLj7168ELj1ELj1ELj8ELj8ENS_18Kernel_traits_baseILj7168EfS2_S2_S2_fjLj256EEEEELb0ELb0ELb1ELb0EEEvNS_9BwdParamsE)
        /*00b4*/ 	.short	0x0380
        /*00b6*/ 	.short	0x0128


	//----- nvinfo : EIATTR_SW_WAR
	.align		4
.L_3049:
        /*00b8*/ 	.byte	0x04, 0x36
        /*00ba*/ 	.short	(.L_3051 - .L_3050)
.L_3050:
        /*00bc*/ 	.word	0x00000008
.L_3051:


//--------------------- .nv.info._ZN10layer_norm13ln_bwd_kernelINS_13Kernel_traitsIf6__halfS2_S2_fjLj7168ELj1ELj1ELj8ELj8ENS_18Kernel_traits_baseILj7168EfS2_S2_S2_fjLj256EEEEELb0ELb0ELb1ELb1EEEvNS_9BwdParamsE --------------------------
	.section	.nv.info._ZN10layer_norm13ln_bwd_kernelINS_13Kernel_traitsIf6__halfS2_S2_fjLj7168ELj1ELj1ELj8ELj8ENS_18Kernel_traits_baseILj7168EfS2_S2_S2_fjLj256EEEEELb0ELb0ELb1ELb1EEEvNS_9BwdParamsE,"",@"SHT_CUDA_INFO"
	.sectionflags	@""
	.align	4


	//----- nvinfo : EIATTR_CUDA_API_VERSION
	.align		4
        /*0000*/ 	.byte	0x04, 0x37
        /*0002*/ 	.short	(.L_3053 - .L_3052)
.L_3052:
        /*0004*/ 	.word	0x00000082


	//----- nvinfo : EIATTR_KPARAM_INFO
	.align		4
.L_3053:
        /*0008*/ 	.byte	0x04, 0x17
        /*000a*/ 	.short	(.L_3055 - .L_3054)
.L_3054:
        /*000c*/ 	.word	0x00000000
        /*0010*/ 	.short	0x0000
        /*0012*/ 	.short	0x0000
        /*0014*/ 	.byte	0x00, 0xf0, 0xa1, 0x04


	//----- nvinfo : EIATTR_SPARSE_MMA_MASK
	.align		4
.L_3055:
        /*0018*/ 	.byte	0x03, 0x50
        /*001a*/ 	.short	0x0000


	//----- nvinfo : EIATTR_MAXREG_COUNT
	.align		4
        /*001c*/ 	.byte	0x03, 0x1b
        /*001e*/ 	.short	0x00ff


	//----- nvinfo : EIATTR_NUM_BARRIERS
	.align		4
        /*0020*/ 	.byte	0x02, 0x4c
        /*0022*/ 	.byte	0x01
	.zero		1


	//----- nvinfo : EIATTR_MERCURY_ISA_VERSION
	.align		4
        /*0024*/ 	.byte	0x03, 0x5f
        /*0026*/ 	.short	0x0101


	//----- nvinfo : EIATTR_COOP_GROUP_MASK_REGIDS
	.align		4
        /*0028*/ 	.byte	0x04, 0x29
        /*002a*/ 	.short	(.L_3057 - .L_3056)


	//   ....[0]....
.L_3056:
        /*002c*/ 	.word	0xffffffff


	//   ....[1]....
        /*0030*/ 	.word	0xffffffff


	//   ....[2]....
        /*0034*/ 	.word	0xffffffff


	//   ....[3]....
        /*0038*/ 	.word	0xffffffff


	//   ....[4]....
        /*003c*/ 	.word	0xffffffff


	//   ....[5]....
        /*0040*/ 	.word	0xffffffff


	//   ....[6]....
        /*0044*/ 	.word	0xffffffff


	//   ....[7]....
        /*0048*/ 	.word	0xffffffff


	//   ....[8]....
        /*004c*/ 	.word	0xffffffff


	//   ....[9]....
        /*0050*/ 	.word	0xffffffff


	//----- nvinfo : EIATTR_COOP_GROUP_INSTR_OFFSETS
	.align		4
.L_3057:
        /*0054*/ 	.byte	0x04, 0x28
        /*0056*/ 	.short	(.L_3059 - .L_3058)


	//   ....[0]....
.L_3058:
        /*0058*/ 	.word	0x00001d60


	//   ....[1]....
        /*005c*/ 	.word	0x00001d80


	//   ....[2]....
        /*0060*/ 	.word	0x00001dc0


	//   ....[3]....
        /*0064*/ 	.word	0x00001dd0


	//   ....[4]....
        /*0068*/ 	.word	0x00001e10


	//   ....[5]....
        /*006c*/ 	.word	0x00001e20


	//   ....[6]....
        /*0070*/ 	.word	0x00001e50


	//   ....[7]....
        /*0074*/ 	.word	0x00001e60


	//   ....[8]....
        /*0078*/ 	.word	0x00001e90


	//   ....[9]....
        /*007c*/ 	.word	0x00001ea0


	//----- nvinfo : EIATTR_VRC_CTA_INIT_COUNT
	.align		4
.L_3059:
        /*0080*/ 	.byte	0x02, 0x4a
	.zero		1
	.zero		1


	//----- nvinfo : EIATTR_EXIT_INSTR_OFFSETS
	.align		4
        /*0084*/ 	.byte	0x04, 0x1c
        /*0086*/ 	.short	(.L_3061 - .L_3060)


	//   ....[0]....
.L_3060:
        /*0088*/ 	.word	0x000072b0


	//----- nvinfo : EIATTR_MAX_THREADS
	.align		4
.L_3061:
        /*008c*/ 	.byte	0x04, 0x05
        /*008e*/ 	.short	(.L_3063 - .L_3062)
.L_3062:
        /*0090*/ 	.word	0x00000100
        /*0094*/ 	.word	0x00000001
        /*0098*/ 	.word	0x00000001


	//----- nvinfo : EIATTR_CRS_STACK_SIZE
	.align		4
.L_3063:
        /*009c*/ 	.byte	0x04, 0x1e
        /*009e*/ 	.short	(.L_3065 - .L_3064)
.L_3064:
        /*00a0*/ 	.word	0x00000000


	//----- nvinfo : EIATTR_CBANK_PARAM_SIZE
	.align		4
.L_3065:
        /*00a4*/ 	.byte	0x03, 0x19
        /*00a6*/ 	.short	0x0128


	//----- nvinfo : EIATTR_PARAM_CBANK
	.align		4
        /*00a8*/ 	.byte	0x04, 0x0a
        /*00aa*/ 	.short	(.L_3067 - .L_3066)
	.align		4
.L_3066:
        /*00ac*/ 	.word	index@(.nv.constant0._ZN10layer_norm13ln_bwd_kernelINS_13Kernel_traitsIf6__halfS2_S2_fjLj7168ELj1ELj1ELj8ELj8ENS_18Kernel_traits_baseILj7168EfS2_S2_S2_fjLj256EEEEELb0ELb0ELb1ELb1EEEvNS_9BwdParamsE)
        /*00b0*/ 	.short	0x0380
        /*00b2*/ 	.short	0x0128


	//----- nvinfo : EIATTR_SW_WAR
	.align		4
.L_3067:
        /*00b4*/ 	.byte	0x04, 0x36
        /*00b6*/ 	.short	(.L_3069 - .L_3068)
.L_3068:
        /*00b8*/ 	.word	0x00000008
.L_3069:


//--------------------- .nv.info._ZN10layer_norm13ln_bwd_kernelINS_13Kernel_traitsIf6__halfS2_S2_fjLj7168ELj1ELj1ELj8ELj8ENS_18Kernel_traits_baseILj7168EfS2_S2_S2_fjLj256EEEEELb0ELb1ELb0ELb0EEEvNS_9BwdParamsE --------------------------
	.section	.nv.info._ZN10layer_norm13ln_bwd_kernelINS_13Kernel_traitsIf6__halfS2_S2_fjLj7168ELj1ELj1ELj8ELj8ENS_18Kernel_traits_baseILj7168EfS2_S2_S2_fjLj256EEEEELb0ELb1ELb0ELb0EEEvNS_9BwdParamsE,"",@"SHT_CUDA_INFO"
	.sectionflags	@""
	.align	4


	//----- nvinfo : EIATTR_CUDA_API_VERSION
	.align		4
        /*0000*/ 	.byte	0x04, 0x37
        /*0002*/ 	.short	(.L_3071 - .L_3070)
.L_3070:
        /*0004*/ 	.word	0x00000082


	//----- nvinfo : EIATTR_KPARAM_INFO
	.align		4
.L_3071:
        /*0008*/ 	.byte	0x04, 0x17
        /*000a*/ 	.short	(.L_3073 - .L_3072)
.L_3072:
        /*000c*/ 	.word	0x00000000
        /*0010*/ 	.short	0x0000
        /*0012*/ 	.short	0x0000
        /*0014*/ 	.byte	0x00, 0xf0, 0xa1, 0x04


	//----- nvinfo : EIATTR_SPARSE_MMA_MASK
	.align		4
.L_3073:
        /*0018*/ 	.byte	0x03, 0x50
        /*001a*/ 	.short	0x0000


	//----- nvinfo : EIATTR_MAXREG_COUNT
	.align		4
        /*001c*/ 	.byte	0x03, 0x1b
        /*001e*/ 	.short	0x00ff


	//----- nvinfo : EIATTR_NUM_BARRIERS
	.align		4
        /*0020*/ 	.byte	0x02, 0x4c
        /*0022*/ 	.byte	0x01
	.zero		1


	//----- nvinfo : EIATTR_MERCURY_ISA_VERSION
	.align		4
        /*0024*/ 	.byte	0x03, 0x5f
        /*0026*/ 	.short	0x0101


	//----- nvinfo : EIATTR_COOP_GROUP_MASK_REGIDS
	.align		4
        /*0028*/ 	.byte	0x04, 0x29
        /*002a*/ 	.short	(.L_3075 - .L_3074)


	//   ....[0]....
.L_3074:
        /*002c*/ 	.word	0xffffffff


	//   ....[1]....
        /*0030*/ 	.word	0xffffffff


	//   ....[2]....
        /*0034*/ 	.word	0xffffffff


	//   ....[3]....
        /*0038*/ 	.word	0xffffffff


	//   ....[4]....
        /*003c*/ 	.word	0xffffffff


	//   ....[5]....
        /*0040*/ 	.word	0xffffffff


	//   ....[6]....
        /*0044*/ 	.word	0xffffffff


	//   ....[7]....
        /*0048*/ 	.word	0xffffffff


	//   ....[8]....
        /*004c*/ 	.word	0xffffffff


	//   ....[9]....
        /*0050*/ 	.word	0xffffffff


	//----- nvinfo : EIATTR_COOP_GROUP_INSTR_OFFSETS
	.align		4
.L_3075:
        /*0054*/ 	.byte	0x04, 0x28
        /*0056*/ 	.short	(.L_3077 - .L_3076)


	//   ....[0]....
.L_3076:
        /*0058*/ 	.word	0x000025b0


	//   ....[1]....
        /*005c*/ 	.word	0x000025e0


	//   ....[2]....
        /*0060*/ 	.word	0x00002610


	//   ....[3]....
        /*0064*/ 	.word	0x00002620


	//   ....[4]....
        /*0068*/ 	.word	0x00002650


	//   ....[5]....
        /*006c*/ 	.word	0x00002660


	//   ....[6]....
        /*0070*/ 	.word	0x00002690


	//   ....[7]....
        /*0074*/ 	.word	0x000026a0


	//   ....[8]....
        /*0078*/ 	.word	0x000026d0


	//   ....[9]....
        /*007c*/ 	.word	0x000026e0


	//----- nvinfo : EIATTR_VRC_CTA_INIT_COUNT
	.align		4
.L_3077:
        /*0080*/ 	.byte	0x02, 0x4a
	.zero		1
	.zero		1


	//----- nvinfo : EIATTR_EXIT_INSTR_OFFSETS
	.align		4
        /*0084*/ 	.byte	0x04, 0x1c
        /*0086*/ 	.short	(.L_3079 - .L_3078)


	//   ....[0]....
.L_3078:
        /*0088*/ 	.word	0x00009470


	//   ....[1]....
        /*008c*/ 	.word	0x00009510


	//----- nvinfo : EIATTR_MAX_THREADS
	.align		4
.L_3079:
        /*0090*/ 	.byte	0x04, 0x05
        /*0092*/ 	.short	(.L_3081 - .L_3080)
.L_3080:
        /*0094*/ 	.word	0x00000100
        /*0098*/ 	.word	0x00000001
        /*009c*/ 	.word	0x00000001


	//----- nvinfo : EIATTR_CRS_STACK_SIZE
	.align		4
.L_3081:
        /*00a0*/ 	.byte	0x04, 0x1e
        /*00a2*/ 	.short	(.L_3083 - .L_3082)
.L_3082:
        /*00a4*/ 	.word	0x00000000


	//----- nvinfo : EIATTR_CBANK_PARAM_SIZE
	.align		4
.L_3083:
        /*00a8*/ 	.byte	0x03, 0x19
        /*00aa*/ 	.short	0x0128


	//----- nvinfo : EIATTR_PARAM_CBANK
	.align		4
        /*00ac*/ 	.byte	0x04, 0x0a
        /*00ae*/ 	.short	(.L_3085 - .L_3084)
	.align		4
.L_3084:
        /*00b0*/ 	.word	index@(.nv.constant0._ZN10layer_norm13ln_bwd_kernelINS_13Kernel_traitsIf6__halfS2_S2_fjLj7168ELj1ELj1ELj8ELj8ENS_18Kernel_traits_baseILj7168EfS2_S2_S2_fjLj256EEEEELb0ELb1ELb0ELb0EEEvNS_9BwdParamsE)
        /*00b4*/ 	.short	0x0380
        /*00b6*/ 	.short	0x0128


	//----- nvinfo : EIATTR_SW_WAR
	.align		4
.L_3085:
        /*00b8*/ 	.byte	0x04, 0x36
        /*00ba*/ 	.short	(.L_3087 - .L_3086)
.L_3086:
        /*00bc*/ 	.word	0x00000008
.L_3087:


//--------------------- .nv.info._ZN10layer_norm13ln_bwd_kernelINS_13Kernel_traitsIf6__halfS2_S2_fjLj7168ELj1ELj1ELj8ELj8ENS_18Kernel_traits_baseILj7168EfS2_S2_S2_fjLj256EEEEELb0ELb1ELb0ELb1EEEvNS_9BwdParamsE --------------------------
	.section	.nv.info._ZN10layer_norm13ln_bwd_kernelINS_13Kernel_traitsIf6__halfS2_S2_fjLj7168ELj1ELj1ELj8ELj8ENS_18Kernel_traits_baseILj7168EfS2_S2_S2_fjLj256EEEEELb0ELb1ELb0ELb1EEEvNS_9BwdParamsE,"",@"SHT_CUDA_INFO"
	.sectionflags	@""
	.align	4


	//----- nvinfo : EIATTR_CUDA_API_VERSION
	.align		4
        /*0000*/ 	.byte	0x04, 0x37
        /*0002*/ 	.short	(.L_3089 - .L_3088)
.L_3088:
        /*0004*/ 	.word	0x00000082


	//----- nvinfo : EIATTR_KPARAM_INFO
	.align		4
.L_3089:
        /*0008*/ 	.byte	0x04, 0x17
        /*000a*/ 	.short	(.L_3091 - .L_3090)
.L_3090:
        /*000c*/ 	.word	0x00000000
        /*0010*/ 	.short	0x0000
        /*0012*/ 	.short	0x0000
        /*0014*/ 	.byte	0x00, 0xf0, 0xa1, 0x04


	//----- nvinfo : EIATTR_SPARSE_MMA_MASK
	.align		4
.L_3091:
        /*0018*/ 	.byte	0x03, 0x50
        /*001a*/ 	.short	0x0000


	//----- nvinfo : EIATTR_MAXREG_COUNT
	.align		4
        /*001c*/ 	.byte	0x03, 0x1b
        /*001e*/ 	.short	0x00ff


	//----- nvinfo : EIATTR_NUM_BARRIERS
	.align		4
        /*0020*/ 	.byte	0x02, 0x4c
        /*0022*/ 	.byte	0x01
	.zero		1


	//----- nvinfo : EIATTR_ANNOTATIONS
	.align		4
        /*0024*/ 	.byte	0x04, 0x55
        /*0026*/ 	.short	(.L_3093 - .L_3092)


	//   ....[0]....
.L_3092:
        /* <DEDUP_REMOVED lines=40> */


	//----- nvinfo : EIATTR_MERCURY_ISA_VERSION
	.align		4
.L_3093:
        /*0298*/ 	.byte	0x03, 0x5f
        /*029a*/ 	.short	0x0101


	//----- nvinfo : EIATTR_COOP_GROUP_MASK_REGIDS
	.align		4
        /*029c*/ 	.byte	0x04, 0x29
        /*029e*/ 	.short	(.L_3095 - .L_3094)


	//   ....[0]....
.L_3094:
        /*02a0*/ 	.word	0xffffffff


	//   ....[1]....
        /*02a4*/ 	.word	0xffffffff


	//   ....[2]....
        /*02a8*/ 	.word	0xffffffff


	//   ....[3]....
        /*02ac*/ 	.word	0xffffffff


	//   ....[4]....
        /*02b0*/ 	.word	0xffffffff


	//   ....[5]....
        /*02b4*/ 	.word	0xffffffff


	//   ....[6]....
        /*02b8*/ 	.word	0xffffffff


	//   ....[7]....
        /*02bc*/ 	.word	0xffffffff


	//   ....[8]....
        /*02c0*/ 	.word	0xffffffff


	//   ....[9]....
        /*02c4*/ 	.word	0xffffffff


	//----- nvinfo : EIATTR_COOP_GROUP_INSTR_OFFSETS
	.align		4
.L_3095:
        /*02c8*/ 	.byte	0x04, 0x28
        /*02ca*/ 	.short	(.L_3097 - .L_3096)


	//   ....[0]....
.L_3096:
        /*02cc*/ 	.word	0x00002ed0


	//   ....[1]....
        /*02d0*/ 	.word	0x00002f30


	//   ....[2]....
        /*02d4*/ 	.word	0x00002f60


	//   ....[3]....
        /*02d8*/ 	.word	0x00002f80


	//   ....[4]....
        /*02dc*/ 	.word	0x00002fa0


	//   ....[5]....
        /*02e0*/ 	.word	0x00002fc0


	//   ....[6]....
        /*02e4*/ 	.word	0x00002fe0


	//   ....[7]....
        /*02e8*/ 	.word	0x00002ff0


	//   ....[8]....
        /*02ec*/ 	.word	0x00003020


	//   ....[9]....
        /*02f0*/ 	.word	0x00003040


	//----- nvinfo : EIATTR_VRC_CTA_INIT_COUNT
	.align		4
.L_3097:
        /*02f4*/ 	.byte	0x02, 0x4a
	.zero		1
	.zero		1


	//----- nvinfo : EIATTR_EXIT_INSTR_OFFSETS
	.align		4
        /*02f8*/ 	.byte	0x04, 0x1c
        /*02fa*/ 	.short	(.L_3099 - .L_3098)


	//   ....[0]....
.L_3098:
        /*02fc*/ 	.word	0x00009d90


	//----- nvinfo : EIATTR_MAX_THREADS
	.align		4
.L_3099:
        /*0300*/ 	.byte	0x04, 0x05
        /*0302*/ 	.short	(.L_3101 - .L_3100)
.L_3100:
        /*0304*/ 	.word	0x00000100
        /*0308*/ 	.word	0x00000001
        /*030c*/ 	.word	0x00000001


	//----- nvinfo : EIATTR_CRS_STACK_SIZE
	.align		4
.L_3101:
        /*0310*/ 	.byte	0x04, 0x1e
        /*0312*/ 	.short	(.L_3103 - .L_3102)
.L_3102:
        /*0314*/ 	.word	0x00000000


	//----- nvinfo : EIATTR_CBANK_PARAM_SIZE
	.align		4
.L_3103:
        /*0318*/ 	.byte	0x03, 0x19
        /*031a*/ 	.short	0x0128


	//----- nvinfo : EIATTR_PARAM_CBANK
	.align		4
        /*031c*/ 	.byte	0x04, 0x0a
        /*031e*/ 	.short	(.L_3105 - .L_3104)
	.align		4
.L_3104:
        /*0320*/ 	.word	index@(.nv.constant0._ZN10layer_norm13ln_bwd_kernelINS_13Kernel_traitsIf6__halfS2_S2_fjLj7168ELj1ELj1ELj8ELj8ENS_18Kernel_traits_baseILj7168EfS2_S2_S2_fjLj256EEEEELb0ELb1ELb0ELb1EEEvNS_9BwdParamsE)
        /*0324*/ 	.short	0x0380
        /*0326*/ 	.short	0x0128


	//----- nvinfo : EIATTR_SW_WAR
	.align		4
.L_3105:
        /*0328*/ 	.byte	0x04, 0x36
        /*032a*/ 	.short	(.L_3107 - .L_3106)
.L_3106:
        /*032c*/ 	.word	0x00000008
.L_3107:


//--------------------- .nv.info._ZN10layer_norm13ln_bwd_kernelINS_13Kernel_traitsIf6__halfS2_S2_fjLj7168ELj1ELj1ELj8ELj8ENS_18Kernel_traits_baseILj7168EfS2_S2_S2_fjLj256EEEEELb0ELb1ELb1ELb0EEEvNS_9BwdParamsE --------------------------
	.section	.nv.info._ZN10layer_norm13ln_bwd_kernelINS_13Kernel_traitsIf6__halfS2_S2_fjLj7168ELj1ELj1ELj8ELj8ENS_18Kernel_traits_baseILj7168EfS2_S2_S2_fjLj256EEEEELb0ELb1ELb1ELb0EEEvNS_9BwdParamsE,"",@"SHT_CUDA_INFO"
	.sectionflags	@""
	.align	4


	//----- nvinfo : EIATTR_CUDA_API_VERSION
	.align		4
        /*0000*/ 	.byte	0x04, 0x37
        /*0002*/ 	.short	(.L_3109 - .L_3108)
.L_3108:
        /*0004*/ 	.word	0x00000082


	//----- nvinfo : EIATTR_KPARAM_INFO
	.align		4
.L_3109:
        /*0008*/ 	.byte	0x04, 0x17
        /*000a*/ 	.short	(.L_3111 - .L_3110)
.L_3110:
        /*000c*/ 	.word	0x00000000
        /*0010*/ 	.short	0x0000
        /*0012*/ 	.short	0x0000
        /*0014*/ 	.byte	0x00, 0xf0, 0xa1, 0x04


	//----- nvinfo : EIATTR_SPARSE_MMA_MASK
	.align		4
.L_3111:
        /*0018*/ 	.byte	0x03, 0x50
        /*001a*/ 	.short	0x0000


	//----- nvinfo : EIATTR_MAXREG_COUNT
	.align		4
        /*001c*/ 	.byte	0x03, 0x1b
        /*001e*/ 	.short	0x00ff


	//----- nvinfo : EIATTR_NUM_BARRIERS
	.align		4
        /*0020*/ 	.byte	0x02, 0x4c
        /*0022*/ 	.byte	0x01
	.zero		1


	//----- nvinfo : EIATTR_MERCURY_ISA_VERSION
	.align		4
        /*0024*/ 	.byte	0x03, 0x5f
        /*0026*/ 	.short	0x0101


	//----- nvinfo : EIATTR_COOP_GROUP_MASK_REGIDS
	.align		4
        /*0028*/ 	.byte	0x04, 0x29
        /*002a*/ 	.short	(.L_3113 - .L_3112)


	//   ....[0]....
.L_3112:
        /*002c*/ 	.word	0xffffffff


	//   ....[1]....
        /*0030*/ 	.word	0xffffffff


	//   ....[2]....
        /*0034*/ 	.word	0xffffffff


	//   ....[3]....
        /*0038*/ 	.word	0xffffffff


	//   ....[4]....
        /*003c*/ 	.word	0xffffffff


	//   ....[5]....
        /*0040*/ 	.word	0xffffffff


	//   ....[6]....
        /*0044*/ 	.word	0xffffffff


	//   ....[7]....
        /*0048*/ 	.word	0xffffffff


	//   ....[8]....
        /*004c*/ 	.word	0xffffffff


	//   ....[9]....
        /*0050*/ 	.word	0xffffffff


	//----- nvinfo : EIATTR_COOP_GROUP_INSTR_OFFSETS
	.align		4
.L_3113:
        /*0054*/ 	.byte	0x04, 0x28
        /*0056*/ 	.short	(.L_3115 - .L_3114)


	//   ....[0]....
.L_3114:
        /*0058*/ 	.word	0x000028b0


	//   ....[1]....
        /*005c*/ 	.word	0x000028e0


	//   ....[2]....
        /*0060*/ 	.word	0x00002910


	//   ....[3]....
        /*0064*/ 	.word	0x00002920


	//   ....[4]....
        /*0068*/ 	.word	0x00002950


	//   ....[5]....
        /*006c*/ 	.word	0x00002960


	//   ....[6]....
        /*0070*/ 	.word	0x00002990


	//   ....[7]....
        /*0074*/ 	.word	0x000029a0


	//   ....[8]....
        /*0078*/ 	.word	0x000029d0


	//   ....[9]....
        /*007c*/ 	.word	0x000029e0


	//----- nvinfo : EIATTR_VRC_CTA_INIT_COUNT
	.align		4
.L_3115:
        /*0080*/ 	.byte	0x02, 0x4a
	.zero		1
	.zero		1


	//----- nvinfo : EIATTR_EXIT_INSTR_OFFSETS
	.align		4
        /*0084*/ 	.byte	0x04, 0x1c
        /*0086*/ 	.short	(.L_3117 - .L_3116)


	//   ....[0]....
.L_3116:
        /*0088*/ 	.word	0x00009d50


	//   ....[1]....
        /*008c*/ 	.word	0x00009df0


	//----- nvinfo : EIATTR_MAX_THREADS
	.align		4
.L_3117:
        /*0090*/ 	.byte	0x04, 0x05
        /*0092*/ 	.short	(.L_3119 - .L_3118)
.L_3118:
        /*0094*/ 	.word	0x00000100
        /*0098*/ 	.word	0x00000001
        /*009c*/ 	.word	0x00000001


	//----- nvinfo : EIATTR_CRS_STACK_SIZE
	.align		4
.L_3119:
        /*00a0*/ 	.byte	0x04, 0x1e
        /*00a2*/ 	.short	(.L_3121 - .L_3120)
.L_3120:
        /*00a4*/ 	.word	0x00000000


	//----- nvinfo : EIATTR_CBANK_PARAM_SIZE
	.align		4
.L_3121:
        /*00a8*/ 	.byte	0x03, 0x19
        /*00aa*/ 	.short	0x0128


	//----- nvinfo : EIATTR_PARAM_CBANK
	.align		4
        /*00ac*/ 	.byte	0x04, 0x0a
        /*00ae*/ 	.short	(.L_3123 - .L_3122)
	.align		4
.L_3122:
        /*00b0*/ 	.word	index@(.nv.constant0._ZN10layer_norm13ln_bwd_kernelINS_13Kernel_traitsIf6__halfS2_S2_fjLj7168ELj1ELj1ELj8ELj8ENS_18Kernel_traits_baseILj7168EfS2_S2_S2_fjLj256EEEEELb0ELb1ELb1ELb0EEEvNS_9BwdParamsE)
        /*00b4*/ 	.short	0x0380
        /*00b6*/ 	.short	0x0128


	//----- nvinfo : EIATTR_SW_WAR
	.align		4
.L_3123:
        /*00b8*/ 	.byte	0x04, 0x36
        /*00ba*/ 	.short	(.L_3125 - .L_3124)
.L_3124:
        /*00bc*/ 	.word	0x00000008
.L_3125:


//--------------------- .nv.info._ZN10layer_norm13ln_bwd_kernelINS_13Kernel_traitsIf6__halfS2_S2_fjLj7168ELj1ELj1ELj8ELj8ENS_18Kernel_traits_baseILj7168EfS2_S2_S2_fjLj256EEEEELb0ELb1ELb1ELb1EEEvNS_9BwdParamsE --------------------------
	.section	.nv.info._ZN10layer_norm13ln_bwd_kernelINS_13Kernel_traitsIf6__halfS2_S2_fjLj7168ELj1ELj1ELj8ELj8ENS_18Kernel_traits_baseILj7168EfS2_S2_S2_fjLj256EEEEELb0ELb1ELb1ELb1EEEvNS_9BwdParamsE,"",@"SHT_CUDA_INFO"
	.sectionflags	@""
	.align	4


	//----- nvinfo : EIATTR_CUDA_API_VERSION
	.align		4
        /*0000*/ 	.byte	0x04, 0x37
        /*0002*/ 	.short	(.L_3127 - .L_3126)
.L_3126:
        /*0004*/ 	.word	0x00000082


	//----- nvinfo : EIATTR_KPARAM_INFO
	.align		4
.L_3127:
        /*0008*/ 	.byte	0x04, 0x17
        /*000a*/ 	.short	(.L_3129 - .L_3128)
.L_3128:
        /*000c*/ 	.word	0x00000000
        /*0010*/ 	.short	0x0000
        /*0012*/ 	.short	0x0000
        /*0014*/ 	.byte	0x00, 0xf0, 0xa1, 0x04


	//----- nvinfo : EIATTR_SPARSE_MMA_MASK
	.align		4
.L_3129:
        /*0018*/ 	.byte	0x03, 0x50
        /*001a*/ 	.short	0x0000


	//----- nvinfo : EIATTR_MAXREG_COUNT
	.align		4
        /*001c*/ 	.byte	0x03, 0x1b
        /*001e*/ 	.short	0x00ff


	//----- nvinfo : EIATTR_NUM_BARRIERS
	.align		4
        /*0020*/ 	.byte	0x02, 0x4c
        /*0022*/ 	.byte	0x01
	.zero		1


	//----- nvinfo : EIATTR_MERCURY_ISA_VERSION
	.align		4
        /*0024*/ 	.byte	0x03, 0x5f
        /*0026*/ 	.short	0x0101


	//----- nvinfo : EIATTR_COOP_GROUP_MASK_REGIDS
	.align		4
        /*0028*/ 	.byte	0x04, 0x29
        /*002a*/ 	.short	(.L_3131 - .L_3130)


	//   ....[0]....
.L_3130:
        /*002c*/ 	.word	0xffffffff


	//   ....[1]....
        /*0030*/ 	.word	0xffffffff


	//   ....[2]....
        /*0034*/ 	.word	0xffffffff


	//   ....[3]....
        /*0038*/ 	.word	0xffffffff


	//   ....[4]....
        /*003c*/ 	.word	0xffffffff


	//   ....[5]....
        /*0040*/ 	.word	0xffffffff


	//   ....[6]....
        /*0044*/ 	.word	0xffffffff


	//   ....[7]....
        /*0048*/ 	.word	0xffffffff


	//   ....[8]....
        /*004c*/ 	.word	0xffffffff


	//   ....[9]....
        /*0050*/ 	.word	0xffffffff


	//----- nvinfo : EIATTR_COOP_GROUP_INSTR_OFFSETS
	.align		4
.L_3131:
        /*0054*/ 	.byte	0x04, 0x28
        /*0056*/ 	.short	(.L_3133 - .L_3132)


	//   ....[0]....
.L_3132:
        /*0058*/ 	.word	0x00001ed0


	//   ....[1]....
        /*005c*/ 	.word	0x00001f10


	//   ....[2]....
        /*0060*/ 	.word	0x00001f80


	//   ....[3]....
        /*0064*/ 	.word	0x00001f90


	//   ....[4]....
        /*0068*/ 	.word	0x00001fd0


	//   ....[5]....
        /*006c*/ 	.word	0x00001fe0


	//   ....[6]....
        /*0070*/ 	.word	0x00002010


	//   ....[7]....
        /*0074*/ 	.word	0x00002030


	//   ....[8]....
        /*0078*/ 	.word	0x00002070


	//   ....[9]....
        /*007c*/ 	.word	0x00002090


	//----- nvinfo : EIATTR_VRC_CTA_INIT_COUNT
	.align		4
.L_3133:
        /*0080*/ 	.byte	0x02, 0x4a
	.zero		1
	.zero		1


	//----- nvinfo : EIATTR_EXIT_INSTR_OFFSETS
	.align		4
        /*0084*/ 	.byte	0x04, 0x1c
        /*0086*/ 	.short	(.L_3135 - .L_3134)


	//   ....[0]....
.L_3134:
        /*0088*/ 	.word	0x00008d00


	//----- nvinfo : EIATTR_MAX_THREADS
	.align		4
.L_3135:
        /*008c*/ 	.byte	0x04, 0x05
        /*008e*/ 	.short	(.L_3137 - .L_3136)
.L_3136:
        /*0090*/ 	.word	0x00000100
        /*0094*/ 	.word	0x00000001
        /*0098*/ 	.word	0x00000001


	//----- nvinfo : EIATTR_CRS_STACK_SIZE
	.align		4
.L_3137:
        /*009c*/ 	.byte	0x04, 0x1e
        /*009e*/ 	.short	(.L_3139 - .L_3138)
.L_3138:
        /*00a0*/ 	.word	0x00000000


	//----- nvinfo : EIATTR_CBANK_PARAM_SIZE
	.align		4
.L_3139:
        /*00a4*/ 	.byte	0x03, 0x19
        /*00a6*/ 	.short	0x0128


	//----- nvinfo : EIATTR_PARAM_CBANK
	.align		4
        /*00a8*/ 	.byte	0x04, 0x0a
        /*00aa*/ 	.short	(.L_3141 - .L_3140)
	.align		4
.L_3140:
        /*00ac*/ 	.word	index@(.nv.constant0._ZN10layer_norm13ln_bwd_kernelINS_13Kernel_traitsIf6__halfS2_S2_fjLj7168ELj1ELj1ELj8ELj8ENS_18Kernel_traits_baseILj7168EfS2_S2_S2_fjLj256EEEEELb0ELb1ELb1ELb1EEEvNS_9BwdParamsE)
        /*00b0*/ 	.short	0x0380
        /*00b2*/ 	.short	0x0128


	//----- nvinfo : EIATTR_SW_WAR
	.align		4
.L_3141:
        /*00b4*/ 	.byte	0x04, 0x36
        /*00b6*/ 	.short	(.L_3143 - .L_3142)
.L_3142:
        /*00b8*/ 	.word	0x00000008
.L_3143:


//--------------------- .nv.info._ZN10layer_norm13ln_bwd_kernelINS_13Kernel_traitsIf6__halfS2_S2_fjLj7168ELj1ELj1ELj8ELj8ENS_18Kernel_traits_baseILj7168EfS2_S2_S2_fjLj256EEEEELb1ELb0ELb0ELb0EEEvNS_9BwdParamsE --------------------------
	.section	.nv.info._ZN10layer_norm13ln_bwd_kernelINS_13Kernel_traitsIf6__halfS2_S2_fjLj7168ELj1ELj1ELj8ELj8ENS_18Kernel_traits_baseILj7168EfS2_S2_S2_fjLj256EEEEELb1ELb0ELb0ELb0EEEvNS_9BwdParamsE,"",@"SHT_CUDA_INFO"
	.sectionflags	@""
	.align	4


	//----- nvinfo : EIATTR_CUDA_API_VERSION
	.align		4
        /*0000*/ 	.byte	0x04, 0x37
        /*0002*/ 	.short	(.L_3145 - .L_3144)
.L_3144:
        /*0004*/ 	.word	0x00000082


	//----- nvinfo : EIATTR_KPARAM_INFO
	.align		4
.L_3145:
        /*0008*/ 	.byte	0x04, 0x17
        /*000a*/ 	.short	(.L_3147 - .L_3146)
.L_3146:
        /*000c*/ 	.word	0x00000000
        /*0010*/ 	.short	0x0000
        /*0012*/ 	.short	0x0000
        /*0014*/ 	.byte	0x00, 0xf0, 0xa1, 0x04


	//----- nvinfo : EIATTR_SPARSE_MMA_MASK
	.align		4
.L_3147:
        /*0018*/ 	.byte	0x03, 0x50
        /*001a*/ 	.short	0x0000


	//----- nvinfo : EIATTR_MAXREG_COUNT
	.align		4
        /*001c*/ 	.byte	0x03, 0x1b
        /*001e*/ 	.short	0x00ff


	//----- nvinfo : EIATTR_NUM_BARRIERS
	.align		4
        /*0020*/ 	.byte	0x02, 0x4c
        /*0022*/ 	.byte	0x01
	.zero		1


	//----- nvinfo : EIATTR_MERCURY_ISA_VERSION
	.align		4
        /*0024*/ 	.byte	0x03, 0x5f
        /*0026*/ 	.short	0x0101


	//----- nvinfo : EIATTR_COOP_GROUP_MASK_REGIDS
	.align		4
        /*0028*/ 	.byte	0x04, 0x29
        /*002a*/ 	.short	(.L_3149 - .L_3148)


	//   ....[0]....
.L_3148:
        /*002c*/ 	.word	0xffffffff


	//   ....[1]....
        /*0030*/ 	.word	0xffffffff


	//   ....[2]....
        /*0034*/ 	.word	0xffffffff


	//   ....[3]....
        /*0038*/ 	.word	0xffffffff


	//   ....[4]....
        /*003c*/ 	.word	0xffffffff


	//   ....[5]....
        /*0040*/ 	.word	0xffffffff


	//   ....[6]....
        /*0044*/ 	.word	0xffffffff


	//   ....[7]....
        /*0048*/ 	.word	0xffffffff


	//   ....[8]....
        /*004c*/ 	.word	0xffffffff


	//   ....[9]....
        /*0050*/ 	.word	0xffffffff


	//----- nvinfo : EIATTR_COOP_GROUP_INSTR_OFFSETS
	.align		4
.L_3149:
        /*0054*/ 	.byte	0x04, 0x28
        /*0056*/ 	.short	(.L_3151 - .L_3150)


	//   ....[0]....
.L_3150:
        /*0058*/ 	.word	0x00002350


	//   ....[1]....
        /*005c*/ 	.word	0x00002380


	//   ....[2]....
        /*0060*/ 	.word	0x000023b0


	//   ....[3]....
        /*0064*/ 	.word	0x000023c0


	//   ....[4]....
        /*0068*/ 	.word	0x000023f0


	//   ....[5]....
        /*006c*/ 	.word	0x00002400


	//   ....[6]....
        /*0070*/ 	.word	0x00002430


	//   ....[7]....
        /*0074*/ 	.word	0x00002440


	//   ....[8]....
        /*0078*/ 	.word	0x00002470


	//   ....[9]....
        /*007c*/ 	.word	0x00002480


	//----- nvinfo : EIATTR_VRC_CTA_INIT_COUNT
	.align		4
.L_3151:
        /*0080*/ 	.byte	0x02, 0x4a
	.zero		1
	.zero		1


	//----- nvinfo : EIATTR_EXIT_INSTR_OFFSETS
	.align		4
        /*0084*/ 	.byte	0x04, 0x1c
        /*0086*/ 	.short	(.L_3153 - .L_3152)


	//   ....[0]....
.L_3152:
        /*0088*/ 	.word	0x00008740


	//   ....[1]....
        /*008c*/ 	.word	0x000087c0


	//----- nvinfo : EIATTR_MAX_THREADS
	.align		4
.L_3153:
        /*0090*/ 	.byte	0x04, 0x05
        /*0092*/ 	.short	(.L_3155 - .L_3154)
.L_3154:
        /*0094*/ 	.word	0x00000100
        /*0098*/ 	.word	0x00000001
        /*009c*/ 	.word	0x00000001


	//----- nvinfo : EIATTR_CRS_STACK_SIZE
	.align		4
.L_3155:
        /*00a0*/ 	.byte	0x04, 0x1e
        /*00a2*/ 	.short	(.L_3157 - .L_3156)
.L_3156:
        /*00a4*/ 	.word	0x00000000


	//----- nvinfo : EIATTR_CBANK_PARAM_SIZE
	.align		4
.L_3157:
        /*00a8*/ 	.byte	0x03, 0x19
        /*00aa*/ 	.short	0x0128


	//----- nvinfo : EIATTR_PARAM_CBANK
	.align		4
        /*00ac*/ 	.byte	0x04, 0x0a
        /*00ae*/ 	.short	(.L_3159 - .L_3158)
	.align		4
.L_3158:
        /*00b0*/ 	.word	index@(.nv.constant0._ZN10layer_norm13ln_bwd_kernelINS_13Kernel_traitsIf6__halfS2_S2_fjLj7168ELj1ELj1ELj8ELj8ENS_18Kernel_traits_baseILj7168EfS2_S2_S2_fjLj256EEEEELb1ELb0ELb0ELb0EEEvNS_9BwdParamsE)
        /*00b4*/ 	.short	0x0380
        /*00b6*/ 	.short	0x0128


	//----- nvinfo : EIATTR_SW_WAR
	.align		4
.L_3159:
        /*00b8*/ 	.byte	0x04, 0x36
        /*00ba*/ 	.short	(.L_3161 - .L_3160)
.L_3160:
        /*00bc*/ 	.word	0x00000008
.L_3161:


//--------------------- .nv.info._ZN10layer_norm13ln_bwd_kernelINS_13Kernel_traitsIf6__halfS2_S2_fjLj7168ELj1ELj1ELj8ELj8ENS_18Kernel_traits_baseILj7168EfS2_S2_S2_fjLj256EEEEELb1ELb0ELb0ELb1EEEvNS_9BwdParamsE --------------------------
	.section	.nv.info._ZN10layer_norm13ln_bwd_kernelINS_13Kernel_traitsIf6__halfS2_S2_fjLj7168ELj1ELj1ELj8ELj8ENS_18Kernel_traits_baseILj7168EfS2_S2_S2_fjLj256EEEEELb1ELb0ELb0ELb1EEEvNS_9BwdParamsE,"",@"SHT_CUDA_INFO"
	.sectionflags	@""
	.align	4


	//----- nvinfo : EIATTR_CUDA_API_VERSION
	.align		4
        /*0000*/ 	.byte	0x04, 0x37
        /*0002*/ 	.short	(.L_3163 - .L_3162)
.L_3162:
        /*0004*/ 	.word	0x00000082


	//----- nvinfo : EIATTR_KPARAM_INFO
	.align		4
.L_3163:
        /*0008*/ 	.byte	0x04, 0x17
        /*000a*/ 	.short	(.L_3165 - .L_3164)
.L_3164:
        /*000c*/ 	.word	0x00000000
        /*0010*/ 	.short	0x0000
        /*0012*/ 	.short	0x0000
        /*0014*/ 	.byte	0x00, 0xf0, 0xa1, 0x04


	//----- nvinfo : EIATTR_SPARSE_MMA_MASK
	.align		4
.L_3165:
        /*0018*/ 	.byte	0x03, 0x50
        /*001a*/ 	.short	0x0000


	//----- nvinfo : EIATTR_MAXREG_COUNT
	.align		4
        /*001c*/ 	.byte	0x03, 0x1b
        /*001e*/ 	.short	0x00ff


	//----- nvinfo : EIATTR_NUM_BARRIERS
	.align		4
        /*0020*/ 	.byte	0x02, 0x4c
        /*0022*/ 	.byte	0x01
	.zero		1


	//----- nvinfo : EIATTR_MERCURY_ISA_VERSION
	.align		4
        /*0024*/ 	.byte	0x03, 0x5f
        /*0026*/ 	.short	0x0101


	//----- nvinfo : EIATTR_COOP_GROUP_MASK_REGIDS
	.align		4
        /*0028*/ 	.byte	0x04, 0x29
        /*002a*/ 	.short	(.L_3167 - .L_3166)


	//   ....[0]....
.L_3166:
        /*002c*/ 	.word	0xffffffff


	//   ....[1]....
        /*0030*/ 	.word	0xffffffff


	//   ....[2]....
        /*0034*/ 	.word	0xffffffff


	//   ....[3]....
        /*0038*/ 	.word	0xffffffff


	//   ....[4]....
        /*003c*/ 	.word	0xffffffff


	//   ....[5]....
        /*0040*/ 	.word	0xffffffff


	//   ....[6]....
        /*0044*/ 	.word	0xffffffff


	//   ....[7]....
        /*0048*/ 	.word	0xffffffff


	//   ....[8]....
        /*004c*/ 	.word	0xffffffff


	//   ....[9]....
        /*0050*/ 	.word	0xffffffff


	//----- nvinfo : EIATTR_COOP_GROUP_INSTR_OFFSETS
	.align		4
.L_3167:
        /*0054*/ 	.byte	0x04, 0x28
        /*0056*/ 	.short	(.L_3169 - .L_3168)


	//   ....[0]....
.L_3168:
        /*0058*/ 	.word	0x000019e0


	//   ....[1]....
        /*005c*/ 	.word	0x000019f0


	//   ....[2]....
        /*0060*/ 	.word	0x00001a20


	//   ....[3]....
        /*0064*/ 	.word	0x00001a30


	//   ....[4]....
        /*0068*/ 	.word	0x00001a60


	//   ....[5]....
        /*006c*/ 	.word	0x00001a70


	//   ....[6]....
        /*0070*/ 	.word	0x00001ab0


	//   ....[7]....
        /*0074*/ 	.word	0x00001ac0


	//   ....[8]....
        /*0078*/ 	.word	0x00001b20


	//   ....[9]....
        /*007c*/ 	.word	0x00001b30


	//----- nvinfo : EIATTR_VRC_CTA_INIT_COUNT
	.align		4
.L_3169:
        /*0080*/ 	.byte	0x02, 0x4a
	.zero		1
	.zero		1


	//----- nvinfo : EIATTR_EXIT_INSTR_OFFSETS
	.align		4
        /*0084*/ 	.byte	0x04, 0x1c
        /*0086*/ 	.short	(.L_3171 - .L_3170)


	//   ....[0]....
.L_3170:
        /*0088*/ 	.word	0x000079d0


	//----- nvinfo : EIATTR_MAX_THREADS
	.align		4
.L_3171:
        /*008c*/ 	.byte	0x04, 0x05
        /*008e*/ 	.short	(.L_3173 - .L_3172)
.L_3172:
        /*0090*/ 	.word	0x00000100
        /*0094*/ 	.word	0x00000001
        /*0098*/ 	.word	0x00000001


	//----- nvinfo : EIATTR_CBANK_PARAM_SIZE
	.align		4
.L_3173:
        /*009c*/ 	.byte	0x03, 0x19
        /*009e*/ 	.short	0x0128


	//----- nvinfo : EIATTR_PARAM_CBANK
	.align		4
        /*00a0*/ 	.byte	0x04, 0x0a
        /*00a2*/ 	.short	(.L_3175 - .L_3174)
	.align		4
.L_3174:
        /*00a4*/ 	.word	index@(.nv.constant0._ZN10layer_norm13ln_bwd_kernelINS_13Kernel_traitsIf6__halfS2_S2_fjLj7168ELj1ELj1ELj8ELj8ENS_18Kernel_traits_baseILj7168EfS2_S2_S2_fjLj256EEEEELb1ELb0ELb0ELb1EEEvNS_9BwdParamsE)
        /*00a8*/ 	.short	0x0380
        /*00aa*/ 	.short	0x0128


	//----- nvinfo : EIATTR_SW_WAR
	.align		4
.L_3175:
        /*00ac*/ 	.byte	0x04, 0x36
        /*00ae*/ 	.short	(.L_3177 - .L_3176)
.L_3176:
        /*00b0*/ 	.word	0x00000008
.L_3177:


//--------------------- .nv.info._ZN10layer_norm22ln_bwd_finalize_kernelINS_22Kernel_traits_finalizeILj7168Ef6__halfS2_S2_fjLb0ELj1024ELj4ENS_18Kernel_traits_baseILj7168EfS2_S2_S2_fjLj1024EEEEELb0ELb0EEEvNS_9BwdParamsE --------------------------
	.section	.nv.info._ZN10layer_norm22ln_bwd_finalize_kernelINS_22Kernel_traits_finalizeILj7168Ef6__halfS2_S2_fjLb0ELj1024ELj4ENS_18Kernel_traits_baseILj7168EfS2_S2_S2_fjLj1024EEEEELb0ELb0EEEvNS_9BwdParamsE,"",@"SHT_CUDA_INFO"
	.sectionflags	@""
	.align	4


	//----- nvinfo : EIATTR_CUDA_API_VERSION
	.align		4
        /*0000*/ 	.byte	0x04, 0x37
        /*0002*/ 	.short	(.L_3179 - .L_3178)
.L_3178:
        /*0004*/ 	.word	0x00000082


	//----- nvinfo : EIATTR_KPARAM_INFO
	.align		4
.L_3179:
        /*0008*/ 	.byte	0x04, 0x17
        /*000a*/ 	.short	(.L_3181 - .L_3180)
.L_3180:
        /*000c*/ 	.word	0x00000000
        /*0010*/ 	.short	0x0000
        /*0012*/ 	.short	0x0000
        /*0014*/ 	.byte	0x00, 0xf0, 0xa1, 0x04


	//----- nvinfo : EIATTR_SPARSE_MMA_MASK
	.align		4
.L_3181:
        /*0018*/ 	.byte	0x03, 0x50
        /*001a*/ 	.short	0x0000


	//----- nvinfo : EIATTR_MAXREG_COUNT
	.align		4
        /*001c*/ 	.byte	0x03, 0x1b
        /*001e*/ 	.short	0x0040


	//----- nvinfo : EIATTR_NUM_BARRIERS
	.align		4
        /*0020*/ 	.byte	0x02, 0x4c
        /*0022*/ 	.byte	0x01
	.zero		1


	//----- nvinfo : EIATTR_MERCURY_ISA_VERSION
	.align		4
        /*0024*/ 	.byte	0x03, 0x5f
        /*0026*/ 	.short	0x0101


	//----- nvinfo : EIATTR_COOP_GROUP_MASK_REGIDS
	.align		4
        /*0028*/ 	.byte	0x04, 0x29
        /*002a*/ 	.short	(.L_3183 - .L_3182)


	//   ....[0]....
.L_3182:
        /*002c*/ 	.word	0xffffffff


	//   ....[1]....
        /*0030*/ 	.word	0xffffffff


	//   ....[2]....
        /*0034*/ 	.word	0xffffffff


	//   ....[3]....
        /*0038*/ 	.word	0xffffffff


	//   ....[4]....
        /*003c*/ 	.word	0xffffffff


	//   ....[5]....
        /*0040*/ 	.word	0xffffffff


	//   ....[6]....
        /*0044*/ 	.word	0xffffffff


	//   ....[7]....
        /*0048*/ 	.word	0xffffffff


	//   ....[8]....
        /*004c*/ 	.word	0xffffffff


	//   ....[9]....
        /*0050*/ 	.word	0xffffffff


	//----- nvinfo : EIATTR_COOP_GROUP_INSTR_OFFSETS
	.align		4
.L_3183:
        /*0054*/ 	.byte	0x04, 0x28
        /*0056*/ 	.short	(.L_3185 - .L_3184)


	//   ....[0]....
.L_3184:
        /*0058*/ 	.word	0x000015e0


	//   ....[1]....
        /*005c*/ 	.word	0x000015f0


	//   ....[2]....
        /*0060*/ 	.word	0x00001620


	//   ....[3]....
        /*0064*/ 	.word	0x00001630


	//   ....[4]....
        /*0068*/ 	.word	0x00001660


	//   ....[5]....
        /*006c*/ 	.word	0x00001670


	//   ....[6]....
        /*0070*/ 	.word	0x000016b0


	//   ....[7]....
        /*0074*/ 	.word	0x000016e0


	//   ....[8]....
        /*0078*/ 	.word	0x00001710


	//   ....[9]....
        /*007c*/ 	.word	0x00001720


	//----- nvinfo : EIATTR_VRC_CTA_INIT_COUNT
	.align		4
.L_3185:
        /*0080*/ 	.byte	0x02, 0x4a
	.zero		1
	.zero		1


	//----- nvinfo : EIATTR_EXIT_INSTR_OFFSETS
	.align		4
        /*0084*/ 	.byte	0x04, 0x1c
        /*0086*/ 	.short	(.L_3187 - .L_3186)


	//   ....[0]....
.L_3186:
        /*0088*/ 	.word	0x00000060


	//   ....[1]....
        /*008c*/ 	.word	0x00001780


	//   ....[2]....
        /*0090*/ 	.word	0x000017b0


	//   ....[3]....
        /*0094*/ 	.word	0x00001850


	//----- nvinfo : EIATTR_MAX_THREADS
	.align		4
.L_3187:
        /*0098*/ 	.byte	0x04, 0x05
        /*009a*/ 	.short	(.L_3189 - .L_3188)
.L_3188:
        /*009c*/ 	.word	0x00000400
        /*00a0*/ 	.word	0x00000001
        /*00a4*/ 	.word	0x00000001


	//----- nvinfo : EIATTR_CRS_STACK_SIZE
	.align		4
.L_3189:
        /*00a8*/ 	.byte	0x04, 0x1e
        /*00aa*/ 	.short	(.L_3191 - .L_3190)
.L_3190:
        /*00ac*/ 	.word	0x00000000


	//----- nvinfo : EIATTR_CBANK_PARAM_SIZE
	.align		4
.L_3191:
        /*00b0*/ 	.byte	0x03, 0x19
        /*00b2*/ 	.short	0x0128


	//----- nvinfo : EIATTR_PARAM_CBANK
	.align		4
        /*00b4*/ 	.byte	0x04, 0x0a
        /*00b6*/ 	.short	(.L_3193 - .L_3192)
	.align		4
.L_3192:
        /*00b8*/ 	.word	index@(.nv.constant0._ZN10layer_norm22ln_bwd_finalize_kernelINS_22Kernel_traits_finalizeILj7168Ef6__halfS2_S2_fjLb0ELj1024ELj4ENS_18Kernel_traits_baseILj7168EfS2_S2_S2_fjLj1024EEEEELb0ELb0EEEvNS_9BwdParamsE)
        /*00bc*/ 	.short	0x0380
        /*00be*/ 	.short	0x0128


	//----- nvinfo : EIATTR_SW_WAR
	.align		4
.L_3193:
        /*00c0*/ 	.byte	0x04, 0x36
        /*00c2*/ 	.short	(.L_3195 - .L_3194)
.L_3194:
        /*00c4*/ 	.word	0x00000008
.L_3195:


//--------------------- .nv.info._ZN10layer_norm13ln_bwd_kernelINS_13Kernel_traitsIf6__halfS2_S2_fjLj7168ELj1ELj1ELj8ELj8ENS_18Kernel_traits_baseILj7168EfS2_S2_S2_fjLj256EEEEELb1ELb0ELb1ELb0EEEvNS_9BwdParamsE --------------------------
	.section	.nv.info._ZN10layer_norm13ln_bwd_kernelINS_13Kernel_traitsIf6__halfS2_S2_fjLj7168ELj1ELj1ELj8ELj8ENS_18Kernel_traits_baseILj7168EfS2_S2_S2_fjLj256EEEEELb1ELb0ELb1ELb0EEEvNS_9BwdParamsE,"",@"SHT_CUDA_INFO"
	.sectionflags	@""
	.align	4


	//----- nvinfo : EIATTR_CUDA_API_VERSION
	.align		4
        /*0000*/ 	.byte	0x04, 0x37
        /*0002*/ 	.short	(.L_3197 - .L_3196)
.L_3196:
        /*0004*/ 	.word	0x00000082


	//----- nvinfo : EIATTR_KPARAM_INFO
	.align		4
.L_3197:
        /*0008*/ 	.byte	0x04, 0x17
        /*000a*/ 	.short	(.L_3199 - .L_3198)
.L_3198:
        /*000c*/ 	.word	0x00000000
        /*0010*/ 	.short	0x0000
        /*0012*/ 	.short	0x0000
        /*0014*/ 	.byte	0x00, 0xf0, 0xa1, 0x04


	//----- nvinfo : EIATTR_SPARSE_MMA_MASK
	.align		4
.L_3199:
        /*0018*/ 	.byte	0x03, 0x50
        /*001a*/ 	.short	0x0000


	//----- nvinfo : EIATTR_MAXREG_COUNT
	.align		4
        /*001c*/ 	.byte	0x03, 0x1b
        /*001e*/ 	.short	0x00ff


	//----- nvinfo : EIATTR_NUM_BARRIERS
	.align		4
        /*0020*/ 	.byte	0x02, 0x4c
        /*0022*/ 	.byte	0x01
	.zero		1


	//----- nvinfo : EIATTR_MERCURY_ISA_VERSION
	.align		4
        /*0024*/ 	.byte	0x03, 0x5f
        /*0026*/ 	.short	0x0101


	//----- nvinfo : EIATTR_COOP_GROUP_MASK_REGIDS
	.align		4
        /*0028*/ 	.byte	0x04, 0x29
        /*002a*/ 	.short	(.L_3201 - .L_3200)


	//   ....[0]....
.L_3200:
        /*002c*/ 	.word	0xffffffff


	//   ....[1]....
        /*0030*/ 	.word	0xffffffff


	//   ....[2]....
        /*0034*/ 	.word	0xffffffff


	//   ....[3]....
        /*0038*/ 	.word	0xffffffff


	//   ....[4]....
        /*003c*/ 	.word	0xffffffff


	//   ....[5]....
        /*0040*/ 	.word	0xffffffff


	//   ....[6]....
        /*0044*/ 	.word	0xffffffff


	//   ....[7]....
        /*0048*/ 	.word	0xffffffff


	//   ....[8]....
        /*004c*/ 	.word	0xffffffff


	//   ....[9]....
        /*0050*/ 	.word	0xffffffff


	//----- nvinfo : EIATTR_COOP_GROUP_INSTR_OFFSETS
	.align		4
.L_3201:
        /*0054*/ 	.byte	0x04, 0x28
        /*0056*/ 	.short	(.L_3203 - .L_3202)


	//   ....[0]....
.L_3202:
        /*0058*/ 	.word	0x00002d00


	//   ....[1]....
        /*005c*/ 	.word	0x00002d30


	//   ....[2]....
        /*0060*/ 	.word	0x00002d60


	//   ....[3]....
        /*0064*/ 	.word	0x00002d70


	//   ....[4]....
        /*0068*/ 	.word	0x00002da0


	//   ....[5]....
        /*006c*/ 	.word	0x00002db0


	//   ....[6]....
        /*0070*/ 	.word	0x00002de0


	//   ....[7]....
        /*0074*/ 	.word	0x00002df0


	//   ....[8]....
        /*0078*/ 	.word	0x00002e20


	//   ....[9]....
        /*007c*/ 	.word	0x00002e30


	//----- nvinfo : EIATTR_VRC_CTA_INIT_COUNT
	.align		4
.L_3203:
        /*0080*/ 	.byte	0x02, 0x4a
	.zero		1
	.zero		1


	//----- nvinfo : EIATTR_EXIT_INSTR_OFFSETS
	.align		4
        /*0084*/ 	.byte	0x04, 0x1c
        /*0086*/ 	.short	(.L_3205 - .L_3204)


	//   ....[0]....
.L_3204:
        /*0088*/ 	.word	0x00009cb0


	//   ....[1]....
        /*008c*/ 	.word	0x00009d30


	//----- nvinfo : EIATTR_MAX_THREADS
	.align		4
.L_3205:
        /*0090*/ 	.byte	0x04, 0x05
        /*0092*/ 	.short	(.L_3207 - .L_3206)
.L_3206:
        /*0094*/ 	.word	0x00000100
        /*0098*/ 	.word	0x00000001
        /*009c*/ 	.word	0x00000001


	//----- nvinfo : EIATTR_CRS_STACK_SIZE
	.align		4
.L_3207:
        /*00a0*/ 	.byte	0x04, 0x1e
        /*00a2*/ 	.short	(.L_3209 - .L_3208)
.L_3208:
        /*00a4*/ 	.word	0x00000000


	//----- nvinfo : EIATTR_CBANK_PARAM_SIZE
	.align		4
.L_3209:
        /*00a8*/ 	.byte	0x03, 0x19
        /*00aa*/ 	.short	0x0128


	//----- nvinfo : EIATTR_PARAM_CBANK
	.align		4
        /*00ac*/ 	.byte	0x04, 0x0a
        /*00ae*/ 	.short	(.L_3211 - .L_3210)
	.align		4
.L_3210:
        /*00b0*/ 	.word	index@(.nv.constant0._ZN10layer_norm13ln_bwd_kernelINS_13Kernel_traitsIf6__halfS2_S2_fjLj7168ELj1ELj1ELj8ELj8ENS_18Kernel_traits_baseILj7168EfS2_S2_S2_fjLj256EEEEELb1ELb0ELb1ELb0EEEvNS_9BwdParamsE)
        /*00b4*/ 	.short	0x0380
        /*00b6*/ 	.short	0x0128


	//----- nvinfo : EIATTR_SW_WAR
	.align		4
.L_3211:
        /*00b8*/ 	.byte	0x04, 0x36
        /*00ba*/ 	.short	(.L_3213 - .L_3212)
.L_3212:
        /*00bc*/ 	.word	0x00000008
.L_3213:


//--------------------- .nv.info._ZN10layer_norm22ln_bwd_finalize_kernelINS_22Kernel_traits_finalizeILj7168Ef6__halfS2_S2_fjLb0ELj1024ELj4ENS_18Kernel_traits_baseILj7168EfS2_S2_S2_fjLj1024EEEEELb0ELb1EEEvNS_9BwdParamsE --------------------------
	.section	.nv.info._ZN10layer_norm22ln_bwd_finalize_kernelINS_22Kernel_traits_finalizeILj7168Ef6__halfS2_S2_fjLb0ELj1024ELj4ENS_18Kernel_traits_baseILj7168EfS2_S2_S2_fjLj1024EEEEELb0ELb1EEEvNS_9BwdParamsE,"",@"SHT_CUDA_INFO"
	.sectionflags	@""
	.align	4


	//----- nvinfo : EIATTR_CUDA_API_VERSION
	.align		4
        /*0000*/ 	.byte	0x04, 0x37
        /*0002*/ 	.short	(.L_3215 - .L_3214)
.L_3214:
        /*0004*/ 	.word	0x00000082


	//----- nvinfo : EIATTR_KPARAM_INFO
	.align		4
.L_3215:
        /*0008*/ 	.byte	0x04, 0x17
        /*000a*/ 	.short	(.L_3217 - .L_3216)
.L_3216:
        /*000c*/ 	.word	0x00000000
        /*0010*/ 	.short	0x0000
        /*0012*/ 	.short	0x0000
        /*0014*/ 	.byte	0x00, 0xf0, 0xa1, 0x04


	//----- nvinfo : EIATTR_SPARSE_MMA_MASK
	.align		4
.L_3217:
        /*0018*/ 	.byte	0x03, 0x50
        /*001a*/ 	.short	0x0000


	//----- nvinfo : EIATTR_MAXREG_COUNT
	.align		4
        /*001c*/ 	.byte	0x03, 0x1b
        /*001e*/ 	.short	0x0040


	//----- nvinfo : EIATTR_NUM_BARRIERS
	.align		4
        /*0020*/ 	.byte	0x02, 0x4c
        /*0022*/ 	.byte	0x01
	.zero		1


	//----- nvinfo : EIATTR_MERCURY_ISA_VERSION
	.align		4
        /*0024*/ 	.byte	0x03, 0x5f
        /*0026*/ 	.short	0x0101


	//----- nvinfo : EIATTR_COOP_GROUP_MASK_REGIDS
	.align		4
        /*0028*/ 	.byte	0x04, 0x29
        /*002a*/ 	.short	(.L_3219 - .L_3218)


	//   ....[0]....
.L_3218:
        /*002c*/ 	.word	0xffffffff


	//   ....[1]....
        /*0030*/ 	.word	0xffffffff


	//   ....[2]....
        /*0034*/ 	.word	0xffffffff


	//   ....[3]....
        /*0038*/ 	.word	0xffffffff


	//   ....[4]....
        /*003c*/ 	.word	0xffffffff


	//   ....[5]....
        /*0040*/ 	.word	0xffffffff


	//   ....[6]....
        /*0044*/ 	.word	0xffffffff


	//   ....[7]....
        /*0048*/ 	.word	0xffffffff


	//   ....[8]....
        /*004c*/ 	.word	0xffffffff


	//   ....[9]....
        /*0050*/ 	.word	0xffffffff


	//----- nvinfo : EIATTR_COOP_GROUP_INSTR_OFFSETS
	.align		4
.L_3219:
        /*0054*/ 	.byte	0x04, 0x28
        /*0056*/ 	.short	(.L_3221 - .L_3220)


	//   ....[0]....
.L_3220:
        /*0058*/ 	.word	0x00001630


	//   ....[1]....
        /*005c*/ 	.word	0x00001640


	//   ....[2]....
        /*0060*/ 	.word	0x00001670


	//   ....[3]....
        /*0064*/ 	.word	0x00001680


	//   ....[4]....
        /*0068*/ 	.word	0x000016b0


	//   ....[5]....
        /*006c*/ 	.word	0x000016c0


	//   ....[6]....
        /*0070*/ 	.word	0x000016f0


	//   ....[7]....
        /*0074*/ 	.word	0x00001710


	//   ....[8]....
        /*0078*/ 	.word	0x00001740


	//   ....[9]....
        /*007c*/ 	.word	0x00001750


	//----- nvinfo : EIATTR_VRC_CTA_INIT_COUNT
	.align		4
.L_3221:
        /*0080*/ 	.byte	0x02, 0x4a
	.zero		1
	.zero		1


	//----- nvinfo : EIATTR_EXIT_INSTR_OFFSETS
	.align		4
        /*0084*/ 	.byte	0x04, 0x1c
        /*0086*/ 	.short	(.L_3223 - .L_3222)


	//   ....[0]....
.L_3222:
        /*0088*/ 	.word	0x00000070


	//   ....[1]....
        /*008c*/ 	.word	0x000017b0


	//   ....[2]....
        /*0090*/ 	.word	0x00001860


	//----- nvinfo : EIATTR_MAX_THREADS
	.align		4
.L_3223:
        /*0094*/ 	.byte	0x04, 0x05
        /*0096*/ 	.short	(.L_3225 - .L_3224)
.L_3224:
        /*0098*/ 	.word	0x00000400
        /*009c*/ 	.word	0x00000001
        /*00a0*/ 	.word	0x00000001


	//----- nvinfo : EIATTR_CRS_STACK_SIZE
	.align		4
.L_3225:
        /*00a4*/ 	.byte	0x04, 0x1e
        /*00a6*/ 	.short	(.L_3227 - .L_3226)
.L_3226:
        /*00a8*/ 	.word	0x00000000


	//----- nvinfo : EIATTR_CBANK_PARAM_SIZE
	.align		4
.L_3227:
        /*00ac*/ 	.byte	0x03, 0x19
        /*00ae*/ 	.short	0x0128


	//----- nvinfo : EIATTR_PARAM_CBANK
	.align		4
        /*00b0*/ 	.byte	0x04, 0x0a
        /*00b2*/ 	.short	(.L_3229 - .L_3228)
	.align		4
.L_3228:
        /*00b4*/ 	.word	index@(.nv.constant0._ZN10layer_norm22ln_bwd_finalize_kernelINS_22Kernel_traits_finalizeILj7168Ef6__halfS2_S2_fjLb0ELj1024ELj4ENS_18Kernel_traits_baseILj7168EfS2_S2_S2_fjLj1024EEEEELb0ELb1EEEvNS_9BwdParamsE)
        /*00b8*/ 	.short	0x0380
        /*00ba*/ 	.short	0x0128


	//----- nvinfo : EIATTR_SW_WAR
	.align		4
.L_3229:
        /*00bc*/ 	.byte	0x04, 0x36
        /*00be*/ 	.short	(.L_3231 - .L_3230)
.L_3230:
        /*00c0*/ 	.word	0x00000008
.L_3231:


//--------------------- .nv.info._ZN10layer_norm13ln_bwd_kernelINS_13Kernel_traitsIf6__halfS2_S2_fjLj7168ELj1ELj1ELj8ELj8ENS_18Kernel_traits_baseILj7168EfS2_S2_S2_fjLj256EEEEELb1ELb0ELb1ELb1EEEvNS_9BwdParamsE --------------------------
	.section	.nv.info._ZN10layer_norm13ln_bwd_kernelINS_13Kernel_traitsIf6__halfS2_S2_fjLj7168ELj1ELj1ELj8ELj8ENS_18Kernel_traits_baseILj7168EfS2_S2_S2_fjLj256EEEEELb1ELb0ELb1ELb1EEEvNS_9BwdParamsE,"",@"SHT_CUDA_INFO"
	.sectionflags	@""
	.align	4


	//----- nvinfo : EIATTR_CUDA_API_VERSION
	.align		4
        /*0000*/ 	.byte	0x04, 0x37
        /*0002*/ 	.short	(.L_3233 - .L_3232)
.L_3232:
        /*0004*/ 	.word	0x00000082


	//----- nvinfo : EIATTR_KPARAM_INFO
	.align		4
.L_3233:
        /*0008*/ 	.byte	0x04, 0x17
        /*000a*/ 	.short	(.L_3235 - .L_3234)
.L_3234:
        /*000c*/ 	.word	0x00000000
        /*0010*/ 	.short	0x0000
        /*0012*/ 	.short	0x0000
        /*0014*/ 	.byte	0x00, 0xf0, 0xa1, 0x04


	//----- nvinfo : EIATTR_SPARSE_MMA_MASK
	.align		4
.L_3235:
        /*0018*/ 	.byte	0x03, 0x50
        /*001a*/ 	.short	0x0000


	//----- nvinfo : EIATTR_MAXREG_COUNT
	.align		4
        /*001c*/ 	.byte	0x03, 0x1b
        /*001e*/ 	.short	0x00ff


	//----- nvinfo : EIATTR_NUM_BARRIERS
	.align		4
        /*0020*/ 	.byte	0x02, 0x4c
        /*0022*/ 	.byte	0x01
	.zero		1


	//----- nvinfo : EIATTR_MERCURY_ISA_VERSION
	.align		4
        /*0024*/ 	.byte	0x03, 0x5f
        /*0026*/ 	.short	0x0101


	//----- nvinfo : EIATTR_COOP_GROUP_MASK_REGIDS
	.align		4
        /*0028*/ 	.byte	0x04, 0x29
        /*002a*/ 	.short	(.L_3237 - .L_3236)


	//   ....[0]....
.L_3236:
        /*002c*/ 	.word	0xffffffff


	//   ....[1]....
        /*0030*/ 	.word	0xffffffff


	//   ....[2]....
        /*0034*/ 	.word	0xffffffff


	//   ....[3]....
        /*0038*/ 	.word	0xffffffff


	//   ....[4]....
        /*003c*/ 	.word	0xffffffff


	//   ....[5]....
        /*0040*/ 	.word	0xffffffff


	//   ....[6]....
        /*0044*/ 	.word	0xffffffff


	//   ....[7]....
        /*0048*/ 	.word	0xffffffff


	//   ....[8]....
        /*004c*/ 	.word	0xffffffff


	//   ....[9]....
        /*0050*/ 	.word	0xffffffff


	//----- nvinfo : EIATTR_COOP_GROUP_INSTR_OFFSETS
	.align		4
.L_3237:
        /*0054*/ 	.byte	0x04, 0x28
        /*0056*/ 	.short	(.L_3239 - .L_3238)


	//   ....[0]....
.L_3238:
        /*0058*/ 	.word	0x00002290


	//   ....[1]....
        /*005c*/ 	.word	0x000022b0


	//   ....[2]....
        /*0060*/ 	.word	0x000022e0


	//   ....[3]....
        /*0064*/ 	.word	0x000022f0


	//   ....[4]....
        /*0068*/ 	.word	0x00002330


	//   ....[5]....
        /*006c*/ 	.word	0x00002340


	//   ....[6]....
        /*0070*/ 	.word	0x00002380


	//   ....[7]....
        /*0074*/ 	.word	0x00002390


	//   ....[8]....
        /*0078*/ 	.word	0x000023c0


	//   ....[9]....
        /*007c*/ 	.word	0x000023d0


	//----- nvinfo : EIATTR_VRC_CTA_INIT_COUNT
	.align		4
.L_3239:
        /*0080*/ 	.byte	0x02, 0x4a
	.zero		1
	.zero		1


	//----- nvinfo : EIATTR_EXIT_INSTR_OFFSETS
	.align		4
        /*0084*/ 	.byte	0x04, 0x1c
        /*0086*/ 	.short	(.L_3241 - .L_3240)


	//   ....[0]....
.L_3240:
        /*0088*/ 	.word	0x00008d40


	//----- nvinfo : EIATTR_MAX_THREADS
	.align		4
.L_3241:
        /*008c*/ 	.byte	0x04, 0x05
        /*008e*/ 	.short	(.L_3243 - .L_3242)
.L_3242:
        /*0090*/ 	.word	0x00000100
        /*0094*/ 	.word	0x00000001
        /*0098*/ 	.word	0x00000001


	//----- nvinfo : EIATTR_CRS_STACK_SIZE
	.align		4
.L_3243:
        /*009c*/ 	.byte	0x04, 0x1e
        /*009e*/ 	.short	(.L_3245 - .L_3244)
.L_3244:
        /*00a0*/ 	.word	0x00000000


	//----- nvinfo : EIATTR_CBANK_PARAM_SIZE
	.align		4
.L_3245:
        /*00a4*/ 	.byte	0x03, 0x19
        /*00a6*/ 	.short	0x0128


	//----- nvinfo : EIATTR_PARAM_CBANK
	.align		4
        /*00a8*/ 	.byte	0x04, 0x0a
        /*00aa*/ 	.short	(.L_3247 - .L_3246)
	.align		4
.L_3246:
        /*00ac*/ 	.word	index@(.nv.constant0._ZN10layer_norm13ln_bwd_kernelINS_13Kernel_traitsIf6__halfS2_S2_fjLj7168ELj1ELj1ELj8ELj8ENS_18Kernel_traits_baseILj7168EfS2_S2_S2_fjLj256EEEEELb1ELb0ELb1ELb1EEEvNS_9BwdParamsE)
        /*00b0*/ 	.short	0x0380
        /*00b2*/ 	.short	0x0128


	//----- nvinfo : EIATTR_SW_WAR
	.align		4
.L_3247:
        /*00b4*/ 	.byte	0x04, 0x36
        /*00b6*/ 	.short	(.L_3249 - .L_3248)
.L_3248:
        /*00b8*/ 	.word	0x00000008
.L_3249:


//--------------------- .nv.info._ZN10layer_norm13ln_bwd_kernelINS_13Kernel_traitsIf6__halfS2_S2_fjLj7168ELj1ELj1ELj8ELj8ENS_18Kernel_traits_baseILj7168EfS2_S2_S2_fjLj256EEEEELb1ELb1ELb0ELb0EEEvNS_9BwdParamsE --------------------------
	.section	.nv.info._ZN10layer_norm13ln_bwd_kernelINS_13Kernel_traitsIf6__halfS2_S2_fjLj7168ELj1ELj1ELj8ELj8ENS_18Kernel_traits_baseILj7168EfS2_S2_S2_fjLj256EEEEELb1ELb1ELb0ELb0EEEvNS_9BwdParamsE,"",@"SHT_CUDA_INFO"
	.sectionflags	@""
	.align	4


	//----- nvinfo : EIATTR_CUDA_API_VERSION
	.align		4
        /*0000*/ 	.byte	0x04, 0x37
        /*0002*/ 	.short	(.L_3251 - .L_3250)
.L_3250:
        /*0004*/ 	.word	0x00000082


	//----- nvinfo : EIATTR_KPARAM_INFO
	.align		4
.L_3251:
        /*0008*/ 	.byte	0x04, 0x17
        /*000a*/ 	.short	(.L_3253 - .L_3252)
.L_3252:
        /*000c*/ 	.word	0x00000000
        /*0010*/ 	.short	0x0000
        /*0012*/ 	.short	0x0000
        /*0014*/ 	.byte	0x00, 0xf0, 0xa1, 0x04


	//----- nvinfo : EIATTR_SPARSE_MMA_MASK
	.align		4
.L_3253:
        /*0018*/ 	.byte	0x03, 0x50
        /*001a*/ 	.short	0x0000


	//----- nvinfo : EIATTR_MAXREG_COUNT
	.align		4
        /*001c*/ 	.byte	0x03, 0x1b
        /*001e*/ 	.short	0x00ff


	//----- nvinfo : EIATTR_NUM_BARRIERS
	.align		4
        /*0020*/ 	.byte	0x02, 0x4c
        /*0022*/ 	.byte	0x01
	.zero		1


	//----- nvinfo : EIATTR_MERCURY_ISA_VERSION
	.align		4
        /*0024*/ 	.byte	0x03, 0x5f
        /*0026*/ 	.short	0x0101


	//----- nvinfo : EIATTR_COOP_GROUP_MASK_REGIDS
	.align		4
        /*0028*/ 	.byte	0x04, 0x29
        /*002a*/ 	.short	(.L_3255 - .L_3254)


	//   ....[0]....
.L_3254:
        /*002c*/ 	.word	0xffffffff


	//   ....[1]....
        /*0030*/ 	.word	0xffffffff


	//   ....[2]....
        /*0034*/ 	.word	0xffffffff


	//   ....[3]....
        /*0038*/ 	.word	0xffffffff


	//   ....[4]....
        /*003c*/ 	.word	0xffffffff


	//   ....[5]....
        /*0040*/ 	.word	0xffffffff


	//   ....[6]....
        /*0044*/ 	.word	0xffffffff


	//   ....[7]....
        /*0048*/ 	.word	0xffffffff


	//   ....[8]....
        /*004c*/ 	.word	0xffffffff


	//   ....[9]....
        /*0050*/ 	.word	0xffffffff


	//----- nvinfo : EIATTR_COOP_GROUP_INSTR_OFFSETS
	.align		4
.L_3255:
        /*0054*/ 	.byte	0x04, 0x28
        /*0056*/ 	.short	(.L_3257 - .L_3256)


	//   ....[0]....
.L_3256:
        /*0058*/ 	.word	0x00002700


	//   ....[1]....
        /*005c*/ 	.word	0x00002730


	//   ....[2]....
        /*0060*/ 	.word	0x00002760


	//   ....[3]....
        /*0064*/ 	.word	0x00002770


	//   ....[4]....
        /*0068*/ 	.word	0x000027a0


	//   ....[5]....
        /*006c*/ 	.word	0x000027b0


	//   ....[6]....
        /*0070*/ 	.word	0x000027e0


	//   ....[7]....
        /*0074*/ 	.word	0x000027f0


	//   ....[8]....
        /*0078*/ 	.word	0x00002820


	//   ....[9]....
        /*007c*/ 	.word	0x00002830


	//----- nvinfo : EIATTR_VRC_CTA_INIT_COUNT
	.align		4
.L_3257:
        /*0080*/ 	.byte	0x02, 0x4a
	.zero		1
	.zero		1


	//----- nvinfo : EIATTR_EXIT_INSTR_OFFSETS
	.align		4
        /*0084*/ 	.byte	0x04, 0x1c
        /*0086*/ 	.short	(.L_3259 - .L_3258)


	//   ....[0]....
.L_3258:
        /*0088*/ 	.word	0x0000bae0


	//   ....[1]....
        /*008c*/ 	.word	0x0000bb80


	//----- nvinfo : EIATTR_MAX_THREADS
	.align		4
.L_3259:
        /*0090*/ 	.byte	0x04, 0x05
        /*0092*/ 	.short	(.L_3261 - .L_3260)
.L_3260:
        /*0094*/ 	.word	0x00000100
        /*0098*/ 	.word	0x00000001
        /*009c*/ 	.word	0x00000001


	//----- nvinfo : EIATTR_CRS_STACK_SIZE
	.align		4
.L_3261:
        /*00a0*/ 	.byte	0x04, 0x1e
        /*00a2*/ 	.short	(.L_3263 - .L_3262)
.L_3262:
        /*00a4*/ 	.word	0x00000000


	//----- nvinfo : EIATTR_CBANK_PARAM_SIZE
	.align		4
.L_3263:
        /*00a8*/ 	.byte	0x03, 0x19
        /*00aa*/ 	.short	0x0128


	//----- nvinfo : EIATTR_PARAM_CBANK
	.align		4
        /*00ac*/ 	.byte	0x04, 0x0a
        /*00ae*/ 	.short	(.L_3265 - .L_3264)
	.align		4
.L_3264:
        /*00b0*/ 	.word	index@(.nv.constant0._ZN10layer_norm13ln_bwd_kernelINS_13Kernel_traitsIf6__halfS2_S2_fjLj7168ELj1ELj1ELj8ELj8ENS_18Kernel_traits_baseILj7168EfS2_S2_S2_fjLj256EEEEELb1ELb1ELb0ELb0EEEvNS_9BwdParamsE)
        /*00b4*/ 	.short	0x0380
        /*00b6*/ 	.short	0x0128


	//----- nvinfo : EIATTR_SW_WAR
	.align		4
.L_3265:
        /*00b8*/ 	.byte	0x04, 0x36
        /*00ba*/ 	.short	(.L_3267 - .L_3266)
.L_3266:
        /*00bc*/ 	.word	0x00000008
.L_3267:


//--------------------- .nv.info._ZN10layer_norm13ln_bwd_kernelINS_13Kernel_traitsIf6__halfS2_S2_fjLj7168ELj1ELj1ELj8ELj8ENS_18Kernel_traits_baseILj7168EfS2_S2_S2_fjLj256EEEEELb1ELb1ELb0ELb1EEEvNS_9BwdParamsE --------------------------
	.section	.nv.info._ZN10layer_norm13ln_bwd_kernelINS_13Kernel_traitsIf6__halfS2_S2_fjLj7168ELj1ELj1ELj8ELj8ENS_18Kernel_traits_baseILj7168EfS2_S2_S2_fjLj256EEEEELb1ELb1ELb0ELb1EEEvNS_9BwdParamsE,"",@"SHT_CUDA_INFO"
	.sectionflags	@""
	.align	4


	//----- nvinfo : EIATTR_CUDA_API_VERSION
	.align		4
        /*0000*/ 	.byte	0x04, 0x37
        /*0002*/ 	.short	(.L_3269 - .L_3268)
.L_3268:
        /*0004*/ 	.word	0x00000082


	//----- nvinfo : EIATTR_KPARAM_INFO
	.align		4
.L_3269:
        /*0008*/ 	.byte	0x04, 0x17
        /*000a*/ 	.short	(.L_3271 - .L_3270)
.L_3270:
        /*000c*/ 	.word	0x00000000
        /*0010*/ 	.short	0x0000
        /*0012*/ 	.short	0x0000
        /*0014*/ 	.byte	0x00, 0xf0, 0xa1, 0x04


	//----- nvinfo : EIATTR_SPARSE_MMA_MASK
	.align		4
.L_3271:
        /*0018*/ 	.byte	0x03, 0x50
        /*001a*/ 	.short	0x0000


	//----- nvinfo : EIATTR_MAXREG_COUNT
	.align		4
        /*001c*/ 	.byte	0x03, 0x1b
        /*001e*/ 	.short	0x00ff


	//----- nvinfo : EIATTR_NUM_BARRIERS
	.align		4
        /*0020*/ 	.byte	0x02, 0x4c
        /*0022*/ 	.byte	0x01
	.zero		1


	//----- nvinfo : EIATTR_MERCURY_ISA_VERSION
	.align		4
        /*0024*/ 	.byte	0x03, 0x5f
        /*0026*/ 	.short	0x0101


	//----- nvinfo : EIATTR_COOP_GROUP_MASK_REGIDS
	.align		4
        /*0028*/ 	.byte	0x04, 0x29
        /*002a*/ 	.short	(.L_3273 - .L_3272)


	//   ....[0]....
.L_3272:
        /*002c*/ 	.word	0xffffffff


	//   ....[1]....
        /*0030*/ 	.word	0xffffffff


	//   ....[2]....
        /*0034*/ 	.word	0xffffffff


	//   ....[3]....
        /*0038*/ 	.word	0xffffffff


	//   ....[4]....
        /*003c*/ 	.word	0xffffffff


	//   ....[5]....
        /*0040*/ 	.word	0xffffffff


	//   ....[6]....
        /*0044*/ 	.word	0xffffffff


	//   ....[7]....
        /*0048*/ 	.word	0xffffffff


	//   ....[8]....
        /*004c*/ 	.word	0xffffffff


	//   ....[9]....
        /*0050*/ 	.word	0xffffffff


	//----- nvinfo : EIATTR_COOP_GROUP_INSTR_OFFSETS
	.align		4
.L_3273:
        /*0054*/ 	.byte	0x04, 0x28
        /*0056*/ 	.short	(.L_3275 - .L_3274)


	//   ....[0]....
.L_3274:
        /*0058*/ 	.word	0x00001aa0


	//   ....[1]....
        /*005c*/ 	.word	0x00001b50


	//   ....[2]....
        /*0060*/ 	.word	0x00001b60


	//   ....[3]....
        /*0064*/ 	.word	0x00001b90


	//   ....[4]....
        /*0068*/ 	.word	0x00001ba0


	//   ....[5]....
        /*006c*/ 	.word	0x00001bd0


	//   ....[6]....
        /*0070*/ 	.word	0x00001be0


	//   ....[7]....
        /*0074*/ 	.word	0x00001c10


	//   ....[8]....
        /*0078*/ 	.word	0x00001c20


	//   ....[9]....
        /*007c*/ 	.word	0x00001c60


	//----- nvinfo : EIATTR_VRC_CTA_INIT_COUNT
	.align		4
.L_3275:
        /*0080*/ 	.byte	0x02, 0x4a
	.zero		1
	.zero		1


	//----- nvinfo : EIATTR_EXIT_INSTR_OFFSETS
	.align		4
        /*0084*/ 	.byte	0x04, 0x1c
        /*0086*/ 	.short	(.L_3277 - .L_3276)


	//   ....[0]....
.L_3276:
        /*0088*/ 	.word	0x0000a660


	//----- nvinfo : EIATTR_MAX_THREADS
	.align		4
.L_3277:
        /*008c*/ 	.byte	0x04, 0x05
        /*008e*/ 	.short	(.L_3279 - .L_3278)
.L_3278:
        /*0090*/ 	.word	0x00000100
        /*0094*/ 	.word	0x00000001
        /*0098*/ 	.word	0x00000001


	//----- nvinfo : EIATTR_CBANK_PARAM_SIZE
	.align		4
.L_3279:
        /*009c*/ 	.byte	0x03, 0x19
        /*009e*/ 	.short	0x0128


	//----- nvinfo : EIATTR_PARAM_CBANK
	.align		4
        /*00a0*/ 	.byte	0x04, 0x0a
        /*00a2*/ 	.short	(.L_3281 - .L_3280)
	.align		4
.L_3280:
        /*00a4*/ 	.word	index@(.nv.constant0._ZN10layer_norm13ln_bwd_kernelINS_13Kernel_traitsIf6__halfS2_S2_fjLj7168ELj1ELj1ELj8ELj8ENS_18Kernel_traits_baseILj7168EfS2_S2_S2_fjLj256EEEEELb1ELb1ELb0ELb1EEEvNS_9BwdParamsE)
        /*00a8*/ 	.short	0x0380
        /*00aa*/ 	.short	0x0128


	//----- nvinfo : EIATTR_SW_WAR
	.align		4
.L_3281:
        /*00ac*/ 	.byte	0x04, 0x36
        /*00ae*/ 	.short	(.L_3283 - .L_3282)
.L_3282:
        /*00b0*/ 	.word	0x00000008
.L_3283:


//--------------------- .nv.info._ZN10layer_norm22ln_bwd_finalize_kernelINS_22Kernel_traits_finalizeILj7168Ef6__halfS2_S2_fjLb1ELj1024ELj4ENS_18Kernel_traits_baseILj7168EfS2_S2_S2_fjLj1024EEEEELb1ELb0EEEvNS_9BwdParamsE --------------------------
	.section	.nv.info._ZN10layer_norm22ln_bwd_finalize_kernelINS_22Kernel_traits_finalizeILj7168Ef6__halfS2_S2_fjLb1ELj1024ELj4ENS_18Kernel_traits_baseILj7168EfS2_S2_S2_fjLj1024EEEEELb1ELb0EEEvNS_9BwdParamsE,"",@"SHT_CUDA_INFO"
	.sectionflags	@""
	.align	4


	//----- nvinfo : EIATTR_CUDA_API_VERSION
	.align		4
        /*0000*/ 	.byte	0x04, 0x37
        /*0002*/ 	.short	(.L_3285 - .L_3284)
.L_3284:
        /*0004*/ 	.word	0x00000082


	//----- nvinfo : EIATTR_KPARAM_INFO
	.align		4
.L_3285:
        /*0008*/ 	.byte	0x04, 0x17
        /*000a*/ 	.short	(.L_3287 - .L_3286)
.L_3286:
        /*000c*/ 	.word	0x00000000
        /*0010*/ 	.short	0x0000
        /*0012*/ 	.short	0x0000
        /*0014*/ 	.byte	0x00, 0xf0, 0xa1, 0x04


	//----- nvinfo : EIATTR_SPARSE_MMA_MASK
	.align		4
.L_3287:
        /*0018*/ 	.byte	0x03, 0x50
        /*001a*/ 	.short	0x0000


	//----- nvinfo : EIATTR_MAXREG_COUNT
	.align		4
        /*001c*/ 	.byte	0x03, 0x1b
        /*001e*/ 	.short	0x0040


	//----- nvinfo : EIATTR_NUM_BARRIERS
	.align		4
        /*0020*/ 	.byte	0x02, 0x4c
        /*0022*/ 	.byte	0x01
	.zero		1


	//----- nvinfo : EIATTR_MERCURY_ISA_VERSION
	.align		4
        /*0024*/ 	.byte	0x03, 0x5f
        /*0026*/ 	.short	0x0101


	//----- nvinfo : EIATTR_COOP_GROUP_MASK_REGIDS
	.align		4
        /*0028*/ 	.byte	0x04, 0x29
        /*002a*/ 	.short	(.L_3289 - .L_3288)


	//   ....[0]....
.L_3288:
        /*002c*/ 	.word	0xffffffff


	//   ....[1]....
        /*0030*/ 	.word	0xffffffff


	//   ....[2]....
        /*0034*/ 	.word	0xffffffff


	//   ....[3]....
        /*0038*/ 	.word	0xffffffff


	//   ....[4]....
        /*003c*/ 	.word	0xffffffff


	//   ....[5]....
        /*0040*/ 	.word	0xffffffff


	//   ....[6]....
        /*0044*/ 	.word	0xffffffff


	//   ....[7]....
        /*0048*/ 	.word	0xffffffff


	//   ....[8]....
        /*004c*/ 	.word	0xffffffff


	//   ....[9]....
        /*0050*/ 	.word	0xffffffff


	//   ....[10]....
        /*0054*/ 	.word	0xffffffff


	//   ....[11]....
        /*0058*/ 	.word	0xffffffff


	//   ....[12]....
        /*005c*/ 	.word	0xffffffff


	//   ....[13]....
        /*0060*/ 	.word	0xffffffff


	//   ....[14]....
        /*0064*/ 	.word	0xffffffff


	//----- nvinfo : EIATTR_COOP_GROUP_INSTR_OFFSETS
	.align		4
.L_3289:
        /*0068*/ 	.byte	0x04, 0x28
        /*006a*/ 	.short	(.L_3291 - .L_3290)


	//   ....[0]....
.L_3290:
        /*006c*/ 	.word	0x00001040


	//   ....[1]....
        /*0070*/ 	.word	0x00001050


	//   ....[2]....
        /*0074*/ 	.word	0x00001060


	//   ....[3]....
        /*0078*/ 	.word	0x00001090


	//   ....[4]....
        /*007c*/ 	.word	0x000010b0


	//   ....[5]....
        /*0080*/ 	.word	0x000010c0


	//   ....[6]....
        /*0084*/ 	.word	0x000010f0


	//   ....[7]....
        /*0088*/ 	.word	0x00001110


	//   ....[8]....
        /*008c*/ 	.word	0x00001120


	//   ....[9]....
        /*0090*/ 	.word	0x00001160


	//   ....[10]....
        /*0094*/ 	.word	0x00001190


	//   ....[11]....
        /*0098*/ 	.word	0x000011a0


	//   ....[12]....
        /*009c*/ 	.word	0x000011e0


	//   ....[13]....
        /*00a0*/ 	.word	0x00001200


	//   ....[14]....
        /*00a4*/ 	.word	0x00001210


	//----- nvinfo : EIATTR_VRC_CTA_INIT_COUNT
	.align		4
.L_3291:
        /*00a8*/ 	.byte	0x02, 0x4a
	.zero		1
	.zero		1


	//----- nvinfo : EIATTR_EXIT_INSTR_OFFSETS
	.align		4
        /*00ac*/ 	.byte	0x04, 0x1c
        /*00ae*/ 	.short	(.L_3293 - .L_3292)


	//   ....[0]....
.L_3292:
        /*00b0*/ 	.word	0x00000060


	//   ....[1]....
        /*00b4*/ 	.word	0x00001290


	//   ....[2]....
        /*00b8*/ 	.word	0x000012c0


	//   ....[3]....
        /*00bc*/ 	.word	0x000013a0


	//----- nvinfo : EIATTR_MAX_THREADS
	.align		4
.L_3293:
        /*00c0*/ 	.byte	0x04, 0x05
        /*00c2*/ 	.short	(.L_3295 - .L_3294)
.L_3294:
        /*00c4*/ 	.word	0x00000400
        /*00c8*/ 	.word	0x00000001
        /*00cc*/ 	.word	0x00000001


	//----- nvinfo : EIATTR_CRS_STACK_SIZE
	.align		4
.L_3295:
        /*00d0*/ 	.byte	0x04, 0x1e
        /*00d2*/ 	.short	(.L_3297 - .L_3296)
.L_3296:
        /*00d4*/ 	.word	0x00000000


	//----- nvinfo : EIATTR_CBANK_PARAM_SIZE
	.align		4
.L_3297:
        /*00d8*/ 	.byte	0x03, 0x19
        /*00da*/ 	.short	0x0128


	//----- nvinfo : EIATTR_PARAM_CBANK
	.align		4
        /*00dc*/ 	.byte	0x04, 0x0a
        /*00de*/ 	.short	(.L_3299 - .L_3298)
	.align		4
.L_3298:
        /*00e0*/ 	.word	index@(.nv.constant0._ZN10layer_norm22ln_bwd_finalize_kernelINS_22Kernel_traits_finalizeILj7168Ef6__halfS2_S2_fjLb1ELj1024ELj4ENS_18Kernel_traits_baseILj7168EfS2_S2_S2_fjLj1024EEEEELb1ELb0EEEvNS_9BwdParamsE)
        /*00e4*/ 	.short	0x0380
        /*00e6*/ 	.short	0x0128


	//----- nvinfo : EIATTR_SW_WAR
	.align		4
.L_3299:
        /*00e8*/ 	.byte	0x04, 0x36
        /*00ea*/ 	.short	(.L_3301 - .L_3300)
.L_3300:
        /*00ec*/ 	.word	0x00000008
.L_3301:


//--------------------- .nv.info._ZN10layer_norm13ln_bwd_kernelINS_13Kernel_traitsIf6__halfS2_S2_fjLj7168ELj1ELj1ELj8ELj8ENS_18Kernel_traits_baseILj7168EfS2_S2_S2_fjLj256EEEEELb1ELb1ELb1ELb0EEEvNS_9BwdParamsE --------------------------
	.section	.nv.info._ZN10layer_norm13ln_bwd_kernelINS_13Kernel_traitsIf6__halfS2_S2_fjLj7168ELj1ELj1ELj8ELj8ENS_18Kernel_traits_baseILj7168EfS2_S2_S2_fjLj256EEEEELb1ELb1ELb1ELb0EEEvNS_9BwdParamsE,"",@"SHT_CUDA_INFO"
	.sectionflags	@""
	.align	4


	//----- nvinfo : EIATTR_CUDA_API_VERSION
	.align		4
        /*0000*/ 	.byte	0x04, 0x37
        /*0002*/ 	.short	(.L_3303 - .L_3302)
.L_3302:
        /*0004*/ 	.word	0x00000082


	//----- nvinfo : EIATTR_KPARAM_INFO
	.align		4
.L_3303:
        /*0008*/ 	.byte	0x04, 0x17
        /*000a*/ 	.short	(.L_3305 - .L_3304)
.L_3304:
        /*000c*/ 	.word	0x00000000
        /*0010*/ 	.short	0x0000
        /*0012*/ 	.short	0x0000
        /*0014*/ 	.byte	0x00, 0xf0, 0xa1, 0x04


	//----- nvinfo : EIATTR_SPARSE_MMA_MASK
	.align		4
.L_3305:
        /*0018*/ 	.byte	0x03, 0x50
        /*001a*/ 	.short	0x0000


	//----- nvinfo : EIATTR_MAXREG_COUNT
	.align		4
        /*001c*/ 	.byte	0x03, 0x1b
        /*001e*/ 	.short	0x00ff


	//----- nvinfo : EIATTR_NUM_BARRIERS
	.align		4
        /*0020*/ 	.byte	0x02, 0x4c
        /*0022*/ 	.byte	0x01
	.zero		1


	//----- nvinfo : EIATTR_MERCURY_ISA_VERSION
	.align		4
        /*0024*/ 	.byte	0x03, 0x5f
        /*0026*/ 	.short	0x0101


	//----- nvinfo : EIATTR_COOP_GROUP_MASK_REGIDS
	.align		4
        /*0028*/ 	.byte	0x04, 0x29
        /*002a*/ 	.short	(.L_3307 - .L_3306)


	//   ....[0]....
.L_3306:
        /*002c*/ 	.word	0xffffffff


	//   ....[1]....
        /*0030*/ 	.word	0xffffffff


	//   ....[2]....
        /*0034*/ 	.word	0xffffffff


	//   ....[3]....
        /*0038*/ 	.word	0xffffffff


	//   ....[4]....
        /*003c*/ 	.word	0xffffffff


	//   ....[5]....
        /*0040*/ 	.word	0xffffffff


	//   ....[6]....
        /*0044*/ 	.word	0xffffffff


	//   ....[7]....
        /*0048*/ 	.word	0xffffffff


	//   ....[8]....
        /*004c*/ 	.word	0xffffffff


	//   ....[9]....
        /*0050*/ 	.word	0xffffffff


	//----- nvinfo : EIATTR_COOP_GROUP_INSTR_OFFSETS
	.align		4
.L_3307:
        /*0054*/ 	.byte	0x04, 0x28
        /*0056*/ 	.short	(.L_3309 - .L_3308)


	//   ....[0]....
.L_3308:
        /*0058*/ 	.word	0x00003060


	//   ....[1]....
        /*005c*/ 	.word	0x00003090


	//   ....[2]....
        /*0060*/ 	.word	0x000030c0


	//   ....[3]....
        /*0064*/ 	.word	0x000030d0


	//   ....[4]....
        /*0068*/ 	.word	0x00003100


	//   ....[5]....
        /*006c*/ 	.word	0x00003110


	//   ....[6]....
        /*0070*/ 	.word	0x00003140


	//   ....[7]....
        /*0074*/ 	.word	0x00003150


	//   ....[8]....
        /*0078*/ 	.word	0x00003180


	//   ....[9]....
        /*007c*/ 	.word	0x00003190


	//----- nvinfo : EIATTR_VRC_CTA_INIT_COUNT
	.align		4
.L_3309:
        /*0080*/ 	.byte	0x02, 0x4a
	.zero		1
	.zero		1


	//----- nvinfo : EIATTR_EXIT_INSTR_OFFSETS
	.align		4
        /*0084*/ 	.byte	0x04, 0x1c
        /*0086*/ 	.short	(.L_3311 - .L_3310)


	//   ....[0]....
.L_3310:
        /*0088*/ 	.word	0x0000c870


	//   ....[1]....
        /*008c*/ 	.word	0x0000c910


	//----- nvinfo : EIATTR_MAX_THREADS
	.align		4
.L_3311:
        /*0090*/ 	.byte	0x04, 0x05
        /*0092*/ 	.short	(.L_3313 - .L_3312)
.L_3312:
        /*0094*/ 	.word	0x00000100
        /*0098*/ 	.word	0x00000001
        /*009c*/ 	.word	0x00000001


	//----- nvinfo : EIATTR_CRS_STACK_SIZE
	.align		4
.L_3313:
        /*00a0*/ 	.byte	0x04, 0x1e
        /*00a2*/ 	.short	(.L_3315 - .L_3314)
.L_3314:
        /*00a4*/ 	.word	0x00000000


	//----- nvinfo : EIATTR_CBANK_PARAM_SIZE
	.align		4
.L_3315:
        /*00a8*/ 	.byte	0x03, 0x19
        /*00aa*/ 	.short	0x0128


	//----- nvinfo : EIATTR_PARAM_CBANK
	.align		4
        /*00ac*/ 	.byte	0x04, 0x0a
        /*00ae*/ 	.short	(.L_3317 - .L_3316)
	.align		4
.L_3316:
        /*00b0*/ 	.word	index@(.nv.constant0._ZN10layer_norm13ln_bwd_kernelINS_13Kernel_traitsIf6__halfS2_S2_fjLj7168ELj1ELj1ELj8ELj8ENS_18Kernel_traits_baseILj7168EfS2_S2_S2_fjLj256EEEEELb1ELb1ELb1ELb0EEEvNS_9BwdParamsE)
        /*00b4*/ 	.short	0x0380
        /*00b6*/ 	.short	0x0128


	//----- nvinfo : EIATTR_SW_WAR
	.align		4
.L_3317:
        /*00b8*/ 	.byte	0x04, 0x36
        /*00ba*/ 	.short	(.L_3319 - .L_3318)
.L_3318:
        /*00bc*/ 	.word	0x00000008
.L_3319:


//--------------------- .nv.info._ZN10layer_norm22ln_bwd_finalize_kernelINS_22Kernel_traits_finalizeILj7168Ef6__halfS2_S2_fjLb1ELj1024ELj4ENS_18Kernel_traits_baseILj7168EfS2_S2_S2_fjLj1024EEEEELb1ELb1EEEvNS_9BwdParamsE --------------------------
	.section	.nv.info._ZN10layer_norm22ln_bwd_finalize_kernelINS_22Kernel_traits_finalizeILj7168Ef6__halfS2_S2_fjLb1ELj1024ELj4ENS_18Kernel_traits_baseILj7168EfS2_S2_S2_fjLj1024EEEEELb1ELb1EEEvNS_9BwdParamsE,"",@"SHT_CUDA_INFO"
	.sectionflags	@""
	.align	4


	//----- nvinfo : EIATTR_CUDA_API_VERSION
	.align		4
        /*0000*/ 	.byte	0x04, 0x37
        /*0002*/ 	.short	(.L_3321 - .L_3320)
.L_3320:
        /*0004*/ 	.word	0x00000082


	//----- nvinfo : EIATTR_KPARAM_INFO
	.align		4
.L_3321:
        /*0008*/ 	.byte	0x04, 0x17
        /*000a*/ 	.short	(.L_3323 - .L_3322)
.L_3322:
        /*000c*/ 	.word	0x00000000
        /*0010*/ 	.short	0x0000
        /*0012*/ 	.short	0x0000
        /*0014*/ 	.byte	0x00, 0xf0, 0xa1, 0x04


	//----- nvinfo : EIATTR_SPARSE_MMA_MASK
	.align		4
.L_3323:
        /*0018*/ 	.byte	0x03, 0x50
        /*001a*/ 	.short	0x0000


	//----- nvinfo : EIATTR_MAXREG_COUNT
	.align		4
        /*001c*/ 	.byte	0x03, 0x1b
        /*001e*/ 	.short	0x0040


	//----- nvinfo : EIATTR_NUM_BARRIERS
	.align		4
        /*0020*/ 	.byte	0x02, 0x4c
        /*0022*/ 	.byte	0x01
	.zero		1


	//----- nvinfo : EIATTR_MERCURY_ISA_VERSION
	.align		4
        /*0024*/ 	.byte	0x03, 0x5f
        /*0026*/ 	.short	0x0101


	//----- nvinfo : EIATTR_COOP_GROUP_MASK_REGIDS
	.align		4
        /*0028*/ 	.byte	0x04, 0x29
        /*002a*/ 	.short	(.L_3325 - .L_3324)


	//   ....[0]....
.L_3324:
        /*002c*/ 	.word	0xffffffff


	//   ....[1]....
        /*0030*/ 	.word	0xffffffff


	//   ....[2]....
        /*0034*/ 	.word	0xffffffff


	//   ....[3]....
        /*0038*/ 	.word	0xffffffff


	//   ....[4]....
        /*003c*/ 	.word	0xffffffff


	//   ....[5]....
        /*0040*/ 	.word	0xffffffff


	//   ....[6]....
        /*0044*/ 	.word	0xffffffff


	//   ....[7]....
        /*0048*/ 	.word	0xffffffff


	//   ....[8]....
        /*004c*/ 	.word	0xffffffff


	//   ....[9]....
        /*0050*/ 	.word	0xffffffff


	//   ....[10]....
        /*0054*/ 	.word	0xffffffff


	//   ....[11]....
        /*0058*/ 	.word	0xffffffff


	//   ....[12]....
        /*005c*/ 	.word	0xffffffff


	//   ....[13]....
        /*0060*/ 	.word	0xffffffff


	//   ....[14]....
        /*0064*/ 	.word	0xffffffff


	//----- nvinfo : EIATTR_COOP_GROUP_INSTR_OFFSETS
	.align		4
.L_3325:
        /*0068*/ 	.byte	0x04, 0x28
        /*006a*/ 	.short	(.L_3327 - .L_3326)


	//   ....[0]....
.L_3326:
        /*006c*/ 	.word	0x00001090


	//   ....[1]....
        /*0070*/ 	.word	0x000010a0


	//   ....[2]....
        /*0074*/ 	.word	0x000010b0


	//   ....[3]....
        /*0078*/ 	.word	0x000010e0


	//   ....[4]....
        /*007c*/ 	.word	0x00001100


	//   ....[5]....
        /*0080*/ 	.word	0x00001110


	//   ....[6]....
        /*0084*/ 	.word	0x00001140


	//   ....[7]....
        /*0088*/ 	.word	0x00001160


	//   ....[8]....
        /*008c*/ 	.word	0x00001170


	//   ....[9]....
        /*0090*/ 	.word	0x000011a0


	//   ....[10]....
        /*0094*/ 	.word	0x000011c0


	//   ....[11]....
        /*0098*/ 	.word	0x000011d0


	//   ....[12]....
        /*009c*/ 	.word	0x00001210


	//   ....[13]....
        /*00a0*/ 	.word	0x00001230


	//   ....[14]....
        /*00a4*/ 	.word	0x00001240


	//----- nvinfo : EIATTR_VRC_CTA_INIT_COUNT
	.align		4
.L_3327:
        /*00a8*/ 	.byte	0x02, 0x4a
	.zero		1
	.zero		1


	//----- nvinfo : EIATTR_EXIT_INSTR_OFFSETS
	.align		4
        /*00ac*/ 	.byte	0x04, 0x1c
        /*00ae*/ 	.short	(.L_3329 - .L_3328)


	//   ....[0]....
.L_3328:
        /*00b0*/ 	.word	0x00000060


	//   ....[1]....
        /*00b4*/ 	.word	0x000012c0


	//   ....[2]....
        /*00b8*/ 	.word	0x000013b0


	//----- nvinfo : EIATTR_MAX_THREADS
	.align		4
.L_3329:
        /*00bc*/ 	.byte	0x04, 0x05
        /*00be*/ 	.short	(.L_3331 - .L_3330)
.L_3330:
        /*00c0*/ 	.word	0x00000400
        /*00c4*/ 	.word	0x00000001
        /*00c8*/ 	.word	0x00000001


	//----- nvinfo : EIATTR_CRS_STACK_SIZE
	.align		4
.L_3331:
        /*00cc*/ 	.byte	0x04, 0x1e
        /*00ce*/ 	.short	(.L_3333 - .L_3332)
.L_3332:
        /*00d0*/ 	.word	0x00000000


	//----- nvinfo : EIATTR_CBANK_PARAM_SIZE
	.align		4
.L_3333:
        /*00d4*/ 	.byte	0x03, 0x19
        /*00d6*/ 	.short	0x0128


	//----- nvinfo : EIATTR_PARAM_CBANK
	.align		4
        /*00d8*/ 	.byte	0x04, 0x0a
        /*00da*/ 	.short	(.L_3335 - .L_3334)
	.align		4
.L_3334:
        /*00dc*/ 	.word	index@(.nv.constant0._ZN10layer_norm22ln_bwd_finalize_kernelINS_22Kernel_traits_finalizeILj7168Ef6__halfS2_S2_fjLb1ELj1024ELj4ENS_18Kernel_traits_baseILj7168EfS2_S2_S2_fjLj1024EEEEELb1ELb1EEEvNS_9BwdParamsE)
        /*00e0*/ 	.short	0x0380
        /*00e2*/ 	.short	0x0128


	//----- nvinfo : EIATTR_SW_WAR
	.align		4
.L_3335:
        /*00e4*/ 	.byte	0x04, 0x36
        /*00e6*/ 	.short	(.L_3337 - .L_3336)
.L_3336:
        /*00e8*/ 	.word	0x00000008
.L_3337:


//--------------------- .nv.info._ZN10layer_norm13ln_bwd_kernelINS_13Kernel_traitsIf6__halfS2_S2_fjLj7168ELj1ELj1ELj8ELj8ENS_18Kernel_traits_baseILj7168EfS2_S2_S2_fjLj256EEEEELb1ELb1ELb1ELb1EEEvNS_9BwdParamsE --------------------------
	.section	.nv.info._ZN10layer_norm13ln_bwd_kernelINS_13Kernel_traitsIf6__halfS2_S2_fjLj7168ELj1ELj1ELj8ELj8ENS_18Kernel_traits_baseILj7168EfS2_S2_S2_fjLj256EEEEELb1ELb1ELb1ELb1EEEvNS_9BwdParamsE,"",@"SHT_CUDA_INFO"
	.sectionflags	@""
	.align	4


	//----- nvinfo : EIATTR_CUDA_API_VERSION
	.align		4
        /*0000*/ 	.byte	0x04, 0x37
        /*0002*/ 	.short	(.L_3339 - .L_3338)
.L_3338:
        /*0004*/ 	.word	0x00000082


	//----- nvinfo : EIATTR_KPARAM_INFO
	.align		4
.L_3339:
        /*0008*/ 	.byte	0x04, 0x17
        /*000a*/ 	.short	(.L_3341 - .L_3340)
.L_3340:
        /*000c*/ 	.word	0x00000000
        /*0010*/ 	.short	0x0000
        /*0012*/ 	.short	0x0000
        /*0014*/ 	.byte	0x00, 0xf0, 0xa1, 0x04


	//----- nvinfo : EIATTR_SPARSE_MMA_MASK
	.align		4
.L_3341:
        /*0018*/ 	.byte	0x03, 0x50
        /*001a*/ 	.short	0x0000


	//----- nvinfo : EIATTR_MAXREG_COUNT
	.align		4
        /*001c*/ 	.byte	0x03, 0x1b
        /*001e*/ 	.short	0x00ff


	//----- nvinfo : EIATTR_NUM_BARRIERS
	.align		4
        /*0020*/ 	.byte	0x02, 0x4c
        /*0022*/ 	.byte	0x01
	.zero		1


	//----- nvinfo : EIATTR_MERCURY_ISA_VERSION
	.align		4
        /*0024*/ 	.byte	0x03, 0x5f
        /*0026*/ 	.short	0x0101


	//----- nvinfo : EIATTR_COOP_GROUP_MASK_REGIDS
	.align		4
        /*0028*/ 	.byte	0x04, 0x29
        /*002a*/ 	.short	(.L_3343 - .L_3342)


	//   ....[0]....
.L_3342:
        /*002c*/ 	.word	0xffffffff


	//   ....[1]....
        /*0030*/ 	.word	0xffffffff


	//   ....[2]....
        /*0034*/ 	.word	0xffffffff


	//   ....[3]....
        /*0038*/ 	.word	0xffffffff


	//   ....[4]....
        /*003c*/ 	.word	0xffffffff


	//   ....[5]....
        /*0040*/ 	.word	0xffffffff


	//   ....[6]....
        /*0044*/ 	.word	0xffffffff


	//   ....[7]....
        /*0048*/ 	.word	0xffffffff


	//   ....[8]....
        /*004c*/ 	.word	0xffffffff


	//   ....[9]....
        /*0050*/ 	.word	0xffffffff


	//----- nvinfo : EIATTR_COOP_GROUP_INSTR_OFFSETS
	.align		4
.L_3343:
        /*0054*/ 	.byte	0x04, 0x28
        /*0056*/ 	.short	(.L_3345 - .L_3344)


	//   ....[0]....
.L_3344:
        /*0058*/ 	.word	0x000023d0


	//   ....[1]....
        /*005c*/ 	.word	0x00002410


	//   ....[2]....
        /*0060*/ 	.word	0x00002460


	//   ....[3]....
        /*0064*/ 	.word	0x00002470


	//   ....[4]....
        /*0068*/ 	.word	0x000024b0


	//   ....[5]....
        /*006c*/ 	.word	0x000024c0


	//   ....[6]....
        /*0070*/ 	.word	0x00002500


	//   ....[7]....
        /*0074*/ 	.word	0x00002520


	//   ....[8]....
        /*0078*/ 	.word	0x00002580


	//   ....[9]....
        /*007c*/ 	.word	0x00002590


	//----- nvinfo : EIATTR_VRC_CTA_INIT_COUNT
	.align		4
.L_3345:
        /*0080*/ 	.byte	0x02, 0x4a
	.zero		1
	.zero		1


	//----- nvinfo : EIATTR_EXIT_INSTR_OFFSETS
	.align		4
        /*0084*/ 	.byte	0x04, 0x1c
        /*0086*/ 	.short	(.L_3347 - .L_3346)


	//   ....[0]....
.L_3346:
        /*0088*/ 	.word	0x0000b480


	//----- nvinfo : EIATTR_MAX_THREADS
	.align		4
.L_3347:
        /*008c*/ 	.byte	0x04, 0x05
        /*008e*/ 	.short	(.L_3349 - .L_3348)
.L_3348:
        /*0090*/ 	.word	0x00000100
        /*0094*/ 	.word	0x00000001
        /*0098*/ 	.word	0x00000001


	//----- nvinfo : EIATTR_CRS_STACK_SIZE
	.align		4
.L_3349:
        /*009c*/ 	.byte	0x04, 0x1e
        /*009e*/ 	.short	(.L_3351 - .L_3350)
.L_3350:
        /*00a0*/ 	.word	0x00000000


	//----- nvinfo : EIATTR_CBANK_PARAM_SIZE
	.align		4
.L_3351:
        /*00a4*/ 	.byte	0x03, 0x19
        /*00a6*/ 	.short	0x0128


	//----- nvinfo : EIATTR_PARAM_CBANK
	.align		4
        /*00a8*/ 	.byte	0x04, 0x0a
        /*00aa*/ 	.short	(.L_3353 - .L_3352)
	.align		4
.L_3352:
        /*00ac*/ 	.word	index@(.nv.constant0._ZN10layer_norm13ln_bwd_kernelINS_13Kernel_traitsIf6__halfS2_S2_fjLj7168ELj1ELj1ELj8ELj8ENS_18Kernel_traits_baseILj7168EfS2_S2_S2_fjLj256EEEEELb1ELb1ELb1ELb1EEEvNS_9BwdParamsE)
        /*00b0*/ 	.short	0x0380
        /*00b2*/ 	.short	0x0128


	//----- nvinfo : EIATTR_SW_WAR
	.align		4
.L_3353:
        /*00b4*/ 	.byte	0x04, 0x36
        /*00b6*/ 	.short	(.L_3355 - .L_3354)
.L_3354:
        /*00b8*/ 	.word	0x00000008
.L_3355:


//--------------------- .nv.info._ZN10layer_norm13ln_bwd_kernelINS_13Kernel_traitsI6__halfS2_fS2_fjLj7168ELj1ELj1ELj8ELj8ENS_18Kernel_traits_baseILj7168ES2_S2_fS2_fjLj256EEEEELb0ELb0ELb0ELb0EEEvNS_9BwdParamsE --------------------------
	.section	.nv.info._ZN10layer_norm13ln_bwd_kernelINS_13Kernel_traitsI6__halfS2_fS2_fjLj7168ELj1ELj1ELj8ELj8ENS_18Kernel_traits_baseILj7168ES2_S2_fS2_fjLj256EEEEELb0ELb0ELb0ELb0EEEvNS_9BwdParamsE,"",@"SHT_CUDA_INFO"
	.sectionflags	@""
	.align	4


	//----- nvinfo : EIATTR_CUDA_API_VERSION
	.align		4
        /*0000*/ 	.byte	0x04, 0x37
        /*0002*/ 	.short	(.L_3357 - .L_3356)
.L_3356:
        /*0004*/ 	.word	0x00000082


	//----- nvinfo : EIATTR_KPARAM_INFO
	.align		4
.L_3357:
        /*0008*/ 	.byte	0x04, 0x17
        /*000a*/ 	.short	(.L_3359 - .L_3358)
.L_3358:
        /*000c*/ 	.word	0x00000000
        /*0010*/ 	.short	0x0000
        /*0012*/ 	.short	0x0000
        /*0014*/ 	.byte	0x00, 0xf0, 0xa1, 0x04


	//----- nvinfo : EIATTR_SPARSE_MMA_MASK
	.align		4
.L_3359:
        /*0018*/ 	.byte	0x03, 0x50
        /*001a*/ 	.short	0x0000


	//----- nvinfo : EIATTR_MAXREG_COUNT
	.align		4
        /*001c*/ 	.byte	0x03, 0x1b
        /*001e*/ 	.short	0x00ff


	//----- nvinfo : EIATTR_NUM_BARRIERS
	.align		4
        /*0020*/ 	.byte	0x02, 0x4c
        /*0022*/ 	.byte	0x01
	.zero		1


	//----- nvinfo : EIATTR_MERCURY_ISA_VERSION
	.align		4
        /*0024*/ 	.byte	0x03, 0x5f
        /*0026*/ 	.short	0x0101


	//----- nvinfo : EIATTR_COOP_GROUP_MASK_REGIDS
	.align		4
        /*0028*/ 	.byte	0x04, 0x29
        /*002a*/ 	.short	(.L_3361 - .L_3360)


	//   ....[0]....
.L_3360:
        /*002c*/ 	.word	0xffffffff


	//   ....[1]....
        /*0030*/ 	.word	0xffffffff


	//   ....[2]....
        /*0034*/ 	.word	0xffffffff


	//   ....[3]....
        /*0038*/ 	.word	0xffffffff


	//   ....[4]....
        /*003c*/ 	.word	0xffffffff


	//   ....[5]....
        /*0040*/ 	.word	0xffffffff


	//   ....[6]....
        /*0044*/ 	.word	0xffffffff


	//   ....[7]....
        /*0048*/ 	.word	0xffffffff


	//   ....[8]....
        /*004c*/ 	.word	0xffffffff


	//   ....[9]....
        /*0050*/ 	.word	0xffffffff


	//----- nvinfo : EIATTR_COOP_GROUP_INSTR_OFFSETS
	.align		4
.L_3361:
        /*0054*/ 	.byte	0x04, 0x28
        /*0056*/ 	.short	(.L_3363 - .L_3362)


	//   ....[0]....
.L_3362:
        /*0058*/ 	.word	0x000023b0


	//   ....[1]....
        /*005c*/ 	.word	0x000023e0


	//   ....[2]....
        /*0060*/ 	.word	0x00002410


	//   ....[3]....
        /*0064*/ 	.word	0x00002420


	//   ....[4]....
        /*0068*/ 	.word	0x00002450


	//   ....[5]....
        /*006c*/ 	.word	0x00002460


	//   ....[6]....
        /*0070*/ 	.word	0x00002490


	//   ....[7]....
        /*0074*/ 	.word	0x000024a0


	//   ....[8]....
        /*0078*/ 	.word	0x000024d0


	//   ....[9]....
        /*007c*/ 	.word	0x000024e0


	//----- nvinfo : EIATTR_VRC_CTA_INIT_COUNT
	.align		4
.L_3363:
        /*0080*/ 	.byte	0x02, 0x4a
	.zero		1
	.zero		1


	//----- nvinfo : EIATTR_EXIT_INSTR_OFFSETS
	.align		4
        /*0084*/ 	.byte	0x04, 0x1c
        /*0086*/ 	.short	(.L_3365 - .L_3364)


	//   ....[0]....
.L_3364:
        /*0088*/ 	.word	0x000064a0


	//   ....[1]....
        /*008c*/ 	.word	0x00006520


	//----- nvinfo : EIATTR_MAX_THREADS
	.align		4
.L_3365:
        /*0090*/ 	.byte	0x04, 0x05
        /*0092*/ 	.short	(.L_3367 - .L_3366)
.L_3366:
        /*0094*/ 	.word	0x00000100
        /*0098*/ 	.word	0x00000001
        /*009c*/ 	.word	0x00000001


	//----- nvinfo : EIATTR_CRS_STACK_SIZE
	.align		4
.L_3367:
        /*00a0*/ 	.byte	0x04, 0x1e
        /*00a2*/ 	.short	(.L_3369 - .L_3368)
.L_3368:
        /*00a4*/ 	.word	0x00000000


	//----- nvinfo : EIATTR_CBANK_PARAM_SIZE
	.align		4
.L_3369:
        /*00a8*/ 	.byte	0x03, 0x19
        /*00aa*/ 	.short	0x0128


	//----- nvinfo : EIATTR_PARAM_CBANK
	.align		4
        /*00ac*/ 	.byte	0x04, 0x0a
        /*00ae*/ 	.short	(.L_3371 - .L_3370)
	.align		4
.L_3370:
        /*00b0*/ 	.word	index@(.nv.constant0._ZN10layer_norm13ln_bwd_kernelINS_13Kernel_traitsI6__halfS2_fS2_fjLj7168ELj1ELj1ELj8ELj8ENS_18Kernel_traits_baseILj7168ES2_S2_fS2_fjLj256EEEEELb0ELb0ELb0ELb0EEEvNS_9BwdParamsE)
        /*00b4*/ 	.short	0x0380
        /*00b6*/ 	.short	0x0128


	//----- nvinfo : EIATTR_SW_WAR
	.align		4
.L_3371:
        /*00b8*/ 	.byte	0x04, 0x36
        /*00ba*/ 	.short	(.L_3373 - .L_3372)
.L_3372:
        /*00bc*/ 	.word	0x00000008
.L_3373:


//--------------------- .nv.info._ZN10layer_norm13ln_bwd_kernelINS_13Kernel_traitsI6__halfS2_fS2_fjLj7168ELj1ELj1ELj8ELj8ENS_18Kernel_traits_baseILj7168ES2_S2_fS2_fjLj256EEEEELb0ELb0ELb0ELb1EEEvNS_9BwdParamsE --------------------------
	.section	.nv.info._ZN10layer_norm13ln_bwd_kernelINS_13Kernel_traitsI6__halfS2_fS2_fjLj7168ELj1ELj1ELj8ELj8ENS_18Kernel_traits_baseILj7168ES2_S2_fS2_fjLj256EEEEELb0ELb0ELb0ELb1EEEvNS_9BwdParamsE,"",@"SHT_CUDA_INFO"
	.sectionflags	@""
	.align	4


	//----- nvinfo : EIATTR_CUDA_API_VERSION
	.align		4
        /*0000*/ 	.byte	0x04, 0x37
        /*0002*/ 	.short	(.L_3375 - .L_3374)
.L_3374:
        /*0004*/ 	.word	0x00000082


	//----- nvinfo : EIATTR_KPARAM_INFO
	.align		4
.L_3375:
        /*0008*/ 	.byte	0x04, 0x17
        /*000a*/ 	.short	(.L_3377 - .L_3376)
.L_3376:
        /*000c*/ 	.word	0x00000000
        /*0010*/ 	.short	0x0000
        /*0012*/ 	.short	0x0000
        /*0014*/ 	.byte	0x00, 0xf0, 0xa1, 0x04


	//----- nvinfo : EIATTR_SPARSE_MMA_MASK
	.align		4
.L_3377:
        /*0018*/ 	.byte	0x03, 0x50
        /*001a*/ 	.short	0x0000


	//----- nvinfo : EIATTR_MAXREG_COUNT
	.align		4
        /*001c*/ 	.byte	0x03, 0x1b
        /*001e*/ 	.short	0x00ff


	//----- nvinfo : EIATTR_NUM_BARRIERS
	.align		4
        /*0020*/ 	.byte	0x02, 0x4c
        /*0022*/ 	.byte	0x01
	.zero		1


	//----- nvinfo : EIATTR_MERCURY_ISA_VERSION
	.align		4
        /*0024*/ 	.byte	0x03, 0x5f
        /*0026*/ 	.short	0x0101


	//----- nvinfo : EIATTR_COOP_GROUP_MASK_REGIDS
	.align		4
        /*0028*/ 	.byte	0x04, 0x29
        /*002a*/ 	.short	(.L_3379 - .L_3378)


	//   ....[0]....
.L_3378:
        /*002c*/ 	.word	0xffffffff


	//   ....[1]....
        /*0030*/ 	.word	0xffffffff


	//   ....[2]....
        /*0034*/ 	.word	0xffffffff


	//   ....[3]....
        /*0038*/ 	.word	0xffffffff


	//   ....[4]....
        /*003c*/ 	.word	0xffffffff


	//   ....[5]....
        /*0040*/ 	.word	0xffffffff


	//   ....[6]....
        /*0044*/ 	.word	0xffffffff


	//   ....[7]....
        /*0048*/ 	.word	0xffffffff


	//   ....[8]....
        /*004c*/ 	.word	0xffffffff


	//   ....[9]....
        /*0050*/ 	.word	0xffffffff


	//----- nvinfo : EIATTR_COOP_GROUP_INSTR_OFFSETS
	.align		4
.L_3379:
        /*0054*/ 	.byte	0x04, 0x28
        /*0056*/ 	.short	(.L_3381 - .L_3380)


	//   ....[0]....
.L_3380:
        /*0058*/ 	.word	0x000018b0


	//   ....[1]....
        /*005c*/ 	.word	0x000018c0


	//   ....[2]....
        /*0060*/ 	.word	0x000018f0


	//   ....[3]....
        /*0064*/ 	.word	0x00001900


	//   ....[4]....
        /*0068*/ 	.word	0x00001930


	//   ....[5]....
        /*006c*/ 	.word	0x00001940


	//   ....[6]....
        /*0070*/ 	.word	0x00001970


	//   ....[7]....
        /*0074*/ 	.word	0x00001980


	//   ....[8]....
        /*0078*/ 	.word	0x000019c0


	//   ....[9]....
        /*007c*/ 	.word	0x000019d0


	//----- nvinfo : EIATTR_VRC_CTA_INIT_COUNT
	.align		4
.L_3381:
        /*0080*/ 	.byte	0x02, 0x4a
	.zero		1
	.zero		1


	//----- nvinfo : EIATTR_EXIT_INSTR_OFFSETS
	.align		4
        /*0084*/ 	.byte	0x04, 0x1c
        /*0086*/ 	.short	(.L_3383 - .L_3382)


	//   ....[0]....
.L_3382:
        /*0088*/ 	.word	0x00005560


	//----- nvinfo : EIATTR_MAX_THREADS
	.align		4
.L_3383:
        /*008c*/ 	.byte	0x04, 0x05
        /*008e*/ 	.short	(.L_3385 - .L_3384)
.L_3384:
        /*0090*/ 	.word	0x00000100
        /*0094*/ 	.word	0x00000001
        /*0098*/ 	.word	0x00000001


	//----- nvinfo : EIATTR_CRS_STACK_SIZE
	.align		4
.L_3385:
        /*009c*/ 	.byte	0x04, 0x1e
        /*009e*/ 	.short	(.L_3387 - .L_3386)
.L_3386:
        /*00a0*/ 	.word	0x00000000


	//----- nvinfo : EIATTR_CBANK_PARAM_SIZE
	.align		4
.L_3387:
        /*00a4*/ 	.byte	0x03, 0x19
        /*00a6*/ 	.short	0x0128


	//----- nvinfo : EIATTR_PARAM_CBANK
	.align		4
        /*00a8*/ 	.byte	0x04, 0x0a
        /*00aa*/ 	.short	(.L_3389 - .L_3388)
	.align		4
.L_3388:
        /*00ac*/ 	.word	index@(.nv.constant0._ZN10layer_norm13ln_bwd_kernelINS_13Kernel_traitsI6__halfS2_fS2_fjLj7168ELj1ELj1ELj8ELj8ENS_18Kernel_traits_baseILj7168ES2_S2_fS2_fjLj256EEEEELb0ELb0ELb0ELb1EEEvNS_9BwdParamsE)
        /*00b0*/ 	.short	0x0380
        /*00b2*/ 	.short	0x0128


	//----- nvinfo : EIATTR_SW_WAR
	.align		4
.L_3389:
        /*00b4*/ 	.byte	0x04, 0x36
        /*00b6*/ 	.short	(.L_3391 - .L_3390)
.L_3390:
        /*00b8*/ 	.word	0x00000008
.L_3391:


//--------------------- .nv.info._ZN10layer_norm13ln_bwd_kernelINS_13Kernel_traitsI6__halfS2_fS2_fjLj7168ELj1ELj1ELj8ELj8ENS_18Kernel_traits_baseILj7168ES2_S2_fS2_fjLj256EEEEELb0ELb0ELb1ELb0EEEvNS_9BwdParamsE --------------------------
	.section	.nv.info._ZN10layer_norm13ln_bwd_kernelINS_13Kernel_traitsI6__halfS2_fS2_fjLj7168ELj1ELj1ELj8ELj8ENS_18Kernel_traits_baseILj7168ES2_S2_fS2_fjLj256EEEEELb0ELb0ELb1ELb0EEEvNS_9BwdParamsE,"",@"SHT_CUDA_INFO"
	.sectionflags	@""
	.align	4


	//----- nvinfo : EIATTR_CUDA_API_VERSION
	.align		4
        /*0000*/ 	.byte	0x04, 0x37
        /*0002*/ 	.short	(.L_3393 - .L_3392)
.L_3392:
        /*0004*/ 	.word	0x00000082


	//----- nvinfo : EIATTR_KPARAM_INFO
	.align		4
.L_3393:
        /*0008*/ 	.byte	0x04, 0x17
        /*000a*/ 	.short	(.L_3395 - .L_3394)
.L_3394:
        /*000c*/ 	.word	0x00000000
        /*0010*/ 	.short	0x0000
        /*0012*/ 	.short	0x0000
        /*0014*/ 	.byte	0x00, 0xf0, 0xa1, 0x04


	//----- nvinfo : EIATTR_SPARSE_MMA_MASK
	.align		4
.L_3395:
        /*0018*/ 	.byte	0x03, 0x50
        /*001a*/ 	.short	0x0000


	//----- nvinfo : EIATTR_MAXREG_COUNT
	.align		4
        /*001c*/ 	.byte	0x03, 0x1b
        /*001e*/ 	.short	0x00ff


	//----- nvinfo : EIATTR_NUM_BARRIERS
	.align		4
        /*0020*/ 	.byte	0x02, 0x4c
        /*0022*/ 	.byte	0x01
	.zero		1


	//----- nvinfo : EIATTR_MERCURY_ISA_VERSION
	.align		4
        /*0024*/ 	.byte	0x03, 0x5f
        /*0026*/ 	.short	0x0101


	//----- nvinfo : EIATTR_COOP_GROUP_MASK_REGIDS
	.align		4
        /*0028*/ 	.byte	0x04, 0x29
        /*002a*/ 	.short	(.L_3397 - .L_3396)


	//   ....[0]....
.L_3396:
        /*002c*/ 	.word	0xffffffff


	//   ....[1]....
        /*0030*/ 	.word	0xffffffff


	//   ....[2]....
        /*0034*/ 	.word	0xffffffff


	//   ....[3]....
        /*0038*/ 	.word	0xffffffff


	//   ....[4]....
        /*003c*/ 	.word	0xffffffff


	//   ....[5]....
        /*0040*/ 	.word	0xffffffff


	//   ....[6]....
        /*0044*/ 	.word	0xffffffff


	//   ....[7]....
        /*0048*/ 	.word	0xffffffff


	//   ....[8]....
        /*004c*/ 	.word	0xffffffff


	//   ....[9]....
        /*0050*/ 	.word	0xffffffff


	//----- nvinfo : EIATTR_COOP_GROUP_INSTR_OFFSETS
	.align		4
.L_3397:
        /*0054*/ 	.byte	0x04, 0x28
        /*0056*/ 	.short	(.L_3399 - .L_3398)


	//   ....[0]....
.L_3398:
        /*0058*/ 	.word	0x00002770


	//   ....[1]....
        /*005c*/ 	.word	0x000027a0


	//   ....[2]....
        /*0060*/ 	.word	0x000027d0


	//   ....[3]....
        /*0064*/ 	.word	0x000027e0


	//   ....[4]....
        /*0068*/ 	.word	0x00002810


	//   ....[5]....
        /*006c*/ 	.word	0x00002820


	//   ....[6]....
        /*0070*/ 	.word	0x00002850


	//   ....[7]....
        /*0074*/ 	.word	0x00002860


	//   ....[8]....
        /*0078*/ 	.word	0x00002890


	//   ....[9]....
        /*007c*/ 	.word	0x000028a0


	//----- nvinfo : EIATTR_VRC_CTA_INIT_COUNT
	.align		4
.L_3399:
        /*0080*/ 	.byte	0x02, 0x4a
	.zero		1
	.zero		1


	//----- nvinfo : EIATTR_EXIT_INSTR_OFFSETS
	.align		4
        /*0084*/ 	.byte	0x04, 0x1c
        /*0086*/ 	.short	(.L_3401 - .L_3400)


	//   ....[0]....
.L_3400:
        /*0088*/ 	.word	0x00007fc0


	//   ....[1]....
        /*008c*/ 	.word	0x00008040


	//----- nvinfo : EIATTR_MAX_THREADS
	.align		4
.L_3401:
        /*0090*/ 	.byte	0x04, 0x05
        /*0092*/ 	.short	(.L_3403 - .L_3402)
.L_3402:
        /*0094*/ 	.word	0x00000100
        /*0098*/ 	.word	0x00000001
        /*009c*/ 	.word	0x00000001


	//----- nvinfo : EIATTR_CRS_STACK_SIZE
	.align		4
.L_3403:
        /*00a0*/ 	.byte	0x04, 0x1e
        /*00a2*/ 	.short	(.L_3405 - .L_3404)
.L_3404:
        /*00a4*/ 	.word	0x00000000


	//----- nvinfo : EIATTR_CBANK_PARAM_SIZE
	.align		4
.L_3405:
        /*00a8*/ 	.byte	0x03, 0x19
        /*00aa*/ 	.short	0x0128


	//----- nvinfo : EIATTR_PARAM_CBANK
	.align		4
        /*00ac*/ 	.byte	0x04, 0x0a
        /*00ae*/ 	.short	(.L_3407 - .L_3406)
	.align		4
.L_3406:
        /*00b0*/ 	.word	index@(.nv.constant0._ZN10layer_norm13ln_bwd_kernelINS_13Kernel_traitsI6__halfS2_fS2_fjLj7168ELj1ELj1ELj8ELj8ENS_18Kernel_traits_baseILj7168ES2_S2_fS2_fjLj256EEEEELb0ELb0ELb1ELb0EEEvNS_9BwdParamsE)
        /*00b4*/ 	.short	0x0380
        /*00b6*/ 	.short	0x0128


	//----- nvinfo : EIATTR_SW_WAR
	.align		4
.L_3407:
        /*00b8*/ 	.byte	0x04, 0x36
        /*00ba*/ 	.short	(.L_3409 - .L_3408)
.L_3408:
        /*00bc*/ 	.word	0x00000008
.L_3409:


//--------------------- .nv.info._ZN10layer_norm13ln_bwd_kernelINS_13Kernel_traitsI6__halfS2_fS2_fjLj7168ELj1ELj1ELj8ELj8ENS_18Kernel_traits_baseILj7168ES2_S2_fS2_fjLj256EEEEELb0ELb0ELb1ELb1EEEvNS_9BwdParamsE --------------------------
	.section	.nv.info._ZN10layer_norm13ln_bwd_kernelINS_13Kernel_traitsI6__halfS2_fS2_fjLj7168ELj1ELj1ELj8ELj8ENS_18Kernel_traits_baseILj7168ES2_S2_fS2_fjLj256EEEEELb0ELb0ELb1ELb1EEEvNS_9BwdParamsE,"",@"SHT_CUDA_INFO"
	.sectionflags	@""
	.align	4


	//----- nvinfo : EIATTR_CUDA_API_VERSION
	.align		4
        /*0000*/ 	.byte	0x04, 0x37
        /*0002*/ 	.short	(.L_3411 - .L_3410)
.L_3410:
        /*0004*/ 	.word	0x00000082


	//----- nvinfo : EIATTR_KPARAM_INFO
	.align		4
.L_3411:
        /*0008*/ 	.byte	0x04, 0x17
        /*000a*/ 	.short	(.L_3413 - .L_3412)
.L_3412:
        /*000c*/ 	.word	0x00000000
        /*0010*/ 	.short	0x0000
        /*0012*/ 	.short	0x0000
        /*0014*/ 	.byte	0x00, 0xf0, 0xa1, 0x04


	//----- nvinfo : EIATTR_SPARSE_MMA_MASK
	.align		4
.L_3413:
        /*0018*/ 	.byte	0x03, 0x50
        /*001a*/ 	.short	0x0000


	//----- nvinfo : EIATTR_MAXREG_COUNT
	.align		4
        /*001c*/ 	.byte	0x03, 0x1b
        /*001e*/ 	.short	0x00ff


	//----- nvinfo : EIATTR_NUM_BARRIERS
	.align		4
        /*0020*/ 	.byte	0x02, 0x4c
        /*0022*/ 	.byte	0x01
	.zero		1


	//----- nvinfo : EIATTR_MERCURY_ISA_VERSION
	.align		4
        /*0024*/ 	.byte	0x03, 0x5f
        /*0026*/ 	.short	0x0101


	//----- nvinfo : EIATTR_COOP_GROUP_MASK_REGIDS
	.align		4
        /*0028*/ 	.byte	0x04, 0x29
        /*002a*/ 	.short	(.L_3415 - .L_3414)


	//   ....[0]....
.L_3414:
        /*002c*/ 	.word	0xffffffff


	//   ....[1]....
        /*0030*/ 	.word	0xffffffff


	//   ....[2]....
        /*0034*/ 	.word	0xffffffff


	//   ....[3]....
        /*0038*/ 	.word	0xffffffff


	//   ....[4]....
        /*003c*/ 	.word	0xffffffff


	//   ....[5]....
        /*0040*/ 	.word	0xffffffff


	//   ....[6]....
        /*0044*/ 	.word	0xffffffff


	//   ....[7]....
        /*0048*/ 	.word	0xffffffff


	//   ....[8]....
        /*004c*/ 	.word	0xffffffff


	//   ....[9]....
        /*0050*/ 	.word	0xffffffff


	//----- nvinfo : EIATTR_COOP_GROUP_INSTR_OFFSETS
	.align		4
.L_3415:
        /*0054*/ 	.byte	0x04, 0x28
        /*0056*/ 	.short	(.L_3417 - .L_3416)


	//   ....[0]....
.L_3416:
        /*0058*/ 	.word	0x00001e00


	//   ....[1]....
        /*005c*/ 	.word	0x00001e20


	//   ....[2]....
        /*0060*/ 	.word	0x00001e60


	//   ....[3]....
        /*0064*/ 	.word	0x00001e70


	//   ....[4]....
        /*0068*/ 	.word	0x00001ea0


	//   ....[5]....
        /*006c*/ 	.word	0x00001ec0


	//   ....[6]....
        /*0070*/ 	.word	0x00001ef0


	//   ....[7]....
        /*0074*/ 	.word	0x00001f00


	//   ....[8]....
        /*0078*/ 	.word	0x00001f30


	//   ....[9]....
        /*007c*/ 	.word	0x00001f40


	//----- nvinfo : EIATTR_VRC_CTA_INIT_COUNT
	.align		4
.L_3417:
        /*0080*/ 	.byte	0x02, 0x4a
	.zero		1
	.zero		1


	//----- nvinfo : EIATTR_EXIT_INSTR_OFFSETS
	.align		4
        /*0084*/ 	.byte	0x04, 0x1c
        /*0086*/ 	.short	(.L_3419 - .L_3418)


	//   ....[0]....
.L_3418:
        /*0088*/ 	.word	0x00006ff0


	//----- nvinfo : EIATTR_MAX_THREADS
	.align		4
.L_3419:
        /*008c*/ 	.byte	0x04, 0x05
        /*008e*/ 	.short	(.L_3421 - .L_3420)
.L_3420:
        /*0090*/ 	.word	0x00000100
        /*0094*/ 	.word	0x00000001
        /*0098*/ 	.word	0x00000001


	//----- nvinfo : EIATTR_CRS_STACK_SIZE
	.align		4
.L_3421:
        /*009c*/ 	.byte	0x04, 0x1e
        /*009e*/ 	.short	(.L_3423 - .L_3422)
.L_3422:
        /*00a0*/ 	.word	0x00000000


	//----- nvinfo : EIATTR_CBANK_PARAM_SIZE
	.align		4
.L_3423:
        /*00a4*/ 	.byte	0x03, 0x19
        /*00a6*/ 	.short	0x0128


	//----- nvinfo : EIATTR_PARAM_CBANK
	.align		4
        /*00a8*/ 	.byte	0x04, 0x0a
        /*00aa*/ 	.short	(.L_3425 - .L_3424)
	.align		4
.L_3424:
        /*00ac*/ 	.word	index@(.nv.constant0._ZN10layer_norm13ln_bwd_kernelINS_13Kernel_traitsI6__halfS2_fS2_fjLj7168ELj1ELj1ELj8ELj8ENS_18Kernel_traits_baseILj7168ES2_S2_fS2_fjLj256EEEEELb0ELb0ELb1ELb1EEEvNS_9BwdParamsE)
        /*00b0*/ 	.short	0x0380
        /*00b2*/ 	.short	0x0128


	//----- nvinfo : EIATTR_SW_WAR
	.align		4
.L_3425:
        /*00b4*/ 	.byte	0x04, 0x36
        /*00b6*/ 	.short	(.L_3427 - .L_3426)
.L_3426:
        /*00b8*/ 	.word	0x00000008
.L_3427:


//--------------------- .nv.info._ZN10layer_norm13ln_bwd_kernelINS_13Kernel_traitsI6__halfS2_fS2_fjLj7168ELj1ELj1ELj8ELj8ENS_18Kernel_traits_baseILj7168ES2_S2_fS2_fjLj256EEEEELb0ELb1ELb0ELb0EEEvNS_9BwdParamsE --------------------------
	.section	.nv.info._ZN10layer_norm13ln_bwd_kernelINS_13Kernel_traitsI6__halfS2_fS2_fjLj7168ELj1ELj1ELj8ELj8ENS_18Kernel_traits_baseILj7168ES2_S2_fS2_fjLj256EEEEELb0ELb1ELb0ELb0EEEvNS_9BwdParamsE,"",@"SHT_CUDA_INFO"
	.sectionflags	@""
	.align	4


	//----- nvinfo : EIATTR_CUDA_API_VERSION
	.align		4
        /*0000*/ 	.byte	0x04, 0x37
        /*0002*/ 	.short	(.L_3429 - .L_3428)
.L_3428:
        /*0004*/ 	.word	0x00000082


	//----- nvinfo : EIATTR_KPARAM_INFO
	.align		4
.L_3429:
        /*0008*/ 	.byte	0x04, 0x17
        /*000a*/ 	.short	(.L_3431 - .L_3430)
.L_3430:
        /*000c*/ 	.word	0x00000000
        /*0010*/ 	.short	0x0000
        /*0012*/ 	.short	0x0000
        /*0014*/ 	.byte	0x00, 0xf0, 0xa1, 0x04


	//----- nvinfo : EIATTR_SPARSE_MMA_MASK
	.align		4
.L_3431:
        /*0018*/ 	.byte	0x03, 0x50
        /*001a*/ 	.short	0x0000


	//----- nvinfo : EIATTR_MAXREG_COUNT
	.align		4
        /*001c*/ 	.byte	0x03, 0x1b
        /*001e*/ 	.short	0x00ff


	//----- nvinfo : EIATTR_NUM_BARRIERS
	.align		4
        /*0020*/ 	.byte	0x02, 0x4c
        /*0022*/ 	.byte	0x01
	.zero		1


	//----- nvinfo : EIATTR_MERCURY_ISA_VERSION
	.align		4
        /*0024*/ 	.byte	0x03, 0x5f
        /*0026*/ 	.short	0x0101


	//----- nvinfo : EIATTR_COOP_GROUP_MASK_REGIDS
	.align		4
        /*0028*/ 	.byte	0x04, 0x29
        /*002a*/ 	.short	(.L_3433 - .L_3432)


	//   ....[0]....
.L_3432:
        /*002c*/ 	.word	0xffffffff


	//   ....[1]....
        /*0030*/ 	.word	0xffffffff


	//   ....[2]....
        /*0034*/ 	.word	0xffffffff


	//   ....[3]....
        /*0038*/ 	.word	0xffffffff


	//   ....[4]....
        /*003c*/ 	.word	0xffffffff


	//   ....[5]....
        /*0040*/ 	.word	0xffffffff


	//   ....[6]....
        /*0044*/ 	.word	0xffffffff


	//   ....[7]....
        /*0048*/ 	.word	0xffffffff


	//   ....[8]....
        /*004c*/ 	.word	0xffffffff


	//   ....[9]....
        /*0050*/ 	.word	0xffffffff


	//----- nvinfo : EIATTR_COOP_GROUP_INSTR_OFFSETS
	.align		4
.L_3433:
        /*0054*/ 	.byte	0x04, 0x28
        /*0056*/ 	.short	(.L_3435 - .L_3434)


	//   ....[0]....
.L_3434:
        /*0058*/ 	.word	0x00002a20


	//   ....[1]....
        /*005c*/ 	.word	0x00002a50


	//   ....[2]....
        /*0060*/ 	.word	0x00002a80


	//   ....[3]....
        /*0064*/ 	.word	0x00002a90


	//   ....[4]....
        /*0068*/ 	.word	0x00002ac0


	//   ....[5]....
        /*006c*/ 	.word	0x00002ad0


	//   ....[6]....
        /*0070*/ 	.word	0x00002b00


	//   ....[7]....
        /*0074*/ 	.word	0x00002b10


	//   ....[8]....
        /*0078*/ 	.word	0x00002b40


	//   ....[9]....
        /*007c*/ 	.word	0x00002b50


	//----- nvinfo : EIATTR_VRC_CTA_INIT_COUNT
	.align		4
.L_3435:
        /*0080*/ 	.byte	0x02, 0x4a
	.zero		1
	.zero		1


	//----- nvinfo : EIATTR_EXIT_INSTR_OFFSETS
	.align		4
        /*0084*/ 	.byte	0x04, 0x1c
        /*0086*/ 	.short	(.L_3437 - .L_3436)


	//   ....[0]....
.L_3436:
        /*0088*/ 	.word	0x000090d0


	//   ....[1]....
        /*008c*/ 	.word	0x00009170


	//----- nvinfo : EIATTR_MAX_THREADS
	.align		4
.L_3437:
        /*0090*/ 	.byte	0x04, 0x05
        /*0092*/ 	.short	(.L_3439 - .L_3438)
.L_3438:
        /*0094*/ 	.word	0x00000100
        /*0098*/ 	.word	0x00000001
        /*009c*/ 	.word	0x00000001


	//----- nvinfo : EIATTR_CRS_STACK_SIZE
	.align		4
.L_3439:
        /*00a0*/ 	.byte	0x04, 0x1e
        /*00a2*/ 	.short	(.L_3441 - .L_3440)
.L_3440:
        /*00a4*/ 	.word	0x00000000


	//----- nvinfo : EIATTR_CBANK_PARAM_SIZE
	.align		4
.L_3441:
        /*00a8*/ 	.byte	0x03, 0x19
        /*00aa*/ 	.short	0x0128


	//----- nvinfo : EIATTR_PARAM_CBANK
	.align		4
        /*00ac*/ 	.byte	0x04, 0x0a
        /*00ae*/ 	.short	(.L_3443 - .L_3442)
	.align		4
.L_3442:
        /*00b0*/ 	.word	index@(.nv.constant0._ZN10layer_norm13ln_bwd_kernelINS_13Kernel_traitsI6__halfS2_fS2_fjLj7168ELj1ELj1ELj8ELj8ENS_18Kernel_traits_baseILj7168ES2_S2_fS2_fjLj256EEEEELb0ELb1ELb0ELb0EEEvNS_9BwdParamsE)
        /*00b4*/ 	.short	0x0380
        /*00b6*/ 	.short	0x0128


	//----- nvinfo : EIATTR_SW_WAR
	.align		4
.L_3443:
        /*00b8*/ 	.byte	0x04, 0x36
        /*00ba*/ 	.short	(.L_3445 - .L_3444)
.L_3444:
        /*00bc*/ 	.word	0x00000008
.L_3445:


//--------------------- .nv.info._ZN10layer_norm13ln_bwd_kernelINS_13Kernel_traitsI6__halfS2_fS2_fjLj7168ELj1ELj1ELj8ELj8ENS_18Kernel_traits_baseILj7168ES2_S2_fS2_fjLj256EEEEELb0ELb1ELb0ELb1EEEvNS_9BwdParamsE --------------------------
	.section	.nv.info._ZN10layer_norm13ln_bwd_kernelINS_13Kernel_traitsI6__halfS2_fS2_fjLj7168ELj1ELj1ELj8ELj8ENS_18Kernel_traits_baseILj7168ES2_S2_fS2_fjLj256EEEEELb0ELb1ELb0ELb1EEEvNS_9BwdParamsE,"",@"SHT_CUDA_INFO"
	.sectionflags	@""
	.align	4


	//----- nvinfo : EIATTR_CUDA_API_VERSION
	.align		4
        /*0000*/ 	.byte	0x04, 0x37
        /*0002*/ 	.short	(.L_3447 - .L_3446)
.L_3446:
        /*0004*/ 	.word	0x00000082


	//----- nvinfo : EIATTR_KPARAM_INFO
	.align		4
.L_3447:
        /*0008*/ 	.byte	0x04, 0x17
        /*000a*/ 	.short	(.L_3449 - .L_3448)
.L_3448:
        /*000c*/ 	.word	0x00000000
        /*0010*/ 	.short	0x0000
        /*0012*/ 	.short	0x0000
        /*0014*/ 	.byte	0x00, 0xf0, 0xa1, 0x04


	//----- nvinfo : EIATTR_SPARSE_MMA_MASK
	.align		4
.L_3449:
        /*0018*/ 	.byte	0x03, 0x50
        /*001a*/ 	.short	0x0000


	//----- nvinfo : EIATTR_MAXREG_COUNT
	.align		4
        /*001c*/ 	.byte	0x03, 0x1b
        /*001e*/ 	.short	0x00ff


	//----- nvinfo : EIATTR_NUM_BARRIERS
	.align		4
        /*0020*/ 	.byte	0x02, 0x4c
        /*0022*/ 	.byte	0x01
	.zero		1


	//----- nvinfo : EIATTR_MERCURY_ISA_VERSION
	.align		4
        /*0024*/ 	.byte	0x03, 0x5f
        /*0026*/ 	.short	0x0101


	//----- nvinfo : EIATTR_COOP_GROUP_MASK_REGIDS
	.align		4
        /*0028*/ 	.byte	0x04, 0x29
        /*002a*/ 	.short	(.L_3451 - .L_3450)


	//   ....[0]....
.L_3450:
        /*002c*/ 	.word	0xffffffff


	//   ....[1]....
        /*0030*/ 	.word	0xffffffff


	//   ....[2]....
        /*0034*/ 	.word	0xffffffff


	//   ....[3]....
        /*0038*/ 	.word	0xffffffff


	//   ....[4]....
        /*003c*/ 	.word	0xffffffff


	//   ....[5]....
        /*0040*/ 	.word	0xffffffff


	//   ....[6]....
        /*0044*/ 	.word	0xffffffff


	//   ....[7]....
        /*0048*/ 	.word	0xffffffff


	//   ....[8]....
        /*004c*/ 	.word	0xffffffff


	//   ....[9]....
        /*0050*/ 	.word	0xffffffff


	//----- nvinfo : EIATTR_COOP_GROUP_INSTR_OFFSETS
	.align		4
.L_3451:
        /*0054*/ 	.byte	0x04, 0x28
        /*0056*/ 	.short	(.L_3453 - .L_3452)


	//   ....[0]....
.L_3452:
        /*0058*/ 	.word	0x00001db0


	//   ....[1]....
        /*005c*/ 	.word	0x00001dd0


	//   ....[2]....
        /*0060*/ 	.word	0x00001e00


	//   ....[3]....
        /*0064*/ 	.word	0x00001e20


	//   ....[4]....
        /*0068*/ 	.word	0x00001e40


	//   ....[5]....
        /*006c*/ 	.word	0x00001e60


	//   ....[6]....
        /*0070*/ 	.word	0x00001e80


	//   ....[7]....
        /*0074*/ 	.word	0x00001ea0


	//   ....[8]....
        /*0078*/ 	.word	0x00001ee0


	//   ....[9]....
        /*007c*/ 	.word	0x00001f20


	//----- nvinfo : EIATTR_VRC_CTA_INIT_COUNT
	.align		4
.L_3453:
        /*0080*/ 	.byte	0x02, 0x4a
	.zero		1
	.zero		1


	//----- nvinfo : EIATTR_EXIT_INSTR_OFFSETS
	.align		4
        /*0084*/ 	.byte	0x04, 0x1c
        /*0086*/ 	.short	(.L_3455 - .L_3454)


	//   ....[0]....
.L_3454:
        /*0088*/ 	.word	0x00008150


	//----- nvinfo : EIATTR_MAX_THREADS
	.align		4
.L_3455:
        /*008c*/ 	.byte	0x04, 0x05
        /*008e*/ 	.short	(.L_3457 - .L_3456)
.L_3456:
        /*0090*/ 	.word	0x00000100
        /*0094*/ 	.word	0x00000001
        /*0098*/ 	.word	0x00000001


	//----- nvinfo : EIATTR_CRS_STACK_SIZE
	.align		4
.L_3457:
        /*009c*/ 	.byte	0x04, 0x1e
        /*009e*/ 	.short	(.L_3459 - .L_3458)
.L_3458:
        /*00a0*/ 	.word	0x00000000


	//----- nvinfo : EIATTR_CBANK_PARAM_SIZE
	.align		4
.L_3459:
        /*00a4*/ 	.byte	0x03, 0x19
        /*00a6*/ 	.short	0x0128


	//----- nvinfo : EIATTR_PARAM_CBANK
	.align		4
        /*00a8*/ 	.byte	0x04, 0x0a
        /*00aa*/ 	.short	(.L_3461 - .L_3460)
	.align		4
.L_3460:
        /*00ac*/ 	.word	index@(.nv.constant0._ZN10layer_norm13ln_bwd_kernelINS_13Kernel_traitsI6__halfS2_fS2_fjLj7168ELj1ELj1ELj8ELj8ENS_18Kernel_traits_baseILj7168ES2_S2_fS2_fjLj256EEEEELb0ELb1ELb0ELb1EEEvNS_9BwdParamsE)
        /*00b0*/ 	.short	0x0380
        /*00b2*/ 	.short	0x0128


	//----- nvinfo : EIATTR_SW_WAR
	.align		4
.L_3461:
        /*00b4*/ 	.byte	0x04, 0x36
        /*00b6*/ 	.short	(.L_3463 - .L_3462)
.L_3462:
        /*00b8*/ 	.word	0x00000008
.L_3463:


//--------------------- .nv.info._ZN10layer_norm13ln_bwd_kernelINS_13Kernel_traitsI6__halfS2_fS2_fjLj7168ELj1ELj1ELj8ELj8ENS_18Kernel_traits_baseILj7168ES2_S2_fS2_fjLj256EEEEELb0ELb1ELb1ELb0EEEvNS_9BwdParamsE --------------------------
	.section	.nv.info._ZN10layer_norm13ln_bwd_kernelINS_13Kernel_traitsI6__halfS2_fS2_fjLj7168ELj1ELj1ELj8ELj8ENS_18Kernel_traits_baseILj7168ES2_S2_fS2_fjLj256EEEEELb0ELb1ELb1ELb0EEEvNS_9BwdParamsE,"",@"SHT_CUDA_INFO"
	.sectionflags	@""
	.align	4


	//----- nvinfo : EIATTR_CUDA_API_VERSION
	.align		4
        /*0000*/ 	.byte	0x04, 0x37
        /*0002*/ 	.short	(.L_3465 - .L_3464)
.L_3464:
        /*0004*/ 	.word	0x00000082


	//----- nvinfo : EIATTR_KPARAM_INFO
	.align		4
.L_3465:
        /*0008*/ 	.byte	0x04, 0x17
        /*000a*/ 	.short	(.L_3467 - .L_3466)
.L_3466:
        /*000c*/ 	.word	0x00000000
        /*0010*/ 	.short	0x0000
        /*0012*/ 	.short	0x0000
        /*0014*/ 	.byte	0x00, 0xf0, 0xa1, 0x04


	//----- nvinfo : EIATTR_SPARSE_MMA_MASK
	.align		4
.L_3467:
        /*0018*/ 	.byte	0x03, 0x50
        /*001a*/ 	.short	0x0000


	//----- nvinfo : EIATTR_MAXREG_COUNT
	.align		4
        /*001c*/ 	.byte	0x03, 0x1b
        /*001e*/ 	.short	0x00ff


	//----- nvinfo : EIATTR_NUM_BARRIERS
	.align		4
        /*0020*/ 	.byte	0x02, 0x4c
        /*0022*/ 	.byte	0x01
	.zero		1


	//----- nvinfo : EIATTR_MERCURY_ISA_VERSION
	.align		4
        /*0024*/ 	.byte	0x03, 0x5f
        /*0026*/ 	.short	0x0101


	//----- nvinfo : EIATTR_COOP_GROUP_MASK_REGIDS
	.align		4
        /*0028*/ 	.byte	0x04, 0x29
        /*002a*/ 	.short	(.L_3469 - .L_3468)


	//   ....[0]....
.L_3468:
        /*002c*/ 	.word	0xffffffff


	//   ....[1]....
        /*0030*/ 	.word	0xffffffff


	//   ....[2]....
        /*0034*/ 	.word	0xffffffff


	//   ....[3]....
        /*0038*/ 	.word	0xffffffff


	//   ....[4]....
        /*003c*/ 	.word	0xffffffff


	//   ....[5]....
        /*0040*/ 	.word	0xffffffff


	//   ....[6]....
        /*0044*/ 	.word	0xffffffff


	//   ....[7]....
        /*0048*/ 	.word	0xffffffff


	//   ....[8]....
        /*004c*/ 	.word	0xffffffff


	//   ....[9]....
        /*0050*/ 	.word	0xffffffff


	//----- nvinfo : EIATTR_COOP_GROUP_INSTR_OFFSETS
	.align		4
.L_3469:
        /*0054*/ 	.byte	0x04, 0x28
        /*0056*/ 	.short	(.L_3471 - .L_3470)


	//   ....[0]....
.L_3470:
        /*0058*/ 	.word	0x00002dc0


	//   ....[1]....
        /*005c*/ 	.word	0x00002df0


	//   ....[2]....
        /*0060*/ 	.word	0x00002e20


	//   ....[3]....
        /*0064*/ 	.word	0x00002e30


	//   ....[4]....
        /*0068*/ 	.word	0x00002e60


	//   ....[5]....
        /*006c*/ 	.word	0x00002e70


	//   ....[6]....
        /*0070*/ 	.word	0x00002ea0


	//   ....[7]....
        /*0074*/ 	.word	0x00002eb0


	//   ....[8]....
        /*0078*/ 	.word	0x00002ee0


	//   ....[9]....
        /*007c*/ 	.word	0x00002ef0


	//----- nvinfo : EIATTR_VRC_CTA_INIT_COUNT
	.align		4
.L_3471:
        /*0080*/ 	.byte	0x02, 0x4a
	.zero		1
	.zero		1


	//----- nvinfo : EIATTR_EXIT_INSTR_OFFSETS
	.align		4
        /*0084*/ 	.byte	0x04, 0x1c
        /*0086*/ 	.short	(.L_3473 - .L_3472)


	//   ....[0]....
.L_3472:
        /*0088*/ 	.word	0x0000b0f0


	//   ....[1]....
        /*008c*/ 	.word	0x0000b190


	//----- nvinfo : EIATTR_MAX_THREADS
	.align		4
.L_3473:
        /*0090*/ 	.byte	0x04, 0x05
        /*0092*/ 	.short	(.L_3475 - .L_3474)
.L_3474:
        /*0094*/ 	.word	0x00000100
        /*0098*/ 	.word	0x00000001
        /*009c*/ 	.word	0x00000001


	//----- nvinfo : EIATTR_CRS_STACK_SIZE
	.align		4
.L_3475:
        /*00a0*/ 	.byte	0x04, 0x1e
        /*00a2*/ 	.short	(.L_3477 - .L_3476)
.L_3476:
        /*00a4*/ 	.word	0x00000000


	//----- nvinfo : EIATTR_CBANK_PARAM_SIZE
	.align		4
.L_3477:
        /*00a8*/ 	.byte	0x03, 0x19
        /*00aa*/ 	.short	0x0128


	//----- nvinfo : EIATTR_PARAM_CBANK
	.align		4
        /*00ac*/ 	.byte	0x04, 0x0a
        /*00ae*/ 	.short	(.L_3479 - .L_3478)
	.align		4
.L_3478:
        /*00b0*/ 	.word	index@(.nv.constant0._ZN10layer_norm13ln_bwd_kernelINS_13Kernel_traitsI6__halfS2_fS2_fjLj7168ELj1ELj1ELj8ELj8ENS_18Kernel_traits_baseILj7168ES2_S2_fS2_fjLj256EEEEELb0ELb1ELb1ELb0EEEvNS_9BwdParamsE)
        /*00b4*/ 	.short	0x0380
        /*00b6*/ 	.short	0x0128


	//----- nvinfo : EIATTR_SW_WAR
	.align		4
.L_3479:
        /*00b8*/ 	.byte	0x04, 0x36
        /*00ba*/ 	.short	(.L_3481 - .L_3480)
.L_3480:
        /*00bc*/ 	.word	0x00000008
.L_3481:


//--------------------- .nv.info._ZN10layer_norm13ln_bwd_kernelINS_13Kernel_traitsI6__halfS2_fS2_fjLj7168ELj1ELj1ELj8ELj8ENS_18Kernel_traits_baseILj7168ES2_S2_fS2_fjLj256EEEEELb0ELb1ELb1ELb1EEEvNS_9BwdParamsE --------------------------
	.section	.nv.info._ZN10layer_norm13ln_bwd_kernelINS_13Kernel_traitsI6__halfS2_fS2_fjLj7168ELj1ELj1ELj8ELj8ENS_18Kernel_traits_baseILj7168ES2_S2_fS2_fjLj256EEEEELb0ELb1ELb1ELb1EEEvNS_9BwdParamsE,"",@"SHT_CUDA_INFO"
	.sectionflags	@""
	.align	4


	//----- nvinfo : EIATTR_CUDA_API_VERSION
	.align		4
        /*0000*/ 	.byte	0x04, 0x37
        /*0002*/ 	.short	(.L_3483 - .L_3482)
.L_3482:
        /*0004*/ 	.word	0x00000082


	//----- nvinfo : EIATTR_KPARAM_INFO
	.align		4
.L_3483:
        /*0008*/ 	.byte	0x04, 0x17
        /*000a*/ 	.short	(.L_3485 - .L_3484)
.L_3484:
        /*000c*/ 	.word	0x00000000
        /*0010*/ 	.short	0x0000
        /*0012*/ 	.short	0x0000
        /*0014*/ 	.byte	0x00, 0xf0, 0xa1, 0x04


	//----- nvinfo : EIATTR_SPARSE_MMA_MASK
	.align		4
.L_3485:
        /*0018*/ 	.byte	0x03, 0x50
        /*001a*/ 	.short	0x0000


	//----- nvinfo : EIATTR_MAXREG_COUNT
	.align		4
        /*001c*/ 	.byte	0x03, 0x1b
        /*001e*/ 	.short	0x00ff


	//----- nvinfo : EIATTR_NUM_BARRIERS
	.align		4
        /*0020*/ 	.byte	0x02, 0x4c
        /*0022*/ 	.byte	0x01
	.zero		1


	//----- nvinfo : EIATTR_MERCURY_ISA_VERSION
	.align		4
        /*0024*/ 	.byte	0x03, 0x5f
        /*0026*/ 	.short	0x0101


	//----- nvinfo : EIATTR_COOP_GROUP_MASK_REGIDS
	.align		4
        /*0028*/ 	.byte	0x04, 0x29
        /*002a*/ 	.short	(.L_3487 - .L_3486)


	//   ....[0]....
.L_3486:
        /*002c*/ 	.word	0xffffffff


	//   ....[1]....
        /*0030*/ 	.word	0xffffffff


	//   ....[2]....
        /*0034*/ 	.word	0xffffffff


	//   ....[3]....
        /*0038*/ 	.word	0xffffffff


	//   ....[4]....
        /*003c*/ 	.word	0xffffffff


	//   ....[5]....
        /*0040*/ 	.word	0xffffffff


	//   ....[6]....
        /*0044*/ 	.word	0xffffffff


	//   ....[7]....
        /*0048*/ 	.word	0xffffffff


	//   ....[8]....
        /*004c*/ 	.word	0xffffffff


	//   ....[9]....
        /*0050*/ 	.word	0xffffffff


	//----- nvinfo : EIATTR_COOP_GROUP_INSTR_OFFSETS
	.align		4
.L_3487:
        /*0054*/ 	.byte	0x04, 0x28
        /*0056*/ 	.short	(.L_3489 - .L_3488)


	//   ....[0]....
.L_3488:
        /*0058*/ 	.word	0x000020d0


	//   ....[1]....
        /*005c*/ 	.word	0x00002110


	//   ....[2]....
        /*0060*/ 	.word	0x00002170


	//   ....[3]....
        /*0064*/ 	.word	0x00002180


	//   ....[4]....
        /*0068*/ 	.word	0x000021c0


	//   ....[5]....
        /*006c*/ 	.word	0x000021d0


	//   ....[6]....
        /*0070*/ 	.word	0x00002220


	//   ....[7]....
        /*0074*/ 	.word	0x00002240


	//   ....[8]....
        /*0078*/ 	.word	0x000022a0


	//   ....[9]....
        /*007c*/ 	.word	0x000022b0


	//----- nvinfo : EIATTR_VRC_CTA_INIT_COUNT
	.align		4
.L_3489:
        /*0080*/ 	.byte	0x02, 0x4a
	.zero		1
	.zero		1


	//----- nvinfo : EIATTR_EXIT_INSTR_OFFSETS
	.align		4
        /*0084*/ 	.byte	0x04, 0x1c
        /*0086*/ 	.short	(.L_3491 - .L_3490)


	//   ....[0]....
.L_3490:
        /*0088*/ 	.word	0x00009230


	//----- nvinfo : EIATTR_MAX_THREADS
	.align		4
.L_3491:
        /*008c*/ 	.byte	0x04, 0x05
        /*008e*/ 	.short	(.L_3493 - .L_3492)
.L_3492:
        /*0090*/ 	.word	0x00000100
        /*0094*/ 	.word	0x00000001
        /*0098*/ 	.word	0x00000001


	//----- nvinfo : EIATTR_CRS_STACK_SIZE
	.align		4
.L_3493:
        /*009c*/ 	.byte	0x04, 0x1e
        /*009e*/ 	.short	(.L_3495 - .L_3494)
.L_3494:
        /*00a0*/ 	.word	0x00000000


	//----- nvinfo : EIATTR_CBANK_PARAM_SIZE
	.align		4
.L_3495:
        /*00a4*/ 	.byte	0x03, 0x19
        /*00a6*/ 	.short	0x0128


	//----- nvinfo : EIATTR_PARAM_CBANK
	.align		4
        /*00a8*/ 	.byte	0x04, 0x0a
        /*00aa*/ 	.short	(.L_3497 - .L_3496)
	.align		4
.L_3496:
        /*00ac*/ 	.word	index@(.nv.constant0._ZN10layer_norm13ln_bwd_kernelINS_13Kernel_traitsI6__halfS2_fS2_fjLj7168ELj1ELj1ELj8ELj8ENS_18Kernel_traits_baseILj7168ES2_S2_fS2_fjLj256EEEEELb0ELb1ELb1ELb1EEEvNS_9BwdParamsE)
        /*00b0*/ 	.short	0x0380
        /*00b2*/ 	.short	0x0128


	//----- nvinfo : EIATTR_SW_WAR
	.align		4
.L_3497:
        /*00b4*/ 	.byte	0x04, 0x36
        /*00b6*/ 	.short	(.L_3499 - .L_3498)
.L_3498:
        /*00b8*/ 	.word	0x00000008
.L_3499:


//--------------------- .nv.info._ZN10layer_norm13ln_bwd_kernelINS_13Kernel_traitsI6__halfS2_fS2_fjLj7168ELj1ELj1ELj8ELj8ENS_18Kernel_traits_baseILj7168ES2_S2_fS2_fjLj256EEEEELb1ELb0ELb0ELb0EEEvNS_9BwdParamsE --------------------------
	.section	.nv.info._ZN10layer_norm13ln_bwd_kernelINS_13Kernel_traitsI6__halfS2_fS2_fjLj7168ELj1ELj1ELj8ELj8ENS_18Kernel_traits_baseILj7168ES2_S2_fS2_fjLj256EEEEELb1ELb0ELb0ELb0EEEvNS_9BwdParamsE,"",@"SHT_CUDA_INFO"
	.sectionflags	@""
	.align	4


	//----- nvinfo : EIATTR_CUDA_API_VERSION
	.align		4
        /*0000*/ 	.byte	0x04, 0x37
        /*0002*/ 	.short	(.L_3501 - .L_3500)
.L_3500:
        /*0004*/ 	.word	0x00000082


	//----- nvinfo : EIATTR_KPARAM_INFO
	.align		4
.L_3501:
        /*0008*/ 	.byte	0x04, 0x17
        /*000a*/ 	.short	(.L_3503 - .L_3502)
.L_3502:
        /*000c*/ 	.word	0x00000000
        /*0010*/ 	.short	0x0000
        /*0012*/ 	.short	0x0000
        /*0014*/ 	.byte	0x00, 0xf0, 0xa1, 0x04


	//----- nvinfo : EIATTR_SPARSE_MMA_MASK
	.align		4
.L_3503:
        /*0018*/ 	.byte	0x03, 0x50
        /*001a*/ 	.short	0x0000


	//----- nvinfo : EIATTR_MAXREG_COUNT
	.align		4
        /*001c*/ 	.byte	0x03, 0x1b
        /*001e*/ 	.short	0x00ff


	//----- nvinfo : EIATTR_NUM_BARRIERS
	.align		4
        /*0020*/ 	.byte	0x02, 0x4c
        /*0022*/ 	.byte	0x01
	.zero		1


	//----- nvinfo : EIATTR_MERCURY_ISA_VERSION
	.align		4
        /*0024*/ 	.byte	0x03, 0x5f
        /*0026*/ 	.short	0x0101


	//----- nvinfo : EIATTR_COOP_GROUP_MASK_REGIDS
	.align		4
        /*0028*/ 	.byte	0x04, 0x29
        /*002a*/ 	.short	(.L_3505 - .L_3504)


	//   ....[0]....
.L_3504:
        /*002c*/ 	.word	0xffffffff


	//   ....[1]....
        /*0030*/ 	.word	0xffffffff


	//   ....[2]....
        /*0034*/ 	.word	0xffffffff


	//   ....[3]....
        /*0038*/ 	.word	0xffffffff


	//   ....[4]....
        /*003c*/ 	.word	0xffffffff


	//   ....[5]....
        /*0040*/ 	.word	0xffffffff


	//   ....[6]....
        /*0044*/ 	.word	0xffffffff


	//   ....[7]....
        /*0048*/ 	.word	0xffffffff


	//   ....[8]....
        /*004c*/ 	.word	0xffffffff


	//   ....[9]....
        /*0050*/ 	.word	0xffffffff


	//----- nvinfo : EIATTR_COOP_GROUP_INSTR_OFFSETS
	.align		4
.L_3505:
        /*0054*/ 	.byte	0x04, 0x28
        /*0056*/ 	.short	(.L_3507 - .L_3506)


	//   ....[0]....
.L_3506:
        /*0058*/ 	.word	0x00002500


	//   ....[1]....
        /*005c*/ 	.word	0x00002530


	//   ....[2]....
        /*0060*/ 	.word	0x00002560


	//   ....[3]....
        /*0064*/ 	.word	0x00002570


	//   ....[4]....
        /*0068*/ 	.word	0x000025a0


	//   ....[5]....
        /*006c*/ 	.word	0x000025b0


	//   ....[6]....
        /*0070*/ 	.word	0x000025e0


	//   ....[7]....
        /*0074*/ 	.word	0x000025f0


	//   ....[8]....
        /*0078*/ 	.word	0x00002620


	//   ....[9]....
        /*007c*/ 	.word	0x00002630


	//----- nvinfo : EIATTR_VRC_CTA_INIT_COUNT
	.align		4
.L_3507:
        /*0080*/ 	.byte	0x02, 0x4a
	.zero		1
	.zero		1


	//----- nvinfo : EIATTR_EXIT_INSTR_OFFSETS
	.align		4
        /*0084*/ 	.byte	0x04, 0x1c
        /*0086*/ 	.short	(.L_3509 - .L_3508)


	//   ....[0]....
.L_3508:
        /*0088*/ 	.word	0x00007af0


	//   ....[1]....
        /*008c*/ 	.word	0x00007b70


	//----- nvinfo : EIATTR_MAX_THREADS
	.align		4
.L_3509:
        /*0090*/ 	.byte	0x04, 0x05
        /*0092*/ 	.short	(.L_3511 - .L_3510)
.L_3510:
        /*0094*/ 	.word	0x00000100
        /*0098*/ 	.word	0x00000001
        /*009c*/ 	.word	0x00000001


	//----- nvinfo : EIATTR_CRS_STACK_SIZE
	.align		4
.L_3511:
        /*00a0*/ 	.byte	0x04, 0x1e
        /*00a2*/ 	.short	(.L_3513 - .L_3512)
.L_3512:
        /*00a4*/ 	.word	0x00000000


	//----- nvinfo : EIATTR_CBANK_PARAM_SIZE
	.align		4
.L_3513:
        /*00a8*/ 	.byte	0x03, 0x19
        /*00aa*/ 	.short	0x0128


	//----- nvinfo : EIATTR_PARAM_CBANK
	.align		4
        /*00ac*/ 	.byte	0x04, 0x0a
        /*00ae*/ 	.short	(.L_3515 - .L_3514)
	.align		4
.L_3514:
        /*00b0*/ 	.word	index@(.nv.constant0._ZN10layer_norm13ln_bwd_kernelINS_13Kernel_traitsI6__halfS2_fS2_fjLj7168ELj1ELj1ELj8ELj8ENS_18Kernel_traits_baseILj7168ES2_S2_fS2_fjLj256EEEEELb1ELb0ELb0ELb0EEEvNS_9BwdParamsE)
        /*00b4*/ 	.short	0x0380
        /*00b6*/ 	.short	0x0128


	//----- nvinfo : EIATTR_SW_WAR
	.align		4
.L_3515:
        /*00b8*/ 	.byte	0x04, 0x36
        /*00ba*/ 	.short	(.L_3517 - .L_3516)
.L_3516:
        /*00bc*/ 	.word	0x00000008
.L_3517:


//--------------------- .nv.info._ZN10layer_norm13ln_bwd_kernelINS_13Kernel_traitsI6__halfS2_fS2_fjLj7168ELj1ELj1ELj8ELj8ENS_18Kernel_traits_baseILj7168ES2_S2_fS2_fjLj256EEEEELb1ELb0ELb0ELb1EEEvNS_9BwdParamsE --------------------------
	.section	.nv.info._ZN10layer_norm13ln_bwd_kernelINS_13Kernel_traitsI6__halfS2_fS2_fjLj7168ELj1ELj1ELj8ELj8ENS_18Kernel_traits_baseILj7168ES2_S2_fS2_fjLj256EEEEELb1ELb0ELb0ELb1EEEvNS_9BwdParamsE,"",@"SHT_CUDA_INFO"
	.sectionflags	@""
	.align	4


	//----- nvinfo : EIATTR_CUDA_API_VERSION
	.align		4
        /*0000*/ 	.byte	0x04, 0x37
        /*0002*/ 	.short	(.L_3519 - .L_3518)
.L_3518:
        /*0004*/ 	.word	0x00000082


	//----- nvinfo : EIATTR_KPARAM_INFO
	.align		4
.L_3519:
        /*0008*/ 	.byte	0x04, 0x17
        /*000a*/ 	.short	(.L_3521 - .L_3520)
.L_3520:
        /*000c*/ 	.word	0x00000000
        /*0010*/ 	.short	0x0000
        /*0012*/ 	.short	0x0000
        /*0014*/ 	.byte	0x00, 0xf0, 0xa1, 0x04


	//----- nvinfo : EIATTR_SPARSE_MMA_MASK
	.align		4
.L_3521:
        /*0018*/ 	.byte	0x03, 0x50
        /*001a*/ 	.short	0x0000


	//----- nvinfo : EIATTR_MAXREG_COUNT
	.align		4
        /*001c*/ 	.byte	0x03, 0x1b
        /*001e*/ 	.short	0x00ff


	//----- nvinfo : EIATTR_NUM_BARRIERS
	.align		4
        /*0020*/ 	.byte	0x02, 0x4c
        /*0022*/ 	.byte	0x01
	.zero		1


	//----- nvinfo : EIATTR_MERCURY_ISA_VERSION
	.align		4
        /*0024*/ 	.byte	0x03, 0x5f
        /*0026*/ 	.short	0x0101


	//----- nvinfo : EIATTR_COOP_GROUP_MASK_REGIDS
	.align		4
        /*0028*/ 	.byte	0x04, 0x29
        /*002a*/ 	.short	(.L_3523 - .L_3522)


	//   ....[0]....
.L_3522:
        /*002c*/ 	.word	0xffffffff


	//   ....[1]....
        /*0030*/ 	.word	0xffffffff


	//   ....[2]....
        /*0034*/ 	.word	0xffffffff


	//   ....[3]....
        /*0038*/ 	.word	0xffffffff


	//   ....[4]....
        /*003c*/ 	.word	0xffffffff


	//   ....[5]....
        /*0040*/ 	.word	0xffffffff


	//   ....[6]....
        /*0044*/ 	.word	0xffffffff


	//   ....[7]....
        /*0048*/ 	.word	0xffffffff


	//   ....[8]....
        /*004c*/ 	.word	0xffffffff


	//   ....[9]....
        /*0050*/ 	.word	0xffffffff


	//----- nvinfo : EIATTR_COOP_GROUP_INSTR_OFFSETS
	.align		4
.L_3523:
        /*0054*/ 	.byte	0x04, 0x28
        /*0056*/ 	.short	(.L_3525 - .L_3524)


	//   ....[0]....
.L_3524:
        /*0058*/ 	.word	0x000019a0


	//   ....[1]....
        /*005c*/ 	.word	0x000019b0


	//   ....[2]....
        /*0060*/ 	.word	0x000019e0


	//   ....[3]....
        /*0064*/ 	.word	0x000019f0


	//   ....[4]....
        /*0068*/ 	.word	0x00001a20


	//   ....[5]....
        /*006c*/ 	.word	0x00001a30


	//   ....[6]....
        /*0070*/ 	.word	0x00001a70


	//   ....[7]....
        /*0074*/ 	.word	0x00001a80


	//   ....[8]....
        /*0078*/ 	.word	0x00001ae0


	//   ....[9]....
        /*007c*/ 	.word	0x00001af0


	//----- nvinfo : EIATTR_VRC_CTA_INIT_COUNT
	.align		4
.L_3525:
        /*0080*/ 	.byte	0x02, 0x4a
	.zero		1
	.zero		1


	//----- nvinfo : EIATTR_EXIT_INSTR_OFFSETS
	.align		4
        /*0084*/ 	.byte	0x04, 0x1c
        /*0086*/ 	.short	(.L_3527 - .L_3526)


	//   ....[0]....
.L_3526:
        /*0088*/ 	.word	0x00006be0


	//----- nvinfo : EIATTR_MAX_THREADS
	.align		4
.L_3527:
        /*008c*/ 	.byte	0x04, 0x05
        /*008e*/ 	.short	(.L_3529 - .L_3528)
.L_3528:
        /*0090*/ 	.word	0x00000100
        /*0094*/ 	.word	0x00000001
        /*0098*/ 	.word	0x00000001


	//----- nvinfo : EIATTR_CBANK_PARAM_SIZE
	.align		4
.L_3529:
        /*009c*/ 	.byte	0x03, 0x19
        /*009e*/ 	.short	0x0128


	//----- nvinfo : EIATTR_PARAM_CBANK
	.align		4
        /*00a0*/ 	.byte	0x04, 0x0a
        /*00a2*/ 	.short	(.L_3531 - .L_3530)
	.align		4
.L_3530:
        /*00a4*/ 	.word	index@(.nv.constant0._ZN10layer_norm13ln_bwd_kernelINS_13Kernel_traitsI6__halfS2_fS2_fjLj7168ELj1ELj1ELj8ELj8ENS_18Kernel_traits_baseILj7168ES2_S2_fS2_fjLj256EEEEELb1ELb0ELb0ELb1EEEvNS_9BwdParamsE)
        /*00a8*/ 	.short	0x0380
        /*00aa*/ 	.short	0x0128


	//----- nvinfo : EIATTR_SW_WAR
	.align		4
.L_3531:
        /*00ac*/ 	.byte	0x04, 0x36
        /*00ae*/ 	.short	(.L_3533 - .L_3532)
.L_3532:
        /*00b0*/ 	.word	0x00000008
.L_3533:


//--------------------- .nv.info._ZN10layer_norm22ln_bwd_finalize_kernelINS_22Kernel_traits_finalizeILj7168E6__halfS2_fS2_fjLb0ELj1024ELj4ENS_18Kernel_traits_baseILj7168ES2_S2_fS2_fjLj1024EEEEELb0ELb0EEEvNS_9BwdParamsE --------------------------
	.section	.nv.info._ZN10layer_norm22ln_bwd_finalize_kernelINS_22Kernel_traits_finalizeILj7168E6__halfS2_fS2_fjLb0ELj1024ELj4ENS_18Kernel_traits_baseILj7168ES2_S2_fS2_fjLj1024EEEEELb0ELb0EEEvNS_9BwdParamsE,"",@"SHT_CUDA_INFO"
	.sectionflags	@""
	.align	4


	//----- nvinfo : EIATTR_CUDA_API_VERSION
	.align		4
        /*0000*/ 	.byte	0x04, 0x37
        /*0002*/ 	.short	(.L_3535 - .L_3534)
.L_3534:
        /*0004*/ 	.word	0x00000082


	//----- nvinfo : EIATTR_KPARAM_INFO
	.align		4
.L_3535:
        /*0008*/ 	.byte	0x04, 0x17
        /*000a*/ 	.short	(.L_3537 - .L_3536)
.L_3536:
        /*000c*/ 	.word	0x00000000
        /*0010*/ 	.short	0x0000
        /*0012*/ 	.short	0x0000
        /*0014*/ 	.byte	0x00, 0xf0, 0xa1, 0x04


	//----- nvinfo : EIATTR_SPARSE_MMA_MASK
	.align		4
.L_3537:
        /*0018*/ 	.byte	0x03, 0x50
        /*001a*/ 	.short	0x0000


	//----- nvinfo : EIATTR_MAXREG_COUNT
	.align		4
        /*001c*/ 	.byte	0x03, 0x1b
        /*001e*/ 	.short	0x0040


	//----- nvinfo : EIATTR_NUM_BARRIERS
	.align		4
        /*0020*/ 	.byte	0x02, 0x4c
        /*0022*/ 	.byte	0x01
	.zero		1


	//----- nvinfo : EIATTR_MERCURY_ISA_VERSION
	.align		4
        /*0024*/ 	.byte	0x03, 0x5f
        /*0026*/ 	.short	0x0101


	//----- nvinfo : EIATTR_COOP_GROUP_MASK_REGIDS
	.align		4
        /*0028*/ 	.byte	0x04, 0x29
        /*002a*/ 	.short	(.L_3539 - .L_3538)


	//   ....[0]....
.L_3538:
        /*002c*/ 	.word	0xffffffff


	//   ....[1]....
        /*0030*/ 	.word	0xffffffff


	//   ....[2]....
        /*0034*/ 	.word	0xffffffff


	//   ....[3]....
        /*0038*/ 	.word	0xffffffff


	//   ....[4]....
        /*003c*/ 	.word	0xffffffff


	//   ....[5]....
        /*0040*/ 	.word	0xffffffff


	//   ....[6]....
        /*0044*/ 	.word	0xffffffff


	//   ....[7]....
        /*0048*/ 	.word	0xffffffff


	//   ....[8]....
        /*004c*/ 	.word	0xffffffff


	//   ....[9]....
        /*0050*/ 	.word	0xffffffff


	//----- nvinfo : EIATTR_COOP_GROUP_INSTR_OFFSETS
	.align		4
.L_3539:
        /*0054*/ 	.byte	0x04, 0x28
        /*0056*/ 	.short	(.L_3541 - .L_3540)


	//   ....[0]....
.L_3540:
        /*0058*/ 	.word	0x000015e0


	//   ....[1]....
        /*005c*/ 	.word	0x000015f0


	//   ....[2]....
        /*0060*/ 	.word	0x00001620


	//   ....[3]....
        /*0064*/ 	.word	0x00001630


	//   ....[4]....
        /*0068*/ 	.word	0x00001660


	//   ....[5]....
        /*006c*/ 	.word	0x00001670


	//   ....[6]....
        /*0070*/ 	.word	0x000016b0


	//   ....[7]....
        /*0074*/ 	.word	0x000016e0


	//   ....[8]....
        /*0078*/ 	.word	0x00001710


	//   ....[9]....
        /*007c*/ 	.word	0x00001720


	//----- nvinfo : EIATTR_VRC_CTA_INIT_COUNT
	.align		4
.L_3541:
        /*0080*/ 	.byte	0x02, 0x4a
	.zero		1
	.zero		1


	//----- nvinfo : EIATTR_EXIT_INSTR_OFFSETS
	.align		4
        /*0084*/ 	.byte	0x04, 0x1c
        /*0086*/ 	.short	(.L_3543 - .L_3542)


	//   ....[0]....
.L_3542:
        /*0088*/ 	.word	0x00000060


	//   ....[1]....
        /*008c*/ 	.word	0x00001780


	//   ....[2]....
        /*0090*/ 	.word	0x000017b0


	//   ....[3]....
        /*0094*/ 	.word	0x00001870


	//----- nvinfo : EIATTR_MAX_THREADS
	.align		4
.L_3543:
        /*0098*/ 	.byte	0x04, 0x05
        /*009a*/ 	.short	(.L_3545 - .L_3544)
.L_3544:
        /*009c*/ 	.word	0x00000400
        /*00a0*/ 	.word	0x00000001
        /*00a4*/ 	.word	0x00000001


	//----- nvinfo : EIATTR_CRS_STACK_SIZE
	.align		4
.L_3545:
        /*00a8*/ 	.byte	0x04, 0x1e
        /*00aa*/ 	.short	(.L_3547 - .L_3546)
.L_3546:
        /*00ac*/ 	.word	0x00000000


	//----- nvinfo : EIATTR_CBANK_PARAM_SIZE
	.align		4
.L_3547:
        /*00b0*/ 	.byte	0x03, 0x19
        /*00b2*/ 	.short	0x0128


	//----- nvinfo : EIATTR_PARAM_CBANK
	.align		4
        /*00b4*/ 	.byte	0x04, 0x0a
        /*00b6*/ 	.short	(.L_3549 - .L_3548)
	.align		4
.L_3548:
        /*00b8*/ 	.word	index@(.nv.constant0._ZN10layer_norm22ln_bwd_finalize_kernelINS_22Kernel_traits_finalizeILj7168E6__halfS2_fS2_fjLb0ELj1024ELj4ENS_18Kernel_traits_baseILj7168ES2_S2_fS2_fjLj1024EEEEELb0ELb0EEEvNS_9BwdParamsE)
        /*00bc*/ 	.short	0x0380
        /*00be*/ 	.short	0x0128


	//----- nvinfo : EIATTR_SW_WAR
	.align		4
.L_3549:
        /*00c0*/ 	.byte	0x04, 0x36
        /*00c2*/ 	.short	(.L_3551 - .L_3550)
.L_3550:
        /*00c4*/ 	.word	0x00000008
.L_3551:


//--------------------- .nv.info._ZN10layer_norm13ln_bwd_kernelINS_13Kernel_traitsI6__halfS2_fS2_fjLj7168ELj1ELj1ELj8ELj8ENS_18Kernel_traits_baseILj7168ES2_S2_fS2_fjLj256EEEEELb1ELb0ELb1ELb0EEEvNS_9BwdParamsE --------------------------
	.section	.nv.info._ZN10layer_norm13ln_bwd_kernelINS_13Kernel_traitsI6__halfS2_fS2_fjLj7168ELj1ELj1ELj8ELj8ENS_18Kernel_traits_baseILj7168ES2_S2_fS2_fjLj256EEEEELb1ELb0ELb1ELb0EEEvNS_9BwdParamsE,"",@"SHT_CUDA_INFO"
	.sectionflags	@""
	.align	4


	//----- nvinfo : EIATTR_CUDA_API_VERSION
	.align		4
        /*0000*/ 	.byte	0x04, 0x37
        /*0002*/ 	.short	(.L_3553 - .L_3552)
.L_3552:
        /*0004*/ 	.word	0x00000082


	//----- nvinfo : EIATTR_KPARAM_INFO
	.align		4
.L_3553:
        /*0008*/ 	.byte	0x04, 0x17
        /*000a*/ 	.short	(.L_3555 - .L_3554)
.L_3554:
        /*000c*/ 	.word	0x00000000
        /*0010*/ 	.short	0x0000
        /*0012*/ 	.short	0x0000
        /*0014*/ 	.byte	0x00, 0xf0, 0xa1, 0x04


	//----- nvinfo : EIATTR_SPARSE_MMA_MASK
	.align		4
.L_3555:
        /*0018*/ 	.byte	0x03, 0x50
        /*001a*/ 	.short	0x0000


	//----- nvinfo : EIATTR_MAXREG_COUNT
	.align		4
        /*001c*/ 	.byte	0x03, 0x1b
        /*001e*/ 	.short	0x00ff


	//----- nvinfo : EIATTR_NUM_BARRIERS
	.align		4
        /*0020*/ 	.byte	0x02, 0x4c
        /*0022*/ 	.byte	0x01
	.zero		1


	//----- nvinfo : EIATTR_MERCURY_ISA_VERSION
	.align		4
        /*0024*/ 	.byte	0x03, 0x5f
        /*0026*/ 	.short	0x0101


	//----- nvinfo : EIATTR_COOP_GROUP_MASK_REGIDS
	.align		4
        /*0028*/ 	.byte	0x04, 0x29
        /*002a*/ 	.short	(.L_3557 - .L_3556)


	//   ....[0]....
.L_3556:
        /*002c*/ 	.word	0xffffffff


	//   ....[1]....
        /*0030*/ 	.word	0xffffffff


	//   ....[2]....
        /*0034*/ 	.word	0xffffffff


	//   ....[3]....
        /*0038*/ 	.word	0xffffffff


	//   ....[4]....
        /*003c*/ 	.word	0xffffffff


	//   ....[5]....
        /*0040*/ 	.word	0xffffffff


	//   ....[6]....
        /*0044*/ 	.word	0xffffffff


	//   ....[7]....
        /*0048*/ 	.word	0xffffffff


	//   ....[8]....
        /*004c*/ 	.word	0xffffffff


	//   ....[9]....
        /*0050*/ 	.word	0xffffffff


	//----- nvinfo : EIATTR_COOP_GROUP_INSTR_OFFSETS
	.align		4
.L_3557:
        /*0054*/ 	.byte	0x04, 0x28
        /*0056*/ 	.short	(.L_3559 - .L_3558)


	//   ....[0]....
.L_3558:
        /*0058*/ 	.word	0x00002f20


	//   ....[1]....
        /*005c*/ 	.word	0x00002f50


	//   ....[2]....
        /*0060*/ 	.word	0x00002f80


	//   ....[3]....
        /*0064*/ 	.word	0x00002f90


	//   ....[4]....
        /*0068*/ 	.word	0x00002fc0


	//   ....[5]....
        /*006c*/ 	.word	0x00002fd0


	//   ....[6]....
        /*0070*/ 	.word	0x00003000


	//   ....[7]....
        /*0074*/ 	.word	0x00003010


	//   ....[8]....
        /*0078*/ 	.word	0x00003040


	//   ....[9]....
        /*007c*/ 	.word	0x00003050


	//----- nvinfo : EIATTR_VRC_CTA_INIT_COUNT
	.align		4
.L_3559:
        /*0080*/ 	.byte	0x02, 0x4a
	.zero		1
	.zero		1


	//----- nvinfo : EIATTR_EXIT_INSTR_OFFSETS
	.align		4
        /*0084*/ 	.byte	0x04, 0x1c
        /*0086*/ 	.short	(.L_3561 - .L_3560)


	//   ....[0]....
.L_3560:
        /*0088*/ 	.word	0x00009be0


	//   ....[1]....
        /*008c*/ 	.word	0x00009c60


	//----- nvinfo : EIATTR_MAX_THREADS
	.align		4
.L_3561:
        /*0090*/ 	.byte	0x04, 0x05
        /*0092*/ 	.short	(.L_3563 - .L_3562)
.L_3562:
        /*0094*/ 	.word	0x00000100
        /*0098*/ 	.word	0x00000001
        /*009c*/ 	.word	0x00000001


	//----- nvinfo : EIATTR_CRS_STACK_SIZE
	.align		4
.L_3563:
        /*00a0*/ 	.byte	0x04, 0x1e
        /*00a2*/ 	.short	(.L_3565 - .L_3564)
.L_3564:
        /*00a4*/ 	.word	0x00000000


	//----- nvinfo : EIATTR_CBANK_PARAM_SIZE
	.align		4
.L_3565:
        /*00a8*/ 	.byte	0x03, 0x19
        /*00aa*/ 	.short	0x0128


	//----- nvinfo : EIATTR_PARAM_CBANK
	.align		4
        /*00ac*/ 	.byte	0x04, 0x0a
        /*00ae*/ 	.short	(.L_3567 - .L_3566)
	.align		4
.L_3566:
        /*00b0*/ 	.word	index@(.nv.constant0._ZN10layer_norm13ln_bwd_kernelINS_13Kernel_traitsI6__halfS2_fS2_fjLj7168ELj1ELj1ELj8ELj8ENS_18Kernel_traits_baseILj7168ES2_S2_fS2_fjLj256EEEEELb1ELb0ELb1ELb0EEEvNS_9BwdParamsE)
        /*00b4*/ 	.short	0x0380
        /*00b6*/ 	.short	0x0128


	//----- nvinfo : EIATTR_SW_WAR
	.align		4
.L_3567:
        /*00b8*/ 	.byte	0x04, 0x36
        /*00ba*/ 	.short	(.L_3569 - .L_3568)
.L_3568:
        /*00bc*/ 	.word	0x00000008
.L_3569:


//--------------------- .nv.info._ZN10layer_norm22ln_bwd_finalize_kernelINS_22Kernel_traits_finalizeILj7168E6__halfS2_fS2_fjLb0ELj1024ELj4ENS_18Kernel_traits_baseILj7168ES2_S2_fS2_fjLj1024EEEEELb0ELb1EEEvNS_9BwdParamsE --------------------------
	.section	.nv.info._ZN10layer_norm22ln_bwd_finalize_kernelINS_22Kernel_traits_finalizeILj7168E6__halfS2_fS2_fjLb0ELj1024ELj4ENS_18Kernel_traits_baseILj7168ES2_S2_fS2_fjLj1024EEEEELb0ELb1EEEvNS_9BwdParamsE,"",@"SHT_CUDA_INFO"
	.sectionflags	@""
	.align	4


	//----- nvinfo : EIATTR_CUDA_API_VERSION
	.align		4
        /*0000*/ 	.byte	0x04, 0x37
        /*0002*/ 	.short	(.L_3571 - .L_3570)
.L_3570:
        /*0004*/ 	.word	0x00000082


	//----- nvinfo : EIATTR_KPARAM_INFO
	.align		4
.L_3571:
        /*0008*/ 	.byte	0x04, 0x17
        /*000a*/ 	.short	(.L_3573 - .L_3572)
.L_3572:
        /*000c*/ 	.word	0x00000000
        /*0010*/ 	.short	0x0000
        /*0012*/ 	.short	0x0000
        /*0014*/ 	.byte	0x00, 0xf0, 0xa1, 0x04


	//----- nvinfo : EIATTR_SPARSE_MMA_MASK
	.align		4
.L_3573:
        /*0018*/ 	.byte	0x03, 0x50
        /*001a*/ 	.short	0x0000


	//----- nvinfo : EIATTR_MAXREG_COUNT
	.align		4
        /*001c*/ 	.byte	0x03, 0x1b
        /*001e*/ 	.short	0x0040


	//----- nvinfo : EIATTR_NUM_BARRIERS
	.align		4
        /*0020*/ 	.byte	0x02, 0x4c
        /*0022*/ 	.byte	0x01
	.zero		1


	//----- nvinfo : EIATTR_MERCURY_ISA_VERSION
	.align		4
        /*0024*/ 	.byte	0x03, 0x5f
        /*0026*/ 	.short	0x0101


	//----- nvinfo : EIATTR_COOP_GROUP_MASK_REGIDS
	.align		4
        /*0028*/ 	.byte	0x04, 0x29
        /*002a*/ 	.short	(.L_3575 - .L_3574)


	//   ....[0]....
.L_3574:
        /*002c*/ 	.word	0xffffffff


	//   ....[1]....
        /*0030*/ 	.word	0xffffffff


	//   ....[2]....
        /*0034*/ 	.word	0xffffffff


	//   ....[3]....
        /*0038*/ 	.word	0xffffffff


	//   ....[4]....
        /*003c*/ 	.word	0xffffffff


	//   ....[5]....
        /*0040*/ 	.word	0xffffffff


	//   ....[6]....
        /*0044*/ 	.word	0xffffffff


	//   ....[7]....
        /*0048*/ 	.word	0xffffffff


	//   ....[8]....
        /*004c*/ 	.word	0xffffffff


	//   ....[9]....
        /*0050*/ 	.word	0xffffffff


	//----- nvinfo : EIATTR_COOP_GROUP_INSTR_OFFSETS
	.align		4
.L_3575:
        /*0054*/ 	.byte	0x04, 0x28
        /*0056*/ 	.short	(.L_3577 - .L_3576)


	//   ....[0]....
.L_3576:
        /*0058*/ 	.word	0x00001630


	//   ....[1]....
        /*005c*/ 	.word	0x00001640


	//   ....[2]....
        /*0060*/ 	.word	0x00001670


	//   ....[3]....
        /*0064*/ 	.word	0x00001680


	//   ....[4]....
        /*0068*/ 	.word	0x000016b0


	//   ....[5]....
        /*006c*/ 	.word	0x000016d0


	//   ....[6]....
        /*0070*/ 	.word	0x00001700


	//   ....[7]....
        /*0074*/ 	.word	0x00001710


	//   ....[8]....
        /*0078*/ 	.word	0x00001740


	//   ....[9]....
        /*007c*/ 	.word	0x00001750


	//----- nvinfo : EIATTR_VRC_CTA_INIT_COUNT
	.align		4
.L_3577:
        /*0080*/ 	.byte	0x02, 0x4a
	.zero		1
	.zero		1


	//----- nvinfo : EIATTR_EXIT_INSTR_OFFSETS
	.align		4
        /*0084*/ 	.byte	0x04, 0x1c
        /*0086*/ 	.short	(.L_3579 - .L_3578)


	//   ....[0]....
.L_3578:
        /*0088*/ 	.word	0x00000070


	//   ....[1]....
        /*008c*/ 	.word	0x000017b0


	//   ....[2]....
        /*0090*/ 	.word	0x00001880


	//----- nvinfo : EIATTR_MAX_THREADS
	.align		4
.L_3579:
        /*0094*/ 	.byte	0x04, 0x05
        /*0096*/ 	.short	(.L_3581 - .L_3580)
.L_3580:
        /*0098*/ 	.word	0x00000400
        /*009c*/ 	.word	0x00000001
        /*00a0*/ 	.word	0x00000001


	//----- nvinfo : EIATTR_CRS_STACK_SIZE
	.align		4
.L_3581:
        /*00a4*/ 	.byte	0x04, 0x1e
        /*00a6*/ 	.short	(.L_3583 - .L_3582)
.L_3582:
        /*00a8*/ 	.word	0x00000000


	//----- nvinfo : EIATTR_CBANK_PARAM_SIZE
	.align		4
.L_3583:
        /*00ac*/ 	.byte	0x03, 0x19
        /*00ae*/ 	.short	0x0128


	//----- nvinfo : EIATTR_PARAM_CBANK
	.align		4
        /*00b0*/ 	.byte	0x04, 0x0a
        /*00b2*/ 	.short	(.L_3585 - .L_3584)
	.align		4
.L_3584:
        /*00b4*/ 	.word	index@(.nv.constant0._ZN10layer_norm22ln_bwd_finalize_kernelINS_22Kernel_traits_finalizeILj7168E6__halfS2_fS2_fjLb0ELj1024ELj4ENS_18Kernel_traits_baseILj7168ES2_S2_fS2_fjLj1024EEEEELb0ELb1EEEvNS_9BwdParamsE)
        /*00b8*/ 	.short	0x0380
        /*00ba*/ 	.short	0x0128


	//----- nvinfo : EIATTR_SW_WAR
	.align		4
.L_3585:
        /*00bc*/ 	.byte	0x04, 0x36
        /*00be*/ 	.short	(.L_3587 - .L_3586)
.L_3586:
        /*00c0*/ 	.word	0x00000008
.L_3587:


//--------------------- .nv.info._ZN10layer_norm13ln_bwd_kernelINS_13Kernel_traitsI6__halfS2_fS2_fjLj7168ELj1ELj1ELj8ELj8ENS_18Kernel_traits_baseILj7168ES2_S2_fS2_fjLj256EEEEELb1ELb0ELb1ELb1EEEvNS_9BwdParamsE --------------------------
	.section	.nv.info._ZN10layer_norm13ln_bwd_kernelINS_13Kernel_traitsI6__halfS2_fS2_fjLj7168ELj1ELj1ELj8ELj8ENS_18Kernel_traits_baseILj7168ES2_S2_fS2_fjLj256EEEEELb1ELb0ELb1ELb1EEEvNS_9BwdParamsE,"",@"SHT_CUDA_INFO"
	.sectionflags	@""
	.align	4


	//----- nvinfo : EIATTR_CUDA_API_VERSION
	.align		4
        /*0000*/ 	.byte	0x04, 0x37
        /*0002*/ 	.short	(.L_3589 - .L_3588)
.L_3588:
        /*0004*/ 	.word	0x00000082


	//----- nvinfo : EIATTR_KPARAM_INFO
	.align		4
.L_3589:
        /*0008*/ 	.byte	0x04, 0x17
        /*000a*/ 	.short	(.L_3591 - .L_3590)
.L_3590:
        /*000c*/ 	.word	0x00000000
        /*0010*/ 	.short	0x0000
        /*0012*/ 	.short	0x0000
        /*0014*/ 	.byte	0x00, 0xf0, 0xa1, 0x04


	//----- nvinfo : EIATTR_SPARSE_MMA_MASK
	.align		4
.L_3591:
        /*0018*/ 	.byte	0x03, 0x50
        /*001a*/ 	.short	0x0000


	//----- nvinfo : EIATTR_MAXREG_COUNT
	.align		4
        /*001c*/ 	.byte	0x03, 0x1b
        /*001e*/ 	.short	0x00ff


	//----- nvinfo : EIATTR_NUM_BARRIERS
	.align		4
        /*0020*/ 	.byte	0x02, 0x4c
        /*0022*/ 	.byte	0x01
	.zero		1


	//----- nvinfo : EIATTR_MERCURY_ISA_VERSION
	.align		4
        /*0024*/ 	.byte	0x03, 0x5f
        /*0026*/ 	.short	0x0101


	//----- nvinfo : EIATTR_COOP_GROUP_MASK_REGIDS
	.align		4
        /*0028*/ 	.byte	0x04, 0x29
        /*002a*/ 	.short	(.L_3593 - .L_3592)


	//   ....[0]....
.L_3592:
        /*002c*/ 	.word	0xffffffff


	//   ....[1]....
        /*0030*/ 	.word	0xffffffff


	//   ....[2]....
        /*0034*/ 	.word	0xffffffff


	//   ....[3]....
        /*0038*/ 	.word	0xffffffff


	//   ....[4]....
        /*003c*/ 	.word	0xffffffff


	//   ....[5]....
        /*0040*/ 	.word	0xffffffff


	//   ....[6]....
        /*0044*/ 	.word	0xffffffff


	//   ....[7]....
        /*0048*/ 	.word	0xffffffff


	//   ....[8]....
        /*004c*/ 	.word	0xffffffff


	//   ....[9]....
        /*0050*/ 	.word	0xffffffff


	//----- nvinfo : EIATTR_COOP_GROUP_INSTR_OFFSETS
	.align		4
.L_3593:
        /*0054*/ 	.byte	0x04, 0x28
        /*0056*/ 	.short	(.L_3595 - .L_3594)


	//   ....[0]....
.L_3594:
        /*0058*/ 	.word	0x00002280


	//   ....[1]....
        /*005c*/ 	.word	0x000022a0


	//   ....[2]....
        /*0060*/ 	.word	0x000022e0


	//   ....[3]....
        /*0064*/ 	.word	0x000022f0


	//   ....[4]....
        /*0068*/ 	.word	0x00002330


	//   ....[5]....
        /*006c*/ 	.word	0x00002340


	//   ....[6]....
        /*0070*/ 	.word	0x00002370


	//   ....[7]....
        /*0074*/ 	.word	0x00002380


	//   ....[8]....
        /*0078*/ 	.word	0x000023b0


	//   ....[9]....
        /*007c*/ 	.word	0x000023c0


	//----- nvinfo : EIATTR_VRC_CTA_INIT_COUNT
	.align		4
.L_3595:
        /*0080*/ 	.byte	0x02, 0x4a
	.zero		1
	.zero		1


	//----- nvinfo : EIATTR_EXIT_INSTR_OFFSETS
	.align		4
        /*0084*/ 	.byte	0x04, 0x1c
        /*0086*/ 	.short	(.L_3597 - .L_3596)


	//   ....[0]....
.L_3596:
        /*0088*/ 	.word	0x000088e0


	//----- nvinfo : EIATTR_MAX_THREADS
	.align		4
.L_3597:
        /*008c*/ 	.byte	0x04, 0x05
        /*008e*/ 	.short	(.L_3599 - .L_3598)
.L_3598:
        /*0090*/ 	.word	0x00000100
        /*0094*/ 	.word	0x00000001
        /*0098*/ 	.word	0x00000001


	//----- nvinfo : EIATTR_CRS_STACK_SIZE
	.align		4
.L_3599:
        /*009c*/ 	.byte	0x04, 0x1e
        /*009e*/ 	.short	(.L_3601 - .L_3600)
.L_3600:
        /*00a0*/ 	.word	0x00000000


	//----- nvinfo : EIATTR_CBANK_PARAM_SIZE
	.align		4
.L_3601:
        /*00a4*/ 	.byte	0x03, 0x19
        /*00a6*/ 	.short	0x0128


	//----- nvinfo : EIATTR_PARAM_CBANK
	.align		4
        /*00a8*/ 	.byte	0x04, 0x0a
        /*00aa*/ 	.short	(.L_3603 - .L_3602)
	.align		4
.L_3602:
        /*00ac*/ 	.word	index@(.nv.constant0._ZN10layer_norm13ln_bwd_kernelINS_13Kernel_traitsI6__halfS2_fS2_fjLj7168ELj1ELj1ELj8ELj8ENS_18Kernel_traits_baseILj7168ES2_S2_fS2_fjLj256EEEEELb1ELb0ELb1ELb1EEEvNS_9BwdParamsE)
        /*00b0*/ 	.short	0x0380
        /*00b2*/ 	.short	0x0128


	//----- nvinfo : EIATTR_SW_WAR
	.align		4
.L_3603:
        /*00b4*/ 	.byte	0x04, 0x36
        /*00b6*/ 	.short	(.L_3605 - .L_3604)
.L_3604:
        /*00b8*/ 	.word	0x00000008
.L_3605:


//--------------------- .nv.info._ZN10layer_norm13ln_bwd_kernelINS_13Kernel_traitsI6__halfS2_fS2_fjLj7168ELj1ELj1ELj8ELj8ENS_18Kernel_traits_baseILj7168ES2_S2_fS2_fjLj256EEEEELb1ELb1ELb0ELb0EEEvNS_9BwdParamsE --------------------------
	.section	.nv.info._ZN10layer_norm13ln_bwd_kernelINS_13Kernel_traitsI6__halfS2_fS2_fjLj7168ELj1ELj1ELj8ELj8ENS_18Kernel_traits_baseILj7168ES2_S2_fS2_fjLj256EEEEELb1ELb1ELb0ELb0EEEvNS_9BwdParamsE,"",@"SHT_CUDA_INFO"
	.sectionflags	@""
	.align	4


	//----- nvinfo : EIATTR_CUDA_API_VERSION
	.align		4
        /*0000*/ 	.byte	0x04, 0x37
        /*0002*/ 	.short	(.L_3607 - .L_3606)
.L_3606:
        /*0004*/ 	.word	0x00000082


	//----- nvinfo : EIATTR_KPARAM_INFO
	.align		4
.L_3607:
        /*0008*/ 	.byte	0x04, 0x17
        /*000a*/ 	.short	(.L_3609 - .L_3608)
.L_3608:
        /*000c*/ 	.word	0x00000000
        /*0010*/ 	.short	0x0000
        /*0012*/ 	.short	0x0000
        /*0014*/ 	.byte	0x00, 0xf0, 0xa1, 0x04


	//----- nvinfo : EIATTR_SPARSE_MMA_MASK
	.align		4
.L_3609:
        /*0018*/ 	.byte	0x03, 0x50
        /*001a*/ 	.short	0x0000


	//----- nvinfo : EIATTR_MAXREG_COUNT
	.align		4
        /*001c*/ 	.byte	0x03, 0x1b
        /*001e*/ 	.short	0x00ff


	//----- nvinfo : EIATTR_NUM_BARRIERS
	.align		4
        /*0020*/ 	.byte	0x02, 0x4c
        /*0022*/ 	.byte	0x01
	.zero		1


	//----- nvinfo : EIATTR_MERCURY_ISA_VERSION
	.align		4
        /*0024*/ 	.byte	0x03, 0x5f
        /*0026*/ 	.short	0x0101


	//----- nvinfo : EIATTR_COOP_GROUP_MASK_REGIDS
	.align		4
        /*0028*/ 	.byte	0x04, 0x29
        /*002a*/ 	.short	(.L_3611 - .L_3610)


	//   ....[0]....
.L_3610:
        /*002c*/ 	.word	0xffffffff


	//   ....[1]....
        /*0030*/ 	.word	0xffffffff


	//   ....[2]....
        /*0034*/ 	.word	0xffffffff


	//   ....[3]....
        /*0038*/ 	.word	0xffffffff


	//   ....[4]....
        /*003c*/ 	.word	0xffffffff


	//   ....[5]....
        /*0040*/ 	.word	0xffffffff


	//   ....[6]....
        /*0044*/ 	.word	0xffffffff


	//   ....[7]....
        /*0048*/ 	.word	0xffffffff


	//   ....[8]....
        /*004c*/ 	.word	0xffffffff


	//   ....[9]....
        /*0050*/ 	.word	0xffffffff


	//----- nvinfo : EIATTR_COOP_GROUP_INSTR_OFFSETS
	.align		4
.L_3611:
        /*0054*/ 	.byte	0x04, 0x28
        /*0056*/ 	.short	(.L_3613 - .L_3612)


	//   ....[0]....
.L_3612:
        /*0058*/ 	.word	0x00002b80


	//   ....[1]....
        /*005c*/ 	.word	0x00002bb0


	//   ....[2]....
        /*0060*/ 	.word	0x00002be0


	//   ....[3]....
        /*0064*/ 	.word	0x00002bf0


	//   ....[4]....
        /*0068*/ 	.word	0x00002c20


	//   ....[5]....
        /*006c*/ 	.word	0x00002c30


	//   ....[6]....
        /*0070*/ 	.word	0x00002c60


	//   ....[7]....
        /*0074*/ 	.word	0x00002c70


	//   ....[8]....
        /*0078*/ 	.word	0x00002ca0


	//   ....[9]....
        /*007c*/ 	.word	0x00002cb0


	//----- nvinfo : EIATTR_VRC_CTA_INIT_COUNT
	.align		4
.L_3613:
        /*0080*/ 	.byte	0x02, 0x4a
	.zero		1
	.zero		1


	//----- nvinfo : EIATTR_EXIT_INSTR_OFFSETS
	.align		4
        /*0084*/ 	.byte	0x04, 0x1c
        /*0086*/ 	.short	(.L_3615 - .L_3614)


	//   ....[0]....
.L_3614:
        /*0088*/ 	.word	0x0000e500


	//   ....[1]....
        /*008c*/ 	.word	0x0000e5a0


	//----- nvinfo : EIATTR_MAX_THREADS
	.align		4
.L_3615:
        /*0090*/ 	.byte	0x04, 0x05
        /*0092*/ 	.short	(.L_3617 - .L_3616)
.L_3616:
        /*0094*/ 	.word	0x00000100
        /*0098*/ 	.word	0x00000001
        /*009c*/ 	.word	0x00000001


	//----- nvinfo : EIATTR_CRS_STACK_SIZE
	.align		4
.L_3617:
        /*00a0*/ 	.byte	0x04, 0x1e
        /*00a2*/ 	.short	(.L_3619 - .L_3618)
.L_3618:
        /*00a4*/ 	.word	0x00000000


	//----- nvinfo : EIATTR_CBANK_PARAM_SIZE
	.align		4
.L_3619:
        /*00a8*/ 	.byte	0x03, 0x19
        /*00aa*/ 	.short	0x0128


	//----- nvinfo : EIATTR_PARAM_CBANK
	.align		4
        /*00ac*/ 	.byte	0x04, 0x0a
        /*00ae*/ 	.short	(.L_3621 - .L_3620)
	.align		4
.L_3620:
        /*00b0*/ 	.word	index@(.nv.constant0._ZN10layer_norm13ln_bwd_kernelINS_13Kernel_traitsI6__halfS2_fS2_fjLj7168ELj1ELj1ELj8ELj8ENS_18Kernel_traits_baseILj7168ES2_S2_fS2_fjLj256EEEEELb1ELb1ELb0ELb0EEEvNS_9BwdParamsE)
        /*00b4*/ 	.short	0x0380
        /*00b6*/ 	.short	0x0128


	//----- nvinfo : EIATTR_SW_WAR
	.align		4
.L_3621:
        /*00b8*/ 	.byte	0x04, 0x36
        /*00ba*/ 	.short	(.L_3623 - .L_3622)
.L_3622:
        /*00bc*/ 	.word	0x00000008
.L_3623:


//--------------------- .nv.info._ZN10layer_norm13ln_bwd_kernelINS_13Kernel_traitsI6__halfS2_fS2_fjLj7168ELj1ELj1ELj8ELj8ENS_18Kernel_traits_baseILj7168ES2_S2_fS2_fjLj256EEEEELb1ELb1ELb0ELb1EEEvNS_9BwdParamsE --------------------------
	.section	.nv.info._ZN10layer_norm13ln_bwd_kernelINS_13Kernel_traitsI6__halfS2_fS2_fjLj7168ELj1ELj1ELj8ELj8ENS_18Kernel_traits_baseILj7168ES2_S2_fS2_fjLj256EEEEELb1ELb1ELb0ELb1EEEvNS_9BwdParamsE,"",@"SHT_CUDA_INFO"
	.sectionflags	@""
	.align	4


	//----- nvinfo : EIATTR_CUDA_API_VERSION
	.align		4
        /*0000*/ 	.byte	0x04, 0x37
        /*0002*/ 	.short	(.L_3625 - .L_3624)
.L_3624:
        /*0004*/ 	.word	0x00000082


	//----- nvinfo : EIATTR_KPARAM_INFO
	.align		4
.L_3625:
        /*0008*/ 	.byte	0x04, 0x17
        /*000a*/ 	.short	(.L_3627 - .L_3626)
.L_3626:
        /*000c*/ 	.word	0x00000000
        /*0010*/ 	.short	0x0000
        /*0012*/ 	.short	0x0000
        /*0014*/ 	.byte	0x00, 0xf0, 0xa1, 0x04


	//----- nvinfo : EIATTR_SPARSE_MMA_MASK
	.align		4
.L_3627:
        /*0018*/ 	.byte	0x03, 0x50
        /*001a*/ 	.short	0x0000


	//----- nvinfo : EIATTR_MAXREG_COUNT
	.align		4
        /*001c*/ 	.byte	0x03, 0x1b
        /*001e*/ 	.short	0x00ff


	//----- nvinfo : EIATTR_NUM_BARRIERS
	.align		4
        /*0020*/ 	.byte	0x02, 0x4c
        /*0022*/ 	.byte	0x01
	.zero		1


	//----- nvinfo : EIATTR_MERCURY_ISA_VERSION
	.align		4
        /*0024*/ 	.byte	0x03, 0x5f
        /*0026*/ 	.short	0x0101


	//----- nvinfo : EIATTR_COOP_GROUP_MASK_REGIDS
	.align		4
        /*0028*/ 	.byte	0x04, 0x29
        /*002a*/ 	.short	(.L_3629 - .L_3628)


	//   ....[0]....
.L_3628:
        /*002c*/ 	.word	0xffffffff


	//   ....[1]....
        /*0030*/ 	.word	0xffffffff


	//   ....[2]....
        /*0034*/ 	.word	0xffffffff


	//   ....[3]....
        /*0038*/ 	.word	0xffffffff


	//   ....[4]....
        /*003c*/ 	.word	0xffffffff


	//   ....[5]....
        /*0040*/ 	.word	0xffffffff


	//   ....[6]....
        /*0044*/ 	.word	0xffffffff


	//   ....[7]....
        /*0048*/ 	.word	0xffffffff


	//   ....[8]....
        /*004c*/ 	.word	0xffffffff


	//   ....[9]....
        /*0050*/ 	.word	0xffffffff


	//----- nvinfo : EIATTR_COOP_GROUP_INSTR_OFFSETS
	.align		4
.L_3629:
        /*0054*/ 	.byte	0x04, 0x28
        /*0056*/ 	.short	(.L_3631 - .L_3630)


	//   ....[0]....
.L_3630:
        /*0058*/ 	.word	0x00001cd0


	//   ....[1]....
        /*005c*/ 	.word	0x00001d80


	//   ....[2]....
        /*0060*/ 	.word	0x00001da0


	//   ....[3]....
        /*0064*/ 	.word	0x00001dc0


	//   ....[4]....
        /*0068*/ 	.word	0x00001de0


	//   ....[5]....
        /*006c*/ 	.word	0x00001e00


	//   ....[6]....
        /*0070*/ 	.word	0x00001e20


	//   ....[7]....
        /*0074*/ 	.word	0x00001e40


	//   ....[8]....
        /*0078*/ 	.word	0x00001e60


	//   ....[9]....
        /*007c*/ 	.word	0x00001ea0


	//----- nvinfo : EIATTR_VRC_CTA_INIT_COUNT
	.align		4
.L_3631:
        /*0080*/ 	.byte	0x02, 0x4a
	.zero		1
	.zero		1


	//----- nvinfo : EIATTR_EXIT_INSTR_OFFSETS
	.align		4
        /*0084*/ 	.byte	0x04, 0x1c
        /*0086*/ 	.short	(.L_3633 - .L_3632)


	//   ....[0]....
.L_3632:
        /*0088*/ 	.word	0x0000ab90


	//----- nvinfo : EIATTR_MAX_THREADS
	.align		4
.L_3633:
        /*008c*/ 	.byte	0x04, 0x05
        /*008e*/ 	.short	(.L_3635 - .L_3634)
.L_3634:
        /*0090*/ 	.word	0x00000100
        /*0094*/ 	.word	0x00000001
        /*0098*/ 	.word	0x00000001


	//----- nvinfo : EIATTR_CBANK_PARAM_SIZE
	.align		4
.L_3635:
        /*009c*/ 	.byte	0x03, 0x19
        /*009e*/ 	.short	0x0128


	//----- nvinfo : EIATTR_PARAM_CBANK
	.align		4
        /*00a0*/ 	.byte	0x04, 0x0a
        /*00a2*/ 	.short	(.L_3637 - .L_3636)
	.align		4
.L_3636:
        /*00a4*/ 	.word	index@(.nv.constant0._ZN10layer_norm13ln_bwd_kernelINS_13Kernel_traitsI6__halfS2_fS2_fjLj7168ELj1ELj1ELj8ELj8ENS_18Kernel_traits_baseILj7168ES2_S2_fS2_fjLj256EEEEELb1ELb1ELb0ELb1EEEvNS_9BwdParamsE)
        /*00a8*/ 	.short	0x0380
        /*00aa*/ 	.short	0x0128


	//----- nvinfo : EIATTR_SW_WAR
	.align		4
.L_3637:
        /*00ac*/ 	.byte	0x04, 0x36
        /*00ae*/ 	.short	(.L_3639 - .L_3638)
.L_3638:
        /*00b0*/ 	.word	0x00000008
.L_3639:


//--------------------- .nv.info._ZN10layer_norm22ln_bwd_finalize_kernelINS_22Kernel_traits_finalizeILj7168E6__halfS2_fS2_fjLb1ELj1024ELj4ENS_18Kernel_traits_baseILj7168ES2_S2_fS2_fjLj1024EEEEELb1ELb0EEEvNS_9BwdParamsE --------------------------
	.section	.nv.info._ZN10layer_norm22ln_bwd_finalize_kernelINS_22Kernel_traits_finalizeILj7168E6__halfS2_fS2_fjLb1ELj1024ELj4ENS_18Kernel_traits_baseILj7168ES2_S2_fS2_fjLj1024EEEEELb1ELb0EEEvNS_9BwdParamsE,"",@"SHT_CUDA_INFO"
	.sectionflags	@""
	.align	4


	//----- nvinfo : EIATTR_CUDA_API_VERSION
	.align		4
        /*0000*/ 	.byte	0x04, 0x37
        /*0002*/ 	.short	(.L_3641 - .L_3640)
.L_3640:
        /*0004*/ 	.word	0x00000082


	//----- nvinfo : EIATTR_KPARAM_INFO
	.align		4
.L_3641:
        /*0008*/ 	.byte	0x04, 0x17
        /*000a*/ 	.short	(.L_3643 - .L_3642)
.L_3642:
        /*000c*/ 	.word	0x00000000
        /*0010*/ 	.short	0x0000
        /*0012*/ 	.short	0x0000
        /*0014*/ 	.byte	0x00, 0xf0, 0xa1, 0x04


	//----- nvinfo : EIATTR_SPARSE_MMA_MASK
	.align		4
.L_3643:
        /*0018*/ 	.byte	0x03, 0x50
        /*001a*/ 	.short	0x0000


	//----- nvinfo : EIATTR_MAXREG_COUNT
	.align		4
        /*001c*/ 	.byte	0x03, 0x1b
        /*001e*/ 	.short	0x0040


	//----- nvinfo : EIATTR_NUM_BARRIERS
	.align		4
        /*0020*/ 	.byte	0x02, 0x4c
        /*0022*/ 	.byte	0x01
	.zero		1


	//----- nvinfo : EIATTR_MERCURY_ISA_VERSION
	.align		4
        /*0024*/ 	.byte	0x03, 0x5f
        /*0026*/ 	.short	0x0101


	//----- nvinfo : EIATTR_COOP_GROUP_MASK_REGIDS
	.align		4
        /*0028*/ 	.byte	0x04, 0x29
        /*002a*/ 	.short	(.L_3645 - .L_3644)


	//   ....[0]....
.L_3644:
        /*002c*/ 	.word	0xffffffff


	//   ....[1]....
        /*0030*/ 	.word	0xffffffff


	//   ....[2]....
        /*0034*/ 	.word	0xffffffff


	//   ....[3]....
        /*0038*/ 	.word	0xffffffff


	//   ....[4]....
        /*003c*/ 	.word	0xffffffff


	//   ....[5]....
        /*0040*/ 	.word	0xffffffff


	//   ....[6]....
        /*0044*/ 	.word	0xffffffff


	//   ....[7]....
        /*0048*/ 	.word	0xffffffff


	//   ....[8]....
        /*004c*/ 	.word	0xffffffff


	//   ....[9]....
        /*0050*/ 	.word	0xffffffff


	//   ....[10]....
        /*0054*/ 	.word	0xffffffff


	//   ....[11]....
        /*0058*/ 	.word	0xffffffff


	//   ....[12]....
        /*005c*/ 	.word	0xffffffff


	//   ....[13]....
        /*0060*/ 	.word	0xffffffff


	//   ....[14]....
        /*0064*/ 	.word	0xffffffff


	//----- nvinfo : EIATTR_COOP_GROUP_INSTR_OFFSETS
	.align		4
.L_3645:
        /*0068*/ 	.byte	0x04, 0x28
        /*006a*/ 	.short	(.L_3647 - .L_3646)


	//   ....[0]....
.L_3646:
        /*006c*/ 	.word	0x00001060


	//   ....[1]....
        /*0070*/ 	.word	0x00001070


	//   ....[2]....
        /*0074*/ 	.word	0x00001080


	//   ....[3]....
        /*0078*/ 	.word	0x000010b0


	//   ....[4]....
        /*007c*/ 	.word	0x000010d0


	//   ....[5]....
        /*0080*/ 	.word	0x000010e0


	//   ....[6]....
        /*0084*/ 	.word	0x00001110


	//   ....[7]....
        /*0088*/ 	.word	0x00001130


	//   ....[8]....
        /*008c*/ 	.word	0x00001140


	//   ....[9]....
        /*0090*/ 	.word	0x00001180


	//   ....[10]....
        /*0094*/ 	.word	0x000011b0


	//   ....[11]....
        /*0098*/ 	.word	0x000011c0


	//   ....[12]....
        /*009c*/ 	.word	0x00001200


	//   ....[13]....
        /*00a0*/ 	.word	0x00001220


	//   ....[14]....
        /*00a4*/ 	.word	0x00001230


	//----- nvinfo : EIATTR_VRC_CTA_INIT_COUNT
	.align		4
.L_3647:
        /*00a8*/ 	.byte	0x02, 0x4a
	.zero		1
	.zero		1


	//----- nvinfo : EIATTR_EXIT_INSTR_OFFSETS
	.align		4
        /*00ac*/ 	.byte	0x04, 0x1c
        /*00ae*/ 	.short	(.L_3649 - .L_3648)


	//   ....[0]....
.L_3648:
        /*00b0*/ 	.word	0x00000060


	//   ....[1]....
        /*00b4*/ 	.word	0x000012b0


	//   ....[2]....
        /*00b8*/ 	.word	0x000012e0


	//   ....[3]....
        /*00bc*/ 	.word	0x000013f0


	//----- nvinfo : EIATTR_MAX_THREADS
	.align		4
.L_3649:
        /*00c0*/ 	.byte	0x04, 0x05
        /*00c2*/ 	.short	(.L_3651 - .L_3650)
.L_3650:
        /*00c4*/ 	.word	0x00000400
        /*00c8*/ 	.word	0x00000001
        /*00cc*/ 	.word	0x00000001


	//----- nvinfo : EIATTR_CRS_STACK_SIZE
	.align		4
.L_3651:
        /*00d0*/ 	.byte	0x04, 0x1e
        /*00d2*/ 	.short	(.L_3653 - .L_3652)
.L_3652:
        /*00d4*/ 	.word	0x00000000


	//----- nvinfo : EIATTR_CBANK_PARAM_SIZE
	.align		4
.L_3653:
        /*00d8*/ 	.byte	0x03, 0x19
        /*00da*/ 	.short	0x0128


	//----- nvinfo : EIATTR_PARAM_CBANK
	.align		4
        /*00dc*/ 	.byte	0x04, 0x0a
        /*00de*/ 	.short	(.L_3655 - .L_3654)
	.align		4
.L_3654:
        /*00e0*/ 	.word	index@(.nv.constant0._ZN10layer_norm22ln_bwd_finalize_kernelINS_22Kernel_traits_finalizeILj7168E6__halfS2_fS2_fjLb1ELj1024ELj4ENS_18Kernel_traits_baseILj7168ES2_S2_fS2_fjLj1024EEEEELb1ELb0EEEvNS_9BwdParamsE)
        /*00e4*/ 	.short	0x0380
        /*00e6*/ 	.short	0x0128


	//----- nvinfo : EIATTR_SW_WAR
	.align		4
.L_3655:
        /*00e8*/ 	.byte	0x04, 0x36
        /*00ea*/ 	.short	(.L_3657 - .L_3656)
.L_3656:
        /*00ec*/ 	.word	0x00000008
.L_3657:


//--------------------- .nv.info._ZN10layer_norm13ln_bwd_kernelINS_13Kernel_traitsI6__halfS2_fS2_fjLj7168ELj1ELj1ELj8ELj8ENS_18Kernel_traits_baseILj7168ES2_S2_fS2_fjLj256EEEEELb1ELb1ELb1ELb0EEEvNS_9BwdParamsE --------------------------
	.section	.nv.info._ZN10layer_norm13ln_bwd_kernelINS_13Kernel_traitsI6__halfS2_fS2_fjLj7168ELj1ELj1ELj8ELj8ENS_18Kernel_traits_baseILj7168ES2_S2_fS2_fjLj256EEEEELb1ELb1ELb1ELb0EEEvNS_9BwdParamsE,"",@"SHT_CUDA_INFO"
	.sectionflags	@""
	.align	4


	//----- nvinfo : EIATTR_CUDA_API_VERSION
	.align		4
        /*0000*/ 	.byte	0x04, 0x37
        /*0002*/ 	.short	(.L_3659 - .L_3658)
.L_3658:
        /*0004*/ 	.word	0x00000082


	//----- nvinfo : EIATTR_KPARAM_INFO
	.align		4
.L_3659:
        /*0008*/ 	.byte	0x04, 0x17
        /*000a*/ 	.short	(.L_3661 - .L_3660)
.L_3660:
        /*000c*/ 	.word	0x00000000
        /*0010*/ 	.short	0x0000
        /*0012*/ 	.short	0x0000
        /*0014*/ 	.byte	0x00, 0xf0, 0xa1, 0x04


	//----- nvinfo : EIATTR_SPARSE_MMA_MASK
	.align		4
.L_3661:
        /*0018*/ 	.byte	0x03, 0x50
        /*001a*/ 	.short	0x0000


	//----- nvinfo : EIATTR_MAXREG_COUNT
	.align		4
        /*001c*/ 	.byte	0x03, 0x1b
        /*001e*/ 	.short	0x00ff


	//----- nvinfo : EIATTR_NUM_BARRIERS
	.align		4
        /*0020*/ 	.byte	0x02, 0x4c
        /*0022*/ 	.byte	0x01
	.zero		1


	//----- nvinfo : EIATTR_MERCURY_ISA_VERSION
	.align		4
        /*0024*/ 	.byte	0x03, 0x5f
        /*0026*/ 	.short	0x0101


	//----- nvinfo : EIATTR_COOP_GROUP_MASK_REGIDS
	.align		4
        /*0028*/ 	.byte	0x04, 0x29
        /*002a*/ 	.short	(.L_3663 - .L_3662)


	//   ....[0]....
.L_3662:
        /*002c*/ 	.word	0xffffffff


	//   ....[1]....
        /*0030*/ 	.word	0xffffffff


	//   ....[2]....
        /*0034*/ 	.word	0xffffffff


	//   ....[3]....
        /*0038*/ 	.word	0xffffffff


	//   ....[4]....
        /*003c*/ 	.word	0xffffffff


	//   ....[5]....
        /*0040*/ 	.word	0xffffffff


	//   ....[6]....
        /*0044*/ 	.word	0xffffffff


	//   ....[7]....
        /*0048*/ 	.word	0xffffffff


	//   ....[8]....
        /*004c*/ 	.word	0xffffffff


	//   ....[9]....
        /*0050*/ 	.word	0xffffffff


	//----- nvinfo : EIATTR_COOP_GROUP_INSTR_OFFSETS
	.align		4
.L_3663:
        /*0054*/ 	.byte	0x04, 0x28
        /*0056*/ 	.short	(.L_3665 - .L_3664)


	//   ....[0]....
.L_3664:
        /*0058*/ 	.word	0x00003520


	//   ....[1]....
        /*005c*/ 	.word	0x00003550


	//   ....[2]....
        /*0060*/ 	.word	0x00003580


	//   ....[3]....
        /*0064*/ 	.word	0x00003590


	//   ....[4]....
        /*0068*/ 	.word	0x000035c0


	//   ....[5]....
        /*006c*/ 	.word	0x000035d0


	//   ....[6]....
        /*0070*/ 	.word	0x00003600


	//   ....[7]....
        /*0074*/ 	.word	0x00003610


	//   ....[8]....
        /*0078*/ 	.word	0x00003640


	//   ....[9]....
        /*007c*/ 	.word	0x00003650


	//----- nvinfo : EIATTR_VRC_CTA_INIT_COUNT
	.align		4
.L_3665:
        /*0080*/ 	.byte	0x02, 0x4a
	.zero		1
	.zero		1


	//----- nvinfo : EIATTR_EXIT_INSTR_OFFSETS
	.align		4
        /*0084*/ 	.byte	0x04, 0x1c
        /*0086*/ 	.short	(.L_3667 - .L_3666)


	//   ....[0]....
.L_3666:
        /*0088*/ 	.word	0x00010ce0


	//   ....[1]....
        /*008c*/ 	.word	0x00010d80


	//----- nvinfo : EIATTR_MAX_THREADS
	.align		4
.L_3667:
        /*0090*/ 	.byte	0x04, 0x05
        /*0092*/ 	.short	(.L_3669 - .L_3668)
.L_3668:
        /*0094*/ 	.word	0x00000100
        /*0098*/ 	.word	0x00000001
        /*009c*/ 	.word	0x00000001


	//----- nvinfo : EIATTR_CRS_STACK_SIZE
	.align		4
.L_3669:
        /*00a0*/ 	.byte	0x04, 0x1e
        /*00a2*/ 	.short	(.L_3671 - .L_3670)
.L_3670:
        /*00a4*/ 	.word	0x00000000


	//----- nvinfo : EIATTR_CBANK_PARAM_SIZE
	.align		4
.L_3671:
        /*00a8*/ 	.byte	0x03, 0x19
        /*00aa*/ 	.short	0x0128


	//----- nvinfo : EIATTR_PARAM_CBANK
	.align		4
        /*00ac*/ 	.byte	0x04, 0x0a
        /*00ae*/ 	.short	(.L_3673 - .L_3672)
	.align		4
.L_3672:
        /*00b0*/ 	.word	index@(.nv.constant0._ZN10layer_norm13ln_bwd_kernelINS_13Kernel_traitsI6__halfS2_fS2_fjLj7168ELj1ELj1ELj8ELj8ENS_18Kernel_traits_baseILj7168ES2_S2_fS2_fjLj256EEEEELb1ELb1ELb1ELb0EEEvNS_9BwdParamsE)
        /*00b4*/ 	.short	0x0380
        /*00b6*/ 	.short	0x0128


	//----- nvinfo : EIATTR_SW_WAR
	.align		4
.L_3673:
        /*00b8*/ 	.byte	0x04, 0x36
        /*00ba*/ 	.short	(.L_3675 - .L_3674)
.L_3674:
        /*00bc*/ 	.word	0x00000008
.L_3675:


//--------------------- .nv.info._ZN10layer_norm22ln_bwd_finalize_kernelINS_22Kernel_traits_finalizeILj7168E6__halfS2_fS2_fjLb1ELj1024ELj4ENS_18Kernel_traits_baseILj7168ES2_S2_fS2_fjLj1024EEEEELb1ELb1EEEvNS_9BwdParamsE --------------------------
	.section	.nv.info._ZN10layer_norm22ln_bwd_finalize_kernelINS_22Kernel_traits_finalizeILj7168E6__halfS2_fS2_fjLb1ELj1024ELj4ENS_18Kernel_traits_baseILj7168ES2_S2_fS2_fjLj1024EEEEELb1ELb1EEEvNS_9BwdParamsE,"",@"SHT_CUDA_INFO"
	.sectionflags	@""
	.align	4


	//----- nvinfo : EIATTR_CUDA_API_VERSION
	.align		4
        /*0000*/ 	.byte	0x04, 0x37
        /*0002*/ 	.short	(.L_3677 - .L_3676)
.L_3676:
        /*0004*/ 	.word	0x00000082


	//----- nvinfo : EIATTR_KPARAM_INFO
	.align		4
.L_3677:
        /*0008*/ 	.byte	0x04, 0x17
        /*000a*/ 	.short	(.L_3679 - .L_3678)
.L_3678:
        /*000c*/ 	.word	0x00000000
        /*0010*/ 	.short	0x0000
        /*0012*/ 	.short	0x0000
        /*0014*/ 	.byte	0x00, 0xf0, 0xa1, 0x04


	//----- nvinfo : EIATTR_SPARSE_MMA_MASK
	.align		4
.L_3679:
        /*0018*/ 	.byte	0x03, 0x50
        /*001a*/ 	.short	0x0000


	//----- nvinfo : EIATTR_MAXREG_COUNT
	.align		4
        /*001c*/ 	.byte	0x03, 0x1b
        /*001e*/ 	.short	0x0040


	//----- nvinfo : EIATTR_NUM_BARRIERS
	.align		4
        /*0020*/ 	.byte	0x02, 0x4c
        /*0022*/ 	.byte	0x01
	.zero		1


	//----- nvinfo : EIATTR_MERCURY_ISA_VERSION
	.align		4
        /*0024*/ 	.byte	0x03, 0x5f
        /*0026*/ 	.short	0x0101


	//----- nvinfo : EIATTR_COOP_GROUP_MASK_REGIDS
	.align		4
        /*0028*/ 	.byte	0x04, 0x29
        /*002a*/ 	.short	(.L_3681 - .L_3680)


	//   ....[0]....
.L_3680:
        /*002c*/ 	.word	0xffffffff


	//   ....[1]....
        /*0030*/ 	.word	0xffffffff


	//   ....[2]....
        /*0034*/ 	.word	0xffffffff


	//   ....[3]....
        /*0038*/ 	.word	0xffffffff


	//   ....[4]....
        /*003c*/ 	.word	0xffffffff


	//   ....[5]....
        /*0040*/ 	.word	0xffffffff


	//   ....[6]....
        /*0044*/ 	.word	0xffffffff


	//   ....[7]....
        /*0048*/ 	.word	0xffffffff


	//   ....[8]....
        /*004c*/ 	.word	0xffffffff


	//   ....[9]....
        /*0050*/ 	.word	0xffffffff


	//   ....[10]....
        /*0054*/ 	.word	0xffffffff


	//   ....[11]....
        /*0058*/ 	.word	0xffffffff


	//   ....[12]....
        /*005c*/ 	.word	0xffffffff


	//   ....[13]....
        /*0060*/ 	.word	0xffffffff


	//   ....[14]....
        /*0064*/ 	.word	0xffffffff


	//----- nvinfo : EIATTR_COOP_GROUP_INSTR_OFFSETS
	.align		4
.L_3681:
        /*0068*/ 	.byte	0x04, 0x28
        /*006a*/ 	.short	(.L_3683 - .L_3682)


	//   ....[0]....
.L_3682:
        /*006c*/ 	.word	0x00001070


	//   ....[1]....
        /*0070*/ 	.word	0x00001080


	//   ....[2]....
        /*0074*/ 	.word	0x00001090


	//   ....[3]....
        /*0078*/ 	.word	0x000010c0


	//   ....[4]....
        /*007c*/ 	.word	0x000010e0


	//   ....[5]....
        /*0080*/ 	.word	0x000010f0


	//   ....[6]....
        /*0084*/ 	.word	0x00001120


	//   ....[7]....
        /*0088*/ 	.word	0x00001140


	//   ....[8]....
        /*008c*/ 	.word	0x00001150


	//   ....[9]....
        /*0090*/ 	.word	0x00001180


	//   ....[10]....
        /*0094*/ 	.word	0x000011a0


	//   ....[11]....
        /*0098*/ 	.word	0x000011b0


	//   ....[12]....
        /*009c*/ 	.word	0x000011f0


	//   ....[13]....
        /*00a0*/ 	.word	0x00001210


	//   ....[14]....
        /*00a4*/ 	.word	0x00001220


	//----- nvinfo : EIATTR_VRC_CTA_INIT_COUNT
	.align		4
.L_3683:
        /*00a8*/ 	.byte	0x02, 0x4a
	.zero		1
	.zero		1


	//----- nvinfo : EIATTR_EXIT_INSTR_OFFSETS
	.align		4
        /*00ac*/ 	.byte	0x04, 0x1c
        /*00ae*/ 	.short	(.L_3685 - .L_3684)


	//   ....[0]....
.L_3684:
        /*00b0*/ 	.word	0x00000060


	//   ....[1]....
        /*00b4*/ 	.word	0x000012a0


	//   ....[2]....
        /*00b8*/ 	.word	0x000013c0


	//----- nvinfo : EIATTR_MAX_THREADS
	.align		4
.L_3685:
        /*00bc*/ 	.byte	0x04, 0x05
        /*00be*/ 	.short	(.L_3687 - .L_3686)
.L_3686:
        /*00c0*/ 	.word	0x00000400
        /*00c4*/ 	.word	0x00000001
        /*00c8*/ 	.word	0x00000001


	//----- nvinfo : EIATTR_CRS_STACK_SIZE
	.align		4
.L_3687:
        /*00cc*/ 	.byte	0x04, 0x1e
        /*00ce*/ 	.short	(.L_3689 - .L_3688)
.L_3688:
        /*00d0*/ 	.word	0x00000000


	//----- nvinfo : EIATTR_CBANK_PARAM_SIZE
	.align		4
.L_3689:
        /*00d4*/ 	.byte	0x03, 0x19
        /*00d6*/ 	.short	0x0128


	//----- nvinfo : EIATTR_PARAM_CBANK
	.align		4
        /*00d8*/ 	.byte	0x04, 0x0a
        /*00da*/ 	.short	(.L_3691 - .L_3690)
	.align		4
.L_3690:
        /*00dc*/ 	.word	index@(.nv.constant0._ZN10layer_norm22ln_bwd_finalize_kernelINS_22Kernel_traits_finalizeILj7168E6__halfS2_fS2_fjLb1ELj1024ELj4ENS_18Kernel_traits_baseILj7168ES2_S2_fS2_fjLj1024EEEEELb1ELb1EEEvNS_9BwdParamsE)
        /*00e0*/ 	.short	0x0380
        /*00e2*/ 	.short	0x0128


	//----- nvinfo : EIATTR_SW_WAR
	.align		4
.L_3691:
        /*00e4*/ 	.byte	0x04, 0x36
        /*00e6*/ 	.short	(.L_3693 - .L_3692)
.L_3692:
        /*00e8*/ 	.word	0x00000008
.L_3693:


//--------------------- .nv.info._ZN10layer_norm13ln_bwd_kernelINS_13Kernel_traitsI6__halfS2_fS2_fjLj7168ELj1ELj1ELj8ELj8ENS_18Kernel_traits_baseILj7168ES2_S2_fS2_fjLj256EEEEELb1ELb1ELb1ELb1EEEvNS_9BwdParamsE --------------------------
	.section	.nv.info._ZN10layer_norm13ln_bwd_kernelINS_13Kernel_traitsI6__halfS2_fS2_fjLj7168ELj1ELj1ELj8ELj8ENS_18Kernel_traits_baseILj7168ES2_S2_fS2_fjLj256EEEEELb1ELb1ELb1ELb1EEEvNS_9BwdParamsE,"",@"SHT_CUDA_INFO"
	.sectionflags	@""
	.align	4


	//----- nvinfo : EIATTR_CUDA_API_VERSION
	.align		4
        /*0000*/ 	.byte	0x04, 0x37
        /*0002*/ 	.short	(.L_3695 - .L_3694)
.L_3694:
        /*0004*/ 	.word	0x00000082


	//----- nvinfo : EIATTR_KPARAM_INFO
	.align		4
.L_3695:
        /*0008*/ 	.byte	0x04, 0x17
        /*000a*/ 	.short	(.L_3697 - .L_3696)
.L_3696:
        /*000c*/ 	.word	0x00000000
        /*0010*/ 	.short	0x0000
        /*0012*/ 	.short	0x0000
        /*0014*/ 	.byte	0x00, 0xf0, 0xa1, 0x04


	//----- nvinfo : EIATTR_SPARSE_MMA_MASK
	.align		4
.L_3697:
        /*0018*/ 	.byte	0x03, 0x50
        /*001a*/ 	.short	0x0000


	//----- nvinfo : EIATTR_MAXREG_COUNT
	.align		4
        /*001c*/ 	.byte	0x03, 0x1b
        /*001e*/ 	.short	0x00ff


	//----- nvinfo : EIATTR_NUM_BARRIERS
	.align		4
        /*0020*/ 	.byte	0x02, 0x4c
        /*0022*/ 	.byte	0x01
	.zero		1


	//----- nvinfo : EIATTR_MERCURY_ISA_VERSION
	.align		4
        /*0024*/ 	.byte	0x03, 0x5f
        /*0026*/ 	.short	0x0101


	//----- nvinfo : EIATTR_COOP_GROUP_MASK_REGIDS
	.align		4
        /*0028*/ 	.byte	0x04, 0x29
        /*002a*/ 	.short	(.L_3699 - .L_3698)


	//   ....[0]....
.L_3698:
        /*002c*/ 	.word	0xffffffff


	//   ....[1]....
        /*0030*/ 	.word	0xffffffff


	//   ....[2]....
        /*0034*/ 	.word	0xffffffff


	//   ....[3]....
        /*0038*/ 	.word	0xffffffff


	//   ....[4]....
        /*003c*/ 	.word	0xffffffff


	//   ....[5]....
        /*0040*/ 	.word	0xffffffff


	//   ....[6]....
        /*0044*/ 	.word	0xffffffff


	//   ....[7]....
        /*0048*/ 	.word	0xffffffff


	//   ....[8]....
        /*004c*/ 	.word	0xffffffff


	//   ....[9]....
        /*0050*/ 	.word	0xffffffff


	//----- nvinfo : EIATTR_COOP_GROUP_INSTR_OFFSETS
	.align		4
.L_3699:
        /*0054*/ 	.byte	0x04, 0x28
        /*0056*/ 	.short	(.L_3701 - .L_3700)


	//   ....[0]....
.L_3700:
        /*0058*/ 	.word	0x00002540


	//   ....[1]....
        /*005c*/ 	.word	0x00002580


	//   ....[2]....
        /*0060*/ 	.word	0x000025e0


	//   ....[3]....
        /*0064*/ 	.word	0x00002600


	//   ....[4]....
        /*0068*/ 	.word	0x00002660


	//   ....[5]....
        /*006c*/ 	.word	0x00002680


	//   ....[6]....
        /*0070*/ 	.word	0x000026c0


	//   ....[7]....
        /*0074*/ 	.word	0x000026d0


	//   ....[8]....
        /*0078*/ 	.word	0x00002700


	//   ....[9]....
        /*007c*/ 	.word	0x00002710


	//----- nvinfo : EIATTR_VRC_CTA_INIT_COUNT
	.align		4
.L_3701:
        /*0080*/ 	.byte	0x02, 0x4a
	.zero		1
	.zero		1


	//----- nvinfo : EIATTR_EXIT_INSTR_OFFSETS
	.align		4
        /*0084*/ 	.byte	0x04, 0x1c
        /*0086*/ 	.short	(.L_3703 - .L_3702)


	//   ....[0]....
.L_3702:
        /*0088*/ 	.word	0x0000e9f0


	//----- nvinfo : EIATTR_MAX_THREADS
	.align		4
.L_3703:
        /*008c*/ 	.byte	0x04, 0x05
        /*008e*/ 	.short	(.L_3705 - .L_3704)
.L_3704:
        /*0090*/ 	.word	0x00000100
        /*0094*/ 	.word	0x00000001
        /*0098*/ 	.word	0x00000001


	//----- nvinfo : EIATTR_CRS_STACK_SIZE
	.align		4
.L_3705:
        /*009c*/ 	.byte	0x04, 0x1e
        /*009e*/ 	.short	(.L_3707 - .L_3706)
.L_3706:
        /*00a0*/ 	.word	0x00000000


	//----- nvinfo : EIATTR_CBANK_PARAM_SIZE
	.align		4
.L_3707:
        /*00a4*/ 	.byte	0x03, 0x19
        /*00a6*/ 	.short	0x0128


	//----- nvinfo : EIATTR_PARAM_CBANK
	.align		4
        /*00a8*/ 	.byte	0x04, 0x0a
        /*00aa*/ 	.short	(.L_3709 - .L_3708)
	.align		4
.L_3708:
        /*00ac*/ 	.word	index@(.nv.constant0._ZN10layer_norm13ln_bwd_kernelINS_13Kernel_traitsI6__halfS2_fS2_fjLj7168ELj1ELj1ELj8ELj8ENS_18Kernel_traits_baseILj7168ES2_S2_fS2_fjLj256EEEEELb1ELb1ELb1ELb1EEEvNS_9BwdParamsE)
        /*00b0*/ 	.short	0x0380
        /*00b2*/ 	.short	0x0128


	//----- nvinfo : EIATTR_SW_WAR
	.align		4
.L_3709:
        /*00b4*/ 	.byte	0x04, 0x36
        /*00b6*/ 	.short	(.L_3711 - .L_3710)
.L_3710:
        /*00b8*/ 	.word	0x00000008
.L_3711:


//--------------------- .nv.info._ZN10layer_norm13ln_bwd_kernelINS_13Kernel_traitsIf6__halffS2_fjLj7168ELj1ELj1ELj8ELj8ENS_18Kernel_traits_baseILj7168EfS2_fS2_fjLj256EEEEELb0ELb0ELb0ELb0EEEvNS_9BwdParamsE --------------------------
	.section	.nv.info._ZN10layer_norm13ln_bwd_kernelINS_13Kernel_traitsIf6__halffS2_fjLj7168ELj1ELj1ELj8ELj8ENS_18Kernel_traits_baseILj7168EfS2_fS2_fjLj256EEEEELb0ELb0ELb0ELb0EEEvNS_9BwdParamsE,"",@"SHT_CUDA_INFO"
	.sectionflags	@""
	.align	4


	//----- nvinfo : EIATTR_CUDA_API_VERSION
	.align		4
        /*0000*/ 	.byte	0x04, 0x37
        /*0002*/ 	.short	(.L_3713 - .L_3712)
.L_3712:
        /*0004*/ 	.word	0x00000082


	//----- nvinfo : EIATTR_KPARAM_INFO
	.align		4
.L_3713:
        /*0008*/ 	.byte	0x04, 0x17
        /*000a*/ 	.short	(.L_3715 - .L_3714)
.L_3714:
        /*000c*/ 	.word	0x00000000
        /*0010*/ 	.short	0x0000
        /*0012*/ 	.short	0x0000
        /*0014*/ 	.byte	0x00, 0xf0, 0xa1, 0x04


	//----- nvinfo : EIATTR_SPARSE_MMA_MASK
	.align		4
.L_3715:
        /*0018*/ 	.byte	0x03, 0x50
        /*001a*/ 	.short	0x0000


	//----- nvinfo : EIATTR_MAXREG_COUNT
	.align		4
        /*001c*/ 	.byte	0x03, 0x1b
        /*001e*/ 	.short	0x00ff


	//----- nvinfo : EIATTR_NUM_BARRIERS
	.align		4
        /*0020*/ 	.byte	0x02, 0x4c
        /*0022*/ 	.byte	0x01
	.zero		1


	//----- nvinfo : EIATTR_MERCURY_ISA_VERSION
	.align		4
        /*0024*/ 	.byte	0x03, 0x5f
        /*0026*/ 	.short	0x0101


	//----- nvinfo : EIATTR_COOP_GROUP_MASK_REGIDS
	.align		4
        /*0028*/ 	.byte	0x04, 0x29
        /*002a*/ 	.short	(.L_3717 - .L_3716)


	//   ....[0]....
.L_3716:
        /*002c*/ 	.word	0xffffffff


	//   ....[1]....
        /*0030*/ 	.word	0xffffffff


	//   ....[2]....
        /*0034*/ 	.word	0xffffffff


	//   ....[3]....
        /*0038*/ 	.word	0xffffffff


	//   ....[4]....
        /*003c*/ 	.word	0xffffffff


	//   ....[5]....
        /*0040*/ 	.word	0xffffffff


	//   ....[6]....
        /*0044*/ 	.word	0xffffffff


	//   ....[7]....
        /*0048*/ 	.word	0xffffffff


	//   ....[8]....
        /*004c*/ 	.word	0xffffffff


	//   ....[9]....
        /*0050*/ 	.word	0xffffffff


	//----- nvinfo : EIATTR_COOP_GROUP_INSTR_OFFSETS
	.align		4
.L_3717:
        /*0054*/ 	.byte	0x04, 0x28
        /*0056*/ 	.short	(.L_3719 - .L_3718)


	//   ....[0]....
.L_3718:
        /*0058*/ 	.word	0x00001f50


	//   ....[1]....
        /*005c*/ 	.word	0x00001f80


	//   ....[2]....
        /*0060*/ 	.word	0x00001fb0


	//   ....[3]....
        /*0064*/ 	.word	0x00001fc0


	//   ....[4]....
        /*0068*/ 	.word	0x00001ff0


	//   ....[5]....
        /*006c*/ 	.word	0x00002000


	//   ....[6]....
        /*0070*/ 	.word	0x00002030


	//   ....[7]....
        /*0074*/ 	.word	0x00002040


	//   ....[8]....
        /*0078*/ 	.word	0x00002070


	//   ....[9]....
        /*007c*/ 	.word	0x00002080


	//----- nvinfo : EIATTR_VRC_CTA_INIT_COUNT
	.align		4
.L_3719:
        /*0080*/ 	.byte	0x02, 0x4a
	.zero		1
	.zero		1


	//----- nvinfo : EIATTR_EXIT_INSTR_OFFSETS
	.align		4
        /*0084*/ 	.byte	0x04, 0x1c
        /*0086*/ 	.short	(.L_3721 - .L_3720)


	//   ....[0]....
.L_3720:
        /*0088*/ 	.word	0x00006040


	//   ....[1]....
        /*008c*/ 	.word	0x000060c0


	//----- nvinfo : EIATTR_MAX_THREADS
	.align		4
.L_3721:
        /*0090*/ 	.byte	0x04, 0x05
        /*0092*/ 	.short	(.L_3723 - .L_3722)
.L_3722:
        /*0094*/ 	.word	0x00000100
        /*0098*/ 	.word	0x00000001
        /*009c*/ 	.word	0x00000001


	//----- nvinfo : EIATTR_CRS_STACK_SIZE
	.align		4
.L_3723:
        /*00a0*/ 	.byte	0x04, 0x1e
        /*00a2*/ 	.short	(.L_3725 - .L_3724)
.L_3724:
        /*00a4*/ 	.word	0x00000000


	//----- nvinfo : EIATTR_CBANK_PARAM_SIZE
	.align		4
.L_3725:
        /*00a8*/ 	.byte	0x03, 0x19
        /*00aa*/ 	.short	0x0128


	//----- nvinfo : EIATTR_PARAM_CBANK
	.align		4
        /*00ac*/ 	.byte	0x04, 0x0a
        /*00ae*/ 	.short	(.L_3727 - .L_3726)
	.align		4
.L_3726:
        /*00b0*/ 	.word	index@(.nv.constant0._ZN10layer_norm13ln_bwd_kernelINS_13Kernel_traitsIf6__halffS2_fjLj7168ELj1ELj1ELj8ELj8ENS_18Kernel_traits_baseILj7168EfS2_fS2_fjLj256EEEEELb0ELb0ELb0ELb0EEEvNS_9BwdParamsE)
        /*00b4*/ 	.short	0x0380
        /*00b6*/ 	.short	0x0128


	//----- nvinfo : EIATTR_SW_WAR
	.align		4
.L_3727:
        /*00b8*/ 	.byte	0x04, 0x36
        /*00ba*/ 	.short	(.L_3729 - .L_3728)
.L_3728:
        /*00bc*/ 	.word	0x00000008
.L_3729:


//--------------------- .nv.info._ZN10layer_norm13ln_bwd_kernelINS_13Kernel_traitsIf6__halffS2_fjLj7168ELj1ELj1ELj8ELj8ENS_18Kernel_traits_baseILj7168EfS2_fS2_fjLj256EEEEELb0ELb0ELb0ELb1EEEvNS_9BwdParamsE --------------------------
	.section	.nv.info._ZN10layer_norm13ln_bwd_kernelINS_13Kernel_traitsIf6__halffS2_fjLj7168ELj1ELj1ELj8ELj8ENS_18Kernel_traits_baseILj7168EfS2_fS2_fjLj256EEEEELb0ELb0ELb0ELb1EEEvNS_9BwdParamsE,"",@"SHT_CUDA_INFO"
	.sectionflags	@""
	.align	4


	//----- nvinfo : EIATTR_CUDA_API_VERSION
	.align		4
        /*0000*/ 	.byte	0x04, 0x37
        /*0002*/ 	.short	(.L_3731 - .L_3730)
.L_3730:
        /*0004*/ 	.word	0x00000082


	//----- nvinfo : EIATTR_KPARAM_INFO
	.align		4
.L_3731:
        /*0008*/ 	.byte	0x04, 0x17
        /*000a*/ 	.short	(.L_3733 - .L_3732)
.L_3732:
        /*000c*/ 	.word	0x00000000
        /*0010*/ 	.short	0x0000
        /*0012*/ 	.short	0x0000
        /*0014*/ 	.byte	0x00, 0xf0, 0xa1, 0x04


	//----- nvinfo : EIATTR_SPARSE_MMA_MASK
	.align		4
.L_3733:
        /*0018*/ 	.byte	0x03, 0x50
        /*001a*/ 	.short	0x0000


	//----- nvinfo : EIATTR_MAXREG_COUNT
	.align		4
        /*001c*/ 	.byte	0x03, 0x1b
        /*001e*/ 	.short	0x00ff


	//----- nvinfo : EIATTR_NUM_BARRIERS
	.align		4
        /*0020*/ 	.byte	0x02, 0x4c
        /*0022*/ 	.byte	0x01
	.zero		1


	//----- nvinfo : EIATTR_MERCURY_ISA_VERSION
	.align		4
        /*0024*/ 	.byte	0x03, 0x5f
        /*0026*/ 	.short	0x0101


	//----- nvinfo : EIATTR_COOP_GROUP_MASK_REGIDS
	.align		4
        /*0028*/ 	.byte	0x04, 0x29
        /*002a*/ 	.short	(.L_3735 - .L_3734)


	//   ....[0]....
.L_3734:
        /*002c*/ 	.word	0xffffffff


	//   ....[1]....
        /*0030*/ 	.word	0xffffffff


	//   ....[2]....
        /*0034*/ 	.word	0xffffffff


	//   ....[3]....
        /*0038*/ 	.word	0xffffffff


	//   ....[4]....
        /*003c*/ 	.word	0xffffffff


	//   ....[5]....
        /*0040*/ 	.word	0xffffffff


	//   ....[6]....
        /*0044*/ 	.word	0xffffffff


	//   ....[7]....
        /*0048*/ 	.word	0xffffffff


	//   ....[8]....
        /*004c*/ 	.word	0xffffffff


	//   ....[9]....
        /*0050*/ 	.word	0xffffffff


	//----- nvinfo : EIATTR_COOP_GROUP_INSTR_OFFSETS
	.align		4
.L_3735:
        /*0054*/ 	.byte	0x04, 0x28
        /*0056*/ 	.short	(.L_3737 - .L_3736)


	//   ....[0]....
.L_3736:
        /*0058*/ 	.word	0x00001610


	//   ....[1]....
        /*005c*/ 	.word	0x00001620


	//   ....[2]....
        /*0060*/ 	.word	0x00001650


	//   ....[3]....
        /*0064*/ 	.word	0x00001660


	//   ....[4]....
        /*0068*/ 	.word	0x00001690


	//   ....[5]....
        /*006c*/ 	.word	0x000016a0


	//   ....[6]....
        /*0070*/ 	.word	0x000016d0


	//   ....[7]....
        /*0074*/ 	.word	0x000016e0


	//   ....[8]....
        /*0078*/ 	.word	0x00001720


	//   ....[9]....
        /*007c*/ 	.word	0x00001730


	//----- nvinfo : EIATTR_VRC_CTA_INIT_COUNT
	.align		4
.L_3737:
        /*0080*/ 	.byte	0x02, 0x4a
	.zero		1
	.zero		1


	//----- nvinfo : EIATTR_EXIT_INSTR_OFFSETS
	.align		4
        /*0084*/ 	.byte	0x04, 0x1c
        /*0086*/ 	.short	(.L_3739 - .L_3738)


	//   ....[0]....
.L_3738:
        /*0088*/ 	.word	0x00005390


	//----- nvinfo : EIATTR_MAX_THREADS
	.align		4
.L_3739:
        /*008c*/ 	.byte	0x04, 0x05
        /*008e*/ 	.short	(.L_3741 - .L_3740)
.L_3740:
        /*0090*/ 	.word	0x00000100
        /*0094*/ 	.word	0x00000001
        /*0098*/ 	.word	0x00000001


	//----- nvinfo : EIATTR_CRS_STACK_SIZE
	.align		4
.L_3741:
        /*009c*/ 	.byte	0x04, 0x1e
        /*009e*/ 	.short	(.L_3743 - .L_3742)
.L_3742:
        /*00a0*/ 	.word	0x00000000


	//----- nvinfo : EIATTR_CBANK_PARAM_SIZE
	.align		4
.L_3743:
        /*00a4*/ 	.byte	0x03, 0x19
        /*00a6*/ 	.short	0x0128


	//----- nvinfo : EIATTR_PARAM_CBANK
	.align		4
        /*00a8*/ 	.byte	0x04, 0x0a
        /*00aa*/ 	.short	(.L_3745 - .L_3744)
	.align		4
.L_3744:
        /*00ac*/ 	.word	index@(.nv.constant0._ZN10layer_norm13ln_bwd_kernelINS_13Kernel_traitsIf6__halffS2_fjLj7168ELj1ELj1ELj8ELj8ENS_18Kernel_traits_baseILj7168EfS2_fS2_fjLj256EEEEELb0ELb0ELb0ELb1EEEvNS_9BwdParamsE)
        /*00b0*/ 	.short	0x0380
        /*00b2*/ 	.short	0x0128


	//----- nvinfo : EIATTR_SW_WAR
	.align		4
.L_3745:
        /*00b4*/ 	.byte	0x04, 0x36
        /*00b6*/ 	.short	(.L_3747 - .L_3746)
.L_3746:
        /*00b8*/ 	.word	0x00000008
.L_3747:


//--------------------- .nv.info._ZN10layer_norm13ln_bwd_kernelINS_13Kernel_traitsIf6__halffS2_fjLj7168ELj1ELj1ELj8ELj8ENS_18Kernel_traits_baseILj7168EfS2_fS2_fjLj256EEEEELb0ELb0ELb1ELb0EEEvNS_9BwdParamsE --------------------------
	.section	.nv.info._ZN10layer_norm13ln_bwd_kernelINS_13Kernel_traitsIf6__halffS2_fjLj7168ELj1ELj1ELj8ELj8ENS_18Kernel_traits_baseILj7168EfS2_fS2_fjLj256EEEEELb0ELb0ELb1ELb0EEEvNS_9BwdParamsE,"",@"SHT_CUDA_INFO"
	.sectionflags	@""
	.align	4


	//----- nvinfo : EIATTR_CUDA_API_VERSION
	.align		4
        /*0000*/ 	.byte	0x04, 0x37
        /*0002*/ 	.short	(.L_3749 - .L_3748)
.L_3748:
        /*0004*/ 	.word	0x00000082


	//----- nvinfo : EIATTR_KPARAM_INFO
	.align		4
.L_3749:
        /*0008*/ 	.byte	0x04, 0x17
        /*000a*/ 	.short	(.L_3751 - .L_3750)
.L_3750:
        /*000c*/ 	.word	0x00000000
        /*0010*/ 	.short	0x0000
        /*0012*/ 	.short	0x0000
        /*0014*/ 	.byte	0x00, 0xf0, 0xa1, 0x04


	//----- nvinfo : EIATTR_SPARSE_MMA_MASK
	.align		4
.L_3751:
        /*0018*/ 	.byte	0x03, 0x50
        /*001a*/ 	.short	0x0000


	//----- nvinfo : EIATTR_MAXREG_COUNT
	.align		4
        /*001c*/ 	.byte	0x03, 0x1b
        /*001e*/ 	.short	0x00ff


	//----- nvinfo : EIATTR_NUM_BARRIERS
	.align		4
        /*0020*/ 	.byte	0x02, 0x4c
        /*0022*/ 	.byte	0x01
	.zero		1


	//----- nvinfo : EIATTR_MERCURY_ISA_VERSION
	.align		4
        /*0024*/ 	.byte	0x03, 0x5f
        /*0026*/ 	.short	0x0101


	//----- nvinfo : EIATTR_COOP_GROUP_MASK_REGIDS
	.align		4
        /*0028*/ 	.byte	0x04, 0x29
        /*002a*/ 	.short	(.L_3753 - .L_3752)


	//   ....[0]....
.L_3752:
        /*002c*/ 	.word	0xffffffff


	//   ....[1]....
        /*0030*/ 	.word	0xffffffff


	//   ....[2]....
        /*0034*/ 	.word	0xffffffff


	//   ....[3]....
        /*0038*/ 	.word	0xffffffff


	//   ....[4]....
        /*003c*/ 	.word	0xffffffff


	//   ....[5]....
        /*0040*/ 	.word	0xffffffff


	//   ....[6]....
        /*0044*/ 	.word	0xffffffff


	//   ....[7]....
        /*0048*/ 	.word	0xffffffff


	//   ....[8]....
        /*004c*/ 	.word	0xffffffff


	//   ....[9]....
        /*0050*/ 	.word	0xffffffff


	//----- nvinfo : EIATTR_COOP_GROUP_INSTR_OFFSETS
	.align		4
.L_3753:
        /*0054*/ 	.byte	0x04, 0x28
        /*0056*/ 	.short	(.L_3755 - .L_3754)


	//   ....[0]....
.L_3754:
        /*0058*/ 	.word	0x000022f0


	//   ....[1]....
        /*005c*/ 	.word	0x00002320


	//   ....[2]....
        /*0060*/ 	.word	0x00002350


	//   ....[3]....
        /*0064*/ 	.word	0x00002360


	//   ....[4]....
        /*0068*/ 	.word	0x00002390


	//   ....[5]....
        /*006c*/ 	.word	0x000023a0


	//   ....[6]....
        /*0070*/ 	.word	0x000023d0


	//   ....[7]....
        /*0074*/ 	.word	0x000023e0


	//   ....[8]....
        /*0078*/ 	.word	0x00002410


	//   ....[9]....
        /*007c*/ 	.word	0x00002420


	//----- nvinfo : EIATTR_VRC_CTA_INIT_COUNT
	.align		4
.L_3755:
        /*0080*/ 	.byte	0x02, 0x4a
	.zero		1
	.zero		1


	//----- nvinfo : EIATTR_EXIT_INSTR_OFFSETS
	.align		4
        /*0084*/ 	.byte	0x04, 0x1c
        /*0086*/ 	.short	(.L_3757 - .L_3756)


	//   ....[0]....
.L_3756:
        /*0088*/ 	.word	0x00007710


	//   ....[1]....
        /*008c*/ 	.word	0x00007790


	//----- nvinfo : EIATTR_MAX_THREADS
	.align		4
.L_3757:
        /*0090*/ 	.byte	0x04, 0x05
        /*0092*/ 	.short	(.L_3759 - .L_3758)
.L_3758:
        /*0094*/ 	.word	0x00000100
        /*0098*/ 	.word	0x00000001
        /*009c*/ 	.word	0x00000001


	//----- nvinfo : EIATTR_CRS_STACK_SIZE
	.align		4
.L_3759:
        /*00a0*/ 	.byte	0x04, 0x1e
        /*00a2*/ 	.short	(.L_3761 - .L_3760)
.L_3760:
        /*00a4*/ 	.word	0x00000000


	//----- nvinfo : EIATTR_CBANK_PARAM_SIZE
	.align		4
.L_3761:
        /*00a8*/ 	.byte	0x03, 0x19
        /*00aa*/ 	.short	0x0128


	//----- nvinfo : EIATTR_PARAM_CBANK
	.align		4
        /*00ac*/ 	.byte	0x04, 0x0a
        /*00ae*/ 	.short	(.L_3763 - .L_3762)
	.align		4
.L_3762:
        /*00b0*/ 	.word	index@(.nv.constant0._ZN10layer_norm13ln_bwd_kernelINS_13Kernel_traitsIf6__halffS2_fjLj7168ELj1ELj1ELj8ELj8ENS_18Kernel_traits_baseILj7168EfS2_fS2_fjLj256EEEEELb0ELb0ELb1ELb0EEEvNS_9BwdParamsE)
        /*00b4*/ 	.short	0x0380
        /*00b6*/ 	.short	0x0128


	//----- nvinfo : EIATTR_SW_WAR
	.align		4
.L_3763:
        /*00b8*/ 	.byte	0x04, 0x36
        /*00ba*/ 	.short	(.L_3765 - .L_3764)
.L_3764:
        /*00bc*/ 	.word	0x00000008
.L_3765:


//--------------------- .nv.info._ZN10layer_norm13ln_bwd_kernelINS_13Kernel_traitsIf6__halffS2_fjLj7168ELj1ELj1ELj8ELj8ENS_18Kernel_traits_baseILj7168EfS2_fS2_fjLj256EEEEELb0ELb0ELb1ELb1EEEvNS_9BwdParamsE --------------------------
	.section	.nv.info._ZN10layer_norm13ln_bwd_kernelINS_13Kernel_traitsIf6__halffS2_fjLj7168ELj1ELj1ELj8ELj8ENS_18Kernel_traits_baseILj7168EfS2_fS2_fjLj256EEEEELb0ELb0ELb1ELb1EEEvNS_9BwdParamsE,"",@"SHT_CUDA_INFO"
	.sectionflags	@""
	.align	4


	//----- nvinfo : EIATTR_CUDA_API_VERSION
	.align		4
        /*0000*/ 	.byte	0x04, 0x37
        /*0002*/ 	.short	(.L_3767 - .L_3766)
.L_3766:
        /*0004*/ 	.word	0x00000082


	//----- nvinfo : EIATTR_KPARAM_INFO
	.align		4
.L_3767:
        /*0008*/ 	.byte	0x04, 0x17
        /*000a*/ 	.short	(.L_3769 - .L_3768)
.L_3768:
        /*000c*/ 	.word	0x00000000
        /*0010*/ 	.short	0x0000
        /*0012*/ 	.short	0x0000
        /*0014*/ 	.byte	0x00, 0xf0, 0xa1, 0x04


	//----- nvinfo : EIATTR_SPARSE_MMA_MASK
	.align		4
.L_3769:
        /*0018*/ 	.byte	0x03, 0x50
        /*001a*/ 	.short	0x0000


	//----- nvinfo : EIATTR_MAXREG_COUNT
	.align		4
        /*001c*/ 	.byte	0x03, 0x1b
        /*001e*/ 	.short	0x00ff


	//----- nvinfo : EIATTR_NUM_BARRIERS
	.align		4
        /*0020*/ 	.byte	0x02, 0x4c
        /*0022*/ 	.byte	0x01
	.zero		1


	//----- nvinfo : EIATTR_MERCURY_ISA_VERSION
	.align		4
        /*0024*/ 	.byte	0x03, 0x5f
        /*0026*/ 	.short	0x0101


	//----- nvinfo : EIATTR_COOP_GROUP_MASK_REGIDS
	.align		4
        /*0028*/ 	.byte	0x04, 0x29
        /*002a*/ 	.short	(.L_3771 - .L_3770)


	//   ....[0]....
.L_3770:
        /*002c*/ 	.word	0xffffffff


	//   ....[1]....
        /*0030*/ 	.word	0xffffffff


	//   ....[2]....
        /*0034*/ 	.word	0xffffffff


	//   ....[3]....
        /*0038*/ 	.word	0xffffffff


	//   ....[4]....
        /*003c*/ 	.word	0xffffffff


	//   ....[5]....
        /*0040*/ 	.word	0xffffffff


	//   ....[6]....
        /*0044*/ 	.word	0xffffffff


	//   ....[7]....
        /*0048*/ 	.word	0xffffffff


	//   ....[8]....
        /*004c*/ 	.word	0xffffffff


	//   ....[9]....
        /*0050*/ 	.word	0xffffffff


	//----- nvinfo : EIATTR_COOP_GROUP_INSTR_OFFSETS
	.align		4
.L_3771:
        /*0054*/ 	.byte	0x04, 0x28
        /*0056*/ 	.short	(.L_3773 - .L_3772)


	//   ....[0]....
.L_3772:
        /*0058*/ 	.word	0x00001ad0


	//   ....[1]....
        /*005c*/ 	.word	0x00001af0


	//   ....[2]....
        /*0060*/ 	.word	0x00001b30


	//   ....[3]....
        /*0064*/ 	.word	0x00001b40


	//   ....[4]....
        /*0068*/ 	.word	0x00001b70


	//   ....[5]....
        /*006c*/ 	.word	0x00001b90


	//   ....[6]....
        /*0070*/ 	.word	0x00001bc0


	//   ....[7]....
        /*0074*/ 	.word	0x00001bd0


	//   ....[8]....
        /*0078*/ 	.word	0x00001c00


	//   ....[9]....
        /*007c*/ 	.word	0x00001c10


	//----- nvinfo : EIATTR_VRC_CTA_INIT_COUNT
	.align		4
.L_3773:
        /*0080*/ 	.byte	0x02, 0x4a
	.zero		1
	.zero		1


	//----- nvinfo : EIATTR_EXIT_INSTR_OFFSETS
	.align		4
        /*0084*/ 	.byte	0x04, 0x1c
        /*0086*/ 	.short	(.L_3775 - .L_3774)


	//   ....[0]....
.L_3774:
        /*0088*/ 	.word	0x00006c80


	//----- nvinfo : EIATTR_MAX_THREADS
	.align		4
.L_3775:
        /*008c*/ 	.byte	0x04, 0x05
        /*008e*/ 	.short	(.L_3777 - .L_3776)
.L_3776:
        /*0090*/ 	.word	0x00000100
        /*0094*/ 	.word	0x00000001
        /*0098*/ 	.word	0x00000001


	//----- nvinfo : EIATTR_CRS_STACK_SIZE
	.align		4
.L_3777:
        /*009c*/ 	.byte	0x04, 0x1e
        /*009e*/ 	.short	(.L_3779 - .L_3778)
.L_3778:
        /*00a0*/ 	.word	0x00000000


	//----- nvinfo : EIATTR_CBANK_PARAM_SIZE
	.align		4
.L_3779:
        /*00a4*/ 	.byte	0x03, 0x19
        /*00a6*/ 	.short	0x0128


	//----- nvinfo : EIATTR_PARAM_CBANK
	.align		4
        /*00a8*/ 	.byte	0x04, 0x0a
        /*00aa*/ 	.short	(.L_3781 - .L_3780)
	.align		4
.L_3780:
        /*00ac*/ 	.word	index@(.nv.constant0._ZN10layer_norm13ln_bwd_kernelINS_13Kernel_traitsIf6__halffS2_fjLj7168ELj1ELj1ELj8ELj8ENS_18Kernel_traits_baseILj7168EfS2_fS2_fjLj256EEEEELb0ELb0ELb1ELb1EEEvNS_9BwdParamsE)
        /*00b0*/ 	.short	0x0380
        /*00b2*/ 	.short	0x0128


	//----- nvinfo : EIATTR_SW_WAR
	.align		4
.L_3781:
        /*00b4*/ 	.byte	0x04, 0x36
        /*00b6*/ 	.short	(.L_3783 - .L_3782)
.L_3782:
        /*00b8*/ 	.word	0x00000008
.L_3783:


//--------------------- .nv.info._ZN10layer_norm13ln_bwd_kernelINS_13Kernel_traitsIf6__halffS2_fjLj7168ELj1ELj1ELj8ELj8ENS_18Kernel_traits_baseILj7168EfS2_fS2_fjLj256EEEEELb0ELb1ELb0ELb0EEEvNS_9BwdParamsE --------------------------
	.section	.nv.info._ZN10layer_norm13ln_bwd_kernelINS_13Kernel_traitsIf6__halffS2_fjLj7168ELj1ELj1ELj8ELj8ENS_18Kernel_traits_baseILj7168EfS2_fS2_fjLj256EEEEELb0ELb1ELb0ELb0EEEvNS_9BwdParamsE,"",@"SHT_CUDA_INFO"
	.sectionflags	@""
	.align	4


	//----- nvinfo : EIATTR_CUDA_API_VERSION
	.align		4
        /*0000*/ 	.byte	0x04, 0x37
        /*0002*/ 	.short	(.L_3785 - .L_3784)
.L_3784:
        /*0004*/ 	.word	0x00000082


	//----- nvinfo : EIATTR_KPARAM_INFO
	.align		4
.L_3785:
        /*0008*/ 	.byte	0x04, 0x17
        /*000a*/ 	.short	(.L_3787 - .L_3786)
.L_3786:
        /*000c*/ 	.word	0x00000000
        /*0010*/ 	.short	0x0000
        /*0012*/ 	.short	0x0000
        /*0014*/ 	.byte	0x00, 0xf0, 0xa1, 0x04


	//----- nvinfo : EIATTR_SPARSE_MMA_MASK
	.align		4
.L_3787:
        /*0018*/ 	.byte	0x03, 0x50
        /*001a*/ 	.short	0x0000


	//----- nvinfo : EIATTR_MAXREG_COUNT
	.align		4
        /*001c*/ 	.byte	0x03, 0x1b
        /*001e*/ 	.short	0x00ff


	//----- nvinfo : EIATTR_NUM_BARRIERS
	.align		4
        /*0020*/ 	.byte	0x02, 0x4c
        /*0022*/ 	.byte	0x01
	.zero		1


	//----- nvinfo : EIATTR_MERCURY_ISA_VERSION
	.align		4
        /*0024*/ 	.byte	0x03, 0x5f
        /*0026*/ 	.short	0x0101


	//----- nvinfo : EIATTR_COOP_GROUP_MASK_REGIDS
	.align		4
        /*0028*/ 	.byte	0x04, 0x29
        /*002a*/ 	.short	(.L_3789 - .L_3788)


	//   ....[0]....
.L_3788:
        /*002c*/ 	.word	0xffffffff


	//   ....[1]....
        /*0030*/ 	.word	0xffffffff


	//   ....[2]....
        /*0034*/ 	.word	0xffffffff


	//   ....[3]....
        /*0038*/ 	.word	0xffffffff


	//   ....[4]....
        /*003c*/ 	.word	0xffffffff


	//   ....[5]....
        /*0040*/ 	.word	0xffffffff


	//   ....[6]....
        /*0044*/ 	.word	0xffffffff


	//   ....[7]....
        /*0048*/ 	.word	0xffffffff


	//   ....[8]....
        /*004c*/ 	.word	0xffffffff


	//   ....[9]....
        /*0050*/ 	.word	0xffffffff


	//----- nvinfo : EIATTR_COOP_GROUP_INSTR_OFFSETS
	.align		4
.L_3789:
        /*0054*/ 	.byte	0x04, 0x28
        /*0056*/ 	.short	(.L_3791 - .L_3790)


	//   ....[0]....
.L_3790:
        /*0058*/ 	.word	0x00002320


	//   ....[1]....
        /*005c*/ 	.word	0x00002350


	//   ....[2]....
        /*0060*/ 	.word	0x00002380


	//   ....[3]....
        /*0064*/ 	.word	0x00002390


	//   ....[4]....
        /*0068*/ 	.word	0x000023c0


	//   ....[5]....
        /*006c*/ 	.word	0x000023d0


	//   ....[6]....
        /*0070*/ 	.word	0x00002400


	//   ....[7]....
        /*0074*/ 	.word	0x00002410


	//   ....[8]....
        /*0078*/ 	.word	0x00002440


	//   ....[9]....
        /*007c*/ 	.word	0x00002450


	//----- nvinfo : EIATTR_VRC_CTA_INIT_COUNT
	.align		4
.L_3791:
        /*0080*/ 	.byte	0x02, 0x4a
	.zero		1
	.zero		1


	//----- nvinfo : EIATTR_EXIT_INSTR_OFFSETS
	.align		4
        /*0084*/ 	.byte	0x04, 0x1c
        /*0086*/ 	.short	(.L_3793 - .L_3792)


	//   ....[0]....
.L_3792:
        /*0088*/ 	.word	0x00008240


	//   ....[1]....
        /*008c*/ 	.word	0x000082e0


	//----- nvinfo : EIATTR_MAX_THREADS
	.align		4
.L_3793:
        /*0090*/ 	.byte	0x04, 0x05
        /*0092*/ 	.short	(.L_3795 - .L_3794)
.L_3794:
        /*0094*/ 	.word	0x00000100
        /*0098*/ 	.word	0x00000001
        /*009c*/ 	.word	0x00000001


	//----- nvinfo : EIATTR_CRS_STACK_SIZE
	.align		4
.L_3795:
        /*00a0*/ 	.byte	0x04, 0x1e
        /*00a2*/ 	.short	(.L_3797 - .L_3796)
.L_3796:
        /*00a4*/ 	.word	0x00000000


	//----- nvinfo : EIATTR_CBANK_PARAM_SIZE
	.align		4
.L_3797:
        /*00a8*/ 	.byte	0x03, 0x19
        /*00aa*/ 	.short	0x0128


	//----- nvinfo : EIATTR_PARAM_CBANK
	.align		4
        /*00ac*/ 	.byte	0x04, 0x0a
        /*00ae*/ 	.short	(.L_3799 - .L_3798)
	.align		4
.L_3798:
        /*00b0*/ 	.word	index@(.nv.constant0._ZN10layer_norm13ln_bwd_kernelINS_13Kernel_traitsIf6__halffS2_fjLj7168ELj1ELj1ELj8ELj8ENS_18Kernel_traits_baseILj7168EfS2_fS2_fjLj256EEEEELb0ELb1ELb0ELb0EEEvNS_9BwdParamsE)
        /*00b4*/ 	.short	0x0380
        /*00b6*/ 	.short	0x0128


	//----- nvinfo : EIATTR_SW_WAR
	.align		4
.L_3799:
        /*00b8*/ 	.byte	0x04, 0x36
        /*00ba*/ 	.short	(.L_3801 - .L_3800)
.L_3800:
        /*00bc*/ 	.word	0x00000008
.L_3801:


//--------------------- .nv.info._ZN10layer_norm13ln_bwd_kernelINS_13Kernel_traitsIf6__halffS2_fjLj7168ELj1ELj1ELj8ELj8ENS_18Kernel_traits_baseILj7168EfS2_fS2_fjLj256EEEEELb0ELb1ELb0ELb1EEEvNS_9BwdParamsE --------------------------
	.section	.nv.info._ZN10layer_norm13ln_bwd_kernelINS_13Kernel_traitsIf6__halffS2_fjLj7168ELj1ELj1ELj8ELj8ENS_18Kernel_traits_baseILj7168EfS2_fS2_fjLj256EEEEELb0ELb1ELb0ELb1EEEvNS_9BwdParamsE,"",@"SHT_CUDA_INFO"
	.sectionflags	@""
	.align	4


	//----- nvinfo : EIATTR_CUDA_API_VERSION
	.align		4
        /*0000*/ 	.byte	0x04, 0x37
        /*0002*/ 	.short	(.L_3803 - .L_3802)
.L_3802:
        /*0004*/ 	.word	0x00000082


	//----- nvinfo : EIATTR_KPARAM_INFO
	.align		4
.L_3803:
        /*0008*/ 	.byte	0x04, 0x17
        /*000a*/ 	.short	(.L_3805 - .L_3804)
.L_3804:
        /*000c*/ 	.word	0x00000000
        /*0010*/ 	.short	0x0000
        /*0012*/ 	.short	0x0000
        /*0014*/ 	.byte	0x00, 0xf0, 0xa1, 0x04


	//----- nvinfo : EIATTR_SPARSE_MMA_MASK
	.align		4
.L_3805:
        /*0018*/ 	.byte	0x03, 0x50
        /*001a*/ 	.short	0x0000


	//----- nvinfo : EIATTR_MAXREG_COUNT
	.align		4
        /*001c*/ 	.byte	0x03, 0x1b
        /*001e*/ 	.short	0x00ff


	//----- nvinfo : EIATTR_NUM_BARRIERS
	.align		4
        /*0020*/ 	.byte	0x02, 0x4c
        /*0022*/ 	.byte	0x01
	.zero		1


	//----- nvinfo : EIATTR_MERCURY_ISA_VERSION
	.align		4
        /*0024*/ 	.byte	0x03, 0x5f
        /*0026*/ 	.short	0x0101


	//----- nvinfo : EIATTR_COOP_GROUP_MASK_REGIDS
	.align		4
        /*0028*/ 	.byte	0x04, 0x29
        /*002a*/ 	.short	(.L_3807 - .L_3806)


	//   ....[0]....
.L_3806:
        /*002c*/ 	.word	0xffffffff


	//   ....[1]....
        /*0030*/ 	.word	0xffffffff


	//   ....[2]....
        /*0034*/ 	.word	0xffffffff


	//   ....[3]....
        /*0038*/ 	.word	0xffffffff


	//   ....[4]....
        /*003c*/ 	.word	0xffffffff


	//   ....[5]....
        /*0040*/ 	.word	0xffffffff


	//   ....[6]....
        /*0044*/ 	.word	0xffffffff


	//   ....[7]....
        /*0048*/ 	.word	0xffffffff


	//   ....[8]....
        /*004c*/ 	.word	0xffffffff


	//   ....[9]....
        /*0050*/ 	.word	0xffffffff


	//----- nvinfo : EIATTR_COOP_GROUP_INSTR_OFFSETS
	.align		4
.L_3807:
        /*0054*/ 	.byte	0x04, 0x28
        /*0056*/ 	.short	(.L_3809 - .L_3808)


	//   ....[0]....
.L_3808:
        /*0058*/ 	.word	0x00001a10


	//   ....[1]....
        /*005c*/ 	.word	0x00001ad0


	//   ....[2]....
        /*0060*/ 	.word	0x00001ae0


	//   ....[3]....
        /*0064*/ 	.word	0x00001b10


	//   ....[4]....
        /*0068*/ 	.word	0x00001b20


	//   ....[5]....
        /*006c*/ 	.word	0x00001b50


	//   ....[6]....
        /*0070*/ 	.word	0x00001b60


	//   ....[7]....
        /*0074*/ 	.word	0x00001ba0


	//   ....[8]....
        /*0078*/ 	.word	0x00001bd0


	//   ....[9]....
        /*007c*/ 	.word	0x00001c00


	//----- nvinfo : EIATTR_VRC_CTA_INIT_COUNT
	.align		4
.L_3809:
        /*0080*/ 	.byte	0x02, 0x4a
	.zero		1
	.zero		1


	//----- nvinfo : EIATTR_EXIT_INSTR_OFFSETS
	.align		4
        /*0084*/ 	.byte	0x04, 0x1c
        /*0086*/ 	.short	(.L_3811 - .L_3810)


	//   ....[0]....
.L_3810:
        /*0088*/ 	.word	0x00007650


	//----- nvinfo : EIATTR_MAX_THREADS
	.align		4
.L_3811:
        /*008c*/ 	.byte	0x04, 0x05
        /*008e*/ 	.short	(.L_3813 - .L_3812)
.L_3812:
        /*0090*/ 	.word	0x00000100
        /*0094*/ 	.word	0x00000001
        /*0098*/ 	.word	0x00000001


	//----- nvinfo : EIATTR_CRS_STACK_SIZE
	.align		4
.L_3813:
        /*009c*/ 	.byte	0x04, 0x1e
        /*009e*/ 	.short	(.L_3815 - .L_3814)
.L_3814:
        /*00a0*/ 	.word	0x00000000


	//----- nvinfo : EIATTR_CBANK_PARAM_SIZE
	.align		4
.L_3815:
        /*00a4*/ 	.byte	0x03, 0x19
        /*00a6*/ 	.short	0x0128


	//----- nvinfo : EIATTR_PARAM_CBANK
	.align		4
        /*00a8*/ 	.byte	0x04, 0x0a
        /*00aa*/ 	.short	(.L_3817 - .L_3816)
	.align		4
.L_3816:
        /*00ac*/ 	.word	index@(.nv.constant0._ZN10layer_norm13ln_bwd_kernelINS_13Kernel_traitsIf6__halffS2_fjLj7168ELj1ELj1ELj8ELj8ENS_18Kernel_traits_baseILj7168EfS2_fS2_fjLj256EEEEELb0ELb1ELb0ELb1EEEvNS_9BwdParamsE)
        /*00b0*/ 	.short	0x0380
        /*00b2*/ 	.short	0x0128


	//----- nvinfo : EIATTR_SW_WAR
	.align		4
.L_3817:
        /*00b4*/ 	.byte	0x04, 0x36
        /*00b6*/ 	.short	(.L_3819 - .L_3818)
.L_3818:
        /*00b8*/ 	.word	0x00000008
.L_3819:


//--------------------- .nv.info._ZN10layer_norm13ln_bwd_kernelINS_13Kernel_traitsIf6__halffS2_fjLj7168ELj1ELj1ELj8ELj8ENS_18Kernel_traits_baseILj7168EfS2_fS2_fjLj256EEEEELb0ELb1ELb1ELb0EEEvNS_9BwdParamsE --------------------------
	.section	.nv.info._ZN10layer_norm13ln_bwd_kernelINS_13Kernel_traitsIf6__halffS2_fjLj7168ELj1ELj1ELj8ELj8ENS_18Kernel_traits_baseILj7168EfS2_fS2_fjLj256EEEEELb0ELb1ELb1ELb0EEEvNS_9BwdParamsE,"",@"SHT_CUDA_INFO"
	.sectionflags	@""
	.align	4


	//----- nvinfo : EIATTR_CUDA_API_VERSION
	.align		4
        /*0000*/ 	.byte	0x04, 0x37
        /*0002*/ 	.short	(.L_3821 - .L_3820)
.L_3820:
        /*0004*/ 	.word	0x00000082


	//----- nvinfo : EIATTR_KPARAM_INFO
	.align		4
.L_3821:
        /*0008*/ 	.byte	0x04, 0x17
        /*000a*/ 	.short	(.L_3823 - .L_3822)
.L_3822:
        /*000c*/ 	.word	0x00000000
        /*0010*/ 	.short	0x0000
        /*0012*/ 	.short	0x0000
        /*0014*/ 	.byte	0x00, 0xf0, 0xa1, 0x04


	//----- nvinfo : EIATTR_SPARSE_MMA_MASK
	.align		4
.L_3823:
        /*0018*/ 	.byte	0x03, 0x50
        /*001a*/ 	.short	0x0000


	//----- nvinfo : EIATTR_MAXREG_COUNT
	.align		4
        /*001c*/ 	.byte	0x03, 0x1b
        /*001e*/ 	.short	0x00ff


	//----- nvinfo : EIATTR_NUM_BARRIERS
	.align		4
        /*0020*/ 	.byte	0x02, 0x4c
        /*0022*/ 	.byte	0x01
	.zero		1


	//----- nvinfo : EIATTR_MERCURY_ISA_VERSION
	.align		4
        /*0024*/ 	.byte	0x03, 0x5f
        /*0026*/ 	.short	0x0101


	//----- nvinfo : EIATTR_COOP_GROUP_MASK_REGIDS
	.align		4
        /*0028*/ 	.byte	0x04, 0x29
        /*002a*/ 	.short	(.L_3825 - .L_3824)


	//   ....[0]....
.L_3824:
        /*002c*/ 	.word	0xffffffff


	//   ....[1]....
        /*0030*/ 	.word	0xffffffff


	//   ....[2]....
        /*0034*/ 	.word	0xffffffff


	//   ....[3]....
        /*0038*/ 	.word	0xffffffff


	//   ....[4]....
        /*003c*/ 	.word	0xffffffff


	//   ....[5]....
        /*0040*/ 	.word	0xffffffff


	//   ....[6]....
        /*0044*/ 	.word	0xffffffff


	//   ....[7]....
        /*0048*/ 	.word	0xffffffff


	//   ....[8]....
        /*004c*/ 	.word	0xffffffff


	//   ....[9]....
        /*0050*/ 	.word	0xffffffff


	//----- nvinfo : EIATTR_COOP_GROUP_INSTR_OFFSETS
	.align		4
.L_3825:
        /*0054*/ 	.byte	0x04, 0x28
        /*0056*/ 	.short	(.L_3827 - .L_3826)


	//   ....[0]....
.L_3826:
        /*0058*/ 	.word	0x000026c0


	//   ....[1]....
        /*005c*/ 	.word	0x000026f0


	//   ....[2]....
        /*0060*/ 	.word	0x00002720


	//   ....[3]....
        /*0064*/ 	.word	0x00002730


	//   ....[4]....
        /*0068*/ 	.word	0x00002760


	//   ....[5]....
        /*006c*/ 	.word	0x00002770


	//   ....[6]....
        /*0070*/ 	.word	0x000027a0


	//   ....[7]....
        /*0074*/ 	.word	0x000027b0


	//   ....[8]....
        /*0078*/ 	.word	0x000027e0


	//   ....[9]....
        /*007c*/ 	.word	0x000027f0


	//----- nvinfo : EIATTR_VRC_CTA_INIT_COUNT
	.align		4
.L_3827:
        /*0080*/ 	.byte	0x02, 0x4a
	.zero		1
	.zero		1


	//----- nvinfo : EIATTR_EXIT_INSTR_OFFSETS
	.align		4
        /*0084*/ 	.byte	0x04, 0x1c
        /*0086*/ 	.short	(.L_3829 - .L_3828)


	//   ....[0]....
.L_3828:
        /*0088*/ 	.word	0x00009ee0


	//   ....[1]....
        /*008c*/ 	.word	0x00009f80


	//----- nvinfo : EIATTR_MAX_THREADS
	.align		4
.L_3829:
        /*0090*/ 	.byte	0x04, 0x05
        /*0092*/ 	.short	(.L_3831 - .L_3830)
.L_3830:
        /*0094*/ 	.word	0x00000100
        /*0098*/ 	.word	0x00000001
        /*009c*/ 	.word	0x00000001


	//----- nvinfo : EIATTR_CRS_STACK_SIZE
	.align		4
.L_3831:
        /*00a0*/ 	.byte	0x04, 0x1e
        /*00a2*/ 	.short	(.L_3833 - .L_3832)
.L_3832:
        /*00a4*/ 	.word	0x00000000


	//----- nvinfo : EIATTR_CBANK_PARAM_SIZE
	.align		4
.L_3833:
        /*00a8*/ 	.byte	0x03, 0x19
        /*00aa*/ 	.short	0x0128


	//----- nvinfo : EIATTR_PARAM_CBANK
	.align		4
        /*00ac*/ 	.byte	0x04, 0x0a
        /*00ae*/ 	.short	(.L_3835 - .L_3834)
	.align		4
.L_3834:
        /*00b0*/ 	.word	index@(.nv.constant0._ZN10layer_norm13ln_bwd_kernelINS_13Kernel_traitsIf6__halffS2_fjLj7168ELj1ELj1ELj8ELj8ENS_18Kernel_traits_baseILj7168EfS2_fS2_fjLj256EEEEELb0ELb1ELb1ELb0EEEvNS_9BwdParamsE)
        /*00b4*/ 	.short	0x0380
        /*00b6*/ 	.short	0x0128


	//----- nvinfo : EIATTR_SW_WAR
	.align		4
.L_3835:
        /*00b8*/ 	.byte	0x04, 0x36
        /*00ba*/ 	.short	(.L_3837 - .L_3836)
.L_3836:
        /*00bc*/ 	.word	0x00000008
.L_3837:


//--------------------- .nv.info._ZN10layer_norm13ln_bwd_kernelINS_13Kernel_traitsIf6__halffS2_fjLj7168ELj1ELj1ELj8ELj8ENS_18Kernel_traits_baseILj7168EfS2_fS2_fjLj256EEEEELb0ELb1ELb1ELb1EEEvNS_9BwdParamsE --------------------------
	.section	.nv.info._ZN10layer_norm13ln_bwd_kernelINS_13Kernel_traitsIf6__halffS2_fjLj7168ELj1ELj1ELj8ELj8ENS_18Kernel_traits_baseILj7168EfS2_fS2_fjLj256EEEEELb0ELb1ELb1ELb1EEEvNS_9BwdParamsE,"",@"SHT_CUDA_INFO"
	.sectionflags	@""
	.align	4


	//----- nvinfo : EIATTR_CUDA_API_VERSION
	.align		4
        /*0000*/ 	.byte	0x04, 0x37
        /*0002*/ 	.short	(.L_3839 - .L_3838)
.L_3838:
        /*0004*/ 	.word	0x00000082


	//----- nvinfo : EIATTR_KPARAM_INFO
	.align		4
.L_3839:
        /*0008*/ 	.byte	0x04, 0x17
        /*000a*/ 	.short	(.L_3841 - .L_3840)
.L_3840:
        /*000c*/ 	.word	0x00000000
        /*0010*/ 	.short	0x0000
        /*0012*/ 	.short	0x0000
        /*0014*/ 	.byte	0x00, 0xf0, 0xa1, 0x04


	//----- nvinfo : EIATTR_SPARSE_MMA_MASK
	.align		4
.L_3841:
        /*0018*/ 	.byte	0x03, 0x50
        /*001a*/ 	.short	0x0000


	//----- nvinfo : EIATTR_MAXREG_COUNT
	.align		4
        /*001c*/ 	.byte	0x03, 0x1b
        /*001e*/ 	.short	0x00ff


	//----- nvinfo : EIATTR_NUM_BARRIERS
	.align		4
        /*0020*/ 	.byte	0x02, 0x4c
        /*0022*/ 	.byte	0x01
	.zero		1


	//----- nvinfo : EIATTR_MERCURY_ISA_VERSION
	.align		4
        /*0024*/ 	.byte	0x03, 0x5f
        /*0026*/ 	.short	0x0101


	//----- nvinfo : EIATTR_COOP_GROUP_MASK_REGIDS
	.align		4
        /*0028*/ 	.byte	0x04, 0x29
        /*002a*/ 	.short	(.L_3843 - .L_3842)


	//   ....[0]....
.L_3842:
        /*002c*/ 	.word	0xffffffff


	//   ....[1]....
        /*0030*/ 	.word	0xffffffff


	//   ....[2]....
        /*0034*/ 	.word	0xffffffff


	//   ....[3]....
        /*0038*/ 	.word	0xffffffff


	//   ....[4]....
        /*003c*/ 	.word	0xffffffff


	//   ....[5]....
        /*0040*/ 	.word	0xffffffff


	//   ....[6]....
        /*0044*/ 	.word	0xffffffff


	//   ....[7]....
        /*0048*/ 	.word	0xffffffff


	//   ....[8]....
        /*004c*/ 	.word	0xffffffff


	//   ....[9]....
        /*0050*/ 	.word	0xffffffff


	//----- nvinfo : EIATTR_COOP_GROUP_INSTR_OFFSETS
	.align		4
.L_3843:
        /*0054*/ 	.byte	0x04, 0x28
        /*0056*/ 	.short	(.L_3845 - .L_3844)


	//   ....[0]....
.L_3844:
        /*0058*/ 	.word	0x00001c50


	//   ....[1]....
        /*005c*/ 	.word	0x00001c90


	//   ....[2]....
        /*0060*/ 	.word	0x00001d00


	//   ....[3]....
        /*0064*/ 	.word	0x00001d10


	//   ....[4]....
        /*0068*/ 	.word	0x00001d50


	//   ....[5]....
        /*006c*/ 	.word	0x00001d60


	//   ....[6]....
        /*0070*/ 	.word	0x00001d90


	//   ....[7]....
        /*0074*/ 	.word	0x00001db0


	//   ....[8]....
        /*0078*/ 	.word	0x00001df0


	//   ....[9]....
        /*007c*/ 	.word	0x00001e10


	//----- nvinfo : EIATTR_VRC_CTA_INIT_COUNT
	.align		4
.L_3845:
        /*0080*/ 	.byte	0x02, 0x4a
	.zero		1
	.zero		1


	//----- nvinfo : EIATTR_EXIT_INSTR_OFFSETS
	.align		4
        /*0084*/ 	.byte	0x04, 0x1c
        /*0086*/ 	.short	(.L_3847 - .L_3846)


	//   ....[0]....
.L_3846:
        /*0088*/ 	.word	0x000086a0


	//----- nvinfo : EIATTR_MAX_THREADS
	.align		4
.L_3847:
        /*008c*/ 	.byte	0x04, 0x05
        /*008e*/ 	.short	(.L_3849 - .L_3848)
.L_3848:
        /*0090*/ 	.word	0x00000100
        /*0094*/ 	.word	0x00000001
        /*0098*/ 	.word	0x00000001


	//----- nvinfo : EIATTR_CRS_STACK_SIZE
	.align		4
.L_3849:
        /*009c*/ 	.byte	0x04, 0x1e
        /*009e*/ 	.short	(.L_3851 - .L_3850)
.L_3850:
        /*00a0*/ 	.word	0x00000000


	//----- nvinfo : EIATTR_CBANK_PARAM_SIZE
	.align		4
.L_3851:
        /*00a4*/ 	.byte	0x03, 0x19
        /*00a6*/ 	.short	0x0128


	//----- nvinfo : EIATTR_PARAM_CBANK
	.align		4
        /*00a8*/ 	.byte	0x04, 0x0a
        /*00aa*/ 	.short	(.L_3853 - .L_3852)
	.align		4
.L_3852:
        /*00ac*/ 	.word	index@(.nv.constant0._ZN10layer_norm13ln_bwd_kernelINS_13Kernel_traitsIf6__halffS2_fjLj7168ELj1ELj1ELj8ELj8ENS_18Kernel_traits_baseILj7168EfS2_fS2_fjLj256EEEEELb0ELb1ELb1ELb1EEEvNS_9BwdParamsE)
        /*00b0*/ 	.short	0x0380
        /*00b2*/ 	.short	0x0128


	//----- nvinfo : EIATTR_SW_WAR
	.align		4
.L_3853:
        /*00b4*/ 	.byte	0x04, 0x36
        /*00b6*/ 	.short	(.L_3855 - .L_3854)
.L_3854:
        /*00b8*/ 	.word	0x00000008
.L_3855:


//--------------------- .nv.info._ZN10layer_norm13ln_bwd_kernelINS_13Kernel_traitsIf6__halffS2_fjLj7168ELj1ELj1ELj8ELj8ENS_18Kernel_traits_baseILj7168EfS2_fS2_fjLj256EEEEELb1ELb0ELb0ELb0EEEvNS_9BwdParamsE --------------------------
	.section	.nv.info._ZN10layer_norm13ln_bwd_kernelINS_13Kernel_traitsIf6__halffS2_fjLj7168ELj1ELj1ELj8ELj8ENS_18Kernel_traits_baseILj7168EfS2_fS2_fjLj256EEEEELb1ELb0ELb0ELb0EEEvNS_9BwdParamsE,"",@"SHT_CUDA_INFO"
	.sectionflags	@""
	.align	4


	//----- nvinfo : EIATTR_CUDA_API_VERSION
	.align		4
        /*0000*/ 	.byte	0x04, 0x37
        /*0002*/ 	.short	(.L_3857 - .L_3856)
.L_3856:
        /*0004*/ 	.word	0x00000082


	//----- nvinfo : EIATTR_KPARAM_INFO
	.align		4
.L_3857:
        /*0008*/ 	.byte	0x04, 0x17
        /*000a*/ 	.short	(.L_3859 - .L_3858)
.L_3858:
        /*000c*/ 	.word	0x00000000
        /*0010*/ 	.short	0x0000
        /*0012*/ 	.short	0x0000
        /*0014*/ 	.byte	0x00, 0xf0, 0xa1, 0x04


	//----- nvinfo : EIATTR_SPARSE_MMA_MASK
	.align		4
.L_3859:
        /*0018*/ 	.byte	0x03, 0x50
        /*001a*/ 	.short	0x0000


	//----- nvinfo : EIATTR_MAXREG_COUNT
	.align		4
        /*001c*/ 	.byte	0x03, 0x1b
        /*001e*/ 	.short	0x00ff


	//----- nvinfo : EIATTR_NUM_BARRIERS
	.align		4
        /*0020*/ 	.byte	0x02, 0x4c
        /*0022*/ 	.byte	0x01
	.zero		1


	//----- nvinfo : EIATTR_MERCURY_ISA_VERSION
	.align		4
        /*0024*/ 	.byte	0x03, 0x5f
        /*0026*/ 	.short	0x0101


	//----- nvinfo : EIATTR_COOP_GROUP_MASK_REGIDS
	.align		4
        /*0028*/ 	.byte	0x04, 0x29
        /*002a*/ 	.short	(.L_3861 - .L_3860)


	//   ....[0]....
.L_3860:
        /*002c*/ 	.word	0xffffffff


	//   ....[1]....
        /*0030*/ 	.word	0xffffffff


	//   ....[2]....
        /*0034*/ 	.word	0xffffffff


	//   ....[3]....
        /*0038*/ 	.word	0xffffffff


	//   ....[4]....
        /*003c*/ 	.word	0xffffffff


	//   ....[5]....
        /*0040*/ 	.word	0xffffffff


	//   ....[6]....
        /*0044*/ 	.word	0xffffffff


	//   ....[7]....
        /*0048*/ 	.word	0xffffffff


	//   ....[8]....
        /*004c*/ 	.word	0xffffffff


	//   ....[9]....
        /*0050*/ 	.word	0xffffffff


	//----- nvinfo : EIATTR_COOP_GROUP_INSTR_OFFSETS
	.align		4
.L_3861:
        /*0054*/ 	.byte	0x04, 0x28
        /*0056*/ 	.short	(.L_3863 - .L_3862)


	//   ....[0]....
.L_3862:
        /*0058*/ 	.word	0x000020a0


	//   ....[1]....
        /*005c*/ 	.word	0x000020d0


	//   ....[2]....
        /*0060*/ 	.word	0x00002100


	//   ....[3]....
        /*0064*/ 	.word	0x00002110


	//   ....[4]....
        /*0068*/ 	.word	0x00002140


	//   ....[5]....
        /*006c*/ 	.word	0x00002150


	//   ....[6]....
        /*0070*/ 	.word	0x00002180


	//   ....[7]....
        /*0074*/ 	.word	0x00002190


	//   ....[8]....
        /*0078*/ 	.word	0x000021c0


	//   ....[9]....
        /*007c*/ 	.word	0x000021d0


	//----- nvinfo : EIATTR_VRC_CTA_INIT_COUNT
	.align		4
.L_3863:
        /*0080*/ 	.byte	0x02, 0x4a
	.zero		1
	.zero		1


	//----- nvinfo : EIATTR_EXIT_INSTR_OFFSETS
	.align		4
        /*0084*/ 	.byte	0x04, 0x1c
        /*0086*/ 	.short	(.L_3865 - .L_3864)


	//   ....[0]....
.L_3864:
        /*0088*/ 	.word	0x00007690


	//   ....[1]....
        /*008c*/ 	.word	0x00007710


	//----- nvinfo : EIATTR_MAX_THREADS
	.align		4
.L_3865:
        /*0090*/ 	.byte	0x04, 0x05
        /*0092*/ 	.short	(.L_3867 - .L_3866)
.L_3866:
        /*0094*/ 	.word	0x00000100
        /*0098*/ 	.word	0x00000001
        /*009c*/ 	.word	0x00000001


	//----- nvinfo : EIATTR_CRS_STACK_SIZE
	.align		4
.L_3867:
        /*00a0*/ 	.byte	0x04, 0x1e
        /*00a2*/ 	.short	(.L_3869 - .L_3868)
.L_3868:
        /*00a4*/ 	.word	0x00000000


	//----- nvinfo : EIATTR_CBANK_PARAM_SIZE
	.align		4
.L_3869:
        /*00a8*/ 	.byte	0x03, 0x19
        /*00aa*/ 	.short	0x0128


	//----- nvinfo : EIATTR_PARAM_CBANK
	.align		4
        /*00ac*/ 	.byte	0x04, 0x0a
        /*00ae*/ 	.short	(.L_3871 - .L_3870)
	.align		4
.L_3870:
        /*00b0*/ 	.word	index@(.nv.constant0._ZN10layer_norm13ln_bwd_kernelINS_13Kernel_traitsIf6__halffS2_fjLj7168ELj1ELj1ELj8ELj8ENS_18Kernel_traits_baseILj7168EfS2_fS2_fjLj256EEEEELb1ELb0ELb0ELb0EEEvNS_9BwdParamsE)
        /*00b4*/ 	.short	0x0380
        /*00b6*/ 	.short	0x0128


	//----- nvinfo : EIATTR_SW_WAR
	.align		4
.L_3871:
        /*00b8*/ 	.byte	0x04, 0x36
        /*00ba*/ 	.short	(.L_3873 - .L_3872)
.L_3872:
        /*00bc*/ 	.word	0x00000008
.L_3873:


//--------------------- .nv.info._ZN10layer_norm13ln_bwd_kernelINS_13Kernel_traitsIf6__halffS2_fjLj7168ELj1ELj1ELj8ELj8ENS_18Kernel_traits_baseILj7168EfS2_fS2_fjLj256EEEEELb1ELb0ELb0ELb1EEEvNS_9BwdParamsE --------------------------
	.section	.nv.info._ZN10layer_norm13ln_bwd_kernelINS_13Kernel_traitsIf6__halffS2_fjLj7168ELj1ELj1ELj8ELj8ENS_18Kernel_traits_baseILj7168EfS2_fS2_fjLj256EEEEELb1ELb0ELb0ELb1EEEvNS_9BwdParamsE,"",@"SHT_CUDA_INFO"
	.sectionflags	@""
	.align	4


	//----- nvinfo : EIATTR_CUDA_API_VERSION
	.align		4
        /*0000*/ 	.byte	0x04, 0x37
        /*0002*/ 	.short	(.L_3875 - .L_3874)
.L_3874:
        /*0004*/ 	.word	0x00000082


	//----- nvinfo : EIATTR_KPARAM_INFO
	.align		4
.L_3875:
        /*0008*/ 	.byte	0x04, 0x17
        /*000a*/ 	.short	(.L_3877 - .L_3876)
.L_3876:
        /*000c*/ 	.word	0x00000000
        /*0010*/ 	.short	0x0000
        /*0012*/ 	.short	0x0000
        /*0014*/ 	.byte	0x00, 0xf0, 0xa1, 0x04


	//----- nvinfo : EIATTR_SPARSE_MMA_MASK
	.align		4
.L_3877:
        /*0018*/ 	.byte	0x03, 0x50
        /*001a*/ 	.short	0x0000


	//----- nvinfo : EIATTR_MAXREG_COUNT
	.align		4
        /*001c*/ 	.byte	0x03, 0x1b
        /*001e*/ 	.short	0x00ff


	//----- nvinfo : EIATTR_NUM_BARRIERS
	.align		4
        /*0020*/ 	.byte	0x02, 0x4c
        /*0022*/ 	.byte	0x01
	.zero		1


	//----- nvinfo : EIATTR_MERCURY_ISA_VERSION
	.align		4
        /*0024*/ 	.byte	0x03, 0x5f
        /*0026*/ 	.short	0x0101


	//----- nvinfo : EIATTR_COOP_GROUP_MASK_REGIDS
	.align		4
        /*0028*/ 	.byte	0x04, 0x29
        /*002a*/ 	.short	(.L_3879 - .L_3878)


	//   ....[0]....
.L_3878:
        /*002c*/ 	.word	0xffffffff


	//   ....[1]....
        /*0030*/ 	.word	0xffffffff


	//   ....[2]....
        /*0034*/ 	.word	0xffffffff


	//   ....[3]....
        /*0038*/ 	.word	0xffffffff


	//   ....[4]....
        /*003c*/ 	.word	0xffffffff


	//   ....[5]....
        /*0040*/ 	.word	0xffffffff


	//   ....[6]....
        /*0044*/ 	.word	0xffffffff


	//   ....[7]....
        /*0048*/ 	.word	0xffffffff


	//   ....[8]....
        /*004c*/ 	.word	0xffffffff


	//   ....[9]....
        /*0050*/ 	.word	0xffffffff


	//----- nvinfo : EIATTR_COOP_GROUP_INSTR_OFFSETS
	.align		4
.L_3879:
        /*0054*/ 	.byte	0x04, 0x28
        /*0056*/ 	.short	(.L_3881 - .L_3880)


	//   ....[0]....
.L_3880:
        /*0058*/ 	.word	0x000016b0


	//   ....[1]....
        /*005c*/ 	.word	0x000016c0


	//   ....[2]....
        /*0060*/ 	.word	0x00001750


	//   ....[3]....
        /*0064*/ 	.word	0x00001760


	//   ....[4]....
        /*0068*/ 	.word	0x00001790


	//   ....[5]....
        /*006c*/ 	.word	0x000017a0


	//   ....[6]....
        /*0070*/ 	.word	0x000017e0


	//   ....[7]....
        /*0074*/ 	.word	0x000017f0


	//   ....[8]....
        /*0078*/ 	.word	0x00001850


	//   ....[9]....
        /*007c*/ 	.word	0x00001860


	//----- nvinfo : EIATTR_VRC_CTA_INIT_COUNT
	.align		4
.L_3881:
        /*0080*/ 	.byte	0x02, 0x4a
	.zero		1
	.zero		1


	//----- nvinfo : EIATTR_EXIT_INSTR_OFFSETS
	.align		4
        /*0084*/ 	.byte	0x04, 0x1c
        /*0086*/ 	.short	(.L_3883 - .L_3882)


	//   ....[0]....
.L_3882:
        /*0088*/ 	.word	0x000068f0


	//----- nvinfo : EIATTR_MAX_THREADS
	.align		4
.L_3883:
        /*008c*/ 	.byte	0x04, 0x05
        /*008e*/ 	.short	(.L_3885 - .L_3884)
.L_3884:
        /*0090*/ 	.word	0x00000100
        /*0094*/ 	.word	0x00000001
        /*0098*/ 	.word	0x00000001


	//----- nvinfo : EIATTR_CBANK_PARAM_SIZE
	.align		4
.L_3885:
        /*009c*/ 	.byte	0x03, 0x19
        /*009e*/ 	.short	0x0128


	//----- nvinfo : EIATTR_PARAM_CBANK
	.align		4
        /*00a0*/ 	.byte	0x04, 0x0a
        /*00a2*/ 	.short	(.L_3887 - .L_3886)
	.align		4
.L_3886:
        /*00a4*/ 	.word	index@(.nv.constant0._ZN10layer_norm13ln_bwd_kernelINS_13Kernel_traitsIf6__halffS2_fjLj7168ELj1ELj1ELj8ELj8ENS_18Kernel_traits_baseILj7168EfS2_fS2_fjLj256EEEEELb1ELb0ELb0ELb1EEEvNS_9BwdParamsE)
        /*00a8*/ 	.short	0x0380
        /*00aa*/ 	.short	0x0128


	//----- nvinfo : EIATTR_SW_WAR
	.align		4
.L_3887:
        /*00ac*/ 	.byte	0x04, 0x36
        /*00ae*/ 	.short	(.L_3889 - .L_3888)
.L_3888:
        /*00b0*/ 	.word	0x00000008
.L_3889:


//--------------------- .nv.info._ZN10layer_norm22ln_bwd_finalize_kernelINS_22Kernel_traits_finalizeILj7168Ef6__halffS2_fjLb0ELj1024ELj4ENS_18Kernel_traits_baseILj7168EfS2_fS2_fjLj1024EEEEELb0ELb0EEEvNS_9BwdParamsE --------------------------
	.section	.nv.info._ZN10layer_norm22ln_bwd_finalize_kernelINS_22Kernel_traits_finalizeILj7168Ef6__halffS2_fjLb0ELj1024ELj4ENS_18Kernel_traits_baseILj7168EfS2_fS2_fjLj1024EEEEELb0ELb0EEEvNS_9BwdParamsE,"",@"SHT_CUDA_INFO"
	.sectionflags	@""
	.align	4


	//----- nvinfo : EIATTR_CUDA_API_VERSION
	.align		4
        /*0000*/ 	.byte	0x04, 0x37
        /*0002*/ 	.short	(.L_3891 - .L_3890)
.L_3890:
        /*0004*/ 	.word	0x00000082


	//----- nvinfo : EIATTR_KPARAM_INFO
	.align		4
.L_3891:
        /*0008*/ 	.byte	0x04, 0x17
        /*000a*/ 	.short	(.L_3893 - .L_3892)
.L_3892:
        /*000c*/ 	.word	0x00000000
        /*0010*/ 	.short	0x0000
        /*0012*/ 	.short	0x0000
        /*0014*/ 	.byte	0x00, 0xf0, 0xa1, 0x04


	//----- nvinfo : EIATTR_SPARSE_MMA_MASK
	.align		4
.L_3893:
        /*0018*/ 	.byte	0x03, 0x50
        /*001a*/ 	.short	0x0000


	//----- nvinfo : EIATTR_MAXREG_COUNT
	.align		4
        /*001c*/ 	.byte	0x03, 0x1b
        /*001e*/ 	.short	0x0040


	//----- nvinfo : EIATTR_NUM_BARRIERS
	.align		4
        /*0020*/ 	.byte	0x02, 0x4c
        /*0022*/ 	.byte	0x01
	.zero		1


	//----- nvinfo : EIATTR_MERCURY_ISA_VERSION
	.align		4
        /*0024*/ 	.byte	0x03, 0x5f
        /*0026*/ 	.short	0x0101


	//----- nvinfo : EIATTR_COOP_GROUP_MASK_REGIDS
	.align		4
        /*0028*/ 	.byte	0x04, 0x29
        /*002a*/ 	.short	(.L_3895 - .L_3894)


	//   ....[0]....
.L_3894:
        /*002c*/ 	.word	0xffffffff


	//   ....[1]....
        /*0030*/ 	.word	0xffffffff


	//   ....[2]....
        /*0034*/ 	.word	0xffffffff


	//   ....[3]....
        /*0038*/ 	.word	0xffffffff


	//   ....[4]....
        /*003c*/ 	.word	0xffffffff


	//   ....[5]....
        /*0040*/ 	.word	0xffffffff


	//   ....[6]....
        /*0044*/ 	.word	0xffffffff


	//   ....[7]....
        /*0048*/ 	.word	0xffffffff


	//   ....[8]....
        /*004c*/ 	.word	0xffffffff


	//   ....[9]....
        /*0050*/ 	.word	0xffffffff


	//----- nvinfo : EIATTR_COOP_GROUP_INSTR_OFFSETS
	.align		4
.L_3895:
        /*0054*/ 	.byte	0x04, 0x28
        /*0056*/ 	.short	(.L_3897 - .L_3896)


	//   ....[0]....
.L_3896:
        /*0058*/ 	.word	0x000015e0


	//   ....[1]....
        /*005c*/ 	.word	0x000015f0


	//   ....[2]....
        /*0060*/ 	.word	0x00001620


	//   ....[3]....
        /*0064*/ 	.word	0x00001630


	//   ....[4]....
        /*0068*/ 	.word	0x00001660


	//   ....[5]....
        /*006c*/ 	.word	0x00001670


	//   ....[6]....
        /*0070*/ 	.word	0x000016b0


	//   ....[7]....
        /*0074*/ 	.word	0x000016e0


	//   ....[8]....
        /*0078*/ 	.word	0x00001710


	//   ....[9]....
        /*007c*/ 	.word	0x00001720


	//----- nvinfo : EIATTR_VRC_CTA_INIT_COUNT
	.align		4
.L_3897:
        /*0080*/ 	.byte	0x02, 0x4a
	.zero		1
	.zero		1


	//----- nvinfo : EIATTR_EXIT_INSTR_OFFSETS
	.align		4
        /*0084*/ 	.byte	0x04, 0x1c
        /*0086*/ 	.short	(.L_3899 - .L_3898)


	//   ....[0]....
.L_3898:
        /*0088*/ 	.word	0x00000060


	//   ....[1]....
        /*008c*/ 	.word	0x00001780


	//   ....[2]....
        /*0090*/ 	.word	0x000017b0


	//   ....[3]....
        /*0094*/ 	.word	0x00001850


	//----- nvinfo : EIATTR_MAX_THREADS
	.align		4
.L_3899:
        /*0098*/ 	.byte	0x04, 0x05
        /*009a*/ 	.short	(.L_3901 - .L_3900)
.L_3900:
        /*009c*/ 	.word	0x00000400
        /*00a0*/ 	.word	0x00000001
        /*00a4*/ 	.word	0x00000001


	//----- nvinfo : EIATTR_CRS_STACK_SIZE
	.align		4
.L_3901:
        /*00a8*/ 	.byte	0x04, 0x1e
        /*00aa*/ 	.short	(.L_3903 - .L_3902)
.L_3902:
        /*00ac*/ 	.word	0x00000000


	//----- nvinfo : EIATTR_CBANK_PARAM_SIZE
	.align		4
.L_3903:
        /*00b0*/ 	.byte	0x03, 0x19
        /*00b2*/ 	.short	0x0128


	//----- nvinfo : EIATTR_PARAM_CBANK
	.align		4
        /*00b4*/ 	.byte	0x04, 0x0a
        /*00b6*/ 	.short	(.L_3905 - .L_3904)
	.align		4
.L_3904:
        /*00b8*/ 	.word	index@(.nv.constant0._ZN10layer_norm22ln_bwd_finalize_kernelINS_22Kernel_traits_finalizeILj7168Ef6__halffS2_fjLb0ELj1024ELj4ENS_18Kernel_traits_baseILj7168EfS2_fS2_fjLj1024EEEEELb0ELb0EEEvNS_9BwdParamsE)
        /*00bc*/ 	.short	0x0380
        /*00be*/ 	.short	0x0128


	//----- nvinfo : EIATTR_SW_WAR
	.align		4
.L_3905:
        /*00c0*/ 	.byte	0x04, 0x36
        /*00c2*/ 	.short	(.L_3907 - .L_3906)
.L_3906:
        /*00c4*/ 	.word	0x00000008
.L_3907:


//--------------------- .nv.info._ZN10layer_norm13ln_bwd_kernelINS_13Kernel_traitsIf6__halffS2_fjLj7168ELj1ELj1ELj8ELj8ENS_18Kernel_traits_baseILj7168EfS2_fS2_fjLj256EEEEELb1ELb0ELb1ELb0EEEvNS_9BwdParamsE --------------------------
	.section	.nv.info._ZN10layer_norm13ln_bwd_kernelINS_13Kernel_traitsIf6__halffS2_fjLj7168ELj1ELj1ELj8ELj8ENS_18Kernel_traits_baseILj7168EfS2_fS2_fjLj256EEEEELb1ELb0ELb1ELb0EEEvNS_9BwdParamsE,"",@"SHT_CUDA_INFO"
	.sectionflags	@""
	.align	4


	//----- nvinfo : EIATTR_CUDA_API_VERSION
	.align		4
        /*0000*/ 	.byte	0x04, 0x37
        /*0002*/ 	.short	(.L_3909 - .L_3908)
.L_3908:
        /*0004*/ 	.word	0x00000082


	//----- nvinfo : EIATTR_KPARAM_INFO
	.align		4
.L_3909:
        /*0008*/ 	.byte	0x04, 0x17
        /*000a*/ 	.short	(.L_3911 - .L_3910)
.L_3910:
        /*000c*/ 	.word	0x00000000
        /*0010*/ 	.short	0x0000
        /*0012*/ 	.short	0x0000
        /*0014*/ 	.byte	0x00, 0xf0, 0xa1, 0x04


	//----- nvinfo : EIATTR_SPARSE_MMA_MASK
	.align		4
.L_3911:
        /*0018*/ 	.byte	0x03, 0x50
        /*001a*/ 	.short	0x0000


	//----- nvinfo : EIATTR_MAXREG_COUNT
	.align		4
        /*001c*/ 	.byte	0x03, 0x1b
        /*001e*/ 	.short	0x00ff


	//----- nvinfo : EIATTR_NUM_BARRIERS
	.align		4
        /*0020*/ 	.byte	0x02, 0x4c
        /*0022*/ 	.byte	0x01
	.zero		1


	//----- nvinfo : EIATTR_MERCURY_ISA_VERSION
	.align		4
        /*0024*/ 	.byte	0x03, 0x5f
        /*0026*/ 	.short	0x0101


	//----- nvinfo : EIATTR_COOP_GROUP_MASK_REGIDS
	.align		4
        /*0028*/ 	.byte	0x04, 0x29
        /*002a*/ 	.short	(.L_3913 - .L_3912)


	//   ....[0]....
.L_3912:
        /*002c*/ 	.word	0xffffffff


	//   ....[1]....
        /*0030*/ 	.word	0xffffffff


	//   ....[2]....
        /*0034*/ 	.word	0xffffffff


	//   ....[3]....
        /*0038*/ 	.word	0xffffffff


	//   ....[4]....
        /*003c*/ 	.word	0xffffffff


	//   ....[5]....
        /*0040*/ 	.word	0xffffffff


	//   ....[6]....
        /*0044*/ 	.word	0xffffffff


	//   ....[7]....
        /*0048*/ 	.word	0xffffffff


	//   ....[8]....
        /*004c*/ 	.word	0xffffffff


	//   ....[9]....
        /*0050*/ 	.word	0xffffffff


	//----- nvinfo : EIATTR_COOP_GROUP_INSTR_OFFSETS
	.align		4
.L_3913:
        /*0054*/ 	.byte	0x04, 0x28
        /*0056*/ 	.short	(.L_3915 - .L_3914)


	//   ....[0]....
.L_3914:
        /*0058*/ 	.word	0x00002aa0


	//   ....[1]....
        /*005c*/ 	.word	0x00002ad0


	//   ....[2]....
        /*0060*/ 	.word	0x00002b00


	//   ....[3]....
        /*0064*/ 	.word	0x00002b10


	//   ....[4]....
        /*0068*/ 	.word	0x00002b40


	//   ....[5]....
        /*006c*/ 	.word	0x00002b50


	//   ....[6]....
        /*0070*/ 	.word	0x00002b80


	//   ....[7]....
        /*0074*/ 	.word	0x00002b90


	//   ....[8]....
        /*0078*/ 	.word	0x00002bc0


	//   ....[9]....
        /*007c*/ 	.word	0x00002bd0


	//----- nvinfo : EIATTR_VRC_CTA_INIT_COUNT
	.align		4
.L_3915:
        /*0080*/ 	.byte	0x02, 0x4a
	.zero		1
	.zero		1


	//----- nvinfo : EIATTR_EXIT_INSTR_OFFSETS
	.align		4
        /*0084*/ 	.byte	0x04, 0x1c
        /*0086*/ 	.short	(.L_3917 - .L_3916)


	//   ....[0]....
.L_3916:
        /*0088*/ 	.word	0x000093c0


	//   ....[1]....
        /*008c*/ 	.word	0x00009440


	//----- nvinfo : EIATTR_MAX_THREADS
	.align		4
.L_3917:
        /*0090*/ 	.byte	0x04, 0x05
        /*0092*/ 	.short	(.L_3919 - .L_3918)
.L_3918:
        /*0094*/ 	.word	0x00000100
        /*0098*/ 	.word	0x00000001
        /*009c*/ 	.word	0x00000001


	//----- nvinfo : EIATTR_CRS_STACK_SIZE
	.align		4
.L_3919:
        /*00a0*/ 	.byte	0x04, 0x1e
        /*00a2*/ 	.short	(.L_3921 - .L_3920)
.L_3920:
        /*00a4*/ 	.word	0x00000000


	//----- nvinfo : EIATTR_CBANK_PARAM_SIZE
	.align		4
.L_3921:
        /*00a8*/ 	.byte	0x03, 0x19
        /*00aa*/ 	.short	0x0128


	//----- nvinfo : EIATTR_PARAM_CBANK
	.align		4
        /*00ac*/ 	.byte	0x04, 0x0a
        /*00ae*/ 	.short	(.L_3923 - .L_3922)
	.align		4
.L_3922:
        /*00b0*/ 	.word	index@(.nv.constant0._ZN10layer_norm13ln_bwd_kernelINS_13Kernel_traitsIf6__halffS2_fjLj7168ELj1ELj1ELj8ELj8ENS_18Kernel_traits_baseILj7168EfS2_fS2_fjLj256EEEEELb1ELb0ELb1ELb0EEEvNS_9BwdParamsE)
        /*00b4*/ 	.short	0x0380
        /*00b6*/ 	.short	0x0128


	//----- nvinfo : EIATTR_SW_WAR
	.align		4
.L_3923:
        /*00b8*/ 	.byte	0x04, 0x36
        /*00ba*/ 	.short	(.L_3925 - .L_3924)
.L_3924:
        /*00bc*/ 	.word	0x00000008
.L_3925:


//--------------------- .nv.info._ZN10layer_norm22ln_bwd_finalize_kernelINS_22Kernel_traits_finalizeILj7168Ef6__halffS2_fjLb0ELj1024ELj4ENS_18Kernel_traits_baseILj7168EfS2_fS2_fjLj1024EEEEELb0ELb1EEEvNS_9BwdParamsE --------------------------
	.section	.nv.info._ZN10layer_norm22ln_bwd_finalize_kernelINS_22Kernel_traits_finalizeILj7168Ef6__halffS2_fjLb0ELj1024ELj4ENS_18Kernel_traits_baseILj7168EfS2_fS2_fjLj1024EEEEELb0ELb1EEEvNS_9BwdParamsE,"",@"SHT_CUDA_INFO"
	.sectionflags	@""
	.align	4


	//----- nvinfo : EIATTR_CUDA_API_VERSION
	.align		4
        /*0000*/ 	.byte	0x04, 0x37
        /*0002*/ 	.short	(.L_3927 - .L_3926)
.L_3926:
        /*0004*/ 	.word	0x00000082


	//----- nvinfo : EIATTR_KPARAM_INFO
	.align		4
.L_3927:
        /*0008*/ 	.byte	0x04, 0x17
        /*000a*/ 	.short	(.L_3929 - .L_3928)
.L_3928:
        /*000c*/ 	.word	0x00000000
        /*0010*/ 	.short	0x0000
        /*0012*/ 	.short	0x0000
        /*0014*/ 	.byte	0x00, 0xf0, 0xa1, 0x04


	//----- nvinfo : EIATTR_SPARSE_MMA_MASK
	.align		4
.L_3929:
        /*0018*/ 	.byte	0x03, 0x50
        /*001a*/ 	.short	0x0000


	//----- nvinfo : EIATTR_MAXREG_COUNT
	.align		4
        /*001c*/ 	.byte	0x03, 0x1b
        /*001e*/ 	.short	0x0040


	//----- nvinfo : EIATTR_NUM_BARRIERS
	.align		4
        /*0020*/ 	.byte	0x02, 0x4c
        /*0022*/ 	.byte	0x01
	.zero		1


	//----- nvinfo : EIATTR_MERCURY_ISA_VERSION
	.align		4
        /*0024*/ 	.byte	0x03, 0x5f
        /*0026*/ 	.short	0x0101


	//----- nvinfo : EIATTR_COOP_GROUP_MASK_REGIDS
	.align		4
        /*0028*/ 	.byte	0x04, 0x29
        /*002a*/ 	.short	(.L_3931 - .L_3930)


	//   ....[0]....
.L_3930:
        /*002c*/ 	.word	0xffffffff


	//   ....[1]....
        /*0030*/ 	.word	0xffffffff


	//   ....[2]....
        /*0034*/ 	.word	0xffffffff


	//   ....[3]....
        /*0038*/ 	.word	0xffffffff


	//   ....[4]....
        /*003c*/ 	.word	0xffffffff


	//   ....[5]....
        /*0040*/ 	.word	0xffffffff


	//   ....[6]....
        /*0044*/ 	.word	0xffffffff


	//   ....[7]....
        /*0048*/ 	.word	0xffffffff


	//   ....[8]....
        /*004c*/ 	.word	0xffffffff


	//   ....[9]....
        /*0050*/ 	.word	0xffffffff


	//----- nvinfo : EIATTR_COOP_GROUP_INSTR_OFFSETS
	.align		4
.L_3931:
        /*0054*/ 	.byte	0x04, 0x28
        /*0056*/ 	.short	(.L_3933 - .L_3932)


	//   ....[0]....
.L_3932:
        /*0058*/ 	.word	0x00001630


	//   ....[1]....
        /*005c*/ 	.word	0x00001640


	//   ....[2]....
        /*0060*/ 	.word	0x00001670


	//   ....[3]....
        /*0064*/ 	.word	0x00001680


	//   ....[4]....
        /*0068*/ 	.word	0x000016b0


	//   ....[5]....
        /*006c*/ 	.word	0x000016c0


	//   ....[6]....
        /*0070*/ 	.word	0x000016f0


	//   ....[7]....
        /*0074*/ 	.word	0x00001710


	//   ....[8]....
        /*0078*/ 	.word	0x00001740


	//   ....[9]....
        /*007c*/ 	.word	0x00001750


	//----- nvinfo : EIATTR_VRC_CTA_INIT_COUNT
	.align		4
.L_3933:
        /*0080*/ 	.byte	0x02, 0x4a
	.zero		1
	.zero		1


	//----- nvinfo : EIATTR_EXIT_INSTR_OFFSETS
	.align		4
        /*0084*/ 	.byte	0x04, 0x1c
        /*0086*/ 	.short	(.L_3935 - .L_3934)


	//   ....[0]....
.L_3934:
        /*0088*/ 	.word	0x00000070


	//   ....[1]....
        /*008c*/ 	.word	0x000017b0


	//   ....[2]....
        /*0090*/ 	.word	0x00001860


	//----- nvinfo : EIATTR_MAX_THREADS
	.align		4
.L_3935:
        /*0094*/ 	.byte	0x04, 0x05
        /*0096*/ 	.short	(.L_3937 - .L_3936)
.L_3936:
        /*0098*/ 	.word	0x00000400
        /*009c*/ 	.word	0x00000001
        /*00a0*/ 	.word	0x00000001


	//----- nvinfo : EIATTR_CRS_STACK_SIZE
	.align		4
.L_3937:
        /*00a4*/ 	.byte	0x04, 0x1e
        /*00a6*/ 	.short	(.L_3939 - .L_3938)
.L_3938:
        /*00a8*/ 	.word	0x00000000


	//----- nvinfo : EIATTR_CBANK_PARAM_SIZE
	.align		4
.L_3939:
        /*00ac*/ 	.byte	0x03, 0x19
        /*00ae*/ 	.short	0x0128


	//----- nvinfo : EIATTR_PARAM_CBANK
	.align		4
        /*00b0*/ 	.byte	0x04, 0x0a
        /*00b2*/ 	.short	(.L_3941 - .L_3940)
	.align		4
.L_3940:
        /*00b4*/ 	.word	index@(.nv.constant0._ZN10layer_norm22ln_bwd_finalize_kernelINS_22Kernel_traits_finalizeILj7168Ef6__halffS2_fjLb0ELj1024ELj4ENS_18Kernel_traits_baseILj7168EfS2_fS2_fjLj1024EEEEELb0ELb1EEEvNS_9BwdParamsE)
        /*00b8*/ 	.short	0x0380
        /*00ba*/ 	.short	0x0128


	//----- nvinfo : EIATTR_SW_WAR
	.align		4
.L_3941:
        /*00bc*/ 	.byte	0x04, 0x36
        /*00be*/ 	.short	(.L_3943 - .L_3942)
.L_3942:
        /*00c0*/ 	.word	0x00000008
.L_3943:


//--------------------- .nv.info._ZN10layer_norm13ln_bwd_kernelINS_13Kernel_traitsIf6__halffS2_fjLj7168ELj1ELj1ELj8ELj8ENS_18Kernel_traits_baseILj7168EfS2_fS2_fjLj256EEEEELb1ELb0ELb1ELb1EEEvNS_9BwdParamsE --------------------------
	.section	.nv.info._ZN10layer_norm13ln_bwd_kernelINS_13Kernel_traitsIf6__halffS2_fjLj7168ELj1ELj1ELj8ELj8ENS_18Kernel_traits_baseILj7168EfS2_fS2_fjLj256EEEEELb1ELb0ELb1ELb1EEEvNS_9BwdParamsE,"",@"SHT_CUDA_INFO"
	.sectionflags	@""
	.align	4


	//----- nvinfo : EIATTR_CUDA_API_VERSION
	.align		4
        /*0000*/ 	.byte	0x04, 0x37
        /*0002*/ 	.short	(.L_3945 - .L_3944)
.L_3944:
        /*0004*/ 	.word	0x00000082


	//----- nvinfo : EIATTR_KPARAM_INFO
	.align		4
.L_3945:
        /*0008*/ 	.byte	0x04, 0x17
        /*000a*/ 	.short	(.L_3947 - .L_3946)
.L_3946:
        /*000c*/ 	.word	0x00000000
        /*0010*/ 	.short	0x0000
        /*0012*/ 	.short	0x0000
        /*0014*/ 	.byte	0x00, 0xf0, 0xa1, 0x04


	//----- nvinfo : EIATTR_SPARSE_MMA_MASK
	.align		4
.L_3947:
        /*0018*/ 	.byte	0x03, 0x50
        /*001a*/ 	.short	0x0000


	//----- nvinfo : EIATTR_MAXREG_COUNT
	.align		4
        /*001c*/ 	.byte	0x03, 0x1b
        /*001e*/ 	.short	0x00ff


	//----- nvinfo : EIATTR_NUM_BARRIERS
	.align		4
        /*0020*/ 	.byte	0x02, 0x4c
        /*0022*/ 	.byte	0x01
	.zero		1


	//----- nvinfo : EIATTR_MERCURY_ISA_VERSION
	.align		4
        /*0024*/ 	.byte	0x03, 0x5f
        /*0026*/ 	.short	0x0101


	//----- nvinfo : EIATTR_COOP_GROUP_MASK_REGIDS
	.align		4
        /*0028*/ 	.byte	0x04, 0x29
        /*002a*/ 	.short	(.L_3949 - .L_3948)


	//   ....[0]....
.L_3948:
        /*002c*/ 	.word	0xffffffff


	//   ....[1]....
        /*0030*/ 	.word	0xffffffff


	//   ....[2]....
        /*0034*/ 	.word	0xffffffff


	//   ....[3]....
        /*0038*/ 	.word	0xffffffff


	//   ....[4]....
        /*003c*/ 	.word	0xffffffff


	//   ....[5]....
        /*0040*/ 	.word	0xffffffff


	//   ....[6]....
        /*0044*/ 	.word	0xffffffff


	//   ....[7]....
        /*0048*/ 	.word	0xffffffff


	//   ....[8]....
        /*004c*/ 	.word	0xffffffff


	//   ....[9]....
        /*0050*/ 	.word	0xffffffff


	//----- nvinfo : EIATTR_COOP_GROUP_INSTR_OFFSETS
	.align		4
.L_3949:
        /*0054*/ 	.byte	0x04, 0x28
        /*0056*/ 	.short	(.L_3951 - .L_3950)


	//   ....[0]....
.L_3950:
        /*0058*/ 	.word	0x00001ff0


	//   ....[1]....
        /*005c*/ 	.word	0x00002010


	//   ....[2]....
        /*0060*/ 	.word	0x00002050


	//   ....[3]....
        /*0064*/ 	.word	0x00002060


	//   ....[4]....
        /*0068*/ 	.word	0x00002090


	//   ....[5]....
        /*006c*/ 	.word	0x000020b0


	//   ....[6]....
        /*0070*/ 	.word	0x000020e0


	//   ....[7]....
        /*0074*/ 	.word	0x000020f0


	//   ....[8]....
        /*0078*/ 	.word	0x00002120


	//   ....[9]....
        /*007c*/ 	.word	0x00002130


	//----- nvinfo : EIATTR_VRC_CTA_INIT_COUNT
	.align		4
.L_3951:
        /*0080*/ 	.byte	0x02, 0x4a
	.zero		1
	.zero		1


	//----- nvinfo : EIATTR_EXIT_INSTR_OFFSETS
	.align		4
        /*0084*/ 	.byte	0x04, 0x1c
        /*0086*/ 	.short	(.L_3953 - .L_3952)


	//   ....[0]....
.L_3952:
        /*0088*/ 	.word	0x00008650


	//----- nvinfo : EIATTR_MAX_THREADS
	.align		4
.L_3953:
        /*008c*/ 	.byte	0x04, 0x05
        /*008e*/ 	.short	(.L_3955 - .L_3954)
.L_3954:
        /*0090*/ 	.word	0x00000100
        /*0094*/ 	.word	0x00000001
        /*0098*/ 	.word	0x00000001


	//----- nvinfo : EIATTR_CRS_STACK_SIZE
	.align		4
.L_3955:
        /*009c*/ 	.byte	0x04, 0x1e
        /*009e*/ 	.short	(.L_3957 - .L_3956)
.L_3956:
        /*00a0*/ 	.word	0x00000000


	//----- nvinfo : EIATTR_CBANK_PARAM_SIZE
	.align		4
.L_3957:
        /*00a4*/ 	.byte	0x03, 0x19
        /*00a6*/ 	.short	0x0128


	//----- nvinfo : EIATTR_PARAM_CBANK
	.align		4
        /*00a8*/ 	.byte	0x04, 0x0a
        /*00aa*/ 	.short	(.L_3959 - .L_3958)
	.align		4
.L_3958:
        /*00ac*/ 	.word	index@(.nv.constant0._ZN10layer_norm13ln_bwd_kernelINS_13Kernel_traitsIf6__halffS2_fjLj7168ELj1ELj1ELj8ELj8ENS_18Kernel_traits_baseILj7168EfS2_fS2_fjLj256EEEEELb1ELb0ELb1ELb1EEEvNS_9BwdParamsE)
        /*00b0*/ 	.short	0x0380
        /*00b2*/ 	.short	0x0128


	//----- nvinfo : EIATTR_SW_WAR
	.align		4
.L_3959:
        /*00b4*/ 	.byte	0x04, 0x36
        /*00b6*/ 	.short	(.L_3961 - .L_3960)
.L_3960:
        /*00b8*/ 	.word	0x00000008
.L_3961:


//--------------------- .nv.info._ZN10layer_norm13ln_bwd_kernelINS_13Kernel_traitsIf6__halffS2_fjLj7168ELj1ELj1ELj8ELj8ENS_18Kernel_traits_baseILj7168EfS2_fS2_fjLj256EEEEELb1ELb1ELb0ELb0EEEvNS_9BwdParamsE --------------------------
	.section	.nv.info._ZN10layer_norm13ln_bwd_kernelINS_13Kernel_traitsIf6__halffS2_fjLj7168ELj1ELj1ELj8ELj8ENS_18Kernel_traits_baseILj7168EfS2_fS2_fjLj256EEEEELb1ELb1ELb0ELb0EEEvNS_9BwdParamsE,"",@"SHT_CUDA_INFO"
	.sectionflags	@""
	.align	4


	//----- nvinfo : EIATTR_CUDA_API_VERSION
	.align		4
        /*0000*/ 	.byte	0x04, 0x37
        /*0002*/ 	.short	(.L_3963 - .L_3962)
.L_3962:
        /*0004*/ 	.word	0x00000082


	//----- nvinfo : EIATTR_KPARAM_INFO
	.align		4
.L_3963:
        /*0008*/ 	.byte	0x04, 0x17
        /*000a*/ 	.short	(.L_3965 - .L_3964)
.L_3964:
        /*000c*/ 	.word	0x00000000
        /*0010*/ 	.short	0x0000
        /*0012*/ 	.short	0x0000
        /*0014*/ 	.byte	0x00, 0xf0, 0xa1, 0x04


	//----- nvinfo : EIATTR_SPARSE_MMA_MASK
	.align		4
.L_3965:
        /*0018*/ 	.byte	0x03, 0x50
        /*001a*/ 	.short	0x0000


	//----- nvinfo : EIATTR_MAXREG_COUNT
	.align		4
        /*001c*/ 	.byte	0x03, 0x1b
        /*001e*/ 	.short	0x00ff


	//----- nvinfo : EIATTR_NUM_BARRIERS
	.align		4
        /*0020*/ 	.byte	0x02, 0x4c
        /*0022*/ 	.byte	0x01
	.zero		1


	//----- nvinfo : EIATTR_ANNOTATIONS
	.align		4
        /*0024*/ 	.byte	0x04, 0x55
        /*0026*/ 	.short	(.L_3967 - .L_3966)


	//   ....[0]....
.L_3966:
        /*0028*/ 	.word	0x00000001
        /*002c*/ 	.byte	0x40, 0x00, 0x00, 0x00, 0x01, 0x00, 0x00, 0x00, 0x50, 0x00, 0x00, 0x00, 0x01, 0x00, 0x00, 0x00
        /*003c*/ 	.byte	0x30, 0x07, 0x00, 0x00, 0x01, 0x00, 0x00, 0x00, 0x40, 0x07, 0x00, 0x00, 0x01, 0x00, 0x00, 0x00
        /*004c*/ 	.byte	0x40, 0x0d, 0x00, 0x00, 0x01, 0x00, 0x00, 0x00, 0x50, 0x0d, 0x00, 0x00, 0x01, 0x00, 0x00, 0x00
        /*005c*/ 	.byte	0x70, 0x0d, 0x00, 0x00, 0x01, 0x00, 0x00, 0x00, 0x80, 0x0d, 0x00, 0x00


	//----- nvinfo : EIATTR_MERCURY_ISA_VERSION
	.align		4
.L_3967:
        /*0068*/ 	.byte	0x03, 0x5f
        /*006a*/ 	.short	0x0101


	//----- nvinfo : EIATTR_COOP_GROUP_MASK_REGIDS
	.align		4
        /*006c*/ 	.byte	0x04, 0x29
        /*006e*/ 	.short	(.L_3969 - .L_3968)


	//   ....[0]....
.L_3968:
        /*0070*/ 	.word	0xffffffff


	//   ....[1]....
        /*0074*/ 	.word	0xffffffff


	//   ....[2]....
        /*0078*/ 	.word	0xffffffff


	//   ....[3]....
        /*007c*/ 	.word	0xffffffff


	//   ....[4]....
        /*0080*/ 	.word	0xffffffff


	//   ....[5]....
        /*0084*/ 	.word	0xffffffff


	//   ....[6]....
        /*0088*/ 	.word	0xffffffff


	//   ....[7]....
        /*008c*/ 	.word	0xffffffff


	//   ....[8]....
        /*0090*/ 	.word	0xffffffff


	//   ....[9]....
        /*0094*/ 	.word	0xffffffff


	//----- nvinfo : EIATTR_COOP_GROUP_INSTR_OFFSETS
	.align		4
.L_3969:
        /*0098*/ 	.byte	0x04, 0x28
        /*009a*/ 	.short	(.L_3971 - .L_3970)


	//   ....[0]....
.L_3970:
        /*009c*/ 	.word	0x00002510


	//   ....[1]....
        /*00a0*/ 	.word	0x00002540


	//   ....[2]....
        /*00a4*/ 	.word	0x00002570


	//   ....[3]....
        /*00a8*/ 	.word	0x00002580


	//   ....[4]....
        /*00ac*/ 	.word	0x000025b0


	//   ....[5]....
        /*00b0*/ 	.word	0x000025c0


	//   ....[6]....
        /*00b4*/ 	.word	0x000025f0


	//   ....[7]....
        /*00b8*/ 	.word	0x00002600


	//   ....[8]....
        /*00bc*/ 	.word	0x00002630


	//   ....[9]....
        /*00c0*/ 	.word	0x00002640


	//----- nvinfo : EIATTR_VRC_CTA_INIT_COUNT
	.align		4
.L_3971:
        /*00c4*/ 	.byte	0x02, 0x4a
	.zero		1
	.zero		1


	//----- nvinfo : EIATTR_EXIT_INSTR_OFFSETS
	.align		4
        /*00c8*/ 	.byte	0x04, 0x1c
        /*00ca*/ 	.short	(.L_3973 - .L_3972)


	//   ....[0]....
.L_3972:
        /*00cc*/ 	.word	0x0000a920


	//   ....[1]....
        /*00d0*/ 	.word	0x0000a9c0


	//----- nvinfo : EIATTR_MAX_THREADS
	.align		4
.L_3973:
        /*00d4*/ 	.byte	0x04, 0x05
        /*00d6*/ 	.short	(.L_3975 - .L_3974)
.L_3974:
        /*00d8*/ 	.word	0x00000100
        /*00dc*/ 	.word	0x00000001
        /*00e0*/ 	.word	0x00000001


	//----- nvinfo : EIATTR_CRS_STACK_SIZE
	.align		4
.L_3975:
        /*00e4*/ 	.byte	0x04, 0x1e
        /*00e6*/ 	.short	(.L_3977 - .L_3976)
.L_3976:
        /*00e8*/ 	.word	0x00000000


	//----- nvinfo : EIATTR_CBANK_PARAM_SIZE
	.align		4
.L_3977:
        /*00ec*/ 	.byte	0x03, 0x19
        /*00ee*/ 	.short	0x0128


	//----- nvinfo : EIATTR_PARAM_CBANK
	.align		4
        /*00f0*/ 	.byte	0x04, 0x0a
        /*00f2*/ 	.short	(.L_3979 - .L_3978)
	.align		4
.L_3978:
        /*00f4*/ 	.word	index@(.nv.constant0._ZN10layer_norm13ln_bwd_kernelINS_13Kernel_traitsIf6__halffS2_fjLj7168ELj1ELj1ELj8ELj8ENS_18Kernel_traits_baseILj7168EfS2_fS2_fjLj256EEEEELb1ELb1ELb0ELb0EEEvNS_9BwdParamsE)
        /*00f8*/ 	.short	0x0380
        /*00fa*/ 	.short	0x0128


	//----- nvinfo : EIATTR_SW_WAR
	.align		4
.L_3979:
        /*00fc*/ 	.byte	0x04, 0x36
        /*00fe*/ 	.short	(.L_3981 - .L_3980)
.L_3980:
        /*0100*/ 	.word	0x00000008
.L_3981:


//--------------------- .nv.info._ZN10layer_norm13ln_bwd_kernelINS_13Kernel_traitsIf6__halffS2_fjLj7168ELj1ELj1ELj8ELj8ENS_18Kernel_traits_baseILj7168EfS2_fS2_fjLj256EEEEELb1ELb1ELb0ELb1EEEvNS_9BwdParamsE --------------------------
	.section	.nv.info._ZN10layer_norm13ln_bwd_kernelINS_13Kernel_traitsIf6__halffS2_fjLj7168ELj1ELj1ELj8ELj8ENS_18Kernel_traits_baseILj7168EfS2_fS2_fjLj256EEEEELb1ELb1ELb0ELb1EEEvNS_9BwdParamsE,"",@"SHT_CUDA_INFO"
	.sectionflags	@""
	.align	4


	//----- nvinfo : EIATTR_CUDA_API_VERSION
	.align		4
        /*0000*/ 	.byte	0x04, 0x37
        /*0002*/ 	.short	(.L_3983 - .L_3982)
.L_3982:
        /*0004*/ 	.word	0x00000082


	//----- nvinfo : EIATTR_KPARAM_INFO
	.align		4
.L_3983:
        /*0008*/ 	.byte	0x04, 0x17
        /*000a*/ 	.short	(.L_3985 - .L_3984)
.L_3984:
        /*000c*/ 	.word	0x00000000
        /*0010*/ 	.short	0x0000
        /*0012*/ 	.short	0x0000
        /*0014*/ 	.byte	0x00, 0xf0, 0xa1, 0x04


	//----- nvinfo : EIATTR_SPARSE_MMA_MASK
	.align		4
.L_3985:
        /*0018*/ 	.byte	0x03, 0x50
        /*001a*/ 	.short	0x0000


	//----- nvinfo : EIATTR_MAXREG_COUNT
	.align		4
        /*001c*/ 	.byte	0x03, 0x1b
        /*001e*/ 	.short	0x00ff


	//----- nvinfo : EIATTR_NUM_BARRIERS
	.align		4
        /*0020*/ 	.byte	0x02, 0x4c
        /*0022*/ 	.byte	0x01
	.zero		1


	//----- nvinfo : EIATTR_MERCURY_ISA_VERSION
	.align		4
        /*0024*/ 	.byte	0x03, 0x5f
        /*0026*/ 	.short	0x0101


	//----- nvinfo : EIATTR_COOP_GROUP_MASK_REGIDS
	.align		4
        /*0028*/ 	.byte	0x04, 0x29
        /*002a*/ 	.short	(.L_3987 - .L_3986)


	//   ....[0]....
.L_3986:
        /*002c*/ 	.word	0xffffffff


	//   ....[1]....
        /*0030*/ 	.word	0xffffffff


	//   ....[2]....
        /*0034*/ 	.word	0xffffffff


	//   ....[3]....
        /*0038*/ 	.word	0xffffffff


	//   ....[4]....
        /*003c*/ 	.word	0xffffffff


	//   ....[5]....
        /*0040*/ 	.word	0xffffffff


	//   ....[6]....
        /*0044*/ 	.word	0xffffffff


	//   ....[7]....
        /*0048*/ 	.word	0xffffffff


	//   ....[8]....
        /*004c*/ 	.word	0xffffffff


	//   ....[9]....
        /*0050*/ 	.word	0xffffffff


	//----- nvinfo : EIATTR_COOP_GROUP_INSTR_OFFSETS
	.align		4
.L_3987:
        /*0054*/ 	.byte	0x04, 0x28
        /*0056*/ 	.short	(.L_3989 - .L_3988)


	//   ....[0]....
.L_3988:
        /*0058*/ 	.word	0x000019e0


	//   ....[1]....
        /*005c*/ 	.word	0x00001a90


	//   ....[2]....
        /*0060*/ 	.word	0x00001aa0


	//   ....[3]....
        /*0064*/ 	.word	0x00001ad0


	//   ....[4]....
        /*0068*/ 	.word	0x00001af0


	//   ....[5]....
        /*006c*/ 	.word	0x00001b10


	//   ....[6]....
        /*0070*/ 	.word	0x00001b20


	//   ....[7]....
        /*0074*/ 	.word	0x00001b40


	//   ....[8]....
        /*0078*/ 	.word	0x00001b80


	//   ....[9]....
        /*007c*/ 	.word	0x00001be0


	//----- nvinfo : EIATTR_VRC_CTA_INIT_COUNT
	.align		4
.L_3989:
        /*0080*/ 	.byte	0x02, 0x4a
	.zero		1
	.zero		1


	//----- nvinfo : EIATTR_EXIT_INSTR_OFFSETS
	.align		4
        /*0084*/ 	.byte	0x04, 0x1c
        /*0086*/ 	.short	(.L_3991 - .L_3990)


	//   ....[0]....
.L_3990:
        /*0088*/ 	.word	0x00009700


	//----- nvinfo : EIATTR_MAX_THREADS
	.align		4
.L_3991:
        /*008c*/ 	.byte	0x04, 0x05
        /*008e*/ 	.short	(.L_3993 - .L_3992)
.L_3992:
        /*0090*/ 	.word	0x00000100
        /*0094*/ 	.word	0x00000001
        /*0098*/ 	.word	0x00000001


	//----- nvinfo : EIATTR_CBANK_PARAM_SIZE
	.align		4
.L_3993:
        /*009c*/ 	.byte	0x03, 0x19
        /*009e*/ 	.short	0x0128


	//----- nvinfo : EIATTR_PARAM_CBANK
	.align		4
        /*00a0*/ 	.byte	0x04, 0x0a
        /*00a2*/ 	.short	(.L_3995 - .L_3994)
	.align		4
.L_3994:
        /*00a4*/ 	.word	index@(.nv.constant0._ZN10layer_norm13ln_bwd_kernelINS_13Kernel_traitsIf6__halffS2_fjLj7168ELj1ELj1ELj8ELj8ENS_18Kernel_traits_baseILj7168EfS2_fS2_fjLj256EEEEELb1ELb1ELb0ELb1EEEvNS_9BwdParamsE)
        /*00a8*/ 	.short	0x0380
        /*00aa*/ 	.short	0x0128


	//----- nvinfo : EIATTR_SW_WAR
	.align		4
.L_3995:
        /*00ac*/ 	.byte	0x04, 0x36
        /*00ae*/ 	.short	(.L_3997 - .L_3996)
.L_3996:
        /*00b0*/ 	.word	0x00000008
.L_3997:


//--------------------- .nv.info._ZN10layer_norm22ln_bwd_finalize_kernelINS_22Kernel_traits_finalizeILj7168Ef6__halffS2_fjLb1ELj1024ELj4ENS_18Kernel_traits_baseILj7168EfS2_fS2_fjLj1024EEEEELb1ELb0EEEvNS_9BwdParamsE --------------------------
	.section	.nv.info._ZN10layer_norm22ln_bwd_finalize_kernelINS_22Kernel_traits_finalizeILj7168Ef6__halffS2_fjLb1ELj1024ELj4ENS_18Kernel_traits_baseILj7168EfS2_fS2_fjLj1024EEEEELb1ELb0EEEvNS_9BwdParamsE,"",@"SHT_CUDA_INFO"
	.sectionflags	@""
	.align	4


	//----- nvinfo : EIATTR_CUDA_API_VERSION
	.align		4
        /*0000*/ 	.byte	0x04, 0x37
        /*0002*/ 	.short	(.L_3999 - .L_3998)
.L_3998:
        /*0004*/ 	.word	0x00000082


	//----- nvinfo : EIATTR_KPARAM_INFO
	.align		4
.L_3999:
        /*0008*/ 	.byte	0x04, 0x17
        /*000a*/ 	.short	(.L_4001 - .L_4000)
.L_4000:
        /*000c*/ 	.word	0x00000000
        /*0010*/ 	.short	0x0000
        /*0012*/ 	.short	0x0000
        /*0014*/ 	.byte	0x00, 0xf0, 0xa1, 0x04


	//----- nvinfo : EIATTR_SPARSE_MMA_MASK
	.align		4
.L_4001:
        /*0018*/ 	.byte	0x03, 0x50
        /*001a*/ 	.short	0x0000


	//----- nvinfo : EIATTR_MAXREG_COUNT
	.align		4
        /*001c*/ 	.byte	0x03, 0x1b
        /*001e*/ 	.short	0x0040


	//----- nvinfo : EIATTR_NUM_BARRIERS
	.align		4
        /*0020*/ 	.byte	0x02, 0x4c
        /*0022*/ 	.byte	0x01
	.zero		1


	//----- nvinfo : EIATTR_MERCURY_ISA_VERSION
	.align		4
        /*0024*/ 	.byte	0x03, 0x5f
        /*0026*/ 	.short	0x0101


	//----- nvinfo : EIATTR_COOP_GROUP_MASK_REGIDS
	.align		4
        /*0028*/ 	.byte	0x04, 0x29
        /*002a*/ 	.short	(.L_4003 - .L_4002)


	//   ....[0]....
.L_4002:
        /*002c*/ 	.word	0xffffffff


	//   ....[1]....
        /*0030*/ 	.word	0xffffffff


	//   ....[2]....
        /*0034*/ 	.word	0xffffffff


	//   ....[3]....
        /*0038*/ 	.word	0xffffffff


	//   ....[4]....
        /*003c*/ 	.word	0xffffffff


	//   ....[5]....
        /*0040*/ 	.word	0xffffffff


	//   ....[6]....
        /*0044*/ 	.word	0xffffffff


	//   ....[7]....
        /*0048*/ 	.word	0xffffffff


	//   ....[8]....
        /*004c*/ 	.word	0xffffffff


	//   ....[9]....
        /*0050*/ 	.word	0xffffffff


	//   ....[10]....
        /*0054*/ 	.word	0xffffffff


	//   ....[11]....
        /*0058*/ 	.word	0xffffffff


	//   ....[12]....
        /*005c*/ 	.word	0xffffffff


	//   ....[13]....
        /*0060*/ 	.word	0xffffffff


	//   ....[14]....
        /*0064*/ 	.word	0xffffffff


	//----- nvinfo : EIATTR_COOP_GROUP_INSTR_OFFSETS
	.align		4
.L_4003:
        /*0068*/ 	.byte	0x04, 0x28
        /*006a*/ 	.short	(.L_4005 - .L_4004)


	//   ....[0]....
.L_4004:
        /*006c*/ 	.word	0x00001040


	//   ....[1]....
        /*0070*/ 	.word	0x00001050


	//   ....[2]....
        /*0074*/ 	.word	0x00001060


	//   ....[3]....
        /*0078*/ 	.word	0x00001090


	//   ....[4]....
        /*007c*/ 	.word	0x000010b0


	//   ....[5]....
        /*0080*/ 	.word	0x000010c0


	//   ....[6]....
        /*0084*/ 	.word	0x000010f0


	//   ....[7]....
        /*0088*/ 	.word	0x00001110


	//   ....[8]....
        /*008c*/ 	.word	0x00001120


	//   ....[9]....
        /*0090*/ 	.word	0x00001160


	//   ....[10]....
        /*0094*/ 	.word	0x00001190


	//   ....[11]....
        /*0098*/ 	.word	0x000011a0


	//   ....[12]....
        /*009c*/ 	.word	0x000011e0


	//   ....[13]....
        /*00a0*/ 	.word	0x00001200


	//   ....[14]....
        /*00a4*/ 	.word	0x00001210


	//----- nvinfo : EIATTR_VRC_CTA_INIT_COUNT
	.align		4
.L_4005:
        /*00a8*/ 	.byte	0x02, 0x4a
	.zero		1
	.zero		1


	//----- nvinfo : EIATTR_EXIT_INSTR_OFFSETS
	.align		4
        /*00ac*/ 	.byte	0x04, 0x1c
        /*00ae*/ 	.short	(.L_4007 - .L_4006)


	//   ....[0]....
.L_4006:
        /*00b0*/ 	.word	0x00000060


	//   ....[1]....
        /*00b4*/ 	.word	0x00001290


	//   ....[2]....
        /*00b8*/ 	.word	0x000012c0


	//   ....[3]....
        /*00bc*/ 	.word	0x000013a0


	//----- nvinfo : EIATTR_MAX_THREADS
	.align		4
.L_4007:
        /*00c0*/ 	.byte	0x04, 0x05
        /*00c2*/ 	.short	(.L_4009 - .L_4008)
.L_4008:
        /*00c4*/ 	.word	0x00000400
        /*00c8*/ 	.word	0x00000001
        /*00cc*/ 	.word	0x00000001


	//----- nvinfo : EIATTR_CRS_STACK_SIZE
	.align		4
.L_4009:
        /*00d0*/ 	.byte	0x04, 0x1e
        /*00d2*/ 	.short	(.L_4011 - .L_4010)
.L_4010:
        /*00d4*/ 	.word	0x00000000


	//----- nvinfo : EIATTR_CBANK_PARAM_SIZE
	.align		4
.L_4011:
        /*00d8*/ 	.byte	0x03, 0x19
        /*00da*/ 	.short	0x0128


	//----- nvinfo : EIATTR_PARAM_CBANK
	.align		4
        /*00dc*/ 	.byte	0x04, 0x0a
        /*00de*/ 	.short	(.L_4013 - .L_4012)
	.align		4
.L_4012:
        /*00e0*/ 	.word	index@(.nv.constant0._ZN10layer_norm22ln_bwd_finalize_kernelINS_22Kernel_traits_finalizeILj7168Ef6__halffS2_fjLb1ELj1024ELj4ENS_18Kernel_traits_baseILj7168EfS2_fS2_fjLj1024EEEEELb1ELb0EEEvNS_9BwdParamsE)
        /*00e4*/ 	.short	0x0380
        /*00e6*/ 	.short	0x0128


	//----- nvinfo : EIATTR_SW_WAR
	.align		4
.L_4013:
        /*00e8*/ 	.byte	0x04, 0x36
        /*00ea*/ 	.short	(.L_4015 - .L_4014)
.L_4014:
        /*00ec*/ 	.word	0x00000008
.L_4015:


//--------------------- .nv.info._ZN10layer_norm13ln_bwd_kernelINS_13Kernel_traitsIf6__halffS2_fjLj7168ELj1ELj1ELj8ELj8ENS_18Kernel_traits_baseILj7168EfS2_fS2_fjLj256EEEEELb1ELb1ELb1ELb0EEEvNS_9BwdParamsE --------------------------
	.section	.nv.info._ZN10layer_norm13ln_bwd_kernelINS_13Kernel_traitsIf6__halffS2_fjLj7168ELj1ELj1ELj8ELj8ENS_18Kernel_traits_baseILj7168EfS2_fS2_fjLj256EEEEELb1ELb1ELb1ELb0EEEvNS_9BwdParamsE,"",@"SHT_CUDA_INFO"
	.sectionflags	@""
	.align	4


	//----- nvinfo : EIATTR_CUDA_API_VERSION
	.align		4
        /*0000*/ 	.byte	0x04, 0x37
        /*0002*/ 	.short	(.L_4017 - .L_4016)
.L_4016:
        /*0004*/ 	.word	0x00000082


	//----- nvinfo : EIATTR_KPARAM_INFO
	.align		4
.L_4017:
        /*0008*/ 	.byte	0x04, 0x17
        /*000a*/ 	.short	(.L_4019 - .L_4018)
.L_4018:
        /*000c*/ 	.word	0x00000000
        /*0010*/ 	.short	0x0000
        /*0012*/ 	.short	0x0000
        /*0014*/ 	.byte	0x00, 0xf0, 0xa1, 0x04


	//----- nvinfo : EIATTR_SPARSE_MMA_MASK
	.align		4
.L_4019:
        /*0018*/ 	.byte	0x03, 0x50
        /*001a*/ 	.short	0x0000


	//----- nvinfo : EIATTR_MAXREG_COUNT
	.align		4
        /*001c*/ 	.byte	0x03, 0x1b
        /*001e*/ 	.short	0x00ff


	//----- nvinfo : EIATTR_NUM_BARRIERS
	.align		4
        /*0020*/ 	.byte	0x02, 0x4c
        /*0022*/ 	.byte	0x01
	.zero		1


	//----- nvinfo : EIATTR_ANNOTATIONS
	.align		4
        /*0024*/ 	.byte	0x04, 0x55
        /*0026*/ 	.short	(.L_4021 - .L_4020)


	//   ....[0]....
.L_4020:
        /*0028*/ 	.word	0x00000001
        /*002c*/ 	.byte	0x40, 0x00, 0x00, 0x00, 0x01, 0x00, 0x00, 0x00, 0x50, 0x00, 0x00, 0x00, 0x01, 0x00, 0x00, 0x00
        /*003c*/ 	.byte	0x10, 0x07, 0x00, 0x00, 0x01, 0x00, 0x00, 0x00, 0x20, 0x07, 0x00, 0x00, 0x01, 0x00, 0x00, 0x00
        /*004c*/ 	.byte	0x30, 0x0e, 0x00, 0x00, 0x01, 0x00, 0x00, 0x00, 0x00, 0x0f, 0x00, 0x00, 0x01, 0x00, 0x00, 0x00
        /*005c*/ 	.byte	0x10, 0x0f, 0x00, 0x00, 0x01, 0x00, 0x00, 0x00, 0x60, 0x0f, 0x00, 0x00


	//----- nvinfo : EIATTR_MERCURY_ISA_VERSION
	.align		4
.L_4021:
        /*0068*/ 	.byte	0x03, 0x5f
        /*006a*/ 	.short	0x0101


	//----- nvinfo : EIATTR_COOP_GROUP_MASK_REGIDS
	.align		4
        /*006c*/ 	.byte	0x04, 0x29
        /*006e*/ 	.short	(.L_4023 - .L_4022)


	//   ....[0]....
.L_4022:
        /*0070*/ 	.word	0xffffffff


	//   ....[1]....
        /*0074*/ 	.word	0xffffffff


	//   ....[2]....
        /*0078*/ 	.word	0xffffffff


	//   ....[3]....
        /*007c*/ 	.word	0xffffffff


	//   ....[4]....
        /*0080*/ 	.word	0xffffffff


	//   ....[5]....
        /*0084*/ 	.word	0xffffffff


	//   ....[6]....
        /*0088*/ 	.word	0xffffffff


	//   ....[7]....
        /*008c*/ 	.word	0xffffffff


	//   ....[8]....
        /*0090*/ 	.word	0xffffffff


	//   ....[9]....
        /*0094*/ 	.word	0xffffffff


	//----- nvinfo : EIATTR_COOP_GROUP_INSTR_OFFSETS
	.align		4
.L_4023:
        /*0098*/ 	.byte	0x04, 0x28
        /*009a*/ 	.short	(.L_4025 - .L_4024)


	//   ....[0]....
.L_4024:
        /*009c*/ 	.word	0x00002e50


	//   ....[1]....
        /*00a0*/ 	.word	0x00002e80


	//   ....[2]....
        /*00a4*/ 	.word	0x00002eb0


	//   ....[3]....
        /*00a8*/ 	.word	0x00002ec0


	//   ....[4]....
        /*00ac*/ 	.word	0x00002ef0


	//   ....[5]....
        /*00b0*/ 	.word	0x00002f00


	//   ....[6]....
        /*00b4*/ 	.word	0x00002f30


	//   ....[7]....
        /*00b8*/ 	.word	0x00002f40


	//   ....[8]....
        /*00bc*/ 	.word	0x00002f70


	//   ....[9]....
        /*00c0*/ 	.word	0x00002f80


	//----- nvinfo : EIATTR_VRC_CTA_INIT_COUNT
	.align		4
.L_4025:
        /*00c4*/ 	.byte	0x02, 0x4a
	.zero		1
	.zero		1


	//----- nvinfo : EIATTR_EXIT_INSTR_OFFSETS
	.align		4
        /*00c8*/ 	.byte	0x04, 0x1c
        /*00ca*/ 	.short	(.L_4027 - .L_4026)


	//   ....[0]....
.L_4026:
        /*00cc*/ 	.word	0x0000e690


	//   ....[1]....
        /*00d0*/ 	.word	0x0000e730


	//----- nvinfo : EIATTR_MAX_THREADS
	.align		4
.L_4027:
        /*00d4*/ 	.byte	0x04, 0x05
        /*00d6*/ 	.short	(.L_4029 - .L_4028)
.L_4028:
        /*00d8*/ 	.word	0x00000100
        /*00dc*/ 	.word	0x00000001
        /*00e0*/ 	.word	0x00000001


	//----- nvinfo : EIATTR_CRS_STACK_SIZE
	.align		4
.L_4029:
        /*00e4*/ 	.byte	0x04, 0x1e
        /*00e6*/ 	.short	(.L_4031 - .L_4030)
.L_4030:
        /*00e8*/ 	.word	0x00000000


	//----- nvinfo : EIATTR_CBANK_PARAM_SIZE
	.align		4
.L_4031:
        /*00ec*/ 	.byte	0x03, 0x19
        /*00ee*/ 	.short	0x0128


	//----- nvinfo : EIATTR_PARAM_CBANK
	.align		4
        /*00f0*/ 	.byte	0x04, 0x0a
        /*00f2*/ 	.short	(.L_4033 - .L_4032)
	.align		4
.L_4032:
        /*00f4*/ 	.word	index@(.nv.constant0._ZN10layer_norm13ln_bwd_kernelINS_13Kernel_traitsIf6__halffS2_fjLj7168ELj1ELj1ELj8ELj8ENS_18Kernel_traits_baseILj7168EfS2_fS2_fjLj256EEEEELb1ELb1ELb1ELb0EEEvNS_9BwdParamsE)
        /*00f8*/ 	.short	0x0380
        /*00fa*/ 	.short	0x0128


	//----- nvinfo : EIATTR_SW_WAR
	.align		4
.L_4033:
        /*00fc*/ 	.byte	0x04, 0x36
        /*00fe*/ 	.short	(.L_4035 - .L_4034)
.L_4034:
        /*0100*/ 	.word	0x00000008
.L_4035:


//--------------------- .nv.info._ZN10layer_norm22ln_bwd_finalize_kernelINS_22Kernel_traits_finalizeILj7168Ef6__halffS2_fjLb1ELj1024ELj4ENS_18Kernel_traits_baseILj7168EfS2_fS2_fjLj1024EEEEELb1ELb1EEEvNS_9BwdParamsE --------------------------
	.section	.nv.info._ZN10layer_norm22ln_bwd_finalize_kernelINS_22Kernel_traits_finalizeILj7168Ef6__halffS2_fjLb1ELj1024ELj4ENS_18Kernel_traits_baseILj7168EfS2_fS2_fjLj1024EEEEELb1ELb1EEEvNS_9BwdParamsE,"",@"SHT_CUDA_INFO"
	.sectionflags	@""
	.align	4


	//----- nvinfo : EIATTR_CUDA_API_VERSION
	.align		4
        /*0000*/ 	.byte	0x04, 0x37
        /*0002*/ 	.short	(.L_4037 - .L_4036)
.L_4036:
        /*0004*/ 	.word	0x00000082


	//----- nvinfo : EIATTR_KPARAM_INFO
	.align		4
.L_4037:
        /*0008*/ 	.byte	0x04, 0x17
        /*000a*/ 	.short	(.L_4039 - .L_4038)
.L_4038:
        /*000c*/ 	.word	0x00000000
        /*0010*/ 	.short	0x0000
        /*0012*/ 	.short	0x0000
        /*0014*/ 	.byte	0x00, 0xf0, 0xa1, 0x04


	//----- nvinfo : EIATTR_SPARSE_MMA_MASK
	.align		4
.L_4039:
        /*0018*/ 	.byte	0x03, 0x50
        /*001a*/ 	.short	0x0000


	//----- nvinfo : EIATTR_MAXREG_COUNT
	.align		4
        /*001c*/ 	.byte	0x03, 0x1b
        /*001e*/ 	.short	0x0040


	//----- nvinfo : EIATTR_NUM_BARRIERS
	.align		4
        /*0020*/ 	.byte	0x02, 0x4c
        /*0022*/ 	.byte	0x01
	.zero		1


	//----- nvinfo : EIATTR_MERCURY_ISA_VERSION
	.align		4
        /*0024*/ 	.byte	0x03, 0x5f
        /*0026*/ 	.short	0x0101


	//----- nvinfo : EIATTR_COOP_GROUP_MASK_REGIDS
	.align		4
        /*0028*/ 	.byte	0x04, 0x29
        /*002a*/ 	.short	(.L_4041 - .L_4040)


	//   ....[0]....
.L_4040:
        /*002c*/ 	.word	0xffffffff


	//   ....[1]....
        /*0030*/ 	.word	0xffffffff


	//   ....[2]....
        /*0034*/ 	.word	0xffffffff


	//   ....[3]....
        /*0038*/ 	.word	0xffffffff


	//   ....[4]....
        /*003c*/ 	.word	0xffffffff


	//   ....[5]....
        /*0040*/ 	.word	0xffffffff


	//   ....[6]....
        /*0044*/ 	.word	0xffffffff


	//   ....[7]....
        /*0048*/ 	.word	0xffffffff


	//   ....[8]....
        /*004c*/ 	.word	0xffffffff


	//   ....[9]....
        /*0050*/ 	.word	0xffffffff


	//   ....[10]....
        /*0054*/ 	.word	0xffffffff


	//   ....[11]....
        /*0058*/ 	.word	0xffffffff


	//   ....[12]....
        /*005c*/ 	.word	0xffffffff


	//   ....[13]....
        /*0060*/ 	.word	0xffffffff


	//   ....[14]....
        /*0064*/ 	.word	0xffffffff


	//----- nvinfo : EIATTR_COOP_GROUP_INSTR_OFFSETS
	.align		4
.L_4041:
        /*0068*/ 	.byte	0x04, 0x28
        /*006a*/ 	.short	(.L_4043 - .L_4042)


	//   ....[0]....
.L_4042:
        /*006c*/ 	.word	0x00001090


	//   ....[1]....
        /*0070*/ 	.word	0x000010a0


	//   ....[2]....
        /*0074*/ 	.word	0x000010b0


	//   ....[3]....
        /*0078*/ 	.word	0x000010e0


	//   ....[4]....
        /*007c*/ 	.word	0x00001100


	//   ....[5]....
        /*0080*/ 	.word	0x00001110


	//   ....[6]....
        /*0084*/ 	.word	0x00001140


	//   ....[7]....
        /*0088*/ 	.word	0x00001160


	//   ....[8]....
        /*008c*/ 	.word	0x00001170


	//   ....[9]....
        /*0090*/ 	.word	0x000011a0


	//   ....[10]....
        /*0094*/ 	.word	0x000011c0


	//   ....[11]....
        /*0098*/ 	.word	0x000011d0


	//   ....[12]....
        /*009c*/ 	.word	0x00001210


	//   ....[13]....
        /*00a0*/ 	.word	0x00001230


	//   ....[14]....
        /*00a4*/ 	.word	0x00001240


	//----- nvinfo : EIATTR_VRC_CTA_INIT_COUNT
	.align		4
.L_4043:
        /*00a8*/ 	.byte	0x02, 0x4a
	.zero		1
	.zero		1


	//----- nvinfo : EIATTR_EXIT_INSTR_OFFSETS
	.align		4
        /*00ac*/ 	.byte	0x04, 0x1c
        /*00ae*/ 	.short	(.L_4045 - .L_4044)


	//   ....[0]....
.L_4044:
        /*00b0*/ 	.word	0x00000060


	//   ....[1]....
        /*00b4*/ 	.word	0x000012c0


	//   ....[2]....
        /*00b8*/ 	.word	0x000013b0


	//----- nvinfo : EIATTR_MAX_THREADS
	.align		4
.L_4045:
        /*00bc*/ 	.byte	0x04, 0x05
        /*00be*/ 	.short	(.L_4047 - .L_4046)
.L_4046:
        /*00c0*/ 	.word	0x00000400
        /*00c4*/ 	.word	0x00000001
        /*00c8*/ 	.word	0x00000001


	//----- nvinfo : EIATTR_CRS_STACK_SIZE
	.align		4
.L_4047:
        /*00cc*/ 	.byte	0x04, 0x1e
        /*00ce*/ 	.short	(.L_4049 - .L_4048)
.L_4048:
        /*00d0*/ 	.word	0x00000000


	//----- nvinfo : EIATTR_CBANK_PARAM_SIZE
	.align		4
.L_4049:
        /*00d4*/ 	.byte	0x03, 0x19
        /*00d6*/ 	.short	0x0128


	//----- nvinfo : EIATTR_PARAM_CBANK
	.align		4
        /*00d8*/ 	.byte	0x04, 0x0a
        /*00da*/ 	.short	(.L_4051 - .L_4050)
	.align		4
.L_4050:
        /*00dc*/ 	.word	index@(.nv.constant0._ZN10layer_norm22ln_bwd_finalize_kernelINS_22Kernel_traits_finalizeILj7168Ef6__halffS2_fjLb1ELj1024ELj4ENS_18Kernel_traits_baseILj7168EfS2_fS2_fjLj1024EEEEELb1ELb1EEEvNS_9BwdParamsE)
        /*00e0*/ 	.short	0x0380
        /*00e2*/ 	.short	0x0128


	//----- nvinfo : EIATTR_SW_WAR
	.align		4
.L_4051:
        /*00e4*/ 	.byte	0x04, 0x36
        /*00e6*/ 	.short	(.L_4053 - .L_4052)
.L_4052:
        /*00e8*/ 	.word	0x00000008
.L_4053:


//--------------------- .nv.info._ZN10layer_norm13ln_bwd_kernelINS_13Kernel_traitsIf6__halffS2_fjLj7168ELj1ELj1ELj8ELj8ENS_18Kernel_traits_baseILj7168EfS2_fS2_fjLj256EEEEELb1ELb1ELb1ELb1EEEvNS_9BwdParamsE --------------------------
	.section	.nv.info._ZN10layer_norm13ln_bwd_kernelINS_13Kernel_traitsIf6__halffS2_fjLj7168ELj1ELj1ELj8ELj8ENS_18Kernel_traits_baseILj7168EfS2_fS2_fjLj256EEEEELb1ELb1ELb1ELb1EEEvNS_9BwdParamsE,"",@"SHT_CUDA_INFO"
	.sectionflags	@""
	.align	4


	//----- nvinfo : EIATTR_CUDA_API_VERSION
	.align		4
        /*0000*/ 	.byte	0x04, 0x37
        /*0002*/ 	.short	(.L_4055 - .L_4054)
.L_4054:
        /*0004*/ 	.word	0x00000082


	//----- nvinfo : EIATTR_KPARAM_INFO
	.align		4
.L_4055:
        /*0008*/ 	.byte	0x04, 0x17
        /*000a*/ 	.short	(.L_4057 - .L_4056)
.L_4056:
        /*000c*/ 	.word	0x00000000
        /*0010*/ 	.short	0x0000
        /*0012*/ 	.short	0x0000
        /*0014*/ 	.byte	0x00, 0xf0, 0xa1, 0x04


	//----- nvinfo : EIATTR_SPARSE_MMA_MASK
	.align		4
.L_4057:
        /*0018*/ 	.byte	0x03, 0x50
        /*001a*/ 	.short	0x0000


	//----- nvinfo : EIATTR_MAXREG_COUNT
	.align		4
        /*001c*/ 	.byte	0x03, 0x1b
        /*001e*/ 	.short	0x00ff


	//----- nvinfo : EIATTR_NUM_BARRIERS
	.align		4
        /*0020*/ 	.byte	0x02, 0x4c
        /*0022*/ 	.byte	0x01
	.zero		1


	//----- nvinfo : EIATTR_ANNOTATIONS
	.align		4
        /*0024*/ 	.byte	0x04, 0x55
        /*0026*/ 	.short	(.L_4059 - .L_4058)


	//   ....[0]....
.L_4058:
        /* <DEDUP_REMOVED lines=33> */


	//----- nvinfo : EIATTR_MERCURY_ISA_VERSION
	.align		4
.L_4059:
        /*0228*/ 	.byte	0x03, 0x5f
        /*022a*/ 	.short	0x0101


	//----- nvinfo : EIATTR_COOP_GROUP_MASK_REGIDS
	.align		4
        /*022c*/ 	.byte	0x04, 0x29
        /*022e*/ 	.short	(.L_4061 - .L_4060)


	//   ....[0]....
.L_4060:
        /*0230*/ 	.word	0xffffffff


	//   ....[1]....
        /*0234*/ 	.word	0xffffffff


	//   ....[2]....
        /*0238*/ 	.word	0xffffffff


	//   ....[3]....
        /*023c*/ 	.word	0xffffffff


	//   ....[4]....
        /*0240*/ 	.word	0xffffffff


	//   ....[5]....
        /*0244*/ 	.word	0xffffffff


	//   ....[6]....
        /*0248*/ 	.word	0xffffffff


	//   ....[7]....
        /*024c*/ 	.word	0xffffffff


	//   ....[8]....
        /*0250*/ 	.word	0xffffffff


	//   ....[9]....
        /*0254*/ 	.word	0xffffffff


	//----- nvinfo : EIATTR_COOP_GROUP_INSTR_OFFSETS
	.align		4
.L_4061:
        /*0258*/ 	.byte	0x04, 0x28
        /*025a*/ 	.short	(.L_4063 - .L_4062)


	//   ....[0]....
.L_4062:
        /*025c*/ 	.word	0x00002230


	//   ....[1]....
        /*0260*/ 	.word	0x00002250


	//   ....[2]....
        /*0264*/ 	.word	0x00002290


	//   ....[3]....
        /*0268*/ 	.word	0x000022a0


	//   ....[4]....
        /*026c*/ 	.word	0x000022d0


	//   ....[5]....
        /*0270*/ 	.word	0x000022f0


	//   ....[6]....
        /*0274*/ 	.word	0x00002320


	//   ....[7]....
        /*0278*/ 	.word	0x00002330


	//   ....[8]....
        /*027c*/ 	.word	0x00002360


	//   ....[9]....
        /*0280*/ 	.word	0x00002370


	//----- nvinfo : EIATTR_VRC_CTA_INIT_COUNT
	.align		4
.L_4063:
        /*0284*/ 	.byte	0x02, 0x4a
	.zero		1
	.zero		1


	//----- nvinfo : EIATTR_EXIT_INSTR_OFFSETS
	.align		4
        /*0288*/ 	.byte	0x04, 0x1c
        /*028a*/ 	.short	(.L_4065 - .L_4064)


	//   ....[0]....
.L_4064:
        /*028c*/ 	.word	0x0000d3d0


	//----- nvinfo : EIATTR_MAX_THREADS
	.align		4
.L_4065:
        /*0290*/ 	.byte	0x04, 0x05
        /*0292*/ 	.short	(.L_4067 - .L_4066)
.L_4066:
        /*0294*/ 	.word	0x00000100
        /*0298*/ 	.word	0x00000001
        /*029c*/ 	.word	0x00000001


	//----- nvinfo : EIATTR_CRS_STACK_SIZE
	.align		4
.L_4067:
        /*02a0*/ 	.byte	0x04, 0x1e
        /*02a2*/ 	.short	(.L_4069 - .L_4068)
.L_4068:
        /*02a4*/ 	.word	0x00000000


	//----- nvinfo : EIATTR_CBANK_PARAM_SIZE
	.align		4
.L_4069:
        /*02a8*/ 	.byte	0x03, 0x19
        /*02aa*/ 	.short	0x0128


	//----- nvinfo : EIATTR_PARAM_CBANK
	.align		4
        /*02ac*/ 	.byte	0x04, 0x0a
        /*02ae*/ 	.short	(.L_4071 - .L_4070)
	.align		4
.L_4070:
        /*02b0*/ 	.word	index@(.nv.constant0._ZN10layer_norm13ln_bwd_kernelINS_13Kernel_traitsIf6__halffS2_fjLj7168ELj1ELj1ELj8ELj8ENS_18Kernel_traits_baseILj7168EfS2_fS2_fjLj256EEEEELb1ELb1ELb1ELb1EEEvNS_9BwdParamsE)
        /*02b4*/ 	.short	0x0380
        /*02b6*/ 	.short	0x0128


	//----- nvinfo : EIATTR_SW_WAR
	.align		4
.L_4071:
        /*02b8*/ 	.byte	0x04, 0x36
        /*02ba*/ 	.short	(.L_4073 - .L_4072)
.L_4072:
        /*02bc*/ 	.word	0x00000008
.L_4073:


//--------------------- .nv.info._ZN10layer_norm13ln_bwd_kernelINS_13Kernel_traitsI6__halfffffjLj7168ELj1ELj1ELj8ELj16ENS_18Kernel_traits_baseILj7168ES2_ffffjLj256EEEEELb0ELb0ELb0ELb0EEEvNS_9BwdParamsE --------------------------
	.section	.nv.info._ZN10layer_norm13ln_bwd_kernelINS_13Kernel_traitsI6__halfffffjLj7168ELj1ELj1ELj8ELj16ENS_18Kernel_traits_baseILj7168ES2_ffffjLj256EEEEELb0ELb0ELb0ELb0EEEvNS_9BwdParamsE,"",@"SHT_CUDA_INFO"
	.sectionflags	@""
	.align	4


	//----- nvinfo : EIATTR_CUDA_API_VERSION
	.align		4
        /*0000*/ 	.byte	0x04, 0x37
        /*0002*/ 	.short	(.L_4075 - .L_4074)
.L_4074:
        /*0004*/ 	.word	0x00000082


	//----- nvinfo : EIATTR_KPARAM_INFO
	.align		4
.L_4075:
        /*0008*/ 	.byte	0x04, 0x17
        /*000a*/ 	.short	(.L_4077 - .L_4076)
.L_4076:
        /*000c*/ 	.word	0x00000000
        /*0010*/ 	.short	0x0000
        /*0012*/ 	.short	0x0000
        /*0014*/ 	.byte	0x00, 0xf0, 0xa1, 0x04


	//----- nvinfo : EIATTR_SPARSE_MMA_MASK
	.align		4
.L_4077:
        /*0018*/ 	.byte	0x03, 0x50
        /*001a*/ 	.short	0x0000


	//----- nvinfo : EIATTR_MAXREG_COUNT
	.align		4
        /*001c*/ 	.byte	0x03, 0x1b
        /*001e*/ 	.short	0x00ff


	//----- nvinfo : EIATTR_NUM_BARRIERS
	.align		4
        /*0020*/ 	.byte	0x02, 0x4c
        /*0022*/ 	.byte	0x01
	.zero		1


	//----- nvinfo : EIATTR_MERCURY_ISA_VERSION
	.align		4
        /*0024*/ 	.byte	0x03, 0x5f
        /*0026*/ 	.short	0x0101


	//----- nvinfo : EIATTR_COOP_GROUP_MASK_REGIDS
	.align		4
        /*0028*/ 	.byte	0x04, 0x29
        /*002a*/ 	.short	(.L_4079 - .L_4078)


	//   ....[0]....
.L_4078:
        /*002c*/ 	.word	0xffffffff


	//   ....[1]....
        /*0030*/ 	.word	0xffffffff


	//   ....[2]....
        /*0034*/ 	.word	0xffffffff


	//   ....[3]....
        /*0038*/ 	.word	0xffffffff


	//   ....[4]....
        /*003c*/ 	.word	0xffffffff


	//   ....[5]....
        /*0040*/ 	.word	0xffffffff


	//   ....[6]....
        /*0044*/ 	.word	0xffffffff


	//   ....[7]....
        /*0048*/ 	.word	0xffffffff


	//   ....[8]....
        /*004c*/ 	.word	0xffffffff


	//   ....[9]....
        /*0050*/ 	.word	0xffffffff


	//----- nvinfo : EIATTR_COOP_GROUP_INSTR_OFFSETS
	.align		4
.L_4079:
        /*0054*/ 	.byte	0x04, 0x28
        /*0056*/ 	.short	(.L_4081 - .L_4080)


	//   ....[0]....
.L_4080:
        /*0058*/ 	.word	0x00002050


	//   ....[1]....
        /*005c*/ 	.word	0x00002080


	//   ....[2]....
        /*0060*/ 	.word	0x000020b0


	//   ....[3]....
        /*0064*/ 	.word	0x000020c0


	//   ....[4]....
        /*0068*/ 	.word	0x000020f0


	//   ....[5]....
        /*006c*/ 	.word	0x00002100


	//   ....[6]....
        /*0070*/ 	.word	0x00002130


	//   ....[7]....
        /*0074*/ 	.word	0x00002140


	//   ....[8]....
        /*0078*/ 	.word	0x00002170


	//   ....[9]....
        /*007c*/ 	.word	0x00002180


	//----- nvinfo : EIATTR_VRC_CTA_INIT_COUNT
	.align		4
.L_4081:
        /*0080*/ 	.byte	0x02, 0x4a
	.zero		1
	.zero		1


	//----- nvinfo : EIATTR_EXIT_INSTR_OFFSETS
	.align		4
        /*0084*/ 	.byte	0x04, 0x1c
        /*0086*/ 	.short	(.L_4083 - .L_4082)


	//   ....[0]....
.L_4082:
        /*0088*/ 	.word	0x000051b0


	//   ....[1]....
        /*008c*/ 	.word	0x00005230


	//----- nvinfo : EIATTR_MAX_THREADS
	.align		4
.L_4083:
        /*0090*/ 	.byte	0x04, 0x05
        /*0092*/ 	.short	(.L_4085 - .L_4084)
.L_4084:
        /*0094*/ 	.word	0x00000100
        /*0098*/ 	.word	0x00000001
        /*009c*/ 	.word	0x00000001


	//----- nvinfo : EIATTR_CRS_STACK_SIZE
	.align		4
.L_4085:
        /*00a0*/ 	.byte	0x04, 0x1e
        /*00a2*/ 	.short	(.L_4087 - .L_4086)
.L_4086:
        /*00a4*/ 	.word	0x00000000


	//----- nvinfo : EIATTR_CBANK_PARAM_SIZE
	.align		4
.L_4087:
        /*00a8*/ 	.byte	0x03, 0x19
        /*00aa*/ 	.short	0x0128


	//----- nvinfo : EIATTR_PARAM_CBANK
	.align		4
        /*00ac*/ 	.byte	0x04, 0x0a
        /*00ae*/ 	.short	(.L_4089 - .L_4088)
	.align		4
.L_4088:
        /*00b0*/ 	.word	index@(.nv.constant0._ZN10layer_norm13ln_bwd_kernelINS_13Kernel_traitsI6__halfffffjLj7168ELj1ELj1ELj8ELj16ENS_18Kernel_traits_baseILj7168ES2_ffffjLj256EEEEELb0ELb0ELb0ELb0EEEvNS_9BwdParamsE)
        /*00b4*/ 	.short	0x0380
        /*00b6*/ 	.short	0x0128


	//----- nvinfo : EIATTR_SW_WAR
	.align		4
.L_4089:
        /*00b8*/ 	.byte	0x04, 0x36
        /*00ba*/ 	.short	(.L_4091 - .L_4090)
.L_4090:
        /*00bc*/ 	.word	0x00000008
.L_4091:


//--------------------- .nv.info._ZN10layer_norm13ln_bwd_kernelINS_13Kernel_traitsI6__halfffffjLj7168ELj1ELj1ELj8ELj16ENS_18Kernel_traits_baseILj7168ES2_ffffjLj256EEEEELb0ELb0ELb0ELb1EEEvNS_9BwdParamsE --------------------------
	.section	.nv.info._ZN10layer_norm13ln_bwd_kernelINS_13Kernel_traitsI6__halfffffjLj7168ELj1ELj1ELj8ELj16ENS_18Kernel_traits_baseILj7168ES2_ffffjLj256EEEEELb0ELb0ELb0ELb1EEEvNS_9BwdParamsE,"",@"SHT_CUDA_INFO"
	.sectionflags	@""
	.align	4


	//----- nvinfo : EIATTR_CUDA_API_VERSION
	.align		4
        /*0000*/ 	.byte	0x04, 0x37
        /*0002*/ 	.short	(.L_4093 - .L_4092)
.L_4092:
        /*0004*/ 	.word	0x00000082


	//----- nvinfo : EIATTR_KPARAM_INFO
	.align		4
.L_4093:
        /*0008*/ 	.byte	0x04, 0x17
        /*000a*/ 	.short	(.L_4095 - .L_4094)
.L_4094:
        /*000c*/ 	.word	0x00000000
        /*0010*/ 	.short	0x0000
        /*0012*/ 	.short	0x0000
        /*0014*/ 	.byte	0x00, 0xf0, 0xa1, 0x04


	//----- nvinfo : EIATTR_SPARSE_MMA_MASK
	.align		4
.L_4095:
        /*0018*/ 	.byte	0x03, 0x50
        /*001a*/ 	.short	0x0000


	//----- nvinfo : EIATTR_MAXREG_COUNT
	.align		4
        /*001c*/ 	.byte	0x03, 0x1b
        /*001e*/ 	.short	0x00ff


	//----- nvinfo : EIATTR_NUM_BARRIERS
	.align		4
        /*0020*/ 	.byte	0x02, 0x4c
        /*0022*/ 	.byte	0x01
	.zero		1


	//----- nvinfo : EIATTR_MERCURY_ISA_VERSION
	.align		4
        /*0024*/ 	.byte	0x03, 0x5f
        /*0026*/ 	.short	0x0101


	//----- nvinfo : EIATTR_COOP_GROUP_MASK_REGIDS
	.align		4
        /*0028*/ 	.byte	0x04, 0x29
        /*002a*/ 	.short	(.L_4097 - .L_4096)


	//   ....[0]....
.L_4096:
        /*002c*/ 	.word	0xffffffff


	//   ....[1]....
        /*0030*/ 	.word	0xffffffff


	//   ....[2]....
        /*0034*/ 	.word	0xffffffff


	//   ....[3]....
        /*0038*/ 	.word	0xffffffff


	//   ....[4]....
        /*003c*/ 	.word	0xffffffff


	//   ....[5]....
        /*0040*/ 	.word	0xffffffff


	//   ....[6]....
        /*0044*/ 	.word	0xffffffff


	//   ....[7]....
        /*0048*/ 	.word	0xffffffff


	//   ....[8]....
        /*004c*/ 	.word	0xffffffff


	//   ....[9]....
        /*0050*/ 	.word	0xffffffff


	//----- nvinfo : EIATTR_COOP_GROUP_INSTR_OFFSETS
	.align		4
.L_4097:
        /*0054*/ 	.byte	0x04, 0x28
        /*0056*/ 	.short	(.L_4099 - .L_4098)


	//   ....[0]....
.L_4098:
        /*0058*/ 	.word	0x00001530


	//   ....[1]....
        /*005c*/ 	.word	0x00001540


	//   ....[2]....
        /*0060*/ 	.word	0x00001570


	//   ....[3]....
        /*0064*/ 	.word	0x00001580


	//   ....[4]....
        /*0068*/ 	.word	0x000015b0


	//   ....[5]....
        /*006c*/ 	.word	0x000015c0


	//   ....[6]....
        /*0070*/ 	.word	0x000015f0


	//   ....[7]....
        /*0074*/ 	.word	0x00001600


	//   ....[8]....
        /*0078*/ 	.word	0x00001640


	//   ....[9]....
        /*007c*/ 	.word	0x00001650


	//----- nvinfo : EIATTR_VRC_CTA_INIT_COUNT
	.align		4
.L_4099:
        /*0080*/ 	.byte	0x02, 0x4a
	.zero		1
	.zero		1


	//----- nvinfo : EIATTR_EXIT_INSTR_OFFSETS
	.align		4
        /*0084*/ 	.byte	0x04, 0x1c
        /*0086*/ 	.short	(.L_4101 - .L_4100)


	//   ....[0]....
.L_4100:
        /*0088*/ 	.word	0x00004490


	//----- nvinfo : EIATTR_MAX_THREADS
	.align		4
.L_4101:
        /*008c*/ 	.byte	0x04, 0x05
        /*008e*/ 	.short	(.L_4103 - .L_4102)
.L_4102:
        /*0090*/ 	.word	0x00000100
        /*0094*/ 	.word	0x00000001
        /*0098*/ 	.word	0x00000001


	//----- nvinfo : EIATTR_CRS_STACK_SIZE
	.align		4
.L_4103:
        /*009c*/ 	.byte	0x04, 0x1e
        /*009e*/ 	.short	(.L_4105 - .L_4104)
.L_4104:
        /*00a0*/ 	.word	0x00000000


	//----- nvinfo : EIATTR_CBANK_PARAM_SIZE
	.align		4
.L_4105:
        /*00a4*/ 	.byte	0x03, 0x19
        /*00a6*/ 	.short	0x0128


	//----- nvinfo : EIATTR_PARAM_CBANK
	.align		4
        /*00a8*/ 	.byte	0x04, 0x0a
        /*00aa*/ 	.short	(.L_4107 - .L_4106)
	.align		4
.L_4106:
        /*00ac*/ 	.word	index@(.nv.constant0._ZN10layer_norm13ln_bwd_kernelINS_13Kernel_traitsI6__halfffffjLj7168ELj1ELj1ELj8ELj16ENS_18Kernel_traits_baseILj7168ES2_ffffjLj256EEEEELb0ELb0ELb0ELb1EEEvNS_9BwdParamsE)
        /*00b0*/ 	.short	0x0380
        /*00b2*/ 	.short	0x0128


	//----- nvinfo : EIATTR_SW_WAR
	.align		4
.L_4107:
        /*00b4*/ 	.byte	0x04, 0x36
        /*00b6*/ 	.short	(.L_4109 - .L_4108)
.L_4108:
        /*00b8*/ 	.word	0x00000008
.L_4109:


//--------------------- .nv.info._ZN10layer_norm13ln_bwd_kernelINS_13Kernel_traitsI6__halfffffjLj7168ELj1ELj1ELj8ELj16ENS_18Kernel_traits_baseILj7168ES2_ffffjLj256EEEEELb0ELb0ELb1ELb0EEEvNS_9BwdParamsE --------------------------
	.section	.nv.info._ZN10layer_norm13ln_bwd_kernelINS_13Kernel_traitsI6__halfffffjLj7168ELj1ELj1ELj8ELj16ENS_18Kernel_traits_baseILj7168ES2_ffffjLj256EEEEELb0ELb0ELb1ELb0EEEvNS_9BwdParamsE,"",@"SHT_CUDA_INFO"
	.sectionflags	@""
	.align	4


	//----- nvinfo : EIATTR_CUDA_API_VERSION
	.align		4
        /*0000*/ 	.byte	0x04, 0x37
        /*0002*/ 	.short	(.L_4111 - .L_4110)
.L_4110:
        /*0004*/ 	.word	0x00000082


	//----- nvinfo : EIATTR_KPARAM_INFO
	.align		4
.L_4111:
        /*0008*/ 	.byte	0x04, 0x17
        /*000a*/ 	.short	(.L_4113 - .L_4112)
.L_4112:
        /*000c*/ 	.word	0x00000000
        /*0010*/ 	.short	0x0000
        /*0012*/ 	.short	0x0000
        /*0014*/ 	.byte	0x00, 0xf0, 0xa1, 0x04


	//----- nvinfo : EIATTR_SPARSE_MMA_MASK
	.align		4
.L_4113:
        /*0018*/ 	.byte	0x03, 0x50
        /*001a*/ 	.short	0x0000


	//----- nvinfo : EIATTR_MAXREG_COUNT
	.align		4
        /*001c*/ 	.byte	0x03, 0x1b
        /*001e*/ 	.short	0x00ff


	//----- nvinfo : EIATTR_NUM_BARRIERS
	.align		4
        /*0020*/ 	.byte	0x02, 0x4c
        /*0022*/ 	.byte	0x01
	.zero		1


	//----- nvinfo : EIATTR_MERCURY_ISA_VERSION
	.align		4
        /*0024*/ 	.byte	0x03, 0x5f
        /*0026*/ 	.short	0x0101


	//----- nvinfo : EIATTR_COOP_GROUP_MASK_REGIDS
	.align		4
        /*0028*/ 	.byte	0x04, 0x29
        /*002a*/ 	.short	(.L_4115 - .L_4114)


	//   ....[0]....
.L_4114:
        /*002c*/ 	.word	0xffffffff


	//   ....[1]....
        /*0030*/ 	.word	0xffffffff


	//   ....[2]....
        /*0034*/ 	.word	0xffffffff


	//   ....[3]....
        /*0038*/ 	.word	0xffffffff


	//   ....[4]....
        /*003c*/ 	.word	0xffffffff


	//   ....[5]....
        /*0040*/ 	.word	0xffffffff


	//   ....[6]....
        /*0044*/ 	.word	0xffffffff


	//   ....[7]....
        /*0048*/ 	.word	0xffffffff


	//   ....[8]....
        /*004c*/ 	.word	0xffffffff


	//   ....[9]....
        /*0050*/ 	.word	0xffffffff


	//----- nvinfo : EIATTR_COOP_GROUP_INSTR_OFFSETS
	.align		4
.L_4115:
        /*0054*/ 	.byte	0x04, 0x28
        /*0056*/ 	.short	(.L_4117 - .L_4116)


	//   ....[0]....
.L_4116:
        /*0058*/ 	.word	0x000023d0


	//   ....[1]....
        /*005c*/ 	.word	0x00002400


	//   ....[2]....
        /*0060*/ 	.word	0x00002430


	//   ....[3]....
        /*0064*/ 	.word	0x00002440


	//   ....[4]....
        /*0068*/ 	.word	0x00002470


	//   ....[5]....
        /*006c*/ 	.word	0x00002480


	//   ....[6]....
        /*0070*/ 	.word	0x000024b0


	//   ....[7]....
        /*0074*/ 	.word	0x000024c0


	//   ....[8]....
        /*0078*/ 	.word	0x000024f0


	//   ....[9]....
        /*007c*/ 	.word	0x00002500


	//----- nvinfo : EIATTR_VRC_CTA_INIT_COUNT
	.align		4
.L_4117:
        /*0080*/ 	.byte	0x02, 0x4a
	.zero		1
	.zero		1


	//----- nvinfo : EIATTR_EXIT_INSTR_OFFSETS
	.align		4
        /*0084*/ 	.byte	0x04, 0x1c
        /*0086*/ 	.short	(.L_4119 - .L_4118)


	//   ....[0]....
.L_4118:
        /*0088*/ 	.word	0x00006570


	//   ....[1]....
        /*008c*/ 	.word	0x000065f0


	//----- nvinfo : EIATTR_MAX_THREADS
	.align		4
.L_4119:
        /*0090*/ 	.byte	0x04, 0x05
        /*0092*/ 	.short	(.L_4121 - .L_4120)
.L_4120:
        /*0094*/ 	.word	0x00000100
        /*0098*/ 	.word	0x00000001
        /*009c*/ 	.word	0x00000001


	//----- nvinfo : EIATTR_CRS_STACK_SIZE
	.align		4
.L_4121:
        /*00a0*/ 	.byte	0x04, 0x1e
        /*00a2*/ 	.short	(.L_4123 - .L_4122)
.L_4122:
        /*00a4*/ 	.word	0x00000000


	//----- nvinfo : EIATTR_CBANK_PARAM_SIZE
	.align		4
.L_4123:
        /*00a8*/ 	.byte	0x03, 0x19
        /*00aa*/ 	.short	0x0128


	//----- nvinfo : EIATTR_PARAM_CBANK
	.align		4
        /*00ac*/ 	.byte	0x04, 0x0a
        /*00ae*/ 	.short	(.L_4125 - .L_4124)
	.align		4
.L_4124:
        /*00b0*/ 	.word	index@(.nv.constant0._ZN10layer_norm13ln_bwd_kernelINS_13Kernel_traitsI6__halfffffjLj7168ELj1ELj1ELj8ELj16ENS_18Kernel_traits_baseILj7168ES2_ffffjLj256EEEEELb0ELb0ELb1ELb0EEEvNS_9BwdParamsE)
        /*00b4*/ 	.short	0x0380
        /*00b6*/ 	.short	0x0128


	//----- nvinfo : EIATTR_SW_WAR
	.align		4
.L_4125:
        /*00b8*/ 	.byte	0x04, 0x36
        /*00ba*/ 	.short	(.L_4127 - .L_4126)
.L_4126:
        /*00bc*/ 	.word	0x00000008
.L_4127:


//--------------------- .nv.info._ZN10layer_norm13ln_bwd_kernelINS_13Kernel_traitsI6__halfffffjLj7168ELj1ELj1ELj8ELj16ENS_18Kernel_traits_baseILj7168ES2_ffffjLj256EEEEELb0ELb0ELb1ELb1EEEvNS_9BwdParamsE --------------------------
	.section	.nv.info._ZN10layer_norm13ln_bwd_kernelINS_13Kernel_traitsI6__halfffffjLj7168ELj1ELj1ELj8ELj16ENS_18Kernel_traits_baseILj7168ES2_ffffjLj256EEEEELb0ELb0ELb1ELb1EEEvNS_9BwdParamsE,"",@"SHT_CUDA_INFO"
	.sectionflags	@""
	.align	4


	//----- nvinfo : EIATTR_CUDA_API_VERSION
	.align		4
        /*0000*/ 	.byte	0x04, 0x37
        /*0002*/ 	.short	(.L_4129 - .L_4128)
.L_4128:
        /*0004*/ 	.word	0x00000082


	//----- nvinfo : EIATTR_KPARAM_INFO
	.align		4
.L_4129:
        /*0008*/ 	.byte	0x04, 0x17
        /*000a*/ 	.short	(.L_4131 - .L_4130)
.L_4130:
        /*000c*/ 	.word	0x00000000
        /*0010*/ 	.short	0x0000
        /*0012*/ 	.short	0x0000
        /*0014*/ 	.byte	0x00, 0xf0, 0xa1, 0x04


	//----- nvinfo : EIATTR_SPARSE_MMA_MASK
	.align		4
.L_4131:
        /*0018*/ 	.byte	0x03, 0x50
        /*001a*/ 	.short	0x0000


	//----- nvinfo : EIATTR_MAXREG_COUNT
	.align		4
        /*001c*/ 	.byte	0x03, 0x1b
        /*001e*/ 	.short	0x00ff


	//----- nvinfo : EIATTR_NUM_BARRIERS
	.align		4
        /*0020*/ 	.byte	0x02, 0x4c
        /*0022*/ 	.byte	0x01
	.zero		1


	//----- nvinfo : EIATTR_MERCURY_ISA_VERSION
	.align		4
        /*0024*/ 	.byte	0x03, 0x5f
        /*0026*/ 	.short	0x0101


	//----- nvinfo : EIATTR_COOP_GROUP_MASK_REGIDS
	.align		4
        /*0028*/ 	.byte	0x04, 0x29
        /*002a*/ 	.short	(.L_4133 - .L_4132)


	//   ....[0]....
.L_4132:
        /*002c*/ 	.word	0xffffffff


	//   ....[1]....
        /*0030*/ 	.word	0xffffffff


	//   ....[2]....
        /*0034*/ 	.word	0xffffffff


	//   ....[3]....
        /*0038*/ 	.word	0xffffffff


	//   ....[4]....
        /*003c*/ 	.word	0xffffffff


	//   ....[5]....
        /*0040*/ 	.word	0xffffffff


	//   ....[6]....
        /*0044*/ 	.word	0xffffffff


	//   ....[7]....
        /*0048*/ 	.word	0xffffffff


	//   ....[8]....
        /*004c*/ 	.word	0xffffffff


	//   ....[9]....
        /*0050*/ 	.word	0xffffffff


	//----- nvinfo : EIATTR_COOP_GROUP_INSTR_OFFSETS
	.align		4
.L_4133:
        /*0054*/ 	.byte	0x04, 0x28
        /*0056*/ 	.short	(.L_4135 - .L_4134)


	//   ....[0]....
.L_4134:
        /*0058*/ 	.word	0x00001ab0


	//   ....[1]....
        /*005c*/ 	.word	0x00001ad0


	//   ....[2]....
        /*0060*/ 	.word	0x00001b10


	//   ....[3]....
        /*0064*/ 	.word	0x00001b20


	//   ....[4]....
        /*0068*/ 	.word	0x00001b60


	//   ....[5]....
        /*006c*/ 	.word	0x00001b70


	//   ....[6]....
        /*0070*/ 	.word	0x00001ba0


	//   ....[7]....
        /*0074*/ 	.word	0x00001bb0


	//   ....[8]....
        /*0078*/ 	.word	0x00001be0


	//   ....[9]....
        /*007c*/ 	.word	0x00001bf0


	//----- nvinfo : EIATTR_VRC_CTA_INIT_COUNT
	.align		4
.L_4135:
        /*0080*/ 	.byte	0x02, 0x4a
	.zero		1
	.zero		1


	//----- nvinfo : EIATTR_EXIT_INSTR_OFFSETS
	.align		4
        /*0084*/ 	.byte	0x04, 0x1c
        /*0086*/ 	.short	(.L_4137 - .L_4136)


	//   ....[0]....
.L_4136:
        /*0088*/ 	.word	0x00005360


	//----- nvinfo : EIATTR_MAX_THREADS
	.align		4
.L_4137:
        /*008c*/ 	.byte	0x04, 0x05
        /*008e*/ 	.short	(.L_4139 - .L_4138)
.L_4138:
        /*0090*/ 	.word	0x00000100
        /*0094*/ 	.word	0x00000001
        /*0098*/ 	.word	0x00000001


	//----- nvinfo : EIATTR_CRS_STACK_SIZE
	.align		4
.L_4139:
        /*009c*/ 	.byte	0x04, 0x1e
        /*009e*/ 	.short	(.L_4141 - .L_4140)
.L_4140:
        /*00a0*/ 	.word	0x00000000


	//----- nvinfo : EIATTR_CBANK_PARAM_SIZE
	.align		4
.L_4141:
        /*00a4*/ 	.byte	0x03, 0x19
        /*00a6*/ 	.short	0x0128


	//----- nvinfo : EIATTR_PARAM_CBANK
	.align		4
        /*00a8*/ 	.byte	0x04, 0x0a
        /*00aa*/ 	.short	(.L_4143 - .L_4142)
	.align		4
.L_4142:
        /*00ac*/ 	.word	index@(.nv.constant0._ZN10layer_norm13ln_bwd_kernelINS_13Kernel_traitsI6__halfffffjLj7168ELj1ELj1ELj8ELj16ENS_18Kernel_traits_baseILj7168ES2_ffffjLj256EEEEELb0ELb0ELb1ELb1EEEvNS_9BwdParamsE)
        /*00b0*/ 	.short	0x0380
        /*00b2*/ 	.short	0x0128


	//----- nvinfo : EIATTR_SW_WAR
	.align		4
.L_4143:
        /*00b4*/ 	.byte	0x04, 0x36
        /*00b6*/ 	.short	(.L_4145 - .L_4144)
.L_4144:
        /*00b8*/ 	.word	0x00000008
.L_4145:


//--------------------- .nv.info._ZN10layer_norm13ln_bwd_kernelINS_13Kernel_traitsI6__halfffffjLj7168ELj1ELj1ELj8ELj16ENS_18Kernel_traits_baseILj7168ES2_ffffjLj256EEEEELb0ELb1ELb0ELb0EEEvNS_9BwdParamsE --------------------------
	.section	.nv.info._ZN10layer_norm13ln_bwd_kernelINS_13Kernel_traitsI6__halfffffjLj7168ELj1ELj1ELj8ELj16ENS_18Kernel_traits_baseILj7168ES2_ffffjLj256EEEEELb0ELb1ELb0ELb0EEEvNS_9BwdParamsE,"",@"SHT_CUDA_INFO"
	.sectionflags	@""
	.align	4


	//----- nvinfo : EIATTR_CUDA_API_VERSION
	.align		4
        /*0000*/ 	.byte	0x04, 0x37
        /*0002*/ 	.short	(.L_4147 - .L_4146)
.L_4146:
        /*0004*/ 	.word	0x00000082


	//----- nvinfo : EIATTR_KPARAM_INFO
	.align		4
.L_4147:
        /*0008*/ 	.byte	0x04, 0x17
        /*000a*/ 	.short	(.L_4149 - .L_4148)
.L_4148:
        /*000c*/ 	.word	0x00000000
        /*0010*/ 	.short	0x0000
        /*0012*/ 	.short	0x0000
        /*0014*/ 	.byte	0x00, 0xf0, 0xa1, 0x04


	//----- nvinfo : EIATTR_SPARSE_MMA_MASK
	.align		4
.L_4149:
        /*0018*/ 	.byte	0x03, 0x50
        /*001a*/ 	.short	0x0000


	//----- nvinfo : EIATTR_MAXREG_COUNT
	.align		4
        /*001c*/ 	.byte	0x03, 0x1b
        /*001e*/ 	.short	0x00ff


	//----- nvinfo : EIATTR_NUM_BARRIERS
	.align		4
        /*0020*/ 	.byte	0x02, 0x4c
        /*0022*/ 	.byte	0x01
	.zero		1


	//----- nvinfo : EIATTR_MERCURY_ISA_VERSION
	.align		4
        /*0024*/ 	.byte	0x03, 0x5f
        /*0026*/ 	.short	0x0101


	//----- nvinfo : EIATTR_COOP_GROUP_MASK_REGIDS
	.align		4
        /*0028*/ 	.byte	0x04, 0x29
        /*002a*/ 	.short	(.L_4151 - .L_4150)


	//   ....[0]....
.L_4150:
        /*002c*/ 	.word	0xffffffff


	//   ....[1]....
        /*0030*/ 	.word	0xffffffff


	//   ....[2]....
        /*0034*/ 	.word	0xffffffff


	//   ....[3]....
        /*0038*/ 	.word	0xffffffff


	//   ....[4]....
        /*003c*/ 	.word	0xffffffff


	//   ....[5]....
        /*0040*/ 	.word	0xffffffff


	//   ....[6]....
        /*0044*/ 	.word	0xffffffff


	//   ....[7]....
        /*0048*/ 	.word	0xffffffff


	//   ....[8]....
        /*004c*/ 	.word	0xffffffff


	//   ....[9]....
        /*0050*/ 	.word	0xffffffff


	//----- nvinfo : EIATTR_COOP_GROUP_INSTR_OFFSETS
	.align		4
.L_4151:
        /*0054*/ 	.byte	0x04, 0x28
        /*0056*/ 	.short	(.L_4153 - .L_4152)


	//   ....[0]....
.L_4152:
        /*0058*/ 	.word	0x00002680


	//   ....[1]....
        /*005c*/ 	.word	0x000026b0


	//   ....[2]....
        /*0060*/ 	.word	0x000026e0


	//   ....[3]....
        /*0064*/ 	.word	0x000026f0


	//   ....[4]....
        /*0068*/ 	.word	0x00002720


	//   ....[5]....
        /*006c*/ 	.word	0x00002730


	//   ....[6]....
        /*0070*/ 	.word	0x00002760


	//   ....[7]....
        /*0074*/ 	.word	0x00002770


	//   ....[8]....
        /*0078*/ 	.word	0x000027a0


	//   ....[9]....
        /*007c*/ 	.word	0x000027b0


	//----- nvinfo : EIATTR_VRC_CTA_INIT_COUNT
	.align		4
.L_4153:
        /*0080*/ 	.byte	0x02, 0x4a
	.zero		1
	.zero		1


	//----- nvinfo : EIATTR_EXIT_INSTR_OFFSETS
	.align		4
        /*0084*/ 	.byte	0x04, 0x1c
        /*0086*/ 	.short	(.L_4155 - .L_4154)


	//   ....[0]....
.L_4154:
        /*0088*/ 	.word	0x000071c0


	//   ....[1]....
        /*008c*/ 	.word	0x00007260


	//----- nvinfo : EIATTR_MAX_THREADS
	.align		4
.L_4155:
        /*0090*/ 	.byte	0x04, 0x05
        /*0092*/ 	.short	(.L_4157 - .L_4156)
.L_4156:
        /*0094*/ 	.word	0x00000100
        /*0098*/ 	.word	0x00000001
        /*009c*/ 	.word	0x00000001


	//----- nvinfo : EIATTR_CRS_STACK_SIZE
	.align		4
.L_4157:
        /*00a0*/ 	.byte	0x04, 0x1e
        /*00a2*/ 	.short	(.L_4159 - .L_4158)
.L_4158:
        /*00a4*/ 	.word	0x00000000


	//----- nvinfo : EIATTR_CBANK_PARAM_SIZE
	.align		4
.L_4159:
        /*00a8*/ 	.byte	0x03, 0x19
        /*00aa*/ 	.short	0x0128


	//----- nvinfo : EIATTR_PARAM_CBANK
	.align		4
        /*00ac*/ 	.byte	0x04, 0x0a
        /*00ae*/ 	.short	(.L_4161 - .L_4160)
	.align		4
.L_4160:
        /*00b0*/ 	.word	index@(.nv.constant0._ZN10layer_norm13ln_bwd_kernelINS_13Kernel_traitsI6__halfffffjLj7168ELj1ELj1ELj8ELj16ENS_18Kernel_traits_baseILj7168ES2_ffffjLj256EEEEELb0ELb1ELb0ELb0EEEvNS_9BwdParamsE)
        /*00b4*/ 	.short	0x0380
        /*00b6*/ 	.short	0x0128


	//----- nvinfo : EIATTR_SW_WAR
	.align		4
.L_4161:
        /*00b8*/ 	.byte	0x04, 0x36
        /*00ba*/ 	.short	(.L_4163 - .L_4162)
.L_4162:
        /*00bc*/ 	.word	0x00000008
.L_4163:


//--------------------- .nv.info._ZN10layer_norm13ln_bwd_kernelINS_13Kernel_traitsI6__halfffffjLj7168ELj1ELj1ELj8ELj16ENS_18Kernel_traits_baseILj7168ES2_ffffjLj256EEEEELb0ELb1ELb0ELb1EEEvNS_9BwdParamsE --------------------------
	.section	.nv.info._ZN10layer_norm13ln_bwd_kernelINS_13Kernel_traitsI6__halfffffjLj7168ELj1ELj1ELj8ELj16ENS_18Kernel_traits_baseILj7168ES2_ffffjLj256EEEEELb0ELb1ELb0ELb1EEEvNS_9BwdParamsE,"",@"SHT_CUDA_INFO"
	.sectionflags	@""
	.align	4


	//----- nvinfo : EIATTR_CUDA_API_VERSION
	.align		4
        /*0000*/ 	.byte	0x04, 0x37
        /*0002*/ 	.short	(.L_4165 - .L_4164)
.L_4164:
        /*0004*/ 	.word	0x00000082


	//----- nvinfo : EIATTR_KPARAM_INFO
	.align		4
.L_4165:
        /*0008*/ 	.byte	0x04, 0x17
        /*000a*/ 	.short	(.L_4167 - .L_4166)
.L_4166:
        /*000c*/ 	.word	0x00000000
        /*0010*/ 	.short	0x0000
        /*0012*/ 	.short	0x0000
        /*0014*/ 	.byte	0x00, 0xf0, 0xa1, 0x04


	//----- nvinfo : EIATTR_SPARSE_MMA_MASK
	.align		4
.L_4167:
        /*0018*/ 	.byte	0x03, 0x50
        /*001a*/ 	.short	0x0000


	//----- nvinfo : EIATTR_MAXREG_COUNT
	.align		4
        /*001c*/ 	.byte	0x03, 0x1b
        /*001e*/ 	.short	0x00ff


	//----- nvinfo : EIATTR_NUM_BARRIERS
	.align		4
        /*0020*/ 	.byte	0x02, 0x4c
        /*0022*/ 	.byte	0x01
	.zero		1


	//----- nvinfo : EIATTR_MERCURY_ISA_VERSION
	.align		4
        /*0024*/ 	.byte	0x03, 0x5f
        /*0026*/ 	.short	0x0101


	//----- nvinfo : EIATTR_COOP_GROUP_MASK_REGIDS
	.align		4
        /*0028*/ 	.byte	0x04, 0x29
        /*002a*/ 	.short	(.L_4169 - .L_4168)


	//   ....[0]....
.L_4168:
        /*002c*/ 	.word	0xffffffff


	//   ....[1]....
        /*0030*/ 	.word	0xffffffff


	//   ....[2]....
        /*0034*/ 	.word	0xffffffff


	//   ....[3]....
        /*0038*/ 	.word	0xffffffff


	//   ....[4]....
        /*003c*/ 	.word	0xffffffff


	//   ....[5]....
        /*0040*/ 	.word	0xffffffff


	//   ....[6]....
        /*0044*/ 	.word	0xffffffff


	//   ....[7]....
        /*0048*/ 	.word	0xffffffff


	//   ....[8]....
        /*004c*/ 	.word	0xffffffff


	//   ....[9]....
        /*0050*/ 	.word	0xffffffff


	//----- nvinfo : EIATTR_COOP_GROUP_INSTR_OFFSETS
	.align		4
.L_4169:
        /*0054*/ 	.byte	0x04, 0x28
        /*0056*/ 	.short	(.L_4171 - .L_4170)


	//   ....[0]....
.L_4170:
        /*0058*/ 	.word	0x00001a30


	//   ....[1]....
        /*005c*/ 	.word	0x00001b10


	//   ....[2]....
        /*0060*/ 	.word	0x00001b30


	//   ....[3]....
        /*0064*/ 	.word	0x00001b50


	//   ....[4]....
        /*0068*/ 	.word	0x00001b70


	//   ....[5]....
        /*006c*/ 	.word	0x00001b90


	//   ....[6]....
        /*0070*/ 	.word	0x00001bb0


	//   ....[7]....
        /*0074*/ 	.word	0x00001bd0


	//   ....[8]....
        /*0078*/ 	.word	0x00001c00


	//   ....[9]....
        /*007c*/ 	.word	0x00001c30


	//----- nvinfo : EIATTR_VRC_CTA_INIT_COUNT
	.align		4
.L_4171:
        /*0080*/ 	.byte	0x02, 0x4a
	.zero		1
	.zero		1


	//----- nvinfo : EIATTR_EXIT_INSTR_OFFSETS
	.align		4
        /*0084*/ 	.byte	0x04, 0x1c
        /*0086*/ 	.short	(.L_4173 - .L_4172)


	//   ....[0]....
.L_4172:
        /*0088*/ 	.word	0x00006390


	//----- nvinfo : EIATTR_MAX_THREADS
	.align		4
.L_4173:
        /*008c*/ 	.byte	0x04, 0x05
        /*008e*/ 	.short	(.L_4175 - .L_4174)
.L_4174:
        /*0090*/ 	.word	0x00000100
        /*0094*/ 	.word	0x00000001
        /*0098*/ 	.word	0x00000001


	//----- nvinfo : EIATTR_CRS_STACK_SIZE
	.align		4
.L_4175:
        /*009c*/ 	.byte	0x04, 0x1e
        /*009e*/ 	.short	(.L_4177 - .L_4176)
.L_4176:
        /*00a0*/ 	.word	0x00000000


	//----- nvinfo : EIATTR_CBANK_PARAM_SIZE
	.align		4
.L_4177:
        /*00a4*/ 	.byte	0x03, 0x19
        /*00a6*/ 	.short	0x0128


	//----- nvinfo : EIATTR_PARAM_CBANK
	.align		4
        /*00a8*/ 	.byte	0x04, 0x0a
        /*00aa*/ 	.short	(.L_4179 - .L_4178)
	.align		4
.L_4178:
        /*00ac*/ 	.word	index@(.nv.constant0._ZN10layer_norm13ln_bwd_kernelINS_13Kernel_traitsI6__halfffffjLj7168ELj1ELj1ELj8ELj16ENS_18Kernel_traits_baseILj7168ES2_ffffjLj256EEEEELb0ELb1ELb0ELb1EEEvNS_9BwdParamsE)
        /*00b0*/ 	.short	0x0380
        /*00b2*/ 	.short	0x0128


	//----- nvinfo : EIATTR_SW_WAR
	.align		4
.L_4179:
        /*00b4*/ 	.byte	0x04, 0x36
        /*00b6*/ 	.short	(.L_4181 - .L_4180)
.L_4180:
        /*00b8*/ 	.word	0x00000008
.L_4181:


//--------------------- .nv.info._ZN10layer_norm13ln_bwd_kernelINS_13Kernel_traitsI6__halfffffjLj7168ELj1ELj1ELj8ELj16ENS_18Kernel_traits_baseILj7168ES2_ffffjLj256EEEEELb0ELb1ELb1ELb0EEEvNS_9BwdParamsE --------------------------
	.section	.nv.info._ZN10layer_norm13ln_bwd_kernelINS_13Kernel_traitsI6__halfffffjLj7168ELj1ELj1ELj8ELj16ENS_18Kernel_traits_baseILj7168ES2_ffffjLj256EEEEELb0ELb1ELb1ELb0EEEvNS_9BwdParamsE,"",@"SHT_CUDA_INFO"
	.sectionflags	@""
	.align	4


	//----- nvinfo : EIATTR_CUDA_API_VERSION
	.align		4
        /*0000*/ 	.byte	0x04, 0x37
        /*0002*/ 	.short	(.L_4183 - .L_4182)
.L_4182:
        /*0004*/ 	.word	0x00000082


	//----- nvinfo : EIATTR_KPARAM_INFO
	.align		4
.L_4183:
        /*0008*/ 	.byte	0x04, 0x17
        /*000a*/ 	.short	(.L_4185 - .L_4184)
.L_4184:
        /*000c*/ 	.word	0x00000000
        /*0010*/ 	.short	0x0000
        /*0012*/ 	.short	0x0000
        /*0014*/ 	.byte	0x00, 0xf0, 0xa1, 0x04


	//----- nvinfo : EIATTR_SPARSE_MMA_MASK
	.align		4
.L_4185:
        /*0018*/ 	.byte	0x03, 0x50
        /*001a*/ 	.short	0x0000


	//----- nvinfo : EIATTR_MAXREG_COUNT
	.align		4
        /*001c*/ 	.byte	0x03, 0x1b
        /*001e*/ 	.short	0x00ff


	//----- nvinfo : EIATTR_NUM_BARRIERS
	.align		4
        /*0020*/ 	.byte	0x02, 0x4c
        /*0022*/ 	.byte	0x01
	.zero		1


	//----- nvinfo : EIATTR_MERCURY_ISA_VERSION
	.align		4
        /*0024*/ 	.byte	0x03, 0x5f
        /*0026*/ 	.short	0x0101


	//----- nvinfo : EIATTR_COOP_GROUP_MASK_REGIDS
	.align		4
        /*0028*/ 	.byte	0x04, 0x29
        /*002a*/ 	.short	(.L_4187 - .L_4186)


	//   ....[0]....
.L_4186:
        /*002c*/ 	.word	0xffffffff


	//   ....[1]....
        /*0030*/ 	.word	0xffffffff


	//   ....[2]....
        /*0034*/ 	.word	0xffffffff


	//   ....[3]....
        /*0038*/ 	.word	0xffffffff


	//   ....[4]....
        /*003c*/ 	.word	0xffffffff


	//   ....[5]....
        /*0040*/ 	.word	0xffffffff


	//   ....[6]....
        /*0044*/ 	.word	0xffffffff


	//   ....[7]....
        /*0048*/ 	.word	0xffffffff


	//   ....[8]....
        /*004c*/ 	.word	0xffffffff


	//   ....[9]....
        /*0050*/ 	.word	0xffffffff


	//----- nvinfo : EIATTR_COOP_GROUP_INSTR_OFFSETS
	.align		4
.L_4187:
        /*0054*/ 	.byte	0x04, 0x28
        /*0056*/ 	.short	(.L_4189 - .L_4188)


	//   ....[0]....
.L_4188:
        /*0058*/ 	.word	0x00002a40


	//   ....[1]....
        /*005c*/ 	.word	0x00002a70


	//   ....[2]....
        /*0060*/ 	.word	0x00002aa0


	//   ....[3]....
        /*0064*/ 	.word	0x00002ab0


	//   ....[4]....
        /*0068*/ 	.word	0x00002ae0


	//   ....[5]....
        /*006c*/ 	.word	0x00002af0


	//   ....[6]....
        /*0070*/ 	.word	0x00002b20


	//   ....[7]....
        /*0074*/ 	.word	0x00002b30


	//   ....[8]....
        /*0078*/ 	.word	0x00002b60


	//   ....[9]....
        /*007c*/ 	.word	0x00002b70


	//----- nvinfo : EIATTR_VRC_CTA_INIT_COUNT
	.align		4
.L_4189:
        /*0080*/ 	.byte	0x02, 0x4a
	.zero		1
	.zero		1


	//----- nvinfo : EIATTR_EXIT_INSTR_OFFSETS
	.align		4
        /*0084*/ 	.byte	0x04, 0x1c
        /*0086*/ 	.short	(.L_4191 - .L_4190)


	//   ....[0]....
.L_4190:
        /*0088*/ 	.word	0x00008dd0


	//   ....[1]....
        /*008c*/ 	.word	0x00008e70


	//----- nvinfo : EIATTR_MAX_THREADS
	.align		4
.L_4191:
        /*0090*/ 	.byte	0x04, 0x05
        /*0092*/ 	.short	(.L_4193 - .L_4192)
.L_4192:
        /*0094*/ 	.word	0x00000100
        /*0098*/ 	.word	0x00000001
        /*009c*/ 	.word	0x00000001


	//----- nvinfo : EIATTR_CRS_STACK_SIZE
	.align		4
.L_4193:
        /*00a0*/ 	.byte	0x04, 0x1e
        /*00a2*/ 	.short	(.L_4195 - .L_4194)
.L_4194:
        /*00a4*/ 	.word	0x00000000


	//----- nvinfo : EIATTR_CBANK_PARAM_SIZE
	.align		4
.L_4195:
        /*00a8*/ 	.byte	0x03, 0x19
        /*00aa*/ 	.short	0x0128


	//----- nvinfo : EIATTR_PARAM_CBANK
	.align		4
        /*00ac*/ 	.byte	0x04, 0x0a
        /*00ae*/ 	.short	(.L_4197 - .L_4196)
	.align		4
.L_4196:
        /*00b0*/ 	.word	index@(.nv.constant0._ZN10layer_norm13ln_bwd_kernelINS_13Kernel_traitsI6__halfffffjLj7168ELj1ELj1ELj8ELj16ENS_18Kernel_traits_baseILj7168ES2_ffffjLj256EEEEELb0ELb1ELb1ELb0EEEvNS_9BwdParamsE)
        /*00b4*/ 	.short	0x0380
        /*00b6*/ 	.short	0x0128


	//----- nvinfo : EIATTR_SW_WAR
	.align		4
.L_4197:
        /*00b8*/ 	.byte	0x04, 0x36
        /*00ba*/ 	.short	(.L_4199 - .L_4198)
.L_4198:
        /*00bc*/ 	.word	0x00000008
.L_4199:


//--------------------- .nv.info._ZN10layer_norm13ln_bwd_kernelINS_13Kernel_traitsI6__halfffffjLj7168ELj1ELj1ELj8ELj16ENS_18Kernel_traits_baseILj7168ES2_ffffjLj256EEEEELb0ELb1ELb1ELb1EEEvNS_9BwdParamsE --------------------------
	.section	.nv.info._ZN10layer_norm13ln_bwd_kernelINS_13Kernel_traitsI6__halfffffjLj7168ELj1ELj1ELj8ELj16ENS_18Kernel_traits_baseILj7168ES2_ffffjLj256EEEEELb0ELb1ELb1ELb1EEEvNS_9BwdParamsE,"",@"SHT_CUDA_INFO"
	.sectionflags	@""
	.align	4


	//----- nvinfo : EIATTR_CUDA_API_VERSION
	.align		4
        /*0000*/ 	.byte	0x04, 0x37
        /*0002*/ 	.short	(.L_4201 - .L_4200)
.L_4200:
        /*0004*/ 	.word	0x00000082


	//----- nvinfo : EIATTR_KPARAM_INFO
	.align		4
.L_4201:
        /*0008*/ 	.byte	0x04, 0x17
        /*000a*/ 	.short	(.L_4203 - .L_4202)
.L_4202:
        /*000c*/ 	.word	0x00000000
        /*0010*/ 	.short	0x0000
        /*0012*/ 	.short	0x0000
        /*0014*/ 	.byte	0x00, 0xf0, 0xa1, 0x04


	//----- nvinfo : EIATTR_SPARSE_MMA_MASK
	.align		4
.L_4203:
        /*0018*/ 	.byte	0x03, 0x50
        /*001a*/ 	.short	0x0000


	//----- nvinfo : EIATTR_MAXREG_COUNT
	.align		4
        /*001c*/ 	.byte	0x03, 0x1b
        /*001e*/ 	.short	0x00ff


	//----- nvinfo : EIATTR_NUM_BARRIERS
	.align		4
        /*0020*/ 	.byte	0x02, 0x4c
        /*0022*/ 	.byte	0x01
	.zero		1


	//----- nvinfo : EIATTR_MERCURY_ISA_VERSION
	.align		4
        /*0024*/ 	.byte	0x03, 0x5f
        /*0026*/ 	.short	0x0101


	//----- nvinfo : EIATTR_COOP_GROUP_MASK_REGIDS
	.align		4
        /*0028*/ 	.byte	0x04, 0x29
        /*002a*/ 	.short	(.L_4205 - .L_4204)


	//   ....[0]....
.L_4204:
        /*002c*/ 	.word	0xffffffff


	//   ....[1]....
        /*0030*/ 	.word	0xffffffff


	//   ....[2]....
        /*0034*/ 	.word	0xffffffff


	//   ....[3]....
        /*0038*/ 	.word	0xffffffff


	//   ....[4]....
        /*003c*/ 	.word	0xffffffff


	//   ....[5]....
        /*0040*/ 	.word	0xffffffff


	//   ....[6]....
        /*0044*/ 	.word	0xffffffff


	//   ....[7]....
        /*0048*/ 	.word	0xffffffff


	//   ....[8]....
        /*004c*/ 	.word	0xffffffff


	//   ....[9]....
        /*0050*/ 	.word	0xffffffff


	//----- nvinfo : EIATTR_COOP_GROUP_INSTR_OFFSETS
	.align		4
.L_4205:
        /*0054*/ 	.byte	0x04, 0x28
        /*0056*/ 	.short	(.L_4207 - .L_4206)


	//   ....[0]....
.L_4206:
        /*0058*/ 	.word	0x00001d20


	//   ....[1]....
        /*005c*/ 	.word	0x00001d60


	//   ....[2]....
        /*0060*/ 	.word	0x00001dd0


	//   ....[3]....
        /*0064*/ 	.word	0x00001de0


	//   ....[4]....
        /*0068*/ 	.word	0x00001e20


	//   ....[5]....
        /*006c*/ 	.word	0x00001e30


	//   ....[6]....
        /*0070*/ 	.word	0x00001e60


	//   ....[7]....
        /*0074*/ 	.word	0x00001e80


	//   ....[8]....
        /*0078*/ 	.word	0x00001eb0


	//   ....[9]....
        /*007c*/ 	.word	0x00001ed0


	//----- nvinfo : EIATTR_VRC_CTA_INIT_COUNT
	.align		4
.L_4207:
        /*0080*/ 	.byte	0x02, 0x4a
	.zero		1
	.zero		1


	//----- nvinfo : EIATTR_EXIT_INSTR_OFFSETS
	.align		4
        /*0084*/ 	.byte	0x04, 0x1c
        /*0086*/ 	.short	(.L_4209 - .L_4208)


	//   ....[0]....
.L_4208:
        /*0088*/ 	.word	0x00006ee0


	//----- nvinfo : EIATTR_MAX_THREADS
	.align		4
.L_4209:
        /*008c*/ 	.byte	0x04, 0x05
        /*008e*/ 	.short	(.L_4211 - .L_4210)
.L_4210:
        /*0090*/ 	.word	0x00000100
        /*0094*/ 	.word	0x00000001
        /*0098*/ 	.word	0x00000001


	//----- nvinfo : EIATTR_CRS_STACK_SIZE
	.align		4
.L_4211:
        /*009c*/ 	.byte	0x04, 0x1e
        /*009e*/ 	.short	(.L_4213 - .L_4212)
.L_4212:
        /*00a0*/ 	.word	0x00000000


	//----- nvinfo : EIATTR_CBANK_PARAM_SIZE
	.align		4
.L_4213:
        /*00a4*/ 	.byte	0x03, 0x19
        /*00a6*/ 	.short	0x0128


	//----- nvinfo : EIATTR_PARAM_CBANK
	.align		4
        /*00a8*/ 	.byte	0x04, 0x0a
        /*00aa*/ 	.short	(.L_4215 - .L_4214)
	.align		4
.L_4214:
        /*00ac*/ 	.word	index@(.nv.constant0._ZN10layer_norm13ln_bwd_kernelINS_13Kernel_traitsI6__halfffffjLj7168ELj1ELj1ELj8ELj16ENS_18Kernel_traits_baseILj7168ES2_ffffjLj256EEEEELb0ELb1ELb1ELb1EEEvNS_9BwdParamsE)
        /*00b0*/ 	.short	0x0380
        /*00b2*/ 	.short	0x0128


	//----- nvinfo : EIATTR_SW_WAR
	.align		4
.L_4215:
        /*00b4*/ 	.byte	0x04, 0x36
        /*00b6*/ 	.short	(.L_4217 - .L_4216)
.L_4216:
        /*00b8*/ 	.word	0x00000008
.L_4217:


//--------------------- .nv.info._ZN10layer_norm13ln_bwd_kernelINS_13Kernel_traitsI6__halfffffjLj7168ELj1ELj1ELj8ELj16ENS_18Kernel_traits_baseILj7168ES2_ffffjLj256EEEEELb1ELb0ELb0ELb0EEEvNS_9BwdParamsE --------------------------
	.section	.nv.info._ZN10layer_norm13ln_bwd_kernelINS_13Kernel_traitsI6__halfffffjLj7168ELj1ELj1ELj8ELj16ENS_18Kernel_traits_baseILj7168ES2_ffffjLj256EEEEELb1ELb0ELb0ELb0EEEvNS_9BwdParamsE,"",@"SHT_CUDA_INFO"
	.sectionflags	@""
	.align	4


	//----- nvinfo : EIATTR_CUDA_API_VERSION
	.align		4
        /*0000*/ 	.byte	0x04, 0x37
        /*0002*/ 	.short	(.L_4219 - .L_4218)
.L_4218:
        /*0004*/ 	.word	0x00000082


	//----- nvinfo : EIATTR_KPARAM_INFO
	.align		4
.L_4219:
        /*0008*/ 	.byte	0x04, 0x17
        /*000a*/ 	.short	(.L_4221 - .L_4220)
.L_4220:
        /*000c*/ 	.word	0x00000000
        /*0010*/ 	.short	0x0000
        /*0012*/ 	.short	0x0000
        /*0014*/ 	.byte	0x00, 0xf0, 0xa1, 0x04


	//----- nvinfo : EIATTR_SPARSE_MMA_MASK
	.align		4
.L_4221:
        /*0018*/ 	.byte	0x03, 0x50
        /*001a*/ 	.short	0x0000


	//----- nvinfo : EIATTR_MAXREG_COUNT
	.align		4
        /*001c*/ 	.byte	0x03, 0x1b
        /*001e*/ 	.short	0x00ff


	//----- nvinfo : EIATTR_NUM_BARRIERS
	.align		4
        /*0020*/ 	.byte	0x02, 0x4c
        /*0022*/ 	.byte	0x01
	.zero		1


	//----- nvinfo : EIATTR_MERCURY_ISA_VERSION
	.align		4
        /*0024*/ 	.byte	0x03, 0x5f
        /*0026*/ 	.short	0x0101


	//----- nvinfo : EIATTR_COOP_GROUP_MASK_REGIDS
	.align		4
        /*0028*/ 	.byte	0x04, 0x29
        /*002a*/ 	.short	(.L_4223 - .L_4222)


	//   ....[0]....
.L_4222:
        /*002c*/ 	.word	0xffffffff


	//   ....[1]....
        /*0030*/ 	.word	0xffffffff


	//   ....[2]....
        /*0034*/ 	.word	0xffffffff


	//   ....[3]....
        /*0038*/ 	.word	0xffffffff


	//   ....[4]....
        /*003c*/ 	.word	0xffffffff


	//   ....[5]....
        /*0040*/ 	.word	0xffffffff


	//   ....[6]....
        /*0044*/ 	.word	0xffffffff


	//   ....[7]....
        /*0048*/ 	.word	0xffffffff


	//   ....[8]....
        /*004c*/ 	.word	0xffffffff


	//   ....[9]....
        /*0050*/ 	.word	0xffffffff


	//----- nvinfo : EIATTR_COOP_GROUP_INSTR_OFFSETS
	.align		4
.L_4223:
        /*0054*/ 	.byte	0x04, 0x28
        /*0056*/ 	.short	(.L_4225 - .L_4224)


	//   ....[0]....
.L_4224:
        /*0058*/ 	.word	0x000021b0


	//   ....[1]....
        /*005c*/ 	.word	0x000021e0


	//   ....[2]....
        /*0060*/ 	.word	0x00002210


	//   ....[3]....
        /*0064*/ 	.word	0x00002220


	//   ....[4]....
        /*0068*/ 	.word	0x00002250


	//   ....[5]....
        /*006c*/ 	.word	0x00002260


	//   ....[6]....
        /*0070*/ 	.word	0x00002290


	//   ....[7]....
        /*0074*/ 	.word	0x000022a0


	//   ....[8]....
        /*0078*/ 	.word	0x000022d0


	//   ....[9]....
        /*007c*/ 	.word	0x000022e0


	//----- nvinfo : EIATTR_VRC_CTA_INIT_COUNT
	.align		4
.L_4225:
        /*0080*/ 	.byte	0x02, 0x4a
	.zero		1
	.zero		1


	//----- nvinfo : EIATTR_EXIT_INSTR_OFFSETS
	.align		4
        /*0084*/ 	.byte	0x04, 0x1c
        /*0086*/ 	.short	(.L_4227 - .L_4226)


	//   ....[0]....
.L_4226:
        /*0088*/ 	.word	0x00006810


	//   ....[1]....
        /*008c*/ 	.word	0x00006890


	//----- nvinfo : EIATTR_MAX_THREADS
	.align		4
.L_4227:
        /*0090*/ 	.byte	0x04, 0x05
        /*0092*/ 	.short	(.L_4229 - .L_4228)
.L_4228:
        /*0094*/ 	.word	0x00000100
        /*0098*/ 	.word	0x00000001
        /*009c*/ 	.word	0x00000001


	//----- nvinfo : EIATTR_CRS_STACK_SIZE
	.align		4
.L_4229:
        /*00a0*/ 	.byte	0x04, 0x1e
        /*00a2*/ 	.short	(.L_4231 - .L_4230)
.L_4230:
        /*00a4*/ 	.word	0x00000000


	//----- nvinfo : EIATTR_CBANK_PARAM_SIZE
	.align		4
.L_4231:
        /*00a8*/ 	.byte	0x03, 0x19
        /*00aa*/ 	.short	0x0128


	//----- nvinfo : EIATTR_PARAM_CBANK
	.align		4
        /*00ac*/ 	.byte	0x04, 0x0a
        /*00ae*/ 	.short	(.L_4233 - .L_4232)
	.align		4
.L_4232:
        /*00b0*/ 	.word	index@(.nv.constant0._ZN10layer_norm13ln_bwd_kernelINS_13Kernel_traitsI6__halfffffjLj7168ELj1ELj1ELj8ELj16ENS_18Kernel_traits_baseILj7168ES2_ffffjLj256EEEEELb1ELb0ELb0ELb0EEEvNS_9BwdParamsE)
        /*00b4*/ 	.short	0x0380
        /*00b6*/ 	.short	0x0128


	//----- nvinfo : EIATTR_SW_WAR
	.align		4
.L_4233:
        /*00b8*/ 	.byte	0x04, 0x36
        /*00ba*/ 	.short	(.L_4235 - .L_4234)
.L_4234:
        /*00bc*/ 	.word	0x00000008
.L_4235:


//--------------------- .nv.info._ZN10layer_norm13ln_bwd_kernelINS_13Kernel_traitsI6__halfffffjLj7168ELj1ELj1ELj8ELj16ENS_18Kernel_traits_baseILj7168ES2_ffffjLj256EEEEELb1ELb0ELb0ELb1EEEvNS_9BwdParamsE --------------------------
	.section	.nv.info._ZN10layer_norm13ln_bwd_kernelINS_13Kernel_traitsI6__halfffffjLj7168ELj1ELj1ELj8ELj16ENS_18Kernel_traits_baseILj7168ES2_ffffjLj256EEEEELb1ELb0ELb0ELb1EEEvNS_9BwdParamsE,"",@"SHT_CUDA_INFO"
	.sectionflags	@""
	.align	4


	//----- nvinfo : EIATTR_CUDA_API_VERSION
	.align		4
        /*0000*/ 	.byte	0x04, 0x37
        /*0002*/ 	.short	(.L_4237 - .L_4236)
.L_4236:
        /*0004*/ 	.word	0x00000082


	//----- nvinfo : EIATTR_KPARAM_INFO
	.align		4
.L_4237:
        /*0008*/ 	.byte	0x04, 0x17
        /*000a*/ 	.short	(.L_4239 - .L_4238)
.L_4238:
        /*000c*/ 	.word	0x00000000
        /*0010*/ 	.short	0x0000
        /*0012*/ 	.short	0x0000
        /*0014*/ 	.byte	0x00, 0xf0, 0xa1, 0x04


	//----- nvinfo : EIATTR_SPARSE_MMA_MASK
	.align		4
.L_4239:
        /*0018*/ 	.byte	0x03, 0x50
        /*001a*/ 	.short	0x0000


	//----- nvinfo : EIATTR_MAXREG_COUNT
	.align		4
        /*001c*/ 	.byte	0x03, 0x1b
        /*001e*/ 	.short	0x00ff


	//----- nvinfo : EIATTR_NUM_BARRIERS
	.align		4
        /*0020*/ 	.byte	0x02, 0x4c
        /*0022*/ 	.byte	0x01
	.zero		1


	//----- nvinfo : EIATTR_MERCURY_ISA_VERSION
	.align		4
        /*0024*/ 	.byte	0x03, 0x5f
        /*0026*/ 	.short	0x0101


	//----- nvinfo : EIATTR_COOP_GROUP_MASK_REGIDS
	.align		4
        /*0028*/ 	.byte	0x04, 0x29
        /*002a*/ 	.short	(.L_4241 - .L_4240)


	//   ....[0]....
.L_4240:
        /*002c*/ 	.word	0xffffffff


	//   ....[1]....
        /*0030*/ 	.word	0xffffffff


	//   ....[2]....
        /*0034*/ 	.word	0xffffffff


	//   ....[3]....
        /*0038*/ 	.word	0xffffffff


	//   ....[4]....
        /*003c*/ 	.word	0xffffffff


	//   ....[5]....
        /*0040*/ 	.word	0xffffffff


	//   ....[6]....
        /*0044*/ 	.word	0xffffffff


	//   ....[7]....
        /*0048*/ 	.word	0xffffffff


	//   ....[8]....
        /*004c*/ 	.word	0xffffffff


	//   ....[9]....
        /*0050*/ 	.word	0xffffffff


	//----- nvinfo : EIATTR_COOP_GROUP_INSTR_OFFSETS
	.align		4
.L_4241:
        /*0054*/ 	.byte	0x04, 0x28
        /*0056*/ 	.short	(.L_4243 - .L_4242)


	//   ....[0]....
.L_4242:
        /*0058*/ 	.word	0x00001590


	//   ....[1]....
        /*005c*/ 	.word	0x000015b0


	//   ....[2]....
        /*0060*/ 	.word	0x00001610


	//   ....[3]....
        /*0064*/ 	.word	0x00001620


	//   ....[4]....
        /*0068*/ 	.word	0x00001670


	//   ....[5]....
        /*006c*/ 	.word	0x00001680


	//   ....[6]....
        /*0070*/ 	.word	0x000016d0


	//   ....[7]....
        /*0074*/ 	.word	0x000016e0


	//   ....[8]....
        /*0078*/ 	.word	0x00001740


	//   ....[9]....
        /*007c*/ 	.word	0x00001750


	//----- nvinfo : EIATTR_VRC_CTA_INIT_COUNT
	.align		4
.L_4243:
        /*0080*/ 	.byte	0x02, 0x4a
	.zero		1
	.zero		1


	//----- nvinfo : EIATTR_EXIT_INSTR_OFFSETS
	.align		4
        /*0084*/ 	.byte	0x04, 0x1c
        /*0086*/ 	.short	(.L_4245 - .L_4244)


	//   ....[0]....
.L_4244:
        /*0088*/ 	.word	0x00005a70


	//----- nvinfo : EIATTR_MAX_THREADS
	.align		4
.L_4245:
        /*008c*/ 	.byte	0x04, 0x05
        /*008e*/ 	.short	(.L_4247 - .L_4246)
.L_4246:
        /*0090*/ 	.word	0x00000100
        /*0094*/ 	.word	0x00000001
        /*0098*/ 	.word	0x00000001


	//----- nvinfo : EIATTR_CBANK_PARAM_SIZE
	.align		4
.L_4247:
        /*009c*/ 	.byte	0x03, 0x19
        /*009e*/ 	.short	0x0128


	//----- nvinfo : EIATTR_PARAM_CBANK
	.align		4
        /*00a0*/ 	.byte	0x04, 0x0a
        /*00a2*/ 	.short	(.L_4249 - .L_4248)
	.align		4
.L_4248:
        /*00a4*/ 	.word	index@(.nv.constant0._ZN10layer_norm13ln_bwd_kernelINS_13Kernel_traitsI6__halfffffjLj7168ELj1ELj1ELj8ELj16ENS_18Kernel_traits_baseILj7168ES2_ffffjLj256EEEEELb1ELb0ELb0ELb1EEEvNS_9BwdParamsE)
        /*00a8*/ 	.short	0x0380
        /*00aa*/ 	.short	0x0128


	//----- nvinfo : EIATTR_SW_WAR
	.align		4
.L_4249:
        /*00ac*/ 	.byte	0x04, 0x36
        /*00ae*/ 	.short	(.L_4251 - .L_4250)
.L_4250:
        /*00b0*/ 	.word	0x00000008
.L_4251:


//--------------------- .nv.info._ZN10layer_norm22ln_bwd_finalize_kernelINS_22Kernel_traits_finalizeILj7168E6__halfffffjLb0ELj1024ELj4ENS_18Kernel_traits_baseILj7168ES2_ffffjLj1024EEEEELb0ELb0EEEvNS_9BwdParamsE --------------------------
	.section	.nv.info._ZN10layer_norm22ln_bwd_finalize_kernelINS_22Kernel_traits_finalizeILj7168E6__halfffffjLb0ELj1024ELj4ENS_18Kernel_traits_baseILj7168ES2_ffffjLj1024EEEEELb0ELb0EEEvNS_9BwdParamsE,"",@"SHT_CUDA_INFO"
	.sectionflags	@""
	.align	4


	//----- nvinfo : EIATTR_CUDA_API_VERSION
	.align		4
        /*0000*/ 	.byte	0x04, 0x37
        /*0002*/ 	.short	(.L_4253 - .L_4252)
.L_4252:
        /*0004*/ 	.word	0x00000082


	//----- nvinfo : EIATTR_KPARAM_INFO
	.align		4
.L_4253:
        /*0008*/ 	.byte	0x04, 0x17
        /*000a*/ 	.short	(.L_4255 - .L_4254)
.L_4254:
        /*000c*/ 	.word	0x00000000
        /*0010*/ 	.short	0x0000
        /*0012*/ 	.short	0x0000
        /*0014*/ 	.byte	0x00, 0xf0, 0xa1, 0x04


	//----- nvinfo : EIATTR_SPARSE_MMA_MASK
	.align		4
.L_4255:
        /*0018*/ 	.byte	0x03, 0x50
        /*001a*/ 	.short	0x0000


	//----- nvinfo : EIATTR_MAXREG_COUNT
	.align		4
        /*001c*/ 	.byte	0x03, 0x1b
        /*001e*/ 	.short	0x0040


	//----- nvinfo : EIATTR_NUM_BARRIERS
	.align		4
        /*0020*/ 	.byte	0x02, 0x4c
        /*0022*/ 	.byte	0x01
	.zero		1


	//----- nvinfo : EIATTR_MERCURY_ISA_VERSION
	.align		4
        /*0024*/ 	.byte	0x03, 0x5f
        /*0026*/ 	.short	0x0101


	//----- nvinfo : EIATTR_COOP_GROUP_MASK_REGIDS
	.align		4
        /*0028*/ 	.byte	0x04, 0x29
        /*002a*/ 	.short	(.L_4257 - .L_4256)


	//   ....[0]....
.L_4256:
        /*002c*/ 	.word	0xffffffff


	//   ....[1]....
        /*0030*/ 	.word	0xffffffff


	//   ....[2]....
        /*0034*/ 	.word	0xffffffff


	//   ....[3]....
        /*0038*/ 	.word	0xffffffff


	//   ....[4]....
        /*003c*/ 	.word	0xffffffff


	//   ....[5]....
        /*0040*/ 	.word	0xffffffff


	//   ....[6]....
        /*0044*/ 	.word	0xffffffff


	//   ....[7]....
        /*0048*/ 	.word	0xffffffff


	//   ....[8]....
        /*004c*/ 	.word	0xffffffff


	//   ....[9]....
        /*0050*/ 	.word	0xffffffff


	//----- nvinfo : EIATTR_COOP_GROUP_INSTR_OFFSETS
	.align		4
.L_4257:
        /*0054*/ 	.byte	0x04, 0x28
        /*0056*/ 	.short	(.L_4259 - .L_4258)


	//   ....[0]....
.L_4258:
        /*0058*/ 	.word	0x000015e0


	//   ....[1]....
        /*005c*/ 	.word	0x000015f0


	//   ....[2]....
        /*0060*/ 	.word	0x00001620


	//   ....[3]....
        /*0064*/ 	.word	0x00001630


	//   ....[4]....
        /*0068*/ 	.word	0x00001660


	//   ....[5]....
        /*006c*/ 	.word	0x00001670


	//   ....[6]....
        /*0070*/ 	.word	0x000016b0


	//   ....[7]....
        /*0074*/ 	.word	0x000016e0


	//   ....[8]....
        /*0078*/ 	.word	0x00001710


	//   ....[9]....
        /*007c*/ 	.word	0x00001720


	//----- nvinfo : EIATTR_VRC_CTA_INIT_COUNT
	.align		4
.L_4259:
        /*0080*/ 	.byte	0x02, 0x4a
	.zero		1
	.zero		1


	//----- nvinfo : EIATTR_EXIT_INSTR_OFFSETS
	.align		4
        /*0084*/ 	.byte	0x04, 0x1c
        /*0086*/ 	.short	(.L_4261 - .L_4260)


	//   ....[0]....
.L_4260:
        /*0088*/ 	.word	0x00000060


	//   ....[1]....
        /*008c*/ 	.word	0x00001780


	//   ....[2]....
        /*0090*/ 	.word	0x000017b0


	//   ....[3]....
        /*0094*/ 	.word	0x00001870


	//----- nvinfo : EIATTR_MAX_THREADS
	.align		4
.L_4261:
        /*0098*/ 	.byte	0x04, 0x05
        /*009a*/ 	.short	(.L_4263 - .L_4262)
.L_4262:
        /*009c*/ 	.word	0x00000400
        /*00a0*/ 	.word	0x00000001
        /*00a4*/ 	.word	0x00000001


	//----- nvinfo : EIATTR_CRS_STACK_SIZE
	.align		4
.L_4263:
        /*00a8*/ 	.byte	0x04, 0x1e
        /*00aa*/ 	.short	(.L_4265 - .L_4264)
.L_4264:
        /*00ac*/ 	.word	0x00000000


	//----- nvinfo : EIATTR_CBANK_PARAM_SIZE
	.align		4
.L_4265:
        /*00b0*/ 	.byte	0x03, 0x19
        /*00b2*/ 	.short	0x0128


	//----- nvinfo : EIATTR_PARAM_CBANK
	.align		4
        /*00b4*/ 	.byte	0x04, 0x0a
        /*00b6*/ 	.short	(.L_4267 - .L_4266)
	.align		4
.L_4266:
        /*00b8*/ 	.word	index@(.nv.constant0._ZN10layer_norm22ln_bwd_finalize_kernelINS_22Kernel_traits_finalizeILj7168E6__halfffffjLb0ELj1024ELj4ENS_18Kernel_traits_baseILj7168ES2_ffffjLj1024EEEEELb0ELb0EEEvNS_9BwdParamsE)
        /*00bc*/ 	.short	0x0380
        /*00be*/ 	.short	0x0128


	//----- nvinfo : EIATTR_SW_WAR
	.align		4
.L_4267:
        /*00c0*/ 	.byte	0x04, 0x36
        /*00c2*/ 	.short	(.L_4269 - .L_4268)
.L_4268:
        /*00c4*/ 	.word	0x00000008
.L_4269:


//--------------------- .nv.info._ZN10layer_norm13ln_bwd_kernelINS_13Kernel_traitsI6__halfffffjLj7168ELj1ELj1ELj8ELj16ENS_18Kernel_traits_baseILj7168ES2_ffffjLj256EEEEELb1ELb0ELb1ELb0EEEvNS_9BwdParamsE --------------------------
	.section	.nv.info._ZN10layer_norm13ln_bwd_kernelINS_13Kernel_traitsI6__halfffffjLj7168ELj1ELj1ELj8ELj16ENS_18Kernel_traits_baseILj7168ES2_ffffjLj256EEEEELb1ELb0ELb1ELb0EEEvNS_9BwdParamsE,"",@"SHT_CUDA_INFO"
	.sectionflags	@""
	.align	4


	//----- nvinfo : EIATTR_CUDA_API_VERSION
	.align		4
        /*0000*/ 	.byte	0x04, 0x37
        /*0002*/ 	.short	(.L_4271 - .L_4270)
.L_4270:
        /*0004*/ 	.word	0x00000082


	//----- nvinfo : EIATTR_KPARAM_INFO
	.align		4
.L_4271:
        /*0008*/ 	.byte	0x04, 0x17
        /*000a*/ 	.short	(.L_4273 - .L_4272)
.L_4272:
        /*000c*/ 	.word	0x00000000
        /*0010*/ 	.short	0x0000
        /*0012*/ 	.short	0x0000
        /*0014*/ 	.byte	0x00, 0xf0, 0xa1, 0x04


	//----- nvinfo : EIATTR_SPARSE_MMA_MASK
	.align		4
.L_4273:
        /*0018*/ 	.byte	0x03, 0x50
        /*001a*/ 	.short	0x0000


	//----- nvinfo : EIATTR_MAXREG_COUNT
	.align		4
        /*001c*/ 	.byte	0x03, 0x1b
        /*001e*/ 	.short	0x00ff


	//----- nvinfo : EIATTR_NUM_BARRIERS
	.align		4
        /*0020*/ 	.byte	0x02, 0x4c
        /*0022*/ 	.byte	0x01
	.zero		1


	//----- nvinfo : EIATTR_MERCURY_ISA_VERSION
	.align		4
        /*0024*/ 	.byte	0x03, 0x5f
        /*0026*/ 	.short	0x0101


	//----- nvinfo : EIATTR_COOP_GROUP_MASK_REGIDS
	.align		4
        /*0028*/ 	.byte	0x04, 0x29
        /*002a*/ 	.short	(.L_4275 - .L_4274)


	//   ....[0]....
.L_4274:
        /*002c*/ 	.word	0xffffffff


	//   ....[1]....
        /*0030*/ 	.word	0xffffffff


	//   ....[2]....
        /*0034*/ 	.word	0xffffffff


	//   ....[3]....
        /*0038*/ 	.word	0xffffffff


	//   ....[4]....
        /*003c*/ 	.word	0xffffffff


	//   ....[5]....
        /*0040*/ 	.word	0xffffffff


	//   ....[6]....
        /*0044*/ 	.word	0xffffffff


	//   ....[7]....
        /*0048*/ 	.word	0xffffffff


	//   ....[8]....
        /*004c*/ 	.word	0xffffffff


	//   ....[9]....
        /*0050*/ 	.word	0xffffffff


	//----- nvinfo : EIATTR_COOP_GROUP_INSTR_OFFSETS
	.align		4
.L_4275:
        /*0054*/ 	.byte	0x04, 0x28
        /*0056*/ 	.short	(.L_4277 - .L_4276)


	//   ....[0]....
.L_4276:
        /*0058*/ 	.word	0x00002bb0


	//   ....[1]....
        /*005c*/ 	.word	0x00002be0


	//   ....[2]....
        /*0060*/ 	.word	0x00002c10


	//   ....[3]....
        /*0064*/ 	.word	0x00002c20


	//   ....[4]....
        /*0068*/ 	.word	0x00002c50


	//   ....[5]....
        /*006c*/ 	.word	0x00002c60


	//   ....[6]....
        /*0070*/ 	.word	0x00002c90


	//   ....[7]....
        /*0074*/ 	.word	0x00002ca0


	//   ....[8]....
        /*0078*/ 	.word	0x00002cd0


	//   ....[9]....
        /*007c*/ 	.word	0x00002ce0


	//----- nvinfo : EIATTR_VRC_CTA_INIT_COUNT
	.align		4
.L_4277:
        /*0080*/ 	.byte	0x02, 0x4a
	.zero		1
	.zero		1


	//----- nvinfo : EIATTR_EXIT_INSTR_OFFSETS
	.align		4
        /*0084*/ 	.byte	0x04, 0x1c
        /*0086*/ 	.short	(.L_4279 - .L_4278)


	//   ....[0]....
.L_4278:
        /*0088*/ 	.word	0x000086e0


	//   ....[1]....
        /*008c*/ 	.word	0x00008760


	//----- nvinfo : EIATTR_MAX_THREADS
	.align		4
.L_4279:
        /*0090*/ 	.byte	0x04, 0x05
        /*0092*/ 	.short	(.L_4281 - .L_4280)
.L_4280:
        /*0094*/ 	.word	0x00000100
        /*0098*/ 	.word	0x00000001
        /*009c*/ 	.word	0x00000001


	//----- nvinfo : EIATTR_CRS_STACK_SIZE
	.align		4
.L_4281:
        /*00a0*/ 	.byte	0x04, 0x1e
        /*00a2*/ 	.short	(.L_4283 - .L_4282)
.L_4282:
        /*00a4*/ 	.word	0x00000000


	//----- nvinfo : EIATTR_CBANK_PARAM_SIZE
	.align		4
.L_4283:
        /*00a8*/ 	.byte	0x03, 0x19
        /*00aa*/ 	.short	0x0128


	//----- nvinfo : EIATTR_PARAM_CBANK
	.align		4
        /*00ac*/ 	.byte	0x04, 0x0a
        /*00ae*/ 	.short	(.L_4285 - .L_4284)
	.align		4
.L_4284:
        /*00b0*/ 	.word	index@(.nv.constant0._ZN10layer_norm13ln_bwd_kernelINS_13Kernel_traitsI6__halfffffjLj7168ELj1ELj1ELj8ELj16ENS_18Kernel_traits_baseILj7168ES2_ffffjLj256EEEEELb1ELb0ELb1ELb0EEEvNS_9BwdParamsE)
        /*00b4*/ 	.short	0x0380
        /*00b6*/ 	.short	0x0128


	//----- nvinfo : EIATTR_SW_WAR
	.align		4
.L_4285:
        /*00b8*/ 	.byte	0x04, 0x36
        /*00ba*/ 	.short	(.L_4287 - .L_4286)
.L_4286:
        /*00bc*/ 	.word	0x00000008
.L_4287:


//--------------------- .nv.info._ZN10layer_norm22ln_bwd_finalize_kernelINS_22Kernel_traits_finalizeILj7168E6__halfffffjLb0ELj1024ELj4ENS_18Kernel_traits_baseILj7168ES2_ffffjLj1024EEEEELb0ELb1EEEvNS_9BwdParamsE --------------------------
	.section	.nv.info._ZN10layer_norm22ln_bwd_finalize_kernelINS_22Kernel_traits_finalizeILj7168E6__halfffffjLb0ELj1024ELj4ENS_18Kernel_traits_baseILj7168ES2_ffffjLj1024EEEEELb0ELb1EEEvNS_9BwdParamsE,"",@"SHT_CUDA_INFO"
	.sectionflags	@""
	.align	4


	//----- nvinfo : EIATTR_CUDA_API_VERSION
	.align		4
        /*0000*/ 	.byte	0x04, 0x37
        /*0002*/ 	.short	(.L_4289 - .L_4288)
.L_4288:
        /*0004*/ 	.word	0x00000082


	//----- nvinfo : EIATTR_KPARAM_INFO
	.align		4
.L_4289:
        /*0008*/ 	.byte	0x04, 0x17
        /*000a*/ 	.short	(.L_4291 - .L_4290)
.L_4290:
        /*000c*/ 	.word	0x00000000
        /*0010*/ 	.short	0x0000
        /*0012*/ 	.short	0x0000
        /*0014*/ 	.byte	0x00, 0xf0, 0xa1, 0x04


	//----- nvinfo : EIATTR_SPARSE_MMA_MASK
	.align		4
.L_4291:
        /*0018*/ 	.byte	0x03, 0x50
        /*001a*/ 	.short	0x0000


	//----- nvinfo : EIATTR_MAXREG_COUNT
	.align		4
        /*001c*/ 	.byte	0x03, 0x1b
        /*001e*/ 	.short	0x0040


	//----- nvinfo : EIATTR_NUM_BARRIERS
	.align		4
        /*0020*/ 	.byte	0x02, 0x4c
        /*0022*/ 	.byte	0x01
	.zero		1


	//----- nvinfo : EIATTR_MERCURY_ISA_VERSION
	.align		4
        /*0024*/ 	.byte	0x03, 0x5f
        /*0026*/ 	.short	0x0101


	//----- nvinfo : EIATTR_COOP_GROUP_MASK_REGIDS
	.align		4
        /*0028*/ 	.byte	0x04, 0x29
        /*002a*/ 	.short	(.L_4293 - .L_4292)


	//   ....[0]....
.L_4292:
        /*002c*/ 	.word	0xffffffff


	//   ....[1]....
        /*0030*/ 	.word	0xffffffff


	//   ....[2]....
        /*0034*/ 	.word	0xffffffff


	//   ....[3]....
        /*0038*/ 	.word	0xffffffff


	//   ....[4]....
        /*003c*/ 	.word	0xffffffff


	//   ....[5]....
        /*0040*/ 	.word	0xffffffff


	//   ....[6]....
        /*0044*/ 	.word	0xffffffff


	//   ....[7]....
        /*0048*/ 	.word	0xffffffff


	//   ....[8]....
        /*004c*/ 	.word	0xffffffff


	//   ....[9]....
        /*0050*/ 	.word	0xffffffff


	//----- nvinfo : EIATTR_COOP_GROUP_INSTR_OFFSETS
	.align		4
.L_4293:
        /*0054*/ 	.byte	0x04, 0x28
        /*0056*/ 	.short	(.L_4295 - .L_4294)


	//   ....[0]....
.L_4294:
        /*0058*/ 	.word	0x00001630


	//   ....[1]....
        /*005c*/ 	.word	0x00001640


	//   ....[2]....
        /*0060*/ 	.word	0x00001670


	//   ....[3]....
        /*0064*/ 	.word	0x00001680


	//   ....[4]....
        /*0068*/ 	.word	0x000016b0


	//   ....[5]....
        /*006c*/ 	.word	0x000016d0


	//   ....[6]....
        /*0070*/ 	.word	0x00001700


	//   ....[7]....
        /*0074*/ 	.word	0x00001710


	//   ....[8]....
        /*0078*/ 	.word	0x00001740


	//   ....[9]....
        /*007c*/ 	.word	0x00001750


	//----- nvinfo : EIATTR_VRC_CTA_INIT_COUNT
	.align		4
.L_4295:
        /*0080*/ 	.byte	0x02, 0x4a
	.zero		1
	.zero		1


	//----- nvinfo : EIATTR_EXIT_INSTR_OFFSETS
	.align		4
        /*0084*/ 	.byte	0x04, 0x1c
        /*0086*/ 	.short	(.L_4297 - .L_4296)


	//   ....[0]....
.L_4296:
        /*0088*/ 	.word	0x00000070


	//   ....[1]....
        /*008c*/ 	.word	0x000017b0


	//   ....[2]....
        /*0090*/ 	.word	0x00001880


	//----- nvinfo : EIATTR_MAX_THREADS
	.align		4
.L_4297:
        /*0094*/ 	.byte	0x04, 0x05
        /*0096*/ 	.short	(.L_4299 - .L_4298)
.L_4298:
        /*0098*/ 	.word	0x00000400
        /*009c*/ 	.word	0x00000001
        /*00a0*/ 	.word	0x00000001


	//----- nvinfo : EIATTR_CRS_STACK_SIZE
	.align		4
.L_4299:
        /*00a4*/ 	.byte	0x04, 0x1e
        /*00a6*/ 	.short	(.L_4301 - .L_4300)
.L_4300:
        /*00a8*/ 	.word	0x00000000


	//----- nvinfo : EIATTR_CBANK_PARAM_SIZE
	.align		4
.L_4301:
        /*00ac*/ 	.byte	0x03, 0x19
        /*00ae*/ 	.short	0x0128


	//----- nvinfo : EIATTR_PARAM_CBANK
	.align		4
        /*00b0*/ 	.byte	0x04, 0x0a
        /*00b2*/ 	.short	(.L_4303 - .L_4302)
	.align		4
.L_4302:
        /*00b4*/ 	.word	index@(.nv.constant0._ZN10layer_norm22ln_bwd_finalize_kernelINS_22Kernel_traits_finalizeILj7168E6__halfffffjLb0ELj1024ELj4ENS_18Kernel_traits_baseILj7168ES2_ffffjLj1024EEEEELb0ELb1EEEvNS_9BwdParamsE)
        /*00b8*/ 	.short	0x0380
        /*00ba*/ 	.short	0x0128


	//----- nvinfo : EIATTR_SW_WAR
	.align		4
.L_4303:
        /*00bc*/ 	.byte	0x04, 0x36
        /*00be*/ 	.short	(.L_4305 - .L_4304)
.L_4304:
        /*00c0*/ 	.word	0x00000008
.L_4305:


//--------------------- .nv.info._ZN10layer_norm13ln_bwd_kernelINS_13Kernel_traitsI6__halfffffjLj7168ELj1ELj1ELj8ELj16ENS_18Kernel_traits_baseILj7168ES2_ffffjLj256EEEEELb1ELb0ELb1ELb1EEEvNS_9BwdParamsE --------------------------
	.section	.nv.info._ZN10layer_norm13ln_bwd_kernelINS_13Kernel_traitsI6__halfffffjLj7168ELj1ELj1ELj8ELj16ENS_18Kernel_traits_baseILj7168ES2_ffffjLj256EEEEELb1ELb0ELb1ELb1EEEvNS_9BwdParamsE,"",@"SHT_CUDA_INFO"
	.sectionflags	@""
	.align	4


	//----- nvinfo : EIATTR_CUDA_API_VERSION
	.align		4
        /*0000*/ 	.byte	0x04, 0x37
        /*0002*/ 	.short	(.L_4307 - .L_4306)
.L_4306:
        /*0004*/ 	.word	0x00000082


	//----- nvinfo : EIATTR_KPARAM_INFO
	.align		4
.L_4307:
        /*0008*/ 	.byte	0x04, 0x17
        /*000a*/ 	.short	(.L_4309 - .L_4308)
.L_4308:
        /*000c*/ 	.word	0x00000000
        /*0010*/ 	.short	0x0000
        /*0012*/ 	.short	0x0000
        /*0014*/ 	.byte	0x00, 0xf0, 0xa1, 0x04


	//----- nvinfo : EIATTR_SPARSE_MMA_MASK
	.align		4
.L_4309:
        /*0018*/ 	.byte	0x03, 0x50
        /*001a*/ 	.short	0x0000


	//----- nvinfo : EIATTR_MAXREG_COUNT
	.align		4
        /*001c*/ 	.byte	0x03, 0x1b
        /*001e*/ 	.short	0x00ff


	//----- nvinfo : EIATTR_NUM_BARRIERS
	.align		4
        /*0020*/ 	.byte	0x02, 0x4c
        /*0022*/ 	.byte	0x01
	.zero		1


	//----- nvinfo : EIATTR_MERCURY_ISA_VERSION
	.align		4
        /*0024*/ 	.byte	0x03, 0x5f
        /*0026*/ 	.short	0x0101


	//----- nvinfo : EIATTR_COOP_GROUP_MASK_REGIDS
	.align		4
        /*0028*/ 	.byte	0x04, 0x29
        /*002a*/ 	.short	(.L_4311 - .L_4310)


	//   ....[0]....
.L_4310:
        /*002c*/ 	.word	0xffffffff


	//   ....[1]....
        /*0030*/ 	.word	0xffffffff


	//   ....[2]....
        /*0034*/ 	.word	0xffffffff


	//   ....[3]....
        /*0038*/ 	.word	0xffffffff


	//   ....[4]....
        /*003c*/ 	.word	0xffffffff


	//   ....[5]....
        /*0040*/ 	.word	0xffffffff


	//   ....[6]....
        /*0044*/ 	.word	0xffffffff


	//   ....[7]....
        /*0048*/ 	.word	0xffffffff


	//   ....[8]....
        /*004c*/ 	.word	0xffffffff


	//   ....[9]....
        /*0050*/ 	.word	0xffffffff


	//----- nvinfo : EIATTR_COOP_GROUP_INSTR_OFFSETS
	.align		4
.L_4311:
        /*0054*/ 	.byte	0x04, 0x28
        /*0056*/ 	.short	(.L_4313 - .L_4312)


	//   ....[0]....
.L_4312:
        /*0058*/ 	.word	0x00001f00


	//   ....[1]....
        /*005c*/ 	.word	0x00001f20


	//   ....[2]....
        /*0060*/ 	.word	0x00001f60


	//   ....[3]....
        /*0064*/ 	.word	0x00001f70


	//   ....[4]....
        /*0068*/ 	.word	0x00001fb0


	//   ....[5]....
        /*006c*/ 	.word	0x00001fc0


	//   ....[6]....
        /*0070*/ 	.word	0x00001ff0


	//   ....[7]....
        /*0074*/ 	.word	0x00002000


	//   ....[8]....
        /*0078*/ 	.word	0x00002030


	//   ....[9]....
        /*007c*/ 	.word	0x00002040


	//----- nvinfo : EIATTR_VRC_CTA_INIT_COUNT
	.align		4
.L_4313:
        /*0080*/ 	.byte	0x02, 0x4a
	.zero		1
	.zero		1


	//----- nvinfo : EIATTR_EXIT_INSTR_OFFSETS
	.align		4
        /*0084*/ 	.byte	0x04, 0x1c
        /*0086*/ 	.short	(.L_4315 - .L_4314)


	//   ....[0]....
.L_4314:
        /*0088*/ 	.word	0x00007450


	//----- nvinfo : EIATTR_MAX_THREADS
	.align		4
.L_4315:
        /*008c*/ 	.byte	0x04, 0x05
        /*008e*/ 	.short	(.L_4317 - .L_4316)
.L_4316:
        /*0090*/ 	.word	0x00000100
        /*0094*/ 	.word	0x00000001
        /*0098*/ 	.word	0x00000001


	//----- nvinfo : EIATTR_CRS_STACK_SIZE
	.align		4
.L_4317:
        /*009c*/ 	.byte	0x04, 0x1e
        /*009e*/ 	.short	(.L_4319 - .L_4318)
.L_4318:
        /*00a0*/ 	.word	0x00000000


	//----- nvinfo : EIATTR_CBANK_PARAM_SIZE
	.align		4
.L_4319:
        /*00a4*/ 	.byte	0x03, 0x19
        /*00a6*/ 	.short	0x0128


	//----- nvinfo : EIATTR_PARAM_CBANK
	.align		4
        /*00a8*/ 	.byte	0x04, 0x0a
        /*00aa*/ 	.short	(.L_4321 - .L_4320)
	.align		4
.L_4320:
        /*00ac*/ 	.word	index@(.nv.constant0._ZN10layer_norm13ln_bwd_kernelINS_13Kernel_traitsI6__halfffffjLj7168ELj1ELj1ELj8ELj16ENS_18Kernel_traits_baseILj7168ES2_ffffjLj256EEEEELb1ELb0ELb1ELb1EEEvNS_9BwdParamsE)
        /*00b0*/ 	.short	0x0380
        /*00b2*/ 	.short	0x0128


	//----- nvinfo : EIATTR_SW_WAR
	.align		4
.L_4321:
        /*00b4*/ 	.byte	0x04, 0x36
        /*00b6*/ 	.short	(.L_4323 - .L_4322)
.L_4322:
        /*00b8*/ 	.word	0x00000008
.L_4323:


//--------------------- .nv.info._ZN10layer_norm13ln_bwd_kernelINS_13Kernel_traitsI6__halfffffjLj7168ELj1ELj1ELj8ELj16ENS_18Kernel_traits_baseILj7168ES2_ffffjLj256EEEEELb1ELb1ELb0ELb0EEEvNS_9BwdParamsE --------------------------
	.section	.nv.info._ZN10layer_norm13ln_bwd_kernelINS_13Kernel_traitsI6__halfffffjLj7168ELj1ELj1ELj8ELj16ENS_18Kernel_traits_baseILj7168ES2_ffffjLj256EEEEELb1ELb1ELb0ELb0EEEvNS_9BwdParamsE,"",@"SHT_CUDA_INFO"
	.sectionflags	@""
	.align	4


	//----- nvinfo : EIATTR_CUDA_API_VERSION
	.align		4
        /*0000*/ 	.byte	0x04, 0x37
        /*0002*/ 	.short	(.L_4325 - .L_4324)
.L_4324:
        /*0004*/ 	.word	0x00000082


	//----- nvinfo : EIATTR_KPARAM_INFO
	.align		4
.L_4325:
        /*0008*/ 	.byte	0x04, 0x17
        /*000a*/ 	.short	(.L_4327 - .L_4326)
.L_4326:
        /*000c*/ 	.word	0x00000000
        /*0010*/ 	.short	0x0000
        /*0012*/ 	.short	0x0000
        /*0014*/ 	.byte	0x00, 0xf0, 0xa1, 0x04


	//----- nvinfo : EIATTR_SPARSE_MMA_MASK
	.align		4
.L_4327:
        /*0018*/ 	.byte	0x03, 0x50
        /*001a*/ 	.short	0x0000


	//----- nvinfo : EIATTR_MAXREG_COUNT
	.align		4
        /*001c*/ 	.byte	0x03, 0x1b
        /*001e*/ 	.short	0x00ff


	//----- nvinfo : EIATTR_NUM_BARRIERS
	.align		4
        /*0020*/ 	.byte	0x02, 0x4c
        /*0022*/ 	.byte	0x01
	.zero		1


	//----- nvinfo : EIATTR_MERCURY_ISA_VERSION
	.align		4
        /*0024*/ 	.byte	0x03, 0x5f
        /*0026*/ 	.short	0x0101


	//----- nvinfo : EIATTR_COOP_GROUP_MASK_REGIDS
	.align		4
        /*0028*/ 	.byte	0x04, 0x29
        /*002a*/ 	.short	(.L_4329 - .L_4328)


	//   ....[0]....
.L_4328:
        /*002c*/ 	.word	0xffffffff


	//   ....[1]....
        /*0030*/ 	.word	0xffffffff


	//   ....[2]....
        /*0034*/ 	.word	0xffffffff


	//   ....[3]....
        /*0038*/ 	.word	0xffffffff


	//   ....[4]....
        /*003c*/ 	.word	0xffffffff


	//   ....[5]....
        /*0040*/ 	.word	0xffffffff


	//   ....[6]....
        /*0044*/ 	.word	0xffffffff


	//   ....[7]....
        /*0048*/ 	.word	0xffffffff


	//   ....[8]....
        /*004c*/ 	.word	0xffffffff


	//   ....[9]....
        /*0050*/ 	.word	0xffffffff


	//----- nvinfo : EIATTR_COOP_GROUP_INSTR_OFFSETS
	.align		4
.L_4329:
        /*0054*/ 	.byte	0x04, 0x28
        /*0056*/ 	.short	(.L_4331 - .L_4330)


	//   ....[0]....
.L_4330:
        /*0058*/ 	.word	0x000027e0


	//   ....[1]....
        /*005c*/ 	.word	0x00002810


	//   ....[2]....
        /*0060*/ 	.word	0x00002840


	//   ....[3]....
        /*0064*/ 	.word	0x00002850


	//   ....[4]....
        /*0068*/ 	.word	0x00002880


	//   ....[5]....
        /*006c*/ 	.word	0x00002890


	//   ....[6]....
        /*0070*/ 	.word	0x000028c0


	//   ....[7]....
        /*0074*/ 	.word	0x000028d0


	//   ....[8]....
        /*0078*/ 	.word	0x00002900


	//   ....[9]....
        /*007c*/ 	.word	0x00002910


	//----- nvinfo : EIATTR_VRC_CTA_INIT_COUNT
	.align		4
.L_4331:
        /*0080*/ 	.byte	0x02, 0x4a
	.zero		1
	.zero		1


	//----- nvinfo : EIATTR_EXIT_INSTR_OFFSETS
	.align		4
        /*0084*/ 	.byte	0x04, 0x1c
        /*0086*/ 	.short	(.L_4333 - .L_4332)


	//   ....[0]....
.L_4332:
        /*0088*/ 	.word	0x000096d0


	//   ....[1]....
        /*008c*/ 	.word	0x00009770


	//----- nvinfo : EIATTR_MAX_THREADS
	.align		4
.L_4333:
        /*0090*/ 	.byte	0x04, 0x05
        /*0092*/ 	.short	(.L_4335 - .L_4334)
.L_4334:
        /*0094*/ 	.word	0x00000100
        /*0098*/ 	.word	0x00000001
        /*009c*/ 	.word	0x00000001


	//----- nvinfo : EIATTR_CRS_STACK_SIZE
	.align		4
.L_4335:
        /*00a0*/ 	.byte	0x04, 0x1e
        /*00a2*/ 	.short	(.L_4337 - .L_4336)
.L_4336:
        /*00a4*/ 	.word	0x00000000


	//----- nvinfo : EIATTR_CBANK_PARAM_SIZE
	.align		4
.L_4337:
        /*00a8*/ 	.byte	0x03, 0x19
        /*00aa*/ 	.short	0x0128


	//----- nvinfo : EIATTR_PARAM_CBANK
	.align		4
        /*00ac*/ 	.byte	0x04, 0x0a
        /*00ae*/ 	.short	(.L_4339 - .L_4338)
	.align		4
.L_4338:
        /*00b0*/ 	.word	index@(.nv.constant0._ZN10layer_norm13ln_bwd_kernelINS_13Kernel_traitsI6__halfffffjLj7168ELj1ELj1ELj8ELj16ENS_18Kernel_traits_baseILj7168ES2_ffffjLj256EEEEELb1ELb1ELb0ELb0EEEvNS_9BwdParamsE)
        /*00b4*/ 	.short	0x0380
        /*00b6*/ 	.short	0x0128


	//----- nvinfo : EIATTR_SW_WAR
	.align		4
.L_4339:
        /*00b8*/ 	.byte	0x04, 0x36
        /*00ba*/ 	.short	(.L_4341 - .L_4340)
.L_4340:
        /*00bc*/ 	.word	0x00000008
.L_4341:


//--------------------- .nv.info._ZN10layer_norm13ln_bwd_kernelINS_13Kernel_traitsI6__halfffffjLj7168ELj1ELj1ELj8ELj16ENS_18Kernel_traits_baseILj7168ES2_ffffjLj256EEEEELb1ELb1ELb0ELb1EEEvNS_9BwdParamsE --------------------------
	.section	.nv.info._ZN10layer_norm13ln_bwd_kernelINS_13Kernel_traitsI6__halfffffjLj7168ELj1ELj1ELj8ELj16ENS_18Kernel_traits_baseILj7168ES2_ffffjLj256EEEEELb1ELb1ELb0ELb1EEEvNS_9BwdParamsE,"",@"SHT_CUDA_INFO"
	.sectionflags	@""
	.align	4


	//----- nvinfo : EIATTR_CUDA_API_VERSION
	.align		4
        /*0000*/ 	.byte	0x04, 0x37
        /*0002*/ 	.short	(.L_4343 - .L_4342)
.L_4342:
        /*0004*/ 	.word	0x00000082


	//----- nvinfo : EIATTR_KPARAM_INFO
	.align		4
.L_4343:
        /*0008*/ 	.byte	0x04, 0x17
        /*000a*/ 	.short	(.L_4345 - .L_4344)
.L_4344:
        /*000c*/ 	.word	0x00000000
        /*0010*/ 	.short	0x0000
        /*0012*/ 	.short	0x0000
        /*0014*/ 	.byte	0x00, 0xf0, 0xa1, 0x04


	//----- nvinfo : EIATTR_SPARSE_MMA_MASK
	.align		4
.L_4345:
        /*0018*/ 	.byte	0x03, 0x50
        /*001a*/ 	.short	0x0000


	//----- nvinfo : EIATTR_MAXREG_COUNT
	.align		4
        /*001c*/ 	.byte	0x03, 0x1b
        /*001e*/ 	.short	0x00ff


	//----- nvinfo : EIATTR_NUM_BARRIERS
	.align		4
        /*0020*/ 	.byte	0x02, 0x4c
        /*0022*/ 	.byte	0x01
	.zero		1


	//----- nvinfo : EIATTR_MERCURY_ISA_VERSION
	.align		4
        /*0024*/ 	.byte	0x03, 0x5f
        /*0026*/ 	.short	0x0101


	//----- nvinfo : EIATTR_COOP_GROUP_MASK_REGIDS
	.align		4
        /*0028*/ 	.byte	0x04, 0x29
        /*002a*/ 	.short	(.L_4347 - .L_4346)


	//   ....[0]....
.L_4346:
        /*002c*/ 	.word	0xffffffff


	//   ....[1]....
        /*0030*/ 	.word	0xffffffff


	//   ....[2]....
        /*0034*/ 	.word	0xffffffff


	//   ....[3]....
        /*0038*/ 	.word	0xffffffff


	//   ....[4]....
        /*003c*/ 	.word	0xffffffff


	//   ....[5]....
        /*0040*/ 	.word	0xffffffff


	//   ....[6]....
        /*0044*/ 	.word	0xffffffff


	//   ....[7]....
        /*0048*/ 	.word	0xffffffff


	//   ....[8]....
        /*004c*/ 	.word	0xffffffff


	//   ....[9]....
        /*0050*/ 	.word	0xffffffff


	//----- nvinfo : EIATTR_COOP_GROUP_INSTR_OFFSETS
	.align		4
.L_4347:
        /*0054*/ 	.byte	0x04, 0x28
        /*0056*/ 	.short	(.L_4349 - .L_4348)


	//   ....[0]....
.L_4348:
        /*0058*/ 	.word	0x00001980


	//   ....[1]....
        /*005c*/ 	.word	0x00001a30


	//   ....[2]....
        /*0060*/ 	.word	0x00001a50


	//   ....[3]....
        /*0064*/ 	.word	0x00001a70


	//   ....[4]....
        /*0068*/ 	.word	0x00001a90


	//   ....[5]....
        /*006c*/ 	.word	0x00001ab0


	//   ....[6]....
        /*0070*/ 	.word	0x00001ad0


	//   ....[7]....
        /*0074*/ 	.word	0x00001af0


	//   ....[8]....
        /*0078*/ 	.word	0x00001b10


	//   ....[9]....
        /*007c*/ 	.word	0x00001b70


	//----- nvinfo : EIATTR_VRC_CTA_INIT_COUNT
	.align		4
.L_4349:
        /*0080*/ 	.byte	0x02, 0x4a
	.zero		1
	.zero		1


	//----- nvinfo : EIATTR_EXIT_INSTR_OFFSETS
	.align		4
        /*0084*/ 	.byte	0x04, 0x1c
        /*0086*/ 	.short	(.L_4351 - .L_4350)


	//   ....[0]....
.L_4350:
        /*0088*/ 	.word	0x000082a0


	//----- nvinfo : EIATTR_MAX_THREADS
	.align		4
.L_4351:
        /*008c*/ 	.byte	0x04, 0x05
        /*008e*/ 	.short	(.L_4353 - .L_4352)
.L_4352:
        /*0090*/ 	.word	0x00000100
        /*0094*/ 	.word	0x00000001
        /*0098*/ 	.word	0x00000001


	//----- nvinfo : EIATTR_CRS_STACK_SIZE
	.align		4
.L_4353:
        /*009c*/ 	.byte	0x04, 0x1e
        /*009e*/ 	.short	(.L_4355 - .L_4354)
.L_4354:
        /*00a0*/ 	.word	0x00000000


	//----- nvinfo : EIATTR_CBANK_PARAM_SIZE
	.align		4
.L_4355:
        /*00a4*/ 	.byte	0x03, 0x19
        /*00a6*/ 	.short	0x0128


	//----- nvinfo : EIATTR_PARAM_CBANK
	.align		4
        /*00a8*/ 	.byte	0x04, 0x0a
        /*00aa*/ 	.short	(.L_4357 - .L_4356)
	.align		4
.L_4356:
        /*00ac*/ 	.word	index@(.nv.constant0._ZN10layer_norm13ln_bwd_kernelINS_13Kernel_traitsI6__halfffffjLj7168ELj1ELj1ELj8ELj16ENS_18Kernel_traits_baseILj7168ES2_ffffjLj256EEEEELb1ELb1ELb0ELb1EEEvNS_9BwdParamsE)
        /*00b0*/ 	.short	0x0380
        /*00b2*/ 	.short	0x0128


	//----- nvinfo : EIATTR_SW_WAR
	.align		4
.L_4357:
        /*00b4*/ 	.byte	0x04, 0x36
        /*00b6*/ 	.short	(.L_4359 - .L_4358)
.L_4358:
        /*00b8*/ 	.word	0x00000008
.L_4359:


//--------------------- .nv.info._ZN10layer_norm22ln_bwd_finalize_kernelINS_22Kernel_traits_finalizeILj7168E6__halfffffjLb1ELj1024ELj4ENS_18Kernel_traits_baseILj7168ES2_ffffjLj1024EEEEELb1ELb0EEEvNS_9BwdParamsE --------------------------
	.section	.nv.info._ZN10layer_norm22ln_bwd_finalize_kernelINS_22Kernel_traits_finalizeILj7168E6__halfffffjLb1ELj1024ELj4ENS_18Kernel_traits_baseILj7168ES2_ffffjLj1024EEEEELb1ELb0EEEvNS_9BwdParamsE,"",@"SHT_CUDA_INFO"
	.sectionflags	@""
	.align	4


	//----- nvinfo : EIATTR_CUDA_API_VERSION
	.align		4
        /*0000*/ 	.byte	0x04, 0x37
        /*0002*/ 	.short	(.L_4361 - .L_4360)
.L_4360:
        /*0004*/ 	.word	0x00000082


	//----- nvinfo : EIATTR_KPARAM_INFO
	.align		4
.L_4361:
        /*0008*/ 	.byte	0x04, 0x17
        /*000a*/ 	.short	(.L_4363 - .L_4362)
.L_4362:
        /*000c*/ 	.word	0x00000000
        /*0010*/ 	.short	0x0000
        /*0012*/ 	.short	0x0000
        /*0014*/ 	.byte	0x00, 0xf0, 0xa1, 0x04


	//----- nvinfo : EIATTR_SPARSE_MMA_MASK
	.align		4
.L_4363:
        /*0018*/ 	.byte	0x03, 0x50
        /*001a*/ 	.short	0x0000


	//----- nvinfo : EIATTR_MAXREG_COUNT
	.align		4
        /*001c*/ 	.byte	0x03, 0x1b
        /*001e*/ 	.short	0x0040


	//----- nvinfo : EIATTR_NUM_BARRIERS
	.align		4
        /*0020*/ 	.byte	0x02, 0x4c
        /*0022*/ 	.byte	0x01
	.zero		1


	//----- nvinfo : EIATTR_MERCURY_ISA_VERSION
	.align		4
        /*0024*/ 	.byte	0x03, 0x5f
        /*0026*/ 	.short	0x0101


	//----- nvinfo : EIATTR_COOP_GROUP_MASK_REGIDS
	.align		4
        /*0028*/ 	.byte	0x04, 0x29
        /*002a*/ 	.short	(.L_4365 - .L_4364)


	//   ....[0]....
.L_4364:
        /*002c*/ 	.word	0xffffffff


	//   ....[1]....
        /*0030*/ 	.word	0xffffffff


	//   ....[2]....
        /*0034*/ 	.word	0xffffffff


	//   ....[3]....
        /*0038*/ 	.word	0xffffffff


	//   ....[4]....
        /*003c*/ 	.word	0xffffffff


	//   ....[5]....
        /*0040*/ 	.word	0xffffffff


	//   ....[6]....
        /*0044*/ 	.word	0xffffffff


	//   ....[7]....
        /*0048*/ 	.word	0xffffffff


	//   ....[8]....
        /*004c*/ 	.word	0xffffffff


	//   ....[9]....
        /*0050*/ 	.word	0xffffffff


	//   ....[10]....
        /*0054*/ 	.word	0xffffffff


	//   ....[11]....
        /*0058*/ 	.word	0xffffffff


	//   ....[12]....
        /*005c*/ 	.word	0xffffffff


	//   ....[13]....
        /*0060*/ 	.word	0xffffffff


	//   ....[14]....
        /*0064*/ 	.word	0xffffffff


	//----- nvinfo : EIATTR_COOP_GROUP_INSTR_OFFSETS
	.align		4
.L_4365:
        /*0068*/ 	.byte	0x04, 0x28
        /*006a*/ 	.short	(.L_4367 - .L_4366)


	//   ....[0]....
.L_4366:
        /*006c*/ 	.word	0x00001060


	//   ....[1]....
        /*0070*/ 	.word	0x00001070


	//   ....[2]....
        /*0074*/ 	.word	0x00001080


	//   ....[3]....
        /*0078*/ 	.word	0x000010b0


	//   ....[4]....
        /*007c*/ 	.word	0x000010d0


	//   ....[5]....
        /*0080*/ 	.word	0x000010e0


	//   ....[6]....
        /*0084*/ 	.word	0x00001110


	//   ....[7]....
        /*0088*/ 	.word	0x00001130


	//   ....[8]....
        /*008c*/ 	.word	0x00001140


	//   ....[9]....
        /*0090*/ 	.word	0x00001180


	//   ....[10]....
        /*0094*/ 	.word	0x000011b0


	//   ....[11]....
        /*0098*/ 	.word	0x000011c0


	//   ....[12]....
        /*009c*/ 	.word	0x00001200


	//   ....[13]....
        /*00a0*/ 	.word	0x00001220


	//   ....[14]....
        /*00a4*/ 	.word	0x00001230


	//----- nvinfo : EIATTR_VRC_CTA_INIT_COUNT
	.align		4
.L_4367:
        /*00a8*/ 	.byte	0x02, 0x4a
	.zero		1
	.zero		1


	//----- nvinfo : EIATTR_EXIT_INSTR_OFFSETS
	.align		4
        /*00ac*/ 	.byte	0x04, 0x1c
        /*00ae*/ 	.short	(.L_4369 - .L_4368)


	//   ....[0]....
.L_4368:
        /*00b0*/ 	.word	0x00000060


	//   ....[1]....
        /*00b4*/ 	.word	0x000012b0


	//   ....[2]....
        /*00b8*/ 	.word	0x000012e0


	//   ....[3]....
        /*00bc*/ 	.word	0x000013f0


	//----- nvinfo : EIATTR_MAX_THREADS
	.align		4
.L_4369:
        /*00c0*/ 	.byte	0x04, 0x05
        /*00c2*/ 	.short	(.L_4371 - .L_4370)
.L_4370:
        /*00c4*/ 	.word	0x00000400
        /*00c8*/ 	.word	0x00000001
        /*00cc*/ 	.word	0x00000001


	//----- nvinfo : EIATTR_CRS_STACK_SIZE
	.align		4
.L_4371:
        /*00d0*/ 	.byte	0x04, 0x1e
        /*00d2*/ 	.short	(.L_4373 - .L_4372)
.L_4372:
        /*00d4*/ 	.word	0x00000000


	//----- nvinfo : EIATTR_CBANK_PARAM_SIZE
	.align		4
.L_4373:
        /*00d8*/ 	.byte	0x03, 0x19
        /*00da*/ 	.short	0x0128


	//----- nvinfo : EIATTR_PARAM_CBANK
	.align		4
        /*00dc*/ 	.byte	0x04, 0x0a
        /*00de*/ 	.short	(.L_4375 - .L_4374)
	.align		4
.L_4374:
        /*00e0*/ 	.word	index@(.nv.constant0._ZN10layer_norm22ln_bwd_finalize_kernelINS_22Kernel_traits_finalizeILj7168E6__halfffffjLb1ELj1024ELj4ENS_18Kernel_traits_baseILj7168ES2_ffffjLj1024EEEEELb1ELb0EEEvNS_9BwdParamsE)
        /*00e4*/ 	.short	0x0380
        /*00e6*/ 	.short	0x0128


	//----- nvinfo : EIATTR_SW_WAR
	.align		4
.L_4375:
        /*00e8*/ 	.byte	0x04, 0x36
        /*00ea*/ 	.short	(.L_4377 - .L_4376)
.L_4376:
        /*00ec*/ 	.word	0x00000008
.L_4377:


//--------------------- .nv.info._ZN10layer_norm13ln_bwd_kernelINS_13Kernel_traitsI6__halfffffjLj7168ELj1ELj1ELj8ELj16ENS_18Kernel_traits_baseILj7168ES2_ffffjLj256EEEEELb1ELb1ELb1ELb0EEEvNS_9BwdParamsE --------------------------
	.section	.nv.info._ZN10layer_norm13ln_bwd_kernelINS_13Kernel_traitsI6__halfffffjLj7168ELj1ELj1ELj8ELj16ENS_18Kernel_traits_baseILj7168ES2_ffffjLj256EEEEELb1ELb1ELb1ELb0EEEvNS_9BwdParamsE,"",@"SHT_CUDA_INFO"
	.sectionflags	@""
	.align	4


	//----- nvinfo : EIATTR_CUDA_API_VERSION
	.align		4
        /*0000*/ 	.byte	0x04, 0x37
        /*0002*/ 	.short	(.L_4379 - .L_4378)
.L_4378:
        /*0004*/ 	.word	0x00000082


	//----- nvinfo : EIATTR_KPARAM_INFO
	.align		4
.L_4379:
        /*0008*/ 	.byte	0x04, 0x17
        /*000a*/ 	.short	(.L_4381 - .L_4380)
.L_4380:
        /*000c*/ 	.word	0x00000000
        /*0010*/ 	.short	0x0000
        /*0012*/ 	.short	0x0000
        /*0014*/ 	.byte	0x00, 0xf0, 0xa1, 0x04


	//----- nvinfo : EIATTR_SPARSE_MMA_MASK
	.align		4
.L_4381:
        /*0018*/ 	.byte	0x03, 0x50
        /*001a*/ 	.short	0x0000


	//----- nvinfo : EIATTR_MAXREG_COUNT
	.align		4
        /*001c*/ 	.byte	0x03, 0x1b
        /*001e*/ 	.short	0x00ff


	//----- nvinfo : EIATTR_NUM_BARRIERS
	.align		4
        /*0020*/ 	.byte	0x02, 0x4c
        /*0022*/ 	.byte	0x01
	.zero		1


	//----- nvinfo : EIATTR_MERCURY_ISA_VERSION
	.align		4
        /*0024*/ 	.byte	0x03, 0x5f
        /*0026*/ 	.short	0x0101


	//----- nvinfo : EIATTR_COOP_GROUP_MASK_REGIDS
	.align		4
        /*0028*/ 	.byte	0x04, 0x29
        /*002a*/ 	.short	(.L_4383 - .L_4382)


	//   ....[0]....
.L_4382:
        /*002c*/ 	.word	0xffffffff


	//   ....[1]....
        /*0030*/ 	.word	0xffffffff


	//   ....[2]....
        /*0034*/ 	.word	0xffffffff


	//   ....[3]....
        /*0038*/ 	.word	0xffffffff


	//   ....[4]....
        /*003c*/ 	.word	0xffffffff


	//   ....[5]....
        /*0040*/ 	.word	0xffffffff


	//   ....[6]....
        /*0044*/ 	.word	0xffffffff


	//   ....[7]....
        /*0048*/ 	.word	0xffffffff


	//   ....[8]....
        /*004c*/ 	.word	0xffffffff


	//   ....[9]....
        /*0050*/ 	.word	0xffffffff


	//----- nvinfo : EIATTR_COOP_GROUP_INSTR_OFFSETS
	.align		4
.L_4383:
        /*0054*/ 	.byte	0x04, 0x28
        /*0056*/ 	.short	(.L_4385 - .L_4384)


	//   ....[0]....
.L_4384:
        /*0058*/ 	.word	0x00003170


	//   ....[1]....
        /*005c*/ 	.word	0x000031a0


	//   ....[2]....
        /*0060*/ 	.word	0x000031d0


	//   ....[3]....
        /*0064*/ 	.word	0x000031e0


	//   ....[4]....
        /*0068*/ 	.word	0x00003210


	//   ....[5]....
        /*006c*/ 	.word	0x00003220


	//   ....[6]....
        /*0070*/ 	.word	0x00003250


	//   ....[7]....
        /*0074*/ 	.word	0x00003260


	//   ....[8]....
        /*0078*/ 	.word	0x00003290


	//   ....[9]....
        /*007c*/ 	.word	0x000032a0


	//----- nvinfo : EIATTR_VRC_CTA_INIT_COUNT
	.align		4
.L_4385:
        /*0080*/ 	.byte	0x02, 0x4a
	.zero		1
	.zero		1


	//----- nvinfo : EIATTR_EXIT_INSTR_OFFSETS
	.align		4
        /*0084*/ 	.byte	0x04, 0x1c
        /*0086*/ 	.short	(.L_4387 - .L_4386)


	//   ....[0]....
.L_4386:
        /*0088*/ 	.word	0x0000c7d0


	//   ....[1]....
        /*008c*/ 	.word	0x0000c870


	//----- nvinfo : EIATTR_MAX_THREADS
	.align		4
.L_4387:
        /*0090*/ 	.byte	0x04, 0x05
        /*0092*/ 	.short	(.L_4389 - .L_4388)
.L_4388:
        /*0094*/ 	.word	0x00000100
        /*0098*/ 	.word	0x00000001
        /*009c*/ 	.word	0x00000001


	//----- nvinfo : EIATTR_CRS_STACK_SIZE
	.align		4
.L_4389:
        /*00a0*/ 	.byte	0x04, 0x1e
        /*00a2*/ 	.short	(.L_4391 - .L_4390)
.L_4390:
        /*00a4*/ 	.word	0x00000000


	//----- nvinfo : EIATTR_CBANK_PARAM_SIZE
	.align		4
.L_4391:
        /*00a8*/ 	.byte	0x03, 0x19
        /*00aa*/ 	.short	0x0128


	//----- nvinfo : EIATTR_PARAM_CBANK
	.align		4
        /*00ac*/ 	.byte	0x04, 0x0a
        /*00ae*/ 	.short	(.L_4393 - .L_4392)
	.align		4
.L_4392:
        /*00b0*/ 	.word	index@(.nv.constant0._ZN10layer_norm13ln_bwd_kernelINS_13Kernel_traitsI6__halfffffjLj7168ELj1ELj1ELj8ELj16ENS_18Kernel_traits_baseILj7168ES2_ffffjLj256EEEEELb1ELb1ELb1ELb0EEEvNS_9BwdParamsE)
        /*00b4*/ 	.short	0x0380
        /*00b6*/ 	.short	0x0128


	//----- nvinfo : EIATTR_SW_WAR
	.align		4
.L_4393:
        /*00b8*/ 	.byte	0x04, 0x36
        /*00ba*/ 	.short	(.L_4395 - .L_4394)
.L_4394:
        /*00bc*/ 	.word	0x00000008
.L_4395:


//--------------------- .nv.info._ZN10layer_norm22ln_bwd_finalize_kernelINS_22Kernel_traits_finalizeILj7168E6__halfffffjLb1ELj1024ELj4ENS_18Kernel_traits_baseILj7168ES2_ffffjLj1024EEEEELb1ELb1EEEvNS_9BwdParamsE --------------------------
	.section	.nv.info._ZN10layer_norm22ln_bwd_finalize_kernelINS_22Kernel_traits_finalizeILj7168E6__halfffffjLb1ELj1024ELj4ENS_18Kernel_traits_baseILj7168ES2_ffffjLj1024EEEEELb1ELb1EEEvNS_9BwdParamsE,"",@"SHT_CUDA_INFO"
	.sectionflags	@""
	.align	4


	//----- nvinfo : EIATTR_CUDA_API_VERSION
	.align		4
        /*0000*/ 	.byte	0x04, 0x37
        /*0002*/ 	.short	(.L_4397 - .L_4396)
.L_4396:
        /*0004*/ 	.word	0x00000082


	//----- nvinfo : EIATTR_KPARAM_INFO
	.align		4
.L_4397:
        /*0008*/ 	.byte	0x04, 0x17
        /*000a*/ 	.short	(.L_4399 - .L_4398)
.L_4398:
        /*000c*/ 	.word	0x00000000
        /*0010*/ 	.short	0x0000
        /*0012*/ 	.short	0x0000
        /*0014*/ 	.byte	0x00, 0xf0, 0xa1, 0x04


	//----- nvinfo : EIATTR_SPARSE_MMA_MASK
	.align		4
.L_4399:
        /*0018*/ 	.byte	0x03, 0x50
        /*001a*/ 	.short	0x0000


	//----- nvinfo : EIATTR_MAXREG_COUNT
	.align		4
        /*001c*/ 	.byte	0x03, 0x1b
        /*001e*/ 	.short	0x0040


	//----- nvinfo : EIATTR_NUM_BARRIERS
	.align		4
        /*0020*/ 	.byte	0x02, 0x4c
        /*0022*/ 	.byte	0x01
	.zero		1


	//----- nvinfo : EIATTR_MERCURY_ISA_VERSION
	.align		4
        /*0024*/ 	.byte	0x03, 0x5f
        /*0026*/ 	.short	0x0101


	//----- nvinfo : EIATTR_COOP_GROUP_MASK_REGIDS
	.align		4
        /*0028*/ 	.byte	0x04, 0x29
        /*002a*/ 	.short	(.L_4401 - .L_4400)


	//   ....[0]....
.L_4400:
        /*002c*/ 	.word	0xffffffff


	//   ....[1]....
        /*0030*/ 	.word	0xffffffff


	//   ....[2]....
        /*0034*/ 	.word	0xffffffff


	//   ....[3]....
        /*0038*/ 	.word	0xffffffff


	//   ....[4]....
        /*003c*/ 	.word	0xffffffff


	//   ....[5]....
        /*0040*/ 	.word	0xffffffff


	//   ....[6]....
        /*0044*/ 	.word	0xffffffff


	//   ....[7]....
        /*0048*/ 	.word	0xffffffff


	//   ....[8]....
        /*004c*/ 	.word	0xffffffff


	//   ....[9]....
        /*0050*/ 	.word	0xffffffff


	//   ....[10]....
        /*0054*/ 	.word	0xffffffff


	//   ....[11]....
        /*0058*/ 	.word	0xffffffff


	//   ....[12]....
        /*005c*/ 	.word	0xffffffff


	//   ....[13]....
        /*0060*/ 	.word	0xffffffff


	//   ....[14]....
        /*0064*/ 	.word	0xffffffff


	//----- nvinfo : EIATTR_COOP_GROUP_INSTR_OFFSETS
	.align		4
.L_4401:
        /*0068*/ 	.byte	0x04, 0x28
        /*006a*/ 	.short	(.L_4403 - .L_4402)


	//   ....[0]....
.L_4402:
        /*006c*/ 	.word	0x00001070


	//   ....[1]....
        /*0070*/ 	.word	0x00001080


	//   ....[2]....
        /*0074*/ 	.word	0x00001090


	//   ....[3]....
        /*0078*/ 	.word	0x000010c0


	//   ....[4]....
        /*007c*/ 	.word	0x000010e0


	//   ....[5]....
        /*0080*/ 	.word	0x000010f0


	//   ....[6]....
        /*0084*/ 	.word	0x00001120


	//   ....[7]....
        /*0088*/ 	.word	0x00001140


	//   ....[8]....
        /*008c*/ 	.word	0x00001150


	//   ....[9]....
        /*0090*/ 	.word	0x00001180


	//   ....[10]....
        /*0094*/ 	.word	0x000011a0


	//   ....[11]....
        /*0098*/ 	.word	0x000011b0


	//   ....[12]....
        /*009c*/ 	.word	0x000011f0


	//   ....[13]....
        /*00a0*/ 	.word	0x00001210


	//   ....[14]....
        /*00a4*/ 	.word	0x00001220


	//----- nvinfo : EIATTR_VRC_CTA_INIT_COUNT
	.align		4
.L_4403:
        /*00a8*/ 	.byte	0x02, 0x4a
	.zero		1
	.zero		1


	//----- nvinfo : EIATTR_EXIT_INSTR_OFFSETS
	.align		4
        /*00ac*/ 	.byte	0x04, 0x1c
        /*00ae*/ 	.short	(.L_4405 - .L_4404)


	//   ....[0]....
.L_4404:
        /*00b0*/ 	.word	0x00000060


	//   ....[1]....
        /*00b4*/ 	.word	0x000012a0


	//   ....[2]....
        /*00b8*/ 	.word	0x000013c0


	//----- nvinfo : EIATTR_MAX_THREADS
	.align		4
.L_4405:
        /*00bc*/ 	.byte	0x04, 0x05
        /*00be*/ 	.short	(.L_4407 - .L_4406)
.L_4406:
        /*00c0*/ 	.word	0x00000400
        /*00c4*/ 	.word	0x00000001
        /*00c8*/ 	.word	0x00000001


	//----- nvinfo : EIATTR_CRS_STACK_SIZE
	.align		4
.L_4407:
        /*00cc*/ 	.byte	0x04, 0x1e
        /*00ce*/ 	.short	(.L_4409 - .L_4408)
.L_4408:
        /*00d0*/ 	.word	0x00000000


	//----- nvinfo : EIATTR_CBANK_PARAM_SIZE
	.align		4
.L_4409:
        /*00d4*/ 	.byte	0x03, 0x19
        /*00d6*/ 	.short	0x0128


	//----- nvinfo : EIATTR_PARAM_CBANK
	.align		4
        /*00d8*/ 	.byte	0x04, 0x0a
        /*00da*/ 	.short	(.L_4411 - .L_4410)
	.align		4
.L_4410:
        /*00dc*/ 	.word	index@(.nv.constant0._ZN10layer_norm22ln_bwd_finalize_kernelINS_22Kernel_traits_finalizeILj7168E6__halfffffjLb1ELj1024ELj4ENS_18Kernel_traits_baseILj7168ES2_ffffjLj1024EEEEELb1ELb1EEEvNS_9BwdParamsE)
        /*00e0*/ 	.short	0x0380
        /*00e2*/ 	.short	0x0128


	//----- nvinfo : EIATTR_SW_WAR
	.align		4
.L_4411:
        /*00e4*/ 	.byte	0x04, 0x36
        /*00e6*/ 	.short	(.L_4413 - .L_4412)
.L_4412:
        /*00e8*/ 	.word	0x00000008
.L_4413:


//--------------------- .nv.info._ZN10layer_norm13ln_bwd_kernelINS_13Kernel_traitsI6__halfffffjLj7168ELj1ELj1ELj8ELj16ENS_18Kernel_traits_baseILj7168ES2_ffffjLj256EEEEELb1ELb1ELb1ELb1EEEvNS_9BwdParamsE --------------------------
	.section	.nv.info._ZN10layer_norm13ln_bwd_kernelINS_13Kernel_traitsI6__halfffffjLj7168ELj1ELj1ELj8ELj16ENS_18Kernel_traits_baseILj7168ES2_ffffjLj256EEEEELb1ELb1ELb1ELb1EEEvNS_9BwdParamsE,"",@"SHT_CUDA_INFO"
	.sectionflags	@""
	.align	4


	//----- nvinfo : EIATTR_CUDA_API_VERSION
	.align		4
        /*0000*/ 	.byte	0x04, 0x37
        /*0002*/ 	.short	(.L_4415 - .L_4414)
.L_4414:
        /*0004*/ 	.word	0x00000082


	//----- nvinfo : EIATTR_KPARAM_INFO
	.align		4
.L_4415:
        /*0008*/ 	.byte	0x04, 0x17
        /*000a*/ 	.short	(.L_4417 - .L_4416)
.L_4416:
        /*000c*/ 	.word	0x00000000
        /*0010*/ 	.short	0x0000
        /*0012*/ 	.short	0x0000
        /*0014*/ 	.byte	0x00, 0xf0, 0xa1, 0x04


	//----- nvinfo : EIATTR_SPARSE_MMA_MASK
	.align		4
.L_4417:
        /*0018*/ 	.byte	0x03, 0x50
        /*001a*/ 	.short	0x0000


	//----- nvinfo : EIATTR_MAXREG_COUNT
	.align		4
        /*001c*/ 	.byte	0x03, 0x1b
        /*001e*/ 	.short	0x00ff


	//----- nvinfo : EIATTR_NUM_BARRIERS
	.align		4
        /*0020*/ 	.byte	0x02, 0x4c
        /*0022*/ 	.byte	0x01
	.zero		1


	//----- nvinfo : EIATTR_MERCURY_ISA_VERSION
	.align		4
        /*0024*/ 	.byte	0x03, 0x5f
        /*0026*/ 	.short	0x0101


	//----- nvinfo : EIATTR_COOP_GROUP_MASK_REGIDS
	.align		4
        /*0028*/ 	.byte	0x04, 0x29
        /*002a*/ 	.short	(.L_4419 - .L_4418)


	//   ....[0]....
.L_4418:
        /*002c*/ 	.word	0xffffffff


	//   ....[1]....
        /*0030*/ 	.word	0xffffffff


	//   ....[2]....
        /*0034*/ 	.word	0xffffffff


	//   ....[3]....
        /*0038*/ 	.word	0xffffffff


	//   ....[4]....
        /*003c*/ 	.word	0xffffffff


	//   ....[5]....
        /*0040*/ 	.word	0xffffffff


	//   ....[6]....
        /*0044*/ 	.word	0xffffffff


	//   ....[7]....
        /*0048*/ 	.word	0xffffffff


	//   ....[8]....
        /*004c*/ 	.word	0xffffffff


	//   ....[9]....
        /*0050*/ 	.word	0xffffffff


	//----- nvinfo : EIATTR_COOP_GROUP_INSTR_OFFSETS
	.align		4
.L_4419:
        /*0054*/ 	.byte	0x04, 0x28
        /*0056*/ 	.short	(.L_4421 - .L_4420)


	//   ....[0]....
.L_4420:
        /*0058*/ 	.word	0x00002190


	//   ....[1]....
        /*005c*/ 	.word	0x000021d0


	//   ....[2]....
        /*0060*/ 	.word	0x00002230


	//   ....[3]....
        /*0064*/ 	.word	0x00002250


	//   ....[4]....
        /*0068*/ 	.word	0x000022b0


	//   ....[5]....
        /*006c*/ 	.word	0x000022c0


	//   ....[6]....
        /*0070*/ 	.word	0x000022f0


	//   ....[7]....
        /*0074*/ 	.word	0x00002300


	//   ....[8]....
        /*0078*/ 	.word	0x00002330


	//   ....[9]....
        /*007c*/ 	.word	0x00002350


	//----- nvinfo : EIATTR_VRC_CTA_INIT_COUNT
	.align		4
.L_4421:
        /*0080*/ 	.byte	0x02, 0x4a
	.zero		1
	.zero		1


	//----- nvinfo : EIATTR_EXIT_INSTR_OFFSETS
	.align		4
        /*0084*/ 	.byte	0x04, 0x1c
        /*0086*/ 	.short	(.L_4423 - .L_4422)


	//   ....[0]....
.L_4422:
        /*0088*/ 	.word	0x0000a680


	//----- nvinfo : EIATTR_MAX_THREADS
	.align		4
.L_4423:
        /*008c*/ 	.byte	0x04, 0x05
        /*008e*/ 	.short	(.L_4425 - .L_4424)
.L_4424:
        /*0090*/ 	.word	0x00000100
        /*0094*/ 	.word	0x00000001
        /*0098*/ 	.word	0x00000001


	//----- nvinfo : EIATTR_CRS_STACK_SIZE
	.align		4
.L_4425:
        /*009c*/ 	.byte	0x04, 0x1e
        /*009e*/ 	.short	(.L_4427 - .L_4426)
.L_4426:
        /*00a0*/ 	.word	0x00000000


	//----- nvinfo : EIATTR_CBANK_PARAM_SIZE
	.align		4
.L_4427:
        /*00a4*/ 	.byte	0x03, 0x19
        /*00a6*/ 	.short	0x0128


	//----- nvinfo : EIATTR_PARAM_CBANK
	.align		4
        /*00a8*/ 	.byte	0x04, 0x0a
        /*00aa*/ 	.short	(.L_4429 - .L_4428)
	.align		4
.L_4428:
        /*00ac*/ 	.word	index@(.nv.constant0._ZN10layer_norm13ln_bwd_kernelINS_13Kernel_traitsI6__halfffffjLj7168ELj1ELj1ELj8ELj16ENS_18Kernel_traits_baseILj7168ES2_ffffjLj256EEEEELb1ELb1ELb1ELb1EEEvNS_9BwdParamsE)
        /*00b0*/ 	.short	0x0380
        /*00b2*/ 	.short	0x0128


	//----- nvinfo : EIATTR_SW_WAR
	.align		4
.L_4429:
        /*00b4*/ 	.byte	0x04, 0x36
        /*00b6*/ 	.short	(.L_4431 - .L_4430)
.L_4430:
        /*00b8*/ 	.word	0x00000008
.L_4431:


//--------------------- .nv.info._ZN10layer_norm13ln_bwd_kernelINS_13Kernel_traitsIfffffjLj7168ELj1ELj1ELj8ELj16ENS_18Kernel_traits_baseILj7168EfffffjLj256EEEEELb0ELb0ELb0ELb0EEEvNS_9BwdParamsE --------------------------
	.section	.nv.info._ZN10layer_norm13ln_bwd_kernelINS_13Kernel_traitsIfffffjLj7168ELj1ELj1ELj8ELj16ENS_18Kernel_traits_baseILj7168EfffffjLj256EEEEELb0ELb0ELb0ELb0EEEvNS_9BwdParamsE,"",@"SHT_CUDA_INFO"
	.sectionflags	@""
	.align	4


	//----- nvinfo : EIATTR_CUDA_API_VERSION
	.align		4
        /*0000*/ 	.byte	0x04, 0x37
        /*0002*/ 	.short	(.L_4433 - .L_4432)
.L_4432:
        /*0004*/ 	.word	0x00000082


	//----- nvinfo : EIATTR_KPARAM_INFO
	.align		4
.L_4433:
        /*0008*/ 	.byte	0x04, 0x17
        /*000a*/ 	.short	(.L_4435 - .L_4434)
.L_4434:
        /*000c*/ 	.word	0x00000000
        /*0010*/ 	.short	0x0000
        /*0012*/ 	.short	0x0000
        /*0014*/ 	.byte	0x00, 0xf0, 0xa1, 0x04


	//----- nvinfo : EIATTR_SPARSE_MMA_MASK
	.align		4
.L_4435:
        /*0018*/ 	.byte	0x03, 0x50
        /*001a*/ 	.short	0x0000


	//----- nvinfo : EIATTR_MAXREG_COUNT
	.align		4
        /*001c*/ 	.byte	0x03, 0x1b
        /*001e*/ 	.short	0x00ff


	//----- nvinfo : EIATTR_NUM_BARRIERS
	.align		4
        /*0020*/ 	.byte	0x02, 0x4c
        /*0022*/ 	.byte	0x01
	.zero		1


	//----- nvinfo : EIATTR_MERCURY_ISA_VERSION
	.align		4
        /*0024*/ 	.byte	0x03, 0x5f
        /*0026*/ 	.short	0x0101


	//----- nvinfo : EIATTR_COOP_GROUP_MASK_REGIDS
	.align		4
        /*0028*/ 	.byte	0x04, 0x29
        /*002a*/ 	.short	(.L_4437 - .L_4436)


	//   ....[0]....
.L_4436:
        /*002c*/ 	.word	0xffffffff


	//   ....[1]....
        /*0030*/ 	.word	0xffffffff


	//   ....[2]....
        /*0034*/ 	.word	0xffffffff


	//   ....[3]....
        /*0038*/ 	.word	0xffffffff


	//   ....[4]....
        /*003c*/ 	.word	0xffffffff


	//   ....[5]....
        /*0040*/ 	.word	0xffffffff


	//   ....[6]....
        /*0044*/ 	.word	0xffffffff


	//   ....[7]....
        /*0048*/ 	.word	0xffffffff


	//   ....[8]....
        /*004c*/ 	.word	0xffffffff


	//   ....[9]....
        /*0050*/ 	.word	0xffffffff


	//----- nvinfo : EIATTR_COOP_GROUP_INSTR_OFFSETS
	.align		4
.L_4437:
        /*0054*/ 	.byte	0x04, 0x28
        /*0056*/ 	.short	(.L_4439 - .L_4438)


	//   ....[0]....
.L_4438:
        /*0058*/ 	.word	0x00001bf0


	//   ....[1]....
        /*005c*/ 	.word	0x00001c20


	//   ....[2]....
        /*0060*/ 	.word	0x00001c50


	//   ....[3]....
        /*0064*/ 	.word	0x00001c60


	//   ....[4]....
        /*0068*/ 	.word	0x00001c90


	//   ....[5]....
        /*006c*/ 	.word	0x00001ca0


	//   ....[6]....
        /*0070*/ 	.word	0x00001cd0


	//   ....[7]....
        /*0074*/ 	.word	0x00001ce0


	//   ....[8]....
        /*0078*/ 	.word	0x00001d10


	//   ....[9]....
        /*007c*/ 	.word	0x00001d20


	//----- nvinfo : EIATTR_VRC_CTA_INIT_COUNT
	.align		4
.L_4439:
        /*0080*/ 	.byte	0x02, 0x4a
	.zero		1
	.zero		1


	//----- nvinfo : EIATTR_EXIT_INSTR_OFFSETS
	.align		4
        /*0084*/ 	.byte	0x04, 0x1c
        /*0086*/ 	.short	(.L_4441 - .L_4440)


	//   ....[0]....
.L_4440:
        /*0088*/ 	.word	0x00004d50


	//   ....[1]....
        /*008c*/ 	.word	0x00004dd0


	//----- nvinfo : EIATTR_MAX_THREADS
	.align		4
.L_4441:
        /*0090*/ 	.byte	0x04, 0x05
        /*0092*/ 	.short	(.L_4443 - .L_4442)
.L_4442:
        /*0094*/ 	.word	0x00000100
        /*0098*/ 	.word	0x00000001
        /*009c*/ 	.word	0x00000001


	//----- nvinfo : EIATTR_CRS_STACK_SIZE
	.align		4
.L_4443:
        /*00a0*/ 	.byte	0x04, 0x1e
        /*00a2*/ 	.short	(.L_4445 - .L_4444)
.L_4444:
        /*00a4*/ 	.word	0x00000000


	//----- nvinfo : EIATTR_CBANK_PARAM_SIZE
	.align		4
.L_4445:
        /*00a8*/ 	.byte	0x03, 0x19
        /*00aa*/ 	.short	0x0128


	//----- nvinfo : EIATTR_PARAM_CBANK
	.align		4
        /*00ac*/ 	.byte	0x04, 0x0a
        /*00ae*/ 	.short	(.L_4447 - .L_4446)
	.align		4
.L_4446:
        /*00b0*/ 	.word	index@(.nv.constant0._ZN10layer_norm13ln_bwd_kernelINS_13Kernel_traitsIfffffjLj7168ELj1ELj1ELj8ELj16ENS_18Kernel_traits_baseILj7168EfffffjLj256EEEEELb0ELb0ELb0ELb0EEEvNS_9BwdParamsE)
        /*00b4*/ 	.short	0x0380
        /*00b6*/ 	.short	0x0128


	//----- nvinfo : EIATTR_SW_WAR
	.align		4
.L_4447:
        /*00b8*/ 	.byte	0x04, 0x36
        /*00ba*/ 	.short	(.L_4449 - .L_4448)
.L_4448:
        /*00bc*/ 	.word	0x00000008
.L_4449:


//--------------------- .nv.info._ZN10layer_norm13ln_bwd_kernelINS_13Kernel_traitsIfffffjLj7168ELj1ELj1ELj8ELj16ENS_18Kernel_traits_baseILj7168EfffffjLj256EEEEELb0ELb0ELb0ELb1EEEvNS_9BwdParamsE --------------------------
	.section	.nv.info._ZN10layer_norm13ln_bwd_kernelINS_13Kernel_traitsIfffffjLj7168ELj1ELj1ELj8ELj16ENS_18Kernel_traits_baseILj7168EfffffjLj256EEEEELb0ELb0ELb0ELb1EEEvNS_9BwdParamsE,"",@"SHT_CUDA_INFO"
	.sectionflags	@""
	.align	4


	//----- nvinfo : EIATTR_CUDA_API_VERSION
	.align		4
        /*0000*/ 	.byte	0x04, 0x37
        /*0002*/ 	.short	(.L_4451 - .L_4450)
.L_4450:
        /*0004*/ 	.word	0x00000082


	//----- nvinfo : EIATTR_KPARAM_INFO
	.align		4
.L_4451:
        /*0008*/ 	.byte	0x04, 0x17
        /*000a*/ 	.short	(.L_4453 - .L_4452)
.L_4452:
        /*000c*/ 	.word	0x00000000
        /*0010*/ 	.short	0x0000
        /*0012*/ 	.short	0x0000
        /*0014*/ 	.byte	0x00, 0xf0, 0xa1, 0x04


	//----- nvinfo : EIATTR_SPARSE_MMA_MASK
	.align		4
.L_4453:
        /*0018*/ 	.byte	0x03, 0x50
        /*001a*/ 	.short	0x0000


	//----- nvinfo : EIATTR_MAXREG_COUNT
	.align		4
        /*001c*/ 	.byte	0x03, 0x1b
        /*001e*/ 	.short	0x00ff


	//----- nvinfo : EIATTR_NUM_BARRIERS
	.align		4
        /*0020*/ 	.byte	0x02, 0x4c
        /*0022*/ 	.byte	0x01
	.zero		1


	//----- nvinfo : EIATTR_MERCURY_ISA_VERSION
	.align		4
        /*0024*/ 	.byte	0x03, 0x5f
        /*0026*/ 	.short	0x0101


	//----- nvinfo : EIATTR_COOP_GROUP_MASK_REGIDS
	.align		4
        /*0028*/ 	.byte	0x04, 0x29
        /*002a*/ 	.short	(.L_4455 - .L_4454)


	//   ....[0]....
.L_4454:
        /*002c*/ 	.word	0xffffffff


	//   ....[1]....
        /*0030*/ 	.word	0xffffffff


	//   ....[2]....
        /*0034*/ 	.word	0xffffffff


	//   ....[3]....
        /*0038*/ 	.word	0xffffffff


	//   ....[4]....
        /*003c*/ 	.word	0xffffffff


	//   ....[5]....
        /*0040*/ 	.word	0xffffffff


	//   ....[6]....
        /*0044*/ 	.word	0xffffffff


	//   ....[7]....
        /*0048*/ 	.word	0xffffffff


	//   ....[8]....
        /*004c*/ 	.word	0xffffffff


	//   ....[9]....
        /*0050*/ 	.word	0xffffffff


	//----- nvinfo : EIATTR_COOP_GROUP_INSTR_OFFSETS
	.align		4
.L_4455:
        /*0054*/ 	.byte	0x04, 0x28
        /*0056*/ 	.short	(.L_4457 - .L_4456)


	//   ....[0]....
.L_4456:
        /*0058*/ 	.word	0x00001290


	//   ....[1]....
        /*005c*/ 	.word	0x000012a0


	//   ....[2]....
        /*0060*/ 	.word	0x000012d0


	//   ....[3]....
        /*0064*/ 	.word	0x000012e0


	//   ....[4]....
        /*0068*/ 	.word	0x00001310


	//   ....[5]....
        /*006c*/ 	.word	0x00001320


	//   ....[6]....
        /*0070*/ 	.word	0x00001350


	//   ....[7]....
        /*0074*/ 	.word	0x00001360


	//   ....[8]....
        /*0078*/ 	.word	0x000013a0


	//   ....[9]....
        /*007c*/ 	.word	0x000013b0


	//----- nvinfo : EIATTR_VRC_CTA_INIT_COUNT
	.align		4
.L_4457:
        /*0080*/ 	.byte	0x02, 0x4a
	.zero		1
	.zero		1


	//----- nvinfo : EIATTR_EXIT_INSTR_OFFSETS
	.align		4
        /*0084*/ 	.byte	0x04, 0x1c
        /*0086*/ 	.short	(.L_4459 - .L_4458)


	//   ....[0]....
.L_4458:
        /*0088*/ 	.word	0x000041f0


	//----- nvinfo : EIATTR_MAX_THREADS
	.align		4
.L_4459:
        /*008c*/ 	.byte	0x04, 0x05
        /*008e*/ 	.short	(.L_4461 - .L_4460)
.L_4460:
        /*0090*/ 	.word	0x00000100
        /*0094*/ 	.word	0x00000001
        /*0098*/ 	.word	0x00000001


	//----- nvinfo : EIATTR_CRS_STACK_SIZE
	.align		4
.L_4461:
        /*009c*/ 	.byte	0x04, 0x1e
        /*009e*/ 	.short	(.L_4463 - .L_4462)
.L_4462:
        /*00a0*/ 	.word	0x00000000


	//----- nvinfo : EIATTR_CBANK_PARAM_SIZE
	.align		4
.L_4463:
        /*00a4*/ 	.byte	0x03, 0x19
        /*00a6*/ 	.short	0x0128


	//----- nvinfo : EIATTR_PARAM_CBANK
	.align		4
        /*00a8*/ 	.byte	0x04, 0x0a
        /*00aa*/ 	.short	(.L_4465 - .L_4464)
	.align		4
.L_4464:
        /*00ac*/ 	.word	index@(.nv.constant0._ZN10layer_norm13ln_bwd_kernelINS_13Kernel_traitsIfffffjLj7168ELj1ELj1ELj8ELj16ENS_18Kernel_traits_baseILj7168EfffffjLj256EEEEELb0ELb0ELb0ELb1EEEvNS_9BwdParamsE)
        /*00b0*/ 	.short	0x0380
        /*00b2*/ 	.short	0x0128


	//----- nvinfo : EIATTR_SW_WAR
	.align		4
.L_4465:
        /*00b4*/ 	.byte	0x04, 0x36
        /*00b6*/ 	.short	(.L_4467 - .L_4466)
.L_4466:
        /*00b8*/ 	.word	0x00000008
.L_4467:


//--------------------- .nv.info._ZN10layer_norm13ln_bwd_kernelINS_13Kernel_traitsIfffffjLj7168ELj1ELj1ELj8ELj16ENS_18Kernel_traits_baseILj7168EfffffjLj256EEEEELb0ELb0ELb1ELb0EEEvNS_9BwdParamsE --------------------------
	.section	.nv.info._ZN10layer_norm13ln_bwd_kernelINS_13Kernel_traitsIfffffjLj7168ELj1ELj1ELj8ELj16ENS_18Kernel_traits_baseILj7168EfffffjLj256EEEEELb0ELb0ELb1ELb0EEEvNS_9BwdParamsE,"",@"SHT_CUDA_INFO"
	.sectionflags	@""
	.align	4


	//----- nvinfo : EIATTR_CUDA_API_VERSION
	.align		4
        /*0000*/ 	.byte	0x04, 0x37
        /*0002*/ 	.short	(.L_4469 - .L_4468)
.L_4468:
        /*0004*/ 	.word	0x00000082


	//----- nvinfo : EIATTR_KPARAM_INFO
	.align		4
.L_4469:
        /*0008*/ 	.byte	0x04, 0x17
        /*000a*/ 	.short	(.L_4471 - .L_4470)
.L_4470:
        /*000c*/ 	.word	0x00000000
        /*0010*/ 	.short	0x0000
        /*0012*/ 	.short	0x0000
        /*0014*/ 	.byte	0x00, 0xf0, 0xa1, 0x04


	//----- nvinfo : EIATTR_SPARSE_MMA_MASK
	.align		4
.L_4471:
        /*0018*/ 	.byte	0x03, 0x50
        /*001a*/ 	.short	0x0000


	//----- nvinfo : EIATTR_MAXREG_COUNT
	.align		4
        /*001c*/ 	.byte	0x03, 0x1b
        /*001e*/ 	.short	0x00ff


	//----- nvinfo : EIATTR_NUM_BARRIERS
	.align		4
        /*0020*/ 	.byte	0x02, 0x4c
        /*0022*/ 	.byte	0x01
	.zero		1


	//----- nvinfo : EIATTR_MERCURY_ISA_VERSION
	.align		4
        /*0024*/ 	.byte	0x03, 0x5f
        /*0026*/ 	.short	0x0101


	//----- nvinfo : EIATTR_COOP_GROUP_MASK_REGIDS
	.align		4
        /*0028*/ 	.byte	0x04, 0x29
        /*002a*/ 	.short	(.L_4473 - .L_4472)


	//   ....[0]....
.L_4472:
        /*002c*/ 	.word	0xffffffff


	//   ....[1]....
        /*0030*/ 	.word	0xffffffff


	//   ....[2]....
        /*0034*/ 	.word	0xffffffff


	//   ....[3]....
        /*0038*/ 	.word	0xffffffff


	//   ....[4]....
        /*003c*/ 	.word	0xffffffff


	//   ....[5]....
        /*0040*/ 	.word	0xffffffff


	//   ....[6]....
        /*0044*/ 	.word	0xffffffff


	//   ....[7]....
        /*0048*/ 	.word	0xffffffff


	//   ....[8]....
        /*004c*/ 	.word	0xffffffff


	//   ....[9]....
        /*0050*/ 	.word	0xffffffff


	//----- nvinfo : EIATTR_COOP_GROUP_INSTR_OFFSETS
	.align		4
.L_4473:
        /*0054*/ 	.byte	0x04, 0x28
        /*0056*/ 	.short	(.L_4475 - .L_4474)


	//   ....[0]....
.L_4474:
        /*0058*/ 	.word	0x00001f70


	//   ....[1]....
        /*005c*/ 	.word	0x00001fa0


	//   ....[2]....
        /*0060*/ 	.word	0x00001fd0


	//   ....[3]....
        /*0064*/ 	.word	0x00001fe0


	//   ....[4]....
        /*0068*/ 	.word	0x00002010


	//   ....[5]....
        /*006c*/ 	.word	0x00002020


	//   ....[6]....
        /*0070*/ 	.word	0x00002050


	//   ....[7]....
        /*0074*/ 	.word	0x00002060


	//   ....[8]....
        /*0078*/ 	.word	0x00002090


	//   ....[9]....
        /*007c*/ 	.word	0x000020a0


	//----- nvinfo : EIATTR_VRC_CTA_INIT_COUNT
	.align		4
.L_4475:
        /*0080*/ 	.byte	0x02, 0x4a
	.zero		1
	.zero		1


	//----- nvinfo : EIATTR_EXIT_INSTR_OFFSETS
	.align		4
        /*0084*/ 	.byte	0x04, 0x1c
        /*0086*/ 	.short	(.L_4477 - .L_4476)


	//   ....[0]....
.L_4476:
        /*0088*/ 	.word	0x00006110


	//   ....[1]....
        /*008c*/ 	.word	0x00006190


	//----- nvinfo : EIATTR_MAX_THREADS
	.align		4
.L_4477:
        /*0090*/ 	.byte	0x04, 0x05
        /*0092*/ 	.short	(.L_4479 - .L_4478)
.L_4478:
        /*0094*/ 	.word	0x00000100
        /*0098*/ 	.word	0x00000001
        /*009c*/ 	.word	0x00000001


	//----- nvinfo : EIATTR_CRS_STACK_SIZE
	.align		4
.L_4479:
        /*00a0*/ 	.byte	0x04, 0x1e
        /*00a2*/ 	.short	(.L_4481 - .L_4480)
.L_4480:
        /*00a4*/ 	.word	0x00000000


	//----- nvinfo : EIATTR_CBANK_PARAM_SIZE
	.align		4
.L_4481:
        /*00a8*/ 	.byte	0x03, 0x19
        /*00aa*/ 	.short	0x0128


	//----- nvinfo : EIATTR_PARAM_CBANK
	.align		4
        /*00ac*/ 	.byte	0x04, 0x0a
        /*00ae*/ 	.short	(.L_4483 - .L_4482)
	.align		4
.L_4482:
        /*00b0*/ 	.word	index@(.nv.constant0._ZN10layer_norm13ln_bwd_kernelINS_13Kernel_traitsIfffffjLj7168ELj1ELj1ELj8ELj16ENS_18Kernel_traits_baseILj7168EfffffjLj256EEEEELb0ELb0ELb1ELb0EEEvNS_9BwdParamsE)
        /*00b4*/ 	.short	0x0380
        /*00b6*/ 	.short	0x0128


	//----- nvinfo : EIATTR_SW_WAR
	.align		4
.L_4483:
        /*00b8*/ 	.byte	0x04, 0x36
        /*00ba*/ 	.short	(.L_4485 - .L_4484)
.L_4484:
        /*00bc*/ 	.word	0x00000008
.L_4485:


//--------------------- .nv.info._ZN10layer_norm13ln_bwd_kernelINS_13Kernel_traitsIfffffjLj7168ELj1ELj1ELj8ELj16ENS_18Kernel_traits_baseILj7168EfffffjLj256EEEEELb0ELb0ELb1ELb1EEEvNS_9BwdParamsE --------------------------
	.section	.nv.info._ZN10layer_norm13ln_bwd_kernelINS_13Kernel_traitsIfffffjLj7168ELj1ELj1ELj8ELj16ENS_18Kernel_traits_baseILj7168EfffffjLj256EEEEELb0ELb0ELb1ELb1EEEvNS_9BwdParamsE,"",@"SHT_CUDA_INFO"
	.sectionflags	@""
	.align	4


	//----- nvinfo : EIATTR_CUDA_API_VERSION
	.align		4
        /*0000*/ 	.byte	0x04, 0x37
        /*0002*/ 	.short	(.L_4487 - .L_4486)
.L_4486:
        /*0004*/ 	.word	0x00000082


	//----- nvinfo : EIATTR_KPARAM_INFO
	.align		4
.L_4487:
        /*0008*/ 	.byte	0x04, 0x17
        /*000a*/ 	.short	(.L_4489 - .L_4488)
.L_4488:
        /*000c*/ 	.word	0x00000000
        /*0010*/ 	.short	0x0000
        /*0012*/ 	.short	0x0000
        /*0014*/ 	.byte	0x00, 0xf0, 0xa1, 0x04


	//----- nvinfo : EIATTR_SPARSE_MMA_MASK
	.align		4
.L_4489:
        /*0018*/ 	.byte	0x03, 0x50
        /*001a*/ 	.short	0x0000


	//----- nvinfo : EIATTR_MAXREG_COUNT
	.align		4
        /*001c*/ 	.byte	0x03, 0x1b
        /*001e*/ 	.short	0x00ff


	//----- nvinfo : EIATTR_NUM_BARRIERS
	.align		4
        /*0020*/ 	.byte	0x02, 0x4c
        /*0022*/ 	.byte	0x01
	.zero		1


	//----- nvinfo : EIATTR_MERCURY_ISA_VERSION
	.align		4
        /*0024*/ 	.byte	0x03, 0x5f
        /*0026*/ 	.short	0x0101


	//----- nvinfo : EIATTR_COOP_GROUP_MASK_REGIDS
	.align		4
        /*0028*/ 	.byte	0x04, 0x29
        /*002a*/ 	.short	(.L_4491 - .L_4490)


	//   ....[0]....
.L_4490:
        /*002c*/ 	.word	0xffffffff


	//   ....[1]....
        /*0030*/ 	.word	0xffffffff


	//   ....[2]....
        /*0034*/ 	.word	0xffffffff


	//   ....[3]....
        /*0038*/ 	.word	0xffffffff


	//   ....[4]....
        /*003c*/ 	.word	0xffffffff


	//   ....[5]....
        /*0040*/ 	.word	0xffffffff


	//   ....[6]....
        /*0044*/ 	.word	0xffffffff


	//   ....[7]....
        /*0048*/ 	.word	0xffffffff


	//   ....[8]....
        /*004c*/ 	.word	0xffffffff


	//   ....[9]....
        /*0050*/ 	.word	0xffffffff


	//----- nvinfo : EIATTR_COOP_GROUP_INSTR_OFFSETS
	.align		4
.L_4491:
        /*0054*/ 	.byte	0x04, 0x28
        /*0056*/ 	.short	(.L_4493 - .L_4492)


	//   ....[0]....
.L_4492:
        /*0058*/ 	.word	0x00001780


	//   ....[1]....
        /*005c*/ 	.word	0x000017a0


	//   ....[2]....
        /*0060*/ 	.word	0x000017e0


	//   ....[3]....
        /*0064*/ 	.word	0x000017f0


	//   ....[4]....
        /*0068*/ 	.word	0x00001830


	//   ....[5]....
        /*006c*/ 	.word	0x00001840


	//   ....[6]....
        /*0070*/ 	.word	0x00001870


	//   ....[7]....
        /*0074*/ 	.word	0x00001880


	//   ....[8]....
        /*0078*/ 	.word	0x000018b0


	//   ....[9]....
        /*007c*/ 	.word	0x000018c0


	//----- nvinfo : EIATTR_VRC_CTA_INIT_COUNT
	.align		4
.L_4493:
        /*0080*/ 	.byte	0x02, 0x4a
	.zero		1
	.zero		1


	//----- nvinfo : EIATTR_EXIT_INSTR_OFFSETS
	.align		4
        /*0084*/ 	.byte	0x04, 0x1c
        /*0086*/ 	.short	(.L_4495 - .L_4494)


	//   ....[0]....
.L_4494:
        /*0088*/ 	.word	0x00005030


	//----- nvinfo : EIATTR_MAX_THREADS
	.align		4
.L_4495:
        /*008c*/ 	.byte	0x04, 0x05
        /*008e*/ 	.short	(.L_4497 - .L_4496)
.L_4496:
        /*0090*/ 	.word	0x00000100
        /*0094*/ 	.word	0x00000001
        /*0098*/ 	.word	0x00000001


	//----- nvinfo : EIATTR_CRS_STACK_SIZE
	.align		4
.L_4497:
        /*009c*/ 	.byte	0x04, 0x1e
        /*009e*/ 	.short	(.L_4499 - .L_4498)
.L_4498:
        /*00a0*/ 	.word	0x00000000


	//----- nvinfo : EIATTR_CBANK_PARAM_SIZE
	.align		4
.L_4499:
        /*00a4*/ 	.byte	0x03, 0x19
        /*00a6*/ 	.short	0x0128


	//----- nvinfo : EIATTR_PARAM_CBANK
	.align		4
        /*00a8*/ 	.byte	0x04, 0x0a
        /*00aa*/ 	.short	(.L_4501 - .L_4500)
	.align		4
.L_4500:
        /*00ac*/ 	.word	index@(.nv.constant0._ZN10layer_norm13ln_bwd_kernelINS_13Kernel_traitsIfffffjLj7168ELj1ELj1ELj8ELj16ENS_18Kernel_traits_baseILj7168EfffffjLj256EEEEELb0ELb0ELb1ELb1EEEvNS_9BwdParamsE)
        /*00b0*/ 	.short	0x0380
        /*00b2*/ 	.short	0x0128


	//----- nvinfo : EIATTR_SW_WAR
	.align		4
.L_4501:
        /*00b4*/ 	.byte	0x04, 0x36
        /*00b6*/ 	.short	(.L_4503 - .L_4502)
.L_4502:
        /*00b8*/ 	.word	0x00000008
.L_4503:


//--------------------- .nv.info._ZN10layer_norm13ln_bwd_kernelINS_13Kernel_traitsIfffffjLj7168ELj1ELj1ELj8ELj16ENS_18Kernel_traits_baseILj7168EfffffjLj256EEEEELb0ELb1ELb0ELb0EEEvNS_9BwdParamsE --------------------------
	.section	.nv.info._ZN10layer_norm13ln_bwd_kernelINS_13Kernel_traitsIfffffjLj7168ELj1ELj1ELj8ELj16ENS_18Kernel_traits_baseILj7168EfffffjLj256EEEEELb0ELb1ELb0ELb0EEEvNS_9BwdParamsE,"",@"SHT_CUDA_INFO"
	.sectionflags	@""
	.align	4


	//----- nvinfo : EIATTR_CUDA_API_VERSION
	.align		4
        /*0000*/ 	.byte	0x04, 0x37
        /*0002*/ 	.short	(.L_4505 - .L_4504)
.L_4504:
        /*0004*/ 	.word	0x00000082


	//----- nvinfo : EIATTR_KPARAM_INFO
	.align		4
.L_4505:
        /*0008*/ 	.byte	0x04, 0x17
        /*000a*/ 	.short	(.L_4507 - .L_4506)
.L_4506:
        /*000c*/ 	.word	0x00000000
        /*0010*/ 	.short	0x0000
        /*0012*/ 	.short	0x0000
        /*0014*/ 	.byte	0x00, 0xf0, 0xa1, 0x04


	//----- nvinfo : EIATTR_SPARSE_MMA_MASK
	.align		4
.L_4507:
        /*0018*/ 	.byte	0x03, 0x50
        /*001a*/ 	.short	0x0000


	//----- nvinfo : EIATTR_MAXREG_COUNT
	.align		4
        /*001c*/ 	.byte	0x03, 0x1b
        /*001e*/ 	.short	0x00ff


	//----- nvinfo : EIATTR_NUM_BARRIERS
	.align		4
        /*0020*/ 	.byte	0x02, 0x4c
        /*0022*/ 	.byte	0x01
	.zero		1


	//----- nvinfo : EIATTR_MERCURY_ISA_VERSION
	.align		4
        /*0024*/ 	.byte	0x03, 0x5f
        /*0026*/ 	.short	0x0101


	//----- nvinfo : EIATTR_COOP_GROUP_MASK_REGIDS
	.align		4
        /*0028*/ 	.byte	0x04, 0x29
        /*002a*/ 	.short	(.L_4509 - .L_4508)


	//   ....[0]....
.L_4508:
        /*002c*/ 	.word	0xffffffff


	//   ....[1]....
        /*0030*/ 	.word	0xffffffff


	//   ....[2]....
        /*0034*/ 	.word	0xffffffff


	//   ....[3]....
        /*0038*/ 	.word	0xffffffff


	//   ....[4]....
        /*003c*/ 	.word	0xffffffff


	//   ....[5]....
        /*0040*/ 	.word	0xffffffff


	//   ....[6]....
        /*0044*/ 	.word	0xffffffff


	//   ....[7]....
        /*0048*/ 	.word	0xffffffff


	//   ....[8]....
        /*004c*/ 	.word	0xffffffff


	//   ....[9]....
        /*0050*/ 	.word	0xffffffff


	//----- nvinfo : EIATTR_COOP_GROUP_INSTR_OFFSETS
	.align		4
.L_4509:
        /*0054*/ 	.byte	0x04, 0x28
        /*0056*/ 	.short	(.L_4511 - .L_4510)


	//   ....[0]....
.L_4510:
        /*0058*/ 	.word	0x00001f80


	//   ....[1]....
        /*005c*/ 	.word	0x00001fb0


	//   ....[2]....
        /*0060*/ 	.word	0x00001fe0


	//   ....[3]....
        /*0064*/ 	.word	0x00001ff0


	//   ....[4]....
        /*0068*/ 	.word	0x00002020


	//   ....[5]....
        /*006c*/ 	.word	0x00002030


	//   ....[6]....
        /*0070*/ 	.word	0x00002060


	//   ....[7]....
        /*0074*/ 	.word	0x00002070


	//   ....[8]....
        /*0078*/ 	.word	0x000020a0


	//   ....[9]....
        /*007c*/ 	.word	0x000020b0


	//----- nvinfo : EIATTR_VRC_CTA_INIT_COUNT
	.align		4
.L_4511:
        /*0080*/ 	.byte	0x02, 0x4a
	.zero		1
	.zero		1


	//----- nvinfo : EIATTR_EXIT_INSTR_OFFSETS
	.align		4
        /*0084*/ 	.byte	0x04, 0x1c
        /*0086*/ 	.short	(.L_4513 - .L_4512)


	//   ....[0]....
.L_4512:
        /*0088*/ 	.word	0x00005f60


	//   ....[1]....
        /*008c*/ 	.word	0x00006000


	//----- nvinfo : EIATTR_MAX_THREADS
	.align		4
.L_4513:
        /*0090*/ 	.byte	0x04, 0x05
        /*0092*/ 	.short	(.L_4515 - .L_4514)
.L_4514:
        /*0094*/ 	.word	0x00000100
        /*0098*/ 	.word	0x00000001
        /*009c*/ 	.word	0x00000001


	//----- nvinfo : EIATTR_CRS_STACK_SIZE
	.align		4
.L_4515:
        /*00a0*/ 	.byte	0x04, 0x1e
        /*00a2*/ 	.short	(.L_4517 - .L_4516)
.L_4516:
        /*00a4*/ 	.word	0x00000000


	//----- nvinfo : EIATTR_CBANK_PARAM_SIZE
	.align		4
.L_4517:
        /*00a8*/ 	.byte	0x03, 0x19
        /*00aa*/ 	.short	0x0128


	//----- nvinfo : EIATTR_PARAM_CBANK
	.align		4
        /*00ac*/ 	.byte	0x04, 0x0a
        /*00ae*/ 	.short	(.L_4519 - .L_4518)
	.align		4
.L_4518:
        /*00b0*/ 	.word	index@(.nv.constant0._ZN10layer_norm13ln_bwd_kernelINS_13Kernel_traitsIfffffjLj7168ELj1ELj1ELj8ELj16ENS_18Kernel_traits_baseILj7168EfffffjLj256EEEEELb0ELb1ELb0ELb0EEEvNS_9BwdParamsE)
        /*00b4*/ 	.short	0x0380
        /*00b6*/ 	.short	0x0128


	//----- nvinfo : EIATTR_SW_WAR
	.align		4
.L_4519:
        /*00b8*/ 	.byte	0x04, 0x36
        /*00ba*/ 	.short	(.L_4521 - .L_4520)
.L_4520:
        /*00bc*/ 	.word	0x00000008
.L_4521:


//--------------------- .nv.info._ZN10layer_norm13ln_bwd_kernelINS_13Kernel_traitsIfffffjLj7168ELj1ELj1ELj8ELj16ENS_18Kernel_traits_baseILj7168EfffffjLj256EEEEELb0ELb1ELb0ELb1EEEvNS_9BwdParamsE --------------------------
	.section	.nv.info._ZN10layer_norm13ln_bwd_kernelINS_13Kernel_traitsIfffffjLj7168ELj1ELj1ELj8ELj16ENS_18Kernel_traits_baseILj7168EfffffjLj256EEEEELb0ELb1ELb0ELb1EEEvNS_9BwdParamsE,"",@"SHT_CUDA_INFO"
	.sectionflags	@""
	.align	4


	//----- nvinfo : EIATTR_CUDA_API_VERSION
	.align		4
        /*0000*/ 	.byte	0x04, 0x37
        /*0002*/ 	.short	(.L_4523 - .L_4522)
.L_4522:
        /*0004*/ 	.word	0x00000082


	//----- nvinfo : EIATTR_KPARAM_INFO
	.align		4
.L_4523:
        /*0008*/ 	.byte	0x04, 0x17
        /*000a*/ 	.short	(.L_4525 - .L_4524)
.L_4524:
        /*000c*/ 	.word	0x00000000
        /*0010*/ 	.short	0x0000
        /*0012*/ 	.short	0x0000
        /*0014*/ 	.byte	0x00, 0xf0, 0xa1, 0x04


	//----- nvinfo : EIATTR_SPARSE_MMA_MASK
	.align		4
.L_4525:
        /*0018*/ 	.byte	0x03, 0x50
        /*001a*/ 	.short	0x0000


	//----- nvinfo : EIATTR_MAXREG_COUNT
	.align		4
        /*001c*/ 	.byte	0x03, 0x1b
        /*001e*/ 	.short	0x00ff


	//----- nvinfo : EIATTR_NUM_BARRIERS
	.align		4
        /*0020*/ 	.byte	0x02, 0x4c
        /*0022*/ 	.byte	0x01
	.zero		1


	//----- nvinfo : EIATTR_ANNOTATIONS
	.align		4
        /*0024*/ 	.byte	0x04, 0x55
        /*0026*/ 	.short	(.L_4527 - .L_4526)


	//   ....[0]....
.L_4526:
        /*0028*/ 	.word	0x00000001
        /*002c*/ 	.byte	0x40, 0x03, 0x00, 0x00, 0x01, 0x00, 0x00, 0x00, 0x30, 0x1a, 0x00, 0x00, 0x01, 0x00, 0x00, 0x00
        /*003c*/ 	.byte	0xb0, 0x1d, 0x00, 0x00, 0x01, 0x00, 0x00, 0x00, 0x90, 0x52, 0x00, 0x00


	//----- nvinfo : EIATTR_MERCURY_ISA_VERSION
	.align		4
.L_4527:
        /*0048*/ 	.byte	0x03, 0x5f
        /*004a*/ 	.short	0x0101


	//----- nvinfo : EIATTR_COOP_GROUP_MASK_REGIDS
	.align		4
        /*004c*/ 	.byte	0x04, 0x29
        /*004e*/ 	.short	(.L_4529 - .L_4528)


	//   ....[0]....
.L_4528:
        /*0050*/ 	.word	0xffffffff


	//   ....[1]....
        /*0054*/ 	.word	0xffffffff


	//   ....[2]....
        /*0058*/ 	.word	0xffffffff


	//   ....[3]....
        /*005c*/ 	.word	0xffffffff


	//   ....[4]....
        /*0060*/ 	.word	0xffffffff


	//   ....[5]....
        /*0064*/ 	.word	0xffffffff


	//   ....[6]....
        /*0068*/ 	.word	0xffffffff


	//   ....[7]....
        /*006c*/ 	.word	0xffffffff


	//   ....[8]....
        /*0070*/ 	.word	0xffffffff


	//   ....[9]....
        /*0074*/ 	.word	0xffffffff


	//----- nvinfo : EIATTR_COOP_GROUP_INSTR_OFFSETS
	.align		4
.L_4529:
        /*0078*/ 	.byte	0x04, 0x28
        /*007a*/ 	.short	(.L_4531 - .L_4530)


	//   ....[0]....
.L_4530:
        /*007c*/ 	.word	0x00001760


	//   ....[1]....
        /*0080*/ 	.word	0x00001810


	//   ....[2]....
        /*0084*/ 	.word	0x00001820


	//   ....[3]....
        /*0088*/ 	.word	0x00001850


	//   ....[4]....
        /*008c*/ 	.word	0x00001860


	//   ....[5]....
        /*0090*/ 	.word	0x00001880


	//   ....[6]....
        /*0094*/ 	.word	0x000018b0


	//   ....[7]....
        /*0098*/ 	.word	0x000018e0


	//   ....[8]....
        /*009c*/ 	.word	0x00001910


	//   ....[9]....
        /*00a0*/ 	.word	0x00001920


	//----- nvinfo : EIATTR_VRC_CTA_INIT_COUNT
	.align		4
.L_4531:
        /*00a4*/ 	.byte	0x02, 0x4a
	.zero		1
	.zero		1


	//----- nvinfo : EIATTR_EXIT_INSTR_OFFSETS
	.align		4
        /*00a8*/ 	.byte	0x04, 0x1c
        /*00aa*/ 	.short	(.L_4533 - .L_4532)


	//   ....[0]....
.L_4532:
        /*00ac*/ 	.word	0x00005950


	//----- nvinfo : EIATTR_MAX_THREADS
	.align		4
.L_4533:
        /*00b0*/ 	.byte	0x04, 0x05
        /*00b2*/ 	.short	(.L_4535 - .L_4534)
.L_4534:
        /*00b4*/ 	.word	0x00000100
        /*00b8*/ 	.word	0x00000001
        /*00bc*/ 	.word	0x00000001


	//----- nvinfo : EIATTR_CRS_STACK_SIZE
	.align		4
.L_4535:
        /*00c0*/ 	.byte	0x04, 0x1e
        /*00c2*/ 	.short	(.L_4537 - .L_4536)
.L_4536:
        /*00c4*/ 	.word	0x00000000


	//----- nvinfo : EIATTR_CBANK_PARAM_SIZE
	.align		4
.L_4537:
        /*00c8*/ 	.byte	0x03, 0x19
        /*00ca*/ 	.short	0x0128


	//----- nvinfo : EIATTR_PARAM_CBANK
	.align		4
        /*00cc*/ 	.byte	0x04, 0x0a
        /*00ce*/ 	.short	(.L_4539 - .L_4538)
	.align		4
.L_4538:
        /*00d0*/ 	.word	index@(.nv.constant0._ZN10layer_norm13ln_bwd_kernelINS_13Kernel_traitsIfffffjLj7168ELj1ELj1ELj8ELj16ENS_18Kernel_traits_baseILj7168EfffffjLj256EEEEELb0ELb1ELb0ELb1EEEvNS_9BwdParamsE)
        /*00d4*/ 	.short	0x0380
        /*00d6*/ 	.short	0x0128


	//----- nvinfo : EIATTR_SW_WAR
	.align		4
.L_4539:
        /*00d8*/ 	.byte	0x04, 0x36
        /*00da*/ 	.short	(.L_4541 - .L_4540)
.L_4540:
        /*00dc*/ 	.word	0x00000008
.L_4541:


//--------------------- .nv.info._ZN10layer_norm13ln_bwd_kernelINS_13Kernel_traitsIfffffjLj7168ELj1ELj1ELj8ELj16ENS_18Kernel_traits_baseILj7168EfffffjLj256EEEEELb0ELb1ELb1ELb0EEEvNS_9BwdParamsE --------------------------
	.section	.nv.info._ZN10layer_norm13ln_bwd_kernelINS_13Kernel_traitsIfffffjLj7168ELj1ELj1ELj8ELj16ENS_18Kernel_traits_baseILj7168EfffffjLj256EEEEELb0ELb1ELb1ELb0EEEvNS_9BwdParamsE,"",@"SHT_CUDA_INFO"
	.sectionflags	@""
	.align	4


	//----- nvinfo : EIATTR_CUDA_API_VERSION
	.align		4
        /*0000*/ 	.byte	0x04, 0x37
        /*0002*/ 	.short	(.L_4543 - .L_4542)
.L_4542:
        /*0004*/ 	.word	0x00000082


	//----- nvinfo : EIATTR_KPARAM_INFO
	.align		4
.L_4543:
        /*0008*/ 	.byte	0x04, 0x17
        /*000a*/ 	.short	(.L_4545 - .L_4544)
.L_4544:
        /*000c*/ 	.word	0x00000000
        /*0010*/ 	.short	0x0000
        /*0012*/ 	.short	0x0000
        /*0014*/ 	.byte	0x00, 0xf0, 0xa1, 0x04


	//----- nvinfo : EIATTR_SPARSE_MMA_MASK
	.align		4
.L_4545:
        /*0018*/ 	.byte	0x03, 0x50
        /*001a*/ 	.short	0x0000


	//----- nvinfo : EIATTR_MAXREG_COUNT
	.align		4
        /*001c*/ 	.byte	0x03, 0x1b
        /*001e*/ 	.short	0x00ff


	//----- nvinfo : EIATTR_NUM_BARRIERS
	.align		4
        /*0020*/ 	.byte	0x02, 0x4c
        /*0022*/ 	.byte	0x01
	.zero		1


	//----- nvinfo : EIATTR_ANNOTATIONS
	.align		4
        /*0024*/ 	.byte	0x04, 0x55
        /*0026*/ 	.short	(.L_4547 - .L_4546)


	//   ....[0]....
.L_4546:
        /*0028*/ 	.word	0x00000001
        /*002c*/ 	.byte	0x40, 0x00, 0x00, 0x00, 0x01, 0x00, 0x00, 0x00, 0x50, 0x00, 0x00, 0x00, 0x01, 0x00, 0x00, 0x00
        /*003c*/ 	.byte	0x20, 0x07, 0x00, 0x00, 0x01, 0x00, 0x00, 0x00, 0x30, 0x07, 0x00, 0x00, 0x01, 0x00, 0x00, 0x00
        /*004c*/ 	.byte	0x00, 0x0e, 0x00, 0x00, 0x01, 0x00, 0x00, 0x00, 0x10, 0x0e, 0x00, 0x00, 0x01, 0x00, 0x00, 0x00
        /*005c*/ 	.byte	0x30, 0x0e, 0x00, 0x00, 0x01, 0x00, 0x00, 0x00, 0x40, 0x0e, 0x00, 0x00


	//----- nvinfo : EIATTR_MERCURY_ISA_VERSION
	.align		4
.L_4547:
        /*0068*/ 	.byte	0x03, 0x5f
        /*006a*/ 	.short	0x0101


	//----- nvinfo : EIATTR_COOP_GROUP_MASK_REGIDS
	.align		4
        /*006c*/ 	.byte	0x04, 0x29
        /*006e*/ 	.short	(.L_4549 - .L_4548)


	//   ....[0]....
.L_4548:
        /*0070*/ 	.word	0xffffffff


	//   ....[1]....
        /*0074*/ 	.word	0xffffffff


	//   ....[2]....
        /*0078*/ 	.word	0xffffffff


	//   ....[3]....
        /*007c*/ 	.word	0xffffffff


	//   ....[4]....
        /*0080*/ 	.word	0xffffffff


	//   ....[5]....
        /*0084*/ 	.word	0xffffffff


	//   ....[6]....
        /*0088*/ 	.word	0xffffffff


	//   ....[7]....
        /*008c*/ 	.word	0xffffffff


	//   ....[8]....
        /*0090*/ 	.word	0xffffffff


	//   ....[9]....
        /*0094*/ 	.word	0xffffffff


	//----- nvinfo : EIATTR_COOP_GROUP_INSTR_OFFSETS
	.align		4
.L_4549:
        /*0098*/ 	.byte	0x04, 0x28
        /*009a*/ 	.short	(.L_4551 - .L_4550)


	//   ....[0]....
.L_4550:
        /*009c*/ 	.word	0x000023f0


	//   ....[1]....
        /*00a0*/ 	.word	0x00002420


	//   ....[2]....
        /*00a4*/ 	.word	0x00002450


	//   ....[3]....
        /*00a8*/ 	.word	0x00002460


	//   ....[4]....
        /*00ac*/ 	.word	0x00002490


	//   ....[5]....
        /*00b0*/ 	.word	0x000024a0


	//   ....[6]....
        /*00b4*/ 	.word	0x000024d0


	//   ....[7]....
        /*00b8*/ 	.word	0x000024e0


	//   ....[8]....
        /*00bc*/ 	.word	0x00002510


	//   ....[9]....
        /*00c0*/ 	.word	0x00002520


	//----- nvinfo : EIATTR_VRC_CTA_INIT_COUNT
	.align		4
.L_4551:
        /*00c4*/ 	.byte	0x02, 0x4a
	.zero		1
	.zero		1


	//----- nvinfo : EIATTR_EXIT_INSTR_OFFSETS
	.align		4
        /*00c8*/ 	.byte	0x04, 0x1c
        /*00ca*/ 	.short	(.L_4553 - .L_4552)


	//   ....[0]....
.L_4552:
        /*00cc*/ 	.word	0x000080c0


	//   ....[1]....
        /*00d0*/ 	.word	0x00008160


	//----- nvinfo : EIATTR_MAX_THREADS
	.align		4
.L_4553:
        /*00d4*/ 	.byte	0x04, 0x05
        /*00d6*/ 	.short	(.L_4555 - .L_4554)
.L_4554:
        /*00d8*/ 	.word	0x00000100
        /*00dc*/ 	.word	0x00000001
        /*00e0*/ 	.word	0x00000001


	//----- nvinfo : EIATTR_CRS_STACK_SIZE
	.align		4
.L_4555:
        /*00e4*/ 	.byte	0x04, 0x1e
        /*00e6*/ 	.short	(.L_4557 - .L_4556)
.L_4556:
        /*00e8*/ 	.word	0x00000000


	//----- nvinfo : EIATTR_CBANK_PARAM_SIZE
	.align		4
.L_4557:
        /*00ec*/ 	.byte	0x03, 0x19
        /*00ee*/ 	.short	0x0128


	//----- nvinfo : EIATTR_PARAM_CBANK
	.align		4
        /*00f0*/ 	.byte	0x04, 0x0a
        /*00f2*/ 	.short	(.L_4559 - .L_4558)
	.align		4
.L_4558:
        /*00f4*/ 	.word	index@(.nv.constant0._ZN10layer_norm13ln_bwd_kernelINS_13Kernel_traitsIfffffjLj7168ELj1ELj1ELj8ELj16ENS_18Kernel_traits_baseILj7168EfffffjLj256EEEEELb0ELb1ELb1ELb0EEEvNS_9BwdParamsE)
        /*00f8*/ 	.short	0x0380
        /*00fa*/ 	.short	0x0128


	//----- nvinfo : EIATTR_SW_WAR
	.align		4
.L_4559:
        /*00fc*/ 	.byte	0x04, 0x36
        /*00fe*/ 	.short	(.L_4561 - .L_4560)
.L_4560:
        /*0100*/ 	.word	0x00000008
.L_4561:


//--------------------- .nv.info._ZN10layer_norm13ln_bwd_kernelINS_13Kernel_traitsIfffffjLj7168ELj1ELj1ELj8ELj16ENS_18Kernel_traits_baseILj7168EfffffjLj256EEEEELb0ELb1ELb1ELb1EEEvNS_9BwdParamsE --------------------------
	.section	.nv.info._ZN10layer_norm13ln_bwd_kernelINS_13Kernel_traitsIfffffjLj7168ELj1ELj1ELj8ELj16ENS_18Kernel_traits_baseILj7168EfffffjLj256EEEEELb0ELb1ELb1ELb1EEEvNS_9BwdParamsE,"",@"SHT_CUDA_INFO"
	.sectionflags	@""
	.align	4


	//----- nvinfo : EIATTR_CUDA_API_VERSION
	.align		4
        /*0000*/ 	.byte	0x04, 0x37
        /*0002*/ 	.short	(.L_4563 - .L_4562)
.L_4562:
        /*0004*/ 	.word	0x00000082


	//----- nvinfo : EIATTR_KPARAM_INFO
	.align		4
.L_4563:
        /*0008*/ 	.byte	0x04, 0x17
        /*000a*/ 	.short	(.L_4565 - .L_4564)
.L_4564:
        /*000c*/ 	.word	0x00000000
        /*0010*/ 	.short	0x0000
        /*0012*/ 	.short	0x0000
        /*0014*/ 	.byte	0x00, 0xf0, 0xa1, 0x04


	//----- nvinfo : EIATTR_SPARSE_MMA_MASK
	.align		4
.L_4565:
        /*0018*/ 	.byte	0x03, 0x50
        /*001a*/ 	.short	0x0000


	//----- nvinfo : EIATTR_MAXREG_COUNT
	.align		4
        /*001c*/ 	.byte	0x03, 0x1b
        /*001e*/ 	.short	0x00ff


	//----- nvinfo : EIATTR_NUM_BARRIERS
	.align		4
        /*0020*/ 	.byte	0x02, 0x4c
        /*0022*/ 	.byte	0x01
	.zero		1


	//----- nvinfo : EIATTR_MERCURY_ISA_VERSION
	.align		4
        /*0024*/ 	.byte	0x03, 0x5f
        /*0026*/ 	.short	0x0101


	//----- nvinfo : EIATTR_COOP_GROUP_MASK_REGIDS
	.align		4
        /*0028*/ 	.byte	0x04, 0x29
        /*002a*/ 	.short	(.L_4567 - .L_4566)


	//   ....[0]....
.L_4566:
        /*002c*/ 	.word	0xffffffff


	//   ....[1]....
        /*0030*/ 	.word	0xffffffff


	//   ....[2]....
        /*0034*/ 	.word	0xffffffff


	//   ....[3]....
        /*0038*/ 	.word	0xffffffff


	//   ....[4]....
        /*003c*/ 	.word	0xffffffff


	//   ....[5]....
        /*0040*/ 	.word	0xffffffff


	//   ....[6]....
        /*0044*/ 	.word	0xffffffff


	//   ....[7]....
        /*0048*/ 	.word	0xffffffff


	//   ....[8]....
        /*004c*/ 	.word	0xffffffff


	//   ....[9]....
        /*0050*/ 	.word	0xffffffff


	//----- nvinfo : EIATTR_COOP_GROUP_INSTR_OFFSETS
	.align		4
.L_4567:
        /*0054*/ 	.byte	0x04, 0x28
        /*0056*/ 	.short	(.L_4569 - .L_4568)


	//   ....[0]....
.L_4568:
        /*0058*/ 	.word	0x000018d0


	//   ....[1]....
        /*005c*/ 	.word	0x000018f0


	//   ....[2]....
        /*0060*/ 	.word	0x00001930


	//   ....[3]....
        /*0064*/ 	.word	0x00001940


	//   ....[4]....
        /*0068*/ 	.word	0x00001980


	//   ....[5]....
        /*006c*/ 	.word	0x00001990


	//   ....[6]....
        /*0070*/ 	.word	0x000019c0


	//   ....[7]....
        /*0074*/ 	.word	0x000019d0


	//   ....[8]....
        /*0078*/ 	.word	0x00001a00


	//   ....[9]....
        /*007c*/ 	.word	0x00001a10


	//----- nvinfo : EIATTR_VRC_CTA_INIT_COUNT
	.align		4
.L_4569:
        /*0080*/ 	.byte	0x02, 0x4a
	.zero		1
	.zero		1


	//----- nvinfo : EIATTR_EXIT_INSTR_OFFSETS
	.align		4
        /*0084*/ 	.byte	0x04, 0x1c
        /*0086*/ 	.short	(.L_4571 - .L_4570)


	//   ....[0]....
.L_4570:
        /*0088*/ 	.word	0x00006370


	//----- nvinfo : EIATTR_MAX_THREADS
	.align		4
.L_4571:
        /*008c*/ 	.byte	0x04, 0x05
        /*008e*/ 	.short	(.L_4573 - .L_4572)
.L_4572:
        /*0090*/ 	.word	0x00000100
        /*0094*/ 	.word	0x00000001
        /*0098*/ 	.word	0x00000001


	//----- nvinfo : EIATTR_CRS_STACK_SIZE
	.align		4
.L_4573:
        /*009c*/ 	.byte	0x04, 0x1e
        /*009e*/ 	.short	(.L_4575 - .L_4574)
.L_4574:
        /*00a0*/ 	.word	0x00000000


	//----- nvinfo : EIATTR_CBANK_PARAM_SIZE
	.align		4
.L_4575:
        /*00a4*/ 	.byte	0x03, 0x19
        /*00a6*/ 	.short	0x0128


	//----- nvinfo : EIATTR_PARAM_CBANK
	.align		4
        /*00a8*/ 	.byte	0x04, 0x0a
        /*00aa*/ 	.short	(.L_4577 - .L_4576)
	.align		4
.L_4576:
        /*00ac*/ 	.word	index@(.nv.constant0._ZN10layer_norm13ln_bwd_kernelINS_13Kernel_traitsIfffffjLj7168ELj1ELj1ELj8ELj16ENS_18Kernel_traits_baseILj7168EfffffjLj256EEEEELb0ELb1ELb1ELb1EEEvNS_9BwdParamsE)
        /*00b0*/ 	.short	0x0380
        /*00b2*/ 	.short	0x0128


	//----- nvinfo : EIATTR_SW_WAR
	.align		4
.L_4577:
        /*00b4*/ 	.byte	0x04, 0x36
        /*00b6*/ 	.short	(.L_4579 - .L_4578)
.L_4578:
        /*00b8*/ 	.word	0x00000008
.L_4579:


//--------------------- .nv.info._ZN10layer_norm13ln_bwd_kernelINS_13Kernel_traitsIfffffjLj7168ELj1ELj1ELj8ELj16ENS_18Kernel_traits_baseILj7168EfffffjLj256EEEEELb1ELb0ELb0ELb0EEEvNS_9BwdParamsE --------------------------
	.section	.nv.info._ZN10layer_norm13ln_bwd_kernelINS_13Kernel_traitsIfffffjLj7168ELj1ELj1ELj8ELj16ENS_18Kernel_traits_baseILj7168EfffffjLj256EEEEELb1ELb0ELb0ELb0EEEvNS_9BwdParamsE,"",@"SHT_CUDA_INFO"
	.sectionflags	@""
	.align	4


	//----- nvinfo : EIATTR_CUDA_API_VERSION
	.align		4
        /*0000*/ 	.byte	0x04, 0x37
        /*0002*/ 	.short	(.L_4581 - .L_4580)
.L_4580:
        /*0004*/ 	.word	0x00000082


	//----- nvinfo : EIATTR_KPARAM_INFO
	.align		4
.L_4581:
        /*0008*/ 	.byte	0x04, 0x17
        /*000a*/ 	.short	(.L_4583 - .L_4582)
.L_4582:
        /*000c*/ 	.word	0x00000000
        /*0010*/ 	.short	0x0000
        /*0012*/ 	.short	0x0000
        /*0014*/ 	.byte	0x00, 0xf0, 0xa1, 0x04


	//----- nvinfo : EIATTR_SPARSE_MMA_MASK
	.align		4
.L_4583:
        /*0018*/ 	.byte	0x03, 0x50
        /*001a*/ 	.short	0x0000


	//----- nvinfo : EIATTR_MAXREG_COUNT
	.align		4
        /*001c*/ 	.byte	0x03, 0x1b
        /*001e*/ 	.short	0x00ff


	//----- nvinfo : EIATTR_NUM_BARRIERS
	.align		4
        /*0020*/ 	.byte	0x02, 0x4c
        /*0022*/ 	.byte	0x01
	.zero		1


	//----- nvinfo : EIATTR_MERCURY_ISA_VERSION
	.align		4
        /*0024*/ 	.byte	0x03, 0x5f
        /*0026*/ 	.short	0x0101


	//----- nvinfo : EIATTR_COOP_GROUP_MASK_REGIDS
	.align		4
        /*0028*/ 	.byte	0x04, 0x29
        /*002a*/ 	.short	(.L_4585 - .L_4584)


	//   ....[0]....
.L_4584:
        /*002c*/ 	.word	0xffffffff


	//   ....[1]....
        /*0030*/ 	.word	0xffffffff


	//   ....[2]....
        /*0034*/ 	.word	0xffffffff


	//   ....[3]....
        /*0038*/ 	.word	0xffffffff


	//   ....[4]....
        /*003c*/ 	.word	0xffffffff


	//   ....[5]....
        /*0040*/ 	.word	0xffffffff


	//   ....[6]....
        /*0044*/ 	.word	0xffffffff


	//   ....[7]....
        /*0048*/ 	.word	0xffffffff


	//   ....[8]....
        /*004c*/ 	.word	0xffffffff


	//   ....[9]....
        /*0050*/ 	.word	0xffffffff


	//----- nvinfo : EIATTR_COOP_GROUP_INSTR_OFFSETS
	.align		4
.L_4585:
        /*0054*/ 	.byte	0x04, 0x28
        /*0056*/ 	.short	(.L_4587 - .L_4586)


	//   ....[0]....
.L_4586:
        /*0058*/ 	.word	0x00001d40


	//   ....[1]....
        /*005c*/ 	.word	0x00001d70


	//   ....[2]....
        /*0060*/ 	.word	0x00001da0


	//   ....[3]....
        /*0064*/ 	.word	0x00001db0


	//   ....[4]....
        /*0068*/ 	.word	0x00001de0


	//   ....[5]....
        /*006c*/ 	.word	0x00001df0


	//   ....[6]....
        /*0070*/ 	.word	0x00001e20


	//   ....[7]....
        /*0074*/ 	.word	0x00001e30


	//   ....[8]....
        /*0078*/ 	.word	0x00001e60


	//   ....[9]....
        /*007c*/ 	.word	0x00001e70


	//----- nvinfo : EIATTR_VRC_CTA_INIT_COUNT
	.align		4
.L_4587:
        /*0080*/ 	.byte	0x02, 0x4a
	.zero		1
	.zero		1


	//----- nvinfo : EIATTR_EXIT_INSTR_OFFSETS
	.align		4
        /*0084*/ 	.byte	0x04, 0x1c
        /*0086*/ 	.short	(.L_4589 - .L_4588)


	//   ....[0]....
.L_4588:
        /*0088*/ 	.word	0x000063a0


	//   ....[1]....
        /*008c*/ 	.word	0x00006420


	//----- nvinfo : EIATTR_MAX_THREADS
	.align		4
.L_4589:
        /*0090*/ 	.byte	0x04, 0x05
        /*0092*/ 	.short	(.L_4591 - .L_4590)
.L_4590:
        /*0094*/ 	.word	0x00000100
        /*0098*/ 	.word	0x00000001
        /*009c*/ 	.word	0x00000001


	//----- nvinfo : EIATTR_CRS_STACK_SIZE
	.align		4
.L_4591:
        /*00a0*/ 	.byte	0x04, 0x1e
        /*00a2*/ 	.short	(.L_4593 - .L_4592)
.L_4592:
        /*00a4*/ 	.word	0x00000000


	//----- nvinfo : EIATTR_CBANK_PARAM_SIZE
	.align		4
.L_4593:
        /*00a8*/ 	.byte	0x03, 0x19
        /*00aa*/ 	.short	0x0128


	//----- nvinfo : EIATTR_PARAM_CBANK
	.align		4
        /*00ac*/ 	.byte	0x04, 0x0a
        /*00ae*/ 	.short	(.L_4595 - .L_4594)
	.align		4
.L_4594:
        /*00b0*/ 	.word	index@(.nv.constant0._ZN10layer_norm13ln_bwd_kernelINS_13Kernel_traitsIfffffjLj7168ELj1ELj1ELj8ELj16ENS_18Kernel_traits_baseILj7168EfffffjLj256EEEEELb1ELb0ELb0ELb0EEEvNS_9BwdParamsE)
        /*00b4*/ 	.short	0x0380
        /*00b6*/ 	.short	0x0128


	//----- nvinfo : EIATTR_SW_WAR
	.align		4
.L_4595:
        /*00b8*/ 	.byte	0x04, 0x36
        /*00ba*/ 	.short	(.L_4597 - .L_4596)
.L_4596:
        /*00bc*/ 	.word	0x00000008
.L_4597:


//--------------------- .nv.info._ZN10layer_norm13ln_bwd_kernelINS_13Kernel_traitsIfffffjLj7168ELj1ELj1ELj8ELj16ENS_18Kernel_traits_baseILj7168EfffffjLj256EEEEELb1ELb0ELb0ELb1EEEvNS_9BwdParamsE --------------------------
	.section	.nv.info._ZN10layer_norm13ln_bwd_kernelINS_13Kernel_traitsIfffffjLj7168ELj1ELj1ELj8ELj16ENS_18Kernel_traits_baseILj7168EfffffjLj256EEEEELb1ELb0ELb0ELb1EEEvNS_9BwdParamsE,"",@"SHT_CUDA_INFO"
	.sectionflags	@""
	.align	4


	//----- nvinfo : EIATTR_CUDA_API_VERSION
	.align		4
        /*0000*/ 	.byte	0x04, 0x37
        /*0002*/ 	.short	(.L_4599 - .L_4598)
.L_4598:
        /*0004*/ 	.word	0x00000082


	//----- nvinfo : EIATTR_KPARAM_INFO
	.align		4
.L_4599:
        /*0008*/ 	.byte	0x04, 0x17
        /*000a*/ 	.short	(.L_4601 - .L_4600)
.L_4600:
        /*000c*/ 	.word	0x00000000
        /*0010*/ 	.short	0x0000
        /*0012*/ 	.short	0x0000
        /*0014*/ 	.byte	0x00, 0xf0, 0xa1, 0x04


	//----- nvinfo : EIATTR_SPARSE_MMA_MASK
	.align		4
.L_4601:
        /*0018*/ 	.byte	0x03, 0x50
        /*001a*/ 	.short	0x0000


	//----- nvinfo : EIATTR_MAXREG_COUNT
	.align		4
        /*001c*/ 	.byte	0x03, 0x1b
        /*001e*/ 	.short	0x00ff


	//----- nvinfo : EIATTR_NUM_BARRIERS
	.align		4
        /*0020*/ 	.byte	0x02, 0x4c
        /*0022*/ 	.byte	0x01
	.zero		1


	//----- nvinfo : EIATTR_MERCURY_ISA_VERSION
	.align		4
        /*0024*/ 	.byte	0x03, 0x5f
        /*0026*/ 	.short	0x0101


	//----- nvinfo : EIATTR_COOP_GROUP_MASK_REGIDS
	.align		4
        /*0028*/ 	.byte	0x04, 0x29
        /*002a*/ 	.short	(.L_4603 - .L_4602)


	//   ....[0]....
.L_4602:
        /*002c*/ 	.word	0xffffffff


	//   ....[1]....
        /*0030*/ 	.word	0xffffffff


	//   ....[2]....
        /*0034*/ 	.word	0xffffffff


	//   ....[3]....
        /*0038*/ 	.word	0xffffffff


	//   ....[4]....
        /*003c*/ 	.word	0xffffffff


	//   ....[5]....
        /*0040*/ 	.word	0xffffffff


	//   ....[6]....
        /*0044*/ 	.word	0xffffffff


	//   ....[7]....
        /*0048*/ 	.word	0xffffffff


	//   ....[8]....
        /*004c*/ 	.word	0xffffffff


	//   ....[9]....
        /*0050*/ 	.word	0xffffffff


	//----- nvinfo : EIATTR_COOP_GROUP_INSTR_OFFSETS
	.align		4
.L_4603:
        /*0054*/ 	.byte	0x04, 0x28
        /*0056*/ 	.short	(.L_4605 - .L_4604)


	//   ....[0]....
.L_4604:
        /*0058*/ 	.word	0x000012e0


	//   ....[1]....
        /*005c*/ 	.word	0x000012f0


	//   ....[2]....
        /*0060*/ 	.word	0x00001350


	//   ....[3]....
        /*0064*/ 	.word	0x00001360


	//   ....[4]....
        /*0068*/ 	.word	0x000013b0


	//   ....[5]....
        /*006c*/ 	.word	0x000013c0


	//   ....[6]....
        /*0070*/ 	.word	0x00001410


	//   ....[7]....
        /*0074*/ 	.word	0x00001420


	//   ....[8]....
        /*0078*/ 	.word	0x00001480


	//   ....[9]....
        /*007c*/ 	.word	0x00001490


	//----- nvinfo : EIATTR_VRC_CTA_INIT_COUNT
	.align		4
.L_4605:
        /*0080*/ 	.byte	0x02, 0x4a
	.zero		1
	.zero		1


	//----- nvinfo : EIATTR_EXIT_INSTR_OFFSETS
	.align		4
        /*0084*/ 	.byte	0x04, 0x1c
        /*0086*/ 	.short	(.L_4607 - .L_4606)


	//   ....[0]....
.L_4606:
        /*0088*/ 	.word	0x000057c0


	//----- nvinfo : EIATTR_MAX_THREADS
	.align		4
.L_4607:
        /*008c*/ 	.byte	0x04, 0x05
        /*008e*/ 	.short	(.L_4609 - .L_4608)
.L_4608:
        /*0090*/ 	.word	0x00000100
        /*0094*/ 	.word	0x00000001
        /*0098*/ 	.word	0x00000001


	//----- nvinfo : EIATTR_CBANK_PARAM_SIZE
	.align		4
.L_4609:
        /*009c*/ 	.byte	0x03, 0x19
        /*009e*/ 	.short	0x0128


	//----- nvinfo : EIATTR_PARAM_CBANK
	.align		4
        /*00a0*/ 	.byte	0x04, 0x0a
        /*00a2*/ 	.short	(.L_4611 - .L_4610)
	.align		4
.L_4610:
        /*00a4*/ 	.word	index@(.nv.constant0._ZN10layer_norm13ln_bwd_kernelINS_13Kernel_traitsIfffffjLj7168ELj1ELj1ELj8ELj16ENS_18Kernel_traits_baseILj7168EfffffjLj256EEEEELb1ELb0ELb0ELb1EEEvNS_9BwdParamsE)
        /*00a8*/ 	.short	0x0380
        /*00aa*/ 	.short	0x0128


	//----- nvinfo : EIATTR_SW_WAR
	.align		4
.L_4611:
        /*00ac*/ 	.byte	0x04, 0x36
        /*00ae*/ 	.short	(.L_4613 - .L_4612)
.L_4612:
        /*00b0*/ 	.word	0x00000008
.L_4613:


//--------------------- .nv.info._ZN10layer_norm22ln_bwd_finalize_kernelINS_22Kernel_traits_finalizeILj7168EfffffjLb0ELj1024ELj4ENS_18Kernel_traits_baseILj7168EfffffjLj1024EEEEELb0ELb0EEEvNS_9BwdParamsE --------------------------
	.section	.nv.info._ZN10layer_norm22ln_bwd_finalize_kernelINS_22Kernel_traits_finalizeILj7168EfffffjLb0ELj1024ELj4ENS_18Kernel_traits_baseILj7168EfffffjLj1024EEEEELb0ELb0EEEvNS_9BwdParamsE,"",@"SHT_CUDA_INFO"
	.sectionflags	@""
	.align	4


	//----- nvinfo : EIATTR_CUDA_API_VERSION
	.align		4
        /*0000*/ 	.byte	0x04, 0x37
        /*0002*/ 	.short	(.L_4615 - .L_4614)
.L_4614:
        /*0004*/ 	.word	0x00000082


	//----- nvinfo : EIATTR_KPARAM_INFO
	.align		4
.L_4615:
        /*0008*/ 	.byte	0x04, 0x17
        /*000a*/ 	.short	(.L_4617 - .L_4616)
.L_4616:
        /*000c*/ 	.word	0x00000000
        /*0010*/ 	.short	0x0000
        /*0012*/ 	.short	0x0000
        /*0014*/ 	.byte	0x00, 0xf0, 0xa1, 0x04


	//----- nvinfo : EIATTR_SPARSE_MMA_MASK
	.align		4
.L_4617:
        /*0018*/ 	.byte	0x03, 0x50
        /*001a*/ 	.short	0x0000


	//----- nvinfo : EIATTR_MAXREG_COUNT
	.align		4
        /*001c*/ 	.byte	0x03, 0x1b
        /*001e*/ 	.short	0x0040


	//----- nvinfo : EIATTR_NUM_BARRIERS
	.align		4
        /*0020*/ 	.byte	0x02, 0x4c
        /*0022*/ 	.byte	0x01
	.zero		1


	//----- nvinfo : EIATTR_MERCURY_ISA_VERSION
	.align		4
        /*0024*/ 	.byte	0x03, 0x5f
        /*0026*/ 	.short	0x0101


	//----- nvinfo : EIATTR_COOP_GROUP_MASK_REGIDS
	.align		4
        /*0028*/ 	.byte	0x04, 0x29
        /*002a*/ 	.short	(.L_4619 - .L_4618)


	//   ....[0]....
.L_4618:
        /*002c*/ 	.word	0xffffffff


	//   ....[1]....
        /*0030*/ 	.word	0xffffffff


	//   ....[2]....
        /*0034*/ 	.word	0xffffffff


	//   ....[3]....
        /*0038*/ 	.word	0xffffffff


	//   ....[4]....
        /*003c*/ 	.word	0xffffffff


	//   ....[5]....
        /*0040*/ 	.word	0xffffffff


	//   ....[6]....
        /*0044*/ 	.word	0xffffffff


	//   ....[7]....
        /*0048*/ 	.word	0xffffffff


	//   ....[8]....
        /*004c*/ 	.word	0xffffffff


	//   ....[9]....
        /*0050*/ 	.word	0xffffffff


	//----- nvinfo : EIATTR_COOP_GROUP_INSTR_OFFSETS
	.align		4
.L_4619:
        /*0054*/ 	.byte	0x04, 0x28
        /*0056*/ 	.short	(.L_4621 - .L_4620)


	//   ....[0]....
.L_4620:
        /*0058*/ 	.word	0x000015e0


	//   ....[1]....
        /*005c*/ 	.word	0x000015f0


	//   ....[2]....
        /*0060*/ 	.word	0x00001620


	//   ....[3]....
        /*0064*/ 	.word	0x00001630


	//   ....[4]....
        /*0068*/ 	.word	0x00001660


	//   ....[5]....
        /*006c*/ 	.word	0x00001670


	//   ....[6]....
        /*0070*/ 	.word	0x000016b0


	//   ....[7]....
        /*0074*/ 	.word	0x000016e0


	//   ....[8]....
        /*0078*/ 	.word	0x00001710


	//   ....[9]....
        /*007c*/ 	.word	0x00001720


	//----- nvinfo : EIATTR_VRC_CTA_INIT_COUNT
	.align		4
.L_4621:
        /*0080*/ 	.byte	0x02, 0x4a
	.zero		1
	.zero		1


	//----- nvinfo : EIATTR_EXIT_INSTR_OFFSETS
	.align		4
        /*0084*/ 	.byte	0x04, 0x1c
        /*0086*/ 	.short	(.L_4623 - .L_4622)


	//   ....[0]....
.L_4622:
        /*0088*/ 	.word	0x00000060


	//   ....[1]....
        /*008c*/ 	.word	0x00001780


	//   ....[2]....
        /*0090*/ 	.word	0x000017b0


	//   ....[3]....
        /*0094*/ 	.word	0x00001850


	//----- nvinfo : EIATTR_MAX_THREADS
	.align		4
.L_4623:
        /*0098*/ 	.byte	0x04, 0x05
        /*009a*/ 	.short	(.L_4625 - .L_4624)
.L_4624:
        /*009c*/ 	.word	0x00000400
        /*00a0*/ 	.word	0x00000001
        /*00a4*/ 	.word	0x00000001


	//----- nvinfo : EIATTR_CRS_STACK_SIZE
	.align		4
.L_4625:
        /*00a8*/ 	.byte	0x04, 0x1e
        /*00aa*/ 	.short	(.L_4627 - .L_4626)
.L_4626:
        /*00ac*/ 	.word	0x00000000


	//----- nvinfo : EIATTR_CBANK_PARAM_SIZE
	.align		4
.L_4627:
        /*00b0*/ 	.byte	0x03, 0x19
        /*00b2*/ 	.short	0x0128


	//----- nvinfo : EIATTR_PARAM_CBANK
	.align		4
        /*00b4*/ 	.byte	0x04, 0x0a
        /*00b6*/ 	.short	(.L_4629 - .L_4628)
	.align		4
.L_4628:
        /*00b8*/ 	.word	index@(.nv.constant0._ZN10layer_norm22ln_bwd_finalize_kernelINS_22Kernel_traits_finalizeILj7168EfffffjLb0ELj1024ELj4ENS_18Kernel_traits_baseILj7168EfffffjLj1024EEEEELb0ELb0EEEvNS_9BwdParamsE)
        /*00bc*/ 	.short	0x0380
        /*00be*/ 	.short	0x0128


	//----- nvinfo : EIATTR_SW_WAR
	.align		4
.L_4629:
        /*00c0*/ 	.byte	0x04, 0x36
        /*00c2*/ 	.short	(.L_4631 - .L_4630)
.L_4630:
        /*00c4*/ 	.word	0x00000008
.L_4631:


//--------------------- .nv.info._ZN10layer_norm13ln_bwd_kernelINS_13Kernel_traitsIfffffjLj7168ELj1ELj1ELj8ELj16ENS_18Kernel_traits_baseILj7168EfffffjLj256EEEEELb1ELb0ELb1ELb0EEEvNS_9BwdParamsE --------------------------
	.section	.nv.info._ZN10layer_norm13ln_bwd_kernelINS_13Kernel_traitsIfffffjLj7168ELj1ELj1ELj8ELj16ENS_18Kernel_traits_baseILj7168EfffffjLj256EEEEELb1ELb0ELb1ELb0EEEvNS_9BwdParamsE,"",@"SHT_CUDA_INFO"
	.sectionflags	@""
	.align	4


	//----- nvinfo : EIATTR_CUDA_API_VERSION
	.align		4
        /*0000*/ 	.byte	0x04, 0x37
        /*0002*/ 	.short	(.L_4633 - .L_4632)
.L_4632:
        /*0004*/ 	.word	0x00000082


	//----- nvinfo : EIATTR_KPARAM_INFO
	.align		4
.L_4633:
        /*0008*/ 	.byte	0x04, 0x17
        /*000a*/ 	.short	(.L_4635 - .L_4634)
.L_4634:
        /*000c*/ 	.word	0x00000000
        /*0010*/ 	.short	0x0000
        /*0012*/ 	.short	0x0000
        /*0014*/ 	.byte	0x00, 0xf0, 0xa1, 0x04


	//----- nvinfo : EIATTR_SPARSE_MMA_MASK
	.align		4
.L_4635:
        /*0018*/ 	.byte	0x03, 0x50
        /*001a*/ 	.short	0x0000


	//----- nvinfo : EIATTR_MAXREG_COUNT
	.align		4
        /*001c*/ 	.byte	0x03, 0x1b
        /*001e*/ 	.short	0x00ff


	//----- nvinfo : EIATTR_NUM_BARRIERS
	.align		4
        /*0020*/ 	.byte	0x02, 0x4c
        /*0022*/ 	.byte	0x01
	.zero		1


	//----- nvinfo : EIATTR_MERCURY_ISA_VERSION
	.align		4
        /*0024*/ 	.byte	0x03, 0x5f
        /*0026*/ 	.short	0x0101


	//----- nvinfo : EIATTR_COOP_GROUP_MASK_REGIDS
	.align		4
        /*0028*/ 	.byte	0x04, 0x29
        /*002a*/ 	.short	(.L_4637 - .L_4636)


	//   ....[0]....
.L_4636:
        /*002c*/ 	.word	0xffffffff


	//   ....[1]....
        /*0030*/ 	.word	0xffffffff


	//   ....[2]....
        /*0034*/ 	.word	0xffffffff


	//   ....[3]....
        /*0038*/ 	.word	0xffffffff


	//   ....[4]....
        /*003c*/ 	.word	0xffffffff


	//   ....[5]....
        /*0040*/ 	.word	0xffffffff


	//   ....[6]....
        /*0044*/ 	.word	0xffffffff


	//   ....[7]....
        /*0048*/ 	.word	0xffffffff


	//   ....[8]....
        /*004c*/ 	.word	0xffffffff


	//   ....[9]....
        /*0050*/ 	.word	0xffffffff


	//----- nvinfo : EIATTR_COOP_GROUP_INSTR_OFFSETS
	.align		4
.L_4637:
        /*0054*/ 	.byte	0x04, 0x28
        /*0056*/ 	.short	(.L_4639 - .L_4638)


	//   ....[0]....
.L_4638:
        /*0058*/ 	.word	0x00002720


	//   ....[1]....
        /*005c*/ 	.word	0x00002750


	//   ....[2]....
        /*0060*/ 	.word	0x00002780


	//   ....[3]....
        /*0064*/ 	.word	0x00002790


	//   ....[4]....
        /*0068*/ 	.word	0x000027c0


	//   ....[5]....
        /*006c*/ 	.word	0x000027d0


	//   ....[6]....
        /*0070*/ 	.word	0x00002800


	//   ....[7]....
        /*0074*/ 	.word	0x00002810


	//   ....[8]....
        /*0078*/ 	.word	0x00002840


	//   ....[9]....
        /*007c*/ 	.word	0x00002850


	//----- nvinfo : EIATTR_VRC_CTA_INIT_COUNT
	.align		4
.L_4639:
        /*0080*/ 	.byte	0x02, 0x4a
	.zero		1
	.zero		1


	//----- nvinfo : EIATTR_EXIT_INSTR_OFFSETS
	.align		4
        /*0084*/ 	.byte	0x04, 0x1c
        /*0086*/ 	.short	(.L_4641 - .L_4640)


	//   ....[0]....
.L_4640:
        /*0088*/ 	.word	0x00008250


	//   ....[1]....
        /*008c*/ 	.word	0x000082d0


	//----- nvinfo : EIATTR_MAX_THREADS
	.align		4
.L_4641:
        /*0090*/ 	.byte	0x04, 0x05
        /*0092*/ 	.short	(.L_4643 - .L_4642)
.L_4642:
        /*0094*/ 	.word	0x00000100
        /*0098*/ 	.word	0x00000001
        /*009c*/ 	.word	0x00000001


	//----- nvinfo : EIATTR_CRS_STACK_SIZE
	.align		4
.L_4643:
        /*00a0*/ 	.byte	0x04, 0x1e
        /*00a2*/ 	.short	(.L_4645 - .L_4644)
.L_4644:
        /*00a4*/ 	.word	0x00000000


	//----- nvinfo : EIATTR_CBANK_PARAM_SIZE
	.align		4
.L_4645:
        /*00a8*/ 	.byte	0x03, 0x19
        /*00aa*/ 	.short	0x0128


	//----- nvinfo : EIATTR_PARAM_CBANK
	.align		4
        /*00ac*/ 	.byte	0x04, 0x0a
        /*00ae*/ 	.short	(.L_4647 - .L_4646)
	.align		4
.L_4646:
        /*00b0*/ 	.word	index@(.nv.constant0._ZN10layer_norm13ln_bwd_kernelINS_13Kernel_traitsIfffffjLj7168ELj1ELj1ELj8ELj16ENS_18Kernel_traits_baseILj7168EfffffjLj256EEEEELb1ELb0ELb1ELb0EEEvNS_9BwdParamsE)
        /*00b4*/ 	.short	0x0380
        /*00b6*/ 	.short	0x0128


	//----- nvinfo : EIATTR_SW_WAR
	.align		4
.L_4647:
        /*00b8*/ 	.byte	0x04, 0x36
        /*00ba*/ 	.short	(.L_4649 - .L_4648)
.L_4648:
        /*00bc*/ 	.word	0x00000008
.L_4649:


//--------------------- .nv.info._ZN10layer_norm22ln_bwd_finalize_kernelINS_22Kernel_traits_finalizeILj7168EfffffjLb0ELj1024ELj4ENS_18Kernel_traits_baseILj7168EfffffjLj1024EEEEELb0ELb1EEEvNS_9BwdParamsE --------------------------
	.section	.nv.info._ZN10layer_norm22ln_bwd_finalize_kernelINS_22Kernel_traits_finalizeILj7168EfffffjLb0ELj1024ELj4ENS_18Kernel_traits_baseILj7168EfffffjLj1024EEEEELb0ELb1EEEvNS_9BwdParamsE,"",@"SHT_CUDA_INFO"
	.sectionflags	@""
	.align	4


	//----- nvinfo : EIATTR_CUDA_API_VERSION
	.align		4
        /*0000*/ 	.byte	0x04, 0x37
        /*0002*/ 	.short	(.L_4651 - .L_4650)
.L_4650:
        /*0004*/ 	.word	0x00000082


	//----- nvinfo : EIATTR_KPARAM_INFO
	.align		4
.L_4651:
        /*0008*/ 	.byte	0x04, 0x17
        /*000a*/ 	.short	(.L_4653 - .L_4652)
.L_4652:
        /*000c*/ 	.word	0x00000000
        /*0010*/ 	.short	0x0000
        /*0012*/ 	.short	0x0000
        /*0014*/ 	.byte	0x00, 0xf0, 0xa1, 0x04


	//----- nvinfo : EIATTR_SPARSE_MMA_MASK
	.align		4
.L_4653:
        /*0018*/ 	.byte	0x03, 0x50
        /*001a*/ 	.short	0x0000


	//----- nvinfo : EIATTR_MAXREG_COUNT
	.align		4
        /*001c*/ 	.byte	0x03, 0x1b
        /*001e*/ 	.short	0x0040


	//----- nvinfo : EIATTR_NUM_BARRIERS
	.align		4
        /*0020*/ 	.byte	0x02, 0x4c
        /*0022*/ 	.byte	0x01
	.zero		1


	//----- nvinfo : EIATTR_MERCURY_ISA_VERSION
	.align		4
        /*0024*/ 	.byte	0x03, 0x5f
        /*0026*/ 	.short	0x0101


	//----- nvinfo : EIATTR_COOP_GROUP_MASK_REGIDS
	.align		4
        /*0028*/ 	.byte	0x04, 0x29
        /*002a*/ 	.short	(.L_4655 - .L_4654)


	//   ....[0]....
.L_4654:
        /*002c*/ 	.word	0xffffffff


	//   ....[1]....
        /*0030*/ 	.word	0xffffffff


	//   ....[2]....
        /*0034*/ 	.word	0xffffffff


	//   ....[3]....
        /*0038*/ 	.word	0xffffffff


	//   ....[4]....
        /*003c*/ 	.word	0xffffffff


	//   ....[5]....
        /*0040*/ 	.word	0xffffffff


	//   ....[6]....
        /*0044*/ 	.word	0xffffffff


	//   ....[7]....
        /*0048*/ 	.word	0xffffffff


	//   ....[8]....
        /*004c*/ 	.word	0xffffffff


	//   ....[9]....
        /*0050*/ 	.word	0xffffffff


	//----- nvinfo : EIATTR_COOP_GROUP_INSTR_OFFSETS
	.align		4
.L_4655:
        /*0054*/ 	.byte	0x04, 0x28
        /*0056*/ 	.short	(.L_4657 - .L_4656)


	//   ....[0]....
.L_4656:
        /*0058*/ 	.word	0x00001630


	//   ....[1]....
        /*005c*/ 	.word	0x00001640


	//   ....[2]....
        /*0060*/ 	.word	0x00001670


	//   ....[3]....
        /*0064*/ 	.word	0x00001680


	//   ....[4]....
        /*0068*/ 	.word	0x000016b0


	//   ....[5]....
        /*006c*/ 	.word	0x000016c0


	//   ....[6]....
        /*0070*/ 	.word	0x000016f0


	//   ....[7]....
        /*0074*/ 	.word	0x00001710


	//   ....[8]....
        /*0078*/ 	.word	0x00001740


	//   ....[9]....
        /*007c*/ 	.word	0x00001750


	//----- nvinfo : EIATTR_VRC_CTA_INIT_COUNT
	.align		4
.L_4657:
        /*0080*/ 	.byte	0x02, 0x4a
	.zero		1
	.zero		1


	//----- nvinfo : EIATTR_EXIT_INSTR_OFFSETS
	.align		4
        /*0084*/ 	.byte	0x04, 0x1c
        /*0086*/ 	.short	(.L_4659 - .L_4658)


	//   ....[0]....
.L_4658:
        /*0088*/ 	.word	0x00000070


	//   ....[1]....
        /*008c*/ 	.word	0x000017b0


	//   ....[2]....
        /*0090*/ 	.word	0x00001860


	//----- nvinfo : EIATTR_MAX_THREADS
	.align		4
.L_4659:
        /*0094*/ 	.byte	0x04, 0x05
        /*0096*/ 	.short	(.L_4661 - .L_4660)
.L_4660:
        /*0098*/ 	.word	0x00000400
        /*009c*/ 	.word	0x00000001
        /*00a0*/ 	.word	0x00000001


	//----- nvinfo : EIATTR_CRS_STACK_SIZE
	.align		4
.L_4661:
        /*00a4*/ 	.byte	0x04, 0x1e
        /*00a6*/ 	.short	(.L_4663 - .L_4662)
.L_4662:
        /*00a8*/ 	.word	0x00000000


	//----- nvinfo : EIATTR_CBANK_PARAM_SIZE
	.align		4
.L_4663:
        /*00ac*/ 	.byte	0x03, 0x19
        /*00ae*/ 	.short	0x0128


	//----- nvinfo : EIATTR_PARAM_CBANK
	.align		4
        /*00b0*/ 	.byte	0x04, 0x0a
        /*00b2*/ 	.short	(.L_4665 - .L_4664)
	.align		4
.L_4664:
        /*00b4*/ 	.word	index@(.nv.constant0._ZN10layer_norm22ln_bwd_finalize_kernelINS_22Kernel_traits_finalizeILj7168EfffffjLb0ELj1024ELj4ENS_18Kernel_traits_baseILj7168EfffffjLj1024EEEEELb0ELb1EEEvNS_9BwdParamsE)
        /*00b8*/ 	.short	0x0380
        /*00ba*/ 	.short	0x0128


	//----- nvinfo : EIATTR_SW_WAR
	.align		4
.L_4665:
        /*00bc*/ 	.byte	0x04, 0x36
        /*00be*/ 	.short	(.L_4667 - .L_4666)
.L_4666:
        /*00c0*/ 	.word	0x00000008
.L_4667:


//--------------------- .nv.info._ZN10layer_norm13ln_bwd_kernelINS_13Kernel_traitsIfffffjLj7168ELj1ELj1ELj8ELj16ENS_18Kernel_traits_baseILj7168EfffffjLj256EEEEELb1ELb0ELb1ELb1EEEvNS_9BwdParamsE --------------------------
	.section	.nv.info._ZN10layer_norm13ln_bwd_kernelINS_13Kernel_traitsIfffffjLj7168ELj1ELj1ELj8ELj16ENS_18Kernel_traits_baseILj7168EfffffjLj256EEEEELb1ELb0ELb1ELb1EEEvNS_9BwdParamsE,"",@"SHT_CUDA_INFO"
	.sectionflags	@""
	.align	4


	//----- nvinfo : EIATTR_CUDA_API_VERSION
	.align		4
        /*0000*/ 	.byte	0x04, 0x37
        /*0002*/ 	.short	(.L_4669 - .L_4668)
.L_4668:
        /*0004*/ 	.word	0x00000082


	//----- nvinfo : EIATTR_KPARAM_INFO
	.align		4
.L_4669:
        /*0008*/ 	.byte	0x04, 0x17
        /*000a*/ 	.short	(.L_4671 - .L_4670)
.L_4670:
        /*000c*/ 	.word	0x00000000
        /*0010*/ 	.short	0x0000
        /*0012*/ 	.short	0x0000
        /*0014*/ 	.byte	0x00, 0xf0, 0xa1, 0x04


	//----- nvinfo : EIATTR_SPARSE_MMA_MASK
	.align		4
.L_4671:
        /*0018*/ 	.byte	0x03, 0x50
        /*001a*/ 	.short	0x0000


	//----- nvinfo : EIATTR_MAXREG_COUNT
	.align		4
        /*001c*/ 	.byte	0x03, 0x1b
        /*001e*/ 	.short	0x00ff


	//----- nvinfo : EIATTR_NUM_BARRIERS
	.align		4
        /*0020*/ 	.byte	0x02, 0x4c
        /*0022*/ 	.byte	0x01
	.zero		1


	//----- nvinfo : EIATTR_MERCURY_ISA_VERSION
	.align		4
        /*0024*/ 	.byte	0x03, 0x5f
        /*0026*/ 	.short	0x0101


	//----- nvinfo : EIATTR_COOP_GROUP_MASK_REGIDS
	.align		4
        /*0028*/ 	.byte	0x04, 0x29
        /*002a*/ 	.short	(.L_4673 - .L_4672)


	//   ....[0]....
.L_4672:
        /*002c*/ 	.word	0xffffffff


	//   ....[1]....
        /*0030*/ 	.word	0xffffffff


	//   ....[2]....
        /*0034*/ 	.word	0xffffffff


	//   ....[3]....
        /*0038*/ 	.word	0xffffffff


	//   ....[4]....
        /*003c*/ 	.word	0xffffffff


	//   ....[5]....
        /*0040*/ 	.word	0xffffffff


	//   ....[6]....
        /*0044*/ 	.word	0xffffffff


	//   ....[7]....
        /*0048*/ 	.word	0xffffffff


	//   ....[8]....
        /*004c*/ 	.word	0xffffffff


	//   ....[9]....
        /*0050*/ 	.word	0xffffffff


	//----- nvinfo : EIATTR_COOP_GROUP_INSTR_OFFSETS
	.align		4
.L_4673:
        /*0054*/ 	.byte	0x04, 0x28
        /*0056*/ 	.short	(.L_4675 - .L_4674)


	//   ....[0]....
.L_4674:
        /*0058*/ 	.word	0x00001c60


	//   ....[1]....
        /*005c*/ 	.word	0x00001c80


	//   ....[2]....
        /*0060*/ 	.word	0x00001cc0


	//   ....[3]....
        /*0064*/ 	.word	0x00001cd0


	//   ....[4]....
        /*0068*/ 	.word	0x00001d10


	//   ....[5]....
        /*006c*/ 	.word	0x00001d20


	//   ....[6]....
        /*0070*/ 	.word	0x00001d50


	//   ....[7]....
        /*0074*/ 	.word	0x00001d60


	//   ....[8]....
        /*0078*/ 	.word	0x00001d90


	//   ....[9]....
        /*007c*/ 	.word	0x00001da0


	//----- nvinfo : EIATTR_VRC_CTA_INIT_COUNT
	.align		4
.L_4675:
        /*0080*/ 	.byte	0x02, 0x4a
	.zero		1
	.zero		1


	//----- nvinfo : EIATTR_EXIT_INSTR_OFFSETS
	.align		4
        /*0084*/ 	.byte	0x04, 0x1c
        /*0086*/ 	.short	(.L_4677 - .L_4676)


	//   ....[0]....
.L_4676:
        /*0088*/ 	.word	0x000071b0


	//----- nvinfo : EIATTR_MAX_THREADS
	.align		4
.L_4677:
        /*008c*/ 	.byte	0x04, 0x05
        /*008e*/ 	.short	(.L_4679 - .L_4678)
.L_4678:
        /*0090*/ 	.word	0x00000100
        /*0094*/ 	.word	0x00000001
        /*0098*/ 	.word	0x00000001


	//----- nvinfo : EIATTR_CRS_STACK_SIZE
	.align		4
.L_4679:
        /*009c*/ 	.byte	0x04, 0x1e
        /*009e*/ 	.short	(.L_4681 - .L_4680)
.L_4680:
        /*00a0*/ 	.word	0x00000000


	//----- nvinfo : EIATTR_CBANK_PARAM_SIZE
	.align		4
.L_4681:
        /*00a4*/ 	.byte	0x03, 0x19
        /*00a6*/ 	.short	0x0128


	//----- nvinfo : EIATTR_PARAM_CBANK
	.align		4
        /*00a8*/ 	.byte	0x04, 0x0a
        /*00aa*/ 	.short	(.L_4683 - .L_4682)
	.align		4
.L_4682:
        /*00ac*/ 	.word	index@(.nv.constant0._ZN10layer_norm13ln_bwd_kernelINS_13Kernel_traitsIfffffjLj7168ELj1ELj1ELj8ELj16ENS_18Kernel_traits_baseILj7168EfffffjLj256EEEEELb1ELb0ELb1ELb1EEEvNS_9BwdParamsE)
        /*00b0*/ 	.short	0x0380
        /*00b2*/ 	.short	0x0128


	//----- nvinfo : EIATTR_SW_WAR
	.align		4
.L_4683:
        /*00b4*/ 	.byte	0x04, 0x36
        /*00b6*/ 	.short	(.L_4685 - .L_4684)
.L_4684:
        /*00b8*/ 	.word	0x00000008
.L_4685:


//--------------------- .nv.info._ZN10layer_norm13ln_bwd_kernelINS_13Kernel_traitsIfffffjLj7168ELj1ELj1ELj8ELj16ENS_18Kernel_traits_baseILj7168EfffffjLj256EEEEELb1ELb1ELb0ELb0EEEvNS_9BwdParamsE --------------------------
	.section	.nv.info._ZN10layer_norm13ln_bwd_kernelINS_13Kernel_traitsIfffffjLj7168ELj1ELj1ELj8ELj16ENS_18Kernel_traits_baseILj7168EfffffjLj256EEEEELb1ELb1ELb0ELb0EEEvNS_9BwdParamsE,"",@"SHT_CUDA_INFO"
	.sectionflags	@""
	.align	4


	//----- nvinfo : EIATTR_CUDA_API_VERSION
	.align		4
        /*0000*/ 	.byte	0x04, 0x37
        /*0002*/ 	.short	(.L_4687 - .L_4686)
.L_4686:
        /*0004*/ 	.word	0x00000082


	//----- nvinfo : EIATTR_KPARAM_INFO
	.align		4
.L_4687:
        /*0008*/ 	.byte	0x04, 0x17
        /*000a*/ 	.short	(.L_4689 - .L_4688)
.L_4688:
        /*000c*/ 	.word	0x00000000
        /*0010*/ 	.short	0x0000
        /*0012*/ 	.short	0x0000
        /*0014*/ 	.byte	0x00, 0xf0, 0xa1, 0x04


	//----- nvinfo : EIATTR_SPARSE_MMA_MASK
	.align		4
.L_4689:
        /*0018*/ 	.byte	0x03, 0x50
        /*001a*/ 	.short	0x0000


	//----- nvinfo : EIATTR_MAXREG_COUNT
	.align		4
        /*001c*/ 	.byte	0x03, 0x1b
        /*001e*/ 	.short	0x00ff


	//----- nvinfo : EIATTR_NUM_BARRIERS
	.align		4
        /*0020*/ 	.byte	0x02, 0x4c
        /*0022*/ 	.byte	0x01
	.zero		1


	//----- nvinfo : EIATTR_ANNOTATIONS
	.align		4
        /*0024*/ 	.byte	0x04, 0x55
        /*0026*/ 	.short	(.L_4691 - .L_4690)


	//   ....[0]....
.L_4690:
        /*0028*/ 	.word	0x00000001
        /*002c*/ 	.byte	0x40, 0x00, 0x00, 0x00, 0x01, 0x00, 0x00, 0x00, 0x50, 0x00, 0x00, 0x00, 0x01, 0x00, 0x00, 0x00
        /*003c*/ 	.byte	0x10, 0x07, 0x00, 0x00, 0x01, 0x00, 0x00, 0x00, 0x20, 0x07, 0x00, 0x00, 0x01, 0x00, 0x00, 0x00
        /*004c*/ 	.byte	0x20, 0x0d, 0x00, 0x00, 0x01, 0x00, 0x00, 0x00, 0x30, 0x0d, 0x00, 0x00, 0x01, 0x00, 0x00, 0x00
        /*005c*/ 	.byte	0x50, 0x0d, 0x00, 0x00, 0x01, 0x00, 0x00, 0x00, 0x60, 0x0d, 0x00, 0x00


	//----- nvinfo : EIATTR_MERCURY_ISA_VERSION
	.align		4
.L_4691:
        /*0068*/ 	.byte	0x03, 0x5f
        /*006a*/ 	.short	0x0101


	//----- nvinfo : EIATTR_COOP_GROUP_MASK_REGIDS
	.align		4
        /*006c*/ 	.byte	0x04, 0x29
        /*006e*/ 	.short	(.L_4693 - .L_4692)


	//   ....[0]....
.L_4692:
        /*0070*/ 	.word	0xffffffff


	//   ....[1]....
        /*0074*/ 	.word	0xffffffff


	//   ....[2]....
        /*0078*/ 	.word	0xffffffff


	//   ....[3]....
        /*007c*/ 	.word	0xffffffff


	//   ....[4]....
        /*0080*/ 	.word	0xffffffff


	//   ....[5]....
        /*0084*/ 	.word	0xffffffff


	//   ....[6]....
        /*0088*/ 	.word	0xffffffff


	//   ....[7]....
        /*008c*/ 	.word	0xffffffff


	//   ....[8]....
        /*0090*/ 	.word	0xffffffff


	//   ....[9]....
        /*0094*/ 	.word	0xffffffff


	//----- nvinfo : EIATTR_COOP_GROUP_INSTR_OFFSETS
	.align		4
.L_4693:
        /*0098*/ 	.byte	0x04, 0x28
        /*009a*/ 	.short	(.L_4695 - .L_4694)


	//   ....[0]....
.L_4694:
        /*009c*/ 	.word	0x00002170


	//   ....[1]....
        /*00a0*/ 	.word	0x000021a0


	//   ....[2]....
        /*00a4*/ 	.word	0x000021d0


	//   ....[3]....
        /*00a8*/ 	.word	0x000021e0


	//   ....[4]....
        /*00ac*/ 	.word	0x00002210


	//   ....[5]....
        /*00b0*/ 	.word	0x00002220


	//   ....[6]....
        /*00b4*/ 	.word	0x00002250


	//   ....[7]....
        /*00b8*/ 	.word	0x00002260


	//   ....[8]....
        /*00bc*/ 	.word	0x00002290


	//   ....[9]....
        /*00c0*/ 	.word	0x000022a0


	//----- nvinfo : EIATTR_VRC_CTA_INIT_COUNT
	.align		4
.L_4695:
        /*00c4*/ 	.byte	0x02, 0x4a
	.zero		1
	.zero		1


	//----- nvinfo : EIATTR_EXIT_INSTR_OFFSETS
	.align		4
        /*00c8*/ 	.byte	0x04, 0x1c
        /*00ca*/ 	.short	(.L_4697 - .L_4696)


	//   ....[0]....
.L_4696:
        /*00cc*/ 	.word	0x00008940


	//   ....[1]....
        /*00d0*/ 	.word	0x000089e0


	//----- nvinfo : EIATTR_MAX_THREADS
	.align		4
.L_4697:
        /*00d4*/ 	.byte	0x04, 0x05
        /*00d6*/ 	.short	(.L_4699 - .L_4698)
.L_4698:
        /*00d8*/ 	.word	0x00000100
        /*00dc*/ 	.word	0x00000001
        /*00e0*/ 	.word	0x00000001


	//----- nvinfo : EIATTR_CRS_STACK_SIZE
	.align		4
.L_4699:
        /*00e4*/ 	.byte	0x04, 0x1e
        /*00e6*/ 	.short	(.L_4701 - .L_4700)
.L_4700:
        /*00e8*/ 	.word	0x00000000


	//----- nvinfo : EIATTR_CBANK_PARAM_SIZE
	.align		4
.L_4701:
        /*00ec*/ 	.byte	0x03, 0x19
        /*00ee*/ 	.short	0x0128


	//----- nvinfo : EIATTR_PARAM_CBANK
	.align		4
        /*00f0*/ 	.byte	0x04, 0x0a
        /*00f2*/ 	.short	(.L_4703 - .L_4702)
	.align		4
.L_4702:
        /*00f4*/ 	.word	index@(.nv.constant0._ZN10layer_norm13ln_bwd_kernelINS_13Kernel_traitsIfffffjLj7168ELj1ELj1ELj8ELj16ENS_18Kernel_traits_baseILj7168EfffffjLj256EEEEELb1ELb1ELb0ELb0EEEvNS_9BwdParamsE)
        /*00f8*/ 	.short	0x0380
        /*00fa*/ 	.short	0x0128


	//----- nvinfo : EIATTR_SW_WAR
	.align		4
.L_4703:
        /*00fc*/ 	.byte	0x04, 0x36
        /*00fe*/ 	.short	(.L_4705 - .L_4704)
.L_4704:
        /*0100*/ 	.word	0x00000008
.L_4705:


//--------------------- .nv.info._ZN10layer_norm13ln_bwd_kernelINS_13Kernel_traitsIfffffjLj7168ELj1ELj1ELj8ELj16ENS_18Kernel_traits_baseILj7168EfffffjLj256EEEEELb1ELb1ELb0ELb1EEEvNS_9BwdParamsE --------------------------
	.section	.nv.info._ZN10layer_norm13ln_bwd_kernelINS_13Kernel_traitsIfffffjLj7168ELj1ELj1ELj8ELj16ENS_18Kernel_traits_baseILj7168EfffffjLj256EEEEELb1ELb1ELb0ELb1EEEvNS_9BwdParamsE,"",@"SHT_CUDA_INFO"
	.sectionflags	@""
	.align	4


	//----- nvinfo : EIATTR_CUDA_API_VERSION
	.align		4
        /*0000*/ 	.byte	0x04, 0x37
        /*0002*/ 	.short	(.L_4707 - .L_4706)
.L_4706:
        /*0004*/ 	.word	0x00000082


	//----- nvinfo : EIATTR_KPARAM_INFO
	.align		4
.L_4707:
        /*0008*/ 	.byte	0x04, 0x17
        /*000a*/ 	.short	(.L_4709 - .L_4708)
.L_4708:
        /*000c*/ 	.word	0x00000000
        /*0010*/ 	.short	0x0000
        /*0012*/ 	.short	0x0000
        /*0014*/ 	.byte	0x00, 0xf0, 0xa1, 0x04


	//----- nvinfo : EIATTR_SPARSE_MMA_MASK
	.align		4
.L_4709:
        /*0018*/ 	.byte	0x03, 0x50
        /*001a*/ 	.short	0x0000


	//----- nvinfo : EIATTR_MAXREG_COUNT
	.align		4
        /*001c*/ 	.byte	0x03, 0x1b
        /*001e*/ 	.short	0x00ff


	//----- nvinfo : EIATTR_NUM_BARRIERS
	.align		4
        /*0020*/ 	.byte	0x02, 0x4c
        /*0022*/ 	.byte	0x01
	.zero		1


	//----- nvinfo : EIATTR_MERCURY_ISA_VERSION
	.align		4
        /*0024*/ 	.byte	0x03, 0x5f
        /*0026*/ 	.short	0x0101


	//----- nvinfo : EIATTR_COOP_GROUP_MASK_REGIDS
	.align		4
        /*0028*/ 	.byte	0x04, 0x29
        /*002a*/ 	.short	(.L_4711 - .L_4710)


	//   ....[0]....
.L_4710:
        /*002c*/ 	.word	0xffffffff


	//   ....[1]....
        /*0030*/ 	.word	0xffffffff


	//   ....[2]....
        /*0034*/ 	.word	0xffffffff


	//   ....[3]....
        /*0038*/ 	.word	0xffffffff


	//   ....[4]....
        /*003c*/ 	.word	0xffffffff


	//   ....[5]....
        /*0040*/ 	.word	0xffffffff


	//   ....[6]....
        /*0044*/ 	.word	0xffffffff


	//   ....[7]....
        /*0048*/ 	.word	0xffffffff


	//   ....[8]....
        /*004c*/ 	.word	0xffffffff


	//   ....[9]....
        /*0050*/ 	.word	0xffffffff


	//----- nvinfo : EIATTR_COOP_GROUP_INSTR_OFFSETS
	.align		4
.L_4711:
        /*0054*/ 	.byte	0x04, 0x28
        /*0056*/ 	.short	(.L_4713 - .L_4712)


	//   ....[0]....
.L_4712:
        /*0058*/ 	.word	0x00001660


	//   ....[1]....
        /*005c*/ 	.word	0x00001710


	//   ....[2]....
        /*0060*/ 	.word	0x00001720


	//   ....[3]....
        /*0064*/ 	.word	0x000017b0


	//   ....[4]....
        /*0068*/ 	.word	0x000017d0


	//   ....[5]....
        /*006c*/ 	.word	0x00001800


	//   ....[6]....
        /*0070*/ 	.word	0x00001810


	//   ....[7]....
        /*0074*/ 	.word	0x00001830


	//   ....[8]....
        /*0078*/ 	.word	0x00001860


	//   ....[9]....
        /*007c*/ 	.word	0x000018c0


	//----- nvinfo : EIATTR_VRC_CTA_INIT_COUNT
	.align		4
.L_4713:
        /*0080*/ 	.byte	0x02, 0x4a
	.zero		1
	.zero		1


	//----- nvinfo : EIATTR_EXIT_INSTR_OFFSETS
	.align		4
        /*0084*/ 	.byte	0x04, 0x1c
        /*0086*/ 	.short	(.L_4715 - .L_4714)


	//   ....[0]....
.L_4714:
        /*0088*/ 	.word	0x000076c0


	//----- nvinfo : EIATTR_MAX_THREADS
	.align		4
.L_4715:
        /*008c*/ 	.byte	0x04, 0x05
        /*008e*/ 	.short	(.L_4717 - .L_4716)
.L_4716:
        /*0090*/ 	.word	0x00000100
        /*0094*/ 	.word	0x00000001
        /*0098*/ 	.word	0x00000001


	//----- nvinfo : EIATTR_CBANK_PARAM_SIZE
	.align		4
.L_4717:
        /*009c*/ 	.byte	0x03, 0x19
        /*009e*/ 	.short	0x0128


	//----- nvinfo : EIATTR_PARAM_CBANK
	.align		4
        /*00a0*/ 	.byte	0x04, 0x0a
        /*00a2*/ 	.short	(.L_4719 - .L_4718)
	.align		4
.L_4718:
        /*00a4*/ 	.word	index@(.nv.constant0._ZN10layer_norm13ln_bwd_kernelINS_13Kernel_traitsIfffffjLj7168ELj1ELj1ELj8ELj16ENS_18Kernel_traits_baseILj7168EfffffjLj256EEEEELb1ELb1ELb0ELb1EEEvNS_9BwdParamsE)
        /*00a8*/ 	.short	0x0380
        /*00aa*/ 	.short	0x0128


	//----- nvinfo : EIATTR_SW_WAR
	.align		4
.L_4719:
        /*00ac*/ 	.byte	0x04, 0x36
        /*00ae*/ 	.short	(.L_4721 - .L_4720)
.L_4720:
        /*00b0*/ 	.word	0x00000008
.L_4721:


//--------------------- .nv.info._ZN10layer_norm22ln_bwd_finalize_kernelINS_22Kernel_traits_finalizeILj7168EfffffjLb1ELj1024ELj4ENS_18Kernel_traits_baseILj7168EfffffjLj1024EEEEELb1ELb0EEEvNS_9BwdParamsE --------------------------
	.section	.nv.info._ZN10layer_norm22ln_bwd_finalize_kernelINS_22Kernel_traits_finalizeILj7168EfffffjLb1ELj1024ELj4ENS_18Kernel_traits_baseILj7168EfffffjLj1024EEEEELb1ELb0EEEvNS_9BwdParamsE,"",@"SHT_CUDA_INFO"
	.sectionflags	@""
	.align	4


	//----- nvinfo : EIATTR_CUDA_API_VERSION
	.align		4
        /*0000*/ 	.byte	0x04, 0x37
        /*0002*/ 	.short	(.L_4723 - .L_4722)
.L_4722:
        /*0004*/ 	.word	0x00000082


	//----- nvinfo : EIATTR_KPARAM_INFO
	.align		4
.L_4723:
        /*0008*/ 	.byte	0x04, 0x17
        /*000a*/ 	.short	(.L_4725 - .L_4724)
.L_4724:
        /*000c*/ 	.word	0x00000000
        /*0010*/ 	.short	0x0000
        /*0012*/ 	.short	0x0000
        /*0014*/ 	.byte	0x00, 0xf0, 0xa1, 0x04


	//----- nvinfo : EIATTR_SPARSE_MMA_MASK
	.align		4
.L_4725:
        /*0018*/ 	.byte	0x03, 0x50
        /*001a*/ 	.short	0x0000


	//----- nvinfo : EIATTR_MAXREG_COUNT
	.align		4
        /*001c*/ 	.byte	0x03, 0x1b
        /*001e*/ 	.short	0x0040


	//----- nvinfo : EIATTR_NUM_BARRIERS
	.align		4
        /*0020*/ 	.byte	0x02, 0x4c
        /*0022*/ 	.byte	0x01
	.zero		1


	//----- nvinfo : EIATTR_MERCURY_ISA_VERSION
	.align		4
        /*0024*/ 	.byte	0x03, 0x5f
        /*0026*/ 	.short	0x0101


	//----- nvinfo : EIATTR_COOP_GROUP_MASK_REGIDS
	.align		4
        /*0028*/ 	.byte	0x04, 0x29
        /*002a*/ 	.short	(.L_4727 - .L_4726)


	//   ....[0]....
.L_4726:
        /*002c*/ 	.word	0xffffffff


	//   ....[1]....
        /*0030*/ 	.word	0xffffffff


	//   ....[2]....
        /*0034*/ 	.word	0xffffffff


	//   ....[3]....
        /*0038*/ 	.word	0xffffffff


	//   ....[4]....
        /*003c*/ 	.word	0xffffffff


	//   ....[5]....
        /*0040*/ 	.word	0xffffffff


	//   ....[6]....
        /*0044*/ 	.word	0xffffffff


	//   ....[7]....
        /*0048*/ 	.word	0xffffffff


	//   ....[8]....
        /*004c*/ 	.word	0xffffffff


	//   ....[9]....
        /*0050*/ 	.word	0xffffffff


	//   ....[10]....
        /*0054*/ 	.word	0xffffffff


	//   ....[11]....
        /*0058*/ 	.word	0xffffffff


	//   ....[12]....
        /*005c*/ 	.word	0xffffffff


	//   ....[13]....
        /*0060*/ 	.word	0xffffffff


	//   ....[14]....
        /*0064*/ 	.word	0xffffffff


	//----- nvinfo : EIATTR_COOP_GROUP_INSTR_OFFSETS
	.align		4
.L_4727:
        /*0068*/ 	.byte	0x04, 0x28
        /*006a*/ 	.short	(.L_4729 - .L_4728)


	//   ....[0]....
.L_4728:
        /*006c*/ 	.word	0x00001040


	//   ....[1]....
        /*0070*/ 	.word	0x00001050


	//   ....[2]....
        /*0074*/ 	.word	0x00001060


	//   ....[3]....
        /*0078*/ 	.word	0x00001090


	//   ....[4]....
        /*007c*/ 	.word	0x000010b0


	//   ....[5]....
        /*0080*/ 	.word	0x000010c0


	//   ....[6]....
        /*0084*/ 	.word	0x000010f0


	//   ....[7]....
        /*0088*/ 	.word	0x00001110


	//   ....[8]....
        /*008c*/ 	.word	0x00001120


	//   ....[9]....
        /*0090*/ 	.word	0x00001160


	//   ....[10]....
        /*0094*/ 	.word	0x00001190


	//   ....[11]....
        /*0098*/ 	.word	0x000011a0


	//   ....[12]....
        /*009c*/ 	.word	0x000011e0


	//   ....[13]....
        /*00a0*/ 	.word	0x00001200


	//   ....[14]....
        /*00a4*/ 	.word	0x00001210


	//----- nvinfo : EIATTR_VRC_CTA_INIT_COUNT
	.align		4
.L_4729:
        /*00a8*/ 	.byte	0x02, 0x4a
	.zero		1
	.zero		1


	//----- nvinfo : EIATTR_EXIT_INSTR_OFFSETS
	.align		4
        /*00ac*/ 	.byte	0x04, 0x1c
        /*00ae*/ 	.short	(.L_4731 - .L_4730)


	//   ....[0]....
.L_4730:
        /*00b0*/ 	.word	0x00000060


	//   ....[1]....
        /*00b4*/ 	.word	0x00001290


	//   ....[2]....
        /*00b8*/ 	.word	0x000012c0


	//   ....[3]....
        /*00bc*/ 	.word	0x000013a0


	//----- nvinfo : EIATTR_MAX_THREADS
	.align		4
.L_4731:
        /*00c0*/ 	.byte	0x04, 0x05
        /*00c2*/ 	.short	(.L_4733 - .L_4732)
.L_4732:
        /*00c4*/ 	.word	0x00000400
        /*00c8*/ 	.word	0x00000001
        /*00cc*/ 	.word	0x00000001


	//----- nvinfo : EIATTR_CRS_STACK_SIZE
	.align		4
.L_4733:
        /*00d0*/ 	.byte	0x04, 0x1e
        /*00d2*/ 	.short	(.L_4735 - .L_4734)
.L_4734:
        /*00d4*/ 	.word	0x00000000


	//----- nvinfo : EIATTR_CBANK_PARAM_SIZE
	.align		4
.L_4735:
        /*00d8*/ 	.byte	0x03, 0x19
        /*00da*/ 	.short	0x0128


	//----- nvinfo : EIATTR_PARAM_CBANK
	.align		4
        /*00dc*/ 	.byte	0x04, 0x0a
        /*00de*/ 	.short	(.L_4737 - .L_4736)
	.align		4
.L_4736:
        /*00e0*/ 	.word	index@(.nv.constant0._ZN10layer_norm22ln_bwd_finalize_kernelINS_22Kernel_traits_finalizeILj7168EfffffjLb1ELj1024ELj4ENS_18Kernel_traits_baseILj7168EfffffjLj1024EEEEELb1ELb0EEEvNS_9BwdParamsE)
        /*00e4*/ 	.short	0x0380
        /*00e6*/ 	.short	0x0128


	//----- nvinfo : EIATTR_SW_WAR
	.align		4
.L_4737:
        /*00e8*/ 	.byte	0x04, 0x36
        /*00ea*/ 	.short	(.L_4739 - .L_4738)
.L_4738:
        /*00ec*/ 	.word	0x00000008
.L_4739:


//--------------------- .nv.info._ZN10layer_norm13ln_bwd_kernelINS_13Kernel_traitsIfffffjLj7168ELj1ELj1ELj8ELj16ENS_18Kernel_traits_baseILj7168EfffffjLj256EEEEELb1ELb1ELb1ELb0EEEvNS_9BwdParamsE --------------------------
	.section	.nv.info._ZN10layer_norm13ln_bwd_kernelINS_13Kernel_traitsIfffffjLj7168ELj1ELj1ELj8ELj16ENS_18Kernel_traits_baseILj7168EfffffjLj256EEEEELb1ELb1ELb1ELb0EEEvNS_9BwdParamsE,"",@"SHT_CUDA_INFO"
	.sectionflags	@""
	.align	4


	//----- nvinfo : EIATTR_CUDA_API_VERSION
	.align		4
        /*0000*/ 	.byte	0x04, 0x37
        /*0002*/ 	.short	(.L_4741 - .L_4740)
.L_4740:
        /*0004*/ 	.word	0x00000082


	//----- nvinfo : EIATTR_KPARAM_INFO
	.align		4
.L_4741:
        /*0008*/ 	.byte	0x04, 0x17
        /*000a*/ 	.short	(.L_4743 - .L_4742)
.L_4742:
        /*000c*/ 	.word	0x00000000
        /*0010*/ 	.short	0x0000
        /*0012*/ 	.short	0x0000
        /*0014*/ 	.byte	0x00, 0xf0, 0xa1, 0x04


	//----- nvinfo : EIATTR_SPARSE_MMA_MASK
	.align		4
.L_4743:
        /*0018*/ 	.byte	0x03, 0x50
        /*001a*/ 	.short	0x0000


	//----- nvinfo : EIATTR_MAXREG_COUNT
	.align		4
        /*001c*/ 	.byte	0x03, 0x1b
        /*001e*/ 	.short	0x00ff


	//----- nvinfo : EIATTR_NUM_BARRIERS
	.align		4
        /*0020*/ 	.byte	0x02, 0x4c
        /*0022*/ 	.byte	0x01
	.zero		1


	//----- nvinfo : EIATTR_ANNOTATIONS
	.align		4
        /*0024*/ 	.byte	0x04, 0x55
        /*0026*/ 	.short	(.L_4745 - .L_4744)


	//   ....[0]....
.L_4744:
        /* <DEDUP_REMOVED lines=13> */


	//----- nvinfo : EIATTR_MERCURY_ISA_VERSION
	.align		4
.L_4745:
        /*00e8*/ 	.byte	0x03, 0x5f
        /*00ea*/ 	.short	0x0101


	//----- nvinfo : EIATTR_COOP_GROUP_MASK_REGIDS
	.align		4
        /*00ec*/ 	.byte	0x04, 0x29
        /*00ee*/ 	.short	(.L_4747 - .L_4746)


	//   ....[0]....
.L_4746:
        /*00f0*/ 	.word	0xffffffff


	//   ....[1]....
        /*00f4*/ 	.word	0xffffffff


	//   ....[2]....
        /*00f8*/ 	.word	0xffffffff


	//   ....[3]....
        /*00fc*/ 	.word	0xffffffff


	//   ....[4]....
        /*0100*/ 	.word	0xffffffff


	//   ....[5]....
        /*0104*/ 	.word	0xffffffff


	//   ....[6]....
        /*0108*/ 	.word	0xffffffff


	//   ....[7]....
        /*010c*/ 	.word	0xffffffff


	//   ....[8]....
        /*0110*/ 	.word	0xffffffff


	//   ....[9]....
        /*0114*/ 	.word	0xffffffff


	//----- nvinfo : EIATTR_COOP_GROUP_INSTR_OFFSETS
	.align		4
.L_4747:
        /*0118*/ 	.byte	0x04, 0x28
        /*011a*/ 	.short	(.L_4749 - .L_4748)


	//   ....[0]....
.L_4748:
        /*011c*/ 	.word	0x00002c00


	//   ....[1]....
        /*0120*/ 	.word	0x00002c30


	//   ....[2]....
        /*0124*/ 	.word	0x00002c60


	//   ....[3]....
        /*0128*/ 	.word	0x00002c70


	//   ....[4]....
        /*012c*/ 	.word	0x00002ca0


	//   ....[5]....
        /*0130*/ 	.word	0x00002cb0


	//   ....[6]....
        /*0134*/ 	.word	0x00002ce0


	//   ....[7]....
        /*0138*/ 	.word	0x00002cf0


	//   ....[8]....
        /*013c*/ 	.word	0x00002d20


	//   ....[9]....
        /*0140*/ 	.word	0x00002d30


	//----- nvinfo : EIATTR_VRC_CTA_INIT_COUNT
	.align		4
.L_4749:
        /*0144*/ 	.byte	0x02, 0x4a
	.zero		1
	.zero		1


	//----- nvinfo : EIATTR_EXIT_INSTR_OFFSETS
	.align		4
        /*0148*/ 	.byte	0x04, 0x1c
        /*014a*/ 	.short	(.L_4751 - .L_4750)


	//   ....[0]....
.L_4750:
        /*014c*/ 	.word	0x0000b2b0


	//   ....[1]....
        /*0150*/ 	.word	0x0000b350


	//----- nvinfo : EIATTR_MAX_THREADS
	.align		4
.L_4751:
        /*0154*/ 	.byte	0x04, 0x05
        /*0156*/ 	.short	(.L_4753 - .L_4752)
.L_4752:
        /*0158*/ 	.word	0x00000100
        /*015c*/ 	.word	0x00000001
        /*0160*/ 	.word	0x00000001


	//----- nvinfo : EIATTR_CRS_STACK_SIZE
	.align		4
.L_4753:
        /*0164*/ 	.byte	0x04, 0x1e
        /*0166*/ 	.short	(.L_4755 - .L_4754)
.L_4754:
        /*0168*/ 	.word	0x00000000


	//----- nvinfo : EIATTR_CBANK_PARAM_SIZE
	.align		4
.L_4755:
        /*016c*/ 	.byte	0x03, 0x19
        /*016e*/ 	.short	0x0128


	//----- nvinfo : EIATTR_PARAM_CBANK
	.align		4
        /*0170*/ 	.byte	0x04, 0x0a
        /*0172*/ 	.short	(.L_4757 - .L_4756)
	.align		4
.L_4756:
        /*0174*/ 	.word	index@(.nv.constant0._ZN10layer_norm13ln_bwd_kernelINS_13Kernel_traitsIfffffjLj7168ELj1ELj1ELj8ELj16ENS_18Kernel_traits_baseILj7168EfffffjLj256EEEEELb1ELb1ELb1ELb0EEEvNS_9BwdParamsE)
        /*0178*/ 	.short	0x0380
        /*017a*/ 	.short	0x0128


	//----- nvinfo : EIATTR_SW_WAR
	.align		4
.L_4757:
        /*017c*/ 	.byte	0x04, 0x36
        /*017e*/ 	.short	(.L_4759 - .L_4758)
.L_4758:
        /*0180*/ 	.word	0x00000008
.L_4759:


//--------------------- .nv.info._ZN10layer_norm22ln_bwd_finalize_kernelINS_22Kernel_traits_finalizeILj7168EfffffjLb1ELj1024ELj4ENS_18Kernel_traits_baseILj7168EfffffjLj1024EEEEELb1ELb1EEEvNS_9BwdParamsE --------------------------
	.section	.nv.info._ZN10layer_norm22ln_bwd_finalize_kernelINS_22Kernel_traits_finalizeILj7168EfffffjLb1ELj1024ELj4ENS_18Kernel_traits_baseILj7168EfffffjLj1024EEEEELb1ELb1EEEvNS_9BwdParamsE,"",@"SHT_CUDA_INFO"
	.sectionflags	@""
	.align	4


	//----- nvinfo : EIATTR_CUDA_API_VERSION
	.align		4
        /*0000*/ 	.byte	0x04, 0x37
        /*0002*/ 	.short	(.L_4761 - .L_4760)
.L_4760:
        /*0004*/ 	.word	0x00000082


	//----- nvinfo : EIATTR_KPARAM_INFO
	.align		4
.L_4761:
        /*0008*/ 	.byte	0x04, 0x17
        /*000a*/ 	.short	(.L_4763 - .L_4762)
.L_4762:
        /*000c*/ 	.word	0x00000000
        /*0010*/ 	.short	0x0000
        /*0012*/ 	.short	0x0000
        /*0014*/ 	.byte	0x00, 0xf0, 0xa1, 0x04


	//----- nvinfo : EIATTR_SPARSE_MMA_MASK
	.align		4
.L_4763:
        /*0018*/ 	.byte	0x03, 0x50
        /*001a*/ 	.short	0x0000


	//----- nvinfo : EIATTR_MAXREG_COUNT
	.align		4
        /*001c*/ 	.byte	0x03, 0x1b
        /*001e*/ 	.short	0x0040


	//----- nvinfo : EIATTR_NUM_BARRIERS
	.align		4
        /*0020*/ 	.byte	0x02, 0x4c
        /*0022*/ 	.byte	0x01
	.zero		1


	//----- nvinfo : EIATTR_MERCURY_ISA_VERSION
	.align		4
        /*0024*/ 	.byte	0x03, 0x5f
        /*0026*/ 	.short	0x0101


	//----- nvinfo : EIATTR_COOP_GROUP_MASK_REGIDS
	.align		4
        /*0028*/ 	.byte	0x04, 0x29
        /*002a*/ 	.short	(.L_4765 - .L_4764)


	//   ....[0]....
.L_4764:
        /*002c*/ 	.word	0xffffffff


	//   ....[1]....
        /*0030*/ 	.word	0xffffffff


	//   ....[2]....
        /*0034*/ 	.word	0xffffffff


	//   ....[3]....
        /*0038*/ 	.word	0xffffffff


	//   ....[4]....
        /*003c*/ 	.word	0xffffffff


	//   ....[5]....
        /*0040*/ 	.word	0xffffffff


	//   ....[6]....
        /*0044*/ 	.word	0xffffffff


	//   ....[7]....
        /*0048*/ 	.word	0xffffffff


	//   ....[8]....
        /*004c*/ 	.word	0xffffffff


	//   ....[9]....
        /*0050*/ 	.word	0xffffffff


	//   ....[10]....
        /*0054*/ 	.word	0xffffffff


	//   ....[11]....
        /*0058*/ 	.word	0xffffffff


	//   ....[12]....
        /*005c*/ 	.word	0xffffffff


	//   ....[13]....
        /*0060*/ 	.word	0xffffffff


	//   ....[14]....
        /*0064*/ 	.word	0xffffffff


	//----- nvinfo : EIATTR_COOP_GROUP_INSTR_OFFSETS
	.align		4
.L_4765:
        /*0068*/ 	.byte	0x04, 0x28
        /*006a*/ 	.short	(.L_4767 - .L_4766)


	//   ....[0]....
.L_4766:
        /*006c*/ 	.word	0x00001090


	//   ....[1]....
        /*0070*/ 	.word	0x000010a0


	//   ....[2]....
        /*0074*/ 	.word	0x000010b0


	//   ....[3]....
        /*0078*/ 	.word	0x000010e0


	//   ....[4]....
        /*007c*/ 	.word	0x00001100


	//   ....[5]....
        /*0080*/ 	.word	0x00001110


	//   ....[6]....
        /*0084*/ 	.word	0x00001140


	//   ....[7]....
        /*0088*/ 	.word	0x00001160


	//   ....[8]....
        /*008c*/ 	.word	0x00001170


	//   ....[9]....
        /*0090*/ 	.word	0x000011a0


	//   ....[10]....
        /*0094*/ 	.word	0x000011c0


	//   ....[11]....
        /*0098*/ 	.word	0x000011d0


	//   ....[12]....
        /*009c*/ 	.word	0x00001210


	//   ....[13]....
        /*00a0*/ 	.word	0x00001230


	//   ....[14]....
        /*00a4*/ 	.word	0x00001240


	//----- nvinfo : EIATTR_VRC_CTA_INIT_COUNT
	.align		4
.L_4767:
        /*00a8*/ 	.byte	0x02, 0x4a
	.zero		1
	.zero		1


	//----- nvinfo : EIATTR_EXIT_INSTR_OFFSETS
	.align		4
        /*00ac*/ 	.byte	0x04, 0x1c
        /*00ae*/ 	.short	(.L_4769 - .L_4768)


	//   ....[0]....
.L_4768:
        /*00b0*/ 	.word	0x00000060


	//   ....[1]....
        /*00b4*/ 	.word	0x000012c0


	//   ....[2]....
        /*00b8*/ 	.word	0x000013b0


	//----- nvinfo : EIATTR_MAX_THREADS
	.align		4
.L_4769:
        /*00bc*/ 	.byte	0x04, 0x05
        /*00be*/ 	.short	(.L_4771 - .L_4770)
.L_4770:
        /*00c0*/ 	.word	0x00000400
        /*00c4*/ 	.word	0x00000001
        /*00c8*/ 	.word	0x00000001


	//----- nvinfo : EIATTR_CRS_STACK_SIZE
	.align		4
.L_4771:
        /*00cc*/ 	.byte	0x04, 0x1e
        /*00ce*/ 	.short	(.L_4773 - .L_4772)
.L_4772:
        /*00d0*/ 	.word	0x00000000


	//----- nvinfo : EIATTR_CBANK_PARAM_SIZE
	.align		4
.L_4773:
        /*00d4*/ 	.byte	0x03, 0x19
        /*00d6*/ 	.short	0x0128


	//----- nvinfo : EIATTR_PARAM_CBANK
	.align		4
        /*00d8*/ 	.byte	0x04, 0x0a
        /*00da*/ 	.short	(.L_4775 - .L_4774)
	.align		4
.L_4774:
        /*00dc*/ 	.word	index@(.nv.constant0._ZN10layer_norm22ln_bwd_finalize_kernelINS_22Kernel_traits_finalizeILj7168EfffffjLb1ELj1024ELj4ENS_18Kernel_traits_baseILj7168EfffffjLj1024EEEEELb1ELb1EEEvNS_9BwdParamsE)
        /*00e0*/ 	.short	0x0380
        /*00e2*/ 	.short	0x0128


	//----- nvinfo : EIATTR_SW_WAR
	.align		4
.L_4775:
        /*00e4*/ 	.byte	0x04, 0x36
        /*00e6*/ 	.short	(.L_4777 - .L_4776)
.L_4776:
        /*00e8*/ 	.word	0x00000008
.L_4777:


//--------------------- .nv.info._ZN10layer_norm13ln_bwd_kernelINS_13Kernel_traitsIfffffjLj7168ELj1ELj1ELj8ELj16ENS_18Kernel_traits_baseILj7168EfffffjLj256EEEEELb1ELb1ELb1ELb1EEEvNS_9BwdParamsE --------------------------
	.section	.nv.info._ZN10layer_norm13ln_bwd_kernelINS_13Kernel_traitsIfffffjLj7168ELj1ELj1ELj8ELj16ENS_18Kernel_traits_baseILj7168EfffffjLj256EEEEELb1ELb1ELb1ELb1EEEvNS_9BwdParamsE,"",@"SHT_CUDA_INFO"
	.sectionflags	@""
	.align	4


	//----- nvinfo : EIATTR_CUDA_API_VERSION
	.align		4
        /*0000*/ 	.byte	0x04, 0x37
        /*0002*/ 	.short	(.L_4779 - .L_4778)
.L_4778:
        /*0004*/ 	.word	0x00000082


	//----- nvinfo : EIATTR_KPARAM_INFO
	.align		4
.L_4779:
        /*0008*/ 	.byte	0x04, 0x17
        /*000a*/ 	.short	(.L_4781 - .L_4780)
.L_4780:
        /*000c*/ 	.word	0x00000000
        /*0010*/ 	.short	0x0000
        /*0012*/ 	.short	0x0000
        /*0014*/ 	.byte	0x00, 0xf0, 0xa1, 0x04


	//----- nvinfo : EIATTR_SPARSE_MMA_MASK
	.align		4
.L_4781:
        /*0018*/ 	.byte	0x03, 0x50
        /*001a*/ 	.short	0x0000


	//----- nvinfo : EIATTR_MAXREG_COUNT
	.align		4
        /*001c*/ 	.byte	0x03, 0x1b
        /*001e*/ 	.short	0x00ff


	//----- nvinfo : EIATTR_NUM_BARRIERS
	.align		4
        /*0020*/ 	.byte	0x02, 0x4c
        /*0022*/ 	.byte	0x01
	.zero		1


	//----- nvinfo : EIATTR_MERCURY_ISA_VERSION
	.align		4
        /*0024*/ 	.byte	0x03, 0x5f
        /*0026*/ 	.short	0x0101


	//----- nvinfo : EIATTR_COOP_GROUP_MASK_REGIDS
	.align		4
        /*0028*/ 	.byte	0x04, 0x29
        /*002a*/ 	.short	(.L_4783 - .L_4782)


	//   ....[0]....
.L_4782:
        /*002c*/ 	.word	0xffffffff


	//   ....[1]....
        /*0030*/ 	.word	0xffffffff


	//   ....[2]....
        /*0034*/ 	.word	0xffffffff


	//   ....[3]....
        /*0038*/ 	.word	0xffffffff


	//   ....[4]....
        /*003c*/ 	.word	0xffffffff


	//   ....[5]....
        /*0040*/ 	.word	0xffffffff


	//   ....[6]....
        /*0044*/ 	.word	0xffffffff


	//   ....[7]....
        /*0048*/ 	.word	0xffffffff


	//   ....[8]....
        /*004c*/ 	.word	0xffffffff


	//   ....[9]....
        /*0050*/ 	.word	0xffffffff


	//----- nvinfo : EIATTR_COOP_GROUP_INSTR_OFFSETS
	.align		4
.L_4783:
        /*0054*/ 	.byte	0x04, 0x28
        /*0056*/ 	.short	(.L_4785 - .L_4784)


	//   ....[0]....
.L_4784:
        /*0058*/ 	.word	0x00001e50


	//   ....[1]....
        /*005c*/ 	.word	0x00001e70


	//   ....[2]....
        /*0060*/ 	.word	0x00001eb0


	//   ....[3]....
        /*0064*/ 	.word	0x00001ec0


	//   ....[4]....
        /*0068*/ 	.word	0x00001ef0


	//   ....[5]....
        /*006c*/ 	.word	0x00001f10


	//   ....[6]....
        /*0070*/ 	.word	0x00001f40


	//   ....[7]....
        /*0074*/ 	.word	0x00001f50


	//   ....[8]....
        /*0078*/ 	.word	0x00001f80


	//   ....[9]....
        /*007c*/ 	.word	0x00001f90


	//----- nvinfo : EIATTR_VRC_CTA_INIT_COUNT
	.align		4
.L_4785:
        /*0080*/ 	.byte	0x02, 0x4a
	.zero		1
	.zero		1


	//----- nvinfo : EIATTR_EXIT_INSTR_OFFSETS
	.align		4
        /*0084*/ 	.byte	0x04, 0x1c
        /*0086*/ 	.short	(.L_4787 - .L_4786)


	//   ....[0]....
.L_4786:
        /*0088*/ 	.word	0x00009420


	//----- nvinfo : EIATTR_MAX_THREADS
	.align		4
.L_4787:
        /*008c*/ 	.byte	0x04, 0x05
        /*008e*/ 	.short	(.L_4789 - .L_4788)
.L_4788:
        /*0090*/ 	.word	0x00000100
        /*0094*/ 	.word	0x00000001
        /*0098*/ 	.word	0x00000001


	//----- nvinfo : EIATTR_CRS_STACK_SIZE
	.align		4
.L_4789:
        /*009c*/ 	.byte	0x04, 0x1e
        /*009e*/ 	.short	(.L_4791 - .L_4790)
.L_4790:
        /*00a0*/ 	.word	0x00000000


	//----- nvinfo : EIATTR_CBANK_PARAM_SIZE
	.align		4
.L_4791:
        /*00a4*/ 	.byte	0x03, 0x19
        /*00a6*/ 	.short	0x0128


	//----- nvinfo : EIATTR_PARAM_CBANK
	.align		4
        /*00a8*/ 	.byte	0x04, 0x0a
        /*00aa*/ 	.short	(.L_4793 - .L_4792)
	.align		4
.L_4792:
        /*00ac*/ 	.word	index@(.nv.constant0._ZN10layer_norm13ln_bwd_kernelINS_13Kernel_traitsIfffffjLj7168ELj1ELj1ELj8ELj16ENS_18Kernel_traits_baseILj7168EfffffjLj256EEEEELb1ELb1ELb1ELb1EEEvNS_9BwdParamsE)
        /*00b0*/ 	.short	0x0380
        /*00b2*/ 	.short	0x0128


	//----- nvinfo : EIATTR_SW_WAR
	.align		4
.L_4793:
        /*00b4*/ 	.byte	0x04, 0x36
        /*00b6*/ 	.short	(.L_4795 - .L_4794)
.L_4794:
        /*00b8*/ 	.word	0x00000008
.L_4795:


//--------------------- .nv.callgraph             --------------------------
	.section	.nv.callgraph,"",@"SHT_CUDA_CALLGRAPH"
	.align	4
	.sectionentsize	8
	.align		4
        /*0000*/ 	.word	0x00000000
	.align		4
        /*0004*/ 	.word	0xffffffff
	.align		4
        /*0008*/ 	.word	0x00000000
	.align		4
        /*000c*/ 	.word	0xfffffffe
	.align		4
        /*0010*/ 	.word	0x00000000
	.align		4
        /*0014*/ 	.word	0xfffffffd
	.align		4
        /*0018*/ 	.word	0x00000000
	.align		4
        /*001c*/ 	.word	0xfffffffc


//--------------------- .text._ZN10layer_norm13ln_bwd_kernelINS_13Kernel_traitsI13__nv_bfloat16S2_S2_S2_fjLj7168ELj1ELj1ELj8ELj8ENS_18Kernel_traits_baseILj7168ES2_S2_S2_S2_fjLj256EEEEELb0ELb0ELb0ELb0EEEvNS_9BwdParamsE --------------------------
	.section	.text._ZN10layer_norm13ln_bwd_kernelINS_13Kernel_traitsI13__nv_bfloat16S2_S2_S2_fjLj7168ELj1ELj1ELj8ELj8ENS_18Kernel_traits_baseILj7168ES2_S2_S2_S2_fjLj256EEEEELb0ELb0ELb0ELb0EEEvNS_9BwdParamsE,"ax",@progbits
	.align	128
        .global         _ZN10layer_norm13ln_bwd_kernelINS_13Kernel_traitsI13__nv_bfloat16S2_S2_S2_fjLj7168ELj1ELj1ELj8ELj8ENS_18Kernel_traits_baseILj7168ES2_S2_S2_S2_fjLj256EEEEELb0ELb0ELb0ELb0EEEvNS_9BwdParamsE
        .type           _ZN10layer_norm13ln_bwd_kernelINS_13Kernel_traitsI13__nv_bfloat16S2_S2_S2_fjLj7168ELj1ELj1ELj8ELj8ENS_18Kernel_traits_baseILj7168ES2_S2_S2_S2_fjLj256EEEEELb0ELb0ELb0ELb0EEEvNS_9BwdParamsE,@function
        .size           _ZN10layer_norm13ln_bwd_kernelINS_13Kernel_traitsI13__nv_bfloat16S2_S2_S2_fjLj7168ELj1ELj1ELj8ELj8ENS_18Kernel_traits_baseILj7168ES2_S2_S2_S2_fjLj256EEEEELb0ELb0ELb0ELb0EEEvNS_9BwdParamsE,(.L_x_14286 - _ZN10layer_norm13ln_bwd_kernelINS_13Kernel_traitsI13__nv_bfloat16S2_S2_S2_fjLj7168ELj1ELj1ELj8ELj8ENS_18Kernel_traits_baseILj7168ES2_S2_S2_S2_fjLj256EEEEELb0ELb0ELb0ELb0EEEvNS_9BwdParamsE)
        .other          _ZN10layer_norm13ln_bwd_kernelINS_13Kernel_traitsI13__nv_bfloat16S2_S2_S2_fjLj7168ELj1ELj1ELj8ELj8ENS_18Kernel_traits_baseILj7168ES2_S2_S2_S2_fjLj256EEEEELb0ELb0ELb0ELb0EEEvNS_9BwdParamsE,@"STO_CUDA_ENTRY STV_DEFAULT"
_ZN10layer_norm13ln_bwd_kernelINS_13Kernel_traitsI13__nv_bfloat16S2_S2_S2_fjLj7168ELj1ELj1ELj8ELj8ENS_18Kernel_traits_baseILj7168ES2_S2_S2_S2_fjLj256EEEEELb0ELb0ELb0ELb0EEEvNS_9BwdParamsE:
.text._ZN10layer_norm13ln_bwd_kernelINS_13Kernel_traitsI13__nv_bfloat16S2_S2_S2_fjLj7168ELj1ELj1ELj8ELj8ENS_18Kernel_traits_baseILj7168ES2_S2_S2_S2_fjLj256EEEEELb0ELb0ELb0ELb0EEEvNS_9BwdParamsE:
[----:B------:R-:W-:Y:S01]  /*0000*/  LDC R1, c[0x0][0x37c] ;  /* 0x0000df00ff017b82 */ /* 0x000fe20000000800 */
[----:B------:R-:W0:Y:S01]  /*0010*/  S2R R33, SR_TID.X ;  /* 0x0000000000217919 */ /* 0x000e220000002100 */
[----:B------:R-:W1:Y:S01]  /*0020*/  LDCU UR4, c[0x0][0x388] ;  /* 0x00007100ff0477ac */ /* 0x000e620008000800 */
[----:B------:R-:W2:Y:S01]  /*0030*/  LDCU.64 UR8, c[0x0][0x358] ;  /* 0x00006b00ff0877ac */ /* 0x000ea20008000a00 */
[----:B------:R-:W3:Y:S01]  /*0040*/  LDCU UR5, c[0x0][0x384] ;  /* 0x00007080ff0577ac */ /* 0x000ee20008000800 */
[----:B-1----:R-:W-:-:S04]  /*0050*/  MOV R34, UR4 ;  /* 0x0000000400227c02 */ /* 0x002fc80008000f00 */
[----:B------:R-:W-:-:S04]  /*0060*/  SHF.R.S32.HI R3, RZ, 0x1f, R34 ;  /* 0x0000001fff037819 */ /* 0x000fc80000011422 */
[----:B------:R-:W-:Y:S02]  /*0070*/  LEA.HI R3, R3, R34, RZ, 0x2 ;  /* 0x0000002203037211 */ /* 0x000fe400078f10ff */
[----:B0-----:R-:W-:Y:S02]  /*0080*/  LOP3.LUT R32, R33, 0xff, RZ, 0x3c, !PT ;  /* 0x000000ff21207812 */ /* 0x001fe400078e3cff */
[----:B------:R-:W-:Y:S02]  /*0090*/  MOV R31, R33 ;  /* 0x00000021001f7202 */ /* 0x000fe40000000f00 */
[----:B------:R-:W-:-:S04]  /*00a0*/  LEA.HI.SX32 R32, R3, R32, 0x1e ;  /* 0x0000002003207211 */ /* 0x000fc800078ff2ff */
[C---:B------:R-:W-:Y:S02]  /*00b0*/  ISETP.GE.U32.AND P6, PT, R32.reuse, 0x100, PT ;  /* 0x000001002000780c */ /* 0x040fe40003fc6070 */
[C---:B------:R-:W-:Y:S02]  /*00c0*/  ISETP.GE.U32.AND P0, PT, R32.reuse, 0x200, PT ;  /* 0x000002002000780c */ /* 0x040fe40003f06070 */
[C---:B------:R-:W-:Y:S02]  /*00d0*/  ISETP.GE.U32.AND P1, PT, R32.reuse, 0x300, PT ;  /* 0x000003002000780c */ /* 0x040fe40003f26070 */
[C---:B------:R-:W-:Y:S02]  /*00e0*/  ISETP.GE.U32.AND P2, PT, R32.reuse, 0x400, PT ;  /* 0x000004002000780c */ /* 0x040fe40003f46070 */
[C---:B------:R-:W-:Y:S02]  /*00f0*/  ISETP.GE.U32.AND P3, PT, R32.reuse, 0x500, PT ;  /* 0x000005002000780c */ /* 0x040fe40003f66070 */
[----:B------:R-:W-:-:S02]  /*0100*/  ISETP.GE.U32.AND P4, PT, R32, 0x600, PT ;  /* 0x000006002000780c */ /* 0x000fc40003f86070 */
[----:B------:R-:W-:Y:S01]  /*0110*/  ISETP.GE.U32.AND P5, PT, R32, 0x700, PT ;  /* 0x000007002000780c */ /* 0x000fe20003fa6070 */
[----:B------:R-:W0:Y:S01]  /*0120*/  @P6 LDC.64 R2, c[0x0][0x3d0] ;  /* 0x0000f400ff026b82 */ /* 0x000e220000000a00 */
[----:B------:R-:W-:-:S07]  /*0130*/  P2R R175, PR, RZ, 0x40 ;  /* 0x00000040ffaf7803 */ /* 0x000fce0000000000 */
[----:B------:R-:W1:Y:S08]  /*0140*/  @P0 LDC.64 R16, c[0x0][0x3d0] ;  /* 0x0000f400ff100b82 */ /* 0x000e700000000a00 */
[----:B------:R-:W4:Y:S08]  /*0150*/  @P1 LDC.64 R22, c[0x0][0x3d0] ;  /* 0x0000f400ff161b82 */ /* 0x000f300000000a00 */
[----:B------:R-:W3:Y:S01]  /*0160*/  @P2 LDC.64 R24, c[0x0][0x3d0] ;  /* 0x0000f400ff182b82 */ /* 0x000ee20000000a00 */
[C---:B0-----:R-:W-:Y:S01]  /*0170*/  @P6 IMAD.WIDE.U32 R2, R31.reuse, 0x8, R2 ;  /* 0x000000081f026825 */ /* 0x041fe200078e0002 */
[----:B------:R-:W-:-:S04]  /*0180*/  @P6 LOP3.LUT R31, R31, 0x100, RZ, 0xfc, !PT ;  /* 0x000001001f1f6812 */ /* 0x000fc800078efcff */
[----:B--2---:R0:W5:Y:S02]  /*0190*/  @P6 LDG.E.64 R4, desc[UR8][R2.64] ;  /* 0x0000000802046981 */ /* 0x004164000c1e1b00 */
[----:B------:R-:W2:Y:S01]  /*01a0*/  @P3 LDC.64 R26, c[0x0][0x3d0] ;  /* 0x0000f400ff1a3b82 */ /* 0x000ea20000000a00 */
[C---:B-1----:R-:W-:Y:S01]  /*01b0*/  @P0 IMAD.WIDE.U32 R20, R31.reuse, 0x8, R16 ;  /* 0x000000081f140825 */ /* 0x042fe200078e0010 */
[----:B------:R-:W-:-:S04]  /*01c0*/  @P0 IADD3 R31, PT, PT, R31, 0x100, RZ ;  /* 0x000001001f1f0810 */ /* 0x000fc80007ffe0ff */
[----:B------:R0:W5:Y:S02]  /*01d0*/  @P0 LDG.E.64 R6, desc[UR8][R20.64] ;  /* 0x0000000814060981 */ /* 0x000164000c1e1b00 */
[----:B------:R-:W1:Y:S01]  /*01e0*/  @P4 LDC.64 R28, c[0x0][0x3d0] ;  /* 0x0000f400ff1c4b82 */ /* 0x000e620000000a00 */
[C---:B----4-:R-:W-:Y:S01]  /*01f0*/  @P1 IMAD.WIDE.U32 R22, R31.reuse, 0x8, R22 ;  /* 0x000000081f161825 */ /* 0x050fe200078e0016 */
[----:B------:R-:W-:-:S04]  /*0200*/  @P1 IADD3 R31, PT, PT, R31, 0x100, RZ ;  /* 0x000001001f1f1810 */ /* 0x000fc80007ffe0ff */
[----:B------:R0:W5:Y:S02]  /*0210*/  @P1 LDG.E.64 R8, desc[UR8][R22.64] ;  /* 0x0000000816081981 */ /* 0x000164000c1e1b00 */
[----:B------:R-:W4:Y:S01]  /*0220*/  @P5 LDC.64 R16, c[0x0][0x3d0] ;  /* 0x0000f400ff105b82 */ /* 0x000f220000000a00 */
[C---:B---3--:R-:W-:Y:S01]  /*0230*/  @P2 IMAD.WIDE.U32 R24, R31.reuse, 0x8, R24 ;  /* 0x000000081f182825 */ /* 0x048fe200078e0018 */
[----:B------:R-:W-:-:S04]  /*0240*/  @P2 IADD3 R31, PT, PT, R31, 0x100, RZ ;  /* 0x000001001f1f2810 */ /* 0x000fc80007ffe0ff */
[----:B------:R0:W5:Y:S01]  /*0250*/  @P2 LDG.E.64 R10, desc[UR8][R24.64] ;  /* 0x00000008180a2981 */ /* 0x000162000c1e1b00 */
[C---:B--2---:R-:W-:Y:S01]  /*0260*/  @P3 IMAD.WIDE.U32 R26, R31.reuse, 0x8, R26 ;  /* 0x000000081f1a3825 */ /* 0x044fe200078e001a */
[----:B------:R-:W-:-:S04]  /*0270*/  @P3 IADD3 R31, PT, PT, R31, 0x100, RZ ;  /* 0x000001001f1f3810 */ /* 0x000fc80007ffe0ff */
[----:B------:R0:W5:Y:S01]  /*0280*/  @P3 LDG.E.64 R12, desc[UR8][R26.64] ;  /* 0x000000081a0c3981 */ /* 0x000162000c1e1b00 */
[C---:B-1----:R-:W-:Y:S01]  /*0290*/  @P4 IMAD.WIDE.U32 R28, R31.reuse, 0x8, R28 ;  /* 0x000000081f1c4825 */ /* 0x042fe200078e001c */
[----:B------:R-:W-:-:S04]  /*02a0*/  @P4 IADD3 R31, PT, PT, R31, 0x100, RZ ;  /* 0x000001001f1f4810 */ /* 0x000fc80007ffe0ff */
[----:B------:R0:W5:Y:S01]  /*02b0*/  @P4 LDG.E.64 R14, desc[UR8][R28.64] ;  /* 0x000000081c0e4981 */ /* 0x000162000c1e1b00 */
[----:B----4-:R-:W-:-:S05]  /*02c0*/  @P5 IMAD.WIDE.U32 R16, R31, 0x8, R16 ;  /* 0x000000081f105825 */ /* 0x010fca00078e0010 */
[----:B------:R0:W5:Y:S01]  /*02d0*/  @P5 LDG.E.64 R18, desc[UR8][R16.64] ;  /* 0x0000000810125981 */ /* 0x000162000c1e1b00 */
[----:B------:R-:W1:Y:S01]  /*02e0*/  S2UR UR4, SR_CTAID.X ;  /* 0x00000000000479c3 */ /* 0x000e620000002500 */
[----:B------:R-:W-:Y:S02]  /*02f0*/  CS2R R100, SRZ ;  /* 0x0000000000647805 */ /* 0x000fe4000001ff00 */
[----:B------:R-:W-:Y:S02]  /*0300*/  CS2R R102, SRZ ;  /* 0x0000000000667805 */ /* 0x000fe4000001ff00 */
[----:B------:R-:W-:Y:S02]  /*0310*/  CS2R R96, SRZ ;  /* 0x0000000000607805 */ /* 0x000fe4000001ff00 */
[----:B------:R-:W-:Y:S02]  /*0320*/  CS2R R98, SRZ ;  /* 0x0000000000627805 */ /* 0x000fe4000001ff00 */
[----:B------:R-:W-:-:S02]  /*0330*/  CS2R R92, SRZ ;  /* 0x00000000005c7805 */ /* 0x000fc4000001ff00 */
[----:B-1----:R-:W-:-:S04]  /*0340*/  MOV R31, UR4 ;  /* 0x00000004001f7c02 */ /* 0x002fc80008000f00 */
[----:B------:R-:W-:Y:S02]  /*0350*/  ISETP.GE.AND P6, PT, R31, UR5, PT ;  /* 0x000000051f007c0c */ /* 0x000fe4000bfc6270 */
[----:B------:R-:W-:Y:S02]  /*0360*/  CS2R R94, SRZ ;  /* 0x00000000005e7805 */ /* 0x000fe4000001ff00 */
[----:B------:R-:W-:Y:S02]  /*0370*/  CS2R R88, SRZ ;  /* 0x0000000000587805 */ /* 0x000fe4000001ff00 */
[----:B------:R-:W-:Y:S02]  /*0380*/  CS2R R90, SRZ ;  /* 0x00000000005a7805 */ /* 0x000fe4000001ff00 */
[----:B------:R-:W-:Y:S02]  /*0390*/  CS2R R84, SRZ ;  /* 0x0000000000547805 */ /* 0x000fe4000001ff00 */
[----:B------:R-:W-:-:S02]  /*03a0*/  CS2R R86, SRZ ;  /* 0x0000000000567805 */ /* 0x000fc4000001ff00 */
[----:B------:R-:W-:Y:S02]  /*03b0*/  CS2R R80, SRZ ;  /* 0x0000000000507805 */ /* 0x000fe4000001ff00 */
        /* <DEDUP_REMOVED lines=16> */
[----:B------:R-:W-:Y:S01]  /*04c0*/  CS2R R50, SRZ ;  /* 0x0000000000327805 */ /* 0x000fe2000001ff00 */
[----:B0-----:R-:W-:Y:S06]  /*04d0*/  @P6 BRA `(.L_x_0) ;  /* 0x0000006c00586947 */ /* 0x001fec0003800000 */
[----:B------:R-:W0:Y:S01]  /*04e0*/  LDC.64 R38, c[0x0][0x3e0] ;  /* 0x0000f800ff267b82 */ /* 0x000e220000000a00 */
[----:B-----5:R-:W-:Y:S02]  /*04f0*/  MOV R30, R4 ;  /* 0x00000004001e7202 */ /* 0x020fe40000000f00 */
[----:B------:R-:W-:Y:S02]  /*0500*/  CS2R R100, SRZ ;  /* 0x0000000000647805 */ /* 0x000fe4000001ff00 */
[----:B------:R-:W-:Y:S02]  /*0510*/  SHF.R.U64 R29, R4, 0x10, R5 ;  /* 0x00000010041d7819 */ /* 0x000fe40000001205 */
[----:B------:R-:W-:Y:S02]  /*0520*/  CS2R R102, SRZ ;  /* 0x0000000000667805 */ /* 0x000fe4000001ff00 */
[----:B------:R-:W-:Y:S02]  /*0530*/  MOV R28, R5 ;  /* 0x00000005001c7202 */ /* 0x000fe40000000f00 */
[----:B------:R-:W-:-:S02]  /*0540*/  CS2R R96, SRZ ;  /* 0x0000000000607805 */ /* 0x000fc4000001ff00 */
[----:B------:R-:W-:Y:S02]  /*0550*/  SHF.R.U32.HI R27, RZ, 0x10, R5 ;  /* 0x00000010ff1b7819 */ /* 0x000fe40000011605 */
[----:B------:R-:W-:Y:S02]  /*0560*/  CS2R R98, SRZ ;  /* 0x0000000000627805 */ /* 0x000fe4000001ff00 */
[----:B------:R-:W-:Y:S02]  /*0570*/  MOV R26, R6 ;  /* 0x00000006001a7202 */ /* 0x000fe40000000f00 */
[----:B------:R-:W-:Y:S02]  /*0580*/  CS2R R92, SRZ ;  /* 0x00000000005c7805 */ /* 0x000fe4000001ff00 */
[----:B------:R-:W-:Y:S02]  /*0590*/  SHF.R.U64 R25, R6, 0x10, R7 ;  /* 0x0000001006197819 */ /* 0x000fe40000001207 */
[----:B------:R-:W-:-:S02]  /*05a0*/  CS2R R94, SRZ ;  /* 0x00000000005e7805 */ /* 0x000fc4000001ff00 */
[----:B------:R-:W-:Y:S02]  /*05b0*/  MOV R24, R7 ;  /* 0x0000000700187202 */ /* 0x000fe40000000f00 */
[----:B------:R-:W-:Y:S02]  /*05c0*/  CS2R R88, SRZ ;  /* 0x0000000000587805 */ /* 0x000fe4000001ff00 */
[----:B------:R-:W-:Y:S02]  /*05d0*/  SHF.R.U32.HI R23, RZ, 0x10, R7 ;  /* 0x00000010ff177819 */ /* 0x000fe40000011607 */
[----:B------:R-:W-:Y:S02]  /*05e0*/  CS2R R90, SRZ ;  /* 0x00000000005a7805 */ /* 0x000fe4000001ff00 */
[----:B------:R-:W-:Y:S02]  /*05f0*/  SHF.R.U32.HI R2, RZ, 0x10, R9 ;  /* 0x00000010ff027819 */ /* 0x000fe40000011609 */
[----:B------:R-:W-:-:S02]  /*0600*/  CS2R R84, SRZ ;  /* 0x0000000000547805 */ /* 0x000fc4000001ff00 */
[----:B------:R-:W-:Y:S02]  /*0610*/  SHF.R.U32.HI R4, RZ, 0x10, R11 ;  /* 0x00000010ff047819 */ /* 0x000fe4000001160b */
[----:B------:R-:W-:Y:S02]  /*0620*/  CS2R R86, SRZ ;  /* 0x0000000000567805 */ /* 0x000fe4000001ff00 */
[----:B------:R-:W-:Y:S02]  /*0630*/  MOV R5, R12 ;  /* 0x0000000c00057202 */ /* 0x000fe40000000f00 */
[----:B------:R-:W-:Y:S02]  /*0640*/  CS2R R80, SRZ ;  /* 0x0000000000507805 */ /* 0x000fe4000001ff00 */
[----:B------:R-:W-:Y:S02]  /*0650*/  SHF.R.U64 R6, R12, 0x10, R13 ;  /* 0x000000100c067819 */ /* 0x000fe4000000120d */
[----:B------:R-:W-:-:S02]  /*0660*/  CS2R R82, SRZ ;  /* 0x0000000000527805 */ /* 0x000fc4000001ff00 */
[----:B0-----:R-:W-:Y:S02]  /*0670*/  ISETP.NE.U32.AND P0, PT, R38, RZ, PT ;  /* 0x000000ff2600720c */ /* 0x001fe40003f05070 */
[----:B------:R-:W-:Y:S02]  /*0680*/  CS2R R76, SRZ ;  /* 0x00000000004c7805 */ /* 0x000fe4000001ff00 */
[----:B------:R-:W-:Y:S02]  /*0690*/  MOV R7, R13 ;  /* 0x0000000d00077202 */ /* 0x000fe40000000f00 */
        /* <DEDUP_REMOVED lines=13> */
[----:B------:R-:W-:Y:S02]  /*0770*/  ISETP.NE.AND.EX P0, PT, R39, RZ, PT, P0 ;  /* 0x000000ff2700720c */ /* 0x000fe40003f05300 */
[----:B------:R-:W-:-:S02]  /*0780*/  CS2R R60, SRZ ;  /* 0x00000000003c7805 */ /* 0x000fc4000001ff00 */
[----:B------:R-:W-:Y:S02]  /*0790*/  MOV R22, R8 ;  /* 0x0000000800167202 */ /* 0x000fe40000000f00 */
[----:B------:R-:W-:Y:S02]  /*07a0*/  CS2R R62, SRZ ;  /* 0x00000000003e7805 */ /* 0x000fe4000001ff00 */
[----:B------:R-:W-:Y:S02]  /*07b0*/  SHF.R.U64 R21, R8, 0x10, R9 ;  /* 0x0000001008157819 */ /* 0x000fe40000001209 */
[----:B------:R-:W-:Y:S02]  /*07c0*/  CS2R R56, SRZ ;  /* 0x0000000000387805 */ /* 0x000fe4000001ff00 */
[----:B------:R-:W-:Y:S02]  /*07d0*/  MOV R20, R9 ;  /* 0x0000000900147202 */ /* 0x000fe40000000f00 */
[----:B------:R-:W-:-:S02]  /*07e0*/  CS2R R58, SRZ ;  /* 0x00000000003a7805 */ /* 0x000fc4000001ff00 */
[----:B------:R-:W-:Y:S02]  /*07f0*/  SHF.R.U64 R17, R10, 0x10, R11 ;  /* 0x000000100a117819 */ /* 0x000fe4000000120b */
[----:B------:R-:W-:Y:S02]  /*0800*/  CS2R R52, SRZ ;  /* 0x0000000000347805 */ /* 0x000fe4000001ff00 */
[----:B------:R-:W-:Y:S02]  /*0810*/  MOV R16, R11 ;  /* 0x0000000b00107202 */ /* 0x000fe40000000f00 */
[----:B------:R-:W-:Y:S02]  /*0820*/  CS2R R54, SRZ ;  /* 0x0000000000367805 */ /* 0x000fe4000001ff00 */
[----:B------:R-:W-:Y:S02]  /*0830*/  SHF.R.U32.HI R11, RZ, 0x10, R13 ;  /* 0x00000010ff0b7819 */ /* 0x000fe4000001160d */
[----:B------:R-:W-:-:S02]  /*0840*/  CS2R R48, SRZ ;  /* 0x0000000000307805 */ /* 0x000fc4000001ff00 */
[----:B------:R-:W-:Y:S02]  /*0850*/  MOV R10, R14 ;  /* 0x0000000e000a7202 */ /* 0x000fe40000000f00 */
[----:B------:R-:W-:Y:S02]  /*0860*/  CS2R R50, SRZ ;  /* 0x0000000000327805 */ /* 0x000fe4000001ff00 */
[----:B------:R-:W-:Y:S01]  /*0870*/  SHF.R.U64 R9, R14, 0x10, R15 ;  /* 0x000000100e097819 */ /* 0x000fe2000000120f */
[----:B------:R-:W-:Y:S01]  /*0880*/  UPLOP3.LUT UP1, UPT, UPT, UPT, UPT, 0x40, 0x4 ;  /* 0x000000000004789c */ /* 0x000fe20003f2e870 */
[----:B------:R-:W-:Y:S01]  /*0890*/  MOV R8, R15 ;  /* 0x0000000f00087202 */ /* 0x000fe20000000f00 */
[----:B------:R-:W0:Y:S01]  /*08a0*/  LDCU.U8 UR7, c[0x0][0x410] ;  /* 0x00008200ff0777ac */ /* 0x000e220008000000 */
[----:B------:R-:W-:Y:S02]  /*08b0*/  PRMT R19, R2, 0x7610, R19 ;  /* 0x0000761002137816 */ /* 0x000fe40000000013 */
[----:B------:R-:W-:Y:S01]  /*08c0*/  PRMT R15, R4, 0x7610, R15 ;  /* 0x00007610040f7816 */ /* 0x000fe2000000000f */
[----:B------:R-:W1:Y:S01]  /*08d0*/  LDCU UR12, c[0x0][0x400] ;  /* 0x00008000ff0c77ac */ /* 0x000e620008000800 */
[----:B------:R-:W-:-:S02]  /*08e0*/  PRMT R14, R5, 0x7610, R14 ;  /* 0x00007610050e7816 */ /* 0x000fc4000000000e */
[----:B------:R-:W-:Y:S01]  /*08f0*/  PRMT R13, R6, 0x7610, R13 ;  /* 0x00007610060d7816 */ /* 0x000fe2000000000d */
[----:B------:R-:W2:Y:S01]  /*0900*/  LDCU.64 UR10, c[0x0][0x438] ;  /* 0x00008700ff0a77ac */ /* 0x000ea20008000a00 */
[----:B------:R-:W-:Y:S02]  /*0910*/  PRMT R12, R7, 0x7610, R12 ;  /* 0x00007610070c7816 */ /* 0x000fe4000000000c */
[----:B------:R-:W-:Y:S01]  /*0920*/  P2R R0, PR, RZ, 0x1 ;  /* 0x00000001ff007803 */ /* 0x000fe20000000000 */
[----:B------:R-:W3:Y:S01]  /*0930*/  LDCU.64 UR14, c[0x0][0x478] ;  /* 0x00008f00ff0e77ac */ /* 0x000ee20008000a00 */
[----:B------:R-:W-:Y:S02]  /*0940*/  PRMT R18, R3, 0x7610, R18 ;  /* 0x0000761003127816 */ /* 0x000fe40000000012 */
[----:B------:R-:W-:Y:S02]  /*0950*/  PRMT R7, R33, 0x7610, R7 ;  /* 0x0000761021077816 */ /* 0x000fe40000000007 */
[----:B------:R-:W-:-:S02]  /*0960*/  PRMT R6, R34, 0x7610, R6 ;  /* 0x0000761022067816 */ /* 0x000fc40000000006 */
[----:B------:R-:W-:Y:S02]  /*0970*/  PRMT R5, R35, 0x7610, R5 ;  /* 0x0000761023057816 */ /* 0x000fe40000000005 */
[----:B------:R-:W-:Y:S02]  /*0980*/  PRMT R4, R36, 0x7610, R4 ;  /* 0x0000761024047816 */ /* 0x000fe40000000004 */
[----:B01----:R-:W-:-:S07]  /*0990*/  PRMT R2, R37, 0x7610, R2 ;  /* 0x0000761025027816 */ /* 0x003fce0000000002 */
.L_x_70:
[----:B------:R-:W0:Y:S01]  /*09a0*/  LDC.64 R106, c[0x0][0x3c0] ;  /* 0x0000f000ff6a7b82 */ /* 0x000e220000000a00 */
[----:B------:R-:W-:-:S07]  /*09b0*/  ISETP.NE.AND P0, PT, R0, RZ, PT ;  /* 0x000000ff0000720c */ /* 0x000fce0003f05270 */
[----:B------:R-:W1:Y:S08]  /*09c0*/  LDC R34, c[0x0][0x388] ;  /* 0x0000e200ff227b82 */ /* 0x000e700000000800 */
[----:B------:R-:W4:Y:S01]  /*09d0*/  @P0 LDC.64 R104, c[0x0][0x3e0] ;  /* 0x0000f800ff680b82 */ /* 0x000f220000000a00 */
[----:B0-----:R-:W-:-:S06]  /*09e0*/  IMAD.WIDE R106, R31, 0x4, R106 ;  /* 0x000000041f6a7825 */ /* 0x001fcc00078e026a */
[----:B------:R-:W2:Y:S01]  /*09f0*/  LDG.E R106, desc[UR8][R106.64] ;  /* 0x000000086a6a7981 */ /* 0x000ea2000c1e1900 */
[----:B------:R-:W0:Y:S01]  /*0a00*/  S2R R33, SR_TID.X ;  /* 0x0000000000217919 */ /* 0x000e220000002100 */
[C---:B----4-:R-:W-:Y:S02]  /*0a10*/  @P0 IMAD.WIDE R178, R31.reuse, 0x2, R104 ;  /* 0x000000021fb20825 */ /* 0x050fe400078e0268 */
[----:B------:R-:W4:Y:S02]  /*0a20*/  LDC.64 R104, c[0x0][0x3c8] ;  /* 0x0000f200ff687b82 */ /* 0x000f240000000a00 */
[----:B-1----:R-:W-:Y:S01]  /*0a30*/  IMAD R108, R31, R34, RZ ;  /* 0x000000221f6c7224 */ /* 0x002fe200078e02ff */
[C---:B------:R-:W-:Y:S01]  /*0a40*/  ISETP.GE.U32.AND P3, PT, R32.reuse, 0x100, PT ;  /* 0x000001002000780c */ /* 0x040fe20003f66070 */
[----:B------:R0:W5:Y:S01]  /*0a50*/  @P0 LDG.E.U16 R178, desc[UR8][R178.64] ;  /* 0x00000008b2b20981 */ /* 0x000162000c1e1500 */
[----:B------:R-:W-:Y:S02]  /*0a60*/  ISETP.NE.AND P4, PT, RZ, UR7, PT ;  /* 0x00000007ff007c0c */ /* 0x000fe4000bf85270 */
[----:B------:R-:W-:Y:S01]  /*0a70*/  SHF.R.S32.HI R109, RZ, 0x1f, R108 ;  /* 0x0000001fff6d7819 */ /* 0x000fe2000001146c */
[----:B------:R-:W-:Y:S01]  /*0a80*/  BSSY.RECONVERGENT B0, `(.L_x_1) ;  /* 0x0000049000007945 */ /* 0x000fe20003800200 */
[----:B------:R-:W-:Y:S01]  /*0a90*/  HFMA2 R113, -RZ, RZ, 0, 0 ;  /* 0x00000000ff717431 */ /* 0x000fe200000001ff */
[----:B------:R-:W-:-:S02]  /*0aa0*/  ISETP.GE.U32.AND P0, PT, R32, 0x200, PT ;  /* 0x000002002000780c */ /* 0x000fc40003f06070 */
[----:B------:R-:W-:Y:S02]  /*0ab0*/  LEA.HI R108, R109, R108, RZ, 0x2 ;  /* 0x0000006c6d6c7211 */ /* 0x000fe400078f10ff */
[C---:B------:R-:W-:Y:S02]  /*0ac0*/  ISETP.GE.U32.AND P1, PT, R32.reuse, 0x300, PT ;  /* 0x000003002000780c */ /* 0x040fe40003f26070 */
[----:B------:R-:W-:Y:S02]  /*0ad0*/  ISETP.GE.U32.AND P2, PT, R32, 0x400, PT ;  /* 0x000004002000780c */ /* 0x000fe40003f46070 */
[----:B------:R-:W-:Y:S01]  /*0ae0*/  P2R R175, PR, RZ, 0x8 ;  /* 0x00000008ffaf7803 */ /* 0x000fe20000000000 */
[----:B----4-:R-:W-:Y:S01]  /*0af0*/  IMAD.WIDE R104, R31, 0x4, R104 ;  /* 0x000000041f687825 */ /* 0x010fe200078e0268 */
[----:B0-----:R-:W-:Y:S02]  /*0b00*/  LEA.HI.SX32 R179, R108, R33, 0x1e ;  /* 0x000000216cb37211 */ /* 0x001fe400078ff2ff */
[----:B------:R-:W-:-:S02]  /*0b10*/  MOV R114, RZ ;  /* 0x000000ff00727202 */ /* 0x000fc40000000f00 */
[----:B------:R0:W5:Y:S01]  /*0b20*/  LDG.E R177, desc[UR8][R104.64] ;  /* 0x0000000868b17981 */ /* 0x000162000c1e1900 */
[----:B------:R-:W-:Y:S02]  /*0b30*/  MOV R115, R179 ;  /* 0x000000b300737202 */ /* 0x000fe40000000f00 */
[----:B0-----:R-:W-:Y:S02]  /*0b40*/  P2R R104, PR, RZ, 0x10 ;  /* 0x00000010ff687803 */ /* 0x001fe40000000000 */
[----:B--2---:R-:W-:Y:S01]  /*0b50*/  FSEL R112, R106, RZ, !P4 ;  /* 0x000000ff6a707208 */ /* 0x004fe20006000000 */
[----:B------:R-:W-:Y:S06]  /*0b60*/  @!P3 BRA `(.L_x_2) ;  /* 0x0000000000e8b947 */ /* 0x000fec0003800000 */
[----:B------:R-:W0:Y:S08]  /*0b70*/  LDC.64 R38, c[0x0][0x3a8] ;  /* 0x0000ea00ff267b82 */ /* 0x000e300000000a00 */
[----:B------:R-:W1:Y:S01]  /*0b80*/  LDC.64 R36, c[0x0][0x428] ;  /* 0x00010a00ff247b82 */ /* 0x000e620000000a00 */
[----:B0-----:R-:W-:-:S06]  /*0b90*/  IMAD.WIDE.U32 R38, R179, 0x8, R38 ;  /* 0x00000008b3267825 */ /* 0x001fcc00078e0026 */
[----:B------:R-:W2:Y:S01]  /*0ba0*/  LDG.E.64 R38, desc[UR8][R38.64] ;  /* 0x0000000826267981 */ /* 0x000ea2000c1e1b00 */
[----:B-1----:R-:W-:-:S06]  /*0bb0*/  IMAD.WIDE.U32 R36, R179, 0x8, R36 ;  /* 0x00000008b3247825 */ /* 0x002fcc00078e0024 */
[----:B------:R-:W4:Y:S01]  /*0bc0*/  LDG.E.64 R36, desc[UR8][R36.64] ;  /* 0x0000000824247981 */ /* 0x000f22000c1e1b00 */
[----:B------:R-:W-:-:S04]  /*0bd0*/  ISETP.NE.U32.AND P3, PT, RZ, UR10, PT ;  /* 0x0000000aff007c0c */ /* 0x000fc8000bf65070 */
[----:B------:R-:W-:-:S13]  /*0be0*/  ISETP.NE.AND.EX P3, PT, RZ, UR11, PT, P3 ;  /* 0x0000000bff007c0c */ /* 0x000fda000bf65330 */
[----:B------:R-:W0:Y:S01]  /*0bf0*/  @P3 LDC.64 R104, c[0x0][0x438] ;  /* 0x00010e00ff683b82 */ /* 0x000e220000000a00 */
[----:B------:R-:W-:Y:S02]  /*0c00*/  SHF.L.U32 R35, R30, 0x10, RZ ;  /* 0x000000101e237819 */ /* 0x000fe400000006ff */
[----:B------:R-:W-:Y:S01]  /*0c10*/  SHF.L.U32 R42, R28, 0x10, RZ ;  /* 0x000000101c2a7819 */ /* 0x000fe200000006ff */
[----:B0-----:R-:W-:-:S05]  /*0c20*/  @P3 IMAD.WIDE.U32 R104, R179, 0x8, R104 ;  /* 0x00000008b3683825 */ /* 0x001fca00078e0068 */
[----:B------:R0:W5:Y:S02]  /*0c30*/  @P3 LDG.E.64 R168, desc[UR8][R104.64] ;  /* 0x0000000868a83981 */ /* 0x000164000c1e1b00 */
[----:B0-----:R-:W-:Y:S02]  /*0c40*/  SHF.L.U32 R104, R27, 0x10, RZ ;  /* 0x000000101b687819 */ /* 0x001fe400000006ff */
[----:B------:R-:W-:Y:S02]  /*0c50*/  IADD3 R115, PT, PT, R179, 0x100, RZ ;  /* 0x00000100b3737810 */ /* 0x000fe40007ffe0ff */
[----:B--2---:R-:W-:Y:S02]  /*0c60*/  SHF.L.U32 R3, R38, 0x10, RZ ;  /* 0x0000001026037819 */ /* 0x004fe400000006ff */
[----:B------:R-:W-:Y:S02]  /*0c70*/  SHF.R.U32.HI R109, RZ, 0x10, R39 ;  /* 0x00000010ff6d7819 */ /* 0x000fe40000011627 */
[----:B----4-:R-:W-:-:S02]  /*0c80*/  MOV R40, R36 ;  /* 0x0000002400287202 */ /* 0x010fc40000000f00 */
[----:B------:R-:W-:Y:S01]  /*0c90*/  SHF.R.U64 R107, R36, 0x10, R37 ;  /* 0x00000010246b7819 */ /* 0x000fe20000001225 */
[----:B------:R-:W-:Y:S01]  /*0ca0*/  FADD.FTZ R36, -R112, R3 ;  /* 0x0000000370247221 */ /* 0x000fe20000010100 */
[----:B------:R-:W-:Y:S02]  /*0cb0*/  MOV R106, R37 ;  /* 0x00000025006a7202 */ /* 0x000fe40000000f00 */
[----:B------:R-:W-:Y:S02]  /*0cc0*/  SHF.R.U32.HI R108, RZ, 0x10, R37 ;  /* 0x00000010ff6c7819 */ /* 0x000fe40000011625 */
[----:B------:R-:W-:Y:S02]  /*0cd0*/  SHF.R.U64 R37, R38, 0x10, R39 ;  /* 0x0000001026257819 */ /* 0x000fe40000001227 */
[----:B------:R-:W-:Y:S01]  /*0ce0*/  SHF.L.U32 R39, R39, 0x10, RZ ;  /* 0x0000001027277819 */ /* 0x000fe200000006ff */
[----:B-----5:R-:W-:Y:S01]  /*0cf0*/  FMUL.FTZ R3, R177, R36 ;  /* 0x00000024b1037220 */ /* 0x020fe20000410000 */
[----:B------:R-:W-:-:S02]  /*0d00*/  SHF.L.U32 R40, R40, 0x10, RZ ;  /* 0x0000001028287819 */ /* 0x000fc400000006ff */
[----:B------:R-:W-:Y:S01]  /*0d10*/  SHF.L.U32 R37, R37, 0x10, RZ ;  /* 0x0000001025257819 */ /* 0x000fe200000006ff */
[----:B------:R-:W-:Y:S01]  /*0d20*/  FADD.FTZ R38, -R112, R39 ;  /* 0x0000002770267221 */ /* 0x000fe20000010100 */
[----:B------:R-:W-:Y:S01]  /*0d30*/  SHF.L.U32 R105, R106, 0x10, RZ ;  /* 0x000000106a697819 */ /* 0x000fe200000006ff */
[-C--:B------:R-:W-:Y:S01]  /*0d40*/  FMUL.FTZ R36, R35, R40.reuse ;  /* 0x0000002823247220 */ /* 0x080fe20000410000 */
[----:B------:R-:W-:Y:S01]  /*0d50*/  FADD.FTZ R72, R72, R40 ;  /* 0x0000002848487221 */ /* 0x000fe20000010000 */
[----:B------:R-:W-:Y:S01]  /*0d60*/  FFMA.FTZ R100, R3, R40, R100 ;  /* 0x0000002803647223 */ /* 0x000fe20000010064 */
[----:B------:R-:W-:Y:S01]  /*0d70*/  FADD.FTZ R40, -R112, R37 ;  /* 0x0000002570287221 */ /* 0x000fe20000010100 */
[----:B------:R-:W-:Y:S01]  /*0d80*/  FMUL.FTZ R35, R177, R38 ;  /* 0x00000026b1237220 */ /* 0x000fe20000410000 */
[-C--:B------:R-:W-:Y:S01]  /*0d90*/  FMUL.FTZ R38, R42, R105.reuse ;  /* 0x000000692a267220 */ /* 0x080fe20000410000 */
[----:B------:R-:W-:Y:S01]  /*0da0*/  SHF.L.U32 R39, R29, 0x10, RZ ;  /* 0x000000101d277819 */ /* 0x000fe200000006ff */
[----:B------:R-:W-:Y:S01]  /*0db0*/  FMUL.FTZ R40, R177, R40 ;  /* 0x00000028b1287220 */ /* 0x000fe20000410000 */
[----:B------:R-:W-:Y:S01]  /*0dc0*/  SHF.L.U32 R42, R107, 0x10, RZ ;  /* 0x000000106b2a7819 */ /* 0x000fe200000006ff */
[----:B------:R-:W-:Y:S01]  /*0dd0*/  FADD.FTZ R74, R74, R105 ;  /* 0x000000694a4a7221 */ /* 0x000fe20000010000 */
[----:B------:R-:W-:Y:S01]  /*0de0*/  SHF.L.U32 R108, R108, 0x10, RZ ;  /* 0x000000106c6c7819 */ /* 0x000fe200000006ff */
[----:B------:R-:W-:Y:S01]  /*0df0*/  FFMA.FTZ R102, R35, R105, R102 ;  /* 0x0000006923667223 */ /* 0x000fe20000010066 */
[----:B------:R-:W-:Y:S01]  /*0e00*/  SHF.L.U32 R107, R109, 0x10, RZ ;  /* 0x000000106d6b7819 */ /* 0x000fe200000006ff */
[-C--:B------:R-:W-:Y:S01]  /*0e10*/  FMUL.FTZ R37, R39, R42.reuse ;  /* 0x0000002a27257220 */ /* 0x080fe20000410000 */
[----:B------:R-:W-:Y:S01]  /*0e20*/  FADD.FTZ R73, R73, R42 ;  /* 0x0000002a49497221 */ /* 0x000fe20000010000 */
[----:B------:R-:W-:Y:S01]  /*0e30*/  FFMA.FTZ R101, R40, R42, R101 ;  /* 0x0000002a28657223 */ /* 0x000fe20000010065 */
[----:B------:R-:W-:Y:S01]  /*0e40*/  FADD.FTZ R42, RZ, R36 ;  /* 0x00000024ff2a7221 */ /* 0x000fe20000010000 */
[----:B------:R-:W-:Y:S01]  /*0e50*/  FFMA.FTZ R105, R3, R36, RZ ;  /* 0x0000002403697223 */ /* 0x000fe200000100ff */
[----:B------:R-:W-:Y:S01]  /*0e60*/  FADD.FTZ R106, -R112, R107 ;  /* 0x0000006b706a7221 */ /* 0x000fe20000010100 */
[----:B------:R-:W-:Y:S01]  /*0e70*/  FMUL.FTZ R39, R104, R108 ;  /* 0x0000006c68277220 */ /* 0x000fe20000410000 */
[----:B------:R-:W-:Y:S01]  /*0e80*/  FADD.FTZ R107, R42, R37 ;  /* 0x000000252a6b7221 */ /* 0x000fe20000010000 */
[----:B------:R-:W-:Y:S01]  /*0e90*/  FFMA.FTZ R104, R40, R37, R105 ;  /* 0x0000002528687223 */ /* 0x000fe20000010069 */
[----:B------:R-:W-:-:S02]  /*0ea0*/  FMUL.FTZ R42, R177, R106 ;  /* 0x0000006ab12a7220 */ /* 0x000fc40000410000 */
[----:B------:R-:W-:Y:S01]  /*0eb0*/  FADD.FTZ R106, R107, R38 ;  /* 0x000000266b6a7221 */ /* 0x000fe20000010000 */
[----:B------:R-:W-:Y:S01]  /*0ec0*/  FFMA.FTZ R104, R35, R38, R104 ;  /* 0x0000002623687223 */ /* 0x000fe20000010068 */
[----:B------:R-:W-:Y:S01]  /*0ed0*/  FADD.FTZ R75, R75, R108 ;  /* 0x0000006c4b4b7221 */ /* 0x000fe20000010000 */
[----:B------:R-:W-:Y:S01]  /*0ee0*/  FFMA.FTZ R103, R42, R108, R103 ;  /* 0x0000006c2a677223 */ /* 0x000fe20000010067 */
[----:B------:R-:W-:Y:S01]  /*0ef0*/  FADD.FTZ R113, R106, R39 ;  /* 0x000000276a717221 */ /* 0x000fe20000010000 */
[----:B------:R-:W-:-:S07]  /*0f00*/  FFMA.FTZ R114, R42, R39, R104 ;  /* 0x000000272a727223 */ /* 0x000fce0000010068 */
.L_x_2:
[----:B---3--:R-:W-:Y:S05]  /*0f10*/  BSYNC.RECONVERGENT B0 ;  /* 0x0000000000007941 */ /* 0x008fea0003800200 */
.L_x_1:
[----:B------:R-:W-:Y:S04]  /*0f20*/  BSSY.RECONVERGENT B0, `(.L_x_3) ;  /* 0x000003c000007945 */ /* 0x000fe80003800200 */
[----:B------:R-:W-:Y:S05]  /*0f30*/  @!P0 BRA `(.L_x_4) ;  /* 0x0000000000e88947 */ /* 0x000fea0003800000 */
[----:B------:R-:W0:Y:S08]  /*0f40*/  LDC.64 R44, c[0x0][0x3a8] ;  /* 0x0000ea00ff2c7b82 */ /* 0x000e300000000a00 */
[----:B------:R-:W1:Y:S01]  /*0f50*/  LDC.64 R104, c[0x0][0x428] ;  /* 0x00010a00ff687b82 */ /* 0x000e620000000a00 */
[----:B0-----:R-:W-:-:S06]  /*0f60*/  IMAD.WIDE.U32 R46, R115, 0x8, R44 ;  /* 0x00000008732e7825 */ /* 0x001fcc00078e002c */
[----:B------:R-:W2:Y:S01]  /*0f70*/  LDG.E.64 R46, desc[UR8][R46.64] ;  /* 0x000000082e2e7981 */ /* 0x000ea2000c1e1b00 */
[----:B-1----:R-:W-:-:S05]  /*0f80*/  IMAD.WIDE.U32 R104, R115, 0x8, R104 ;  /* 0x0000000873687825 */ /* 0x002fca00078e0068 */
[----:B------:R0:W3:Y:S01]  /*0f90*/  LDG.E.64 R44, desc[UR8][R104.64] ;  /* 0x00000008682c7981 */ /* 0x0000e2000c1e1b00 */
[----:B------:R-:W-:-:S04]  /*0fa0*/  ISETP.NE.U32.AND P3, PT, RZ, UR10, PT ;  /* 0x0000000aff007c0c */ /* 0x000fc8000bf65070 */
[----:B------:R-:W-:-:S13]  /*0fb0*/  ISETP.NE.AND.EX P3, PT, RZ, UR11, PT, P3 ;  /* 0x0000000bff007c0c */ /* 0x000fda000bf65330 */
[----:B------:R-:W1:Y:S01]  /*0fc0*/  @P3 LDC.64 R106, c[0x0][0x438] ;  /* 0x00010e00ff6a3b82 */ /* 0x000e620000000a00 */
[----:B------:R-:W-:Y:S02]  /*0fd0*/  SHF.L.U32 R43, R26, 0x10, RZ ;  /* 0x000000101a2b7819 */ /* 0x000fe400000006ff */
[----:B0-----:R-:W-:Y:S01]  /*0fe0*/  SHF.L.U32 R104, R24, 0x10, RZ ;  /* 0x0000001018687819 */ /* 0x001fe200000006ff */
[----:B-1----:R-:W-:-:S05]  /*0ff0*/  @P3 IMAD.WIDE.U32 R106, R115, 0x8, R106 ;  /* 0x00000008736a3825 */ /* 0x002fca00078e006a */
[----:B------:R0:W5:Y:S02]  /*1000*/  @P3 LDG.E.64 R166, desc[UR8][R106.64] ;  /* 0x000000086aa63981 */ /* 0x000164000c1e1b00 */
[----:B0-----:R-:W-:Y:S02]  /*1010*/  SHF.L.U32 R106, R23, 0x10, RZ ;  /* 0x00000010176a7819 */ /* 0x001fe400000006ff */
[----:B------:R-:W-:Y:S02]  /*1020*/  IADD3 R115, PT, PT, R115, 0x100, RZ ;  /* 0x0000010073737810 */ /* 0x000fe40007ffe0ff */
[----:B--2---:R-:W-:Y:S02]  /*1030*/  SHF.L.U32 R41, R46, 0x10, RZ ;  /* 0x000000102e297819 */ /* 0x004fe400000006ff */
[----:B------:R-:W-:Y:S02]  /*1040*/  SHF.R.U32.HI R105, RZ, 0x10, R47 ;  /* 0x00000010ff697819 */ /* 0x000fe4000001162f */
[----:B---3--:R-:W-:-:S02]  /*1050*/  SHF.R.U64 R111, R44, 0x10, R45 ;  /* 0x000000102c6f7819 */ /* 0x008fc4000000122d */
[----:B------:R-:W-:Y:S02]  /*1060*/  MOV R109, R45 ;  /* 0x0000002d006d7202 */ /* 0x000fe40000000f00 */
[----:B------:R-:W-:Y:S02]  /*1070*/  SHF.R.U32.HI R110, RZ, 0x10, R45 ;  /* 0x00000010ff6e7819 */ /* 0x000fe4000001162d */
[----:B------:R-:W-:Y:S02]  /*1080*/  MOV R108, R44 ;  /* 0x0000002c006c7202 */ /* 0x000fe40000000f00 */
[----:B------:R-:W-:Y:S02]  /*1090*/  SHF.R.U64 R45, R46, 0x10, R47 ;  /* 0x000000102e2d7819 */ /* 0x000fe4000000122f */
[----:B------:R-:W-:Y:S01]  /*10a0*/  SHF.L.U32 R47, R47, 0x10, RZ ;  /* 0x000000102f2f7819 */ /* 0x000fe200000006ff */
[----:B------:R-:W-:Y:S01]  /*10b0*/  FADD.FTZ R44, -R112, R41 ;  /* 0x00000029702c7221 */ /* 0x000fe20000010100 */
[----:B------:R-:W-:-:S02]  /*10c0*/  SHF.L.U32 R108, R108, 0x10, RZ ;  /* 0x000000106c6c7819 */ /* 0x000fc400000006ff */
[----:B------:R-:W-:Y:S01]  /*10d0*/  SHF.L.U32 R45, R45, 0x10, RZ ;  /* 0x000000102d2d7819 */ /* 0x000fe200000006ff */
[C---:B------:R-:W-:Y:S01]  /*10e0*/  FADD.FTZ R46, -R112.reuse, R47 ;  /* 0x0000002f702e7221 */ /* 0x040fe20000010100 */
[----:B------:R-:W-:Y:S01]  /*10f0*/  SHF.L.U32 R109, R109, 0x10, RZ ;  /* 0x000000106d6d7819 */ /* 0x000fe200000006ff */
[----:B-----5:R-:W-:Y:S01]  /*1100*/  FMUL.FTZ R41, R177, R44 ;  /* 0x0000002cb1297220 */ /* 0x020fe20000410000 */
[----:B------:R-:W-:Y:S01]  /*1110*/  FMUL.FTZ R44, R43, R108 ;  /* 0x0000006c2b2c7220 */ /* 0x000fe20000410000 */
[----:B------:R-:W-:Y:S01]  /*1120*/  FADD.FTZ R120, -R112, R45 ;  /* 0x0000002d70787221 */ /* 0x000fe20000010100 */
[----:B------:R-:W-:Y:S01]  /*1130*/  FMUL.FTZ R43, R177, R46 ;  /* 0x0000002eb12b7220 */ /* 0x000fe20000410000 */
[----:B------:R-:W-:Y:S01]  /*1140*/  FMUL.FTZ R46, R104, R109 ;  /* 0x0000006d682e7220 */ /* 0x000fe20000410000 */
[----:B------:R-:W-:Y:S01]  /*1150*/  SHF.L.U32 R47, R25, 0x10, RZ ;  /* 0x00000010192f7819 */ /* 0x000fe200000006ff */
[----:B------:R-:W-:Y:S01]  /*1160*/  FMUL.FTZ R120, R177, R120 ;  /* 0x00000078b1787220 */ /* 0x000fe20000410000 */
[----:B------:R-:W-:-:S02]  /*1170*/  SHF.L.U32 R104, R111, 0x10, RZ ;  /* 0x000000106f687819 */ /* 0x000fc400000006ff */
[----:B------:R-:W-:Y:S01]  /*1180*/  SHF.L.U32 R107, R105, 0x10, RZ ;  /* 0x00000010696b7819 */ /* 0x000fe200000006ff */
[----:B------:R-:W-:Y:S02]  /*1190*/  FFMA.FTZ R105, R41, R44, R114 ;  /* 0x0000002c29697223 */ /* 0x000fe40000010072 */
[-C--:B------:R-:W-:Y:S01]  /*11a0*/  FMUL.FTZ R45, R47, R104.reuse ;  /* 0x000000682f2d7220 */ /* 0x080fe20000410000 */
[----:B------:R-:W-:Y:S01]  /*11b0*/  FADD.FTZ R69, R69, R104 ;  /* 0x0000006845457221 */ /* 0x000fe20000010000 */
[----:B------:R-:W-:Y:S01]  /*11c0*/  FFMA.FTZ R97, R120, R104, R97 ;  /* 0x0000006878617223 */ /* 0x000fe20000010061 */
[----:B------:R-:W-:Y:S01]  /*11d0*/  FADD.FTZ R104, R113, R44 ;  /* 0x0000002c71687221 */ /* 0x000fe20000010000 */
[----:B------:R-:W-:Y:S01]  /*11e0*/  FADD.FTZ R68, R68, R108 ;  /* 0x0000006c44447221 */ /* 0x000fe20000010000 */
[----:B------:R-:W-:Y:S01]  /*11f0*/  FFMA.FTZ R96, R41, R108, R96 ;  /* 0x0000006c29607223 */ /* 0x000fe20000010060 */
[----:B------:R-:W-:Y:S01]  /*1200*/  SHF.L.U32 R108, R110, 0x10, RZ ;  /* 0x000000106e6c7819 */ /* 0x000fe200000006ff */
[----:B------:R-:W-:Y:S01]  /*1210*/  FADD.FTZ R122, -R112, R107 ;  /* 0x0000006b707a7221 */ /* 0x000fe20000010100 */
[----:B------:R-:W-:Y:S01]  /*1220*/  FADD.FTZ R107, R104, R45 ;  /* 0x0000002d686b7221 */ /* 0x000fe20000010000 */
[----:B------:R-:W-:-:S02]  /*1230*/  FFMA.FTZ R104, R120, R45, R105 ;  /* 0x0000002d78687223 */ /* 0x000fc40000010069 */
[----:B------:R-:W-:Y:S01]  /*1240*/  FMUL.FTZ R47, R106, R108 ;  /* 0x0000006c6a2f7220 */ /* 0x000fe20000410000 */
[----:B------:R-:W-:Y:S01]  /*1250*/  FMUL.FTZ R122, R177, R122 ;  /* 0x0000007ab17a7220 */ /* 0x000fe20000410000 */
[----:B------:R-:W-:Y:S01]  /*1260*/  FADD.FTZ R106, R107, R46 ;  /* 0x0000002e6b6a7221 */ /* 0x000fe20000010000 */
[C---:B------:R-:W-:Y:S01]  /*1270*/  FFMA.FTZ R104, R43.reuse, R46, R104 ;  /* 0x0000002e2b687223 */ /* 0x040fe20000010068 */
[----:B------:R-:W-:Y:S01]  /*1280*/  FADD.FTZ R70, R70, R109 ;  /* 0x0000006d46467221 */ /* 0x000fe20000010000 */
[----:B------:R-:W-:Y:S01]  /*1290*/  FFMA.FTZ R98, R43, R109, R98 ;  /* 0x0000006d2b627223 */ /* 0x000fe20000010062 */
[----:B------:R-:W-:Y:S01]  /*12a0*/  FADD.FTZ R71, R71, R108 ;  /* 0x0000006c47477221 */ /* 0x000fe20000010000 */
[----:B------:R-:W-:Y:S01]  /*12b0*/  FFMA.FTZ R99, R122, R108, R99 ;  /* 0x0000006c7a637223 */ /* 0x000fe20000010063 */
[----:B------:R-:W-:Y:S01]  /*12c0*/  FADD.FTZ R113, R106, R47 ;  /* 0x0000002f6a717221 */ /* 0x000fe20000010000 */
[----:B------:R-:W-:-:S07]  /*12d0*/  FFMA.FTZ R114, R122, R47, R104 ;  /* 0x0000002f7a727223 */ /* 0x000fce0000010068 */
.L_x_4:
[----:B------:R-:W-:Y:S05]  /*12e0*/  BSYNC.RECONVERGENT B0 ;  /* 0x0000000000007941 */ /* 0x000fea0003800200 */
.L_x_3:
[----:B------:R-:W-:Y:S04]  /*12f0*/  BSSY.RECONVERGENT B0, `(.L_x_5) ;  /* 0x000003c000007945 */ /* 0x000fe80003800200 */
[----:B------:R-:W-:Y:S05]  /*1300*/  @!P1 BRA `(.L_x_6) ;  /* 0x0000000000e89947 */ /* 0x000fea0003800000 */
[----:B------:R-:W0:Y:S08]  /*1310*/  LDC.64 R108, c[0x0][0x428] ;  /* 0x00010a00ff6c7b82 */ /* 0x000e300000000a00 */
[----:B------:R-:W1:Y:S01]  /*1320*/  LDC.64 R104, c[0x0][0x3a8] ;  /* 0x0000ea00ff687b82 */ /* 0x000e620000000a00 */
[----:B------:R-:W-:-:S04]  /*1330*/  ISETP.NE.U32.AND P3, PT, RZ, UR10, PT ;  /* 0x0000000aff007c0c */ /* 0x000fc8000bf65070 */
[----:B------:R-:W-:Y:S01]  /*1340*/  ISETP.NE.AND.EX P3, PT, RZ, UR11, PT, P3 ;  /* 0x0000000bff007c0c */ /* 0x000fe2000bf65330 */
[----:B0-----:R-:W-:-:S12]  /*1350*/  IMAD.WIDE.U32 R108, R115, 0x8, R108 ;  /* 0x00000008736c7825 */ /* 0x001fd800078e006c */
[----:B------:R-:W0:Y:S01]  /*1360*/  @P3 LDC.64 R110, c[0x0][0x438] ;  /* 0x00010e00ff6e3b82 */ /* 0x000e220000000a00 */
[C---:B-1----:R-:W-:Y:S02]  /*1370*/  IMAD.WIDE.U32 R106, R115.reuse, 0x8, R104 ;  /* 0x00000008736a7825 */ /* 0x042fe400078e0068 */
[----:B------:R-:W2:Y:S04]  /*1380*/  LDG.E.64 R104, desc[UR8][R108.64] ;  /* 0x000000086c687981 */ /* 0x000ea8000c1e1b00 */
[----:B------:R-:W3:Y:S01]  /*1390*/  LDG.E.64 R106, desc[UR8][R106.64] ;  /* 0x000000086a6a7981 */ /* 0x000ee2000c1e1b00 */
[----:B0-----:R-:W-:-:S05]  /*13a0*/  @P3 IMAD.WIDE.U32 R110, R115, 0x8, R110 ;  /* 0x00000008736e3825 */ /* 0x001fca00078e006e */
[----:B------:R0:W5:Y:S01]  /*13b0*/  @P3 LDG.E.64 R164, desc[UR8][R110.64] ;  /* 0x000000086ea43981 */ /* 0x000162000c1e1b00 */
[----:B------:R-:W-:Y:S02]  /*13c0*/  SHF.L.U32 R124, R22, 0x10, RZ ;  /* 0x00000010167c7819 */ /* 0x000fe400000006ff */
[----:B------:R-:W-:Y:S02]  /*13d0*/  SHF.L.U32 R125, R21, 0x10, RZ ;  /* 0x00000010157d7819 */ /* 0x000fe400000006ff */
[----:B------:R-:W-:Y:S02]  /*13e0*/  SHF.L.U32 R126, R20, 0x10, RZ ;  /* 0x00000010147e7819 */ /* 0x000fe400000006ff */
[----:B------:R-:W-:Y:S02]  /*13f0*/  SHF.L.U32 R127, R19, 0x10, RZ ;  /* 0x00000010137f7819 */ /* 0x000fe400000006ff */
[----:B------:R-:W-:Y:S02]  /*1400*/  IADD3 R115, PT, PT, R115, 0x100, RZ ;  /* 0x0000010073737810 */ /* 0x000fe40007ffe0ff */
[----:B--2---:R-:W-:-:S02]  /*1410*/  MOV R116, R104 ;  /* 0x0000006800747202 */ /* 0x004fc40000000f00 */
[--C-:B------:R-:W-:Y:S02]  /*1420*/  SHF.R.U64 R104, R104, 0x10, R105.reuse ;  /* 0x0000001068687819 */ /* 0x100fe40000001269 */
[----:B------:R-:W-:Y:S02]  /*1430*/  MOV R117, R105 ;  /* 0x0000006900757202 */ /* 0x000fe40000000f00 */
[----:B------:R-:W-:Y:S02]  /*1440*/  SHF.R.U32.HI R118, RZ, 0x10, R105 ;  /* 0x00000010ff767819 */ /* 0x000fe40000011669 */
[C---:B---3--:R-:W-:Y:S02]  /*1450*/  SHF.L.U32 R105, R106.reuse, 0x10, RZ ;  /* 0x000000106a697819 */ /* 0x048fe400000006ff */
[--C-:B------:R-:W-:Y:S02]  /*1460*/  SHF.R.U64 R106, R106, 0x10, R107.reuse ;  /* 0x000000106a6a7819 */ /* 0x100fe4000000126b */
[----:B------:R-:W-:Y:S01]  /*1470*/  SHF.R.U32.HI R109, RZ, 0x10, R107 ;  /* 0x00000010ff6d7819 */ /* 0x000fe2000001166b */
[----:B------:R-:W-:Y:S01]  /*1480*/  FADD.FTZ R108, -R112, R105 ;  /* 0x00000069706c7221 */ /* 0x000fe20000010100 */
[----:B------:R-:W-:-:S02]  /*1490*/  SHF.L.U32 R105, R116, 0x10, RZ ;  /* 0x0000001074697819 */ /* 0x000fc400000006ff */
[----:B------:R-:W-:Y:S01]  /*14a0*/  SHF.L.U32 R107, R107, 0x10, RZ ;  /* 0x000000106b6b7819 */ /* 0x000fe200000006ff */
[----:B-----5:R-:W-:Y:S01]  /*14b0*/  FMUL.FTZ R121, R177, R108 ;  /* 0x0000006cb1797220 */ /* 0x020fe20000410000 */
[----:B------:R-:W-:Y:S01]  /*14c0*/  SHF.L.U32 R104, R104, 0x10, RZ ;  /* 0x0000001068687819 */ /* 0x000fe200000006ff */
[-C--:B------:R-:W-:Y:S01]  /*14d0*/  FMUL.FTZ R124, R124, R105.reuse ;  /* 0x000000697c7c7220 */ /* 0x080fe20000410000 */
[----:B------:R-:W-:Y:S01]  /*14e0*/  FADD.FTZ R64, R64, R105 ;  /* 0x0000006940407221 */ /* 0x000fe20000010000 */
[----:B------:R-:W-:Y:S01]  /*14f0*/  FFMA.FTZ R92, R121, R105, R92 ;  /* 0x00000069795c7223 */ /* 0x000fe2000001005c */
[----:B------:R-:W-:Y:S01]  /*1500*/  SHF.L.U32 R105, R106, 0x10, RZ ;  /* 0x000000106a697819 */ /* 0x000fe200000006ff */
[C---:B------:R-:W-:Y:S01]  /*1510*/  FADD.FTZ R108, -R112.reuse, R107 ;  /* 0x0000006b706c7221 */ /* 0x040fe20000010100 */
[----:B------:R-:W-:Y:S01]  /*1520*/  FMUL.FTZ R125, R125, R104 ;  /* 0x000000687d7d7220 */ /* 0x000fe20000410000 */
[----:B------:R-:W-:Y:S01]  /*1530*/  FADD.FTZ R65, R65, R104 ;  /* 0x0000006841417221 */ /* 0x000fe20000010000 */
[----:B------:R-:W-:Y:S01]  /*1540*/  SHF.L.U32 R117, R117, 0x10, RZ ;  /* 0x0000001075757819 */ /* 0x000fe200000006ff */
[----:B------:R-:W-:Y:S01]  /*1550*/  FADD.FTZ R128, -R112, R105 ;  /* 0x0000006970807221 */ /* 0x000fe20000010100 */
[----:B------:R-:W-:Y:S01]  /*1560*/  SHF.L.U32 R109, R109, 0x10, RZ ;  /* 0x000000106d6d7819 */ /* 0x000fe200000006ff */
[----:B------:R-:W-:Y:S01]  /*1570*/  FFMA.FTZ R105, R121, R124, R114 ;  /* 0x0000007c79697223 */ /* 0x000fe20000010072 */
[C---:B------:R-:W-:Y:S01]  /*1580*/  FMUL.FTZ R123, R177.reuse, R108 ;  /* 0x0000006cb17b7220 */ /* 0x040fe20000410000 */
[----:B------:R-:W-:Y:S01]  /*1590*/  FMUL.FTZ R128, R177, R128 ;  /* 0x00000080b1807220 */ /* 0x000fe20000410000 */
[----:B------:R-:W-:Y:S01]  /*15a0*/  SHF.L.U32 R108, R118, 0x10, RZ ;  /* 0x00000010766c7819 */ /* 0x000fe200000006ff */
[----:B------:R-:W-:Y:S01]  /*15b0*/  FMUL.FTZ R126, R126, R117 ;  /* 0x000000757e7e7220 */ /* 0x000fe20000410000 */
[----:B------:R-:W-:Y:S01]  /*15c0*/  FADD.FTZ R130, -R112, R109 ;  /* 0x0000006d70827221 */ /* 0x000fe20000010100 */
[----:B------:R-:W-:Y:S01]  /*15d0*/  FFMA.FTZ R93, R128, R104, R93 ;  /* 0x00000068805d7223 */ /* 0x000fe2000001005d */
[----:B------:R-:W-:Y:S01]  /*15e0*/  FADD.FTZ R104, R113, R124 ;  /* 0x0000007c71687221 */ /* 0x000fe20000010000 */
[----:B------:R-:W-:Y:S01]  /*15f0*/  FMUL.FTZ R127, R127, R108 ;  /* 0x0000006c7f7f7220 */ /* 0x000fe20000410000 */
[----:B------:R-:W-:Y:S01]  /*1600*/  FMUL.FTZ R130, R177, R130 ;  /* 0x00000082b1827220 */ /* 0x000fe20000410000 */
[----:B------:R-:W-:Y:S01]  /*1610*/  FADD.FTZ R66, R66, R117 ;  /* 0x0000007542427221 */ /* 0x000fe20000010000 */
[----:B------:R-:W-:Y:S01]  /*1620*/  FADD.FTZ R107, R104, R125 ;  /* 0x0000007d686b7221 */ /* 0x000fe20000010000 */
[----:B------:R-:W-:Y:S01]  /*1630*/  FFMA.FTZ R104, R128, R125, R105 ;  /* 0x0000007d80687223 */ /* 0x000fe20000010069 */
[----:B------:R-:W-:Y:S01]  /*1640*/  FFMA.FTZ R94, R123, R117, R94 ;  /* 0x000000757b5e7223 */ /* 0x000fe2000001005e */
[----:B------:R-:W-:Y:S01]  /*1650*/  FADD.FTZ R67, R67, R108 ;  /* 0x0000006c43437221 */ /* 0x000fe20000010000 */
[----:B------:R-:W-:Y:S01]  /*1660*/  FADD.FTZ R106, R107, R126 ;  /* 0x0000007e6b6a7221 */ /* 0x000fe20000010000 */
[----:B------:R-:W-:Y:S01]  /*1670*/  FFMA.FTZ R104, R123, R126, R104 ;  /* 0x0000007e7b687223 */ /* 0x000fe20000010068 */
[----:B------:R-:W-:-:S02]  /*1680*/  FFMA.FTZ R95, R130, R108, R95 ;  /* 0x0000006c825f7223 */ /* 0x000fc4000001005f */
[----:B------:R-:W-:Y:S01]  /*1690*/  FADD.FTZ R113, R106, R127 ;  /* 0x0000007f6a717221 */ /* 0x000fe20000010000 */
[----:B0-----:R-:W-:-:S07]  /*16a0*/  FFMA.FTZ R114, R130, R127, R104 ;  /* 0x0000007f82727223 */ /* 0x001fce0000010068 */
.L_x_6:
[----:B------:R-:W-:Y:S05]  /*16b0*/  BSYNC.RECONVERGENT B0 ;  /* 0x0000000000007941 */ /* 0x000fea0003800200 */
.L_x_5:
        /* <DEDUP_REMOVED lines=60> */
.L_x_8:
[----:B------:R-:W-:Y:S05]  /*1a80*/  BSYNC.RECONVERGENT B0 ;  /* 0x0000000000007941 */ /* 0x000fea0003800200 */
.L_x_7:
[----:B------:R-:W-:Y:S01]  /*1a90*/  ISETP.GE.U32.AND P3, PT, R32, 0x500, PT ;  /* 0x000005002000780c */ /* 0x000fe20003f66070 */
[----:B------:R-:W-:-:S12]  /*1aa0*/  BSSY.RECONVERGENT B0, `(.L_x_9) ;  /* 0x000003c000007945 */ /* 0x000fd80003800200 */
[----:B------:R-:W-:Y:S05]  /*1ab0*/  @!P3 BRA `(.L_x_10) ;  /* 0x0000000000e8b947 */ /* 0x000fea0003800000 */
[----:B------:R-:W-:Y:S01]  /*1ac0*/  ISETP.NE.U32.AND P4, PT, RZ, UR10, PT ;  /* 0x0000000aff007c0c */ /* 0x000fe2000bf85070 */
[----:B------:R-:W0:Y:S03]  /*1ad0*/  LDC.64 R106, c[0x0][0x428] ;  /* 0x00010a00ff6a7b82 */ /* 0x000e260000000a00 */
[----:B------:R-:W-:-:S13]  /*1ae0*/  ISETP.NE.AND.EX P4, PT, RZ, UR11, PT, P4 ;  /* 0x0000000bff007c0c */ /* 0x000fda000bf85340 */
[----:B------:R-:W1:Y:S02]  /*1af0*/  @P4 LDC.64 R104, c[0x0][0x438] ;  /* 0x00010e00ff684b82 */ /* 0x000e640000000a00 */
[----:B-1----:R-:W-:-:S06]  /*1b00*/  @P4 IMAD.WIDE.U32 R108, R115, 0x8, R104 ;  /* 0x00000008736c4825 */ /* 0x002fcc00078e0068 */
[----:B------:R-:W1:Y:S01]  /*1b10*/  LDC.64 R104, c[0x0][0x3a8] ;  /* 0x0000ea00ff687b82 */ /* 0x000e620000000a00 */
[C---:B0-----:R-:W-:Y:S01]  /*1b20*/  IMAD.WIDE.U32 R106, R115.reuse, 0x8, R106 ;  /* 0x00000008736a7825 */ /* 0x041fe200078e006a */
[----:B------:R0:W5:Y:S05]  /*1b30*/  @P4 LDG.E.64 R160, desc[UR8][R108.64] ;  /* 0x000000086ca04981 */ /* 0x00016a000c1e1b00 */
[----:B------:R-:W2:Y:S01]  /*1b40*/  LDG.E.64 R106, desc[UR8][R106.64] ;  /* 0x000000086a6a7981 */ /* 0x000ea2000c1e1b00 */
[----:B-1----:R-:W-:-:S06]  /*1b50*/  IMAD.WIDE.U32 R104, R115, 0x8, R104 ;  /* 0x0000000873687825 */ /* 0x002fcc00078e0068 */
[----:B------:R-:W3:Y:S01]  /*1b60*/  LDG.E.64 R104, desc[UR8][R104.64] ;  /* 0x0000000868687981 */ /* 0x000ee2000c1e1b00 */
[----:B------:R-:W-:Y:S02]  /*1b70*/  SHF.L.U32 R140, R14, 0x10, RZ ;  /* 0x000000100e8c7819 */ /* 0x000fe400000006ff */
[----:B------:R-:W-:Y:S02]  /*1b80*/  SHF.L.U32 R141, R13, 0x10, RZ ;  /* 0x000000100d8d7819 */ /* 0x000fe400000006ff */
[----:B------:R-:W-:Y:S02]  /*1b90*/  SHF.L.U32 R142, R12, 0x10, RZ ;  /* 0x000000100c8e7819 */ /* 0x000fe400000006ff */
[----:B------:R-:W-:Y:S02]  /*1ba0*/  SHF.L.U32 R143, R11, 0x10, RZ ;  /* 0x000000100b8f7819 */ /* 0x000fe400000006ff */
[----:B------:R-:W-:Y:S02]  /*1bb0*/  IADD3 R115, PT, PT, R115, 0x100, RZ ;  /* 0x0000010073737810 */ /* 0x000fe40007ffe0ff */
[----:B--2---:R-:W-:-:S02]  /*1bc0*/  MOV R110, R106 ;  /* 0x0000006a006e7202 */ /* 0x004fc40000000f00 */
[----:B------:R-:W-:Y:S02]  /*1bd0*/  SHF.R.U64 R117, R106, 0x10, R107 ;  /* 0x000000106a757819 */ /* 0x000fe4000000126b */
[C---:B---3--:R-:W-:Y:S02]  /*1be0*/  SHF.L.U32 R119, R104.reuse, 0x10, RZ ;  /* 0x0000001068777819 */ /* 0x048fe400000006ff */
[----:B0-----:R-:W-:-:S03]  /*1bf0*/  SHF.R.U64 R108, R104, 0x10, R105 ;  /* 0x00000010686c7819 */ /* 0x001fc60000001269 */
[----:B------:R-:W-:Y:S01]  /*1c00*/  FADD.FTZ R106, -R112, R119 ;  /* 0x00000077706a7221 */ /* 0x000fe20000010100 */
[----:B------:R-:W-:Y:S02]  /*1c10*/  SHF.R.U32.HI R109, RZ, 0x10, R105 ;  /* 0x00000010ff6d7819 */ /* 0x000fe40000011669 */
[----:B------:R-:W-:Y:S01]  /*1c20*/  SHF.L.U32 R139, R105, 0x10, RZ ;  /* 0x00000010698b7819 */ /* 0x000fe200000006ff */
[----:B-----5:R-:W-:Y:S01]  /*1c30*/  FMUL.FTZ R137, R177, R106 ;  /* 0x0000006ab1897220 */ /* 0x020fe20000410000 */
[----:B------:R-:W-:-:S05]  /*1c40*/  SHF.L.U32 R105, R110, 0x10, RZ ;  /* 0x000000106e697819 */ /* 0x000fca00000006ff */
[-C--:B------:R-:W-:Y:S01]  /*1c50*/  FMUL.FTZ R140, R140, R105.reuse ;  /* 0x000000698c8c7220 */ /* 0x080fe20000410000 */
[----:B------:R-:W-:Y:S01]  /*1c60*/  FADD.FTZ R56, R56, R105 ;  /* 0x0000006938387221 */ /* 0x000fe20000010000 */
[----:B------:R-:W-:Y:S01]  /*1c70*/  FFMA.FTZ R84, R137, R105, R84 ;  /* 0x0000006989547223 */ /* 0x000fe20000010054 */
[----:B------:R-:W-:Y:S01]  /*1c80*/  SHF.L.U32 R105, R108, 0x10, RZ ;  /* 0x000000106c697819 */ /* 0x000fe200000006ff */
[----:B------:R-:W-:-:S04]  /*1c90*/  FADD.FTZ R104, -R112, R139 ;  /* 0x0000008b70687221 */ /* 0x000fc80000010100 */
[----:B------:R-:W-:Y:S01]  /*1ca0*/  FADD.FTZ R144, -R112, R105 ;  /* 0x0000006970907221 */ /* 0x000fe20000010100 */
[----:B------:R-:W-:Y:S01]  /*1cb0*/  FMUL.FTZ R139, R177, R104 ;  /* 0x00000068b18b7220 */ /* 0x000fe20000410000 */
[----:B------:R-:W-:Y:S02]  /*1cc0*/  SHF.L.U32 R104, R117, 0x10, RZ ;  /* 0x0000001075687819 */ /* 0x000fe400000006ff */
[----:B------:R-:W-:Y:S01]  /*1cd0*/  FMUL.FTZ R144, R177, R144 ;  /* 0x00000090b1907220 */ /* 0x000fe20000410000 */
[----:B------:R-:W-:Y:S02]  /*1ce0*/  MOV R111, R107 ;  /* 0x0000006b006f7202 */ /* 0x000fe40000000f00 */
[-C--:B------:R-:W-:Y:S01]  /*1cf0*/  FMUL.FTZ R141, R141, R104.reuse ;  /* 0x000000688d8d7220 */ /* 0x080fe20000410000 */
[----:B------:R-:W-:Y:S01]  /*1d00*/  FADD.FTZ R57, R57, R104 ;  /* 0x0000006839397221 */ /* 0x000fe20000010000 */
[----:B------:R-:W-:Y:S01]  /*1d10*/  FFMA.FTZ R85, R144, R104, R85 ;  /* 0x0000006890557223 */ /* 0x000fe20000010055 */
[----:B------:R-:W-:Y:S01]  /*1d20*/  SHF.R.U32.HI R116, RZ, 0x10, R107 ;  /* 0x00000010ff747819 */ /* 0x000fe2000001166b */
[----:B------:R-:W-:Y:S01]  /*1d30*/  FADD.FTZ R104, R113, R140 ;  /* 0x0000008c71687221 */ /* 0x000fe20000010000 */
[----:B------:R-:W-:Y:S01]  /*1d40*/  SHF.L.U32 R111, R111, 0x10, RZ ;  /* 0x000000106f6f7819 */ /* 0x000fe200000006ff */
[----:B------:R-:W-:Y:S01]  /*1d50*/  FFMA.FTZ R105, R137, R140, R114 ;  /* 0x0000008c89697223 */ /* 0x000fe20000010072 */
[----:B------:R-:W-:Y:S01]  /*1d60*/  SHF.L.U32 R109, R109, 0x10, RZ ;  /* 0x000000106d6d7819 */ /* 0x000fe200000006ff */
[----:B------:R-:W-:Y:S01]  /*1d70*/  FADD.FTZ R107, R104, R141 ;  /* 0x0000008d686b7221 */ /* 0x000fe20000010000 */
[----:B------:R-:W-:Y:S01]  /*1d80*/  SHF.L.U32 R108, R116, 0x10, RZ ;  /* 0x00000010746c7819 */ /* 0x000fe200000006ff */
[----:B------:R-:W-:Y:S01]  /*1d90*/  FMUL.FTZ R142, R142, R111 ;  /* 0x0000006f8e8e7220 */ /* 0x000fe20000410000 */
[----:B------:R-:W-:Y:S01]  /*1da0*/  FFMA.FTZ R104, R144, R141, R105 ;  /* 0x0000008d90687223 */ /* 0x000fe20000010069 */
[----:B------:R-:W-:-:S02]  /*1db0*/  FADD.FTZ R146, -R112, R109 ;  /* 0x0000006d70927221 */ /* 0x000fc40000010100 */
[----:B------:R-:W-:Y:S01]  /*1dc0*/  FMUL.FTZ R143, R143, R108 ;  /* 0x0000006c8f8f7220 */ /* 0x000fe20000410000 */
[----:B------:R-:W-:Y:S01]  /*1dd0*/  FADD.FTZ R106, R107, R142 ;  /* 0x0000008e6b6a7221 */ /* 0x000fe20000010000 */
[----:B------:R-:W-:Y:S01]  /*1de0*/  FMUL.FTZ R146, R177, R146 ;  /* 0x00000092b1927220 */ /* 0x000fe20000410000 */
[C---:B------:R-:W-:Y:S01]  /*1df0*/  FFMA.FTZ R104, R139.reuse, R142, R104 ;  /* 0x0000008e8b687223 */ /* 0x040fe20000010068 */
[----:B------:R-:W-:Y:S01]  /*1e00*/  FADD.FTZ R58, R58, R111 ;  /* 0x0000006f3a3a7221 */ /* 0x000fe20000010000 */
[----:B------:R-:W-:Y:S01]  /*1e10*/  FFMA.FTZ R86, R139, R111, R86 ;  /* 0x0000006f8b567223 */ /* 0x000fe20000010056 */
[----:B------:R-:W-:Y:S01]  /*1e20*/  FADD.FTZ R59, R59, R108 ;  /* 0x0000006c3b3b7221 */ /* 0x000fe20000010000 */
[----:B------:R-:W-:Y:S01]  /*1e30*/  FFMA.FTZ R87, R146, R108, R87 ;  /* 0x0000006c92577223 */ /* 0x000fe20000010057 */
[----:B------:R-:W-:Y:S01]  /*1e40*/  FADD.FTZ R113, R106, R143 ;  /* 0x0000008f6a717221 */ /* 0x000fe20000010000 */
[----:B------:R-:W-:-:S07]  /*1e50*/  FFMA.FTZ R114, R146, R143, R104 ;  /* 0x0000008f92727223 */ /* 0x000fce0000010068 */
.L_x_10:
[----:B------:R-:W-:Y:S05]  /*1e60*/  BSYNC.RECONVERGENT B0 ;  /* 0x0000000000007941 */ /* 0x000fea0003800200 */
.L_x_9:
        /* <DEDUP_REMOVED lines=61> */
.L_x_12:
[----:B------:R-:W-:Y:S05]  /*2240*/  BSYNC.RECONVERGENT B0 ;  /* 0x0000000000007941 */ /* 0x000fea0003800200 */
.L_x_11:
[----:B------:R-:W-:Y:S01]  /*2250*/  ISETP.GE.U32.AND P5, PT, R32, 0x700, PT ;  /* 0x000007002000780c */ /* 0x000fe20003fa6070 */
[----:B------:R-:W-:-:S12]  /*2260*/  BSSY.RECONVERGENT B0, `(.L_x_13) ;  /* 0x000003b000007945 */ /* 0x000fd80003800200 */
[----:B------:R-:W-:Y:S05]  /*2270*/  @!P5 BRA `(.L_x_14) ;  /* 0x0000000000e4d947 */ /* 0x000fea0003800000 */
[----:B------:R-:W0:Y:S01]  /*2280*/  LDC.64 R104, c[0x0][0x3a8] ;  /* 0x0000ea00ff687b82 */ /* 0x000e220000000a00 */
[----:B------:R-:W-:-:S04]  /*2290*/  ISETP.NE.U32.AND P6, PT, RZ, UR10, PT ;  /* 0x0000000aff007c0c */ /* 0x000fc8000bfc5070 */
[----:B------:R-:W-:-:S03]  /*22a0*/  ISETP.NE.AND.EX P6, PT, RZ, UR11, PT, P6 ;  /* 0x0000000bff007c0c */ /* 0x000fc6000bfc5360 */
[----:B------:R-:W1:Y:S10]  /*22b0*/  LDC.64 R106, c[0x0][0x428] ;  /* 0x00010a00ff6a7b82 */ /* 0x000e740000000a00 */
[----:B------:R-:W2:Y:S01]  /*22c0*/  @P6 LDC.64 R108, c[0x0][0x438] ;  /* 0x00010e00ff6c6b82 */ /* 0x000ea20000000a00 */
[----:B0-----:R-:W-:-:S06]  /*22d0*/  IMAD.WIDE.U32 R104, R115, 0x8, R104 ;  /* 0x0000000873687825 */ /* 0x001fcc00078e0068 */
[----:B------:R-:W3:Y:S01]  /*22e0*/  LDG.E.64 R104, desc[UR8][R104.64] ;  /* 0x0000000868687981 */ /* 0x000ee2000c1e1b00 */
[----:B-1----:R-:W-:-:S06]  /*22f0*/  IMAD.WIDE.U32 R106, R115, 0x8, R106 ;  /* 0x00000008736a7825 */ /* 0x002fcc00078e006a */
[----:B------:R-:W4:Y:S01]  /*2300*/  LDG.E.64 R106, desc[UR8][R106.64] ;  /* 0x000000086a6a7981 */ /* 0x000f22000c1e1b00 */
[----:B--2---:R-:W-:-:S05]  /*2310*/  @P6 IMAD.WIDE.U32 R108, R115, 0x8, R108 ;  /* 0x00000008736c6825 */ /* 0x004fca00078e006c */
[----:B------:R0:W5:Y:S01]  /*2320*/  @P6 LDG.E.64 R156, desc[UR8][R108.64] ;  /* 0x000000086c9c6981 */ /* 0x000162000c1e1b00 */
[----:B------:R-:W-:Y:S02]  /*2330*/  SHF.L.U32 R170, R6, 0x10, RZ ;  /* 0x0000001006aa7819 */ /* 0x000fe400000006ff */
[----:B------:R-:W-:Y:S02]  /*2340*/  SHF.L.U32 R171, R5, 0x10, RZ ;  /* 0x0000001005ab7819 */ /* 0x000fe400000006ff */
[----:B------:R-:W-:Y:S02]  /*2350*/  SHF.L.U32 R172, R4, 0x10, RZ ;  /* 0x0000001004ac7819 */ /* 0x000fe400000006ff */
[----:B------:R-:W-:Y:S02]  /*2360*/  SHF.L.U32 R173, R2, 0x10, RZ ;  /* 0x0000001002ad7819 */ /* 0x000fe400000006ff */
[----:B---3--:R-:W-:Y:S02]  /*2370*/  SHF.L.U32 R111, R105, 0x10, RZ ;  /* 0x00000010696f7819 */ /* 0x008fe400000006ff */
[----:B0-----:R-:W-:-:S02]  /*2380*/  SHF.R.U64 R108, R104, 0x10, R105 ;  /* 0x00000010686c7819 */ /* 0x001fc40000001269 */
[----:B------:R-:W-:Y:S02]  /*2390*/  SHF.L.U32 R109, R104, 0x10, RZ ;  /* 0x00000010686d7819 */ /* 0x000fe400000006ff */
[----:B----4-:R-:W-:Y:S02]  /*23a0*/  MOV R110, R106 ;  /* 0x0000006a006e7202 */ /* 0x010fe40000000f00 */
[----:B------:R-:W-:Y:S01]  /*23b0*/  SHF.R.U64 R118, R106, 0x10, R107 ;  /* 0x000000106a767819 */ /* 0x000fe2000000126b */
[C---:B------:R-:W-:Y:S01]  /*23c0*/  FADD.FTZ R106, -R112.reuse, R111 ;  /* 0x0000006f706a7221 */ /* 0x040fe20000010100 */
[----:B------:R-:W-:Y:S02]  /*23d0*/  MOV R115, R107 ;  /* 0x0000006b00737202 */ /* 0x000fe40000000f00 */
[----:B------:R-:W-:Y:S02]  /*23e0*/  SHF.R.U32.HI R116, RZ, 0x10, R107 ;  /* 0x00000010ff747819 */ /* 0x000fe4000001166b */
[----:B------:R-:W-:Y:S01]  /*23f0*/  SHF.R.U32.HI R117, RZ, 0x10, R105 ;  /* 0x00000010ff757819 */ /* 0x000fe20000011669 */
[----:B------:R-:W-:Y:S01]  /*2400*/  FADD.FTZ R104, -R112, R109 ;  /* 0x0000006d70687221 */ /* 0x000fe20000010100 */
[----:B------:R-:W-:-:S02]  /*2410*/  SHF.L.U32 R107, R108, 0x10, RZ ;  /* 0x000000106c6b7819 */ /* 0x000fc400000006ff */
[----:B------:R-:W-:Y:S01]  /*2420*/  SHF.L.U32 R105, R110, 0x10, RZ ;  /* 0x000000106e697819 */ /* 0x000fe200000006ff */
[C---:B-----5:R-:W-:Y:S01]  /*2430*/  FMUL.FTZ R155, R177.reuse, R106 ;  /* 0x0000006ab19b7220 */ /* 0x060fe20000410000 */
[----:B------:R-:W-:Y:S01]  /*2440*/  SHF.L.U32 R106, R118, 0x10, RZ ;  /* 0x00000010766a7819 */ /* 0x000fe200000006ff */
[----:B------:R-:W-:Y:S01]  /*2450*/  FADD.FTZ R174, -R112, R107 ;  /* 0x0000006b70ae7221 */ /* 0x000fe20000010100 */
[----:B------:R-:W-:Y:S01]  /*2460*/  FMUL.FTZ R153, R177, R104 ;  /* 0x00000068b1997220 */ /* 0x000fe20000410000 */
[-C--:B------:R-:W-:Y:S01]  /*2470*/  FMUL.FTZ R170, R170, R105.reuse ;  /* 0x00000069aaaa7220 */ /* 0x080fe20000410000 */
[----:B------:R-:W-:Y:S01]  /*2480*/  SHF.L.U32 R117, R117, 0x10, RZ ;  /* 0x0000001075757819 */ /* 0x000fe200000006ff */
[----:B------:R-:W-:Y:S01]  /*2490*/  FMUL.FTZ R171, R171, R106 ;  /* 0x0000006aabab7220 */ /* 0x000fe20000410000 */
[----:B------:R-:W-:Y:S01]  /*24a0*/  SHF.L.U32 R115, R115, 0x10, RZ ;  /* 0x0000001073737819 */ /* 0x000fe200000006ff */
[----:B------:R-:W-:Y:S01]  /*24b0*/  FMUL.FTZ R174, R177, R174 ;  /* 0x000000aeb1ae7220 */ /* 0x000fe20000410000 */
[----:B------:R-:W-:Y:S01]  /*24c0*/  FADD.FTZ R104, R113, R170 ;  /* 0x000000aa71687221 */ /* 0x000fe20000010000 */
[C---:B------:R-:W-:Y:S01]  /*24d0*/  FFMA.FTZ R114, R153.reuse, R170, R114 ;  /* 0x000000aa99727223 */ /* 0x040fe20000010072 */
[----:B------:R-:W-:Y:S01]  /*24e0*/  FADD.FTZ R48, R48, R105 ;  /* 0x0000006930307221 */ /* 0x000fe20000010000 */
[----:B------:R-:W-:Y:S01]  /*24f0*/  FFMA.FTZ R76, R153, R105, R76 ;  /* 0x00000069994c7223 */ /* 0x000fe2000001004c */
[----:B------:R-:W-:Y:S01]  /*2500*/  SHF.L.U32 R108, R116, 0x10, RZ ;  /* 0x00000010746c7819 */ /* 0x000fe200000006ff */
[----:B------:R-:W-:Y:S01]  /*2510*/  FADD.FTZ R176, -R112, R117 ;  /* 0x0000007570b07221 */ /* 0x000fe20000010100 */
[----:B------:R-:W-:Y:S01]  /*2520*/  FMUL.FTZ R172, R172, R115 ;  /* 0x00000073acac7220 */ /* 0x000fe20000410000 */
[----:B------:R-:W-:Y:S01]  /*2530*/  FADD.FTZ R105, R104, R171 ;  /* 0x000000ab68697221 */ /* 0x000fe20000010000 */
[----:B------:R-:W-:Y:S01]  /*2540*/  FFMA.FTZ R114, R174, R171, R114 ;  /* 0x000000abae727223 */ /* 0x000fe20000010072 */
        /* <DEDUP_REMOVED lines=9> */
[----:B------:R-:W-:Y:S01]  /*25e0*/  FFMA.FTZ R79, R176, R108, R79 ;  /* 0x0000006cb04f7223 */ /* 0x000fe2000001004f */
[----:B------:R-:W-:Y:S01]  /*25f0*/  FADD.FTZ R113, R104, R173 ;  /* 0x000000ad68717221 */ /* 0x000fe20000010000 */
[----:B------:R-:W-:-:S07]  /*2600*/  FFMA.FTZ R114, R176, R173, R114 ;  /* 0x000000adb0727223 */ /* 0x000fce0000010072 */
.L_x_14:
[----:B------:R-:W-:Y:S05]  /*2610*/  BSYNC.RECONVERGENT B0 ;  /* 0x0000000000007941 */ /* 0x000fea0003800200 */
.L_x_13:
[----:B------:R-:W0:Y:S01]  /*2620*/  SHFL.DOWN PT, R104, R113, 0x10, 0x1f ;  /* 0x0a001f0071687f89 */ /* 0x000e2200000e0000 */
[----:B------:R-:W-:Y:S01]  /*2630*/  LOP3.LUT P6, RZ, R33, 0x1f, RZ, 0xc0, !PT ;  /* 0x0000001f21ff7812 */ /* 0x000fe200078cc0ff */
[----:B------:R-:W-:Y:S02]  /*2640*/  BSSY.RECONVERGENT B0, `(.L_x_15) ;  /* 0x000001d000007945 */ /* 0x000fe40003800200 */
[----:B------:R-:W1:Y:S01]  /*2650*/  SHFL.DOWN PT, R105, R114, 0x10, 0x1f ;  /* 0x0a001f0072697f89 */ /* 0x000e6200000e0000 */
[----:B0-----:R-:W-:Y:S01]  /*2660*/  FADD.FTZ R104, R104, R113 ;  /* 0x0000007168687221 */ /* 0x001fe20000010000 */
[----:B-1----:R-:W-:-:S04]  /*2670*/  FADD.FTZ R105, R105, R114 ;  /* 0x0000007269697221 */ /* 0x002fc80000010000 */
[----:B------:R-:W0:Y:S04]  /*2680*/  SHFL.DOWN PT, R107, R104, 0x8, 0x1f ;  /* 0x09001f00686b7f89 */ /* 0x000e2800000e0000 */
        /* <DEDUP_REMOVED lines=14> */
[----:B-1----:R-:W-:Y:S01]  /*2770*/  FADD.FTZ R105, R110, R105 ;  /* 0x000000696e697221 */ /* 0x002fe20000010000 */
[----:B------:R-:W-:Y:S06]  /*2780*/  @P6 BRA `(.L_x_16) ;  /* 0x0000000000206947 */ /* 0x000fec0003800000 */
[----:B------:R-:W0:Y:S01]  /*2790*/  S2UR UR5, SR_CgaCtaId ;  /* 0x00000000000579c3 */ /* 0x000e220000008800 */
[----:B------:R-:W-:Y:S01]  /*27a0*/  UMOV UR4, 0x400 ;  /* 0x0000040000047882 */ /* 0x000fe20000000000 */
[----:B------:R-:W-:-:S04]  /*27b0*/  SHF.R.U32.HI R106, RZ, 0x2, R33 ;  /* 0x00000002ff6a7819 */ /* 0x000fc80000011621 */
[----:B------:R-:W-:Y:S01]  /*27c0*/  LOP3.LUT R106, R106, 0x38, RZ, 0xc0, !PT ;  /* 0x000000386a6a7812 */ /* 0x000fe200078ec0ff */
[----:B0-----:R-:W-:-:S04]  /*27d0*/  ULEA UR4, UR5, UR4, 0x18 ;  /* 0x0000000405047291 */ /* 0x001fc8000f8ec0ff */
[----:B------:R-:W-:Y:S02]  /*27e0*/  UIADD3 UR5, UPT, UPT, UR4, 0x7040, URZ ;  /* 0x0000704004057890 */ /* 0x000fe4000fffe0ff */
[----:B------:R-:W-:-:S09]  /*27f0*/  @!UP1 UIADD3 UR5, UPT, UPT, UR4, 0x7000, URZ ;  /* 0x0000700004059890 */ /* 0x000fd2000fffe0ff */
[----:B------:R0:W-:Y:S03]  /*2800*/  STS.64 [R106+UR5], R104 ;  /* 0x000000686a007988 */ /* 0x0001e60008000a05 */
.L_x_16:
[----:B------:R-:W-:Y:S05]  /*2810*/  BSYNC.RECONVERGENT B0 ;  /* 0x0000000000007941 */ /* 0x000fea0003800200 */
.L_x_15:
[----:B------:R-:W1:Y:S08]  /*2820*/  S2UR UR5, SR_CgaCtaId ;  /* 0x00000000000579c3 */ /* 0x000e700000008800 */
[----:B------:R-:W-:Y:S01]  /*2830*/  BAR.SYNC.DEFER_BLOCKING 0x0 ;  /* 0x0000000000007b1d */ /* 0x000fe20000010000 */
[----:B------:R-:W-:Y:S01]  /*2840*/  UISETP.NE.U32.AND UP0, UPT, UR10, URZ, UPT ;  /* 0x000000ff0a00728c */ /* 0x000fe2000bf05070 */
[----:B------:R-:W-:-:S02]  /*2850*/  ISETP.NE.AND P6, PT, R0, RZ, PT ;  /* 0x000000ff0000720c */ /* 0x000fc40003fc5270 */
[----:B------:R-:W-:Y:S01]  /*2860*/  P2R R180, PR, RZ, 0x1 ;  /* 0x00000001ffb47803 */ /* 0x000fe20000000000 */
[----:B------:R-:W-:Y:S01]  /*2870*/  UISETP.NE.AND.EX UP0, UPT, UR11, URZ, UPT, UP0 ;  /* 0x000000ff0b00728c */ /* 0x000fe2000bf05300 */
[----:B------:R-:W-:Y:S01]  /*2880*/  ISETP.NE.AND P0, PT, RZ, UR7, PT ;  /* 0x00000007ff007c0c */ /* 0x000fe2000bf05270 */
[----:B------:R-:W-:Y:S01]  /*2890*/  UMOV UR4, 0x400 ;  /* 0x0000040000047882 */ /* 0x000fe20000000000 */
[----:B------:R-:W-:Y:S01]  /*28a0*/  BSSY.RECONVERGENT B0, `(.L_x_17) ;  /* 0x0000494000007945 */ /* 0x000fe20003800200 */
[----:B-1----:R-:W-:-:S04]  /*28b0*/  ULEA UR4, UR5, UR4, 0x18 ;  /* 0x0000000405047291 */ /* 0x002fc8000f8ec0ff */
[----:B------:R-:W-:Y:S02]  /*28c0*/  UIADD3 UR5, UPT, UPT, UR4, 0x7040, URZ ;  /* 0x0000704004057890 */ /* 0x000fe4000fffe0ff */
[----:B------:R-:W-:Y:S02]  /*28d0*/  @!UP1 UIADD3 UR5, UPT, UPT, UR4, 0x7000, URZ ;  /* 0x0000700004059890 */ /* 0x000fe4000fffe0ff */
[----:B------:R-:W-:Y:S02]  /*28e0*/  UIADD3 UR6, UPT, UPT, UR4, 0x7050, URZ ;  /* 0x0000705004067890 */ /* 0x000fe4000fffe0ff */
[----:B------:R-:W-:-:S05]  /*28f0*/  @!UP1 UIADD3 UR6, UPT, UPT, UR4, 0x7010, URZ ;  /* 0x0000701004069890 */ /* 0x000fca000fffe0ff */
[----:B0-----:R-:W0:Y:S01]  /*2900*/  LDS.128 R104, [UR5] ;  /* 0x00000005ff687984 */ /* 0x001e220008000c00 */
[----:B------:R-:W-:Y:S02]  /*2910*/  UIADD3 UR5, UPT, UPT, UR4, 0x7060, URZ ;  /* 0x0000706004057890 */ /* 0x000fe4000fffe0ff */
[----:B------:R-:W-:Y:S01]  /*2920*/  @!UP1 UIADD3 UR5, UPT, UPT, UR4, 0x7020, URZ ;  /* 0x0000702004059890 */ /* 0x000fe2000fffe0ff */
[----:B------:R-:W1:Y:S01]  /*2930*/  LDS.128 R108, [UR6] ;  /* 0x00000006ff6c7984 */ /* 0x000e620008000c00 */
[----:B------:R-:W-:Y:S02]  /*2940*/  UIADD3 UR6, UPT, UPT, UR4, 0x7070, URZ ;  /* 0x0000707004067890 */ /* 0x000fe4000fffe0ff */
[----:B------:R-:W-:-:S05]  /*2950*/  @!UP1 UIADD3 UR6, UPT, UPT, UR4, 0x7030, URZ ;  /* 0x0000703004069890 */ /* 0x000fca000fffe0ff */
[----:B------:R-:W2:Y:S04]  /*2960*/  LDS.128 R112, [UR5] ;  /* 0x00000005ff707984 */ /* 0x000ea80008000c00 */
[----:B------:R-:W3:Y:S01]  /*2970*/  LDS.128 R116, [UR6] ;  /* 0x00000006ff747984 */ /* 0x000ee20008000c00 */
[----:B0-----:R-:W-:Y:S01]  /*2980*/  FADD.FTZ R181, RZ, R104 ;  /* 0x00000068ffb57221 */ /* 0x001fe20000010000 */
[----:B------:R-:W-:-:S03]  /*2990*/  FADD.FTZ R104, RZ, R105 ;  /* 0x00000069ff687221 */ /* 0x000fc60000010000 */
[----:B------:R-:W-:Y:S01]  /*29a0*/  FADD.FTZ R181, R106, R181 ;  /* 0x000000b56ab57221 */ /* 0x000fe20000010000 */
[----:B------:R-:W-:-:S03]  /*29b0*/  FADD.FTZ R104, R107, R104 ;  /* 0x000000686b687221 */ /* 0x000fc60000010000 */
[----:B-1----:R-:W-:Y:S01]  /*29c0*/  FADD.FTZ R181, R181, R108 ;  /* 0x0000006cb5b57221 */ /* 0x002fe20000010000 */
[----:B------:R-:W-:-:S03]  /*29d0*/  FADD.FTZ R104, R104, R109 ;  /* 0x0000006d68687221 */ /* 0x000fc60000010000 */
[----:B------:R-:W-:Y:S01]  /*29e0*/  FADD.FTZ R181, R110, R181 ;  /* 0x000000b56eb57221 */ /* 0x000fe20000010000 */
[----:B------:R-:W-:-:S03]  /*29f0*/  FADD.FTZ R104, R111, R104 ;  /* 0x000000686f687221 */ /* 0x000fc60000010000 */
[----:B--2---:R-:W-:Y:S01]  /*2a00*/  FADD.FTZ R181, R181, R112 ;  /* 0x00000070b5b57221 */ /* 0x004fe20000010000 */
[----:B------:R-:W-:Y:S01]  /*2a10*/  FADD.FTZ R104, R104, R113 ;  /* 0x0000007168687221 */ /* 0x000fe20000010000 */
[----:B------:R-:W-:Y:S01]  /*2a20*/  HFMA2 R113, -RZ, RZ, 1.875, 0 ;  /* 0x3f800000ff717431 */ /* 0x000fe200000001ff */
[----:B-----5:R-:W-:Y:S01]  /*2a30*/  @P6 SHF.L.U32 R113, R178, 0x10, RZ ;  /* 0x00000010b2716819 */ /* 0x020fe200000006ff */
[----:B------:R-:W-:Y:S01]  /*2a40*/  FADD.FTZ R181, R114, R181 ;  /* 0x000000b572b57221 */ /* 0x000fe20000010000 */
[----:B------:R-:W-:-:S03]  /*2a50*/  FADD.FTZ R104, R115, R104 ;  /* 0x0000006873687221 */ /* 0x000fc60000010000 */
[----:B---3--:R-:W-:Y:S01]  /*2a60*/  FADD.FTZ R181, R181, R116 ;  /* 0x00000074b5b57221 */ /* 0x008fe20000010000 */
[----:B------:R-:W-:-:S03]  /*2a70*/  FADD.FTZ R104, R104, R117 ;  /* 0x0000007568687221 */ /* 0x000fc60000010000 */
[----:B------:R-:W-:Y:S01]  /*2a80*/  FADD.FTZ R118, R118, R181 ;  /* 0x000000b576767221 */ /* 0x000fe20000010000 */
[----:B------:R-:W-:-:S03]  /*2a90*/  FADD.FTZ R104, R119, R104 ;  /* 0x0000006877687221 */ /* 0x000fc60000010000 */
[----:B------:R-:W-:Y:S01]  /*2aa0*/  FMUL.FTZ R112, R118, UR12 ;  /* 0x0000000c76707c20 */ /* 0x000fe20008410000 */
[----:B------:R-:W-:-:S04]  /*2ab0*/  FMUL.FTZ R115, R104, UR12 ;  /* 0x0000000c68737c20 */ /* 0x000fc80008410000 */
[----:B------:R-:W-:Y:S02]  /*2ac0*/  FSEL R112, R112, RZ, !P0 ;  /* 0x000000ff70707208 */ /* 0x000fe40004000000 */
[----:B------:R-:W-:Y:S01]  /*2ad0*/  ISETP.NE.AND P0, PT, R180, RZ, PT ;  /* 0x000000ffb400720c */ /* 0x000fe20003f05270 */
[----:B------:R-:W-:-:S12]  /*2ae0*/  BRA.U UP0, `(.L_x_18) ;  /* 0x0000002100007547 */ /* 0x000fd8000b800000 */
[----:B------:R-:W-:-:S04]  /*2af0*/  UISETP.NE.U32.AND UP0, UPT, UR14, URZ, UPT ;  /* 0x000000ff0e00728c */ /* 0x000fc8000bf05070 */
[----:B------:R-:W-:-:S09]  /*2b00*/  UISETP.NE.AND.EX UP0, UPT, UR15, URZ, UPT, UP0 ;  /* 0x000000ff0f00728c */ /* 0x000fd2000bf05300 */
[----:B------:R-:W-:Y:S05]  /*2b10*/  BRA.U UP0, `(.L_x_19) ;  /* 0x0000000d00607547 */ /* 0x000fea000b800000 */
[----:B------:R-:W-:Y:S01]  /*2b20*/  ISETP.GT.U32.AND P6, PT, R32, 0xff, PT ;  /* 0x000000ff2000780c */ /* 0x000fe20003fc4070 */
[----:B------:R-:W-:-:S12]  /*2b30*/  BSSY.RECONVERGENT B1, `(.L_x_20) ;  /* 0x000001e000017945 */ /* 0x000fd80003800200 */
[----:B------:R-:W-:Y:S05]  /*2b40*/  @!P6 BRA `(.L_x_21) ;  /* 0x000000000070e947 */ /* 0x000fea0003800000 */
[-CC-:B------:R-:W-:Y:S01]  /*2b50*/  FFMA.FTZ R105, R35, R115.reuse, R112.reuse ;  /* 0x0000007323697223 */ /* 0x180fe20000010070 */
[----:B------:R-:W-:-:S03]  /*2b60*/  FFMA.FTZ R106, R42, R115, R112 ;  /* 0x000000732a6a7223 */ /* 0x000fc60000010070 */
[----:B------:R-:W-:Y:S01]  /*2b70*/  FADD.FTZ R104, R38, -R105 ;  /* 0x8000006926687221 */ /* 0x000fe20000010000 */
[----:B------:R-:W-:Y:S01]  /*2b80*/  FADD.FTZ R106, R39, -R106 ;  /* 0x8000006a276a7221 */ /* 0x000fe20000010000 */
[----:B------:R-:W-:Y:S02]  /*2b90*/  FFMA.FTZ R105, R3, R115, R112 ;  /* 0x0000007303697223 */ /* 0x000fe40000010070 */
[C---:B------:R-:W-:Y:S01]  /*2ba0*/  FMUL.FTZ R104, R177.reuse, R104 ;  /* 0x00000068b1687220 */ /* 0x040fe20000410000 */
[----:B------:R-:W-:-:S03]  /*2bb0*/  FMUL.FTZ R106, R177, R106 ;  /* 0x0000006ab16a7220 */ /* 0x000fc60000410000 */
[----:B------:R-:W-:Y:S01]  /*2bc0*/  FMUL.FTZ R108, R104, R113 ;  /* 0x00000071686c7220 */ /* 0x000fe20000410000 */
[----:B------:R-:W-:Y:S01]  /*2bd0*/  FFMA.FTZ R104, R40, R115, R112 ;  /* 0x0000007328687223 */ /* 0x000fe20000010070 */
[----:B------:R-:W-:Y:S01]  /*2be0*/  FMUL.FTZ R114, R106, R113 ;  /* 0x000000716a727220 */ /* 0x000fe20000410000 */
[----:B------:R-:W-:Y:S01]  /*2bf0*/  FADD.FTZ R106, R36, -R105 ;  /* 0x80000069246a7221 */ /* 0x000fe20000010000 */
[----:B------:R0:W-:Y:S01]  /*2c00*/  F2F.BF16.F32 R111, R108 ;  /* 0x0000006c006f7304 */ /* 0x0001e20000202000 */
[----:B------:R-:W-:Y:S02]  /*2c10*/  FADD.FTZ R104, R37, -R104 ;  /* 0x8000006825687221 */ /* 0x000fe40000010000 */
[C---:B------:R-:W-:Y:S02]  /*2c20*/  FMUL.FTZ R106, R177.reuse, R106 ;  /* 0x0000006ab16a7220 */ /* 0x040fe40000410000 */
[----:B------:R-:W-:-:S03]  /*2c30*/  FMUL.FTZ R104, R177, R104 ;  /* 0x00000068b1687220 */ /* 0x000fc60000410000 */
[----:B------:R-:W1:Y:S01]  /*2c40*/  F2F.BF16.F32 R114, R114 ;  /* 0x0000007200727304 */ /* 0x000e620000202000 */
[-C--:B------:R-:W-:Y:S01]  /*2c50*/  FMUL.FTZ R110, R104, R113.reuse ;  /* 0x00000071686e7220 */ /* 0x080fe20000410000 */
[----:B0-----:R-:W-:Y:S01]  /*2c60*/  FMUL.FTZ R108, R106, R113 ;  /* 0x000000716a6c7220 */ /* 0x001fe20000410000 */
[----:B------:R-:W0:Y:S05]  /*2c70*/  LDC.64 R104, c[0x0][0x468] ;  /* 0x00011a00ff687b82 */ /* 0x000e2a0000000a00 */
[----:B------:R-:W2:Y:S01]  /*2c80*/  F2F.BF16.F32 R107, R110 ;  /* 0x0000006e006b7304 */ /* 0x000ea20000202000 */
[----:B-1----:R-:W-:-:S07]  /*2c90*/  PRMT R111, R111, 0x5410, R114 ;  /* 0x000054106f6f7816 */ /* 0x002fce0000000072 */
[----:B------:R-:W1:Y:S01]  /*2ca0*/  F2F.BF16.F32 R109, R108 ;  /* 0x0000006c006d7304 */ /* 0x000e620000202000 */
[----:B--2---:R-:W-:-:S04]  /*2cb0*/  IMAD.WIDE.U32 R106, R107, 0x10000, RZ ;  /* 0x000100006b6a7825 */ /* 0x004fc800078e00ff */
[----:B0-----:R-:W-:Y:S01]  /*2cc0*/  IMAD.WIDE.U32 R104, R179, 0x8, R104 ;  /* 0x00000008b3687825 */ /* 0x001fe200078e0068 */
[----:B------:R-:W-:Y:S02]  /*2cd0*/  LOP3.LUT R107, R111, R107, RZ, 0xfc, !PT ;  /* 0x0000006b6f6b7212 */ /* 0x000fe400078efcff */
[----:B------:R-:W-:Y:S02]  /*2ce0*/  IADD3 R179, PT, PT, R179, 0x100, RZ ;  /* 0x00000100b3b37810 */ /* 0x000fe40007ffe0ff */
[----:B-1----:R-:W-:-:S05]  /*2cf0*/  LOP3.LUT R106, R106, R109, RZ, 0xfc, !PT ;  /* 0x0000006d6a6a7212 */ /* 0x002fca00078efcff */
[----:B------:R0:W-:Y:S02]  /*2d00*/  STG.E.64 desc[UR8][R104.64], R106 ;  /* 0x0000006a68007986 */ /* 0x0001e4000c101b08 */
.L_x_21:
[----:B------:R-:W-:Y:S05]  /*2d10*/  BSYNC.RECONVERGENT B1 ;  /* 0x0000000000017941 */ /* 0x000fea0003800200 */
.L_x_20:
[----:B------:R-:W-:Y:S04]  /*2d20*/  BSSY.RECONVERGENT B1, `(.L_x_22) ;  /* 0x000001e000017945 */ /* 0x000fe80003800200 */
[----:B------:R-:W-:Y:S05]  /*2d30*/  @!P0 BRA `(.L_x_23) ;  /* 0x0000000000708947 */ /* 0x000fea0003800000 */
[-CC-:B0-----:R-:W-:Y:S01]  /*2d40*/  FFMA.FTZ R105, R43, R115.reuse, R112.reuse ;  /* 0x000000732b697223 */ /* 0x181fe20000010070 */
        /* <DEDUP_REMOVED lines=27> */
.L_x_23:
[----:B------:R-:W-:Y:S05]  /*2f00*/  BSYNC.RECONVERGENT B1 ;  /* 0x0000000000017941 */ /* 0x000fea0003800200 */
.L_x_22:
[----:B------:R-:W-:Y:S04]  /*2f10*/  BSSY.RECONVERGENT B1, `(.L_x_24) ;  /* 0x000001e000017945 */ /* 0x000fe80003800200 */
[----:B------:R-:W-:Y:S05]  /*2f20*/  @!P1 BRA `(.L_x_25) ;  /* 0x0000000000709947 */ /* 0x000fea0003800000 */
[-CC-:B01----:R-:W-:Y:S01]  /*2f30*/  FFMA.FTZ R105, R123, R115.reuse, R112.reuse ;  /* 0x000000737b697223 */ /* 0x183fe20000010070 */
        /* <DEDUP_REMOVED lines=27> */
.L_x_25:
[----:B------:R-:W-:Y:S05]  /*30f0*/  BSYNC.RECONVERGENT B1 ;  /* 0x0000000000017941 */ /* 0x000fea0003800200 */
.L_x_24:
[----:B------:R-:W-:Y:S04]  /*3100*/  BSSY.RECONVERGENT B1, `(.L_x_26) ;  /* 0x000001e000017945 */ /* 0x000fe80003800200 */
[----:B------:R-:W-:Y:S05]  /*3110*/  @!P2 BRA `(.L_x_27) ;  /* 0x000000000070a947 */ /* 0x000fea0003800000 */
[-CC-:B012---:R-:W-:Y:S01]  /*3120*/  FFMA.FTZ R105, R131, R115.reuse, R112.reuse ;  /* 0x0000007383697223 */ /* 0x187fe20000010070 */
        /* <DEDUP_REMOVED lines=27> */
.L_x_27:
[----:B------:R-:W-:Y:S05]  /*32e0*/  BSYNC.RECONVERGENT B1 ;  /* 0x0000000000017941 */ /* 0x000fea0003800200 */
.L_x_26:
[----:B------:R-:W-:Y:S04]  /*32f0*/  BSSY.RECONVERGENT B1, `(.L_x_28) ;  /* 0x000001e000017945 */ /* 0x000fe80003800200 */
[----:B------:R-:W-:Y:S05]  /*3300*/  @!P3 BRA `(.L_x_29) ;  /* 0x000000000070b947 */ /* 0x000fea0003800000 */
[-CC-:B0123--:R-:W-:Y:S01]  /*3310*/  FFMA.FTZ R105, R139, R115.reuse, R112.reuse ;  /* 0x000000738b697223 */ /* 0x18ffe20000010070 */
        /* <DEDUP_REMOVED lines=27> */
.L_x_29:
[----:B------:R-:W-:Y:S05]  /*34d0*/  BSYNC.RECONVERGENT B1 ;  /* 0x0000000000017941 */ /* 0x000fea0003800200 */
.L_x_28:
[----:B------:R-:W-:Y:S04]  /*34e0*/  BSSY.RECONVERGENT B1, `(.L_x_30) ;  /* 0x000001e000017945 */ /* 0x000fe80003800200 */
[----:B------:R-:W-:Y:S05]  /*34f0*/  @!P4 BRA `(.L_x_31) ;  /* 0x000000000070c947 */ /* 0x000fea0003800000 */
[-CC-:B01234-:R-:W-:Y:S01]  /*3500*/  FFMA.FTZ R105, R147, R115.reuse, R112.reuse ;  /* 0x0000007393697223 */ /* 0x19ffe20000010070 */
        /* <DEDUP_REMOVED lines=27> */
.L_x_31:
[----:B------:R-:W-:Y:S05]  /*36c0*/  BSYNC.RECONVERGENT B1 ;  /* 0x0000000000017941 */ /* 0x000fea0003800200 */
.L_x_30:
[----:B------:R-:W-:Y:S05]  /*36d0*/  @!P5 BRA `(.L_x_32) ;  /* 0x0000003800c0d947 */ /* 0x000fea0003800000 */
[-CC-:B01234-:R-:W-:Y:S01]  /*36e0*/  FFMA.FTZ R104, R176, R115.reuse, R112.reuse ;  /* 0x00000073b0687223 */ /* 0x19ffe20000010070 */
[----:B------:R-:W-:-:S03]  /*36f0*/  FFMA.FTZ R105, R155, R115, R112 ;  /* 0x000000739b697223 */ /* 0x000fc60000010070 */
[----:B------:R-:W-:Y:S01]  /*3700*/  FADD.FTZ R104, R173, -R104 ;  /* 0x80000068ad687221 */ /* 0x000fe20000010000 */
[----:B------:R-:W-:-:S03]  /*3710*/  FADD.FTZ R106, R172, -R105 ;  /* 0x80000069ac6a7221 */ /* 0x000fc60000010000 */
[C---:B------:R-:W-:Y:S01]  /*3720*/  FMUL.FTZ R104, R177.reuse, R104 ;  /* 0x00000068b1687220 */ /* 0x040fe20000410000 */
[----:B------:R-:W-:-:S03]  /*3730*/  FMUL.FTZ R106, R177, R106 ;  /* 0x0000006ab16a7220 */ /* 0x000fc60000410000 */
[----:B------:R-:W-:Y:S01]  /*3740*/  FMUL.FTZ R110, R104, R113 ;  /* 0x00000071686e7220 */ /* 0x000fe20000410000 */
[-CC-:B------:R-:W-:Y:S01]  /*3750*/  FFMA.FTZ R104, R174, R115.reuse, R112.reuse ;  /* 0x00000073ae687223 */ /* 0x180fe20000010070 */
[----:B------:R-:W-:Y:S01]  /*3760*/  FFMA.FTZ R115, R153, R115, R112 ;  /* 0x0000007399737223 */ /* 0x000fe20000010070 */
[----:B------:R-:W-:Y:S02]  /*3770*/  FMUL.FTZ R109, R106, R113 ;  /* 0x000000716a6d7220 */ /* 0x000fe40000410000 */
[----:B------:R-:W-:Y:S01]  /*3780*/  FADD.FTZ R104, R171, -R104 ;  /* 0x80000068ab687221 */ /* 0x000fe20000010000 */
[----:B------:R-:W-:Y:S03]  /*3790*/  F2F.BF16.F32 R110, R110 ;  /* 0x0000006e006e7304 */ /* 0x000fe60000202000 */
[----:B------:R-:W-:Y:S01]  /*37a0*/  FMUL.FTZ R106, R177, R104 ;  /* 0x00000068b16a7220 */ /* 0x000fe20000410000 */
[----:B------:R-:W-:-:S03]  /*37b0*/  FADD.FTZ R104, R170, -R115 ;  /* 0x80000073aa687221 */ /* 0x000fc60000010000 */
[-C--:B------:R-:W-:Y:S01]  /*37c0*/  FMUL.FTZ R108, R106, R113.reuse ;  /* 0x000000716a6c7220 */ /* 0x080fe20000410000 */
[----:B------:R-:W-:Y:S01]  /*37d0*/  FMUL.FTZ R106, R177, R104 ;  /* 0x00000068b16a7220 */ /* 0x000fe20000410000 */
[----:B------:R-:W0:Y:S01]  /*37e0*/  F2F.BF16.F32 R109, R109 ;  /* 0x0000006d006d7304 */ /* 0x000e220000202000 */
[----:B------:R-:W1:Y:S02]  /*37f0*/  LDC.64 R104, c[0x0][0x468] ;  /* 0x00011a00ff687b82 */ /* 0x000e640000000a00 */
[----:B------:R-:W-:-:S05]  /*3800*/  FMUL.FTZ R113, R106, R113 ;  /* 0x000000716a717220 */ /* 0x000fca0000410000 */
[----:B------:R-:W2:Y:S01]  /*3810*/  F2F.BF16.F32 R107, R108 ;  /* 0x0000006c006b7304 */ /* 0x000ea20000202000 */
[----:B0-----:R-:W-:-:S07]  /*3820*/  PRMT R111, R109, 0x5410, R110 ;  /* 0x000054106d6f7816 */ /* 0x001fce000000006e */
[----:B------:R-:W0:Y:S01]  /*3830*/  F2F.BF16.F32 R113, R113 ;  /* 0x0000007100717304 */ /* 0x000e220000202000 */
[----:B--2---:R-:W-:-:S04]  /*3840*/  IMAD.WIDE.U32 R106, R107, 0x10000, RZ ;  /* 0x000100006b6a7825 */ /* 0x004fc800078e00ff */
[----:B-1----:R-:W-:Y:S01]  /*3850*/  IMAD.WIDE.U32 R104, R179, 0x8, R104 ;  /* 0x00000008b3687825 */ /* 0x002fe200078e0068 */
[----:B------:R-:W-:Y:S02]  /*3860*/  LOP3.LUT R107, R111, R107, RZ, 0xfc, !PT ;  /* 0x0000006b6f6b7212 */ /* 0x000fe400078efcff */
[----:B0-----:R-:W-:-:S05]  /*3870*/  LOP3.LUT R106, R106, R113, RZ, 0xfc, !PT ;  /* 0x000000716a6a7212 */ /* 0x001fca00078efcff */
[----:B------:R0:W-:Y:S01]  /*3880*/  STG.E.64 desc[UR8][R104.64], R106 ;  /* 0x0000006a68007986 */ /* 0x0001e2000c101b08 */
[----:B------:R-:W-:Y:S05]  /*3890*/  BRA `(.L_x_32) ;  /* 0x0000003800507947 */ /* 0x000fea0003800000 */
.L_x_19:
[----:B------:R-:W-:Y:S01]  /*38a0*/  ISETP.GT.U32.AND P6, PT, R32, 0xff, PT ;  /* 0x000000ff2000780c */ /* 0x000fe20003fc4070 */
[----:B------:R-:W-:-:S12]  /*38b0*/  BSSY.RECONVERGENT B1, `(.L_x_33) ;  /* 0x0000029000017945 */ /* 0x000fd80003800200 */
[----:B------:R-:W-:Y:S05]  /*38c0*/  @!P6 BRA `(.L_x_34) ;  /* 0x00000000009ce947 */ /* 0x000fea0003800000 */
[-CC-:B------:R-:W-:Y:S01]  /*38d0*/  FFMA.FTZ R105, R35, R115.reuse, R112.reuse ;  /* 0x0000007323697223 */ /* 0x180fe20000010070 */
[-CC-:B------:R-:W-:Y:S01]  /*38e0*/  FFMA.FTZ R106, R42, R115.reuse, R112.reuse ;  /* 0x000000732a6a7223 */ /* 0x180fe20000010070 */
[-C--:B------:R-:W-:Y:S02]  /*38f0*/  FFMA.FTZ R108, R40, R115.reuse, R112 ;  /* 0x00000073286c7223 */ /* 0x080fe40000010070 */
[----:B------:R-:W-:Y:S01]  /*3900*/  FADD.FTZ R104, R38, -R105 ;  /* 0x8000006926687221 */ /* 0x000fe20000010000 */
[----:B------:R-:W-:Y:S01]  /*3910*/  FADD.FTZ R106, R39, -R106 ;  /* 0x8000006a276a7221 */ /* 0x000fe20000010000 */
[----:B------:R-:W-:Y:S01]  /*3920*/  FFMA.FTZ R105, R3, R115, R112 ;  /* 0x0000007303697223 */ /* 0x000fe20000010070 */
[----:B------:R-:W-:Y:S01]  /*3930*/  FADD.FTZ R108, R37, -R108 ;  /* 0x8000006c256c7221 */ /* 0x000fe20000010000 */
[C---:B------:R-:W-:Y:S01]  /*3940*/  FMUL.FTZ R110, R177.reuse, R104 ;  /* 0x00000068b16e7220 */ /* 0x040fe20000410000 */
[C---:B------:R-:W-:Y:S01]  /*3950*/  FMUL.FTZ R118, R177.reuse, R106 ;  /* 0x0000006ab1767220 */ /* 0x040fe20000410000 */
[----:B------:R-:W-:Y:S01]  /*3960*/  FADD.FTZ R106, R36, -R105 ;  /* 0x80000069246a7221 */ /* 0x000fe20000010000 */
[C---:B------:R-:W-:Y:S01]  /*3970*/  FMUL.FTZ R116, R177.reuse, R108 ;  /* 0x0000006cb1747220 */ /* 0x040fe20000410000 */
[----:B------:R0:W-:Y:S01]  /*3980*/  F2F.BF16.F32 R104, R110 ;  /* 0x0000006e00687304 */ /* 0x0001e20000202000 */
[-C--:B------:R-:W-:Y:S01]  /*3990*/  FMUL.FTZ R180, R118, R113.reuse ;  /* 0x0000007176b47220 */ /* 0x080fe20000410000 */
[----:B------:R-:W-:Y:S01]  /*39a0*/  FMUL.FTZ R178, R110, R113 ;  /* 0x000000716eb27220 */ /* 0x000fe20000410000 */
[----:B------:R-:W-:-:S02]  /*39b0*/  FMUL.FTZ R114, R177, R106 ;  /* 0x0000006ab1727220 */ /* 0x000fc40000410000 */
[----:B------:R-:W1:Y:S03]  /*39c0*/  LDC.64 R106, c[0x0][0x468] ;  /* 0x00011a00ff6a7b82 */ /* 0x000e660000000a00 */
[----:B------:R2:W3:Y:S05]  /*39d0*/  F2F.BF16.F32 R105, R118 ;  /* 0x0000007600697304 */ /* 0x0004ea0000202000 */
[----:B0-----:R-:W0:Y:S03]  /*39e0*/  LDC.64 R110, c[0x0][0x478] ;  /* 0x00011e00ff6e7b82 */ /* 0x001e260000000a00 */
[----:B------:R-:W4:Y:S01]  /*39f0*/  F2F.BF16.F32 R108, R116 ;  /* 0x00000074006c7304 */ /* 0x000f220000202000 */
[----:B--2---:R-:W-:Y:S01]  /*3a00*/  FMUL.FTZ R118, R116, R113 ;  /* 0x0000007174767220 */ /* 0x004fe20000410000 */
[----:B---3--:R-:W-:-:S06]  /*3a10*/  PRMT R119, R104, 0x5410, R105 ;  /* 0x0000541068777816 */ /* 0x008fcc0000000069 */
[----:B------:R2:W3:Y:S01]  /*3a20*/  F2F.BF16.F32 R117, R114 ;  /* 0x0000007200757304 */ /* 0x0004e20000202000 */
[----:B-1----:R-:W-:-:S07]  /*3a30*/  IMAD.WIDE.U32 R106, R179, 0x8, R106 ;  /* 0x00000008b36a7825 */ /* 0x002fce00078e006a */
[----:B------:R-:W1:Y:S01]  /*3a40*/  F2F.BF16.F32 R118, R118 ;  /* 0x0000007600767304 */ /* 0x000e620000202000 */
[----:B--2---:R-:W-:Y:S01]  /*3a50*/  FMUL.FTZ R114, R114, R113 ;  /* 0x0000007172727220 */ /* 0x004fe20000410000 */
[----:B----4-:R-:W-:-:S04]  /*3a60*/  IMAD.WIDE.U32 R108, R108, 0x10000, RZ ;  /* 0x000100006c6c7825 */ /* 0x010fc800078e00ff */
[----:B0-----:R-:W-:Y:S01]  /*3a70*/  IMAD.WIDE.U32 R110, R179, 0x8, R110 ;  /* 0x00000008b36e7825 */ /* 0x001fe200078e006e */
[----:B------:R-:W-:Y:S01]  /*3a80*/  LOP3.LUT R109, R119, R109, RZ, 0xfc, !PT ;  /* 0x0000006d776d7212 */ /* 0x000fe200078efcff */
[----:B------:R-:W-:Y:S01]  /*3a90*/  F2F.BF16.F32 R178, R178 ;  /* 0x000000b200b27304 */ /* 0x000fe20000202000 */
[----:B---3--:R-:W-:Y:S02]  /*3aa0*/  LOP3.LUT R108, R108, R117, RZ, 0xfc, !PT ;  /* 0x000000756c6c7212 */ /* 0x008fe400078efcff */
[----:B------:R-:W-:-:S03]  /*3ab0*/  IADD3 R179, PT, PT, R179, 0x100, RZ ;  /* 0x00000100b3b37810 */ /* 0x000fc60007ffe0ff */
[----:B------:R0:W-:Y:S01]  /*3ac0*/  STG.E.64 desc[UR8][R110.64], R108 ;  /* 0x0000006c6e007986 */ /* 0x0001e2000c101b08 */
[----:B-1----:R-:W-:Y:S01]  /*3ad0*/  IMAD.WIDE.U32 R104, R118, 0x10000, RZ ;  /* 0x0001000076687825 */ /* 0x002fe200078e00ff */
[----:B------:R-:W1:Y:S08]  /*3ae0*/  F2F.BF16.F32 R183, R180 ;  /* 0x000000b400b77304 */ /* 0x000e700000202000 */
[----:B------:R-:W2:Y:S01]  /*3af0*/  F2F.BF16.F32 R181, R114 ;  /* 0x0000007200b57304 */ /* 0x000ea20000202000 */
[----:B-1----:R-:W-:-:S04]  /*3b00*/  PRMT R183, R178, 0x5410, R183 ;  /* 0x00005410b2b77816 */ /* 0x002fc800000000b7 */
[----:B------:R-:W-:Y:S02]  /*3b10*/  LOP3.LUT R105, R183, R105, RZ, 0xfc, !PT ;  /* 0x00000069b7697212 */ /* 0x000fe400078efcff */
[----:B--2---:R-:W-:-:S05]  /*3b20*/  LOP3.LUT R104, R104, R181, RZ, 0xfc, !PT ;  /* 0x000000b568687212 */ /* 0x004fca00078efcff */
[----:B------:R0:W-:Y:S02]  /*3b30*/  STG.E.64 desc[UR8][R106.64], R104 ;  /* 0x000000686a007986 */ /* 0x0001e4000c101b08 */
.L_x_34:
[----:B------:R-:W-:Y:S05]  /*3b40*/  BSYNC.RECONVERGENT B1 ;  /* 0x0000000000017941 */ /* 0x000fea0003800200 */
.L_x_33:
[----:B------:R-:W-:Y:S04]  /*3b50*/  BSSY.RECONVERGENT B1, `(.L_x_35) ;  /* 0x0000029000017945 */ /* 0x000fe80003800200 */
[----:B------:R-:W-:Y:S05]  /*3b60*/  @!P0 BRA `(.L_x_36) ;  /* 0x00000000009c8947 */ /* 0x000fea0003800000 */
[-CC-:B0-----:R-:W-:Y:S01]  /*3b70*/  FFMA.FTZ R105, R43, R115.reuse, R112.reuse ;  /* 0x000000732b697223 */ /* 0x181fe20000010070 */
        /* <DEDUP_REMOVED lines=13> */
[----:B------:R-:W1:Y:S01]  /*3c50*/  LDC.64 R108, c[0x0][0x478] ;  /* 0x00011e00ff6c7b82 */ /* 0x000e620000000a00 */
[----:B------:R-:W-:-:S04]  /*3c60*/  FMUL.FTZ R182, R180, R113 ;  /* 0x00000071b4b67220 */ /* 0x000fc80000410000 */
[----:B------:R-:W2:Y:S01]  /*3c70*/  F2F.BF16.F32 R105, R180 ;  /* 0x000000b400697304 */ /* 0x000ea20000202000 */
[----:B0-----:R-:W-:Y:S02]  /*3c80*/  FMUL.FTZ R118, R116, R113 ;  /* 0x0000007174767220 */ /* 0x001fe40000410000 */
[----:B------:R-:W0:Y:S05]  /*3c90*/  LDC.64 R106, c[0x0][0x468] ;  /* 0x00011a00ff6a7b82 */ /* 0x000e2a0000000a00 */
[----:B------:R-:W3:Y:S01]  /*3ca0*/  F2F.BF16.F32 R110, R116 ;  /* 0x00000074006e7304 */ /* 0x000ee20000202000 */
[----:B--2---:R-:W-:-:S07]  /*3cb0*/  PRMT R119, R104, 0x5410, R105 ;  /* 0x0000541068777816 */ /* 0x004fce0000000069 */
[----:B------:R2:W4:Y:S01]  /*3cc0*/  F2F.BF16.F32 R117, R114 ;  /* 0x0000007200757304 */ /* 0x0005220000202000 */
[----:B-1----:R-:W-:-:S04]  /*3cd0*/  IMAD.WIDE.U32 R108, R179, 0x8, R108 ;  /* 0x00000008b36c7825 */ /* 0x002fc800078e006c */
[----:B---3--:R-:W-:-:S03]  /*3ce0*/  IMAD.WIDE.U32 R110, R110, 0x10000, RZ ;  /* 0x000100006e6e7825 */ /* 0x008fc600078e00ff */
[----:B------:R-:W1:Y:S01]  /*3cf0*/  F2F.BF16.F32 R118, R118 ;  /* 0x0000007600767304 */ /* 0x000e620000202000 */
[----:B--2---:R-:W-:Y:S01]  /*3d00*/  FMUL.FTZ R114, R114, R113 ;  /* 0x0000007172727220 */ /* 0x004fe20000410000 */
[----:B0-----:R-:W-:Y:S01]  /*3d10*/  IMAD.WIDE.U32 R106, R179, 0x8, R106 ;  /* 0x00000008b36a7825 */ /* 0x001fe200078e006a */
[----:B------:R-:W-:Y:S02]  /*3d20*/  LOP3.LUT R111, R119, R111, RZ, 0xfc, !PT ;  /* 0x0000006f776f7212 */ /* 0x000fe400078efcff */
[----:B------:R-:W-:-:S03]  /*3d30*/  IADD3 R179, PT, PT, R179, 0x100, RZ ;  /* 0x00000100b3b37810 */ /* 0x000fc60007ffe0ff */
[----:B------:R-:W-:Y:S01]  /*3d40*/  F2F.BF16.F32 R178, R178 ;  /* 0x000000b200b27304 */ /* 0x000fe20000202000 */
[----:B----4-:R-:W-:-:S05]  /*3d50*/  LOP3.LUT R110, R110, R117, RZ, 0xfc, !PT ;  /* 0x000000756e6e7212 */ /* 0x010fca00078efcff */
[----:B------:R2:W-:Y:S01]  /*3d60*/  STG.E.64 desc[UR8][R108.64], R110 ;  /* 0x0000006e6c007986 */ /* 0x0005e2000c101b08 */
[----:B-1----:R-:W-:Y:S01]  /*3d70*/  IMAD.WIDE.U32 R104, R118, 0x10000, RZ ;  /* 0x0001000076687825 */ /* 0x002fe200078e00ff */
[----:B------:R-:W0:Y:S08]  /*3d80*/  F2F.BF16.F32 R183, R182 ;  /* 0x000000b600b77304 */ /* 0x000e300000202000 */
[----:B------:R-:W1:Y:S01]  /*3d90*/  F2F.BF16.F32 R181, R114 ;  /* 0x0000007200b57304 */ /* 0x000e620000202000 */
[----:B0-----:R-:W-:-:S04]  /*3da0*/  PRMT R183, R178, 0x5410, R183 ;  /* 0x00005410b2b77816 */ /* 0x001fc800000000b7 */
[----:B------:R-:W-:Y:S02]  /*3db0*/  LOP3.LUT R105, R183, R105, RZ, 0xfc, !PT ;  /* 0x00000069b7697212 */ /* 0x000fe400078efcff */
[----:B-1----:R-:W-:-:S05]  /*3dc0*/  LOP3.LUT R104, R104, R181, RZ, 0xfc, !PT ;  /* 0x000000b568687212 */ /* 0x002fca00078efcff */
[----:B------:R2:W-:Y:S02]  /*3dd0*/  STG.E.64 desc[UR8][R106.64], R104 ;  /* 0x000000686a007986 */ /* 0x0005e4000c101b08 */
.L_x_36:
[----:B------:R-:W-:Y:S05]  /*3de0*/  BSYNC.RECONVERGENT B1 ;  /* 0x0000000000017941 */ /* 0x000fea0003800200 */
.L_x_35:
[----:B------:R-:W-:Y:S04]  /*3df0*/  BSSY.RECONVERGENT B1, `(.L_x_37) ;  /* 0x0000029000017945 */ /* 0x000fe80003800200 */
[----:B------:R-:W-:Y:S05]  /*3e00*/  @!P1 BRA `(.L_x_38) ;  /* 0x00000000009c9947 */ /* 0x000fea0003800000 */
[-CC-:B0-2---:R-:W-:Y:S01]  /*3e10*/  FFMA.FTZ R105, R123, R115.reuse, R112.reuse ;  /* 0x000000737b697223 */ /* 0x185fe20000010070 */
        /* <DEDUP_REMOVED lines=38> */
.L_x_38:
[----:B------:R-:W-:Y:S05]  /*4080*/  BSYNC.RECONVERGENT B1 ;  /* 0x0000000000017941 */ /* 0x000fea0003800200 */
.L_x_37:
[----:B------:R-:W-:Y:S04]  /*4090*/  BSSY.RECONVERGENT B1, `(.L_x_39) ;  /* 0x0000029000017945 */ /* 0x000fe80003800200 */
[----:B------:R-:W-:Y:S05]  /*40a0*/  @!P2 BRA `(.L_x_40) ;  /* 0x00000000009ca947 */ /* 0x000fea0003800000 */
[-CC-:B0-23--:R-:W-:Y:S01]  /*40b0*/  FFMA.FTZ R105, R131, R115.reuse, R112.reuse ;  /* 0x0000007383697223 */ /* 0x18dfe20000010070 */
        /* <DEDUP_REMOVED lines=38> */
.L_x_40:
[----:B------:R-:W-:Y:S05]  /*4320*/  BSYNC.RECONVERGENT B1 ;  /* 0x0000000000017941 */ /* 0x000fea0003800200 */
.L_x_39:
[----:B------:R-:W-:Y:S04]  /*4330*/  BSSY.RECONVERGENT B1, `(.L_x_41) ;  /* 0x0000029000017945 */ /* 0x000fe80003800200 */
[----:B------:R-:W-:Y:S05]  /*4340*/  @!P3 BRA `(.L_x_42) ;  /* 0x00000000009cb947 */ /* 0x000fea0003800000 */
[-CC-:B0-234-:R-:W-:Y:S01]  /*4350*/  FFMA.FTZ R105, R139, R115.reuse, R112.reuse ;  /* 0x000000738b697223 */ /* 0x19dfe20000010070 */
        /* <DEDUP_REMOVED lines=38> */
.L_x_42:
[----:B------:R-:W-:Y:S05]  /*45c0*/  BSYNC.RECONVERGENT B1 ;  /* 0x0000000000017941 */ /* 0x000fea0003800200 */
.L_x_41:
        /* <DEDUP_REMOVED lines=41> */
.L_x_44:
[----:B------:R-:W-:Y:S05]  /*4860*/  BSYNC.RECONVERGENT B1 ;  /* 0x0000000000017941 */ /* 0x000fea0003800200 */
.L_x_43:
[----:B------:R-:W-:Y:S05]  /*4870*/  @!P5 BRA `(.L_x_32) ;  /* 0x000000280058d947 */ /* 0x000fea0003800000 */
[-CC-:B0-234-:R-:W-:Y:S01]  /*4880*/  FFMA.FTZ R104, R176, R115.reuse, R112.reuse ;  /* 0x00000073b0687223 */ /* 0x19dfe20000010070 */
[-CC-:B------:R-:W-:Y:S01]  /*4890*/  FFMA.FTZ R105, R155, R115.reuse, R112.reuse ;  /* 0x000000739b697223 */ /* 0x180fe20000010070 */
[-C--:B------:R-:W-:Y:S02]  /*48a0*/  FFMA.FTZ R106, R174, R115.reuse, R112 ;  /* 0x00000073ae6a7223 */ /* 0x080fe40000010070 */
[----:B------:R-:W-:Y:S02]  /*48b0*/  FADD.FTZ R104, R173, -R104 ;  /* 0x80000068ad687221 */ /* 0x000fe40000010000 */
[----:B------:R-:W-:Y:S02]  /*48c0*/  FADD.FTZ R106, R171, -R106 ;  /* 0x8000006aab6a7221 */ /* 0x000fe40000010000 */
[----:B------:R-:W-:Y:S01]  /*48d0*/  FMUL.FTZ R118, R177, R104 ;  /* 0x00000068b1767220 */ /* 0x000fe20000410000 */
[----:B------:R-:W-:Y:S01]  /*48e0*/  FADD.FTZ R104, R172, -R105 ;  /* 0x80000069ac687221 */ /* 0x000fe20000010000 */
[----:B------:R-:W-:Y:S01]  /*48f0*/  FFMA.FTZ R105, R153, R115, R112 ;  /* 0x0000007399697223 */ /* 0x000fe20000010070 */
[C---:B------:R-:W-:Y:S01]  /*4900*/  FMUL.FTZ R114, R177.reuse, R106 ;  /* 0x0000006ab1727220 */ /* 0x040fe20000410000 */
[----:B------:R0:W-:Y:S01]  /*4910*/  F2F.BF16.F32 R109, R118 ;  /* 0x00000076006d7304 */ /* 0x0001e20000202000 */
[C---:B------:R-:W-:Y:S01]  /*4920*/  FMUL.FTZ R116, R177.reuse, R104 ;  /* 0x00000068b1747220 */ /* 0x040fe20000410000 */
[----:B------:R-:W-:Y:S01]  /*4930*/  FADD.FTZ R104, R170, -R105 ;  /* 0x80000069aa687221 */ /* 0x000fe20000010000 */
[----:B------:R-:W-:Y:S01]  /*4940*/  FMUL.FTZ R119, R118, R113 ;  /* 0x0000007176777220 */ /* 0x000fe20000410000 */
[----:B------:R-:W1:Y:S02]  /*4950*/  LDC.64 R106, c[0x0][0x478] ;  /* 0x00011e00ff6a7b82 */ /* 0x000e640000000a00 */
[----:B------:R-:W-:-:S02]  /*4960*/  FMUL.FTZ R112, R177, R104 ;  /* 0x00000068b1707220 */ /* 0x000fc40000410000 */
[----:B------:R2:W-:Y:S01]  /*4970*/  F2F.BF16.F32 R108, R116 ;  /* 0x00000074006c7304 */ /* 0x0005e20000202000 */
[----:B0-----:R-:W-:-:S03]  /*4980*/  FMUL.FTZ R118, R116, R113 ;  /* 0x0000007174767220 */ /* 0x001fc60000410000 */
[----:B------:R-:W0:Y:S04]  /*4990*/  LDC.64 R104, c[0x0][0x468] ;  /* 0x00011a00ff687b82 */ /* 0x000e280000000a00 */
[----:B------:R-:W3:Y:S01]  /*49a0*/  F2F.BF16.F32 R110, R114 ;  /* 0x00000072006e7304 */ /* 0x000ee20000202000 */
[----:B--2---:R-:W-:-:S07]  /*49b0*/  FMUL.FTZ R116, R114, R113 ;  /* 0x0000007172747220 */ /* 0x004fce0000410000 */
[----:B------:R2:W4:Y:S01]  /*49c0*/  F2F.BF16.F32 R115, R112 ;  /* 0x0000007000737304 */ /* 0x0005220000202000 */
[----:B-1----:R-:W-:-:S07]  /*49d0*/  IMAD.WIDE.U32 R106, R179, 0x8, R106 ;  /* 0x00000008b36a7825 */ /* 0x002fce00078e006a */
[----:B------:R-:W1:Y:S01]  /*49e0*/  F2F.BF16.F32 R116, R116 ;  /* 0x0000007400747304 */ /* 0x000e620000202000 */
[----:B--2---:R-:W-:Y:S01]  /*49f0*/  FMUL.FTZ R112, R112, R113 ;  /* 0x0000007170707220 */ /* 0x004fe20000410000 */
[----:B---3--:R-:W-:Y:S01]  /*4a00*/  IMAD.WIDE.U32 R110, R110, 0x10000, RZ ;  /* 0x000100006e6e7825 */ /* 0x008fe200078e00ff */
[----:B------:R-:W-:-:S03]  /*4a10*/  PRMT R113, R108, 0x5410, R109 ;  /* 0x000054106c717816 */ /* 0x000fc6000000006d */
[----:B0-----:R-:W-:Y:S01]  /*4a20*/  IMAD.WIDE.U32 R104, R179, 0x8, R104 ;  /* 0x00000008b3687825 */ /* 0x001fe200078e0068 */
[----:B------:R-:W-:Y:S01]  /*4a30*/  LOP3.LUT R111, R113, R111, RZ, 0xfc, !PT ;  /* 0x0000006f716f7212 */ /* 0x000fe200078efcff */
        /* <DEDUP_REMOVED lines=9> */
[----:B------:R0:W-:Y:S01]  /*4ad0*/  STG.E.64 desc[UR8][R104.64], R108 ;  /* 0x0000006c68007986 */ /* 0x0001e2000c101b08 */
[----:B------:R-:W-:Y:S05]  /*4ae0*/  BRA `(.L_x_32) ;  /* 0x0000002400bc7947 */ /* 0x000fea0003800000 */
.L_x_18:
[----:B------:R-:W-:-:S04]  /*4af0*/  UISETP.NE.U32.AND UP0, UPT, UR14, URZ, UPT ;  /* 0x000000ff0e00728c */ /* 0x000fc8000bf05070 */
[----:B------:R-:W-:-:S09]  /*4b00*/  UISETP.NE.AND.EX UP0, UPT, UR15, URZ, UPT, UP0 ;  /* 0x000000ff0f00728c */ /* 0x000fd2000bf05300 */
[----:B------:R-:W-:Y:S05]  /*4b10*/  BRA.U UP0, `(.L_x_45) ;  /* 0x0000001100407547 */ /* 0x000fea000b800000 */
[----:B------:R-:W-:Y:S01]  /*4b20*/  ISETP.GT.U32.AND P6, PT, R32, 0xff, PT ;  /* 0x000000ff2000780c */ /* 0x000fe20003fc4070 */
[----:B------:R-:W-:-:S12]  /*4b30*/  BSSY.RECONVERGENT B1, `(.L_x_46) ;  /* 0x0000026000017945 */ /* 0x000fd80003800200 */
[----:B------:R-:W-:Y:S05]  /*4b40*/  @!P6 BRA `(.L_x_47) ;  /* 0x000000000090e947 */ /* 0x000fea0003800000 */
[----:B------:R-:W-:Y:S01]  /*4b50*/  MOV R104, R169 ;  /* 0x000000a900687202 */ /* 0x000fe20000000f00 */
[-CC-:B------:R-:W-:Y:S01]  /*4b60*/  FFMA.FTZ R105, R35, R115.reuse, R112.reuse ;  /* 0x0000007323697223 */ /* 0x180fe20000010070 */
[----:B------:R-:W-:Y:S01]  /*4b70*/  SHF.R.U32.HI R106, RZ, 0x10, R169 ;  /* 0x00000010ff6a7819 */ /* 0x000fe200000116a9 */
[-C--:B------:R-:W-:Y:S01]  /*4b80*/  FFMA.FTZ R108, R42, R115.reuse, R112 ;  /* 0x000000732a6c7223 */ /* 0x080fe20000010070 */
[----:B------:R-:W-:Y:S01]  /*4b90*/  SHF.L.U32 R104, R104, 0x10, RZ ;  /* 0x0000001068687819 */ /* 0x000fe200000006ff */
[----:B------:R-:W-:Y:S01]  /*4ba0*/  FADD.FTZ R105, R38, -R105 ;  /* 0x8000006926697221 */ /* 0x000fe20000010000 */
[----:B------:R-:W-:Y:S01]  /*4bb0*/  SHF.L.U32 R106, R106, 0x10, RZ ;  /* 0x000000106a6a7819 */ /* 0x000fe200000006ff */
[----:B------:R-:W-:Y:S01]  /*4bc0*/  FADD.FTZ R108, R39, -R108 ;  /* 0x8000006c276c7221 */ /* 0x000fe20000010000 */
[----:B------:R-:W-:Y:S01]  /*4bd0*/  FFMA.FTZ R110, R40, R115, R112 ;  /* 0x00000073286e7223 */ /* 0x000fe20000010070 */
[----:B------:R-:W-:Y:S01]  /*4be0*/  FFMA.FTZ R104, R177, R105, R104 ;  /* 0x00000069b1687223 */ /* 0x000fe20000010068 */
[----:B------:R-:W-:Y:S01]  /*4bf0*/  FFMA.FTZ R107, R3, R115, R112 ;  /* 0x00000073036b7223 */ /* 0x000fe20000010070 */
[----:B------:R-:W-:Y:S01]  /*4c00*/  FFMA.FTZ R108, R177, R108, R106 ;  /* 0x0000006cb16c7223 */ /* 0x000fe2000001006a */
[----:B------:R-:W-:Y:S01]  /*4c10*/  FADD.FTZ R110, R37, -R110 ;  /* 0x8000006e256e7221 */ /* 0x000fe20000010000 */
[-C--:B------:R-:W-:Y:S01]  /*4c20*/  FMUL.FTZ R105, R104, R113.reuse ;  /* 0x0000007168697220 */ /* 0x080fe20000410000 */
[----:B------:R-:W-:Y:S01]  /*4c30*/  SHF.R.U64 R104, R168, 0x10, R169 ;  /* 0x00000010a8687819 */ /* 0x000fe200000012a9 */
[----:B------:R-:W-:Y:S01]  /*4c40*/  FADD.FTZ R107, R36, -R107 ;  /* 0x8000006b246b7221 */ /* 0x000fe20000010000 */
[----:B------:R-:W-:Y:S01]  /*4c50*/  FMUL.FTZ R114, R108, R113 ;  /* 0x000000716c727220 */ /* 0x000fe20000410000 */
[----:B------:R0:W-:Y:S01]  /*4c60*/  F2F.BF16.F32 R111, R105 ;  /* 0x00000069006f7304 */ /* 0x0001e20000202000 */
[----:B------:R-:W-:-:S02]  /*4c70*/  SHF.L.U32 R106, R104, 0x10, RZ ;  /* 0x00000010686a7819 */ /* 0x000fc400000006ff */
[----:B------:R-:W-:-:S03]  /*4c80*/  MOV R104, R168 ;  /* 0x000000a800687202 */ /* 0x000fc60000000f00 */
[C---:B------:R-:W-:Y:S01]  /*4c90*/  FFMA.FTZ R106, R177.reuse, R110, R106 ;  /* 0x0000006eb16a7223 */ /* 0x040fe2000001006a */
[----:B------:R-:W-:Y:S01]  /*4ca0*/  SHF.L.U32 R104, R104, 0x10, RZ ;  /* 0x0000001068687819 */ /* 0x000fe200000006ff */
[----:B------:R-:W1:Y:S02]  /*4cb0*/  F2F.BF16.F32 R114, R114 ;  /* 0x0000007200727304 */ /* 0x000e640000202000 */
[----:B------:R-:W-:Y:S02]  /*4cc0*/  FMUL.FTZ R110, R106, R113 ;  /* 0x000000716a6e7220 */ /* 0x000fe40000410000 */
[----:B------:R-:W-:Y:S02]  /*4cd0*/  FFMA.FTZ R106, R177, R107, R104 ;  /* 0x0000006bb16a7223 */ /* 0x000fe40000010068 */
[----:B0-----:R-:W0:Y:S02]  /*4ce0*/  LDC.64 R104, c[0x0][0x468] ;  /* 0x00011a00ff687b82 */ /* 0x001e240000000a00 */
[----:B------:R-:W2:Y:S01]  /*4cf0*/  F2F.BF16.F32 R107, R110 ;  /* 0x0000006e006b7304 */ /* 0x000ea20000202000 */
[----:B------:R-:W-:Y:S01]  /*4d00*/  FMUL.FTZ R108, R106, R113 ;  /* 0x000000716a6c7220 */ /* 0x000fe20000410000 */
[----:B-1----:R-:W-:-:S06]  /*4d10*/  PRMT R111, R111, 0x5410, R114 ;  /* 0x000054106f6f7816 */ /* 0x002fcc0000000072 */
[----:B------:R-:W1:Y:S01]  /*4d20*/  F2F.BF16.F32 R109, R108 ;  /* 0x0000006c006d7304 */ /* 0x000e620000202000 */
[----:B--2---:R-:W-:-:S05]  /*4d30*/  IMAD.WIDE.U32 R106, R107, 0x10000, RZ ;  /* 0x000100006b6a7825 */ /* 0x004fca00078e00ff */
[----:B------:R-:W-:Y:S01]  /*4d40*/  LOP3.LUT R107, R111, R107, RZ, 0xfc, !PT ;  /* 0x0000006b6f6b7212 */ /* 0x000fe200078efcff */
[C---:B0-----:R-:W-:Y:S01]  /*4d50*/  IMAD.WIDE.U32 R104, R179.reuse, 0x8, R104 ;  /* 0x00000008b3687825 */ /* 0x041fe200078e0068 */
[----:B-1----:R-:W-:Y:S02]  /*4d60*/  LOP3.LUT R106, R106, R109, RZ, 0xfc, !PT ;  /* 0x0000006d6a6a7212 */ /* 0x002fe400078efcff */
[----:B------:R-:W-:-:S03]  /*4d70*/  IADD3 R179, PT, PT, R179, 0x100, RZ ;  /* 0x00000100b3b37810 */ /* 0x000fc60007ffe0ff */
[----:B------:R0:W-:Y:S04]  /*4d80*/  STG.E.64 desc[UR8][R104.64], R106 ;  /* 0x0000006a68007986 */ /* 0x0001e8000c101b08 */
.L_x_47:
[----:B------:R-:W-:Y:S05]  /*4d90*/  BSYNC.RECONVERGENT B1 ;  /* 0x0000000000017941 */ /* 0x000fea0003800200 */
.L_x_46:
[----:B------:R-:W-:Y:S04]  /*4da0*/  BSSY.RECONVERGENT B1, `(.L_x_48) ;  /* 0x0000026000017945 */ /* 0x000fe80003800200 */
[----:B------:R-:W-:Y:S05]  /*4db0*/  @!P0 BRA `(.L_x_49) ;  /* 0x0000000000908947 */ /* 0x000fea0003800000 */
[----:B0-----:R-:W-:Y:S01]  /*4dc0*/  MOV R104, R167 ;  /* 0x000000a700687202 */ /* 0x001fe20000000f00 */
        /* <DEDUP_REMOVED lines=35> */
.L_x_49:
[----:B------:R-:W-:Y:S05]  /*5000*/  BSYNC.RECONVERGENT B1 ;  /* 0x0000000000017941 */ /* 0x000fea0003800200 */
.L_x_48:
[----:B------:R-:W-:Y:S04]  /*5010*/  BSSY.RECONVERGENT B1, `(.L_x_50) ;  /* 0x0000026000017945 */ /* 0x000fe80003800200 */
[----:B------:R-:W-:Y:S05]  /*5020*/  @!P1 BRA `(.L_x_51) ;  /* 0x0000000000909947 */ /* 0x000fea0003800000 */
[----:B01----:R-:W-:Y:S01]  /*5030*/  MOV R104, R165 ;  /* 0x000000a500687202 */ /* 0x003fe20000000f00 */
        /* <DEDUP_REMOVED lines=35> */
.L_x_51:
[----:B------:R-:W-:Y:S05]  /*5270*/  BSYNC.RECONVERGENT B1 ;  /* 0x0000000000017941 */ /* 0x000fea0003800200 */
.L_x_50:
[----:B------:R-:W-:Y:S04]  /*5280*/  BSSY.RECONVERGENT B1, `(.L_x_52) ;  /* 0x0000026000017945 */ /* 0x000fe80003800200 */
[----:B------:R-:W-:Y:S05]  /*5290*/  @!P2 BRA `(.L_x_53) ;  /* 0x000000000090a947 */ /* 0x000fea0003800000 */
[----:B012---:R-:W-:Y:S01]  /*52a0*/  MOV R104, R163 ;  /* 0x000000a300687202 */ /* 0x007fe20000000f00 */
        /* <DEDUP_REMOVED lines=35> */
.L_x_53:
[----:B------:R-:W-:Y:S05]  /*54e0*/  BSYNC.RECONVERGENT B1 ;  /* 0x0000000000017941 */ /* 0x000fea0003800200 */
.L_x_52:
[----:B------:R-:W-:Y:S04]  /*54f0*/  BSSY.RECONVERGENT B1, `(.L_x_54) ;  /* 0x0000026000017945 */ /* 0x000fe80003800200 */
[----:B------:R-:W-:Y:S05]  /*5500*/  @!P3 BRA `(.L_x_55) ;  /* 0x000000000090b947 */ /* 0x000fea0003800000 */
[----:B0123--:R-:W-:Y:S01]  /*5510*/  MOV R104, R161 ;  /* 0x000000a100687202 */ /* 0x00ffe20000000f00 */
        /* <DEDUP_REMOVED lines=35> */
.L_x_55:
[----:B------:R-:W-:Y:S05]  /*5750*/  BSYNC.RECONVERGENT B1 ;  /* 0x0000000000017941 */ /* 0x000fea0003800200 */
.L_x_54:
[----:B------:R-:W-:Y:S04]  /*5760*/  BSSY.RECONVERGENT B1, `(.L_x_56) ;  /* 0x0000026000017945 */ /* 0x000fe80003800200 */
[----:B------:R-:W-:Y:S05]  /*5770*/  @!P4 BRA `(.L_x_57) ;  /* 0x000000000090c947 */ /* 0x000fea0003800000 */
[----:B01234-:R-:W-:Y:S01]  /*5780*/  MOV R104, R159 ;  /* 0x0000009f00687202 */ /* 0x01ffe20000000f00 */
        /* <DEDUP_REMOVED lines=35> */
.L_x_57:
[----:B------:R-:W-:Y:S05]  /*59c0*/  BSYNC.RECONVERGENT B1 ;  /* 0x0000000000017941 */ /* 0x000fea0003800200 */
.L_x_56:
[----:B------:R-:W-:Y:S05]  /*59d0*/  @!P5 BRA `(.L_x_32) ;  /* 0x000000180000d947 */ /* 0x000fea0003800000 */
[----:B01234-:R-:W-:Y:S01]  /*59e0*/  SHF.R.U32.HI R106, RZ, 0x10, R157 ;  /* 0x00000010ff6a7819 */ /* 0x01ffe2000001169d */
[-CC-:B------:R-:W-:Y:S01]  /*59f0*/  FFMA.FTZ R104, R176, R115.reuse, R112.reuse ;  /* 0x00000073b0687223 */ /* 0x180fe20000010070 */
[-CC-:B------:R-:W-:Y:S01]  /*5a00*/  FFMA.FTZ R105, R155, R115.reuse, R112.reuse ;  /* 0x000000739b697223 */ /* 0x180fe20000010070 */
[----:B------:R-:W-:Y:S01]  /*5a10*/  FFMA.FTZ R114, R174, R115, R112 ;  /* 0x00000073ae727223 */ /* 0x000fe20000010070 */
[----:B------:R-:W-:Y:S01]  /*5a20*/  SHF.L.U32 R106, R106, 0x10, RZ ;  /* 0x000000106a6a7819 */ /* 0x000fe200000006ff */
[----:B------:R-:W-:Y:S01]  /*5a30*/  FADD.FTZ R107, R173, -R104 ;  /* 0x80000068ad6b7221 */ /* 0x000fe20000010000 */
[----:B------:R-:W-:Y:S01]  /*5a40*/  MOV R104, R157 ;  /* 0x0000009d00687202 */ /* 0x000fe20000000f00 */
[----:B------:R-:W-:Y:S01]  /*5a50*/  FADD.FTZ R108, R172, -R105 ;  /* 0x80000069ac6c7221 */ /* 0x000fe20000010000 */
[----:B------:R-:W-:Y:S01]  /*5a60*/  FADD.FTZ R114, R171, -R114 ;  /* 0x80000072ab727221 */ /* 0x000fe20000010000 */
[----:B------:R-:W-:Y:S01]  /*5a70*/  FFMA.FTZ R106, R177, R107, R106 ;  /* 0x0000006bb16a7223 */ /* 0x000fe2000001006a */
[----:B------:R-:W-:Y:S01]  /*5a80*/  SHF.L.U32 R104, R104, 0x10, RZ ;  /* 0x0000001068687819 */ /* 0x000fe200000006ff */
[----:B------:R-:W-:-:S02]  /*5a90*/  FFMA.FTZ R115, R153, R115, R112 ;  /* 0x0000007399737223 */ /* 0x000fc40000010070 */
[-C--:B------:R-:W-:Y:S01]  /*5aa0*/  FMUL.FTZ R105, R106, R113.reuse ;  /* 0x000000716a697220 */ /* 0x080fe20000410000 */
[----:B------:R-:W-:Y:S01]  /*5ab0*/  SHF.R.U64 R106, R156, 0x10, R157 ;  /* 0x000000109c6a7819 */ /* 0x000fe2000000129d */
[C---:B------:R-:W-:Y:S01]  /*5ac0*/  FFMA.FTZ R108, R177.reuse, R108, R104 ;  /* 0x0000006cb16c7223 */ /* 0x040fe20000010068 */
[----:B------:R-:W-:Y:S01]  /*5ad0*/  MOV R104, R156 ;  /* 0x0000009c00687202 */ /* 0x000fe20000000f00 */
[----:B------:R-:W-:Y:S01]  /*5ae0*/  FADD.FTZ R115, R170, -R115 ;  /* 0x80000073aa737221 */ /* 0x000fe20000010000 */
[----:B------:R-:W-:Y:S01]  /*5af0*/  SHF.L.U32 R106, R106, 0x10, RZ ;  /* 0x000000106a6a7819 */ /* 0x000fe200000006ff */
[----:B------:R-:W-:Y:S01]  /*5b00*/  FMUL.FTZ R109, R108, R113 ;  /* 0x000000716c6d7220 */ /* 0x000fe20000410000 */
[----:B------:R-:W-:Y:S01]  /*5b10*/  SHF.L.U32 R104, R104, 0x10, RZ ;  /* 0x0000001068687819 */ /* 0x000fe200000006ff */
[----:B------:R0:W-:Y:S02]  /*5b20*/  F2F.BF16.F32 R110, R105 ;  /* 0x00000069006e7304 */ /* 0x0001e40000202000 */
[----:B------:R-:W-:-:S04]  /*5b30*/  FFMA.FTZ R106, R177, R114, R106 ;  /* 0x00000072b16a7223 */ /* 0x000fc8000001006a */
[----:B------:R-:W-:Y:S01]  /*5b40*/  FMUL.FTZ R108, R106, R113 ;  /* 0x000000716a6c7220 */ /* 0x000fe20000410000 */
[----:B------:R-:W-:Y:S01]  /*5b50*/  FFMA.FTZ R106, R177, R115, R104 ;  /* 0x00000073b16a7223 */ /* 0x000fe20000010068 */
[----:B------:R-:W1:Y:S01]  /*5b60*/  F2F.BF16.F32 R109, R109 ;  /* 0x0000006d006d7304 */ /* 0x000e620000202000 */
[----:B0-----:R-:W0:Y:S02]  /*5b70*/  LDC.64 R104, c[0x0][0x468] ;  /* 0x00011a00ff687b82 */ /* 0x001e240000000a00 */
[----:B------:R-:W-:-:S05]  /*5b80*/  FMUL.FTZ R113, R106, R113 ;  /* 0x000000716a717220 */ /* 0x000fca0000410000 */
[----:B------:R-:W2:Y:S01]  /*5b90*/  F2F.BF16.F32 R107, R108 ;  /* 0x0000006c006b7304 */ /* 0x000ea20000202000 */
[----:B-1----:R-:W-:-:S07]  /*5ba0*/  PRMT R111, R109, 0x5410, R110 ;  /* 0x000054106d6f7816 */ /* 0x002fce000000006e */
[----:B------:R-:W1:Y:S01]  /*5bb0*/  F2F.BF16.F32 R113, R113 ;  /* 0x0000007100717304 */ /* 0x000e620000202000 */
[----:B--2---:R-:W-:-:S04]  /*5bc0*/  IMAD.WIDE.U32 R106, R107, 0x10000, RZ ;  /* 0x000100006b6a7825 */ /* 0x004fc800078e00ff */
[----:B0-----:R-:W-:Y:S01]  /*5bd0*/  IMAD.WIDE.U32 R104, R179, 0x8, R104 ;  /* 0x00000008b3687825 */ /* 0x001fe200078e0068 */
[----:B------:R-:W-:Y:S02]  /*5be0*/  LOP3.LUT R107, R111, R107, RZ, 0xfc, !PT ;  /* 0x0000006b6f6b7212 */ /* 0x000fe400078efcff */
[----:B-1----:R-:W-:-:S05]  /*5bf0*/  LOP3.LUT R106, R106, R113, RZ, 0xfc, !PT ;  /* 0x000000716a6a7212 */ /* 0x002fca00078efcff */
[----:B------:R0:W-:Y:S01]  /*5c00*/  STG.E.64 desc[UR8][R104.64], R106 ;  /* 0x0000006a68007986 */ /* 0x0001e2000c101b08 */
[----:B------:R-:W-:Y:S05]  /*5c10*/  BRA `(.L_x_32) ;  /* 0x0000001400707947 */ /* 0x000fea0003800000 */
.L_x_45:
[----:B------:R-:W-:Y:S01]  /*5c20*/  ISETP.NE.AND P6, PT, R175, RZ, PT ;  /* 0x000000ffaf00720c */ /* 0x000fe20003fc5270 */
[----:B------:R-:W-:-:S12]  /*5c30*/  BSSY.RECONVERGENT B1, `(.L_x_58) ;  /* 0x0000031000017945 */ /* 0x000fd80003800200 */
[----:B------:R-:W-:Y:S05]  /*5c40*/  @!P6 BRA `(.L_x_59) ;  /* 0x0000000000bce947 */ /* 0x000fea0003800000 */
[----:B------:R-:W-:Y:S01]  /*5c50*/  MOV R104, R169 ;  /* 0x000000a900687202 */ /* 0x000fe20000000f00 */
[-CC-:B------:R-:W-:Y:S01]  /*5c60*/  FFMA.FTZ R105, R35, R115.reuse, R112.reuse ;  /* 0x0000007323697223 */ /* 0x180fe20000010070 */
[-C--:B------:R-:W-:Y:S01]  /*5c70*/  FFMA.FTZ R108, R42, R115.reuse, R112 ;  /* 0x000000732a6c7223 */ /* 0x080fe20000010070 */
[----:B------:R-:W-:Y:S02]  /*5c80*/  SHF.R.U64 R107, R168, 0x10, R169 ;  /* 0x00000010a86b7819 */ /* 0x000fe400000012a9 */
[----:B------:R-:W-:Y:S01]  /*5c90*/  SHF.L.U32 R106, R104, 0x10, RZ ;  /* 0x00000010686a7819 */ /* 0x000fe200000006ff */
[----:B------:R-:W-:Y:S01]  /*5ca0*/  FADD.FTZ R104, R38, -R105 ;  /* 0x8000006926687221 */ /* 0x000fe20000010000 */
[----:B------:R-:W-:Y:S01]  /*5cb0*/  SHF.R.U32.HI R105, RZ, 0x10, R169 ;  /* 0x00000010ff697819 */ /* 0x000fe200000116a9 */
[----:B------:R-:W-:Y:S02]  /*5cc0*/  FADD.FTZ R108, R39, -R108 ;  /* 0x8000006c276c7221 */ /* 0x000fe40000010000 */
[----:B------:R-:W-:Y:S01]  /*5cd0*/  FFMA.FTZ R118, R177, R104, R106 ;  /* 0x00000068b1767223 */ /* 0x000fe2000001006a */
[----:B------:R-:W-:Y:S01]  /*5ce0*/  SHF.L.U32 R110, R105, 0x10, RZ ;  /* 0x00000010696e7819 */ /* 0x000fe200000006ff */
[----:B------:R-:W-:Y:S01]  /*5cf0*/  FFMA.FTZ R105, R3, R115, R112 ;  /* 0x0000007303697223 */ /* 0x000fe20000010070 */
[----:B------:R-:W-:Y:S01]  /*5d00*/  MOV R106, R168 ;  /* 0x000000a8006a7202 */ /* 0x000fe20000000f00 */
[----:B------:R0:W-:Y:S01]  /*5d10*/  F2F.BF16.F32 R104, R118 ;  /* 0x0000007600687304 */ /* 0x0001e20000202000 */
[----:B------:R-:W-:Y:S01]  /*5d20*/  FMUL.FTZ R178, R118, R113 ;  /* 0x0000007176b27220 */ /* 0x000fe20000410000 */
[----:B------:R-:W-:Y:S01]  /*5d30*/  FFMA.FTZ R180, R177, R108, R110 ;  /* 0x0000006cb1b47223 */ /* 0x000fe2000001006e */
[----:B------:R-:W-:Y:S01]  /*5d40*/  SHF.L.U32 R108, R106, 0x10, RZ ;  /* 0x000000106a6c7819 */ /* 0x000fe200000006ff */
[----:B------:R-:W-:Y:S01]  /*5d50*/  FADD.FTZ R106, R36, -R105 ;  /* 0x80000069246a7221 */ /* 0x000fe20000010000 */
[----:B------:R-:W-:Y:S01]  /*5d60*/  FFMA.FTZ R110, R40, R115, R112 ;  /* 0x00000073286e7223 */ /* 0x000fe20000010070 */
[----:B------:R-:W-:-:S02]  /*5d70*/  FMUL.FTZ R182, R180, R113 ;  /* 0x00000071b4b67220 */ /* 0x000fc40000410000 */
[----:B------:R-:W-:Y:S01]  /*5d80*/  FFMA.FTZ R114, R177, R106, R108 ;  /* 0x0000006ab1727223 */ /* 0x000fe2000001006c */
[----:B------:R-:W-:Y:S01]  /*5d90*/  SHF.L.U32 R106, R107, 0x10, RZ ;  /* 0x000000106b6a7819 */ /* 0x000fe200000006ff */
[----:B------:R-:W-:Y:S01]  /*5da0*/  FADD.FTZ R110, R37, -R110 ;  /* 0x8000006e256e7221 */ /* 0x000fe20000010000 */
[----:B------:R-:W1:Y:S01]  /*5db0*/  LDC.64 R108, c[0x0][0x478] ;  /* 0x00011e00ff6c7b82 */ /* 0x000e620000000a00 */
[----:B------:R-:W2:Y:S02]  /*5dc0*/  F2F.BF16.F32 R105, R180 ;  /* 0x000000b400697304 */ /* 0x000ea40000202000 */
[----:B------:R-:W-:-:S04]  /*5dd0*/  FFMA.FTZ R116, R177, R110, R106 ;  /* 0x0000006eb1747223 */ /* 0x000fc8000001006a */
[----:B0-----:R-:W-:Y:S01]  /*5de0*/  FMUL.FTZ R118, R116, R113 ;  /* 0x0000007174767220 */ /* 0x001fe20000410000 */
[----:B------:R-:W0:Y:S01]  /*5df0*/  LDC.64 R106, c[0x0][0x468] ;  /* 0x00011a00ff6a7b82 */ /* 0x000e220000000a00 */
[----:B------:R-:W3:Y:S01]  /*5e00*/  F2F.BF16.F32 R110, R116 ;  /* 0x00000074006e7304 */ /* 0x000ee20000202000 */
[----:B--2---:R-:W-:-:S07]  /*5e10*/  PRMT R119, R104, 0x5410, R105 ;  /* 0x0000541068777816 */ /* 0x004fce0000000069 */
[----:B------:R2:W4:Y:S01]  /*5e20*/  F2F.BF16.F32 R117, R114 ;  /* 0x0000007200757304 */ /* 0x0005220000202000 */
[----:B---3--:R-:W-:-:S07]  /*5e30*/  IMAD.WIDE.U32 R110, R110, 0x10000, RZ ;  /* 0x000100006e6e7825 */ /* 0x008fce00078e00ff */
[----:B------:R-:W3:Y:S01]  /*5e40*/  F2F.BF16.F32 R118, R118 ;  /* 0x0000007600767304 */ /* 0x000ee20000202000 */
[----:B--2---:R-:W-:Y:S01]  /*5e50*/  FMUL.FTZ R114, R114, R113 ;  /* 0x0000007172727220 */ /* 0x004fe20000410000 */
[----:B-1----:R-:W-:Y:S01]  /*5e60*/  IMAD.WIDE.U32 R108, R179, 0x8, R108 ;  /* 0x00000008b36c7825 */ /* 0x002fe200078e006c */
[----:B------:R-:W-:Y:S02]  /*5e70*/  LOP3.LUT R111, R119, R111, RZ, 0xfc, !PT ;  /* 0x0000006f776f7212 */ /* 0x000fe400078efcff */
[----:B----4-:R-:W-:-:S03]  /*5e80*/  LOP3.LUT R110, R110, R117, RZ, 0xfc, !PT ;  /* 0x000000756e6e7212 */ /* 0x010fc600078efcff */
[----:B------:R-:W-:Y:S01]  /*5e90*/  F2F.BF16.F32 R178, R178 ;  /* 0x000000b200b27304 */ /* 0x000fe20000202000 */
[C---:B0-----:R-:W-:Y:S01]  /*5ea0*/  IMAD.WIDE.U32 R106, R179.reuse, 0x8, R106 ;  /* 0x00000008b36a7825 */ /* 0x041fe200078e006a */
[----:B------:R-:W-:Y:S01]  /*5eb0*/  IADD3 R179, PT, PT, R179, 0x100, RZ ;  /* 0x00000100b3b37810 */ /* 0x000fe20007ffe0ff */
[----:B------:R0:W-:Y:S02]  /*5ec0*/  STG.E.64 desc[UR8][R108.64], R110 ;  /* 0x0000006e6c007986 */ /* 0x0001e4000c101b08 */
[----:B---3--:R-:W-:-:S03]  /*5ed0*/  IMAD.WIDE.U32 R104, R118, 0x10000, RZ ;  /* 0x0001000076687825 */ /* 0x008fc600078e00ff */
[----:B------:R-:W1:Y:S08]  /*5ee0*/  F2F.BF16.F32 R183, R182 ;  /* 0x000000b600b77304 */ /* 0x000e700000202000 */
[----:B------:R-:W2:Y:S01]  /*5ef0*/  F2F.BF16.F32 R181, R114 ;  /* 0x0000007200b57304 */ /* 0x000ea20000202000 */
[----:B-1----:R-:W-:-:S04]  /*5f00*/  PRMT R183, R178, 0x5410, R183 ;  /* 0x00005410b2b77816 */ /* 0x002fc800000000b7 */
[----:B------:R-:W-:Y:S02]  /*5f10*/  LOP3.LUT R105, R183, R105, RZ, 0xfc, !PT ;  /* 0x00000069b7697212 */ /* 0x000fe400078efcff */
[----:B--2---:R-:W-:-:S05]  /*5f20*/  LOP3.LUT R104, R104, R181, RZ, 0xfc, !PT ;  /* 0x000000b568687212 */ /* 0x004fca00078efcff */
[----:B------:R0:W-:Y:S02]  /*5f30*/  STG.E.64 desc[UR8][R106.64], R104 ;  /* 0x000000686a007986 */ /* 0x0001e4000c101b08 */
.L_x_59:
[----:B------:R-:W-:Y:S05]  /*5f40*/  BSYNC.RECONVERGENT B1 ;  /* 0x0000000000017941 */ /* 0x000fea0003800200 */
.L_x_58:
[----:B------:R-:W-:Y:S04]  /*5f50*/  BSSY.RECONVERGENT B1, `(.L_x_60) ;  /* 0x0000031000017945 */ /* 0x000fe80003800200 */
[----:B------:R-:W-:Y:S05]  /*5f60*/  @!P0 BRA `(.L_x_61) ;  /* 0x0000000000bc8947 */ /* 0x000fea0003800000 */
[----:B0-----:R-:W-:Y:S01]  /*5f70*/  MOV R104, R167 ;  /* 0x000000a700687202 */ /* 0x001fe20000000f00 */
        /* <DEDUP_REMOVED lines=21> */
[----:B------:R-:W1:Y:S03]  /*60d0*/  F2F.BF16.F32 R111, R180 ;  /* 0x000000b4006f7304 */ /* 0x000e660000202000 */
[----:B------:R-:W-:Y:S02]  /*60e0*/  FFMA.FTZ R116, R177, R108, R104 ;  /* 0x0000006cb1747223 */ /* 0x000fe40000010068 */
[----:B------:R-:W2:Y:S02]  /*60f0*/  LDC.64 R104, c[0x0][0x478] ;  /* 0x00011e00ff687b82 */ /* 0x000ea40000000a00 */
[----:B0-----:R-:W-:Y:S01]  /*6100*/  FMUL.FTZ R118, R116, R113 ;  /* 0x0000007174767220 */ /* 0x001fe20000410000 */
[----:B------:R-:W0:Y:S05]  /*6110*/  F2F.BF16.F32 R106, R116 ;  /* 0x00000074006a7304 */ /* 0x000e2a0000202000 */
[----:B------:R-:W3:Y:S01]  /*6120*/  LDC.64 R108, c[0x0][0x468] ;  /* 0x00011a00ff6c7b82 */ /* 0x000ee20000000a00 */
[----:B-1----:R-:W-:-:S02]  /*6130*/  PRMT R119, R110, 0x5410, R111 ;  /* 0x000054106e777816 */ /* 0x002fc4000000006f */
[----:B------:R1:W4:Y:S01]  /*6140*/  F2F.BF16.F32 R117, R114 ;  /* 0x0000007200757304 */ /* 0x0003220000202000 */
[----:B0-----:R-:W-:-:S07]  /*6150*/  IMAD.WIDE.U32 R106, R106, 0x10000, RZ ;  /* 0x000100006a6a7825 */ /* 0x001fce00078e00ff */
[----:B------:R-:W0:Y:S01]  /*6160*/  F2F.BF16.F32 R118, R118 ;  /* 0x0000007600767304 */ /* 0x000e220000202000 */
[----:B-1----:R-:W-:Y:S01]  /*6170*/  FMUL.FTZ R114, R114, R113 ;  /* 0x0000007172727220 */ /* 0x002fe20000410000 */
[----:B------:R-:W-:Y:S01]  /*6180*/  LOP3.LUT R107, R119, R107, RZ, 0xfc, !PT ;  /* 0x0000006b776b7212 */ /* 0x000fe200078efcff */
[----:B--2---:R-:W-:Y:S01]  /*6190*/  IMAD.WIDE.U32 R104, R179, 0x8, R104 ;  /* 0x00000008b3687825 */ /* 0x004fe200078e0068 */
[----:B----4-:R-:W-:-:S04]  /*61a0*/  LOP3.LUT R106, R106, R117, RZ, 0xfc, !PT ;  /* 0x000000756a6a7212 */ /* 0x010fc800078efcff */
[----:B------:R-:W-:Y:S01]  /*61b0*/  F2F.BF16.F32 R178, R178 ;  /* 0x000000b200b27304 */ /* 0x000fe20000202000 */
[----:B------:R1:W-:Y:S01]  /*61c0*/  STG.E.64 desc[UR8][R104.64], R106 ;  /* 0x0000006a68007986 */ /* 0x0003e2000c101b08 */
[C---:B---3--:R-:W-:Y:S01]  /*61d0*/  IMAD.WIDE.U32 R108, R179.reuse, 0x8, R108 ;  /* 0x00000008b36c7825 */ /* 0x048fe200078e006c */
[----:B------:R-:W-:-:S05]  /*61e0*/  IADD3 R179, PT, PT, R179, 0x100, RZ ;  /* 0x00000100b3b37810 */ /* 0x000fca0007ffe0ff */
[----:B------:R-:W2:Y:S01]  /*61f0*/  F2F.BF16.F32 R183, R182 ;  /* 0x000000b600b77304 */ /* 0x000ea20000202000 */
[----:B0-----:R-:W-:-:S07]  /*6200*/  IMAD.WIDE.U32 R110, R118, 0x10000, RZ ;  /* 0x00010000766e7825 */ /* 0x001fce00078e00ff */
[----:B------:R-:W0:Y:S01]  /*6210*/  F2F.BF16.F32 R181, R114 ;  /* 0x0000007200b57304 */ /* 0x000e220000202000 */
[----:B--2---:R-:W-:-:S04]  /*6220*/  PRMT R183, R178, 0x5410, R183 ;  /* 0x00005410b2b77816 */ /* 0x004fc800000000b7 */
[----:B------:R-:W-:Y:S02]  /*6230*/  LOP3.LUT R111, R183, R111, RZ, 0xfc, !PT ;  /* 0x0000006fb76f7212 */ /* 0x000fe400078efcff */
[----:B0-----:R-:W-:-:S05]  /*6240*/  LOP3.LUT R110, R110, R181, RZ, 0xfc, !PT ;  /* 0x000000b56e6e7212 */ /* 0x001fca00078efcff */
[----:B------:R1:W-:Y:S02]  /*6250*/  STG.E.64 desc[UR8][R108.64], R110 ;  /* 0x0000006e6c007986 */ /* 0x0003e4000c101b08 */
.L_x_61:
[----:B------:R-:W-:Y:S05]  /*6260*/  BSYNC.RECONVERGENT B1 ;  /* 0x0000000000017941 */ /* 0x000fea0003800200 */
.L_x_60:
[----:B------:R-:W-:Y:S04]  /*6270*/  BSSY.RECONVERGENT B1, `(.L_x_62) ;  /* 0x0000031000017945 */ /* 0x000fe80003800200 */
[----:B------:R-:W-:Y:S05]  /*6280*/  @!P1 BRA `(.L_x_63) ;  /* 0x0000000000bc9947 */ /* 0x000fea0003800000 */
[----:B01----:R-:W-:Y:S01]  /*6290*/  MOV R104, R165 ;  /* 0x000000a500687202 */ /* 0x003fe20000000f00 */
        /* <DEDUP_REMOVED lines=39> */
[----:B------:R-:W1:Y:S01]  /*6510*/  F2F.BF16.F32 R183, R182 ;  /* 0x000000b600b77304 */ /* 0x000e620000202000 */
[----:B0-----:R-:W-:-:S07]  /*6520*/  IMAD.WIDE.U32 R110, R118, 0x10000, RZ ;  /* 0x00010000766e7825 */ /* 0x001fce00078e00ff */
[----:B------:R-:W0:Y:S01]  /*6530*/  F2F.BF16.F32 R181, R114 ;  /* 0x0000007200b57304 */ /* 0x000e220000202000 */
[----:B-1----:R-:W-:-:S04]  /*6540*/  PRMT R183, R178, 0x5410, R183 ;  /* 0x00005410b2b77816 */ /* 0x002fc800000000b7 */
[----:B------:R-:W-:Y:S02]  /*6550*/  LOP3.LUT R111, R183, R111, RZ, 0xfc, !PT ;  /* 0x0000006fb76f7212 */ /* 0x000fe400078efcff */
[----:B0-----:R-:W-:-:S05]  /*6560*/  LOP3.LUT R110, R110, R181, RZ, 0xfc, !PT ;  /* 0x000000b56e6e7212 */ /* 0x001fca00078efcff */
[----:B------:R2:W-:Y:S02]  /*6570*/  STG.E.64 desc[UR8][R108.64], R110 ;  /* 0x0000006e6c007986 */ /* 0x0005e4000c101b08 */
.L_x_63:
[----:B------:R-:W-:Y:S05]  /*6580*/  BSYNC.RECONVERGENT B1 ;  /* 0x0000000000017941 */ /* 0x000fea0003800200 */
.L_x_62:
[----:B------:R-:W-:Y:S04]  /*6590*/  BSSY.RECONVERGENT B1, `(.L_x_64) ;  /* 0x0000031000017945 */ /* 0x000fe80003800200 */
[----:B------:R-:W-:Y:S05]  /*65a0*/  @!P2 BRA `(.L_x_65) ;  /* 0x0000000000bca947 */ /* 0x000fea0003800000 */
[----:B012---:R-:W-:Y:S01]  /*65b0*/  MOV R104, R163 ;  /* 0x000000a300687202 */ /* 0x007fe20000000f00 */
        /* <DEDUP_REMOVED lines=46> */
.L_x_65:
[----:B------:R-:W-:Y:S05]  /*68a0*/  BSYNC.RECONVERGENT B1 ;  /* 0x0000000000017941 */ /* 0x000fea0003800200 */
.L_x_64:
[----:B------:R-:W-:Y:S04]  /*68b0*/  BSSY.RECONVERGENT B1, `(.L_x_66) ;  /* 0x0000031000017945 */ /* 0x000fe80003800200 */
[----:B------:R-:W-:Y:S05]  /*68c0*/  @!P3 BRA `(.L_x_67) ;  /* 0x0000000000bcb947 */ /* 0x000fea0003800000 */
[----:B012-4-:R-:W-:Y:S01]  /*68d0*/  MOV R104, R161 ;  /* 0x000000a100687202 */ /* 0x017fe20000000f00 */
        /* <DEDUP_REMOVED lines=46> */
.L_x_67:
[----:B------:R-:W-:Y:S05]  /*6bc0*/  BSYNC.RECONVERGENT B1 ;  /* 0x0000000000017941 */ /* 0x000fea0003800200 */
.L_x_66:
        /* <DEDUP_REMOVED lines=49> */
.L_x_69:
[----:B------:R-:W-:Y:S05]  /*6ee0*/  BSYNC.RECONVERGENT B1 ;  /* 0x0000000000017941 */ /* 0x000fea0003800200 */
.L_x_68:
[----:B------:R-:W-:Y:S05]  /*6ef0*/  @!P5 BRA `(.L_x_32) ;  /* 0x0000000000b8d947 */ /* 0x000fea0003800000 */
[--C-:B012-4-:R-:W-:Y:S01]  /*6f00*/  SHF.R.U32.HI R105, RZ, 0x10, R157.reuse ;  /* 0x00000010ff697819 */ /* 0x117fe2000001169d */
[-CC-:B------:R-:W-:Y:S01]  /*6f10*/  FFMA.FTZ R104, R176, R115.reuse, R112.reuse ;  /* 0x00000073b0687223 */ /* 0x180fe20000010070 */
[----:B------:R-:W-:Y:S01]  /*6f20*/  SHF.R.U64 R107, R156, 0x10, R157 ;  /* 0x000000109c6b7819 */ /* 0x000fe2000000129d */
[----:B------:R-:W-:Y:S01]  /*6f30*/  FFMA.FTZ R110, R174, R115, R112 ;  /* 0x00000073ae6e7223 */ /* 0x000fe20000010070 */
[----:B------:R-:W-:Y:S01]  /*6f40*/  SHF.L.U32 R108, R105, 0x10, RZ ;  /* 0x00000010696c7819 */ /* 0x000fe200000006ff */
[----:B------:R-:W-:Y:S01]  /*6f50*/  FADD.FTZ R106, R173, -R104 ;  /* 0x80000068ad6a7221 */ /* 0x000fe20000010000 */
[----:B------:R-:W-:Y:S01]  /*6f60*/  MOV R104, R157 ;  /* 0x0000009d00687202 */ /* 0x000fe20000000f00 */
[-C--:B------:R-:W-:Y:S01]  /*6f70*/  FFMA.FTZ R105, R155, R115.reuse, R112 ;  /* 0x000000739b697223 */ /* 0x080fe20000010070 */
[----:B------:R-:W-:Y:S01]  /*6f80*/  FADD.FTZ R110, R171, -R110 ;  /* 0x8000006eab6e7221 */ /* 0x000fe20000010000 */
[----:B------:R-:W-:Y:S01]  /*6f90*/  FFMA.FTZ R118, R177, R106, R108 ;  /* 0x0000006ab1767223 */ /* 0x000fe2000001006c */
[----:B------:R-:W-:Y:S01]  /*6fa0*/  SHF.L.U32 R108, R104, 0x10, RZ ;  /* 0x00000010686c7819 */ /* 0x000fe200000006ff */
[----:B------:R-:W-:Y:S01]  /*6fb0*/  FADD.FTZ R106, R172, -R105 ;  /* 0x80000069ac6a7221 */ /* 0x000fe20000010000 */
[----:B------:R-:W-:Y:S01]  /*6fc0*/  MOV R104, R156 ;  /* 0x0000009c00687202 */ /* 0x000fe20000000f00 */
[----:B------:R-:W-:Y:S01]  /*6fd0*/  FFMA.FTZ R105, R153, R115, R112 ;  /* 0x0000007399697223 */ /* 0x000fe20000010070 */
[----:B------:R0:W-:Y:S01]  /*6fe0*/  F2F.BF16.F32 R109, R118 ;  /* 0x00000076006d7304 */ /* 0x0001e20000202000 */
[----:B------:R-:W-:Y:S01]  /*6ff0*/  FFMA.FTZ R116, R177, R106, R108 ;  /* 0x0000006ab1747223 */ /* 0x000fe2000001006c */
[----:B------:R-:W-:Y:S01]  /*7000*/  SHF.L.U32 R106, R104, 0x10, RZ ;  /* 0x00000010686a7819 */ /* 0x000fe200000006ff */
[----:B------:R-:W-:Y:S01]  /*7010*/  FADD.FTZ R104, R170, -R105 ;  /* 0x80000069aa687221 */ /* 0x000fe20000010000 */
[----:B------:R-:W-:-:S03]  /*7020*/  FMUL.FTZ R119, R118, R113 ;  /* 0x0000007176777220 */ /* 0x000fc60000410000 */
[----:B------:R-:W-:Y:S01]  /*7030*/  FFMA.FTZ R112, R177, R104, R106 ;  /* 0x00000068b1707223 */ /* 0x000fe2000001006a */
[----:B------:R-:W-:Y:S01]  /*7040*/  SHF.L.U32 R104, R107, 0x10, RZ ;  /* 0x000000106b687819 */ /* 0x000fe200000006ff */
[----:B------:R1:W-:Y:S01]  /*7050*/  F2F.BF16.F32 R108, R116 ;  /* 0x00000074006c7304 */ /* 0x0003e20000202000 */
[----:B0-----:R-:W-:Y:S01]  /*7060*/  FMUL.FTZ R118, R116, R113 ;  /* 0x0000007174767220 */ /* 0x001fe20000410000 */
[----:B------:R-:W0:Y:S02]  /*7070*/  LDC.64 R106, c[0x0][0x478] ;  /* 0x00011e00ff6a7b82 */ /* 0x000e240000000a00 */
[----:B------:R-:W-:-:S04]  /*7080*/  FFMA.FTZ R114, R177, R110, R104 ;  /* 0x0000006eb1727223 */ /* 0x000fc80000010068 */
[----:B------:R-:W2:Y:S01]  /*7090*/  F2F.BF16.F32 R110, R114 ;  /* 0x00000072006e7304 */ /* 0x000ea20000202000 */
[----:B-1----:R-:W-:Y:S01]  /*70a0*/  FMUL.FTZ R116, R114, R113 ;  /* 0x0000007172747220 */ /* 0x002fe20000410000 */
[----:B------:R-:W1:Y:S06]  /*70b0*/  LDC.64 R104, c[0x0][0x468] ;  /* 0x00011a00ff687b82 */ /* 0x000e6c0000000a00 */
[----:B------:R3:W4:Y:S01]  /*70c0*/  F2F.BF16.F32 R115, R112 ;  /* 0x0000007000737304 */ /* 0x0007220000202000 */
[----:B--2---:R-:W-:-:S07]  /*70d0*/  IMAD.WIDE.U32 R110, R110, 0x10000, RZ ;  /* 0x000100006e6e7825 */ /* 0x004fce00078e00ff */
[----:B------:R-:W2:Y:S01]  /*70e0*/  F2F.BF16.F32 R116, R116 ;  /* 0x0000007400747304 */ /* 0x000ea20000202000 */
[----:B---3--:R-:W-:Y:S01]  /*70f0*/  FMUL.FTZ R112, R112, R113 ;  /* 0x0000007170707220 */ /* 0x008fe20000410000 */
[----:B------:R-:W-:Y:S01]  /*7100*/  PRMT R113, R108, 0x5410, R109 ;  /* 0x000054106c717816 */ /* 0x000fe2000000006d */
[----:B0-----:R-:W-:-:S03]  /*7110*/  IMAD.WIDE.U32 R106, R179, 0x8, R106 ;  /* 0x00000008b36a7825 */ /* 0x001fc600078e006a */
[----:B------:R-:W-:Y:S02]  /*7120*/  LOP3.LUT R111, R113, R111, RZ, 0xfc, !PT ;  /* 0x0000006f716f7212 */ /* 0x000fe400078efcff */
[----:B------:R-:W-:Y:S01]  /*7130*/  F2F.BF16.F32 R119, R119 ;  /* 0x0000007700777304 */ /* 0x000fe20000202000 */
[----:B----4-:R-:W-:Y:S01]  /*7140*/  LOP3.LUT R110, R110, R115, RZ, 0xfc, !PT ;  /* 0x000000736e6e7212 */ /* 0x010fe200078efcff */
[----:B-1----:R-:W-:-:S04]  /*7150*/  IMAD.WIDE.U32 R104, R179, 0x8, R104 ;  /* 0x00000008b3687825 */ /* 0x002fc800078e0068 */
[----:B------:R0:W-:Y:S01]  /*7160*/  STG.E.64 desc[UR8][R106.64], R110 ;  /* 0x0000006e6a007986 */ /* 0x0001e2000c101b08 */
[----:B--2---:R-:W-:Y:S01]  /*7170*/  IMAD.WIDE.U32 R108, R116, 0x10000, RZ ;  /* 0x00010000746c7825 */ /* 0x004fe200078e00ff */
[----:B------:R-:W1:Y:S08]  /*7180*/  F2F.BF16.F32 R118, R118 ;  /* 0x0000007600767304 */ /* 0x000e700000202000 */
[----:B------:R-:W2:Y:S01]  /*7190*/  F2F.BF16.F32 R117, R112 ;  /* 0x0000007000757304 */ /* 0x000ea20000202000 */
[----:B-1----:R-:W-:-:S04]  /*71a0*/  PRMT R119, R118, 0x5410, R119 ;  /* 0x0000541076777816 */ /* 0x002fc80000000077 */
[----:B------:R-:W-:Y:S02]  /*71b0*/  LOP3.LUT R109, R119, R109, RZ, 0xfc, !PT ;  /* 0x0000006d776d7212 */ /* 0x000fe400078efcff */
[----:B--2---:R-:W-:-:S05]  /*71c0*/  LOP3.LUT R108, R108, R117, RZ, 0xfc, !PT ;  /* 0x000000756c6c7212 */ /* 0x004fca00078efcff */
[----:B------:R0:W-:Y:S02]  /*71d0*/  STG.E.64 desc[UR8][R104.64], R108 ;  /* 0x0000006c68007986 */ /* 0x0001e4000c101b08 */
.L_x_32:
[----:B------:R-:W-:Y:S05]  /*71e0*/  BSYNC.RECONVERGENT B0 ;  /* 0x0000000000007941 */ /* 0x000fea0003800200 */
.L_x_17:
[----:B01234-:R-:W0:Y:S01]  /*71f0*/  LDC.64 R104, c[0x0][0x380] ;  /* 0x0000e000ff687b82 */ /* 0x01fe220000000a00 */
[----:B------:R-:W-:Y:S01]  /*7200*/  UPLOP3.LUT UP1, UPT, UPT, UPT, UP1, 0x40, 0x4 ;  /* 0x000000000004789c */ /* 0x000fe20003f2e810 */
[----:B0-----:R-:W-:-:S04]  /*7210*/  IADD3 R31, PT, PT, R31, R104, RZ ;  /* 0x000000681f1f7210 */ /* 0x001fc80007ffe0ff */
[----:B------:R-:W-:-:S13]  /*7220*/  ISETP.GE.AND P6, PT, R31, R105, PT ;  /* 0x000000691f00720c */ /* 0x000fda0003fc6270 */
[----:B------:R-:W-:Y:S05]  /*7230*/  @!P6 BRA `(.L_x_70) ;  /* 0xffffff9400d8e947 */ /* 0x000fea000383ffff */
.L_x_0:
[----:B------:R-:W0:Y:S01]  /*7240*/  S2UR UR4, SR_CTAID.X ;  /* 0x00000000000479c3 */ /* 0x000e220000002500 */
[----:B------:R-:W-:-:S07]  /*7250*/  ISETP.NE.AND P6, PT, R175, RZ, PT ;  /* 0x000000ffaf00720c */ /* 0x000fce0003fc5270 */
[----:B------:R-:W1:Y:S08]  /*7260*/  LDC.64 R2, c[0x0][0x440] ;  /* 0x00011000ff027b82 */ /* 0x000e700000000a00 */
[----:B-----5:R-:W2:Y:S08]  /*7270*/  LDC.64 R4, c[0x0][0x448] ;  /* 0x00011200ff047b82 */ /* 0x020eb00000000a00 */
[----:B------:R-:W3:Y:S01]  /*7280*/  LDC.64 R6, c[0x0][0x440] ;  /* 0x00011000ff067b82 */ /* 0x000ee20000000a00 */
[----:B0-----:R-:W-:-:S05]  /*7290*/  IMAD R34, R34, UR4, RZ ;  /* 0x0000000422227c24 */ /* 0x001fca000f8e02ff */
[----:B------:R-:W-:Y:S02]  /*72a0*/  LEA.HI R33, R34, R33, RZ, 0x1e ;  /* 0x0000002122217211 */ /* 0x000fe400078ff0ff */
[----:B------:R-:W0:Y:S03]  /*72b0*/  LDC.64 R8, c[0x0][0x448] ;  /* 0x00011200ff087b82 */ /* 0x000e260000000a00 */
[----:B-1----:R-:W-:-:S05]  /*72c0*/  @P6 IMAD.WIDE.U32 R2, R33, 0x10, R2 ;  /* 0x0000001021026825 */ /* 0x002fca00078e0002 */
[----:B------:R-:W1:Y:S01]  /*72d0*/  LDC.64 R10, c[0x0][0x440] ;  /* 0x00011000ff0a7b82 */ /* 0x000e620000000a00 */
[C---:B--2---:R-:W-:Y:S01]  /*72e0*/  @P6 IMAD.WIDE.U32 R4, R33.reuse, 0x10, R4 ;  /* 0x0000001021046825 */ /* 0x044fe200078e0004 */
[----:B------:R-:W-:Y:S01]  /*72f0*/  @P6 IADD3 R33, PT, PT, R33, 0x100, RZ ;  /* 0x0000010021216810 */ /* 0x000fe20007ffe0ff */
[----:B------:R2:W-:Y:S04]  /*7300*/  @P6 STG.E.128 desc[UR8][R2.64], R72 ;  /* 0x0000004802006986 */ /* 0x0005e8000c101d08 */
[----:B------:R2:W-:Y:S01]  /*7310*/  @P6 STG.E.128 desc[UR8][R4.64], R100 ;  /* 0x0000006404006986 */ /* 0x0005e2000c101d08 */
[----:B------:R-:W4:Y:S01]  /*7320*/  LDC.64 R12, c[0x0][0x448] ;  /* 0x00011200ff0c7b82 */ /* 0x000f220000000a00 */
[----:B---3--:R-:W-:-:S05]  /*7330*/  @P0 IMAD.WIDE.U32 R6, R33, 0x10, R6 ;  /* 0x0000001021060825 */ /* 0x008fca00078e0006 */
[----:B------:R2:W-:Y:S02]  /*7340*/  @P0 STG.E.128 desc[UR8][R6.64], R68 ;  /* 0x0000004406000986 */ /* 0x0005e4000c101d08 */
[----:B------:R-:W3:Y:S01]  /*7350*/  LDC.64 R14, c[0x0][0x440] ;  /* 0x00011000ff0e7b82 */ /* 0x000ee20000000a00 */
[C---:B0-----:R-:W-:Y:S01]  /*7360*/  @P0 IMAD.WIDE.U32 R8, R33.reuse, 0x10, R8 ;  /* 0x0000001021080825 */ /* 0x041fe200078e0008 */
[----:B------:R-:W-:-:S04]  /*7370*/  @P0 IADD3 R33, PT, PT, R33, 0x100, RZ ;  /* 0x0000010021210810 */ /* 0x000fc80007ffe0ff */
[----:B------:R2:W-:Y:S02]  /*7380*/  @P0 STG.E.128 desc[UR8][R8.64], R96 ;  /* 0x0000006008000986 */ /* 0x0005e4000c101d08 */
[----:B------:R-:W0:Y:S01]  /*7390*/  LDC.64 R16, c[0x0][0x448] ;  /* 0x00011200ff107b82 */ /* 0x000e220000000a00 */
[----:B-1----:R-:W-:-:S05]  /*73a0*/  @P1 IMAD.WIDE.U32 R10, R33, 0x10, R10 ;  /* 0x00000010210a1825 */ /* 0x002fca00078e000a */
[----:B------:R2:W-:Y:S02]  /*73b0*/  @P1 STG.E.128 desc[UR8][R10.64], R64 ;  /* 0x000000400a001986 */ /* 0x0005e4000c101d08 */
[----:B------:R-:W1:Y:S01]  /*73c0*/  LDC.64 R18, c[0x0][0x440] ;  /* 0x00011000ff127b82 */ /* 0x000e620000000a00 */
[C---:B----4-:R-:W-:Y:S01]  /*73d0*/  @P1 IMAD.WIDE.U32 R12, R33.reuse, 0x10, R12 ;  /* 0x00000010210c1825 */ /* 0x050fe200078e000c */
[----:B------:R-:W-:-:S04]  /*73e0*/  @P1 IADD3 R33, PT, PT, R33, 0x100, RZ ;  /* 0x0000010021211810 */ /* 0x000fc80007ffe0ff */
[----:B------:R2:W-:Y:S02]  /*73f0*/  @P1 STG.E.128 desc[UR8][R12.64], R92 ;  /* 0x0000005c0c001986 */ /* 0x0005e4000c101d08 */
        /* <DEDUP_REMOVED lines=9> */
[----:B------:R2:W-:Y:S01]  /*7490*/  @P3 STG.E.128 desc[UR8][R18.64], R56 ;  /* 0x0000003812003986 */ /* 0x0005e2000c101d08 */
[C---:B----4-:R-:W-:Y:S01]  /*74a0*/  @P3 IMAD.WIDE.U32 R20, R33.reuse, 0x10, R20 ;  /* 0x0000001021143825 */ /* 0x050fe200078e0014 */
[----:B------:R-:W-:-:S04]  /*74b0*/  @P3 IADD3 R33, PT, PT, R33, 0x100, RZ ;  /* 0x0000010021213810 */ /* 0x000fc80007ffe0ff */
[----:B------:R2:W-:Y:S01]  /*74c0*/  @P3 STG.E.128 desc[UR8][R20.64], R84 ;  /* 0x0000005414003986 */ /* 0x0005e2000c101d08 */
[----:B---3--:R-:W-:-:S05]  /*74d0*/  @P4 IMAD.WIDE.U32 R22, R33, 0x10, R22 ;  /* 0x0000001021164825 */ /* 0x008fca00078e0016 */
[----:B------:R2:W-:Y:S01]  /*74e0*/  @P4 STG.E.128 desc[UR8][R22.64], R52 ;  /* 0x0000003416004986 */ /* 0x0005e2000c101d08 */
[----:B0-----:R-:W-:-:S05]  /*74f0*/  @P4 IMAD.WIDE.U32 R24, R33, 0x10, R24 ;  /* 0x0000001021184825 */ /* 0x001fca00078e0018 */
[----:B------:R2:W-:Y:S01]  /*7500*/  @P4 STG.E.128 desc[UR8][R24.64], R80 ;  /* 0x0000005018004986 */ /* 0x0005e2000c101d08 */
[----:B------:R-:W-:Y:S05]  /*7510*/  @!P5 EXIT ;  /* 0x000000000000d94d */ /* 0x000fea0003800000 */
[----:B--2---:R-:W0:Y:S01]  /*7520*/  LDC.64 R2, c[0x0][0x440] ;  /* 0x00011000ff027b82 */ /* 0x004e220000000a00 */
[----:B------:R-:W-:-:S07]  /*7530*/  @P4 IADD3 R33, PT, PT, R33, 0x100, RZ ;  /* 0x0000010021214810 */ /* 0x000fce0007ffe0ff */
[----:B------:R-:W1:Y:S01]  /*7540*/  LDC.64 R4, c[0x0][0x448] ;  /* 0x00011200ff047b82 */ /* 0x000e620000000a00 */
[----:B0-----:R-:W-:-:S05]  /*7550*/  IMAD.WIDE.U32 R2, R33, 0x10, R2 ;  /* 0x0000001021027825 */ /* 0x001fca00078e0002 */
[----:B------:R-:W-:Y:S01]  /*7560*/  STG.E.128 desc[UR8][R2.64], R48 ;  /* 0x0000003002007986 */ /* 0x000fe2000c101d08 */
[----:B-1----:R-:W-:-:S05]  /*7570*/  IMAD.WIDE.U32 R4, R33, 0x10, R4 ;  /* 0x0000001021047825 */ /* 0x002fca00078e0004 */
[----:B------:R-:W-:Y:S01]  /*7580*/  STG.E.128 desc[UR8][R4.64], R76 ;  /* 0x0000004c04007986 */ /* 0x000fe2000c101d08 */
[----:B------:R-:W-:Y:S05]  /*7590*/  EXIT ;  /* 0x000000000000794d */ /* 0x000fea0003800000 */
.L_x_71:
[----:B------:R-:W-:-:S00]  /*75a0*/  BRA `(.L_x_71) ;  /* 0xfffffffc00fc7947 */ /* 0x000fc0000383ffff */
[----:B------:R-:W-:-:S00]  /*75b0*/  NOP ;  /* 0x0000000000007918 */ /* 0x000fc00000000000 */
        /* <DEDUP_REMOVED lines=12> */
.L_x_14286:


//--------------------- .text._ZN10layer_norm13ln_bwd_kernelINS_13Kernel_traitsI13__nv_bfloat16S2_S2_S2_fjLj7168ELj1ELj1ELj8ELj8ENS_18Kernel_traits_baseILj7168ES2_S2_S2_S2_fjLj256EEEEELb0ELb0ELb0ELb1EEEvNS_9BwdParamsE --------------------------
	.section	.text._ZN10layer_norm13ln_bwd_kernelINS_13Kernel_traitsI13__nv_bfloat16S2_S2_S2_fjLj7168ELj1ELj1ELj8ELj8ENS_18Kernel_traits_baseILj7168ES2_S2_S2_S2_fjLj256EEEEELb0ELb0ELb0ELb1EEEvNS_9BwdParamsE,"ax",@progbits
	.align	128
        .global         _ZN10layer_norm13ln_bwd_kernelINS_13Kernel_traitsI13__nv_bfloat16S2_S2_S2_fjLj7168ELj1ELj1ELj8ELj8ENS_18Kernel_traits_baseILj7168ES2_S2_S2_S2_fjLj256EEEEELb0ELb0ELb0ELb1EEEvNS_9BwdParamsE
        .type           _ZN10layer_norm13ln_bwd_kernelINS_13Kernel_traitsI13__nv_bfloat16S2_S2_S2_fjLj7168ELj1ELj1ELj8ELj8ENS_18Kernel_traits_baseILj7168ES2_S2_S2_S2_fjLj256EEEEELb0ELb0ELb0ELb1EEEvNS_9BwdParamsE,@function
        .size           _ZN10layer_norm13ln_bwd_kernelINS_13Kernel_traitsI13__nv_bfloat16S2_S2_S2_fjLj7168ELj1ELj1ELj8ELj8ENS_18Kernel_traits_baseILj7168ES2_S2_S2_S2_fjLj256EEEEELb0ELb0ELb0ELb1EEEvNS_9BwdParamsE,(.L_x_14287 - _ZN10layer_norm13ln_bwd_kernelINS_13Kernel_traitsI13__nv_bfloat16S2_S2_S2_fjLj7168ELj1ELj1ELj8ELj8ENS_18Kernel_traits_baseILj7168ES2_S2_S2_S2_fjLj256EEEEELb0ELb0ELb0ELb1EEEvNS_9BwdParamsE)
        .other          _ZN10layer_norm13ln_bwd_kernelINS_13Kernel_traitsI13__nv_bfloat16S2_S2_S2_fjLj7168ELj1ELj1ELj8ELj8ENS_18Kernel_traits_baseILj7168ES2_S2_S2_S2_fjLj256EEEEELb0ELb0ELb0ELb1EEEvNS_9BwdParamsE,@"STO_CUDA_ENTRY STV_DEFAULT"
_ZN10layer_norm13ln_bwd_kernelINS_13Kernel_traitsI13__nv_bfloat16S2_S2_S2_fjLj7168ELj1ELj1ELj8ELj8ENS_18Kernel_traits_baseILj7168ES2_S2_S2_S2_fjLj256EEEEELb0ELb0ELb0ELb1EEEvNS_9BwdParamsE:
.text._ZN10layer_norm13ln_bwd_kernelINS_13Kernel_traitsI13__nv_bfloat16S2_S2_S2_fjLj7168ELj1ELj1ELj8ELj8ENS_18Kernel_traits_baseILj7168ES2_S2_S2_S2_fjLj256EEEEELb0ELb0ELb0ELb1EEEvNS_9BwdParamsE:
[----:B------:R-:W-:Y:S08]  /*0000*/  LDC R1, c[0x0][0x37c] ;  /* 0x0000df00ff017b82 */ /* 0x000ff00000000800 */
[----:B------:R-:W0:Y:S01]  /*0010*/  S2UR UR4, SR_CTAID.X ;  /* 0x00000000000479c3 */ /* 0x000e220000002500 */
[----:B------:R-:W0:Y:S01]  /*0020*/  LDCU UR5, c[0x0][0x384] ;  /* 0x00007080ff0577ac */ /* 0x000e220008000800 */
        /* <DEDUP_REMOVED lines=21> */
[----:B------:R-:W-:Y:S01]  /*0180*/  CS2R R52, SRZ ;  /* 0x0000000000347805 */ /* 0x000fe2000001ff00 */
[----:B0-----:R-:W-:Y:S01]  /*0190*/  UISETP.GE.AND UP0, UPT, UR4, UR5, UPT ;  /* 0x000000050400728c */ /* 0x001fe2000bf06270 */
[----:B------:R-:W-:Y:S02]  /*01a0*/  CS2R R54, SRZ ;  /* 0x0000000000367805 */ /* 0x000fe4000001ff00 */
[----:B------:R-:W-:Y:S02]  /*01b0*/  CS2R R56, SRZ ;  /* 0x0000000000387805 */ /* 0x000fe4000001ff00 */
[----:B------:R-:W-:-:S02]  /*01c0*/  CS2R R58, SRZ ;  /* 0x00000000003a7805 */ /* 0x000fc4000001ff00 */
[----:B------:R-:W-:Y:S02]  /*01d0*/  CS2R R4, SRZ ;  /* 0x0000000000047805 */ /* 0x000fe4000001ff00 */
[----:B------:R-:W-:Y:S02]  /*01e0*/  CS2R R62, SRZ ;  /* 0x00000000003e7805 */ /* 0x000fe4000001ff00 */
[----:B------:R-:W-:Y:S01]  /*01f0*/  CS2R R60, SRZ ;  /* 0x00000000003c7805 */ /* 0x000fe2000001ff00 */
[----:B------:R-:W0:Y:S01]  /*0200*/  LDCU.64 UR8, c[0x0][0x358] ;  /* 0x00006b00ff0877ac */ /* 0x000e220008000a00 */
[----:B------:R-:W-:Y:S05]  /*0210*/  BRA.U UP0, `(.L_x_72) ;  /* 0x0000007500dc7547 */ /* 0x000fea000b800000 */
[----:B------:R-:W1:Y:S01]  /*0220*/  S2R R46, SR_TID.X ;  /* 0x00000000002e7919 */ /* 0x000e620000002100 */
[----:B------:R-:W1:Y:S08]  /*0230*/  LDC.64 R4, c[0x0][0x3d0] ;  /* 0x0000f400ff047b82 */ /* 0x000e700000000a00 */
[----:B------:R-:W2:Y:S01]  /*0240*/  LDC.64 R6, c[0x0][0x3e0] ;  /* 0x0000f800ff067b82 */ /* 0x000ea20000000a00 */
[----:B------:R-:W-:-:S02]  /*0250*/  MOV R47, UR4 ;  /* 0x00000004002f7c02 */ /* 0x000fc40008000f00 */
        /* <DEDUP_REMOVED lines=21> */
[----:B-1----:R-:W-:Y:S01]  /*03b0*/  IMAD.WIDE.U32 R4, R46, 0x8, R4 ;  /* 0x000000082e047825 */ /* 0x002fe200078e0004 */
[----:B------:R-:W-:Y:S02]  /*03c0*/  CS2R R90, SRZ ;  /* 0x00000000005a7805 */ /* 0x000fe4000001ff00 */
[----:B------:R-:W-:Y:S02]  /*03d0*/  CS2R R92, SRZ ;  /* 0x00000000005c7805 */ /* 0x000fe4000001ff00 */
[----:B------:R-:W-:-:S02]  /*03e0*/  CS2R R94, SRZ ;  /* 0x00000000005e7805 */ /* 0x000fc4000001ff00 */
[----:B------:R-:W-:Y:S01]  /*03f0*/  CS2R R96, SRZ ;  /* 0x0000000000607805 */ /* 0x000fe2000001ff00 */
[----:B0-----:R-:W3:Y:S01]  /*0400*/  LDG.E.64 R30, desc[UR8][R4.64+0x3000] ;  /* 0x00300008041e7981 */ /* 0x001ee2000c1e1b00 */
[----:B------:R-:W-:Y:S02]  /*0410*/  CS2R R98, SRZ ;  /* 0x0000000000627805 */ /* 0x000fe4000001ff00 */
[----:B------:R-:W-:Y:S02]  /*0420*/  CS2R R100, SRZ ;  /* 0x0000000000647805 */ /* 0x000fe4000001ff00 */
[----:B------:R-:W-:Y:S01]  /*0430*/  CS2R R102, SRZ ;  /* 0x0000000000667805 */ /* 0x000fe2000001ff00 */
[----:B------:R-:W4:Y:S01]  /*0440*/  LDG.E.64 R28, desc[UR8][R4.64+0x2800] ;  /* 0x00280008041c7981 */ /* 0x000f22000c1e1b00 */
[----:B------:R-:W-:Y:S01]  /*0450*/  UPLOP3.LUT UP1, UPT, UPT, UPT, UPT, 0x40, 0x4 ;  /* 0x000000000004789c */ /* 0x000fe20003f2e870 */
[----:B------:R-:W0:Y:S02]  /*0460*/  LDCU UR12, c[0x0][0x388] ;  /* 0x00007100ff0c77ac */ /* 0x000e240008000800 */
[----:B------:R-:W5:Y:S01]  /*0470*/  LDG.E.64 R26, desc[UR8][R4.64+0x2000] ;  /* 0x00200008041a7981 */ /* 0x000f62000c1e1b00 */
[----:B------:R-:W1:Y:S03]  /*0480*/  LDCU.U8 UR7, c[0x0][0x410] ;  /* 0x00008200ff0777ac */ /* 0x000e660008000000 */
[----:B------:R-:W5:Y:S01]  /*0490*/  LDG.E.64 R24, desc[UR8][R4.64+0x1800] ;  /* 0x0018000804187981 */ /* 0x000f62000c1e1b00 */
[----:B------:R-:W0:Y:S03]  /*04a0*/  LDCU UR13, c[0x0][0x400] ;  /* 0x00008000ff0d77ac */ /* 0x000e260008000800 */
[----:B------:R-:W5:Y:S01]  /*04b0*/  LDG.E.64 R22, desc[UR8][R4.64+0x1000] ;  /* 0x0010000804167981 */ /* 0x000f62000c1e1b00 */
[----:B------:R-:W0:Y:S03]  /*04c0*/  LDCU.64 UR14, c[0x0][0x478] ;  /* 0x00008f00ff0e77ac */ /* 0x000e260008000a00 */
[----:B------:R-:W5:Y:S01]  /*04d0*/  LDG.E.64 R20, desc[UR8][R4.64+0x800] ;  /* 0x0008000804147981 */ /* 0x000f62000c1e1b00 */
[----:B------:R-:W0:Y:S03]  /*04e0*/  LDCU.64 UR10, c[0x0][0x438] ;  /* 0x00008700ff0a77ac */ /* 0x000e260008000a00 */
[----:B------:R-:W5:Y:S01]  /*04f0*/  LDG.E.64 R2, desc[UR8][R4.64] ;  /* 0x0000000804027981 */ /* 0x000f62000c1e1b00 */
[----:B--2---:R-:W-:-:S04]  /*0500*/  ISETP.NE.U32.AND P0, PT, R6, RZ, PT ;  /* 0x000000ff0600720c */ /* 0x004fc80003f05070 */
[----:B------:R-:W-:Y:S02]  /*0510*/  ISETP.NE.AND.EX P0, PT, R7, RZ, PT, P0 ;  /* 0x000000ff0700720c */ /* 0x000fe40003f05300 */
[--C-:B---3--:R-:W-:Y:S02]  /*0520*/  SHF.R.U64 R104, R30, 0x10, R31.reuse ;  /* 0x000000101e687819 */ /* 0x108fe4000000121f */
[----:B------:R-:W-:Y:S02]  /*0530*/  SHF.R.U32.HI R105, RZ, 0x10, R31 ;  /* 0x00000010ff697819 */ /* 0x000fe4000001161f */
[--C-:B----4-:R-:W-:Y:S02]  /*0540*/  SHF.R.U64 R106, R28, 0x10, R29.reuse ;  /* 0x000000101c6a7819 */ /* 0x110fe4000000121d */
[----:B------:R-:W-:Y:S02]  /*0550*/  SHF.R.U32.HI R107, RZ, 0x10, R29 ;  /* 0x00000010ff6b7819 */ /* 0x000fe4000001161d */
[----:B-----5:R-:W-:-:S02]  /*0560*/  SHF.R.U64 R108, R26, 0x10, R27 ;  /* 0x000000101a6c7819 */ /* 0x020fc4000000121b */
[----:B------:R-:W-:Y:S02]  /*0570*/  SHF.R.U32.HI R109, RZ, 0x10, R27 ;  /* 0x00000010ff6d7819 */ /* 0x000fe4000001161b */
[--C-:B------:R-:W-:Y:S02]  /*0580*/  SHF.R.U64 R110, R24, 0x10, R25.reuse ;  /* 0x00000010186e7819 */ /* 0x100fe40000001219 */
[----:B------:R-:W-:Y:S02]  /*0590*/  SHF.R.U32.HI R111, RZ, 0x10, R25 ;  /* 0x00000010ff6f7819 */ /* 0x000fe40000011619 */
[--C-:B------:R-:W-:Y:S02]  /*05a0*/  SHF.R.U64 R112, R22, 0x10, R23.reuse ;  /* 0x0000001016707819 */ /* 0x100fe40000001217 */
[----:B------:R-:W-:Y:S02]  /*05b0*/  SHF.R.U32.HI R113, RZ, 0x10, R23 ;  /* 0x00000010ff717819 */ /* 0x000fe40000011617 */
[----:B------:R-:W-:-:S02]  /*05c0*/  SHF.R.U64 R114, R20, 0x10, R21 ;  /* 0x0000001014727819 */ /* 0x000fc40000001215 */
[----:B------:R-:W-:Y:S02]  /*05d0*/  SHF.R.U32.HI R115, RZ, 0x10, R21 ;  /* 0x00000010ff737819 */ /* 0x000fe40000011615 */
[--C-:B------:R-:W-:Y:S02]  /*05e0*/  SHF.R.U64 R116, R2, 0x10, R3.reuse ;  /* 0x0000001002747819 */ /* 0x100fe40000001203 */
[----:B01----:R-:W-:-:S07]  /*05f0*/  SHF.R.U32.HI R117, RZ, 0x10, R3 ;  /* 0x00000010ff757819 */ /* 0x003fce0000011603 */
.L_x_81:
[----:B------:R-:W0:Y:S08]  /*0600*/  @P0 LDC.64 R8, c[0x0][0x3e0] ;  /* 0x0000f800ff080b82 */ /* 0x000e300000000a00 */
[----:B------:R-:W1:Y:S08]  /*0610*/  LDC.64 R4, c[0x0][0x3c0] ;  /* 0x0000f000ff047b82 */ /* 0x000e700000000a00 */
[----:B------:R-:W2:Y:S01]  /*0620*/  LDC.64 R6, c[0x0][0x3c8] ;  /* 0x0000f200ff067b82 */ /* 0x000ea20000000a00 */
[----:B0-----:R-:W-:-:S06]  /*0630*/  @P0 IMAD.WIDE R8, R47, 0x2, R8 ;  /* 0x000000022f080825 */ /* 0x001fcc00078e0208 */
[----:B------:R-:W3:Y:S01]  /*0640*/  @P0 LDG.E.U16 R8, desc[UR8][R8.64] ;  /* 0x0000000808080981 */ /* 0x000ee2000c1e1500 */
[----:B-1----:R-:W-:-:S06]  /*0650*/  IMAD.WIDE R4, R47, 0x4, R4 ;  /* 0x000000042f047825 */ /* 0x002fcc00078e0204 */
[----:B------:R-:W4:Y:S01]  /*0660*/  LDG.E R4, desc[UR8][R4.64] ;  /* 0x0000000804047981 */ /* 0x000f22000c1e1900 */
[----:B--2---:R-:W-:-:S05]  /*0670*/  IMAD.WIDE R6, R47, 0x4, R6 ;  /* 0x000000042f067825 */ /* 0x004fca00078e0206 */
[----:B------:R0:W5:Y:S01]  /*0680*/  LDG.E R125, desc[UR8][R6.64] ;  /* 0x00000008067d7981 */ /* 0x000162000c1e1900 */
[----:B------:R-:W-:Y:S01]  /*0690*/  UISETP.NE.U32.AND UP0, UPT, UR10, URZ, UPT ;  /* 0x000000ff0a00728c */ /* 0x000fe2000bf05070 */
[----:B------:R-:W-:-:S03]  /*06a0*/  IMAD R0, R47, UR12, RZ ;  /* 0x0000000c2f007c24 */ /* 0x000fc6000f8e02ff */
[----:B------:R-:W-:Y:S02]  /*06b0*/  UISETP.NE.AND.EX UP0, UPT, UR11, URZ, UPT, UP0 ;  /* 0x000000ff0b00728c */ /* 0x000fe4000bf05300 */
[----:B------:R-:W-:Y:S02]  /*06c0*/  SHF.R.S32.HI R11, RZ, 0x1f, R0 ;  /* 0x0000001fff0b7819 */ /* 0x000fe40000011400 */
[----:B------:R-:W-:Y:S02]  /*06d0*/  ISETP.NE.AND P2, PT, RZ, UR7, PT ;  /* 0x00000007ff007c0c */ /* 0x000fe4000bf45270 */
[----:B------:R-:W-:Y:S01]  /*06e0*/  LEA.HI R11, R11, R0, RZ, 0x2 ;  /* 0x000000000b0b7211 */ /* 0x000fe200078f10ff */
[----:B------:R-:W-:-:S03]  /*06f0*/  HFMA2 R126, -RZ, RZ, 1.875, 0 ;  /* 0x3f800000ff7e7431 */ /* 0x000fc600000001ff */
[----:B------:R-:W-:Y:S02]  /*0700*/  LEA.HI.SX32 R119, R11, R46, 0x1e ;  /* 0x0000002e0b777211 */ /* 0x000fe400078ff2ff */
[----:B---3--:R-:W-:Y:S02]  /*0710*/  @P0 SHF.L.U32 R126, R8, 0x10, RZ ;  /* 0x00000010087e0819 */ /* 0x008fe400000006ff */
[----:B----4-:R-:W-:Y:S01]  /*0720*/  FSEL R0, R4, RZ, !P2 ;  /* 0x000000ff04007208 */ /* 0x010fe20005000000 */
[----:B0-----:R-:W-:Y:S06]  /*0730*/  BRA.U UP0, `(.L_x_73) ;  /* 0x0000001100f47547 */ /* 0x001fec000b800000 */
[----:B------:R-:W0:Y:S01]  /*0740*/  LDC.64 R138, c[0x0][0x3a8] ;  /* 0x0000ea00ff8a7b82 */ /* 0x000e220000000a00 */
[C---:B------:R-:W-:Y:S02]  /*0750*/  IADD3 R118, PT, PT, R119.reuse, 0x100, RZ ;  /* 0x0000010077767810 */ /* 0x040fe40007ffe0ff */
[----:B------:R-:W-:-:S05]  /*0760*/  IADD3 R124, PT, PT, R119, 0x200, RZ ;  /* 0x00000200777c7810 */ /* 0x000fca0007ffe0ff */
[----:B------:R-:W1:Y:S01]  /*0770*/  LDC.64 R4, c[0x0][0x428] ;  /* 0x00010a00ff047b82 */ /* 0x000e620000000a00 */
[C---:B------:R-:W-:Y:S02]  /*0780*/  IADD3 R123, PT, PT, R119.reuse, 0x300, RZ ;  /* 0x00000300777b7810 */ /* 0x040fe40007ffe0ff */
[C---:B------:R-:W-:Y:S02]  /*0790*/  IADD3 R122, PT, PT, R119.reuse, 0x400, RZ ;  /* 0x00000400777a7810 */ /* 0x040fe40007ffe0ff */
[C---:B------:R-:W-:Y:S02]  /*07a0*/  IADD3 R120, PT, PT, R119.reuse, 0x500, RZ ;  /* 0x0000050077787810 */ /* 0x040fe40007ffe0ff */
[C---:B------:R-:W-:Y:S01]  /*07b0*/  IADD3 R121, PT, PT, R119.reuse, 0x600, RZ ;  /* 0x0000060077797810 */ /* 0x040fe20007ffe0ff */
[----:B0-----:R-:W-:-:S04]  /*07c0*/  IMAD.WIDE.U32 R18, R119, 0x8, R138 ;  /* 0x0000000877127825 */ /* 0x001fc800078e008a */
[--C-:B------:R-:W-:Y:S02]  /*07d0*/  IMAD.WIDE.U32 R128, R118, 0x8, R138.reuse ;  /* 0x0000000876807825 */ /* 0x100fe400078e008a */
[----:B------:R-:W2:Y:S02]  /*07e0*/  LDG.E.64 R18, desc[UR8][R18.64] ;  /* 0x0000000812127981 */ /* 0x000ea4000c1e1b00 */
[--C-:B------:R-:W-:Y:S02]  /*07f0*/  IMAD.WIDE.U32 R130, R124, 0x8, R138.reuse ;  /* 0x000000087c827825 */ /* 0x100fe400078e008a */
[----:B------:R-:W3:Y:S02]  /*0800*/  LDG.E.64 R128, desc[UR8][R128.64] ;  /* 0x0000000880807981 */ /* 0x000ee4000c1e1b00 */
[--C-:B------:R-:W-:Y:S02]  /*0810*/  IMAD.WIDE.U32 R132, R123, 0x8, R138.reuse ;  /* 0x000000087b847825 */ /* 0x100fe400078e008a */
[----:B------:R-:W4:Y:S02]  /*0820*/  LDG.E.64 R130, desc[UR8][R130.64] ;  /* 0x0000000882827981 */ /* 0x000f24000c1e1b00 */
[----:B------:R-:W-:-:S02]  /*0830*/  IMAD.WIDE.U32 R134, R122, 0x8, R138 ;  /* 0x000000087a867825 */ /* 0x000fc400078e008a */
[----:B------:R-:W4:Y:S02]  /*0840*/  LDG.E.64 R132, desc[UR8][R132.64] ;  /* 0x0000000884847981 */ /* 0x000f24000c1e1b00 */
[--C-:B------:R-:W-:Y:S02]  /*0850*/  IMAD.WIDE.U32 R136, R120, 0x8, R138.reuse ;  /* 0x0000000878887825 */ /* 0x100fe400078e008a */
[----:B------:R-:W4:Y:S02]  /*0860*/  LDG.E.64 R134, desc[UR8][R134.64] ;  /* 0x0000000886867981 */ /* 0x000f24000c1e1b00 */
[----:B------:R-:W-:Y:S02]  /*0870*/  IMAD.WIDE.U32 R138, R121, 0x8, R138 ;  /* 0x00000008798a7825 */ /* 0x000fe400078e008a */
[----:B------:R-:W4:Y:S04]  /*0880*/  LDG.E.64 R136, desc[UR8][R136.64] ;  /* 0x0000000888887981 */ /* 0x000f28000c1e1b00 */
[----:B------:R-:W4:Y:S01]  /*0890*/  LDG.E.64 R138, desc[UR8][R138.64] ;  /* 0x000000088a8a7981 */ /* 0x000f22000c1e1b00 */
[----:B-1----:R-:W-:-:S04]  /*08a0*/  IMAD.WIDE.U32 R16, R119, 0x8, R4 ;  /* 0x0000000877107825 */ /* 0x002fc800078e0004 */
[--C-:B------:R-:W-:Y:S02]  /*08b0*/  IMAD.WIDE.U32 R14, R118, 0x8, R4.reuse ;  /* 0x00000008760e7825 */ /* 0x100fe400078e0004 */
[----:B------:R-:W4:Y:S02]  /*08c0*/  LDG.E.64 R16, desc[UR8][R16.64] ;  /* 0x0000000810107981 */ /* 0x000f24000c1e1b00 */
[--C-:B------:R-:W-:Y:S02]  /*08d0*/  IMAD.WIDE.U32 R10, R123, 0x8, R4.reuse ;  /* 0x000000087b0a7825 */ /* 0x100fe400078e0004 */
[----:B------:R-:W4:Y:S02]  /*08e0*/  LDG.E.64 R14, desc[UR8][R14.64] ;  /* 0x000000080e0e7981 */ /* 0x000f24000c1e1b00 */
        /* <DEDUP_REMOVED lines=9> */
[----:B------:R-:W-:-:S02]  /*0980*/  SHF.L.U32 R236, R117, 0x10, RZ ;  /* 0x0000001075ec7819 */ /* 0x000fc400000006ff */
[----:B------:R-:W-:Y:S02]  /*0990*/  SHF.L.U32 R238, R114, 0x10, RZ ;  /* 0x0000001072ee7819 */ /* 0x000fe400000006ff */
[----:B------:R-:W-:Y:S02]  /*09a0*/  SHF.L.U32 R240, R115, 0x10, RZ ;  /* 0x0000001073f07819 */ /* 0x000fe400000006ff */
[----:B------:R-:W-:Y:S02]  /*09b0*/  SHF.L.U32 R242, R112, 0x10, RZ ;  /* 0x0000001070f27819 */ /* 0x000fe400000006ff */
[----:B------:R-:W-:Y:S02]  /*09c0*/  SHF.L.U32 R244, R113, 0x10, RZ ;  /* 0x0000001071f47819 */ /* 0x000fe400000006ff */
[----:B------:R-:W-:Y:S02]  /*09d0*/  SHF.L.U32 R246, R110, 0x10, RZ ;  /* 0x000000106ef67819 */ /* 0x000fe400000006ff */
[----:B------:R-:W-:-:S02]  /*09e0*/  SHF.L.U32 R234, R111, 0x10, RZ ;  /* 0x000000106fea7819 */ /* 0x000fc400000006ff */
[----:B--2---:R-:W-:Y:S02]  /*09f0*/  SHF.L.U32 R127, R18, 0x10, RZ ;  /* 0x00000010127f7819 */ /* 0x004fe400000006ff */
[----:B------:R-:W-:Y:S02]  /*0a00*/  SHF.L.U32 R141, R19, 0x10, RZ ;  /* 0x00000010138d7819 */ /* 0x000fe400000006ff */
[----:B---3--:R-:W-:Y:S02]  /*0a10*/  SHF.L.U32 R143, R128, 0x10, RZ ;  /* 0x00000010808f7819 */ /* 0x008fe400000006ff */
[----:B------:R-:W-:Y:S02]  /*0a20*/  SHF.L.U32 R145, R129, 0x10, RZ ;  /* 0x0000001081917819 */ /* 0x000fe400000006ff */
[----:B----4-:R-:W-:Y:S02]  /*0a30*/  SHF.L.U32 R147, R130, 0x10, RZ ;  /* 0x0000001082937819 */ /* 0x010fe400000006ff */
[----:B------:R-:W-:-:S02]  /*0a40*/  SHF.L.U32 R149, R131, 0x10, RZ ;  /* 0x0000001083957819 */ /* 0x000fc400000006ff */
[----:B------:R-:W-:Y:S02]  /*0a50*/  SHF.L.U32 R151, R132, 0x10, RZ ;  /* 0x0000001084977819 */ /* 0x000fe400000006ff */
[----:B------:R-:W-:Y:S02]  /*0a60*/  SHF.R.U64 R158, R18, 0x10, R19 ;  /* 0x00000010129e7819 */ /* 0x000fe40000001213 */
[----:B------:R-:W-:Y:S02]  /*0a70*/  SHF.R.U64 R154, R128, 0x10, R129 ;  /* 0x00000010809a7819 */ /* 0x000fe40000001281 */
[----:B------:R-:W-:Y:S02]  /*0a80*/  SHF.R.U64 R150, R130, 0x10, R131 ;  /* 0x0000001082967819 */ /* 0x000fe40000001283 */
[----:B------:R-:W-:Y:S02]  /*0a90*/  SHF.R.U64 R146, R132, 0x10, R133 ;  /* 0x0000001084927819 */ /* 0x000fe40000001285 */
[----:B------:R-:W-:-:S02]  /*0aa0*/  SHF.R.U64 R140, R134, 0x10, R135 ;  /* 0x00000010868c7819 */ /* 0x000fc40000001287 */
[----:B------:R-:W-:Y:S02]  /*0ab0*/  SHF.L.U32 R155, R134, 0x10, RZ ;  /* 0x00000010869b7819 */ /* 0x000fe400000006ff */
[----:B------:R-:W-:Y:S02]  /*0ac0*/  SHF.R.U32.HI R156, RZ, 0x10, R19 ;  /* 0x00000010ff9c7819 */ /* 0x000fe40000011613 */
[----:B------:R-:W-:Y:S02]  /*0ad0*/  SHF.R.U32.HI R152, RZ, 0x10, R129 ;  /* 0x00000010ff987819 */ /* 0x000fe40000011681 */
[----:B------:R-:W-:Y:S02]  /*0ae0*/  SHF.R.U32.HI R148, RZ, 0x10, R131 ;  /* 0x00000010ff947819 */ /* 0x000fe40000011683 */
[----:B------:R-:W-:Y:S02]  /*0af0*/  SHF.R.U32.HI R144, RZ, 0x10, R133 ;  /* 0x00000010ff907819 */ /* 0x000fe40000011685 */
[----:B------:R-:W-:-:S02]  /*0b00*/  SHF.R.U32.HI R134, RZ, 0x10, R135 ;  /* 0x00000010ff867819 */ /* 0x000fc40000011687 */
[--C-:B------:R-:W-:Y:S02]  /*0b10*/  SHF.R.U64 R132, R136, 0x10, R137.reuse ;  /* 0x0000001088847819 */ /* 0x100fe40000001289 */
[----:B------:R-:W-:Y:S02]  /*0b20*/  SHF.R.U32.HI R130, RZ, 0x10, R137 ;  /* 0x00000010ff827819 */ /* 0x000fe40000011689 */
[--C-:B------:R-:W-:Y:S02]  /*0b30*/  SHF.R.U64 R128, R138, 0x10, R139.reuse ;  /* 0x000000108a807819 */ /* 0x100fe4000000128b */
[----:B------:R-:W-:Y:S01]  /*0b40*/  SHF.R.U32.HI R18, RZ, 0x10, R139 ;  /* 0x00000010ff127819 */ /* 0x000fe2000001168b */
[C---:B------:R-:W-:Y:S01]  /*0b50*/  FADD.FTZ R142, -R0.reuse, R127 ;  /* 0x0000007f008e7221 */ /* 0x040fe20000010100 */
[----:B------:R-:W-:Y:S01]  /*0b60*/  SHF.L.U32 R153, R133, 0x10, RZ ;  /* 0x0000001085997819 */ /* 0x000fe200000006ff */
[C---:B------:R-:W-:Y:S01]  /*0b70*/  FADD.FTZ R172, -R0.reuse, R141 ;  /* 0x0000008d00ac7221 */ /* 0x040fe20000010100 */
[----:B------:R-:W-:Y:S01]  /*0b80*/  SHF.L.U32 R157, R135, 0x10, RZ ;  /* 0x00000010879d7819 */ /* 0x000fe200000006ff */
[C---:B------:R-:W-:Y:S01]  /*0b90*/  FADD.FTZ R178, -R0.reuse, R143 ;  /* 0x0000008f00b27221 */ /* 0x040fe20000010100 */
[----:B------:R-:W-:Y:S01]  /*0ba0*/  SHF.L.U32 R161, R137, 0x10, RZ ;  /* 0x0000001089a17819 */ /* 0x000fe200000006ff */
[C---:B------:R-:W-:Y:S01]  /*0bb0*/  FADD.FTZ R180, -R0.reuse, R145 ;  /* 0x0000009100b47221 */ /* 0x040fe20000010100 */
[----:B------:R-:W-:Y:S01]  /*0bc0*/  SHF.L.U32 R165, R139, 0x10, RZ ;  /* 0x000000108ba57819 */ /* 0x000fe200000006ff */
[C---:B------:R-:W-:Y:S01]  /*0bd0*/  FADD.FTZ R184, -R0.reuse, R147 ;  /* 0x0000009300b87221 */ /* 0x040fe20000010100 */
[C---:B------:R-:W-:Y:S01]  /*0be0*/  FADD.FTZ R214, -R0.reuse, R149 ;  /* 0x0000009500d67221 */ /* 0x040fe20000010100 */
[----:B------:R-:W-:Y:S01]  /*0bf0*/  FADD.FTZ R216, -R0, R151 ;  /* 0x0000009700d87221 */ /* 0x000fe20000010100 */
[----:B------:R-:W-:-:S02]  /*0c00*/  SHF.L.U32 R159, R136, 0x10, RZ ;  /* 0x00000010889f7819 */ /* 0x000fc400000006ff */
[----:B------:R-:W-:Y:S02]  /*0c10*/  SHF.L.U32 R163, R138, 0x10, RZ ;  /* 0x000000108aa37819 */ /* 0x000fe400000006ff */
[----:B------:R-:W-:Y:S02]  /*0c20*/  SHF.L.U32 R19, R158, 0x10, RZ ;  /* 0x000000109e137819 */ /* 0x000fe400000006ff */
[----:B------:R-:W-:Y:S02]  /*0c30*/  SHF.L.U32 R127, R156, 0x10, RZ ;  /* 0x000000109c7f7819 */ /* 0x000fe400000006ff */
[----:B------:R-:W-:Y:S02]  /*0c40*/  SHF.L.U32 R129, R154, 0x10, RZ ;  /* 0x000000109a817819 */ /* 0x000fe400000006ff */
[----:B------:R-:W-:Y:S02]  /*0c50*/  SHF.L.U32 R131, R152, 0x10, RZ ;  /* 0x0000001098837819 */ /* 0x000fe400000006ff */
        /* <DEDUP_REMOVED lines=9> */
[----:B------:R-:W-:Y:S01]  /*0cf0*/  SHF.L.U32 R151, R18, 0x10, RZ ;  /* 0x0000001012977819 */ /* 0x000fe200000006ff */
[C---:B------:R-:W-:Y:S01]  /*0d00*/  FADD.FTZ R218, -R0.reuse, R153 ;  /* 0x0000009900da7221 */ /* 0x040fe20000010100 */
        /* <DEDUP_REMOVED lines=19> */
[----:B------:R-:W-:Y:S01]  /*0e40*/  FADD.FTZ R196, -R0, R151 ;  /* 0x0000009700c47221 */ /* 0x000fe20000010100 */
[----:B------:R-:W-:-:S02]  /*0e50*/  SHF.R.U64 R176, R16, 0x10, R17 ;  /* 0x0000001010b07819 */ /* 0x000fc40000001211 */
[----:B------:R-:W-:Y:S02]  /*0e60*/  SHF.L.U32 R127, R16, 0x10, RZ ;  /* 0x00000010107f7819 */ /* 0x000fe400000006ff */
[----:B------:R-:W-:Y:S02]  /*0e70*/  SHF.L.U32 R0, R2, 0x10, RZ ;  /* 0x0000001002007819 */ /* 0x000fe400000006ff */
[--C-:B------:R-:W-:Y:S02]  /*0e80*/  SHF.R.U64 R181, R14, 0x10, R15.reuse ;  /* 0x000000100eb57819 */ /* 0x100fe4000000120f */
[----:B------:R-:W-:Y:S02]  /*0e90*/  SHF.R.U32.HI R179, RZ, 0x10, R15 ;  /* 0x00000010ffb37819 */ /* 0x000fe4000001160f */
[----:B------:R-:W-:Y:S02]  /*0ea0*/  SHF.L.U32 R132, R15, 0x10, RZ ;  /* 0x000000100f847819 */ /* 0x000fe400000006ff */
[----:B------:R-:W-:-:S02]  /*0eb0*/  SHF.L.U32 R15, R116, 0x10, RZ ;  /* 0x00000010740f7819 */ /* 0x000fc400000006ff */
[----:B------:R-:W-:Y:S01]  /*0ec0*/  SHF.L.U32 R176, R176, 0x10, RZ ;  /* 0x00000010b0b07819 */ /* 0x000fe200000006ff */
[----:B------:R-:W-:Y:S01]  /*0ed0*/  FMUL.FTZ R163, R0, R127 ;  /* 0x0000007f00a37220 */ /* 0x000fe20000410000 */
[----:B------:R-:W-:Y:S02]  /*0ee0*/  SHF.L.U32 R16, R11, 0x10, RZ ;  /* 0x000000100b107819 */ /* 0x000fe400000006ff */
[----:B------:R-:W-:Y:S01]  /*0ef0*/  SHF.L.U32 R135, R25, 0x10, RZ ;  /* 0x0000001019877819 */ /* 0x000fe200000006ff */
[----:B-----5:R-:W-:Y:S01]  /*0f00*/  FMUL.FTZ R0, R125, R142 ;  /* 0x0000008e7d007220 */ /* 0x020fe20000410000 */
[--C-:B------:R-:W-:Y:S01]  /*0f10*/  SHF.R.U64 R198, R8, 0x10, R9.reuse ;  /* 0x0000001008c67819 */ /* 0x100fe20000001209 */
[----:B------:R-:W-:Y:S01]  /*0f20*/  FMUL.FTZ R142, R15, R176 ;  /* 0x000000b00f8e7220 */ /* 0x000fe20000410000 */
[----:B------:R-:W-:Y:S02]  /*0f30*/  SHF.R.U32.HI R146, RZ, 0x10, R9 ;  /* 0x00000010ff927819 */ /* 0x000fe40000011609 */
[----:B------:R-:W-:Y:S01]  /*0f40*/  SHF.L.U32 R140, R9, 0x10, RZ ;  /* 0x00000010098c7819 */ /* 0x000fe200000006ff */
[----:B------:R-:W-:Y:S01]  /*0f50*/  FMUL.FTZ R156, R135, R16 ;  /* 0x00000010879c7220 */ /* 0x000fe20000410000 */
[----:B------:R-:W-:Y:S01]  /*0f60*/  SHF.R.U32.HI R183, RZ, 0x10, R17 ;  /* 0x00000010ffb77819 */ /* 0x000fe20000011611 */
[----:B------:R-:W-:Y:S01]  /*0f70*/  FMUL.FTZ R161, R125, R172 ;  /* 0x000000ac7da17220 */ /* 0x000fe20000410000 */
[----:B------:R-:W-:Y:S01]  /*0f80*/  SHF.L.U32 R128, R17, 0x10, RZ ;  /* 0x0000001011807819 */ /* 0x000fe200000006ff */
[----:B------:R-:W-:Y:S01]  /*0f90*/  FADD.FTZ R15, RZ, R163 ;  /* 0x000000a3ff0f7221 */ /* 0x000fe20000010000 */
[----:B------:R-:W-:Y:S01]  /*0fa0*/  SHF.L.U32 R9, R3, 0x10, RZ ;  /* 0x0000001003097819 */ /* 0x000fe200000006ff */
[----:B------:R-:W-:Y:S01]  /*0fb0*/  FMUL.FTZ R135, R125, R230 ;  /* 0x000000e67d877220 */ /* 0x000fe20000410000 */
[----:B------:R-:W-:Y:S01]  /*0fc0*/  FFMA.FTZ R172, R0, R163, RZ ;  /* 0x000000a300ac7223 */ /* 0x000fe200000100ff */
[----:B------:R-:W-:-:S02]  /*0fd0*/  SHF.L.U32 R138, R10, 0x10, RZ ;  /* 0x000000100a8a7819 */ /* 0x000fc400000006ff */
[----:B------:R-:W-:Y:S01]  /*0fe0*/  SHF.L.U32 R133, R24, 0x10, RZ ;  /* 0x0000001018857819 */ /* 0x000fe200000006ff */
[----:B------:R-:W-:Y:S01]  /*0ff0*/  FMUL.FTZ R168, R9, R128 ;  /* 0x0000008009a87220 */ /* 0x000fe20000410000 */
[----:B------:R-:W-:Y:S01]  /*1000*/  SHF.L.U32 R183, R183, 0x10, RZ ;  /* 0x00000010b7b77819 */ /* 0x000fe200000006ff */
[----:B------:R-:W-:Y:S01]  /*1010*/  FADD.FTZ R15, R15, R142 ;  /* 0x0000008e0f0f7221 */ /* 0x000fe20000010000 */
[----:B------:R-:W-:Y:S01]  /*1020*/  FFMA.FTZ R172, R135, R142, R172 ;  /* 0x0000008e87ac7223 */ /* 0x000fe200000100ac */
[----:B------:R-:W-:Y:S01]  /*1030*/  SHF.L.U32 R130, R14, 0x10, RZ ;  /* 0x000000100e827819 */ /* 0x000fe200000006ff */
[----:B------:R-:W-:Y:S01]  /*1040*/  FMUL.FTZ R158, R133, R138 ;  /* 0x0000008a859e7220 */ /* 0x000fe20000410000 */
[----:B------:R-:W-:Y:S01]  /*1050*/  SHF.L.U32 R17, R20, 0x10, RZ ;  /* 0x0000001014117819 */ /* 0x000fe200000006ff */
[----:B------:R-:W-:Y:S01]  /*1060*/  FMUL.FTZ R159, R125, R178 ;  /* 0x000000b27d9f7220 */ /* 0x000fe20000410000 */
[----:B------:R-:W-:Y:S01]  /*1070*/  FMUL.FTZ R133, R236, R183 ;  /* 0x000000b7ec857220 */ /* 0x000fe20000410000 */
[----:B------:R-:W-:Y:S01]  /*1080*/  FADD.FTZ R178, R15, R168 ;  /* 0x000000a80fb27221 */ /* 0x000fe20000010000 */
[----:B------:R-:W-:Y:S01]  /*1090*/  FMUL.FTZ R170, R125, R170 ;  /* 0x000000aa7daa7220 */ /* 0x000fe20000410000 */
[----:B------:R-:W-:Y:S01]  /*10a0*/  FFMA.FTZ R15, R161, R168, R172 ;  /* 0x000000a8a10f7223 */ /* 0x000fe200000100ac */
[----:B------:R-:W-:-:S02]  /*10b0*/  SHF.L.U32 R136, R13, 0x10, RZ ;  /* 0x000000100d887819 */ /* 0x000fc400000006ff */
[----:B------:R-:W-:Y:S01]  /*10c0*/  SHF.L.U32 R131, R23, 0x10, RZ ;  /* 0x0000001017837819 */ /* 0x000fe200000006ff */
[----:B------:R-:W-:Y:S01]  /*10d0*/  FMUL.FTZ R166, R17, R130 ;  /* 0x0000008211a67220 */ /* 0x000fe20000410000 */
[----:B------:R-:W-:Y:S01]  /*10e0*/  SHF.L.U32 R181, R181, 0x10, RZ ;  /* 0x00000010b5b57819 */ /* 0x000fe200000006ff */
[----:B------:R-:W-:Y:S01]  /*10f0*/  FADD.FTZ R171, R178, R133 ;  /* 0x00000085b2ab7221 */ /* 0x000fe20000010000 */
[----:B------:R-:W-:Y:S01]  /*1100*/  SHF.R.U64 R177, R12, 0x10, R13 ;  /* 0x000000100cb17819 */ /* 0x000fe2000000120d */
[----:B------:R-:W-:Y:S01]  /*1110*/  FFMA.FTZ R172, R170, R133, R15 ;  /* 0x00000085aaac7223 */ /* 0x000fe2000001000f */
[----:B------:R-:W-:Y:S01]  /*1120*/  SHF.R.U32.HI R175, RZ, 0x10, R13 ;  /* 0x00000010ffaf7819 */ /* 0x000fe2000001160d */
[----:B------:R-:W-:Y:S01]  /*1130*/  FMUL.FTZ R160, R131, R136 ;  /* 0x0000008883a07220 */ /* 0x000fe20000410000 */
[----:B------:R-:W-:Y:S02]  /*1140*/  SHF.L.U32 R13, R108, 0x10, RZ ;  /* 0x000000106c0d7819 */ /* 0x000fe400000006ff */
[----:B------:R-:W-:Y:S01]  /*1150*/  SHF.L.U32 R198, R198, 0x10, RZ ;  /* 0x00000010c6c67819 */ /* 0x000fe200000006ff */
[----:B------:R-:W-:Y:S01]  /*1160*/  FMUL.FTZ R131, R238, R181 ;  /* 0x000000b5ee837220 */ /* 0x000fe20000410000 */
[----:B------:R-:W-:Y:S01]  /*1170*/  SHF.L.U32 R19, R21, 0x10, RZ ;  /* 0x0000001015137819 */ /* 0x000fe200000006ff */
[----:B------:R-:W-:Y:S01]  /*1180*/  FADD.FTZ R178, R171, R166 ;  /* 0x000000a6abb27221 */ /* 0x000fe20000010000 */
[----:B------:R-:W-:Y:S01]  /*1190*/  SHF.L.U32 R134, R12, 0x10, RZ ;  /* 0x000000100c867819 */ /* 0x000fe200000006ff */
[----:B------:R-:W-:Y:S01]  /*11a0*/  FMUL.FTZ R174, R125, R174 ;  /* 0x000000ae7dae7220 */ /* 0x000fe20000410000 */
[C-C-:B------:R-:W-:Y:S01]  /*11b0*/  SHF.R.U64 R204, R6.reuse, 0x10, R7.reuse ;  /* 0x0000001006cc7819 */ /* 0x140fe20000001207 */
[----:B------:R-:W-:Y:S01]  /*11c0*/  FFMA.FTZ R15, R159, R166, R172 ;  /* 0x000000a69f0f7223 */ /* 0x000fe200000100ac */
[----:B------:R-:W-:Y:S01]  /*11d0*/  SHF.L.U32 R12, R6, 0x10, RZ ;  /* 0x00000010060c7819 */ /* 0x000fe200000006ff */
[----:B------:R-:W-:Y:S01]  /*11e0*/  FMUL.FTZ R172, R13, R198 ;  /* 0x000000c60dac7220 */ /* 0x000fe20000410000 */
[----:B------:R-:W-:-:S02]  /*11f0*/  SHF.R.U32.HI R202, RZ, 0x10, R7 ;  /* 0x00000010ffca7819 */ /* 0x000fc40000011607 */
[----:B------:R-:W-:Y:S02]  /*1200*/  SHF.L.U32 R129, R22, 0x10, RZ ;  /* 0x0000001016817819 */ /* 0x000fe400000006ff */
[----:B------:R-:W-:Y:S02]  /*1210*/  SHF.L.U32 R6, R109, 0x10, RZ ;  /* 0x000000106d067819 */ /* 0x000fe400000006ff */
[----:B------:R-:W-:Y:S01]  /*1220*/  SHF.L.U32 R17, R146, 0x10, RZ ;  /* 0x0000001092117819 */ /* 0x000fe200000006ff */
[----:B------:R-:W-:Y:S01]  /*1230*/  FMUL.FTZ R164, R19, R132 ;  /* 0x0000008413a47220 */ /* 0x000fe20000410000 */
[----:B------:R-:W-:Y:S01]  /*1240*/  SHF.L.U32 R179, R179, 0x10, RZ ;  /* 0x00000010b3b37819 */ /* 0x000fe200000006ff */
[----:B------:R-:W-:Y:S01]  /*1250*/  FADD.FTZ R13, R178, R131 ;  /* 0x00000083b20d7221 */ /* 0x000fe20000010000 */
[----:B------:R-:W-:Y:S01]  /*1260*/  SHF.L.U32 R14, R7, 0x10, RZ ;  /* 0x00000010070e7819 */ /* 0x000fe200000006ff */
[----:B------:R-:W-:Y:S01]  /*1270*/  FMUL.FTZ R157, R125, R180 ;  /* 0x000000b47d9d7220 */ /* 0x000fe20000410000 */
[----:B------:R-:W-:Y:S01]  /*1280*/  FFMA.FTZ R178, R174, R131, R15 ;  /* 0x00000083aeb27223 */ /* 0x000fe2000001000f */
[----:B------:R-:W-:Y:S01]  /*1290*/  SHF.L.U32 R18, R8, 0x10, RZ ;  /* 0x0000001008127819 */ /* 0x000fe200000006ff */
[----:B------:R-:W-:Y:S01]  /*12a0*/  FMUL.FTZ R162, R129, R134 ;  /* 0x0000008681a27220 */ /* 0x000fe20000410000 */
[----:B------:R-:W-:Y:S01]  /*12b0*/  SHF.L.U32 R7, R107, 0x10, RZ ;  /* 0x000000106b077819 */ /* 0x000fe200000006ff */
[----:B------:R-:W-:Y:S01]  /*12c0*/  FMUL.FTZ R171, R6, R17 ;  /* 0x0000001106ab7220 */ /* 0x000fe20000410000 */
[----:B------:R-:W-:Y:S01]  /*12d0*/  SHF.L.U32 R202, R202, 0x10, RZ ;  /* 0x00000010caca7819 */ /* 0x000fe200000006ff */
[----:B------:R-:W-:Y:S01]  /*12e0*/  FMUL.FTZ R129, R240, R179 ;  /* 0x000000b3f0817220 */ /* 0x000fe20000410000 */
[----:B------:R-:W-:Y:S01]  /*12f0*/  SHF.R.U64 R8, R4, 0x10, R5 ;  /* 0x0000001004087819 */ /* 0x000fe20000001205 */
[----:B------:R-:W-:Y:S01]  /*1300*/  FADD.FTZ R6, R13, R164 ;  /* 0x000000a40d067221 */ /* 0x000fe20000010000 */
[----:B------:R-:W-:Y:S01]  /*1310*/  SHF.R.U64 R195, R10, 0x10, R11 ;  /* 0x000000100ac37819 */ /* 0x000fe2000000120b */
[----:B------:R-:W-:Y:S01]  /*1320*/  FMUL.FTZ R182, R125, R182 ;  /* 0x000000b67db67220 */ /* 0x000fe20000410000 */
[----:B------:R-:W-:Y:S01]  /*1330*/  FFMA.FTZ R13, R157, R164, R178 ;  /* 0x000000a49d0d7223 */ /* 0x000fe200000100b2 */
[----:B------:R-:W-:Y:S01]  /*1340*/  SHF.R.U32.HI R144, RZ, 0x10, R5 ;  /* 0x00000010ff907819 */ /* 0x000fe20000011605 */
[----:B------:R-:W-:Y:S01]  /*1350*/  FMUL.FTZ R178, R7, R202 ;  /* 0x000000ca07b27220 */ /* 0x000fe20000410000 */
[----:B------:R-:W-:Y:S01]  /*1360*/  SHF.L.U32 R10, R5, 0x10, RZ ;  /* 0x00000010050a7819 */ /* 0x000fe200000006ff */
[----:B------:R-:W-:Y:S01]  /*1370*/  FADD.FTZ R7, R6, R129 ;  /* 0x0000008106077221 */ /* 0x000fe20000010000 */
[----:B------:R-:W-:-:S02]  /*1380*/  SHF.L.U32 R5, R104, 0x10, RZ ;  /* 0x0000001068057819 */ /* 0x000fc400000006ff */
[----:B------:R-:W-:Y:S02]  /*1390*/  SHF.L.U32 R177, R177, 0x10, RZ ;  /* 0x00000010b1b17819 */ /* 0x000fe400000006ff */
[----:B------:R-:W-:Y:S01]  /*13a0*/  SHF.L.U32 R8, R8, 0x10, RZ ;  /* 0x0000001008087819 */ /* 0x000fe200000006ff */
[C---:B------:R-:W-:Y:S01]  /*13b0*/  FMUL.FTZ R155, R125.reuse, R184 ;  /* 0x000000b87d9b7220 */ /* 0x040fe20000410000 */
[----:B------:R-:W-:Y:S01]  /*13c0*/  FFMA.FTZ R6, R182, R129, R13 ;  /* 0x00000081b6067223 */ /* 0x000fe2000001000d */
[----:B------:R-:W-:Y:S01]  /*13d0*/  SHF.L.U32 R200, R4, 0x10, RZ ;  /* 0x0000001004c87819 */ /* 0x000fe200000006ff */
[----:B------:R-:W-:Y:S01]  /*13e0*/  FMUL.FTZ R153, R125, R214 ;  /* 0x000000d67d997220 */ /* 0x000fe20000410000 */
[----:B------:R-:W-:Y:S01]  /*13f0*/  SHF.L.U32 R4, R105, 0x10, RZ ;  /* 0x0000001069047819 */ /* 0x000fe200000006ff */
[----:B------:R-:W-:Y:S01]  /*1400*/  FMUL.FTZ R169, R242, R177 ;  /* 0x000000b1f2a97220 */ /* 0x000fe20000410000 */
[----:B------:R-:W-:Y:S01]  /*1410*/  SHF.L.U32 R9, R144, 0x10, RZ ;  /* 0x0000001090097819 */ /* 0x000fe200000006ff */
[----:B------:R-:W-:Y:S01]  /*1420*/  FMUL.FTZ R184, R5, R8 ;  /* 0x0000000805b87220 */ /* 0x000fe20000410000 */
[----:B------:R-:W-:Y:S01]  /*1430*/  FADD.FTZ R214, R7, R162 ;  /* 0x000000a207d67221 */ /* 0x000fe20000010000 */
[----:B------:R-:W-:Y:S01]  /*1440*/  FMUL.FTZ R186, R125, R186 ;  /* 0x000000ba7dba7220 */ /* 0x000fe20000410000 */
[----:B------:R-:W-:Y:S01]  /*1450*/  FFMA.FTZ R5, R155, R162, R6 ;  /* 0x000000a29b057223 */ /* 0x000fe20000010006 */
[----:B------:R-:W-:Y:S01]  /*1460*/  SHF.L.U32 R175, R175, 0x10, RZ ;  /* 0x00000010afaf7819 */ /* 0x000fe200000006ff */
[----:B------:R-:W-:Y:S01]  /*1470*/  FMUL.FTZ R185, R4, R9 ;  /* 0x0000000904b97220 */ /* 0x000fe20000410000 */
[----:B------:R-:W-:Y:S01]  /*1480*/  FADD.FTZ R7, R214, R169 ;  /* 0x000000a9d6077221 */ /* 0x000fe20000010000 */
[----:B------:R-:W-:Y:S01]  /*1490*/  FFMA.FTZ R4, R186, R169, R5 ;  /* 0x000000a9ba047223 */ /* 0x000fe20000010005 */
[----:B------:R-:W-:Y:S01]  /*14a0*/  FMUL.FTZ R188, R125, R188 ;  /* 0x000000bc7dbc7220 */ /* 0x000fe20000410000 */
[----:B------:R-:W-:Y:S01]  /*14b0*/  FMUL.FTZ R167, R244, R175 ;  /* 0x000000aff4a77220 */ /* 0x000fe20000410000 */
[----:B------:R-:W-:Y:S01]  /*14c0*/  FADD.FTZ R6, R7, R160 ;  /* 0x000000a007067221 */ /* 0x000fe20000010000 */
[----:B------:R-:W-:Y:S01]  /*14d0*/  FFMA.FTZ R5, R153, R160, R4 ;  /* 0x000000a099057223 */ /* 0x000fe20000010004 */
[----:B------:R-:W-:Y:S01]  /*14e0*/  SHF.L.U32 R195, R195, 0x10, RZ ;  /* 0x00000010c3c37819 */ /* 0x000fe200000006ff */
[----:B------:R-:W-:Y:S01]  /*14f0*/  FMUL.FTZ R151, R125, R216 ;  /* 0x000000d87d977220 */ /* 0x000fe20000410000 */
[----:B------:R-:W-:Y:S01]  /*1500*/  FADD.FTZ R7, R6, R167 ;  /* 0x000000a706077221 */ /* 0x000fe20000010000 */
[----:B------:R-:W-:Y:S01]  /*1510*/  FFMA.FTZ R4, R188, R167, R5 ;  /* 0x000000a7bc047223 */ /* 0x000fe20000010005 */
[----:B------:R-:W-:Y:S01]  /*1520*/  SHF.R.U32.HI R148, RZ, 0x10, R11 ;  /* 0x00000010ff947819 */ /* 0x000fe2000001160b */
[----:B------:R-:W-:Y:S01]  /*1530*/  FMUL.FTZ R165, R246, R195 ;  /* 0x000000c3f6a57220 */ /* 0x000fe20000410000 */
[----:B------:R-:W-:Y:S01]  /*1540*/  FADD.FTZ R6, R7, R158 ;  /* 0x0000009e07067221 */ /* 0x000fe20000010000 */
[----:B------:R-:W-:Y:S01]  /*1550*/  FMUL.FTZ R190, R125, R190 ;  /* 0x000000be7dbe7220 */ /* 0x000fe20000410000 */
[----:B------:R-:W-:Y:S01]  /*1560*/  FFMA.FTZ R5, R151, R158, R4 ;  /* 0x0000009e97057223 */ /* 0x000fe20000010004 */
[----:B------:R-:W-:Y:S01]  /*1570*/  SHF.L.U32 R19, R148, 0x10, RZ ;  /* 0x0000001094137819 */ /* 0x000fe200000006ff */
[----:B------:R-:W-:Y:S01]  /*1580*/  FADD.FTZ R7, R6, R165 ;  /* 0x000000a506077221 */ /* 0x000fe20000010000 */
[C---:B------:R-:W-:Y:S01]  /*1590*/  FMUL.FTZ R149, R125.reuse, R218 ;  /* 0x000000da7d957220 */ /* 0x040fe20000410000 */
[----:B------:R-:W-:Y:S01]  /*15a0*/  FFMA.FTZ R4, R190, R165, R5 ;  /* 0x000000a5be047223 */ /* 0x000fe20000010005 */
[----:B------:R-:W-:Y:S01]  /*15b0*/  SHF.L.U32 R137, R26, 0x10, RZ ;  /* 0x000000101a897819 */ /* 0x000fe200000006ff */
[----:B------:R-:W-:Y:S01]  /*15c0*/  FMUL.FTZ R193, R125, R206 ;  /* 0x000000ce7dc17220 */ /* 0x000fe20000410000 */
[----:B------:R-:W-:Y:S01]  /*15d0*/  SHF.L.U32 R147, R31, 0x10, RZ ;  /* 0x000000101f937819 */ /* 0x000fe200000006ff */
[----:B------:R-:W-:Y:S01]  /*15e0*/  FMUL.FTZ R173, R234, R19 ;  /* 0x00000013eaad7220 */ /* 0x000fe20000410000 */
[----:B------:R-:W-:Y:S01]  /*15f0*/  FADD.FTZ R206, R7, R156 ;  /* 0x0000009c07ce7221 */ /* 0x000fe20000010000 */
[----:B------:R-:W-:Y:S01]  /*1600*/  FMUL.FTZ R192, R125, R192 ;  /* 0x000000c07dc07220 */ /* 0x000fe20000410000 */
[----:B------:R-:W-:Y:S01]  /*1610*/  FFMA.FTZ R5, R149, R156, R4 ;  /* 0x0000009c95057223 */ /* 0x000fe20000010004 */
[----:B------:R-:W-:Y:S01]  /*1620*/  FMUL.FTZ R154, R137, R18 ;  /* 0x00000012899a7220 */ /* 0x000fe20000410000 */
[----:B------:R-:W-:Y:S01]  /*1630*/  FMUL.FTZ R144, R147, R10 ;  /* 0x0000000a93907220 */ /* 0x000fe20000410000 */
[----:B------:R-:W-:Y:S01]  /*1640*/  FADD.FTZ R7, R206, R173 ;  /* 0x000000adce077221 */ /* 0x000fe20000010000 */
[----:B------:R-:W-:Y:S01]  /*1650*/  FMUL.FTZ R147, R125, R220 ;  /* 0x000000dc7d937220 */ /* 0x000fe20000410000 */
[----:B------:R-:W-:Y:S01]  /*1660*/  FFMA.FTZ R4, R192, R173, R5 ;  /* 0x000000adc0047223 */ /* 0x000fe20000010005 */
[----:B------:R-:W-:Y:S01]  /*1670*/  SHF.L.U32 R139, R27, 0x10, RZ ;  /* 0x000000101b8b7819 */ /* 0x000fe200000006ff */
[----:B------:R-:W-:Y:S01]  /*1680*/  FADD.FTZ R7, R7, R154 ;  /* 0x0000009a07077221 */ /* 0x000fe20000010000 */
[----:B------:R-:W-:Y:S01]  /*1690*/  SHF.L.U32 R145, R30, 0x10, RZ ;  /* 0x000000101e917819 */ /* 0x000fe200000006ff */
[----:B------:R-:W-:Y:S01]  /*16a0*/  FMUL.FTZ R187, R125, R212 ;  /* 0x000000d47dbb7220 */ /* 0x000fe20000410000 */
[----:B------:R-:W-:Y:S01]  /*16b0*/  FFMA.FTZ R4, R147, R154, R4 ;  /* 0x0000009a93047223 */ /* 0x000fe20000010004 */
[----:B------:R-:W-:Y:S01]  /*16c0*/  FMUL.FTZ R152, R139, R140 ;  /* 0x0000008c8b987220 */ /* 0x000fe20000410000 */
[----:B------:R-:W-:Y:S01]  /*16d0*/  FADD.FTZ R7, R7, R172 ;  /* 0x000000ac07077221 */ /* 0x000fe20000010000 */
[----:B------:R-:W-:Y:S01]  /*16e0*/  FMUL.FTZ R146, R145, R200 ;  /* 0x000000c891927220 */ /* 0x000fe20000410000 */
[----:B------:R-:W-:Y:S01]  /*16f0*/  FMUL.FTZ R145, R125, R222 ;  /* 0x000000de7d917220 */ /* 0x000fe20000410000 */
[----:B------:R-:W-:Y:S01]  /*1700*/  FFMA.FTZ R4, R187, R172, R4 ;  /* 0x000000acbb047223 */ /* 0x000fe20000010004 */
        /* <DEDUP_REMOVED lines=13> */
[----:B------:R-:W-:Y:S01]  /*17e0*/  FADD.FTZ R5, R7, R150 ;  /* 0x0000009607057221 */ /* 0x000fe20000010000 */
[----:B------:R-:W-:Y:S01]  /*17f0*/  FMUL.FTZ R189, R125, R210 ;  /* 0x000000d27dbd7220 */ /* 0x000fe20000410000 */
[----:B------:R-:W-:Y:S01]  /*1800*/  FFMA.FTZ R4, R143, R150, R4 ;  /* 0x000000968f047223 */ /* 0x000fe20000010004 */
[----:B------:R-:W-:Y:S01]  /*1810*/  FMUL.FTZ R141, R125, R226 ;  /* 0x000000e27d8d7220 */ /* 0x000fe20000410000 */
[----:B------:R-:W-:-:S02]  /*1820*/  FADD.FTZ R5, R5, R180 ;  /* 0x000000b405057221 */ /* 0x000fc40000010000 */
[----:B------:R-:W-:Y:S01]  /*1830*/  FFMA.FTZ R4, R189, R180, R4 ;  /* 0x000000b4bd047223 */ /* 0x000fe20000010004 */
[----:B------:R-:W-:Y:S01]  /*1840*/  FMUL.FTZ R191, R125, R208 ;  /* 0x000000d07dbf7220 */ /* 0x000fe20000410000 */
[----:B------:R-:W-:Y:S02]  /*1850*/  FADD.FTZ R5, R5, R148 ;  /* 0x0000009405057221 */ /* 0x000fe40000010000 */
[----:B------:R-:W-:Y:S01]  /*1860*/  FFMA.FTZ R4, R141, R148, R4 ;  /* 0x000000948d047223 */ /* 0x000fe20000010004 */
[----:B------:R-:W-:Y:S01]  /*1870*/  FMUL.FTZ R139, R125, R228 ;  /* 0x000000e47d8b7220 */ /* 0x000fe20000410000 */
[----:B------:R-:W-:Y:S02]  /*1880*/  FADD.FTZ R5, R5, R178 ;  /* 0x000000b205057221 */ /* 0x000fe40000010000 */
[----:B------:R-:W-:Y:S02]  /*1890*/  FFMA.FTZ R4, R191, R178, R4 ;  /* 0x000000b2bf047223 */ /* 0x000fe40000010004 */
[----:B------:R-:W-:-:S02]  /*18a0*/  FADD.FTZ R5, R5, R146 ;  /* 0x0000009205057221 */ /* 0x000fc40000010000 */
[----:B------:R-:W-:Y:S01]  /*18b0*/  FFMA.FTZ R4, R139, R146, R4 ;  /* 0x000000928b047223 */ /* 0x000fe20000010004 */
[----:B------:R-:W-:Y:S01]  /*18c0*/  FMUL.FTZ R137, R125, R232 ;  /* 0x000000e87d897220 */ /* 0x000fe20000410000 */
[----:B------:R-:W-:Y:S02]  /*18d0*/  FADD.FTZ R5, R5, R184 ;  /* 0x000000b805057221 */ /* 0x000fe40000010000 */
[----:B------:R-:W-:Y:S01]  /*18e0*/  FFMA.FTZ R4, R193, R184, R4 ;  /* 0x000000b8c1047223 */ /* 0x000fe20000010004 */
[----:B------:R-:W-:Y:S01]  /*18f0*/  FMUL.FTZ R196, R125, R196 ;  /* 0x000000c47dc47220 */ /* 0x000fe20000410000 */
[----:B------:R-:W-:Y:S02]  /*1900*/  FADD.FTZ R232, R5, R144 ;  /* 0x0000009005e87221 */ /* 0x000fe40000010000 */
[----:B------:R-:W-:Y:S01]  /*1910*/  FFMA.FTZ R5, R137, R144, R4 ;  /* 0x0000009089057223 */ /* 0x000fe20000010004 */
[----:B------:R-:W-:Y:S01]  /*1920*/  FMUL.FTZ R228, R0, R127 ;  /* 0x0000007f00e47220 */ /* 0x000fe20000410000 */
        /* <DEDUP_REMOVED lines=27> */
[----:B------:R-:W-:Y:S01]  /*1ae0*/  FADD.FTZ R232, R232, R185 ;  /* 0x000000b9e8e87221 */ /* 0x000fe20000010000 */
[----:B------:R-:W-:Y:S01]  /*1af0*/  FFMA.FTZ R5, R196, R185, R5 ;  /* 0x000000b9c4057223 */ /* 0x000fe20000010005 */
[----:B------:R-:W-:Y:S06]  /*1b00*/  BRA `(.L_x_74) ;  /* 0x00000014002c7947 */ /* 0x000fec0003800000 */
.L_x_73:
        /* <DEDUP_REMOVED lines=8> */
[----:B------:R-:W2:Y:S01]  /*1b90*/  LDC.64 R44, c[0x0][0x438] ;  /* 0x00010e00ff2c7b82 */ /* 0x000ea20000000a00 */
[----:B0-----:R-:W-:-:S04]  /*1ba0*/  IMAD.WIDE.U32 R6, R119, 0x8, R4 ;  /* 0x0000000877067825 */ /* 0x001fc800078e0004 */
[--C-:B------:R-:W-:Y:S02]  /*1bb0*/  IMAD.WIDE.U32 R8, R118, 0x8, R4.reuse ;  /* 0x0000000876087825 */ /* 0x100fe400078e0004 */
[----:B------:R-:W3:Y:S02]  /*1bc0*/  LDG.E.64 R6, desc[UR8][R6.64] ;  /* 0x0000000806067981 */ /* 0x000ee4000c1e1b00 */
        /* <DEDUP_REMOVED lines=23> */
[----:B------:R0:W4:Y:S04]  /*1d40*/  LDG.E.64 R12, desc[UR8][R136.64] ;  /* 0x00000008880c7981 */ /* 0x000128000c1e1b00 */
[----:B------:R-:W4:Y:S01]  /*1d50*/  LDG.E.64 R200, desc[UR8][R200.64] ;  /* 0x00000008c8c87981 */ /* 0x000f22000c1e1b00 */
[----:B--2---:R-:W-:-:S04]  /*1d60*/  IMAD.WIDE.U32 R32, R119, 0x8, R44 ;  /* 0x0000000877207825 */ /* 0x004fc800078e002c */
[--C-:B------:R-:W-:Y:S02]  /*1d70*/  IMAD.WIDE.U32 R34, R118, 0x8, R44.reuse ;  /* 0x0000000876227825 */ /* 0x100fe400078e002c */
[----:B------:R-:W5:Y:S02]  /*1d80*/  LDG.E.64 R32, desc[UR8][R32.64] ;  /* 0x0000000820207981 */ /* 0x000f64000c1e1b00 */
[--C-:B------:R-:W-:Y:S02]  /*1d90*/  IMAD.WIDE.U32 R36, R124, 0x8, R44.reuse ;  /* 0x000000087c247825 */ /* 0x100fe400078e002c */
[----:B------:R-:W5:Y:S02]  /*1da0*/  LDG.E.64 R34, desc[UR8][R34.64] ;  /* 0x0000000822227981 */ /* 0x000f64000c1e1b00 */
[--C-:B------:R-:W-:Y:S02]  /*1db0*/  IMAD.WIDE.U32 R38, R123, 0x8, R44.reuse ;  /* 0x000000087b267825 */ /* 0x100fe400078e002c */
[----:B------:R-:W5:Y:S02]  /*1dc0*/  LDG.E.64 R36, desc[UR8][R36.64] ;  /* 0x0000000824247981 */ /* 0x000f64000c1e1b00 */
[----:B------:R-:W-:-:S02]  /*1dd0*/  IMAD.WIDE.U32 R40, R122, 0x8, R44 ;  /* 0x000000087a287825 */ /* 0x000fc400078e002c */
[----:B------:R-:W5:Y:S02]  /*1de0*/  LDG.E.64 R38, desc[UR8][R38.64] ;  /* 0x0000000826267981 */ /* 0x000f64000c1e1b00 */
[--C-:B------:R-:W-:Y:S02]  /*1df0*/  IMAD.WIDE.U32 R42, R120, 0x8, R44.reuse ;  /* 0x00000008782a7825 */ /* 0x100fe400078e002c */
[----:B------:R-:W5:Y:S02]  /*1e00*/  LDG.E.64 R40, desc[UR8][R40.64] ;  /* 0x0000000828287981 */ /* 0x000f64000c1e1b00 */
[----:B------:R-:W-:Y:S02]  /*1e10*/  IMAD.WIDE.U32 R44, R121, 0x8, R44 ;  /* 0x00000008792c7825 */ /* 0x000fe400078e002c */
[----:B------:R-:W5:Y:S04]  /*1e20*/  LDG.E.64 R42, desc[UR8][R42.64] ;  /* 0x000000082a2a7981 */ /* 0x000f68000c1e1b00 */
[----:B------:R-:W5:Y:S01]  /*1e30*/  LDG.E.64 R44, desc[UR8][R44.64] ;  /* 0x000000082c2c7981 */ /* 0x000f62000c1e1b00 */
        /* <DEDUP_REMOVED lines=8> */
[C-C-:B---3--:R-:W-:Y:S02]  /*1ec0*/  SHF.R.U64 R127, R6.reuse, 0x10, R7.reuse ;  /* 0x00000010067f7819 */ /* 0x148fe40000001207 */
[----:B0-----:R-:W-:Y:S02]  /*1ed0*/  SHF.L.U32 R137, R6, 0x10, RZ ;  /* 0x0000001006897819 */ /* 0x001fe400000006ff */
[----:B------:R-:W-:Y:S02]  /*1ee0*/  SHF.R.U32.HI R6, RZ, 0x10, R7 ;  /* 0x00000010ff067819 */ /* 0x000fe40000011607 */
[----:B------:R-:W-:Y:S02]  /*1ef0*/  SHF.L.U32 R7, R7, 0x10, RZ ;  /* 0x0000001007077819 */ /* 0x000fe400000006ff */
[----:B----4-:R-:W-:-:S02]  /*1f00*/  SHF.L.U32 R141, R8, 0x10, RZ ;  /* 0x00000010088d7819 */ /* 0x010fc400000006ff */
[----:B------:R-:W-:Y:S02]  /*1f10*/  SHF.L.U32 R143, R9, 0x10, RZ ;  /* 0x00000010098f7819 */ /* 0x000fe400000006ff */
[----:B------:R-:W-:Y:S02]  /*1f20*/  SHF.L.U32 R145, R10, 0x10, RZ ;  /* 0x000000100a917819 */ /* 0x000fe400000006ff */
[----:B------:R-:W-:Y:S02]  /*1f30*/  SHF.L.U32 R147, R11, 0x10, RZ ;  /* 0x000000100b937819 */ /* 0x000fe400000006ff */
[----:B------:R-:W-:Y:S02]  /*1f40*/  SHF.L.U32 R149, R14, 0x10, RZ ;  /* 0x000000100e957819 */ /* 0x000fe400000006ff */
[----:B------:R-:W-:Y:S02]  /*1f50*/  SHF.R.U64 R136, R8, 0x10, R9 ;  /* 0x0000001008887819 */ /* 0x000fe40000001209 */
[----:B------:R-:W-:-:S02]  /*1f60*/  SHF.R.U64 R140, R10, 0x10, R11 ;  /* 0x000000100a8c7819 */ /* 0x000fc4000000120b */
[----:B------:R-:W-:Y:S02]  /*1f70*/  SHF.R.U64 R144, R14, 0x10, R15 ;  /* 0x000000100e907819 */ /* 0x000fe4000000120f */
[C---:B------:R-:W-:Y:S02]  /*1f80*/  SHF.R.U64 R146, R16.reuse, 0x10, R17 ;  /* 0x0000001010927819 */ /* 0x040fe40000001211 */
[----:B------:R-:W-:Y:S02]  /*1f90*/  SHF.L.U32 R153, R16, 0x10, RZ ;  /* 0x0000001010997819 */ /* 0x000fe400000006ff */
[C---:B------:R-:W-:Y:S02]  /*1fa0*/  SHF.R.U64 R148, R128.reuse, 0x10, R129 ;  /* 0x0000001080947819 */ /* 0x040fe40000001281 */
[----:B------:R-:W-:Y:S02]  /*1fb0*/  SHF.L.U32 R157, R128, 0x10, RZ ;  /* 0x00000010809d7819 */ /* 0x000fe400000006ff */
[----:B------:R-:W-:-:S02]  /*1fc0*/  SHF.R.U64 R150, R132, 0x10, R133 ;  /* 0x0000001084967819 */ /* 0x000fc40000001285 */
[----:B------:R-:W-:Y:S02]  /*1fd0*/  SHF.L.U32 R161, R132, 0x10, RZ ;  /* 0x0000001084a17819 */ /* 0x000fe400000006ff */
[----:B------:R-:W-:Y:S02]  /*1fe0*/  SHF.R.U32.HI R8, RZ, 0x10, R9 ;  /* 0x00000010ff087819 */ /* 0x000fe40000011609 */
[----:B------:R-:W-:Y:S02]  /*1ff0*/  SHF.R.U32.HI R10, RZ, 0x10, R11 ;  /* 0x00000010ff0a7819 */ /* 0x000fe4000001160b */
[----:B------:R-:W-:Y:S02]  /*2000*/  SHF.R.U32.HI R14, RZ, 0x10, R15 ;  /* 0x00000010ff0e7819 */ /* 0x000fe4000001160f */
[----:B------:R-:W-:Y:S02]  /*2010*/  SHF.R.U32.HI R16, RZ, 0x10, R17 ;  /* 0x00000010ff107819 */ /* 0x000fe40000011611 */
[----:B------:R-:W-:-:S02]  /*2020*/  SHF.R.U32.HI R128, RZ, 0x10, R129 ;  /* 0x00000010ff807819 */ /* 0x000fc40000011681 */
        /* <DEDUP_REMOVED lines=59> */
[----:B------:R-:W-:Y:S01]  /*23e0*/  SHF.R.U32.HI R183, RZ, 0x10, R5 ;  /* 0x00000010ffb77819 */ /* 0x000fe20000011605 */
[----:B------:R-:W-:Y:S01]  /*23f0*/  FMUL.FTZ R142, R15, R176 ;  /* 0x000000b00f8e7220 */ /* 0x000fe20000410000 */
[----:B------:R-:W-:Y:S01]  /*2400*/  SHF.L.U32 R128, R5, 0x10, RZ ;  /* 0x0000001005807819 */ /* 0x000fe200000006ff */
[----:B------:R-:W-:Y:S01]  /*2410*/  FMUL.FTZ R156, R135, R16 ;  /* 0x00000010879c7220 */ /* 0x000fe20000410000 */
[----:B------:R-:W-:Y:S01]  /*2420*/  SHF.L.U32 R9, R3, 0x10, RZ ;  /* 0x0000001003097819 */ /* 0x000fe200000006ff */
[C---:B------:R-:W-:Y:S01]  /*2430*/  FMUL.FTZ R161, R125.reuse, R172 ;  /* 0x000000ac7da17220 */ /* 0x040fe20000410000 */
[----:B------:R-:W-:Y:S01]  /*2440*/  FADD.FTZ R15, RZ, R163 ;  /* 0x000000a3ff0f7221 */ /* 0x000fe20000010000 */
[----:B------:R-:W-:Y:S01]  /*2450*/  SHF.R.U64 R195, R138, 0x10, R139 ;  /* 0x000000108ac37819 */ /* 0x000fe2000000128b */
        /* <DEDUP_REMOVED lines=8> */
[C-C-:B------:R-:W-:Y:S01]  /*24e0*/  SHF.R.U64 R181, R130.reuse, 0x10, R131.reuse ;  /* 0x0000001082b57819 */ /* 0x140fe20000001283 */
[----:B------:R-:W-:Y:S01]  /*24f0*/  FMUL.FTZ R158, R133, R138 ;  /* 0x0000008a859e7220 */ /* 0x000fe20000410000 */
[----:B------:R-:W-:Y:S01]  /*2500*/  SHF.L.U32 R130, R130, 0x10, RZ ;  /* 0x0000001082827819 */ /* 0x000fe200000006ff */
[----:B------:R-:W-:Y:S01]  /*2510*/  FMUL.FTZ R159, R125, R178 ;  /* 0x000000b27d9f7220 */ /* 0x000fe20000410000 */
[----:B------:R-:W-:Y:S01]  /*2520*/  SHF.L.U32 R17, R20, 0x10, RZ ;  /* 0x0000001014117819 */ /* 0x000fe200000006ff */
[----:B------:R-:W-:Y:S01]  /*2530*/  FMUL.FTZ R133, R236, R183 ;  /* 0x000000b7ec857220 */ /* 0x000fe20000410000 */
[----:B------:R-:W-:Y:S01]  /*2540*/  FADD.FTZ R178, R15, R168 ;  /* 0x000000a80fb27221 */ /* 0x000fe20000010000 */
[----:B------:R-:W-:Y:S01]  /*2550*/  SHF.R.U32.HI R179, RZ, 0x10, R131 ;  /* 0x00000010ffb37819 */ /* 0x000fe20000011683 */
[----:B------:R-:W-:Y:S01]  /*2560*/  FMUL.FTZ R170, R125, R170 ;  /* 0x000000aa7daa7220 */ /* 0x000fe20000410000 */
[----:B------:R-:W-:Y:S01]  /*2570*/  SHF.L.U32 R132, R131, 0x10, RZ ;  /* 0x0000001083847819 */ /* 0x000fe200000006ff */
[----:B------:R-:W-:Y:S01]  /*2580*/  FFMA.FTZ R15, R161, R168, R172 ;  /* 0x000000a8a10f7223 */ /* 0x000fe200000100ac */
[----:B------:R-:W-:-:S02]  /*2590*/  SHF.R.U64 R198, R18, 0x10, R19 ;  /* 0x0000001012c67819 */ /* 0x000fc40000001213 */
[----:B------:R-:W-:Y:S01]  /*25a0*/  SHF.L.U32 R131, R23, 0x10, RZ ;  /* 0x0000001017837819 */ /* 0x000fe200000006ff */
[----:B------:R-:W-:Y:S01]  /*25b0*/  FMUL.FTZ R166, R17, R130 ;  /* 0x0000008211a67220 */ /* 0x000fe20000410000 */
[----:B------:R-:W-:Y:S01]  /*25c0*/  SHF.L.U32 R181, R181, 0x10, RZ ;  /* 0x00000010b5b57819 */ /* 0x000fe200000006ff */
[----:B------:R-:W-:Y:S01]  /*25d0*/  FADD.FTZ R171, R178, R133 ;  /* 0x00000085b2ab7221 */ /* 0x000fe20000010000 */
[----:B------:R-:W-:Y:S01]  /*25e0*/  SHF.R.U64 R204, R12, 0x10, R13 ;  /* 0x000000100ccc7819 */ /* 0x000fe2000000120d */
[----:B------:R-:W-:Y:S01]  /*25f0*/  FFMA.FTZ R172, R170, R133, R15 ;  /* 0x00000085aaac7223 */ /* 0x000fe2000001000f */
[----:B------:R-:W-:Y:S02]  /*2600*/  SHF.R.U32.HI R202, RZ, 0x10, R13 ;  /* 0x00000010ffca7819 */ /* 0x000fe4000001160d */
        /* <DEDUP_REMOVED lines=9> */
[----:B------:R-:W-:Y:S01]  /*26a0*/  FMUL.FTZ R174, R125, R174 ;  /* 0x000000ae7dae7220 */ /* 0x000fe20000410000 */
[----:B------:R-:W-:Y:S01]  /*26b0*/  FFMA.FTZ R15, R159, R166, R172 ;  /* 0x000000a69f0f7223 */ /* 0x000fe200000100ac */
[----:B------:R-:W-:Y:S01]  /*26c0*/  SHF.L.U32 R134, R134, 0x10, RZ ;  /* 0x0000001086867819 */ /* 0x000fe200000006ff */
[----:B------:R-:W-:Y:S01]  /*26d0*/  FMUL.FTZ R172, R13, R198 ;  /* 0x000000c60dac7220 */ /* 0x000fe20000410000 */
[----:B------:R-:W-:Y:S01]  /*26e0*/  SHF.L.U32 R129, R22, 0x10, RZ ;  /* 0x0000001016817819 */ /* 0x000fe200000006ff */
[----:B------:R-:W-:Y:S01]  /*26f0*/  FMUL.FTZ R164, R19, R132 ;  /* 0x0000008413a47220 */ /* 0x000fe20000410000 */
[----:B------:R-:W-:Y:S01]  /*2700*/  SHF.L.U32 R179, R179, 0x10, RZ ;  /* 0x00000010b3b37819 */ /* 0x000fe200000006ff */
[----:B------:R-:W-:Y:S01]  /*2710*/  FADD.FTZ R13, R178, R131 ;  /* 0x00000083b20d7221 */ /* 0x000fe20000010000 */
[----:B------:R-:W-:Y:S01]  /*2720*/  FMUL.FTZ R157, R125, R180 ;  /* 0x000000b47d9d7220 */ /* 0x000fe20000410000 */
[----:B------:R-:W-:Y:S01]  /*2730*/  FFMA.FTZ R178, R174, R131, R15 ;  /* 0x00000083aeb27223 */ /* 0x000fe2000001000f */
[----:B------:R-:W-:Y:S01]  /*2740*/  SHF.R.U32.HI R8, RZ, 0x10, R139 ;  /* 0x00000010ff087819 */ /* 0x000fe2000001168b */
[----:B------:R-:W-:Y:S01]  /*2750*/  FMUL.FTZ R162, R129, R134 ;  /* 0x0000008681a27220 */ /* 0x000fe20000410000 */
[----:B------:R-:W-:Y:S01]  /*2760*/  SHF.L.U32 R7, R107, 0x10, RZ ;  /* 0x000000106b077819 */ /* 0x000fe200000006ff */
[----:B------:R-:W-:Y:S01]  /*2770*/  FMUL.FTZ R155, R125, R184 ;  /* 0x000000b87d9b7220 */ /* 0x000fe20000410000 */
[----:B------:R-:W-:Y:S01]  /*2780*/  SHF.L.U32 R202, R202, 0x10, RZ ;  /* 0x00000010caca7819 */ /* 0x000fe200000006ff */
[----:B------:R-:W-:Y:S01]  /*2790*/  FMUL.FTZ R129, R240, R179 ;  /* 0x000000b3f0817220 */ /* 0x000fe20000410000 */
[--C-:B------:R-:W-:Y:S01]  /*27a0*/  SHF.R.U64 R144, R200, 0x10, R201.reuse ;  /* 0x00000010c8907819 */ /* 0x100fe200000012c9 */
[----:B------:R-:W-:Y:S01]  /*27b0*/  FADD.FTZ R184, R13, R164 ;  /* 0x000000a40db87221 */ /* 0x000fe20000010000 */
[----:B------:R-:W-:Y:S01]  /*27c0*/  FMUL.FTZ R182, R125, R182 ;  /* 0x000000b67db67220 */ /* 0x000fe20000410000 */
[----:B------:R-:W-:Y:S01]  /*27d0*/  FFMA.FTZ R13, R157, R164, R178 ;  /* 0x000000a49d0d7223 */ /* 0x000fe200000100b2 */
[----:B------:R-:W-:Y:S01]  /*27e0*/  SHF.L.U32 R19, R8, 0x10, RZ ;  /* 0x0000001008137819 */ /* 0x000fe200000006ff */
[----:B------:R-:W-:Y:S01]  /*27f0*/  FMUL.FTZ R178, R7, R202 ;  /* 0x000000ca07b27220 */ /* 0x000fe20000410000 */
[----:B------:R-:W-:Y:S01]  /*2800*/  SHF.R.U32.HI R146, RZ, 0x10, R201 ;  /* 0x00000010ff927819 */ /* 0x000fe200000116c9 */
[----:B------:R-:W-:Y:S01]  /*2810*/  FADD.FTZ R7, R184, R129 ;  /* 0x00000081b8077221 */ /* 0x000fe20000010000 */
[----:B------:R-:W-:-:S02]  /*2820*/  SHF.L.U32 R5, R104, 0x10, RZ ;  /* 0x0000001068057819 */ /* 0x000fc400000006ff */
[----:B------:R-:W-:Y:S02]  /*2830*/  SHF.L.U32 R177, R177, 0x10, RZ ;  /* 0x00000010b1b17819 */ /* 0x000fe400000006ff */
[----:B------:R-:W-:Y:S01]  /*2840*/  SHF.L.U32 R8, R144, 0x10, RZ ;  /* 0x0000001090087819 */ /* 0x000fe200000006ff */
        /* <DEDUP_REMOVED lines=32> */
[----:B------:R-:W-:Y:S01]  /*2a50*/  SHF.L.U32 R18, R18, 0x10, RZ ;  /* 0x0000001012127819 */ /* 0x000fe200000006ff */
[----:B------:R-:W-:Y:S01]  /*2a60*/  FMUL.FTZ R173, R234, R19 ;  /* 0x00000013eaad7220 */ /* 0x000fe20000410000 */
[----:B------:R-:W-:Y:S01]  /*2a70*/  SHF.L.U32 R200, R200, 0x10, RZ ;  /* 0x00000010c8c87819 */ /* 0x000fe200000006ff */
[----:B------:R-:W-:Y:S01]  /*2a80*/  FADD.FTZ R206, R7, R156 ;  /* 0x0000009c07ce7221 */ /* 0x000fe20000010000 */
[----:B------:R-:W-:-:S02]  /*2a90*/  SHF.L.U32 R139, R26, 0x10, RZ ;  /* 0x000000101a8b7819 */ /* 0x000fc400000006ff */
        /* <DEDUP_REMOVED lines=28> */
[----:B------:R-:W-:Y:S01]  /*2c60*/  FADD.FTZ R7, R222, R171 ;  /* 0x000000abde077221 */ /* 0x000fe20000010000 */
[C---:B------:R-:W-:Y:S01]  /*2c70*/  FMUL.FTZ R143, R125.reuse, R228 ;  /* 0x000000e47d8f7220 */ /* 0x040fe20000410000 */
[----:B------:R-:W-:Y:S01]  /*2c80*/  FFMA.FTZ R4, R194, R171, R5 ;  /* 0x000000abc2047223 */ /* 0x000fe20000010005 */
[----:B------:R-:W-:Y:S01]  /*2c90*/  FMUL.FTZ R189, R125, R208 ;  /* 0x000000d07dbd7220 */ /* 0x000fe20000410000 */
[----:B------:R-:W-:Y:S01]  /*2ca0*/  FMUL.FTZ R180, R11, R204 ;  /* 0x000000cc0bb47220 */ /* 0x000fe20000410000 */
[----:B------:R-:W-:Y:S01]  /*2cb0*/  FADD.FTZ R5, R7, R150 ;  /* 0x0000009607057221 */ /* 0x000fe20000010000 */
[----:B------:R-:W-:Y:S01]  /*2cc0*/  FFMA.FTZ R4, R143, R150, R4 ;  /* 0x000000968f047223 */ /* 0x000fe20000010004 */
[----:B------:R-:W-:-:S02]  /*2cd0*/  FMUL.FTZ R141, R125, R230 ;  /* 0x000000e67d8d7220 */ /* 0x000fc40000410000 */
[----:B------:R-:W-:Y:S01]  /*2ce0*/  FADD.FTZ R5, R5, R180 ;  /* 0x000000b405057221 */ /* 0x000fe20000010000 */
[----:B------:R-:W-:-:S03]  /*2cf0*/  FFMA.FTZ R4, R189, R180, R4 ;  /* 0x000000b4bd047223 */ /* 0x000fc60000010004 */
[----:B------:R-:W-:Y:S01]  /*2d00*/  FADD.FTZ R5, R5, R148 ;  /* 0x0000009405057221 */ /* 0x000fe20000010000 */
[----:B------:R-:W-:Y:S01]  /*2d10*/  FFMA.FTZ R4, R141, R148, R4 ;  /* 0x000000948d047223 */ /* 0x000fe20000010004 */
[----:B------:R-:W-:Y:S02]  /*2d20*/  FMUL.FTZ R139, R125, R232 ;  /* 0x000000e87d8b7220 */ /* 0x000fe40000410000 */
[----:B------:R-:W-:Y:S01]  /*2d30*/  FADD.FTZ R5, R5, R178 ;  /* 0x000000b205057221 */ /* 0x000fe20000010000 */
[----:B------:R-:W-:Y:S01]  /*2d40*/  FFMA.FTZ R4, R191, R178, R4 ;  /* 0x000000b2bf047223 */ /* 0x000fe20000010004 */
[----:B------:R-:W-:Y:S02]  /*2d50*/  FMUL.FTZ R193, R125, R6 ;  /* 0x000000067dc17220 */ /* 0x000fe40000410000 */
[----:B------:R-:W-:Y:S01]  /*2d60*/  FADD.FTZ R5, R5, R146 ;  /* 0x0000009205057221 */ /* 0x000fe20000010000 */
[----:B------:R-:W-:Y:S01]  /*2d70*/  FFMA.FTZ R4, R139, R146, R4 ;  /* 0x000000928b047223 */ /* 0x000fe20000010004 */
[----:B------:R-:W-:-:S02]  /*2d80*/  FMUL.FTZ R137, R125, R218 ;  /* 0x000000da7d897220 */ /* 0x000fc40000410000 */
[----:B------:R-:W-:Y:S01]  /*2d90*/  FADD.FTZ R5, R5, R184 ;  /* 0x000000b805057221 */ /* 0x000fe20000010000 */
[----:B------:R-:W-:Y:S01]  /*2da0*/  FFMA.FTZ R4, R193, R184, R4 ;  /* 0x000000b8c1047223 */ /* 0x000fe20000010004 */
[----:B------:R-:W-:Y:S02]  /*2db0*/  FMUL.FTZ R196, R125, R196 ;  /* 0x000000c47dc47220 */ /* 0x000fe40000410000 */
[----:B------:R-:W-:Y:S01]  /*2dc0*/  FADD.FTZ R232, R5, R144 ;  /* 0x0000009005e87221 */ /* 0x000fe20000010000 */
        /* <DEDUP_REMOVED lines=30> */
[----:B------:R-:W-:-:S07]  /*2fb0*/  FFMA.FTZ R5, R196, R185, R5 ;  /* 0x000000b9c4057223 */ /* 0x000fce0000010005 */
.L_x_74:
        /* <DEDUP_REMOVED lines=23> */
[----:B------:R-:W0:Y:S01]  /*3130*/  S2R R46, SR_TID.X ;  /* 0x00000000002e7919 */ /* 0x000e220000002100 */
[----:B------:R-:W1:Y:S01]  /*3140*/  S2UR UR5, SR_CgaCtaId ;  /* 0x00000000000579c3 */ /* 0x000e620000008800 */
[----:B------:R-:W-:Y:S02]  /*3150*/  UMOV UR4, 0x400 ;  /* 0x0000040000047882 */ /* 0x000fe40000000000 */
[----:B-1----:R-:W-:-:S04]  /*3160*/  ULEA UR4, UR5, UR4, 0x18 ;  /* 0x0000000405047291 */ /* 0x002fc8000f8ec0ff */
[----:B------:R-:W-:Y:S02]  /*3170*/  UIADD3 UR5, UPT, UPT, UR4, 0x7040, URZ ;  /* 0x0000704004057890 */ /* 0x000fe4000fffe0ff */
[----:B------:R-:W-:Y:S01]  /*3180*/  @!UP1 UIADD3 UR5, UPT, UPT, UR4, 0x7000, URZ ;  /* 0x0000700004059890 */ /* 0x000fe2000fffe0ff */
[----:B0-----:R-:W-:-:S04]  /*3190*/  SHF.R.U32.HI R15, RZ, 0x2, R46 ;  /* 0x00000002ff0f7819 */ /* 0x001fc8000001162e */
[----:B------:R-:W-:-:S05]  /*31a0*/  LOP3.LUT R15, R15, 0x38, RZ, 0xc0, !PT ;  /* 0x000000380f0f7812 */ /* 0x000fca00078ec0ff */
[----:B------:R0:W-:Y:S02]  /*31b0*/  STS.64 [R15+UR5], R4 ;  /* 0x000000040f007988 */ /* 0x0001e40008000a05 */
.L_x_76:
[----:B------:R-:W-:Y:S05]  /*31c0*/  BSYNC.RECONVERGENT B0 ;  /* 0x0000000000007941 */ /* 0x000fea0003800200 */
.L_x_75:
[----:B------:R-:W1:Y:S08]  /*31d0*/  S2UR UR5, SR_CgaCtaId ;  /* 0x00000000000579c3 */ /* 0x000e700000008800 */
[----:B------:R-:W-:Y:S01]  /*31e0*/  BAR.SYNC.DEFER_BLOCKING 0x0 ;  /* 0x0000000000007b1d */ /* 0x000fe20000010000 */
[----:B------:R-:W-:Y:S01]  /*31f0*/  FADD.FTZ R102, R7, R102 ;  /* 0x0000006607667221 */ /* 0x000fe20000010000 */
[----:B------:R-:W-:Y:S01]  /*3200*/  FADD.FTZ R101, R6, R101 ;  /* 0x0000006506657221 */ /* 0x000fe20000010000 */
[----:B------:R-:W-:Y:S01]  /*3210*/  FADD.FTZ R98, R11, R98 ;  /* 0x000000620b627221 */ /* 0x000fe20000010000 */
[----:B------:R-:W-:Y:S01]  /*3220*/  FADD.FTZ R96, R9, R96 ;  /* 0x0000006009607221 */ /* 0x000fe20000010000 */
[----:B------:R-:W-:Y:S01]  /*3230*/  FADD.FTZ R95, R10, R95 ;  /* 0x0000005f0a5f7221 */ /* 0x000fe20000010000 */
[----:B------:R-:W-:Y:S01]  /*3240*/  UMOV UR4, 0x400 ;  /* 0x0000040000047882 */ /* 0x000fe20000000000 */
[----:B------:R-:W-:Y:S01]  /*3250*/  FADD.FTZ R94, R8, R94 ;  /* 0x0000005e085e7221 */ /* 0x000fe20000010000 */
        /* <DEDUP_REMOVED lines=15> */
[----:B-1----:R-:W-:Y:S01]  /*3350*/  ULEA UR4, UR5, UR4, 0x18 ;  /* 0x0000000405047291 */ /* 0x002fe2000f8ec0ff */
[----:B------:R-:W-:Y:S01]  /*3360*/  FADD.FTZ R86, R198, R86 ;  /* 0x00000056c6567221 */ /* 0x000fe20000010000 */
[----:B------:R-:W-:Y:S01]  /*3370*/  FADD.FTZ R82, R195, R82 ;  /* 0x00000052c3527221 */ /* 0x000fe20000010000 */
[----:B------:R-:W-:Y:S01]  /*3380*/  FADD.FTZ R81, R138, R81 ;  /* 0x000000518a517221 */ /* 0x000fe20000010000 */
[----:B------:R-:W-:Y:S01]  /*3390*/  UIADD3 UR5, UPT, UPT, UR4, 0x7040, URZ ;  /* 0x0000704004057890 */ /* 0x000fe2000fffe0ff */
[----:B------:R-:W-:Y:S01]  /*33a0*/  FADD.FTZ R80, R175, R80 ;  /* 0x00000050af507221 */ /* 0x000fe20000010000 */
[----:B------:R-:W-:Y:S01]  /*33b0*/  @!UP1 UIADD3 UR5, UPT, UPT, UR4, 0x7000, URZ ;  /* 0x0000700004059890 */ /* 0x000fe2000fffe0ff */
[----:B------:R-:W-:Y:S01]  /*33c0*/  FADD.FTZ R79, R136, R79 ;  /* 0x0000004f884f7221 */ /* 0x000fe20000010000 */
[----:B------:R-:W-:Y:S01]  /*33d0*/  UIADD3 UR6, UPT, UPT, UR4, 0x7050, URZ ;  /* 0x0000705004067890 */ /* 0x000fe2000fffe0ff */
[----:B------:R-:W-:Y:S01]  /*33e0*/  FADD.FTZ R78, R177, R78 ;  /* 0x0000004eb14e7221 */ /* 0x000fe20000010000 */
[----:B------:R-:W-:Y:S01]  /*33f0*/  @!UP1 UIADD3 UR6, UPT, UPT, UR4, 0x7010, URZ ;  /* 0x0000701004069890 */ /* 0x000fe2000fffe0ff */
[----:B------:R-:W-:Y:S01]  /*3400*/  FADD.FTZ R77, R134, R77 ;  /* 0x0000004d864d7221 */ /* 0x000fe20000010000 */
[----:B------:R-:W-:Y:S01]  /*3410*/  FADD.FTZ R76, R179, R76 ;  /* 0x0000004cb34c7221 */ /* 0x000fe20000010000 */
[----:B------:R-:W-:Y:S01]  /*3420*/  FADD.FTZ R75, R132, R75 ;  /* 0x0000004b844b7221 */ /* 0x000fe20000010000 */
[----:B------:R-:W-:Y:S01]  /*3430*/  FADD.FTZ R74, R181, R74 ;  /* 0x0000004ab54a7221 */ /* 0x000fe20000010000 */
[----:B0-----:R-:W0:Y:S01]  /*3440*/  LDS.128 R4, [UR5] ;  /* 0x00000005ff047984 */ /* 0x001e220008000c00 */
[----:B------:R-:W-:Y:S01]  /*3450*/  UIADD3 UR5, UPT, UPT, UR4, 0x7060, URZ ;  /* 0x0000706004057890 */ /* 0x000fe2000fffe0ff */
[----:B------:R-:W-:Y:S01]  /*3460*/  FADD.FTZ R73, R130, R73 ;  /* 0x0000004982497221 */ /* 0x000fe20000010000 */
[----:B------:R-:W-:Y:S01]  /*3470*/  @!UP1 UIADD3 UR5, UPT, UPT, UR4, 0x7020, URZ ;  /* 0x0000702004059890 */ /* 0x000fe2000fffe0ff */
[----:B------:R-:W1:Y:S01]  /*3480*/  LDS.128 R8, [UR6] ;  /* 0x00000006ff087984 */ /* 0x000e620008000c00 */
[----:B------:R-:W-:Y:S01]  /*3490*/  UIADD3 UR6, UPT, UPT, UR4, 0x7070, URZ ;  /* 0x0000707004067890 */ /* 0x000fe2000fffe0ff */
[----:B------:R-:W-:Y:S01]  /*34a0*/  FADD.FTZ R72, R183, R72 ;  /* 0x00000048b7487221 */ /* 0x000fe20000010000 */
[----:B------:R-:W-:Y:S01]  /*34b0*/  @!UP1 UIADD3 UR6, UPT, UPT, UR4, 0x7030, URZ ;  /* 0x0000703004069890 */ /* 0x000fe2000fffe0ff */
[----:B------:R-:W-:Y:S01]  /*34c0*/  FADD.FTZ R71, R128, R71 ;  /* 0x0000004780477221 */ /* 0x000fe20000010000 */
[----:B------:R-:W-:Y:S01]  /*34d0*/  FADD.FTZ R70, R176, R70 ;  /* 0x00000046b0467221 */ /* 0x000fe20000010000 */
[----:B------:R-:W-:Y:S01]  /*34e0*/  FADD.FTZ R68, R217, R68 ;  /* 0x00000044d9447221 */ /* 0x000fe20000010000 */
[----:B------:R-:W-:Y:S01]  /*34f0*/  FADD.FTZ R67, R224, R67 ;  /* 0x00000043e0437221 */ /* 0x000fe20000010000 */
[----:B------:R-:W2:Y:S01]  /*3500*/  LDS.128 R12, [UR5] ;  /* 0x00000005ff0c7984 */ /* 0x000ea20008000c00 */
[----:B------:R-:W-:Y:S01]  /*3510*/  FADD.FTZ R66, R215, R66 ;  /* 0x00000042d7427221 */ /* 0x000fe20000010000 */
[----:B------:R-:W-:Y:S01]  /*3520*/  FADD.FTZ R65, R222, R65 ;  /* 0x00000041de417221 */ /* 0x000fe20000010000 */
[----:B------:R-:W-:Y:S01]  /*3530*/  FADD.FTZ R64, R213, R64 ;  /* 0x00000040d5407221 */ /* 0x000fe20000010000 */
[----:B------:R-:W3:Y:S01]  /*3540*/  LDS.128 R16, [UR6] ;  /* 0x00000006ff107984 */ /* 0x000ee20008000c00 */
        /* <DEDUP_REMOVED lines=25> */
[----:B------:R-:W-:-:S03]  /*36e0*/  FADD.FTZ R4, R4, R13 ;  /* 0x0000000d04047221 */ /* 0x000fc60000010000 */
        /* <DEDUP_REMOVED lines=8> */
[----:B------:R-:W-:Y:S01]  /*3770*/  FSEL R4, R18, RZ, !P2 ;  /* 0x000000ff12047208 */ /* 0x000fe20005000000 */
[----:B------:R-:W-:Y:S06]  /*3780*/  BRA.U UP0, `(.L_x_77) ;  /* 0x0000001900e87547 */ /* 0x000fec000b800000 */
[----:B------:R-:W-:-:S04]  /*3790*/  UISETP.NE.U32.AND UP0, UPT, UR14, URZ, UPT ;  /* 0x000000ff0e00728c */ /* 0x000fc8000bf05070 */
[----:B------:R-:W-:-:S09]  /*37a0*/  UISETP.NE.AND.EX UP0, UPT, UR15, URZ, UPT, UP0 ;  /* 0x000000ff0f00728c */ /* 0x000fd2000bf05300 */
[----:B------:R-:W-:Y:S05]  /*37b0*/  BRA.U UP0, `(.L_x_78) ;  /* 0x0000000900e07547 */ /* 0x000fea000b800000 */
[C-C-:B------:R-:W-:Y:S01]  /*37c0*/  FFMA.FTZ R188, R5.reuse, R188, R4.reuse ;  /* 0x000000bc05bc7223 */ /* 0x140fe20000010004 */
[C-C-:B------:R-:W-:Y:S01]  /*37d0*/  FFMA.FTZ R192, R5.reuse, R192, R4.reuse ;  /* 0x000000c005c07223 */ /* 0x140fe20000010004 */
[C-C-:B------:R-:W-:Y:S01]  /*37e0*/  FFMA.FTZ R0, R5.reuse, R0, R4.reuse ;  /* 0x0000000005007223 */ /* 0x140fe20000010004 */
[C-C-:B------:R-:W-:Y:S01]  /*37f0*/  FFMA.FTZ R135, R5.reuse, R135, R4.reuse ;  /* 0x0000008705877223 */ /* 0x140fe20000010004 */
[----:B------:R-:W-:Y:S01]  /*3800*/  FADD.FTZ R188, -R188, R167 ;  /* 0x000000a7bcbc7221 */ /* 0x000fe20000010100 */
[----:B------:R-:W-:Y:S01]  /*3810*/  FADD.FTZ R192, -R192, R173 ;  /* 0x000000adc0c07221 */ /* 0x000fe20000010100 */
[----:B------:R-:W-:Y:S01]  /*3820*/  FADD.FTZ R0, -R0, R163 ;  /* 0x000000a300007221 */ /* 0x000fe20000010100 */
[--C-:B------:R-:W-:Y:S01]  /*3830*/  FFMA.FTZ R174, R5, R174, R4.reuse ;  /* 0x000000ae05ae7223 */ /* 0x100fe20000010004 */
[----:B------:R-:W-:Y:S01]  /*3840*/  FMUL.FTZ R19, R125, R188 ;  /* 0x000000bc7d137220 */ /* 0x000fe20000410000 */
[----:B------:R-:W-:Y:S01]  /*3850*/  FFMA.FTZ R194, R5, R194, R4 ;  /* 0x000000c205c27223 */ /* 0x000fe20000010004 */
[----:B------:R-:W-:Y:S01]  /*3860*/  FMUL.FTZ R7, R125, R0 ;  /* 0x000000007d077220 */ /* 0x000fe20000410000 */
[----:B------:R-:W-:Y:S01]  /*3870*/  FADD.FTZ R142, -R135, R142 ;  /* 0x0000008e878e7221 */ /* 0x000fe20000010100 */
[-C--:B------:R-:W-:Y:S01]  /*3880*/  FMUL.FTZ R19, R19, R126.reuse ;  /* 0x0000007e13137220 */ /* 0x080fe20000410000 */
[C-C-:B------:R-:W-:Y:S01]  /*3890*/  FFMA.FTZ R161, R5.reuse, R161, R4.reuse ;  /* 0x000000a105a17223 */ /* 0x140fe20000010004 */
[----:B------:R-:W-:Y:S01]  /*38a0*/  FADD.FTZ R174, -R174, R131 ;  /* 0x00000083aeae7221 */ /* 0x000fe20000010100 */
[--C-:B------:R-:W-:Y:S01]  /*38b0*/  FFMA.FTZ R157, R5, R157, R4.reuse ;  /* 0x0000009d059d7223 */ /* 0x100fe20000010004 */
[----:B------:R0:W-:Y:S01]  /*38c0*/  F2F.BF16.F32 R16, R19 ;  /* 0x0000001300107304 */ /* 0x0001e20000202000 */
[----:B------:R-:W-:Y:S01]  /*38d0*/  FMUL.FTZ R0, R7, R126 ;  /* 0x0000007e07007220 */ /* 0x000fe20000410000 */
[----:B------:R-:W-:Y:S01]  /*38e0*/  FFMA.FTZ R145, R5, R145, R4 ;  /* 0x0000009105917223 */ /* 0x000fe20000010004 */
[----:B------:R-:W-:Y:S01]  /*38f0*/  FADD.FTZ R194, -R194, R171 ;  /* 0x000000abc2c27221 */ /* 0x000fe20000010100 */
[----:B------:R-:W-:Y:S01]  /*3900*/  FMUL.FTZ R7, R125, R142 ;  /* 0x0000008e7d077220 */ /* 0x000fe20000410000 */
[----:B------:R-:W-:Y:S01]  /*3910*/  FADD.FTZ R168, -R161, R168 ;  /* 0x000000a8a1a87221 */ /* 0x000fe20000010100 */
[----:B------:R-:W-:Y:S01]  /*3920*/  FMUL.FTZ R11, R125, R174 ;  /* 0x000000ae7d0b7220 */ /* 0x000fe20000410000 */
[C-C-:B------:R-:W-:Y:S01]  /*3930*/  FFMA.FTZ R153, R5.reuse, R153, R4.reuse ;  /* 0x0000009905997223 */ /* 0x140fe20000010004 */
[----:B------:R-:W-:Y:S01]  /*3940*/  FFMA.FTZ R170, R5, R170, R4 ;  /* 0x000000aa05aa7223 */ /* 0x000fe20000010004 */
[----:B0-----:R-:W-:Y:S01]  /*3950*/  FMUL.FTZ R19, R125, R192 ;  /* 0x000000c07d137220 */ /* 0x001fe20000410000 */
[----:B------:R-:W-:Y:S01]  /*3960*/  FADD.FTZ R164, -R157, R164 ;  /* 0x000000a49da47221 */ /* 0x000fe20000010100 */
[C-C-:B------:R-:W-:Y:S01]  /*3970*/  FFMA.FTZ R182, R5.reuse, R182, R4.reuse ;  /* 0x000000b605b67223 */ /* 0x140fe20000010004 */
[----:B------:R-:W-:Y:S01]  /*3980*/  FFMA.FTZ R151, R5, R151, R4 ;  /* 0x0000009705977223 */ /* 0x000fe20000010004 */
[-C--:B------:R-:W-:Y:S01]  /*3990*/  FMUL.FTZ R19, R19, R126.reuse ;  /* 0x0000007e13137220 */ /* 0x080fe20000410000 */
[----:B------:R-:W-:Y:S01]  /*39a0*/  FADD.FTZ R152, -R145, R152 ;  /* 0x0000009891987221 */ /* 0x000fe20000010100 */
[----:B------:R-:W-:Y:S01]  /*39b0*/  FMUL.FTZ R6, R7, R126 ;  /* 0x0000007e07067220 */ /* 0x000fe20000410000 */
[----:B------:R-:W-:Y:S01]  /*39c0*/  FFMA.FTZ R145, R5, R137, R4 ;  /* 0x0000008905917223 */ /* 0x000fe20000010004 */
[----:B------:R0:W-:Y:S01]  /*39d0*/  F2F.BF16.F32 R18, R19 ;  /* 0x0000001300127304 */ /* 0x0001e20000202000 */
[----:B------:R-:W-:Y:S01]  /*39e0*/  FMUL.FTZ R7, R125, R168 ;  /* 0x000000a87d077220 */ /* 0x000fe20000410000 */
[----:B------:R-:W-:Y:S01]  /*39f0*/  FMUL.FTZ R10, R11, R126 ;  /* 0x0000007e0b0a7220 */ /* 0x000fe20000410000 */
[----:B------:R-:W-:Y:S01]  /*3a00*/  FADD.FTZ R160, -R153, R160 ;  /* 0x000000a099a07221 */ /* 0x000fe20000010100 */
[--C-:B------:R-:W-:Y:S01]  /*3a10*/  FFMA.FTZ R191, R5, R191, R4.reuse ;  /* 0x000000bf05bf7223 */ /* 0x100fe20000010004 */
[----:B------:R-:W-:Y:S01]  /*3a20*/  FADD.FTZ R170, -R170, R133 ;  /* 0x00000085aaaa7221 */ /* 0x000fe20000010100 */
[----:B------:R-:W-:Y:S01]  /*3a30*/  FMUL.FTZ R11, R125, R164 ;  /* 0x000000a47d0b7220 */ /* 0x000fe20000410000 */
[C-C-:B------:R-:W-:Y:S01]  /*3a40*/  FFMA.FTZ R149, R5.reuse, R149, R4.reuse ;  /* 0x0000009505957223 */ /* 0x140fe20000010004 */
[--C-:B------:R-:W-:Y:S01]  /*3a50*/  FFMA.FTZ R159, R5, R159, R4.reuse ;  /* 0x0000009f059f7223 */ /* 0x100fe20000010004 */
[----:B0-----:R-:W-:Y:S01]  /*3a60*/  FMUL.FTZ R19, R125, R194 ;  /* 0x000000c27d137220 */ /* 0x001fe20000410000 */
[----:B------:R-:W-:Y:S01]  /*3a70*/  FADD.FTZ R182, -R182, R129 ;  /* 0x00000081b6b67221 */ /* 0x000fe20000010100 */
[----:B------:R-:W-:Y:S01]  /*3a80*/  FFMA.FTZ R186, R5, R186, R4 ;  /* 0x000000ba05ba7223 */ /* 0x000fe20000010004 */
[----:B------:R-:W-:Y:S01]  /*3a90*/  FADD.FTZ R158, -R151, R158 ;  /* 0x0000009e979e7221 */ /* 0x000fe20000010100 */
[----:B------:R-:W-:Y:S01]  /*3aa0*/  FMUL.FTZ R19, R19, R126 ;  /* 0x0000007e13137220 */ /* 0x000fe20000410000 */
[----:B------:R-:W-:Y:S01]  /*3ab0*/  FFMA.FTZ R190, R5, R190, R4 ;  /* 0x000000be05be7223 */ /* 0x000fe20000010004 */
[----:B------:R-:W-:Y:S01]  /*3ac0*/  FADD.FTZ R144, -R145, R144 ;  /* 0x0000009091907221 */ /* 0x000fe20000010100 */
[----:B------:R-:W-:Y:S01]  /*3ad0*/  FMUL.FTZ R8, R7, R126 ;  /* 0x0000007e07087220 */ /* 0x000fe20000410000 */
[----:B------:R-:W-:Y:S01]  /*3ae0*/  FMUL.FTZ R17, R125, R160 ;  /* 0x000000a07d117220 */ /* 0x000fe20000410000 */
[----:B------:R-:W-:Y:S01]  /*3af0*/  FADD.FTZ R178, -R191, R178 ;  /* 0x000000b2bfb27221 */ /* 0x000fe20000010100 */
[----:B------:R-:W-:Y:S01]  /*3b00*/  FFMA.FTZ R196, R5, R196, R4 ;  /* 0x000000c405c47223 */ /* 0x000fe20000010004 */
[----:B------:R-:W-:Y:S01]  /*3b10*/  FMUL.FTZ R7, R125, R170 ;  /* 0x000000aa7d077220 */ /* 0x000fe20000410000 */
[----:B------:R-:W-:Y:S01]  /*3b20*/  FMUL.FTZ R12, R11, R126 ;  /* 0x0000007e0b0c7220 */ /* 0x000fe20000410000 */
[----:B------:R-:W-:Y:S01]  /*3b30*/  FADD.FTZ R156, -R149, R156 ;  /* 0x0000009c959c7221 */ /* 0x000fe20000010100 */
[----:B------:R-:W-:Y:S01]  /*3b40*/  FFMA.FTZ R189, R5, R189, R4 ;  /* 0x000000bd05bd7223 */ /* 0x000fe20000010004 */
[----:B------:R-:W-:Y:S01]  /*3b50*/  FADD.FTZ R166, -R159, R166 ;  /* 0x000000a69fa67221 */ /* 0x000fe20000010100 */
[C---:B------:R-:W-:Y:S01]  /*3b60*/  FMUL.FTZ R11, R125.reuse, R182 ;  /* 0x000000b67d0b7220 */ /* 0x040fe20000410000 */
[----:B------:R-:W-:Y:S01]  /*3b70*/  FADD.FTZ R186, -R186, R169 ;  /* 0x000000a9baba7221 */ /* 0x000fe20000010100 */
[----:B------:R-:W-:Y:S01]  /*3b80*/  FMUL.FTZ R127, R125, R158 ;  /* 0x0000009e7d7f7220 */ /* 0x000fe20000410000 */
[----:B------:R0:W-:Y:S01]  /*3b90*/  F2F.BF16.F32 R128, R19 ;  /* 0x0000001300807304 */ /* 0x0001e20000202000 */
[C-C-:B------:R-:W-:Y:S01]  /*3ba0*/  FFMA.FTZ R155, R5.reuse, R155, R4.reuse ;  /* 0x0000009b059b7223 */ /* 0x140fe20000010004 */
[----:B------:R-:W-:Y:S01]  /*3bb0*/  FADD.FTZ R190, -R190, R165 ;  /* 0x000000a5bebe7221 */ /* 0x000fe20000010100 */
[--C-:B------:R-:W-:Y:S01]  /*3bc0*/  FFMA.FTZ R143, R5, R143, R4.reuse ;  /* 0x0000008f058f7223 */ /* 0x100fe20000010004 */
[----:B------:R-:W-:Y:S01]  /*3bd0*/  FMUL.FTZ R17, R17, R126 ;  /* 0x0000007e11117220 */ /* 0x000fe20000410000 */
[----:B------:R-:W-:Y:S01]  /*3be0*/  FFMA.FTZ R187, R5, R187, R4 ;  /* 0x000000bb05bb7223 */ /* 0x000fe20000010004 */
[----:B------:R-:W-:Y:S01]  /*3bf0*/  FMUL.FTZ R137, R125, R178 ;  /* 0x000000b27d897220 */ /* 0x000fe20000410000 */
[----:B------:R-:W-:Y:S01]  /*3c00*/  FADD.FTZ R196, -R196, R185 ;  /* 0x000000b9c4c47221 */ /* 0x000fe20000010100 */
[----:B------:R-:W-:Y:S01]  /*3c10*/  FMUL.FTZ R9, R7, R126 ;  /* 0x0000007e07097220 */ /* 0x000fe20000410000 */
[C---:B0-----:R-:W-:Y:S01]  /*3c20*/  FMUL.FTZ R19, R125.reuse, R144 ;  /* 0x000000907d137220 */ /* 0x041fe20000410000 */
[----:B------:R-:W-:Y:S01]  /*3c30*/  FMUL.FTZ R129, R125, R156 ;  /* 0x0000009c7d817220 */ /* 0x000fe20000410000 */
[----:B------:R-:W-:Y:S01]  /*3c40*/  FADD.FTZ R180, -R189, R180 ;  /* 0x000000b4bdb47221 */ /* 0x000fe20000010100 */
[--C-:B------:R-:W-:Y:S01]  /*3c50*/  FFMA.FTZ R193, R5, R193, R4.reuse ;  /* 0x000000c105c17223 */ /* 0x100fe20000010004 */
[----:B------:R-:W-:Y:S01]  /*3c60*/  FMUL.FTZ R7, R125, R166 ;  /* 0x000000a67d077220 */ /* 0x000fe20000410000 */
[----:B------:R-:W-:Y:S01]  /*3c70*/  FMUL.FTZ R15, R11, R126 ;  /* 0x0000007e0b0f7220 */ /* 0x000fe20000410000 */
[----:B------:R-:W-:Y:S01]  /*3c80*/  FMUL.FTZ R13, R125, R186 ;  /* 0x000000ba7d0d7220 */ /* 0x000fe20000410000 */
[----:B------:R-:W-:Y:S01]  /*3c90*/  FMUL.FTZ R14, R127, R126 ;  /* 0x0000007e7f0e7220 */ /* 0x000fe20000410000 */
[----:B------:R-:W-:Y:S01]  /*3ca0*/  FFMA.FTZ R139, R5, R139, R4 ;  /* 0x0000008b058b7223 */ /* 0x000fe20000010004 */
[----:B------:R-:W-:Y:S01]  /*3cb0*/  FADD.FTZ R162, -R155, R162 ;  /* 0x000000a29ba27221 */ /* 0x000fe20000010100 */
[----:B------:R-:W-:Y:S01]  /*3cc0*/  FMUL.FTZ R127, R125, R190 ;  /* 0x000000be7d7f7220 */ /* 0x000fe20000410000 */
[----:B------:R-:W-:Y:S01]  /*3cd0*/  FADD.FTZ R150, -R143, R150 ;  /* 0x000000968f967221 */ /* 0x000fe20000010100 */
[-C--:B------:R-:W-:Y:S01]  /*3ce0*/  FMUL.FTZ R132, R19, R126.reuse ;  /* 0x0000007e13847220 */ /* 0x080fe20000410000 */
[----:B------:R-:W-:Y:S01]  /*3cf0*/  FFMA.FTZ R147, R5, R147, R4 ;  /* 0x0000009305937223 */ /* 0x000fe20000010004 */
[----:B------:R-:W-:Y:S01]  /*3d00*/  FADD.FTZ R172, -R187, R172 ;  /* 0x000000acbbac7221 */ /* 0x000fe20000010100 */
[----:B------:R-:W-:Y:S01]  /*3d10*/  FFMA.FTZ R143, R5, R141, R4 ;  /* 0x0000008d058f7223 */ /* 0x000fe20000010004 */
[----:B------:R-:W-:Y:S01]  /*3d20*/  FMUL.FTZ R137, R137, R126 ;  /* 0x0000007e89897220 */ /* 0x000fe20000410000 */
[----:B------:R-:W-:Y:S01]  /*3d30*/  FMUL.FTZ R19, R125, R196 ;  /* 0x000000c47d137220 */ /* 0x000fe20000410000 */
[----:B------:R-:W-:Y:S01]  /*3d40*/  FMUL.FTZ R129, R129, R126 ;  /* 0x0000007e81817220 */ /* 0x000fe20000410000 */
[----:B------:R-:W-:Y:S01]  /*3d50*/  FMUL.FTZ R5, R125, R180 ;  /* 0x000000b47d057220 */ /* 0x000fe20000410000 */
[----:B------:R-:W-:Y:S01]  /*3d60*/  FADD.FTZ R184, -R193, R184 ;  /* 0x000000b8c1b87221 */ /* 0x000fe20000010100 */
[-C--:B------:R-:W-:Y:S01]  /*3d70*/  FMUL.FTZ R7, R7, R126.reuse ;  /* 0x0000007e07077220 */ /* 0x080fe20000410000 */
[----:B------:R-:W-:Y:S01]  /*3d80*/  FMUL.FTZ R13, R13, R126 ;  /* 0x0000007e0d0d7220 */ /* 0x000fe20000410000 */
[----:B------:R-:W0:Y:S01]  /*3d90*/  F2F.BF16.F32 R17, R17 ;  /* 0x0000001100117304 */ /* 0x000e220000202000 */
[----:B------:R-:W-:Y:S01]  /*3da0*/  FADD.FTZ R146, -R139, R146 ;  /* 0x000000928b927221 */ /* 0x000fe20000010100 */
[----:B------:R-:W-:Y:S01]  /*3db0*/  FMUL.FTZ R11, R125, R162 ;  /* 0x000000a27d0b7220 */ /* 0x000fe20000410000 */
[----:B------:R-:W-:Y:S01]  /*3dc0*/  FMUL.FTZ R127, R127, R126 ;  /* 0x0000007e7f7f7220 */ /* 0x000fe20000410000 */
[----:B------:R-:W-:Y:S01]  /*3dd0*/  FMUL.FTZ R133, R125, R172 ;  /* 0x000000ac7d857220 */ /* 0x000fe20000410000 */
[-C--:B------:R-:W-:Y:S01]  /*3de0*/  FMUL.FTZ R136, R19, R126.reuse ;  /* 0x0000007e13887220 */ /* 0x080fe20000410000 */
[----:B------:R-:W-:Y:S01]  /*3df0*/  FADD.FTZ R154, -R147, R154 ;  /* 0x0000009a939a7221 */ /* 0x000fe20000010100 */
[----:B------:R-:W-:Y:S01]  /*3e00*/  FADD.FTZ R148, -R143, R148 ;  /* 0x000000948f947221 */ /* 0x000fe20000010100 */
[----:B------:R-:W1:Y:S01]  /*3e10*/  F2F.BF16.F32 R10, R10 ;  /* 0x0000000a000a7304 */ /* 0x000e620000202000 */
[----:B------:R-:W-:Y:S01]  /*3e20*/  FMUL.FTZ R19, R5, R126 ;  /* 0x0000007e05137220 */ /* 0x000fe20000410000 */
[----:B------:R-:W-:Y:S01]  /*3e30*/  FMUL.FTZ R5, R125, R146 ;  /* 0x000000927d057220 */ /* 0x000fe20000410000 */
[-C--:B------:R-:W-:Y:S01]  /*3e40*/  FMUL.FTZ R11, R11, R126.reuse ;  /* 0x0000007e0b0b7220 */ /* 0x080fe20000410000 */
[----:B------:R-:W-:Y:S01]  /*3e50*/  FMUL.FTZ R133, R133, R126 ;  /* 0x0000007e85857220 */ /* 0x000fe20000410000 */
[C---:B------:R-:W-:Y:S01]  /*3e60*/  FMUL.FTZ R135, R125.reuse, R152 ;  /* 0x000000987d877220 */ /* 0x040fe20000410000 */
[C---:B------:R-:W-:Y:S01]  /*3e70*/  FMUL.FTZ R131, R125.reuse, R154 ;  /* 0x0000009a7d837220 */ /* 0x040fe20000410000 */
[----:B------:R-:W-:Y:S01]  /*3e80*/  FMUL.FTZ R143, R125, R148 ;  /* 0x000000947d8f7220 */ /* 0x000fe20000410000 */
[----:B------:R-:W-:Y:S01]  /*3e90*/  F2F.BF16.F32 R12, R12 ;  /* 0x0000000c000c7304 */ /* 0x000fe20000202000 */
[-C--:B------:R-:W-:Y:S01]  /*3ea0*/  FMUL.FTZ R135, R135, R126.reuse ;  /* 0x0000007e87877220 */ /* 0x080fe20000410000 */
[-C--:B------:R-:W-:Y:S01]  /*3eb0*/  FMUL.FTZ R131, R131, R126.reuse ;  /* 0x0000007e83837220 */ /* 0x080fe20000410000 */
[----:B------:R-:W-:Y:S01]  /*3ec0*/  FMUL.FTZ R143, R143, R126 ;  /* 0x0000007e8f8f7220 */ /* 0x000fe20000410000 */
[----:B------:R-:W-:Y:S01]  /*3ed0*/  FMUL.FTZ R141, R125, R150 ;  /* 0x000000967d8d7220 */ /* 0x000fe20000410000 */
[----:B0-----:R-:W-:Y:S01]  /*3ee0*/  PRMT R139, R17, 0x5410, R16 ;  /* 0x00005410118b7816 */ /* 0x001fe20000000010 */
[----:B-1----:R-:W-:-:S02]  /*3ef0*/  IMAD.WIDE.U32 R16, R10, 0x10000, RZ ;  /* 0x000100000a107825 */ /* 0x002fc400078e00ff */
[----:B------:R-:W0:Y:S02]  /*3f00*/  F2F.BF16.F32 R15, R15 ;  /* 0x0000000f000f7304 */ /* 0x000e240000202000 */
[----:B------:R-:W-:-:S06]  /*3f10*/  FMUL.FTZ R141, R141, R126 ;  /* 0x0000007e8d8d7220 */ /* 0x000fcc0000410000 */
[----:B------:R1:W-:Y:S01]  /*3f20*/  F2F.BF16.F32 R130, R137 ;  /* 0x0000008900827304 */ /* 0x0003e20000202000 */
[----:B0-----:R-:W-:-:S07]  /*3f30*/  PRMT R147, R12, 0x5410, R15 ;  /* 0x000054100c937816 */ /* 0x001fce000000000f */
[----:B------:R-:W-:Y:S01]  /*3f40*/  F2F.BF16.F32 R8, R8 ;  /* 0x0000000800087304 */ /* 0x000fe20000202000 */
[----:B-1----:R-:W-:-:S04]  /*3f50*/  FMUL.FTZ R137, R125, R184 ;  /* 0x000000b87d897220 */ /* 0x002fc80000410000 */
[----:B------:R-:W-:-:S03]  /*3f60*/  FMUL.FTZ R137, R137, R126 ;  /* 0x0000007e89897220 */ /* 0x000fc60000410000 */
[----:B------:R-:W0:Y:S08]  /*3f70*/  F2F.BF16.F32 R9, R9 ;  /* 0x0000000900097304 */ /* 0x000e300000202000 */
[----:B------:R-:W1:Y:S01]  /*3f80*/  F2F.BF16.F32 R129, R129 ;  /* 0x0000008100817304 */ /* 0x000e620000202000 */
[----:B0-----:R-:W-:-:S07]  /*3f90*/  PRMT R149, R8, 0x5410, R9 ;  /* 0x0000541008957816 */ /* 0x001fce0000000009 */
[----:B------:R-:W0:Y:S01]  /*3fa0*/  F2F.BF16.F32 R6, R6 ;  /* 0x0000000600067304 */ /* 0x000e220000202000 */
[----:B-1----:R-:W-:-:S07]  /*3fb0*/  PRMT R129, R129, 0x5410, R18 ;  /* 0x0000541081817816 */ /* 0x002fce0000000012 */
[----:B------:R-:W1:Y:S01]  /*3fc0*/  F2F.BF16.F32 R7, R7 ;  /* 0x0000000700077304 */ /* 0x000e620000202000 */
[----:B0-----:R-:W-:-:S07]  /*3fd0*/  IMAD.WIDE.U32 R8, R6, 0x10000, RZ ;  /* 0x0001000006087825 */ /* 0x001fce00078e00ff */
[----:B------:R-:W-:Y:S01]  /*3fe0*/  F2F.BF16.F32 R13, R13 ;  /* 0x0000000d000d7304 */ /* 0x000fe20000202000 */
[----:B------:R-:W-:Y:S02]  /*3ff0*/  LOP3.LUT R9, R149, R9, RZ, 0xfc, !PT ;  /* 0x0000000995097212 */ /* 0x000fe400078efcff */
[----:B-1----:R-:W-:-:S05]  /*4000*/  LOP3.LUT R12, R16, R7, RZ, 0xfc, !PT ;  /* 0x00000007100c7212 */ /* 0x002fca00078efcff */
[----:B------:R-:W0:Y:S08]  /*4010*/  F2F.BF16.F32 R127, R127 ;  /* 0x0000007f007f7304 */ /* 0x000e300000202000 */
[----:B------:R1:W-:Y:S01]  /*4020*/  F2F.BF16.F32 R134, R132 ;  /* 0x0000008400867304 */ /* 0x0003e20000202000 */
[----:B0-----:R-:W-:-:S07]  /*4030*/  IMAD.WIDE.U32 R6, R127, 0x10000, RZ ;  /* 0x000100007f067825 */ /* 0x001fce00078e00ff */
[----:B------:R-:W-:Y:S01]  /*4040*/  F2F.BF16.F32 R11, R11 ;  /* 0x0000000b000b7304 */ /* 0x000fe20000202000 */
[----:B-1----:R-:W-:Y:S02]  /*4050*/  FMUL.FTZ R132, R5, R126 ;  /* 0x0000007e05847220 */ /* 0x002fe40000410000 */
[----:B------:R-:W0:Y:S01]  /*4060*/  LDC.64 R4, c[0x0][0x468] ;  /* 0x00011a00ff047b82 */ /* 0x000e220000000a00 */
[----:B------:R-:W-:-:S04]  /*4070*/  LOP3.LUT R127, R129, R7, RZ, 0xfc, !PT ;  /* 0x00000007817f7212 */ /* 0x000fc800078efcff */
[----:B------:R-:W1:Y:S08]  /*4080*/  F2F.BF16.F32 R14, R14 ;  /* 0x0000000e000e7304 */ /* 0x000e700000202000 */
[----:B------:R-:W-:Y:S01]  /*4090*/  F2F.BF16.F32 R133, R133 ;  /* 0x0000008500857304 */ /* 0x000fe20000202000 */
[----:B-1----:R-:W-:-:S07]  /*40a0*/  LOP3.LUT R126, R6, R14, RZ, 0xfc, !PT ;  /* 0x0000000e067e7212 */ /* 0x002fce00078efcff */
[----:B------:R-:W1:Y:S08]  /*40b0*/  F2F.BF16.F32 R137, R137 ;  /* 0x0000008900897304 */ /* 0x000e700000202000 */
[----:B------:R-:W2:Y:S01]  /*40c0*/  F2F.BF16.F32 R145, R136 ;  /* 0x0000008800917304 */ /* 0x000ea20000202000 */
[----:B-1----:R-:W-:-:S07]  /*40d0*/  IMAD.WIDE.U32 R6, R137, 0x10000, RZ ;  /* 0x0001000089067825 */ /* 0x002fce00078e00ff */
[----:B------:R-:W1:Y:S01]  /*40e0*/  F2F.BF16.F32 R135, R135 ;  /* 0x0000008700877304 */ /* 0x000e620000202000 */
[----:B--2---:R-:W-:-:S07]  /*40f0*/  PRMT R145, R134, 0x5410, R145 ;  /* 0x0000541086917816 */ /* 0x004fce0000000091 */
[----:B------:R-:W-:Y:S01]  /*4100*/  F2F.BF16.F32 R131, R131 ;  /* 0x0000008300837304 */ /* 0x000fe20000202000 */
[----:B-1----:R-:W-:-:S07]  /*4110*/  PRMT R135, R135, 0x5410, R128 ;  /* 0x0000541087877816 */ /* 0x002fce0000000080 */
[----:B------:R-:W1:Y:S08]  /*4120*/  F2F.BF16.F32 R143, R143 ;  /* 0x0000008f008f7304 */ /* 0x000e700000202000 */
[----:B------:R-:W2:Y:S01]  /*4130*/  F2F.BF16.F32 R15, R132 ;  /* 0x00000084000f7304 */ /* 0x000ea20000202000 */
[----:B-1----:R-:W-:-:S07]  /*4140*/  PRMT R143, R143, 0x5410, R130 ;  /* 0x000054108f8f7816 */ /* 0x002fce0000000082 */
[----:B------:R-:W1:Y:S01]  /*4150*/  F2F.BF16.F32 R0, R0 ;  /* 0x0000000000007304 */ /* 0x000e620000202000 */
[----:B--2---:R-:W-:-:S07]  /*4160*/  LOP3.LUT R130, R6, R15, RZ, 0xfc, !PT ;  /* 0x0000000f06827212 */ /* 0x004fce00078efcff */
[----:B------:R2:W3:Y:S01]  /*4170*/  F2F.BF16.F32 R125, R19 ;  /* 0x00000013007d7304 */ /* 0x0004e20000202000 */
[----:B0-----:R-:W-:Y:S01]  /*4180*/  IMAD.WIDE.U32 R14, R120, 0x8, R4 ;  /* 0x00000008780e7825 */ /* 0x001fe200078e0004 */
[----:B-1----:R-:W-:-:S06]  /*4190*/  LOP3.LUT R8, R8, R0, RZ, 0xfc, !PT ;  /* 0x0000000008087212 */ /* 0x002fcc00078efcff */
[----:B------:R-:W0:Y:S01]  /*41a0*/  F2F.BF16.F32 R141, R141 ;  /* 0x0000008d008d7304 */ /* 0x000e220000202000 */
[----:B--2---:R-:W-:Y:S01]  /*41b0*/  IMAD.WIDE.U32 R18, R13, 0x10000, RZ ;  /* 0x000100000d127825 */ /* 0x004fe200078e00ff */
[----:B------:R-:W-:Y:S02]  /*41c0*/  LOP3.LUT R13, R147, R17, RZ, 0xfc, !PT ;  /* 0x00000011930d7212 */ /* 0x000fe400078efcff */
[----:B------:R-:W-:Y:S01]  /*41d0*/  LOP3.LUT R18, R18, R11, RZ, 0xfc, !PT ;  /* 0x0000000b12127212 */ /* 0x000fe200078efcff */
[----:B------:R-:W-:Y:S01]  /*41e0*/  IMAD.WIDE.U32 R10, R133, 0x10000, RZ ;  /* 0x00010000850a7825 */ /* 0x000fe200078e00ff */
[----:B------:R-:W-:-:S03]  /*41f0*/  LOP3.LUT R19, R139, R19, RZ, 0xfc, !PT ;  /* 0x000000138b137212 */ /* 0x000fc600078efcff */
[----:B---3--:R-:W-:Y:S01]  /*4200*/  IMAD.WIDE.U32 R16, R125, 0x10000, RZ ;  /* 0x000100007d107825 */ /* 0x008fe200078e00ff */
[----:B------:R-:W-:Y:S02]  /*4210*/  LOP3.LUT R128, R10, R131, RZ, 0xfc, !PT ;  /* 0x000000830a807212 */ /* 0x000fe400078efcff */
[----:B------:R-:W-:Y:S01]  /*4220*/  LOP3.LUT R131, R145, R7, RZ, 0xfc, !PT ;  /* 0x0000000791837212 */ /* 0x000fe200078efcff */
[--C-:B------:R-:W-:Y:S01]  /*4230*/  IMAD.WIDE.U32 R6, R119, 0x8, R4.reuse ;  /* 0x0000000877067825 */ /* 0x100fe200078e0004 */
[----:B------:R-:W-:Y:S02]  /*4240*/  LOP3.LUT R129, R135, R11, RZ, 0xfc, !PT ;  /* 0x0000000b87817212 */ /* 0x000fe400078efcff */
[----:B------:R-:W-:Y:S01]  /*4250*/  LOP3.LUT R17, R143, R17, RZ, 0xfc, !PT ;  /* 0x000000118f117212 */ /* 0x000fe200078efcff */
[--C-:B------:R-:W-:Y:S01]  /*4260*/  IMAD.WIDE.U32 R118, R118, 0x8, R4.reuse ;  /* 0x0000000876767825 */ /* 0x100fe200078e0004 */
[----:B0-----:R-:W-:Y:S01]  /*4270*/  LOP3.LUT R16, R16, R141, RZ, 0xfc, !PT ;  /* 0x0000008d10107212 */ /* 0x001fe200078efcff */
[----:B------:R0:W-:Y:S02]  /*4280*/  STG.E.64 desc[UR8][R6.64], R8 ;  /* 0x0000000806007986 */ /* 0x0001e4000c101b08 */
[----:B------:R-:W-:-:S02]  /*4290*/  IMAD.WIDE.U32 R124, R124, 0x8, R4 ;  /* 0x000000087c7c7825 */ /* 0x000fc400078e0004 */
[----:B------:R0:W-:Y:S02]  /*42a0*/  STG.E.64 desc[UR8][R118.64], R12 ;  /* 0x0000000c76007986 */ /* 0x0001e4000c101b08 */
[--C-:B------:R-:W-:Y:S02]  /*42b0*/  IMAD.WIDE.U32 R10, R123, 0x8, R4.reuse ;  /* 0x000000087b0a7825 */ /* 0x100fe400078e0004 */
[----:B------:R0:W-:Y:S02]  /*42c0*/  STG.E.64 desc[UR8][R124.64], R18 ;  /* 0x000000127c007986 */ /* 0x0001e4000c101b08 */
[--C-:B------:R-:W-:Y:S02]  /*42d0*/  IMAD.WIDE.U32 R122, R122, 0x8, R4.reuse ;  /* 0x000000087a7a7825 */ /* 0x100fe400078e0004 */
[----:B------:R0:W-:Y:S02]  /*42e0*/  STG.E.64 desc[UR8][R10.64], R126 ;  /* 0x0000007e0a007986 */ /* 0x0001e4000c101b08 */
[----:B------:R-:W-:-:S02]  /*42f0*/  IMAD.WIDE.U32 R4, R121, 0x8, R4 ;  /* 0x0000000879047825 */ /* 0x000fc400078e0004 */
[----:B------:R0:W-:Y:S04]  /*4300*/  STG.E.64 desc[UR8][R122.64], R128 ;  /* 0x000000807a007986 */ /* 0x0001e8000c101b08 */
[----:B------:R0:W-:Y:S04]  /*4310*/  STG.E.64 desc[UR8][R14.64], R16 ;  /* 0x000000100e007986 */ /* 0x0001e8000c101b08 */
[----:B------:R0:W-:Y:S01]  /*4320*/  STG.E.64 desc[UR8][R4.64], R130 ;  /* 0x0000008204007986 */ /* 0x0001e2000c101b08 */
[----:B------:R-:W-:Y:S05]  /*4330*/  BRA `(.L_x_79) ;  /* 0x0000003000a07947 */ /* 0x000fea0003800000 */
.L_x_78:
[C-C-:B------:R-:W-:Y:S01]  /*4340*/  FFMA.FTZ R9, R5.reuse, R135, R4.reuse ;  /* 0x0000008705097223 */ /* 0x140fe20000010004 */
[C-C-:B------:R-:W-:Y:S01]  /*4350*/  FFMA.FTZ R0, R5.reuse, R0, R4.reuse ;  /* 0x0000000005007223 */ /* 0x140fe20000010004 */
[C-C-:B------:R-:W-:Y:S01]  /*4360*/  FFMA.FTZ R11, R5.reuse, R157, R4.reuse ;  /* 0x0000009d050b7223 */ /* 0x140fe20000010004 */
[----:B------:R-:W-:Y:S01]  /*4370*/  FFMA.FTZ R182, R5, R182, R4 ;  /* 0x000000b605b67223 */ /* 0x000fe20000010004 */
[----:B------:R-:W-:Y:S01]  /*4380*/  FADD.FTZ R142, -R9, R142 ;  /* 0x0000008e098e7221 */ /* 0x000fe20000010100 */
[----:B------:R-:W-:Y:S01]  /*4390*/  FADD.FTZ R0, -R0, R163 ;  /* 0x000000a300007221 */ /* 0x000fe20000010100 */
[C-C-:B------:R-:W-:Y:S01]  /*43a0*/  FFMA.FTZ R186, R5.reuse, R186, R4.reuse ;  /* 0x000000ba05ba7223 */ /* 0x140fe20000010004 */
[C-C-:B------:R-:W-:Y:S01]  /*43b0*/  FFMA.FTZ R15, R5.reuse, R153, R4.reuse ;  /* 0x00000099050f7223 */ /* 0x140fe20000010004 */
[C-C-:B------:R-:W-:Y:S01]  /*43c0*/  FFMA.FTZ R188, R5.reuse, R188, R4.reuse ;  /* 0x000000bc05bc7223 */ /* 0x140fe20000010004 */
[----:B------:R-:W-:Y:S01]  /*43d0*/  FFMA.FTZ R161, R5, R161, R4 ;  /* 0x000000a105a17223 */ /* 0x000fe20000010004 */
[----:B------:R-:W-:Y:S01]  /*43e0*/  FMUL.FTZ R157, R125, R142 ;  /* 0x0000008e7d9d7220 */ /* 0x000fe20000410000 */
[----:B------:R-:W-:Y:S01]  /*43f0*/  FADD.FTZ R164, -R11, R164 ;  /* 0x000000a40ba47221 */ /* 0x000fe20000010100 */
[----:B------:R-:W-:Y:S01]  /*4400*/  FADD.FTZ R182, -R182, R129 ;  /* 0x00000081b6b67221 */ /* 0x000fe20000010100 */
[----:B------:R-:W-:Y:S01]  /*4410*/  FADD.FTZ R186, -R186, R169 ;  /* 0x000000a9baba7221 */ /* 0x000fe20000010100 */
[--C-:B------:R-:W-:Y:S01]  /*4420*/  FFMA.FTZ R170, R5, R170, R4.reuse ;  /* 0x000000aa05aa7223 */ /* 0x100fe20000010004 */
[----:B------:R-:W-:Y:S01]  /*4430*/  FMUL.FTZ R135, R125, R0 ;  /* 0x000000007d877220 */ /* 0x000fe20000410000 */
[----:B------:R-:W-:Y:S01]  /*4440*/  FFMA.FTZ R11, R5, R159, R4 ;  /* 0x0000009f050b7223 */ /* 0x000fe20000010004 */
[----:B------:R-:W-:Y:S01]  /*4450*/  FADD.FTZ R160, -R15, R160 ;  /* 0x000000a00fa07221 */ /* 0x000fe20000010100 */
[----:B------:R-:W-:Y:S01]  /*4460*/  FADD.FTZ R188, -R188, R167 ;  /* 0x000000a7bcbc7221 */ /* 0x000fe20000010100 */
[C-C-:B------:R-:W-:Y:S01]  /*4470*/  FFMA.FTZ R149, R5.reuse, R149, R4.reuse ;  /* 0x0000009505957223 */ /* 0x140fe20000010004 */
[----:B------:R-:W-:Y:S01]  /*4480*/  FFMA.FTZ R192, R5, R192, R4 ;  /* 0x000000c005c07223 */ /* 0x000fe20000010004 */
[----:B------:R-:W-:Y:S01]  /*4490*/  FADD.FTZ R168, -R161, R168 ;  /* 0x000000a8a1a87221 */ /* 0x000fe20000010100 */
[----:B------:R0:W-:Y:S01]  /*44a0*/  F2F.BF16.F32 R0, R157 ;  /* 0x0000009d00007304 */ /* 0x0001e20000202000 */
[C---:B------:R-:W-:Y:S01]  /*44b0*/  FMUL.FTZ R161, R125.reuse, R164 ;  /* 0x000000a47da17220 */ /* 0x040fe20000410000 */
[----:B------:R-:W-:Y:S01]  /*44c0*/  FMUL.FTZ R159, R125, R182 ;  /* 0x000000b67d9f7220 */ /* 0x000fe20000410000 */
[C-C-:B------:R-:W-:Y:S01]  /*44d0*/  FFMA.FTZ R151, R5.reuse, R151, R4.reuse ;  /* 0x0000009705977223 */ /* 0x140fe20000010004 */
[--C-:B------:R-:W-:Y:S01]  /*44e0*/  FFMA.FTZ R15, R5, R155, R4.reuse ;  /* 0x0000009b050f7223 */ /* 0x100fe20000010004 */
[----:B------:R-:W-:Y:S01]  /*44f0*/  FMUL.FTZ R169, R125, R186 ;  /* 0x000000ba7da97220 */ /* 0x000fe20000410000 */
[----:B------:R-:W-:Y:S01]  /*4500*/  FFMA.FTZ R139, R5, R139, R4 ;  /* 0x0000008b058b7223 */ /* 0x000fe20000010004 */
[----:B------:R-:W-:Y:S01]  /*4510*/  FADD.FTZ R170, -R170, R133 ;  /* 0x00000085aaaa7221 */ /* 0x000fe20000010100 */
[C---:B------:R-:W-:Y:S01]  /*4520*/  FMUL.FTZ R175, R125.reuse, R160 ;  /* 0x000000a07daf7220 */ /* 0x040fe20000410000 */
[----:B------:R-:W-:Y:S01]  /*4530*/  FMUL.FTZ R155, R125, R188 ;  /* 0x000000bc7d9b7220 */ /* 0x000fe20000410000 */
[----:B------:R-:W-:Y:S01]  /*4540*/  FADD.FTZ R156, -R149, R156 ;  /* 0x0000009c959c7221 */ /* 0x000fe20000010100 */
[----:B------:R-:W-:Y:S01]  /*4550*/  FADD.FTZ R192, -R192, R173 ;  /* 0x000000adc0c07221 */ /* 0x000fe20000010100 */
[----:B------:R-:W-:Y:S01]  /*4560*/  FADD.FTZ R166, -R11, R166 ;  /* 0x000000a60ba67221 */ /* 0x000fe20000010100 */
[C-C-:B------:R-:W-:Y:S01]  /*4570*/  FFMA.FTZ R141, R5.reuse, R141, R4.reuse ;  /* 0x0000008d058d7223 */ /* 0x140fe20000010004 */
[----:B------:R-:W-:Y:S01]  /*4580*/  FFMA.FTZ R189, R5, R189, R4 ;  /* 0x000000bd05bd7223 */ /* 0x000fe20000010004 */
[----:B------:R-:W-:Y:S01]  /*4590*/  F2F.BF16.F32 R9, R135 ;  /* 0x0000008700097304 */ /* 0x000fe20000202000 */
[----:B------:R-:W-:Y:S01]  /*45a0*/  FADD.FTZ R158, -R151, R158 ;  /* 0x0000009e979e7221 */ /* 0x000fe20000010100 */
[----:B------:R-:W-:Y:S01]  /*45b0*/  FMUL.FTZ R127, R125, R168 ;  /* 0x000000a87d7f7220 */ /* 0x000fe20000410000 */
[----:B------:R-:W-:Y:S01]  /*45c0*/  FFMA.FTZ R174, R5, R174, R4 ;  /* 0x000000ae05ae7223 */ /* 0x000fe20000010004 */
[----:B------:R-:W-:Y:S01]  /*45d0*/  FADD.FTZ R146, -R139, R146 ;  /* 0x000000928b927221 */ /* 0x000fe20000010100 */
[----:B0-----:R-:W-:Y:S01]  /*45e0*/  FMUL.FTZ R157, R157, R126 ;  /* 0x0000007e9d9d7220 */ /* 0x001fe20000410000 */
[----:B------:R-:W-:Y:S01]  /*45f0*/  FMUL.FTZ R133, R125, R170 ;  /* 0x000000aa7d857220 */ /* 0x000fe20000410000 */
[----:B------:R-:W-:Y:S01]  /*4600*/  FADD.FTZ R162, -R15, R162 ;  /* 0x000000a20fa27221 */ /* 0x000fe20000010100 */
[----:B------:R-:W-:Y:S01]  /*4610*/  F2F.BF16.F32 R8, R161 ;  /* 0x000000a100087304 */ /* 0x000fe20000202000 */
[C---:B------:R-:W-:Y:S01]  /*4620*/  FMUL.FTZ R177, R125.reuse, R156 ;  /* 0x0000009c7db17220 */ /* 0x040fe20000410000 */
[----:B------:R-:W-:Y:S01]  /*4630*/  FMUL.FTZ R173, R125, R192 ;  /* 0x000000c07dad7220 */ /* 0x000fe20000410000 */
[----:B------:R-:W-:Y:S01]  /*4640*/  FADD.FTZ R148, -R141, R148 ;  /* 0x000000948d947221 */ /* 0x000fe20000010100 */
[----:B------:R-:W-:Y:S01]  /*4650*/  FADD.FTZ R180, -R189, R180 ;  /* 0x000000b4bdb47221 */ /* 0x000fe20000010100 */
[C-C-:B------:R-:W-:Y:S01]  /*4660*/  FFMA.FTZ R137, R5.reuse, R137, R4.reuse ;  /* 0x0000008905897223 */ /* 0x140fe20000010004 */
[--C-:B------:R-:W-:Y:S01]  /*4670*/  FFMA.FTZ R190, R5, R190, R4.reuse ;  /* 0x000000be05be7223 */ /* 0x100fe20000010004 */
[----:B------:R-:W-:Y:S01]  /*4680*/  FMUL.FTZ R151, R125, R158 ;  /* 0x0000009e7d977220 */ /* 0x000fe20000410000 */
[----:B------:R-:W-:Y:S01]  /*4690*/  F2F.BF16.F32 R11, R159 ;  /* 0x0000009f000b7304 */ /* 0x000fe20000202000 */
[C-C-:B------:R-:W-:Y:S01]  /*46a0*/  FFMA.FTZ R145, R5.reuse, R145, R4.reuse ;  /* 0x0000009105917223 */ /* 0x140fe20000010004 */
[C-C-:B------:R-:W-:Y:S01]  /*46b0*/  FFMA.FTZ R194, R5.reuse, R194, R4.reuse ;  /* 0x000000c205c27223 */ /* 0x140fe20000010004 */
[C-C-:B------:R-:W-:Y:S01]  /*46c0*/  FFMA.FTZ R147, R5.reuse, R147, R4.reuse ;  /* 0x0000009305937223 */ /* 0x140fe20000010004 */
[C-C-:B------:R-:W-:Y:S01]  /*46d0*/  FFMA.FTZ R187, R5.reuse, R187, R4.reuse ;  /* 0x000000bb05bb7223 */ /* 0x140fe20000010004 */
[C-C-:B------:R-:W-:Y:S01]  /*46e0*/  FFMA.FTZ R141, R5.reuse, R191, R4.reuse ;  /* 0x000000bf058d7223 */ /* 0x140fe20000010004 */
[C-C-:B------:R-:W-:Y:S01]  /*46f0*/  FFMA.FTZ R143, R5.reuse, R143, R4.reuse ;  /* 0x0000008f058f7223 */ /* 0x140fe20000010004 */
[C-C-:B------:R-:W-:Y:S01]  /*4700*/  FFMA.FTZ R196, R5.reuse, R196, R4.reuse ;  /* 0x000000c405c47223 */ /* 0x140fe20000010004 */
[----:B------:R-:W-:Y:S01]  /*4710*/  F2F.BF16.F32 R14, R169 ;  /* 0x000000a9000e7304 */ /* 0x000fe20000202000 */
[----:B------:R-:W-:Y:S01]  /*4720*/  FFMA.FTZ R193, R5, R193, R4 ;  /* 0x000000c105c17223 */ /* 0x000fe20000010004 */
[----:B------:R-:W-:Y:S01]  /*4730*/  FADD.FTZ R174, -R174, R131 ;  /* 0x00000083aeae7221 */ /* 0x000fe20000010100 */
[----:B------:R-:W-:Y:S01]  /*4740*/  FMUL.FTZ R5, R125, R146 ;  /* 0x000000927d057220 */ /* 0x000fe20000410000 */
[----:B------:R-:W-:Y:S01]  /*4750*/  FMUL.FTZ R4, R127, R126 ;  /* 0x0000007e7f047220 */ /* 0x000fe20000410000 */
[C---:B------:R-:W-:Y:S01]  /*4760*/  FMUL.FTZ R167, R125.reuse, R162 ;  /* 0x000000a27da77220 */ /* 0x040fe20000410000 */
[----:B------:R-:W-:Y:S01]  /*4770*/  FMUL.FTZ R189, R125, R180 ;  /* 0x000000b47dbd7220 */ /* 0x000fe20000410000 */
[----:B------:R-:W-:Y:S01]  /*4780*/  FADD.FTZ R144, -R137, R144 ;  /* 0x0000009089907221 */ /* 0x000fe20000010100 */
[----:B------:R-:W-:Y:S01]  /*4790*/  F2F.BF16.F32 R12, R175 ;  /* 0x000000af000c7304 */ /* 0x000fe20000202000 */
[----:B------:R-:W-:Y:S01]  /*47a0*/  FMUL.FTZ R136, R151, R126 ;  /* 0x0000007e97887220 */ /* 0x000fe20000410000 */
[----:B------:R-:W-:Y:S01]  /*47b0*/  FADD.FTZ R190, -R190, R165 ;  /* 0x000000a5bebe7221 */ /* 0x000fe20000010100 */
[----:B------:R-:W-:Y:S01]  /*47c0*/  FADD.FTZ R172, -R187, R172 ;  /* 0x000000acbbac7221 */ /* 0x000fe20000010100 */
[----:B------:R-:W-:Y:S01]  /*47d0*/  FADD.FTZ R152, -R145, R152 ;  /* 0x0000009891987221 */ /* 0x000fe20000010100 */
[C---:B------:R-:W-:Y:S01]  /*47e0*/  FMUL.FTZ R153, R125.reuse, R174 ;  /* 0x000000ae7d997220 */ /* 0x040fe20000410000 */
[----:B------:R-:W-:Y:S01]  /*47f0*/  FMUL.FTZ R165, R125, R190 ;  /* 0x000000be7da57220 */ /* 0x000fe20000410000 */
[----:B------:R-:W-:Y:S01]  /*4800*/  FADD.FTZ R194, -R194, R171 ;  /* 0x000000abc2c27221 */ /* 0x000fe20000010100 */
[----:B------:R-:W0:Y:S01]  /*4810*/  F2F.BF16.F32 R19, R155 ;  /* 0x0000009b00137304 */ /* 0x000e220000202000 */
[----:B------:R-:W-:Y:S01]  /*4820*/  FADD.FTZ R154, -R147, R154 ;  /* 0x0000009a939a7221 */ /* 0x000fe20000010100 */
[----:B------:R-:W-:Y:S01]  /*4830*/  FADD.FTZ R178, -R141, R178 ;  /* 0x000000b28db27221 */ /* 0x000fe20000010100 */
[----:B------:R-:W-:Y:S01]  /*4840*/  FADD.FTZ R150, -R143, R150 ;  /* 0x000000968f967221 */ /* 0x000fe20000010100 */
[----:B------:R-:W-:Y:S01]  /*4850*/  FADD.FTZ R196, -R196, R185 ;  /* 0x000000b9c4c47221 */ /* 0x000fe20000010100 */
[----:B------:R-:W-:Y:S01]  /*4860*/  FADD.FTZ R184, -R193, R184 ;  /* 0x000000b8c1b87221 */ /* 0x000fe20000010100 */
[C---:B------:R-:W-:Y:S01]  /*4870*/  FMUL.FTZ R179, R125.reuse, R172 ;  /* 0x000000ac7db37220 */ /* 0x040fe20000410000 */
[C---:B------:R-:W-:Y:S01]  /*4880*/  FMUL.FTZ R181, R125.reuse, R152 ;  /* 0x000000987db57220 */ /* 0x040fe20000410000 */
[----:B------:R1:W-:Y:S01]  /*4890*/  F2F.BF16.F32 R6, R127 ;  /* 0x0000007f00067304 */ /* 0x0003e20000202000 */
[C---:B------:R-:W-:Y:S01]  /*48a0*/  FMUL.FTZ R183, R125.reuse, R194 ;  /* 0x000000c27db77220 */ /* 0x040fe20000410000 */
[C---:B------:R-:W-:Y:S01]  /*48b0*/  FMUL.FTZ R171, R125.reuse, R154 ;  /* 0x0000009a7dab7220 */ /* 0x040fe20000410000 */
[C---:B------:R-:W-:Y:S01]  /*48c0*/  FMUL.FTZ R191, R125.reuse, R148 ;  /* 0x000000947dbf7220 */ /* 0x040fe20000410000 */
[C---:B------:R-:W-:Y:S01]  /*48d0*/  FMUL.FTZ R195, R125.reuse, R178 ;  /* 0x000000b27dc37220 */ /* 0x040fe20000410000 */
[C---:B------:R-:W-:Y:S01]  /*48e0*/  FMUL.FTZ R187, R125.reuse, R150 ;  /* 0x000000967dbb7220 */ /* 0x040fe20000410000 */
[----:B------:R-:W-:Y:S01]  /*48f0*/  FMUL.FTZ R199, R125, R196 ;  /* 0x000000c47dc77220 */ /* 0x000fe20000410000 */
[----:B0-----:R-:W-:Y:S01]  /*4900*/  PRMT R19, R12, 0x5410, R19 ;  /* 0x000054100c137816 */ /* 0x001fe20000000013 */
[----:B------:R0:W2:Y:S01]  /*4910*/  F2F.BF16.F32 R7, R133 ;  /* 0x0000008500077304 */ /* 0x0000a20000202000 */
[----:B-1----:R-:W-:Y:S01]  /*4920*/  FMUL.FTZ R127, R135, R126 ;  /* 0x0000007e877f7220 */ /* 0x002fe20000410000 */
[C---:B------:R-:W-:Y:S01]  /*4930*/  FMUL.FTZ R197, R125.reuse, R144 ;  /* 0x000000907dc57220 */ /* 0x040fe20000410000 */
[----:B------:R-:W-:Y:S01]  /*4940*/  FMUL.FTZ R185, R125, R184 ;  /* 0x000000b87db97220 */ /* 0x000fe20000410000 */
[----:B------:R-:W-:Y:S01]  /*4950*/  FMUL.FTZ R169, R169, R126 ;  /* 0x0000007ea9a97220 */ /* 0x000fe20000410000 */
[----:B------:R-:W-:Y:S01]  /*4960*/  FMUL.FTZ R163, R125, R166 ;  /* 0x000000a67da37220 */ /* 0x000fe20000410000 */
[-C--:B------:R-:W-:Y:S01]  /*4970*/  FMUL.FTZ R161, R161, R126.reuse ;  /* 0x0000007ea1a17220 */ /* 0x080fe20000410000 */
[-C--:B------:R-:W-:Y:S01]  /*4980*/  FMUL.FTZ R159, R159, R126.reuse ;  /* 0x0000007e9f9f7220 */ /* 0x080fe20000410000 */
[----:B------:R1:W-:Y:S01]  /*4990*/  F2F.BF16.F32 R18, R177 ;  /* 0x000000b100127304 */ /* 0x0003e20000202000 */
[-C--:B0-----:R-:W-:Y:S01]  /*49a0*/  FMUL.FTZ R133, R133, R126.reuse ;  /* 0x0000007e85857220 */ /* 0x081fe20000410000 */
[-C--:B------:R-:W-:Y:S01]  /*49b0*/  FMUL.FTZ R125, R163, R126.reuse ;  /* 0x0000007ea37d7220 */ /* 0x080fe20000410000 */
[-C--:B------:R-:W-:Y:S01]  /*49c0*/  FMUL.FTZ R175, R175, R126.reuse ;  /* 0x0000007eafaf7220 */ /* 0x080fe20000410000 */
[-C--:B------:R-:W-:Y:S01]  /*49d0*/  FMUL.FTZ R155, R155, R126.reuse ;  /* 0x0000007e9b9b7220 */ /* 0x080fe20000410000 */
[----:B------:R-:W-:Y:S01]  /*49e0*/  FMUL.FTZ R132, R167, R126 ;  /* 0x0000007ea7847220 */ /* 0x000fe20000410000 */
[----:B--2---:R-:W-:-:S02]  /*49f0*/  PRMT R135, R6, 0x5410, R7 ;  /* 0x0000541006877816 */ /* 0x004fc40000000007 */
[----:B------:R0:W2:Y:S01]  /*4a00*/  F2F.BF16.F32 R131, R173 ;  /* 0x000000ad00837304 */ /* 0x0000a20000202000 */
[----:B-1----:R-:W-:-:S07]  /*4a10*/  FMUL.FTZ R177, R177, R126 ;  /* 0x0000007eb1b17220 */ /* 0x002fce0000410000 */
[----:B------:R-:W1:Y:S01]  /*4a20*/  F2F.BF16.F32 R157, R157 ;  /* 0x0000009d009d7304 */ /* 0x000e620000202000 */
[----:B0-----:R-:W-:Y:S01]  /*4a30*/  FMUL.FTZ R173, R173, R126 ;  /* 0x0000007eadad7220 */ /* 0x001fe20000410000 */
[----:B--2---:R-:W-:-:S06]  /*4a40*/  PRMT R131, R18, 0x5410, R131 ;  /* 0x0000541012837816 */ /* 0x004fcc0000000083 */
[----:B------:R0:W-:Y:S08]  /*4a50*/  F2F.BF16.F32 R17, R151 ;  /* 0x0000009700117304 */ /* 0x0001f00000202000 */
[----:B------:R-:W-:Y:S01]  /*4a60*/  F2F.BF16.F32 R137, R5 ;  /* 0x0000000500897304 */ /* 0x000fe20000202000 */
[----:B0-----:R-:W-:-:S07]  /*4a70*/  FMUL.FTZ R151, R5, R126 ;  /* 0x0000007e05977220 */ /* 0x001fce0000410000 */
[----:B------:R0:W-:Y:S08]  /*4a80*/  F2F.BF16.F32 R142, R4 ;  /* 0x00000004008e7304 */ /* 0x0001f00000202000 */
[----:B------:R-:W2:Y:S01]  /*4a90*/  F2F.BF16.F32 R15, R167 ;  /* 0x000000a7000f7304 */ /* 0x000ea20000202000 */
[----:B0-----:R-:W-:-:S03]  /*4aa0*/  IMAD.WIDE.U32 R4, R0, 0x10000, RZ ;  /* 0x0001000000047825 */ /* 0x001fc600078e00ff */
[----:B------:R-:W-:-:S04]  /*4ab0*/  LOP3.LUT R4, R4, R9, RZ, 0xfc, !PT ;  /* 0x0000000904047212 */ /* 0x000fc800078efcff */
[----:B------:R0:W-:Y:S01]  /*4ac0*/  F2F.BF16.F32 R134, R189 ;  /* 0x000000bd00867304 */ /* 0x0001e20000202000 */
[----:B------:R-:W-:-:S07]  /*4ad0*/  LOP3.LUT R5, R135, R5, RZ, 0xfc, !PT ;  /* 0x0000000587057212 */ /* 0x000fce00078efcff */
[----:B------:R-:W-:Y:S01]  /*4ae0*/  F2F.BF16.F32 R127, R127 ;  /* 0x0000007f007f7304 */ /* 0x000fe20000202000 */
[----:B0-----:R-:W-:-:S07]  /*4af0*/  FMUL.FTZ R189, R189, R126 ;  /* 0x0000007ebdbd7220 */ /* 0x001fce0000410000 */
[----:B------:R0:W3:Y:S08]  /*4b00*/  F2F.BF16.F32 R149, R133 ;  /* 0x0000008500957304 */ /* 0x0000f00000202000 */
[----:B------:R4:W5:Y:S01]  /*4b10*/  F2F.BF16.F32 R10, R153 ;  /* 0x00000099000a7304 */ /* 0x0009620000202000 */
[----:B0-----:R-:W-:Y:S01]  /*4b20*/  PRMT R133, R8, 0x5410, R11 ;  /* 0x0000541008857816 */ /* 0x001fe2000000000b */
[----:B------:R-:W-:-:S05]  /*4b30*/  IMAD.WIDE.U32 R8, R14, 0x10000, RZ ;  /* 0x000100000e087825 */ /* 0x000fca00078e00ff */
[----:B------:R-:W-:Y:S01]  /*4b40*/  LOP3.LUT R9, R19, R9, RZ, 0xfc, !PT ;  /* 0x0000000913097212 */ /* 0x000fe200078efcff */
[----:B------:R0:W5:Y:S01]  /*4b50*/  F2F.BF16.F32 R16, R165 ;  /* 0x000000a500107304 */ /* 0x0001620000202000 */
[----:B-1----:R-:W-:Y:S01]  /*4b60*/  IMAD.WIDE.U32 R18, R157, 0x10000, RZ ;  /* 0x000100009d127825 */ /* 0x002fe200078e00ff */
[----:B--2---:R-:W-:-:S03]  /*4b70*/  LOP3.LUT R8, R8, R15, RZ, 0xfc, !PT ;  /* 0x0000000f08087212 */ /* 0x004fc600078efcff */
[-C--:B----4-:R-:W-:Y:S01]  /*4b80*/  FMUL.FTZ R153, R153, R126.reuse ;  /* 0x0000007e99997220 */ /* 0x090fe20000410000 */
[----:B---3--:R-:W-:Y:S01]  /*4b90*/  PRMT R149, R142, 0x5410, R149 ;  /* 0x000054108e957816 */ /* 0x008fe20000000095 */
[----:B------:R-:W-:Y:S01]  /*4ba0*/  IMAD.WIDE.U32 R14, R134, 0x10000, RZ ;  /* 0x00010000860e7825 */ /* 0x000fe200078e00ff */
[----:B------:R-:W-:Y:S01]  /*4bb0*/  LOP3.LUT R18, R18, R127, RZ, 0xfc, !PT ;  /* 0x0000007f12127212 */ /* 0x000fe200078efcff */
[----:B------:R-:W1:Y:S01]  /*4bc0*/  LDC.64 R134, c[0x0][0x478] ;  /* 0x00011e00ff867b82 */ /* 0x000e620000000a00 */
[----:B------:R2:W-:Y:S01]  /*4bd0*/  F2F.BF16.F32 R128, R179 ;  /* 0x000000b300807304 */ /* 0x0005e20000202000 */
[----:B0-----:R-:W-:Y:S01]  /*4be0*/  FMUL.FTZ R165, R165, R126 ;  /* 0x0000007ea5a57220 */ /* 0x001fe20000410000 */
[----:B-----5:R-:W-:Y:S01]  /*4bf0*/  IMAD.WIDE.U32 R6, R10, 0x10000, RZ ;  /* 0x000100000a067825 */ /* 0x020fe200078e00ff */
[----:B------:R-:W-:-:S03]  /*4c00*/  LOP3.LUT R19, R149, R19, RZ, 0xfc, !PT ;  /* 0x0000001395137212 */ /* 0x000fc600078efcff */
[----:B------:R-:W-:Y:S02]  /*4c10*/  IMAD.WIDE.U32 R10, R16, 0x10000, RZ ;  /* 0x00010000100a7825 */ /* 0x000fe400078e00ff */
[----:B------:R0:W-:Y:S02]  /*4c20*/  F2F.BF16.F32 R130, R181 ;  /* 0x000000b500827304 */ /* 0x0001e40000202000 */
[-C--:B--2---:R-:W-:Y:S01]  /*4c30*/  FMUL.FTZ R179, R179, R126.reuse ;  /* 0x0000007eb3b37220 */ /* 0x084fe20000410000 */
[----:B------:R-:W-:Y:S02]  /*4c40*/  LOP3.LUT R7, R133, R7, RZ, 0xfc, !PT ;  /* 0x0000000785077212 */ /* 0x000fe400078efcff */
[----:B------:R-:W-:Y:S02]  /*4c50*/  LOP3.LUT R11, R131, R11, RZ, 0xfc, !PT ;  /* 0x0000000b830b7212 */ /* 0x000fe400078efcff */
[----:B------:R-:W-:Y:S01]  /*4c60*/  LOP3.LUT R10, R10, R17, RZ, 0xfc, !PT ;  /* 0x000000110a0a7212 */ /* 0x000fe200078efcff */
[----:B------:R2:W3:Y:S01]  /*4c70*/  F2F.BF16.F32 R145, R183 ;  /* 0x000000b700917304 */ /* 0x0004e20000202000 */
[----:B0-----:R-:W-:-:S07]  /*4c80*/  FMUL.FTZ R181, R181, R126 ;  /* 0x0000007eb5b57220 */ /* 0x001fce0000410000 */
[----:B------:R0:W-:Y:S01]  /*4c90*/  F2F.BF16.F32 R129, R171 ;  /* 0x000000ab00817304 */ /* 0x0001e20000202000 */
[----:B--2---:R-:W-:Y:S01]  /*4ca0*/  FMUL.FTZ R183, R183, R126 ;  /* 0x0000007eb7b77220 */ /* 0x004fe20000410000 */
[----:B---3--:R-:W-:-:S06]  /*4cb0*/  PRMT R145, R130, 0x5410, R145 ;  /* 0x0000541082917816 */ /* 0x008fcc0000000091 */
[----:B------:R2:W-:Y:S01]  /*4cc0*/  F2F.BF16.F32 R138, R191 ;  /* 0x000000bf008a7304 */ /* 0x0005e20000202000 */
[----:B0-----:R-:W-:-:S07]  /*4cd0*/  FMUL.FTZ R171, R171, R126 ;  /* 0x0000007eabab7220 */ /* 0x001fce0000410000 */
[----:B------:R0:W3:Y:S01]  /*4ce0*/  F2F.BF16.F32 R143, R195 ;  /* 0x000000c3008f7304 */ /* 0x0000e20000202000 */
[----:B--2---:R-:W-:-:S07]  /*4cf0*/  FMUL.FTZ R191, R191, R126 ;  /* 0x0000007ebfbf7220 */ /* 0x004fce0000410000 */
[----:B------:R2:W4:Y:S01]  /*4d00*/  F2F.BF16.F32 R141, R187 ;  /* 0x000000bb008d7304 */ /* 0x0005220000202000 */
[----:B0-----:R-:W-:Y:S01]  /*4d10*/  FMUL.FTZ R195, R195, R126 ;  /* 0x0000007ec3c37220 */ /* 0x001fe20000410000 */
[----:B---3--:R-:W-:-:S06]  /*4d20*/  PRMT R143, R138, 0x5410, R143 ;  /* 0x000054108a8f7816 */ /* 0x008fcc000000008f */
[----:B------:R0:W-:Y:S01]  /*4d30*/  F2F.BF16.F32 R147, R199 ;  /* 0x000000c700937304 */ /* 0x0001e20000202000 */
[----:B--2---:R-:W-:Y:S01]  /*4d40*/  FMUL.FTZ R187, R187, R126 ;  /* 0x0000007ebbbb7220 */ /* 0x004fe20000410000 */
[----:B------:R-:W-:Y:S02]  /*4d50*/  LOP3.LUT R15, R143, R15, RZ, 0xfc, !PT ;  /* 0x0000000f8f0f7212 */ /* 0x000fe400078efcff */
[----:B----4-:R-:W-:-:S04]  /*4d60*/  LOP3.LUT R14, R14, R141, RZ, 0xfc, !PT ;  /* 0x0000008d0e0e7212 */ /* 0x010fc800078efcff */
[----:B------:R2:W3:Y:S01]  /*4d70*/  F2F.BF16.F32 R140, R197 ;  /* 0x000000c5008c7304 */ /* 0x0004e20000202000 */
[----:B0-----:R-:W-:-:S07]  /*4d80*/  FMUL.FTZ R199, R199, R126 ;  /* 0x0000007ec7c77220 */ /* 0x001fce0000410000 */
[----:B------:R0:W4:Y:S01]  /*4d90*/  F2F.BF16.F32 R139, R185 ;  /* 0x000000b9008b7304 */ /* 0x0001220000202000 */
[----:B--2---:R-:W-:Y:S01]  /*4da0*/  FMUL.FTZ R197, R197, R126 ;  /* 0x0000007ec5c57220 */ /* 0x004fe20000410000 */
[----:B---3--:R-:W-:-:S06]  /*4db0*/  PRMT R147, R140, 0x5410, R147 ;  /* 0x000054108c937816 */ /* 0x008fcc0000000093 */
[----:B------:R-:W2:Y:S01]  /*4dc0*/  F2F.BF16.F32 R13, R163 ;  /* 0x000000a3000d7304 */ /* 0x000ea20000202000 */
[----:B0-----:R-:W-:Y:S02]  /*4dd0*/  FMUL.FTZ R185, R185, R126 ;  /* 0x0000007eb9b97220 */ /* 0x001fe40000410000 */
[----:B------:R-:W0:Y:S01]  /*4de0*/  LDC.64 R126, c[0x0][0x468] ;  /* 0x00011a00ff7e7b82 */ /* 0x000e220000000a00 */
[----:B----4-:R-:W-:-:S04]  /*4df0*/  IMAD.WIDE.U32 R16, R139, 0x10000, RZ ;  /* 0x000100008b107825 */ /* 0x010fc800078e00ff */
[----:B------:R-:W3:Y:S01]  /*4e00*/  F2F.BF16.F32 R169, R169 ;  /* 0x000000a900a97304 */ /* 0x000ee20000202000 */
[----:B------:R-:W-:Y:S02]  /*4e10*/  LOP3.LUT R16, R16, R137, RZ, 0xfc, !PT ;  /* 0x0000008910107212 */ /* 0x000fe400078efcff */
[----:B------:R-:W-:-:S05]  /*4e20*/  LOP3.LUT R17, R147, R17, RZ, 0xfc, !PT ;  /* 0x0000001193117212 */ /* 0x000fca00078efcff */
[----:B------:R-:W4:Y:S01]  /*4e30*/  F2F.BF16.F32 R165, R165 ;  /* 0x000000a500a57304 */ /* 0x000f220000202000 */
[----:B--2---:R-:W-:Y:S01]  /*4e40*/  LOP3.LUT R6, R6, R13, RZ, 0xfc, !PT ;  /* 0x0000000d06067212 */ /* 0x004fe200078efcff */
[----:B------:R-:W-:-:S04]  /*4e50*/  IMAD.WIDE.U32 R12, R128, 0x10000, RZ ;  /* 0x00010000800c7825 */ /* 0x000fc800078e00ff */
[----:B---3--:R-:W-:Y:S02]  /*4e60*/  IMAD.WIDE.U32 R130, R169, 0x10000, RZ ;  /* 0x00010000a9827825 */ /* 0x008fe400078e00ff */
[----:B------:R-:W2:Y:S01]  /*4e70*/  F2F.BF16.F32 R179, R179 ;  /* 0x000000b300b37304 */ /* 0x000ea20000202000 */
[----:B------:R-:W-:Y:S02]  /*4e80*/  LOP3.LUT R12, R12, R129, RZ, 0xfc, !PT ;  /* 0x000000810c0c7212 */ /* 0x000fe400078efcff */
[----:B------:R-:W-:Y:S01]  /*4e90*/  LOP3.LUT R13, R145, R13, RZ, 0xfc, !PT ;  /* 0x0000000d910d7212 */ /* 0x000fe200078efcff */
[----:B----4-:R-:W-:-:S04]  /*4ea0*/  IMAD.WIDE.U32 R138, R165, 0x10000, RZ ;  /* 0x00010000a58a7825 */ /* 0x010fc800078e00ff */
[----:B------:R-:W-:Y:S01]  /*4eb0*/  F2F.BF16.F32 R181, R181 ;  /* 0x000000b500b57304 */ /* 0x000fe20000202000 */
[----:B--2---:R-:W-:-:S07]  /*4ec0*/  IMAD.WIDE.U32 R140, R179, 0x10000, RZ ;  /* 0x00010000b38c7825 */ /* 0x004fce00078e00ff */
[----:B------:R-:W2:Y:S08]  /*4ed0*/  F2F.BF16.F32 R150, R183 ;  /* 0x000000b700967304 */ /* 0x000eb00000202000 */
[----:B------:R-:W3:Y:S01]  /*4ee0*/  F2F.BF16.F32 R142, R185 ;  /* 0x000000b9008e7304 */ /* 0x000ee20000202000 */
[----:B--2---:R-:W-:-:S07]  /*4ef0*/  PRMT R181, R181, 0x5410, R150 ;  /* 0x00005410b5b57816 */ /* 0x004fce0000000096 */
[----:B------:R-:W2:Y:S01]  /*4f00*/  F2F.BF16.F32 R132, R132 ;  /* 0x0000008400847304 */ /* 0x000ea20000202000 */
[----:B------:R-:W-:Y:S01]  /*4f10*/  LOP3.LUT R137, R181, R141, RZ, 0xfc, !PT ;  /* 0x0000008db5897212 */ /* 0x000fe200078efcff */
[----:B---3--:R-:W-:-:S06]  /*4f20*/  IMAD.WIDE.U32 R142, R142, 0x10000, RZ ;  /* 0x000100008e8e7825 */ /* 0x008fcc00078e00ff */
[----:B------:R-:W-:Y:S01]  /*4f30*/  F2F.BF16.F32 R0, R199 ;  /* 0x000000c700007304 */ /* 0x000fe20000202000 */
[----:B--2---:R-:W-:-:S07]  /*4f40*/  LOP3.LUT R130, R130, R132, RZ, 0xfc, !PT ;  /* 0x0000008482827212 */ /* 0x004fce00078efcff */
        /* <DEDUP_REMOVED lines=11> */
[----:B------:R-:W-:Y:S01]  /*5000*/  F2F.BF16.F32 R191, R191 ;  /* 0x000000bf00bf7304 */ /* 0x000fe20000202000 */
[----:B-1----:R-:W-:Y:S01]  /*5010*/  IMAD.WIDE.U32 R144, R124, 0x8, R134 ;  /* 0x000000087c907825 */ /* 0x002fe200078e0086 */
[----:B------:R-:W-:Y:S02]  /*5020*/  LOP3.LUT R129, R161, R129, RZ, 0xfc, !PT ;  /* 0x00000081a1817212 */ /* 0x000fe400078efcff */
[----:B---3--:R-:W-:-:S04]  /*5030*/  LOP3.LUT R136, R140, R171, RZ, 0xfc, !PT ;  /* 0x000000ab8c887212 */ /* 0x008fc800078efcff */
[----:B------:R-:W1:Y:S01]  /*5040*/  F2F.BF16.F32 R152, R195 ;  /* 0x000000c300987304 */ /* 0x000e620000202000 */
[----:B------:R-:W-:-:S05]  /*5050*/  IMAD.WIDE.U32 R140, R119, 0x8, R134 ;  /* 0x00000008778c7825 */ /* 0x000fca00078e0086 */
[----:B------:R2:W-:Y:S02]  /*5060*/  STG.E.64 desc[UR8][R140.64], R4 ;  /* 0x000000048c007986 */ /* 0x0005e4000c101b08 */
[----:B------:R-:W-:Y:S01]  /*5070*/  F2F.BF16.F32 R175, R175 ;  /* 0x000000af00af7304 */ /* 0x000fe20000202000 */
[----:B-1----:R-:W-:-:S07]  /*5080*/  PRMT R191, R191, 0x5410, R152 ;  /* 0x00005410bfbf7816 */ /* 0x002fce0000000098 */
[----:B------:R1:W3:Y:S01]  /*5090*/  F2F.BF16.F32 R146, R155 ;  /* 0x0000009b00927304 */ /* 0x0002e20000202000 */
[----:B0-----:R-:W-:-:S04]  /*50a0*/  IMAD.WIDE.U32 R152, R119, 0x8, R126 ;  /* 0x0000000877987825 */ /* 0x001fc800078e007e */
[--C-:B--2---:R-:W-:Y:S01]  /*50b0*/  IMAD.WIDE.U32 R4, R120, 0x8, R126.reuse ;  /* 0x0000000878047825 */ /* 0x104fe200078e007e */
[----:B------:R2:W-:Y:S02]  /*50c0*/  STG.E.64 desc[UR8][R152.64], R18 ;  /* 0x0000001298007986 */ /* 0x0005e4000c101b08 */
[----:B------:R-:W-:Y:S01]  /*50d0*/  F2F.BF16.F32 R177, R177 ;  /* 0x000000b100b17304 */ /* 0x000fe20000202000 */
[----:B-1----:R-:W-:Y:S01]  /*50e0*/  IMAD.WIDE.U32 R154, R123, 0x8, R126 ;  /* 0x000000087b9a7825 */ /* 0x002fe200078e007e */
[----:B---3--:R-:W-:-:S06]  /*50f0*/  PRMT R175, R175, 0x5410, R146 ;  /* 0x00005410afaf7816 */ /* 0x008fcc0000000092 */
[----:B------:R-:W0:Y:S01]  /*5100*/  F2F.BF16.F32 R148, R173 ;  /* 0x000000ad00947304 */ /* 0x000e220000202000 */
[----:B------:R-:W-:Y:S01]  /*5110*/  IMAD.WIDE.U32 R146, R123, 0x8, R134 ;  /* 0x000000087b927825 */ /* 0x000fe200078e0086 */
[----:B------:R-:W-:-:S06]  /*5120*/  LOP3.LUT R131, R175, R131, RZ, 0xfc, !PT ;  /* 0x00000083af837212 */ /* 0x000fcc00078efcff */
[----:B------:R-:W1:Y:S01]  /*5130*/  F2F.BF16.F32 R151, R151 ;  /* 0x0000009700977304 */ /* 0x000e620000202000 */
[----:B0-----:R-:W-:-:S07]  /*5140*/  PRMT R177, R177, 0x5410, R148 ;  /* 0x00005410b1b17816 */ /* 0x001fce0000000094 */
[----:B------:R-:W0:Y:S01]  /*5150*/  F2F.BF16.F32 R125, R125 ;  /* 0x0000007d007d7304 */ /* 0x000e220000202000 */
[----:B------:R-:W-:Y:S01]  /*5160*/  IMAD.WIDE.U32 R148, R122, 0x8, R134 ;  /* 0x000000087a947825 */ /* 0x000fe200078e0086 */
[----:B------:R-:W-:-:S03]  /*5170*/  LOP3.LUT R133, R177, R139, RZ, 0xfc, !PT ;  /* 0x0000008bb1857212 */ /* 0x000fc600078efcff */
[----:B------:R-:W-:Y:S01]  /*5180*/  IMAD.WIDE.U32 R122, R122, 0x8, R126 ;  /* 0x000000087a7a7825 */ /* 0x000fe200078e007e */
[----:B-1----:R-:W-:Y:S02]  /*5190*/  LOP3.LUT R156, R142, R151, RZ, 0xfc, !PT ;  /* 0x000000978e9c7212 */ /* 0x002fe400078efcff */
[----:B------:R-:W1:Y:S01]  /*51a0*/  F2F.BF16.F32 R189, R189 ;  /* 0x000000bd00bd7304 */ /* 0x000e620000202000 */
[----:B------:R-:W-:-:S04]  /*51b0*/  IMAD.WIDE.U32 R142, R118, 0x8, R134 ;  /* 0x00000008768e7825 */ /* 0x000fc800078e0086 */
[--C-:B------:R-:W-:Y:S01]  /*51c0*/  IMAD.WIDE.U32 R118, R118, 0x8, R126.reuse ;  /* 0x0000000876767825 */ /* 0x100fe200078e007e */
[----:B------:R2:W-:Y:S01]  /*51d0*/  STG.E.64 desc[UR8][R142.64], R6 ;  /* 0x000000068e007986 */ /* 0x0005e2000c101b08 */
[----:B0-----:R-:W-:Y:S01]  /*51e0*/  LOP3.LUT R128, R128, R125, RZ, 0xfc, !PT ;  /* 0x0000007d80807212 */ /* 0x001fe200078efcff */
[----:B------:R-:W0:Y:S01]  /*51f0*/  F2F.BF16.F32 R187, R187 ;  /* 0x000000bb00bb7304 */ /* 0x000e220000202000 */
[----:B------:R-:W-:-:S03]  /*5200*/  IMAD.WIDE.U32 R124, R124, 0x8, R126 ;  /* 0x000000087c7c7825 */ /* 0x000fc600078e007e */
[----:B------:R2:W-:Y:S01]  /*5210*/  STG.E.64 desc[UR8][R118.64], R128 ;  /* 0x0000008076007986 */ /* 0x0005e2000c101b08 */
[----:B------:R-:W-:-:S03]  /*5220*/  IMAD.WIDE.U32 R150, R120, 0x8, R134 ;  /* 0x0000000878967825 */ /* 0x000fc600078e0086 */
[----:B------:R2:W-:Y:S01]  /*5230*/  STG.E.64 desc[UR8][R144.64], R8 ;  /* 0x0000000890007986 */ /* 0x0005e2000c101b08 */
[----:B-1----:R-:W-:-:S03]  /*5240*/  IMAD.WIDE.U32 R138, R189, 0x10000, RZ ;  /* 0x00010000bd8a7825 */ /* 0x002fc600078e00ff */
[----:B------:R2:W-:Y:S01]  /*5250*/  STG.E.64 desc[UR8][R124.64], R130 ;  /* 0x000000827c007986 */ /* 0x0005e2000c101b08 */
[----:B------:R-:W-:Y:S01]  /*5260*/  IMAD.WIDE.U32 R134, R121, 0x8, R134 ;  /* 0x0000000879867825 */ /* 0x000fe200078e0086 */
[----:B------:R-:W-:Y:S02]  /*5270*/  LOP3.LUT R139, R191, R139, RZ, 0xfc, !PT ;  /* 0x0000008bbf8b7212 */ /* 0x000fe400078efcff */
[----:B0-----:R-:W-:Y:S01]  /*5280*/  LOP3.LUT R138, R138, R187, RZ, 0xfc, !PT ;  /* 0x000000bb8a8a7212 */ /* 0x001fe200078efcff */
[----:B------:R2:W-:Y:S01]  /*5290*/  STG.E.64 desc[UR8][R146.64], R10 ;  /* 0x0000000a92007986 */ /* 0x0005e2000c101b08 */
[----:B------:R-:W-:-:S03]  /*52a0*/  IMAD.WIDE.U32 R126, R121, 0x8, R126 ;  /* 0x00000008797e7825 */ /* 0x000fc600078e007e */
[----:B------:R2:W-:Y:S04]  /*52b0*/  STG.E.64 desc[UR8][R154.64], R132 ;  /* 0x000000849a007986 */ /* 0x0005e8000c101b08 */
[----:B------:R2:W-:Y:S04]  /*52c0*/  STG.E.64 desc[UR8][R148.64], R12 ;  /* 0x0000000c94007986 */ /* 0x0005e8000c101b08 */
[----:B------:R2:W-:Y:S04]  /*52d0*/  STG.E.64 desc[UR8][R122.64], R136 ;  /* 0x000000887a007986 */ /* 0x0005e8000c101b08 */
[----:B------:R2:W-:Y:S04]  /*52e0*/  STG.E.64 desc[UR8][R150.64], R14 ;  /* 0x0000000e96007986 */ /* 0x0005e8000c101b08 */
[----:B------:R2:W-:Y:S04]  /*52f0*/  STG.E.64 desc[UR8][R4.64], R138 ;  /* 0x0000008a04007986 */ /* 0x0005e8000c101b08 */
[----:B------:R2:W-:Y:S04]  /*5300*/  STG.E.64 desc[UR8][R134.64], R16 ;  /* 0x0000001086007986 */ /* 0x0005e8000c101b08 */
[----:B------:R2:W-:Y:S01]  /*5310*/  STG.E.64 desc[UR8][R126.64], R156 ;  /* 0x0000009c7e007986 */ /* 0x0005e2000c101b08 */
[----:B------:R-:W-:Y:S05]  /*5320*/  BRA `(.L_x_79) ;  /* 0x0000002000a47947 */ /* 0x000fea0003800000 */
.L_x_77:
[----:B------:R-:W-:-:S04]  /*5330*/  UISETP.NE.U32.AND UP0, UPT, UR14, URZ, UPT ;  /* 0x000000ff0e00728c */ /* 0x000fc8000bf05070 */
[----:B------:R-:W-:-:S09]  /*5340*/  UISETP.NE.AND.EX UP0, UPT, UR15, URZ, UPT, UP0 ;  /* 0x000000ff0f00728c */ /* 0x000fd2000bf05300 */
[----:B------:R-:W-:Y:S05]  /*5350*/  BRA.U UP0, `(.L_x_80) ;  /* 0x0000000d00c07547 */ /* 0x000fea000b800000 */
[----:B------:R-:W-:Y:S01]  /*5360*/  MOV R6, R33 ;  /* 0x0000002100067202 */ /* 0x000fe20000000f00 */
[C-C-:B------:R-:W-:Y:S01]  /*5370*/  FFMA.FTZ R161, R5.reuse, R161, R4.reuse ;  /* 0x000000a105a17223 */ /* 0x140fe20000010004 */
[----:B------:R-:W-:Y:S01]  /*5380*/  SHF.R.U32.HI R9, RZ, 0x10, R33 ;  /* 0x00000010ff097819 */ /* 0x000fe20000011621 */
[----:B------:R-:W-:Y:S01]  /*5390*/  FFMA.FTZ R170, R5, R170, R4 ;  /* 0x000000aa05aa7223 */ /* 0x000fe20000010004 */
[----:B------:R-:W-:Y:S01]  /*53a0*/  SHF.L.U32 R8, R6, 0x10, RZ ;  /* 0x0000001006087819 */ /* 0x000fe200000006ff */
[----:B------:R-:W-:Y:S01]  /*53b0*/  FADD.FTZ R7, -R161, R168 ;  /* 0x000000a8a1077221 */ /* 0x000fe20000010100 */
[----:B------:R-:W-:Y:S01]  /*53c0*/  MOV R6, R32 ;  /* 0x0000002000067202 */ /* 0x000fe20000000f00 */
[----:B------:R-:W-:Y:S01]  /*53d0*/  FADD.FTZ R170, -R170, R133 ;  /* 0x00000085aaaa7221 */ /* 0x000fe20000010100 */
[----:B------:R-:W-:Y:S01]  /*53e0*/  FFMA.FTZ R10, R5, R0, R4 ;  /* 0x00000000050a7223 */ /* 0x000fe20000010004 */
[----:B------:R-:W-:Y:S01]  /*53f0*/  FFMA.FTZ R7, R125, R7, R8 ;  /* 0x000000077d077223 */ /* 0x000fe20000010008 */
[----:B------:R-:W-:Y:S01]  /*5400*/  SHF.L.U32 R8, R9, 0x10, RZ ;  /* 0x0000001009087819 */ /* 0x000fe200000006ff */
[----:B------:R-:W-:Y:S01]  /*5410*/  FFMA.FTZ R135, R5, R135, R4 ;  /* 0x0000008705877223 */ /* 0x000fe20000010004 */
[----:B------:R-:W-:Y:S01]  /*5420*/  SHF.L.U32 R6, R6, 0x10, RZ ;  /* 0x0000001006067819 */ /* 0x000fe200000006ff */
[----:B------:R-:W-:Y:S01]  /*5430*/  FMUL.FTZ R0, R7, R126 ;  /* 0x0000007e07007220 */ /* 0x000fe20000410000 */
[----:B------:R-:W-:Y:S01]  /*5440*/  FADD.FTZ R9, -R10, R163 ;  /* 0x000000a30a097221 */ /* 0x000fe20000010100 */
[----:B------:R-:W-:Y:S01]  /*5450*/  FFMA.FTZ R7, R125, R170, R8 ;  /* 0x000000aa7d077223 */ /* 0x000fe20000010008 */
[----:B------:R-:W-:Y:S01]  /*5460*/  SHF.R.U64 R8, R32, 0x10, R33 ;  /* 0x0000001020087819 */ /* 0x000fe20000001221 */
[----:B------:R-:W-:Y:S01]  /*5470*/  FADD.FTZ R135, -R135, R142 ;  /* 0x0000008e87877221 */ /* 0x000fe20000010100 */
[----:B------:R-:W-:Y:S01]  /*5480*/  FFMA.FTZ R9, R125, R9, R6 ;  /* 0x000000097d097223 */ /* 0x000fe20000010006 */
[----:B------:R-:W-:Y:S01]  /*5490*/  SHF.R.U32.HI R12, RZ, 0x10, R35 ;  /* 0x00000010ff0c7819 */ /* 0x000fe20000011623 */
[--C-:B------:R-:W-:Y:S01]  /*54a0*/  FFMA.FTZ R182, R5, R182, R4.reuse ;  /* 0x000000b605b67223 */ /* 0x100fe20000010004 */
[----:B------:R-:W-:Y:S01]  /*54b0*/  SHF.L.U32 R8, R8, 0x10, RZ ;  /* 0x0000001008087819 */ /* 0x000fe200000006ff */
[-C--:B------:R-:W-:Y:S01]  /*54c0*/  FMUL.FTZ R6, R9, R126.reuse ;  /* 0x0000007e09067220 */ /* 0x080fe20000410000 */
[----:B------:R-:W-:Y:S01]  /*54d0*/  SHF.L.U32 R12, R12, 0x10, RZ ;  /* 0x000000100c0c7819 */ /* 0x000fe200000006ff */
[----:B------:R-:W-:Y:S01]  /*54e0*/  FFMA.FTZ R157, R5, R157, R4 ;  /* 0x0000009d059d7223 */ /* 0x000fe20000010004 */
[----:B------:R-:W-:Y:S01]  /*54f0*/  FADD.FTZ R13, -R182, R129 ;  /* 0x00000081b60d7221 */ /* 0x000fe20000010100 */
[----:B------:R-:W-:Y:S01]  /*5500*/  FFMA.FTZ R9, R125, R135, R8 ;  /* 0x000000877d097223 */ /* 0x000fe20000010008 */
[----:B------:R-:W-:Y:S01]  /*5510*/  MOV R8, R35 ;  /* 0x0000002300087202 */ /* 0x000fe20000000f00 */
[----:B------:R-:W-:Y:S01]  /*5520*/  FFMA.FTZ R159, R5, R159, R4 ;  /* 0x0000009f059f7223 */ /* 0x000fe20000010004 */
[----:B------:R-:W-:Y:S01]  /*5530*/  FADD.FTZ R11, -R157, R164 ;  /* 0x000000a49d0b7221 */ /* 0x000fe20000010100 */
[----:B------:R-:W-:Y:S01]  /*5540*/  FFMA.FTZ R13, R125, R13, R12 ;  /* 0x0000000d7d0d7223 */ /* 0x000fe2000001000c */
[----:B------:R-:W-:Y:S01]  /*5550*/  SHF.L.U32 R10, R8, 0x10, RZ ;  /* 0x00000010080a7819 */ /* 0x000fe200000006ff */
[----:B------:R-:W-:Y:S01]  /*5560*/  FMUL.FTZ R8, R9, R126 ;  /* 0x0000007e09087220 */ /* 0x000fe20000410000 */
[----:B------:R-:W-:Y:S01]  /*5570*/  MOV R9, R34 ;  /* 0x0000002200097202 */ /* 0x000fe20000000f00 */
[C-C-:B------:R-:W-:Y:S01]  /*5580*/  FFMA.FTZ R174, R5.reuse, R174, R4.reuse ;  /* 0x000000ae05ae7223 */ /* 0x140fe20000010004 */
[----:B------:R-:W-:Y:S01]  /*5590*/  FFMA.FTZ R153, R5, R153, R4 ;  /* 0x0000009905997223 */ /* 0x000fe20000010004 */
[----:B------:R-:W-:Y:S01]  /*55a0*/  FFMA.FTZ R11, R125, R11, R10 ;  /* 0x0000000b7d0b7223 */ /* 0x000fe2000001000a */
[----:B------:R-:W-:Y:S01]  /*55b0*/  SHF.L.U32 R12, R9, 0x10, RZ ;  /* 0x00000010090c7819 */ /* 0x000fe200000006ff */
[----:B------:R-:W-:Y:S01]  /*55c0*/  FADD.FTZ R9, -R159, R166 ;  /* 0x000000a69f097221 */ /* 0x000fe20000010100 */
[----:B------:R-:W-:Y:S01]  /*55d0*/  FADD.FTZ R174, -R174, R131 ;  /* 0x00000083aeae7221 */ /* 0x000fe20000010100 */
[-C--:B------:R-:W-:Y:S01]  /*55e0*/  FMUL.FTZ R10, R11, R126.reuse ;  /* 0x0000007e0b0a7220 */ /* 0x080fe20000410000 */
[----:B------:R-:W-:Y:S01]  /*55f0*/  FMUL.FTZ R11, R13, R126 ;  /* 0x0000007e0d0b7220 */ /* 0x000fe20000410000 */
[----:B------:R-:W-:Y:S01]  /*5600*/  FFMA.FTZ R9, R125, R9, R12 ;  /* 0x000000097d097223 */ /* 0x000fe2000001000c */
[----:B------:R-:W-:Y:S01]  /*5610*/  SHF.R.U64 R12, R34, 0x10, R35 ;  /* 0x00000010220c7819 */ /* 0x000fe20000001223 */
[----:B------:R-:W-:Y:S01]  /*5620*/  FADD.FTZ R15, -R153, R160 ;  /* 0x000000a0990f7221 */ /* 0x000fe20000010100 */
[----:B------:R-:W-:Y:S01]  /*5630*/  MOV R13, R37 ;  /* 0x00000025000d7202 */ /* 0x000fe20000000f00 */
[C-C-:B------:R-:W-:Y:S01]  /*5640*/  FFMA.FTZ R188, R5.reuse, R188, R4.reuse ;  /* 0x000000bc05bc7223 */ /* 0x140fe20000010004 */
[----:B------:R-:W-:Y:S01]  /*5650*/  SHF.L.U32 R12, R12, 0x10, RZ ;  /* 0x000000100c0c7819 */ /* 0x000fe200000006ff */
[----:B------:R-:W-:Y:S01]  /*5660*/  FFMA.FTZ R155, R5, R155, R4 ;  /* 0x0000009b059b7223 */ /* 0x000fe20000010004 */
[----:B------:R-:W-:Y:S01]  /*5670*/  SHF.L.U32 R14, R13, 0x10, RZ ;  /* 0x000000100d0e7819 */ /* 0x000fe200000006ff */
[----:B------:R-:W-:Y:S01]  /*5680*/  FADD.FTZ R188, -R188, R167 ;  /* 0x000000a7bcbc7221 */ /* 0x000fe20000010100 */
[--C-:B------:R-:W-:Y:S01]  /*5690*/  SHF.R.U32.HI R16, RZ, 0x10, R37.reuse ;  /* 0x00000010ff107819 */ /* 0x100fe20000011625 */
[C---:B------:R-:W-:Y:S01]  /*56a0*/  FFMA.FTZ R13, R125.reuse, R174, R12 ;  /* 0x000000ae7d0d7223 */ /* 0x040fe2000001000c */
[----:B------:R-:W-:Y:S01]  /*56b0*/  SHF.R.U64 R18, R36, 0x10, R37 ;  /* 0x0000001024127819 */ /* 0x000fe20000001225 */
[----:B------:R-:W-:Y:S01]  /*56c0*/  FFMA.FTZ R15, R125, R15, R14 ;  /* 0x0000000f7d0f7223 */ /* 0x000fe2000001000e */
[----:B------:R-:W-:Y:S01]  /*56d0*/  SHF.L.U32 R16, R16, 0x10, RZ ;  /* 0x0000001010107819 */ /* 0x000fe200000006ff */
[----:B------:R-:W-:Y:S01]  /*56e0*/  FMUL.FTZ R12, R13, R126 ;  /* 0x0000007e0d0c7220 */ /* 0x000fe20000410000 */
[----:B------:R-:W-:Y:S01]  /*56f0*/  MOV R13, R36 ;  /* 0x00000024000d7202 */ /* 0x000fe20000000f00 */
[----:B------:R-:W-:Y:S01]  /*5700*/  FMUL.FTZ R14, R15, R126 ;  /* 0x0000007e0f0e7220 */ /* 0x000fe20000410000 */
[----:B------:R-:W-:Y:S01]  /*5710*/  FFMA.FTZ R186, R5, R186, R4 ;  /* 0x000000ba05ba7223 */ /* 0x000fe20000010004 */
[----:B------:R-:W-:Y:S01]  /*5720*/  FFMA.FTZ R15, R125, R188, R16 ;  /* 0x000000bc7d0f7223 */ /* 0x000fe20000010010 */
[----:B------:R-:W-:Y:S01]  /*5730*/  SHF.L.U32 R16, R13, 0x10, RZ ;  /* 0x000000100d107819 */ /* 0x000fe200000006ff */
[----:B------:R-:W-:Y:S01]  /*5740*/  FADD.FTZ R155, -R155, R162 ;  /* 0x000000a29b9b7221 */ /* 0x000fe20000010100 */
[----:B------:R-:W-:Y:S01]  /*5750*/  SHF.L.U32 R18, R18, 0x10, RZ ;  /* 0x0000001012127819 */ /* 0x000fe200000006ff */
[----:B------:R-:W-:Y:S01]  /*5760*/  FADD.FTZ R17, -R186, R169 ;  /* 0x000000a9ba117221 */ /* 0x000fe20000010100 */
[----:B------:R-:W-:Y:S01]  /*5770*/  FFMA.FTZ R149, R5, R149, R4 ;  /* 0x0000009505957223 */ /* 0x000fe20000010004 */
[C---:B------:R-:W-:Y:S01]  /*5780*/  FFMA.FTZ R13, R125.reuse, R155, R16 ;  /* 0x0000009b7d0d7223 */ /* 0x040fe20000010010 */
[----:B------:R-:W-:Y:S01]  /*5790*/  MOV R16, R39 ;  /* 0x0000002700107202 */ /* 0x000fe20000000f00 */
[----:B------:R-:W-:Y:S01]  /*57a0*/  FFMA.FTZ R17, R125, R17, R18 ;  /* 0x000000117d117223 */ /* 0x000fe20000010012 */
[----:B------:R-:W-:Y:S01]  /*57b0*/  FADD.FTZ R19, -R149, R156 ;  /* 0x0000009c95137221 */ /* 0x000fe20000010100 */
[--C-:B------:R-:W-:Y:S01]  /*57c0*/  FFMA.FTZ R151, R5, R151, R4.reuse ;  /* 0x0000009705977223 */ /* 0x100fe20000010004 */
[----:B------:R-:W-:Y:S01]  /*57d0*/  SHF.L.U32 R18, R16, 0x10, RZ ;  /* 0x0000001010127819 */ /* 0x000fe200000006ff */
[----:B------:R-:W-:Y:S01]  /*57e0*/  FMUL.FTZ R16, R17, R126 ;  /* 0x0000007e11107220 */ /* 0x000fe20000410000 */
[----:B------:R-:W-:Y:S01]  /*57f0*/  MOV R17, R38 ;  /* 0x0000002600117202 */ /* 0x000fe20000000f00 */
[----:B------:R-:W-:Y:S01]  /*5800*/  FFMA.FTZ R192, R5, R192, R4 ;  /* 0x000000c005c07223 */ /* 0x000fe20000010004 */
[----:B------:R-:W-:Y:S01]  /*5810*/  SHF.R.U32.HI R128, RZ, 0x10, R39 ;  /* 0x00000010ff807819 */ /* 0x000fe20000011627 */
[----:B------:R-:W-:Y:S01]  /*5820*/  FFMA.FTZ R19, R125, R19, R18 ;  /* 0x000000137d137223 */ /* 0x000fe20000010012 */
[----:B------:R-:W-:Y:S01]  /*5830*/  SHF.L.U32 R18, R17, 0x10, RZ ;  /* 0x0000001011127819 */ /* 0x000fe200000006ff */
[----:B------:R-:W-:Y:S01]  /*5840*/  FADD.FTZ R17, -R151, R158 ;  /* 0x0000009e97117221 */ /* 0x000fe20000010100 */
[----:B------:R-:W-:Y:S01]  /*5850*/  FFMA.FTZ R190, R5, R190, R4 ;  /* 0x000000be05be7223 */ /* 0x000fe20000010004 */
[----:B------:R-:W-:Y:S01]  /*5860*/  SHF.L.U32 R128, R128, 0x10, RZ ;  /* 0x0000001080807819 */ /* 0x000fe200000006ff */
[----:B------:R-:W-:Y:S01]  /*5870*/  FADD.FTZ R127, -R192, R173 ;  /* 0x000000adc07f7221 */ /* 0x000fe20000010100 */
[----:B------:R-:W-:Y:S01]  /*5880*/  FFMA.FTZ R17, R125, R17, R18 ;  /* 0x000000117d117223 */ /* 0x000fe20000010012 */
[----:B------:R-:W-:Y:S01]  /*5890*/  SHF.R.U64 R18, R38, 0x10, R39 ;  /* 0x0000001026127819 */ /* 0x000fe20000001227 */
[----:B------:R-:W-:Y:S01]  /*58a0*/  FMUL.FTZ R19, R19, R126 ;  /* 0x0000007e13137220 */ /* 0x000fe20000410000 */
[----:B------:R-:W-:Y:S01]  /*58b0*/  FADD.FTZ R190, -R190, R165 ;  /* 0x000000a5bebe7221 */ /* 0x000fe20000010100 */
[----:B------:R-:W-:Y:S01]  /*58c0*/  FFMA.FTZ R127, R125, R127, R128 ;  /* 0x0000007f7d7f7223 */ /* 0x000fe20000010080 */
[----:B------:R-:W-:Y:S01]  /*58d0*/  SHF.L.U32 R18, R18, 0x10, RZ ;  /* 0x0000001012127819 */ /* 0x000fe200000006ff */
[----:B------:R0:W-:Y:S01]  /*58e0*/  F2F.BF16.F32 R128, R19 ;  /* 0x0000001300807304 */ /* 0x0001e20000202000 */
[C-C-:B------:R-:W-:Y:S01]  /*58f0*/  FFMA.FTZ R145, R5.reuse, R145, R4.reuse ;  /* 0x0000009105917223 */ /* 0x140fe20000010004 */
[----:B------:R-:W-:Y:S01]  /*5900*/  SHF.R.U32.HI R130, RZ, 0x10, R41 ;  /* 0x00000010ff827819 */ /* 0x000fe20000011629 */
[C-C-:B------:R-:W-:Y:S01]  /*5910*/  FFMA.FTZ R194, R5.reuse, R194, R4.reuse ;  /* 0x000000c205c27223 */ /* 0x140fe20000010004 */
[----:B------:R-:W-:Y:S01]  /*5920*/  FFMA.FTZ R147, R5, R147, R4 ;  /* 0x0000009305937223 */ /* 0x000fe20000010004 */
[----:B------:R-:W-:Y:S01]  /*5930*/  FADD.FTZ R131, -R145, R152 ;  /* 0x0000009891837221 */ /* 0x000fe20000010100 */
[----:B------:R-:W-:Y:S01]  /*5940*/  FMUL.FTZ R127, R127, R126 ;  /* 0x0000007e7f7f7220 */ /* 0x000fe20000410000 */
[----:B------:R-:W-:Y:S01]  /*5950*/  SHF.L.U32 R130, R130, 0x10, RZ ;  /* 0x0000001082827819 */ /* 0x000fe200000006ff */
[----:B------:R-:W-:Y:S01]  /*5960*/  FADD.FTZ R133, -R194, R171 ;  /* 0x000000abc2857221 */ /* 0x000fe20000010100 */
[----:B0-----:R-:W-:Y:S01]  /*5970*/  FFMA.FTZ R19, R125, R190, R18 ;  /* 0x000000be7d137223 */ /* 0x001fe20000010012 */
[----:B------:R-:W-:Y:S01]  /*5980*/  MOV R18, R41 ;  /* 0x0000002900127202 */ /* 0x000fe20000000f00 */
[----:B------:R-:W-:Y:S01]  /*5990*/  FADD.FTZ R147, -R147, R154 ;  /* 0x0000009a93937221 */ /* 0x000fe20000010100 */
[----:B------:R-:W-:Y:S01]  /*59a0*/  F2F.BF16.F32 R129, R127 ;  /* 0x0000007f00817304 */ /* 0x000fe20000202000 */
[----:B------:R-:W-:Y:S01]  /*59b0*/  FMUL.FTZ R19, R19, R126 ;  /* 0x0000007e13137220 */ /* 0x000fe20000410000 */
[----:B------:R-:W-:Y:S01]  /*59c0*/  SHF.L.U32 R18, R18, 0x10, RZ ;  /* 0x0000001012127819 */ /* 0x000fe200000006ff */
[----:B------:R-:W-:Y:S01]  /*59d0*/  FFMA.FTZ R133, R125, R133, R130 ;  /* 0x000000857d857223 */ /* 0x000fe20000010082 */
[C-C-:B------:R-:W-:Y:S01]  /*59e0*/  FFMA.FTZ R187, R5.reuse, R187, R4.reuse ;  /* 0x000000bb05bb7223 */ /* 0x140fe20000010004 */
[C-C-:B------:R-:W-:Y:S01]  /*59f0*/  FFMA.FTZ R191, R5.reuse, R191, R4.reuse ;  /* 0x000000bf05bf7223 */ /* 0x140fe20000010004 */
[----:B------:R-:W-:Y:S01]  /*5a00*/  FFMA.FTZ R143, R5, R143, R4 ;  /* 0x0000008f058f7223 */ /* 0x000fe20000010004 */
[----:B------:R-:W-:Y:S01]  /*5a10*/  FFMA.FTZ R131, R125, R131, R18 ;  /* 0x000000837d837223 */ /* 0x000fe20000010012 */
[----:B------:R-:W-:Y:S01]  /*5a20*/  MOV R18, R40 ;  /* 0x0000002800127202 */ /* 0x000fe20000000f00 */
[----:B------:R0:W-:Y:S01]  /*5a30*/  F2F.BF16.F32 R127, R19 ;  /* 0x00000013007f7304 */ /* 0x0001e20000202000 */
[-C--:B------:R-:W-:Y:S01]  /*5a40*/  FMUL.FTZ R132, R133, R126.reuse ;  /* 0x0000007e85847220 */ /* 0x080fe20000410000 */
[----:B------:R-:W-:Y:S01]  /*5a50*/  MOV R133, R43 ;  /* 0x0000002b00857202 */ /* 0x000fe20000000f00 */
[----:B------:R-:W-:Y:S01]  /*5a60*/  FADD.FTZ R187, -R187, R172 ;  /* 0x000000acbbbb7221 */ /* 0x000fe20000010100 */
[----:B------:R-:W-:Y:S01]  /*5a70*/  SHF.L.U32 R18, R18, 0x10, RZ ;  /* 0x0000001012127819 */ /* 0x000fe200000006ff */
[-C--:B------:R-:W-:Y:S01]  /*5a80*/  FMUL.FTZ R131, R131, R126.reuse ;  /* 0x0000007e83837220 */ /* 0x080fe20000410000 */
[----:B------:R-:W-:Y:S01]  /*5a90*/  SHF.L.U32 R134, R133, 0x10, RZ ;  /* 0x0000001085867819 */ /* 0x000fe200000006ff */
[----:B------:R-:W-:Y:S01]  /*5aa0*/  FADD.FTZ R191, -R191, R178 ;  /* 0x000000b2bfbf7221 */ /* 0x000fe20000010100 */
[----:B------:R-:W-:Y:S01]  /*5ab0*/  FADD.FTZ R143, -R143, R150 ;  /* 0x000000968f8f7221 */ /* 0x000fe20000010100 */
[----:B0-----:R-:W-:Y:S01]  /*5ac0*/  FFMA.FTZ R19, R125, R147, R18 ;  /* 0x000000937d137223 */ /* 0x001fe20000010012 */
[----:B------:R-:W-:Y:S01]  /*5ad0*/  SHF.R.U64 R18, R40, 0x10, R41 ;  /* 0x0000001028127819 */ /* 0x000fe20000001229 */
[----:B------:R-:W-:Y:S01]  /*5ae0*/  F2F.BF16.F32 R130, R131 ;  /* 0x0000008300827304 */ /* 0x000fe20000202000 */
[--C-:B------:R-:W-:Y:S01]  /*5af0*/  FFMA.FTZ R141, R5, R141, R4.reuse ;  /* 0x0000008d058d7223 */ /* 0x100fe20000010004 */
[----:B------:R-:W-:Y:S01]  /*5b00*/  FMUL.FTZ R19, R19, R126 ;  /* 0x0000007e13137220 */ /* 0x000fe20000410000 */
[----:B------:R-:W-:Y:S01]  /*5b10*/  SHF.L.U32 R18, R18, 0x10, RZ ;  /* 0x0000001012127819 */ /* 0x000fe200000006ff */
[----:B------:R-:W-:Y:S01]  /*5b20*/  FFMA.FTZ R145, R5, R137, R4 ;  /* 0x0000008905917223 */ /* 0x000fe20000010004 */
[----:B------:R-:W-:Y:S01]  /*5b30*/  FADD.FTZ R141, -R141, R148 ;  /* 0x000000948d8d7221 */ /* 0x000fe20000010100 */
[C-C-:B------:R-:W-:Y:S01]  /*5b40*/  FFMA.FTZ R196, R5.reuse, R196, R4.reuse ;  /* 0x000000c405c47223 */ /* 0x140fe20000010004 */
[----:B------:R-:W-:Y:S01]  /*5b50*/  FFMA.FTZ R189, R5, R189, R4 ;  /* 0x000000bd05bd7223 */ /* 0x000fe20000010004 */
[----:B------:R-:W-:Y:S01]  /*5b60*/  FFMA.FTZ R133, R125, R187, R18 ;  /* 0x000000bb7d857223 */ /* 0x000fe20000010012 */
[----:B------:R-:W-:Y:S01]  /*5b70*/  SHF.R.U32.HI R18, RZ, 0x10, R43 ;  /* 0x00000010ff127819 */ /* 0x000fe2000001162b */
[----:B------:R0:W-:Y:S01]  /*5b80*/  F2F.BF16.F32 R131, R19 ;  /* 0x0000001300837304 */ /* 0x0001e20000202000 */
[C-C-:B------:R-:W-:Y:S01]  /*5b90*/  FFMA.FTZ R139, R5.reuse, R139, R4.reuse ;  /* 0x0000008b058b7223 */ /* 0x140fe20000010004 */
[----:B------:R-:W-:Y:S01]  /*5ba0*/  FFMA.FTZ R193, R5, R193, R4 ;  /* 0x000000c105c17223 */ /* 0x000fe20000010004 */
[----:B------:R-:W-:Y:S01]  /*5bb0*/  SHF.L.U32 R18, R18, 0x10, RZ ;  /* 0x0000001012127819 */ /* 0x000fe200000006ff */
[----:B------:R-:W-:Y:S01]  /*5bc0*/  FFMA.FTZ R141, R125, R141, R134 ;  /* 0x0000008d7d8d7223 */ /* 0x000fe20000010086 */
[----:B------:R-:W-:Y:S01]  /*5bd0*/  FADD.FTZ R5, -R145, R144 ;  /* 0x0000009091057221 */ /* 0x000fe20000010100 */
[----:B------:R-:W-:Y:S01]  /*5be0*/  SHF.R.U32.HI R134, RZ, 0x10, R45 ;  /* 0x00000010ff867819 */ /* 0x000fe2000001162d */
[----:B------:R-:W-:Y:S01]  /*5bf0*/  FMUL.FTZ R7, R7, R126 ;  /* 0x0000007e07077220 */ /* 0x000fe20000410000 */
[----:B------:R1:W-:Y:S01]  /*5c00*/  F2F.BF16.F32 R135, R132 ;  /* 0x0000008400877304 */ /* 0x0003e20000202000 */
[----:B0-----:R-:W-:Y:S01]  /*5c10*/  FFMA.FTZ R19, R125, R191, R18 ;  /* 0x000000bf7d137223 */ /* 0x001fe20000010012 */
[----:B------:R-:W-:Y:S01]  /*5c20*/  MOV R18, R42 ;  /* 0x0000002a00127202 */ /* 0x000fe20000000f00 */
[----:B------:R-:W-:Y:S01]  /*5c30*/  FADD.FTZ R185, -R196, R185 ;  /* 0x000000b9c4b97221 */ /* 0x000fe20000010100 */
[----:B------:R-:W-:Y:S01]  /*5c40*/  SHF.L.U32 R134, R134, 0x10, RZ ;  /* 0x0000001086867819 */ /* 0x000fe200000006ff */
[----:B------:R-:W-:Y:S01]  /*5c50*/  FADD.FTZ R189, -R189, R180 ;  /* 0x000000b4bdbd7221 */ /* 0x000fe20000010100 */
[----:B------:R-:W-:Y:S01]  /*5c60*/  SHF.L.U32 R18, R18, 0x10, RZ ;  /* 0x0000001012127819 */ /* 0x000fe200000006ff */
[-C--:B------:R-:W-:Y:S01]  /*5c70*/  FMUL.FTZ R15, R15, R126.reuse ;  /* 0x0000007e0f0f7220 */ /* 0x080fe20000410000 */
[----:B------:R-:W-:Y:S01]  /*5c80*/  F2F.BF16.F32 R0, R0 ;  /* 0x0000000000007304 */ /* 0x000fe20000202000 */
[-C--:B-1----:R-:W-:Y:S01]  /*5c90*/  FMUL.FTZ R132, R19, R126.reuse ;  /* 0x0000007e13847220 */ /* 0x082fe20000410000 */
[----:B------:R-:W-:Y:S01]  /*5ca0*/  FADD.FTZ R139, -R139, R146 ;  /* 0x000000928b8b7221 */ /* 0x000fe20000010100 */
[C---:B------:R-:W-:Y:S01]  /*5cb0*/  FFMA.FTZ R19, R125.reuse, R143, R18 ;  /* 0x0000008f7d137223 */ /* 0x040fe20000010012 */
[----:B------:R-:W-:Y:S01]  /*5cc0*/  MOV R18, R45 ;  /* 0x0000002d00127202 */ /* 0x000fe20000000f00 */
[----:B------:R-:W-:Y:S01]  /*5cd0*/  FFMA.FTZ R143, R125, R185, R134 ;  /* 0x000000b97d8f7223 */ /* 0x000fe20000010086 */
[----:B------:R-:W-:Y:S01]  /*5ce0*/  SHF.R.U64 R134, R44, 0x10, R45 ;  /* 0x000000102c867819 */ /* 0x000fe2000000122d */
[-C--:B------:R-:W-:Y:S01]  /*5cf0*/  FMUL.FTZ R19, R19, R126.reuse ;  /* 0x0000007e13137220 */ /* 0x080fe20000410000 */
[----:B------:R-:W-:Y:S01]  /*5d00*/  SHF.L.U32 R4, R18, 0x10, RZ ;  /* 0x0000001012047819 */ /* 0x000fe200000006ff */
[----:B------:R-:W0:Y:S01]  /*5d10*/  F2F.BF16.F32 R7, R7 ;  /* 0x0000000700077304 */ /* 0x000e220000202000 */
[----:B------:R-:W-:Y:S01]  /*5d20*/  SHF.R.U64 R18, R42, 0x10, R43 ;  /* 0x000000102a127819 */ /* 0x000fe2000000122b */
[-C--:B------:R-:W-:Y:S01]  /*5d30*/  FMUL.FTZ R9, R9, R126.reuse ;  /* 0x0000007e09097220 */ /* 0x080fe20000410000 */
[----:B------:R-:W-:Y:S01]  /*5d40*/  SHF.L.U32 R134, R134, 0x10, RZ ;  /* 0x0000001086867819 */ /* 0x000fe200000006ff */
[----:B------:R-:W-:Y:S01]  /*5d50*/  FFMA.FTZ R5, R125, R5, R4 ;  /* 0x000000057d057223 */ /* 0x000fe20000010004 */
[----:B------:R-:W-:Y:S01]  /*5d60*/  SHF.L.U32 R4, R18, 0x10, RZ ;  /* 0x0000001012047819 */ /* 0x000fe200000006ff */
[----:B------:R-:W-:Y:S01]  /*5d70*/  FMUL.FTZ R17, R17, R126 ;  /* 0x0000007e11117220 */ /* 0x000fe20000410000 */
[----:B------:R-:W-:Y:S01]  /*5d80*/  MOV R18, R44 ;  /* 0x0000002c00127202 */ /* 0x000fe20000000f00 */
[-C--:B------:R-:W-:Y:S01]  /*5d90*/  FMUL.FTZ R136, R5, R126.reuse ;  /* 0x0000007e05887220 */ /* 0x080fe20000410000 */
[----:B------:R-:W-:Y:S01]  /*5da0*/  F2F.BF16.F32 R10, R10 ;  /* 0x0000000a000a7304 */ /* 0x000fe20000202000 */
[----:B------:R-:W-:Y:S01]  /*5db0*/  FFMA.FTZ R5, R125, R189, R4 ;  /* 0x000000bd7d057223 */ /* 0x000fe20000010004 */
[----:B------:R-:W-:Y:S01]  /*5dc0*/  SHF.L.U32 R4, R18, 0x10, RZ ;  /* 0x0000001012047819 */ /* 0x000fe200000006ff */
[-C--:B------:R-:W-:Y:S01]  /*5dd0*/  FMUL.FTZ R13, R13, R126.reuse ;  /* 0x0000007e0d0d7220 */ /* 0x080fe20000410000 */
[-C--:B------:R-:W-:Y:S01]  /*5de0*/  FMUL.FTZ R133, R133, R126.reuse ;  /* 0x0000007e85857220 */ /* 0x080fe20000410000 */
[-C--:B------:R-:W-:Y:S01]  /*5df0*/  FMUL.FTZ R18, R5, R126.reuse ;  /* 0x0000007e05127220 */ /* 0x080fe20000410000 */
[-C--:B------:R-:W-:Y:S01]  /*5e00*/  FMUL.FTZ R141, R141, R126.reuse ;  /* 0x0000007e8d8d7220 */ /* 0x080fe20000410000 */
[----:B------:R-:W-:Y:S01]  /*5e10*/  FFMA.FTZ R5, R125, R139, R4 ;  /* 0x0000008b7d057223 */ /* 0x000fe20000010004 */
[----:B------:R-:W1:Y:S01]  /*5e20*/  F2F.BF16.F32 R11, R11 ;  /* 0x0000000b000b7304 */ /* 0x000e620000202000 */
[----:B------:R-:W-:Y:S01]  /*5e30*/  FMUL.FTZ R143, R143, R126 ;  /* 0x0000007e8f8f7220 */ /* 0x000fe20000410000 */
[----:B0-----:R-:W-:-:S02]  /*5e40*/  PRMT R7, R0, 0x5410, R7 ;  /* 0x0000541000077816 */ /* 0x001fc40000000007 */
[----:B------:R-:W-:Y:S02]  /*5e50*/  PRMT R139, R128, 0x5410, R129 ;  /* 0x00005410808b7816 */ /* 0x000fe40000000081 */
[----:B------:R-:W-:Y:S02]  /*5e60*/  PRMT R135, R130, 0x5410, R135 ;  /* 0x0000541082877816 */ /* 0x000fe40000000087 */
[----:B------:R-:W0:Y:S01]  /*5e70*/  F2F.BF16.F32 R8, R8 ;  /* 0x0000000800087304 */ /* 0x000e220000202000 */
[----:B-1----:R-:W-:-:S07]  /*5e80*/  PRMT R147, R10, 0x5410, R11 ;  /* 0x000054100a937816 */ /* 0x002fce000000000b */
[----:B------:R-:W-:Y:S01]  /*5e90*/  F2F.BF16.F32 R14, R14 ;  /* 0x0000000e000e7304 */ /* 0x000fe20000202000 */
[----:B0-----:R-:W-:-:S07]  /*5ea0*/  IMAD.WIDE.U32 R10, R8, 0x10000, RZ ;  /* 0x00010000080a7825 */ /* 0x001fce00078e00ff */
[----:B------:R-:W0:Y:S01]  /*5eb0*/  F2F.BF16.F32 R15, R15 ;  /* 0x0000000f000f7304 */ /* 0x000e220000202000 */
[----:B------:R-:W-:-:S07]  /*5ec0*/  LOP3.LUT R7, R7, R11, RZ, 0xfc, !PT ;  /* 0x0000000b07077212 */ /* 0x000fce00078efcff */
[----:B------:R1:W-:Y:S01]  /*5ed0*/  F2F.BF16.F32 R137, R19 ;  /* 0x0000001300897304 */ /* 0x0003e20000202000 */
[----:B0-----:R-:W-:-:S07]  /*5ee0*/  PRMT R145, R14, 0x5410, R15 ;  /* 0x000054100e917816 */ /* 0x001fce000000000f */
[----:B------:R-:W0:Y:S01]  /*5ef0*/  F2F.BF16.F32 R12, R12 ;  /* 0x0000000c000c7304 */ /* 0x000e220000202000 */
[----:B-1----:R-:W-:-:S04]  /*5f00*/  FADD.FTZ R19, -R193, R184 ;  /* 0x000000b8c1137221 */ /* 0x002fc80000010100 */
[----:B------:R-:W-:Y:S01]  /*5f10*/  FFMA.FTZ R19, R125, R19, R134 ;  /* 0x000000137d137223 */ /* 0x000fe20000010086 */
[-C--:B------:R-:W-:Y:S02]  /*5f20*/  FMUL.FTZ R134, R5, R126.reuse ;  /* 0x0000007e05867220 */ /* 0x080fe40000410000 */
[----:B------:R-:W1:Y:S01]  /*5f30*/  F2F.BF16.F32 R6, R6 ;  /* 0x0000000600067304 */ /* 0x000e620000202000 */
[----:B------:R-:W2:Y:S01]  /*5f40*/  LDC.64 R4, c[0x0][0x468] ;  /* 0x00011a00ff047b82 */ /* 0x000ea20000000a00 */
[----:B------:R-:W-:Y:S01]  /*5f50*/  FMUL.FTZ R126, R19, R126 ;  /* 0x0000007e137e7220 */ /* 0x000fe20000410000 */
[----:B0-----:R-:W-:-:S05]  /*5f60*/  IMAD.WIDE.U32 R14, R12, 0x10000, RZ ;  /* 0x000100000c0e7825 */ /* 0x001fca00078e00ff */
[----:B------:R-:W0:Y:S01]  /*5f70*/  F2F.BF16.F32 R9, R9 ;  /* 0x0000000900097304 */ /* 0x000e220000202000 */
[----:B------:R-:W-:Y:S02]  /*5f80*/  LOP3.LUT R11, R147, R15, RZ, 0xfc, !PT ;  /* 0x0000000f930b7212 */ /* 0x000fe400078efcff */
[----:B-1----:R-:W-:-:S05]  /*5f90*/  LOP3.LUT R6, R10, R6, RZ, 0xfc, !PT ;  /* 0x000000060a067212 */ /* 0x002fca00078efcff */
[----:B------:R-:W-:Y:S01]  /*5fa0*/  F2F.BF16.F32 R16, R16 ;  /* 0x0000001000107304 */ /* 0x000fe20000202000 */
[----:B0-----:R-:W-:-:S07]  /*5fb0*/  LOP3.LUT R10, R14, R9, RZ, 0xfc, !PT ;  /* 0x000000090e0a7212 */ /* 0x001fce00078efcff */
[----:B------:R-:W0:Y:S01]  /*5fc0*/  F2F.BF16.F32 R17, R17 ;  /* 0x0000001100117304 */ /* 0x000e220000202000 */
[----:B------:R-:W-:-:S05]  /*5fd0*/  IMAD.WIDE.U32 R8, R127, 0x10000, RZ ;  /* 0x000100007f087825 */ /* 0x000fca00078e00ff */
[----:B------:R-:W-:Y:S02]  /*5fe0*/  LOP3.LUT R127, R139, R9, RZ, 0xfc, !PT ;  /* 0x000000098b7f7212 */ /* 0x000fe400078efcff */
[----:B------:R0:W1:Y:S08]  /*5ff0*/  F2F.BF16.F32 R0, R126 ;  /* 0x0000007e00007304 */ /* 0x0000700000202000 */
[----:B------:R-:W3:Y:S01]  /*6000*/  F2F.BF16.F32 R13, R13 ;  /* 0x0000000d000d7304 */ /* 0x000ee20000202000 */
[----:B0-----:R-:W-:Y:S01]  /*6010*/  LOP3.LUT R126, R8, R17, RZ, 0xfc, !PT ;  /* 0x00000011087e7212 */ /* 0x001fe200078efcff */
[----:B-1----:R-:W-:-:S06]  /*6020*/  IMAD.WIDE.U32 R8, R0, 0x10000, RZ ;  /* 0x0001000000087825 */ /* 0x002fcc00078e00ff */
[----:B------:R-:W0:Y:S08]  /*6030*/  F2F.BF16.F32 R133, R133 ;  /* 0x0000008500857304 */ /* 0x000e300000202000 */
[----:B------:R1:W4:Y:S08]  /*6040*/  F2F.BF16.F32 R125, R18 ;  /* 0x00000012007d7304 */ /* 0x0003300000202000 */
[----:B------:R-:W-:Y:S01]  /*6050*/  F2F.BF16.F32 R141, R141 ;  /* 0x0000008d008d7304 */ /* 0x000fe20000202000 */
[----:B-1----:R-:W-:-:S04]  /*6060*/  IMAD.WIDE.U32 R18, R16, 0x10000, RZ ;  /* 0x0001000010127825 */ /* 0x002fc800078e00ff */
[--C-:B--2---:R-:W-:Y:S01]  /*6070*/  IMAD.WIDE.U32 R16, R119, 0x8, R4.reuse ;  /* 0x0000000877107825 */ /* 0x104fe200078e0004 */
[----:B---3--:R-:W-:Y:S02]  /*6080*/  LOP3.LUT R18, R18, R13, RZ, 0xfc, !PT ;  /* 0x0000000d12127212 */ /* 0x008fe400078efcff */
[----:B------:R-:W1:Y:S01]  /*6090*/  F2F.BF16.F32 R132, R132 ;  /* 0x0000008400847304 */ /* 0x000e620000202000 */
[----:B0-----:R-:W-:Y:S01]  /*60a0*/  IMAD.WIDE.U32 R12, R133, 0x10000, RZ ;  /* 0x00010000850c7825 */ /* 0x001fe200078e00ff */
[----:B------:R-:W-:Y:S01]  /*60b0*/  LOP3.LUT R19, R145, R19, RZ, 0xfc, !PT ;  /* 0x0000001391137212 */ /* 0x000fe200078efcff */
[----:B------:R3:W-:Y:S02]  /*60c0*/  STG.E.64 desc[UR8][R16.64], R6 ;  /* 0x0000000610007986 */ /* 0x0007e4000c101b08 */
[----:B----4-:R-:W-:Y:S01]  /*60d0*/  IMAD.WIDE.U32 R14, R125, 0x10000, RZ ;  /* 0x000100007d0e7825 */ /* 0x010fe200078e00ff */
[----:B------:R-:W-:Y:S02]  /*60e0*/  LOP3.LUT R13, R135, R13, RZ, 0xfc, !PT ;  /* 0x0000000d870d7212 */ /* 0x000fe400078efcff */
[----:B------:R-:W-:Y:S01]  /*60f0*/  F2F.BF16.F32 R143, R143 ;  /* 0x0000008f008f7304 */ /* 0x000fe20000202000 */
[----:B------:R-:W-:Y:S01]  /*6100*/  IMAD.WIDE.U32 R118, R118, 0x8, R4 ;  /* 0x0000000876767825 */ /* 0x000fe200078e0004 */
[----:B------:R-:W-:-:S02]  /*6110*/  LOP3.LUT R12, R12, R131, RZ, 0xfc, !PT ;  /* 0x000000830c0c7212 */ /* 0x000fc400078efcff */
[----:B------:R-:W-:Y:S01]  /*6120*/  LOP3.LUT R14, R14, R137, RZ, 0xfc, !PT ;  /* 0x000000890e0e7212 */ /* 0x000fe200078efcff */
[----:B------:R-:W-:Y:S01]  /*6130*/  IMAD.WIDE.U32 R124, R124, 0x8, R4 ;  /* 0x000000087c7c7825 */ /* 0x000fe200078e0004 */
[----:B------:R3:W-:Y:S01]  /*6140*/  STG.E.64 desc[UR8][R118.64], R10 ;  /* 0x0000000a76007986 */ /* 0x0007e2000c101b08 */
[----:B-1----:R-:W-:Y:S01]  /*6150*/  PRMT R141, R141, 0x5410, R132 ;  /* 0x000054108d8d7816 */ /* 0x002fe20000000084 */
[----:B------:R-:W0:Y:S01]  /*6160*/  F2F.BF16.F32 R136, R136 ;  /* 0x0000008800887304 */ /* 0x000e220000202000 */
[----:B------:R-:W-:Y:S01]  /*6170*/  IMAD.WIDE.U32 R130, R120, 0x8, R4 ;  /* 0x0000000878827825 */ /* 0x000fe200078e0004 */
[----:B------:R3:W-:Y:S01]  /*6180*/  STG.E.64 desc[UR8][R124.64], R18 ;  /* 0x000000127c007986 */ /* 0x0007e2000c101b08 */
[----:B------:R-:W-:-:S05]  /*6190*/  LOP3.LUT R15, R141, R15, RZ, 0xfc, !PT ;  /* 0x0000000f8d0f7212 */ /* 0x000fca00078efcff */
[----:B------:R-:W1:Y:S01]  /*61a0*/  F2F.BF16.F32 R129, R134 ;  /* 0x0000008600817304 */ /* 0x000e620000202000 */
[----:B0-----:R-:W-:-:S04]  /*61b0*/  PRMT R143, R136, 0x5410, R143 ;  /* 0x00005410888f7816 */ /* 0x001fc8000000008f */
[----:B------:R-:W-:Y:S02]  /*61c0*/  LOP3.LUT R9, R143, R9, RZ, 0xfc, !PT ;  /* 0x000000098f097212 */ /* 0x000fe400078efcff */
[----:B-1----:R-:W-:Y:S01]  /*61d0*/  LOP3.LUT R8, R8, R129, RZ, 0xfc, !PT ;  /* 0x0000008108087212 */ /* 0x002fe200078efcff */
[----:B------:R-:W-:-:S04]  /*61e0*/  IMAD.WIDE.U32 R128, R123, 0x8, R4 ;  /* 0x000000087b807825 */ /* 0x000fc800078e0004 */
[--C-:B------:R-:W-:Y:S01]  /*61f0*/  IMAD.WIDE.U32 R122, R122, 0x8, R4.reuse ;  /* 0x000000087a7a7825 */ /* 0x100fe200078e0004 */
[----:B------:R3:W-:Y:S03]  /*6200*/  STG.E.64 desc[UR8][R128.64], R126 ;  /* 0x0000007e80007986 */ /* 0x0007e6000c101b08 */
[----:B------:R-:W-:Y:S01]  /*6210*/  IMAD.WIDE.U32 R4, R121, 0x8, R4 ;  /* 0x0000000879047825 */ /* 0x000fe200078e0004 */
[----:B------:R3:W-:Y:S04]  /*6220*/  STG.E.64 desc[UR8][R122.64], R12 ;  /* 0x0000000c7a007986 */ /* 0x0007e8000c101b08 */
[----:B------:R3:W-:Y:S04]  /*6230*/  STG.E.64 desc[UR8][R130.64], R14 ;  /* 0x0000000e82007986 */ /* 0x0007e8000c101b08 */
[----:B------:R3:W-:Y:S01]  /*6240*/  STG.E.64 desc[UR8][R4.64], R8 ;  /* 0x0000000804007986 */ /* 0x0007e2000c101b08 */
[----:B------:R-:W-:Y:S05]  /*6250*/  BRA `(.L_x_79) ;  /* 0x0000001000d87947 */ /* 0x000fea0003800000 */
.L_x_80:
[----:B------:R-:W-:Y:S01]  /*6260*/  SHF.R.U32.HI R130, RZ, 0x10, R41 ;  /* 0x00000010ff827819 */ /* 0x000fe20000011629 */
[C-C-:B------:R-:W-:Y:S01]  /*6270*/  FFMA.FTZ R194, R5.reuse, R194, R4.reuse ;  /* 0x000000c205c27223 */ /* 0x140fe20000010004 */
[C-C-:B------:R-:W-:Y:S01]  /*6280*/  FFMA.FTZ R147, R5.reuse, R147, R4.reuse ;  /* 0x0000009305937223 */ /* 0x140fe20000010004 */
[----:B------:R-:W-:Y:S01]  /*6290*/  FFMA.FTZ R187, R5, R187, R4 ;  /* 0x000000bb05bb7223 */ /* 0x000fe20000010004 */
[----:B------:R-:W-:Y:S01]  /*62a0*/  SHF.L.U32 R132, R130, 0x10, RZ ;  /* 0x0000001082847819 */ /* 0x000fe200000006ff */
[----:B------:R-:W-:Y:S01]  /*62b0*/  FADD.FTZ R194, -R194, R171 ;  /* 0x000000abc2c27221 */ /* 0x000fe20000010100 */
[----:B------:R-:W-:Y:S01]  /*62c0*/  MOV R130, R40 ;  /* 0x0000002800827202 */ /* 0x000fe20000000f00 */
[----:B------:R-:W-:Y:S01]  /*62d0*/  FADD.FTZ R154, -R147, R154 ;  /* 0x0000009a939a7221 */ /* 0x000fe20000010100 */
[----:B------:R-:W-:Y:S01]  /*62e0*/  FADD.FTZ R172, -R187, R172 ;  /* 0x000000acbbac7221 */ /* 0x000fe20000010100 */
[----:B------:R-:W-:Y:S01]  /*62f0*/  FFMA.FTZ R171, R125, R194, R132 ;  /* 0x000000c27dab7223 */ /* 0x000fe20000010084 */
[----:B------:R-:W-:Y:S01]  /*6300*/  SHF.L.U32 R130, R130, 0x10, RZ ;  /* 0x0000001082827819 */ /* 0x000fe200000006ff */
[C-C-:B------:R-:W-:Y:S01]  /*6310*/  FFMA.FTZ R141, R5.reuse, R141, R4.reuse ;  /* 0x0000008d058d7223 */ /* 0x140fe20000010004 */
[----:B------:R-:W-:Y:S01]  /*6320*/  SHF.R.U64 R132, R40, 0x10, R41 ;  /* 0x0000001028847819 */ /* 0x000fe20000001229 */
[----:B------:R-:W-:Y:S01]  /*6330*/  FFMA.FTZ R170, R5, R170, R4 ;  /* 0x000000aa05aa7223 */ /* 0x000fe20000010004 */
[----:B------:R-:W-:Y:S01]  /*6340*/  SHF.R.U32.HI R7, RZ, 0x10, R33 ;  /* 0x00000010ff077819 */ /* 0x000fe20000011621 */
[----:B------:R-:W-:Y:S01]  /*6350*/  FFMA.FTZ R177, R125, R154, R130 ;  /* 0x0000009a7db17223 */ /* 0x000fe20000010082 */
[----:B------:R-:W-:Y:S01]  /*6360*/  SHF.L.U32 R132, R132, 0x10, RZ ;  /* 0x0000001084847819 */ /* 0x000fe200000006ff */
[----:B------:R-:W-:Y:S01]  /*6370*/  FFMA.FTZ R182, R5, R182, R4 ;  /* 0x000000b605b67223 */ /* 0x000fe20000010004 */
[----:B------:R-:W-:Y:S01]  /*6380*/  MOV R130, R43 ;  /* 0x0000002b00827202 */ /* 0x000fe20000000f00 */
[----:B------:R-:W-:Y:S01]  /*6390*/  FADD.FTZ R148, -R141, R148 ;  /* 0x000000948d947221 */ /* 0x000fe20000010100 */
[----:B------:R-:W-:Y:S01]  /*63a0*/  SHF.L.U32 R8, R7, 0x10, RZ ;  /* 0x0000001007087819 */ /* 0x000fe200000006ff */
[----:B------:R-:W-:Y:S01]  /*63b0*/  FFMA.FTZ R183, R125, R172, R132 ;  /* 0x000000ac7db77223 */ /* 0x000fe20000010084 */
[----:B------:R-:W-:Y:S01]  /*63c0*/  SHF.L.U32 R132, R130, 0x10, RZ ;  /* 0x0000001082847819 */ /* 0x000fe200000006ff */
[----:B------:R-:W-:Y:S01]  /*63d0*/  FADD.FTZ R170, -R170, R133 ;  /* 0x00000085aaaa7221 */ /* 0x000fe20000010100 */
[----:B------:R-:W-:Y:S01]  /*63e0*/  SHF.R.U32.HI R14, RZ, 0x10, R37 ;  /* 0x00000010ff0e7819 */ /* 0x000fe20000011625 */
[----:B------:R-:W-:Y:S01]  /*63f0*/  FADD.FTZ R182, -R182, R129 ;  /* 0x00000081b6b67221 */ /* 0x000fe20000010100 */
[----:B------:R-:W-:Y:S01]  /*6400*/  SHF.R.U32.HI R10, RZ, 0x10, R35 ;  /* 0x00000010ff0a7819 */ /* 0x000fe20000011623 */
[C-C-:B------:R-:W-:Y:S01]  /*6410*/  FFMA.FTZ R188, R5.reuse, R188, R4.reuse ;  /* 0x000000bc05bc7223 */ /* 0x140fe20000010004 */
[----:B------:R-:W-:Y:S01]  /*6420*/  MOV R7, R32 ;  /* 0x0000002000077202 */ /* 0x000fe20000000f00 */
[C-C-:B------:R-:W-:Y:S01]  /*6430*/  FFMA.FTZ R129, R5.reuse, R153, R4.reuse ;  /* 0x0000009905817223 */ /* 0x140fe20000010004 */
[C-C-:B------:R-:W-:Y:S01]  /*6440*/  FFMA.FTZ R141, R5.reuse, R191, R4.reuse ;  /* 0x000000bf058d7223 */ /* 0x140fe20000010004 */
[----:B------:R-:W-:Y:S01]  /*6450*/  FFMA.FTZ R0, R5, R0, R4 ;  /* 0x0000000005007223 */ /* 0x000fe20000010004 */
[C---:B------:R-:W-:Y:S01]  /*6460*/  FFMA.FTZ R191, R125.reuse, R148, R132 ;  /* 0x000000947dbf7223 */ /* 0x040fe20000010084 */
[----:B------:R-:W-:Y:S01]  /*6470*/  SHF.L.U32 R16, R14, 0x10, RZ ;  /* 0x000000100e107819 */ /* 0x000fe200000006ff */
[----:B------:R-:W-:Y:S01]  /*6480*/  FFMA.FTZ R15, R125, R170, R8 ;  /* 0x000000aa7d0f7223 */ /* 0x000fe20000010008 */
[----:B------:R-:W-:Y:S01]  /*6490*/  MOV R132, R42 ;  /* 0x0000002a00847202 */ /* 0x000fe20000000f00 */
[C-C-:B------:R-:W-:Y:S01]  /*64a0*/  FFMA.FTZ R135, R5.reuse, R135, R4.reuse ;  /* 0x0000008705877223 */ /* 0x140fe20000010004 */
[----:B------:R-:W-:Y:S01]  /*64b0*/  SHF.L.U32 R12, R10, 0x10, RZ ;  /* 0x000000100a0c7819 */ /* 0x000fe200000006ff */
[----:B------:R-:W-:Y:S01]  /*64c0*/  FADD.FTZ R188, -R188, R167 ;  /* 0x000000a7bcbc7221 */ /* 0x000fe20000010100 */
[----:B------:R-:W-:Y:S01]  /*64d0*/  FFMA.FTZ R143, R5, R143, R4 ;  /* 0x0000008f058f7223 */ /* 0x000fe20000010004 */
[----:B------:R-:W-:Y:S01]  /*64e0*/  SHF.L.U32 R8, R7, 0x10, RZ ;  /* 0x0000001007087819 */ /* 0x000fe200000006ff */
[----:B------:R-:W-:Y:S01]  /*64f0*/  FADD.FTZ R160, -R129, R160 ;  /* 0x000000a081a07221 */ /* 0x000fe20000010100 */
[----:B------:R-:W-:Y:S01]  /*6500*/  MOV R14, R36 ;  /* 0x00000024000e7202 */ /* 0x000fe20000000f00 */
[----:B------:R-:W-:Y:S01]  /*6510*/  FADD.FTZ R0, -R0, R163 ;  /* 0x000000a300007221 */ /* 0x000fe20000010100 */
[----:B------:R-:W-:Y:S01]  /*6520*/  FFMA.FTZ R129, R5, R155, R4 ;  /* 0x0000009b05817223 */ /* 0x000fe20000010004 */
[----:B------:R-:W-:Y:S01]  /*6530*/  MOV R10, R34 ;  /* 0x00000022000a7202 */ /* 0x000fe20000000f00 */
[----:B------:R-:W-:Y:S01]  /*6540*/  FADD.FTZ R142, -R135, R142 ;  /* 0x0000008e878e7221 */ /* 0x000fe20000010100 */
[----:B------:R-:W-:Y:S01]  /*6550*/  SHF.R.U32.HI R134, RZ, 0x10, R43 ;  /* 0x00000010ff867819 */ /* 0x000fe2000001162b */
[----:B------:R-:W-:Y:S01]  /*6560*/  FFMA.FTZ R159, R5, R159, R4 ;  /* 0x0000009f059f7223 */ /* 0x000fe20000010004 */
[----:B------:R-:W-:Y:S01]  /*6570*/  SHF.L.U32 R132, R132, 0x10, RZ ;  /* 0x0000001084847819 */ /* 0x000fe200000006ff */
[----:B------:R-:W-:Y:S01]  /*6580*/  FFMA.FTZ R155, R125, R188, R16 ;  /* 0x000000bc7d9b7223 */ /* 0x000fe20000010010 */
[----:B------:R-:W-:Y:S01]  /*6590*/  FADD.FTZ R150, -R143, R150 ;  /* 0x000000968f967221 */ /* 0x000fe20000010100 */
[----:B------:R-:W-:Y:S01]  /*65a0*/  MOV R6, R33 ;  /* 0x0000002100067202 */ /* 0x000fe20000000f00 */
[----:B------:R-:W-:Y:S01]  /*65b0*/  FFMA.FTZ R161, R5, R161, R4 ;  /* 0x000000a105a17223 */ /* 0x000fe20000010004 */
[C---:B------:R-:W-:Y:S01]  /*65c0*/  FFMA.FTZ R135, R125.reuse, R182, R12 ;  /* 0x000000b67d877223 */ /* 0x040fe2000001000c */
[----:B------:R-:W-:Y:S01]  /*65d0*/  SHF.L.U32 R14, R14, 0x10, RZ ;  /* 0x000000100e0e7819 */ /* 0x000fe200000006ff */
[----:B------:R-:W-:Y:S01]  /*65e0*/  FFMA.FTZ R19, R125, R0, R8 ;  /* 0x000000007d137223 */ /* 0x000fe20000010008 */
[----:B------:R-:W-:Y:S01]  /*65f0*/  SHF.R.U64 R16, R36, 0x10, R37 ;  /* 0x0000001024107819 */ /* 0x000fe20000001225 */
[----:B------:R-:W-:Y:S01]  /*6600*/  FADD.FTZ R162, -R129, R162 ;  /* 0x000000a281a27221 */ /* 0x000fe20000010100 */
[----:B------:R-:W-:Y:S01]  /*6610*/  SHF.R.U64 R9, R32, 0x10, R33 ;  /* 0x0000001020097819 */ /* 0x000fe20000001221 */
[C-C-:B------:R-:W-:Y:S01]  /*6620*/  FFMA.FTZ R186, R5.reuse, R186, R4.reuse ;  /* 0x000000ba05ba7223 */ /* 0x140fe20000010004 */
[----:B------:R-:W-:Y:S01]  /*6630*/  SHF.R.U64 R12, R34, 0x10, R35 ;  /* 0x00000010220c7819 */ /* 0x000fe20000001223 */
[C-C-:B------:R-:W-:Y:S01]  /*6640*/  FFMA.FTZ R157, R5.reuse, R157, R4.reuse ;  /* 0x0000009d059d7223 */ /* 0x140fe20000010004 */
[----:B------:R-:W-:Y:S01]  /*6650*/  MOV R8, R35 ;  /* 0x0000002300087202 */ /* 0x000fe20000000f00 */
[C-C-:B------:R-:W-:Y:S01]  /*6660*/  FFMA.FTZ R174, R5.reuse, R174, R4.reuse ;  /* 0x000000ae05ae7223 */ /* 0x140fe20000010004 */
[----:B------:R-:W-:Y:S01]  /*6670*/  SHF.L.U32 R10, R10, 0x10, RZ ;  /* 0x000000100a0a7819 */ /* 0x000fe200000006ff */
[----:B------:R-:W-:Y:S01]  /*6680*/  FFMA.FTZ R137, R5, R137, R4 ;  /* 0x0000008905897223 */ /* 0x000fe20000010004 */
[----:B------:R-:W-:Y:S01]  /*6690*/  SHF.L.U32 R134, R134, 0x10, RZ ;  /* 0x0000001086867819 */ /* 0x000fe200000006ff */
[----:B------:R-:W-:Y:S01]  /*66a0*/  FADD.FTZ R166, -R159, R166 ;  /* 0x000000a69fa67221 */ /* 0x000fe20000010100 */
[----:B------:R-:W-:Y:S01]  /*66b0*/  FADD.FTZ R178, -R141, R178 ;  /* 0x000000b28db27221 */ /* 0x000fe20000010100 */
[----:B------:R-:W-:Y:S01]  /*66c0*/  FFMA.FTZ R187, R125, R150, R132 ;  /* 0x000000967dbb7223 */ /* 0x000fe20000010084 */
[----:B------:R-:W-:Y:S01]  /*66d0*/  SHF.L.U32 R6, R6, 0x10, RZ ;  /* 0x0000001006067819 */ /* 0x000fe200000006ff */
[----:B------:R-:W-:Y:S01]  /*66e0*/  FADD.FTZ R168, -R161, R168 ;  /* 0x000000a8a1a87221 */ /* 0x000fe20000010100 */
[----:B------:R-:W-:Y:S01]  /*66f0*/  SHF.L.U32 R16, R16, 0x10, RZ ;  /* 0x0000001010107819 */ /* 0x000fe200000006ff */
[----:B------:R-:W-:Y:S01]  /*6700*/  FFMA.FTZ R161, R125, R162, R14 ;  /* 0x000000a27da17223 */ /* 0x000fe2000001000e */
[----:B------:R-:W-:Y:S01]  /*6710*/  SHF.R.U32.HI R132, RZ, 0x10, R45 ;  /* 0x00000010ff847819 */ /* 0x000fe2000001162d */
[----:B------:R-:W-:Y:S01]  /*6720*/  FADD.FTZ R186, -R186, R169 ;  /* 0x000000a9baba7221 */ /* 0x000fe20000010100 */
[----:B------:R-:W-:Y:S01]  /*6730*/  SHF.L.U32 R0, R9, 0x10, RZ ;  /* 0x0000001009007819 */ /* 0x000fe200000006ff */
[----:B------:R-:W-:Y:S01]  /*6740*/  FFMA.FTZ R196, R5, R196, R4 ;  /* 0x000000c405c47223 */ /* 0x000fe20000010004 */
[----:B------:R-:W-:Y:S01]  /*6750*/  SHF.L.U32 R12, R12, 0x10, RZ ;  /* 0x000000100c0c7819 */ /* 0x000fe200000006ff */
[----:B------:R-:W-:Y:S01]  /*6760*/  FADD.FTZ R164, -R157, R164 ;  /* 0x000000a49da47221 */ /* 0x000fe20000010100 */
[----:B------:R-:W-:Y:S01]  /*6770*/  SHF.R.U32.HI R18, RZ, 0x10, R39 ;  /* 0x00000010ff127819 */ /* 0x000fe20000011627 */
[----:B------:R-:W-:Y:S01]  /*6780*/  FADD.FTZ R174, -R174, R131 ;  /* 0x00000083aeae7221 */ /* 0x000fe20000010100 */
[----:B------:R-:W-:Y:S01]  /*6790*/  SHF.L.U32 R8, R8, 0x10, RZ ;  /* 0x0000001008087819 */ /* 0x000fe200000006ff */
[----:B------:R-:W-:Y:S01]  /*67a0*/  FFMA.FTZ R192, R5, R192, R4 ;  /* 0x000000c005c07223 */ /* 0x000fe20000010004 */
[----:B------:R-:W-:Y:S01]  /*67b0*/  MOV R14, R39 ;  /* 0x00000027000e7202 */ /* 0x000fe20000000f00 */
[----:B------:R-:W-:Y:S01]  /*67c0*/  FADD.FTZ R144, -R137, R144 ;  /* 0x0000009089907221 */ /* 0x000fe20000010100 */
[----:B------:R-:W-:Y:S01]  /*67d0*/  FFMA.FTZ R157, R125, R166, R10 ;  /* 0x000000a67d9d7223 */ /* 0x000fe2000001000a */
[----:B------:R-:W-:Y:S01]  /*67e0*/  FFMA.FTZ R149, R5, R149, R4 ;  /* 0x0000009505957223 */ /* 0x000fe20000010004 */
[----:B------:R-:W-:Y:S01]  /*67f0*/  FFMA.FTZ R195, R125, R178, R134 ;  /* 0x000000b27dc37223 */ /* 0x000fe20000010086 */
[----:B------:R-:W-:Y:S01]  /*6800*/  SHF.R.U64 R137, R44, 0x10, R45 ;  /* 0x000000102c897819 */ /* 0x000fe2000000122d */
[----:B------:R-:W-:Y:S01]  /*6810*/  FFMA.FTZ R193, R5, R193, R4 ;  /* 0x000000c105c17223 */ /* 0x000fe20000010004 */
[----:B------:R-:W-:Y:S01]  /*6820*/  MOV R10, R37 ;  /* 0x00000025000a7202 */ /* 0x000fe20000000f00 */
[C---:B------:R-:W-:Y:S01]  /*6830*/  FFMA.FTZ R11, R125.reuse, R168, R6 ;  /* 0x000000a87d0b7223 */ /* 0x040fe20000010006 */
[----:B------:R-:W-:Y:S01]  /*6840*/  SHF.R.U64 R134, R42, 0x10, R43 ;  /* 0x000000102a867819 */ /* 0x000fe2000000122b */
[----:B------:R-:W-:Y:S01]  /*6850*/  FFMA.FTZ R163, R125, R186, R16 ;  /* 0x000000ba7da37223 */ /* 0x000fe20000010010 */
[----:B------:R-:W-:Y:S01]  /*6860*/  SHF.L.U32 R138, R132, 0x10, RZ ;  /* 0x00000010848a7819 */ /* 0x000fe200000006ff */
[----:B------:R-:W-:Y:S01]  /*6870*/  FFMA.FTZ R189, R5, R189, R4 ;  /* 0x000000bd05bd7223 */ /* 0x000fe20000010004 */
[----:B------:R-:W-:Y:S01]  /*6880*/  SHF.L.U32 R128, R18, 0x10, RZ ;  /* 0x0000001012807819 */ /* 0x000fe200000006ff */
[----:B------:R-:W-:Y:S01]  /*6890*/  FADD.FTZ R196, -R196, R185 ;  /* 0x000000b9c4c47221 */ /* 0x000fe20000010100 */
[C---:B------:R-:W-:Y:S01]  /*68a0*/  FFMA.FTZ R127, R125.reuse, R142, R0 ;  /* 0x0000008e7d7f7223 */ /* 0x040fe20000010000 */
[----:B------:R-:W-:Y:S01]  /*68b0*/  FFMA.FTZ R153, R125, R174, R12 ;  /* 0x000000ae7d997223 */ /* 0x000fe2000001000c */
[----:B------:R-:W-:Y:S01]  /*68c0*/  SHF.L.U32 R16, R14, 0x10, RZ ;  /* 0x000000100e107819 */ /* 0x000fe200000006ff */
[----:B------:R-:W-:Y:S01]  /*68d0*/  FADD.FTZ R192, -R192, R173 ;  /* 0x000000adc0c07221 */ /* 0x000fe20000010100 */
[C-C-:B------:R-:W-:Y:S01]  /*68e0*/  FFMA.FTZ R151, R5.reuse, R151, R4.reuse ;  /* 0x0000009705977223 */ /* 0x140fe20000010004 */
[C-C-:B------:R-:W-:Y:S01]  /*68f0*/  FFMA.FTZ R190, R5.reuse, R190, R4.reuse ;  /* 0x000000be05be7223 */ /* 0x140fe20000010004 */
[C-C-:B------:R-:W-:Y:S01]  /*6900*/  FFMA.FTZ R145, R5.reuse, R145, R4.reuse ;  /* 0x0000009105917223 */ /* 0x140fe20000010004 */
[----:B------:R-:W-:Y:S01]  /*6910*/  MOV R132, R45 ;  /* 0x0000002d00847202 */ /* 0x000fe20000000f00 */
[----:B------:R-:W-:Y:S01]  /*6920*/  FFMA.FTZ R139, R5, R139, R4 ;  /* 0x0000008b058b7223 */ /* 0x000fe20000010004 */
[----:B------:R-:W-:Y:S01]  /*6930*/  FFMA.FTZ R133, R125, R164, R8 ;  /* 0x000000a47d857223 */ /* 0x000fe20000010008 */
[----:B------:R-:W-:Y:S01]  /*6940*/  FADD.FTZ R156, -R149, R156 ;  /* 0x0000009c959c7221 */ /* 0x000fe20000010100 */
[----:B------:R-:W-:Y:S01]  /*6950*/  MOV R18, R38 ;  /* 0x0000002600127202 */ /* 0x000fe20000000f00 */
[----:B------:R-:W-:Y:S01]  /*6960*/  FADD.FTZ R184, -R193, R184 ;  /* 0x000000b8c1b87221 */ /* 0x000fe20000010100 */
[----:B------:R-:W-:Y:S01]  /*6970*/  SHF.L.U32 R4, R137, 0x10, RZ ;  /* 0x0000001089047819 */ /* 0x000fe200000006ff */
[----:B------:R0:W-:Y:S01]  /*6980*/  F2F.BF16.F32 R6, R11 ;  /* 0x0000000b00067304 */ /* 0x0001e20000202000 */
[----:B------:R-:W-:Y:S01]  /*6990*/  SHF.L.U32 R134, R134, 0x10, RZ ;  /* 0x0000001086867819 */ /* 0x000fe200000006ff */
[----:B------:R-:W-:Y:S01]  /*69a0*/  FADD.FTZ R180, -R189, R180 ;  /* 0x000000b4bdb47221 */ /* 0x000fe20000010100 */
[----:B------:R-:W-:Y:S01]  /*69b0*/  SHF.L.U32 R12, R10, 0x10, RZ ;  /* 0x000000100a0c7819 */ /* 0x000fe200000006ff */
[C---:B------:R-:W-:Y:S01]  /*69c0*/  FFMA.FTZ R199, R125.reuse, R196, R138 ;  /* 0x000000c47dc77223 */ /* 0x040fe2000001008a */
[C---:B------:R-:W-:Y:S01]  /*69d0*/  FFMA.FTZ R169, R125.reuse, R192, R128 ;  /* 0x000000c07da97223 */ /* 0x040fe20000010080 */
[----:B------:R-:W-:Y:S01]  /*69e0*/  SHF.L.U32 R138, R132, 0x10, RZ ;  /* 0x00000010848a7819 */ /* 0x000fe200000006ff */
[----:B------:R-:W-:Y:S01]  /*69f0*/  FFMA.FTZ R167, R125, R156, R16 ;  /* 0x0000009c7da77223 */ /* 0x000fe20000010010 */
[----:B------:R1:W-:Y:S01]  /*6a00*/  F2F.BF16.F32 R7, R15 ;  /* 0x0000000f00077304 */ /* 0x0003e20000202000 */
[----:B------:R-:W-:Y:S01]  /*6a10*/  SHF.L.U32 R18, R18, 0x10, RZ ;  /* 0x0000001012127819 */ /* 0x000fe200000006ff */
[----:B------:R-:W-:Y:S01]  /*6a20*/  FADD.FTZ R158, -R151, R158 ;  /* 0x0000009e979e7221 */ /* 0x000fe20000010100 */
[----:B------:R-:W-:Y:S01]  /*6a30*/  SHF.R.U64 R128, R38, 0x10, R39 ;  /* 0x0000001026807819 */ /* 0x000fe20000001227 */
[C---:B------:R-:W-:Y:S01]  /*6a40*/  FFMA.FTZ R185, R125.reuse, R184, R4 ;  /* 0x000000b87db97223 */ /* 0x040fe20000010004 */
[----:B------:R-:W-:Y:S01]  /*6a50*/  MOV R132, R44 ;  /* 0x0000002c00847202 */ /* 0x000fe20000000f00 */
[C---:B------:R-:W-:Y:S01]  /*6a60*/  FFMA.FTZ R189, R125.reuse, R180, R134 ;  /* 0x000000b47dbd7223 */ /* 0x040fe20000010086 */
[----:B------:R-:W-:Y:S01]  /*6a70*/  FFMA.FTZ R159, R125, R160, R12 ;  /* 0x000000a07d9f7223 */ /* 0x000fe2000001000c */
[----:B------:R2:W-:Y:S01]  /*6a80*/  F2F.BF16.F32 R0, R127 ;  /* 0x0000007f00007304 */ /* 0x0005e20000202000 */
[----:B------:R-:W-:Y:S01]  /*6a90*/  SHF.L.U32 R128, R128, 0x10, RZ ;  /* 0x0000001080807819 */ /* 0x000fe200000006ff */
[----:B------:R-:W-:Y:S01]  /*6aa0*/  FADD.FTZ R146, -R139, R146 ;  /* 0x000000928b927221 */ /* 0x000fe20000010100 */
[----:B------:R-:W-:Y:S01]  /*6ab0*/  SHF.L.U32 R132, R132, 0x10, RZ ;  /* 0x0000001084847819 */ /* 0x000fe200000006ff */
[C---:B------:R-:W-:Y:S01]  /*6ac0*/  FFMA.FTZ R173, R125.reuse, R158, R18 ;  /* 0x0000009e7dad7223 */ /* 0x040fe20000010012 */
[----:B------:R-:W-:Y:S01]  /*6ad0*/  FADD.FTZ R190, -R190, R165 ;  /* 0x000000a5bebe7221 */ /* 0x000fe20000010100 */
[----:B------:R-:W-:Y:S01]  /*6ae0*/  FFMA.FTZ R197, R125, R144, R138 ;  /* 0x000000907dc57223 */ /* 0x000fe2000001008a */
[-C--:B0-----:R-:W-:Y:S01]  /*6af0*/  FMUL.FTZ R11, R11, R126.reuse ;  /* 0x0000007e0b0b7220 */ /* 0x081fe20000410000 */
[----:B------:R0:W-:Y:S01]  /*6b00*/  F2F.BF16.F32 R17, R135 ;  /* 0x0000008700117304 */ /* 0x0001e20000202000 */
[----:B-1----:R-:W-:Y:S01]  /*6b10*/  FMUL.FTZ R15, R15, R126 ;  /* 0x0000007e0f0f7220 */ /* 0x002fe20000410000 */
[----:B------:R-:W-:Y:S01]  /*6b20*/  MOV R18, R41 ;  /* 0x0000002900127202 */ /* 0x000fe20000000f00 */
[C---:B------:R-:W-:Y:S01]  /*6b30*/  FFMA.FTZ R165, R125.reuse, R190, R128 ;  /* 0x000000be7da57223 */ /* 0x040fe20000010080 */
[----:B------:R-:W-:Y:S01]  /*6b40*/  FFMA.FTZ R5, R125, R146, R132 ;  /* 0x000000927d057223 */ /* 0x000fe20000010084 */
[----:B------:R-:W-:Y:S01]  /*6b50*/  FADD.FTZ R152, -R145, R152 ;  /* 0x0000009891987221 */ /* 0x000fe20000010100 */
[----:B------:R-:W-:Y:S01]  /*6b60*/  SHF.L.U32 R128, R18, 0x10, RZ ;  /* 0x0000001012807819 */ /* 0x000fe200000006ff */
[-C--:B--2---:R-:W-:Y:S01]  /*6b70*/  FMUL.FTZ R127, R127, R126.reuse ;  /* 0x0000007e7f7f7220 */ /* 0x084fe20000410000 */
[----:B------:R1:W-:Y:S01]  /*6b80*/  F2F.BF16.F32 R10, R153 ;  /* 0x00000099000a7304 */ /* 0x0003e20000202000 */
[-C--:B0-----:R-:W-:Y:S01]  /*6b90*/  FMUL.FTZ R135, R135, R126.reuse ;  /* 0x0000007e87877220 */ /* 0x081fe20000410000 */
[----:B------:R-:W-:Y:S01]  /*6ba0*/  FMUL.FTZ R154, R5, R126 ;  /* 0x0000007e059a7220 */ /* 0x000fe20000410000 */
[----:B------:R-:W-:Y:S01]  /*6bb0*/  FFMA.FTZ R175, R125, R152, R128 ;  /* 0x000000987daf7223 */ /* 0x000fe20000010080 */
[-C--:B------:R-:W-:Y:S01]  /*6bc0*/  FMUL.FTZ R132, R19, R126.reuse ;  /* 0x0000007e13847220 */ /* 0x080fe20000410000 */
[-C--:B------:R-:W-:Y:S01]  /*6bd0*/  FMUL.FTZ R125, R157, R126.reuse ;  /* 0x0000007e9d7d7220 */ /* 0x080fe20000410000 */
[----:B------:R-:W-:-:S02]  /*6be0*/  FMUL.FTZ R138, R173, R126 ;  /* 0x0000007ead8a7220 */ /* 0x000fc40000410000 */
[----:B------:R0:W2:Y:S01]  /*6bf0*/  F2F.BF16.F32 R8, R133 ;  /* 0x0000008500087304 */ /* 0x0000a20000202000 */
[----:B-1----:R-:W-:-:S07]  /*6c00*/  FMUL.FTZ R153, R153, R126 ;  /* 0x0000007e99997220 */ /* 0x002fce0000410000 */
[----:B------:R-:W-:Y:S01]  /*6c10*/  F2F.BF16.F32 R9, R19 ;  /* 0x0000001300097304 */ /* 0x000fe20000202000 */
[----:B0-----:R-:W-:Y:S01]  /*6c20*/  FMUL.FTZ R133, R133, R126 ;  /* 0x0000007e85857220 */ /* 0x001fe20000410000 */
[----:B--2---:R-:W-:-:S06]  /*6c30*/  PRMT R17, R8, 0x5410, R17 ;  /* 0x0000541008117816 */ /* 0x004fcc0000000011 */
[----:B------:R0:W-:Y:S08]  /*6c40*/  F2F.BF16.F32 R16, R167 ;  /* 0x000000a700107304 */ /* 0x0001f00000202000 */
[----:B------:R1:W2:Y:S01]  /*6c50*/  F2F.BF16.F32 R151, R169 ;  /* 0x000000a900977304 */ /* 0x0002a20000202000 */
[----:B0-----:R-:W-:-:S07]  /*6c60*/  FMUL.FTZ R167, R167, R126 ;  /* 0x0000007ea7a77220 */ /* 0x001fce0000410000 */
[----:B------:R0:W-:Y:S01]  /*6c70*/  F2F.BF16.F32 R14, R163 ;  /* 0x000000a3000e7304 */ /* 0x0001e20000202000 */
[----:B-1----:R-:W-:Y:S01]  /*6c80*/  FMUL.FTZ R169, R169, R126 ;  /* 0x0000007ea9a97220 */ /* 0x002fe20000410000 */
[----:B--2---:R-:W-:-:S06]  /*6c90*/  PRMT R151, R16, 0x5410, R151 ;  /* 0x0000541010977816 */ /* 0x004fcc0000000097 */
[----:B------:R1:W-:Y:S01]  /*6ca0*/  F2F.BF16.F32 R139, R185 ;  /* 0x000000b9008b7304 */ /* 0x0003e20000202000 */
[----:B0-----:R-:W-:-:S07]  /*6cb0*/  FMUL.FTZ R163, R163, R126 ;  /* 0x0000007ea3a37220 */ /* 0x001fce0000410000 */
[----:B------:R0:W-:Y:S01]  /*6cc0*/  F2F.BF16.F32 R134, R189 ;  /* 0x000000bd00867304 */ /* 0x0001e20000202000 */
[----:B-1----:R-:W-:-:S07]  /*6cd0*/  FMUL.FTZ R185, R185, R126 ;  /* 0x0000007eb9b97220 */ /* 0x002fce0000410000 */
[----:B------:R1:W-:Y:S01]  /*6ce0*/  F2F.BF16.F32 R144, R133 ;  /* 0x0000008500907304 */ /* 0x0003e20000202000 */
[----:B0-----:R-:W-:-:S07]  /*6cf0*/  FMUL.FTZ R189, R189, R126 ;  /* 0x0000007ebdbd7220 */ /* 0x001fce0000410000 */
[----:B------:R-:W-:Y:S01]  /*6d00*/  F2F.BF16.F32 R135, R135 ;  /* 0x0000008700877304 */ /* 0x000fe20000202000 */
[----:B-1----:R-:W-:-:S07]  /*6d10*/  FMUL.FTZ R133, R161, R126 ;  /* 0x0000007ea1857220 */ /* 0x002fce0000410000 */
[----:B------:R-:W-:Y:S08]  /*6d20*/  F2F.BF16.F32 R13, R157 ;  /* 0x0000009d000d7304 */ /* 0x000ff00000202000 */
[----:B------:R0:W-:Y:S08]  /*6d30*/  F2F.BF16.F32 R12, R159 ;  /* 0x0000009f000c7304 */ /* 0x0001f00000202000 */
[----:B------:R1:W2:Y:S01]  /*6d40*/  F2F.BF16.F32 R131, R155 ;  /* 0x0000009b00837304 */ /* 0x0002a20000202000 */
[----:B0-----:R-:W-:-:S07]  /*6d50*/  FMUL.FTZ R159, R159, R126 ;  /* 0x0000007e9f9f7220 */ /* 0x001fce0000410000 */
[----:B------:R0:W3:Y:S01]  /*6d60*/  F2F.BF16.F32 R130, R183 ;  /* 0x000000b700827304 */ /* 0x0000e20000202000 */
[----:B-1----:R-:W-:Y:S01]  /*6d70*/  FMUL.FTZ R155, R155, R126 ;  /* 0x0000007e9b9b7220 */ /* 0x002fe20000410000 */
[----:B--2---:R-:W-:-:S06]  /*6d80*/  PRMT R131, R12, 0x5410, R131 ;  /* 0x000054100c837816 */ /* 0x004fcc0000000083 */
[----:B------:R1:W-:Y:S01]  /*6d90*/  F2F.BF16.F32 R142, R11 ;  /* 0x0000000b008e7304 */ /* 0x0003e20000202000 */
[----:B0-----:R-:W-:-:S07]  /*6da0*/  FMUL.FTZ R183, R183, R126 ;  /* 0x0000007eb7b77220 */ /* 0x001fce0000410000 */
[----:B------:R-:W0:Y:S01]  /*6db0*/  F2F.BF16.F32 R181, R15 ;  /* 0x0000000f00b57304 */ /* 0x000e220000202000 */
[----:B-1----:R-:W-:Y:S01]  /*6dc0*/  PRMT R11, R6, 0x5410, R7 ;  /* 0x00005410060b7816 */ /* 0x002fe20000000007 */
[----:B------:R-:W-:-:S05]  /*6dd0*/  IMAD.WIDE.U32 R6, R10, 0x10000, RZ ;  /* 0x000100000a067825 */ /* 0x000fca00078e00ff */
[----:B------:R-:W-:Y:S01]  /*6de0*/  LOP3.LUT R7, R17, R7, RZ, 0xfc, !PT ;  /* 0x0000000711077212 */ /* 0x000fe200078efcff */
[----:B------:R1:W2:Y:S01]  /*6df0*/  F2F.BF16.F32 R137, R5 ;  /* 0x0000000500897304 */ /* 0x0002a20000202000 */
[----:B------:R-:W-:Y:S01]  /*6e00*/  IMAD.WIDE.U32 R16, R139, 0x10000, RZ ;  /* 0x000100008b107825 */ /* 0x000fe200078e00ff */
[----:B------:R-:W-:Y:S02]  /*6e10*/  PRMT R139, R144, 0x5410, R135 ;  /* 0x00005410908b7816 */ /* 0x000fe40000000087 */
[----:B------:R-:W-:Y:S01]  /*6e20*/  LOP3.LUT R6, R6, R13, RZ, 0xfc, !PT ;  /* 0x0000000d06067212 */ /* 0x000fe200078efcff */
[----:B---3--:R-:W-:Y:S01]  /*6e30*/  IMAD.WIDE.U32 R12, R130, 0x10000, RZ ;  /* 0x00010000820c7825 */ /* 0x008fe200078e00ff */
[----:B0-----:R-:W-:Y:S02]  /*6e40*/  PRMT R181, R142, 0x5410, R181 ;  /* 0x000054108eb57816 */ /* 0x001fe400000000b5 */
[----:B------:R0:W3:Y:S01]  /*6e50*/  F2F.BF16.F32 R145, R177 ;  /* 0x000000b100917304 */ /* 0x0000e20000202000 */
[----:B-1----:R-:W-:-:S03]  /*6e60*/  IMAD.WIDE.U32 R4, R0, 0x10000, RZ ;  /* 0x0001000000047825 */ /* 0x002fc600078e00ff */
[----:B------:R-:W-:Y:S01]  /*6e70*/  LOP3.LUT R4, R4, R9, RZ, 0xfc, !PT ;  /* 0x0000000904047212 */ /* 0x000fe200078efcff */
[----:B------:R-:W-:-:S03]  /*6e80*/  IMAD.WIDE.U32 R8, R14, 0x10000, RZ ;  /* 0x000100000e087825 */ /* 0x000fc600078e00ff */
[----:B------:R1:W4:Y:S01]  /*6e90*/  F2F.BF16.F32 R18, R165 ;  /* 0x000000a500127304 */ /* 0x0003220000202000 */
[-C--:B0-----:R-:W-:Y:S01]  /*6ea0*/  FMUL.FTZ R177, R177, R126.reuse ;  /* 0x0000007eb1b17220 */ /* 0x081fe20000410000 */
[----:B------:R-:W-:Y:S01]  /*6eb0*/  LOP3.LUT R5, R11, R5, RZ, 0xfc, !PT ;  /* 0x000000050b057212 */ /* 0x000fe200078efcff */
[----:B------:R-:W-:Y:S01]  /*6ec0*/  IMAD.WIDE.U32 R14, R134, 0x10000, RZ ;  /* 0x00010000860e7825 */ /* 0x000fe200078e00ff */
[----:B------:R-:W-:Y:S01]  /*6ed0*/  LOP3.LUT R9, R131, R9, RZ, 0xfc, !PT ;  /* 0x0000000983097212 */ /* 0x000fe200078efcff */
[----:B------:R-:W0:Y:S01]  /*6ee0*/  LDC.64 R134, c[0x0][0x478] ;  /* 0x00011e00ff867b82 */ /* 0x000e220000000a00 */
[----:B--2---:R-:W-:Y:S02]  /*6ef0*/  LOP3.LUT R16, R16, R137, RZ, 0xfc, !PT ;  /* 0x0000008910107212 */ /* 0x004fe400078efcff */
[----:B------:R2:W-:Y:S01]  /*6f00*/  F2F.BF16.F32 R128, R175 ;  /* 0x000000af00807304 */ /* 0x0005e20000202000 */
[----:B-1----:R-:W-:Y:S01]  /*6f10*/  FMUL.FTZ R165, R165, R126 ;  /* 0x0000007ea5a57220 */ /* 0x002fe20000410000 */
[----:B---3--:R-:W-:Y:S01]  /*6f20*/  LOP3.LUT R12, R12, R145, RZ, 0xfc, !PT ;  /* 0x000000910c0c7212 */ /* 0x008fe200078efcff */
[----:B----4-:R-:W-:-:S05]  /*6f30*/  IMAD.WIDE.U32 R10, R18, 0x10000, RZ ;  /* 0x00010000120a7825 */ /* 0x010fca00078e00ff */
[----:B------:R1:W-:Y:S01]  /*6f40*/  F2F.BF16.F32 R140, R197 ;  /* 0x000000c5008c7304 */ /* 0x0003e20000202000 */
[----:B--2---:R-:W-:Y:S01]  /*6f50*/  FMUL.FTZ R175, R175, R126 ;  /* 0x0000007eafaf7220 */ /* 0x004fe20000410000 */
[----:B------:R-:W-:-:S06]  /*6f60*/  LOP3.LUT R11, R151, R11, RZ, 0xfc, !PT ;  /* 0x0000000b970b7212 */ /* 0x000fcc00078efcff */
[----:B------:R2:W-:Y:S01]  /*6f70*/  F2F.BF16.F32 R136, R191 ;  /* 0x000000bf00887304 */ /* 0x0005e20000202000 */
[----:B-1----:R-:W-:-:S07]  /*6f80*/  FMUL.FTZ R197, R197, R126 ;  /* 0x0000007ec5c57220 */ /* 0x002fce0000410000 */
[----:B------:R1:W3:Y:S01]  /*6f90*/  F2F.BF16.F32 R143, R195 ;  /* 0x000000c3008f7304 */ /* 0x0002e20000202000 */
[----:B--2---:R-:W-:-:S07]  /*6fa0*/  FMUL.FTZ R191, R191, R126 ;  /* 0x0000007ebfbf7220 */ /* 0x004fce0000410000 */
[----:B------:R2:W4:Y:S01]  /*6fb0*/  F2F.BF16.F32 R147, R171 ;  /* 0x000000ab00937304 */ /* 0x0005220000202000 */
[----:B-1----:R-:W-:Y:S01]  /*6fc0*/  FMUL.FTZ R195, R195, R126 ;  /* 0x0000007ec3c37220 */ /* 0x002fe20000410000 */
[----:B---3--:R-:W-:-:S06]  /*6fd0*/  PRMT R143, R136, 0x5410, R143 ;  /* 0x00005410888f7816 */ /* 0x008fcc000000008f */
[----:B------:R1:W3:Y:S01]  /*6fe0*/  F2F.BF16.F32 R141, R187 ;  /* 0x000000bb008d7304 */ /* 0x0002e20000202000 */
[----:B--2---:R-:W-:Y:S01]  /*6ff0*/  FMUL.FTZ R171, R171, R126 ;  /* 0x0000007eabab7220 */ /* 0x004fe20000410000 */
[----:B------:R-:W-:Y:S02]  /*7000*/  LOP3.LUT R15, R143, R15, RZ, 0xfc, !PT ;  /* 0x0000000f8f0f7212 */ /* 0x000fe400078efcff */
[----:B----4-:R-:W-:-:S04]  /*7010*/  PRMT R147, R128, 0x5410, R147 ;  /* 0x0000541080937816 */ /* 0x010fc80000000093 */
[----:B------:R2:W4:Y:S01]  /*7020*/  F2F.BF16.F32 R179, R199 ;  /* 0x000000c700b37304 */ /* 0x0005220000202000 */
[----:B-1----:R-:W-:Y:S01]  /*7030*/  FMUL.FTZ R187, R187, R126 ;  /* 0x0000007ebbbb7220 */ /* 0x002fe20000410000 */
[----:B------:R-:W-:Y:S02]  /*7040*/  LOP3.LUT R13, R147, R13, RZ, 0xfc, !PT ;  /* 0x0000000d930d7212 */ /* 0x000fe400078efcff */
[----:B---3--:R-:W-:-:S04]  /*7050*/  LOP3.LUT R14, R14, R141, RZ, 0xfc, !PT ;  /* 0x0000008d0e0e7212 */ /* 0x008fc800078efcff */
[----:B------:R1:W3:Y:S01]  /*7060*/  F2F.BF16.F32 R19, R127 ;  /* 0x0000007f00137304 */ /* 0x0002e20000202000 */
[----:B--2---:R-:W-:Y:S01]  /*7070*/  FMUL.FTZ R199, R199, R126 ;  /* 0x0000007ec7c77220 */ /* 0x004fe20000410000 */
[----:B----4-:R-:W-:-:S06]  /*7080*/  PRMT R179, R140, 0x5410, R179 ;  /* 0x000054108cb37816 */ /* 0x010fcc00000000b3 */
[----:B------:R-:W2:Y:S01]  /*7090*/  F2F.BF16.F32 R163, R163 ;  /* 0x000000a300a37304 */ /* 0x000ea20000202000 */
[----:B-1----:R-:W1:Y:S01]  /*70a0*/  LDC.64 R126, c[0x0][0x468] ;  /* 0x00011a00ff7e7b82 */ /* 0x002e620000000a00 */
[----:B------:R-:W-:Y:S01]  /*70b0*/  LOP3.LUT R17, R179, R17, RZ, 0xfc, !PT ;  /* 0x00000011b3117212 */ /* 0x000fe200078efcff */
[----:B---3--:R-:W-:-:S05]  /*70c0*/  IMAD.WIDE.U32 R18, R19, 0x10000, RZ ;  /* 0x0001000013127825 */ /* 0x008fca00078e00ff */
[----:B------:R-:W3:Y:S01]  /*70d0*/  F2F.BF16.F32 R165, R165 ;  /* 0x000000a500a57304 */ /* 0x000ee20000202000 */
[----:B------:R-:W-:Y:S01]  /*70e0*/  LOP3.LUT R19, R181, R19, RZ, 0xfc, !PT ;  /* 0x00000013b5137212 */ /* 0x000fe200078efcff */
[----:B--2---:R-:W-:-:S06]  /*70f0*/  IMAD.WIDE.U32 R130, R163, 0x10000, RZ ;  /* 0x00010000a3827825 */ /* 0x004fcc00078e00ff */
[----:B------:R-:W-:Y:S01]  /*7100*/  F2F.BF16.F32 R167, R167 ;  /* 0x000000a700a77304 */ /* 0x000fe20000202000 */
[----:B---3--:R-:W-:-:S07]  /*7110*/  IMAD.WIDE.U32 R136, R165, 0x10000, RZ ;  /* 0x00010000a5887825 */ /* 0x008fce00078e00ff */
[----:B------:R-:W2:Y:S08]  /*7120*/  F2F.BF16.F32 R148, R169 ;  /* 0x000000a900947304 */ /* 0x000eb00000202000 */
[----:B------:R-:W3:Y:S01]  /*7130*/  F2F.BF16.F32 R183, R183 ;  /* 0x000000b700b77304 */ /* 0x000ee20000202000 */
[----:B--2---:R-:W-:-:S07]  /*7140*/  PRMT R167, R167, 0x5410, R148 ;  /* 0x00005410a7a77816 */ /* 0x004fce0000000094 */
[----:B------:R-:W2:Y:S01]  /*7150*/  F2F.BF16.F32 R142, R185 ;  /* 0x000000b9008e7304 */ /* 0x000ea20000202000 */
[----:B---3--:R-:W-:-:S07]  /*7160*/  IMAD.WIDE.U32 R140, R183, 0x10000, RZ ;  /* 0x00010000b78c7825 */ /* 0x008fce00078e00ff */
[----:B------:R-:W-:Y:S01]  /*7170*/  F2F.BF16.F32 R175, R175 ;  /* 0x000000af00af7304 */ /* 0x000fe20000202000 */
[----:B--2---:R-:W-:-:S07]  /*7180*/  IMAD.WIDE.U32 R142, R142, 0x10000, RZ ;  /* 0x000100008e8e7825 */ /* 0x004fce00078e00ff */
[----:B------:R-:W2:Y:S08]  /*7190*/  F2F.BF16.F32 R150, R171 ;  /* 0x000000ab00967304 */ /* 0x000eb00000202000 */
[----:B------:R-:W-:Y:S01]  /*71a0*/  F2F.BF16.F32 R0, R199 ;  /* 0x000000c700007304 */ /* 0x000fe20000202000 */
[----:B--2---:R-:W-:-:S07]  /*71b0*/  PRMT R175, R175, 0x5410, R150 ;  /* 0x00005410afaf7816 */ /* 0x004fce0000000096 */
[----:B------:R-:W2:Y:S01]  /*71c0*/  F2F.BF16.F32 R197, R197 ;  /* 0x000000c500c57304 */ /* 0x000ea20000202000 */
[----:B0-----:R-:W-:-:S07]  /*71d0*/  IMAD.WIDE.U32 R150, R122, 0x8, R134 ;  /* 0x000000087a967825 */ /* 0x001fce00078e0086 */
[----:B------:R-:W0:Y:S01]  /*71e0*/  F2F.BF16.F32 R129, R161 ;  /* 0x000000a100817304 */ /* 0x000e220000202000 */
[----:B--2---:R-:W-:-:S07]  /*71f0*/  PRMT R197, R197, 0x5410, R0 ;  /* 0x00005410c5c57816 */ /* 0x004fce0000000000 */
[----:B------:R-:W2:Y:S01]  /*7200*/  F2F.BF16.F32 R132, R132 ;  /* 0x0000008400847304 */ /* 0x000ea20000202000 */
[----:B------:R-:W-:Y:S02]  /*7210*/  LOP3.LUT R157, R197, R143, RZ, 0xfc, !PT ;  /* 0x0000008fc59d7212 */ /* 0x000fe400078efcff */
[----:B0-----:R-:W-:-:S05]  /*7220*/  LOP3.LUT R8, R8, R129, RZ, 0xfc, !PT ;  /* 0x0000008108087212 */ /* 0x001fca00078efcff */
[----:B------:R-:W0:Y:S01]  /*7230*/  F2F.BF16.F32 R133, R133 ;  /* 0x0000008500857304 */ /* 0x000e220000202000 */
[----:B--2---:R-:W-:-:S07]  /*7240*/  LOP3.LUT R18, R18, R132, RZ, 0xfc, !PT ;  /* 0x0000008412127212 */ /* 0x004fce00078efcff */
[----:B------:R-:W2:Y:S01]  /*7250*/  F2F.BF16.F32 R153, R153 ;  /* 0x0000009900997304 */ /* 0x000ea20000202000 */
[----:B0-----:R-:W-:-:S07]  /*7260*/  LOP3.LUT R130, R130, R133, RZ, 0xfc, !PT ;  /* 0x0000008582827212 */ /* 0x001fce00078efcff */
[----:B------:R-:W0:Y:S01]  /*7270*/  F2F.BF16.F32 R138, R138 ;  /* 0x0000008a008a7304 */ /* 0x000e220000202000 */
[----:B------:R-:W-:Y:S02]  /*7280*/  LOP3.LUT R133, R167, R137, RZ, 0xfc, !PT ;  /* 0x00000089a7857212 */ /* 0x000fe400078efcff */
[----:B------:R-:W-:Y:S01]  /*7290*/  LOP3.LUT R137, R175, R141, RZ, 0xfc, !PT ;  /* 0x0000008daf897212 */ /* 0x000fe200078efcff */
[----:B--2---:R-:W-:-:S04]  /*72a0*/  IMAD.WIDE.U32 R128, R153, 0x10000, RZ ;  /* 0x0001000099807825 */ /* 0x004fc800078e00ff */
[----:B------:R-:W-:Y:S01]  /*72b0*/  F2F.BF16.F32 R159, R159 ;  /* 0x0000009f009f7304 */ /* 0x000fe20000202000 */
[----:B------:R-:W-:Y:S02]  /*72c0*/  LOP3.LUT R129, R139, R129, RZ, 0xfc, !PT ;  /* 0x000000818b817212 */ /* 0x000fe400078efcff */
[----:B0-----:R-:W-:-:S05]  /*72d0*/  LOP3.LUT R132, R136, R138, RZ, 0xfc, !PT ;  /* 0x0000008a88847212 */ /* 0x001fca00078efcff */
[----:B------:R-:W0:Y:S08]  /*72e0*/  F2F.BF16.F32 R146, R155 ;  /* 0x0000009b00927304 */ /* 0x000e300000202000 */
[----:B------:R-:W2:Y:S01]  /*72f0*/  F2F.BF16.F32 R177, R177 ;  /* 0x000000b100b17304 */ /* 0x000ea20000202000 */
[----:B0-----:R-:W-:-:S07]  /*7300*/  PRMT R159, R159, 0x5410, R146 ;  /* 0x000054109f9f7816 */ /* 0x001fce0000000092 */
[----:B------:R-:W-:Y:S01]  /*7310*/  F2F.BF16.F32 R191, R191 ;  /* 0x000000bf00bf7304 */ /* 0x000fe20000202000 */
[----:B------:R-:W-:Y:S01]  /*7320*/  IMAD.WIDE.U32 R146, R123, 0x8, R134 ;  /* 0x000000087b927825 */ /* 0x000fe200078e0086 */
[----:B------:R-:W-:Y:S02]  /*7330*/  LOP3.LUT R131, R159, R131, RZ, 0xfc, !PT ;  /* 0x000000839f837212 */ /* 0x000fe400078efcff */
[----:B--2---:R-:W-:-:S04]  /*7340*/  LOP3.LUT R136, R140, R177, RZ, 0xfc, !PT ;  /* 0x000000b18c887212 */ /* 0x004fc800078efcff */
[----:B------:R-:W0:Y:S01]  /*7350*/  F2F.BF16.F32 R152, R195 ;  /* 0x000000c300987304 */ /* 0x000e220000202000 */
[----:B------:R-:W-:-:S05]  /*7360*/  IMAD.WIDE.U32 R140, R119, 0x8, R134 ;  /* 0x00000008778c7825 */ /* 0x000fca00078e0086 */
[----:B------:R2:W-:Y:S02]  /*7370*/  STG.E.64 desc[UR8][R140.64], R4 ;  /* 0x000000048c007986 */ /* 0x0005e4000c101b08 */
[----:B------:R3:W4:Y:S01]  /*7380*/  F2F.BF16.F32 R145, R154 ;  /* 0x0000009a00917304 */ /* 0x0007220000202000 */
[----:B0-----:R-:W-:-:S07]  /*7390*/  PRMT R191, R191, 0x5410, R152 ;  /* 0x00005410bfbf7816 */ /* 0x001fce0000000098 */
[----:B------:R-:W0:Y:S01]  /*73a0*/  F2F.BF16.F32 R125, R125 ;  /* 0x0000007d007d7304 */ /* 0x000e220000202000 */
[----:B------:R-:W-:-:S04]  /*73b0*/  IMAD.WIDE.U32 R152, R120, 0x8, R134 ;  /* 0x0000000878987825 */ /* 0x000fc800078e0086 */
[--C-:B---3--:R-:W-:Y:S01]  /*73c0*/  IMAD.WIDE.U32 R154, R121, 0x8, R134.reuse ;  /* 0x00000008799a7825 */ /* 0x108fe200078e0086 */
[----:B----4-:R-:W-:Y:S02]  /*73d0*/  LOP3.LUT R156, R142, R145, RZ, 0xfc, !PT ;  /* 0x000000918e9c7212 */ /* 0x010fe400078efcff */
[----:B------:R-:W3:Y:S01]  /*73e0*/  F2F.BF16.F32 R149, R173 ;  /* 0x000000ad00957304 */ /* 0x000ee20000202000 */
[----:B------:R-:W-:-:S04]  /*73f0*/  IMAD.WIDE.U32 R142, R118, 0x8, R134 ;  /* 0x00000008768e7825 */ /* 0x000fc800078e0086 */
[----:B------:R-:W-:Y:S01]  /*7400*/  IMAD.WIDE.U32 R144, R124, 0x8, R134 ;  /* 0x000000087c907825 */ /* 0x000fe200078e0086 */
[----:B0-----:R-:W-:Y:S02]  /*7410*/  LOP3.LUT R128, R128, R125, RZ, 0xfc, !PT ;  /* 0x0000007d80807212 */ /* 0x001fe400078efcff */
[----:B------:R-:W0:Y:S01]  /*7420*/  F2F.BF16.F32 R189, R189 ;  /* 0x000000bd00bd7304 */ /* 0x000e220000202000 */
[----:B-1----:R-:W-:-:S04]  /*7430*/  IMAD.WIDE.U32 R134, R119, 0x8, R126 ;  /* 0x0000000877867825 */ /* 0x002fc800078e007e */
[--C-:B------:R-:W-:Y:S01]  /*7440*/  IMAD.WIDE.U32 R118, R118, 0x8, R126.reuse ;  /* 0x0000000876767825 */ /* 0x100fe200078e007e */
[----:B------:R1:W-:Y:S01]  /*7450*/  STG.E.64 desc[UR8][R134.64], R18 ;  /* 0x0000001286007986 */ /* 0x0003e2000c101b08 */
[----:B---3--:R-:W-:Y:S01]  /*7460*/  LOP3.LUT R10, R10, R149, RZ, 0xfc, !PT ;  /* 0x000000950a0a7212 */ /* 0x008fe200078efcff */
[----:B------:R-:W3:Y:S01]  /*7470*/  F2F.BF16.F32 R187, R187 ;  /* 0x000000bb00bb7304 */ /* 0x000ee20000202000 */
[--C-:B------:R-:W-:Y:S01]  /*7480*/  IMAD.WIDE.U32 R124, R124, 0x8, R126.reuse ;  /* 0x000000087c7c7825 */ /* 0x100fe200078e007e */
[----:B------:R1:W-:Y:S03]  /*7490*/  STG.E.64 desc[UR8][R142.64], R6 ;  /* 0x000000068e007986 */ /* 0x0003e6000c101b08 */
[--C-:B------:R-:W-:Y:S01]  /*74a0*/  IMAD.WIDE.U32 R148, R123, 0x8, R126.reuse ;  /* 0x000000087b947825 */ /* 0x100fe200078e007e */
[----:B------:R1:W-:Y:S03]  /*74b0*/  STG.E.64 desc[UR8][R118.64], R128 ;  /* 0x0000008076007986 */ /* 0x0003e6000c101b08 */
[----:B0-----:R-:W-:Y:S01]  /*74c0*/  IMAD.WIDE.U32 R138, R189, 0x10000, RZ ;  /* 0x00010000bd8a7825 */ /* 0x001fe200078e00ff */
[----:B------:R1:W-:Y:S03]  /*74d0*/  STG.E.64 desc[UR8][R144.64], R8 ;  /* 0x0000000890007986 */ /* 0x0003e6000c101b08 */
[----:B------:R-:W-:Y:S01]  /*74e0*/  IMAD.WIDE.U32 R122, R122, 0x8, R126 ;  /* 0x000000087a7a7825 */ /* 0x000fe200078e007e */
[----:B------:R1:W-:Y:S01]  /*74f0*/  STG.E.64 desc[UR8][R124.64], R130 ;  /* 0x000000827c007986 */ /* 0x0003e2000c101b08 */
[----:B------:R-:W-:-:S02]  /*7500*/  LOP3.LUT R139, R191, R139, RZ, 0xfc, !PT ;  /* 0x0000008bbf8b7212 */ /* 0x000fc400078efcff */
[----:B---3--:R-:W-:Y:S01]  /*7510*/  LOP3.LUT R138, R138, R187, RZ, 0xfc, !PT ;  /* 0x000000bb8a8a7212 */ /* 0x008fe200078efcff */
[--C-:B--2---:R-:W-:Y:S01]  /*7520*/  IMAD.WIDE.U32 R4, R120, 0x8, R126.reuse ;  /* 0x0000000878047825 */ /* 0x104fe200078e007e */
[----:B------:R1:W-:Y:S03]  /*7530*/  STG.E.64 desc[UR8][R146.64], R10 ;  /* 0x0000000a92007986 */ /* 0x0003e6000c101b08 */
[----:B------:R-:W-:Y:S01]  /*7540*/  IMAD.WIDE.U32 R126, R121, 0x8, R126 ;  /* 0x00000008797e7825 */ /* 0x000fe200078e007e */
[----:B------:R1:W-:Y:S04]  /*7550*/  STG.E.64 desc[UR8][R148.64], R132 ;  /* 0x0000008494007986 */ /* 0x0003e8000c101b08 */
[----:B------:R1:W-:Y:S04]  /*7560*/  STG.E.64 desc[UR8][R150.64], R12 ;  /* 0x0000000c96007986 */ /* 0x0003e8000c101b08 */
[----:B------:R1:W-:Y:S04]  /*7570*/  STG.E.64 desc[UR8][R122.64], R136 ;  /* 0x000000887a007986 */ /* 0x0003e8000c101b08 */
[----:B------:R1:W-:Y:S04]  /*7580*/  STG.E.64 desc[UR8][R152.64], R14 ;  /* 0x0000000e98007986 */ /* 0x0003e8000c101b08 */
[----:B------:R1:W-:Y:S04]  /*7590*/  STG.E.64 desc[UR8][R4.64], R138 ;  /* 0x0000008a04007986 */ /* 0x0003e8000c101b08 */
[----:B------:R1:W-:Y:S04]  /*75a0*/  STG.E.64 desc[UR8][R154.64], R16 ;  /* 0x000000109a007986 */ /* 0x0003e8000c101b08 */
[----:B------:R1:W-:Y:S02]  /*75b0*/  STG.E.64 desc[UR8][R126.64], R156 ;  /* 0x0000009c7e007986 */ /* 0x0003e4000c101b08 */
.L_x_79:
[----:B0123--:R-:W0:Y:S01]  /*75c0*/  LDC.64 R4, c[0x0][0x380] ;  /* 0x0000e000ff047b82 */ /* 0x00fe220000000a00 */
[----:B------:R-:W-:Y:S01]  /*75d0*/  UPLOP3.LUT UP1, UPT, UPT, UPT, UP1, 0x40, 0x4 ;  /* 0x000000000004789c */ /* 0x000fe20003f2e810 */
[----:B0-----:R-:W-:-:S04]  /*75e0*/  IADD3 R47, PT, PT, R47, R4, RZ ;  /* 0x000000042f2f7210 */ /* 0x001fc80007ffe0ff */
[----:B------:R-:W-:-:S13]  /*75f0*/  ISETP.GE.AND P1, PT, R47, R5, PT ;  /* 0x000000052f00720c */ /* 0x000fda0003f26270 */
[----:B------:R-:W-:Y:S05]  /*7600*/  @!P1 BRA `(.L_x_81) ;  /* 0xffffff8c00fc9947 */ /* 0x000fea000383ffff */
[----:B------:R-:W-:Y:S02]  /*7610*/  MOV R7, R48 ;  /* 0x0000003000077202 */ /* 0x000fe40000000f00 */
[----:B------:R-:W-:Y:S02]  /*7620*/  MOV R8, R49 ;  /* 0x0000003100087202 */ /* 0x000fe40000000f00 */
[----:B------:R-:W-:Y:S02]  /*7630*/  MOV R9, R50 ;  /* 0x0000003200097202 */ /* 0x000fe40000000f00 */
[----:B------:R-:W-:Y:S02]  /*7640*/  MOV R10, R51 ;  /* 0x00000033000a7202 */ /* 0x000fe40000000f00 */
[----:B------:R-:W-:Y:S02]  /*7650*/  MOV R11, R52 ;  /* 0x00000034000b7202 */ /* 0x000fe40000000f00 */
[----:B------:R-:W-:-:S02]  /*7660*/  MOV R12, R53 ;  /* 0x00000035000c7202 */ /* 0x000fc40000000f00 */
        /* <DEDUP_REMOVED lines=49> */
[----:B------:R-:W-:-:S07]  /*7980*/  MOV R60, R103 ;  /* 0x00000067003c7202 */ /* 0x000fce0000000f00 */
.L_x_72:
[----:B------:R-:W1:Y:S01]  /*7990*/  S2R R27, SR_TID.X ;  /* 0x00000000001b7919 */ /* 0x000e620000002100 */
[----:B------:R-:W2:Y:S08]  /*79a0*/  S2UR UR4, SR_CTAID.X ;  /* 0x00000000000479c3 */ /* 0x000eb00000002500 */
[----:B------:R-:W2:Y:S08]  /*79b0*/  LDC R0, c[0x0][0x388] ;  /* 0x0000e200ff007b82 */ /* 0x000eb00000000800 */
[----:B------:R-:W3:Y:S08]  /*79c0*/  LDC.64 R2, c[0x0][0x440] ;  /* 0x00011000ff027b82 */ /* 0x000ef00000000a00 */
[----:B------:R-:W4:Y:S01]  /*79d0*/  LDC.64 R24, c[0x0][0x448] ;  /* 0x00011200ff187b82 */ /* 0x000f220000000a00 */
[----:B--2---:R-:W-:-:S05]  /*79e0*/  IMAD R0, R0, UR4, RZ ;  /* 0x0000000400007c24 */ /* 0x004fca000f8e02ff */
[----:B-1----:R-:W-:-:S05]  /*79f0*/  LEA.HI R27, R0, R27, RZ, 0x1e ;  /* 0x0000001b001b7211 */ /* 0x002fca00078ff0ff */
[----:B---3--:R-:W-:-:S05]  /*7a00*/  IMAD.WIDE.U32 R2, R27, 0x10, R2 ;  /* 0x000000101b027825 */ /* 0x008fca00078e0002 */
[----:B0-----:R-:W-:Y:S01]  /*7a10*/  STG.E.128 desc[UR8][R2.64], R32 ;  /* 0x0000002002007986 */ /* 0x001fe2000c101d08 */
[----:B----4-:R-:W-:-:S05]  /*7a20*/  IMAD.WIDE.U32 R24, R27, 0x10, R24 ;  /* 0x000000101b187825 */ /* 0x010fca00078e0018 */
[----:B------:R-:W-:Y:S04]  /*7a30*/  STG.E.128 desc[UR8][R24.64], R60 ;  /* 0x0000003c18007986 */ /* 0x000fe8000c101d08 */
        /* <DEDUP_REMOVED lines=11> */
[----:B------:R-:W-:Y:S01]  /*7af0*/  STG.E.128 desc[UR8][R24.64+0x6000], R28 ;  /* 0x0060001c18007986 */ /* 0x000fe2000c101d08 */
[----:B------:R-:W-:Y:S05]  /*7b00*/  EXIT ;  /* 0x000000000000794d */ /* 0x000fea0003800000 */
.L_x_82:
        /* <DEDUP_REMOVED lines=15> */
.L_x_14287:


//--------------------- .text._ZN10layer_norm13ln_bwd_kernelINS_13Kernel_traitsI13__nv_bfloat16S2_S2_S2_fjLj7168ELj1ELj1ELj8ELj8ENS_18Kernel_traits_baseILj7168ES2_S2_S2_S2_fjLj256EEEEELb0ELb0ELb1ELb0EEEvNS_9BwdParamsE --------------------------
	.section	.text._ZN10layer_norm13ln_bwd_kernelINS_13Kernel_traitsI13__nv_bfloat16S2_S2_S2_fjLj7168ELj1ELj1ELj8ELj8ENS_18Kernel_traits_baseILj7168ES2_S2_S2_S2_fjLj256EEEEELb0ELb0ELb1ELb0EEEvNS_9BwdParamsE,"ax",@progbits
	.align	128
        .global         _ZN10layer_norm13ln_bwd_kernelINS_13Kernel_traitsI13__nv_bfloat16S2_S2_S2_fjLj7168ELj1ELj1ELj8ELj8ENS_18Kernel_traits_baseILj7168ES2_S2_S2_S2_fjLj256EEEEELb0ELb0ELb1ELb0EEEvNS_9BwdParamsE
        .type           _ZN10layer_norm13ln_bwd_kernelINS_13Kernel_traitsI13__nv_bfloat16S2_S2_S2_fjLj7168ELj1ELj1ELj8ELj8ENS_18Kernel_traits_baseILj7168ES2_S2_S2_S2_fjLj256EEEEELb0ELb0ELb1ELb0EEEvNS_9BwdParamsE,@function
        .size           _ZN10layer_norm13ln_bwd_kernelINS_13Kernel_traitsI13__nv_bfloat16S2_S2_S2_fjLj7168ELj1ELj1ELj8ELj8ENS_18Kernel_traits_baseILj7168ES2_S2_S2_S2_fjLj256EEEEELb0ELb0ELb1ELb0EEEvNS_9BwdParamsE,(.L_x_14288 - _ZN10layer_norm13ln_bwd_kernelINS_13Kernel_traitsI13__nv_bfloat16S2_S2_S2_fjLj7168ELj1ELj1ELj8ELj8ENS_18Kernel_traits_baseILj7168ES2_S2_S2_S2_fjLj256EEEEELb0ELb0ELb1ELb0EEEvNS_9BwdParamsE)
        .other          _ZN10layer_norm13ln_bwd_kernelINS_13Kernel_traitsI13__nv_bfloat16S2_S2_S2_fjLj7168ELj1ELj1ELj8ELj8ENS_18Kernel_traits_baseILj7168ES2_S2_S2_S2_fjLj256EEEEELb0ELb0ELb1ELb0EEEvNS_9BwdParamsE,@"STO_CUDA_ENTRY STV_DEFAULT"
_ZN10layer_norm13ln_bwd_kernelINS_13Kernel_traitsI13__nv_bfloat16S2_S2_S2_fjLj7168ELj1ELj1ELj8ELj8ENS_18Kernel_traits_baseILj7168ES2_S2_S2_S2_fjLj256EEEEELb0ELb0ELb1ELb0EEEvNS_9BwdParamsE:
.text._ZN10layer_norm13ln_bwd_kernelINS_13Kernel_traitsI13__nv_bfloat16S2_S2_S2_fjLj7168ELj1ELj1ELj8ELj8ENS_18Kernel_traits_baseILj7168ES2_S2_S2_S2_fjLj256EEEEELb0ELb0ELb1ELb0EEEvNS_9BwdParamsE:
        /* <DEDUP_REMOVED lines=8> */
[----:B0-----:R-:W-:-:S04]  /*0080*/  LOP3.LUT R4, R0, 0xff, RZ, 0x3c, !PT ;  /* 0x000000ff00047812 */ /* 0x001fc800078e3cff */
[----:B------:R-:W-:Y:S02]  /*0090*/  LEA.HI.SX32 R4, R3, R4, 0x1e ;  /* 0x0000000403047211 */ /* 0x000fe400078ff2ff */
[----:B------:R-:W-:Y:S02]  /*00a0*/  MOV R3, R0 ;  /* 0x0000000000037202 */ /* 0x000fe40000000f00 */
[C---:B------:R-:W-:Y:S02]  /*00b0*/  ISETP.GE.U32.AND P6, PT, R4.reuse, 0x100, PT ;  /* 0x000001000400780c */ /* 0x040fe40003fc6070 */
[C---:B------:R-:W-:Y:S02]  /*00c0*/  ISETP.GE.U32.AND P5, PT, R4.reuse, 0x200, PT ;  /* 0x000002000400780c */ /* 0x040fe40003fa6070 */
[C---:B------:R-:W-:Y:S02]  /*00d0*/  ISETP.GE.U32.AND P4, PT, R4.reuse, 0x300, PT ;  /* 0x000003000400780c */ /* 0x040fe40003f86070 */
[----:B------:R-:W-:-:S02]  /*00e0*/  ISETP.GE.U32.AND P3, PT, R4, 0x400, PT ;  /* 0x000004000400780c */ /* 0x000fc40003f66070 */
[C---:B------:R-:W-:Y:S02]  /*00f0*/  ISETP.GE.U32.AND P2, PT, R4.reuse, 0x500, PT ;  /* 0x000005000400780c */ /* 0x040fe40003f46070 */
[C---:B------:R-:W-:Y:S02]  /*0100*/  ISETP.GE.U32.AND P1, PT, R4.reuse, 0x600, PT ;  /* 0x000006000400780c */ /* 0x040fe40003f26070 */
[----:B------:R-:W-:Y:S01]  /*0110*/  ISETP.GE.U32.AND P0, PT, R4, 0x700, PT ;  /* 0x000007000400780c */ /* 0x000fe20003f06070 */
[----:B------:R-:W0:Y:S01]  /*0120*/  @P6 LDC.64 R6, c[0x0][0x3d0] ;  /* 0x0000f400ff066b82 */ /* 0x000e220000000a00 */
[----:B------:R-:W-:Y:S02]  /*0130*/  P2R R108, PR, RZ, 0x40 ;  /* 0x00000040ff6c7803 */ /* 0x000fe40000000000 */
[----:B------:R-:W-:Y:S02]  /*0140*/  P2R R107, PR, RZ, 0x1 ;  /* 0x00000001ff6b7803 */ /* 0x000fe40000000000 */
[----:B------:R-:W-:-:S02]  /*0150*/  CS2R R100, SRZ ;  /* 0x0000000000647805 */ /* 0x000fc4000001ff00 */
[----:B------:R-:W-:Y:S01]  /*0160*/  P2R R109, PR, RZ, 0x20 ;  /* 0x00000020ff6d7803 */ /* 0x000fe20000000000 */
        /* <DEDUP_REMOVED lines=10> */
[----:B------:R-:W0:Y:S01]  /*0210*/  @P1 LDC.64 R32, c[0x0][0x3d0] ;  /* 0x0000f400ff201b82 */ /* 0x000e220000000a00 */
[----:B----4-:R-:W-:-:S04]  /*0220*/  @P4 IMAD.WIDE.U32 R26, R3, 0x8, R26 ;  /* 0x00000008031a4825 */ /* 0x010fc800078e001a */
[----:B------:R-:W-:Y:S01]  /*0230*/  @P4 VIADD R3, R3, 0x100 ;  /* 0x0000010003034836 */ /* 0x000fe20000000000 */
        /* <DEDUP_REMOVED lines=8> */
[C---:B0-----:R-:W-:Y:S01]  /*02c0*/  @P1 IMAD.WIDE.U32 R32, R3.reuse, 0x8, R32 ;  /* 0x0000000803201825 */ /* 0x041fe200078e0020 */
[----:B------:R-:W0:Y:S01]  /*02d0*/  S2UR UR4, SR_CTAID.X ;  /* 0x00000000000479c3 */ /* 0x000e220000002500 */
[----:B------:R-:W-:-:S03]  /*02e0*/  @P1 IADD3 R3, PT, PT, R3, 0x100, RZ ;  /* 0x0000010003031810 */ /* 0x000fc60007ffe0ff */
[----:B------:R1:W5:Y:S02]  /*02f0*/  @P1 LDG.E.64 R18, desc[UR10][R32.64] ;  /* 0x0000000a20121981 */ /* 0x000364000c1e1b00 */
[----:B----4-:R-:W-:-:S05]  /*0300*/  @P0 IMAD.WIDE.U32 R20, R3, 0x8, R20 ;  /* 0x0000000803140825 */ /* 0x010fca00078e0014 */
[----:B------:R1:W5:Y:S01]  /*0310*/  @P0 LDG.E.64 R22, desc[UR10][R20.64] ;  /* 0x0000000a14160981 */ /* 0x000362000c1e1b00 */
[----:B0-----:R-:W-:-:S05]  /*0320*/  IMAD.U32 R7, RZ, RZ, UR4 ;  /* 0x00000004ff077e24 */ /* 0x001fca000f8e00ff */
        /* <DEDUP_REMOVED lines=27> */
[----:B------:R-:W-:Y:S01]  /*04e0*/  CS2R R50, SRZ ;  /* 0x0000000000327805 */ /* 0x000fe2000001ff00 */
[----:B-1----:R-:W-:Y:S06]  /*04f0*/  @P0 BRA `(.L_x_83) ;  /* 0x0000007800480947 */ /* 0x002fec0003800000 */
[--C-:B-----5:R-:W-:Y:S01]  /*0500*/  IMAD.MOV.U32 R20, RZ, RZ, R11.reuse ;  /* 0x000000ffff147224 */ /* 0x120fe200078e000b */
[----:B------:R-:W-:Y:S01]  /*0510*/  SHF.R.U32.HI R21, RZ, 0x10, R11 ;  /* 0x00000010ff157819 */ /* 0x000fe2000001160b */
[----:B------:R-:W-:Y:S01]  /*0520*/  IMAD.MOV.U32 R30, RZ, RZ, R15 ;  /* 0x000000ffff1e7224 */ /* 0x000fe200078e000f */
[----:B------:R-:W-:Y:S01]  /*0530*/  MOV R24, R12 ;  /* 0x0000000c00187202 */ /* 0x000fe20000000f00 */
[----:B------:R-:W-:Y:S01]  /*0540*/  IMAD.MOV.U32 R38, RZ, RZ, R19 ;  /* 0x000000ffff267224 */ /* 0x000fe200078e0013 */
        /* <DEDUP_REMOVED lines=18> */
[----:B------:R-:W-:Y:S02]  /*0670*/  MOV R0, R9 ;  /* 0x0000000900007202 */ /* 0x000fe40000000f00 */
[----:B------:R-:W-:Y:S02]  /*0680*/  CS2R R86, SRZ ;  /* 0x0000000000567805 */ /* 0x000fe4000001ff00 */
[----:B------:R-:W-:Y:S02]  /*0690*/  SHF.R.U32.HI R2, RZ, 0x10, R9 ;  /* 0x00000010ff027819 */ /* 0x000fe40000011609 */
[----:B------:R-:W-:-:S02]  /*06a0*/  CS2R R80, SRZ ;  /* 0x0000000000507805 */ /* 0x000fc4000001ff00 */
[----:B------:R-:W-:Y:S02]  /*06b0*/  MOV R3, R10 ;  /* 0x0000000a00037202 */ /* 0x000fe40000000f00 */
[----:B------:R-:W-:Y:S02]  /*06c0*/  CS2R R82, SRZ ;  /* 0x0000000000527805 */ /* 0x000fe4000001ff00 */
[----:B------:R-:W-:Y:S02]  /*06d0*/  SHF.R.U64 R5, R10, 0x10, R11 ;  /* 0x000000100a057819 */ /* 0x000fe4000000120b */
[----:B------:R-:W-:Y:S02]  /*06e0*/  CS2R R76, SRZ ;  /* 0x00000000004c7805 */ /* 0x000fe4000001ff00 */
[----:B------:R-:W-:Y:S02]  /*06f0*/  SHF.R.U32.HI R35, RZ, 0x10, R17 ;  /* 0x00000010ff237819 */ /* 0x000fe40000011611 */
[----:B------:R-:W-:-:S02]  /*0700*/  CS2R R78, SRZ ;  /* 0x00000000004e7805 */ /* 0x000fc4000001ff00 */
[----:B------:R-:W-:Y:S02]  /*0710*/  MOV R36, R18 ;  /* 0x0000001200247202 */ /* 0x000fe40000000f00 */
[----:B------:R-:W-:Y:S02]  /*0720*/  CS2R R72, SRZ ;  /* 0x0000000000487805 */ /* 0x000fe4000001ff00 */
[--C-:B------:R-:W-:Y:S02]  /*0730*/  SHF.R.U64 R37, R18, 0x10, R19.reuse ;  /* 0x0000001012257819 */ /* 0x100fe40000001213 */
[----:B------:R-:W-:Y:S02]  /*0740*/  CS2R R74, SRZ ;  /* 0x00000000004a7805 */ /* 0x000fe4000001ff00 */
[----:B------:R-:W-:Y:S02]  /*0750*/  SHF.R.U32.HI R39, RZ, 0x10, R19 ;  /* 0x00000010ff277819 */ /* 0x000fe40000011613 */
[----:B------:R-:W-:-:S02]  /*0760*/  CS2R R68, SRZ ;  /* 0x0000000000447805 */ /* 0x000fc4000001ff00 */
[----:B------:R-:W-:Y:S02]  /*0770*/  MOV R40, R22 ;  /* 0x0000001600287202 */ /* 0x000fe40000000f00 */
        /* <DEDUP_REMOVED lines=9> */
[----:B------:R-:W-:Y:S02]  /*0810*/  PRMT R13, R20, 0x7610, R13 ;  /* 0x00007610140d7816 */ /* 0x000fe4000000000d */
[----:B------:R-:W-:-:S02]  /*0820*/  CS2R R56, SRZ ;  /* 0x0000000000387805 */ /* 0x000fc4000001ff00 */
[----:B------:R-:W-:Y:S02]  /*0830*/  PRMT R14, R21, 0x7610, R14 ;  /* 0x00007610150e7816 */ /* 0x000fe4000000000e */
[----:B------:R-:W-:Y:S02]  /*0840*/  CS2R R58, SRZ ;  /* 0x00000000003a7805 */ /* 0x000fe4000001ff00 */
[----:B------:R-:W-:Y:S02]  /*0850*/  PRMT R15, R24, 0x7610, R15 ;  /* 0x00007610180f7816 */ /* 0x000fe4000000000f */
[----:B------:R-:W-:Y:S02]  /*0860*/  CS2R R52, SRZ ;  /* 0x0000000000347805 */ /* 0x000fe4000001ff00 */
[----:B------:R-:W-:Y:S02]  /*0870*/  PRMT R16, R25, 0x7610, R16 ;  /* 0x0000761019107816 */ /* 0x000fe40000000010 */
[----:B------:R-:W-:-:S02]  /*0880*/  CS2R R54, SRZ ;  /* 0x0000000000367805 */ /* 0x000fc4000001ff00 */
[----:B------:R-:W-:Y:S02]  /*0890*/  SHF.R.U64 R8, R8, 0x10, R9 ;  /* 0x0000001008087819 */ /* 0x000fe40000001209 */
[----:B------:R-:W-:Y:S02]  /*08a0*/  CS2R R48, SRZ ;  /* 0x0000000000307805 */ /* 0x000fe4000001ff00 */
[----:B------:R-:W-:Y:S02]  /*08b0*/  PRMT R17, R26, 0x7610, R17 ;  /* 0x000076101a117816 */ /* 0x000fe40000000011 */
[----:B------:R-:W-:Y:S02]  /*08c0*/  CS2R R50, SRZ ;  /* 0x0000000000327805 */ /* 0x000fe4000001ff00 */
[----:B------:R-:W-:Y:S01]  /*08d0*/  PRMT R18, R27, 0x7610, R18 ;  /* 0x000076101b127816 */ /* 0x000fe20000000012 */
[----:B------:R-:W-:Y:S01]  /*08e0*/  UPLOP3.LUT UP1, UPT, UPT, UPT, UPT, 0x40, 0x4 ;  /* 0x000000000004789c */ /* 0x000fe20003f2e870 */
[----:B------:R-:W-:Y:S01]  /*08f0*/  PRMT R19, R28, 0x7610, R19 ;  /* 0x000076101c137816 */ /* 0x000fe20000000013 */
[----:B------:R-:W0:Y:S01]  /*0900*/  LDCU UR15, c[0x0][0x40c] ;  /* 0x00008180ff0f77ac */ /* 0x000e220008000800 */
[----:B------:R-:W-:-:S02]  /*0910*/  PRMT R20, R29, 0x7610, R20 ;  /* 0x000076101d147816 */ /* 0x000fc40000000014 */
[----:B------:R-:W-:Y:S01]  /*0920*/  PRMT R21, R30, 0x7610, R21 ;  /* 0x000076101e157816 */ /* 0x000fe20000000015 */
[----:B------:R-:W1:Y:S01]  /*0930*/  LDCU.U8 UR9, c[0x0][0x410] ;  /* 0x00008200ff0977ac */ /* 0x000e620008000000 */
[----:B------:R-:W-:Y:S02]  /*0940*/  PRMT R22, R31, 0x7610, R22 ;  /* 0x000076101f167816 */ /* 0x000fe40000000016 */
[----:B------:R-:W-:Y:S01]  /*0950*/  PRMT R23, R32, 0x7610, R23 ;  /* 0x0000761020177816 */ /* 0x000fe20000000017 */
[----:B------:R-:W2:Y:S01]  /*0960*/  LDCU UR14, c[0x0][0x400] ;  /* 0x00008000ff0e77ac */ /* 0x000ea20008000800 */
[----:B------:R-:W-:Y:S02]  /*0970*/  PRMT R24, R33, 0x7610, R24 ;  /* 0x0000761021187816 */ /* 0x000fe40000000018 */
[----:B------:R-:W-:Y:S01]  /*0980*/  PRMT R25, R34, 0x7610, R25 ;  /* 0x0000761022197816 */ /* 0x000fe20000000019 */
[----:B------:R-:W3:Y:S01]  /*0990*/  LDCU.64 UR12, c[0x0][0x438] ;  /* 0x00008700ff0c77ac */ /* 0x000ee20008000a00 */
[----:B------:R-:W-:-:S02]  /*09a0*/  PRMT R9, R0, 0x7610, R9 ;  /* 0x0000761000097816 */ /* 0x000fc40000000009 */
[----:B------:R-:W-:Y:S01]  /*09b0*/  PRMT R10, R2, 0x7610, R10 ;  /* 0x00007610020a7816 */ /* 0x000fe2000000000a */
[----:B------:R-:W4:Y:S01]  /*09c0*/  LDCU.64 UR6, c[0x0][0x478] ;  /* 0x00008f00ff0677ac */ /* 0x000f220008000a00 */
[----:B------:R-:W-:Y:S02]  /*09d0*/  PRMT R11, R3, 0x7610, R11 ;  /* 0x00007610030b7816 */ /* 0x000fe4000000000b */
[----:B------:R-:W-:Y:S02]  /*09e0*/  PRMT R12, R5, 0x7610, R12 ;  /* 0x00007610050c7816 */ /* 0x000fe4000000000c */
[----:B------:R-:W-:Y:S02]  /*09f0*/  PRMT R26, R35, 0x7610, R26 ;  /* 0x00007610231a7816 */ /* 0x000fe4000000001a */
[----:B------:R-:W-:Y:S02]  /*0a00*/  PRMT R27, R36, 0x7610, R27 ;  /* 0x00007610241b7816 */ /* 0x000fe4000000001b */
[----:B------:R-:W-:-:S02]  /*0a10*/  PRMT R28, R37, 0x7610, R28 ;  /* 0x00007610251c7816 */ /* 0x000fc4000000001c */
[----:B------:R-:W-:Y:S02]  /*0a20*/  PRMT R29, R38, 0x7610, R29 ;  /* 0x00007610261d7816 */ /* 0x000fe4000000001d */
[----:B------:R-:W-:Y:S02]  /*0a30*/  PRMT R30, R39, 0x7610, R30 ;  /* 0x00007610271e7816 */ /* 0x000fe4000000001e */
[----:B------:R-:W-:Y:S02]  /*0a40*/  PRMT R31, R40, 0x7610, R31 ;  /* 0x00007610281f7816 */ /* 0x000fe4000000001f */
[----:B------:R-:W-:Y:S02]  /*0a50*/  PRMT R32, R41, 0x7610, R32 ;  /* 0x0000761029207816 */ /* 0x000fe40000000020 */
[----:B------:R-:W-:Y:S02]  /*0a60*/  PRMT R33, R42, 0x7610, R33 ;  /* 0x000076102a217816 */ /* 0x000fe40000000021 */
[----:B01234-:R-:W-:-:S07]  /*0a70*/  PRMT R34, R43, 0x7610, R34 ;  /* 0x000076102b227816 */ /* 0x01ffce0000000022 */
.L_x_177:
[----:B------:R-:W0:Y:S08]  /*0a80*/  LDC.64 R42, c[0x0][0x3f8] ;  /* 0x0000fe00ff2a7b82 */ /* 0x000e300000000a00 */
[----:B------:R-:W1:Y:S08]  /*0a90*/  LDC.64 R186, c[0x0][0x3f0] ;  /* 0x0000fc00ffba7b82 */ /* 0x000e700000000a00 */
[----:B------:R-:W2:Y:S01]  /*0aa0*/  LDC.64 R104, c[0x0][0x3c8] ;  /* 0x0000f200ff687b82 */ /* 0x000ea20000000a00 */
[----:B0-----:R-:W-:-:S05]  /*0ab0*/  IMAD.WIDE R106, R7, 0x4, R42 ;  /* 0x00000004076a7825 */ /* 0x001fca00078e022a */
[----:B------:R-:W3:Y:S01]  /*0ac0*/  LDG.E R42, desc[UR10][R106.64] ;  /* 0x0000000a6a2a7981 */ /* 0x000ee2000c1e1900 */
[----:B-1----:R-:W-:-:S06]  /*0ad0*/  IMAD.WIDE R186, R7, 0x4, R186 ;  /* 0x0000000407ba7825 */ /* 0x002fcc00078e02ba */
[----:B------:R0:W5:Y:S01]  /*0ae0*/  LDG.E R186, desc[UR10][R186.64] ;  /* 0x0000000ababa7981 */ /* 0x000162000c1e1900 */
[----:B--2---:R-:W-:-:S05]  /*0af0*/  IMAD.WIDE R104, R7, 0x4, R104 ;  /* 0x0000000407687825 */ /* 0x004fca00078e0268 */
[----:B------:R0:W5:Y:S01]  /*0b00*/  LDG.E R43, desc[UR10][R104.64] ;  /* 0x0000000a682b7981 */ /* 0x000162000c1e1900 */
[----:B------:R-:W-:Y:S01]  /*0b10*/  BSSY.RECONVERGENT B0, `(.L_x_84) ;  /* 0x00001f8000007945 */ /* 0x000fe20003800200 */
[----:B------:R-:W-:Y:S02]  /*0b20*/  CS2R R118, SRZ ;  /* 0x0000000000767805 */ /* 0x000fe4000001ff00 */
[----:B---3--:R-:W-:-:S13]  /*0b30*/  ISETP.GE.AND P1, PT, R42, 0x1, PT ;  /* 0x000000012a00780c */ /* 0x008fda0003f26270 */
[----:B0-----:R-:W-:Y:S05]  /*0b40*/  @!P1 BRA `(.L_x_85) ;  /* 0x0000001c00209947 */ /* 0x001fea0003800000 */
[----:B------:R-:W0:Y:S08]  /*0b50*/  LDC.64 R104, c[0x0][0x3c0] ;  /* 0x0000f000ff687b82 */ /* 0x000e300000000a00 */
[----:B------:R-:W1:Y:S01]  /*0b60*/  LDC R2, c[0x0][0x388] ;  /* 0x0000e200ff027b82 */ /* 0x000e620000000800 */
[----:B0-----:R-:W-:-:S06]  /*0b70*/  IMAD.WIDE R104, R7, 0x4, R104 ;  /* 0x0000000407687825 */ /* 0x001fcc00078e0268 */
[----:B------:R-:W2:Y:S01]  /*0b80*/  LDG.E R104, desc[UR10][R104.64] ;  /* 0x0000000a68687981 */ /* 0x000ea2000c1e1900 */
[----:B------:R-:W-:Y:S01]  /*0b90*/  IADD3 R109, PT, PT, R42, -0x1, RZ ;  /* 0xffffffff2a6d7810 */ /* 0x000fe20007ffe0ff */
[-C--:B-1----:R-:W-:Y:S01]  /*0ba0*/  IMAD R106, R7, R2.reuse, RZ ;  /* 0x00000002076a7224 */ /* 0x082fe200078e02ff */
[C---:B------:R-:W-:Y:S01]  /*0bb0*/  ISETP.GE.U32.AND P0, PT, R4.reuse, 0x100, PT ;  /* 0x000001000400780c */ /* 0x040fe20003f06070 */
[----:B------:R-:W0:Y:S01]  /*0bc0*/  S2R R0, SR_TID.X ;  /* 0x0000000000007919 */ /* 0x000e220000002100 */
[----:B------:R-:W-:Y:S01]  /*0bd0*/  ISETP.NE.AND P6, PT, RZ, UR9, PT ;  /* 0x00000009ff007c0c */ /* 0x000fe2000bfc5270 */
[----:B------:R-:W-:Y:S01]  /*0be0*/  IMAD R109, R109, R2, RZ ;  /* 0x000000026d6d7224 */ /* 0x000fe200078e02ff */
[----:B------:R-:W-:Y:S01]  /*0bf0*/  SHF.R.S32.HI R107, RZ, 0x1f, R106 ;  /* 0x0000001fff6b7819 */ /* 0x000fe2000001146a */
[----:B------:R-:W-:Y:S01]  /*0c00*/  BSSY.RECONVERGENT B1, `(.L_x_86) ;  /* 0x000004a000017945 */ /* 0x000fe20003800200 */
[----:B------:R-:W-:Y:S02]  /*0c10*/  ISETP.GE.U32.AND P2, PT, R4, 0x200, PT ;  /* 0x000002000400780c */ /* 0x000fe40003f46070 */
[----:B------:R-:W-:-:S02]  /*0c20*/  CS2R R118, SRZ ;  /* 0x0000000000767805 */ /* 0x000fc4000001ff00 */
[----:B------:R-:W-:Y:S02]  /*0c30*/  LEA.HI R107, R107, R106, RZ, 0x2 ;  /* 0x0000006a6b6b7211 */ /* 0x000fe400078f10ff */
[----:B------:R-:W-:Y:S02]  /*0c40*/  SHF.R.S32.HI R106, RZ, 0x1f, R109 ;  /* 0x0000001fff6a7819 */ /* 0x000fe4000001146d */
[----:B------:R-:W-:Y:S02]  /*0c50*/  ISETP.GE.U32.AND P3, PT, R4, 0x300, PT ;  /* 0x000003000400780c */ /* 0x000fe40003f66070 */
[----:B------:R-:W-:Y:S02]  /*0c60*/  LEA.HI R109, R106, R109, RZ, 0x2 ;  /* 0x0000006d6a6d7211 */ /* 0x000fe400078f10ff */
[C---:B------:R-:W-:Y:S02]  /*0c70*/  ISETP.GE.U32.AND P4, PT, R4.reuse, 0x400, PT ;  /* 0x000004000400780c */ /* 0x040fe40003f86070 */
[----:B------:R-:W-:-:S02]  /*0c80*/  ISETP.GE.U32.AND P5, PT, R4, 0x500, PT ;  /* 0x000005000400780c */ /* 0x000fc40003fa6070 */
[-C--:B0-----:R-:W-:Y:S02]  /*0c90*/  LEA.HI.SX32 R185, R107, R0.reuse, 0x1e ;  /* 0x000000006bb97211 */ /* 0x081fe400078ff2ff */
[----:B------:R-:W-:-:S03]  /*0ca0*/  LEA.HI.SX32 R113, R109, R0, 0x1e ;  /* 0x000000006d717211 */ /* 0x000fc600078ff2ff */
[----:B------:R-:W-:Y:S01]  /*0cb0*/  IMAD.MOV.U32 R111, RZ, RZ, R185 ;  /* 0x000000ffff6f7224 */ /* 0x000fe200078e00b9 */
[----:B--2---:R-:W-:Y:S02]  /*0cc0*/  FSEL R110, R104, RZ, !P6 ;  /* 0x000000ff686e7208 */ /* 0x004fe40007000000 */
[----:B------:R-:W-:Y:S01]  /*0cd0*/  ISETP.GE.U32.AND P6, PT, R4, 0x600, PT ;  /* 0x000006000400780c */ /* 0x000fe20003fc6070 */
[----:B------:R-:W-:-:S12]  /*0ce0*/  @!P0 BRA `(.L_x_87) ;  /* 0x0000000000ec8947 */ /* 0x000fd80003800000 */
[----:B------:R-:W0:Y:S08]  /*0cf0*/  LDC.64 R44, c[0x0][0x3a8] ;  /* 0x0000ea00ff2c7b82 */ /* 0x000e300000000a00 */
[----:B------:R-:W1:Y:S01]  /*0d00*/  LDC.64 R46, c[0x0][0x428] ;  /* 0x00010a00ff2e7b82 */ /* 0x000e620000000a00 */
[----:B0-----:R-:W-:-:S06]  /*0d10*/  IMAD.WIDE.U32 R44, R111, 0x8, R44 ;  /* 0x000000086f2c7825 */ /* 0x001fcc00078e002c */
[----:B------:R-:W2:Y:S01]  /*0d20*/  LDG.E.64 R44, desc[UR10][R44.64] ;  /* 0x0000000a2c2c7981 */ /* 0x000ea2000c1e1b00 */
[----:B-1----:R-:W-:-:S06]  /*0d30*/  IMAD.WIDE.U32 R46, R113, 0x8, R46 ;  /* 0x00000008712e7825 */ /* 0x002fcc00078e002e */
[----:B------:R-:W3:Y:S01]  /*0d40*/  LDG.E.64 R46, desc[UR10][R46.64] ;  /* 0x0000000a2e2e7981 */ /* 0x000ee2000c1e1b00 */
[----:B------:R-:W-:-:S04]  /*0d50*/  ISETP.NE.U32.AND P0, PT, RZ, UR12, PT ;  /* 0x0000000cff007c0c */ /* 0x000fc8000bf05070 */
[----:B------:R-:W-:-:S13]  /*0d60*/  ISETP.NE.AND.EX P0, PT, RZ, UR13, PT, P0 ;  /* 0x0000000dff007c0c */ /* 0x000fda000bf05300 */
[----:B------:R-:W0:Y:S01]  /*0d70*/  @P0 LDC.64 R104, c[0x0][0x438] ;  /* 0x00010e00ff680b82 */ /* 0x000e220000000a00 */
[----:B------:R-:W-:Y:S02]  /*0d80*/  IMAD.U32 R121, R10, 0x10000, RZ ;  /* 0x000100000a797824 */ /* 0x000fe400078e00ff */
[----:B0-----:R-:W-:-:S05]  /*0d90*/  @P0 IMAD.WIDE.U32 R104, R111, 0x8, R104 ;  /* 0x000000086f680825 */ /* 0x001fca00078e0068 */
[----:B------:R0:W5:Y:S02]  /*0da0*/  @P0 LDG.E.64 R166, desc[UR10][R104.64] ;  /* 0x0000000a68a60981 */ /* 0x000164000c1e1b00 */
[----:B0-----:R-:W-:Y:S01]  /*0db0*/  SHF.L.U32 R104, R9, 0x10, RZ ;  /* 0x0000001009687819 */ /* 0x001fe200000006ff */
[----:B------:R-:W-:Y:S01]  /*0dc0*/  VIADD R111, R111, 0x100 ;  /* 0x000001006f6f7836 */ /* 0x000fe20000000000 */
[----:B------:R-:W-:Y:S02]  /*0dd0*/  IADD3 R113, PT, PT, R113, 0x100, RZ ;  /* 0x0000010071717810 */ /* 0x000fe40007ffe0ff */
[C---:B--2---:R-:W-:Y:S02]  /*0de0*/  SHF.L.U32 R3, R44.reuse, 0x10, RZ ;  /* 0x000000102c037819 */ /* 0x044fe400000006ff */
[--C-:B------:R-:W-:Y:S02]  /*0df0*/  SHF.R.U64 R114, R44, 0x10, R45.reuse ;  /* 0x000000102c727819 */ /* 0x100fe4000000122d */
[----:B------:R-:W-:-:S02]  /*0e00*/  SHF.R.U32.HI R112, RZ, 0x10, R45 ;  /* 0x00000010ff707819 */ /* 0x000fc4000001162d */
[----:B---3--:R-:W-:Y:S02]  /*0e10*/  MOV R106, R46 ;  /* 0x0000002e006a7202 */ /* 0x008fe40000000f00 */
[--C-:B------:R-:W-:Y:S02]  /*0e20*/  SHF.R.U64 R109, R46, 0x10, R47.reuse ;  /* 0x000000102e6d7819 */ /* 0x100fe4000000122f */
[----:B------:R-:W-:Y:S02]  /*0e30*/  MOV R107, R47 ;  /* 0x0000002f006b7202 */ /* 0x000fe40000000f00 */
[----:B------:R-:W-:Y:S01]  /*0e40*/  SHF.R.U32.HI R108, RZ, 0x10, R47 ;  /* 0x00000010ff6c7819 */ /* 0x000fe2000001162f */
[----:B------:R-:W-:Y:S01]  /*0e50*/  IMAD.U32 R47, R45, 0x10000, RZ ;  /* 0x000100002d2f7824 */ /* 0x000fe200078e00ff */
[----:B------:R-:W-:Y:S01]  /*0e60*/  SHF.L.U32 R45, R6, 0x10, RZ ;  /* 0x00000010062d7819 */ /* 0x000fe200000006ff */
[----:B------:R-:W-:Y:S01]  /*0e70*/  FADD.FTZ R44, -R110, R3 ;  /* 0x000000036e2c7221 */ /* 0x000fe20000010100 */
[----:B------:R-:W-:Y:S01]  /*0e80*/  SHF.L.U32 R106, R106, 0x10, RZ ;  /* 0x000000106a6a7819 */ /* 0x000fe200000006ff */
[----:B------:R-:W-:Y:S01]  /*0e90*/  FADD.FTZ R46, -R110, R47 ;  /* 0x0000002f6e2e7221 */ /* 0x000fe20000010100 */
[----:B------:R-:W-:Y:S01]  /*0ea0*/  SHF.L.U32 R47, R114, 0x10, RZ ;  /* 0x00000010722f7819 */ /* 0x000fe200000006ff */
[----:B-----5:R-:W-:Y:S01]  /*0eb0*/  FMUL.FTZ R3, R43, R44 ;  /* 0x0000002c2b037220 */ /* 0x020fe20000410000 */
[----:B------:R-:W-:-:S02]  /*0ec0*/  IMAD.U32 R107, R107, 0x10000, RZ ;  /* 0x000100006b6b7824 */ /* 0x000fc400078e00ff */
[----:B------:R-:W-:Y:S01]  /*0ed0*/  FMUL.FTZ R44, R45, R106 ;  /* 0x0000006a2d2c7220 */ /* 0x000fe20000410000 */
[----:B------:R-:W-:Y:S01]  /*0ee0*/  FMUL.FTZ R45, R43, R46 ;  /* 0x0000002e2b2d7220 */ /* 0x000fe20000410000 */
[----:B------:R-:W-:Y:S01]  /*0ef0*/  FADD.FTZ R120, -R110, R47 ;  /* 0x0000002f6e787221 */ /* 0x000fe20000010100 */
[-C--:B------:R-:W-:Y:S01]  /*0f00*/  FMUL.FTZ R46, R104, R107.reuse ;  /* 0x0000006b682e7220 */ /* 0x080fe20000410000 */
[----:B------:R-:W-:Y:S01]  /*0f10*/  FADD.FTZ R74, R74, R107 ;  /* 0x0000006b4a4a7221 */ /* 0x000fe20000010000 */
[----:B------:R-:W-:Y:S01]  /*0f20*/  FFMA.FTZ R102, R45, R107, R102 ;  /* 0x0000006b2d667223 */ /* 0x000fe20000010066 */
[----:B------:R-:W-:Y:S02]  /*0f30*/  SHF.L.U32 R104, R8, 0x10, RZ ;  /* 0x0000001008687819 */ /* 0x000fe400000006ff */
[----:B------:R-:W-:Y:S01]  /*0f40*/  SHF.L.U32 R105, R109, 0x10, RZ ;  /* 0x000000106d697819 */ /* 0x000fe200000006ff */
[----:B------:R-:W-:Y:S01]  /*0f50*/  FMUL.FTZ R120, R43, R120 ;  /* 0x000000782b787220 */ /* 0x000fe20000410000 */
[----:B------:R-:W-:-:S03]  /*0f60*/  SHF.L.U32 R107, R112, 0x10, RZ ;  /* 0x00000010706b7819 */ /* 0x000fc600000006ff */
[-C--:B------:R-:W-:Y:S01]  /*0f70*/  FMUL.FTZ R47, R104, R105.reuse ;  /* 0x00000069682f7220 */ /* 0x080fe20000410000 */
[----:B------:R-:W-:Y:S01]  /*0f80*/  FADD.FTZ R73, R73, R105 ;  /* 0x0000006949497221 */ /* 0x000fe20000010000 */
[----:B------:R-:W-:Y:S01]  /*0f90*/  FFMA.FTZ R101, R120, R105, R101 ;  /* 0x0000006978657223 */ /* 0x000fe20000010065 */
[----:B------:R-:W-:Y:S01]  /*0fa0*/  FADD.FTZ R122, -R110, R107 ;  /* 0x0000006b6e7a7221 */ /* 0x000fe20000010100 */
[----:B------:R-:W-:Y:S01]  /*0fb0*/  FADD.FTZ R104, RZ, R44 ;  /* 0x0000002cff687221 */ /* 0x000fe20000010000 */
[C---:B------:R-:W-:Y:S01]  /*0fc0*/  FFMA.FTZ R105, R3.reuse, R44, RZ ;  /* 0x0000002c03697223 */ /* 0x040fe200000100ff */
[----:B------:R-:W-:Y:S01]  /*0fd0*/  FADD.FTZ R72, R72, R106 ;  /* 0x0000006a48487221 */ /* 0x000fe20000010000 */
[----:B------:R-:W-:Y:S01]  /*0fe0*/  FFMA.FTZ R100, R3, R106, R100 ;  /* 0x0000006a03647223 */ /* 0x000fe20000010064 */
[----:B------:R-:W-:Y:S01]  /*0ff0*/  SHF.L.U32 R106, R108, 0x10, RZ ;  /* 0x000000106c6a7819 */ /* 0x000fe200000006ff */
[----:B------:R-:W-:Y:S01]  /*1000*/  FMUL.FTZ R122, R43, R122 ;  /* 0x0000007a2b7a7220 */ /* 0x000fe20000410000 */
[----:B------:R-:W-:Y:S01]  /*1010*/  FADD.FTZ R107, R104, R47 ;  /* 0x0000002f686b7221 */ /* 0x000fe20000010000 */
[----:B------:R-:W-:-:S02]  /*1020*/  FFMA.FTZ R104, R120, R47, R105 ;  /* 0x0000002f78687223 */ /* 0x000fc40000010069 */
[-C--:B------:R-:W-:Y:S01]  /*1030*/  FMUL.FTZ R121, R121, R106.reuse ;  /* 0x0000006a79797220 */ /* 0x080fe20000410000 */
[----:B------:R-:W-:Y:S01]  /*1040*/  FADD.FTZ R75, R75, R106 ;  /* 0x0000006a4b4b7221 */ /* 0x000fe20000010000 */
[----:B------:R-:W-:Y:S01]  /*1050*/  FFMA.FTZ R103, R122, R106, R103 ;  /* 0x0000006a7a677223 */ /* 0x000fe20000010067 */
[----:B------:R-:W-:Y:S01]  /*1060*/  FADD.FTZ R106, R107, R46 ;  /* 0x0000002e6b6a7221 */ /* 0x000fe20000010000 */
[----:B------:R-:W-:-:S03]  /*1070*/  FFMA.FTZ R105, R45, R46, R104 ;  /* 0x0000002e2d697223 */ /* 0x000fc60000010068 */
[----:B------:R-:W-:Y:S01]  /*1080*/  FADD.FTZ R119, R106, R121 ;  /* 0x000000796a777221 */ /* 0x000fe20000010000 */
[----:B------:R-:W-:-:S07]  /*1090*/  FFMA.FTZ R118, R122, R121, R105 ;  /* 0x000000797a767223 */ /* 0x000fce0000010069 */
.L_x_87:
[----:B------:R-:W-:Y:S05]  /*10a0*/  BSYNC.RECONVERGENT B1 ;  /* 0x0000000000017941 */ /* 0x000fea0003800200 */
.L_x_86:
[----:B------:R-:W-:Y:S01]  /*10b0*/  BSSY.RECONVERGENT B1, `(.L_x_88) ;  /* 0x000003e000017945 */ /* 0x000fe20003800200 */
[----:B------:R-:W-:-:S03]  /*10c0*/  ISETP.GE.U32.AND P0, PT, R4, 0x700, PT ;  /* 0x000007000400780c */ /* 0x000fc60003f06070 */
[----:B------:R-:W-:Y:S10]  /*10d0*/  @!P2 BRA `(.L_x_89) ;  /* 0x0000000000eca947 */ /* 0x000ff40003800000 */
        /* <DEDUP_REMOVED lines=9> */
[----:B------:R-:W-:Y:S02]  /*1170*/  SHF.L.U32 R124, R11, 0x10, RZ ;  /* 0x000000100b7c7819 */ /* 0x000fe400000006ff */
[----:B------:R-:W-:Y:S02]  /*1180*/  SHF.L.U32 R127, R12, 0x10, RZ ;  /* 0x000000100c7f7819 */ /* 0x000fe400000006ff */
[----:B------:R-:W-:Y:S01]  /*1190*/  SHF.L.U32 R126, R13, 0x10, RZ ;  /* 0x000000100d7e7819 */ /* 0x000fe200000006ff */
[----:B------:R-:W-:Y:S02]  /*11a0*/  IMAD.U32 R129, R14, 0x10000, RZ ;  /* 0x000100000e817824 */ /* 0x000fe400078e00ff */
[----:B0-----:R-:W-:-:S05]  /*11b0*/  @P2 IMAD.WIDE.U32 R106, R111, 0x8, R106 ;  /* 0x000000086f6a2825 */ /* 0x001fca00078e006a */
[----:B------:R0:W5:Y:S01]  /*11c0*/  @P2 LDG.E.64 R164, desc[UR10][R106.64] ;  /* 0x0000000a6aa42981 */ /* 0x000162000c1e1b00 */
[----:B------:R-:W-:Y:S01]  /*11d0*/  IADD3 R113, PT, PT, R113, 0x100, RZ ;  /* 0x0000010071717810 */ /* 0x000fe20007ffe0ff */
[----:B------:R-:W-:Y:S01]  /*11e0*/  VIADD R111, R111, 0x100 ;  /* 0x000001006f6f7836 */ /* 0x000fe20000000000 */
[--C-:B--2---:R-:W-:Y:S02]  /*11f0*/  SHF.R.U64 R116, R108, 0x10, R109.reuse ;  /* 0x000000106c747819 */ /* 0x104fe4000000126d */
[----:B------:R-:W-:Y:S02]  /*1200*/  MOV R114, R109 ;  /* 0x0000006d00727202 */ /* 0x000fe40000000f00 */
[----:B------:R-:W-:Y:S02]  /*1210*/  SHF.R.U32.HI R115, RZ, 0x10, R109 ;  /* 0x00000010ff737819 */ /* 0x000fe4000001166d */
[----:B---3--:R-:W-:Y:S02]  /*1220*/  SHF.L.U32 R109, R104, 0x10, RZ ;  /* 0x00000010686d7819 */ /* 0x008fe400000006ff */
[----:B------:R-:W-:Y:S01]  /*1230*/  MOV R112, R108 ;  /* 0x0000006c00707202 */ /* 0x000fe20000000f00 */
[----:B------:R-:W-:-:S02]  /*1240*/  IMAD.U32 R117, R105, 0x10000, RZ ;  /* 0x0001000069757824 */ /* 0x000fc400078e00ff */
[----:B------:R-:W-:Y:S01]  /*1250*/  FADD.FTZ R128, -R110, R109 ;  /* 0x0000006d6e807221 */ /* 0x000fe20000010100 */
[--C-:B------:R-:W-:Y:S02]  /*1260*/  SHF.R.U64 R104, R104, 0x10, R105.reuse ;  /* 0x0000001068687819 */ /* 0x100fe40000001269 */
[----:B------:R-:W-:Y:S01]  /*1270*/  SHF.R.U32.HI R108, RZ, 0x10, R105 ;  /* 0x00000010ff6c7819 */ /* 0x000fe20000011669 */
[----:B-----5:R-:W-:Y:S01]  /*1280*/  FMUL.FTZ R123, R43, R128 ;  /* 0x000000802b7b7220 */ /* 0x020fe20000410000 */
[----:B------:R-:W-:-:S05]  /*1290*/  SHF.L.U32 R105, R112, 0x10, RZ ;  /* 0x0000001070697819 */ /* 0x000fca00000006ff */
[-C--:B------:R-:W-:Y:S01]  /*12a0*/  FMUL.FTZ R124, R124, R105.reuse ;  /* 0x000000697c7c7220 */ /* 0x080fe20000410000 */
[----:B------:R-:W-:Y:S01]  /*12b0*/  FADD.FTZ R68, R68, R105 ;  /* 0x0000006944447221 */ /* 0x000fe20000010000 */
[----:B------:R-:W-:Y:S01]  /*12c0*/  FFMA.FTZ R96, R123, R105, R96 ;  /* 0x000000697b607223 */ /* 0x000fe20000010060 */
[----:B------:R-:W-:Y:S01]  /*12d0*/  SHF.L.U32 R105, R104, 0x10, RZ ;  /* 0x0000001068697819 */ /* 0x000fe200000006ff */
[----:B0-----:R-:W-:Y:S01]  /*12e0*/  FADD.FTZ R106, -R110, R117 ;  /* 0x000000756e6a7221 */ /* 0x001fe20000010100 */
[----:B------:R-:W-:-:S03]  /*12f0*/  SHF.L.U32 R104, R116, 0x10, RZ ;  /* 0x0000001074687819 */ /* 0x000fc600000006ff */
[----:B------:R-:W-:Y:S01]  /*1300*/  FADD.FTZ R128, -R110, R105 ;  /* 0x000000696e807221 */ /* 0x000fe20000010100 */
[----:B------:R-:W-:-:S03]  /*1310*/  SHF.L.U32 R105, R108, 0x10, RZ ;  /* 0x000000106c697819 */ /* 0x000fc600000006ff */
[C---:B------:R-:W-:Y:S01]  /*1320*/  FMUL.FTZ R128, R43.reuse, R128 ;  /* 0x000000802b807220 */ /* 0x040fe20000410000 */
[----:B------:R-:W-:Y:S02]  /*1330*/  IMAD.U32 R107, R114, 0x10000, RZ ;  /* 0x00010000726b7824 */ /* 0x000fe400078e00ff */
[----:B------:R-:W-:Y:S01]  /*1340*/  FMUL.FTZ R125, R43, R106 ;  /* 0x0000006a2b7d7220 */ /* 0x000fe20000410000 */
[-C--:B------:R-:W-:Y:S01]  /*1350*/  FMUL.FTZ R127, R127, R104.reuse ;  /* 0x000000687f7f7220 */ /* 0x080fe20000410000 */
[----:B------:R-:W-:Y:S01]  /*1360*/  FADD.FTZ R69, R69, R104 ;  /* 0x0000006845457221 */ /* 0x000fe20000010000 */
[----:B------:R-:W-:Y:S01]  /*1370*/  FFMA.FTZ R97, R128, R104, R97 ;  /* 0x0000006880617223 */ /* 0x000fe20000010061 */
[----:B------:R-:W-:Y:S01]  /*1380*/  FADD.FTZ R130, -R110, R105 ;  /* 0x000000696e827221 */ /* 0x000fe20000010100 */
[----:B------:R-:W-:Y:S01]  /*1390*/  FADD.FTZ R104, R119, R124 ;  /* 0x0000007c77687221 */ /* 0x000fe20000010000 */
[----:B------:R-:W-:Y:S01]  /*13a0*/  FFMA.FTZ R105, R123, R124, R118 ;  /* 0x0000007c7b697223 */ /* 0x000fe20000010076 */
[-C--:B------:R-:W-:Y:S01]  /*13b0*/  FMUL.FTZ R126, R126, R107.reuse ;  /* 0x0000006b7e7e7220 */ /* 0x080fe20000410000 */
        /* <DEDUP_REMOVED lines=13> */
.L_x_89:
[----:B------:R-:W-:Y:S05]  /*1490*/  BSYNC.RECONVERGENT B1 ;  /* 0x0000000000017941 */ /* 0x000fea0003800200 */
.L_x_88:
[----:B------:R-:W-:Y:S04]  /*14a0*/  BSSY.RECONVERGENT B1, `(.L_x_90) ;  /* 0x000003d000017945 */ /* 0x000fe80003800200 */
[----:B------:R-:W-:Y:S05]  /*14b0*/  @!P3 BRA `(.L_x_91) ;  /* 0x0000000000ecb947 */ /* 0x000fea0003800000 */
        /* <DEDUP_REMOVED lines=59> */
.L_x_91:
[----:B------:R-:W-:Y:S05]  /*1870*/  BSYNC.RECONVERGENT B1 ;  /* 0x0000000000017941 */ /* 0x000fea0003800200 */
.L_x_90:
        /* <DEDUP_REMOVED lines=61> */
.L_x_93:
[----:B------:R-:W-:Y:S05]  /*1c50*/  BSYNC.RECONVERGENT B1 ;  /* 0x0000000000017941 */ /* 0x000fea0003800200 */
.L_x_92:
        /* <DEDUP_REMOVED lines=61> */
.L_x_95:
[----:B------:R-:W-:Y:S05]  /*2030*/  BSYNC.RECONVERGENT B1 ;  /* 0x0000000000017941 */ /* 0x000fea0003800200 */
.L_x_94:
        /* <DEDUP_REMOVED lines=61> */
.L_x_97:
[----:B------:R-:W-:Y:S05]  /*2410*/  BSYNC.RECONVERGENT B1 ;  /* 0x0000000000017941 */ /* 0x000fea0003800200 */
.L_x_96:
        /* <DEDUP_REMOVED lines=13> */
[----:B0-----:R-:W-:-:S05]  /*24f0*/  @P0 IMAD.WIDE.U32 R106, R111, 0x8, R106 ;  /* 0x000000086f6a0825 */ /* 0x001fca00078e006a */
[----:B------:R0:W5:Y:S01]  /*2500*/  @P0 LDG.E.64 R168, desc[UR10][R106.64] ;  /* 0x0000000a6aa80981 */ /* 0x000162000c1e1b00 */
[----:B------:R-:W-:Y:S02]  /*2510*/  SHF.L.U32 R183, R34, 0x10, RZ ;  /* 0x0000001022b77819 */ /* 0x000fe400000006ff */
[----:B--2---:R-:W-:Y:S02]  /*2520*/  MOV R111, R108 ;  /* 0x0000006c006f7202 */ /* 0x004fe40000000f00 */
[--C-:B------:R-:W-:Y:S02]  /*2530*/  SHF.R.U64 R115, R108, 0x10, R109.reuse ;  /* 0x000000106c737819 */ /* 0x100fe4000000126d */
[----:B------:R-:W-:Y:S02]  /*2540*/  MOV R112, R109 ;  /* 0x0000006d00707202 */ /* 0x000fe40000000f00 */
[----:B------:R-:W-:Y:S02]  /*2550*/  SHF.R.U32.HI R114, RZ, 0x10, R109 ;  /* 0x00000010ff727819 */ /* 0x000fe4000001166d */
[C---:B---3--:R-:W-:Y:S01]  /*2560*/  SHF.R.U64 R108, R104.reuse, 0x10, R105 ;  /* 0x00000010686c7819 */ /* 0x048fe20000001269 */
[----:B------:R-:W-:Y:S01]  /*2570*/  IMAD.U32 R113, R105, 0x10000, RZ ;  /* 0x0001000069717824 */ /* 0x000fe200078e00ff */
[----:B------:R-:W-:-:S02]  /*2580*/  SHF.L.U32 R109, R104, 0x10, RZ ;  /* 0x00000010686d7819 */ /* 0x000fc400000006ff */
[----:B------:R-:W-:Y:S01]  /*2590*/  SHF.R.U32.HI R104, RZ, 0x10, R105 ;  /* 0x00000010ff687819 */ /* 0x000fe20000011669 */
[----:B0-----:R-:W-:Y:S01]  /*25a0*/  FADD.FTZ R106, -R110, R113 ;  /* 0x000000716e6a7221 */ /* 0x001fe20000010100 */
[----:B------:R-:W-:Y:S01]  /*25b0*/  SHF.L.U32 R105, R108, 0x10, RZ ;  /* 0x000000106c697819 */ /* 0x000fe200000006ff */
[----:B------:R-:W-:Y:S01]  /*25c0*/  IMAD.U32 R111, R111, 0x10000, RZ ;  /* 0x000100006f6f7824 */ /* 0x000fe200078e00ff */
[----:B------:R-:W-:Y:S01]  /*25d0*/  SHF.L.U32 R107, R104, 0x10, RZ ;  /* 0x00000010686b7819 */ /* 0x000fe200000006ff */
[C---:B------:R-:W-:Y:S01]  /*25e0*/  FADD.FTZ R104, -R110.reuse, R109 ;  /* 0x0000006d6e687221 */ /* 0x040fe20000010100 */
[C---:B-----5:R-:W-:Y:S01]  /*25f0*/  FMUL.FTZ R179, R43.reuse, R106 ;  /* 0x0000006a2bb37220 */ /* 0x060fe20000410000 */
[----:B------:R-:W-:Y:S01]  /*2600*/  FADD.FTZ R182, -R110, R105 ;  /* 0x000000696eb67221 */ /* 0x000fe20000010100 */
[----:B------:R-:W-:Y:S01]  /*2610*/  FMUL.FTZ R178, R178, R111 ;  /* 0x0000006fb2b27220 */ /* 0x000fe20000410000 */
[----:B------:R-:W-:Y:S01]  /*2620*/  FMUL.FTZ R177, R43, R104 ;  /* 0x000000682bb17220 */ /* 0x000fe20000410000 */
[----:B------:R-:W-:Y:S01]  /*2630*/  IMAD.U32 R106, R115, 0x10000, RZ ;  /* 0x00010000736a7824 */ /* 0x000fe200078e00ff */
[----:B------:R-:W-:Y:S01]  /*2640*/  SHF.L.U32 R105, R112, 0x10, RZ ;  /* 0x0000001070697819 */ /* 0x000fe200000006ff */
[----:B------:R-:W-:Y:S01]  /*2650*/  FMUL.FTZ R182, R43, R182 ;  /* 0x000000b62bb67220 */ /* 0x000fe20000410000 */
[----:B------:R-:W-:Y:S01]  /*2660*/  FADD.FTZ R104, R119, R178 ;  /* 0x000000b277687221 */ /* 0x000fe20000010000 */
[----:B------:R-:W-:Y:S01]  /*2670*/  FMUL.FTZ R181, R181, R106 ;  /* 0x0000006ab5b57220 */ /* 0x000fe20000410000 */
[----:B------:R-:W-:Y:S01]  /*2680*/  FFMA.FTZ R118, R177, R178, R118 ;  /* 0x000000b2b1767223 */ /* 0x000fe20000010076 */
[-C--:B------:R-:W-:Y:S01]  /*2690*/  FMUL.FTZ R180, R180, R105.reuse ;  /* 0x00000069b4b47220 */ /* 0x080fe20000410000 */
        /* <DEDUP_REMOVED lines=9> */
[----:B------:R-:W-:Y:S01]  /*2730*/  FFMA.FTZ R118, R179, R180, R118 ;  /* 0x000000b4b3767223 */ /* 0x000fe20000010076 */
        /* <DEDUP_REMOVED lines=8> */
[----:B------:R-:W-:Y:S06]  /*27c0*/  BRA `(.L_x_98) ;  /* 0x0000000000b07947 */ /* 0x000fec0003800000 */
.L_x_85:
[----:B------:R-:W0:Y:S01]  /*27d0*/  LDC R2, c[0x0][0x388] ;  /* 0x0000e200ff027b82 */ /* 0x000e220000000800 */
[----:B------:R-:W1:Y:S01]  /*27e0*/  S2R R0, SR_TID.X ;  /* 0x0000000000007919 */ /* 0x000e620000002100 */
[----:B------:R-:W-:-:S04]  /*27f0*/  UISETP.NE.U32.AND UP0, UPT, UR12, URZ, UPT ;  /* 0x000000ff0c00728c */ /* 0x000fc8000bf05070 */
[----:B------:R-:W-:Y:S01]  /*2800*/  UISETP.NE.AND.EX UP0, UPT, UR13, URZ, UPT, UP0 ;  /* 0x000000ff0d00728c */ /* 0x000fe2000bf05300 */
[----:B0-----:R-:W-:-:S05]  /*2810*/  IMAD R104, R7, R2, RZ ;  /* 0x0000000207687224 */ /* 0x001fca00078e02ff */
[----:B------:R-:W-:-:S04]  /*2820*/  SHF.R.S32.HI R105, RZ, 0x1f, R104 ;  /* 0x0000001fff697819 */ /* 0x000fc80000011468 */
[----:B------:R-:W-:-:S04]  /*2830*/  LEA.HI R105, R105, R104, RZ, 0x2 ;  /* 0x0000006869697211 */ /* 0x000fc800078f10ff */
[----:B-1----:R-:W-:Y:S01]  /*2840*/  LEA.HI.SX32 R185, R105, R0, 0x1e ;  /* 0x0000000069b97211 */ /* 0x002fe200078ff2ff */
[----:B------:R-:W-:Y:S06]  /*2850*/  BRA.U !UP0, `(.L_x_98) ;  /* 0x00000001088c7547 */ /* 0x000fec000b800000 */
[C---:B------:R-:W-:Y:S02]  /*2860*/  ISETP.GE.U32.AND P6, PT, R4.reuse, 0x100, PT ;  /* 0x000001000400780c */ /* 0x040fe40003fc6070 */
[C---:B------:R-:W-:Y:S02]  /*2870*/  ISETP.GE.U32.AND P5, PT, R4.reuse, 0x200, PT ;  /* 0x000002000400780c */ /* 0x040fe40003fa6070 */
[C---:B------:R-:W-:Y:S02]  /*2880*/  ISETP.GE.U32.AND P4, PT, R4.reuse, 0x300, PT ;  /* 0x000003000400780c */ /* 0x040fe40003f86070 */
[C---:B------:R-:W-:Y:S02]  /*2890*/  ISETP.GE.U32.AND P3, PT, R4.reuse, 0x400, PT ;  /* 0x000004000400780c */ /* 0x040fe40003f66070 */
[----:B------:R-:W-:Y:S02]  /*28a0*/  MOV R187, R185 ;  /* 0x000000b900bb7202 */ /* 0x000fe40000000f00 */
[----:B------:R-:W-:-:S02]  /*28b0*/  ISETP.GE.U32.AND P2, PT, R4, 0x500, PT ;  /* 0x000005000400780c */ /* 0x000fc40003f46070 */
[----:B------:R-:W-:Y:S01]  /*28c0*/  ISETP.GE.U32.AND P0, PT, R4, 0x600, PT ;  /* 0x000006000400780c */ /* 0x000fe20003f06070 */
[----:B------:R-:W0:Y:S08]  /*28d0*/  @P6 LDC.64 R116, c[0x0][0x438] ;  /* 0x00010e00ff746b82 */ /* 0x000e300000000a00 */
[----:B------:R-:W1:Y:S08]  /*28e0*/  @P5 LDC.64 R114, c[0x0][0x438] ;  /* 0x00010e00ff725b82 */ /* 0x000e700000000a00 */
[----:B------:R-:W2:Y:S01]  /*28f0*/  @P4 LDC.64 R112, c[0x0][0x438] ;  /* 0x00010e00ff704b82 */ /* 0x000ea20000000a00 */
[----:B0-----:R-:W-:-:S07]  /*2900*/  @P6 IMAD.WIDE.U32 R116, R187, 0x8, R116 ;  /* 0x00000008bb746825 */ /* 0x001fce00078e0074 */
[----:B------:R-:W0:Y:S01]  /*2910*/  @P3 LDC.64 R110, c[0x0][0x438] ;  /* 0x00010e00ff6e3b82 */ /* 0x000e220000000a00 */
[----:B------:R-:W-:Y:S01]  /*2920*/  @P6 VIADD R187, R187, 0x100 ;  /* 0x00000100bbbb6836 */ /* 0x000fe20000000000 */
[----:B------:R3:W5:Y:S01]  /*2930*/  @P6 LDG.E.64 R166, desc[UR10][R116.64] ;  /* 0x0000000a74a66981 */ /* 0x000762000c1e1b00 */
[----:B------:R-:W-:Y:S02]  /*2940*/  ISETP.GE.U32.AND P6, PT, R4, 0x700, PT ;  /* 0x000007000400780c */ /* 0x000fe40003fc6070 */
[----:B-1----:R-:W-:-:S03]  /*2950*/  @P5 IMAD.WIDE.U32 R114, R187, 0x8, R114 ;  /* 0x00000008bb725825 */ /* 0x002fc600078e0072 */
[----:B------:R-:W1:Y:S01]  /*2960*/  @P2 LDC.64 R108, c[0x0][0x438] ;  /* 0x00010e00ff6c2b82 */ /* 0x000e620000000a00 */
[----:B------:R-:W-:Y:S01]  /*2970*/  @P5 IADD3 R187, PT, PT, R187, 0x100, RZ ;  /* 0x00000100bbbb5810 */ /* 0x000fe20007ffe0ff */
[----:B------:R3:W5:Y:S04]  /*2980*/  @P5 LDG.E.64 R164, desc[UR10][R114.64] ;  /* 0x0000000a72a45981 */ /* 0x000768000c1e1b00 */
[C---:B--2---:R-:W-:Y:S02]  /*2990*/  @P4 IMAD.WIDE.U32 R112, R187.reuse, 0x8, R112 ;  /* 0x00000008bb704825 */ /* 0x044fe400078e0070 */
[----:B------:R-:W2:Y:S01]  /*29a0*/  @P0 LDC.64 R106, c[0x0][0x438] ;  /* 0x00010e00ff6a0b82 */ /* 0x000ea20000000a00 */
[----:B------:R-:W-:Y:S02]  /*29b0*/  @P4 IADD3 R187, PT, PT, R187, 0x100, RZ ;  /* 0x00000100bbbb4810 */ /* 0x000fe40007ffe0ff */
[----:B------:R3:W5:Y:S05]  /*29c0*/  @P4 LDG.E.64 R162, desc[UR10][R112.64] ;  /* 0x0000000a70a24981 */ /* 0x00076a000c1e1b00 */
[----:B------:R-:W4:Y:S01]  /*29d0*/  @P6 LDC.64 R104, c[0x0][0x438] ;  /* 0x00010e00ff686b82 */ /* 0x000f220000000a00 */
[C---:B0-----:R-:W-:Y:S01]  /*29e0*/  @P3 IMAD.WIDE.U32 R110, R187.reuse, 0x8, R110 ;  /* 0x00000008bb6e3825 */ /* 0x041fe200078e006e */
[----:B------:R-:W-:-:S04]  /*29f0*/  @P3 IADD3 R187, PT, PT, R187, 0x100, RZ ;  /* 0x00000100bbbb3810 */ /* 0x000fc80007ffe0ff */
[----:B------:R3:W5:Y:S01]  /*2a00*/  @P3 LDG.E.64 R160, desc[UR10][R110.64] ;  /* 0x0000000a6ea03981 */ /* 0x000762000c1e1b00 */
[----:B-1----:R-:W-:-:S04]  /*2a10*/  @P2 IMAD.WIDE.U32 R108, R187, 0x8, R108 ;  /* 0x00000008bb6c2825 */ /* 0x002fc800078e006c */
[----:B------:R-:W-:Y:S01]  /*2a20*/  @P2 VIADD R187, R187, 0x100 ;  /* 0x00000100bbbb2836 */ /* 0x000fe20000000000 */
[----:B------:R3:W5:Y:S03]  /*2a30*/  @P2 LDG.E.64 R158, desc[UR10][R108.64] ;  /* 0x0000000a6c9e2981 */ /* 0x000766000c1e1b00 */
[C---:B--2---:R-:W-:Y:S01]  /*2a40*/  @P0 IMAD.WIDE.U32 R106, R187.reuse, 0x8, R106 ;  /* 0x00000008bb6a0825 */ /* 0x044fe200078e006a */
[----:B------:R-:W-:-:S04]  /*2a50*/  @P0 IADD3 R187, PT, PT, R187, 0x100, RZ ;  /* 0x00000100bbbb0810 */ /* 0x000fc80007ffe0ff */
[----:B------:R3:W5:Y:S01]  /*2a60*/  @P0 LDG.E.64 R156, desc[UR10][R106.64] ;  /* 0x0000000a6a9c0981 */ /* 0x000762000c1e1b00 */
[----:B----4-:R-:W-:-:S05]  /*2a70*/  @P6 IMAD.WIDE.U32 R104, R187, 0x8, R104 ;  /* 0x00000008bb686825 */ /* 0x010fca00078e0068 */
[----:B------:R3:W5:Y:S02]  /*2a80*/  @P6 LDG.E.64 R168, desc[UR10][R104.64] ;  /* 0x0000000a68a86981 */ /* 0x000764000c1e1b00 */
.L_x_98:
[----:B------:R-:W-:Y:S05]  /*2a90*/  BSYNC.RECONVERGENT B0 ;  /* 0x0000000000007941 */ /* 0x000fea0003800200 */
.L_x_84:
[----:B---3--:R-:W0:Y:S01]  /*2aa0*/  SHFL.DOWN PT, R104, R119, 0x10, 0x1f ;  /* 0x0a001f0077687f89 */ /* 0x008e2200000e0000 */
        /* <DEDUP_REMOVED lines=30> */
.L_x_100:
[----:B------:R-:W-:Y:S05]  /*2c90*/  BSYNC.RECONVERGENT B0 ;  /* 0x0000000000007941 */ /* 0x000fea0003800200 */
.L_x_99:
[----:B------:R-:W1:Y:S08]  /*2ca0*/  S2UR UR5, SR_CgaCtaId ;  /* 0x00000000000579c3 */ /* 0x000e700000008800 */
[----:B------:R-:W-:Y:S01]  /*2cb0*/  BAR.SYNC.DEFER_BLOCKING 0x0 ;  /* 0x0000000000007b1d */ /* 0x000fe20000010000 */
[----:B-----5:R-:W-:Y:S02]  /*2cc0*/  ISETP.GE.AND P0, PT, R186, 0x1, PT ;  /* 0x00000001ba00780c */ /* 0x020fe40003f06270 */
[----:B------:R-:W-:-:S02]  /*2cd0*/  ISETP.GE.U32.AND P3, PT, R4, 0x100, PT ;  /* 0x000001000400780c */ /* 0x000fc40003f66070 */
        /* <DEDUP_REMOVED lines=17> */
[----:B------:R-:W-:Y:S01]  /*2df0*/  FADD.FTZ R104, RZ, R105 ;  /* 0x00000069ff687221 */ /* 0x000fe20000010000 */
[----:B------:R-:W-:Y:S02]  /*2e00*/  @P0 IADD3 R105, PT, PT, R186, -0x1, RZ ;  /* 0xffffffffba690810 */ /* 0x000fe40007ffe0ff */
[----:B------:R-:W-:Y:S01]  /*2e10*/  FADD.FTZ R187, R106, R187 ;  /* 0x000000bb6abb7221 */ /* 0x000fe20000010000 */
[----:B------:R-:W-:-:S02]  /*2e20*/  FADD.FTZ R104, R107, R104 ;  /* 0x000000686b687221 */ /* 0x000fc40000010000 */
[----:B------:R-:W-:Y:S02]  /*2e30*/  @P0 IMAD R105, R105, R2, RZ ;  /* 0x0000000269690224 */ /* 0x000fe400078e02ff */
[----:B-1----:R-:W-:Y:S01]  /*2e40*/  FADD.FTZ R187, R187, R108 ;  /* 0x0000006cbbbb7221 */ /* 0x002fe20000010000 */
[----:B------:R-:W-:Y:S01]  /*2e50*/  FADD.FTZ R104, R104, R109 ;  /* 0x0000006d68687221 */ /* 0x000fe20000010000 */
[----:B------:R-:W-:Y:S02]  /*2e60*/  P2R R108, PR, RZ, 0x8 ;  /* 0x00000008ff6c7803 */ /* 0x000fe40000000000 */
[----:B------:R-:W-:Y:S01]  /*2e70*/  FADD.FTZ R187, R110, R187 ;  /* 0x000000bb6ebb7221 */ /* 0x000fe20000010000 */
[----:B------:R-:W-:Y:S01]  /*2e80*/  FADD.FTZ R104, R111, R104 ;  /* 0x000000686f687221 */ /* 0x000fe20000010000 */
[----:B------:R-:W-:Y:S01]  /*2e90*/  @P0 SHF.R.S32.HI R106, RZ, 0x1f, R105 ;  /* 0x0000001fff6a0819 */ /* 0x000fe20000011469 */
[----:B------:R-:W-:Y:S02]  /*2ea0*/  HFMA2 R111, -RZ, RZ, 0, 0 ;  /* 0x00000000ff6f7431 */ /* 0x000fe400000001ff */
[----:B--2---:R-:W-:Y:S01]  /*2eb0*/  FADD.FTZ R187, R187, R112 ;  /* 0x00000070bbbb7221 */ /* 0x004fe20000010000 */
[----:B------:R-:W-:Y:S01]  /*2ec0*/  FADD.FTZ R104, R104, R113 ;  /* 0x0000007168687221 */ /* 0x000fe20000010000 */
[----:B------:R-:W-:Y:S01]  /*2ed0*/  @P0 LEA.HI R105, R106, R105, RZ, 0x2 ;  /* 0x000000696a690211 */ /* 0x000fe200078f10ff */
[----:B------:R-:W-:-:S02]  /*2ee0*/  IMAD.MOV.U32 R113, RZ, RZ, R185 ;  /* 0x000000ffff717224 */ /* 0x000fc400078e00b9 */
[----:B------:R-:W-:Y:S01]  /*2ef0*/  FADD.FTZ R187, R114, R187 ;  /* 0x000000bb72bb7221 */ /* 0x000fe20000010000 */
[----:B------:R-:W-:Y:S01]  /*2f00*/  FADD.FTZ R104, R115, R104 ;  /* 0x0000006873687221 */ /* 0x000fe20000010000 */
[----:B------:R-:W-:Y:S02]  /*2f10*/  @P0 LEA.HI.SX32 R111, R105, R0, 0x1e ;  /* 0x00000000696f0211 */ /* 0x000fe400078ff2ff */
[----:B---3--:R-:W-:Y:S01]  /*2f20*/  FADD.FTZ R187, R187, R116 ;  /* 0x00000074bbbb7221 */ /* 0x008fe20000010000 */
[----:B------:R-:W-:-:S03]  /*2f30*/  FADD.FTZ R104, R104, R117 ;  /* 0x0000007568687221 */ /* 0x000fc60000010000 */
[----:B------:R-:W-:Y:S01]  /*2f40*/  FADD.FTZ R115, R118, R187 ;  /* 0x000000bb76737221 */ /* 0x000fe20000010000 */
[----:B------:R-:W-:-:S03]  /*2f50*/  FADD.FTZ R104, R119, R104 ;  /* 0x0000006877687221 */ /* 0x000fc60000010000 */
[----:B------:R-:W-:Y:S01]  /*2f60*/  FMUL.FTZ R115, R115, UR14 ;  /* 0x0000000e73737c20 */ /* 0x000fe20008410000 */
[----:B------:R-:W-:-:S04]  /*2f70*/  FMUL.FTZ R110, R104, UR14 ;  /* 0x0000000e686e7c20 */ /* 0x000fc80008410000 */
[----:B------:R-:W-:Y:S01]  /*2f80*/  FSEL R115, R115, RZ, !P2 ;  /* 0x000000ff73737208 */ /* 0x000fe20005000000 */
[----:B------:R-:W-:Y:S06]  /*2f90*/  @!P3 BRA `(.L_x_102) ;  /* 0x0000000800d8b947 */ /* 0x000fec0003800000 */
[----:B------:R-:W-:-:S04]  /*2fa0*/  UISETP.NE.U32.AND UP0, UPT, UR12, URZ, UPT ;  /* 0x000000ff0c00728c */ /* 0x000fc8000bf05070 */
[----:B------:R-:W-:-:S09]  /*2fb0*/  UISETP.NE.AND.EX UP0, UPT, UR13, URZ, UPT, UP0 ;  /* 0x000000ff0d00728c */ /* 0x000fd2000bf05300 */
[----:B------:R-:W-:Y:S05]  /*2fc0*/  BRA.U UP0, `(.L_x_103) ;  /* 0x0000000500387547 */ /* 0x000fea000b800000 */
[----:B------:R-:W-:Y:S01]  /*2fd0*/  UMOV UR4, UR6 ;  /* 0x0000000600047c82 */ /* 0x000fe20008000000 */
[----:B------:R-:W-:Y:S01]  /*2fe0*/  UMOV UR5, UR7 ;  /* 0x0000000700057c82 */ /* 0x000fe20008000000 */
[----:B------:R-:W-:-:S04]  /*2ff0*/  UISETP.NE.U32.AND UP0, UPT, UR4, URZ, UPT ;  /* 0x000000ff0400728c */ /* 0x000fc8000bf05070 */
[----:B------:R-:W-:-:S09]  /*3000*/  UISETP.NE.AND.EX UP0, UPT, UR5, URZ, UPT, UP0 ;  /* 0x000000ff0500728c */ /* 0x000fd2000bf05300 */
[----:B------:R-:W-:Y:S05]  /*3010*/  BRA.U UP0, `(.L_x_104) ;  /* 0x00000001008c7547 */ /* 0x000fea000b800000 */
[----:B------:R-:W-:Y:S05]  /*3020*/  @!P0 BRA `(.L_x_105) ;  /* 0x0000000000208947 */ /* 0x000fea0003800000 */
[----:B------:R-:W-:Y:S01]  /*3030*/  FFMA.FTZ R39, R3, R110, R115 ;  /* 0x0000006e03277223 */ /* 0x000fe20000010073 */
[----:B------:R-:W-:-:S03]  /*3040*/  ISETP.GT.AND P1, PT, R42, RZ, PT ;  /* 0x000000ff2a00720c */ /* 0x000fc60003f24270 */
[----:B------:R-:W-:-:S04]  /*3050*/  FADD.FTZ R104, R44, -R39 ;  /* 0x800000272c687221 */ /* 0x000fc80000010000 */
[----:B------:R-:W-:-:S05]  /*3060*/  FMUL.FTZ R104, R43, R104 ;  /* 0x000000682b687220 */ /* 0x000fca0000410000 */
[----:B------:R-:W-:-:S05]  /*3070*/  FSEL R104, R104, RZ, P1 ;  /* 0x000000ff68687208 */ /* 0x000fca0000800000 */
[----:B------:R-:W-:-:S05]  /*3080*/  FMUL.FTZ R104, R104, UR15 ;  /* 0x0000000f68687c20 */ /* 0x000fca0008410000 */
[----:B------:R-:W-:-:S04]  /*3090*/  F2FP.BF16.F32.PACK_AB R104, RZ, R104 ;  /* 0x00000068ff68723e */ /* 0x000fc800000010ff */
[----:B------:R-:W-:-:S07]  /*30a0*/  PRMT R39, R104, 0x7610, R39 ;  /* 0x0000761068277816 */ /* 0x000fce0000000027 */
.L_x_105:
[----:B------:R-:W-:Y:S05]  /*30b0*/  @!P0 BRA `(.L_x_106) ;  /* 0x00000000001c8947 */ /* 0x000fea0003800000 */
[----:B------:R-:W-:Y:S01]  /*30c0*/  FFMA.FTZ R40, R120, R110, R115 ;  /* 0x0000006e78287223 */ /* 0x000fe20000010073 */
[----:B------:R-:W-:-:S03]  /*30d0*/  ISETP.GT.AND P1, PT, R42, RZ, PT ;  /* 0x000000ff2a00720c */ /* 0x000fc60003f24270 */
[----:B------:R-:W-:-:S04]  /*30e0*/  FADD.FTZ R40, R47, -R40 ;  /* 0x800000282f287221 */ /* 0x000fc80000010000 */
[----:B------:R-:W-:-:S05]  /*30f0*/  FMUL.FTZ R40, R43, R40 ;  /* 0x000000282b287220 */ /* 0x000fca0000410000 */
[----:B------:R-:W-:-:S05]  /*3100*/  FSEL R40, R40, RZ, P1 ;  /* 0x000000ff28287208 */ /* 0x000fca0000800000 */
[----:B------:R-:W-:-:S05]  /*3110*/  FMUL.FTZ R40, R40, UR15 ;  /* 0x0000000f28287c20 */ /* 0x000fca0008410000 */
[----:B------:R-:W-:-:S07]  /*3120*/  F2FP.BF16.F32.PACK_AB R40, RZ, R40 ;  /* 0x00000028ff28723e */ /* 0x000fce00000010ff */
.L_x_106:
        /* <DEDUP_REMOVED lines=9> */
.L_x_107:
[----:B------:R-:W-:Y:S05]  /*31c0*/  @!P0 BRA `(.L_x_108) ;  /* 0x0000000400f48947 */ /* 0x000fea0003800000 */
[----:B------:R-:W-:Y:S01]  /*31d0*/  FFMA.FTZ R36, R122, R110, R115 ;  /* 0x0000006e7a247223 */ /* 0x000fe20000010073 */
[----:B------:R-:W-:-:S03]  /*31e0*/  ISETP.GT.AND P1, PT, R42, RZ, PT ;  /* 0x000000ff2a00720c */ /* 0x000fc60003f24270 */
[----:B------:R-:W-:-:S04]  /*31f0*/  FADD.FTZ R36, R121, -R36 ;  /* 0x8000002479247221 */ /* 0x000fc80000010000 */
[----:B------:R-:W-:-:S05]  /*3200*/  FMUL.FTZ R36, R43, R36 ;  /* 0x000000242b247220 */ /* 0x000fca0000410000 */
[----:B------:R-:W-:-:S05]  /*3210*/  FSEL R36, R36, RZ, P1 ;  /* 0x000000ff24247208 */ /* 0x000fca0000800000 */
[----:B------:R-:W-:-:S05]  /*3220*/  FMUL.FTZ R36, R36, UR15 ;  /* 0x0000000f24247c20 */ /* 0x000fca0008410000 */
[----:B------:R-:W-:Y:S01]  /*3230*/  F2FP.BF16.F32.PACK_AB R36, RZ, R36 ;  /* 0x00000024ff24723e */ /* 0x000fe200000010ff */
[----:B------:R-:W-:Y:S06]  /*3240*/  BRA `(.L_x_108) ;  /* 0x0000000400d47947 */ /* 0x000fec0003800000 */
.L_x_104:
[----:B------:R-:W0:Y:S01]  /*3250*/  @P0 LDC R105, c[0x0][0x40c] ;  /* 0x00010300ff690b82 */ /* 0x000e220000000800 */
[-CC-:B------:R-:W-:Y:S01]  /*3260*/  FFMA.FTZ R104, R120, R110.reuse, R115.reuse ;  /* 0x0000006e78687223 */ /* 0x180fe20000010073 */
[-CC-:B------:R-:W-:Y:S01]  /*3270*/  FFMA.FTZ R35, R45, R110.reuse, R115.reuse ;  /* 0x0000006e2d237223 */ /* 0x180fe20000010073 */
[----:B------:R-:W-:Y:S01]  /*3280*/  FFMA.FTZ R5, R3, R110, R115 ;  /* 0x0000006e03057223 */ /* 0x000fe20000010073 */
[----:B------:R-:W-:Y:S01]  /*3290*/  ISETP.GT.AND P1, PT, R42, RZ, PT ;  /* 0x000000ff2a00720c */ /* 0x000fe20003f24270 */
[----:B------:R-:W-:Y:S01]  /*32a0*/  FADD.FTZ R104, R47, -R104 ;  /* 0x800000682f687221 */ /* 0x000fe20000010000 */
[----:B------:R-:W-:Y:S01]  /*32b0*/  FADD.FTZ R114, R46, -R35 ;  /* 0x800000232e727221 */ /* 0x000fe20000010000 */
[----:B------:R-:W-:Y:S01]  /*32c0*/  FADD.FTZ R38, R44, -R5 ;  /* 0x800000052c267221 */ /* 0x000fe20000010000 */
[----:B------:R-:W1:Y:S01]  /*32d0*/  @P0 LDC R106, c[0x0][0x40c] ;  /* 0x00010300ff6a0b82 */ /* 0x000e620000000800 */
[C---:B------:R-:W-:Y:S01]  /*32e0*/  FMUL.FTZ R37, R43.reuse, R104 ;  /* 0x000000682b257220 */ /* 0x040fe20000410000 */
[C---:B------:R-:W-:Y:S01]  /*32f0*/  FMUL.FTZ R104, R43.reuse, R114 ;  /* 0x000000722b687220 */ /* 0x040fe20000410000 */
[----:B------:R-:W-:Y:S01]  /*3300*/  FMUL.FTZ R5, R43, R38 ;  /* 0x000000262b057220 */ /* 0x000fe20000410000 */
[----:B------:R-:W-:-:S02]  /*3310*/  FFMA.FTZ R114, R122, R110, R115 ;  /* 0x0000006e7a727223 */ /* 0x000fc40000010073 */
[----:B------:R-:W-:Y:S02]  /*3320*/  FSEL R37, R37, RZ, P1 ;  /* 0x000000ff25257208 */ /* 0x000fe40000800000 */
[----:B------:R-:W2:Y:S01]  /*3330*/  @P0 LDC R112, c[0x0][0x40c] ;  /* 0x00010300ff700b82 */ /* 0x000ea20000000800 */
[----:B------:R-:W-:Y:S01]  /*3340*/  FSEL R104, R104, RZ, P1 ;  /* 0x000000ff68687208 */ /* 0x000fe20000800000 */
[----:B------:R-:W-:Y:S01]  /*3350*/  FADD.FTZ R114, R121, -R114 ;  /* 0x8000007279727221 */ /* 0x000fe20000010000 */
[----:B------:R-:W-:-:S03]  /*3360*/  FSEL R5, R5, RZ, P1 ;  /* 0x000000ff05057208 */ /* 0x000fc60000800000 */
[----:B0-----:R-:W-:Y:S02]  /*3370*/  @P0 FMUL.FTZ R105, R104, R105 ;  /* 0x0000006968690220 */ /* 0x001fe40000410000 */
[----:B-1----:R-:W-:-:S03]  /*3380*/  @P0 FMUL.FTZ R35, R5, R106 ;  /* 0x0000006a05230220 */ /* 0x002fc60000410000 */
[----:B------:R-:W-:Y:S01]  /*3390*/  @P0 F2FP.BF16.F32.PACK_AB R106, RZ, R105 ;  /* 0x00000069ff6a023e */ /* 0x000fe200000010ff */
[----:B------:R-:W-:Y:S01]  /*33a0*/  FMUL.FTZ R105, R43, R114 ;  /* 0x000000722b697220 */ /* 0x000fe20000410000 */
[----:B------:R-:W-:Y:S02]  /*33b0*/  F2FP.BF16.F32.PACK_AB R5, RZ, R5 ;  /* 0x00000005ff05723e */ /* 0x000fe400000010ff */
[----:B------:R-:W-:Y:S02]  /*33c0*/  @P0 F2FP.BF16.F32.PACK_AB R35, RZ, R35 ;  /* 0x00000023ff23023e */ /* 0x000fe400000010ff */
[----:B------:R-:W-:Y:S01]  /*33d0*/  FSEL R105, R105, RZ, P1 ;  /* 0x000000ff69697208 */ /* 0x000fe20000800000 */
[----:B--2---:R-:W-:Y:S01]  /*33e0*/  @P0 FMUL.FTZ R38, R37, R112 ;  /* 0x0000007025260220 */ /* 0x004fe20000410000 */
[----:B------:R-:W-:Y:S02]  /*33f0*/  @P0 PRMT R39, R35, 0x7610, R39 ;  /* 0x0000761023270816 */ /* 0x000fe40000000027 */
[----:B------:R-:W-:-:S02]  /*3400*/  @P0 PRMT R41, R106, 0x7610, R41 ;  /* 0x000076106a290816 */ /* 0x000fc40000000029 */
[----:B------:R-:W-:Y:S02]  /*3410*/  @P0 F2FP.BF16.F32.PACK_AB R38, RZ, R38 ;  /* 0x00000026ff26023e */ /* 0x000fe400000010ff */
[----:B------:R-:W-:Y:S02]  /*3420*/  F2FP.BF16.F32.PACK_AB R37, RZ, R37 ;  /* 0x00000025ff25723e */ /* 0x000fe400000010ff */
[----:B------:R-:W-:Y:S02]  /*3430*/  @P0 PRMT R40, R38, 0x7610, R40 ;  /* 0x0000761026280816 */ /* 0x000fe40000000028 */
[----:B------:R-:W-:Y:S02]  /*3440*/  F2FP.BF16.F32.PACK_AB R38, RZ, R104 ;  /* 0x00000068ff26723e */ /* 0x000fe400000010ff */
[----:B------:R-:W-:Y:S01]  /*3450*/  F2FP.BF16.F32.PACK_AB R35, RZ, R105 ;  /* 0x00000069ff23723e */ /* 0x000fe200000010ff */
[----:B------:R-:W-:Y:S06]  /*3460*/  @!P0 BRA `(.L_x_108) ;  /* 0x00000004004c8947 */ /* 0x000fec0003800000 */
[----:B------:R-:W-:-:S05]  /*3470*/  FMUL.FTZ R105, R105, UR15 ;  /* 0x0000000f69697c20 */ /* 0x000fca0008410000 */
[----:B------:R-:W-:-:S04]  /*3480*/  F2FP.BF16.F32.PACK_AB R105, RZ, R105 ;  /* 0x00000069ff69723e */ /* 0x000fc800000010ff */
[----:B------:R-:W-:Y:S01]  /*3490*/  PRMT R36, R105, 0x7610, R36 ;  /* 0x0000761069247816 */ /* 0x000fe20000000024 */
[----:B------:R-:W-:Y:S06]  /*34a0*/  BRA `(.L_x_108) ;  /* 0x00000004003c7947 */ /* 0x000fec0003800000 */
.L_x_103:
[----:B------:R-:W-:Y:S01]  /*34b0*/  UMOV UR4, UR6 ;  /* 0x0000000600047c82 */ /* 0x000fe20008000000 */
[----:B------:R-:W-:Y:S01]  /*34c0*/  UMOV UR5, UR7 ;  /* 0x0000000700057c82 */ /* 0x000fe20008000000 */
[----:B------:R-:W-:-:S04]  /*34d0*/  UISETP.NE.U32.AND UP0, UPT, UR4, URZ, UPT ;  /* 0x000000ff0400728c */ /* 0x000fc8000bf05070 */
[----:B------:R-:W-:-:S09]  /*34e0*/  UISETP.NE.AND.EX UP0, UPT, UR5, URZ, UPT, UP0 ;  /* 0x000000ff0500728c */ /* 0x000fd2000bf05300 */
[----:B------:R-:W-:Y:S05]  /*34f0*/  BRA.U UP0, `(.L_x_109) ;  /* 0x00000001008c7547 */ /* 0x000fea000b800000 */
[----:B------:R-:W-:Y:S01]  /*3500*/  ISETP.GT.AND P1, PT, R42, RZ, PT ;  /* 0x000000ff2a00720c */ /* 0x000fe20003f24270 */
[----:B------:R-:W0:Y:S01]  /*3510*/  @P0 LDC R107, c[0x0][0x40c] ;  /* 0x00010300ff6b0b82 */ /* 0x000e220000000800 */
[C---:B------:R-:W-:Y:S02]  /*3520*/  SHF.R.U64 R106, R166.reuse, 0x10, R167 ;  /* 0x00000010a66a7819 */ /* 0x040fe400000012a7 */
[----:B------:R-:W-:Y:S02]  /*3530*/  SHF.L.U32 R104, R166, 0x10, RZ ;  /* 0x00000010a6687819 */ /* 0x000fe400000006ff */
[----:B------:R-:W-:Y:S02]  /*3540*/  SHF.L.U32 R112, R167, 0x10, RZ ;  /* 0x00000010a7707819 */ /* 0x000fe400000006ff */
[----:B------:R-:W-:Y:S01]  /*3550*/  SHF.L.U32 R106, R106, 0x10, RZ ;  /* 0x000000106a6a7819 */ /* 0x000fe200000006ff */
[----:B------:R-:W1:Y:S04]  /*3560*/  @P0 LDC R117, c[0x0][0x40c] ;  /* 0x00010300ff750b82 */ /* 0x000e680000000800 */
[-CC-:B------:R-:W-:Y:S01]  /*3570*/  @P1 FFMA.FTZ R105, R3, R110.reuse, R115.reuse ;  /* 0x0000006e03691223 */ /* 0x180fe20000010073 */
[-CC-:B------:R-:W-:Y:S01]  /*3580*/  @P1 FFMA.FTZ R114, R120, R110.reuse, R115.reuse ;  /* 0x0000006e78721223 */ /* 0x180fe20000010073 */
[----:B------:R-:W-:-:S02]  /*3590*/  @P1 FFMA.FTZ R119, R45, R110, R115 ;  /* 0x0000006e2d771223 */ /* 0x000fc40000010073 */
[----:B------:R-:W2:Y:S01]  /*35a0*/  @P0 LDC R185, c[0x0][0x40c] ;  /* 0x00010300ffb90b82 */ /* 0x000ea20000000800 */
[----:B------:R-:W-:Y:S01]  /*35b0*/  @P1 FADD.FTZ R105, R44, -R105 ;  /* 0x800000692c691221 */ /* 0x000fe20000010000 */
[----:B------:R-:W-:Y:S01]  /*35c0*/  @P1 FADD.FTZ R109, R47, -R114 ;  /* 0x800000722f6d1221 */ /* 0x000fe20000010000 */
[----:B------:R-:W-:Y:S02]  /*35d0*/  @P1 FADD.FTZ R119, R46, -R119 ;  /* 0x800000772e771221 */ /* 0x000fe40000010000 */
[C---:B------:R-:W-:Y:S01]  /*35e0*/  @P1 FFMA.FTZ R104, R43.reuse, R105, R104 ;  /* 0x000000692b681223 */ /* 0x040fe20000010068 */
[C---:B------:R-:W-:Y:S01]  /*35f0*/  @P1 FFMA.FTZ R106, R43.reuse, R109, R106 ;  /* 0x0000006d2b6a1223 */ /* 0x040fe2000001006a */
[----:B------:R-:W-:Y:S02]  /*3600*/  @P1 FFMA.FTZ R112, R43, R119, R112 ;  /* 0x000000772b701223 */ /* 0x000fe40000010070 */
[----:B0-----:R-:W-:-:S05]  /*3610*/  @P0 FMUL.FTZ R104, R104, R107 ;  /* 0x0000006b68680220 */ /* 0x001fca0000410000 */
[----:B------:R-:W-:Y:S01]  /*3620*/  @P0 F2FP.BF16.F32.PACK_AB R104, RZ, R104 ;  /* 0x00000068ff68023e */ /* 0x000fe200000010ff */
[----:B-1----:R-:W-:-:S03]  /*3630*/  @P0 FMUL.FTZ R106, R106, R117 ;  /* 0x000000756a6a0220 */ /* 0x002fc60000410000 */
[----:B------:R-:W-:Y:S02]  /*3640*/  @P0 PRMT R39, R104, 0x7610, R39 ;  /* 0x0000761068270816 */ /* 0x000fe40000000027 */
[----:B------:R-:W-:Y:S01]  /*3650*/  @P0 F2FP.BF16.F32.PACK_AB R106, RZ, R106 ;  /* 0x0000006aff6a023e */ /* 0x000fe200000010ff */
[----:B--2---:R-:W-:-:S03]  /*3660*/  @P0 FMUL.FTZ R112, R112, R185 ;  /* 0x000000b970700220 */ /* 0x004fc60000410000 */
[----:B------:R-:W-:Y:S02]  /*3670*/  @P0 PRMT R40, R106, 0x7610, R40 ;  /* 0x000076106a280816 */ /* 0x000fe40000000028 */
[----:B------:R-:W-:-:S04]  /*3680*/  @P0 F2FP.BF16.F32.PACK_AB R112, RZ, R112 ;  /* 0x00000070ff70023e */ /* 0x000fc800000010ff */
[----:B------:R-:W-:Y:S01]  /*3690*/  @P0 PRMT R41, R112, 0x7610, R41 ;  /* 0x0000761070290816 */ /* 0x000fe20000000029 */
[----:B------:R-:W-:Y:S06]  /*36a0*/  @!P0 BRA `(.L_x_108) ;  /* 0x0000000000bc8947 */ /* 0x000fec0003800000 */
[----:B------:R-:W-:Y:S01]  /*36b0*/  SHF.R.U32.HI R36, RZ, 0x10, R167 ;  /* 0x00000010ff247819 */ /* 0x000fe200000116a7 */
[----:B------:R-:W-:-:S04]  /*36c0*/  @P1 FFMA.FTZ R104, R122, R110, R115 ;  /* 0x0000006e7a681223 */ /* 0x000fc80000010073 */
[----:B------:R-:W-:Y:S02]  /*36d0*/  IMAD.U32 R36, R36, 0x10000, RZ ;  /* 0x0001000024247824 */ /* 0x000fe400078e00ff */
[----:B------:R-:W-:-:S04]  /*36e0*/  @P1 FADD.FTZ R104, R121, -R104 ;  /* 0x8000006879681221 */ /* 0x000fc80000010000 */
[----:B------:R-:W-:-:S04]  /*36f0*/  @P1 FFMA.FTZ R36, R43, R104, R36 ;  /* 0x000000682b241223 */ /* 0x000fc80000010024 */
[----:B------:R-:W-:-:S05]  /*3700*/  FMUL.FTZ R36, R36, UR15 ;  /* 0x0000000f24247c20 */ /* 0x000fca0008410000 */
[----:B------:R-:W-:Y:S01]  /*3710*/  F2FP.BF16.F32.PACK_AB R36, RZ, R36 ;  /* 0x00000024ff24723e */ /* 0x000fe200000010ff */
[----:B------:R-:W-:Y:S06]  /*3720*/  BRA `(.L_x_108) ;  /* 0x00000000009c7947 */ /* 0x000fec0003800000 */
.L_x_109:
[----:B------:R-:W-:Y:S01]  /*3730*/  ISETP.GT.AND P2, PT, R42, RZ, PT ;  /* 0x000000ff2a00720c */ /* 0x000fe20003f44270 */
[----:B------:R-:W0:Y:S01]  /*3740*/  @P0 LDC R35, c[0x0][0x40c] ;  /* 0x00010300ff230b82 */ /* 0x000e220000000800 */
[-C--:B------:R-:W-:Y:S01]  /*3750*/  @P1 FFMA.FTZ R5, R3, R110.reuse, R115 ;  /* 0x0000006e03051223 */ /* 0x080fe20000010073 */
[--C-:B------:R-:W-:Y:S02]  /*3760*/  SHF.R.U64 R104, R166, 0x10, R167.reuse ;  /* 0x00000010a6687819 */ /* 0x100fe400000012a7 */
[----:B------:R-:W-:Y:S01]  /*3770*/  SHF.R.U32.HI R112, RZ, 0x10, R167 ;  /* 0x00000010ff707819 */ /* 0x000fe200000116a7 */
[----:B------:R-:W-:Y:S01]  /*3780*/  @P1 FADD.FTZ R5, R44, -R5 ;  /* 0x800000052c051221 */ /* 0x000fe20000010000 */
[----:B------:R-:W-:Y:S02]  /*3790*/  SHF.L.U32 R38, R166, 0x10, RZ ;  /* 0x00000010a6267819 */ /* 0x000fe400000006ff */
[----:B------:R-:W1:Y:S01]  /*37a0*/  @P0 LDC R105, c[0x0][0x40c] ;  /* 0x00010300ff690b82 */ /* 0x000e620000000800 */
[----:B------:R-:W-:Y:S01]  /*37b0*/  SHF.L.U32 R106, R167, 0x10, RZ ;  /* 0x00000010a76a7819 */ /* 0x000fe200000006ff */
[----:B------:R-:W-:Y:S01]  /*37c0*/  IMAD.U32 R112, R112, 0x10000, RZ ;  /* 0x0001000070707824 */ /* 0x000fe200078e00ff */
[----:B------:R-:W-:Y:S01]  /*37d0*/  SHF.L.U32 R104, R104, 0x10, RZ ;  /* 0x0000001068687819 */ /* 0x000fe200000006ff */
[-CC-:B------:R-:W-:Y:S01]  /*37e0*/  @P2 FFMA.FTZ R114, R120, R110.reuse, R115.reuse ;  /* 0x0000006e78722223 */ /* 0x180fe20000010073 */
[-CC-:B------:R-:W-:Y:S01]  /*37f0*/  @P2 FFMA.FTZ R107, R45, R110.reuse, R115.reuse ;  /* 0x0000006e2d6b2223 */ /* 0x180fe20000010073 */
[----:B------:R-:W-:Y:S01]  /*3800*/  @P2 FFMA.FTZ R116, R122, R110, R115 ;  /* 0x0000006e7a742223 */ /* 0x000fe20000010073 */
[----:B------:R-:W-:Y:S01]  /*3810*/  @P1 FFMA.FTZ R38, R43, R5, R38 ;  /* 0x000000052b261223 */ /* 0x000fe20000010026 */
[----:B------:R-:W2:Y:S01]  /*3820*/  @P0 LDC R109, c[0x0][0x40c] ;  /* 0x00010300ff6d0b82 */ /* 0x000ea20000000800 */
[----:B------:R-:W-:Y:S01]  /*3830*/  @P2 FADD.FTZ R37, R47, -R114 ;  /* 0x800000722f252221 */ /* 0x000fe20000010000 */
[----:B------:R-:W-:Y:S01]  /*3840*/  @P2 FADD.FTZ R107, R46, -R107 ;  /* 0x8000006b2e6b2221 */ /* 0x000fe20000010000 */
[----:B------:R-:W-:-:S02]  /*3850*/  @P2 FADD.FTZ R117, R121, -R116 ;  /* 0x8000007479752221 */ /* 0x000fc40000010000 */
[C---:B------:R-:W-:Y:S01]  /*3860*/  @P2 FFMA.FTZ R104, R43.reuse, R37, R104 ;  /* 0x000000252b682223 */ /* 0x040fe20000010068 */
[C---:B------:R-:W-:Y:S01]  /*3870*/  @P2 FFMA.FTZ R106, R43.reuse, R107, R106 ;  /* 0x0000006b2b6a2223 */ /* 0x040fe2000001006a */
[----:B------:R-:W-:Y:S01]  /*3880*/  @P2 FFMA.FTZ R112, R43, R117, R112 ;  /* 0x000000752b702223 */ /* 0x000fe20000010070 */
[----:B------:R-:W3:Y:S01]  /*3890*/  @P0 LDC R119, c[0x0][0x40c] ;  /* 0x00010300ff770b82 */ /* 0x000ee20000000800 */
[----:B0-----:R-:W-:-:S05]  /*38a0*/  @P0 FMUL.FTZ R5, R38, R35 ;  /* 0x0000002326050220 */ /* 0x001fca0000410000 */
[----:B------:R-:W-:Y:S01]  /*38b0*/  @P0 F2FP.BF16.F32.PACK_AB R5, RZ, R5 ;  /* 0x00000005ff05023e */ /* 0x000fe200000010ff */
[----:B-1----:R-:W-:-:S03]  /*38c0*/  @P0 FMUL.FTZ R35, R104, R105 ;  /* 0x0000006968230220 */ /* 0x002fc60000410000 */
[----:B------:R-:W-:Y:S02]  /*38d0*/  @P0 PRMT R39, R5, 0x7610, R39 ;  /* 0x0000761005270816 */ /* 0x000fe40000000027 */
[----:B------:R-:W-:Y:S02]  /*38e0*/  F2FP.BF16.F32.PACK_AB R5, RZ, R38 ;  /* 0x00000026ff05723e */ /* 0x000fe400000010ff */
[----:B------:R-:W-:Y:S01]  /*38f0*/  @P0 F2FP.BF16.F32.PACK_AB R35, RZ, R35 ;  /* 0x00000023ff23023e */ /* 0x000fe200000010ff */
[----:B--2---:R-:W-:Y:S01]  /*3900*/  @P0 FMUL.FTZ R37, R106, R109 ;  /* 0x0000006d6a250220 */ /* 0x004fe20000410000 */
[----:B------:R-:W-:Y:S02]  /*3910*/  F2FP.BF16.F32.PACK_AB R38, RZ, R106 ;  /* 0x0000006aff26723e */ /* 0x000fe400000010ff */
[----:B------:R-:W-:Y:S02]  /*3920*/  @P0 PRMT R40, R35, 0x7610, R40 ;  /* 0x0000761023280816 */ /* 0x000fe40000000028 */
[----:B------:R-:W-:-:S02]  /*3930*/  @P0 F2FP.BF16.F32.PACK_AB R37, RZ, R37 ;  /* 0x00000025ff25023e */ /* 0x000fc400000010ff */
[----:B------:R-:W-:Y:S01]  /*3940*/  F2FP.BF16.F32.PACK_AB R35, RZ, R112 ;  /* 0x00000070ff23723e */ /* 0x000fe200000010ff */
[----:B---3--:R-:W-:Y:S01]  /*3950*/  @P0 FMUL.FTZ R105, R112, R119 ;  /* 0x0000007770690220 */ /* 0x008fe20000410000 */
[----:B------:R-:W-:Y:S02]  /*3960*/  @P0 PRMT R41, R37, 0x7610, R41 ;  /* 0x0000761025290816 */ /* 0x000fe40000000029 */
[----:B------:R-:W-:Y:S02]  /*3970*/  F2FP.BF16.F32.PACK_AB R37, RZ, R104 ;  /* 0x00000068ff25723e */ /* 0x000fe400000010ff */
[----:B------:R-:W-:-:S04]  /*3980*/  @P0 F2FP.BF16.F32.PACK_AB R105, RZ, R105 ;  /* 0x00000069ff69023e */ /* 0x000fc800000010ff */
[----:B------:R-:W-:-:S07]  /*3990*/  @P0 PRMT R36, R105, 0x7610, R36 ;  /* 0x0000761069240816 */ /* 0x000fce0000000024 */
.L_x_108:
[----:B------:R-:W-:-:S04]  /*39a0*/  UISETP.NE.U32.AND UP0, UPT, UR4, URZ, UPT ;  /* 0x000000ff0400728c */ /* 0x000fc8000bf05070 */
[----:B------:R-:W-:-:S09]  /*39b0*/  UISETP.NE.AND.EX UP0, UPT, UR5, URZ, UPT, UP0 ;  /* 0x000000ff0500728c */ /* 0x000fd2000bf05300 */
[----:B------:R-:W-:Y:S05]  /*39c0*/  BRA.U !UP0, `(.L_x_110) ;  /* 0x0000000108207547 */ /* 0x000fea000b800000 */
[----:B------:R-:W0:Y:S01]  /*39d0*/  LDC.64 R104, c[0x0][0x478] ;  /* 0x00011e00ff687b82 */ /* 0x000e220000000a00 */
[----:B------:R-:W-:Y:S02]  /*39e0*/  LOP3.LUT R106, R37, 0xffff, RZ, 0xc0, !PT ;  /* 0x0000ffff256a7812 */ /* 0x000fe400078ec0ff */
[----:B------:R-:W-:-:S03]  /*39f0*/  PRMT R109, R38, 0x5410, R35 ;  /* 0x00005410266d7816 */ /* 0x000fc60000000023 */
[----:B------:R-:W-:-:S05]  /*3a00*/  IMAD.WIDE.U32 R106, R106, 0x10000, RZ ;  /* 0x000100006a6a7825 */ /* 0x000fca00078e00ff */
[----:B------:R-:W-:Y:S02]  /*3a10*/  LOP3.LUT R107, R109, R107, RZ, 0xfc, !PT ;  /* 0x0000006b6d6b7212 */ /* 0x000fe400078efcff */
[----:B------:R-:W-:Y:S01]  /*3a20*/  LOP3.LUT R106, R106, 0xffff, R5, 0xf8, !PT ;  /* 0x0000ffff6a6a7812 */ /* 0x000fe200078ef805 */
[----:B0-----:R-:W-:-:S05]  /*3a30*/  IMAD.WIDE.U32 R104, R113, 0x8, R104 ;  /* 0x0000000871687825 */ /* 0x001fca00078e0068 */
[----:B------:R0:W-:Y:S02]  /*3a40*/  STG.E.64 desc[UR10][R104.64], R106 ;  /* 0x0000006a68007986 */ /* 0x0001e4000c101b0a */
.L_x_110:
[----:B------:R-:W-:Y:S05]  /*3a50*/  @!P0 BRA `(.L_x_111) ;  /* 0x0000000000208947 */ /* 0x000fea0003800000 */
[----:B0-----:R-:W0:Y:S01]  /*3a60*/  LDC.64 R104, c[0x0][0x468] ;  /* 0x00011a00ff687b82 */ /* 0x001e220000000a00 */
[----:B------:R-:W-:Y:S02]  /*3a70*/  LOP3.LUT R106, R40, 0xffff, RZ, 0xc0, !PT ;  /* 0x0000ffff286a7812 */ /* 0x000fe400078ec0ff */
[----:B------:R-:W-:-:S03]  /*3a80*/  PRMT R109, R41, 0x5410, R36 ;  /* 0x00005410296d7816 */ /* 0x000fc60000000024 */
[----:B------:R-:W-:-:S05]  /*3a90*/  IMAD.WIDE.U32 R106, R106, 0x10000, RZ ;  /* 0x000100006a6a7825 */ /* 0x000fca00078e00ff */
[----:B------:R-:W-:Y:S02]  /*3aa0*/  LOP3.LUT R107, R109, R107, RZ, 0xfc, !PT ;  /* 0x0000006b6d6b7212 */ /* 0x000fe400078efcff */
[----:B------:R-:W-:Y:S01]  /*3ab0*/  LOP3.LUT R106, R106, 0xffff, R39, 0xf8, !PT ;  /* 0x0000ffff6a6a7812 */ /* 0x000fe200078ef827 */
[----:B0-----:R-:W-:-:S05]  /*3ac0*/  IMAD.WIDE.U32 R104, R111, 0x8, R104 ;  /* 0x000000086f687825 */ /* 0x001fca00078e0068 */
[----:B------:R1:W-:Y:S02]  /*3ad0*/  STG.E.64 desc[UR10][R104.64], R106 ;  /* 0x0000006a68007986 */ /* 0x0003e4000c101b0a */
.L_x_111:
[----:B------:R-:W-:Y:S02]  /*3ae0*/  IADD3 R113, PT, PT, R113, 0x100, RZ ;  /* 0x0000010071717810 */ /* 0x000fe40007ffe0ff */
[----:B------:R-:W-:-:S07]  /*3af0*/  IADD3 R111, PT, PT, R111, 0x100, RZ ;  /* 0x000001006f6f7810 */ /* 0x000fce0007ffe0ff */
.L_x_102:
[----:B------:R-:W-:Y:S05]  /*3b00*/  BSYNC.RECONVERGENT B0 ;  /* 0x0000000000007941 */ /* 0x000fea0003800200 */
.L_x_101:
[----:B------:R-:W-:Y:S01]  /*3b10*/  ISETP.GE.U32.AND P1, PT, R4, 0x200, PT ;  /* 0x000002000400780c */ /* 0x000fe20003f26070 */
[----:B------:R-:W-:Y:S03]  /*3b20*/  BSSY.RECONVERGENT B0, `(.L_x_112) ;  /* 0x00000b1000007945 */ /* 0x000fe60003800200 */
[----:B------:R-:W-:-:S09]  /*3b30*/  P2R R109, PR, RZ, 0x2 ;  /* 0x00000002ff6d7803 */ /* 0x000fd20000000000 */
[----:B------:R-:W-:Y:S05]  /*3b40*/  @!P1 BRA `(.L_x_113) ;  /* 0x0000000800b89947 */ /* 0x000fea0003800000 */
[----:B------:R-:W-:-:S04]  /*3b50*/  UISETP.NE.U32.AND UP0, UPT, UR12, URZ, UPT ;  /* 0x000000ff0c00728c */ /* 0x000fc8000bf05070 */
[----:B------:R-:W-:-:S09]  /*3b60*/  UISETP.NE.AND.EX UP0, UPT, UR13, URZ, UPT, UP0 ;  /* 0x000000ff0d00728c */ /* 0x000fd2000bf05300 */
[----:B------:R-:W-:Y:S05]  /*3b70*/  BRA.U !UP0, `(.L_x_114) ;  /* 0x0000000508387547 */ /* 0x000fea000b800000 */
[----:B------:R-:W-:-:S04]  /*3b80*/  UISETP.NE.U32.AND UP0, UPT, UR6, URZ, UPT ;  /* 0x000000ff0600728c */ /* 0x000fc8000bf05070 */
[----:B------:R-:W-:-:S09]  /*3b90*/  UISETP.NE.AND.EX UP0, UPT, UR7, URZ, UPT, UP0 ;  /* 0x000000ff0700728c */ /* 0x000fd2000bf05300 */
[----:B------:R-:W-:Y:S05]  /*3ba0*/  BRA.U !UP0, `(.L_x_115) ;  /* 0x0000000108a07547 */ /* 0x000fea000b800000 */
[----:B------:R-:W-:Y:S01]  /*3bb0*/  ISETP.GT.AND P1, PT, R42, RZ, PT ;  /* 0x000000ff2a00720c */ /* 0x000fe20003f24270 */
[----:B01----:R-:W0:Y:S01]  /*3bc0*/  @P0 LDC R105, c[0x0][0x40c] ;  /* 0x00010300ff690b82 */ /* 0x003e220000000800 */
[C---:B------:R-:W-:Y:S01]  /*3bd0*/  SHF.R.U64 R104, R164.reuse, 0x10, R165 ;  /* 0x00000010a4687819 */ /* 0x040fe200000012a5 */
[----:B------:R-:W-:Y:S01]  /*3be0*/  IMAD.U32 R112, R165, 0x10000, RZ ;  /* 0x00010000a5707824 */ /* 0x000fe200078e00ff */
[----:B------:R-:W-:Y:S02]  /*3bf0*/  SHF.L.U32 R38, R164, 0x10, RZ ;  /* 0x00000010a4267819 */ /* 0x000fe400000006ff */
[----:B------:R-:W-:-:S03]  /*3c00*/  SHF.L.U32 R104, R104, 0x10, RZ ;  /* 0x0000001068687819 */ /* 0x000fc600000006ff */
[----:B------:R-:W1:Y:S04]  /*3c10*/  @P0 LDC R107, c[0x0][0x40c] ;  /* 0x00010300ff6b0b82 */ /* 0x000e680000000800 */
[-CC-:B------:R-:W-:Y:S01]  /*3c20*/  @P1 FFMA.FTZ R5, R123, R110.reuse, R115.reuse ;  /* 0x0000006e7b051223 */ /* 0x180fe20000010073 */
[-CC-:B------:R-:W-:Y:S01]  /*3c30*/  @P1 FFMA.FTZ R106, R128, R110.reuse, R115.reuse ;  /* 0x0000006e806a1223 */ /* 0x180fe20000010073 */
[-CC-:B------:R-:W-:Y:S01]  /*3c40*/  @P1 FFMA.FTZ R37, R125, R110.reuse, R115.reuse ;  /* 0x0000006e7d251223 */ /* 0x180fe20000010073 */
[----:B------:R-:W-:Y:S01]  /*3c50*/  @P1 FFMA.FTZ R114, R130, R110, R115 ;  /* 0x0000006e82721223 */ /* 0x000fe20000010073 */
[----:B------:R-:W2:Y:S01]  /*3c60*/  @P0 LDC R117, c[0x0][0x40c] ;  /* 0x00010300ff750b82 */ /* 0x000ea20000000800 */
[----:B------:R-:W-:Y:S01]  /*3c70*/  @P1 FADD.FTZ R5, R124, -R5 ;  /* 0x800000057c051221 */ /* 0x000fe20000010000 */
[----:B------:R-:W-:Y:S01]  /*3c80*/  @P1 FADD.FTZ R35, R127, -R106 ;  /* 0x8000006a7f231221 */ /* 0x000fe20000010000 */
[----:B------:R-:W-:Y:S01]  /*3c90*/  @P1 FADD.FTZ R37, R126, -R37 ;  /* 0x800000257e251221 */ /* 0x000fe20000010000 */
[----:B------:R-:W-:Y:S01]  /*3ca0*/  SHF.R.U32.HI R106, RZ, 0x10, R165 ;  /* 0x00000010ff6a7819 */ /* 0x000fe200000116a5 */
[C---:B------:R-:W-:Y:S01]  /*3cb0*/  @P1 FFMA.FTZ R38, R43.reuse, R5, R38 ;  /* 0x000000052b261223 */ /* 0x040fe20000010026 */
[C---:B------:R-:W-:Y:S01]  /*3cc0*/  @P1 FFMA.FTZ R104, R43.reuse, R35, R104 ;  /* 0x000000232b681223 */ /* 0x040fe20000010068 */
[----:B------:R-:W-:Y:S01]  /*3cd0*/  @P1 FFMA.FTZ R112, R43, R37, R112 ;  /* 0x000000252b701223 */ /* 0x000fe20000010070 */
[----:B------:R-:W-:Y:S01]  /*3ce0*/  SHF.L.U32 R106, R106, 0x10, RZ ;  /* 0x000000106a6a7819 */ /* 0x000fe200000006ff */
[----:B0-----:R-:W-:Y:S01]  /*3cf0*/  @P0 FMUL.FTZ R5, R38, R105 ;  /* 0x0000006926050220 */ /* 0x001fe20000410000 */
[----:B------:R-:W-:-:S04]  /*3d00*/  @P1 FADD.FTZ R114, R129, -R114 ;  /* 0x8000007281721221 */ /* 0x000fc80000010000 */
[----:B------:R-:W-:Y:S01]  /*3d10*/  @P0 F2FP.BF16.F32.PACK_AB R5, RZ, R5 ;  /* 0x00000005ff05023e */ /* 0x000fe200000010ff */
[----:B------:R-:W-:Y:S01]  /*3d20*/  @P1 FFMA.FTZ R106, R43, R114, R106 ;  /* 0x000000722b6a1223 */ /* 0x000fe2000001006a */
[----:B-1----:R-:W-:Y:S02]  /*3d30*/  @P0 FMUL.FTZ R35, R104, R107 ;  /* 0x0000006b68230220 */ /* 0x002fe40000410000 */
[----:B------:R-:W-:Y:S02]  /*3d40*/  @P0 PRMT R39, R5, 0x7610, R39 ;  /* 0x0000761005270816 */ /* 0x000fe40000000027 */
[----:B------:R-:W-:Y:S02]  /*3d50*/  F2FP.BF16.F32.PACK_AB R5, RZ, R38 ;  /* 0x00000026ff05723e */ /* 0x000fe400000010ff */
[----:B------:R-:W-:Y:S01]  /*3d60*/  @P0 F2FP.BF16.F32.PACK_AB R35, RZ, R35 ;  /* 0x00000023ff23023e */ /* 0x000fe200000010ff */
[----:B--2---:R-:W-:Y:S01]  /*3d70*/  @P0 FMUL.FTZ R37, R112, R117 ;  /* 0x0000007570250220 */ /* 0x004fe20000410000 */
[----:B------:R-:W-:-:S02]  /*3d80*/  F2FP.BF16.F32.PACK_AB R38, RZ, R112 ;  /* 0x00000070ff26723e */ /* 0x000fc400000010ff */
[----:B------:R-:W-:Y:S02]  /*3d90*/  @P0 PRMT R40, R35, 0x7610, R40 ;  /* 0x0000761023280816 */ /* 0x000fe40000000028 */
[----:B------:R-:W-:Y:S02]  /*3da0*/  @P0 F2FP.BF16.F32.PACK_AB R37, RZ, R37 ;  /* 0x00000025ff25023e */ /* 0x000fe400000010ff */
[----:B------:R-:W-:Y:S02]  /*3db0*/  F2FP.BF16.F32.PACK_AB R35, RZ, R106 ;  /* 0x0000006aff23723e */ /* 0x000fe400000010ff */
[----:B------:R-:W-:Y:S02]  /*3dc0*/  @P0 PRMT R41, R37, 0x7610, R41 ;  /* 0x0000761025290816 */ /* 0x000fe40000000029 */
[----:B------:R-:W-:Y:S01]  /*3dd0*/  F2FP.BF16.F32.PACK_AB R37, RZ, R104 ;  /* 0x00000068ff25723e */ /* 0x000fe200000010ff */
[----:B------:R-:W-:Y:S06]  /*3de0*/  @!P0 BRA `(.L_x_116) ;  /* 0x0000000400c08947 */ /* 0x000fec0003800000 */
[----:B------:R-:W-:-:S05]  /*3df0*/  FMUL.FTZ R106, R106, UR15 ;  /* 0x0000000f6a6a7c20 */ /* 0x000fca0008410000 */
[----:B------:R-:W-:-:S04]  /*3e00*/  F2FP.BF16.F32.PACK_AB R106, RZ, R106 ;  /* 0x0000006aff6a723e */ /* 0x000fc800000010ff */
[----:B------:R-:W-:Y:S01]  /*3e10*/  PRMT R36, R106, 0x7610, R36 ;  /* 0x000076106a247816 */ /* 0x000fe20000000024 */
[----:B------:R-:W-:Y:S06]  /*3e20*/  BRA `(.L_x_116) ;  /* 0x0000000400b07947 */ /* 0x000fec0003800000 */
.L_x_115:
        /* <DEDUP_REMOVED lines=9> */
[----:B------:R-:W-:Y:S02]  /*3ec0*/  @P1 FFMA.FTZ R185, R125, R110, R115 ;  /* 0x0000006e7db91223 */ /* 0x000fe40000010073 */
[----:B------:R-:W2:Y:S01]  /*3ed0*/  @P0 LDC R187, c[0x0][0x40c] ;  /* 0x00010300ffbb0b82 */ /* 0x000ea20000000800 */
[----:B------:R-:W-:Y:S01]  /*3ee0*/  @P1 FADD.FTZ R105, R124, -R105 ;  /* 0x800000697c691221 */ /* 0x000fe20000010000 */
[----:B------:R-:W-:Y:S01]  /*3ef0*/  @P1 FADD.FTZ R117, R127, -R114 ;  /* 0x800000727f751221 */ /* 0x000fe20000010000 */
[----:B------:R-:W-:-:S02]  /*3f00*/  @P1 FADD.FTZ R185, R126, -R185 ;  /* 0x800000b97eb91221 */ /* 0x000fc40000010000 */
        /* <DEDUP_REMOVED lines=14> */
[----:B------:R-:W-:-:S03]  /*3ff0*/  @P1 FFMA.FTZ R104, R130, R110, R115 ;  /* 0x0000006e82681223 */ /* 0x000fc60000010073 */
[----:B------:R-:W-:Y:S01]  /*4000*/  SHF.L.U32 R36, R36, 0x10, RZ ;  /* 0x0000001024247819 */ /* 0x000fe200000006ff */
[----:B------:R-:W-:-:S04]  /*4010*/  @P1 FADD.FTZ R104, R129, -R104 ;  /* 0x8000006881681221 */ /* 0x000fc80000010000 */
[----:B------:R-:W-:-:S04]  /*4020*/  @P1 FFMA.FTZ R36, R43, R104, R36 ;  /* 0x000000682b241223 */ /* 0x000fc80000010024 */
[----:B------:R-:W-:-:S05]  /*4030*/  FMUL.FTZ R36, R36, UR15 ;  /* 0x0000000f24247c20 */ /* 0x000fca0008410000 */
[----:B------:R-:W-:Y:S01]  /*4040*/  F2FP.BF16.F32.PACK_AB R36, RZ, R36 ;  /* 0x00000024ff24723e */ /* 0x000fe200000010ff */
[----:B------:R-:W-:Y:S06]  /*4050*/  BRA `(.L_x_116) ;  /* 0x0000000400247947 */ /* 0x000fec0003800000 */
.L_x_114:
[----:B------:R-:W-:-:S04]  /*4060*/  UISETP.NE.U32.AND UP0, UPT, UR6, URZ, UPT ;  /* 0x000000ff0600728c */ /* 0x000fc8000bf05070 */
[----:B------:R-:W-:-:S09]  /*4070*/  UISETP.NE.AND.EX UP0, UPT, UR7, URZ, UPT, UP0 ;  /* 0x000000ff0700728c */ /* 0x000fd2000bf05300 */
[----:B------:R-:W-:Y:S05]  /*4080*/  BRA.U !UP0, `(.L_x_117) ;  /* 0x0000000108987547 */ /* 0x000fea000b800000 */
[----:B01----:R-:W0:Y:S01]  /*4090*/  @P0 LDC R106, c[0x0][0x40c] ;  /* 0x00010300ff6a0b82 */ /* 0x003e220000000800 */
        /* <DEDUP_REMOVED lines=16> */
[----:B------:R-:W-:Y:S01]  /*41a0*/  FSEL R37, R35, RZ, P1 ;  /* 0x000000ff23257208 */ /* 0x000fe20000800000 */
[----:B0-----:R-:W-:Y:S01]  /*41b0*/  @P0 FMUL.FTZ R35, R5, R106 ;  /* 0x0000006a05230220 */ /* 0x001fe20000410000 */
[----:B------:R-:W-:-:S04]  /*41c0*/  F2FP.BF16.F32.PACK_AB R5, RZ, R5 ;  /* 0x00000005ff05723e */ /* 0x000fc800000010ff */
[----:B------:R-:W-:Y:S01]  /*41d0*/  @P0 F2FP.BF16.F32.PACK_AB R106, RZ, R35 ;  /* 0x00000023ff6a023e */ /* 0x000fe200000010ff */
[----:B------:R-:W-:Y:S01]  /*41e0*/  FMUL.FTZ R35, R43, R114 ;  /* 0x000000722b237220 */ /* 0x000fe20000410000 */
[----:B-1----:R-:W-:Y:S02]  /*41f0*/  @P0 FMUL.FTZ R105, R104, R105 ;  /* 0x0000006968690220 */ /* 0x002fe40000410000 */
[----:B------:R-:W-:-:S03]  /*4200*/  @P0 PRMT R39, R106, 0x7610, R39 ;  /* 0x000076106a270816 */ /* 0x000fc60000000027 */
[----:B------:R-:W-:Y:S01]  /*4210*/  @P0 F2FP.BF16.F32.PACK_AB R105, RZ, R105 ;  /* 0x00000069ff69023e */ /* 0x000fe200000010ff */
[----:B--2---:R-:W-:-:S03]  /*4220*/  @P0 FMUL.FTZ R38, R37, R112 ;  /* 0x0000007025260220 */ /* 0x004fc60000410000 */
[----:B------:R-:W-:Y:S02]  /*4230*/  @P0 PRMT R41, R105, 0x7610, R41 ;  /* 0x0000761069290816 */ /* 0x000fe40000000029 */
[----:B------:R-:W-:Y:S02]  /*4240*/  FSEL R105, R35, RZ, P1 ;  /* 0x000000ff23697208 */ /* 0x000fe40000800000 */
[----:B------:R-:W-:Y:S02]  /*4250*/  @P0 F2FP.BF16.F32.PACK_AB R38, RZ, R38 ;  /* 0x00000026ff26023e */ /* 0x000fe400000010ff */
[----:B------:R-:W-:Y:S02]  /*4260*/  F2FP.BF16.F32.PACK_AB R37, RZ, R37 ;  /* 0x00000025ff25723e */ /* 0x000fe400000010ff */
[----:B------:R-:W-:Y:S02]  /*4270*/  @P0 PRMT R40, R38, 0x7610, R40 ;  /* 0x0000761026280816 */ /* 0x000fe40000000028 */
[----:B------:R-:W-:-:S02]  /*4280*/  F2FP.BF16.F32.PACK_AB R38, RZ, R104 ;  /* 0x00000068ff26723e */ /* 0x000fc400000010ff */
[----:B------:R-:W-:Y:S01]  /*4290*/  F2FP.BF16.F32.PACK_AB R35, RZ, R105 ;  /* 0x00000069ff23723e */ /* 0x000fe200000010ff */
[----:B------:R-:W-:Y:S06]  /*42a0*/  @!P0 BRA `(.L_x_116) ;  /* 0x0000000000908947 */ /* 0x000fec0003800000 */
[----:B------:R-:W-:-:S05]  /*42b0*/  FMUL.FTZ R105, R105, UR15 ;  /* 0x0000000f69697c20 */ /* 0x000fca0008410000 */
[----:B------:R-:W-:-:S04]  /*42c0*/  F2FP.BF16.F32.PACK_AB R105, RZ, R105 ;  /* 0x00000069ff69723e */ /* 0x000fc800000010ff */
[----:B------:R-:W-:Y:S01]  /*42d0*/  PRMT R36, R105, 0x7610, R36 ;  /* 0x0000761069247816 */ /* 0x000fe20000000024 */
[----:B------:R-:W-:Y:S06]  /*42e0*/  BRA `(.L_x_116) ;  /* 0x0000000000807947 */ /* 0x000fec0003800000 */
.L_x_117:
[----:B------:R-:W-:Y:S05]  /*42f0*/  @!P0 BRA `(.L_x_118) ;  /* 0x00000000001c8947 */ /* 0x000fea0003800000 */
[----:B------:R-:W-:Y:S01]  /*4300*/  FFMA.FTZ R39, R123, R110, R115 ;  /* 0x0000006e7b277223 */ /* 0x000fe20000010073 */
[----:B------:R-:W-:-:S03]  /*4310*/  ISETP.GT.AND P1, PT, R42, RZ, PT ;  /* 0x000000ff2a00720c */ /* 0x000fc60003f24270 */
[----:B01----:R-:W-:-:S04]  /*4320*/  FADD.FTZ R104, R124, -R39 ;  /* 0x800000277c687221 */ /* 0x003fc80000010000 */
[----:B------:R-:W-:-:S05]  /*4330*/  FMUL.FTZ R39, R43, R104 ;  /* 0x000000682b277220 */ /* 0x000fca0000410000 */
[----:B------:R-:W-:-:S05]  /*4340*/  FSEL R39, R39, RZ, P1 ;  /* 0x000000ff27277208 */ /* 0x000fca0000800000 */
[----:B------:R-:W-:-:S05]  /*4350*/  FMUL.FTZ R39, R39, UR15 ;  /* 0x0000000f27277c20 */ /* 0x000fca0008410000 */
[----:B------:R-:W-:-:S07]  /*4360*/  F2FP.BF16.F32.PACK_AB R39, RZ, R39 ;  /* 0x00000027ff27723e */ /* 0x000fce00000010ff */
.L_x_118:
        /* <DEDUP_REMOVED lines=8> */
.L_x_119:
        /* <DEDUP_REMOVED lines=8> */
.L_x_120:
        /* <DEDUP_REMOVED lines=8> */
.L_x_116:
[----:B------:R-:W-:Y:S05]  /*44f0*/  BRA.U !UP0, `(.L_x_121) ;  /* 0x0000000108207547 */ /* 0x000fea000b800000 */
[----:B01----:R-:W0:Y:S01]  /*4500*/  LDC.64 R106, c[0x0][0x478] ;  /* 0x00011e00ff6a7b82 */ /* 0x003e220000000a00 */
[----:B------:R-:W-:Y:S02]  /*4510*/  LOP3.LUT R104, R37, 0xffff, RZ, 0xc0, !PT ;  /* 0x0000ffff25687812 */ /* 0x000fe400078ec0ff */
[----:B------:R-:W-:-:S03]  /*4520*/  PRMT R117, R38, 0x5410, R35 ;  /* 0x0000541026757816 */ /* 0x000fc60000000023 */
[----:B------:R-:W-:-:S05]  /*4530*/  IMAD.WIDE.U32 R104, R104, 0x10000, RZ ;  /* 0x0001000068687825 */ /* 0x000fca00078e00ff */
[----:B------:R-:W-:Y:S02]  /*4540*/  LOP3.LUT R105, R117, R105, RZ, 0xfc, !PT ;  /* 0x0000006975697212 */ /* 0x000fe400078efcff */
[----:B------:R-:W-:Y:S01]  /*4550*/  LOP3.LUT R104, R104, 0xffff, R5, 0xf8, !PT ;  /* 0x0000ffff68687812 */ /* 0x000fe200078ef805 */
[----:B0-----:R-:W-:-:S05]  /*4560*/  IMAD.WIDE.U32 R106, R113, 0x8, R106 ;  /* 0x00000008716a7825 */ /* 0x001fca00078e006a */
[----:B------:R2:W-:Y:S02]  /*4570*/  STG.E.64 desc[UR10][R106.64], R104 ;  /* 0x000000686a007986 */ /* 0x0005e4000c101b0a */
.L_x_121:
[----:B------:R-:W-:Y:S05]  /*4580*/  @!P0 BRA `(.L_x_122) ;  /* 0x0000000000208947 */ /* 0x000fea0003800000 */
[----:B012---:R-:W0:Y:S01]  /*4590*/  LDC.64 R106, c[0x0][0x468] ;  /* 0x00011a00ff6a7b82 */ /* 0x007e220000000a00 */
[----:B------:R-:W-:Y:S02]  /*45a0*/  LOP3.LUT R104, R40, 0xffff, RZ, 0xc0, !PT ;  /* 0x0000ffff28687812 */ /* 0x000fe400078ec0ff */
[----:B------:R-:W-:-:S03]  /*45b0*/  PRMT R117, R41, 0x5410, R36 ;  /* 0x0000541029757816 */ /* 0x000fc60000000024 */
[----:B------:R-:W-:-:S05]  /*45c0*/  IMAD.WIDE.U32 R104, R104, 0x10000, RZ ;  /* 0x0001000068687825 */ /* 0x000fca00078e00ff */
[----:B------:R-:W-:Y:S02]  /*45d0*/  LOP3.LUT R105, R117, R105, RZ, 0xfc, !PT ;  /* 0x0000006975697212 */ /* 0x000fe400078efcff */
[----:B------:R-:W-:Y:S01]  /*45e0*/  LOP3.LUT R104, R104, 0xffff, R39, 0xf8, !PT ;  /* 0x0000ffff68687812 */ /* 0x000fe200078ef827 */
[----:B0-----:R-:W-:-:S05]  /*45f0*/  IMAD.WIDE.U32 R106, R111, 0x8, R106 ;  /* 0x000000086f6a7825 */ /* 0x001fca00078e006a */
[----:B------:R3:W-:Y:S02]  /*4600*/  STG.E.64 desc[UR10][R106.64], R104 ;  /* 0x000000686a007986 */ /* 0x0007e4000c101b0a */
.L_x_122:
[----:B------:R-:W-:Y:S02]  /*4610*/  IADD3 R113, PT, PT, R113, 0x100, RZ ;  /* 0x0000010071717810 */ /* 0x000fe40007ffe0ff */
[----:B------:R-:W-:-:S07]  /*4620*/  IADD3 R111, PT, PT, R111, 0x100, RZ ;  /* 0x000001006f6f7810 */ /* 0x000fce0007ffe0ff */
.L_x_113:
[----:B------:R-:W-:Y:S05]  /*4630*/  BSYNC.RECONVERGENT B0 ;  /* 0x0000000000007941 */ /* 0x000fea0003800200 */
.L_x_112:
[----:B------:R-:W-:Y:S01]  /*4640*/  ISETP.GE.U32.AND P4, PT, R4, 0x300, PT ;  /* 0x000003000400780c */ /* 0x000fe20003f86070 */
[----:B------:R-:W-:-:S12]  /*4650*/  BSSY.RECONVERGENT B0, `(.L_x_123) ;  /* 0x00000b0000007945 */ /* 0x000fd80003800200 */
        /* <DEDUP_REMOVED lines=8> */
[----:B0123--:R-:W0:Y:S01]  /*46e0*/  @P0 LDC R105, c[0x0][0x40c] ;  /* 0x00010300ff690b82 */ /* 0x00fe220000000800 */
        /* <DEDUP_REMOVED lines=38> */
.L_x_126:
        /* <DEDUP_REMOVED lines=35> */
.L_x_125:
[----:B------:R-:W-:-:S04]  /*4b80*/  UISETP.NE.U32.AND UP0, UPT, UR6, URZ, UPT ;  /* 0x000000ff0600728c */ /* 0x000fc8000bf05070 */
[----:B------:R-:W-:-:S09]  /*4b90*/  UISETP.NE.AND.EX UP0, UPT, UR7, URZ, UPT, UP0 ;  /* 0x000000ff0700728c */ /* 0x000fd2000bf05300 */
[----:B------:R-:W-:Y:S05]  /*4ba0*/  BRA.U !UP0, `(.L_x_128) ;  /* 0x0000000108987547 */ /* 0x000fea000b800000 */
[----:B0123--:R-:W0:Y:S01]  /*4bb0*/  @P0 LDC R106, c[0x0][0x40c] ;  /* 0x00010300ff6a0b82 */ /* 0x00fe220000000800 */
        /* <DEDUP_REMOVED lines=37> */
.L_x_128:
[----:B------:R-:W-:Y:S05]  /*4e10*/  @!P0 BRA `(.L_x_129) ;  /* 0x00000000001c8947 */ /* 0x000fea0003800000 */
[----:B------:R-:W-:Y:S01]  /*4e20*/  FFMA.FTZ R39, R131, R110, R115 ;  /* 0x0000006e83277223 */ /* 0x000fe20000010073 */
[----:B------:R-:W-:-:S03]  /*4e30*/  ISETP.GT.AND P1, PT, R42, RZ, PT ;  /* 0x000000ff2a00720c */ /* 0x000fc60003f24270 */
[----:B0123--:R-:W-:-:S04]  /*4e40*/  FADD.FTZ R104, R132, -R39 ;  /* 0x8000002784687221 */ /* 0x00ffc80000010000 */
[----:B------:R-:W-:-:S05]  /*4e50*/  FMUL.FTZ R39, R43, R104 ;  /* 0x000000682b277220 */ /* 0x000fca0000410000 */
[----:B------:R-:W-:-:S05]  /*4e60*/  FSEL R39, R39, RZ, P1 ;  /* 0x000000ff27277208 */ /* 0x000fca0000800000 */
[----:B------:R-:W-:-:S05]  /*4e70*/  FMUL.FTZ R39, R39, UR15 ;  /* 0x0000000f27277c20 */ /* 0x000fca0008410000 */
[----:B------:R-:W-:-:S07]  /*4e80*/  F2FP.BF16.F32.PACK_AB R39, RZ, R39 ;  /* 0x00000027ff27723e */ /* 0x000fce00000010ff */
.L_x_129:
        /* <DEDUP_REMOVED lines=8> */
.L_x_130:
        /* <DEDUP_REMOVED lines=8> */
.L_x_131:
        /* <DEDUP_REMOVED lines=8> */
.L_x_127:
[----:B------:R-:W-:Y:S05]  /*5010*/  BRA.U !UP0, `(.L_x_132) ;  /* 0x0000000108207547 */ /* 0x000fea000b800000 */
[----:B0123--:R-:W0:Y:S01]  /*5020*/  LDC.64 R106, c[0x0][0x478] ;  /* 0x00011e00ff6a7b82 */ /* 0x00fe220000000a00 */
[----:B------:R-:W-:Y:S02]  /*5030*/  LOP3.LUT R104, R37, 0xffff, RZ, 0xc0, !PT ;  /* 0x0000ffff25687812 */ /* 0x000fe400078ec0ff */
[----:B------:R-:W-:-:S03]  /*5040*/  PRMT R117, R38, 0x5410, R35 ;  /* 0x0000541026757816 */ /* 0x000fc60000000023 */
[----:B------:R-:W-:-:S05]  /*5050*/  IMAD.WIDE.U32 R104, R104, 0x10000, RZ ;  /* 0x0001000068687825 */ /* 0x000fca00078e00ff */
[----:B------:R-:W-:Y:S02]  /*5060*/  LOP3.LUT R105, R117, R105, RZ, 0xfc, !PT ;  /* 0x0000006975697212 */ /* 0x000fe400078efcff */
[----:B------:R-:W-:Y:S01]  /*5070*/  LOP3.LUT R104, R104, 0xffff, R5, 0xf8, !PT ;  /* 0x0000ffff68687812 */ /* 0x000fe200078ef805 */
[----:B0-----:R-:W-:-:S05]  /*5080*/  IMAD.WIDE.U32 R106, R113, 0x8, R106 ;  /* 0x00000008716a7825 */ /* 0x001fca00078e006a */
[----:B------:R4:W-:Y:S02]  /*5090*/  STG.E.64 desc[UR10][R106.64], R104 ;  /* 0x000000686a007986 */ /* 0x0009e4000c101b0a */
.L_x_132:
[----:B------:R-:W-:Y:S05]  /*50a0*/  @!P0 BRA `(.L_x_133) ;  /* 0x0000000000208947 */ /* 0x000fea0003800000 */
[----:B01234-:R-:W0:Y:S01]  /*50b0*/  LDC.64 R106, c[0x0][0x468] ;  /* 0x00011a00ff6a7b82 */ /* 0x01fe220000000a00 */
[----:B------:R-:W-:Y:S02]  /*50c0*/  LOP3.LUT R104, R40, 0xffff, RZ, 0xc0, !PT ;  /* 0x0000ffff28687812 */ /* 0x000fe400078ec0ff */
[----:B------:R-:W-:-:S03]  /*50d0*/  PRMT R117, R41, 0x5410, R36 ;  /* 0x0000541029757816 */ /* 0x000fc60000000024 */
[----:B------:R-:W-:-:S05]  /*50e0*/  IMAD.WIDE.U32 R104, R104, 0x10000, RZ ;  /* 0x0001000068687825 */ /* 0x000fca00078e00ff */
[----:B------:R-:W-:Y:S02]  /*50f0*/  LOP3.LUT R105, R117, R105, RZ, 0xfc, !PT ;  /* 0x0000006975697212 */ /* 0x000fe400078efcff */
[----:B------:R-:W-:Y:S01]  /*5100*/  LOP3.LUT R104, R104, 0xffff, R39, 0xf8, !PT ;  /* 0x0000ffff68687812 */ /* 0x000fe200078ef827 */
[----:B0-----:R-:W-:-:S05]  /*5110*/  IMAD.WIDE.U32 R106, R111, 0x8, R106 ;  /* 0x000000086f6a7825 */ /* 0x001fca00078e006a */
[----:B------:R0:W-:Y:S02]  /*5120*/  STG.E.64 desc[UR10][R106.64], R104 ;  /* 0x000000686a007986 */ /* 0x0001e4000c101b0a */
.L_x_133:
[----:B------:R-:W-:Y:S02]  /*5130*/  IADD3 R113, PT, PT, R113, 0x100, RZ ;  /* 0x0000010071717810 */ /* 0x000fe40007ffe0ff */
[----:B------:R-:W-:-:S07]  /*5140*/  IADD3 R111, PT, PT, R111, 0x100, RZ ;  /* 0x000001006f6f7810 */ /* 0x000fce0007ffe0ff */
.L_x_124:
[----:B------:R-:W-:Y:S05]  /*5150*/  BSYNC.RECONVERGENT B0 ;  /* 0x0000000000007941 */ /* 0x000fea0003800200 */
.L_x_123:
        /* <DEDUP_REMOVED lines=10> */
[----:B01234-:R-:W0:Y:S01]  /*5200*/  @P0 LDC R105, c[0x0][0x40c] ;  /* 0x00010300ff690b82 */ /* 0x01fe220000000800 */
        /* <DEDUP_REMOVED lines=38> */
.L_x_137:
        /* <DEDUP_REMOVED lines=35> */
.L_x_136:
[----:B------:R-:W-:-:S04]  /*56a0*/  UISETP.NE.U32.AND UP0, UPT, UR6, URZ, UPT ;  /* 0x000000ff0600728c */ /* 0x000fc8000bf05070 */
[----:B------:R-:W-:-:S09]  /*56b0*/  UISETP.NE.AND.EX UP0, UPT, UR7, URZ, UPT, UP0 ;  /* 0x000000ff0700728c */ /* 0x000fd2000bf05300 */
[----:B------:R-:W-:Y:S05]  /*56c0*/  BRA.U !UP0, `(.L_x_139) ;  /* 0x0000000108987547 */ /* 0x000fea000b800000 */
[----:B01234-:R-:W0:Y:S01]  /*56d0*/  @P0 LDC R106, c[0x0][0x40c] ;  /* 0x00010300ff6a0b82 */ /* 0x01fe220000000800 */
        /* <DEDUP_REMOVED lines=37> */
.L_x_139:
[----:B------:R-:W-:Y:S05]  /*5930*/  @!P0 BRA `(.L_x_140) ;  /* 0x00000000001c8947 */ /* 0x000fea0003800000 */
[----:B------:R-:W-:Y:S01]  /*5940*/  FFMA.FTZ R39, R139, R110, R115 ;  /* 0x0000006e8b277223 */ /* 0x000fe20000010073 */
[----:B------:R-:W-:-:S03]  /*5950*/  ISETP.GT.AND P1, PT, R42, RZ, PT ;  /* 0x000000ff2a00720c */ /* 0x000fc60003f24270 */
[----:B01234-:R-:W-:-:S04]  /*5960*/  FADD.FTZ R104, R140, -R39 ;  /* 0x800000278c687221 */ /* 0x01ffc80000010000 */
[----:B------:R-:W-:-:S05]  /*5970*/  FMUL.FTZ R39, R43, R104 ;  /* 0x000000682b277220 */ /* 0x000fca0000410000 */
[----:B------:R-:W-:-:S05]  /*5980*/  FSEL R39, R39, RZ, P1 ;  /* 0x000000ff27277208 */ /* 0x000fca0000800000 */
[----:B------:R-:W-:-:S05]  /*5990*/  FMUL.FTZ R39, R39, UR15 ;  /* 0x0000000f27277c20 */ /* 0x000fca0008410000 */
[----:B------:R-:W-:-:S07]  /*59a0*/  F2FP.BF16.F32.PACK_AB R39, RZ, R39 ;  /* 0x00000027ff27723e */ /* 0x000fce00000010ff */
.L_x_140:
        /* <DEDUP_REMOVED lines=8> */
.L_x_141:
        /* <DEDUP_REMOVED lines=8> */
.L_x_142:
        /* <DEDUP_REMOVED lines=8> */
.L_x_138:
[----:B------:R-:W-:Y:S05]  /*5b30*/  BRA.U !UP0, `(.L_x_143) ;  /* 0x0000000108207547 */ /* 0x000fea000b800000 */
        /* <DEDUP_REMOVED lines=8> */
.L_x_143:
        /* <DEDUP_REMOVED lines=9> */
.L_x_144:
[----:B------:R-:W-:Y:S02]  /*5c50*/  IADD3 R113, PT, PT, R113, 0x100, RZ ;  /* 0x0000010071717810 */ /* 0x000fe40007ffe0ff */
[----:B------:R-:W-:-:S07]  /*5c60*/  IADD3 R111, PT, PT, R111, 0x100, RZ ;  /* 0x000001006f6f7810 */ /* 0x000fce0007ffe0ff */
.L_x_135:
[----:B------:R-:W-:Y:S05]  /*5c70*/  BSYNC.RECONVERGENT B0 ;  /* 0x0000000000007941 */ /* 0x000fea0003800200 */
.L_x_134:
        /* <DEDUP_REMOVED lines=49> */
.L_x_148:
        /* <DEDUP_REMOVED lines=35> */
.L_x_147:
        /* <DEDUP_REMOVED lines=41> */
.L_x_150:
        /* <DEDUP_REMOVED lines=8> */
.L_x_151:
        /* <DEDUP_REMOVED lines=8> */
.L_x_152:
        /* <DEDUP_REMOVED lines=8> */
.L_x_153:
        /* <DEDUP_REMOVED lines=8> */
.L_x_149:
        /* <DEDUP_REMOVED lines=9> */
.L_x_154:
        /* <DEDUP_REMOVED lines=9> */
.L_x_155:
[----:B------:R-:W-:Y:S02]  /*6770*/  IADD3 R113, PT, PT, R113, 0x100, RZ ;  /* 0x0000010071717810 */ /* 0x000fe40007ffe0ff */
[----:B------:R-:W-:-:S07]  /*6780*/  IADD3 R111, PT, PT, R111, 0x100, RZ ;  /* 0x000001006f6f7810 */ /* 0x000fce0007ffe0ff */
.L_x_146:
[----:B------:R-:W-:Y:S05]  /*6790*/  BSYNC.RECONVERGENT B0 ;  /* 0x0000000000007941 */ /* 0x000fea0003800200 */
.L_x_145:
        /* <DEDUP_REMOVED lines=10> */
[C---:B------:R-:W-:Y:S01]  /*6840*/  IMAD.U32 R38, R156.reuse, 0x10000, RZ ;  /* 0x000100009c267824 */ /* 0x040fe200078e00ff */
[--C-:B01234-:R-:W-:Y:S02]  /*6850*/  SHF.R.U64 R104, R156, 0x10, R157.reuse ;  /* 0x000000109c687819 */ /* 0x11ffe4000000129d */
[----:B------:R-:W-:Y:S02]  /*6860*/  SHF.L.U32 R112, R157, 0x10, RZ ;  /* 0x000000109d707819 */ /* 0x000fe400000006ff */
[----:B------:R-:W-:Y:S02]  /*6870*/  SHF.L.U32 R104, R104, 0x10, RZ ;  /* 0x0000001068687819 */ /* 0x000fe400000006ff */
[----:B------:R-:W-:-:S04]  /*6880*/  SHF.R.U32.HI R114, RZ, 0x10, R157 ;  /* 0x00000010ff727819 */ /* 0x000fc8000001169d */
[----:B------:R-:W-:Y:S01]  /*6890*/  SHF.L.U32 R114, R114, 0x10, RZ ;  /* 0x0000001072727819 */ /* 0x000fe200000006ff */
[-CC-:B------:R-:W-:Y:S01]  /*68a0*/  @P5 FFMA.FTZ R5, R155, R110.reuse, R115.reuse ;  /* 0x0000006e9b055223 */ /* 0x180fe20000010073 */
[-CC-:B------:R-:W-:Y:S01]  /*68b0*/  @P5 FFMA.FTZ R106, R174, R110.reuse, R115.reuse ;  /* 0x0000006eae6a5223 */ /* 0x180fe20000010073 */
[-CC-:B------:R-:W-:Y:S01]  /*68c0*/  @P5 FFMA.FTZ R37, R171, R110.reuse, R115.reuse ;  /* 0x0000006eab255223 */ /* 0x180fe20000010073 */
[----:B------:R-:W-:Y:S01]  /*68d0*/  @P5 FFMA.FTZ R116, R176, R110, R115 ;  /* 0x0000006eb0745223 */ /* 0x000fe20000010073 */
[----:B------:R-:W-:Y:S01]  /*68e0*/  @P5 FADD.FTZ R5, R170, -R5 ;  /* 0x80000005aa055221 */ /* 0x000fe20000010000 */
[----:B------:R-:W-:Y:S01]  /*68f0*/  @P5 FADD.FTZ R35, R173, -R106 ;  /* 0x8000006aad235221 */ /* 0x000fe20000010000 */
[----:B------:R-:W-:Y:S01]  /*6900*/  @P5 FADD.FTZ R37, R172, -R37 ;  /* 0x80000025ac255221 */ /* 0x000fe20000010000 */
[----:B------:R-:W-:Y:S01]  /*6910*/  @P5 FADD.FTZ R105, R175, -R116 ;  /* 0x80000074af695221 */ /* 0x000fe20000010000 */
[C---:B------:R-:W-:Y:S01]  /*6920*/  @P5 FFMA.FTZ R38, R43.reuse, R5, R38 ;  /* 0x000000052b265223 */ /* 0x040fe20000010026 */
[C---:B------:R-:W-:Y:S01]  /*6930*/  @P5 FFMA.FTZ R104, R43.reuse, R35, R104 ;  /* 0x000000232b685223 */ /* 0x040fe20000010068 */
[C---:B------:R-:W-:Y:S01]  /*6940*/  @P5 FFMA.FTZ R112, R43.reuse, R37, R112 ;  /* 0x000000252b705223 */ /* 0x040fe20000010070 */
[----:B------:R-:W0:Y:S01]  /*6950*/  @P0 LDC R5, c[0x0][0x40c] ;  /* 0x00010300ff050b82 */ /* 0x000e220000000800 */
[----:B------:R-:W-:-:S07]  /*6960*/  @P5 FFMA.FTZ R114, R43, R105, R114 ;  /* 0x000000692b725223 */ /* 0x000fce0000010072 */
[----:B------:R-:W1:Y:S08]  /*6970*/  @P0 LDC R35, c[0x0][0x40c] ;  /* 0x00010300ff230b82 */ /* 0x000e700000000800 */
[----:B------:R-:W2:Y:S01]  /*6980*/  @P0 LDC R37, c[0x0][0x40c] ;  /* 0x00010300ff250b82 */ /* 0x000ea20000000800 */
[----:B0-----:R-:W-:-:S05]  /*6990*/  @P0 FMUL.FTZ R5, R38, R5 ;  /* 0x0000000526050220 */ /* 0x001fca0000410000 */
[----:B------:R-:W-:Y:S01]  /*69a0*/  @P0 F2FP.BF16.F32.PACK_AB R5, RZ, R5 ;  /* 0x00000005ff05023e */ /* 0x000fe200000010ff */
[----:B-1----:R-:W-:-:S03]  /*69b0*/  @P0 FMUL.FTZ R35, R104, R35 ;  /* 0x0000002368230220 */ /* 0x002fc60000410000 */
[----:B------:R-:W-:Y:S02]  /*69c0*/  @P0 PRMT R39, R5, 0x7610, R39 ;  /* 0x0000761005270816 */ /* 0x000fe40000000027 */
[----:B------:R-:W-:Y:S02]  /*69d0*/  F2FP.BF16.F32.PACK_AB R5, RZ, R38 ;  /* 0x00000026ff05723e */ /* 0x000fe400000010ff */
[----:B------:R-:W-:Y:S02]  /*69e0*/  @P0 F2FP.BF16.F32.PACK_AB R35, RZ, R35 ;  /* 0x00000023ff23023e */ /* 0x000fe400000010ff */
[----:B------:R-:W-:Y:S01]  /*69f0*/  F2FP.BF16.F32.PACK_AB R38, RZ, R112 ;  /* 0x00000070ff26723e */ /* 0x000fe200000010ff */
[----:B--2---:R-:W-:Y:S01]  /*6a00*/  @P0 FMUL.FTZ R37, R112, R37 ;  /* 0x0000002570250220 */ /* 0x004fe20000410000 */
[----:B------:R-:W-:Y:S02]  /*6a10*/  @P0 PRMT R40, R35, 0x7610, R40 ;  /* 0x0000761023280816 */ /* 0x000fe40000000028 */
[----:B------:R-:W-:-:S02]  /*6a20*/  F2FP.BF16.F32.PACK_AB R35, RZ, R114 ;  /* 0x00000072ff23723e */ /* 0x000fc400000010ff */
[----:B------:R-:W-:-:S04]  /*6a30*/  @P0 F2FP.BF16.F32.PACK_AB R37, RZ, R37 ;  /* 0x00000025ff25023e */ /* 0x000fc800000010ff */
[----:B------:R-:W-:Y:S02]  /*6a40*/  @P0 PRMT R41, R37, 0x7610, R41 ;  /* 0x0000761025290816 */ /* 0x000fe40000000029 */
[----:B------:R-:W-:Y:S01]  /*6a50*/  F2FP.BF16.F32.PACK_AB R37, RZ, R104 ;  /* 0x00000068ff25723e */ /* 0x000fe200000010ff */
[----:B------:R-:W-:Y:S06]  /*6a60*/  @!P0 BRA `(.L_x_160) ;  /* 0x0000000400c08947 */ /* 0x000fec0003800000 */
[----:B------:R-:W-:-:S05]  /*6a70*/  FMUL.FTZ R114, R114, UR15 ;  /* 0x0000000f72727c20 */ /* 0x000fca0008410000 */
[----:B------:R-:W-:-:S04]  /*6a80*/  F2FP.BF16.F32.PACK_AB R114, RZ, R114 ;  /* 0x00000072ff72723e */ /* 0x000fc800000010ff */
[----:B------:R-:W-:Y:S01]  /*6a90*/  PRMT R36, R114, 0x7610, R36 ;  /* 0x0000761072247816 */ /* 0x000fe20000000024 */
[----:B------:R-:W-:Y:S06]  /*6aa0*/  BRA `(.L_x_160) ;  /* 0x0000000400b07947 */ /* 0x000fec0003800000 */
.L_x_159:
        /* <DEDUP_REMOVED lines=35> */
.L_x_158:
[----:B------:R-:W-:-:S04]  /*6ce0*/  UISETP.NE.U32.AND UP0, UPT, UR6, URZ, UPT ;  /* 0x000000ff0600728c */ /* 0x000fc8000bf05070 */
[----:B------:R-:W-:-:S09]  /*6cf0*/  UISETP.NE.AND.EX UP0, UPT, UR7, URZ, UPT, UP0 ;  /* 0x000000ff0700728c */ /* 0x000fd2000bf05300 */
[----:B------:R-:W-:Y:S05]  /*6d00*/  BRA.U !UP0, `(.L_x_161) ;  /* 0x0000000108987547 */ /* 0x000fea000b800000 */
[-CC-:B------:R-:W-:Y:S01]  /*6d10*/  FFMA.FTZ R5, R155, R110.reuse, R115.reuse ;  /* 0x0000006e9b057223 */ /* 0x180fe20000010073 */
[-CC-:B------:R-:W-:Y:S01]  /*6d20*/  FFMA.FTZ R35, R171, R110.reuse, R115.reuse ;  /* 0x0000006eab237223 */ /* 0x180fe20000010073 */
[-CC-:B------:R-:W-:Y:S01]  /*6d30*/  FFMA.FTZ R112, R176, R110.reuse, R115.reuse ;  /* 0x0000006eb0707223 */ /* 0x180fe20000010073 */
[----:B01234-:R-:W-:Y:S01]  /*6d40*/  FFMA.FTZ R104, R174, R110, R115 ;  /* 0x0000006eae687223 */ /* 0x01ffe20000010073 */
[----:B------:R-:W-:Y:S01]  /*6d50*/  FADD.FTZ R38, R170, -R5 ;  /* 0x80000005aa267221 */ /* 0x000fe20000010000 */
[----:B------:R-:W-:Y:S01]  /*6d60*/  FADD.FTZ R106, R172, -R35 ;  /* 0x80000023ac6a7221 */ /* 0x000fe20000010000 */
[----:B------:R-:W-:Y:S01]  /*6d70*/  FADD.FTZ R112, R175, -R112 ;  /* 0x80000070af707221 */ /* 0x000fe20000010000 */
[----:B------:R-:W-:Y:S01]  /*6d80*/  FADD.FTZ R104, R173, -R104 ;  /* 0x80000068ad687221 */ /* 0x000fe20000010000 */
[C---:B------:R-:W-:Y:S01]  /*6d90*/  FMUL.FTZ R5, R43.reuse, R38 ;  /* 0x000000262b057220 */ /* 0x040fe20000410000 */
[C---:B------:R-:W-:Y:S01]  /*6da0*/  FMUL.FTZ R38, R43.reuse, R106 ;  /* 0x0000006a2b267220 */ /* 0x040fe20000410000 */
[----:B------:R-:W-:Y:S01]  /*6db0*/  ISETP.GT.AND P5, PT, R42, RZ, PT ;  /* 0x000000ff2a00720c */ /* 0x000fe20003fa4270 */
[C---:B------:R-:W-:Y:S01]  /*6dc0*/  FMUL.FTZ R105, R43.reuse, R112 ;  /* 0x000000702b697220 */ /* 0x040fe20000410000 */
[----:B------:R-:W-:Y:S01]  /*6dd0*/  FMUL.FTZ R35, R43, R104 ;  /* 0x000000682b237220 */ /* 0x000fe20000410000 */
[----:B------:R-:W0:Y:S01]  /*6de0*/  @P0 LDC R112, c[0x0][0x40c] ;  /* 0x00010300ff700b82 */ /* 0x000e220000000800 */
[----:B------:R-:W-:-:S02]  /*6df0*/  FSEL R104, R38, RZ, P5 ;  /* 0x000000ff26687208 */ /* 0x000fc40002800000 */
[----:B------:R-:W-:Y:S02]  /*6e00*/  FSEL R106, R105, RZ, P5 ;  /* 0x000000ff696a7208 */ /* 0x000fe40002800000 */
[----:B------:R-:W-:Y:S02]  /*6e10*/  FSEL R5, R5, RZ, P5 ;  /* 0x000000ff05057208 */ /* 0x000fe40002800000 */
[----:B------:R-:W-:Y:S01]  /*6e20*/  FSEL R37, R35, RZ, P5 ;  /* 0x000000ff23257208 */ /* 0x000fe20002800000 */
[----:B------:R-:W1:Y:S08]  /*6e30*/  @P0 LDC R38, c[0x0][0x40c] ;  /* 0x00010300ff260b82 */ /* 0x000e700000000800 */
[----:B------:R-:W2:Y:S01]  /*6e40*/  @P0 LDC R105, c[0x0][0x40c] ;  /* 0x00010300ff690b82 */ /* 0x000ea20000000800 */
[----:B-1----:R-:W-:Y:S01]  /*6e50*/  @P0 FMUL.FTZ R35, R5, R38 ;  /* 0x0000002605230220 */ /* 0x002fe20000410000 */
[----:B0-----:R-:W-:Y:S01]  /*6e60*/  @P0 FMUL.FTZ R38, R37, R112 ;  /* 0x0000007025260220 */ /* 0x001fe20000410000 */
[----:B------:R-:W-:-:S02]  /*6e70*/  F2FP.BF16.F32.PACK_AB R5, RZ, R5 ;  /* 0x00000005ff05723e */ /* 0x000fc400000010ff */
[----:B------:R-:W-:Y:S02]  /*6e80*/  F2FP.BF16.F32.PACK_AB R37, RZ, R37 ;  /* 0x00000025ff25723e */ /* 0x000fe400000010ff */
[----:B------:R-:W-:Y:S01]  /*6e90*/  @P0 F2FP.BF16.F32.PACK_AB R35, RZ, R35 ;  /* 0x00000023ff23023e */ /* 0x000fe200000010ff */
[----:B--2---:R-:W-:Y:S01]  /*6ea0*/  @P0 FMUL.FTZ R105, R104, R105 ;  /* 0x0000006968690220 */ /* 0x004fe20000410000 */
[----:B------:R-:W-:Y:S02]  /*6eb0*/  @P0 F2FP.BF16.F32.PACK_AB R38, RZ, R38 ;  /* 0x00000026ff26023e */ /* 0x000fe400000010ff */
[----:B------:R-:W-:Y:S02]  /*6ec0*/  @P0 PRMT R39, R35, 0x7610, R39 ;  /* 0x0000761023270816 */ /* 0x000fe40000000027 */
[----:B------:R-:W-:Y:S02]  /*6ed0*/  @P0 F2FP.BF16.F32.PACK_AB R105, RZ, R105 ;  /* 0x00000069ff69023e */ /* 0x000fe400000010ff */
[----:B------:R-:W-:-:S02]  /*6ee0*/  @P0 PRMT R40, R38, 0x7610, R40 ;  /* 0x0000761026280816 */ /* 0x000fc40000000028 */
        /* <DEDUP_REMOVED lines=8> */
.L_x_161:
        /* <DEDUP_REMOVED lines=8> */
.L_x_162:
        /* <DEDUP_REMOVED lines=8> */
.L_x_163:
        /* <DEDUP_REMOVED lines=8> */
.L_x_164:
        /* <DEDUP_REMOVED lines=8> */
.L_x_160:
        /* <DEDUP_REMOVED lines=9> */
.L_x_165:
        /* <DEDUP_REMOVED lines=9> */
.L_x_166:
[----:B------:R-:W-:Y:S02]  /*7290*/  IADD3 R113, PT, PT, R113, 0x100, RZ ;  /* 0x0000010071717810 */ /* 0x000fe40007ffe0ff */
[----:B------:R-:W-:-:S07]  /*72a0*/  IADD3 R111, PT, PT, R111, 0x100, RZ ;  /* 0x000001006f6f7810 */ /* 0x000fce0007ffe0ff */
.L_x_157:
[----:B------:R-:W-:Y:S05]  /*72b0*/  BSYNC.RECONVERGENT B0 ;  /* 0x0000000000007941 */ /* 0x000fea0003800200 */
.L_x_156:
[----:B------:R-:W-:Y:S01]  /*72c0*/  ISETP.GE.U32.AND P5, PT, R4, 0x700, PT ;  /* 0x000007000400780c */ /* 0x000fe20003fa6070 */
[----:B------:R-:W-:Y:S03]  /*72d0*/  BSSY.RECONVERGENT B0, `(.L_x_167) ;  /* 0x00000af000007945 */ /* 0x000fe60003800200 */
[----:B01234-:R-:W-:-:S09]  /*72e0*/  P2R R107, PR, RZ, 0x20 ;  /* 0x00000020ff6b7803 */ /* 0x01ffd20000000000 */
        /* <DEDUP_REMOVED lines=9> */
[----:B------:R-:W-:Y:S02]  /*7380*/  SHF.R.U64 R42, R168, 0x10, R169 ;  /* 0x00000010a82a7819 */ /* 0x000fe400000012a9 */
[----:B------:R-:W-:Y:S02]  /*7390*/  SHF.L.U32 R106, R169, 0x10, RZ ;  /* 0x00000010a96a7819 */ /* 0x000fe400000006ff */
[----:B------:R-:W-:-:S07]  /*73a0*/  SHF.L.U32 R42, R42, 0x10, RZ ;  /* 0x000000102a2a7819 */ /* 0x000fce00000006ff */
[-CC-:B------:R-:W-:Y:S01]  /*73b0*/  @P5 FFMA.FTZ R5, R177, R110.reuse, R115.reuse ;  /* 0x0000006eb1055223 */ /* 0x180fe20000010073 */
[-CC-:B------:R-:W-:Y:S01]  /*73c0*/  @P5 FFMA.FTZ R104, R182, R110.reuse, R115.reuse ;  /* 0x0000006eb6685223 */ /* 0x180fe20000010073 */
[-CC-:B------:R-:W-:Y:S01]  /*73d0*/  @P5 FFMA.FTZ R112, R184, R110.reuse, R115.reuse ;  /* 0x0000006eb8705223 */ /* 0x180fe20000010073 */
[----:B------:R-:W-:Y:S01]  /*73e0*/  @P5 FFMA.FTZ R115, R179, R110, R115 ;  /* 0x0000006eb3735223 */ /* 0x000fe20000010073 */
[----:B------:R-:W-:Y:S01]  /*73f0*/  SHF.R.U32.HI R110, RZ, 0x10, R169 ;  /* 0x00000010ff6e7819 */ /* 0x000fe200000116a9 */
[----:B------:R-:W-:Y:S01]  /*7400*/  @P5 FADD.FTZ R5, R178, -R5 ;  /* 0x80000005b2055221 */ /* 0x000fe20000010000 */
[----:B------:R-:W-:Y:S01]  /*7410*/  @P5 FADD.FTZ R35, R181, -R104 ;  /* 0x80000068b5235221 */ /* 0x000fe20000010000 */
[----:B------:R-:W-:Y:S01]  /*7420*/  @P5 FADD.FTZ R37, R183, -R112 ;  /* 0x80000070b7255221 */ /* 0x000fe20000010000 */
[----:B------:R-:W-:Y:S01]  /*7430*/  SHF.L.U32 R110, R110, 0x10, RZ ;  /* 0x000000106e6e7819 */ /* 0x000fe200000006ff */
[C---:B------:R-:W-:Y:S01]  /*7440*/  @P5 FFMA.FTZ R38, R43.reuse, R5, R38 ;  /* 0x000000052b265223 */ /* 0x040fe20000010026 */
[C---:B------:R-:W-:Y:S01]  /*7450*/  @P5 FFMA.FTZ R42, R43.reuse, R35, R42 ;  /* 0x000000232b2a5223 */ /* 0x040fe2000001002a */
[----:B------:R-:W0:Y:S01]  /*7460*/  @P0 LDC R5, c[0x0][0x40c] ;  /* 0x00010300ff050b82 */ /* 0x000e220000000800 */
[----:B------:R-:W-:Y:S01]  /*7470*/  @P5 FADD.FTZ R115, R180, -R115 ;  /* 0x80000073b4735221 */ /* 0x000fe20000010000 */
[----:B------:R-:W-:-:S03]  /*7480*/  @P5 FFMA.FTZ R110, R43, R37, R110 ;  /* 0x000000252b6e5223 */ /* 0x000fc6000001006e */
[----:B------:R-:W-:-:S03]  /*7490*/  @P5 FFMA.FTZ R106, R43, R115, R106 ;  /* 0x000000732b6a5223 */ /* 0x000fc6000001006a */
        /* <DEDUP_REMOVED lines=20> */
.L_x_170:
[----:B------:R-:W-:Y:S01]  /*75e0*/  ISETP.GT.AND P5, PT, R42, RZ, PT ;  /* 0x000000ff2a00720c */ /* 0x000fe20003fa4270 */
[----:B------:R-:W0:Y:S01]  /*75f0*/  @P0 LDC R117, c[0x0][0x40c] ;  /* 0x00010300ff750b82 */ /* 0x000e220000000800 */
        /* <DEDUP_REMOVED lines=33> */
.L_x_169:
[----:B------:R-:W-:-:S04]  /*7810*/  UISETP.NE.U32.AND UP0, UPT, UR6, URZ, UPT ;  /* 0x000000ff0600728c */ /* 0x000fc8000bf05070 */
[----:B------:R-:W-:-:S09]  /*7820*/  UISETP.NE.AND.EX UP0, UPT, UR7, URZ, UPT, UP0 ;  /* 0x000000ff0700728c */ /* 0x000fd2000bf05300 */
[----:B------:R-:W-:Y:S05]  /*7830*/  BRA.U !UP0, `(.L_x_172) ;  /* 0x0000000108947547 */ /* 0x000fea000b800000 */
[-CC-:B------:R-:W-:Y:S01]  /*7840*/  FFMA.FTZ R104, R184, R110.reuse, R115.reuse ;  /* 0x0000006eb8687223 */ /* 0x180fe20000010073 */
[-CC-:B------:R-:W-:Y:S01]  /*7850*/  FFMA.FTZ R38, R182, R110.reuse, R115.reuse ;  /* 0x0000006eb6267223 */ /* 0x180fe20000010073 */
[----:B------:R-:W-:Y:S01]  /*7860*/  FFMA.FTZ R5, R177, R110, R115 ;  /* 0x0000006eb1057223 */ /* 0x000fe20000010073 */
[----:B------:R-:W-:Y:S01]  /*7870*/  ISETP.GT.AND P5, PT, R42, RZ, PT ;  /* 0x000000ff2a00720c */ /* 0x000fe20003fa4270 */
[----:B------:R-:W-:Y:S01]  /*7880*/  FADD.FTZ R112, R183, -R104 ;  /* 0x80000068b7707221 */ /* 0x000fe20000010000 */
[----:B------:R-:W-:Y:S01]  /*7890*/  FADD.FTZ R106, R181, -R38 ;  /* 0x80000026b56a7221 */ /* 0x000fe20000010000 */
[----:B------:R-:W-:Y:S01]  /*78a0*/  FADD.FTZ R104, R178, -R5 ;  /* 0x80000005b2687221 */ /* 0x000fe20000010000 */
[----:B------:R-:W0:Y:S01]  /*78b0*/  @P0 LDC R42, c[0x0][0x40c] ;  /* 0x00010300ff2a0b82 */ /* 0x000e220000000800 */
[C---:B------:R-:W-:Y:S01]  /*78c0*/  FMUL.FTZ R38, R43.reuse, R112 ;  /* 0x000000702b267220 */ /* 0x040fe20000410000 */
[C---:B------:R-:W-:Y:S01]  /*78d0*/  FMUL.FTZ R35, R43.reuse, R106 ;  /* 0x0000006a2b237220 */ /* 0x040fe20000410000 */
[----:B------:R-:W-:Y:S01]  /*78e0*/  FMUL.FTZ R5, R43, R104 ;  /* 0x000000682b057220 */ /* 0x000fe20000410000 */
[----:B------:R-:W-:-:S02]  /*78f0*/  FFMA.FTZ R115, R179, R110, R115 ;  /* 0x0000006eb3737223 */ /* 0x000fc40000010073 */
[----:B------:R-:W-:Y:S02]  /*7900*/  FSEL R104, R38, RZ, P5 ;  /* 0x000000ff26687208 */ /* 0x000fe40002800000 */
[----:B------:R-:W1:Y:S01]  /*7910*/  @P0 LDC R38, c[0x0][0x40c] ;  /* 0x00010300ff260b82 */ /* 0x000e620000000800 */
[----:B------:R-:W-:Y:S01]  /*7920*/  FADD.FTZ R110, R180, -R115 ;  /* 0x80000073b46e7221 */ /* 0x000fe20000010000 */
[----:B------:R-:W-:Y:S02]  /*7930*/  FSEL R5, R5, RZ, P5 ;  /* 0x000000ff05057208 */ /* 0x000fe40002800000 */
[----:B------:R-:W-:Y:S01]  /*7940*/  FSEL R37, R35, RZ, P5 ;  /* 0x000000ff23257208 */ /* 0x000fe20002800000 */
[----:B------:R-:W-:-:S03]  /*7950*/  FMUL.FTZ R43, R43, R110 ;  /* 0x0000006e2b2b7220 */ /* 0x000fc60000410000 */
[----:B------:R-:W2:Y:S02]  /*7960*/  @P0 LDC R106, c[0x0][0x40c] ;  /* 0x00010300ff6a0b82 */ /* 0x000ea40000000800 */
[----:B------:R-:W-:Y:S01]  /*7970*/  FSEL R43, R43, RZ, P5 ;  /* 0x000000ff2b2b7208 */ /* 0x000fe20002800000 */
[----:B-1----:R-:W-:Y:S01]  /*7980*/  @P0 FMUL.FTZ R35, R5, R38 ;  /* 0x0000002605230220 */ /* 0x002fe20000410000 */
[----:B0-----:R-:W-:Y:S01]  /*7990*/  @P0 FMUL.FTZ R38, R37, R42 ;  /* 0x0000002a25260220 */ /* 0x001fe20000410000 */
[----:B------:R-:W-:Y:S02]  /*79a0*/  F2FP.BF16.F32.PACK_AB R5, RZ, R5 ;  /* 0x00000005ff05723e */ /* 0x000fe400000010ff */
[----:B------:R-:W-:Y:S02]  /*79b0*/  F2FP.BF16.F32.PACK_AB R37, RZ, R37 ;  /* 0x00000025ff25723e */ /* 0x000fe400000010ff */
[----:B------:R-:W-:Y:S01]  /*79c0*/  @P0 F2FP.BF16.F32.PACK_AB R35, RZ, R35 ;  /* 0x00000023ff23023e */ /* 0x000fe200000010ff */
[----:B--2---:R-:W-:Y:S01]  /*79d0*/  @P0 FMUL.FTZ R42, R43, R106 ;  /* 0x0000006a2b2a0220 */ /* 0x004fe20000410000 */
[----:B------:R-:W-:-:S02]  /*79e0*/  @P0 F2FP.BF16.F32.PACK_AB R38, RZ, R38 ;  /* 0x00000026ff26023e */ /* 0x000fc400000010ff */
[----:B------:R-:W-:Y:S02]  /*79f0*/  @P0 PRMT R39, R35, 0x7610, R39 ;  /* 0x0000761023270816 */ /* 0x000fe40000000027 */
[----:B------:R-:W-:Y:S02]  /*7a00*/  @P0 F2FP.BF16.F32.PACK_AB R42, RZ, R42 ;  /* 0x0000002aff2a023e */ /* 0x000fe400000010ff */
[----:B------:R-:W-:Y:S02]  /*7a10*/  @P0 PRMT R40, R38, 0x7610, R40 ;  /* 0x0000761026280816 */ /* 0x000fe40000000028 */
[----:B------:R-:W-:Y:S02]  /*7a20*/  @P0 PRMT R41, R42, 0x7610, R41 ;  /* 0x000076102a290816 */ /* 0x000fe40000000029 */
[----:B------:R-:W-:Y:S02]  /*7a30*/  F2FP.BF16.F32.PACK_AB R38, RZ, R43 ;  /* 0x0000002bff26723e */ /* 0x000fe400000010ff */
[----:B------:R-:W-:Y:S01]  /*7a40*/  F2FP.BF16.F32.PACK_AB R35, RZ, R104 ;  /* 0x00000068ff23723e */ /* 0x000fe200000010ff */
[----:B------:R-:W-:Y:S06]  /*7a50*/  @!P0 BRA `(.L_x_171) ;  /* 0x0000000000908947 */ /* 0x000fec0003800000 */
[----:B------:R-:W-:-:S05]  /*7a60*/  FMUL.FTZ R36, R104, UR15 ;  /* 0x0000000f68247c20 */ /* 0x000fca0008410000 */
[----:B------:R-:W-:Y:S01]  /*7a70*/  F2FP.BF16.F32.PACK_AB R36, RZ, R36 ;  /* 0x00000024ff24723e */ /* 0x000fe200000010ff */
[----:B------:R-:W-:Y:S06]  /*7a80*/  BRA `(.L_x_171) ;  /* 0x0000000000847947 */ /* 0x000fec0003800000 */
.L_x_172:
[----:B------:R-:W0:Y:S01]  /*7a90*/  @P0 LDC R105, c[0x0][0x40c] ;  /* 0x00010300ff690b82 */ /* 0x000e220000000800 */
[----:B------:R-:W-:Y:S01]  /*7aa0*/  FFMA.FTZ R104, R184, R110, R115 ;  /* 0x0000006eb8687223 */ /* 0x000fe20000010073 */
[----:B------:R-:W-:-:S03]  /*7ab0*/  ISETP.GT.AND P5, PT, R42, RZ, PT ;  /* 0x000000ff2a00720c */ /* 0x000fc60003fa4270 */
[----:B------:R-:W-:-:S04]  /*7ac0*/  FADD.FTZ R104, R183, -R104 ;  /* 0x80000068b7687221 */ /* 0x000fc80000010000 */
[----:B------:R-:W-:-:S05]  /*7ad0*/  FMUL.FTZ R104, R43, R104 ;  /* 0x000000682b687220 */ /* 0x000fca0000410000 */
[----:B------:R-:W-:-:S05]  /*7ae0*/  FSEL R104, R104, RZ, P5 ;  /* 0x000000ff68687208 */ /* 0x000fca0002800000 */
[----:B0-----:R-:W-:-:S05]  /*7af0*/  @P0 FMUL.FTZ R104, R104, R105 ;  /* 0x0000006968680220 */ /* 0x001fca0000410000 */
[----:B------:R-:W-:Y:S01]  /*7b00*/  @P0 F2FP.BF16.F32.PACK_AB R105, RZ, R104 ;  /* 0x00000068ff69023e */ /* 0x000fe200000010ff */
[----:B------:R-:W-:Y:S06]  /*7b10*/  @!P0 BRA `(.L_x_173) ;  /* 0x00000000001c8947 */ /* 0x000fec0003800000 */
[----:B------:R-:W-:Y:S01]  /*7b20*/  FFMA.FTZ R39, R177, R110, R115 ;  /* 0x0000006eb1277223 */ /* 0x000fe20000010073 */
[----:B------:R-:W-:-:S03]  /*7b30*/  ISETP.GT.AND P5, PT, R42, RZ, PT ;  /* 0x000000ff2a00720c */ /* 0x000fc60003fa4270 */
[----:B------:R-:W-:-:S04]  /*7b40*/  FADD.FTZ R104, R178, -R39 ;  /* 0x80000027b2687221 */ /* 0x000fc80000010000 */
[----:B------:R-:W-:-:S05]  /*7b50*/  FMUL.FTZ R39, R43, R104 ;  /* 0x000000682b277220 */ /* 0x000fca0000410000 */
[----:B------:R-:W-:-:S05]  /*7b60*/  FSEL R39, R39, RZ, P5 ;  /* 0x000000ff27277208 */ /* 0x000fca0002800000 */
[----:B------:R-:W-:-:S05]  /*7b70*/  FMUL.FTZ R39, R39, UR15 ;  /* 0x0000000f27277c20 */ /* 0x000fca0008410000 */
[----:B------:R-:W-:-:S07]  /*7b80*/  F2FP.BF16.F32.PACK_AB R39, RZ, R39 ;  /* 0x00000027ff27723e */ /* 0x000fce00000010ff */
.L_x_173:
        /* <DEDUP_REMOVED lines=8> */
.L_x_174:
        /* <DEDUP_REMOVED lines=8> */
.L_x_175:
[----:B------:R-:W-:-:S07]  /*7c90*/  @P0 PRMT R36, R105, 0x7610, R36 ;  /* 0x0000761069240816 */ /* 0x000fce0000000024 */
.L_x_171:
        /* <DEDUP_REMOVED lines=9> */
.L_x_176:
        /* <DEDUP_REMOVED lines=9> */
.L_x_168:
[----:B------:R-:W-:Y:S05]  /*7dc0*/  BSYNC.RECONVERGENT B0 ;  /* 0x0000000000007941 */ /* 0x000fea0003800200 */
.L_x_167:
[----:B01----:R-:W0:Y:S01]  /*7dd0*/  LDC.64 R42, c[0x0][0x380] ;  /* 0x0000e000ff2a7b82 */ /* 0x003e220000000a00 */
[----:B------:R-:W-:Y:S01]  /*7de0*/  UPLOP3.LUT UP1, UPT, UPT, UPT, UP1, 0x40, 0x4 ;  /* 0x000000000004789c */ /* 0x000fe20003f2e810 */
[----:B0-----:R-:W-:-:S04]  /*7df0*/  IADD3 R7, PT, PT, R7, R42, RZ ;  /* 0x0000002a07077210 */ /* 0x001fc80007ffe0ff */
[----:B------:R-:W-:-:S13]  /*7e00*/  ISETP.GE.AND P0, PT, R7, R43, PT ;  /* 0x0000002b0700720c */ /* 0x000fda0003f06270 */
[----:B------:R-:W-:Y:S05]  /*7e10*/  @!P0 BRA `(.L_x_177) ;  /* 0xffffff8c00188947 */ /* 0x000fea000383ffff */
.L_x_83:
[----:B------:R-:W0:Y:S01]  /*7e20*/  S2UR UR4, SR_CTAID.X ;  /* 0x00000000000479c3 */ /* 0x000e220000002500 */
[----:B------:R-:W-:Y:S02]  /*7e30*/  ISETP.NE.AND P6, PT, R108, RZ, PT ;  /* 0x000000ff6c00720c */ /* 0x000fe40003fc5270 */
[----:B------:R-:W-:Y:S02]  /*7e40*/  ISETP.NE.AND P5, PT, R109, RZ, PT ;  /* 0x000000ff6d00720c */ /* 0x000fe40003fa5270 */
[----:B------:R-:W-:-:S03]  /*7e50*/  ISETP.NE.AND P0, PT, R107, RZ, PT ;  /* 0x000000ff6b00720c */ /* 0x000fc60003f05270 */
[----:B------:R-:W1:Y:S08]  /*7e60*/  LDC.64 R4, c[0x0][0x440] ;  /* 0x00011000ff047b82 */ /* 0x000e700000000a00 */
[----:B------:R-:W2:Y:S08]  /*7e70*/  LDC.64 R6, c[0x0][0x448] ;  /* 0x00011200ff067b82 */ /* 0x000eb00000000a00 */
[----:B-----5:R-:W3:Y:S01]  /*7e80*/  LDC.64 R8, c[0x0][0x440] ;  /* 0x00011000ff087b82 */ /* 0x020ee20000000a00 */
        /* <DEDUP_REMOVED lines=13> */
[----:B0-----:R-:W-:-:S04]  /*7f60*/  @P5 IMAD.WIDE.U32 R10, R27, 0x10, R10 ;  /* 0x000000101b0a5825 */ /* 0x001fc800078e000a */
[----:B------:R-:W-:Y:S01]  /*7f70*/  @P5 VIADD R27, R27, 0x100 ;  /* 0x000001001b1b5836 */ /* 0x000fe20000000000 */
        /* <DEDUP_REMOVED lines=34> */
.L_x_178:
        /* <DEDUP_REMOVED lines=14> */
.L_x_14288:


//--------------------- .text._ZN10layer_norm13ln_bwd_kernelINS_13Kernel_traitsI13__nv_bfloat16S2_S2_S2_fjLj7168ELj1ELj1ELj8ELj8ENS_18Kernel_traits_baseILj7168ES2_S2_S2_S2_fjLj256EEEEELb0ELb0ELb1ELb1EEEvNS_9BwdParamsE --------------------------
	.section	.text._ZN10layer_norm13ln_bwd_kernelINS_13Kernel_traitsI13__nv_bfloat16S2_S2_S2_fjLj7168ELj1ELj1ELj8ELj8ENS_18Kernel_traits_baseILj7168ES2_S2_S2_S2_fjLj256EEEEELb0ELb0ELb1ELb1EEEvNS_9BwdParamsE,"ax",@progbits
	.align	128
        .global         _ZN10layer_norm13ln_bwd_kernelINS_13Kernel_traitsI13__nv_bfloat16S2_S2_S2_fjLj7168ELj1ELj1ELj8ELj8ENS_18Kernel_traits_baseILj7168ES2_S2_S2_S2_fjLj256EEEEELb0ELb0ELb1ELb1EEEvNS_9BwdParamsE
        .type           _ZN10layer_norm13ln_bwd_kernelINS_13Kernel_traitsI13__nv_bfloat16S2_S2_S2_fjLj7168ELj1ELj1ELj8ELj8ENS_18Kernel_traits_baseILj7168ES2_S2_S2_S2_fjLj256EEEEELb0ELb0ELb1ELb1EEEvNS_9BwdParamsE,@function
        .size           _ZN10layer_norm13ln_bwd_kernelINS_13Kernel_traitsI13__nv_bfloat16S2_S2_S2_fjLj7168ELj1ELj1ELj8ELj8ENS_18Kernel_traits_baseILj7168ES2_S2_S2_S2_fjLj256EEEEELb0ELb0ELb1ELb1EEEvNS_9BwdParamsE,(.L_x_14289 - _ZN10layer_norm13ln_bwd_kernelINS_13Kernel_traitsI13__nv_bfloat16S2_S2_S2_fjLj7168ELj1ELj1ELj8ELj8ENS_18Kernel_traits_baseILj7168ES2_S2_S2_S2_fjLj256EEEEELb0ELb0ELb1ELb1EEEvNS_9BwdParamsE)
        .other          _ZN10layer_norm13ln_bwd_kernelINS_13Kernel_traitsI13__nv_bfloat16S2_S2_S2_fjLj7168ELj1ELj1ELj8ELj8ENS_18Kernel_traits_baseILj7168ES2_S2_S2_S2_fjLj256EEEEELb0ELb0ELb1ELb1EEEvNS_9BwdParamsE,@"STO_CUDA_ENTRY STV_DEFAULT"
_ZN10layer_norm13ln_bwd_kernelINS_13Kernel_traitsI13__nv_bfloat16S2_S2_S2_fjLj7168ELj1ELj1ELj8ELj8ENS_18Kernel_traits_baseILj7168ES2_S2_S2_S2_fjLj256EEEEELb0ELb0ELb1ELb1EEEvNS_9BwdParamsE:
.text._ZN10layer_norm13ln_bwd_kernelINS_13Kernel_traitsI13__nv_bfloat16S2_S2_S2_fjLj7168ELj1ELj1ELj8ELj8ENS_18Kernel_traits_baseILj7168ES2_S2_S2_S2_fjLj256EEEEELb0ELb0ELb1ELb1EEEvNS_9BwdParamsE:
[----:B------:R-:W-:Y:S08]  /*0000*/  LDC R1, c[0x0][0x37c] ;  /* 0x0000df00ff017b82 */ /* 0x000ff00000000800 */
[----:B------:R-:W0:Y:S01]  /*0010*/  S2UR UR4, SR_CTAID.X ;  /* 0x00000000000479c3 */ /* 0x000e220000002500 */
[----:B------:R-:W0:Y:S01]  /*0020*/  LDCU UR5, c[0x0][0x384] ;  /* 0x00007080ff0577ac */ /* 0x000e220008000800 */
[----:B------:R-:W1:Y:S01]  /*0030*/  S2R R0, SR_TID.X ;  /* 0x0000000000007919 */ /* 0x000e620000002100 */
        /* <DEDUP_REMOVED lines=20> */
[----:B------:R-:W-:Y:S01]  /*0180*/  CS2R R62, SRZ ;  /* 0x00000000003e7805 */ /* 0x000fe2000001ff00 */
[----:B0-----:R-:W-:Y:S01]  /*0190*/  UISETP.GE.AND UP0, UPT, UR4, UR5, UPT ;  /* 0x000000050400728c */ /* 0x001fe2000bf06270 */
[----:B------:R-:W-:Y:S02]  /*01a0*/  CS2R R56, SRZ ;  /* 0x0000000000387805 */ /* 0x000fe4000001ff00 */
[----:B------:R-:W-:Y:S02]  /*01b0*/  CS2R R58, SRZ ;  /* 0x00000000003a7805 */ /* 0x000fe4000001ff00 */
[----:B------:R-:W-:Y:S02]  /*01c0*/  CS2R R52, SRZ ;  /* 0x0000000000347805 */ /* 0x000fe4000001ff00 */
[----:B------:R-:W-:-:S02]  /*01d0*/  CS2R R54, SRZ ;  /* 0x0000000000367805 */ /* 0x000fc4000001ff00 */
[----:B------:R-:W-:Y:S02]  /*01e0*/  CS2R R100, SRZ ;  /* 0x0000000000647805 */ /* 0x000fe4000001ff00 */
[----:B------:R-:W-:Y:S02]  /*01f0*/  CS2R R50, SRZ ;  /* 0x0000000000327805 */ /* 0x000fe4000001ff00 */
[----:B------:R-:W-:Y:S01]  /*0200*/  CS2R R48, SRZ ;  /* 0x0000000000307805 */ /* 0x000fe2000001ff00 */
[----:B------:R-:W0:Y:S01]  /*0210*/  LDCU.64 UR12, c[0x0][0x358] ;  /* 0x00006b00ff0c77ac */ /* 0x000e220008000a00 */
[----:B-1----:R-:W-:Y:S05]  /*0220*/  BRA.U UP0, `(.L_x_179) ;  /* 0x0000007100947547 */ /* 0x002fea000b800000 */
[----:B------:R-:W1:Y:S01]  /*0230*/  LDC.64 R4, c[0x0][0x3d0] ;  /* 0x0000f400ff047b82 */ /* 0x000e620000000a00 */
[----:B------:R-:W-:Y:S01]  /*0240*/  MOV R2, UR4 ;  /* 0x0000000400027c02 */ /* 0x000fe20008000f00 */
[----:B------:R-:W-:Y:S01]  /*0250*/  UPLOP3.LUT UP1, UPT, UPT, UPT, UPT, 0x40, 0x4 ;  /* 0x000000000004789c */ /* 0x000fe20003f2e870 */
[----:B------:R-:W2:Y:S01]  /*0260*/  LDCU UR16, c[0x0][0x40c] ;  /* 0x00008180ff1077ac */ /* 0x000ea20008000800 */
[----:B------:R-:W3:Y:S01]  /*0270*/  LDCU UR14, c[0x0][0x388] ;  /* 0x00007100ff0e77ac */ /* 0x000ee20008000800 */
[----:B------:R-:W4:Y:S01]  /*0280*/  LDCU.U8 UR11, c[0x0][0x410] ;  /* 0x00008200ff0b77ac */ /* 0x000f220008000000 */
[----:B------:R-:W0:Y:S01]  /*0290*/  LDCU UR15, c[0x0][0x400] ;  /* 0x00008000ff0f77ac */ /* 0x000e220008000800 */
[----:B------:R-:W0:Y:S01]  /*02a0*/  LDCU.64 UR6, c[0x0][0x438] ;  /* 0x00008700ff0677ac */ /* 0x000e220008000a00 */
[----:B-1----:R-:W-:Y:S01]  /*02b0*/  IMAD.WIDE.U32 R4, R0, 0x8, R4 ;  /* 0x0000000800047825 */ /* 0x002fe200078e0004 */
[----:B------:R-:W1:Y:S04]  /*02c0*/  LDCU.64 UR8, c[0x0][0x478] ;  /* 0x00008f00ff0877ac */ /* 0x000e680008000a00 */
[----:B0-----:R-:W5:Y:S04]  /*02d0*/  LDG.E.64 R148, desc[UR12][R4.64+0x3000] ;  /* 0x0030000c04947981 */ /* 0x001f68000c1e1b00 */
[----:B------:R-:W2:Y:S04]  /*02e0*/  LDG.E.64 R150, desc[UR12][R4.64+0x2800] ;  /* 0x0028000c04967981 */ /* 0x000ea8000c1e1b00 */
[----:B------:R-:W3:Y:S04]  /*02f0*/  LDG.E.64 R152, desc[UR12][R4.64+0x2000] ;  /* 0x0020000c04987981 */ /* 0x000ee8000c1e1b00 */
[----:B------:R-:W4:Y:S04]  /*0300*/  LDG.E.64 R154, desc[UR12][R4.64+0x1800] ;  /* 0x0018000c049a7981 */ /* 0x000f28000c1e1b00 */
[----:B------:R-:W4:Y:S04]  /*0310*/  LDG.E.64 R156, desc[UR12][R4.64+0x1000] ;  /* 0x0010000c049c7981 */ /* 0x000f28000c1e1b00 */
[----:B------:R-:W4:Y:S04]  /*0320*/  LDG.E.64 R158, desc[UR12][R4.64+0x800] ;  /* 0x0008000c049e7981 */ /* 0x000f28000c1e1b00 */
[----:B------:R0:W4:Y:S01]  /*0330*/  LDG.E.64 R160, desc[UR12][R4.64] ;  /* 0x0000000c04a07981 */ /* 0x000122000c1e1b00 */
[----:B------:R-:W-:Y:S01]  /*0340*/  HFMA2 R103, -RZ, RZ, 0, 0 ;  /* 0x00000000ff677431 */ /* 0x000fe200000001ff */
[----:B-----5:R-:W-:-:S02]  /*0350*/  SHF.R.U64 R0, R148, 0x10, R149 ;  /* 0x0000001094007819 */ /* 0x020fc40000001295 */
[----:B0-----:R-:W-:Y:S02]  /*0360*/  SHF.R.U32.HI R5, RZ, 0x10, R149 ;  /* 0x00000010ff057819 */ /* 0x001fe40000011695 */
[--C-:B--2---:R-:W-:Y:S02]  /*0370*/  SHF.R.U64 R6, R150, 0x10, R151.reuse ;  /* 0x0000001096067819 */ /* 0x104fe40000001297 */
[----:B------:R-:W-:Y:S02]  /*0380*/  SHF.R.U32.HI R7, RZ, 0x10, R151 ;  /* 0x00000010ff077819 */ /* 0x000fe40000011697 */
[--C-:B---3--:R-:W-:Y:S02]  /*0390*/  SHF.R.U64 R8, R152, 0x10, R153.reuse ;  /* 0x0000001098087819 */ /* 0x108fe40000001299 */
[----:B------:R-:W-:Y:S02]  /*03a0*/  SHF.R.U32.HI R9, RZ, 0x10, R153 ;  /* 0x00000010ff097819 */ /* 0x000fe40000011699 */
[----:B----4-:R-:W-:-:S02]  /*03b0*/  SHF.R.U64 R10, R154, 0x10, R155 ;  /* 0x000000109a0a7819 */ /* 0x010fc4000000129b */
[----:B------:R-:W-:Y:S02]  /*03c0*/  SHF.R.U32.HI R11, RZ, 0x10, R155 ;  /* 0x00000010ff0b7819 */ /* 0x000fe4000001169b */
[--C-:B------:R-:W-:Y:S02]  /*03d0*/  SHF.R.U64 R12, R156, 0x10, R157.reuse ;  /* 0x000000109c0c7819 */ /* 0x100fe4000000129d */
[----:B------:R-:W-:Y:S02]  /*03e0*/  SHF.R.U32.HI R13, RZ, 0x10, R157 ;  /* 0x00000010ff0d7819 */ /* 0x000fe4000001169d */
[--C-:B------:R-:W-:Y:S02]  /*03f0*/  SHF.R.U64 R14, R158, 0x10, R159.reuse ;  /* 0x000000109e0e7819 */ /* 0x100fe4000000129f */
[----:B------:R-:W-:Y:S02]  /*0400*/  SHF.R.U32.HI R15, RZ, 0x10, R159 ;  /* 0x00000010ff0f7819 */ /* 0x000fe4000001169f */
[----:B------:R-:W-:-:S02]  /*0410*/  SHF.R.U64 R16, R160, 0x10, R161 ;  /* 0x00000010a0107819 */ /* 0x000fc400000012a1 */
[----:B------:R-:W-:Y:S02]  /*0420*/  SHF.R.U32.HI R17, RZ, 0x10, R161 ;  /* 0x00000010ff117819 */ /* 0x000fe400000116a1 */
[----:B-1----:R-:W-:-:S07]  /*0430*/  PRMT R4, R0, 0x7610, R4 ;  /* 0x0000761000047816 */ /* 0x002fce0000000004 */
.L_x_247:
[----:B------:R-:W0:Y:S08]  /*0440*/  LDC.64 R108, c[0x0][0x3f8] ;  /* 0x0000fe00ff6c7b82 */ /* 0x000e300000000a00 */
[----:B------:R-:W1:Y:S08]  /*0450*/  LDC.64 R106, c[0x0][0x3c8] ;  /* 0x0000f200ff6a7b82 */ /* 0x000e700000000a00 */
[----:B------:R-:W2:Y:S01]  /*0460*/  LDC.64 R104, c[0x0][0x3f0] ;  /* 0x0000fc00ff687b82 */ /* 0x000ea20000000a00 */
[----:B0-----:R-:W-:-:S05]  /*0470*/  IMAD.WIDE R108, R2, 0x4, R108 ;  /* 0x00000004026c7825 */ /* 0x001fca00078e026c */
[----:B------:R-:W3:Y:S01]  /*0480*/  LDG.E R18, desc[UR12][R108.64] ;  /* 0x0000000c6c127981 */ /* 0x000ee2000c1e1900 */
[----:B-1----:R-:W-:-:S05]  /*0490*/  IMAD.WIDE R106, R2, 0x4, R106 ;  /* 0x00000004026a7825 */ /* 0x002fca00078e026a */
[----:B------:R0:W5:Y:S01]  /*04a0*/  LDG.E R19, desc[UR12][R106.64] ;  /* 0x0000000c6a137981 */ /* 0x000162000c1e1900 */
[----:B--2---:R-:W-:-:S05]  /*04b0*/  IMAD.WIDE R104, R2, 0x4, R104 ;  /* 0x0000000402687825 */ /* 0x004fca00078e0268 */
[----:B------:R0:W5:Y:S01]  /*04c0*/  LDG.E R183, desc[UR12][R104.64] ;  /* 0x0000000c68b77981 */ /* 0x000162000c1e1900 */
[----:B------:R-:W-:Y:S02]  /*04d0*/  MOV R0, RZ ;  /* 0x000000ff00007202 */ /* 0x000fe40000000f00 */
[----:B------:R-:W-:Y:S02]  /*04e0*/  MOV R110, RZ ;  /* 0x000000ff006e7202 */ /* 0x000fe40000000f00 */
[----:B---3--:R-:W-:-:S13]  /*04f0*/  ISETP.GE.AND P1, PT, R18, 0x1, PT ;  /* 0x000000011200780c */ /* 0x008fda0003f26270 */
[----:B0-----:R-:W-:Y:S05]  /*0500*/  @!P1 BRA `(.L_x_180) ;  /* 0x0000001800509947 */ /* 0x001fea0003800000 */
[----:B------:R-:W0:Y:S01]  /*0510*/  S2R R22, SR_TID.X ;  /* 0x0000000000167919 */ /* 0x000e220000002100 */
[----:B------:R-:W1:Y:S01]  /*0520*/  LDC.64 R20, c[0x0][0x428] ;  /* 0x00010a00ff147b82 */ /* 0x000e620000000a00 */
[----:B------:R-:W-:-:S05]  /*0530*/  IADD3 R0, PT, PT, R18, -0x1, RZ ;  /* 0xffffffff12007810 */ /* 0x000fca0007ffe0ff */
[----:B------:R-:W-:Y:S02]  /*0540*/  IMAD R0, R0, UR14, RZ ;  /* 0x0000000e00007c24 */ /* 0x000fe4000f8e02ff */
[----:B------:R-:W2:Y:S03]  /*0550*/  LDC.64 R42, c[0x0][0x3a8] ;  /* 0x0000ea00ff2a7b82 */ /* 0x000ea60000000a00 */
[----:B------:R-:W-:-:S04]  /*0560*/  SHF.R.S32.HI R3, RZ, 0x1f, R0 ;  /* 0x0000001fff037819 */ /* 0x000fc80000011400 */
[----:B------:R-:W-:Y:S01]  /*0570*/  LEA.HI R3, R3, R0, RZ, 0x2 ;  /* 0x0000000003037211 */ /* 0x000fe200078f10ff */
[----:B------:R-:W-:Y:S01]  /*0580*/  IMAD R0, R2, UR14, RZ ;  /* 0x0000000e02007c24 */ /* 0x000fe2000f8e02ff */
[----:B------:R-:W3:Y:S02]  /*0590*/  LDC.64 R44, c[0x0][0x3c0] ;  /* 0x0000f000ff2c7b82 */ /* 0x000ee40000000a00 */
[----:B0-----:R-:W-:-:S04]  /*05a0*/  LEA.HI.SX32 R3, R3, R22, 0x1e ;  /* 0x0000001603037211 */ /* 0x001fc800078ff2ff */
[C---:B------:R-:W-:Y:S01]  /*05b0*/  IADD3 R41, PT, PT, R3.reuse, 0x200, RZ ;  /* 0x0000020003297810 */ /* 0x040fe20007ffe0ff */
[C---:B------:R-:W-:Y:S01]  /*05c0*/  VIADD R47, R3.reuse, 0x100 ;  /* 0x00000100032f7836 */ /* 0x040fe20000000000 */
[C---:B------:R-:W-:Y:S01]  /*05d0*/  IADD3 R39, PT, PT, R3.reuse, 0x300, RZ ;  /* 0x0000030003277810 */ /* 0x040fe20007ffe0ff */
[C-C-:B-1----:R-:W-:Y:S01]  /*05e0*/  IMAD.WIDE.U32 R104, R3.reuse, 0x8, R20.reuse ;  /* 0x0000000803687825 */ /* 0x142fe200078e0014 */
[C---:B------:R-:W-:Y:S02]  /*05f0*/  IADD3 R35, PT, PT, R3.reuse, 0x400, RZ ;  /* 0x0000040003237810 */ /* 0x040fe40007ffe0ff */
[----:B------:R-:W-:Y:S01]  /*0600*/  IADD3 R31, PT, PT, R3, 0x500, RZ ;  /* 0x00000500031f7810 */ /* 0x000fe20007ffe0ff */
[----:B------:R-:W-:Y:S01]  /*0610*/  IMAD.WIDE.U32 R46, R47, 0x8, R20 ;  /* 0x000000082f2e7825 */ /* 0x000fe200078e0014 */
[----:B------:R-:W-:Y:S01]  /*0620*/  IADD3 R23, PT, PT, R3, 0x600, RZ ;  /* 0x0000060003177810 */ /* 0x000fe20007ffe0ff */
[----:B------:R-:W4:Y:S01]  /*0630*/  LDG.E.64 R104, desc[UR12][R104.64] ;  /* 0x0000000c68687981 */ /* 0x000f22000c1e1b00 */
[----:B------:R-:W-:Y:S01]  /*0640*/  SHF.R.S32.HI R3, RZ, 0x1f, R0 ;  /* 0x0000001fff037819 */ /* 0x000fe20000011400 */
[----:B------:R-:W-:-:S02]  /*0650*/  IMAD.WIDE.U32 R40, R41, 0x8, R20 ;  /* 0x0000000829287825 */ /* 0x000fc400078e0014 */
[----:B------:R-:W4:Y:S01]  /*0660*/  LDG.E.64 R46, desc[UR12][R46.64] ;  /* 0x0000000c2e2e7981 */ /* 0x000f22000c1e1b00 */
[----:B------:R-:W-:Y:S01]  /*0670*/  LEA.HI R3, R3, R0, RZ, 0x2 ;  /* 0x0000000003037211 */ /* 0x000fe200078f10ff */
[--C-:B------:R-:W-:Y:S02]  /*0680*/  IMAD.WIDE.U32 R38, R39, 0x8, R20.reuse ;  /* 0x0000000827267825 */ /* 0x100fe400078e0014 */
[----:B------:R-:W4:Y:S01]  /*0690*/  LDG.E.64 R40, desc[UR12][R40.64] ;  /* 0x0000000c28287981 */ /* 0x000f22000c1e1b00 */
[----:B------:R-:W-:Y:S01]  /*06a0*/  LEA.HI.SX32 R117, R3, R22, 0x1e ;  /* 0x0000001603757211 */ /* 0x000fe200078ff2ff */
[--C-:B------:R-:W-:Y:S02]  /*06b0*/  IMAD.WIDE.U32 R34, R35, 0x8, R20.reuse ;  /* 0x0000000823227825 */ /* 0x100fe400078e0014 */
[----:B------:R-:W4:Y:S01]  /*06c0*/  LDG.E.64 R38, desc[UR12][R38.64] ;  /* 0x0000000c26267981 */ /* 0x000f22000c1e1b00 */
[----:B------:R-:W-:Y:S01]  /*06d0*/  IADD3 R113, PT, PT, R117, 0x400, RZ ;  /* 0x0000040075717810 */ /* 0x000fe20007ffe0ff */
[--C-:B------:R-:W-:Y:S01]  /*06e0*/  IMAD.WIDE.U32 R30, R31, 0x8, R20.reuse ;  /* 0x000000081f1e7825 */ /* 0x100fe200078e0014 */
[----:B------:R-:W-:Y:S01]  /*06f0*/  IADD3 R109, PT, PT, R117, 0x200, RZ ;  /* 0x00000200756d7810 */ /* 0x000fe20007ffe0ff */
[----:B------:R-:W4:Y:S02]  /*0700*/  LDG.E.64 R34, desc[UR12][R34.64] ;  /* 0x0000000c22227981 */ /* 0x000f24000c1e1b00 */
[----:B------:R-:W-:Y:S01]  /*0710*/  IMAD.WIDE.U32 R20, R23, 0x8, R20 ;  /* 0x0000000817147825 */ /* 0x000fe200078e0014 */
[C---:B------:R-:W-:Y:S01]  /*0720*/  IADD3 R111, PT, PT, R117.reuse, 0x300, RZ ;  /* 0x00000300756f7810 */ /* 0x040fe20007ffe0ff */
[----:B------:R-:W4:Y:S02]  /*0730*/  LDG.E.64 R30, desc[UR12][R30.64] ;  /* 0x0000000c1e1e7981 */ /* 0x000f24000c1e1b00 */
[----:B--2---:R-:W-:-:S02]  /*0740*/  IMAD.WIDE.U32 R22, R117, 0x8, R42 ;  /* 0x0000000875167825 */ /* 0x004fc400078e002a */
[----:B------:R-:W2:Y:S02]  /*0750*/  LDG.E.64 R20, desc[UR12][R20.64] ;  /* 0x0000000c14147981 */ /* 0x000ea4000c1e1b00 */
[----:B------:R-:W-:Y:S02]  /*0760*/  VIADD R3, R117, 0x100 ;  /* 0x0000010075037836 */ /* 0x000fe40000000000 */
[--C-:B------:R-:W-:Y:S01]  /*0770*/  IMAD.WIDE.U32 R32, R113, 0x8, R42.reuse ;  /* 0x0000000871207825 */ /* 0x100fe200078e002a */
[----:B------:R-:W2:Y:S03]  /*0780*/  LDG.E.64 R22, desc[UR12][R22.64] ;  /* 0x0000000c16167981 */ /* 0x000ea6000c1e1b00 */
[----:B------:R-:W-:Y:S02]  /*0790*/  IMAD.WIDE.U32 R24, R3, 0x8, R42 ;  /* 0x0000000803187825 */ /* 0x000fe400078e002a */
[----:B------:R-:W2:Y:S02]  /*07a0*/  LDG.E.64 R32, desc[UR12][R32.64] ;  /* 0x0000000c20207981 */ /* 0x000ea4000c1e1b00 */
[----:B---3--:R-:W-:-:S02]  /*07b0*/  IMAD.WIDE R44, R2, 0x4, R44 ;  /* 0x00000004022c7825 */ /* 0x008fc400078e022c */
[----:B------:R-:W3:Y:S02]  /*07c0*/  LDG.E.64 R24, desc[UR12][R24.64] ;  /* 0x0000000c18187981 */ /* 0x000ee4000c1e1b00 */
[--C-:B------:R-:W-:Y:S02]  /*07d0*/  IMAD.WIDE.U32 R26, R109, 0x8, R42.reuse ;  /* 0x000000086d1a7825 */ /* 0x100fe400078e002a */
[----:B------:R0:W3:Y:S01]  /*07e0*/  LDG.E R118, desc[UR12][R44.64] ;  /* 0x0000000c2c767981 */ /* 0x0000e2000c1e1900 */
[----:B------:R-:W-:Y:S01]  /*07f0*/  IADD3 R115, PT, PT, R117, 0x500, RZ ;  /* 0x0000050075737810 */ /* 0x000fe20007ffe0ff */
[--C-:B------:R-:W-:Y:S01]  /*0800*/  IMAD.WIDE.U32 R28, R111, 0x8, R42.reuse ;  /* 0x000000086f1c7825 */ /* 0x100fe200078e002a */
[----:B------:R-:W-:Y:S01]  /*0810*/  IADD3 R119, PT, PT, R117, 0x600, RZ ;  /* 0x0000060075777810 */ /* 0x000fe20007ffe0ff */
[----:B------:R-:W3:Y:S02]  /*0820*/  LDG.E.64 R26, desc[UR12][R26.64] ;  /* 0x0000000c1a1a7981 */ /* 0x000ee4000c1e1b00 */
[----:B------:R-:W-:-:S02]  /*0830*/  IMAD.WIDE.U32 R36, R115, 0x8, R42 ;  /* 0x0000000873247825 */ /* 0x000fc400078e002a */
[----:B------:R-:W3:Y:S02]  /*0840*/  LDG.E.64 R28, desc[UR12][R28.64] ;  /* 0x0000000c1c1c7981 */ /* 0x000ee4000c1e1b00 */
[----:B------:R-:W-:Y:S02]  /*0850*/  IMAD.WIDE.U32 R42, R119, 0x8, R42 ;  /* 0x00000008772a7825 */ /* 0x000fe400078e002a */
[----:B------:R-:W3:Y:S04]  /*0860*/  LDG.E.64 R36, desc[UR12][R36.64] ;  /* 0x0000000c24247981 */ /* 0x000ee8000c1e1b00 */
[----:B------:R-:W3:Y:S01]  /*0870*/  LDG.E.64 R42, desc[UR12][R42.64] ;  /* 0x0000000c2a2a7981 */ /* 0x000ee2000c1e1b00 */
[----:B------:R-:W-:-:S04]  /*0880*/  UISETP.NE.U32.AND UP0, UPT, UR6, URZ, UPT ;  /* 0x000000ff0600728c */ /* 0x000fc8000bf05070 */
[----:B------:R-:W-:-:S06]  /*0890*/  UISETP.NE.AND.EX UP0, UPT, UR7, URZ, UPT, UP0 ;  /* 0x000000ff0700728c */ /* 0x000fcc000bf05300 */
[----:B------:R-:W-:-:S13]  /*08a0*/  PLOP3.LUT P0, PT, PT, PT, UP0, 0x80, 0x8 ;  /* 0x000000000008781c */ /* 0x000fda0003f0f008 */
[----:B------:R-:W0:Y:S08]  /*08b0*/  @P0 LDC.64 R106, c[0x0][0x438] ;  /* 0x00010e00ff6a0b82 */ /* 0x000e300000000a00 */
[----:B------:R-:W1:Y:S08]  /*08c0*/  @P0 LDC.64 R138, c[0x0][0x438] ;  /* 0x00010e00ff8a0b82 */ /* 0x000e700000000a00 */
[----:B------:R-:W1:Y:S08]  /*08d0*/  @P0 LDC.64 R120, c[0x0][0x438] ;  /* 0x00010e00ff780b82 */ /* 0x000e700000000a00 */
[----:B------:R-:W1:Y:S08]  /*08e0*/  @P0 LDC.64 R132, c[0x0][0x438] ;  /* 0x00010e00ff840b82 */ /* 0x000e700000000a00 */
[----:B------:R-:W1:Y:S08]  /*08f0*/  @P0 LDC.64 R134, c[0x0][0x438] ;  /* 0x00010e00ff860b82 */ /* 0x000e700000000a00 */
[----:B------:R-:W1:Y:S08]  /*0900*/  @P0 LDC.64 R136, c[0x0][0x438] ;  /* 0x00010e00ff880b82 */ /* 0x000e700000000a00 */
[----:B------:R-:W1:Y:S01]  /*0910*/  @P0 LDC.64 R140, c[0x0][0x438] ;  /* 0x00010e00ff8c0b82 */ /* 0x000e620000000a00 */
[----:B0-----:R-:W-:Y:S01]  /*0920*/  @P0 IMAD.WIDE.U32 R44, R117, 0x8, R106 ;  /* 0x00000008752c0825 */ /* 0x001fe200078e006a */
[----:B------:R-:W-:-:S03]  /*0930*/  ISETP.NE.AND P2, PT, RZ, UR11, PT ;  /* 0x0000000bff007c0c */ /* 0x000fc6000bf45270 */
[----:B-1----:R-:W-:Y:S01]  /*0940*/  @P0 IMAD.WIDE.U32 R138, R115, 0x8, R138 ;  /* 0x00000008738a0825 */ /* 0x002fe200078e008a */
[----:B------:R-:W5:Y:S03]  /*0950*/  @P0 LDG.E.64 R174, desc[UR12][R44.64] ;  /* 0x0000000c2cae0981 */ /* 0x000f66000c1e1b00 */
[----:B------:R-:W-:Y:S01]  /*0960*/  @P0 IMAD.WIDE.U32 R120, R3, 0x8, R120 ;  /* 0x0000000803780825 */ /* 0x000fe200078e0078 */
[----:B------:R-:W5:Y:S03]  /*0970*/  @P0 LDG.E.64 R164, desc[UR12][R138.64] ;  /* 0x0000000c8aa40981 */ /* 0x000f66000c1e1b00 */
[----:B------:R-:W-:Y:S01]  /*0980*/  @P0 IMAD.WIDE.U32 R132, R109, 0x8, R132 ;  /* 0x000000086d840825 */ /* 0x000fe200078e0084 */
[----:B------:R-:W5:Y:S03]  /*0990*/  @P0 LDG.E.64 R172, desc[UR12][R120.64] ;  /* 0x0000000c78ac0981 */ /* 0x000f66000c1e1b00 */
[----:B------:R-:W-:Y:S01]  /*09a0*/  @P0 IMAD.WIDE.U32 R134, R111, 0x8, R134 ;  /* 0x000000086f860825 */ /* 0x000fe200078e0086 */
[----:B------:R-:W5:Y:S03]  /*09b0*/  @P0 LDG.E.64 R170, desc[UR12][R132.64] ;  /* 0x0000000c84aa0981 */ /* 0x000f66000c1e1b00 */
[----:B------:R-:W-:Y:S01]  /*09c0*/  @P0 IMAD.WIDE.U32 R136, R113, 0x8, R136 ;  /* 0x0000000871880825 */ /* 0x000fe200078e0088 */
[----:B------:R0:W5:Y:S03]  /*09d0*/  @P0 LDG.E.64 R168, desc[UR12][R134.64] ;  /* 0x0000000c86a80981 */ /* 0x000166000c1e1b00 */
[----:B------:R-:W-:Y:S01]  /*09e0*/  @P0 IMAD.WIDE.U32 R140, R119, 0x8, R140 ;  /* 0x00000008778c0825 */ /* 0x000fe200078e008c */
[----:B------:R1:W5:Y:S04]  /*09f0*/  @P0 LDG.E.64 R166, desc[UR12][R136.64] ;  /* 0x0000000c88a60981 */ /* 0x000368000c1e1b00 */
[----:B------:R3:W5:Y:S01]  /*0a00*/  @P0 LDG.E.64 R162, desc[UR12][R140.64] ;  /* 0x0000000c8ca20981 */ /* 0x000762000c1e1b00 */
[----:B0-----:R-:W-:-:S02]  /*0a10*/  SHF.L.U32 R135, R6, 0x10, RZ ;  /* 0x0000001006877819 */ /* 0x001fc400000006ff */
[----:B-1----:R-:W-:Y:S01]  /*0a20*/  SHF.L.U32 R137, R7, 0x10, RZ ;  /* 0x0000001007897819 */ /* 0x002fe200000006ff */
[----:B----4-:R-:W-:Y:S01]  /*0a30*/  IMAD.MOV.U32 R3, RZ, RZ, R104 ;  /* 0x000000ffff037224 */ /* 0x010fe200078e0068 */
[----:B------:R-:W-:Y:S02]  /*0a40*/  SHF.R.U64 R129, R104, 0x10, R105 ;  /* 0x0000001068817819 */ /* 0x000fe40000001269 */
[----:B------:R-:W-:Y:S02]  /*0a50*/  MOV R125, R46 ;  /* 0x0000002e007d7202 */ /* 0x000fe40000000f00 */
[--C-:B------:R-:W-:Y:S02]  /*0a60*/  SHF.R.U64 R123, R46, 0x10, R47.reuse ;  /* 0x000000102e7b7819 */ /* 0x100fe4000000122f */
[----:B------:R-:W-:Y:S02]  /*0a70*/  MOV R124, R47 ;  /* 0x0000002f007c7202 */ /* 0x000fe40000000f00 */
[----:B------:R-:W-:-:S02]  /*0a80*/  SHF.R.U32.HI R122, RZ, 0x10, R47 ;  /* 0x00000010ff7a7819 */ /* 0x000fc4000001162f */
[--C-:B------:R-:W-:Y:S02]  /*0a90*/  SHF.R.U64 R47, R38, 0x10, R39.reuse ;  /* 0x00000010262f7819 */ /* 0x100fe40000001227 */
[----:B------:R-:W-:Y:S02]  /*0aa0*/  MOV R46, R39 ;  /* 0x00000027002e7202 */ /* 0x000fe40000000f00 */
[----:B------:R-:W-:Y:S01]  /*0ab0*/  SHF.R.U32.HI R115, RZ, 0x10, R39 ;  /* 0x00000010ff737819 */ /* 0x000fe20000011627 */
[----:B------:R-:W-:Y:S01]  /*0ac0*/  IMAD.MOV.U32 R116, RZ, RZ, R38 ;  /* 0x000000ffff747224 */ /* 0x000fe200078e0026 */
[----:B------:R-:W-:Y:S02]  /*0ad0*/  MOV R130, R105 ;  /* 0x0000006900827202 */ /* 0x000fe40000000f00 */
[----:B------:R-:W-:Y:S01]  /*0ae0*/  SHF.R.U32.HI R127, RZ, 0x10, R105 ;  /* 0x00000010ff7f7819 */ /* 0x000fe20000011669 */
[----:B--2---:R-:W-:Y:S01]  /*0af0*/  IMAD.MOV.U32 R106, RZ, RZ, R20 ;  /* 0x000000ffff6a7224 */ /* 0x004fe200078e0014 */
[----:B------:R-:W-:-:S02]  /*0b00*/  SHF.R.U64 R0, R20, 0x10, R21 ;  /* 0x0000001014007819 */ /* 0x000fc40000001215 */
[----:B------:R-:W-:Y:S02]  /*0b10*/  SHF.R.U64 R20, R22, 0x10, R23 ;  /* 0x0000001016147819 */ /* 0x000fe40000001217 */
[----:B------:R-:W-:Y:S02]  /*0b20*/  MOV R105, R21 ;  /* 0x0000001500697202 */ /* 0x000fe40000000f00 */
[----:B------:R-:W-:Y:S02]  /*0b30*/  SHF.R.U32.HI R104, RZ, 0x10, R21 ;  /* 0x00000010ff687819 */ /* 0x000fe40000011615 */
[--C-:B------:R-:W-:Y:S02]  /*0b40*/  SHF.R.U64 R39, R32, 0x10, R33.reuse ;  /* 0x0000001020277819 */ /* 0x100fe40000001221 */
[----:B------:R-:W-:Y:S02]  /*0b50*/  SHF.R.U32.HI R142, RZ, 0x10, R33 ;  /* 0x00000010ff8e7819 */ /* 0x000fe40000011621 */
[----:B------:R-:W-:-:S02]  /*0b60*/  SHF.L.U32 R126, R33, 0x10, RZ ;  /* 0x00000010217e7819 */ /* 0x000fc400000006ff */
[----:B------:R-:W-:Y:S02]  /*0b70*/  SHF.L.U32 R20, R20, 0x10, RZ ;  /* 0x0000001014147819 */ /* 0x000fe400000006ff */
[----:B---3--:R-:W-:Y:S02]  /*0b80*/  FSEL R33, R118, RZ, !P2 ;  /* 0x000000ff76217208 */ /* 0x008fe40005000000 */
[----:B------:R-:W-:Y:S02]  /*0b90*/  SHF.R.U32.HI R21, RZ, 0x10, R23 ;  /* 0x00000010ff157819 */ /* 0x000fe40000011617 */
[--C-:B------:R-:W-:Y:S02]  /*0ba0*/  SHF.R.U64 R38, R24, 0x10, R25.reuse ;  /* 0x0000001018267819 */ /* 0x100fe40000001219 */
[----:B------:R-:W-:Y:S02]  /*0bb0*/  SHF.R.U32.HI R44, RZ, 0x10, R25 ;  /* 0x00000010ff2c7819 */ /* 0x000fe40000011619 */
[----:B------:R-:W-:-:S02]  /*0bc0*/  SHF.L.U32 R25, R25, 0x10, RZ ;  /* 0x0000001019197819 */ /* 0x000fc400000006ff */
[--C-:B------:R-:W-:Y:S02]  /*0bd0*/  SHF.R.U64 R107, R30, 0x10, R31.reuse ;  /* 0x000000101e6b7819 */ /* 0x100fe4000000121f */
[----:B------:R-:W-:Y:S02]  /*0be0*/  MOV R109, R31 ;  /* 0x0000001f006d7202 */ /* 0x000fe40000000f00 */
[----:B------:R-:W-:Y:S02]  /*0bf0*/  SHF.R.U32.HI R108, RZ, 0x10, R31 ;  /* 0x00000010ff6c7819 */ /* 0x000fe4000001161f */
[----:B------:R-:W-:Y:S01]  /*0c00*/  SHF.L.U32 R31, R24, 0x10, RZ ;  /* 0x00000010181f7819 */ /* 0x000fe200000006ff */
[----:B------:R-:W-:Y:S01]  /*0c10*/  FADD.FTZ R24, -R33, R20 ;  /* 0x0000001421187221 */ /* 0x000fe20000010100 */
[----:B------:R-:W-:Y:S01]  /*0c20*/  SHF.R.U32.HI R121, RZ, 0x10, R27 ;  /* 0x00000010ff797819 */ /* 0x000fe2000001161b */
[----:B------:R-:W-:Y:S01]  /*0c30*/  IMAD.U32 R20, R38, 0x10000, RZ ;  /* 0x0001000026147824 */ /* 0x000fe200078e00ff */
[----:B------:R-:W-:-:S02]  /*0c40*/  SHF.L.U32 R23, R23, 0x10, RZ ;  /* 0x0000001017177819 */ /* 0x000fc400000006ff */
[----:B------:R-:W-:Y:S01]  /*0c50*/  SHF.L.U32 R21, R21, 0x10, RZ ;  /* 0x0000001015157819 */ /* 0x000fe200000006ff */
[----:B------:R-:W-:Y:S01]  /*0c60*/  FADD.FTZ R38, -R33, R25 ;  /* 0x0000001921267221 */ /* 0x000fe20000010100 */
[----:B------:R-:W-:Y:S02]  /*0c70*/  SHF.R.U64 R131, R26, 0x10, R27 ;  /* 0x000000101a837819 */ /* 0x000fe4000000121b */
[--C-:B------:R-:W-:Y:S02]  /*0c80*/  SHF.R.U64 R111, R34, 0x10, R35.reuse ;  /* 0x00000010226f7819 */ /* 0x100fe40000001223 */
[----:B------:R-:W-:Y:S02]  /*0c90*/  MOV R113, R35 ;  /* 0x0000002300717202 */ /* 0x000fe40000000f00 */
[----:B------:R-:W-:Y:S01]  /*0ca0*/  SHF.R.U32.HI R112, RZ, 0x10, R35 ;  /* 0x00000010ff707819 */ /* 0x000fe20000011623 */
[----:B------:R-:W-:Y:S01]  /*0cb0*/  IMAD.U32 R35, R26, 0x10000, RZ ;  /* 0x000100001a237824 */ /* 0x000fe200078e00ff */
[----:B------:R-:W-:-:S02]  /*0cc0*/  SHF.R.U64 R120, R28, 0x10, R29 ;  /* 0x000000101c787819 */ /* 0x000fc4000000121d */
[----:B------:R-:W-:Y:S02]  /*0cd0*/  SHF.R.U32.HI R45, RZ, 0x10, R29 ;  /* 0x00000010ff2d7819 */ /* 0x000fe4000001161d */
[----:B------:R-:W-:Y:S01]  /*0ce0*/  SHF.L.U32 R25, R121, 0x10, RZ ;  /* 0x0000001079197819 */ /* 0x000fe200000006ff */
[C---:B------:R-:W-:Y:S01]  /*0cf0*/  FADD.FTZ R26, -R33.reuse, R23 ;  /* 0x00000017211a7221 */ /* 0x040fe20000010100 */
[----:B------:R-:W-:Y:S01]  /*0d00*/  MOV R110, R30 ;  /* 0x0000001e006e7202 */ /* 0x000fe20000000f00 */
[----:B------:R-:W-:Y:S01]  /*0d10*/  FADD.FTZ R30, -R33, R21 ;  /* 0x00000015211e7221 */ /* 0x000fe20000010100 */
[----:B------:R-:W-:Y:S02]  /*0d20*/  SHF.L.U32 R22, R22, 0x10, RZ ;  /* 0x0000001016167819 */ /* 0x000fe400000006ff */
[----:B------:R-:W-:Y:S02]  /*0d30*/  SHF.L.U32 R27, R27, 0x10, RZ ;  /* 0x000000101b1b7819 */ /* 0x000fe400000006ff */
[----:B------:R-:W-:-:S02]  /*0d40*/  SHF.L.U32 R29, R29, 0x10, RZ ;  /* 0x000000101d1d7819 */ /* 0x000fc400000006ff */
[----:B------:R-:W-:Y:S02]  /*0d50*/  SHF.L.U32 R21, R44, 0x10, RZ ;  /* 0x000000102c157819 */ /* 0x000fe400000006ff */
[----:B------:R-:W-:Y:S01]  /*0d60*/  SHF.L.U32 R23, R131, 0x10, RZ ;  /* 0x0000001083177819 */ /* 0x000fe200000006ff */
[C---:B------:R-:W-:Y:S01]  /*0d70*/  FADD.FTZ R186, -R33.reuse, R25 ;  /* 0x0000001921ba7221 */ /* 0x040fe20000010100 */
[----:B------:R-:W-:Y:S01]  /*0d80*/  SHF.L.U32 R28, R28, 0x10, RZ ;  /* 0x000000101c1c7819 */ /* 0x000fe200000006ff */
[C---:B------:R-:W-:Y:S01]  /*0d90*/  FADD.FTZ R22, -R33.reuse, R22 ;  /* 0x0000001621167221 */ /* 0x040fe20000010100 */
[C---:B------:R-:W-:Y:S01]  /*0da0*/  FADD.FTZ R184, -R33.reuse, R27 ;  /* 0x0000001b21b87221 */ /* 0x040fe20000010100 */
[----:B------:R-:W-:Y:S01]  /*0db0*/  FADD.FTZ R192, -R33, R29 ;  /* 0x0000001d21c07221 */ /* 0x000fe20000010100 */
[----:B------:R-:W-:Y:S01]  /*0dc0*/  SHF.L.U32 R25, R161, 0x10, RZ ;  /* 0x00000010a1197819 */ /* 0x000fe200000006ff */
[----:B------:R-:W-:Y:S01]  /*0dd0*/  IMAD.U32 R29, R39, 0x10000, RZ ;  /* 0x00010000271d7824 */ /* 0x000fe200078e00ff */
[----:B------:R-:W-:-:S02]  /*0de0*/  SHF.L.U32 R130, R130, 0x10, RZ ;  /* 0x0000001082827819 */ /* 0x000fc400000006ff */
[--C-:B------:R-:W-:Y:S02]  /*0df0*/  SHF.R.U64 R136, R36, 0x10, R37.reuse ;  /* 0x0000001024887819 */ /* 0x100fe40000001225 */
[----:B------:R-:W-:Y:S02]  /*0e00*/  SHF.R.U32.HI R138, RZ, 0x10, R37 ;  /* 0x00000010ff8a7819 */ /* 0x000fe40000011625 */
[C---:B------:R-:W-:Y:S02]  /*0e10*/  SHF.R.U64 R144, R42.reuse, 0x10, R43 ;  /* 0x000000102a907819 */ /* 0x040fe4000000122b */
[----:B------:R-:W-:Y:S01]  /*0e20*/  SHF.L.U32 R140, R42, 0x10, RZ ;  /* 0x000000102a8c7819 */ /* 0x000fe200000006ff */
[C---:B------:R-:W-:Y:S01]  /*0e30*/  FADD.FTZ R42, -R33.reuse, R21 ;  /* 0x00000015212a7221 */ /* 0x040fe20000010100 */
[----:B------:R-:W-:Y:S02]  /*0e40*/  SHF.R.U32.HI R146, RZ, 0x10, R43 ;  /* 0x00000010ff927819 */ /* 0x000fe4000001162b */
[----:B------:R-:W-:Y:S01]  /*0e50*/  SHF.L.U32 R27, R120, 0x10, RZ ;  /* 0x00000010781b7819 */ /* 0x000fe200000006ff */
[----:B------:R-:W-:Y:S01]  /*0e60*/  FADD.FTZ R120, -R33, R23 ;  /* 0x0000001721787221 */ /* 0x000fe20000010100 */
[----:B------:R-:W-:Y:S01]  /*0e70*/  MOV R114, R34 ;  /* 0x0000002200727202 */ /* 0x000fe20000000f00 */
[----:B-----5:R-:W-:Y:S01]  /*0e80*/  FMUL.FTZ R21, R19, R26 ;  /* 0x0000001a13157220 */ /* 0x020fe20000410000 */
[----:B------:R-:W-:Y:S01]  /*0e90*/  SHF.L.U32 R23, R3, 0x10, RZ ;  /* 0x0000001003177819 */ /* 0x000fe200000006ff */
[C---:B------:R-:W-:Y:S01]  /*0ea0*/  FADD.FTZ R34, -R33.reuse, R31 ;  /* 0x0000001f21227221 */ /* 0x040fe20000010100 */
[----:B------:R-:W-:Y:S01]  /*0eb0*/  SHF.L.U32 R128, R32, 0x10, RZ ;  /* 0x0000001020807819 */ /* 0x000fe200000006ff */
[----:B------:R-:W-:Y:S01]  /*0ec0*/  FADD.FTZ R188, -R33, R28 ;  /* 0x0000001c21bc7221 */ /* 0x000fe20000010100 */
[C---:B------:R-:W-:Y:S01]  /*0ed0*/  FMUL.FTZ R3, R19.reuse, R22 ;  /* 0x0000001613037220 */ /* 0x040fe20000410000 */
[----:B------:R-:W-:Y:S01]  /*0ee0*/  FMUL.FTZ R26, R19, R30 ;  /* 0x0000001e131a7220 */ /* 0x000fe20000410000 */
[----:B------:R-:W-:Y:S01]  /*0ef0*/  SHF.L.U32 R134, R37, 0x10, RZ ;  /* 0x0000001025867819 */ /* 0x000fe200000006ff */
[----:B------:R-:W-:Y:S01]  /*0f00*/  FADD.FTZ R196, -R33, R29 ;  /* 0x0000001d21c47221 */ /* 0x000fe20000010100 */
[----:B------:R-:W-:Y:S01]  /*0f10*/  SHF.L.U32 R118, R43, 0x10, RZ ;  /* 0x000000102b767819 */ /* 0x000fe200000006ff */
[----:B------:R-:W-:Y:S01]  /*0f20*/  FMUL.FTZ R22, R25, R130 ;  /* 0x0000008219167220 */ /* 0x000fe20000410000 */
[----:B------:R-:W-:Y:S01]  /*0f30*/  SHF.L.U32 R28, R45, 0x10, RZ ;  /* 0x000000102d1c7819 */ /* 0x000fe200000006ff */
[----:B------:R-:W-:Y:S01]  /*0f40*/  IMAD.U32 R132, R36, 0x10000, RZ ;  /* 0x0001000024847824 */ /* 0x000fe200078e00ff */
[----:B------:R-:W-:Y:S01]  /*0f50*/  SHF.L.U32 R142, R142, 0x10, RZ ;  /* 0x000000108e8e7819 */ /* 0x000fe200000006ff */
[----:B------:R-:W-:Y:S01]  /*0f60*/  IMAD.U32 R25, R17, 0x10000, RZ ;  /* 0x0001000011197824 */ /* 0x000fe200078e00ff */
[----:B------:R-:W-:Y:S01]  /*0f70*/  SHF.L.U32 R136, R136, 0x10, RZ ;  /* 0x0000001088887819 */ /* 0x000fe200000006ff */
[----:B------:R-:W-:Y:S01]  /*0f80*/  FMUL.FTZ R29, R19, R38 ;  /* 0x00000026131d7220 */ /* 0x000fe20000410000 */
[----:B------:R-:W-:-:S02]  /*0f90*/  SHF.L.U32 R138, R138, 0x10, RZ ;  /* 0x000000108a8a7819 */ /* 0x000fc400000006ff */
[----:B------:R-:W-:Y:S02]  /*0fa0*/  SHF.L.U32 R144, R144, 0x10, RZ ;  /* 0x0000001090907819 */ /* 0x000fe400000006ff */
[----:B------:R-:W-:Y:S02]  /*0fb0*/  SHF.L.U32 R146, R146, 0x10, RZ ;  /* 0x0000001092927819 */ /* 0x000fe400000006ff */
        /* <DEDUP_REMOVED lines=18> */
[-C--:B------:R-:W-:Y:S01]  /*10e0*/  FMUL.FTZ R25, R25, R32.reuse ;  /* 0x0000002019197220 */ /* 0x080fe20000410000 */
[----:B------:R-:W-:Y:S01]  /*10f0*/  FADD.FTZ R79, R79, R32 ;  /* 0x000000204f4f7221 */ /* 0x000fe20000010000 */
[----:B------:R-:W-:Y:S01]  /*1100*/  FFMA.FTZ R51, R26, R32, R51 ;  /* 0x000000201a337223 */ /* 0x000fe20000010033 */
[-C--:B------:R-:W-:Y:S01]  /*1110*/  FMUL.FTZ R30, R30, R31.reuse ;  /* 0x0000001f1e1e7220 */ /* 0x080fe20000410000 */
[----:B------:R-:W-:Y:S01]  /*1120*/  FFMA.FTZ R102, R29, R31, R102 ;  /* 0x0000001f1d667223 */ /* 0x000fe20000010066 */
[----:B------:R-:W-:Y:S01]  /*1130*/  FADD.FTZ R74, R74, R31 ;  /* 0x0000001f4a4a7221 */ /* 0x000fe20000010000 */
[----:B------:R-:W-:Y:S01]  /*1140*/  SHF.L.U32 R38, R123, 0x10, RZ ;  /* 0x000000107b267819 */ /* 0x000fe200000006ff */
[C---:B------:R-:W-:Y:S01]  /*1150*/  FMUL.FTZ R27, R19.reuse, R34 ;  /* 0x00000022131b7220 */ /* 0x040fe20000410000 */
[----:B------:R-:W-:Y:S01]  /*1160*/  MOV R119, R40 ;  /* 0x0000002800777202 */ /* 0x000fe20000000f00 */
[----:B------:R-:W-:Y:S01]  /*1170*/  IMAD.U32 R31, R14, 0x10000, RZ ;  /* 0x000100000e1f7824 */ /* 0x000fe200078e00ff */
[----:B------:R-:W-:Y:S01]  /*1180*/  MOV R117, R41 ;  /* 0x0000002900757202 */ /* 0x000fe20000000f00 */
[----:B------:R-:W-:Y:S01]  /*1190*/  FMUL.FTZ R32, R19, R36 ;  /* 0x0000002413207220 */ /* 0x000fe20000410000 */
[----:B------:R-:W-:Y:S01]  /*11a0*/  SHF.L.U32 R33, R15, 0x10, RZ ;  /* 0x000000100f217819 */ /* 0x000fe200000006ff */
[----:B------:R-:W-:Y:S01]  /*11b0*/  FMUL.FTZ R34, R19, R42 ;  /* 0x0000002a13227220 */ /* 0x000fe20000410000 */
[----:B------:R-:W-:-:S02]  /*11c0*/  SHF.L.U32 R122, R122, 0x10, RZ ;  /* 0x000000107a7a7819 */ /* 0x000fc400000006ff */
[--C-:B------:R-:W-:Y:S02]  /*11d0*/  SHF.R.U64 R40, R40, 0x10, R41.reuse ;  /* 0x0000001028287819 */ /* 0x100fe40000001229 */
[----:B------:R-:W-:Y:S01]  /*11e0*/  SHF.R.U32.HI R41, RZ, 0x10, R41 ;  /* 0x00000010ff297819 */ /* 0x000fe20000011629 */
[-C--:B------:R-:W-:Y:S01]  /*11f0*/  FMUL.FTZ R31, R31, R38.reuse ;  /* 0x000000261f1f7220 */ /* 0x080fe20000410000 */
[----:B------:R-:W-:Y:S01]  /*1200*/  FADD.FTZ R73, R73, R38 ;  /* 0x0000002649497221 */ /* 0x000fe20000010000 */
[----:B------:R-:W-:Y:S01]  /*1210*/  FFMA.FTZ R101, R32, R38, R101 ;  /* 0x0000002620657223 */ /* 0x000fe20000010065 */
[----:B------:R-:W-:Y:S01]  /*1220*/  SHF.L.U32 R117, R117, 0x10, RZ ;  /* 0x0000001075757819 */ /* 0x000fe200000006ff */
[----:B------:R-:W-:Y:S02]  /*1230*/  IMAD.U32 R20, R160, 0x10000, RZ ;  /* 0x00010000a0147824 */ /* 0x000fe400078e00ff */
[-C--:B------:R-:W-:Y:S01]  /*1240*/  FMUL.FTZ R33, R33, R122.reuse ;  /* 0x0000007a21217220 */ /* 0x080fe20000410000 */
[----:B------:R-:W-:Y:S01]  /*1250*/  FADD.FTZ R75, R75, R122 ;  /* 0x0000007a4b4b7221 */ /* 0x000fe20000010000 */
[----:B------:R-:W-:Y:S01]  /*1260*/  FFMA.FTZ R103, R34, R122, R103 ;  /* 0x0000007a22677223 */ /* 0x000fe20000010067 */
[----:B------:R-:W-:Y:S01]  /*1270*/  SHF.L.U32 R36, R156, 0x10, RZ ;  /* 0x000000109c247819 */ /* 0x000fe200000006ff */
[----:B------:R-:W-:Y:S01]  /*1280*/  IMAD.U32 R38, R157, 0x10000, RZ ;  /* 0x000100009d267824 */ /* 0x000fe200078e00ff */
[----:B------:R-:W-:Y:S01]  /*1290*/  SHF.L.U32 R119, R119, 0x10, RZ ;  /* 0x0000001077777819 */ /* 0x000fe200000006ff */
[C---:B------:R-:W-:Y:S01]  /*12a0*/  FMUL.FTZ R35, R19.reuse, R44 ;  /* 0x0000002c13237220 */ /* 0x040fe20000410000 */
[----:B------:R-:W-:Y:S01]  /*12b0*/  FMUL.FTZ R37, R19, R184 ;  /* 0x000000b813257220 */ /* 0x000fe20000410000 */
[----:B------:R-:W-:-:S02]  /*12c0*/  SHF.L.U32 R39, R12, 0x10, RZ ;  /* 0x000000100c277819 */ /* 0x000fc400000006ff */
[----:B------:R-:W-:Y:S01]  /*12d0*/  SHF.L.U32 R44, R40, 0x10, RZ ;  /* 0x00000010282c7819 */ /* 0x000fe200000006ff */
[----:B------:R-:W-:Y:S01]  /*12e0*/  FMUL.FTZ R40, R19, R120 ;  /* 0x0000007813287220 */ /* 0x000fe20000410000 */
[----:B------:R-:W-:Y:S02]  /*12f0*/  SHF.L.U32 R43, R13, 0x10, RZ ;  /* 0x000000100d2b7819 */ /* 0x000fe400000006ff */
[----:B------:R-:W-:Y:S01]  /*1300*/  SHF.L.U32 R122, R41, 0x10, RZ ;  /* 0x00000010297a7819 */ /* 0x000fe200000006ff */
[-C--:B------:R-:W-:Y:S01]  /*1310*/  FMUL.FTZ R20, R20, R23.reuse ;  /* 0x0000001714147220 */ /* 0x080fe20000410000 */
[----:B------:R-:W-:Y:S01]  /*1320*/  FFMA.FTZ R48, R3, R23, R48 ;  /* 0x0000001703307223 */ /* 0x000fe20000010030 */
[----:B------:R-:W-:Y:S01]  /*1330*/  FADD.FTZ R76, R76, R23 ;  /* 0x000000174c4c7221 */ /* 0x000fe20000010000 */
[-C--:B------:R-:W-:Y:S01]  /*1340*/  FMUL.FTZ R38, R38, R117.reuse ;  /* 0x0000007526267220 */ /* 0x080fe20000410000 */
[----:B------:R-:W-:Y:S01]  /*1350*/  FFMA.FTZ R98, R37, R117, R98 ;  /* 0x0000007525627223 */ /* 0x000fe20000010062 */
[----:B------:R-:W-:Y:S01]  /*1360*/  FADD.FTZ R70, R70, R117 ;  /* 0x0000007546467221 */ /* 0x000fe20000010000 */
[----:B------:R-:W-:Y:S01]  /*1370*/  SHF.L.U32 R23, R16, 0x10, RZ ;  /* 0x0000001010177819 */ /* 0x000fe200000006ff */
[-C--:B------:R-:W-:Y:S01]  /*1380*/  FMUL.FTZ R36, R36, R119.reuse ;  /* 0x0000007724247220 */ /* 0x080fe20000410000 */
[----:B------:R-:W-:Y:S01]  /*1390*/  SHF.L.U32 R28, R129, 0x10, RZ ;  /* 0x00000010811c7819 */ /* 0x000fe200000006ff */
[----:B------:R-:W-:Y:S01]  /*13a0*/  FFMA.FTZ R96, R35, R119, R96 ;  /* 0x0000007723607223 */ /* 0x000fe20000010060 */
[----:B------:R-:W-:Y:S01]  /*13b0*/  FADD.FTZ R68, R68, R119 ;  /* 0x0000007744447221 */ /* 0x000fe20000010000 */
[----:B------:R-:W-:Y:S01]  /*13c0*/  SHF.L.U32 R117, R116, 0x10, RZ ;  /* 0x0000001074757819 */ /* 0x000fe200000006ff */
[----:B------:R-:W-:Y:S01]  /*13d0*/  FMUL.FTZ R24, R19, R24 ;  /* 0x0000001813187220 */ /* 0x000fe20000410000 */
[-C--:B------:R-:W-:Y:S01]  /*13e0*/  FMUL.FTZ R39, R39, R44.reuse ;  /* 0x0000002c27277220 */ /* 0x080fe20000410000 */
[----:B------:R-:W-:Y:S01]  /*13f0*/  FADD.FTZ R69, R69, R44 ;  /* 0x0000002c45457221 */ /* 0x000fe20000010000 */
[----:B------:R-:W-:Y:S01]  /*1400*/  FFMA.FTZ R97, R40, R44, R97 ;  /* 0x0000002c28617223 */ /* 0x000fe20000010061 */
[----:B------:R-:W-:Y:S01]  /*1410*/  FMUL.FTZ R41, R43, R122 ;  /* 0x0000007a2b297220 */ /* 0x000fe20000410000 */
[----:B------:R-:W-:Y:S01]  /*1420*/  SHF.L.U32 R116, R155, 0x10, RZ ;  /* 0x000000109b747819 */ /* 0x000fe200000006ff */
[----:B------:R-:W-:Y:S01]  /*1430*/  IMAD.U32 R44, R154, 0x10000, RZ ;  /* 0x000100009a2c7824 */ /* 0x000fe200078e00ff */
[----:B------:R-:W-:Y:S01]  /*1440*/  SHF.L.U32 R119, R46, 0x10, RZ ;  /* 0x000000102e777819 */ /* 0x000fe200000006ff */
[----:B------:R-:W-:Y:S01]  /*1450*/  FMUL.FTZ R43, R19, R188 ;  /* 0x000000bc132b7220 */ /* 0x000fe20000410000 */
[-C--:B------:R-:W-:Y:S01]  /*1460*/  FMUL.FTZ R23, R23, R28.reuse ;  /* 0x0000001c17177220 */ /* 0x080fe20000410000 */
[----:B------:R-:W-:Y:S01]  /*1470*/  FADD.FTZ R77, R77, R28 ;  /* 0x0000001c4d4d7221 */ /* 0x000fe20000010000 */
[----:B------:R-:W-:Y:S01]  /*1480*/  FFMA.FTZ R49, R24, R28, R49 ;  /* 0x0000001c18317223 */ /* 0x000fe20000010031 */
[----:B------:R-:W-:Y:S01]  /*1490*/  SHF.L.U32 R28, R158, 0x10, RZ ;  /* 0x000000109e1c7819 */ /* 0x000fe200000006ff */
[-C--:B------:R-:W-:Y:S01]  /*14a0*/  FMUL.FTZ R44, R44, R117.reuse ;  /* 0x000000752c2c7220 */ /* 0x080fe20000410000 */
[----:B------:R-:W-:Y:S01]  /*14b0*/  SHF.L.U32 R125, R125, 0x10, RZ ;  /* 0x000000107d7d7819 */ /* 0x000fe200000006ff */
[----:B------:R-:W-:Y:S01]  /*14c0*/  FFMA.FTZ R92, R43, R117, R92 ;  /* 0x000000752b5c7223 */ /* 0x000fe2000001005c */
[----:B------:R-:W-:Y:S01]  /*14d0*/  FADD.FTZ R64, R64, R117 ;  /* 0x0000007540407221 */ /* 0x000fe20000010000 */
[----:B------:R-:W-:Y:S01]  /*14e0*/  FMUL.FTZ R46, R116, R119 ;  /* 0x00000077742e7220 */ /* 0x000fe20000410000 */
[----:B------:R-:W-:-:S02]  /*14f0*/  SHF.L.U32 R124, R115, 0x10, RZ ;  /* 0x00000010737c7819 */ /* 0x000fc400000006ff */
[----:B------:R-:W-:Y:S02]  /*1500*/  SHF.L.U32 R116, R10, 0x10, RZ ;  /* 0x000000100a747819 */ /* 0x000fe400000006ff */
[----:B------:R-:W-:Y:S02]  /*1510*/  SHF.L.U32 R117, R47, 0x10, RZ ;  /* 0x000000102f757819 */ /* 0x000fe400000006ff */
[----:B------:R-:W-:Y:S02]  /*1520*/  SHF.L.U32 R115, R114, 0x10, RZ ;  /* 0x0000001072737819 */ /* 0x000fe400000006ff */
[----:B------:R-:W-:Y:S02]  /*1530*/  SHF.L.U32 R114, R153, 0x10, RZ ;  /* 0x0000001099727819 */ /* 0x000fe400000006ff */
[----:B------:R-:W-:Y:S01]  /*1540*/  SHF.L.U32 R113, R113, 0x10, RZ ;  /* 0x0000001071717819 */ /* 0x000fe200000006ff */
[----:B------:R-:W-:Y:S01]  /*1550*/  FMUL.FTZ R42, R19, R186 ;  /* 0x000000ba132a7220 */ /* 0x000fe20000410000 */
[-C--:B------:R-:W-:Y:S01]  /*1560*/  FMUL.FTZ R28, R28, R125.reuse ;  /* 0x0000007d1c1c7220 */ /* 0x080fe20000410000 */
[----:B------:R-:W-:Y:S01]  /*1570*/  FFMA.FTZ R100, R27, R125, R100 ;  /* 0x0000007d1b647223 */ /* 0x000fe20000010064 */
[----:B------:R-:W-:Y:S01]  /*1580*/  FADD.FTZ R72, R72, R125 ;  /* 0x0000007d48487221 */ /* 0x000fe20000010000 */
[----:B------:R-:W-:Y:S01]  /*1590*/  FMUL.FTZ R47, R116, R117 ;  /* 0x00000075742f7220 */ /* 0x000fe20000410000 */
[----:B------:R-:W-:Y:S01]  /*15a0*/  FMUL.FTZ R125, R19, R126 ;  /* 0x0000007e137d7220 */ /* 0x000fe20000410000 */
[----:B------:R-:W-:Y:S01]  /*15b0*/  FMUL.FTZ R126, R114, R113 ;  /* 0x00000071727e7220 */ /* 0x000fe20000410000 */
[----:B------:R-:W-:Y:S01]  /*15c0*/  SHF.L.U32 R116, R112, 0x10, RZ ;  /* 0x0000001070747819 */ /* 0x000fe200000006ff */
[----:B------:R-:W-:Y:S01]  /*15d0*/  FADD.FTZ R71, R71, R122 ;  /* 0x0000007a47477221 */ /* 0x000fe20000010000 */
[----:B------:R-:W-:Y:S01]  /*15e0*/  FFMA.FTZ R99, R42, R122, R99 ;  /* 0x0000007a2a637223 */ /* 0x000fe20000010063 */
[----:B------:R-:W-:Y:S01]  /*15f0*/  SHF.L.U32 R114, R111, 0x10, RZ ;  /* 0x000000106f727819 */ /* 0x000fe200000006ff */
[----:B------:R-:W-:Y:S01]  /*1600*/  FADD.FTZ R112, RZ, R20 ;  /* 0x00000014ff707221 */ /* 0x000fe20000010000 */
[----:B------:R-:W-:-:S02]  /*1610*/  IMAD.U32 R121, R11, 0x10000, RZ ;  /* 0x000100000b797824 */ /* 0x000fc400078e00ff */
[----:B------:R-:W-:Y:S01]  /*1620*/  FMUL.FTZ R122, R19, R194 ;  /* 0x000000c2137a7220 */ /* 0x000fe20000410000 */
[----:B------:R-:W-:Y:S01]  /*1630*/  FFMA.FTZ R111, R3, R20, RZ ;  /* 0x00000014036f7223 */ /* 0x000fe200000100ff */
[----:B------:R-:W-:Y:S01]  /*1640*/  FMUL.FTZ R123, R19, R128 ;  /* 0x00000080137b7220 */ /* 0x000fe20000410000 */
[----:B------:R-:W-:Y:S01]  /*1650*/  FFMA.FTZ R90, R125, R113, R90 ;  /* 0x000000717d5a7223 */ /* 0x000fe2000001005a */
[----:B------:R-:W-:Y:S01]  /*1660*/  FADD.FTZ R62, R62, R113 ;  /* 0x000000713e3e7221 */ /* 0x000fe20000010000 */
[----:B------:R-:W-:Y:S02]  /*1670*/  IMAD.U32 R127, R8, 0x10000, RZ ;  /* 0x00010000087f7824 */ /* 0x000fe400078e00ff */
[----:B------:R-:W-:Y:S01]  /*1680*/  FMUL.FTZ R128, R19, R196 ;  /* 0x000000c413807220 */ /* 0x000fe20000410000 */
[----:B------:R-:W-:Y:S01]  /*1690*/  FADD.FTZ R113, R23, R112 ;  /* 0x0000007017717221 */ /* 0x000fe20000010000 */
[-C--:B------:R-:W-:Y:S01]  /*16a0*/  FMUL.FTZ R121, R121, R124.reuse ;  /* 0x0000007c79797220 */ /* 0x080fe20000410000 */
[----:B------:R-:W-:Y:S01]  /*16b0*/  FADD.FTZ R67, R67, R124 ;  /* 0x0000007c43437221 */ /* 0x000fe20000010000 */
[----:B------:R-:W-:Y:S01]  /*16c0*/  FFMA.FTZ R95, R122, R124, R95 ;  /* 0x0000007c7a5f7223 */ /* 0x000fe2000001005f */
[----:B------:R-:W-:Y:S01]  /*16d0*/  FFMA.FTZ R112, R24, R23, R111 ;  /* 0x0000001718707223 */ /* 0x000fe2000001006f */
[----:B------:R-:W-:Y:S01]  /*16e0*/  SHF.L.U32 R124, R152, 0x10, RZ ;  /* 0x00000010987c7819 */ /* 0x000fe200000006ff */
[-C--:B------:R-:W-:Y:S01]  /*16f0*/  FMUL.FTZ R127, R127, R114.reuse ;  /* 0x000000727f7f7220 */ /* 0x080fe20000410000 */
[----:B------:R-:W-:Y:S01]  /*1700*/  FADD.FTZ R61, R61, R114 ;  /* 0x000000723d3d7221 */ /* 0x000fe20000010000 */
[----:B------:R-:W-:Y:S01]  /*1710*/  FFMA.FTZ R89, R128, R114, R89 ;  /* 0x0000007280597223 */ /* 0x000fe20000010059 */
[----:B------:R-:W-:Y:S01]  /*1720*/  FADD.FTZ R114, R22, R113 ;  /* 0x0000007116727221 */ /* 0x000fe20000010000 */
[C---:B------:R-:W-:Y:S01]  /*1730*/  FFMA.FTZ R111, R21.reuse, R22, R112 ;  /* 0x00000016156f7223 */ /* 0x040fe20000010070 */
[----:B------:R-:W-:Y:S01]  /*1740*/  FFMA.FTZ R50, R21, R130, R50 ;  /* 0x0000008215327223 */ /* 0x000fe20000010032 */
[----:B------:R-:W-:Y:S01]  /*1750*/  FADD.FTZ R78, R78, R130 ;  /* 0x000000824e4e7221 */ /* 0x000fe20000010000 */
[----:B------:R-:W-:Y:S01]  /*1760*/  SHF.L.U32 R129, R9, 0x10, RZ ;  /* 0x0000001009817819 */ /* 0x000fe200000006ff */
[-C--:B------:R-:W-:Y:S01]  /*1770*/  FMUL.FTZ R124, R124, R115.reuse ;  /* 0x000000737c7c7220 */ /* 0x080fe20000410000 */
[----:B------:R-:W-:Y:S01]  /*1780*/  FFMA.FTZ R88, R123, R115, R88 ;  /* 0x000000737b587223 */ /* 0x000fe20000010058 */
[----:B------:R-:W-:Y:S01]  /*1790*/  FADD.FTZ R60, R60, R115 ;  /* 0x000000733c3c7221 */ /* 0x000fe20000010000 */
[----:B------:R-:W-:Y:S01]  /*17a0*/  FMUL.FTZ R130, R19, R142 ;  /* 0x0000008e13827220 */ /* 0x000fe20000410000 */
[----:B------:R-:W-:Y:S01]  /*17b0*/  FADD.FTZ R115, R25, R114 ;  /* 0x0000007219737221 */ /* 0x000fe20000010000 */
[----:B------:R-:W-:Y:S01]  /*17c0*/  FFMA.FTZ R112, R26, R25, R111 ;  /* 0x000000191a707223 */ /* 0x000fe2000001006f */
[-C--:B------:R-:W-:Y:S01]  /*17d0*/  FMUL.FTZ R129, R129, R116.reuse ;  /* 0x0000007481817220 */ /* 0x080fe20000410000 */
[----:B------:R-:W-:Y:S01]  /*17e0*/  FADD.FTZ R63, R63, R116 ;  /* 0x000000743f3f7221 */ /* 0x000fe20000010000 */
[----:B------:R-:W-:Y:S01]  /*17f0*/  FFMA.FTZ R91, R130, R116, R91 ;  /* 0x00000074825b7223 */ /* 0x000fe2000001005b */
[----:B------:R-:W-:Y:S01]  /*1800*/  FADD.FTZ R116, R28, R115 ;  /* 0x000000731c747221 */ /* 0x000fe20000010000 */
[----:B------:R-:W-:Y:S01]  /*1810*/  FFMA.FTZ R111, R27, R28, R112 ;  /* 0x0000001c1b6f7223 */ /* 0x000fe20000010070 */
[----:B------:R-:W-:Y:S01]  /*1820*/  SHF.L.U32 R115, R109, 0x10, RZ ;  /* 0x000000106d737819 */ /* 0x000fe200000006ff */
[----:B------:R-:W-:-:S02]  /*1830*/  IMAD.U32 R112, R110, 0x10000, RZ ;  /* 0x000100006e707824 */ /* 0x000fc400078e00ff */
[----:B------:R-:W-:Y:S01]  /*1840*/  FADD.FTZ R109, R31, R116 ;  /* 0x000000741f6d7221 */ /* 0x000fe20000010000 */
[----:B------:R-:W-:Y:S01]  /*1850*/  FFMA.FTZ R110, R32, R31, R111 ;  /* 0x0000001f206e7223 */ /* 0x000fe2000001006f */
[----:B------:R-:W-:Y:S02]  /*1860*/  SHF.L.U32 R113, R150, 0x10, RZ ;  /* 0x0000001096717819 */ /* 0x000fe400000006ff */
[----:B------:R-:W-:Y:S01]  /*1870*/  FADD.FTZ R116, R30, R109 ;  /* 0x0000006d1e747221 */ /* 0x000fe20000010000 */
[----:B------:R-:W-:Y:S01]  /*1880*/  FFMA.FTZ R109, R29, R30, R110 ;  /* 0x0000001e1d6d7223 */ /* 0x000fe2000001006e */
[----:B------:R-:W-:Y:S02]  /*1890*/  FMUL.FTZ R131, R19, R132 ;  /* 0x0000008413837220 */ /* 0x000fe40000410000 */
[----:B------:R-:W-:Y:S01]  /*18a0*/  FADD.FTZ R111, R33, R116 ;  /* 0x00000074216f7221 */ /* 0x000fe20000010000 */
[----:B------:R-:W-:Y:S01]  /*18b0*/  FFMA.FTZ R110, R34, R33, R109 ;  /* 0x00000021226e7223 */ /* 0x000fe2000001006d */
[-C--:B------:R-:W-:Y:S01]  /*18c0*/  FMUL.FTZ R132, R113, R112.reuse ;  /* 0x0000007071847220 */ /* 0x080fe20000410000 */
[----:B------:R-:W-:Y:S01]  /*18d0*/  FADD.FTZ R56, R56, R112 ;  /* 0x0000007038387221 */ /* 0x000fe20000010000 */
[----:B------:R-:W-:Y:S01]  /*18e0*/  FFMA.FTZ R84, R131, R112, R84 ;  /* 0x0000007083547223 */ /* 0x000fe20000010054 */
[----:B------:R-:W-:Y:S01]  /*18f0*/  FADD.FTZ R112, R36, R111 ;  /* 0x0000006f24707221 */ /* 0x000fe20000010000 */
[----:B------:R-:W-:Y:S01]  /*1900*/  FFMA.FTZ R109, R35, R36, R110 ;  /* 0x00000024236d7223 */ /* 0x000fe2000001006e */
[----:B------:R-:W-:-:S02]  /*1910*/  SHF.L.U32 R114, R151, 0x10, RZ ;  /* 0x0000001097727819 */ /* 0x000fc400000006ff */
[----:B------:R-:W-:Y:S01]  /*1920*/  FADD.FTZ R111, R39, R112 ;  /* 0x00000070276f7221 */ /* 0x000fe20000010000 */
[----:B------:R-:W-:Y:S01]  /*1930*/  FFMA.FTZ R110, R40, R39, R109 ;  /* 0x00000027286e7223 */ /* 0x000fe2000001006d */
[----:B------:R-:W-:Y:S01]  /*1940*/  FMUL.FTZ R133, R19, R134 ;  /* 0x0000008613857220 */ /* 0x000fe20000410000 */
[----:B------:R-:W-:Y:S01]  /*1950*/  FMUL.FTZ R134, R114, R115 ;  /* 0x0000007372867220 */ /* 0x000fe20000410000 */
[----:B------:R-:W-:Y:S01]  /*1960*/  SHF.L.U32 R112, R107, 0x10, RZ ;  /* 0x000000106b707819 */ /* 0x000fe200000006ff */
[----:B------:R-:W-:Y:S01]  /*1970*/  FADD.FTZ R114, R38, R111 ;  /* 0x0000006f26727221 */ /* 0x000fe20000010000 */
[----:B------:R-:W-:Y:S01]  /*1980*/  FFMA.FTZ R107, R37, R38, R110 ;  /* 0x00000026256b7223 */ /* 0x000fe2000001006e */
[----:B------:R-:W-:Y:S02]  /*1990*/  SHF.L.U32 R110, R108, 0x10, RZ ;  /* 0x000000106c6e7819 */ /* 0x000fe400000006ff */
[----:B------:R-:W-:Y:S01]  /*19a0*/  FADD.FTZ R109, R41, R114 ;  /* 0x00000072296d7221 */ /* 0x000fe20000010000 */
[----:B------:R-:W-:Y:S01]  /*19b0*/  FFMA.FTZ R108, R42, R41, R107 ;  /* 0x000000292a6c7223 */ /* 0x000fe2000001006b */
[----:B------:R-:W-:-:S02]  /*19c0*/  FMUL.FTZ R120, R19, R190 ;  /* 0x000000be13787220 */ /* 0x000fc40000410000 */
[----:B------:R-:W-:Y:S01]  /*19d0*/  FADD.FTZ R114, R44, R109 ;  /* 0x0000006d2c727221 */ /* 0x000fe20000010000 */
[----:B------:R-:W-:Y:S01]  /*19e0*/  FFMA.FTZ R107, R43, R44, R108 ;  /* 0x0000002c2b6b7223 */ /* 0x000fe2000001006c */
[C---:B------:R-:W-:Y:S01]  /*19f0*/  FMUL.FTZ R136, R19.reuse, R136 ;  /* 0x0000008813887220 */ /* 0x040fe20000410000 */
        /* <DEDUP_REMOVED lines=8> */
[----:B------:R-:W-:-:S02]  /*1a80*/  FMUL.FTZ R138, R19, R138 ;  /* 0x0000008a138a7220 */ /* 0x000fc40000410000 */
        /* <DEDUP_REMOVED lines=8> */
[----:B------:R-:W-:Y:S01]  /*1b10*/  IMAD.U32 R108, R148, 0x10000, RZ ;  /* 0x00010000946c7824 */ /* 0x000fe200078e00ff */
[----:B------:R-:W-:Y:S01]  /*1b20*/  SHF.L.U32 R111, R105, 0x10, RZ ;  /* 0x00000010696f7819 */ /* 0x000fe200000006ff */
[----:B------:R-:W-:Y:S01]  /*1b30*/  FADD.FTZ R105, R127, R110 ;  /* 0x0000006e7f697221 */ /* 0x000fe20000010000 */
[----:B------:R-:W-:Y:S01]  /*1b40*/  FFMA.FTZ R106, R128, R127, R107 ;  /* 0x0000007f806a7223 */ /* 0x000fe2000001006b */
[----:B------:R-:W-:Y:S01]  /*1b50*/  FMUL.FTZ R139, R19, R140 ;  /* 0x0000008c138b7220 */ /* 0x000fe20000410000 */
[----:B------:R-:W-:Y:S01]  /*1b60*/  FMUL.FTZ R140, R108, R109 ;  /* 0x0000006d6c8c7220 */ /* 0x000fe20000410000 */
[----:B------:R-:W-:Y:S01]  /*1b70*/  FADD.FTZ R108, R126, R105 ;  /* 0x000000697e6c7221 */ /* 0x000fe20000010000 */
[----:B------:R-:W-:-:S03]  /*1b80*/  FFMA.FTZ R105, R125, R126, R106 ;  /* 0x0000007e7d697223 */ /* 0x000fc6000001006a */
[----:B------:R-:W-:Y:S01]  /*1b90*/  FADD.FTZ R107, R129, R108 ;  /* 0x0000006c816b7221 */ /* 0x000fe20000010000 */
[----:B------:R-:W-:-:S03]  /*1ba0*/  FFMA.FTZ R108, R130, R129, R105 ;  /* 0x00000081826c7223 */ /* 0x000fc60000010069 */
[----:B------:R-:W-:Y:S01]  /*1bb0*/  FADD.FTZ R106, R132, R107 ;  /* 0x0000006b846a7221 */ /* 0x000fe20000010000 */
[----:B------:R-:W-:-:S03]  /*1bc0*/  FFMA.FTZ R105, R131, R132, R108 ;  /* 0x0000008483697223 */ /* 0x000fc6000001006c */
[----:B------:R-:W-:Y:S01]  /*1bd0*/  FADD.FTZ R107, R135, R106 ;  /* 0x0000006a876b7221 */ /* 0x000fe20000010000 */
[----:B------:R-:W-:Y:S01]  /*1be0*/  FFMA.FTZ R106, R136, R135, R105 ;  /* 0x00000087886a7223 */ /* 0x000fe20000010069 */
[----:B------:R-:W-:Y:S02]  /*1bf0*/  SHF.L.U32 R108, R0, 0x10, RZ ;  /* 0x00000010006c7819 */ /* 0x000fe400000006ff */
[----:B------:R-:W-:Y:S01]  /*1c00*/  FADD.FTZ R0, R134, R107 ;  /* 0x0000006b86007221 */ /* 0x000fe20000010000 */
[----:B------:R-:W-:Y:S01]  /*1c10*/  FFMA.FTZ R105, R133, R134, R106 ;  /* 0x0000008685697223 */ /* 0x000fe2000001006a */
[----:B------:R-:W-:Y:S02]  /*1c20*/  SHF.L.U32 R143, R4, 0x10, RZ ;  /* 0x00000010048f7819 */ /* 0x000fe400000006ff */
[----:B------:R-:W-:Y:S01]  /*1c30*/  SHF.L.U32 R106, R104, 0x10, RZ ;  /* 0x00000010686a7819 */ /* 0x000fe200000006ff */
[----:B------:R-:W-:Y:S01]  /*1c40*/  FADD.FTZ R107, R137, R0 ;  /* 0x00000000896b7221 */ /* 0x000fe20000010000 */
[----:B------:R-:W-:Y:S01]  /*1c50*/  FFMA.FTZ R104, R138, R137, R105 ;  /* 0x000000898a687223 */ /* 0x000fe20000010069 */
[----:B------:R-:W-:Y:S01]  /*1c60*/  SHF.L.U32 R142, R149, 0x10, RZ ;  /* 0x00000010958e7819 */ /* 0x000fe200000006ff */
[----:B------:R-:W-:Y:S01]  /*1c70*/  FMUL.FTZ R143, R143, R108 ;  /* 0x0000006c8f8f7220 */ /* 0x000fe20000410000 */
[----:B------:R-:W-:Y:S01]  /*1c80*/  FMUL.FTZ R144, R19, R144 ;  /* 0x0000009013907220 */ /* 0x000fe20000410000 */
[----:B------:R-:W-:Y:S01]  /*1c90*/  FADD.FTZ R0, R140, R107 ;  /* 0x0000006b8c007221 */ /* 0x000fe20000010000 */
[----:B------:R-:W-:Y:S01]  /*1ca0*/  FFMA.FTZ R104, R139, R140, R104 ;  /* 0x0000008c8b687223 */ /* 0x000fe20000010068 */
[----:B------:R-:W-:Y:S01]  /*1cb0*/  FMUL.FTZ R141, R19, R118 ;  /* 0x00000076138d7220 */ /* 0x000fe20000410000 */
[----:B------:R-:W-:Y:S01]  /*1cc0*/  FMUL.FTZ R142, R142, R111 ;  /* 0x0000006f8e8e7220 */ /* 0x000fe20000410000 */
[----:B------:R-:W-:-:S02]  /*1cd0*/  IMAD.U32 R145, R5, 0x10000, RZ ;  /* 0x0001000005917824 */ /* 0x000fc400078e00ff */
[----:B------:R-:W-:Y:S01]  /*1ce0*/  FADD.FTZ R105, R0, R143 ;  /* 0x0000008f00697221 */ /* 0x000fe20000010000 */
[----:B------:R-:W-:Y:S01]  /*1cf0*/  FFMA.FTZ R104, R144, R143, R104 ;  /* 0x0000008f90687223 */ /* 0x000fe20000010068 */
[----:B------:R-:W-:Y:S01]  /*1d00*/  FMUL.FTZ R146, R19, R146 ;  /* 0x0000009213927220 */ /* 0x000fe20000410000 */
[----:B------:R-:W-:Y:S01]  /*1d10*/  FMUL.FTZ R145, R145, R106 ;  /* 0x0000006a91917220 */ /* 0x000fe20000410000 */
[----:B------:R-:W-:Y:S01]  /*1d20*/  FADD.FTZ R0, R105, R142 ;  /* 0x0000008e69007221 */ /* 0x000fe20000010000 */
[----:B------:R-:W-:Y:S01]  /*1d30*/  FFMA.FTZ R104, R141, R142, R104 ;  /* 0x0000008e8d687223 */ /* 0x000fe20000010068 */
[----:B------:R-:W-:Y:S01]  /*1d40*/  FFMA.FTZ R94, R45, R119, R94 ;  /* 0x000000772d5e7223 */ /* 0x000fe2000001005e */
[----:B------:R-:W-:Y:S01]  /*1d50*/  FADD.FTZ R66, R66, R119 ;  /* 0x0000007742427221 */ /* 0x000fe20000010000 */
        /* <DEDUP_REMOVED lines=15> */
.L_x_180:
[----:B------:R-:W-:-:S04]  /*1e50*/  ISETP.NE.U32.AND P0, PT, RZ, UR6, PT ;  /* 0x00000006ff007c0c */ /* 0x000fc8000bf05070 */
[----:B------:R-:W-:-:S13]  /*1e60*/  ISETP.NE.AND.EX P0, PT, RZ, UR7, PT, P0 ;  /* 0x00000007ff007c0c */ /* 0x000fda000bf05300 */
[----:B------:R-:W-:Y:S05]  /*1e70*/  @!P0 BRA `(.L_x_181) ;  /* 0x0000000000688947 */ /* 0x000fea0003800000 */
[----:B------:R-:W0:Y:S01]  /*1e80*/  S2R R106, SR_TID.X ;  /* 0x00000000006a7919 */ /* 0x000e220000002100 */
[----:B------:R-:W1:Y:S01]  /*1e90*/  LDC.64 R162, c[0x0][0x438] ;  /* 0x00010e00ffa27b82 */ /* 0x000e620000000a00 */
[----:B------:R-:W-:-:S05]  /*1ea0*/  IMAD R104, R2, UR14, RZ ;  /* 0x0000000e02687c24 */ /* 0x000fca000f8e02ff */
[----:B------:R-:W-:-:S04]  /*1eb0*/  SHF.R.S32.HI R105, RZ, 0x1f, R104 ;  /* 0x0000001fff697819 */ /* 0x000fc80000011468 */
[----:B------:R-:W-:-:S04]  /*1ec0*/  LEA.HI R105, R105, R104, RZ, 0x2 ;  /* 0x0000006869697211 */ /* 0x000fc800078f10ff */
[----:B0-----:R-:W-:-:S04]  /*1ed0*/  LEA.HI.SX32 R175, R105, R106, 0x1e ;  /* 0x0000006a69af7211 */ /* 0x001fc800078ff2ff */
[C---:B------:R-:W-:Y:S01]  /*1ee0*/  IADD3 R173, PT, PT, R175.reuse, 0x100, RZ ;  /* 0x00000100afad7810 */ /* 0x040fe20007ffe0ff */
[C---:B------:R-:W-:Y:S01]  /*1ef0*/  VIADD R165, R175.reuse, 0x500 ;  /* 0x00000500afa57836 */ /* 0x040fe20000000000 */
[C---:B------:R-:W-:Y:S02]  /*1f00*/  IADD3 R171, PT, PT, R175.reuse, 0x200, RZ ;  /* 0x00000200afab7810 */ /* 0x040fe40007ffe0ff */
[----:B------:R-:W-:Y:S01]  /*1f10*/  IADD3 R169, PT, PT, R175, 0x300, RZ ;  /* 0x00000300afa97810 */ /* 0x000fe20007ffe0ff */
[--C-:B-1----:R-:W-:Y:S01]  /*1f20*/  IMAD.WIDE.U32 R172, R173, 0x8, R162.reuse ;  /* 0x00000008adac7825 */ /* 0x102fe200078e00a2 */
[C---:B------:R-:W-:Y:S02]  /*1f30*/  IADD3 R167, PT, PT, R175.reuse, 0x400, RZ ;  /* 0x00000400afa77810 */ /* 0x040fe40007ffe0ff */
[C---:B------:R-:W-:Y:S01]  /*1f40*/  IADD3 R105, PT, PT, R175.reuse, 0x600, RZ ;  /* 0x00000600af697810 */ /* 0x040fe20007ffe0ff */
[--C-:B------:R-:W-:Y:S02]  /*1f50*/  IMAD.WIDE.U32 R174, R175, 0x8, R162.reuse ;  /* 0x00000008afae7825 */ /* 0x100fe400078e00a2 */
[----:B------:R-:W5:Y:S02]  /*1f60*/  LDG.E.64 R172, desc[UR12][R172.64] ;  /* 0x0000000cacac7981 */ /* 0x000f64000c1e1b00 */
[----:B------:R-:W-:-:S02]  /*1f70*/  IMAD.WIDE.U32 R170, R171, 0x8, R162 ;  /* 0x00000008abaa7825 */ /* 0x000fc400078e00a2 */
[----:B------:R-:W5:Y:S02]  /*1f80*/  LDG.E.64 R174, desc[UR12][R174.64] ;  /* 0x0000000caeae7981 */ /* 0x000f64000c1e1b00 */
[--C-:B------:R-:W-:Y:S02]  /*1f90*/  IMAD.WIDE.U32 R168, R169, 0x8, R162.reuse ;  /* 0x00000008a9a87825 */ /* 0x100fe400078e00a2 */
[----:B------:R-:W5:Y:S02]  /*1fa0*/  LDG.E.64 R170, desc[UR12][R170.64] ;  /* 0x0000000caaaa7981 */ /* 0x000f64000c1e1b00 */
[--C-:B------:R-:W-:Y:S02]  /*1fb0*/  IMAD.WIDE.U32 R166, R167, 0x8, R162.reuse ;  /* 0x00000008a7a67825 */ /* 0x100fe400078e00a2 */
[----:B------:R-:W5:Y:S02]  /*1fc0*/  LDG.E.64 R168, desc[UR12][R168.64] ;  /* 0x0000000ca8a87981 */ /* 0x000f64000c1e1b00 */
[----:B------:R-:W-:-:S02]  /*1fd0*/  IMAD.WIDE.U32 R164, R165, 0x8, R162 ;  /* 0x00000008a5a47825 */ /* 0x000fc400078e00a2 */
[----:B------:R-:W5:Y:S02]  /*1fe0*/  LDG.E.64 R166, desc[UR12][R166.64] ;  /* 0x0000000ca6a67981 */ /* 0x000f64000c1e1b00 */
[----:B------:R-:W-:Y:S02]  /*1ff0*/  IMAD.WIDE.U32 R162, R105, 0x8, R162 ;  /* 0x0000000869a27825 */ /* 0x000fe400078e00a2 */
[----:B------:R-:W5:Y:S04]  /*2000*/  LDG.E.64 R164, desc[UR12][R164.64] ;  /* 0x0000000ca4a47981 */ /* 0x000f68000c1e1b00 */
[----:B------:R-:W5:Y:S02]  /*2010*/  LDG.E.64 R162, desc[UR12][R162.64] ;  /* 0x0000000ca2a27981 */ /* 0x000f64000c1e1b00 */
.L_x_181:
[----:B------:R-:W0:Y:S01]  /*2020*/  SHFL.DOWN PT, R105, R0, 0x10, 0x1f ;  /* 0x0a001f0000697f89 */ /* 0x000e2200000e0000 */
[----:B------:R-:W-:Y:S03]  /*2030*/  BSSY.RECONVERGENT B0, `(.L_x_182) ;  /* 0x000001f000007945 */ /* 0x000fe60003800200 */
[----:B------:R-:W1:Y:S01]  /*2040*/  SHFL.DOWN PT, R107, R110, 0x10, 0x1f ;  /* 0x0a001f006e6b7f89 */ /* 0x000e6200000e0000 */
[----:B0-----:R-:W-:Y:S02]  /*2050*/  FADD.FTZ R105, R105, R0 ;  /* 0x0000000069697221 */ /* 0x001fe40000010000 */
[----:B------:R-:W0:Y:S01]  /*2060*/  S2R R0, SR_TID.X ;  /* 0x0000000000007919 */ /* 0x000e220000002100 */
[----:B-1----:R-:W-:Y:S02]  /*2070*/  FADD.FTZ R107, R107, R110 ;  /* 0x0000006e6b6b7221 */ /* 0x002fe40000010000 */
[----:B------:R-:W1:Y:S04]  /*2080*/  SHFL.DOWN PT, R104, R105, 0x8, 0x1f ;  /* 0x09001f0069687f89 */ /* 0x000e6800000e0000 */
[----:B------:R-:W2:Y:S01]  /*2090*/  SHFL.DOWN PT, R106, R107, 0x8, 0x1f ;  /* 0x09001f006b6a7f89 */ /* 0x000ea200000e0000 */
[----:B-1----:R-:W-:Y:S01]  /*20a0*/  FADD.FTZ R104, R105, R104 ;  /* 0x0000006869687221 */ /* 0x002fe20000010000 */
[----:B--2---:R-:W-:-:S04]  /*20b0*/  FADD.FTZ R106, R107, R106 ;  /* 0x0000006a6b6a7221 */ /* 0x004fc80000010000 */
[----:B------:R-:W1:Y:S01]  /*20c0*/  SHFL.DOWN PT, R109, R104, 0x4, 0x1f ;  /* 0x08801f00686d7f89 */ /* 0x000e6200000e0000 */
[----:B0-----:R-:W-:-:S03]  /*20d0*/  LOP3.LUT P2, RZ, R0, 0x1f, RZ, 0xc0, !PT ;  /* 0x0000001f00ff7812 */ /* 0x001fc6000784c0ff */
[----:B------:R-:W0:Y:S01]  /*20e0*/  SHFL.DOWN PT, R111, R106, 0x4, 0x1f ;  /* 0x08801f006a6f7f89 */ /* 0x000e2200000e0000 */
[----:B-1----:R-:W-:Y:S01]  /*20f0*/  FADD.FTZ R109, R104, R109 ;  /* 0x0000006d686d7221 */ /* 0x002fe20000010000 */
[----:B0-----:R-:W-:-:S04]  /*2100*/  FADD.FTZ R111, R106, R111 ;  /* 0x0000006f6a6f7221 */ /* 0x001fc80000010000 */
        /* <DEDUP_REMOVED lines=17> */
.L_x_183:
[----:B------:R-:W-:Y:S05]  /*2220*/  BSYNC.RECONVERGENT B0 ;  /* 0x0000000000007941 */ /* 0x000fea0003800200 */
.L_x_182:
[----:B------:R-:W1:Y:S08]  /*2230*/  S2UR UR5, SR_CgaCtaId ;  /* 0x00000000000579c3 */ /* 0x000e700000008800 */
[----:B------:R-:W-:Y:S01]  /*2240*/  BAR.SYNC.DEFER_BLOCKING 0x0 ;  /* 0x0000000000007b1d */ /* 0x000fe20000010000 */
[----:B-----5:R-:W-:Y:S01]  /*2250*/  ISETP.GE.AND P2, PT, R183, 0x1, PT ;  /* 0x00000001b700780c */ /* 0x020fe20003f46270 */
[----:B------:R-:W-:Y:S01]  /*2260*/  UISETP.NE.U32.AND UP0, UPT, UR6, URZ, UPT ;  /* 0x000000ff0600728c */ /* 0x000fe2000bf05070 */
[----:B------:R-:W-:-:S03]  /*2270*/  ISETP.NE.AND P3, PT, RZ, UR11, PT ;  /* 0x0000000bff007c0c */ /* 0x000fc6000bf65270 */
[----:B------:R-:W-:Y:S02]  /*2280*/  UMOV UR4, 0x400 ;  /* 0x0000040000047882 */ /* 0x000fe40000000000 */
[----:B------:R-:W2:Y:S01]  /*2290*/  LDC R184, c[0x0][0x388] ;  /* 0x0000e200ffb87b82 */ /* 0x000ea20000000800 */
[----:B------:R-:W-:-:S05]  /*22a0*/  UISETP.NE.AND.EX UP0, UPT, UR7, URZ, UPT, UP0 ;  /* 0x000000ff0700728c */ /* 0x000fca000bf05300 */
[----:B------:R-:W-:Y:S01]  /*22b0*/  @P2 IADD3 R183, PT, PT, R183, -0x1, RZ ;  /* 0xffffffffb7b72810 */ /* 0x000fe20007ffe0ff */
[----:B-1----:R-:W-:-:S04]  /*22c0*/  ULEA UR4, UR5, UR4, 0x18 ;  /* 0x0000000405047291 */ /* 0x002fc8000f8ec0ff */
[----:B------:R-:W-:Y:S02]  /*22d0*/  UIADD3 UR5, UPT, UPT, UR4, 0x7040, URZ ;  /* 0x0000704004057890 */ /* 0x000fe4000fffe0ff */
[----:B------:R-:W-:Y:S02]  /*22e0*/  @!UP1 UIADD3 UR5, UPT, UPT, UR4, 0x7000, URZ ;  /* 0x0000700004059890 */ /* 0x000fe4000fffe0ff */
[----:B------:R-:W-:Y:S01]  /*22f0*/  UIADD3 UR10, UPT, UPT, UR4, 0x7050, URZ ;  /* 0x00007050040a7890 */ /* 0x000fe2000fffe0ff */
[----:B--2---:R-:W-:Y:S01]  /*2300*/  @P2 IMAD R183, R183, R184, RZ ;  /* 0x000000b8b7b72224 */ /* 0x004fe200078e02ff */
        /* <DEDUP_REMOVED lines=11> */
[----:B------:R-:W-:Y:S02]  /*23c0*/  IMAD R105, R2, R184, RZ ;  /* 0x000000b802697224 */ /* 0x000fe400078e02ff */
[----:B------:R-:W-:Y:S01]  /*23d0*/  FADD.FTZ R185, R106, R185 ;  /* 0x000000b96ab97221 */ /* 0x000fe20000010000 */
[----:B------:R-:W-:Y:S01]  /*23e0*/  FADD.FTZ R104, R107, R104 ;  /* 0x000000686b687221 */ /* 0x000fe20000010000 */
[----:B------:R-:W-:-:S02]  /*23f0*/  @P2 SHF.R.S32.HI R106, RZ, 0x1f, R183 ;  /* 0x0000001fff6a2819 */ /* 0x000fc400000114b7 */
[----:B-1----:R-:W-:Y:S01]  /*2400*/  FADD.FTZ R185, R185, R108 ;  /* 0x0000006cb9b97221 */ /* 0x002fe20000010000 */
[----:B------:R-:W-:Y:S01]  /*2410*/  FADD.FTZ R104, R104, R109 ;  /* 0x0000006d68687221 */ /* 0x000fe20000010000 */
[----:B------:R-:W-:Y:S01]  /*2420*/  SHF.R.S32.HI R108, RZ, 0x1f, R105 ;  /* 0x0000001fff6c7819 */ /* 0x000fe20000011469 */
[----:B------:R-:W-:Y:S02]  /*2430*/  HFMA2 R109, -RZ, RZ, 0, 0 ;  /* 0x00000000ff6d7431 */ /* 0x000fe400000001ff */
[----:B------:R-:W-:Y:S01]  /*2440*/  FADD.FTZ R185, R110, R185 ;  /* 0x000000b96eb97221 */ /* 0x000fe20000010000 */
[----:B------:R-:W-:Y:S01]  /*2450*/  FADD.FTZ R104, R111, R104 ;  /* 0x000000686f687221 */ /* 0x000fe20000010000 */
[----:B------:R-:W-:Y:S02]  /*2460*/  LEA.HI R111, R108, R105, RZ, 0x2 ;  /* 0x000000696c6f7211 */ /* 0x000fe400078f10ff */
[----:B--2---:R-:W-:Y:S01]  /*2470*/  FADD.FTZ R185, R185, R112 ;  /* 0x00000070b9b97221 */ /* 0x004fe20000010000 */
[----:B------:R-:W-:Y:S01]  /*2480*/  FADD.FTZ R104, R104, R113 ;  /* 0x0000007168687221 */ /* 0x000fe20000010000 */
[----:B------:R-:W-:-:S02]  /*2490*/  @P2 LEA.HI R183, R106, R183, RZ, 0x2 ;  /* 0x000000b76ab72211 */ /* 0x000fc400078f10ff */
[----:B------:R-:W-:Y:S01]  /*24a0*/  FADD.FTZ R185, R114, R185 ;  /* 0x000000b972b97221 */ /* 0x000fe20000010000 */
[----:B------:R-:W-:Y:S01]  /*24b0*/  FADD.FTZ R104, R115, R104 ;  /* 0x0000006873687221 */ /* 0x000fe20000010000 */
[-C--:B------:R-:W-:Y:S02]  /*24c0*/  @P2 LEA.HI.SX32 R109, R183, R0.reuse, 0x1e ;  /* 0x00000000b76d2211 */ /* 0x080fe400078ff2ff */
[----:B---3--:R-:W-:Y:S01]  /*24d0*/  FADD.FTZ R185, R185, R116 ;  /* 0x00000074b9b97221 */ /* 0x008fe20000010000 */
[----:B------:R-:W-:Y:S01]  /*24e0*/  FADD.FTZ R104, R104, R117 ;  /* 0x0000007568687221 */ /* 0x000fe20000010000 */
[----:B------:R-:W-:Y:S02]  /*24f0*/  LEA.HI.SX32 R111, R111, R0, 0x1e ;  /* 0x000000006f6f7211 */ /* 0x000fe400078ff2ff */
[----:B------:R-:W-:Y:S01]  /*2500*/  FADD.FTZ R113, R118, R185 ;  /* 0x000000b976717221 */ /* 0x000fe20000010000 */
[----:B------:R-:W-:-:S03]  /*2510*/  FADD.FTZ R104, R119, R104 ;  /* 0x0000006877687221 */ /* 0x000fc60000010000 */
[----:B------:R-:W-:Y:S01]  /*2520*/  FMUL.FTZ R113, R113, UR15 ;  /* 0x0000000f71717c20 */ /* 0x000fe20008410000 */
[----:B------:R-:W-:-:S04]  /*2530*/  FMUL.FTZ R108, R104, UR15 ;  /* 0x0000000f686c7c20 */ /* 0x000fc80008410000 */
[----:B------:R-:W-:Y:S01]  /*2540*/  FSEL R113, R113, RZ, !P3 ;  /* 0x000000ff71717208 */ /* 0x000fe20005800000 */
[----:B------:R-:W-:Y:S06]  /*2550*/  BRA.U UP0, `(.L_x_184) ;  /* 0x00000005004c7547 */ /* 0x000fec000b800000 */
        /* <DEDUP_REMOVED lines=14> */
.L_x_186:
        /* <DEDUP_REMOVED lines=9> */
.L_x_187:
        /* <DEDUP_REMOVED lines=9> */
.L_x_188:
        /* <DEDUP_REMOVED lines=8> */
[----:B------:R-:W-:Y:S01]  /*27e0*/  PRMT R178, R104, 0x7610, R178 ;  /* 0x0000761068b27816 */ /* 0x000fe200000000b2 */
[----:B------:R-:W-:Y:S06]  /*27f0*/  BRA `(.L_x_189) ;  /* 0x0000000400f47947 */ /* 0x000fec0003800000 */
.L_x_185:
        /* <DEDUP_REMOVED lines=20> */
[----:B------:R-:W-:Y:S01]  /*2940*/  PRMT R179, R104, 0x7610, R179 ;  /* 0x0000761068b37816 */ /* 0x000fe200000000b3 */
[----:B-1----:R-:W-:Y:S01]  /*2950*/  @P2 FMUL.FTZ R107, R106, R115 ;  /* 0x000000736a6b2220 */ /* 0x002fe20000410000 */
[----:B------:R-:W-:Y:S01]  /*2960*/  @P2 F2FP.BF16.F32.PACK_AB R115, RZ, R105 ;  /* 0x00000069ff73223e */ /* 0x000fe200000010ff */
[----:B------:R-:W-:Y:S01]  /*2970*/  FMUL.FTZ R105, R19, R114 ;  /* 0x0000007213697220 */ /* 0x000fe20000410000 */
[----:B------:R-:W-:Y:S02]  /*2980*/  F2FP.BF16.F32.PACK_AB R106, RZ, R106 ;  /* 0x0000006aff6a723e */ /* 0x000fe400000010ff */
[----:B------:R-:W-:Y:S02]  /*2990*/  @P2 F2FP.BF16.F32.PACK_AB R107, RZ, R107 ;  /* 0x0000006bff6b223e */ /* 0x000fe400000010ff */
[----:B------:R-:W-:Y:S01]  /*29a0*/  FSEL R105, R105, RZ, P1 ;  /* 0x000000ff69697208 */ /* 0x000fe20000800000 */
[----:B--2---:R-:W-:Y:S01]  /*29b0*/  @P2 FMUL.FTZ R112, R110, R119 ;  /* 0x000000776e702220 */ /* 0x004fe20000410000 */
[----:B------:R-:W-:-:S02]  /*29c0*/  F2FP.BF16.F32.PACK_AB R110, RZ, R110 ;  /* 0x0000006eff6e723e */ /* 0x000fc400000010ff */
[----:B------:R-:W-:Y:S02]  /*29d0*/  @P2 PRMT R147, R115, 0x7610, R147 ;  /* 0x0000761073932816 */ /* 0x000fe40000000093 */
[----:B------:R-:W-:Y:S02]  /*29e0*/  @P2 F2FP.BF16.F32.PACK_AB R112, RZ, R112 ;  /* 0x00000070ff70223e */ /* 0x000fe400000010ff */
[----:B------:R-:W-:Y:S02]  /*29f0*/  @P2 PRMT R176, R107, 0x7610, R176 ;  /* 0x000076106bb02816 */ /* 0x000fe400000000b0 */
[----:B------:R-:W-:Y:S02]  /*2a00*/  @P2 PRMT R177, R112, 0x7610, R177 ;  /* 0x0000761070b12816 */ /* 0x000fe400000000b1 */
[----:B------:R-:W-:Y:S02]  /*2a10*/  F2FP.BF16.F32.PACK_AB R182, RZ, R105 ;  /* 0x00000069ffb6723e */ /* 0x000fe400000010ff */
[----:B------:R-:W-:-:S02]  /*2a20*/  PRMT R180, R106, 0x7610, R180 ;  /* 0x000076106ab47816 */ /* 0x000fc400000000b4 */
[----:B------:R-:W-:Y:S01]  /*2a30*/  PRMT R181, R110, 0x7610, R181 ;  /* 0x000076106eb57816 */ /* 0x000fe200000000b5 */
[----:B------:R-:W-:Y:S06]  /*2a40*/  @!P2 BRA `(.L_x_189) ;  /* 0x000000040060a947 */ /* 0x000fec0003800000 */
[----:B------:R-:W-:-:S05]  /*2a50*/  FMUL.FTZ R105, R105, UR16 ;  /* 0x0000001069697c20 */ /* 0x000fca0008410000 */
[----:B------:R-:W-:-:S04]  /*2a60*/  F2FP.BF16.F32.PACK_AB R105, RZ, R105 ;  /* 0x00000069ff69723e */ /* 0x000fc800000010ff */
[----:B------:R-:W-:Y:S01]  /*2a70*/  PRMT R178, R105, 0x7610, R178 ;  /* 0x0000761069b27816 */ /* 0x000fe200000000b2 */
[----:B------:R-:W-:Y:S06]  /*2a80*/  BRA `(.L_x_189) ;  /* 0x0000000400507947 */ /* 0x000fec0003800000 */
.L_x_184:
        /* <DEDUP_REMOVED lines=9> */
[----:B------:R-:W-:Y:S01]  /*2b20*/  SHF.L.U32 R110, R175, 0x10, RZ ;  /* 0x00000010af6e7819 */ /* 0x000fe200000006ff */
[----:B------:R-:W-:Y:S02]  /*2b30*/  IMAD.U32 R106, R106, 0x10000, RZ ;  /* 0x000100006a6a7824 */ /* 0x000fe400078e00ff */
        /* <DEDUP_REMOVED lines=27> */
[----:B------:R-:W-:-:S04]  /*2cf0*/  F2FP.BF16.F32.PACK_AB R104, RZ, R104 ;  /* 0x00000068ff68723e */ /* 0x000fc800000010ff */
[----:B------:R-:W-:Y:S01]  /*2d00*/  PRMT R178, R104, 0x7610, R178 ;  /* 0x0000761068b27816 */ /* 0x000fe200000000b2 */
[----:B------:R-:W-:Y:S06]  /*2d10*/  BRA `(.L_x_189) ;  /* 0x0000000000ac7947 */ /* 0x000fec0003800000 */
.L_x_190:
[----:B------:R-:W-:Y:S01]  /*2d20*/  ISETP.GT.AND P3, PT, R18, RZ, PT ;  /* 0x000000ff1200720c */ /* 0x000fe20003f64270 */
[----:B------:R-:W0:Y:S01]  /*2d30*/  @P2 LDC R107, c[0x0][0x40c] ;  /* 0x00010300ff6b2b82 */ /* 0x000e220000000800 */
[----:B------:R-:W-:Y:S01]  /*2d40*/  @P1 FFMA.FTZ R105, R3, R108, R113 ;  /* 0x0000006c03691223 */ /* 0x000fe20000010071 */
[--C-:B------:R-:W-:Y:S02]  /*2d50*/  SHF.R.U64 R106, R174, 0x10, R175.reuse ;  /* 0x00000010ae6a7819 */ /* 0x100fe400000012af */
[----:B------:R-:W-:Y:S01]  /*2d60*/  SHF.R.U32.HI R114, RZ, 0x10, R175 ;  /* 0x00000010ff727819 */ /* 0x000fe200000116af */
[----:B------:R-:W-:Y:S01]  /*2d70*/  @P1 FADD.FTZ R105, R20, -R105 ;  /* 0x8000006914691221 */ /* 0x000fe20000010000 */
[----:B------:R-:W-:Y:S02]  /*2d80*/  SHF.L.U32 R104, R174, 0x10, RZ ;  /* 0x00000010ae687819 */ /* 0x000fe400000006ff */
[----:B------:R-:W1:Y:S01]  /*2d90*/  @P2 LDC R117, c[0x0][0x40c] ;  /* 0x00010300ff752b82 */ /* 0x000e620000000800 */
[----:B------:R-:W-:-:S02]  /*2da0*/  SHF.L.U32 R110, R175, 0x10, RZ ;  /* 0x00000010af6e7819 */ /* 0x000fc400000006ff */
[----:B------:R-:W-:Y:S01]  /*2db0*/  SHF.L.U32 R106, R106, 0x10, RZ ;  /* 0x000000106a6a7819 */ /* 0x000fe200000006ff */
[-CC-:B------:R-:W-:Y:S01]  /*2dc0*/  @P3 FFMA.FTZ R112, R24, R108.reuse, R113.reuse ;  /* 0x0000006c18703223 */ /* 0x180fe20000010071 */
[-CC-:B------:R-:W-:Y:S01]  /*2dd0*/  @P3 FFMA.FTZ R119, R21, R108.reuse, R113.reuse ;  /* 0x0000006c15773223 */ /* 0x180fe20000010071 */
[----:B------:R-:W-:Y:S01]  /*2de0*/  @P3 FFMA.FTZ R116, R26, R108, R113 ;  /* 0x0000006c1a743223 */ /* 0x000fe20000010071 */
[----:B------:R-:W-:Y:S01]  /*2df0*/  SHF.L.U32 R114, R114, 0x10, RZ ;  /* 0x0000001072727819 */ /* 0x000fe200000006ff */
[----:B------:R-:W2:Y:S01]  /*2e00*/  @P2 LDC R179, c[0x0][0x40c] ;  /* 0x00010300ffb32b82 */ /* 0x000ea20000000800 */
[----:B------:R-:W-:Y:S01]  /*2e10*/  @P3 FADD.FTZ R115, R23, -R112 ;  /* 0x8000007017733221 */ /* 0x000fe20000010000 */
[----:B------:R-:W-:Y:S01]  /*2e20*/  @P3 FADD.FTZ R119, R22, -R119 ;  /* 0x8000007716773221 */ /* 0x000fe20000010000 */
[----:B------:R-:W-:Y:S01]  /*2e30*/  @P3 FADD.FTZ R181, R25, -R116 ;  /* 0x8000007419b53221 */ /* 0x000fe20000010000 */
[C---:B------:R-:W-:Y:S01]  /*2e40*/  @P1 FFMA.FTZ R104, R19.reuse, R105, R104 ;  /* 0x0000006913681223 */ /* 0x040fe20000010068 */
[C---:B------:R-:W-:Y:S01]  /*2e50*/  @P3 FFMA.FTZ R106, R19.reuse, R115, R106 ;  /* 0x00000073136a3223 */ /* 0x040fe2000001006a */
[C---:B------:R-:W-:Y:S01]  /*2e60*/  @P3 FFMA.FTZ R110, R19.reuse, R119, R110 ;  /* 0x00000077136e3223 */ /* 0x040fe2000001006e */
[----:B------:R-:W-:Y:S01]  /*2e70*/  @P3 FFMA.FTZ R114, R19, R181, R114 ;  /* 0x000000b513723223 */ /* 0x000fe20000010072 */
[----:B------:R-:W3:Y:S01]  /*2e80*/  @P2 LDC R183, c[0x0][0x40c] ;  /* 0x00010300ffb72b82 */ /* 0x000ee20000000800 */
[----:B0-----:R-:W-:Y:S01]  /*2e90*/  @P2 FMUL.FTZ R105, R104, R107 ;  /* 0x0000006b68692220 */ /* 0x001fe20000410000 */
[----:B------:R-:W-:-:S04]  /*2ea0*/  F2FP.BF16.F32.PACK_AB R104, RZ, R104 ;  /* 0x00000068ff68723e */ /* 0x000fc800000010ff */
[----:B------:R-:W-:Y:S01]  /*2eb0*/  @P2 F2FP.BF16.F32.PACK_AB R105, RZ, R105 ;  /* 0x00000069ff69223e */ /* 0x000fe200000010ff */
[----:B-1----:R-:W-:Y:S01]  /*2ec0*/  @P2 FMUL.FTZ R107, R106, R117 ;  /* 0x000000756a6b2220 */ /* 0x002fe20000410000 */
[----:B------:R-:W-:Y:S02]  /*2ed0*/  F2FP.BF16.F32.PACK_AB R106, RZ, R106 ;  /* 0x0000006aff6a723e */ /* 0x000fe400000010ff */
[----:B------:R-:W-:Y:S02]  /*2ee0*/  @P2 PRMT R147, R105, 0x7610, R147 ;  /* 0x0000761069932816 */ /* 0x000fe40000000093 */
[----:B------:R-:W-:Y:S02]  /*2ef0*/  @P2 F2FP.BF16.F32.PACK_AB R107, RZ, R107 ;  /* 0x0000006bff6b223e */ /* 0x000fe400000010ff */
[----:B------:R-:W-:Y:S01]  /*2f00*/  PRMT R180, R106, 0x7610, R180 ;  /* 0x000076106ab47816 */ /* 0x000fe200000000b4 */
[----:B--2---:R-:W-:Y:S01]  /*2f10*/  @P2 FMUL.FTZ R112, R110, R179 ;  /* 0x000000b36e702220 */ /* 0x004fe20000410000 */
[----:B------:R-:W-:-:S02]  /*2f20*/  F2FP.BF16.F32.PACK_AB R110, RZ, R110 ;  /* 0x0000006eff6e723e */ /* 0x000fc400000010ff */
[----:B------:R-:W-:Y:S02]  /*2f30*/  @P2 PRMT R176, R107, 0x7610, R176 ;  /* 0x000076106bb02816 */ /* 0x000fe400000000b0 */
[----:B------:R-:W-:Y:S02]  /*2f40*/  @P2 F2FP.BF16.F32.PACK_AB R112, RZ, R112 ;  /* 0x00000070ff70223e */ /* 0x000fe400000010ff */
[----:B------:R-:W-:Y:S01]  /*2f50*/  PRMT R179, R104, 0x7610, R179 ;  /* 0x0000761068b37816 */ /* 0x000fe200000000b3 */
[----:B---3--:R-:W-:Y:S01]  /*2f60*/  @P2 FMUL.FTZ R115, R114, R183 ;  /* 0x000000b772732220 */ /* 0x008fe20000410000 */
[----:B------:R-:W-:Y:S02]  /*2f70*/  F2FP.BF16.F32.PACK_AB R114, RZ, R114 ;  /* 0x00000072ff72723e */ /* 0x000fe400000010ff */
[----:B------:R-:W-:Y:S02]  /*2f80*/  @P2 PRMT R177, R112, 0x7610, R177 ;  /* 0x0000761070b12816 */ /* 0x000fe400000000b1 */
[----:B------:R-:W-:-:S02]  /*2f90*/  @P2 F2FP.BF16.F32.PACK_AB R115, RZ, R115 ;  /* 0x00000073ff73223e */ /* 0x000fc400000010ff */
[----:B------:R-:W-:Y:S02]  /*2fa0*/  PRMT R181, R110, 0x7610, R181 ;  /* 0x000076106eb57816 */ /* 0x000fe400000000b5 */
[----:B------:R-:W-:Y:S02]  /*2fb0*/  @P2 PRMT R178, R115, 0x7610, R178 ;  /* 0x0000761073b22816 */ /* 0x000fe400000000b2 */
[----:B------:R-:W-:-:S07]  /*2fc0*/  PRMT R182, R114, 0x7610, R182 ;  /* 0x0000761072b67816 */ /* 0x000fce00000000b6 */
.L_x_189:
        /* <DEDUP_REMOVED lines=11> */
.L_x_191:
        /* <DEDUP_REMOVED lines=9> */
.L_x_192:
[----:B------:R-:W-:Y:S05]  /*3110*/  @!P0 BRA `(.L_x_193) ;  /* 0x0000000400408947 */ /* 0x000fea0003800000 */
[----:B------:R-:W-:Y:S05]  /*3120*/  BRA.U !UP0, `(.L_x_194) ;  /* 0x0000000108ac7547 */ /* 0x000fea000b800000 */
[----:B------:R-:W-:Y:S01]  /*3130*/  ISETP.GT.AND P1, PT, R18, RZ, PT ;  /* 0x000000ff1200720c */ /* 0x000fe20003f24270 */
[----:B------:R-:W2:Y:S01]  /*3140*/  @P2 LDC R117, c[0x0][0x40c] ;  /* 0x00010300ff752b82 */ /* 0x000ea20000000800 */
[C-C-:B01----:R-:W-:Y:S01]  /*3150*/  SHF.R.U64 R106, R172.reuse, 0x10, R173.reuse ;  /* 0x00000010ac6a7819 */ /* 0x143fe200000012ad */
[----:B------:R-:W-:Y:S01]  /*3160*/  IMAD.U32 R104, R172, 0x10000, RZ ;  /* 0x00010000ac687824 */ /* 0x000fe200078e00ff */
[----:B------:R-:W-:Y:S02]  /*3170*/  SHF.L.U32 R112, R173, 0x10, RZ ;  /* 0x00000010ad707819 */ /* 0x000fe400000006ff */
[----:B------:R-:W-:Y:S02]  /*3180*/  SHF.L.U32 R106, R106, 0x10, RZ ;  /* 0x000000106a6a7819 */ /* 0x000fe400000006ff */
[----:B------:R-:W-:Y:S01]  /*3190*/  SHF.R.U32.HI R114, RZ, 0x10, R173 ;  /* 0x00000010ff727819 */ /* 0x000fe200000116ad */
[----:B------:R-:W0:Y:S03]  /*31a0*/  @P2 LDC R119, c[0x0][0x40c] ;  /* 0x00010300ff772b82 */ /* 0x000e260000000800 */
[----:B------:R-:W-:Y:S01]  /*31b0*/  SHF.L.U32 R114, R114, 0x10, RZ ;  /* 0x0000001072727819 */ /* 0x000fe200000006ff */
[-CC-:B------:R-:W-:Y:S01]  /*31c0*/  @P1 FFMA.FTZ R105, R27, R108.reuse, R113.reuse ;  /* 0x0000006c1b691223 */ /* 0x180fe20000010071 */
[-CC-:B------:R-:W-:Y:S01]  /*31d0*/  @P1 FFMA.FTZ R110, R32, R108.reuse, R113.reuse ;  /* 0x0000006c206e1223 */ /* 0x180fe20000010071 */
[-CC-:B------:R-:W-:Y:S01]  /*31e0*/  @P1 FFMA.FTZ R115, R29, R108.reuse, R113.reuse ;  /* 0x0000006c1d731223 */ /* 0x180fe20000010071 */
[----:B------:R-:W-:Y:S01]  /*31f0*/  @P1 FFMA.FTZ R116, R34, R108, R113 ;  /* 0x0000006c22741223 */ /* 0x000fe20000010071 */
[----:B------:R-:W1:Y:S01]  /*3200*/  @P2 LDC R179, c[0x0][0x40c] ;  /* 0x00010300ffb32b82 */ /* 0x000e620000000800 */
[----:B------:R-:W-:Y:S01]  /*3210*/  @P1 FADD.FTZ R105, R28, -R105 ;  /* 0x800000691c691221 */ /* 0x000fe20000010000 */
[----:B------:R-:W-:Y:S01]  /*3220*/  @P1 FADD.FTZ R107, R31, -R110 ;  /* 0x8000006e1f6b1221 */ /* 0x000fe20000010000 */
[----:B------:R-:W-:Y:S01]  /*3230*/  @P1 FADD.FTZ R115, R30, -R115 ;  /* 0x800000731e731221 */ /* 0x000fe20000010000 */
[----:B------:R-:W-:Y:S01]  /*3240*/  @P1 FADD.FTZ R116, R33, -R116 ;  /* 0x8000007421741221 */ /* 0x000fe20000010000 */
[C---:B------:R-:W-:Y:S01]  /*3250*/  @P1 FFMA.FTZ R104, R19.reuse, R105, R104 ;  /* 0x0000006913681223 */ /* 0x040fe20000010068 */
[C---:B------:R-:W-:Y:S01]  /*3260*/  @P1 FFMA.FTZ R106, R19.reuse, R107, R106 ;  /* 0x0000006b136a1223 */ /* 0x040fe2000001006a */
[C---:B------:R-:W-:Y:S01]  /*3270*/  @P1 FFMA.FTZ R112, R19.reuse, R115, R112 ;  /* 0x0000007313701223 */ /* 0x040fe20000010070 */
[----:B------:R-:W-:Y:S01]  /*3280*/  @P1 FFMA.FTZ R114, R19, R116, R114 ;  /* 0x0000007413721223 */ /* 0x000fe20000010072 */
[----:B--2---:R-:W-:Y:S01]  /*3290*/  @P2 FMUL.FTZ R105, R104, R117 ;  /* 0x0000007568692220 */ /* 0x004fe20000410000 */
[----:B------:R-:W-:-:S03]  /*32a0*/  F2FP.BF16.F32.PACK_AB R104, RZ, R104 ;  /* 0x00000068ff68723e */ /* 0x000fc600000010ff */
[----:B------:R-:W-:Y:S02]  /*32b0*/  F2FP.BF16.F32.PACK_AB R182, RZ, R114 ;  /* 0x00000072ffb6723e */ /* 0x000fe400000010ff */
[----:B------:R-:W-:Y:S01]  /*32c0*/  @P2 F2FP.BF16.F32.PACK_AB R105, RZ, R105 ;  /* 0x00000069ff69223e */ /* 0x000fe200000010ff */
[----:B0-----:R-:W-:Y:S01]  /*32d0*/  @P2 FMUL.FTZ R107, R106, R119 ;  /* 0x000000776a6b2220 */ /* 0x001fe20000410000 */
[----:B------:R-:W-:Y:S02]  /*32e0*/  F2FP.BF16.F32.PACK_AB R106, RZ, R106 ;  /* 0x0000006aff6a723e */ /* 0x000fe400000010ff */
[----:B------:R-:W-:Y:S02]  /*32f0*/  @P2 PRMT R147, R105, 0x7610, R147 ;  /* 0x0000761069932816 */ /* 0x000fe40000000093 */
[----:B------:R-:W-:Y:S02]  /*3300*/  @P2 F2FP.BF16.F32.PACK_AB R107, RZ, R107 ;  /* 0x0000006bff6b223e */ /* 0x000fe400000010ff */
[----:B------:R-:W-:Y:S01]  /*3310*/  PRMT R180, R106, 0x7610, R180 ;  /* 0x000076106ab47816 */ /* 0x000fe200000000b4 */
[----:B-1----:R-:W-:Y:S01]  /*3320*/  @P2 FMUL.FTZ R110, R112, R179 ;  /* 0x000000b3706e2220 */ /* 0x002fe20000410000 */
[----:B------:R-:W-:-:S02]  /*3330*/  F2FP.BF16.F32.PACK_AB R112, RZ, R112 ;  /* 0x00000070ff70723e */ /* 0x000fc400000010ff */
[----:B------:R-:W-:Y:S02]  /*3340*/  @P2 PRMT R176, R107, 0x7610, R176 ;  /* 0x000076106bb02816 */ /* 0x000fe400000000b0 */
[----:B------:R-:W-:Y:S02]  /*3350*/  @P2 F2FP.BF16.F32.PACK_AB R110, RZ, R110 ;  /* 0x0000006eff6e223e */ /* 0x000fe400000010ff */
[----:B------:R-:W-:Y:S02]  /*3360*/  PRMT R179, R104, 0x7610, R179 ;  /* 0x0000761068b37816 */ /* 0x000fe400000000b3 */
[----:B------:R-:W-:Y:S02]  /*3370*/  @P2 PRMT R177, R110, 0x7610, R177 ;  /* 0x000076106eb12816 */ /* 0x000fe400000000b1 */
[----:B------:R-:W-:Y:S01]  /*3380*/  PRMT R181, R112, 0x7610, R181 ;  /* 0x0000761070b57816 */ /* 0x000fe200000000b5 */
[----:B------:R-:W-:Y:S06]  /*3390*/  @!P2 BRA `(.L_x_195) ;  /* 0x0000000400d8a947 */ /* 0x000fec0003800000 */
[----:B------:R-:W-:-:S05]  /*33a0*/  FMUL.FTZ R114, R114, UR16 ;  /* 0x0000001072727c20 */ /* 0x000fca0008410000 */
[----:B------:R-:W-:-:S04]  /*33b0*/  F2FP.BF16.F32.PACK_AB R114, RZ, R114 ;  /* 0x00000072ff72723e */ /* 0x000fc800000010ff */
[----:B------:R-:W-:Y:S01]  /*33c0*/  PRMT R178, R114, 0x7610, R178 ;  /* 0x0000761072b27816 */ /* 0x000fe200000000b2 */
[----:B------:R-:W-:Y:S06]  /*33d0*/  BRA `(.L_x_195) ;  /* 0x0000000400c87947 */ /* 0x000fec0003800000 */
.L_x_194:
[----:B------:R-:W-:Y:S01]  /*33e0*/  ISETP.GT.AND P1, PT, R18, RZ, PT ;  /* 0x000000ff1200720c */ /* 0x000fe20003f24270 */
[----:B01----:R-:W0:Y:S01]  /*33f0*/  @P2 LDC R107, c[0x0][0x40c] ;  /* 0x00010300ff6b2b82 */ /* 0x003e220000000800 */
        /* <DEDUP_REMOVED lines=34> */
.L_x_193:
[----:B------:R-:W-:Y:S05]  /*3620*/  BRA.U !UP0, `(.L_x_196) ;  /* 0x0000000108a47547 */ /* 0x000fea000b800000 */
[----:B------:R-:W2:Y:S01]  /*3630*/  @P2 LDC R115, c[0x0][0x40c] ;  /* 0x00010300ff732b82 */ /* 0x000ea20000000800 */
[-CC-:B01----:R-:W-:Y:S01]  /*3640*/  FFMA.FTZ R105, R27, R108.reuse, R113.reuse ;  /* 0x0000006c1b697223 */ /* 0x183fe20000010071 */
        /* <DEDUP_REMOVED lines=13> */
[----:B------:R-:W-:Y:S01]  /*3720*/  FSEL R106, R105, RZ, P1 ;  /* 0x000000ff696a7208 */ /* 0x000fe20000800000 */
[----:B------:R-:W-:Y:S01]  /*3730*/  FADD.FTZ R114, R33, -R114 ;  /* 0x8000007221727221 */ /* 0x000fe20000010000 */
[----:B------:R-:W-:Y:S01]  /*3740*/  FSEL R110, R107, RZ, P1 ;  /* 0x000000ff6b6e7208 */ /* 0x000fe20000800000 */
[----:B--2---:R-:W-:Y:S01]  /*3750*/  @P2 FMUL.FTZ R105, R104, R115 ;  /* 0x0000007368692220 */ /* 0x004fe20000410000 */
[----:B------:R-:W-:-:S04]  /*3760*/  F2FP.BF16.F32.PACK_AB R104, RZ, R104 ;  /* 0x00000068ff68723e */ /* 0x000fc800000010ff */
[----:B------:R-:W-:Y:S01]  /*3770*/  @P2 F2FP.BF16.F32.PACK_AB R115, RZ, R105 ;  /* 0x00000069ff73223e */ /* 0x000fe200000010ff */
[----:B------:R-:W-:Y:S01]  /*3780*/  FMUL.FTZ R105, R19, R114 ;  /* 0x0000007213697220 */ /* 0x000fe20000410000 */
[----:B------:R-:W-:Y:S01]  /*3790*/  PRMT R179, R104, 0x7610, R179 ;  /* 0x0000761068b37816 */ /* 0x000fe200000000b3 */
[----:B0-----:R-:W-:Y:S01]  /*37a0*/  @P2 FMUL.FTZ R107, R106, R117 ;  /* 0x000000756a6b2220 */ /* 0x001fe20000410000 */
[----:B------:R-:W-:Y:S02]  /*37b0*/  F2FP.BF16.F32.PACK_AB R106, RZ, R106 ;  /* 0x0000006aff6a723e */ /* 0x000fe400000010ff */
[----:B------:R-:W-:Y:S02]  /*37c0*/  FSEL R105, R105, RZ, P1 ;  /* 0x000000ff69697208 */ /* 0x000fe40000800000 */
[----:B------:R-:W-:Y:S02]  /*37d0*/  @P2 F2FP.BF16.F32.PACK_AB R107, RZ, R107 ;  /* 0x0000006bff6b223e */ /* 0x000fe400000010ff */
[----:B------:R-:W-:Y:S01]  /*37e0*/  @P2 PRMT R147, R115, 0x7610, R147 ;  /* 0x0000761073932816 */ /* 0x000fe20000000093 */
[----:B-1----:R-:W-:Y:S01]  /*37f0*/  @P2 FMUL.FTZ R112, R110, R119 ;  /* 0x000000776e702220 */ /* 0x002fe20000410000 */
[----:B------:R-:W-:-:S02]  /*3800*/  F2FP.BF16.F32.PACK_AB R110, RZ, R110 ;  /* 0x0000006eff6e723e */ /* 0x000fc400000010ff */
[----:B------:R-:W-:Y:S02]  /*3810*/  @P2 PRMT R176, R107, 0x7610, R176 ;  /* 0x000076106bb02816 */ /* 0x000fe400000000b0 */
[----:B------:R-:W-:Y:S02]  /*3820*/  @P2 F2FP.BF16.F32.PACK_AB R112, RZ, R112 ;  /* 0x00000070ff70223e */ /* 0x000fe400000010ff */
[----:B------:R-:W-:Y:S02]  /*3830*/  F2FP.BF16.F32.PACK_AB R182, RZ, R105 ;  /* 0x00000069ffb6723e */ /* 0x000fe400000010ff */
[----:B------:R-:W-:Y:S02]  /*3840*/  @P2 PRMT R177, R112, 0x7610, R177 ;  /* 0x0000761070b12816 */ /* 0x000fe400000000b1 */
[----:B------:R-:W-:Y:S02]  /*3850*/  PRMT R180, R106, 0x7610, R180 ;  /* 0x000076106ab47816 */ /* 0x000fe400000000b4 */
[----:B------:R-:W-:Y:S01]  /*3860*/  PRMT R181, R110, 0x7610, R181 ;  /* 0x000076106eb57816 */ /* 0x000fe200000000b5 */
[----:B------:R-:W-:Y:S06]  /*3870*/  @!P2 BRA `(.L_x_195) ;  /* 0x0000000000a0a947 */ /* 0x000fec0003800000 */
[----:B------:R-:W-:-:S05]  /*3880*/  FMUL.FTZ R105, R105, UR16 ;  /* 0x0000001069697c20 */ /* 0x000fca0008410000 */
[----:B------:R-:W-:-:S04]  /*3890*/  F2FP.BF16.F32.PACK_AB R105, RZ, R105 ;  /* 0x00000069ff69723e */ /* 0x000fc800000010ff */
[----:B------:R-:W-:Y:S01]  /*38a0*/  PRMT R178, R105, 0x7610, R178 ;  /* 0x0000761069b27816 */ /* 0x000fe200000000b2 */
[----:B------:R-:W-:Y:S06]  /*38b0*/  BRA `(.L_x_195) ;  /* 0x0000000000907947 */ /* 0x000fec0003800000 */
.L_x_196:
[----:B------:R-:W-:Y:S05]  /*38c0*/  @!P2 BRA `(.L_x_197) ;  /* 0x000000000020a947 */ /* 0x000fea0003800000 */
[----:B01----:R-:W-:Y:S01]  /*38d0*/  FFMA.FTZ R105, R27, R108, R113 ;  /* 0x0000006c1b697223 */ /* 0x003fe20000010071 */
[----:B------:R-:W-:-:S03]  /*38e0*/  ISETP.GT.AND P1, PT, R18, RZ, PT ;  /* 0x000000ff1200720c */ /* 0x000fc60003f24270 */
[----:B------:R-:W-:-:S04]  /*38f0*/  FADD.FTZ R104, R28, -R105 ;  /* 0x800000691c687221 */ /* 0x000fc80000010000 */
[----:B------:R-:W-:-:S05]  /*3900*/  FMUL.FTZ R104, R19, R104 ;  /* 0x0000006813687220 */ /* 0x000fca0000410000 */
[----:B------:R-:W-:-:S05]  /*3910*/  FSEL R104, R104, RZ, P1 ;  /* 0x000000ff68687208 */ /* 0x000fca0000800000 */
[----:B------:R-:W-:-:S05]  /*3920*/  FMUL.FTZ R104, R104, UR16 ;  /* 0x0000001068687c20 */ /* 0x000fca0008410000 */
[----:B------:R-:W-:-:S04]  /*3930*/  F2FP.BF16.F32.PACK_AB R104, RZ, R104 ;  /* 0x00000068ff68723e */ /* 0x000fc800000010ff */
[----:B------:R-:W-:-:S07]  /*3940*/  PRMT R147, R104, 0x7610, R147 ;  /* 0x0000761068937816 */ /* 0x000fce0000000093 */
.L_x_197:
        /* <DEDUP_REMOVED lines=9> */
.L_x_198:
        /* <DEDUP_REMOVED lines=9> */
.L_x_199:
        /* <DEDUP_REMOVED lines=9> */
.L_x_195:
[----:B------:R-:W-:Y:S05]  /*3b00*/  BRA.U !UP0, `(.L_x_200) ;  /* 0x0000000108247547 */ /* 0x000fea000b800000 */
[----:B01----:R-:W0:Y:S01]  /*3b10*/  LDC.64 R104, c[0x0][0x478] ;  /* 0x00011e00ff687b82 */ /* 0x003e220000000a00 */
[----:B------:R-:W-:Y:S02]  /*3b20*/  LOP3.LUT R106, R180, 0xffff, RZ, 0xc0, !PT ;  /* 0x0000ffffb46a7812 */ /* 0x000fe400078ec0ff */
[----:B------:R-:W-:Y:S02]  /*3b30*/  IADD3 R115, PT, PT, R111, 0x100, RZ ;  /* 0x000001006f737810 */ /* 0x000fe40007ffe0ff */
[----:B------:R-:W-:Y:S01]  /*3b40*/  PRMT R117, R181, 0x5410, R182 ;  /* 0x00005410b5757816 */ /* 0x000fe200000000b6 */
[----:B------:R-:W-:-:S05]  /*3b50*/  IMAD.WIDE.U32 R106, R106, 0x10000, RZ ;  /* 0x000100006a6a7825 */ /* 0x000fca00078e00ff */
[----:B------:R-:W-:Y:S02]  /*3b60*/  LOP3.LUT R107, R117, R107, RZ, 0xfc, !PT ;  /* 0x0000006b756b7212 */ /* 0x000fe400078efcff */
[----:B------:R-:W-:Y:S01]  /*3b70*/  LOP3.LUT R106, R106, 0xffff, R179, 0xf8, !PT ;  /* 0x0000ffff6a6a7812 */ /* 0x000fe200078ef8b3 */
[----:B0-----:R-:W-:-:S05]  /*3b80*/  IMAD.WIDE.U32 R104, R115, 0x8, R104 ;  /* 0x0000000873687825 */ /* 0x001fca00078e0068 */
[----:B------:R2:W-:Y:S02]  /*3b90*/  STG.E.64 desc[UR12][R104.64], R106 ;  /* 0x0000006a68007986 */ /* 0x0005e4000c101b0c */
.L_x_200:
[----:B------:R-:W-:Y:S05]  /*3ba0*/  @!P2 BRA `(.L_x_201) ;  /* 0x000000000024a947 */ /* 0x000fea0003800000 */
[----:B012---:R-:W0:Y:S01]  /*3bb0*/  LDC.64 R104, c[0x0][0x468] ;  /* 0x00011a00ff687b82 */ /* 0x007e220000000a00 */
        /* <DEDUP_REMOVED lines=8> */
.L_x_201:
[----:B------:R-:W-:Y:S05]  /*3c40*/  @!P0 BRA `(.L_x_202) ;  /* 0x0000000400408947 */ /* 0x000fea0003800000 */
[----:B------:R-:W-:Y:S05]  /*3c50*/  BRA.U !UP0, `(.L_x_203) ;  /* 0x0000000108ac7547 */ /* 0x000fea000b800000 */
[----:B------:R-:W-:Y:S01]  /*3c60*/  ISETP.GT.AND P1, PT, R18, RZ, PT ;  /* 0x000000ff1200720c */ /* 0x000fe20003f24270 */
[----:B------:R-:W4:Y:S01]  /*3c70*/  @P2 LDC R117, c[0x0][0x40c] ;  /* 0x00010300ff752b82 */ /* 0x000f220000000800 */
[C-C-:B0123--:R-:W-:Y:S02]  /*3c80*/  SHF.R.U64 R106, R170.reuse, 0x10, R171.reuse ;  /* 0x00000010aa6a7819 */ /* 0x14ffe400000012ab */
[----:B------:R-:W-:Y:S02]  /*3c90*/  SHF.L.U32 R104, R170, 0x10, RZ ;  /* 0x00000010aa687819 */ /* 0x000fe400000006ff */
[----:B------:R-:W-:Y:S01]  /*3ca0*/  SHF.L.U32 R112, R171, 0x10, RZ ;  /* 0x00000010ab707819 */ /* 0x000fe200000006ff */
[----:B------:R-:W-:Y:S01]  /*3cb0*/  IMAD.U32 R106, R106, 0x10000, RZ ;  /* 0x000100006a6a7824 */ /* 0x000fe200078e00ff */
        /* <DEDUP_REMOVED lines=16> */
[----:B----4-:R-:W-:Y:S01]  /*3dc0*/  @P2 FMUL.FTZ R105, R104, R117 ;  /* 0x0000007568692220 */ /* 0x010fe20000410000 */
        /* <DEDUP_REMOVED lines=20> */
.L_x_203:
[----:B------:R-:W-:Y:S01]  /*3f10*/  ISETP.GT.AND P1, PT, R18, RZ, PT ;  /* 0x000000ff1200720c */ /* 0x000fe20003f24270 */
[----:B0123--:R-:W0:Y:S01]  /*3f20*/  @P2 LDC R107, c[0x0][0x40c] ;  /* 0x00010300ff6b2b82 */ /* 0x00fe220000000800 */
        /* <DEDUP_REMOVED lines=34> */
.L_x_202:
[----:B------:R-:W-:Y:S05]  /*4150*/  BRA.U !UP0, `(.L_x_205) ;  /* 0x0000000108a47547 */ /* 0x000fea000b800000 */
[----:B------:R-:W4:Y:S01]  /*4160*/  @P2 LDC R115, c[0x0][0x40c] ;  /* 0x00010300ff732b82 */ /* 0x000f220000000800 */
[-CC-:B0123--:R-:W-:Y:S01]  /*4170*/  FFMA.FTZ R105, R35, R108.reuse, R113.reuse ;  /* 0x0000006c23697223 */ /* 0x18ffe20000010071 */
        /* <DEDUP_REMOVED lines=16> */
[----:B----4-:R-:W-:Y:S01]  /*4280*/  @P2 FMUL.FTZ R105, R104, R115 ;  /* 0x0000007368692220 */ /* 0x010fe20000410000 */
        /* <DEDUP_REMOVED lines=22> */
.L_x_205:
[----:B------:R-:W-:Y:S05]  /*43f0*/  @!P2 BRA `(.L_x_206) ;  /* 0x000000000020a947 */ /* 0x000fea0003800000 */
[----:B0123--:R-:W-:Y:S01]  /*4400*/  FFMA.FTZ R105, R35, R108, R113 ;  /* 0x0000006c23697223 */ /* 0x00ffe20000010071 */
[----:B------:R-:W-:-:S03]  /*4410*/  ISETP.GT.AND P1, PT, R18, RZ, PT ;  /* 0x000000ff1200720c */ /* 0x000fc60003f24270 */
[----:B------:R-:W-:-:S04]  /*4420*/  FADD.FTZ R104, R36, -R105 ;  /* 0x8000006924687221 */ /* 0x000fc80000010000 */
[----:B------:R-:W-:-:S05]  /*4430*/  FMUL.FTZ R104, R19, R104 ;  /* 0x0000006813687220 */ /* 0x000fca0000410000 */
[----:B------:R-:W-:-:S05]  /*4440*/  FSEL R104, R104, RZ, P1 ;  /* 0x000000ff68687208 */ /* 0x000fca0000800000 */
[----:B------:R-:W-:-:S05]  /*4450*/  FMUL.FTZ R104, R104, UR16 ;  /* 0x0000001068687c20 */ /* 0x000fca0008410000 */
[----:B------:R-:W-:-:S04]  /*4460*/  F2FP.BF16.F32.PACK_AB R104, RZ, R104 ;  /* 0x00000068ff68723e */ /* 0x000fc800000010ff */
[----:B------:R-:W-:-:S07]  /*4470*/  PRMT R147, R104, 0x7610, R147 ;  /* 0x0000761068937816 */ /* 0x000fce0000000093 */
.L_x_206:
        /* <DEDUP_REMOVED lines=9> */
.L_x_207:
        /* <DEDUP_REMOVED lines=9> */
.L_x_208:
        /* <DEDUP_REMOVED lines=9> */
.L_x_204:
[----:B------:R-:W-:Y:S05]  /*4630*/  BRA.U !UP0, `(.L_x_209) ;  /* 0x0000000108247547 */ /* 0x000fea000b800000 */
[----:B0123--:R-:W0:Y:S01]  /*4640*/  LDC.64 R104, c[0x0][0x478] ;  /* 0x00011e00ff687b82 */ /* 0x00fe220000000a00 */
[----:B------:R-:W-:Y:S01]  /*4650*/  LOP3.LUT R106, R180, 0xffff, RZ, 0xc0, !PT ;  /* 0x0000ffffb46a7812 */ /* 0x000fe200078ec0ff */
[----:B------:R-:W-:Y:S01]  /*4660*/  VIADD R115, R111, 0x200 ;  /* 0x000002006f737836 */ /* 0x000fe20000000000 */
[----:B------:R-:W-:-:S03]  /*4670*/  PRMT R117, R181, 0x5410, R182 ;  /* 0x00005410b5757816 */ /* 0x000fc600000000b6 */
[----:B------:R-:W-:-:S05]  /*4680*/  IMAD.WIDE.U32 R106, R106, 0x10000, RZ ;  /* 0x000100006a6a7825 */ /* 0x000fca00078e00ff */
[----:B------:R-:W-:Y:S02]  /*4690*/  LOP3.LUT R107, R117, R107, RZ, 0xfc, !PT ;  /* 0x0000006b756b7212 */ /* 0x000fe400078efcff */
[----:B------:R-:W-:Y:S01]  /*46a0*/  LOP3.LUT R106, R106, 0xffff, R179, 0xf8, !PT ;  /* 0x0000ffff6a6a7812 */ /* 0x000fe200078ef8b3 */
[----:B0-----:R-:W-:-:S05]  /*46b0*/  IMAD.WIDE.U32 R104, R115, 0x8, R104 ;  /* 0x0000000873687825 */ /* 0x001fca00078e0068 */
[----:B------:R4:W-:Y:S02]  /*46c0*/  STG.E.64 desc[UR12][R104.64], R106 ;  /* 0x0000006a68007986 */ /* 0x0009e4000c101b0c */
.L_x_209:
[----:B------:R-:W-:Y:S05]  /*46d0*/  @!P2 BRA `(.L_x_210) ;  /* 0x000000000024a947 */ /* 0x000fea0003800000 */
[----:B01234-:R-:W0:Y:S01]  /*46e0*/  LDC.64 R104, c[0x0][0x468] ;  /* 0x00011a00ff687b82 */ /* 0x01fe220000000a00 */
        /* <DEDUP_REMOVED lines=8> */
.L_x_210:
[----:B------:R-:W-:Y:S05]  /*4770*/  @!P0 BRA `(.L_x_211) ;  /* 0x0000000400408947 */ /* 0x000fea0003800000 */
[----:B------:R-:W-:Y:S05]  /*4780*/  BRA.U !UP0, `(.L_x_212) ;  /* 0x0000000108ac7547 */ /* 0x000fea000b800000 */
[----:B------:R-:W-:Y:S01]  /*4790*/  ISETP.GT.AND P1, PT, R18, RZ, PT ;  /* 0x000000ff1200720c */ /* 0x000fe20003f24270 */
[----:B------:R-:W5:Y:S01]  /*47a0*/  @P2 LDC R117, c[0x0][0x40c] ;  /* 0x00010300ff752b82 */ /* 0x000f620000000800 */
[C-C-:B01234-:R-:W-:Y:S02]  /*47b0*/  SHF.R.U64 R106, R168.reuse, 0x10, R169.reuse ;  /* 0x00000010a86a7819 */ /* 0x15ffe400000012a9 */
[----:B------:R-:W-:Y:S02]  /*47c0*/  SHF.L.U32 R104, R168, 0x10, RZ ;  /* 0x00000010a8687819 */ /* 0x000fe400000006ff */
[----:B------:R-:W-:Y:S02]  /*47d0*/  SHF.L.U32 R112, R169, 0x10, RZ ;  /* 0x00000010a9707819 */ /* 0x000fe400000006ff */
[----:B------:R-:W-:Y:S01]  /*47e0*/  SHF.L.U32 R106, R106, 0x10, RZ ;  /* 0x000000106a6a7819 */ /* 0x000fe200000006ff */
[----:B------:R-:W0:Y:S01]  /*47f0*/  @P2 LDC R119, c[0x0][0x40c] ;  /* 0x00010300ff772b82 */ /* 0x000e220000000800 */
[----:B------:R-:W-:-:S03]  /*4800*/  SHF.R.U32.HI R114, RZ, 0x10, R169 ;  /* 0x00000010ff727819 */ /* 0x000fc600000116a9 */
        /* <DEDUP_REMOVED lines=8> */
[----:B------:R-:W-:Y:S01]  /*4890*/  SHF.L.U32 R114, R114, 0x10, RZ ;  /* 0x0000001072727819 */ /* 0x000fe200000006ff */
[C---:B------:R-:W-:Y:S01]  /*48a0*/  @P1 FFMA.FTZ R104, R19.reuse, R105, R104 ;  /* 0x0000006913681223 */ /* 0x040fe20000010068 */
[C---:B------:R-:W-:Y:S01]  /*48b0*/  @P1 FFMA.FTZ R106, R19.reuse, R107, R106 ;  /* 0x0000006b136a1223 */ /* 0x040fe2000001006a */
[----:B------:R-:W-:Y:S01]  /*48c0*/  @P1 FFMA.FTZ R112, R19, R115, R112 ;  /* 0x0000007313701223 */ /* 0x000fe20000010070 */
[----:B------:R-:W-:Y:S01]  /*48d0*/  @P1 FADD.FTZ R116, R121, -R116 ;  /* 0x8000007479741221 */ /* 0x000fe20000010000 */
[----:B-----5:R-:W-:Y:S01]  /*48e0*/  @P2 FMUL.FTZ R105, R104, R117 ;  /* 0x0000007568692220 */ /* 0x020fe20000410000 */
[----:B------:R-:W-:-:S02]  /*48f0*/  F2FP.BF16.F32.PACK_AB R104, RZ, R104 ;  /* 0x00000068ff68723e */ /* 0x000fc400000010ff */
[----:B------:R-:W-:Y:S02]  /*4900*/  @P1 FFMA.FTZ R114, R19, R116, R114 ;  /* 0x0000007413721223 */ /* 0x000fe40000010072 */
[----:B------:R-:W-:Y:S01]  /*4910*/  @P2 F2FP.BF16.F32.PACK_AB R105, RZ, R105 ;  /* 0x00000069ff69223e */ /* 0x000fe200000010ff */
[----:B0-----:R-:W-:Y:S01]  /*4920*/  @P2 FMUL.FTZ R107, R106, R119 ;  /* 0x000000776a6b2220 */ /* 0x001fe20000410000 */
[----:B------:R-:W-:Y:S02]  /*4930*/  F2FP.BF16.F32.PACK_AB R106, RZ, R106 ;  /* 0x0000006aff6a723e */ /* 0x000fe400000010ff */
[----:B------:R-:W-:Y:S02]  /*4940*/  @P2 PRMT R147, R105, 0x7610, R147 ;  /* 0x0000761069932816 */ /* 0x000fe40000000093 */
[----:B------:R-:W-:Y:S02]  /*4950*/  @P2 F2FP.BF16.F32.PACK_AB R107, RZ, R107 ;  /* 0x0000006bff6b223e */ /* 0x000fe400000010ff */
[----:B------:R-:W-:Y:S01]  /*4960*/  F2FP.BF16.F32.PACK_AB R182, RZ, R114 ;  /* 0x00000072ffb6723e */ /* 0x000fe200000010ff */
[----:B-1----:R-:W-:Y:S01]  /*4970*/  @P2 FMUL.FTZ R110, R112, R179 ;  /* 0x000000b3706e2220 */ /* 0x002fe20000410000 */
[----:B------:R-:W-:-:S02]  /*4980*/  F2FP.BF16.F32.PACK_AB R112, RZ, R112 ;  /* 0x00000070ff70723e */ /* 0x000fc400000010ff */
[----:B------:R-:W-:Y:S02]  /*4990*/  @P2 PRMT R176, R107, 0x7610, R176 ;  /* 0x000076106bb02816 */ /* 0x000fe400000000b0 */
[----:B------:R-:W-:Y:S02]  /*49a0*/  @P2 F2FP.BF16.F32.PACK_AB R110, RZ, R110 ;  /* 0x0000006eff6e223e */ /* 0x000fe400000010ff */
[----:B------:R-:W-:Y:S02]  /*49b0*/  PRMT R179, R104, 0x7610, R179 ;  /* 0x0000761068b37816 */ /* 0x000fe400000000b3 */
        /* <DEDUP_REMOVED lines=8> */
.L_x_212:
        /* <DEDUP_REMOVED lines=36> */
.L_x_211:
[----:B------:R-:W-:Y:S05]  /*4c80*/  BRA.U !UP0, `(.L_x_214) ;  /* 0x0000000108a47547 */ /* 0x000fea000b800000 */
[----:B------:R-:W5:Y:S01]  /*4c90*/  @P2 LDC R115, c[0x0][0x40c] ;  /* 0x00010300ff732b82 */ /* 0x000f620000000800 */
[-CC-:B01234-:R-:W-:Y:S01]  /*4ca0*/  FFMA.FTZ R105, R43, R108.reuse, R113.reuse ;  /* 0x0000006c2b697223 */ /* 0x19ffe20000010071 */
        /* <DEDUP_REMOVED lines=16> */
[----:B-----5:R-:W-:Y:S01]  /*4db0*/  @P2 FMUL.FTZ R105, R104, R115 ;  /* 0x0000007368692220 */ /* 0x020fe20000410000 */
        /* <DEDUP_REMOVED lines=22> */
.L_x_214:
[----:B------:R-:W-:Y:S05]  /*4f20*/  @!P2 BRA `(.L_x_215) ;  /* 0x000000000020a947 */ /* 0x000fea0003800000 */
[----:B01234-:R-:W-:Y:S01]  /*4f30*/  FFMA.FTZ R105, R43, R108, R113 ;  /* 0x0000006c2b697223 */ /* 0x01ffe20000010071 */
[----:B------:R-:W-:-:S03]  /*4f40*/  ISETP.GT.AND P1, PT, R18, RZ, PT ;  /* 0x000000ff1200720c */ /* 0x000fc60003f24270 */
[----:B------:R-:W-:-:S04]  /*4f50*/  FADD.FTZ R104, R44, -R105 ;  /* 0x800000692c687221 */ /* 0x000fc80000010000 */
[----:B------:R-:W-:-:S05]  /*4f60*/  FMUL.FTZ R104, R19, R104 ;  /* 0x0000006813687220 */ /* 0x000fca0000410000 */
[----:B------:R-:W-:-:S05]  /*4f70*/  FSEL R104, R104, RZ, P1 ;  /* 0x000000ff68687208 */ /* 0x000fca0000800000 */
[----:B------:R-:W-:-:S05]  /*4f80*/  FMUL.FTZ R104, R104, UR16 ;  /* 0x0000001068687c20 */ /* 0x000fca0008410000 */
[----:B------:R-:W-:-:S04]  /*4f90*/  F2FP.BF16.F32.PACK_AB R104, RZ, R104 ;  /* 0x00000068ff68723e */ /* 0x000fc800000010ff */
[----:B------:R-:W-:-:S07]  /*4fa0*/  PRMT R147, R104, 0x7610, R147 ;  /* 0x0000761068937816 */ /* 0x000fce0000000093 */
.L_x_215:
        /* <DEDUP_REMOVED lines=9> */
.L_x_216:
        /* <DEDUP_REMOVED lines=9> */
.L_x_217:
        /* <DEDUP_REMOVED lines=9> */
.L_x_213:
[----:B------:R-:W-:Y:S05]  /*5160*/  BRA.U !UP0, `(.L_x_218) ;  /* 0x0000000108247547 */ /* 0x000fea000b800000 */
        /* <DEDUP_REMOVED lines=9> */
.L_x_218:
        /* <DEDUP_REMOVED lines=10> */
.L_x_219:
[----:B------:R-:W-:Y:S05]  /*52a0*/  @!P0 BRA `(.L_x_220) ;  /* 0x0000000400408947 */ /* 0x000fea0003800000 */
[----:B------:R-:W-:Y:S05]  /*52b0*/  BRA.U !UP0, `(.L_x_221) ;  /* 0x0000000108ac7547 */ /* 0x000fea000b800000 */
[----:B------:R-:W-:Y:S01]  /*52c0*/  ISETP.GT.AND P1, PT, R18, RZ, PT ;  /* 0x000000ff1200720c */ /* 0x000fe20003f24270 */
[----:B------:R-:W5:Y:S01]  /*52d0*/  @P2 LDC R117, c[0x0][0x40c] ;  /* 0x00010300ff752b82 */ /* 0x000f620000000800 */
[C-C-:B01234-:R-:W-:Y:S01]  /*52e0*/  SHF.R.U64 R106, R166.reuse, 0x10, R167.reuse ;  /* 0x00000010a66a7819 */ /* 0x15ffe200000012a7 */
        /* <DEDUP_REMOVED lines=19> */
[----:B-----5:R-:W-:Y:S01]  /*5420*/  @P2 FMUL.FTZ R105, R104, R117 ;  /* 0x0000007568692220 */ /* 0x020fe20000410000 */
        /* <DEDUP_REMOVED lines=20> */
.L_x_221:
[----:B------:R-:W-:Y:S01]  /*5570*/  ISETP.GT.AND P1, PT, R18, RZ, PT ;  /* 0x000000ff1200720c */ /* 0x000fe20003f24270 */
[----:B01234-:R-:W0:Y:S01]  /*5580*/  @P2 LDC R107, c[0x0][0x40c] ;  /* 0x00010300ff6b2b82 */ /* 0x01fe220000000800 */
        /* <DEDUP_REMOVED lines=34> */
.L_x_220:
        /* <DEDUP_REMOVED lines=42> */
.L_x_223:
        /* <DEDUP_REMOVED lines=9> */
.L_x_224:
        /* <DEDUP_REMOVED lines=9> */
.L_x_225:
        /* <DEDUP_REMOVED lines=9> */
.L_x_226:
        /* <DEDUP_REMOVED lines=9> */
.L_x_222:
        /* <DEDUP_REMOVED lines=10> */
.L_x_227:
        /* <DEDUP_REMOVED lines=10> */
.L_x_228:
[----:B------:R-:W-:Y:S05]  /*5dd0*/  @!P0 BRA `(.L_x_229) ;  /* 0x0000000400408947 */ /* 0x000fea0003800000 */
[----:B------:R-:W-:Y:S05]  /*5de0*/  BRA.U !UP0, `(.L_x_230) ;  /* 0x0000000108ac7547 */ /* 0x000fea000b800000 */
[----:B------:R-:W-:Y:S01]  /*5df0*/  ISETP.GT.AND P1, PT, R18, RZ, PT ;  /* 0x000000ff1200720c */ /* 0x000fe20003f24270 */
[----:B------:R-:W5:Y:S01]  /*5e00*/  @P2 LDC R117, c[0x0][0x40c] ;  /* 0x00010300ff752b82 */ /* 0x000f620000000800 */
[C-C-:B01234-:R-:W-:Y:S02]  /*5e10*/  SHF.R.U64 R106, R164.reuse, 0x10, R165.reuse ;  /* 0x00000010a46a7819 */ /* 0x15ffe400000012a5 */
        /* <DEDUP_REMOVED lines=40> */
.L_x_230:
[----:B------:R-:W-:Y:S01]  /*60a0*/  ISETP.GT.AND P1, PT, R18, RZ, PT ;  /* 0x000000ff1200720c */ /* 0x000fe20003f24270 */
[----:B01234-:R-:W0:Y:S01]  /*60b0*/  @P2 LDC R107, c[0x0][0x40c] ;  /* 0x00010300ff6b2b82 */ /* 0x01fe220000000800 */
        /* <DEDUP_REMOVED lines=34> */
.L_x_229:
        /* <DEDUP_REMOVED lines=42> */
.L_x_232:
        /* <DEDUP_REMOVED lines=9> */
.L_x_233:
        /* <DEDUP_REMOVED lines=9> */
.L_x_234:
        /* <DEDUP_REMOVED lines=9> */
.L_x_235:
        /* <DEDUP_REMOVED lines=9> */
.L_x_231:
[----:B------:R-:W-:Y:S05]  /*67c0*/  BRA.U !UP0, `(.L_x_236) ;  /* 0x0000000108247547 */ /* 0x000fea000b800000 */
[----:B01234-:R-:W0:Y:S01]  /*67d0*/  LDC.64 R104, c[0x0][0x478] ;  /* 0x00011e00ff687b82 */ /* 0x01fe220000000a00 */
        /* <DEDUP_REMOVED lines=8> */
.L_x_236:
        /* <DEDUP_REMOVED lines=10> */
.L_x_237:
[----:B------:R-:W-:Y:S05]  /*6900*/  @!P0 BRA `(.L_x_238) ;  /* 0x0000000400408947 */ /* 0x000fea0003800000 */
[----:B------:R-:W-:Y:S05]  /*6910*/  BRA.U !UP0, `(.L_x_239) ;  /* 0x0000000108ac7547 */ /* 0x000fea000b800000 */
[----:B------:R-:W-:Y:S01]  /*6920*/  ISETP.GT.AND P0, PT, R18, RZ, PT ;  /* 0x000000ff1200720c */ /* 0x000fe20003f04270 */
[----:B------:R-:W5:Y:S01]  /*6930*/  @P2 LDC R117, c[0x0][0x40c] ;  /* 0x00010300ff752b82 */ /* 0x000f620000000800 */
[C---:B01234-:R-:W-:Y:S02]  /*6940*/  SHF.R.U64 R106, R162.reuse, 0x10, R163 ;  /* 0x00000010a26a7819 */ /* 0x05ffe400000012a3 */
[----:B------:R-:W-:Y:S02]  /*6950*/  SHF.L.U32 R18, R162, 0x10, RZ ;  /* 0x00000010a2127819 */ /* 0x000fe400000006ff */
[----:B------:R-:W-:Y:S02]  /*6960*/  SHF.L.U32 R110, R163, 0x10, RZ ;  /* 0x00000010a36e7819 */ /* 0x000fe400000006ff */
[----:B------:R-:W-:Y:S01]  /*6970*/  SHF.L.U32 R106, R106, 0x10, RZ ;  /* 0x000000106a6a7819 */ /* 0x000fe200000006ff */
[----:B------:R-:W0:Y:S04]  /*6980*/  @P2 LDC R119, c[0x0][0x40c] ;  /* 0x00010300ff772b82 */ /* 0x000e280000000800 */
        /* <DEDUP_REMOVED lines=13> */
[----:B-----5:R-:W-:Y:S01]  /*6a60*/  @P2 FMUL.FTZ R104, R18, R117 ;  /* 0x0000007512682220 */ /* 0x020fe20000410000 */
[----:B------:R-:W-:Y:S01]  /*6a70*/  @P0 FADD.FTZ R112, R145, -R112 ;  /* 0x8000007091700221 */ /* 0x000fe20000010000 */
[----:B------:R-:W-:-:S03]  /*6a80*/  F2FP.BF16.F32.PACK_AB R18, RZ, R18 ;  /* 0x00000012ff12723e */ /* 0x000fc600000010ff */
[----:B------:R-:W-:Y:S01]  /*6a90*/  @P0 FFMA.FTZ R108, R19, R112, R108 ;  /* 0x00000070136c0223 */ /* 0x000fe2000001006c */
        /* <DEDUP_REMOVED lines=19> */
.L_x_239:
        /* <DEDUP_REMOVED lines=36> */
.L_x_238:
        /* <DEDUP_REMOVED lines=18> */
[----:B------:R-:W-:-:S03]  /*6f30*/  FSEL R107, R106, RZ, P0 ;  /* 0x000000ff6a6b7208 */ /* 0x000fc60000000000 */
[----:B------:R-:W-:Y:S01]  /*6f40*/  FMUL.FTZ R19, R19, R112 ;  /* 0x0000007013137220 */ /* 0x000fe20000410000 */
[----:B-----5:R-:W-:Y:S01]  /*6f50*/  @P2 FMUL.FTZ R104, R18, R115 ;  /* 0x0000007312682220 */ /* 0x020fe20000410000 */
[----:B------:R-:W-:-:S03]  /*6f60*/  F2FP.BF16.F32.PACK_AB R18, RZ, R18 ;  /* 0x00000012ff12723e */ /* 0x000fc600000010ff */
[----:B------:R-:W-:Y:S02]  /*6f70*/  FSEL R19, R19, RZ, P0 ;  /* 0x000000ff13137208 */ /* 0x000fe40000000000 */
[----:B------:R-:W-:Y:S02]  /*6f80*/  @P2 F2FP.BF16.F32.PACK_AB R104, RZ, R104 ;  /* 0x00000068ff68223e */ /* 0x000fe400000010ff */
[----:B------:R-:W-:Y:S01]  /*6f90*/  F2FP.BF16.F32.PACK_AB R182, RZ, R19 ;  /* 0x00000013ffb6723e */ /* 0x000fe200000010ff */
[----:B0-----:R-:W-:Y:S01]  /*6fa0*/  @P2 FMUL.FTZ R106, R105, R110 ;  /* 0x0000006e696a2220 */ /* 0x001fe20000410000 */
[----:B------:R-:W-:Y:S02]  /*6fb0*/  F2FP.BF16.F32.PACK_AB R105, RZ, R105 ;  /* 0x00000069ff69723e */ /* 0x000fe400000010ff */
[----:B------:R-:W-:Y:S02]  /*6fc0*/  @P2 PRMT R147, R104, 0x7610, R147 ;  /* 0x0000761068932816 */ /* 0x000fe40000000093 */
[----:B------:R-:W-:-:S02]  /*6fd0*/  @P2 F2FP.BF16.F32.PACK_AB R106, RZ, R106 ;  /* 0x0000006aff6a223e */ /* 0x000fc400000010ff */
[----:B------:R-:W-:Y:S01]  /*6fe0*/  PRMT R179, R18, 0x7610, R179 ;  /* 0x0000761012b37816 */ /* 0x000fe200000000b3 */
[----:B-1----:R-:W-:Y:S01]  /*6ff0*/  @P2 FMUL.FTZ R108, R107, R114 ;  /* 0x000000726b6c2220 */ /* 0x002fe20000410000 */
[----:B------:R-:W-:Y:S02]  /*7000*/  F2FP.BF16.F32.PACK_AB R107, RZ, R107 ;  /* 0x0000006bff6b723e */ /* 0x000fe400000010ff */
[----:B------:R-:W-:Y:S02]  /*7010*/  @P2 PRMT R176, R106, 0x7610, R176 ;  /* 0x000076106ab02816 */ /* 0x000fe400000000b0 */
[----:B------:R-:W-:Y:S02]  /*7020*/  @P2 F2FP.BF16.F32.PACK_AB R108, RZ, R108 ;  /* 0x0000006cff6c223e */ /* 0x000fe400000010ff */
[----:B------:R-:W-:Y:S02]  /*7030*/  PRMT R180, R105, 0x7610, R180 ;  /* 0x0000761069b47816 */ /* 0x000fe400000000b4 */
[----:B------:R-:W-:-:S02]  /*7040*/  @P2 PRMT R177, R108, 0x7610, R177 ;  /* 0x000076106cb12816 */ /* 0x000fc400000000b1 */
[----:B------:R-:W-:Y:S01]  /*7050*/  PRMT R181, R107, 0x7610, R181 ;  /* 0x000076106bb57816 */ /* 0x000fe200000000b5 */
[----:B------:R-:W-:Y:S06]  /*7060*/  @!P2 BRA `(.L_x_240) ;  /* 0x0000000000a0a947 */ /* 0x000fec0003800000 */
[----:B------:R-:W-:-:S05]  /*7070*/  FMUL.FTZ R18, R19, UR16 ;  /* 0x0000001013127c20 */ /* 0x000fca0008410000 */
[----:B------:R-:W-:-:S04]  /*7080*/  F2FP.BF16.F32.PACK_AB R18, RZ, R18 ;  /* 0x00000012ff12723e */ /* 0x000fc800000010ff */
[----:B------:R-:W-:Y:S01]  /*7090*/  PRMT R178, R18, 0x7610, R178 ;  /* 0x0000761012b27816 */ /* 0x000fe200000000b2 */
[----:B------:R-:W-:Y:S06]  /*70a0*/  BRA `(.L_x_240) ;  /* 0x0000000000907947 */ /* 0x000fec0003800000 */
.L_x_241:
[----:B01234-:R-:W0:Y:S01]  /*70b0*/  @P2 LDC R105, c[0x0][0x40c] ;  /* 0x00010300ff692b82 */ /* 0x01fe220000000800 */
        /* <DEDUP_REMOVED lines=16> */
.L_x_242:
        /* <DEDUP_REMOVED lines=9> */
.L_x_243:
        /* <DEDUP_REMOVED lines=9> */
.L_x_244:
[----:B------:R-:W-:-:S07]  /*72e0*/  @P2 PRMT R178, R106, 0x7610, R178 ;  /* 0x000076106ab22816 */ /* 0x000fce00000000b2 */
.L_x_240:
[----:B------:R-:W-:Y:S05]  /*72f0*/  BRA.U !UP0, `(.L_x_245) ;  /* 0x0000000108247547 */ /* 0x000fea000b800000 */
[----:B------:R-:W0:Y:S01]  /*7300*/  LDC.64 R18, c[0x0][0x478] ;  /* 0x00011e00ff127b82 */ /* 0x000e220000000a00 */
        /* <DEDUP_REMOVED lines=8> */
.L_x_245:
[----:B------:R-:W-:Y:S05]  /*7390*/  @!P2 BRA `(.L_x_246) ;  /* 0x000000000024a947 */ /* 0x000fea0003800000 */
[----:B0-----:R-:W0:Y:S01]  /*73a0*/  LDC.64 R18, c[0x0][0x468] ;  /* 0x00011a00ff127b82 */ /* 0x001e220000000a00 */
        /* <DEDUP_REMOVED lines=8> */
.L_x_246:
[----:B01----:R-:W0:Y:S01]  /*7430*/  LDC.64 R18, c[0x0][0x380] ;  /* 0x0000e000ff127b82 */ /* 0x003e220000000a00 */
[----:B------:R-:W-:Y:S01]  /*7440*/  UPLOP3.LUT UP1, UPT, UPT, UPT, UP1, 0x40, 0x4 ;  /* 0x000000000004789c */ /* 0x000fe20003f2e810 */
[----:B0-----:R-:W-:-:S04]  /*7450*/  IADD3 R2, PT, PT, R2, R18, RZ ;  /* 0x0000001202027210 */ /* 0x001fc80007ffe0ff */
[----:B------:R-:W-:-:S13]  /*7460*/  ISETP.GE.AND P0, PT, R2, R19, PT ;  /* 0x000000130200720c */ /* 0x000fda0003f06270 */
[----:B------:R-:W-:Y:S05]  /*7470*/  @!P0 BRA `(.L_x_247) ;  /* 0xffffff8c00f08947 */ /* 0x000fea000383ffff */
.L_x_179:
[----:B------:R-:W1:Y:S08]  /*7480*/  S2UR UR4, SR_CTAID.X ;  /* 0x00000000000479c3 */ /* 0x000e700000002500 */
[----:B------:R-:W1:Y:S08]  /*7490*/  LDC R7, c[0x0][0x388] ;  /* 0x0000e200ff077b82 */ /* 0x000e700000000800 */
[----:B------:R-:W2:Y:S08]  /*74a0*/  LDC.64 R2, c[0x0][0x440] ;  /* 0x00011000ff027b82 */ /* 0x000eb00000000a00 */
[----:B------:R-:W3:Y:S01]  /*74b0*/  LDC.64 R4, c[0x0][0x448] ;  /* 0x00011200ff047b82 */ /* 0x000ee20000000a00 */
[----:B-1----:R-:W-:-:S05]  /*74c0*/  IMAD R7, R7, UR4, RZ ;  /* 0x0000000407077c24 */ /* 0x002fca000f8e02ff */
[----:B------:R-:W-:-:S05]  /*74d0*/  LEA.HI R7, R7, R0, RZ, 0x1e ;  /* 0x0000000007077211 */ /* 0x000fca00078ff0ff */
[----:B--2---:R-:W-:-:S05]  /*74e0*/  IMAD.WIDE.U32 R2, R7, 0x10, R2 ;  /* 0x0000001007027825 */ /* 0x004fca00078e0002 */
[----:B0-----:R-:W-:Y:S01]  /*74f0*/  STG.E.128 desc[UR12][R2.64], R76 ;  /* 0x0000004c02007986 */ /* 0x001fe2000c101d0c */
[----:B---3--:R-:W-:-:S05]  /*7500*/  IMAD.WIDE.U32 R4, R7, 0x10, R4 ;  /* 0x0000001007047825 */ /* 0x008fca00078e0004 */
        /* <DEDUP_REMOVED lines=14> */
.L_x_248:
        /* <DEDUP_REMOVED lines=9> */
.L_x_14289:


//--------------------- .text._ZN10layer_norm13ln_bwd_kernelINS_13Kernel_traitsI13__nv_bfloat16S2_S2_S2_fjLj7168ELj1ELj1ELj8ELj8ENS_18Kernel_traits_baseILj7168ES2_S2_S2_S2_fjLj256EEEEELb0ELb1ELb0ELb0EEEvNS_9BwdParamsE --------------------------
	.section	.text._ZN10layer_norm13ln_bwd_kernelINS_13Kernel_traitsI13__nv_bfloat16S2_S2_S2_fjLj7168ELj1ELj1ELj8ELj8ENS_18Kernel_traits_baseILj7168ES2_S2_S2_S2_fjLj256EEEEELb0ELb1ELb0ELb0EEEvNS_9BwdParamsE,"ax",@progbits
	.align	128
        .global         _ZN10layer_norm13ln_bwd_kernelINS_13Kernel_traitsI13__nv_bfloat16S2_S2_S2_fjLj7168ELj1ELj1ELj8ELj8ENS_18Kernel_traits_baseILj7168ES2_S2_S2_S2_fjLj256EEEEELb0ELb1ELb0ELb0EEEvNS_9BwdParamsE
        .type           _ZN10layer_norm13ln_bwd_kernelINS_13Kernel_traitsI13__nv_bfloat16S2_S2_S2_fjLj7168ELj1ELj1ELj8ELj8ENS_18Kernel_traits_baseILj7168ES2_S2_S2_S2_fjLj256EEEEELb0ELb1ELb0ELb0EEEvNS_9BwdParamsE,@function
        .size           _ZN10layer_norm13ln_bwd_kernelINS_13Kernel_traitsI13__nv_bfloat16S2_S2_S2_fjLj7168ELj1ELj1ELj8ELj8ENS_18Kernel_traits_baseILj7168ES2_S2_S2_S2_fjLj256EEEEELb0ELb1ELb0ELb0EEEvNS_9BwdParamsE,(.L_x_14290 - _ZN10layer_norm13ln_bwd_kernelINS_13Kernel_traitsI13__nv_bfloat16S2_S2_S2_fjLj7168ELj1ELj1ELj8ELj8ENS_18Kernel_traits_baseILj7168ES2_S2_S2_S2_fjLj256EEEEELb0ELb1ELb0ELb0EEEvNS_9BwdParamsE)
        .other          _ZN10layer_norm13ln_bwd_kernelINS_13Kernel_traitsI13__nv_bfloat16S2_S2_S2_fjLj7168ELj1ELj1ELj8ELj8ENS_18Kernel_traits_baseILj7168ES2_S2_S2_S2_fjLj256EEEEELb0ELb1ELb0ELb0EEEvNS_9BwdParamsE,@"STO_CUDA_ENTRY STV_DEFAULT"
_ZN10layer_norm13ln_bwd_kernelINS_13Kernel_traitsI13__nv_bfloat16S2_S2_S2_fjLj7168ELj1ELj1ELj8ELj8ENS_18Kernel_traits_baseILj7168ES2_S2_S2_S2_fjLj256EEEEELb0ELb1ELb0ELb0EEEvNS_9BwdParamsE:
.text._ZN10layer_norm13ln_bwd_kernelINS_13Kernel_traitsI13__nv_bfloat16S2_S2_S2_fjLj7168ELj1ELj1ELj8ELj8ENS_18Kernel_traits_baseILj7168ES2_S2_S2_S2_fjLj256EEEEELb0ELb1ELb0ELb0EEEvNS_9BwdParamsE:
[----:B------:R-:W-:Y:S01]  /*0000*/  LDC R1, c[0x0][0x37c] ;  /* 0x0000df00ff017b82 */ /* 0x000fe20000000800 */
[----:B------:R-:W0:Y:S01]  /*0010*/  S2R R189, SR_TID.X ;  /* 0x0000000000bd7919 */ /* 0x000e220000002100 */
[----:B------:R-:W1:Y:S01]  /*0020*/  LDCU UR8, c[0x0][0x388] ;  /* 0x00007100ff0877ac */ /* 0x000e620008000800 */
[----:B------:R-:W2:Y:S01]  /*0030*/  LDCU.64 UR16, c[0x0][0x358] ;  /* 0x00006b00ff1077ac */ /* 0x000ea20008000a00 */
[----:B-1----:R-:W-:-:S04]  /*0040*/  USHF.R.S32.HI UR4, URZ, 0x1f, UR8 ;  /* 0x0000001fff047899 */ /* 0x002fc80008011408 */
[----:B------:R-:W-:-:S06]  /*0050*/  ULEA.HI UR4, UR4, UR8, URZ, 0x2 ;  /* 0x0000000804047291 */ /* 0x000fcc000f8f10ff */
[----:B------:R-:W-:Y:S02]  /*0060*/  MOV R0, UR4 ;  /* 0x0000000400007c02 */ /* 0x000fe40008000f00 */
[----:B0-----:R-:W-:Y:S02]  /*0070*/  LOP3.LUT R191, R189, 0xff, RZ, 0x3c, !PT ;  /* 0x000000ffbdbf7812 */ /* 0x001fe400078e3cff */
[----:B------:R-:W-:Y:S01]  /*0080*/  MOV R55, R189 ;  /* 0x000000bd00377202 */ /* 0x000fe20000000f00 */
[----:B------:R-:W0:Y:S01]  /*0090*/  S2UR UR7, SR_CTAID.X ;  /* 0x00000000000779c3 */ /* 0x000e220000002500 */
[----:B------:R-:W-:Y:S01]  /*00a0*/  LEA.HI.SX32 R191, R0, R191, 0x1e ;  /* 0x000000bf00bf7211 */ /* 0x000fe200078ff2ff */
[----:B------:R-:W0:Y:S03]  /*00b0*/  LDCU UR4, c[0x0][0x384] ;  /* 0x00007080ff0477ac */ /* 0x000e260008000800 */
[----:B------:R-:W-:-:S02]  /*00c0*/  ISETP.GE.U32.AND P0, PT, R191, 0x200, PT ;  /* 0x00000200bf00780c */ /* 0x000fc40003f06070 */
[C---:B------:R-:W-:Y:S02]  /*00d0*/  ISETP.GE.U32.AND P1, PT, R191.reuse, 0x300, PT ;  /* 0x00000300bf00780c */ /* 0x040fe40003f26070 */
[C---:B------:R-:W-:Y:S02]  /*00e0*/  ISETP.GE.U32.AND P2, PT, R191.reuse, 0x400, PT ;  /* 0x00000400bf00780c */ /* 0x040fe40003f46070 */
[C---:B------:R-:W-:Y:S02]  /*00f0*/  ISETP.GE.U32.AND P3, PT, R191.reuse, 0x100, PT ;  /* 0x00000100bf00780c */ /* 0x040fe40003f66070 */
[C---:B------:R-:W-:Y:S02]  /*0100*/  ISETP.GE.U32.AND P4, PT, R191.reuse, 0x500, PT ;  /* 0x00000500bf00780c */ /* 0x040fe40003f86070 */
[C---:B------:R-:W-:Y:S02]  /*0110*/  ISETP.GE.U32.AND P5, PT, R191.reuse, 0x600, PT ;  /* 0x00000600bf00780c */ /* 0x040fe40003fa6070 */
[----:B------:R-:W-:Y:S01]  /*0120*/  ISETP.GE.U32.AND P6, PT, R191, 0x700, PT ;  /* 0x00000700bf00780c */ /* 0x000fe20003fc6070 */
[----:B------:R-:W1:Y:S01]  /*0130*/  @P0 LDC.64 R8, c[0x0][0x3d0] ;  /* 0x0000f400ff080b82 */ /* 0x000e620000000a00 */
[----:B------:R-:W-:-:S02]  /*0140*/  CS2R R120, SRZ ;  /* 0x0000000000787805 */ /* 0x000fc4000001ff00 */
[----:B------:R-:W-:Y:S02]  /*0150*/  CS2R R122, SRZ ;  /* 0x00000000007a7805 */ /* 0x000fe4000001ff00 */
[----:B------:R-:W-:Y:S02]  /*0160*/  P2R R216, PR, RZ, 0x40 ;  /* 0x00000040ffd87803 */ /* 0x000fe40000000000 */
[----:B------:R-:W-:Y:S01]  /*0170*/  @P3 LOP3.LUT R55, R189, 0x100, RZ, 0xfc, !PT ;  /* 0x00000100bd373812 */ /* 0x000fe200078efcff */
[----:B------:R-:W3:Y:S08]  /*0180*/  @P0 LDC.64 R10, c[0x0][0x3e8] ;  /* 0x0000fa00ff0a0b82 */ /* 0x000ef00000000a00 */
[----:B------:R-:W4:Y:S08]  /*0190*/  @P1 LDC.64 R28, c[0x0][0x3d0] ;  /* 0x0000f400ff1c1b82 */ /* 0x000f300000000a00 */
[----:B------:R-:W0:Y:S01]  /*01a0*/  @P1 LDC.64 R34, c[0x0][0x3e8] ;  /* 0x0000fa00ff221b82 */ /* 0x000e220000000a00 */
[----:B-1----:R-:W-:-:S05]  /*01b0*/  @P0 IMAD.WIDE.U32 R8, R55, 0x8, R8 ;  /* 0x0000000837080825 */ /* 0x002fca00078e0008 */
[----:B--2---:R1:W5:Y:S02]  /*01c0*/  @P0 LDG.E.64 R12, desc[UR16][R8.64] ;  /* 0x00000010080c0981 */ /* 0x004364000c1e1b00 */
[----:B------:R-:W2:Y:S01]  /*01d0*/  @P2 LDC.64 R40, c[0x0][0x3d0] ;  /* 0x0000f400ff282b82 */ /* 0x000ea20000000a00 */
[C---:B---3--:R-:W-:Y:S01]  /*01e0*/  @P0 IMAD.WIDE.U32 R10, R55.reuse, 0x8, R10 ;  /* 0x00000008370a0825 */ /* 0x048fe200078e000a */
[----:B------:R-:W-:-:S04]  /*01f0*/  @P0 IADD3 R55, PT, PT, R55, 0x100, RZ ;  /* 0x0000010037370810 */ /* 0x000fc80007ffe0ff */
[----:B------:R3:W5:Y:S02]  /*0200*/  @P0 LDG.E.64 R14, desc[UR16][R10.64] ;  /* 0x000000100a0e0981 */ /* 0x000764000c1e1b00 */
[----:B------:R-:W1:Y:S01]  /*0210*/  @P2 LDC.64 R42, c[0x0][0x3e8] ;  /* 0x0000fa00ff2a2b82 */ /* 0x000e620000000a00 */
[----:B----4-:R-:W-:-:S05]  /*0220*/  @P1 IMAD.WIDE.U32 R32, R55, 0x8, R28 ;  /* 0x0000000837201825 */ /* 0x010fca00078e001c */
[----:B------:R4:W5:Y:S02]  /*0230*/  @P1 LDG.E.64 R16, desc[UR16][R32.64] ;  /* 0x0000001020101981 */ /* 0x000964000c1e1b00 */
[----:B------:R-:W3:Y:S01]  /*0240*/  @P4 LDC.64 R44, c[0x0][0x3d0] ;  /* 0x0000f400ff2c4b82 */ /* 0x000ee20000000a00 */
[C---:B0-----:R-:W-:Y:S01]  /*0250*/  @P1 IMAD.WIDE.U32 R38, R55.reuse, 0x8, R34 ;  /* 0x0000000837261825 */ /* 0x041fe200078e0022 */
[----:B------:R-:W-:-:S04]  /*0260*/  @P1 IADD3 R55, PT, PT, R55, 0x100, RZ ;  /* 0x0000010037371810 */ /* 0x000fc80007ffe0ff */
[----:B------:R-:W5:Y:S02]  /*0270*/  @P1 LDG.E.64 R18, desc[UR16][R38.64] ;  /* 0x0000001026121981 */ /* 0x000f64000c1e1b00 */
[----:B------:R-:W0:Y:S01]  /*0280*/  @P4 LDC.64 R46, c[0x0][0x3e8] ;  /* 0x0000fa00ff2e4b82 */ /* 0x000e220000000a00 */
[C---:B--2---:R-:W-:Y:S01]  /*0290*/  @P2 IMAD.WIDE.U32 R40, R55.reuse, 0x8, R40 ;  /* 0x0000000837282825 */ /* 0x044fe200078e0028 */
[----:B------:R-:W-:Y:S01]  /*02a0*/  UISETP.GE.AND UP0, UPT, UR7, UR4, UPT ;  /* 0x000000040700728c */ /* 0x000fe2000bf06270 */
[----:B------:R-:W-:Y:S02]  /*02b0*/  CS2R R116, SRZ ;  /* 0x0000000000747805 */ /* 0x000fe4000001ff00 */
[----:B------:R-:W-:Y:S02]  /*02c0*/  CS2R R118, SRZ ;  /* 0x0000000000767805 */ /* 0x000fe4000001ff00 */
[----:B------:R-:W-:Y:S01]  /*02d0*/  CS2R R112, SRZ ;  /* 0x0000000000707805 */ /* 0x000fe2000001ff00 */
[----:B------:R-:W5:Y:S01]  /*02e0*/  @P2 LDG.E.64 R20, desc[UR16][R40.64] ;  /* 0x0000001028142981 */ /* 0x000f62000c1e1b00 */
[----:B------:R-:W2:Y:S01]  /*02f0*/  @P5 LDC.64 R48, c[0x0][0x3d0] ;  /* 0x0000f400ff305b82 */ /* 0x000ea20000000a00 */
[C---:B-1----:R-:W-:Y:S01]  /*0300*/  @P2 IMAD.WIDE.U32 R42, R55.reuse, 0x8, R42 ;  /* 0x00000008372a2825 */ /* 0x042fe200078e002a */
[----:B------:R-:W-:-:S02]  /*0310*/  @P2 IADD3 R55, PT, PT, R55, 0x100, RZ ;  /* 0x0000010037372810 */ /* 0x000fc40007ffe0ff */
[----:B------:R-:W-:Y:S02]  /*0320*/  CS2R R114, SRZ ;  /* 0x0000000000727805 */ /* 0x000fe4000001ff00 */
[----:B------:R-:W-:Y:S02]  /*0330*/  CS2R R108, SRZ ;  /* 0x00000000006c7805 */ /* 0x000fe4000001ff00 */
[----:B------:R-:W-:Y:S01]  /*0340*/  CS2R R110, SRZ ;  /* 0x00000000006e7805 */ /* 0x000fe2000001ff00 */
[----:B------:R-:W5:Y:S01]  /*0350*/  @P2 LDG.E.64 R22, desc[UR16][R42.64] ;  /* 0x000000102a162981 */ /* 0x000f62000c1e1b00 */
[----:B------:R-:W1:Y:S08]  /*0360*/  @P5 LDC.64 R50, c[0x0][0x3e8] ;  /* 0x0000fa00ff325b82 */ /* 0x000e700000000a00 */
[----:B------:R-:W4:Y:S08]  /*0370*/  @P6 LDC.64 R28, c[0x0][0x3d0] ;  /* 0x0000f400ff1c6b82 */ /* 0x000f300000000a00 */
[----:B------:R-:W4:Y:S08]  /*0380*/  @P6 LDC.64 R52, c[0x0][0x3e8] ;  /* 0x0000fa00ff346b82 */ /* 0x000f300000000a00 */
[----:B------:R-:W4:Y:S08]  /*0390*/  @P3 LDC.64 R34, c[0x0][0x3d0] ;  /* 0x0000f400ff223b82 */ /* 0x000f300000000a00 */
[----:B------:R-:W4:Y:S01]  /*03a0*/  @P3 LDC.64 R36, c[0x0][0x3e8] ;  /* 0x0000fa00ff243b82 */ /* 0x000f220000000a00 */
[----:B---3--:R-:W-:-:S04]  /*03b0*/  @P4 IMAD.WIDE.U32 R44, R55, 0x8, R44 ;  /* 0x00000008372c4825 */ /* 0x008fc800078e002c */
[C---:B0-----:R-:W-:Y:S01]  /*03c0*/  @P4 IMAD.WIDE.U32 R46, R55.reuse, 0x8, R46 ;  /* 0x00000008372e4825 */ /* 0x041fe200078e002e */
[----:B------:R-:W-:Y:S01]  /*03d0*/  @P4 IADD3 R55, PT, PT, R55, 0x100, RZ ;  /* 0x0000010037374810 */ /* 0x000fe20007ffe0ff */
[----:B------:R-:W5:Y:S04]  /*03e0*/  @P4 LDG.E.64 R24, desc[UR16][R44.64] ;  /* 0x000000102c184981 */ /* 0x000f68000c1e1b00 */
[C---:B--2---:R-:W-:Y:S01]  /*03f0*/  @P5 IMAD.WIDE.U32 R48, R55.reuse, 0x8, R48 ;  /* 0x0000000837305825 */ /* 0x044fe200078e0030 */
[----:B------:R-:W5:Y:S03]  /*0400*/  @P4 LDG.E.64 R2, desc[UR16][R46.64] ;  /* 0x000000102e024981 */ /* 0x000f66000c1e1b00 */
[C---:B-1----:R-:W-:Y:S01]  /*0410*/  @P5 IMAD.WIDE.U32 R50, R55.reuse, 0x8, R50 ;  /* 0x0000000837325825 */ /* 0x042fe200078e0032 */
[----:B------:R-:W-:Y:S01]  /*0420*/  @P5 IADD3 R55, PT, PT, R55, 0x100, RZ ;  /* 0x0000010037375810 */ /* 0x000fe20007ffe0ff */
[----:B------:R0:W5:Y:S02]  /*0430*/  @P5 LDG.E.64 R26, desc[UR16][R48.64] ;  /* 0x00000010301a5981 */ /* 0x000164000c1e1b00 */
[----:B----4-:R-:W-:-:S04]  /*0440*/  @P3 IMAD.WIDE.U32 R8, R189, 0x8, R34 ;  /* 0x00000008bd083825 */ /* 0x010fc800078e0022 */
[----:B------:R-:W-:Y:S01]  /*0450*/  @P3 IMAD.WIDE.U32 R10, R189, 0x8, R36 ;  /* 0x00000008bd0a3825 */ /* 0x000fe200078e0024 */
[----:B------:R-:W5:Y:S03]  /*0460*/  @P3 LDG.E.64 R178, desc[UR16][R8.64] ;  /* 0x0000001008b23981 */ /* 0x000f66000c1e1b00 */
[C---:B------:R-:W-:Y:S01]  /*0470*/  @P6 IMAD.WIDE.U32 R28, R55.reuse, 0x8, R28 ;  /* 0x00000008371c6825 */ /* 0x040fe200078e001c */
[----:B------:R-:W5:Y:S03]  /*0480*/  @P3 LDG.E.64 R176, desc[UR16][R10.64] ;  /* 0x000000100ab03981 */ /* 0x000f66000c1e1b00 */
[----:B------:R-:W-:Y:S01]  /*0490*/  @P6 IMAD.WIDE.U32 R32, R55, 0x8, R52 ;  /* 0x0000000837206825 */ /* 0x000fe200078e0034 */
[----:B------:R-:W5:Y:S04]  /*04a0*/  @P6 LDG.E.64 R30, desc[UR16][R28.64] ;  /* 0x000000101c1e6981 */ /* 0x000f68000c1e1b00 */
[----:B------:R-:W5:Y:S01]  /*04b0*/  @P6 LDG.E.64 R6, desc[UR16][R32.64] ;  /* 0x0000001020066981 */ /* 0x000f62000c1e1b00 */
[----:B------:R-:W-:-:S02]  /*04c0*/  CS2R R104, SRZ ;  /* 0x0000000000687805 */ /* 0x000fc4000001ff00 */
[----:B------:R-:W-:Y:S02]  /*04d0*/  CS2R R106, SRZ ;  /* 0x00000000006a7805 */ /* 0x000fe4000001ff00 */
[----:B------:R-:W-:Y:S01]  /*04e0*/  CS2R R100, SRZ ;  /* 0x0000000000647805 */ /* 0x000fe2000001ff00 */
[----:B------:R1:W5:Y:S01]  /*04f0*/  @P5 LDG.E.64 R4, desc[UR16][R50.64] ;  /* 0x0000001032045981 */ /* 0x000362000c1e1b00 */
        /* <DEDUP_REMOVED lines=25> */
[----:B0-----:R-:W-:Y:S02]  /*0690*/  CS2R R48, SRZ ;  /* 0x0000000000307805 */ /* 0x001fe4000001ff00 */
[----:B-1----:R-:W-:Y:S02]  /*06a0*/  CS2R R50, SRZ ;  /* 0x0000000000327805 */ /* 0x002fe4000001ff00 */
[----:B------:R-:W-:-:S02]  /*06b0*/  CS2R R44, SRZ ;  /* 0x00000000002c7805 */ /* 0x000fc4000001ff00 */
[----:B------:R-:W-:Y:S02]  /*06c0*/  CS2R R46, SRZ ;  /* 0x00000000002e7805 */ /* 0x000fe4000001ff00 */
[----:B------:R-:W-:Y:S02]  /*06d0*/  CS2R R40, SRZ ;  /* 0x0000000000287805 */ /* 0x000fe4000001ff00 */
[----:B------:R-:W-:Y:S01]  /*06e0*/  CS2R R42, SRZ ;  /* 0x00000000002a7805 */ /* 0x000fe2000001ff00 */
[----:B------:R-:W-:Y:S06]  /*06f0*/  BRA.U UP0, `(.L_x_249) ;  /* 0x0000009500a87547 */ /* 0x000fec000b800000 */
[----:B------:R-:W0:Y:S01]  /*0700*/  LDCU.64 UR4, c[0x0][0x3e0] ;  /* 0x00007c00ff0477ac */ /* 0x000e220008000a00 */
        /* <DEDUP_REMOVED lines=16> */
[----:B------:R-:W-:Y:S01]  /*0810*/  MOV R17, R20 ;  /* 0x0000001400117202 */ /* 0x000fe20000000f00 */
[----:B0-----:R-:W-:Y:S01]  /*0820*/  UISETP.NE.U32.AND UP0, UPT, UR4, URZ, UPT ;  /* 0x000000ff0400728c */ /* 0x001fe2000bf05070 */
[----:B------:R-:W-:-:S02]  /*0830*/  MOV R29, R24 ;  /* 0x00000018001d7202 */ /* 0x000fc40000000f00 */
[----:B------:R-:W-:Y:S02]  /*0840*/  CS2R R104, SRZ ;  /* 0x0000000000687805 */ /* 0x000fe4000001ff00 */
[----:B------:R-:W-:Y:S02]  /*0850*/  MOV R33, R26 ;  /* 0x0000001a00217202 */ /* 0x000fe40000000f00 */
[----:B------:R-:W-:Y:S02]  /*0860*/  CS2R R106, SRZ ;  /* 0x00000000006a7805 */ /* 0x000fe4000001ff00 */
[----:B------:R-:W-:Y:S02]  /*0870*/  SHF.R.U64 R20, R20, 0x10, R21 ;  /* 0x0000001014147819 */ /* 0x000fe40000001215 */
[----:B------:R-:W-:Y:S02]  /*0880*/  CS2R R100, SRZ ;  /* 0x0000000000647805 */ /* 0x000fe4000001ff00 */
[----:B------:R-:W-:-:S02]  /*0890*/  MOV R28, R21 ;  /* 0x00000015001c7202 */ /* 0x000fc40000000f00 */
[----:B------:R-:W-:Y:S02]  /*08a0*/  CS2R R102, SRZ ;  /* 0x0000000000667805 */ /* 0x000fe4000001ff00 */
[----:B------:R-:W-:Y:S02]  /*08b0*/  SHF.R.U64 R24, R24, 0x10, R25 ;  /* 0x0000001018187819 */ /* 0x000fe40000001219 */
[----:B------:R-:W-:Y:S02]  /*08c0*/  CS2R R96, SRZ ;  /* 0x0000000000607805 */ /* 0x000fe4000001ff00 */
[----:B------:R-:W-:Y:S02]  /*08d0*/  MOV R32, R25 ;  /* 0x0000001900207202 */ /* 0x000fe40000000f00 */
[----:B------:R-:W-:Y:S02]  /*08e0*/  CS2R R98, SRZ ;  /* 0x0000000000627805 */ /* 0x000fe4000001ff00 */
[----:B------:R-:W-:-:S02]  /*08f0*/  SHF.R.U64 R26, R26, 0x10, R27 ;  /* 0x000000101a1a7819 */ /* 0x000fc4000000121b */
[----:B------:R-:W-:Y:S02]  /*0900*/  CS2R R92, SRZ ;  /* 0x00000000005c7805 */ /* 0x000fe4000001ff00 */
[----:B------:R-:W-:Y:S02]  /*0910*/  MOV R34, R27 ;  /* 0x0000001b00227202 */ /* 0x000fe40000000f00 */
[----:B------:R-:W-:Y:S02]  /*0920*/  CS2R R94, SRZ ;  /* 0x00000000005e7805 */ /* 0x000fe4000001ff00 */
[----:B------:R-:W-:Y:S02]  /*0930*/  MOV R35, R30 ;  /* 0x0000001e00237202 */ /* 0x000fe40000000f00 */
[----:B------:R-:W-:Y:S02]  /*0940*/  CS2R R88, SRZ ;  /* 0x0000000000587805 */ /* 0x000fe4000001ff00 */
[----:B------:R-:W-:-:S02]  /*0950*/  SHF.R.U32.HI R21, RZ, 0x10, R21 ;  /* 0x00000010ff157819 */ /* 0x000fc40000011615 */
[----:B------:R-:W-:Y:S02]  /*0960*/  CS2R R90, SRZ ;  /* 0x00000000005a7805 */ /* 0x000fe4000001ff00 */
[----:B------:R-:W-:Y:S02]  /*0970*/  SHF.R.U32.HI R25, RZ, 0x10, R25 ;  /* 0x00000010ff197819 */ /* 0x000fe40000011619 */
[----:B------:R-:W-:Y:S02]  /*0980*/  CS2R R84, SRZ ;  /* 0x0000000000547805 */ /* 0x000fe4000001ff00 */
[----:B------:R-:W-:Y:S02]  /*0990*/  SHF.R.U32.HI R27, RZ, 0x10, R27 ;  /* 0x00000010ff1b7819 */ /* 0x000fe4000001161b */
[----:B------:R-:W-:Y:S02]  /*09a0*/  CS2R R86, SRZ ;  /* 0x0000000000567805 */ /* 0x000fe4000001ff00 */
[----:B------:R-:W-:-:S02]  /*09b0*/  SHF.R.U64 R30, R30, 0x10, R31 ;  /* 0x000000101e1e7819 */ /* 0x000fc4000000121f */
[----:B------:R-:W-:Y:S02]  /*09c0*/  CS2R R80, SRZ ;  /* 0x0000000000507805 */ /* 0x000fe4000001ff00 */
[----:B------:R-:W-:Y:S02]  /*09d0*/  MOV R36, R31 ;  /* 0x0000001f00247202 */ /* 0x000fe40000000f00 */
[----:B------:R-:W-:Y:S02]  /*09e0*/  CS2R R82, SRZ ;  /* 0x0000000000527805 */ /* 0x000fe4000001ff00 */
[----:B------:R-:W-:Y:S02]  /*09f0*/  SHF.R.U32.HI R31, RZ, 0x10, R31 ;  /* 0x00000010ff1f7819 */ /* 0x000fe4000001161f */
[----:B------:R-:W-:Y:S02]  /*0a00*/  CS2R R76, SRZ ;  /* 0x00000000004c7805 */ /* 0x000fe4000001ff00 */
[----:B------:R-:W-:-:S02]  /*0a10*/  MOV R37, R14 ;  /* 0x0000000e00257202 */ /* 0x000fc40000000f00 */
[----:B------:R-:W-:Y:S02]  /*0a20*/  CS2R R78, SRZ ;  /* 0x00000000004e7805 */ /* 0x000fe4000001ff00 */
[----:B------:R-:W-:Y:S02]  /*0a30*/  SHF.R.U64 R38, R14, 0x10, R15 ;  /* 0x000000100e267819 */ /* 0x000fe4000000120f */
[----:B------:R-:W-:Y:S02]  /*0a40*/  CS2R R72, SRZ ;  /* 0x0000000000487805 */ /* 0x000fe4000001ff00 */
[----:B------:R-:W-:Y:S02]  /*0a50*/  MOV R39, R15 ;  /* 0x0000000f00277202 */ /* 0x000fe40000000f00 */
        /* <DEDUP_REMOVED lines=9> */
[----:B------:R-:W-:Y:S02]  /*0af0*/  SHF.R.U32.HI R124, RZ, 0x10, R15 ;  /* 0x00000010ff7c7819 */ /* 0x000fe4000001160f */
[----:B------:R-:W-:Y:S02]  /*0b00*/  CS2R R60, SRZ ;  /* 0x00000000003c7805 */ /* 0x000fe4000001ff00 */
[----:B------:R-:W-:Y:S02]  /*0b10*/  MOV R125, R18 ;  /* 0x00000012007d7202 */ /* 0x000fe40000000f00 */
        /* <DEDUP_REMOVED lines=9> */
[--C-:B------:R-:W-:Y:S02]  /*0bb0*/  SHF.R.U64 R130, R22, 0x10, R23.reuse ;  /* 0x0000001016827819 */ /* 0x100fe40000001217 */
[----:B------:R-:W-:Y:S02]  /*0bc0*/  CS2R R48, SRZ ;  /* 0x0000000000307805 */ /* 0x000fe4000001ff00 */
[----:B------:R-:W-:Y:S02]  /*0bd0*/  MOV R131, R23 ;  /* 0x0000001700837202 */ /* 0x000fe40000000f00 */
[----:B------:R-:W-:Y:S02]  /*0be0*/  CS2R R50, SRZ ;  /* 0x0000000000327805 */ /* 0x000fe4000001ff00 */
[----:B------:R-:W-:-:S02]  /*0bf0*/  SHF.R.U32.HI R132, RZ, 0x10, R23 ;  /* 0x00000010ff847819 */ /* 0x000fc40000011617 */
[----:B------:R-:W-:Y:S02]  /*0c00*/  CS2R R44, SRZ ;  /* 0x00000000002c7805 */ /* 0x000fe4000001ff00 */
[----:B------:R-:W-:Y:S02]  /*0c10*/  MOV R135, R3 ;  /* 0x0000000300877202 */ /* 0x000fe40000000f00 */
[----:B------:R-:W-:Y:S02]  /*0c20*/  CS2R R46, SRZ ;  /* 0x00000000002e7805 */ /* 0x000fe4000001ff00 */
[----:B------:R-:W-:Y:S02]  /*0c30*/  SHF.R.U32.HI R140, RZ, 0x10, R3 ;  /* 0x00000010ff8c7819 */ /* 0x000fe40000011603 */
[----:B------:R-:W-:Y:S02]  /*0c40*/  CS2R R40, SRZ ;  /* 0x0000000000287805 */ /* 0x000fe4000001ff00 */
[----:B------:R-:W-:-:S02]  /*0c50*/  MOV R145, R6 ;  /* 0x0000000600917202 */ /* 0x000fc40000000f00 */
[----:B------:R-:W-:Y:S02]  /*0c60*/  CS2R R42, SRZ ;  /* 0x00000000002a7805 */ /* 0x000fe4000001ff00 */
[----:B------:R-:W-:Y:S01]  /*0c70*/  SHF.R.U64 R146, R6, 0x10, R7 ;  /* 0x0000001006927819 */ /* 0x000fe20000001207 */
[----:B------:R-:W-:Y:S01]  /*0c80*/  UISETP.NE.AND.EX UP0, UPT, UR5, URZ, UPT, UP0 ;  /* 0x000000ff0500728c */ /* 0x000fe2000bf05300 */
[----:B------:R-:W-:Y:S01]  /*0c90*/  PRMT R2, R8, 0x7610, R2 ;  /* 0x0000761008027816 */ /* 0x000fe20000000002 */
[----:B------:R-:W0:Y:S01]  /*0ca0*/  LDCU.U8 UR18, c[0x0][0x410] ;  /* 0x00008200ff1277ac */ /* 0x000e220008000000 */
[----:B------:R-:W-:Y:S02]  /*0cb0*/  PRMT R4, R10, 0x7610, R4 ;  /* 0x000076100a047816 */ /* 0x000fe40000000004 */
[----:B------:R-:W-:Y:S01]  /*0cc0*/  MOV R143, R5 ;  /* 0x00000005008f7202 */ /* 0x000fe20000000f00 */
[----:B------:R-:W-:Y:S01]  /*0cd0*/  UPLOP3.LUT UP2, UPT, UPT, UPT, UPT, 0x40, 0x4 ;  /* 0x000000000004789c */ /* 0x000fe20003f4e870 */
[----:B------:R-:W-:Y:S01]  /*0ce0*/  SHF.R.U32.HI R144, RZ, 0x10, R5 ;  /* 0x00000010ff907819 */ /* 0x000fe20000011605 */
[----:B------:R-:W1:Y:S01]  /*0cf0*/  LDCU UR8, c[0x0][0x388] ;  /* 0x00007100ff0877ac */ /* 0x000e620008000800 */
[----:B------:R-:W-:-:S02]  /*0d00*/  MOV R147, R7 ;  /* 0x0000000700937202 */ /* 0x000fc40000000f00 */
[----:B------:R-:W-:Y:S01]  /*0d10*/  SHF.R.U32.HI R148, RZ, 0x10, R7 ;  /* 0x00000010ff947819 */ /* 0x000fe20000011607 */
[----:B------:R-:W2:Y:S01]  /*0d20*/  LDCU UR19, c[0x0][0x400] ;  /* 0x00008000ff1377ac */ /* 0x000ea20008000800 */
[----:B------:R-:W-:Y:S02]  /*0d30*/  PRMT R3, R9, 0x7610, R3 ;  /* 0x0000761009037816 */ /* 0x000fe40000000003 */
[----:B------:R-:W-:Y:S01]  /*0d40*/  PRMT R6, R12, 0x7610, R6 ;  /* 0x000076100c067816 */ /* 0x000fe20000000006 */
[----:B------:R-:W3:Y:S01]  /*0d50*/  LDCU.64 UR20, c[0x0][0x438] ;  /* 0x00008700ff1477ac */ /* 0x000ee20008000a00 */
[----:B------:R-:W-:Y:S02]  /*0d60*/  PRMT R8, R16, 0x7610, R8 ;  /* 0x0000761010087816 */ /* 0x000fe40000000008 */
[----:B------:R-:W-:Y:S01]  /*0d70*/  PRMT R10, R20, 0x7610, R10 ;  /* 0x00007610140a7816 */ /* 0x000fe2000000000a */
[----:B------:R-:W4:Y:S01]  /*0d80*/  LDCU.64 UR22, c[0x0][0x478] ;  /* 0x00008f00ff1677ac */ /* 0x000f220008000a00 */
[----:B------:R-:W-:-:S02]  /*0d90*/  PRMT R5, R11, 0x7610, R5 ;  /* 0x000076100b057816 */ /* 0x000fc40000000005 */
[----:B------:R-:W-:Y:S01]  /*0da0*/  PRMT R7, R13, 0x7610, R7 ;  /* 0x000076100d077816 */ /* 0x000fe20000000007 */
[----:B------:R-:W0:Y:S01]  /*0db0*/  LDCU.128 UR12, c[0x0][0x3c0] ;  /* 0x00007800ff0c77ac */ /* 0x000e220008000c00 */
[----:B------:R-:W-:Y:S02]  /*0dc0*/  PRMT R9, R17, 0x7610, R9 ;  /* 0x0000761011097816 */ /* 0x000fe40000000009 */
[----:B------:R-:W-:Y:S01]  /*0dd0*/  PRMT R12, R21, 0x7610, R12 ;  /* 0x00007610150c7816 */ /* 0x000fe2000000000c */
[----:B------:R-:W0:Y:S01]  /*0de0*/  LDCU.64 UR24, c[0x0][0x380] ;  /* 0x00007000ff1877ac */ /* 0x000e220008000a00 */
[----:B------:R-:W-:Y:S02]  /*0df0*/  PRMT R14, R24, 0x7610, R14 ;  /* 0x00007610180e7816 */ /* 0x000fe4000000000e */
[----:B------:R-:W-:Y:S01]  /*0e00*/  PRMT R16, R25, 0x7610, R16 ;  /* 0x0000761019107816 */ /* 0x000fe20000000010 */
[----:B------:R-:W-:Y:S01]  /*0e10*/  UMOV UR6, UR7 ;  /* 0x0000000700067c82 */ /* 0x000fe20008000000 */
[----:B------:R-:W-:-:S02]  /*0e20*/  PRMT R18, R26, 0x7610, R18 ;  /* 0x000076101a127816 */ /* 0x000fc40000000012 */
[----:B------:R-:W-:Y:S02]  /*0e30*/  PRMT R20, R27, 0x7610, R20 ;  /* 0x000076101b147816 */ /* 0x000fe40000000014 */
        /* <DEDUP_REMOVED lines=12> */
[--C-:B------:R-:W-:Y:S02]  /*0f00*/  SHF.R.U64 R149, R178, 0x10, R179.reuse ;  /* 0x00000010b2957819 */ /* 0x100fe400000012b3 */
[----:B------:R-:W-:Y:S02]  /*0f10*/  SHF.R.U32.HI R150, RZ, 0x10, R179 ;  /* 0x00000010ff967819 */ /* 0x000fe400000116b3 */
[--C-:B------:R-:W-:Y:S02]  /*0f20*/  SHF.R.U64 R151, R176, 0x10, R177.reuse ;  /* 0x00000010b0977819 */ /* 0x100fe400000012b1 */
[----:B------:R-:W-:Y:S02]  /*0f30*/  SHF.R.U32.HI R152, RZ, 0x10, R177 ;  /* 0x00000010ff987819 */ /* 0x000fe400000116b1 */
        /* <DEDUP_REMOVED lines=11> */
[----:B01234-:R-:W-:-:S07]  /*0ff0*/  PRMT R39, R135, 0x7610, R39 ;  /* 0x0000761087277816 */ /* 0x01ffce0000000027 */
.L_x_319:
[----:B------:R-:W0:Y:S01]  /*1000*/  @UP0 LDCU.64 UR4, c[0x0][0x3e0] ;  /* 0x00007c00ff0407ac */ /* 0x000e220008000a00 */
[----:B------:R-:W-:Y:S01]  /*1010*/  PLOP3.LUT P0, PT, PT, PT, UP0, 0x80, 0x8 ;  /* 0x000000000008781c */ /* 0x000fe20003f0f008 */
[----:B------:R-:W-:-:S06]  /*1020*/  UIMAD.WIDE UR10, UR6, 0x4, UR14 ;  /* 0x00000004060a78a5 */ /* 0x000fcc000f8e020e */
[----:B------:R-:W-:Y:S02]  /*1030*/  MOV R126, UR10 ;  /* 0x0000000a007e7c02 */ /* 0x000fe40008000f00 */
[----:B------:R-:W-:-:S05]  /*1040*/  MOV R127, UR11 ;  /* 0x0000000b007f7c02 */ /* 0x000fca0008000f00 */
[----:B------:R-:W2:Y:S01]  /*1050*/  LDG.E R126, desc[UR16][R126.64] ;  /* 0x000000107e7e7981 */ /* 0x000ea2000c1e1900 */
[----:B0-----:R-:W-:-:S06]  /*1060*/  @UP0 UIMAD.WIDE UR4, UR6, 0x2, UR4 ;  /* 0x00000002060408a5 */ /* 0x001fcc000f8e0204 */
[----:B------:R-:W-:Y:S02]  /*1070*/  MOV R124, UR4 ;  /* 0x00000004007c7c02 */ /* 0x000fe40008000f00 */
[----:B------:R-:W-:Y:S01]  /*1080*/  MOV R125, UR5 ;  /* 0x00000005007d7c02 */ /* 0x000fe20008000f00 */
[----:B------:R-:W-:-:S04]  /*1090*/  UIMAD.WIDE UR4, UR6, 0x4, UR12 ;  /* 0x00000004060478a5 */ /* 0x000fc8000f8e020c */
[----:B------:R-:W3:Y:S02]  /*10a0*/  @P0 LDG.E.U16 R124, desc[UR16][R124.64] ;  /* 0x000000107c7c0981 */ /* 0x000ee4000c1e1500 */
[----:B------:R-:W-:Y:S02]  /*10b0*/  MOV R128, UR4 ;  /* 0x0000000400807c02 */ /* 0x000fe40008000f00 */
[----:B------:R-:W-:-:S05]  /*10c0*/  MOV R129, UR5 ;  /* 0x0000000500817c02 */ /* 0x000fca0008000f00 */
[----:B------:R-:W4:Y:S01]  /*10d0*/  LDG.E R128, desc[UR16][R128.64] ;  /* 0x0000001080807981 */ /* 0x000f22000c1e1900 */
[----:B------:R-:W-:Y:S01]  /*10e0*/  PLOP3.LUT P0, PT, PT, PT, UP0, 0x80, 0x8 ;  /* 0x000000000008781c */ /* 0x000fe20003f0f008 */
[----:B------:R-:W-:Y:S01]  /*10f0*/  UIMAD UR4, UR6, UR8, URZ ;  /* 0x00000008060472a4 */ /* 0x000fe2000f8e02ff */
[----:B------:R-:W-:-:S03]  /*1100*/  ISETP.GE.U32.AND P3, PT, R191, 0x100, PT ;  /* 0x00000100bf00780c */ /* 0x000fc60003f66070 */
[----:B------:R-:W-:-:S04]  /*1110*/  USHF.R.S32.HI UR5, URZ, 0x1f, UR4 ;  /* 0x0000001fff057899 */ /* 0x000fc80008011404 */
[----:B------:R-:W-:Y:S01]  /*1120*/  ULEA.HI UR5, UR5, UR4, URZ, 0x2 ;  /* 0x0000000405057291 */ /* 0x000fe2000f8f10ff */
[----:B------:R-:W-:Y:S01]  /*1130*/  ISETP.NE.AND P5, PT, RZ, UR18, PT ;  /* 0x00000012ff007c0c */ /* 0x000fe2000bfa5270 */
[----:B------:R-:W-:-:S04]  /*1140*/  UMOV UR9, 0x3f800000 ;  /* 0x3f80000000097882 */ /* 0x000fc80000000000 */
[----:B------:R-:W-:Y:S01]  /*1150*/  MOV R190, UR5 ;  /* 0x0000000500be7c02 */ /* 0x000fe20008000f00 */
[----:B------:R-:W-:Y:S01]  /*1160*/  BSSY.RECONVERGENT B0, `(.L_x_250) ;  /* 0x0000049000007945 */ /* 0x000fe20003800200 */
[----:B------:R-:W-:Y:S02]  /*1170*/  HFMA2 R131, -RZ, RZ, 0, 0 ;  /* 0x00000000ff837431 */ /* 0x000fe400000001ff */
[----:B------:R-:W-:Y:S02]  /*1180*/  LEA.HI.SX32 R190, R190, R189, 0x1e ;  /* 0x000000bdbebe7211 */ /* 0x000fe400078ff2ff */
[C---:B------:R-:W-:Y:S02]  /*1190*/  ISETP.GE.U32.AND P1, PT, R191.reuse, 0x300, PT ;  /* 0x00000300bf00780c */ /* 0x040fe40003f26070 */
[C---:B------:R-:W-:Y:S02]  /*11a0*/  ISETP.GE.U32.AND P2, PT, R191.reuse, 0x400, PT ;  /* 0x00000400bf00780c */ /* 0x040fe40003f46070 */
[----:B------:R-:W-:-:S02]  /*11b0*/  ISETP.GE.U32.AND P4, PT, R191, 0x500, PT ;  /* 0x00000500bf00780c */ /* 0x000fc40003f86070 */
[----:B------:R-:W-:Y:S02]  /*11c0*/  MOV R132, RZ ;  /* 0x000000ff00847202 */ /* 0x000fe40000000f00 */
[----:B------:R-:W-:Y:S02]  /*11d0*/  MOV R133, R190 ;  /* 0x000000be00857202 */ /* 0x000fe40000000f00 */
[----:B--2---:R-:W-:Y:S02]  /*11e0*/  R2UR UR11, R126 ;  /* 0x000000007e0b72ca */ /* 0x004fe400000e0000 */
[----:B---3--:R-:W-:Y:S02]  /*11f0*/  @P0 R2UR UR10, R124 ;  /* 0x000000007c0a02ca */ /* 0x008fe400000e0000 */
[----:B------:R-:W-:Y:S02]  /*1200*/  ISETP.GE.U32.AND P0, PT, R191, 0x200, PT ;  /* 0x00000200bf00780c */ /* 0x000fe40003f06070 */
[----:B------:R-:W-:-:S02]  /*1210*/  P2R R124, PR, RZ, 0x20 ;  /* 0x00000020ff7c7803 */ /* 0x000fc40000000000 */
[----:B----4-:R-:W-:-:S07]  /*1220*/  FSEL R130, R128, RZ, !P5 ;  /* 0x000000ff80827208 */ /* 0x010fce0006800000 */
[----:B------:R-:W-:Y:S01]  /*1230*/  @UP0 USHF.L.U32 UR9, UR10, 0x10, URZ ;  /* 0x000000100a090899 */ /* 0x000fe200080006ff */
[----:B-----5:R-:W-:Y:S11]  /*1240*/  @!P3 BRA `(.L_x_251) ;  /* 0x0000000000e8b947 */ /* 0x020ff60003800000 */
        /* <DEDUP_REMOVED lines=11> */
[----:B------:R-:W-:Y:S02]  /*1300*/  SHF.L.U32 R209, R179, 0x10, RZ ;  /* 0x00000010b3d17819 */ /* 0x000fe400000006ff */
[----:B------:R-:W-:Y:S01]  /*1310*/  SHF.L.U32 R208, R150, 0x10, RZ ;  /* 0x0000001096d07819 */ /* 0x000fe200000006ff */
[----:B0-----:R-:W-:-:S05]  /*1320*/  @P5 IMAD.WIDE.U32 R128, R190, 0x8, R128 ;  /* 0x00000008be805825 */ /* 0x001fca00078e0080 */
[----:B------:R0:W5:Y:S01]  /*1330*/  @P5 LDG.E.64 R230, desc[UR16][R128.64] ;  /* 0x0000001080e65981 */ /* 0x000162000c1e1b00 */
[--C-:B--2---:R-:W-:Y:S02]  /*1340*/  SHF.R.U64 R134, R126, 0x10, R127.reuse ;  /* 0x000000107e867819 */ /* 0x104fe4000000127f */
[----:B------:R-:W-:Y:S02]  /*1350*/  MOV R132, R127 ;  /* 0x0000007f00847202 */ /* 0x000fe40000000f00 */
[----:B------:R-:W-:Y:S02]  /*1360*/  SHF.R.U32.HI R133, RZ, 0x10, R127 ;  /* 0x00000010ff857819 */ /* 0x000fe4000001167f */
[----:B------:R-:W-:Y:S02]  /*1370*/  MOV R131, R126 ;  /* 0x0000007e00837202 */ /* 0x000fe40000000f00 */
[C---:B---3--:R-:W-:Y:S02]  /*1380*/  SHF.L.U32 R127, R124.reuse, 0x10, RZ ;  /* 0x000000107c7f7819 */ /* 0x048fe400000006ff */
[----:B------:R-:W-:-:S02]  /*1390*/  SHF.R.U64 R124, R124, 0x10, R125 ;  /* 0x000000107c7c7819 */ /* 0x000fc4000000127d */
[----:B------:R-:W-:Y:S02]  /*13a0*/  SHF.R.U32.HI R126, RZ, 0x10, R125 ;  /* 0x00000010ff7e7819 */ /* 0x000fe4000001167d */
[----:B------:R-:W-:-:S05]  /*13b0*/  SHF.L.U32 R125, R125, 0x10, RZ ;  /* 0x000000107d7d7819 */ /* 0x000fca00000006ff */
[----:B------:R-:W-:Y:S01]  /*13c0*/  FADD.FTZ R125, -R130, R125 ;  /* 0x0000007d827d7221 */ /* 0x000fe20000010100 */
[----:B------:R-:W-:-:S03]  /*13d0*/  SHF.L.U32 R131, R131, 0x10, RZ ;  /* 0x0000001083837819 */ /* 0x000fc600000006ff */
[----:B------:R-:W-:Y:S01]  /*13e0*/  FMUL.FTZ R211, R125, UR11 ;  /* 0x0000000b7dd37c20 */ /* 0x000fe20008410000 */
[----:B------:R-:W-:Y:S01]  /*13f0*/  SHF.L.U32 R125, R124, 0x10, RZ ;  /* 0x000000107c7d7819 */ /* 0x000fe200000006ff */
[----:B------:R-:W-:Y:S01]  /*1400*/  FADD.FTZ R127, -R130, R127 ;  /* 0x0000007f827f7221 */ /* 0x000fe20000010100 */
[----:B------:R-:W-:Y:S01]  /*1410*/  SHF.L.U32 R124, R134, 0x10, RZ ;  /* 0x00000010867c7819 */ /* 0x000fe200000006ff */
[----:B------:R-:W-:Y:S02]  /*1420*/  FMUL.FTZ R213, R213, R131 ;  /* 0x00000083d5d57220 */ /* 0x000fe40000410000 */
[----:B------:R-:W-:Y:S01]  /*1430*/  FADD.FTZ R125, -R130, R125 ;  /* 0x0000007d827d7221 */ /* 0x000fe20000010100 */
[----:B------:R-:W-:Y:S01]  /*1440*/  FMUL.FTZ R215, R127, UR11 ;  /* 0x0000000b7fd77c20 */ /* 0x000fe20008410000 */
[----:B------:R-:W-:Y:S01]  /*1450*/  SHF.L.U32 R132, R132, 0x10, RZ ;  /* 0x0000001084847819 */ /* 0x000fe200000006ff */
[-C--:B------:R-:W-:Y:S01]  /*1460*/  FMUL.FTZ R212, R212, R124.reuse ;  /* 0x0000007cd4d47220 */ /* 0x080fe20000410000 */
[----:B------:R-:W-:Y:S01]  /*1470*/  FMUL.FTZ R214, R125, UR11 ;  /* 0x0000000b7dd67c20 */ /* 0x000fe20008410000 */
[----:B0-----:R-:W-:Y:S01]  /*1480*/  SHF.L.U32 R129, R126, 0x10, RZ ;  /* 0x000000107e817819 */ /* 0x001fe200000006ff */
[----:B------:R-:W-:Y:S01]  /*1490*/  FADD.FTZ R125, RZ, R213 ;  /* 0x000000d5ff7d7221 */ /* 0x000fe20000010000 */
[----:B------:R-:W-:Y:S01]  /*14a0*/  FFMA.FTZ R127, R215, R213, RZ ;  /* 0x000000d5d77f7223 */ /* 0x000fe200000100ff */
[----:B------:R-:W-:Y:S01]  /*14b0*/  SHF.L.U32 R128, R133, 0x10, RZ ;  /* 0x0000001085807819 */ /* 0x000fe200000006ff */
[----:B------:R-:W-:Y:S01]  /*14c0*/  FADD.FTZ R93, R93, R124 ;  /* 0x0000007c5d5d7221 */ /* 0x000fe20000010000 */
[----:B------:R-:W-:Y:S01]  /*14d0*/  FFMA.FTZ R121, R214, R124, R121 ;  /* 0x0000007cd6797223 */ /* 0x000fe20000010079 */
[----:B------:R-:W-:Y:S01]  /*14e0*/  FMUL.FTZ R209, R209, R132 ;  /* 0x00000084d1d17220 */ /* 0x000fe20000410000 */
[----:B------:R-:W-:Y:S01]  /*14f0*/  FADD.FTZ R129, -R130, R129 ;  /* 0x0000008182817221 */ /* 0x000fe20000010100 */
[----:B------:R-:W-:Y:S01]  /*1500*/  FADD.FTZ R124, R125, R212 ;  /* 0x000000d47d7c7221 */ /* 0x000fe20000010000 */
[----:B------:R-:W-:Y:S01]  /*1510*/  FFMA.FTZ R126, R214, R212, R127 ;  /* 0x000000d4d67e7223 */ /* 0x000fe2000001007f */
[----:B------:R-:W-:Y:S01]  /*1520*/  FADD.FTZ R92, R92, R131 ;  /* 0x000000835c5c7221 */ /* 0x000fe20000010000 */
[----:B------:R-:W-:Y:S01]  /*1530*/  FFMA.FTZ R120, R215, R131, R120 ;  /* 0x00000083d7787223 */ /* 0x000fe20000010078 */
[----:B------:R-:W-:Y:S01]  /*1540*/  FMUL.FTZ R208, R208, R128 ;  /* 0x00000080d0d07220 */ /* 0x000fe20000410000 */
[----:B------:R-:W-:Y:S01]  /*1550*/  FMUL.FTZ R210, R129, UR11 ;  /* 0x0000000b81d27c20 */ /* 0x000fe20008410000 */
[----:B------:R-:W-:Y:S01]  /*1560*/  FADD.FTZ R131, R124, R209 ;  /* 0x000000d17c837221 */ /* 0x000fe20000010000 */
[C---:B------:R-:W-:Y:S01]  /*1570*/  FFMA.FTZ R125, R211.reuse, R209, R126 ;  /* 0x000000d1d37d7223 */ /* 0x040fe2000001007e */
[----:B------:R-:W-:Y:S01]  /*1580*/  FADD.FTZ R94, R94, R132 ;  /* 0x000000845e5e7221 */ /* 0x000fe20000010000 */
[----:B------:R-:W-:Y:S01]  /*1590*/  FFMA.FTZ R122, R211, R132, R122 ;  /* 0x00000084d37a7223 */ /* 0x000fe2000001007a */
[----:B------:R-:W-:Y:S01]  /*15a0*/  FADD.FTZ R95, R95, R128 ;  /* 0x000000805f5f7221 */ /* 0x000fe20000010000 */
[----:B------:R-:W-:Y:S01]  /*15b0*/  FFMA.FTZ R123, R210, R128, R123 ;  /* 0x00000080d27b7223 */ /* 0x000fe2000001007b */
[----:B------:R-:W-:Y:S01]  /*15c0*/  IADD3 R133, PT, PT, R190, 0x100, RZ ;  /* 0x00000100be857810 */ /* 0x000fe20007ffe0ff */
[----:B------:R-:W-:Y:S01]  /*15d0*/  FADD.FTZ R131, R131, R208 ;  /* 0x000000d083837221 */ /* 0x000fe20000010000 */
[----:B------:R-:W-:-:S07]  /*15e0*/  FFMA.FTZ R132, R210, R208, R125 ;  /* 0x000000d0d2847223 */ /* 0x000fce000001007d */
.L_x_251:
[----:B------:R-:W-:Y:S05]  /*15f0*/  BSYNC.RECONVERGENT B0 ;  /* 0x0000000000007941 */ /* 0x000fea0003800200 */
.L_x_250:
        /* <DEDUP_REMOVED lines=17> */
[----:B------:R-:W-:Y:S02]  /*1710*/  IADD3 R133, PT, PT, R133, 0x100, RZ ;  /* 0x0000010085857810 */ /* 0x000fe40007ffe0ff */
[--C-:B--2---:R-:W-:Y:S02]  /*1720*/  SHF.R.U64 R137, R128, 0x10, R129.reuse ;  /* 0x0000001080897819 */ /* 0x104fe40000001281 */
[----:B------:R-:W-:Y:S02]  /*1730*/  MOV R135, R129 ;  /* 0x0000008100877202 */ /* 0x000fe40000000f00 */
[----:B------:R-:W-:Y:S02]  /*1740*/  SHF.R.U32.HI R136, RZ, 0x10, R129 ;  /* 0x00000010ff887819 */ /* 0x000fe40000011681 */
[C---:B---3--:R-:W-:Y:S02]  /*1750*/  SHF.L.U32 R129, R124.reuse, 0x10, RZ ;  /* 0x000000107c817819 */ /* 0x048fe400000006ff */
[----:B------:R-:W-:-:S02]  /*1760*/  SHF.R.U64 R124, R124, 0x10, R125 ;  /* 0x000000107c7c7819 */ /* 0x000fc4000000127d */
[----:B------:R-:W-:Y:S02]  /*1770*/  SHF.R.U32.HI R138, RZ, 0x10, R125 ;  /* 0x00000010ff8a7819 */ /* 0x000fe4000001167d */
[----:B------:R-:W-:Y:S02]  /*1780*/  SHF.L.U32 R125, R125, 0x10, RZ ;  /* 0x000000107d7d7819 */ /* 0x000fe400000006ff */
[----:B------:R-:W-:-:S03]  /*1790*/  MOV R134, R128 ;  /* 0x0000008000867202 */ /* 0x000fc60000000f00 */
[----:B------:R-:W-:Y:S01]  /*17a0*/  FADD.FTZ R125, -R130, R125 ;  /* 0x0000007d827d7221 */ /* 0x000fe20000010100 */
[----:B------:R-:W-:-:S03]  /*17b0*/  SHF.L.U32 R134, R134, 0x10, RZ ;  /* 0x0000001086867819 */ /* 0x000fc600000006ff */
[----:B------:R-:W-:Y:S01]  /*17c0*/  FMUL.FTZ R203, R125, UR11 ;  /* 0x0000000b7dcb7c20 */ /* 0x000fe20008410000 */
[----:B------:R-:W-:Y:S01]  /*17d0*/  SHF.L.U32 R125, R124, 0x10, RZ ;  /* 0x000000107c7d7819 */ /* 0x000fe200000006ff */
[C---:B------:R-:W-:Y:S01]  /*17e0*/  FADD.FTZ R129, -R130.reuse, R129 ;  /* 0x0000008182817221 */ /* 0x040fe20000010100 */
        /* <DEDUP_REMOVED lines=8> */
[----:B------:R-:W-:Y:S01]  /*1870*/  FADD.FTZ R131, R131, R205 ;  /* 0x000000cd83837221 */ /* 0x000fe20000010000 */
[----:B------:R-:W-:Y:S01]  /*1880*/  FFMA.FTZ R125, R207, R205, R132 ;  /* 0x000000cdcf7d7223 */ /* 0x000fe20000010084 */
[----:B------:R-:W-:Y:S01]  /*1890*/  SHF.L.U32 R128, R136, 0x10, RZ ;  /* 0x0000001088807819 */ /* 0x000fe200000006ff */
[----:B------:R-:W-:Y:S01]  /*18a0*/  FADD.FTZ R89, R89, R124 ;  /* 0x0000007c59597221 */ /* 0x000fe20000010000 */
[----:B------:R-:W-:Y:S01]  /*18b0*/  FFMA.FTZ R117, R206, R124, R117 ;  /* 0x0000007cce757223 */ /* 0x000fe20000010075 */
[----:B------:R-:W-:Y:S01]  /*18c0*/  FMUL.FTZ R201, R201, R135 ;  /* 0x00000087c9c97220 */ /* 0x000fe20000410000 */
[----:B------:R-:W-:Y:S01]  /*18d0*/  FADD.FTZ R127, -R130, R127 ;  /* 0x0000007f827f7221 */ /* 0x000fe20000010100 */
[----:B------:R-:W-:Y:S01]  /*18e0*/  FADD.FTZ R124, R131, R204 ;  /* 0x000000cc837c7221 */ /* 0x000fe20000010000 */
[----:B------:R-:W-:Y:S01]  /*18f0*/  FFMA.FTZ R126, R206, R204, R125 ;  /* 0x000000ccce7e7223 */ /* 0x000fe2000001007d */
[----:B------:R-:W-:Y:S01]  /*1900*/  FMUL.FTZ R200, R200, R128 ;  /* 0x00000080c8c87220 */ /* 0x000fe20000410000 */
[----:B------:R-:W-:Y:S01]  /*1910*/  FMUL.FTZ R202, R127, UR11 ;  /* 0x0000000b7fca7c20 */ /* 0x000fe20008410000 */
[----:B------:R-:W-:Y:S01]  /*1920*/  FADD.FTZ R131, R124, R201 ;  /* 0x000000c97c837221 */ /* 0x000fe20000010000 */
[----:B------:R-:W-:Y:S01]  /*1930*/  FFMA.FTZ R125, R203, R201, R126 ;  /* 0x000000c9cb7d7223 */ /* 0x000fe2000001007e */
[----:B------:R-:W-:Y:S01]  /*1940*/  FADD.FTZ R88, R88, R134 ;  /* 0x0000008658587221 */ /* 0x000fe20000010000 */
[----:B------:R-:W-:Y:S01]  /*1950*/  FFMA.FTZ R116, R207, R134, R116 ;  /* 0x00000086cf747223 */ /* 0x000fe20000010074 */
[----:B------:R-:W-:Y:S01]  /*1960*/  FADD.FTZ R90, R90, R135 ;  /* 0x000000875a5a7221 */ /* 0x000fe20000010000 */
[----:B------:R-:W-:Y:S01]  /*1970*/  FFMA.FTZ R118, R203, R135, R118 ;  /* 0x00000087cb767223 */ /* 0x000fe20000010076 */
[----:B------:R-:W-:Y:S01]  /*1980*/  FADD.FTZ R91, R91, R128 ;  /* 0x000000805b5b7221 */ /* 0x000fe20000010000 */
[C---:B------:R-:W-:Y:S01]  /*1990*/  FFMA.FTZ R119, R202.reuse, R128, R119 ;  /* 0x00000080ca777223 */ /* 0x040fe20000010077 */
[----:B------:R-:W-:Y:S01]  /*19a0*/  FADD.FTZ R131, R131, R200 ;  /* 0x000000c883837221 */ /* 0x000fe20000010000 */
[----:B------:R-:W-:-:S07]  /*19b0*/  FFMA.FTZ R132, R202, R200, R125 ;  /* 0x000000c8ca847223 */ /* 0x000fce000001007d */
.L_x_253:
[----:B------:R-:W-:Y:S05]  /*19c0*/  BSYNC.RECONVERGENT B0 ;  /* 0x0000000000007941 */ /* 0x000fea0003800200 */
.L_x_252:
        /* <DEDUP_REMOVED lines=60> */
.L_x_255:
[----:B------:R-:W-:Y:S05]  /*1d90*/  BSYNC.RECONVERGENT B0 ;  /* 0x0000000000007941 */ /* 0x000fea0003800200 */
.L_x_254:
        /* <DEDUP_REMOVED lines=17> */
[----:B------:R-:W-:Y:S02]  /*1eb0*/  IADD3 R133, PT, PT, R133, 0x100, RZ ;  /* 0x0000010085857810 */ /* 0x000fe40007ffe0ff */
[--C-:B--2---:R-:W-:Y:S02]  /*1ec0*/  SHF.R.U64 R138, R128, 0x10, R129.reuse ;  /* 0x00000010808a7819 */ /* 0x104fe40000001281 */
[----:B------:R-:W-:Y:S02]  /*1ed0*/  MOV R136, R129 ;  /* 0x0000008100887202 */ /* 0x000fe40000000f00 */
[----:B------:R-:W-:Y:S02]  /*1ee0*/  SHF.R.U32.HI R137, RZ, 0x10, R129 ;  /* 0x00000010ff897819 */ /* 0x000fe40000011681 */
[----:B---3--:R-:W-:-:S02]  /*1ef0*/  SHF.L.U32 R129, R124, 0x10, RZ ;  /* 0x000000107c817819 */ /* 0x008fc400000006ff */
[----:B------:R-:W-:-:S03]  /*1f00*/  MOV R134, R128 ;  /* 0x0000008000867202 */ /* 0x000fc60000000f00 */
[----:B------:R-:W-:Y:S01]  /*1f10*/  FADD.FTZ R129, -R130, R129 ;  /* 0x0000008182817221 */ /* 0x000fe20000010100 */
[--C-:B------:R-:W-:Y:S02]  /*1f20*/  SHF.R.U64 R124, R124, 0x10, R125.reuse ;  /* 0x000000107c7c7819 */ /* 0x100fe4000000127d */
[----:B------:R-:W-:Y:S02]  /*1f30*/  SHF.R.U32.HI R139, RZ, 0x10, R125 ;  /* 0x00000010ff8b7819 */ /* 0x000fe4000001167d */
[----:B------:R-:W-:Y:S01]  /*1f40*/  SHF.L.U32 R135, R125, 0x10, RZ ;  /* 0x000000107d877819 */ /* 0x000fe200000006ff */
[----:B------:R-:W-:Y:S01]  /*1f50*/  FMUL.FTZ R153, R129, UR11 ;  /* 0x0000000b81997c20 */ /* 0x000fe20008410000 */
[----:B------:R-:W-:-:S05]  /*1f60*/  SHF.L.U32 R125, R134, 0x10, RZ ;  /* 0x00000010867d7819 */ /* 0x000fca00000006ff */
[-C--:B------:R-:W-:Y:S01]  /*1f70*/  FMUL.FTZ R154, R154, R125.reuse ;  /* 0x0000007d9a9a7220 */ /* 0x080fe20000410000 */
[----:B------:R-:W-:Y:S01]  /*1f80*/  FADD.FTZ R80, R80, R125 ;  /* 0x0000007d50507221 */ /* 0x000fe20000010000 */
[----:B------:R-:W-:Y:S01]  /*1f90*/  FFMA.FTZ R108, R153, R125, R108 ;  /* 0x0000007d996c7223 */ /* 0x000fe2000001006c */
[----:B------:R-:W-:Y:S01]  /*1fa0*/  SHF.L.U32 R125, R124, 0x10, RZ ;  /* 0x000000107c7d7819 */ /* 0x000fe200000006ff */
[----:B------:R-:W-:Y:S01]  /*1fb0*/  FADD.FTZ R135, -R130, R135 ;  /* 0x0000008782877221 */ /* 0x000fe20000010100 */
[----:B0-----:R-:W-:-:S03]  /*1fc0*/  SHF.L.U32 R127, R136, 0x10, RZ ;  /* 0x00000010887f7819 */ /* 0x001fc600000006ff */
[----:B------:R-:W-:Y:S01]  /*1fd0*/  FADD.FTZ R125, -R130, R125 ;  /* 0x0000007d827d7221 */ /* 0x000fe20000010100 */
[----:B------:R-:W-:Y:S01]  /*1fe0*/  FMUL.FTZ R155, R135, UR11 ;  /* 0x0000000b879b7c20 */ /* 0x000fe20008410000 */
[----:B------:R-:W-:Y:S02]  /*1ff0*/  SHF.L.U32 R124, R138, 0x10, RZ ;  /* 0x000000108a7c7819 */ /* 0x000fe400000006ff */
[----:B------:R-:W-:Y:S01]  /*2000*/  FMUL.FTZ R158, R125, UR11 ;  /* 0x0000000b7d9e7c20 */ /* 0x000fe20008410000 */
[-C--:B------:R-:W-:Y:S01]  /*2010*/  FMUL.FTZ R156, R156, R127.reuse ;  /* 0x0000007f9c9c7220 */ /* 0x080fe20000410000 */
[----:B------:R-:W-:Y:S01]  /*2020*/  FADD.FTZ R82, R82, R127 ;  /* 0x0000007f52527221 */ /* 0x000fe20000010000 */
[----:B------:R-:W-:Y:S01]  /*2030*/  FFMA.FTZ R110, R155, R127, R110 ;  /* 0x0000007f9b6e7223 */ /* 0x000fe2000001006e */
[----:B------:R-:W-:Y:S01]  /*2040*/  SHF.L.U32 R127, R139, 0x10, RZ ;  /* 0x000000108b7f7819 */ /* 0x000fe200000006ff */
[-C--:B------:R-:W-:Y:S01]  /*2050*/  FMUL.FTZ R157, R157, R124.reuse ;  /* 0x0000007c9d9d7220 */ /* 0x080fe20000410000 */
[----:B------:R-:W-:Y:S01]  /*2060*/  FADD.FTZ R81, R81, R124 ;  /* 0x0000007c51517221 */ /* 0x000fe20000010000 */
[----:B------:R-:W-:Y:S01]  /*2070*/  FFMA.FTZ R109, R158, R124, R109 ;  /* 0x0000007c9e6d7223 */ /* 0x000fe2000001006d */
[----:B------:R-:W-:Y:S01]  /*2080*/  FADD.FTZ R124, R131, R154 ;  /* 0x0000009a837c7221 */ /* 0x000fe20000010000 */
[----:B------:R-:W-:Y:S01]  /*2090*/  FFMA.FTZ R125, R153, R154, R132 ;  /* 0x0000009a997d7223 */ /* 0x000fe20000010084 */
[----:B------:R-:W-:Y:S01]  /*20a0*/  FADD.FTZ R160, -R130, R127 ;  /* 0x0000007f82a07221 */ /* 0x000fe20000010100 */
[----:B------:R-:W-:Y:S01]  /*20b0*/  SHF.L.U32 R128, R137, 0x10, RZ ;  /* 0x0000001089807819 */ /* 0x000fe200000006ff */
[----:B------:R-:W-:Y:S01]  /*20c0*/  FADD.FTZ R127, R124, R157 ;  /* 0x0000009d7c7f7221 */ /* 0x000fe20000010000 */
[----:B------:R-:W-:Y:S01]  /*20d0*/  FFMA.FTZ R124, R158, R157, R125 ;  /* 0x0000009d9e7c7223 */ /* 0x000fe2000001007d */
[----:B------:R-:W-:-:S02]  /*20e0*/  FMUL.FTZ R160, R160, UR11 ;  /* 0x0000000ba0a07c20 */ /* 0x000fc40008410000 */
[----:B------:R-:W-:Y:S01]  /*20f0*/  FMUL.FTZ R159, R159, R128 ;  /* 0x000000809f9f7220 */ /* 0x000fe20000410000 */
[----:B------:R-:W-:Y:S01]  /*2100*/  FADD.FTZ R126, R127, R156 ;  /* 0x0000009c7f7e7221 */ /* 0x000fe20000010000 */
[----:B------:R-:W-:Y:S01]  /*2110*/  FFMA.FTZ R124, R155, R156, R124 ;  /* 0x0000009c9b7c7223 */ /* 0x000fe2000001007c */
[----:B------:R-:W-:Y:S01]  /*2120*/  FADD.FTZ R83, R83, R128 ;  /* 0x0000008053537221 */ /* 0x000fe20000010000 */
[----:B------:R-:W-:Y:S01]  /*2130*/  FFMA.FTZ R111, R160, R128, R111 ;  /* 0x00000080a06f7223 */ /* 0x000fe2000001006f */
[----:B------:R-:W-:Y:S01]  /*2140*/  FADD.FTZ R131, R126, R159 ;  /* 0x0000009f7e837221 */ /* 0x000fe20000010000 */
[----:B------:R-:W-:-:S07]  /*2150*/  FFMA.FTZ R132, R160, R159, R124 ;  /* 0x0000009fa0847223 */ /* 0x000fce000001007c */
.L_x_257:
[----:B------:R-:W-:Y:S05]  /*2160*/  BSYNC.RECONVERGENT B0 ;  /* 0x0000000000007941 */ /* 0x000fea0003800200 */
.L_x_256:
        /* <DEDUP_REMOVED lines=60> */
.L_x_259:
[----:B------:R-:W-:Y:S05]  /*2530*/  BSYNC.RECONVERGENT B0 ;  /* 0x0000000000007941 */ /* 0x000fea0003800200 */
.L_x_258:
        /* <DEDUP_REMOVED lines=13> */
[----:B------:R-:W0:Y:S01]  /*2610*/  LDG.E.64 R124, desc[UR16][R124.64] ;  /* 0x000000107c7c7981 */ /* 0x000e22000c1e1b00 */
[----:B------:R-:W-:Y:S02]  /*2620*/  SHF.L.U32 R170, R17, 0x10, RZ ;  /* 0x0000001011aa7819 */ /* 0x000fe400000006ff */
[----:B------:R-:W-:Y:S02]  /*2630*/  SHF.L.U32 R172, R19, 0x10, RZ ;  /* 0x0000001013ac7819 */ /* 0x000fe400000006ff */
[----:B------:R-:W-:Y:S02]  /*2640*/  SHF.L.U32 R173, R18, 0x10, RZ ;  /* 0x0000001012ad7819 */ /* 0x000fe400000006ff */
[----:B------:R-:W-:Y:S02]  /*2650*/  SHF.L.U32 R175, R20, 0x10, RZ ;  /* 0x0000001014af7819 */ /* 0x000fe400000006ff */
[----:B------:R-:W-:Y:S02]  /*2660*/  IADD3 R133, PT, PT, R133, 0x100, RZ ;  /* 0x0000010085857810 */ /* 0x000fe40007ffe0ff */
[----:B--2---:R-:W-:-:S02]  /*2670*/  MOV R134, R126 ;  /* 0x0000007e00867202 */ /* 0x004fc40000000f00 */
[----:B------:R-:W-:Y:S02]  /*2680*/  MOV R136, R127 ;  /* 0x0000007f00887202 */ /* 0x000fe40000000f00 */
[----:B------:R-:W-:Y:S02]  /*2690*/  SHF.R.U64 R138, R126, 0x10, R127 ;  /* 0x000000107e8a7819 */ /* 0x000fe4000000127f */
[C---:B0-----:R-:W-:Y:S02]  /*26a0*/  SHF.L.U32 R129, R124.reuse, 0x10, RZ ;  /* 0x000000107c817819 */ /* 0x041fe400000006ff */
[----:B------:R-:W-:-:S03]  /*26b0*/  SHF.R.U64 R128, R124, 0x10, R125 ;  /* 0x000000107c807819 */ /* 0x000fc6000000127d */
[----:B------:R-:W-:Y:S01]  /*26c0*/  FADD.FTZ R129, -R130, R129 ;  /* 0x0000008182817221 */ /* 0x000fe20000010100 */
        /* <DEDUP_REMOVED lines=9> */
[----:B------:R-:W-:Y:S02]  /*2760*/  SHF.R.U32.HI R137, RZ, 0x10, R127 ;  /* 0x00000010ff897819 */ /* 0x000fe4000001167f */
[----:B------:R-:W-:Y:S01]  /*2770*/  SHF.L.U32 R127, R136, 0x10, RZ ;  /* 0x00000010887f7819 */ /* 0x000fe200000006ff */
[----:B------:R-:W-:Y:S01]  /*2780*/  FADD.FTZ R125, -R130, R125 ;  /* 0x0000007d827d7221 */ /* 0x000fe20000010100 */
[----:B------:R-:W-:Y:S01]  /*2790*/  FMUL.FTZ R171, R135, UR11 ;  /* 0x0000000b87ab7c20 */ /* 0x000fe20008410000 */
[----:B------:R-:W-:-:S02]  /*27a0*/  SHF.L.U32 R124, R138, 0x10, RZ ;  /* 0x000000108a7c7819 */ /* 0x000fc400000006ff */
        /* <DEDUP_REMOVED lines=22> */
.L_x_261:
[----:B------:R-:W-:Y:S05]  /*2910*/  BSYNC.RECONVERGENT B0 ;  /* 0x0000000000007941 */ /* 0x000fea0003800200 */
.L_x_260:
[----:B------:R-:W-:Y:S01]  /*2920*/  ISETP.GE.U32.AND P6, PT, R191, 0x700, PT ;  /* 0x00000700bf00780c */ /* 0x000fe20003fc6070 */
[----:B------:R-:W-:Y:S03]  /*2930*/  BSSY.RECONVERGENT B0, `(.L_x_262) ;  /* 0x000003c000007945 */ /* 0x000fe60003800200 */
[----:B------:R-:W-:-:S09]  /*2940*/  P2R R216, PR, RZ, 0x40 ;  /* 0x00000040ffd87803 */ /* 0x000fd20000000000 */
        /* <DEDUP_REMOVED lines=16> */
[----:B--2---:R-:W-:Y:S02]  /*2a50*/  MOV R133, R126 ;  /* 0x0000007e00857202 */ /* 0x004fe40000000f00 */
[----:B------:R-:W-:-:S02]  /*2a60*/  SHF.R.U64 R137, R126, 0x10, R127 ;  /* 0x000000107e897819 */ /* 0x000fc4000000127f */
[----:B------:R-:W-:Y:S02]  /*2a70*/  MOV R134, R127 ;  /* 0x0000007f00867202 */ /* 0x000fe40000000f00 */
[----:B------:R-:W-:Y:S02]  /*2a80*/  SHF.R.U32.HI R136, RZ, 0x10, R127 ;  /* 0x00000010ff887819 */ /* 0x000fe4000001167f */
[----:B------:R-:W-:Y:S02]  /*2a90*/  SHF.L.U32 R133, R133, 0x10, RZ ;  /* 0x0000001085857819 */ /* 0x000fe400000006ff */
[----:B------:R-:W-:-:S03]  /*2aa0*/  SHF.L.U32 R126, R137, 0x10, RZ ;  /* 0x00000010897e7819 */ /* 0x000fc600000006ff */
[----:B------:R-:W-:Y:S01]  /*2ab0*/  FMUL.FTZ R182, R182, R133 ;  /* 0x00000085b6b67220 */ /* 0x000fe20000410000 */
[C-C-:B---3--:R-:W-:Y:S02]  /*2ac0*/  SHF.R.U64 R138, R124.reuse, 0x10, R125.reuse ;  /* 0x000000107c8a7819 */ /* 0x148fe4000000127d */
[----:B0-----:R-:W-:Y:S02]  /*2ad0*/  SHF.L.U32 R129, R124, 0x10, RZ ;  /* 0x000000107c817819 */ /* 0x001fe400000006ff */
[----:B------:R-:W-:Y:S02]  /*2ae0*/  SHF.R.U32.HI R128, RZ, 0x10, R125 ;  /* 0x00000010ff807819 */ /* 0x000fe4000001167d */
[----:B------:R-:W-:Y:S01]  /*2af0*/  SHF.L.U32 R135, R125, 0x10, RZ ;  /* 0x000000107d877819 */ /* 0x000fe200000006ff */
[----:B------:R-:W-:Y:S01]  /*2b00*/  FADD.FTZ R129, -R130, R129 ;  /* 0x0000008182817221 */ /* 0x000fe20000010100 */
[----:B------:R-:W-:Y:S02]  /*2b10*/  SHF.L.U32 R127, R138, 0x10, RZ ;  /* 0x000000108a7f7819 */ /* 0x000fe400000006ff */
[----:B------:R-:W-:Y:S01]  /*2b20*/  SHF.L.U32 R125, R128, 0x10, RZ ;  /* 0x00000010807d7819 */ /* 0x000fe200000006ff */
[C---:B------:R-:W-:Y:S01]  /*2b30*/  FADD.FTZ R135, -R130.reuse, R135 ;  /* 0x0000008782877221 */ /* 0x040fe20000010100 */
[----:B------:R-:W-:Y:S01]  /*2b40*/  FMUL.FTZ R181, R129, UR11 ;  /* 0x0000000b81b57c20 */ /* 0x000fe20008410000 */
[----:B------:R-:W-:-:S02]  /*2b50*/  FADD.FTZ R127, -R130, R127 ;  /* 0x0000007f827f7221 */ /* 0x000fc40000010100 */
[----:B------:R-:W-:Y:S01]  /*2b60*/  FADD.FTZ R188, -R130, R125 ;  /* 0x0000007d82bc7221 */ /* 0x000fe20000010100 */
[----:B------:R-:W-:Y:S01]  /*2b70*/  SHF.L.U32 R125, R134, 0x10, RZ ;  /* 0x00000010867d7819 */ /* 0x000fe200000006ff */
[----:B------:R-:W-:Y:S01]  /*2b80*/  FMUL.FTZ R183, R135, UR11 ;  /* 0x0000000b87b77c20 */ /* 0x000fe20008410000 */
[----:B------:R-:W-:Y:S01]  /*2b90*/  FMUL.FTZ R185, R185, R126 ;  /* 0x0000007eb9b97220 */ /* 0x000fe20000410000 */
[----:B------:R-:W-:Y:S01]  /*2ba0*/  FMUL.FTZ R186, R127, UR11 ;  /* 0x0000000b7fba7c20 */ /* 0x000fe20008410000 */
[----:B------:R-:W-:Y:S01]  /*2bb0*/  FADD.FTZ R124, R131, R182 ;  /* 0x000000b6837c7221 */ /* 0x000fe20000010000 */
[----:B------:R-:W-:Y:S01]  /*2bc0*/  FFMA.FTZ R132, R181, R182, R132 ;  /* 0x000000b6b5847223 */ /* 0x000fe20000010084 */
[-C--:B------:R-:W-:Y:S01]  /*2bd0*/  FMUL.FTZ R184, R184, R125.reuse ;  /* 0x0000007db8b87220 */ /* 0x080fe20000410000 */
[----:B------:R-:W-:Y:S01]  /*2be0*/  FADD.FTZ R70, R70, R125 ;  /* 0x0000007d46467221 */ /* 0x000fe20000010000 */
[----:B------:R-:W-:Y:S01]  /*2bf0*/  FFMA.FTZ R98, R183, R125, R98 ;  /* 0x0000007db7627223 */ /* 0x000fe20000010062 */
        /* <DEDUP_REMOVED lines=15> */
.L_x_263:
[----:B------:R-:W-:Y:S05]  /*2cf0*/  BSYNC.RECONVERGENT B0 ;  /* 0x0000000000007941 */ /* 0x000fea0003800200 */
.L_x_262:
        /* <DEDUP_REMOVED lines=32> */
.L_x_265:
[----:B------:R-:W-:Y:S05]  /*2f00*/  BSYNC.RECONVERGENT B0 ;  /* 0x0000000000007941 */ /* 0x000fea0003800200 */
.L_x_264:
[----:B------:R-:W1:Y:S08]  /*2f10*/  S2UR UR5, SR_CgaCtaId ;  /* 0x00000000000579c3 */ /* 0x000e700000008800 */
[----:B------:R-:W-:Y:S01]  /*2f20*/  BAR.SYNC.DEFER_BLOCKING 0x0 ;  /* 0x0000000000007b1d */ /* 0x000fe20000010000 */
[----:B------:R-:W-:Y:S01]  /*2f30*/  UISETP.NE.U32.AND UP1, UPT, UR20, URZ, UPT ;  /* 0x000000ff1400728c */ /* 0x000fe2000bf25070 */
[----:B------:R-:W-:-:S03]  /*2f40*/  ISETP.NE.AND P6, PT, RZ, UR18, PT ;  /* 0x00000012ff007c0c */ /* 0x000fc6000bfc5270 */
[----:B------:R-:W-:Y:S01]  /*2f50*/  UISETP.NE.AND.EX UP1, UPT, UR21, URZ, UPT, UP1 ;  /* 0x000000ff1500728c */ /* 0x000fe2000bf25310 */
[----:B------:R-:W-:Y:S01]  /*2f60*/  BSSY.RECONVERGENT B0, `(.L_x_266) ;  /* 0x00006df000007945 */ /* 0x000fe20003800200 */
[----:B------:R-:W-:Y:S02]  /*2f70*/  UMOV UR4, 0x400 ;  /* 0x0000040000047882 */ /* 0x000fe40000000000 */
        /* <DEDUP_REMOVED lines=32> */
[----:B------:R-:W-:Y:S01]  /*3180*/  R2UR UR4, R124 ;  /* 0x000000007c0472ca */ /* 0x000fe200000e0000 */
[----:B------:R-:W-:-:S14]  /*3190*/  BRA.U UP1, `(.L_x_267) ;  /* 0x0000003101987547 */ /* 0x000fdc000b800000 */
[----:B------:R-:W-:-:S04]  /*31a0*/  UISETP.NE.U32.AND UP1, UPT, UR22, URZ, UPT ;  /* 0x000000ff1600728c */ /* 0x000fc8000bf25070 */
[----:B------:R-:W-:-:S09]  /*31b0*/  UISETP.NE.AND.EX UP1, UPT, UR23, URZ, UPT, UP1 ;  /* 0x000000ff1700728c */ /* 0x000fd2000bf25310 */
[----:B------:R-:W-:Y:S05]  /*31c0*/  BRA.U UP1, `(.L_x_268) ;  /* 0x0000001501ac7547 */ /* 0x000fea000b800000 */
[----:B------:R-:W-:Y:S04]  /*31d0*/  BSSY.RECONVERGENT B1, `(.L_x_269) ;  /* 0x0000033000017945 */ /* 0x000fe80003800200 */
[----:B------:R-:W-:Y:S05]  /*31e0*/  @!P3 BRA `(.L_x_270) ;  /* 0x0000000000c4b947 */ /* 0x000fea0003800000 */
[----:B------:R-:W0:Y:S02]  /*31f0*/  LDC.64 R124, c[0x0][0x390] ;  /* 0x0000e400ff7c7b82 */ /* 0x000e240000000a00 */
[----:B0-----:R-:W-:-:S06]  /*3200*/  IMAD.WIDE.U32 R124, R190, 0x8, R124 ;  /* 0x00000008be7c7825 */ /* 0x001fcc00078e007c */
[----:B------:R-:W2:Y:S01]  /*3210*/  LDG.E.64 R124, desc[UR16][R124.64] ;  /* 0x000000107c7c7981 */ /* 0x000ea2000c1e1b00 */
[--C-:B------:R-:W-:Y:S01]  /*3220*/  FFMA.FTZ R128, R211, UR4, R126.reuse ;  /* 0x00000004d3807c23 */ /* 0x100fe2000801007e */
[----:B------:R-:W-:Y:S01]  /*3230*/  FFMA.FTZ R129, R210, UR4, R126 ;  /* 0x00000004d2817c23 */ /* 0x000fe2000801007e */
[----:B------:R-:W-:Y:S02]  /*3240*/  SHF.L.U32 R131, R152, 0x10, RZ ;  /* 0x0000001098837819 */ /* 0x000fe400000006ff */
[----:B------:R-:W-:Y:S01]  /*3250*/  FADD.FTZ R128, R209, -R128 ;  /* 0x80000080d1807221 */ /* 0x000fe20000010000 */
[----:B------:R-:W-:Y:S01]  /*3260*/  FADD.FTZ R130, R208, -R129 ;  /* 0x80000081d0827221 */ /* 0x000fe20000010000 */
[----:B------:R-:W-:Y:S01]  /*3270*/  FFMA.FTZ R129, R214, UR4, R126 ;  /* 0x00000004d6817c23 */ /* 0x000fe2000801007e */
[----:B------:R-:W-:Y:S01]  /*3280*/  SHF.L.U32 R132, R176, 0x10, RZ ;  /* 0x00000010b0847819 */ /* 0x000fe200000006ff */
[----:B------:R-:W-:Y:S01]  /*3290*/  FMUL.FTZ R127, R128, UR11 ;  /* 0x0000000b807f7c20 */ /* 0x000fe20008410000 */
[----:B------:R-:W-:Y:S01]  /*32a0*/  SHF.L.U32 R128, R177, 0x10, RZ ;  /* 0x00000010b1807819 */ /* 0x000fe200000006ff */
[----:B------:R-:W-:Y:S01]  /*32b0*/  FMUL.FTZ R130, R130, UR11 ;  /* 0x0000000b82827c20 */ /* 0x000fe20008410000 */
[----:B------:R-:W-:Y:S01]  /*32c0*/  FADD.FTZ R129, R212, -R129 ;  /* 0x80000081d4817221 */ /* 0x000fe20000010000 */
[----:B------:R-:W-:-:S02]  /*32d0*/  FMUL.FTZ R127, R127, UR9 ;  /* 0x000000097f7f7c20 */ /* 0x000fc40008410000 */
[----:B------:R-:W-:Y:S01]  /*32e0*/  FMUL.FTZ R138, R130, UR9 ;  /* 0x00000009828a7c20 */ /* 0x000fe20008410000 */
[----:B------:R-:W-:Y:S01]  /*32f0*/  FMUL.FTZ R129, R129, UR11 ;  /* 0x0000000b81817c20 */ /* 0x000fe20008410000 */
[----:B------:R-:W-:Y:S01]  /*3300*/  FMUL.FTZ R133, R127, R128 ;  /* 0x000000807f857220 */ /* 0x000fe20000410000 */
[----:B------:R-:W-:Y:S01]  /*3310*/  FFMA.FTZ R128, R215, UR4, R126 ;  /* 0x00000004d7807c23 */ /* 0x000fe2000801007e */
[----:B------:R-:W-:Y:S01]  /*3320*/  FMUL.FTZ R139, R138, R131 ;  /* 0x000000838a8b7220 */ /* 0x000fe20000410000 */
[----:B------:R-:W-:Y:S01]  /*3330*/  SHF.L.U32 R131, R151, 0x10, RZ ;  /* 0x0000001097837819 */ /* 0x000fe200000006ff */
[----:B------:R-:W-:Y:S01]  /*3340*/  FMUL.FTZ R134, R129, UR9 ;  /* 0x0000000981867c20 */ /* 0x000fe20008410000 */
[----:B------:R-:W-:Y:S01]  /*3350*/  FADD.FTZ R128, R213, -R128 ;  /* 0x80000080d5807221 */ /* 0x000fe20000010000 */
[----:B------:R0:W-:Y:S02]  /*3360*/  F2F.BF16.F32 R137, R133 ;  /* 0x0000008500897304 */ /* 0x0001e40000202000 */
[----:B------:R-:W-:Y:S01]  /*3370*/  FMUL.FTZ R136, R134, R131 ;  /* 0x0000008386887220 */ /* 0x000fe20000410000 */
[----:B------:R-:W-:-:S02]  /*3380*/  FMUL.FTZ R130, R128, UR11 ;  /* 0x0000000b80827c20 */ /* 0x000fc40008410000 */
[----:B------:R-:W1:Y:S03]  /*3390*/  LDC.64 R128, c[0x0][0x468] ;  /* 0x00011a00ff807b82 */ /* 0x000e660000000a00 */
[----:B------:R-:W3:Y:S01]  /*33a0*/  F2F.BF16.F32 R232, R139 ;  /* 0x0000008b00e87304 */ /* 0x000ee20000202000 */
[----:B0-----:R-:W-:-:S04]  /*33b0*/  FMUL.FTZ R133, R130, UR9 ;  /* 0x0000000982857c20 */ /* 0x001fc80008410000 */
[----:B------:R-:W-:-:S03]  /*33c0*/  FMUL.FTZ R132, R133, R132 ;  /* 0x0000008485847220 */ /* 0x000fc60000410000 */
[----:B------:R-:W0:Y:S01]  /*33d0*/  F2F.BF16.F32 R130, R136 ;  /* 0x0000008800827304 */ /* 0x000e220000202000 */
[----:B---3--:R-:W-:-:S07]  /*33e0*/  PRMT R137, R137, 0x5410, R232 ;  /* 0x0000541089897816 */ /* 0x008fce00000000e8 */
[----:B------:R-:W3:Y:S01]  /*33f0*/  F2F.BF16.F32 R135, R132 ;  /* 0x0000008400877304 */ /* 0x000ee20000202000 */
[C---:B-1----:R-:W-:Y:S01]  /*3400*/  IMAD.WIDE.U32 R128, R190.reuse, 0x8, R128 ;  /* 0x00000008be807825 */ /* 0x042fe200078e0080 */
[----:B------:R-:W-:-:S03]  /*3410*/  IADD3 R190, PT, PT, R190, 0x100, RZ ;  /* 0x00000100bebe7810 */ /* 0x000fc60007ffe0ff */
[----:B0-----:R-:W-:-:S05]  /*3420*/  IMAD.WIDE.U32 R130, R130, 0x10000, RZ ;  /* 0x0001000082827825 */ /* 0x001fca00078e00ff */
[----:B------:R-:W-:Y:S02]  /*3430*/  LOP3.LUT R131, R137, R131, RZ, 0xfc, !PT ;  /* 0x0000008389837212 */ /* 0x000fe400078efcff */
[----:B---3--:R-:W-:-:S05]  /*3440*/  LOP3.LUT R130, R130, R135, RZ, 0xfc, !PT ;  /* 0x0000008782827212 */ /* 0x008fca00078efcff */
[----:B------:R0:W-:Y:S01]  /*3450*/  STG.E.64 desc[UR16][R128.64], R130 ;  /* 0x0000008280007986 */ /* 0x0001e2000c101b10 */
[--C-:B--2---:R-:W-:Y:S02]  /*3460*/  SHF.R.U32.HI R137, RZ, 0x10, R125.reuse ;  /* 0x00000010ff897819 */ /* 0x104fe4000001167d */
[C---:B------:R-:W-:Y:S02]  /*3470*/  SHF.R.U64 R139, R124.reuse, 0x10, R125 ;  /* 0x000000107c8b7819 */ /* 0x040fe4000000127d */
[----:B------:R-:W-:Y:S02]  /*3480*/  SHF.L.U32 R135, R125, 0x10, RZ ;  /* 0x000000107d877819 */ /* 0x000fe400000006ff */
[----:B------:R-:W-:Y:S02]  /*3490*/  SHF.L.U32 R124, R124, 0x10, RZ ;  /* 0x000000107c7c7819 */ /* 0x000fe400000006ff */
[----:B------:R-:W-:Y:S01]  /*34a0*/  SHF.L.U32 R132, R137, 0x10, RZ ;  /* 0x0000001089847819 */ /* 0x000fe200000006ff */
[----:B------:R-:W-:Y:S01]  /*34b0*/  FFMA.FTZ R66, R127, R135, R66 ;  /* 0x000000877f427223 */ /* 0x000fe20000010042 */
[----:B------:R-:W-:Y:S01]  /*34c0*/  SHF.L.U32 R125, R139, 0x10, RZ ;  /* 0x000000108b7d7819 */ /* 0x000fe200000006ff */
[----:B------:R-:W-:-:S02]  /*34d0*/  FFMA.FTZ R64, R133, R124, R64 ;  /* 0x0000007c85407223 */ /* 0x000fc40000010040 */
[----:B------:R-:W-:Y:S02]  /*34e0*/  FFMA.FTZ R67, R138, R132, R67 ;  /* 0x000000848a437223 */ /* 0x000fe40000010043 */
[----:B0-----:R-:W-:-:S07]  /*34f0*/  FFMA.FTZ R65, R134, R125, R65 ;  /* 0x0000007d86417223 */ /* 0x001fce0000010041 */
.L_x_270:
[----:B------:R-:W-:Y:S05]  /*3500*/  BSYNC.RECONVERGENT B1 ;  /* 0x0000000000017941 */ /* 0x000fea0003800200 */
.L_x_269:
        /* <DEDUP_REMOVED lines=51> */
.L_x_272:
[----:B------:R-:W-:Y:S05]  /*3840*/  BSYNC.RECONVERGENT B1 ;  /* 0x0000000000017941 */ /* 0x000fea0003800200 */
.L_x_271:
        /* <DEDUP_REMOVED lines=51> */
.L_x_274:
[----:B------:R-:W-:Y:S05]  /*3b80*/  BSYNC.RECONVERGENT B1 ;  /* 0x0000000000017941 */ /* 0x000fea0003800200 */
.L_x_273:
        /* <DEDUP_REMOVED lines=13> */
[----:B------:R-:W-:Y:S01]  /*3c60*/  FMUL.FTZ R127, R127, UR11 ;  /* 0x0000000b7f7f7c20 */ /* 0x000fe20008410000 */
[----:B------:R-:W-:Y:S01]  /*3c70*/  FADD.FTZ R128, R157, -R128 ;  /* 0x800000809d807221 */ /* 0x000fe20000010000 */
[----:B------:R-:W-:Y:S01]  /*3c80*/  SHF.L.U32 R132, R33, 0x10, RZ ;  /* 0x0000001021847819 */ /* 0x000fe200000006ff */
[----:B------:R-:W-:Y:S01]  /*3c90*/  FMUL.FTZ R138, R129, UR9 ;  /* 0x00000009818a7c20 */ /* 0x000fe20008410000 */
[----:B------:R-:W-:Y:S01]  /*3ca0*/  FFMA.FTZ R129, R153, UR4, R126 ;  /* 0x0000000499817c23 */ /* 0x000fe2000801007e */
[----:B------:R-:W-:Y:S01]  /*3cb0*/  FMUL.FTZ R127, R127, UR9 ;  /* 0x000000097f7f7c20 */ /* 0x000fe20008410000 */
[----:B------:R-:W-:Y:S01]  /*3cc0*/  FMUL.FTZ R128, R128, UR11 ;  /* 0x0000000b80807c20 */ /* 0x000fe20008410000 */
[----:B------:R-:W-:Y:S01]  /*3cd0*/  FMUL.FTZ R139, R138, R131 ;  /* 0x000000838a8b7220 */ /* 0x000fe20000410000 */
[----:B------:R-:W-:Y:S01]  /*3ce0*/  FADD.FTZ R129, R154, -R129 ;  /* 0x800000819a817221 */ /* 0x000fe20000010000 */
[----:B------:R-:W-:Y:S01]  /*3cf0*/  SHF.L.U32 R131, R34, 0x10, RZ ;  /* 0x0000001022837819 */ /* 0x000fe200000006ff */
[----:B------:R-:W-:Y:S01]  /*3d00*/  FMUL.FTZ R133, R127, R130 ;  /* 0x000000827f857220 */ /* 0x000fe20000410000 */
[----:B------:R-:W-:Y:S01]  /*3d10*/  FMUL.FTZ R134, R128, UR9 ;  /* 0x0000000980867c20 */ /* 0x000fe20008410000 */
[----:B------:R-:W-:Y:S01]  /*3d20*/  FMUL.FTZ R130, R129, UR11 ;  /* 0x0000000b81827c20 */ /* 0x000fe20008410000 */
[----:B------:R-:W-:Y:S01]  /*3d30*/  F2F.BF16.F32 R232, R139 ;  /* 0x0000008b00e87304 */ /* 0x000fe20000202000 */
[----:B------:R-:W0:Y:S01]  /*3d40*/  LDC.64 R128, c[0x0][0x468] ;  /* 0x00011a00ff807b82 */ /* 0x000e220000000a00 */
[----:B------:R-:W-:-:S06]  /*3d50*/  FMUL.FTZ R136, R134, R131 ;  /* 0x0000008386887220 */ /* 0x000fcc0000410000 */
[----:B------:R1:W3:Y:S02]  /*3d60*/  F2F.BF16.F32 R137, R133 ;  /* 0x0000008500897304 */ /* 0x0002e40000202000 */
[----:B-1----:R-:W-:-:S06]  /*3d70*/  FMUL.FTZ R133, R130, UR9 ;  /* 0x0000000982857c20 */ /* 0x002fcc0008410000 */
[----:B------:R-:W1:Y:S01]  /*3d80*/  F2F.BF16.F32 R130, R136 ;  /* 0x0000008800827304 */ /* 0x000e620000202000 */
[----:B------:R-:W-:Y:S01]  /*3d90*/  FMUL.FTZ R132, R133, R132 ;  /* 0x0000008485847220 */ /* 0x000fe20000410000 */
[----:B---3--:R-:W-:Y:S01]  /*3da0*/  PRMT R137, R137, 0x5410, R232 ;  /* 0x0000541089897816 */ /* 0x008fe200000000e8 */
[C---:B0-----:R-:W-:Y:S01]  /*3db0*/  IMAD.WIDE.U32 R128, R190.reuse, 0x8, R128 ;  /* 0x00000008be807825 */ /* 0x041fe200078e0080 */
[----:B------:R-:W-:-:S04]  /*3dc0*/  IADD3 R190, PT, PT, R190, 0x100, RZ ;  /* 0x00000100bebe7810 */ /* 0x000fc80007ffe0ff */
[----:B------:R-:W0:Y:S01]  /*3dd0*/  F2F.BF16.F32 R135, R132 ;  /* 0x0000008400877304 */ /* 0x000e220000202000 */
[----:B-1----:R-:W-:-:S05]  /*3de0*/  IMAD.WIDE.U32 R130, R130, 0x10000, RZ ;  /* 0x0001000082827825 */ /* 0x002fca00078e00ff */
[----:B------:R-:W-:Y:S02]  /*3df0*/  LOP3.LUT R131, R137, R131, RZ, 0xfc, !PT ;  /* 0x0000008389837212 */ /* 0x000fe400078efcff */
[----:B0-----:R-:W-:-:S05]  /*3e00*/  LOP3.LUT R130, R130, R135, RZ, 0xfc, !PT ;  /* 0x0000008782827212 */ /* 0x001fca00078efcff */
        /* <DEDUP_REMOVED lines=11> */
.L_x_276:
[----:B------:R-:W-:Y:S05]  /*3ec0*/  BSYNC.RECONVERGENT B1 ;  /* 0x0000000000017941 */ /* 0x000fea0003800200 */
.L_x_275:
        /* <DEDUP_REMOVED lines=51> */
.L_x_278:
[----:B------:R-:W-:Y:S05]  /*4200*/  BSYNC.RECONVERGENT B1 ;  /* 0x0000000000017941 */ /* 0x000fea0003800200 */
.L_x_277:
        /* <DEDUP_REMOVED lines=51> */
.L_x_280:
[----:B------:R-:W-:Y:S05]  /*4540*/  BSYNC.RECONVERGENT B1 ;  /* 0x0000000000017941 */ /* 0x000fea0003800200 */
.L_x_279:
[----:B------:R-:W-:-:S13]  /*4550*/  ISETP.NE.AND P6, PT, R216, RZ, PT ;  /* 0x000000ffd800720c */ /* 0x000fda0003fc5270 */
        /* <DEDUP_REMOVED lines=13> */
[----:B------:R-:W-:-:S02]  /*4630*/  FADD.FTZ R128, R185, -R128 ;  /* 0x80000080b9807221 */ /* 0x000fc40000010000 */
[----:B------:R-:W-:Y:S01]  /*4640*/  FMUL.FTZ R131, R127, UR9 ;  /* 0x000000097f837c20 */ /* 0x000fe20008410000 */
[----:B------:R-:W-:Y:S01]  /*4650*/  FFMA.FTZ R127, R181, UR4, R126 ;  /* 0x00000004b57f7c23 */ /* 0x000fe2000801007e */
[----:B------:R-:W-:Y:S01]  /*4660*/  FMUL.FTZ R128, R128, UR11 ;  /* 0x0000000b80807c20 */ /* 0x000fe20008410000 */
[----:B------:R-:W-:Y:S01]  /*4670*/  FMUL.FTZ R138, R129, UR9 ;  /* 0x00000009818a7c20 */ /* 0x000fe20008410000 */
[----:B------:R-:W-:Y:S01]  /*4680*/  SHF.L.U32 R129, R146, 0x10, RZ ;  /* 0x0000001092817819 */ /* 0x000fe200000006ff */
[----:B------:R-:W-:Y:S01]  /*4690*/  FADD.FTZ R127, R182, -R127 ;  /* 0x8000007fb67f7221 */ /* 0x000fe20000010000 */
[----:B------:R-:W-:Y:S01]  /*46a0*/  FMUL.FTZ R133, R131, R130 ;  /* 0x0000008283857220 */ /* 0x000fe20000410000 */
[----:B------:R-:W-:Y:S01]  /*46b0*/  FMUL.FTZ R132, R128, UR9 ;  /* 0x0000000980847c20 */ /* 0x000fe20008410000 */
[----:B------:R-:W-:Y:S01]  /*46c0*/  FMUL.FTZ R137, R138, R135 ;  /* 0x000000878a897220 */ /* 0x000fe20000410000 */
[----:B------:R-:W-:Y:S01]  /*46d0*/  FMUL.FTZ R128, R127, UR11 ;  /* 0x0000000b7f807c20 */ /* 0x000fe20008410000 */
[----:B------:R0:W-:Y:S01]  /*46e0*/  F2F.BF16.F32 R136, R133 ;  /* 0x0000008500887304 */ /* 0x0001e20000202000 */
[----:B------:R-:W-:Y:S01]  /*46f0*/  SHF.L.U32 R130, R145, 0x10, RZ ;  /* 0x0000001091827819 */ /* 0x000fe200000006ff */
[----:B------:R-:W-:Y:S01]  /*4700*/  FMUL.FTZ R134, R132, R129 ;  /* 0x0000008184867220 */ /* 0x000fe20000410000 */
[----:B------:R-:W1:Y:S05]  /*4710*/  LDC.64 R126, c[0x0][0x468] ;  /* 0x00011a00ff7e7b82 */ /* 0x000e6a0000000a00 */
[----:B------:R-:W3:Y:S01]  /*4720*/  F2F.BF16.F32 R137, R137 ;  /* 0x0000008900897304 */ /* 0x000ee20000202000 */
[----:B0-----:R-:W-:-:S04]  /*4730*/  FMUL.FTZ R133, R128, UR9 ;  /* 0x0000000980857c20 */ /* 0x001fc80008410000 */
[----:B------:R-:W-:-:S03]  /*4740*/  FMUL.FTZ R130, R133, R130 ;  /* 0x0000008285827220 */ /* 0x000fc60000410000 */
[----:B------:R-:W0:Y:S01]  /*4750*/  F2F.BF16.F32 R128, R134 ;  /* 0x0000008600807304 */ /* 0x000e220000202000 */
[----:B---3--:R-:W-:-:S07]  /*4760*/  PRMT R139, R136, 0x5410, R137 ;  /* 0x00005410888b7816 */ /* 0x008fce0000000089 */
[----:B------:R-:W3:Y:S01]  /*4770*/  F2F.BF16.F32 R135, R130 ;  /* 0x0000008200877304 */ /* 0x000ee20000202000 */
[----:B-1----:R-:W-:-:S04]  /*4780*/  IMAD.WIDE.U32 R126, R190, 0x8, R126 ;  /* 0x00000008be7e7825 */ /* 0x002fc800078e007e */
        /* <DEDUP_REMOVED lines=13> */
[----:B------:R-:W-:Y:S01]  /*4860*/  FFMA.FTZ R41, R132, R125, R41 ;  /* 0x0000007d84297223 */ /* 0x000fe20000010029 */
[----:B0-----:R-:W-:Y:S06]  /*4870*/  BRA `(.L_x_281) ;  /* 0x0000005400347947 */ /* 0x001fec0003800000 */
.L_x_268:
[----:B------:R-:W-:Y:S04]  /*4880*/  BSSY.RECONVERGENT B1, `(.L_x_282) ;  /* 0x000003e000017945 */ /* 0x000fe80003800200 */
[----:B------:R-:W-:Y:S05]  /*4890*/  @!P3 BRA `(.L_x_283) ;  /* 0x0000000000f0b947 */ /* 0x000fea0003800000 */
[----:B------:R-:W0:Y:S02]  /*48a0*/  LDC.64 R124, c[0x0][0x390] ;  /* 0x0000e400ff7c7b82 */ /* 0x000e240000000a00 */
[----:B0-----:R-:W-:-:S06]  /*48b0*/  IMAD.WIDE.U32 R124, R190, 0x8, R124 ;  /* 0x00000008be7c7825 */ /* 0x001fcc00078e007c */
[----:B------:R-:W2:Y:S01]  /*48c0*/  LDG.E.64 R124, desc[UR16][R124.64] ;  /* 0x000000107c7c7981 */ /* 0x000ea2000c1e1b00 */
[--C-:B------:R-:W-:Y:S01]  /*48d0*/  FFMA.FTZ R127, R210, UR4, R126.reuse ;  /* 0x00000004d27f7c23 */ /* 0x100fe2000801007e */
[--C-:B------:R-:W-:Y:S01]  /*48e0*/  FFMA.FTZ R128, R211, UR4, R126.reuse ;  /* 0x00000004d3807c23 */ /* 0x100fe2000801007e */
[----:B------:R-:W-:Y:S01]  /*48f0*/  FFMA.FTZ R131, R214, UR4, R126 ;  /* 0x00000004d6837c23 */ /* 0x000fe2000801007e */
[----:B------:R-:W-:Y:S01]  /*4900*/  SHF.L.U32 R133, R152, 0x10, RZ ;  /* 0x0000001098857819 */ /* 0x000fe200000006ff */
[----:B------:R-:W-:Y:S01]  /*4910*/  FADD.FTZ R127, R208, -R127 ;  /* 0x8000007fd07f7221 */ /* 0x000fe20000010000 */
[----:B------:R-:W-:Y:S01]  /*4920*/  SHF.L.U32 R134, R177, 0x10, RZ ;  /* 0x00000010b1867819 */ /* 0x000fe200000006ff */
[----:B------:R-:W-:Y:S01]  /*4930*/  FADD.FTZ R131, R212, -R131 ;  /* 0x80000083d4837221 */ /* 0x000fe20000010000 */
[----:B------:R-:W-:Y:S01]  /*4940*/  SHF.L.U32 R232, R176, 0x10, RZ ;  /* 0x00000010b0e87819 */ /* 0x000fe200000006ff */
[----:B------:R-:W-:Y:S01]  /*4950*/  FMUL.FTZ R136, R127, UR11 ;  /* 0x0000000b7f887c20 */ /* 0x000fe20008410000 */
[----:B------:R-:W-:Y:S01]  /*4960*/  FADD.FTZ R127, R209, -R128 ;  /* 0x80000080d17f7221 */ /* 0x000fe20000010000 */
[----:B------:R-:W-:Y:S01]  /*4970*/  FFMA.FTZ R128, R215, UR4, R126 ;  /* 0x00000004d7807c23 */ /* 0x000fe2000801007e */
[----:B------:R-:W-:Y:S01]  /*4980*/  FMUL.FTZ R131, R131, UR11 ;  /* 0x0000000b83837c20 */ /* 0x000fe20008410000 */
[----:B------:R0:W-:Y:S01]  /*4990*/  F2F.BF16.F32 R129, R136 ;  /* 0x0000008800817304 */ /* 0x0001e20000202000 */
[----:B------:R-:W-:Y:S01]  /*49a0*/  FMUL.FTZ R130, R127, UR11 ;  /* 0x0000000b7f827c20 */ /* 0x000fe20008410000 */
[----:B------:R-:W-:Y:S01]  /*49b0*/  FADD.FTZ R127, R213, -R128 ;  /* 0x80000080d57f7221 */ /* 0x000fe20000010000 */
[----:B------:R-:W-:-:S03]  /*49c0*/  FMUL.FTZ R138, R131, UR9 ;  /* 0x00000009838a7c20 */ /* 0x000fc60008410000 */
[----:B------:R-:W-:Y:S01]  /*49d0*/  FMUL.FTZ R137, R127, UR11 ;  /* 0x0000000b7f897c20 */ /* 0x000fe20008410000 */
[----:B------:R-:W-:Y:S01]  /*49e0*/  FMUL.FTZ R127, R130, UR9 ;  /* 0x00000009827f7c20 */ /* 0x000fe20008410000 */
[----:B------:R-:W-:Y:S01]  /*49f0*/  F2F.BF16.F32 R128, R130 ;  /* 0x0000008200807304 */ /* 0x000fe20000202000 */
[----:B0-----:R-:W-:Y:S02]  /*4a00*/  FMUL.FTZ R136, R136, UR9 ;  /* 0x0000000988887c20 */ /* 0x001fe40008410000 */
[----:B------:R-:W-:Y:S02]  /*4a10*/  FMUL.FTZ R217, R127, R134 ;  /* 0x000000867fd97220 */ /* 0x000fe40000410000 */
[----:B------:R-:W-:Y:S01]  /*4a20*/  FMUL.FTZ R236, R136, R133 ;  /* 0x0000008588ec7220 */ /* 0x000fe20000410000 */
[----:B------:R-:W-:Y:S01]  /*4a30*/  SHF.L.U32 R133, R151, 0x10, RZ ;  /* 0x0000001097857819 */ /* 0x000fe200000006ff */
[----:B------:R-:W0:Y:S01]  /*4a40*/  LDC.64 R134, c[0x0][0x478] ;  /* 0x00011e00ff867b82 */ /* 0x000e220000000a00 */
[----:B------:R1:W3:Y:S03]  /*4a50*/  F2F.BF16.F32 R132, R131 ;  /* 0x0000008300847304 */ /* 0x0002e60000202000 */
[----:B------:R-:W-:-:S05]  /*4a60*/  FMUL.FTZ R234, R138, R133 ;  /* 0x000000858aea7220 */ /* 0x000fca0000410000 */
[----:B------:R4:W4:Y:S01]  /*4a70*/  F2F.BF16.F32 R139, R137 ;  /* 0x00000089008b7304 */ /* 0x0009220000202000 */
[----:B-1----:R-:W1:Y:S01]  /*4a80*/  LDC.64 R130, c[0x0][0x468] ;  /* 0x00011a00ff827b82 */ /* 0x002e620000000a00 */
[----:B---3--:R-:W-:-:S06]  /*4a90*/  IMAD.WIDE.U32 R132, R132, 0x10000, RZ ;  /* 0x0001000084847825 */ /* 0x008fcc00078e00ff */
[----:B------:R-:W3:Y:S01]  /*4aa0*/  F2F.BF16.F32 R234, R234 ;  /* 0x000000ea00ea7304 */ /* 0x000ee20000202000 */
[----:B----4-:R-:W-:-:S04]  /*4ab0*/  FMUL.FTZ R137, R137, UR9 ;  /* 0x0000000989897c20 */ /* 0x010fc80008410000 */
[----:B------:R-:W-:Y:S01]  /*4ac0*/  FMUL.FTZ R232, R137, R232 ;  /* 0x000000e889e87220 */ /* 0x000fe20000410000 */
[----:B------:R-:W-:Y:S02]  /*4ad0*/  LOP3.LUT R132, R132, R139, RZ, 0xfc, !PT ;  /* 0x0000008b84847212 */ /* 0x000fe400078efcff */
[----:B------:R4:W-:Y:S01]  /*4ae0*/  F2F.BF16.F32 R235, R217 ;  /* 0x000000d900eb7304 */ /* 0x0009e20000202000 */
[----:B0-----:R-:W-:-:S07]  /*4af0*/  IMAD.WIDE.U32 R134, R190, 0x8, R134 ;  /* 0x00000008be867825 */ /* 0x001fce00078e0086 */
[----:B------:R-:W0:Y:S01]  /*4b00*/  F2F.BF16.F32 R236, R236 ;  /* 0x000000ec00ec7304 */ /* 0x000e220000202000 */
[----:B----4-:R-:W-:Y:S01]  /*4b10*/  PRMT R217, R128, 0x5410, R129 ;  /* 0x0000541080d97816 */ /* 0x010fe20000000081 */
[----:B---3--:R-:W-:-:S03]  /*4b20*/  IMAD.WIDE.U32 R128, R234, 0x10000, RZ ;  /* 0x00010000ea807825 */ /* 0x008fc600078e00ff */
[----:B------:R-:W-:Y:S01]  /*4b30*/  LOP3.LUT R133, R217, R133, RZ, 0xfc, !PT ;  /* 0x00000085d9857212 */ /* 0x000fe200078efcff */
[C---:B-1----:R-:W-:Y:S01]  /*4b40*/  IMAD.WIDE.U32 R130, R190.reuse, 0x8, R130 ;  /* 0x00000008be827825 */ /* 0x042fe200078e0082 */
[----:B------:R-:W-:Y:S01]  /*4b50*/  IADD3 R190, PT, PT, R190, 0x100, RZ ;  /* 0x00000100bebe7810 */ /* 0x000fe20007ffe0ff */
[----:B------:R-:W1:Y:S02]  /*4b60*/  F2F.BF16.F32 R233, R232 ;  /* 0x000000e800e97304 */ /* 0x000e640000202000 */
[----:B------:R3:W-:Y:S01]  /*4b70*/  STG.E.64 desc[UR16][R134.64], R132 ;  /* 0x0000008486007986 */ /* 0x0007e2000c101b10 */
[----:B0-----:R-:W-:-:S04]  /*4b80*/  PRMT R235, R235, 0x5410, R236 ;  /* 0x00005410ebeb7816 */ /* 0x001fc800000000ec */
[----:B------:R-:W-:Y:S02]  /*4b90*/  LOP3.LUT R129, R235, R129, RZ, 0xfc, !PT ;  /* 0x00000081eb817212 */ /* 0x000fe400078efcff */
[----:B-1----:R-:W-:-:S05]  /*4ba0*/  LOP3.LUT R128, R128, R233, RZ, 0xfc, !PT ;  /* 0x000000e980807212 */ /* 0x002fca00078efcff */
        /* <DEDUP_REMOVED lines=10> */
[----:B---3--:R-:W-:-:S07]  /*4c50*/  FFMA.FTZ R65, R138, R125, R65 ;  /* 0x0000007d8a417223 */ /* 0x008fce0000010041 */
.L_x_283:
[----:B------:R-:W-:Y:S05]  /*4c60*/  BSYNC.RECONVERGENT B1 ;  /* 0x0000000000017941 */ /* 0x000fea0003800200 */
.L_x_282:
        /* <DEDUP_REMOVED lines=20> */
[----:B------:R-:W-:Y:S01]  /*4db0*/  FMUL.FTZ R138, R131, UR9 ;  /* 0x00000009838a7c20 */ /* 0x000fe20008410000 */
[----:B------:R-:W-:-:S02]  /*4dc0*/  SHF.L.U32 R232, R25, 0x10, RZ ;  /* 0x0000001019e87819 */ /* 0x000fc400000006ff */
[----:B------:R-:W-:Y:S01]  /*4dd0*/  FMUL.FTZ R137, R127, UR11 ;  /* 0x0000000b7f897c20 */ /* 0x000fe20008410000 */
[----:B------:R-:W-:Y:S01]  /*4de0*/  FMUL.FTZ R127, R130, UR9 ;  /* 0x00000009827f7c20 */ /* 0x000fe20008410000 */
[----:B------:R-:W-:Y:S01]  /*4df0*/  FMUL.FTZ R234, R138, R135 ;  /* 0x000000878aea7220 */ /* 0x000fe20000410000 */
[----:B0-----:R-:W-:Y:S01]  /*4e00*/  FMUL.FTZ R136, R136, UR9 ;  /* 0x0000000988887c20 */ /* 0x001fe20008410000 */
[----:B------:R-:W-:Y:S01]  /*4e10*/  F2F.BF16.F32 R128, R130 ;  /* 0x0000008200807304 */ /* 0x000fe20000202000 */
[----:B------:R-:W-:Y:S02]  /*4e20*/  FMUL.FTZ R217, R127, R132 ;  /* 0x000000847fd97220 */ /* 0x000fe40000410000 */
[----:B------:R-:W-:Y:S02]  /*4e30*/  FMUL.FTZ R236, R136, R133 ;  /* 0x0000008588ec7220 */ /* 0x000fe40000410000 */
[----:B------:R-:W0:Y:S03]  /*4e40*/  LDC.64 R132, c[0x0][0x478] ;  /* 0x00011e00ff847b82 */ /* 0x000e260000000a00 */
[----:B------:R1:W3:Y:S08]  /*4e50*/  F2F.BF16.F32 R134, R131 ;  /* 0x0000008300867304 */ /* 0x0002f00000202000 */
[----:B------:R4:W0:Y:S01]  /*4e60*/  F2F.BF16.F32 R139, R137 ;  /* 0x00000089008b7304 */ /* 0x0008220000202000 */
[----:B-1----:R-:W1:Y:S01]  /*4e70*/  LDC.64 R130, c[0x0][0x468] ;  /* 0x00011a00ff827b82 */ /* 0x002e620000000a00 */
[----:B---3--:R-:W-:-:S06]  /*4e80*/  IMAD.WIDE.U32 R134, R134, 0x10000, RZ ;  /* 0x0001000086867825 */ /* 0x008fcc00078e00ff */
[----:B------:R-:W3:Y:S01]  /*4e90*/  F2F.BF16.F32 R234, R234 ;  /* 0x000000ea00ea7304 */ /* 0x000ee20000202000 */
[----:B----4-:R-:W-:-:S04]  /*4ea0*/  FMUL.FTZ R137, R137, UR9 ;  /* 0x0000000989897c20 */ /* 0x010fc80008410000 */
[----:B------:R-:W-:Y:S01]  /*4eb0*/  FMUL.FTZ R232, R137, R232 ;  /* 0x000000e889e87220 */ /* 0x000fe20000410000 */
[----:B0-----:R-:W-:Y:S01]  /*4ec0*/  IMAD.WIDE.U32 R132, R190, 0x8, R132 ;  /* 0x00000008be847825 */ /* 0x001fe200078e0084 */
[----:B------:R-:W-:Y:S01]  /*4ed0*/  LOP3.LUT R134, R134, R139, RZ, 0xfc, !PT ;  /* 0x0000008b86867212 */ /* 0x000fe200078efcff */
[----:B------:R0:W-:Y:S08]  /*4ee0*/  F2F.BF16.F32 R235, R217 ;  /* 0x000000d900eb7304 */ /* 0x0001f00000202000 */
[----:B------:R-:W4:Y:S01]  /*4ef0*/  F2F.BF16.F32 R236, R236 ;  /* 0x000000ec00ec7304 */ /* 0x000f220000202000 */
[----:B0-----:R-:W-:Y:S01]  /*4f00*/  PRMT R217, R128, 0x5410, R129 ;  /* 0x0000541080d97816 */ /* 0x001fe20000000081 */
[----:B---3--:R-:W-:-:S03]  /*4f10*/  IMAD.WIDE.U32 R128, R234, 0x10000, RZ ;  /* 0x00010000ea807825 */ /* 0x008fc600078e00ff */
[----:B------:R-:W-:Y:S01]  /*4f20*/  LOP3.LUT R135, R217, R135, RZ, 0xfc, !PT ;  /* 0x00000087d9877212 */ /* 0x000fe200078efcff */
[C---:B-1----:R-:W-:Y:S01]  /*4f30*/  IMAD.WIDE.U32 R130, R190.reuse, 0x8, R130 ;  /* 0x00000008be827825 */ /* 0x042fe200078e0082 */
[----:B------:R-:W-:Y:S01]  /*4f40*/  IADD3 R190, PT, PT, R190, 0x100, RZ ;  /* 0x00000100bebe7810 */ /* 0x000fe20007ffe0ff */
[----:B------:R-:W0:Y:S02]  /*4f50*/  F2F.BF16.F32 R233, R232 ;  /* 0x000000e800e97304 */ /* 0x000e240000202000 */
[----:B------:R1:W-:Y:S01]  /*4f60*/  STG.E.64 desc[UR16][R132.64], R134 ;  /* 0x0000008684007986 */ /* 0x0003e2000c101b10 */
[----:B----4-:R-:W-:-:S04]  /*4f70*/  PRMT R235, R235, 0x5410, R236 ;  /* 0x00005410ebeb7816 */ /* 0x010fc800000000ec */
        /* <DEDUP_REMOVED lines=12> */
[----:B-1----:R-:W-:-:S07]  /*5040*/  FFMA.FTZ R61, R138, R125, R61 ;  /* 0x0000007d8a3d7223 */ /* 0x002fce000001003d */
.L_x_285:
[----:B------:R-:W-:Y:S05]  /*5050*/  BSYNC.RECONVERGENT B1 ;  /* 0x0000000000017941 */ /* 0x000fea0003800200 */
.L_x_284:
        /* <DEDUP_REMOVED lines=62> */
.L_x_287:
[----:B------:R-:W-:Y:S05]  /*5440*/  BSYNC.RECONVERGENT B1 ;  /* 0x0000000000017941 */ /* 0x000fea0003800200 */
.L_x_286:
        /* <DEDUP_REMOVED lines=23> */
[----:B------:R1:W3:Y:S01]  /*55c0*/  F2F.BF16.F32 R128, R131 ;  /* 0x0000008300807304 */ /* 0x0002e20000202000 */
[----:B0-----:R-:W-:Y:S02]  /*55d0*/  FMUL.FTZ R136, R136, UR9 ;  /* 0x0000000988887c20 */ /* 0x001fe40008410000 */
[----:B------:R-:W-:Y:S02]  /*55e0*/  FMUL.FTZ R135, R127, R132 ;  /* 0x000000847f877220 */ /* 0x000fe40000410000 */
[----:B------:R-:W-:Y:S02]  /*55f0*/  FMUL.FTZ R236, R136, R133 ;  /* 0x0000008588ec7220 */ /* 0x000fe40000410000 */
[----:B------:R-:W0:Y:S01]  /*5600*/  LDC.64 R132, c[0x0][0x478] ;  /* 0x00011e00ff847b82 */ /* 0x000e220000000a00 */
[----:B------:R4:W-:Y:S01]  /*5610*/  F2F.BF16.F32 R134, R130 ;  /* 0x0000008200867304 */ /* 0x0009e20000202000 */
[----:B-1----:R-:W-:-:S05]  /*5620*/  SHF.L.U32 R131, R34, 0x10, RZ ;  /* 0x0000001022837819 */ /* 0x002fca00000006ff */
[----:B------:R-:W-:Y:S01]  /*5630*/  FMUL.FTZ R234, R138, R131 ;  /* 0x000000838aea7220 */ /* 0x000fe20000410000 */
[----:B---3--:R-:W-:Y:S01]  /*5640*/  PRMT R217, R128, 0x5410, R129 ;  /* 0x0000541080d97816 */ /* 0x008fe20000000081 */
[----:B------:R1:W-:Y:S01]  /*5650*/  F2F.BF16.F32 R139, R137 ;  /* 0x00000089008b7304 */ /* 0x0003e20000202000 */
[----:B----4-:R-:W3:Y:S07]  /*5660*/  LDC.64 R130, c[0x0][0x468] ;  /* 0x00011a00ff827b82 */ /* 0x010eee0000000a00 */
[----:B------:R-:W4:Y:S01]  /*5670*/  F2F.BF16.F32 R234, R234 ;  /* 0x000000ea00ea7304 */ /* 0x000f220000202000 */
[----:B-1----:R-:W-:-:S04]  /*5680*/  FMUL.FTZ R137, R137, UR9 ;  /* 0x0000000989897c20 */ /* 0x002fc80008410000 */
[----:B------:R-:W-:Y:S01]  /*5690*/  FMUL.FTZ R232, R137, R232 ;  /* 0x000000e889e87220 */ /* 0x000fe20000410000 */
[----:B0-----:R-:W-:Y:S02]  /*56a0*/  IMAD.WIDE.U32 R132, R190, 0x8, R132 ;  /* 0x00000008be847825 */ /* 0x001fe400078e0084 */
[----:B------:R0:W-:Y:S02]  /*56b0*/  F2F.BF16.F32 R235, R135 ;  /* 0x0000008700eb7304 */ /* 0x0001e40000202000 */
[----:B----4-:R-:W-:-:S06]  /*56c0*/  IMAD.WIDE.U32 R128, R234, 0x10000, RZ ;  /* 0x00010000ea807825 */ /* 0x010fcc00078e00ff */
[----:B------:R-:W1:Y:S01]  /*56d0*/  F2F.BF16.F32 R236, R236 ;  /* 0x000000ec00ec7304 */ /* 0x000e620000202000 */
[----:B0-----:R-:W-:-:S04]  /*56e0*/  IMAD.WIDE.U32 R134, R134, 0x10000, RZ ;  /* 0x0001000086867825 */ /* 0x001fc800078e00ff */
[----:B---3--:R-:W-:-:S03]  /*56f0*/  IMAD.WIDE.U32 R130, R190, 0x8, R130 ;  /* 0x00000008be827825 */ /* 0x008fc600078e0082 */
[----:B------:R-:W0:Y:S01]  /*5700*/  F2F.BF16.F32 R233, R232 ;  /* 0x000000e800e97304 */ /* 0x000e220000202000 */
[----:B------:R-:W-:Y:S02]  /*5710*/  LOP3.LUT R135, R217, R135, RZ, 0xfc, !PT ;  /* 0x00000087d9877212 */ /* 0x000fe400078efcff */
[----:B------:R-:W-:Y:S02]  /*5720*/  LOP3.LUT R134, R134, R139, RZ, 0xfc, !PT ;  /* 0x0000008b86867212 */ /* 0x000fe400078efcff */
[----:B------:R-:W-:Y:S02]  /*5730*/  IADD3 R190, PT, PT, R190, 0x100, RZ ;  /* 0x00000100bebe7810 */ /* 0x000fe40007ffe0ff */
[----:B-1----:R-:W-:Y:S01]  /*5740*/  PRMT R235, R235, 0x5410, R236 ;  /* 0x00005410ebeb7816 */ /* 0x002fe200000000ec */
[----:B------:R1:W-:Y:S03]  /*5750*/  STG.E.64 desc[UR16][R132.64], R134 ;  /* 0x0000008684007986 */ /* 0x0003e6000c101b10 */
[----:B------:R-:W-:-:S02]  /*5760*/  LOP3.LUT R129, R235, R129, RZ, 0xfc, !PT ;  /* 0x00000081eb817212 */ /* 0x000fc400078efcff */
        /* <DEDUP_REMOVED lines=12> */
.L_x_289:
[----:B------:R-:W-:Y:S05]  /*5830*/  BSYNC.RECONVERGENT B1 ;  /* 0x0000000000017941 */ /* 0x000fea0003800200 */
.L_x_288:
        /* <DEDUP_REMOVED lines=62> */
.L_x_291:
[----:B------:R-:W-:Y:S05]  /*5c20*/  BSYNC.RECONVERGENT B1 ;  /* 0x0000000000017941 */ /* 0x000fea0003800200 */
.L_x_290:
        /* <DEDUP_REMOVED lines=62> */
.L_x_293:
[----:B------:R-:W-:Y:S05]  /*6010*/  BSYNC.RECONVERGENT B1 ;  /* 0x0000000000017941 */ /* 0x000fea0003800200 */
.L_x_292:
        /* <DEDUP_REMOVED lines=8> */
[----:B------:R-:W-:-:S04]  /*60a0*/  FADD.FTZ R128, R187, -R128 ;  /* 0x80000080bb807221 */ /* 0x000fc80000010000 */
[----:B------:R-:W-:Y:S01]  /*60b0*/  FMUL.FTZ R134, R128, UR11 ;  /* 0x0000000b80867c20 */ /* 0x000fe20008410000 */
[----:B------:R-:W-:Y:S01]  /*60c0*/  FADD.FTZ R128, R184, -R127 ;  /* 0x8000007fb8807221 */ /* 0x000fe20000010000 */
[--C-:B------:R-:W-:Y:S01]  /*60d0*/  FFMA.FTZ R127, R181, UR4, R126.reuse ;  /* 0x00000004b57f7c23 */ /* 0x100fe2000801007e */
[----:B------:R-:W-:Y:S01]  /*60e0*/  FFMA.FTZ R126, R186, UR4, R126 ;  /* 0x00000004ba7e7c23 */ /* 0x000fe2000801007e */
[----:B------:R0:W-:Y:S01]  /*60f0*/  F2F.BF16.F32 R138, R134 ;  /* 0x00000086008a7304 */ /* 0x0001e20000202000 */
[----:B------:R-:W-:Y:S01]  /*6100*/  FMUL.FTZ R129, R128, UR11 ;  /* 0x0000000b80817c20 */ /* 0x000fe20008410000 */
[----:B------:R-:W-:Y:S01]  /*6110*/  FADD.FTZ R128, R182, -R127 ;  /* 0x8000007fb6807221 */ /* 0x000fe20000010000 */
[----:B------:R-:W-:Y:S02]  /*6120*/  FADD.FTZ R126, R185, -R126 ;  /* 0x8000007eb97e7221 */ /* 0x000fe40000010000 */
[----:B------:R-:W-:Y:S01]  /*6130*/  FMUL.FTZ R135, R129, UR9 ;  /* 0x0000000981877c20 */ /* 0x000fe20008410000 */
[----:B------:R-:W-:Y:S01]  /*6140*/  FMUL.FTZ R137, R128, UR11 ;  /* 0x0000000b80897c20 */ /* 0x000fe20008410000 */
[----:B------:R-:W-:Y:S01]  /*6150*/  FMUL.FTZ R128, R126, UR11 ;  /* 0x0000000b7e807c20 */ /* 0x000fe20008410000 */
[----:B------:R1:W3:Y:S01]  /*6160*/  F2F.BF16.F32 R127, R129 ;  /* 0x00000081007f7304 */ /* 0x0002e20000202000 */
[----:B------:R-:W-:Y:S01]  /*6170*/  SHF.L.U32 R126, R147, 0x10, RZ ;  /* 0x00000010937e7819 */ /* 0x000fe200000006ff */
[----:B0-----:R-:W-:Y:S01]  /*6180*/  FMUL.FTZ R134, R134, UR9 ;  /* 0x0000000986867c20 */ /* 0x001fe20008410000 */
[----:B------:R-:W-:-:S03]  /*6190*/  FMUL.FTZ R136, R128, UR9 ;  /* 0x0000000980887c20 */ /* 0x000fc60008410000 */
[----:B------:R-:W-:Y:S01]  /*61a0*/  FMUL.FTZ R236, R134, R133 ;  /* 0x0000008586ec7220 */ /* 0x000fe20000410000 */
[----:B------:R-:W-:Y:S01]  /*61b0*/  FMUL.FTZ R131, R135, R126 ;  /* 0x0000007e87837220 */ /* 0x000fe20000410000 */
[----:B------:R0:W-:Y:S01]  /*61c0*/  F2F.BF16.F32 R130, R128 ;  /* 0x0000008000827304 */ /* 0x0001e20000202000 */
[----:B-1----:R-:W-:Y:S01]  /*61d0*/  SHF.L.U32 R129, R146, 0x10, RZ ;  /* 0x0000001092817819 */ /* 0x002fe200000006ff */
[----:B------:R-:W1:Y:S01]  /*61e0*/  LDC.64 R132, c[0x0][0x478] ;  /* 0x00011e00ff847b82 */ /* 0x000e620000000a00 */
[----:B------:R-:W-:-:S03]  /*61f0*/  SHF.L.U32 R126, R145, 0x10, RZ ;  /* 0x00000010917e7819 */ /* 0x000fc600000006ff */
[----:B------:R-:W-:Y:S01]  /*6200*/  FMUL.FTZ R234, R136, R129 ;  /* 0x0000008188ea7220 */ /* 0x000fe20000410000 */
[----:B---3--:R-:W-:Y:S01]  /*6210*/  PRMT R217, R127, 0x5410, R138 ;  /* 0x000054107fd97816 */ /* 0x008fe2000000008a */
[----:B------:R3:W-:Y:S02]  /*6220*/  F2F.BF16.F32 R139, R137 ;  /* 0x00000089008b7304 */ /* 0x0007e40000202000 */
[----:B0-----:R-:W0:Y:S06]  /*6230*/  LDC.64 R128, c[0x0][0x468] ;  /* 0x00011a00ff807b82 */ /* 0x001e2c0000000a00 */
[----:B------:R-:W4:Y:S01]  /*6240*/  F2F.BF16.F32 R234, R234 ;  /* 0x000000ea00ea7304 */ /* 0x000f220000202000 */
[----:B---3--:R-:W-:-:S04]  /*6250*/  FMUL.FTZ R137, R137, UR9 ;  /* 0x0000000989897c20 */ /* 0x008fc80008410000 */
[----:B------:R-:W-:-:S03]  /*6260*/  FMUL.FTZ R232, R137, R126 ;  /* 0x0000007e89e87220 */ /* 0x000fc60000410000 */
[----:B------:R3:W-:Y:S01]  /*6270*/  F2F.BF16.F32 R235, R131 ;  /* 0x0000008300eb7304 */ /* 0x0007e20000202000 */
[----:B-1----:R-:W-:-:S04]  /*6280*/  IMAD.WIDE.U32 R132, R190, 0x8, R132 ;  /* 0x00000008be847825 */ /* 0x002fc800078e0084 */
[----:B----4-:R-:W-:-:S03]  /*6290*/  IMAD.WIDE.U32 R126, R234, 0x10000, RZ ;  /* 0x00010000ea7e7825 */ /* 0x010fc600078e00ff */
[----:B------:R-:W1:Y:S01]  /*62a0*/  F2F.BF16.F32 R236, R236 ;  /* 0x000000ec00ec7304 */ /* 0x000e620000202000 */
[----:B---3--:R-:W-:-:S04]  /*62b0*/  IMAD.WIDE.U32 R130, R130, 0x10000, RZ ;  /* 0x0001000082827825 */ /* 0x008fc800078e00ff */
[----:B0-----:R-:W-:-:S03]  /*62c0*/  IMAD.WIDE.U32 R128, R190, 0x8, R128 ;  /* 0x00000008be807825 */ /* 0x001fc600078e0080 */
[----:B------:R-:W0:Y:S01]  /*62d0*/  F2F.BF16.F32 R233, R232 ;  /* 0x000000e800e97304 */ /* 0x000e220000202000 */
[----:B------:R-:W-:Y:S02]  /*62e0*/  LOP3.LUT R131, R217, R131, RZ, 0xfc, !PT ;  /* 0x00000083d9837212 */ /* 0x000fe400078efcff */
[----:B------:R-:W-:Y:S02]  /*62f0*/  LOP3.LUT R130, R130, R139, RZ, 0xfc, !PT ;  /* 0x0000008b82827212 */ /* 0x000fe400078efcff */
[----:B-1----:R-:W-:-:S03]  /*6300*/  PRMT R235, R235, 0x5410, R236 ;  /* 0x00005410ebeb7816 */ /* 0x002fc600000000ec */
[----:B------:R1:W-:Y:S01]  /*6310*/  STG.E.64 desc[UR16][R132.64], R130 ;  /* 0x0000008284007986 */ /* 0x0003e2000c101b10 */
        /* <DEDUP_REMOVED lines=13> */
[----:B-1----:R-:W-:Y:S06]  /*63f0*/  BRA `(.L_x_281) ;  /* 0x0000003800547947 */ /* 0x002fec0003800000 */
.L_x_267:
        /* <DEDUP_REMOVED lines=8> */
[----:B-----5:R-:W-:Y:S01]  /*6480*/  MOV R127, R231 ;  /* 0x000000e7007f7202 */ /* 0x020fe20000000f00 */
[--C-:B------:R-:W-:Y:S01]  /*6490*/  FFMA.FTZ R130, R211, UR4, R126.reuse ;  /* 0x00000004d3827c23 */ /* 0x100fe2000801007e */
[----:B------:R-:W-:Y:S01]  /*64a0*/  SHF.R.U32.HI R128, RZ, 0x10, R231 ;  /* 0x00000010ff807819 */ /* 0x000fe200000116e7 */
[----:B------:R-:W-:Y:S01]  /*64b0*/  FFMA.FTZ R129, R210, UR4, R126 ;  /* 0x00000004d2817c23 */ /* 0x000fe2000801007e */
[----:B------:R-:W-:Y:S01]  /*64c0*/  SHF.L.U32 R127, R127, 0x10, RZ ;  /* 0x000000107f7f7819 */ /* 0x000fe200000006ff */
[----:B------:R-:W-:Y:S01]  /*64d0*/  FADD.FTZ R130, R209, -R130 ;  /* 0x80000082d1827221 */ /* 0x000fe20000010000 */
[----:B------:R-:W-:Y:S01]  /*64e0*/  SHF.L.U32 R128, R128, 0x10, RZ ;  /* 0x0000001080807819 */ /* 0x000fe200000006ff */
[----:B------:R-:W-:Y:S01]  /*64f0*/  FADD.FTZ R129, R208, -R129 ;  /* 0x80000081d0817221 */ /* 0x000fe20000010000 */
[----:B------:R-:W-:Y:S01]  /*6500*/  FFMA.FTZ R133, R214, UR4, R126 ;  /* 0x00000004d6857c23 */ /* 0x000fe2000801007e */
[----:B------:R-:W-:Y:S01]  /*6510*/  FFMA.FTZ R127, R130, UR11, R127 ;  /* 0x0000000b827f7c23 */ /* 0x000fe2000801007f */
[----:B------:R-:W-:Y:S01]  /*6520*/  SHF.L.U32 R130, R177, 0x10, RZ ;  /* 0x00000010b1827819 */ /* 0x000fe200000006ff */
[----:B------:R-:W-:Y:S01]  /*6530*/  FFMA.FTZ R132, R129, UR11, R128 ;  /* 0x0000000b81847c23 */ /* 0x000fe20008010080 */
[----:B------:R-:W-:Y:S01]  /*6540*/  SHF.R.U64 R129, R230, 0x10, R231 ;  /* 0x00000010e6817819 */ /* 0x000fe200000012e7 */
[----:B------:R-:W-:Y:S01]  /*6550*/  FMUL.FTZ R127, R127, UR9 ;  /* 0x000000097f7f7c20 */ /* 0x000fe20008410000 */
[----:B------:R-:W-:Y:S01]  /*6560*/  MOV R128, R230 ;  /* 0x000000e600807202 */ /* 0x000fe20000000f00 */
[----:B------:R-:W-:Y:S01]  /*6570*/  FADD.FTZ R134, R212, -R133 ;  /* 0x80000085d4867221 */ /* 0x000fe20000010000 */
[----:B------:R-:W-:Y:S01]  /*6580*/  SHF.L.U32 R129, R129, 0x10, RZ ;  /* 0x0000001081817819 */ /* 0x000fe200000006ff */
[----:B------:R-:W-:Y:S01]  /*6590*/  FMUL.FTZ R131, R130, R127 ;  /* 0x0000007f82837220 */ /* 0x000fe20000410000 */
[----:B------:R-:W-:Y:S01]  /*65a0*/  FFMA.FTZ R130, R215, UR4, R126 ;  /* 0x00000004d7827c23 */ /* 0x000fe2000801007e */
[----:B------:R-:W-:Y:S01]  /*65b0*/  SHF.L.U32 R128, R128, 0x10, RZ ;  /* 0x0000001080807819 */ /* 0x000fe200000006ff */
[----:B------:R-:W-:Y:S01]  /*65c0*/  FMUL.FTZ R132, R132, UR9 ;  /* 0x0000000984847c20 */ /* 0x000fe20008410000 */
[----:B------:R-:W-:Y:S01]  /*65d0*/  FFMA.FTZ R129, R134, UR11, R129 ;  /* 0x0000000b86817c23 */ /* 0x000fe20008010081 */
[----:B------:R-:W-:Y:S01]  /*65e0*/  FADD.FTZ R133, R213, -R130 ;  /* 0x80000082d5857221 */ /* 0x000fe20000010000 */
[----:B------:R-:W-:Y:S01]  /*65f0*/  SHF.L.U32 R139, R152, 0x10, RZ ;  /* 0x00000010988b7819 */ /* 0x000fe200000006ff */
[----:B------:R-:W-:Y:S01]  /*6600*/  F2F.BF16.F32 R138, R131 ;  /* 0x00000083008a7304 */ /* 0x000fe20000202000 */
[----:B------:R-:W-:Y:S01]  /*6610*/  SHF.L.U32 R137, R151, 0x10, RZ ;  /* 0x0000001097897819 */ /* 0x000fe200000006ff */
[----:B------:R-:W-:Y:S01]  /*6620*/  FMUL.FTZ R136, R129, UR9 ;  /* 0x0000000981887c20 */ /* 0x000fe20008410000 */
[----:B------:R-:W-:Y:S01]  /*6630*/  FFMA.FTZ R130, R133, UR11, R128 ;  /* 0x0000000b85827c23 */ /* 0x000fe20008010080 */
[----:B------:R-:W-:Y:S01]  /*6640*/  FMUL.FTZ R139, R139, R132 ;  /* 0x000000848b8b7220 */ /* 0x000fe20000410000 */
[----:B------:R-:W-:Y:S01]  /*6650*/  SHF.L.U32 R134, R176, 0x10, RZ ;  /* 0x00000010b0867819 */ /* 0x000fe200000006ff */
[----:B------:R-:W-:Y:S01]  /*6660*/  FMUL.FTZ R137, R137, R136 ;  /* 0x0000008889897220 */ /* 0x000fe20000410000 */
[----:B------:R-:W0:Y:S01]  /*6670*/  LDC.64 R128, c[0x0][0x468] ;  /* 0x00011a00ff807b82 */ /* 0x000e220000000a00 */
[----:B------:R-:W-:-:S02]  /*6680*/  FMUL.FTZ R133, R130, UR9 ;  /* 0x0000000982857c20 */ /* 0x000fc40008410000 */
[----:B------:R-:W1:Y:S02]  /*6690*/  F2F.BF16.F32 R130, R137 ;  /* 0x0000008900827304 */ /* 0x000e640000202000 */
[----:B------:R-:W-:-:S06]  /*66a0*/  FMUL.FTZ R134, R134, R133 ;  /* 0x0000008586867220 */ /* 0x000fcc0000410000 */
[----:B------:R-:W3:Y:S01]  /*66b0*/  F2F.BF16.F32 R139, R139 ;  /* 0x0000008b008b7304 */ /* 0x000ee20000202000 */
[----:B-1----:R-:W-:-:S07]  /*66c0*/  IMAD.WIDE.U32 R130, R130, 0x10000, RZ ;  /* 0x0001000082827825 */ /* 0x002fce00078e00ff */
[----:B------:R-:W1:Y:S01]  /*66d0*/  F2F.BF16.F32 R135, R134 ;  /* 0x0000008600877304 */ /* 0x000e620000202000 */
[C---:B0-----:R-:W-:Y:S01]  /*66e0*/  IMAD.WIDE.U32 R128, R190.reuse, 0x8, R128 ;  /* 0x00000008be807825 */ /* 0x041fe200078e0080 */
[----:B------:R-:W-:Y:S02]  /*66f0*/  IADD3 R190, PT, PT, R190, 0x100, RZ ;  /* 0x00000100bebe7810 */ /* 0x000fe40007ffe0ff */
[----:B---3--:R-:W-:-:S04]  /*6700*/  PRMT R217, R138, 0x5410, R139 ;  /* 0x000054108ad97816 */ /* 0x008fc8000000008b */
[----:B------:R-:W-:Y:S02]  /*6710*/  LOP3.LUT R131, R217, R131, RZ, 0xfc, !PT ;  /* 0x00000083d9837212 */ /* 0x000fe400078efcff */
[----:B-1----:R-:W-:-:S05]  /*6720*/  LOP3.LUT R130, R130, R135, RZ, 0xfc, !PT ;  /* 0x0000008782827212 */ /* 0x002fca00078efcff */
[----:B------:R0:W-:Y:S01]  /*6730*/  STG.E.64 desc[UR16][R128.64], R130 ;  /* 0x0000008280007986 */ /* 0x0001e2000c101b10 */
[C-C-:B--2---:R-:W-:Y:S02]  /*6740*/  SHF.R.U64 R139, R124.reuse, 0x10, R125.reuse ;  /* 0x000000107c8b7819 */ /* 0x144fe4000000127d */
[----:B------:R-:W-:Y:S02]  /*6750*/  SHF.R.U32.HI R138, RZ, 0x10, R125 ;  /* 0x00000010ff8a7819 */ /* 0x000fe4000001167d */
        /* <DEDUP_REMOVED lines=8> */
.L_x_296:
[----:B------:R-:W-:Y:S05]  /*67e0*/  BSYNC.RECONVERGENT B1 ;  /* 0x0000000000017941 */ /* 0x000fea0003800200 */
.L_x_295:
        /* <DEDUP_REMOVED lines=59> */
.L_x_298:
[----:B------:R-:W-:Y:S05]  /*6ba0*/  BSYNC.RECONVERGENT B1 ;  /* 0x0000000000017941 */ /* 0x000fea0003800200 */
.L_x_297:
        /* <DEDUP_REMOVED lines=59> */
.L_x_300:
[----:B------:R-:W-:Y:S05]  /*6f60*/  BSYNC.RECONVERGENT B1 ;  /* 0x0000000000017941 */ /* 0x000fea0003800200 */
.L_x_299:
[----:B------:R-:W-:Y:S04]  /*6f70*/  BSSY.RECONVERGENT B1, `(.L_x_301) ;  /* 0x000003b000017945 */ /* 0x000fe80003800200 */
[----:B------:R-:W-:Y:S05]  /*6f80*/  @!P2 BRA `(.L_x_302) ;  /* 0x0000000000e4a947 */ /* 0x000fea0003800000 */
[----:B------:R-:W0:Y:S02]  /*6f90*/  LDC.64 R124, c[0x0][0x390] ;  /* 0x0000e400ff7c7b82 */ /* 0x000e240000000a00 */
[----:B0-----:R-:W-:-:S06]  /*6fa0*/  IMAD.WIDE.U32 R124, R190, 0x8, R124 ;  /* 0x00000008be7c7825 */ /* 0x001fcc00078e007c */
[----:B------:R-:W2:Y:S01]  /*6fb0*/  LDG.E.64 R124, desc[UR16][R124.64] ;  /* 0x000000107c7c7981 */ /* 0x000ea2000c1e1b00 */
[--C-:B------:R-:W-:Y:S01]  /*6fc0*/  FFMA.FTZ R129, R155, UR4, R126.reuse ;  /* 0x000000049b817c23 */ /* 0x100fe2000801007e */
[----:B-----5:R-:W-:Y:S01]  /*6fd0*/  SHF.R.U32.HI R128, RZ, 0x10, R225 ;  /* 0x00000010ff807819 */ /* 0x020fe200000116e1 */
[----:B------:R-:W-:Y:S01]  /*6fe0*/  FFMA.FTZ R132, R160, UR4, R126 ;  /* 0x00000004a0847c23 */ /* 0x000fe2000801007e */
[----:B------:R-:W-:Y:S01]  /*6ff0*/  MOV R127, R225 ;  /* 0x000000e1007f7202 */ /* 0x000fe20000000f00 */
[----:B------:R-:W-:Y:S01]  /*7000*/  FADD.FTZ R130, R156, -R129 ;  /* 0x800000819c827221 */ /* 0x000fe20000010000 */
[----:B------:R-:W-:Y:S01]  /*7010*/  SHF.L.U32 R128, R128, 0x10, RZ ;  /* 0x0000001080807819 */ /* 0x000fe200000006ff */
[----:B------:R-:W-:Y:S01]  /*7020*/  FADD.FTZ R129, R159, -R132 ;  /* 0x800000849f817221 */ /* 0x000fe20000010000 */
[----:B------:R-:W-:Y:S01]  /*7030*/  SHF.L.U32 R127, R127, 0x10, RZ ;  /* 0x000000107f7f7819 */ /* 0x000fe200000006ff */
[----:B------:R-:W-:Y:S01]  /*7040*/  FFMA.FTZ R133, R153, UR4, R126 ;  /* 0x0000000499857c23 */ /* 0x000fe2000801007e */
[----:B------:R-:W-:Y:S01]  /*7050*/  SHF.L.U32 R134, R35, 0x10, RZ ;  /* 0x0000001023867819 */ /* 0x000fe200000006ff */
[----:B------:R-:W-:Y:S01]  /*7060*/  FFMA.FTZ R132, R129, UR11, R128 ;  /* 0x0000000b81847c23 */ /* 0x000fe20008010080 */
[----:B------:R-:W-:Y:S01]  /*7070*/  SHF.R.U64 R129, R224, 0x10, R225 ;  /* 0x00000010e0817819 */ /* 0x000fe200000012e1 */
[----:B------:R-:W-:Y:S01]  /*7080*/  FFMA.FTZ R127, R130, UR11, R127 ;  /* 0x0000000b827f7c23 */ /* 0x000fe2000801007f */
[----:B------:R-:W-:Y:S01]  /*7090*/  FFMA.FTZ R130, R158, UR4, R126 ;  /* 0x000000049e827c23 */ /* 0x000fe2000801007e */
[----:B------:R-:W-:Y:S01]  /*70a0*/  MOV R128, R224 ;  /* 0x000000e000807202 */ /* 0x000fe20000000f00 */
[----:B------:R-:W-:Y:S01]  /*70b0*/  FADD.FTZ R133, R154, -R133 ;  /* 0x800000859a857221 */ /* 0x000fe20000010000 */
[----:B------:R-:W-:Y:S01]  /*70c0*/  SHF.L.U32 R129, R129, 0x10, RZ ;  /* 0x0000001081817819 */ /* 0x000fe200000006ff */
[----:B------:R-:W-:Y:S01]  /*70d0*/  FADD.FTZ R130, R157, -R130 ;  /* 0x800000829d827221 */ /* 0x000fe20000010000 */
[----:B------:R-:W-:Y:S01]  /*70e0*/  SHF.L.U32 R128, R128, 0x10, RZ ;  /* 0x0000001080807819 */ /* 0x000fe200000006ff */
[----:B------:R-:W-:Y:S01]  /*70f0*/  FMUL.FTZ R127, R127, UR9 ;  /* 0x000000097f7f7c20 */ /* 0x000fe20008410000 */
[----:B------:R-:W-:Y:S01]  /*7100*/  SHF.L.U32 R139, R36, 0x10, RZ ;  /* 0x00000010248b7819 */ /* 0x000fe200000006ff */
[----:B------:R-:W-:Y:S01]  /*7110*/  FFMA.FTZ R129, R130, UR11, R129 ;  /* 0x0000000b82817c23 */ /* 0x000fe20008010081 */
[----:B------:R-:W-:Y:S01]  /*7120*/  FMUL.FTZ R132, R132, UR9 ;  /* 0x0000000984847c20 */ /* 0x000fe20008410000 */
[----:B------:R-:W-:Y:S01]  /*7130*/  SHF.L.U32 R137, R34, 0x10, RZ ;  /* 0x0000001022897819 */ /* 0x000fe200000006ff */
[----:B------:R-:W-:Y:S01]  /*7140*/  FFMA.FTZ R130, R133, UR11, R128 ;  /* 0x0000000b85827c23 */ /* 0x000fe20008010080 */
[----:B------:R-:W-:Y:S01]  /*7150*/  FMUL.FTZ R136, R129, UR9 ;  /* 0x0000000981887c20 */ /* 0x000fe20008410000 */
[----:B------:R-:W-:Y:S01]  /*7160*/  FMUL.FTZ R131, R134, R127 ;  /* 0x0000007f86837220 */ /* 0x000fe20000410000 */
[----:B------:R-:W-:Y:S01]  /*7170*/  FMUL.FTZ R139, R139, R132 ;  /* 0x000000848b8b7220 */ /* 0x000fe20000410000 */
[----:B------:R-:W-:Y:S01]  /*7180*/  SHF.L.U32 R134, R33, 0x10, RZ ;  /* 0x0000001021867819 */ /* 0x000fe200000006ff */
[----:B------:R-:W-:Y:S01]  /*7190*/  FMUL.FTZ R137, R137, R136 ;  /* 0x0000008889897220 */ /* 0x000fe20000410000 */
[----:B------:R-:W0:Y:S01]  /*71a0*/  LDC.64 R128, c[0x0][0x468] ;  /* 0x00011a00ff807b82 */ /* 0x000e220000000a00 */
[----:B------:R-:W-:Y:S01]  /*71b0*/  FMUL.FTZ R133, R130, UR9 ;  /* 0x0000000982857c20 */ /* 0x000fe20008410000 */
[----:B------:R-:W-:Y:S03]  /*71c0*/  F2F.BF16.F32 R138, R131 ;  /* 0x00000083008a7304 */ /* 0x000fe60000202000 */
[----:B------:R-:W-:-:S05]  /*71d0*/  FMUL.FTZ R134, R134, R133 ;  /* 0x0000008586867220 */ /* 0x000fca0000410000 */
[----:B------:R-:W1:Y:S08]  /*71e0*/  F2F.BF16.F32 R130, R137 ;  /* 0x0000008900827304 */ /* 0x000e700000202000 */
[----:B------:R-:W3:Y:S01]  /*71f0*/  F2F.BF16.F32 R139, R139 ;  /* 0x0000008b008b7304 */ /* 0x000ee20000202000 */
[C---:B0-----:R-:W-:Y:S01]  /*7200*/  IMAD.WIDE.U32 R128, R190.reuse, 0x8, R128 ;  /* 0x00000008be807825 */ /* 0x041fe200078e0080 */
[----:B------:R-:W-:-:S06]  /*7210*/  IADD3 R190, PT, PT, R190, 0x100, RZ ;  /* 0x00000100bebe7810 */ /* 0x000fcc0007ffe0ff */
[----:B------:R-:W0:Y:S01]  /*7220*/  F2F.BF16.F32 R135, R134 ;  /* 0x0000008600877304 */ /* 0x000e220000202000 */
[----:B-1----:R-:W-:Y:S01]  /*7230*/  IMAD.WIDE.U32 R130, R130, 0x10000, RZ ;  /* 0x0001000082827825 */ /* 0x002fe200078e00ff */
[----:B---3--:R-:W-:-:S04]  /*7240*/  PRMT R217, R138, 0x5410, R139 ;  /* 0x000054108ad97816 */ /* 0x008fc8000000008b */
[----:B------:R-:W-:Y:S02]  /*7250*/  LOP3.LUT R131, R217, R131, RZ, 0xfc, !PT ;  /* 0x00000083d9837212 */ /* 0x000fe400078efcff */
[----:B0-----:R-:W-:-:S05]  /*7260*/  LOP3.LUT R130, R130, R135, RZ, 0xfc, !PT ;  /* 0x0000008782827212 */ /* 0x001fca00078efcff */
        /* <DEDUP_REMOVED lines=11> */
.L_x_302:
[----:B------:R-:W-:Y:S05]  /*7320*/  BSYNC.RECONVERGENT B1 ;  /* 0x0000000000017941 */ /* 0x000fea0003800200 */
.L_x_301:
        /* <DEDUP_REMOVED lines=59> */
.L_x_304:
[----:B------:R-:W-:Y:S05]  /*76e0*/  BSYNC.RECONVERGENT B1 ;  /* 0x0000000000017941 */ /* 0x000fea0003800200 */
.L_x_303:
        /* <DEDUP_REMOVED lines=59> */
.L_x_306:
[----:B------:R-:W-:Y:S05]  /*7aa0*/  BSYNC.RECONVERGENT B1 ;  /* 0x0000000000017941 */ /* 0x000fea0003800200 */
.L_x_305:
[----:B------:R-:W-:-:S13]  /*7ab0*/  ISETP.NE.AND P6, PT, R216, RZ, PT ;  /* 0x000000ffd800720c */ /* 0x000fda0003fc5270 */
        /* <DEDUP_REMOVED lines=14> */
[----:B------:R-:W-:Y:S01]  /*7ba0*/  MOV R127, R218 ;  /* 0x000000da007f7202 */ /* 0x000fe20000000f00 */
[----:B------:R-:W-:Y:S01]  /*7bb0*/  FFMA.FTZ R130, R129, UR11, R128 ;  /* 0x0000000b81827c23 */ /* 0x000fe20008010080 */
[----:B------:R-:W-:Y:S01]  /*7bc0*/  SHF.R.U64 R128, R218, 0x10, R219 ;  /* 0x00000010da807819 */ /* 0x000fe200000012db */
[----:B------:R-:W-:Y:S01]  /*7bd0*/  FADD.FTZ R135, R185, -R132 ;  /* 0x80000084b9877221 */ /* 0x000fe20000010000 */
[----:B------:R-:W-:Y:S01]  /*7be0*/  SHF.L.U32 R134, R147, 0x10, RZ ;  /* 0x0000001093867819 */ /* 0x000fe200000006ff */
[----:B------:R-:W-:Y:S01]  /*7bf0*/  FFMA.FTZ R133, R181, UR4, R126 ;  /* 0x00000004b5857c23 */ /* 0x000fe2000801007e */
[----:B------:R-:W-:Y:S01]  /*7c00*/  SHF.L.U32 R128, R128, 0x10, RZ ;  /* 0x0000001080807819 */ /* 0x000fe200000006ff */
[----:B------:R-:W-:Y:S01]  /*7c10*/  FMUL.FTZ R131, R131, UR9 ;  /* 0x0000000983837c20 */ /* 0x000fe20008410000 */
[----:B------:R-:W-:Y:S01]  /*7c20*/  SHF.L.U32 R126, R127, 0x10, RZ ;  /* 0x000000107f7e7819 */ /* 0x000fe200000006ff */
[----:B------:R-:W-:Y:S01]  /*7c30*/  FADD.FTZ R133, R182, -R133 ;  /* 0x80000085b6857221 */ /* 0x000fe20000010000 */
[----:B------:R-:W-:Y:S01]  /*7c40*/  SHF.L.U32 R139, R148, 0x10, RZ ;  /* 0x00000010948b7819 */ /* 0x000fe200000006ff */
[----:B------:R-:W-:Y:S01]  /*7c50*/  FFMA.FTZ R128, R135, UR11, R128 ;  /* 0x0000000b87807c23 */ /* 0x000fe20008010080 */
[----:B------:R-:W-:Y:S01]  /*7c60*/  FMUL.FTZ R129, R134, R131 ;  /* 0x0000008386817220 */ /* 0x000fe20000410000 */
[----:B------:R-:W-:Y:S01]  /*7c70*/  SHF.L.U32 R127, R146, 0x10, RZ ;  /* 0x00000010927f7819 */ /* 0x000fe200000006ff */
[----:B------:R-:W-:Y:S01]  /*7c80*/  FMUL.FTZ R130, R130, UR9 ;  /* 0x0000000982827c20 */ /* 0x000fe20008410000 */
[----:B------:R-:W-:Y:S01]  /*7c90*/  FMUL.FTZ R134, R128, UR9 ;  /* 0x0000000980867c20 */ /* 0x000fe20008410000 */
[----:B------:R-:W-:Y:S01]  /*7ca0*/  FFMA.FTZ R128, R133, UR11, R126 ;  /* 0x0000000b85807c23 */ /* 0x000fe2000801007e */
[----:B------:R-:W-:Y:S01]  /*7cb0*/  SHF.L.U32 R132, R145, 0x10, RZ ;  /* 0x0000001091847819 */ /* 0x000fe200000006ff */
[----:B------:R-:W-:Y:S01]  /*7cc0*/  FMUL.FTZ R138, R139, R130 ;  /* 0x000000828b8a7220 */ /* 0x000fe20000410000 */
[----:B------:R-:W-:Y:S01]  /*7cd0*/  FMUL.FTZ R136, R127, R134 ;  /* 0x000000867f887220 */ /* 0x000fe20000410000 */
[----:B------:R-:W-:Y:S01]  /*7ce0*/  FMUL.FTZ R133, R128, UR9 ;  /* 0x0000000980857c20 */ /* 0x000fe20008410000 */
[----:B------:R-:W0:Y:S01]  /*7cf0*/  LDC.64 R126, c[0x0][0x468] ;  /* 0x00011a00ff7e7b82 */ /* 0x000e220000000a00 */
[----:B------:R-:W-:Y:S02]  /*7d00*/  F2F.BF16.F32 R137, R129 ;  /* 0x0000008100897304 */ /* 0x000fe40000202000 */
[----:B------:R-:W-:-:S06]  /*7d10*/  FMUL.FTZ R132, R132, R133 ;  /* 0x0000008584847220 */ /* 0x000fcc0000410000 */
[----:B------:R-:W1:Y:S08]  /*7d20*/  F2F.BF16.F32 R128, R136 ;  /* 0x0000008800807304 */ /* 0x000e700000202000 */
[----:B------:R-:W3:Y:S01]  /*7d30*/  F2F.BF16.F32 R138, R138 ;  /* 0x0000008a008a7304 */ /* 0x000ee20000202000 */
[----:B-1----:R-:W-:-:S07]  /*7d40*/  IMAD.WIDE.U32 R128, R128, 0x10000, RZ ;  /* 0x0001000080807825 */ /* 0x002fce00078e00ff */
[----:B------:R-:W1:Y:S01]  /*7d50*/  F2F.BF16.F32 R135, R132 ;  /* 0x0000008400877304 */ /* 0x000e620000202000 */
[----:B0-----:R-:W-:Y:S01]  /*7d60*/  IMAD.WIDE.U32 R126, R190, 0x8, R126 ;  /* 0x00000008be7e7825 */ /* 0x001fe200078e007e */
        /* <DEDUP_REMOVED lines=15> */
.L_x_294:
[----:B------:R-:W-:Y:S04]  /*7e60*/  BSSY.RECONVERGENT B1, `(.L_x_307) ;  /* 0x0000046000017945 */ /* 0x000fe80003800200 */
[----:B------:R-:W-:Y:S05]  /*7e70*/  @!P3 BRA `(.L_x_308) ;  /* 0x000000040010b947 */ /* 0x000fea0003800000 */
[----:B------:R-:W0:Y:S02]  /*7e80*/  LDC.64 R124, c[0x0][0x390] ;  /* 0x0000e400ff7c7b82 */ /* 0x000e240000000a00 */
[----:B0-----:R-:W-:-:S06]  /*7e90*/  IMAD.WIDE.U32 R124, R190, 0x8, R124 ;  /* 0x00000008be7c7825 */ /* 0x001fcc00078e007c */
[----:B------:R-:W2:Y:S01]  /*7ea0*/  LDG.E.64 R124, desc[UR16][R124.64] ;  /* 0x000000107c7c7981 */ /* 0x000ea2000c1e1b00 */
[----:B-----5:R-:W-:Y:S01]  /*7eb0*/  SHF.R.U32.HI R130, RZ, 0x10, R231 ;  /* 0x00000010ff827819 */ /* 0x020fe200000116e7 */
[--C-:B------:R-:W-:Y:S01]  /*7ec0*/  FFMA.FTZ R129, R210, UR4, R126.reuse ;  /* 0x00000004d2817c23 */ /* 0x100fe2000801007e */
[----:B------:R-:W-:Y:S01]  /*7ed0*/  MOV R127, R231 ;  /* 0x000000e7007f7202 */ /* 0x000fe20000000f00 */
[----:B------:R-:W-:Y:S01]  /*7ee0*/  FFMA.FTZ R128, R211, UR4, R126 ;  /* 0x00000004d3807c23 */ /* 0x000fe2000801007e */
[----:B------:R-:W-:Y:S01]  /*7ef0*/  SHF.L.U32 R132, R130, 0x10, RZ ;  /* 0x0000001082847819 */ /* 0x000fe200000006ff */
[----:B------:R-:W-:Y:S01]  /*7f00*/  FADD.FTZ R129, R208, -R129 ;  /* 0x80000081d0817221 */ /* 0x000fe20000010000 */
[----:B------:R-:W-:Y:S01]  /*7f10*/  SHF.L.U32 R127, R127, 0x10, RZ ;  /* 0x000000107f7f7819 */ /* 0x000fe200000006ff */
[----:B------:R-:W-:Y:S01]  /*7f20*/  FADD.FTZ R128, R209, -R128 ;  /* 0x80000080d1807221 */ /* 0x000fe20000010000 */
[----:B------:R-:W-:Y:S01]  /*7f30*/  FFMA.FTZ R131, R214, UR4, R126 ;  /* 0x00000004d6837c23 */ /* 0x000fe2000801007e */
[----:B------:R-:W-:Y:S01]  /*7f40*/  FFMA.FTZ R136, R129, UR11, R132 ;  /* 0x0000000b81887c23 */ /* 0x000fe20008010084 */
[----:B------:R-:W-:Y:S01]  /*7f50*/  SHF.R.U64 R132, R230, 0x10, R231 ;  /* 0x00000010e6847819 */ /* 0x000fe200000012e7 */
[----:B------:R-:W-:Y:S01]  /*7f60*/  FFMA.FTZ R133, R128, UR11, R127 ;  /* 0x0000000b80857c23 */ /* 0x000fe2000801007f */
[----:B------:R-:W-:Y:S01]  /*7f70*/  MOV R127, R230 ;  /* 0x000000e6007f7202 */ /* 0x000fe20000000f00 */
[----:B------:R-:W-:Y:S01]  /*7f80*/  FFMA.FTZ R130, R215, UR4, R126 ;  /* 0x00000004d7827c23 */ /* 0x000fe2000801007e */
[----:B------:R-:W-:Y:S01]  /*7f90*/  SHF.L.U32 R132, R132, 0x10, RZ ;  /* 0x0000001084847819 */ /* 0x000fe200000006ff */
[----:B------:R-:W-:Y:S01]  /*7fa0*/  FADD.FTZ R131, R212, -R131 ;  /* 0x80000083d4837221 */ /* 0x000fe20000010000 */
[----:B------:R-:W-:Y:S01]  /*7fb0*/  SHF.L.U32 R127, R127, 0x10, RZ ;  /* 0x000000107f7f7819 */ /* 0x000fe200000006ff */
[----:B------:R-:W-:Y:S01]  /*7fc0*/  FADD.FTZ R130, R213, -R130 ;  /* 0x80000082d5827221 */ /* 0x000fe20000010000 */
[----:B------:R0:W-:Y:S01]  /*7fd0*/  F2F.BF16.F32 R128, R133 ;  /* 0x0000008500807304 */ /* 0x0001e20000202000 */
[----:B------:R-:W-:Y:S01]  /*7fe0*/  FFMA.FTZ R131, R131, UR11, R132 ;  /* 0x0000000b83837c23 */ /* 0x000fe20008010084 */
[----:B------:R-:W-:Y:S01]  /*7ff0*/  SHF.L.U32 R135, R151, 0x10, RZ ;  /* 0x0000001097877819 */ /* 0x000fe200000006ff */
[----:B------:R-:W-:Y:S01]  /*8000*/  FFMA.FTZ R137, R130, UR11, R127 ;  /* 0x0000000b82897c23 */ /* 0x000fe2000801007f */
[----:B------:R-:W-:Y:S01]  /*8010*/  FMUL.FTZ R127, R133, UR9 ;  /* 0x00000009857f7c20 */ /* 0x000fe20008410000 */
[----:B------:R-:W-:Y:S01]  /*8020*/  SHF.L.U32 R130, R177, 0x10, RZ ;  /* 0x00000010b1827819 */ /* 0x000fe200000006ff */
[----:B------:R-:W-:Y:S01]  /*8030*/  FMUL.FTZ R138, R131, UR9 ;  /* 0x00000009838a7c20 */ /* 0x000fe20008410000 */
[----:B------:R-:W-:Y:S01]  /*8040*/  SHF.L.U32 R232, R176, 0x10, RZ ;  /* 0x00000010b0e87819 */ /* 0x000fe200000006ff */
[----:B------:R1:W-:Y:S01]  /*8050*/  F2F.BF16.F32 R129, R136 ;  /* 0x0000008800817304 */ /* 0x0003e20000202000 */
[----:B0-----:R-:W-:Y:S01]  /*8060*/  SHF.L.U32 R133, R152, 0x10, RZ ;  /* 0x0000001098857819 */ /* 0x001fe200000006ff */
[----:B------:R-:W-:Y:S01]  /*8070*/  FMUL.FTZ R234, R135, R138 ;  /* 0x0000008a87ea7220 */ /* 0x000fe20000410000 */
[----:B------:R-:W-:-:S05]  /*8080*/  FMUL.FTZ R217, R130, R127 ;  /* 0x0000007f82d97220 */ /* 0x000fca0000410000 */
[----:B------:R0:W3:Y:S01]  /*8090*/  F2F.BF16.F32 R134, R131 ;  /* 0x0000008300867304 */ /* 0x0000e20000202000 */
[----:B-1----:R-:W-:-:S04]  /*80a0*/  FMUL.FTZ R136, R136, UR9 ;  /* 0x0000000988887c20 */ /* 0x002fc80008410000 */
[----:B------:R-:W-:Y:S02]  /*80b0*/  FMUL.FTZ R236, R133, R136 ;  /* 0x0000008885ec7220 */ /* 0x000fe40000410000 */
[----:B------:R-:W1:Y:S01]  /*80c0*/  LDC.64 R132, c[0x0][0x478] ;  /* 0x00011e00ff847b82 */ /* 0x000e620000000a00 */
[----:B------:R4:W3:Y:S07]  /*80d0*/  F2F.BF16.F32 R139, R137 ;  /* 0x00000089008b7304 */ /* 0x0008ee0000202000 */
[----:B0-----:R-:W0:Y:S01]  /*80e0*/  LDC.64 R130, c[0x0][0x468] ;  /* 0x00011a00ff827b82 */ /* 0x001e220000000a00 */
[----:B------:R-:W1:Y:S01]  /*80f0*/  F2F.BF16.F32 R234, R234 ;  /* 0x000000ea00ea7304 */ /* 0x000e620000202000 */
[----:B----4-:R-:W-:Y:S01]  /*8100*/  FMUL.FTZ R137, R137, UR9 ;  /* 0x0000000989897c20 */ /* 0x010fe20008410000 */
[----:B---3--:R-:W-:-:S04]  /*8110*/  IMAD.WIDE.U32 R134, R134, 0x10000, RZ ;  /* 0x0001000086867825 */ /* 0x008fc800078e00ff */
[----:B------:R-:W-:Y:S01]  /*8120*/  FMUL.FTZ R232, R232, R137 ;  /* 0x00000089e8e87220 */ /* 0x000fe20000410000 */
[----:B------:R-:W-:Y:S01]  /*8130*/  LOP3.LUT R134, R134, R139, RZ, 0xfc, !PT ;  /* 0x0000008b86867212 */ /* 0x000fe200078efcff */
[----:B------:R3:W-:Y:S01]  /*8140*/  F2F.BF16.F32 R235, R217 ;  /* 0x000000d900eb7304 */ /* 0x0007e20000202000 */
[----:B-1----:R-:W-:-:S07]  /*8150*/  IMAD.WIDE.U32 R132, R190, 0x8, R132 ;  /* 0x00000008be847825 */ /* 0x002fce00078e0084 */
[----:B------:R-:W1:Y:S01]  /*8160*/  F2F.BF16.F32 R236, R236 ;  /* 0x000000ec00ec7304 */ /* 0x000e620000202000 */
[----:B---3--:R-:W-:Y:S01]  /*8170*/  PRMT R217, R128, 0x5410, R129 ;  /* 0x0000541080d97816 */ /* 0x008fe20000000081 */
[----:B------:R-:W-:-:S03]  /*8180*/  IMAD.WIDE.U32 R128, R234, 0x10000, RZ ;  /* 0x00010000ea807825 */ /* 0x000fc600078e00ff */
[----:B------:R-:W-:Y:S01]  /*8190*/  LOP3.LUT R135, R217, R135, RZ, 0xfc, !PT ;  /* 0x00000087d9877212 */ /* 0x000fe200078efcff */
[C---:B0-----:R-:W-:Y:S02]  /*81a0*/  IMAD.WIDE.U32 R130, R190.reuse, 0x8, R130 ;  /* 0x00000008be827825 */ /* 0x041fe400078e0082 */
[----:B------:R-:W0:Y:S01]  /*81b0*/  F2F.BF16.F32 R233, R232 ;  /* 0x000000e800e97304 */ /* 0x000e220000202000 */
[----:B------:R-:W-:Y:S01]  /*81c0*/  IADD3 R190, PT, PT, R190, 0x100, RZ ;  /* 0x00000100bebe7810 */ /* 0x000fe20007ffe0ff */
[----:B------:R3:W-:Y:S01]  /*81d0*/  STG.E.64 desc[UR16][R132.64], R134 ;  /* 0x0000008684007986 */ /* 0x0007e2000c101b10 */
[----:B-1----:R-:W-:-:S04]  /*81e0*/  PRMT R235, R235, 0x5410, R236 ;  /* 0x00005410ebeb7816 */ /* 0x002fc800000000ec */
        /* <DEDUP_REMOVED lines=13> */
.L_x_308:
[----:B------:R-:W-:Y:S05]  /*82c0*/  BSYNC.RECONVERGENT B1 ;  /* 0x0000000000017941 */ /* 0x000fea0003800200 */
.L_x_307:
        /* <DEDUP_REMOVED lines=70> */
.L_x_310:
[----:B------:R-:W-:Y:S05]  /*8730*/  BSYNC.RECONVERGENT B1 ;  /* 0x0000000000017941 */ /* 0x000fea0003800200 */
.L_x_309:
        /* <DEDUP_REMOVED lines=70> */
.L_x_312:
[----:B------:R-:W-:Y:S05]  /*8ba0*/  BSYNC.RECONVERGENT B1 ;  /* 0x0000000000017941 */ /* 0x000fea0003800200 */
.L_x_311:
        /* <DEDUP_REMOVED lines=13> */
[----:B------:R-:W-:Y:S01]  /*8c80*/  MOV R129, R224 ;  /* 0x000000e000817202 */ /* 0x000fe20000000f00 */
[----:B------:R-:W-:Y:S01]  /*8c90*/  FFMA.FTZ R136, R130, UR11, R131 ;  /* 0x0000000b82887c23 */ /* 0x000fe20008010083 */
[----:B------:R-:W-:Y:S01]  /*8ca0*/  SHF.R.U64 R131, R224, 0x10, R225 ;  /* 0x00000010e0837819 */ /* 0x000fe200000012e1 */
[----:B------:R-:W-:Y:S01]  /*8cb0*/  FFMA.FTZ R133, R127, UR11, R128 ;  /* 0x0000000b7f857c23 */ /* 0x000fe20008010080 */
[--C-:B------:R-:W-:Y:S01]  /*8cc0*/  FFMA.FTZ R132, R158, UR4, R126.reuse ;  /* 0x000000049e847c23 */ /* 0x100fe2000801007e */
[----:B------:R-:W-:Y:S01]  /*8cd0*/  FFMA.FTZ R127, R153, UR4, R126 ;  /* 0x00000004997f7c23 */ /* 0x000fe2000801007e */
[----:B------:R-:W-:Y:S01]  /*8ce0*/  SHF.L.U32 R131, R131, 0x10, RZ ;  /* 0x0000001083837819 */ /* 0x000fe200000006ff */
[----:B------:R0:W-:Y:S01]  /*8cf0*/  F2F.BF16.F32 R128, R133 ;  /* 0x0000008500807304 */ /* 0x0001e20000202000 */
[----:B------:R-:W-:Y:S01]  /*8d00*/  SHF.L.U32 R130, R129, 0x10, RZ ;  /* 0x0000001081827819 */ /* 0x000fe200000006ff */
[----:B------:R-:W-:Y:S01]  /*8d10*/  FADD.FTZ R132, R157, -R132 ;  /* 0x800000849d847221 */ /* 0x000fe20000010000 */
[----:B------:R-:W-:Y:S01]  /*8d20*/  FADD.FTZ R127, R154, -R127 ;  /* 0x8000007f9a7f7221 */ /* 0x000fe20000010000 */
[----:B------:R-:W-:-:S02]  /*8d30*/  SHF.L.U32 R135, R34, 0x10, RZ ;  /* 0x0000001022877819 */ /* 0x000fc400000006ff */
[----:B------:R-:W-:Y:S01]  /*8d40*/  FFMA.FTZ R131, R132, UR11, R131 ;  /* 0x0000000b84837c23 */ /* 0x000fe20008010083 */
[----:B------:R-:W-:Y:S01]  /*8d50*/  FFMA.FTZ R137, R127, UR11, R130 ;  /* 0x0000000b7f897c23 */ /* 0x000fe20008010082 */
[----:B------:R-:W-:Y:S01]  /*8d60*/  FMUL.FTZ R127, R133, UR9 ;  /* 0x00000009857f7c20 */ /* 0x000fe20008410000 */
[----:B------:R1:W-:Y:S01]  /*8d70*/  F2F.BF16.F32 R129, R136 ;  /* 0x0000008800817304 */ /* 0x0003e20000202000 */
[----:B0-----:R-:W-:Y:S01]  /*8d80*/  SHF.L.U32 R133, R36, 0x10, RZ ;  /* 0x0000001024857819 */ /* 0x001fe200000006ff */
[----:B------:R-:W-:Y:S01]  /*8d90*/  FMUL.FTZ R138, R131, UR9 ;  /* 0x00000009838a7c20 */ /* 0x000fe20008410000 */
[----:B------:R-:W-:Y:S02]  /*8da0*/  SHF.L.U32 R130, R35, 0x10, RZ ;  /* 0x0000001023827819 */ /* 0x000fe400000006ff */
[----:B------:R-:W-:Y:S01]  /*8db0*/  SHF.L.U32 R232, R33, 0x10, RZ ;  /* 0x0000001021e87819 */ /* 0x000fe200000006ff */
[----:B------:R-:W-:Y:S02]  /*8dc0*/  FMUL.FTZ R234, R135, R138 ;  /* 0x0000008a87ea7220 */ /* 0x000fe40000410000 */
[----:B------:R0:W3:Y:S01]  /*8dd0*/  F2F.BF16.F32 R134, R131 ;  /* 0x0000008300867304 */ /* 0x0000e20000202000 */
[----:B-1----:R-:W-:Y:S01]  /*8de0*/  FMUL.FTZ R136, R136, UR9 ;  /* 0x0000000988887c20 */ /* 0x002fe20008410000 */
[----:B------:R-:W-:-:S03]  /*8df0*/  FMUL.FTZ R217, R130, R127 ;  /* 0x0000007f82d97220 */ /* 0x000fc60000410000 */
        /* <DEDUP_REMOVED lines=33> */
.L_x_314:
[----:B------:R-:W-:Y:S05]  /*9010*/  BSYNC.RECONVERGENT B1 ;  /* 0x0000000000017941 */ /* 0x000fea0003800200 */
.L_x_313:
        /* <DEDUP_REMOVED lines=70> */
.L_x_316:
[----:B------:R-:W-:Y:S05]  /*9480*/  BSYNC.RECONVERGENT B1 ;  /* 0x0000000000017941 */ /* 0x000fea0003800200 */
.L_x_315:
        /* <DEDUP_REMOVED lines=70> */
.L_x_318:
[----:B------:R-:W-:Y:S05]  /*98f0*/  BSYNC.RECONVERGENT B1 ;  /* 0x0000000000017941 */ /* 0x000fea0003800200 */
.L_x_317:
        /* <DEDUP_REMOVED lines=17> */
[----:B------:R-:W-:Y:S01]  /*9a10*/  FADD.FTZ R129, R182, -R129 ;  /* 0x80000081b6817221 */ /* 0x000fe20000010000 */
[----:B------:R-:W-:Y:S01]  /*9a20*/  SHF.R.U64 R130, R218, 0x10, R219 ;  /* 0x00000010da827819 */ /* 0x000fe200000012db */
[----:B------:R-:W-:Y:S01]  /*9a30*/  FFMA.FTZ R126, R186, UR4, R126 ;  /* 0x00000004ba7e7c23 */ /* 0x000fe2000801007e */
[----:B------:R-:W-:Y:S01]  /*9a40*/  SHF.L.U32 R128, R128, 0x10, RZ ;  /* 0x0000001080807819 */ /* 0x000fe200000006ff */
[----:B------:R0:W-:Y:S01]  /*9a50*/  F2F.BF16.F32 R138, R131 ;  /* 0x00000083008a7304 */ /* 0x0001e20000202000 */
[----:B------:R-:W-:Y:S01]  /*9a60*/  FMUL.FTZ R134, R131, UR9 ;  /* 0x0000000983867c20 */ /* 0x000fe20008410000 */
[----:B------:R-:W-:Y:S01]  /*9a70*/  FADD.FTZ R126, R185, -R126 ;  /* 0x8000007eb97e7221 */ /* 0x000fe20000010000 */
[----:B------:R-:W-:Y:S01]  /*9a80*/  SHF.L.U32 R133, R148, 0x10, RZ ;  /* 0x0000001094857819 */ /* 0x000fe200000006ff */
[----:B------:R-:W-:Y:S01]  /*9a90*/  FFMA.FTZ R137, R129, UR11, R128 ;  /* 0x0000000b81897c23 */ /* 0x000fe20008010080 */
[----:B------:R-:W-:-:S03]  /*9aa0*/  SHF.L.U32 R129, R130, 0x10, RZ ;  /* 0x0000001082817819 */ /* 0x000fc600000006ff */
[----:B------:R1:W-:Y:S01]  /*9ab0*/  F2F.BF16.F32 R127, R135 ;  /* 0x00000087007f7304 */ /* 0x0003e20000202000 */
[----:B0-----:R-:W-:Y:S01]  /*9ac0*/  SHF.L.U32 R131, R146, 0x10, RZ ;  /* 0x0000001092837819 */ /* 0x001fe200000006ff */
[----:B------:R-:W-:Y:S01]  /*9ad0*/  FFMA.FTZ R129, R126, UR11, R129 ;  /* 0x0000000b7e817c23 */ /* 0x000fe20008010081 */
[----:B------:R-:W-:Y:S01]  /*9ae0*/  SHF.L.U32 R126, R147, 0x10, RZ ;  /* 0x00000010937e7819 */ /* 0x000fe200000006ff */
[----:B------:R-:W-:Y:S02]  /*9af0*/  FMUL.FTZ R236, R133, R134 ;  /* 0x0000008685ec7220 */ /* 0x000fe40000410000 */
[----:B------:R-:W-:Y:S01]  /*9b00*/  FMUL.FTZ R136, R129, UR9 ;  /* 0x0000000981887c20 */ /* 0x000fe20008410000 */
[----:B------:R-:W0:Y:S01]  /*9b10*/  LDC.64 R132, c[0x0][0x478] ;  /* 0x00011e00ff847b82 */ /* 0x000e220000000a00 */
[----:B------:R3:W4:Y:S01]  /*9b20*/  F2F.BF16.F32 R130, R129 ;  /* 0x0000008100827304 */ /* 0x0007220000202000 */
[----:B-1----:R-:W-:Y:S01]  /*9b30*/  FMUL.FTZ R135, R135, UR9 ;  /* 0x0000000987877c20 */ /* 0x002fe20008410000 */
[----:B------:R-:W-:-:S03]  /*9b40*/  FMUL.FTZ R234, R131, R136 ;  /* 0x0000008883ea7220 */ /* 0x000fc60000410000 */
[----:B------:R-:W-:Y:S01]  /*9b50*/  FMUL.FTZ R217, R126, R135 ;  /* 0x000000877ed97220 */ /* 0x000fe20000410000 */
[----:B------:R-:W-:Y:S02]  /*9b60*/  SHF.L.U32 R126, R145, 0x10, RZ ;  /* 0x00000010917e7819 */ /* 0x000fe400000006ff */
[----:B------:R1:W1:Y:S01]  /*9b70*/  F2F.BF16.F32 R139, R137 ;  /* 0x00000089008b7304 */ /* 0x0002620000202000 */
[----:B---3--:R-:W3:Y:S01]  /*9b80*/  LDC.64 R128, c[0x0][0x468] ;  /* 0x00011a00ff807b82 */ /* 0x008ee20000000a00 */
[----:B----4-:R-:W-:-:S06]  /*9b90*/  IMAD.WIDE.U32 R130, R130, 0x10000, RZ ;  /* 0x0001000082827825 */ /* 0x010fcc00078e00ff */
[----:B------:R-:W4:Y:S01]  /*9ba0*/  F2F.BF16.F32 R234, R234 ;  /* 0x000000ea00ea7304 */ /* 0x000f220000202000 */
[----:B-1----:R-:W-:-:S04]  /*9bb0*/  FMUL.FTZ R137, R137, UR9 ;  /* 0x0000000989897c20 */ /* 0x002fc80008410000 */
[----:B------:R-:W-:Y:S01]  /*9bc0*/  FMUL.FTZ R232, R126, R137 ;  /* 0x000000897ee87220 */ /* 0x000fe20000410000 */
[----:B------:R-:W-:Y:S02]  /*9bd0*/  LOP3.LUT R130, R130, R139, RZ, 0xfc, !PT ;  /* 0x0000008b82827212 */ /* 0x000fe400078efcff */
[----:B------:R1:W-:Y:S01]  /*9be0*/  F2F.BF16.F32 R235, R217 ;  /* 0x000000d900eb7304 */ /* 0x0003e20000202000 */
[----:B0-----:R-:W-:-:S07]  /*9bf0*/  IMAD.WIDE.U32 R132, R190, 0x8, R132 ;  /* 0x00000008be847825 */ /* 0x001fce00078e0084 */
[----:B------:R-:W0:Y:S01]  /*9c00*/  F2F.BF16.F32 R236, R236 ;  /* 0x000000ec00ec7304 */ /* 0x000e220000202000 */
[----:B-1----:R-:W-:Y:S01]  /*9c10*/  PRMT R217, R127, 0x5410, R138 ;  /* 0x000054107fd97816 */ /* 0x002fe2000000008a */
[----:B----4-:R-:W-:-:S03]  /*9c20*/  IMAD.WIDE.U32 R126, R234, 0x10000, RZ ;  /* 0x00010000ea7e7825 */ /* 0x010fc600078e00ff */
[----:B------:R-:W-:Y:S01]  /*9c30*/  LOP3.LUT R131, R217, R131, RZ, 0xfc, !PT ;  /* 0x00000083d9837212 */ /* 0x000fe200078efcff */
[----:B---3--:R-:W-:Y:S02]  /*9c40*/  IMAD.WIDE.U32 R128, R190, 0x8, R128 ;  /* 0x00000008be807825 */ /* 0x008fe400078e0080 */
[----:B------:R-:W1:Y:S02]  /*9c50*/  F2F.BF16.F32 R233, R232 ;  /* 0x000000e800e97304 */ /* 0x000e640000202000 */
[----:B------:R3:W-:Y:S01]  /*9c60*/  STG.E.64 desc[UR16][R132.64], R130 ;  /* 0x0000008284007986 */ /* 0x0007e2000c101b10 */
[----:B0-----:R-:W-:-:S04]  /*9c70*/  PRMT R235, R235, 0x5410, R236 ;  /* 0x00005410ebeb7816 */ /* 0x001fc800000000ec */
        /* <DEDUP_REMOVED lines=13> */
.L_x_281:
[----:B------:R-:W-:Y:S05]  /*9d50*/  BSYNC.RECONVERGENT B0 ;  /* 0x0000000000007941 */ /* 0x000fea0003800200 */
.L_x_266:
[----:B------:R-:W-:Y:S02]  /*9d60*/  UIADD3 UR6, UPT, UPT, UR6, UR24, URZ ;  /* 0x0000001806067290 */ /* 0x000fe4000fffe0ff */
[----:B------:R-:W-:Y:S02]  /*9d70*/  UPLOP3.LUT UP2, UPT, UPT, UPT, UP2, 0x40, 0x4 ;  /* 0x000000000004789c */ /* 0x000fe40003f4e820 */
[----:B------:R-:W-:-:S09]  /*9d80*/  UISETP.GE.AND UP1, UPT, UR6, UR25, UPT ;  /* 0x000000190600728c */ /* 0x000fd2000bf26270 */
[----:B------:R-:W-:Y:S05]  /*9d90*/  BRA.U !UP1, `(.L_x_319) ;  /* 0xffffff7109987547 */ /* 0x000fea000b83ffff */
.L_x_249:
[----:B------:R-:W-:Y:S01]  /*9da0*/  UIMAD UR4, UR7, UR8, URZ ;  /* 0x00000008070472a4 */ /* 0x000fe2000f8e02ff */
[----:B------:R-:W-:Y:S05]  /*9db0*/  BSSY.RECONVERGENT B0, `(.L_x_320) ;  /* 0x000000e000007945 */ /* 0x000fea0003800200 */
[----:B------:R-:W-:-:S04]  /*9dc0*/  MOV R0, UR4 ;  /* 0x0000000400007c02 */ /* 0x000fc80008000f00 */
[----:B------:R-:W-:Y:S01]  /*9dd0*/  LEA.HI R189, R0, R189, RZ, 0x1e ;  /* 0x000000bd00bd7211 */ /* 0x000fe200078ff0ff */
[----:B------:R-:W-:Y:S06]  /*9de0*/  @!P3 BRA `(.L_x_321) ;  /* 0x000000000028b947 */ /* 0x000fec0003800000 */
[----:B-----5:R-:W0:Y:S08]  /*9df0*/  LDC.64 R2, c[0x0][0x440] ;  /* 0x00011000ff027b82 */ /* 0x020e300000000a00 */
[----:B------:R-:W1:Y:S08]  /*9e00*/  LDC.64 R4, c[0x0][0x448] ;  /* 0x00011200ff047b82 */ /* 0x000e700000000a00 */
[----:B------:R-:W2:Y:S01]  /*9e10*/  LDC.64 R6, c[0x0][0x460] ;  /* 0x00011800ff067b82 */ /* 0x000ea20000000a00 */
[----:B0-----:R-:W-:-:S05]  /*9e20*/  IMAD.WIDE.U32 R2, R189, 0x10, R2 ;  /* 0x00000010bd027825 */ /* 0x001fca00078e0002 */
[----:B------:R0:W-:Y:S01]  /*9e30*/  STG.E.128 desc[UR16][R2.64], R92 ;  /* 0x0000005c02007986 */ /* 0x0001e2000c101d10 */
[----:B-1----:R-:W-:-:S05]  /*9e40*/  IMAD.WIDE.U32 R4, R189, 0x10, R4 ;  /* 0x00000010bd047825 */ /* 0x002fca00078e0004 */
[----:B------:R0:W-:Y:S01]  /*9e50*/  STG.E.128 desc[UR16][R4.64], R120 ;  /* 0x0000007804007986 */ /* 0x0001e2000c101d10 */
[C---:B--2---:R-:W-:Y:S01]  /*9e60*/  IMAD.WIDE.U32 R6, R189.reuse, 0x10, R6 ;  /* 0x00000010bd067825 */ /* 0x044fe200078e0006 */
[----:B------:R-:W-:-:S04]  /*9e70*/  IADD3 R189, PT, PT, R189, 0x100, RZ ;  /* 0x00000100bdbd7810 */ /* 0x000fc80007ffe0ff */
[----:B------:R0:W-:Y:S03]  /*9e80*/  STG.E.128 desc[UR16][R6.64], R64 ;  /* 0x0000004006007986 */ /* 0x0001e6000c101d10 */
.L_x_321:
[----:B------:R-:W-:Y:S05]  /*9e90*/  BSYNC.RECONVERGENT B0 ;  /* 0x0000000000007941 */ /* 0x000fea0003800200 */
.L_x_320:
[----:B------:R-:W-:Y:S04]  /*9ea0*/  BSSY.RECONVERGENT B0, `(.L_x_322) ;  /* 0x000000c000007945 */ /* 0x000fe80003800200 */
[----:B------:R-:W-:Y:S05]  /*9eb0*/  @!P0 BRA `(.L_x_323) ;  /* 0x0000000000288947 */ /* 0x000fea0003800000 */
[----:B0----5:R-:W0:Y:S08]  /*9ec0*/  LDC.64 R2, c[0x0][0x440] ;  /* 0x00011000ff027b82 */ /* 0x021e300000000a00 */
        /* <DEDUP_REMOVED lines=9> */
.L_x_323:
[----:B------:R-:W-:Y:S05]  /*9f60*/  BSYNC.RECONVERGENT B0 ;  /* 0x0000000000007941 */ /* 0x000fea0003800200 */
.L_x_322:
[----:B------:R-:W-:Y:S04]  /*9f70*/  BSSY.RECONVERGENT B0, `(.L_x_324) ;  /* 0x000000c000007945 */ /* 0x000fe80003800200 */
[----:B------:R-:W-:Y:S05]  /*9f80*/  @!P1 BRA `(.L_x_325) ;  /* 0x0000000000289947 */ /* 0x000fea0003800000 */
[----:B0--3-5:R-:W0:Y:S08]  /*9f90*/  LDC.64 R2, c[0x0][0x440] ;  /* 0x00011000ff027b82 */ /* 0x029e300000000a00 */
        /* <DEDUP_REMOVED lines=9> */
.L_x_325:
[----:B------:R-:W-:Y:S05]  /*a030*/  BSYNC.RECONVERGENT B0 ;  /* 0x0000000000007941 */ /* 0x000fea0003800200 */
.L_x_324:
[----:B------:R-:W-:Y:S04]  /*a040*/  BSSY.RECONVERGENT B0, `(.L_x_326) ;  /* 0x000000c000007945 */ /* 0x000fe80003800200 */
[----:B------:R-:W-:Y:S05]  /*a050*/  @!P2 BRA `(.L_x_327) ;  /* 0x000000000028a947 */ /* 0x000fea0003800000 */
[----:B0--345:R-:W0:Y:S08]  /*a060*/  LDC.64 R2, c[0x0][0x440] ;  /* 0x00011000ff027b82 */ /* 0x039e300000000a00 */
        /* <DEDUP_REMOVED lines=9> */
.L_x_327:
[----:B------:R-:W-:Y:S05]  /*a100*/  BSYNC.RECONVERGENT B0 ;  /* 0x0000000000007941 */ /* 0x000fea0003800200 */
.L_x_326:
        /* <DEDUP_REMOVED lines=12> */
.L_x_329:
[----:B------:R-:W-:Y:S05]  /*a1d0*/  BSYNC.RECONVERGENT B0 ;  /* 0x0000000000007941 */ /* 0x000fea0003800200 */
.L_x_328:
        /* <DEDUP_REMOVED lines=12> */
.L_x_331:
[----:B------:R-:W-:Y:S05]  /*a2a0*/  BSYNC.RECONVERGENT B0 ;  /* 0x0000000000007941 */ /* 0x000fea0003800200 */
.L_x_330:
[----:B------:R-:W-:-:S13]  /*a2b0*/  ISETP.NE.AND P0, PT, R216, RZ, PT ;  /* 0x000000ffd800720c */ /* 0x000fda0003f05270 */
[----:B------:R-:W-:Y:S05]  /*a2c0*/  @!P0 EXIT ;  /* 0x000000000000894d */ /* 0x000fea0003800000 */
[----:B0--345:R-:W0:Y:S08]  /*a2d0*/  LDC.64 R2, c[0x0][0x440] ;  /* 0x00011000ff027b82 */ /* 0x039e300000000a00 */
[----:B------:R-:W1:Y:S08]  /*a2e0*/  LDC.64 R4, c[0x0][0x448] ;  /* 0x00011200ff047b82 */ /* 0x000e700000000a00 */
[----:B------:R-:W2:Y:S01]  /*a2f0*/  LDC.64 R6, c[0x0][0x460] ;  /* 0x00011800ff067b82 */ /* 0x000ea20000000a00 */
[----:B0-----:R-:W-:-:S05]  /*a300*/  IMAD.WIDE.U32 R2, R189, 0x10, R2 ;  /* 0x00000010bd027825 */ /* 0x001fca00078e0002 */
[----:B------:R-:W-:Y:S01]  /*a310*/  STG.E.128 desc[UR16][R2.64], R68 ;  /* 0x0000004402007986 */ /* 0x000fe2000c101d10 */
[----:B-1----:R-:W-:-:S05]  /*a320*/  IMAD.WIDE.U32 R4, R189, 0x10, R4 ;  /* 0x00000010bd047825 */ /* 0x002fca00078e0004 */
[----:B------:R-:W-:Y:S01]  /*a330*/  STG.E.128 desc[UR16][R4.64], R96 ;  /* 0x0000006004007986 */ /* 0x000fe2000c101d10 */
[----:B--2---:R-:W-:-:S05]  /*a340*/  IMAD.WIDE.U32 R6, R189, 0x10, R6 ;  /* 0x00000010bd067825 */ /* 0x004fca00078e0006 */
[----:B------:R-:W-:Y:S01]  /*a350*/  STG.E.128 desc[UR16][R6.64], R40 ;  /* 0x0000002806007986 */ /* 0x000fe2000c101d10 */
[----:B------:R-:W-:Y:S05]  /*a360*/  EXIT ;  /* 0x000000000000794d */ /* 0x000fea0003800000 */
.L_x_332:
        /* <DEDUP_REMOVED lines=9> */
.L_x_14290:


//--------------------- .text._ZN10layer_norm13ln_bwd_kernelINS_13Kernel_traitsI13__nv_bfloat16S2_S2_S2_fjLj7168ELj1ELj1ELj8ELj8ENS_18Kernel_traits_baseILj7168ES2_S2_S2_S2_fjLj256EEEEELb0ELb1ELb0ELb1EEEvNS_9BwdParamsE --------------------------
	.section	.text._ZN10layer_norm13ln_bwd_kernelINS_13Kernel_traitsI13__nv_bfloat16S2_S2_S2_fjLj7168ELj1ELj1ELj8ELj8ENS_18Kernel_traits_baseILj7168ES2_S2_S2_S2_fjLj256EEEEELb0ELb1ELb0ELb1EEEvNS_9BwdParamsE,"ax",@progbits
	.align	128
        .global         _ZN10layer_norm13ln_bwd_kernelINS_13Kernel_traitsI13__nv_bfloat16S2_S2_S2_fjLj7168ELj1ELj1ELj8ELj8ENS_18Kernel_traits_baseILj7168ES2_S2_S2_S2_fjLj256EEEEELb0ELb1ELb0ELb1EEEvNS_9BwdParamsE
        .type           _ZN10layer_norm13ln_bwd_kernelINS_13Kernel_traitsI13__nv_bfloat16S2_S2_S2_fjLj7168ELj1ELj1ELj8ELj8ENS_18Kernel_traits_baseILj7168ES2_S2_S2_S2_fjLj256EEEEELb0ELb1ELb0ELb1EEEvNS_9BwdParamsE,@function
        .size           _ZN10layer_norm13ln_bwd_kernelINS_13Kernel_traitsI13__nv_bfloat16S2_S2_S2_fjLj7168ELj1ELj1ELj8ELj8ENS_18Kernel_traits_baseILj7168ES2_S2_S2_S2_fjLj256EEEEELb0ELb1ELb0ELb1EEEvNS_9BwdParamsE,(.L_x_14291 - _ZN10layer_norm13ln_bwd_kernelINS_13Kernel_traitsI13__nv_bfloat16S2_S2_S2_fjLj7168ELj1ELj1ELj8ELj8ENS_18Kernel_traits_baseILj7168ES2_S2_S2_S2_fjLj256EEEEELb0ELb1ELb0ELb1EEEvNS_9BwdParamsE)
        .other          _ZN10layer_norm13ln_bwd_kernelINS_13Kernel_traitsI13__nv_bfloat16S2_S2_S2_fjLj7168ELj1ELj1ELj8ELj8ENS_18Kernel_traits_baseILj7168ES2_S2_S2_S2_fjLj256EEEEELb0ELb1ELb0ELb1EEEvNS_9BwdParamsE,@"STO_CUDA_ENTRY STV_DEFAULT"
_ZN10layer_norm13ln_bwd_kernelINS_13Kernel_traitsI13__nv_bfloat16S2_S2_S2_fjLj7168ELj1ELj1ELj8ELj8ENS_18Kernel_traits_baseILj7168ES2_S2_S2_S2_fjLj256EEEEELb0ELb1ELb0ELb1EEEvNS_9BwdParamsE:
.text._ZN10layer_norm13ln_bwd_kernelINS_13Kernel_traitsI13__nv_bfloat16S2_S2_S2_fjLj7168ELj1ELj1ELj8ELj8ENS_18Kernel_traits_baseILj7168ES2_S2_S2_S2_fjLj256EEEEELb0ELb1ELb0ELb1EEEvNS_9BwdParamsE:
[----:B------:R-:W0:Y:S08]  /*0000*/  LDC R1, c[0x0][0x37c] ;  /* 0x0000df00ff017b82 */ /* 0x000e300000000800 */
[----:B------:R-:W1:Y:S01]  /*0010*/  S2UR UR4, SR_CTAID.X ;  /* 0x00000000000479c3 */ /* 0x000e620000002500 */
[----:B------:R-:W1:Y:S01]  /*0020*/  LDCU UR5, c[0x0][0x384] ;  /* 0x00007080ff0577ac */ /* 0x000e620008000800 */
[----:B0-----:R-:W-:-:S02]  /*0030*/  IADD3 R1, PT, PT, R1, -0x10, RZ ;  /* 0xfffffff001017810 */ /* 0x001fc40007ffe0ff */
        /* <DEDUP_REMOVED lines=21> */
[----:B-1----:R-:W-:Y:S01]  /*0190*/  UISETP.GE.AND UP0, UPT, UR4, UR5, UPT ;  /* 0x000000050400728c */ /* 0x002fe2000bf06270 */
        /* <DEDUP_REMOVED lines=26> */
[----:B------:R3:W-:Y:S07]  /*0340*/  STL [R1+0x8], RZ ;  /* 0x000008ff01007387 */ /* 0x0007ee0000100800 */
[----:B------:R-:W4:Y:S01]  /*0350*/  LDC.64 R6, c[0x0][0x3e0] ;  /* 0x0000f800ff067b82 */ /* 0x000f220000000a00 */
[----:B------:R-:W-:Y:S01]  /*0360*/  HFMA2 R196, -RZ, RZ, 0, 0 ;  /* 0x00000000ffc47431 */ /* 0x000fe200000001ff */
[----:B------:R-:W-:Y:S01]  /*0370*/  UPLOP3.LUT UP1, UPT, UPT, UPT, UPT, 0x40, 0x4 ;  /* 0x000000000004789c */ /* 0x000fe20003f2e870 */
[----:B------:R-:W-:Y:S01]  /*0380*/  HFMA2 R185, -RZ, RZ, 0, 0 ;  /* 0x00000000ffb97431 */ /* 0x000fe200000001ff */
[----:B------:R-:W0:Y:S01]  /*0390*/  LDCU UR12, c[0x0][0x388] ;  /* 0x00007100ff0c77ac */ /* 0x000e220008000800 */
[----:B------:R-:W-:Y:S01]  /*03a0*/  HFMA2 R181, -RZ, RZ, 0, 0 ;  /* 0x00000000ffb57431 */ /* 0x000fe200000001ff */
[----:B------:R-:W-:-:S02]  /*03b0*/  MOV R80, UR4 ;  /* 0x0000000400507c02 */ /* 0x000fc40008000f00 */
[----:B------:R-:W-:Y:S02]  /*03c0*/  CS2R R194, SRZ ;  /* 0x0000000000c27805 */ /* 0x000fe4000001ff00 */
[----:B------:R-:W-:Y:S02]  /*03d0*/  CS2R R192, SRZ ;  /* 0x0000000000c07805 */ /* 0x000fe4000001ff00 */
[----:B------:R-:W-:Y:S02]  /*03e0*/  MOV R191, RZ ;  /* 0x000000ff00bf7202 */ /* 0x000fe40000000f00 */
[----:B------:R-:W-:Y:S02]  /*03f0*/  CS2R R188, SRZ ;  /* 0x0000000000bc7805 */ /* 0x000fe4000001ff00 */
[----:B------:R-:W-:Y:S02]  /*0400*/  CS2R R186, SRZ ;  /* 0x0000000000ba7805 */ /* 0x000fe4000001ff00 */
[----:B------:R-:W-:-:S02]  /*0410*/  MOV R183, RZ ;  /* 0x000000ff00b77202 */ /* 0x000fc40000000f00 */
[----:B------:R-:W-:Y:S02]  /*0420*/  CS2R R178, SRZ ;  /* 0x0000000000b27805 */ /* 0x000fe4000001ff00 */
[----:B------:R-:W-:Y:S01]  /*0430*/  MOV R177, RZ ;  /* 0x000000ff00b17202 */ /* 0x000fe20000000f00 */
[----:B-1----:R-:W-:Y:S01]  /*0440*/  IMAD.WIDE.U32 R2, R0, 0x8, R2 ;  /* 0x0000000800027825 */ /* 0x002fe200078e0002 */
[----:B------:R-:W-:Y:S02]  /*0450*/  CS2R R8, SRZ ;  /* 0x0000000000087805 */ /* 0x000fe4000001ff00 */
[----:B------:R-:W-:Y:S02]  /*0460*/  CS2R R10, SRZ ;  /* 0x00000000000a7805 */ /* 0x000fe4000001ff00 */
[----:B------:R-:W-:Y:S02]  /*0470*/  CS2R R12, SRZ ;  /* 0x00000000000c7805 */ /* 0x000fe4000001ff00 */
[----:B------:R-:W-:Y:S01]  /*0480*/  CS2R R14, SRZ ;  /* 0x00000000000e7805 */ /* 0x000fe2000001ff00 */
[----:B0-----:R-:W3:Y:S01]  /*0490*/  LDG.E.64 R100, desc[UR8][R2.64+0x3000] ;  /* 0x0030000802647981 */ /* 0x001ee2000c1e1b00 */
[----:B------:R-:W-:-:S02]  /*04a0*/  CS2R R16, SRZ ;  /* 0x0000000000107805 */ /* 0x000fc4000001ff00 */
[----:B------:R-:W-:Y:S02]  /*04b0*/  CS2R R18, SRZ ;  /* 0x0000000000127805 */ /* 0x000fe4000001ff00 */
[----:B------:R-:W-:Y:S01]  /*04c0*/  CS2R R20, SRZ ;  /* 0x0000000000147805 */ /* 0x000fe2000001ff00 */
[----:B------:R-:W3:Y:S01]  /*04d0*/  LDG.E.64 R102, desc[UR8][R2.64+0x2800] ;  /* 0x0028000802667981 */ /* 0x000ee2000c1e1b00 */
[----:B--2---:R-:W-:Y:S01]  /*04e0*/  IMAD.WIDE.U32 R4, R0, 0x8, R4 ;  /* 0x0000000800047825 */ /* 0x004fe200078e0004 */
[----:B------:R-:W-:Y:S02]  /*04f0*/  CS2R R22, SRZ ;  /* 0x0000000000167805 */ /* 0x000fe4000001ff00 */
[----:B------:R-:W-:Y:S01]  /*0500*/  MOV R81, RZ ;  /* 0x000000ff00517202 */ /* 0x000fe20000000f00 */
[----:B------:R-:W2:Y:S01]  /*0510*/  LDG.E.64 R104, desc[UR8][R2.64+0x2000] ;  /* 0x0020000802687981 */ /* 0x000ea2000c1e1b00 */
[----:B------:R-:W-:Y:S02]  /*0520*/  CS2R R78, SRZ ;  /* 0x00000000004e7805 */ /* 0x000fe4000001ff00 */
[----:B------:R-:W-:-:S02]  /*0530*/  CS2R R76, SRZ ;  /* 0x00000000004c7805 */ /* 0x000fc4000001ff00 */
[----:B------:R-:W-:Y:S01]  /*0540*/  CS2R R24, SRZ ;  /* 0x0000000000187805 */ /* 0x000fe2000001ff00 */
[----:B------:R0:W-:Y:S01]  /*0550*/  STL [R1+0x4], RZ ;  /* 0x000004ff01007387 */ /* 0x0001e20000100800 */
[----:B------:R-:W-:Y:S02]  /*0560*/  CS2R R26, SRZ ;  /* 0x00000000001a7805 */ /* 0x000fe4000001ff00 */
[----:B------:R-:W-:Y:S02]  /*0570*/  CS2R R28, SRZ ;  /* 0x00000000001c7805 */ /* 0x000fe4000001ff00 */
[----:B------:R-:W-:Y:S01]  /*0580*/  CS2R R30, SRZ ;  /* 0x00000000001e7805 */ /* 0x000fe2000001ff00 */
[----:B------:R0:W-:Y:S01]  /*0590*/  STL [R1], RZ ;  /* 0x000000ff01007387 */ /* 0x0001e20000100800 */
[----:B------:R-:W-:Y:S02]  /*05a0*/  CS2R R32, SRZ ;  /* 0x0000000000207805 */ /* 0x000fe4000001ff00 */
[----:B------:R-:W-:-:S02]  /*05b0*/  CS2R R34, SRZ ;  /* 0x0000000000227805 */ /* 0x000fc4000001ff00 */
[----:B------:R-:W-:Y:S01]  /*05c0*/  CS2R R36, SRZ ;  /* 0x0000000000247805 */ /* 0x000fe2000001ff00 */
[----:B------:R0:W-:Y:S01]  /*05d0*/  STL [R1+0xc], RZ ;  /* 0x00000cff01007387 */ /* 0x0001e20000100800 */
[----:B----4-:R-:W-:Y:S01]  /*05e0*/  ISETP.NE.U32.AND P0, PT, R6, RZ, PT ;  /* 0x000000ff0600720c */ /* 0x010fe20003f05070 */
[----:B------:R-:W-:Y:S01]  /*05f0*/  HFMA2 R0, -RZ, RZ, 0, 0 ;  /* 0x00000000ff007431 */ /* 0x000fe200000001ff */
[----:B------:R-:W-:Y:S01]  /*0600*/  CS2R R38, SRZ ;  /* 0x0000000000267805 */ /* 0x000fe2000001ff00 */
[----:B------:R-:W5:Y:S01]  /*0610*/  LDG.E.64 R106, desc[UR8][R4.64+0x3000] ;  /* 0x00300008046a7981 */ /* 0x000f62000c1e1b00 */
[----:B------:R-:W-:Y:S02]  /*0620*/  ISETP.NE.AND.EX P0, PT, R7, RZ, PT, P0 ;  /* 0x000000ff0700720c */ /* 0x000fe40003f05300 */
[----:B------:R-:W-:Y:S02]  /*0630*/  CS2R R6, SRZ ;  /* 0x0000000000067805 */ /* 0x000fe4000001ff00 */
[----:B------:R-:W-:Y:S01]  /*0640*/  CS2R R40, SRZ ;  /* 0x0000000000287805 */ /* 0x000fe2000001ff00 */
[----:B------:R-:W5:Y:S01]  /*0650*/  LDG.E.64 R108, desc[UR8][R4.64+0x2800] ;  /* 0x00280008046c7981 */ /* 0x000f62000c1e1b00 */
[----:B------:R-:W-:-:S02]  /*0660*/  CS2R R42, SRZ ;  /* 0x00000000002a7805 */ /* 0x000fc4000001ff00 */
[----:B------:R-:W-:Y:S02]  /*0670*/  CS2R R44, SRZ ;  /* 0x00000000002c7805 */ /* 0x000fe4000001ff00 */
[----:B------:R-:W-:Y:S01]  /*0680*/  CS2R R46, SRZ ;  /* 0x00000000002e7805 */ /* 0x000fe2000001ff00 */
[----:B------:R-:W5:Y:S01]  /*0690*/  LDG.E.64 R110, desc[UR8][R4.64+0x2000] ;  /* 0x00200008046e7981 */ /* 0x000f62000c1e1b00 */
[----:B------:R-:W-:Y:S02]  /*06a0*/  CS2R R48, SRZ ;  /* 0x0000000000307805 */ /* 0x000fe4000001ff00 */
[----:B------:R-:W-:Y:S02]  /*06b0*/  CS2R R50, SRZ ;  /* 0x0000000000327805 */ /* 0x000fe4000001ff00 */
[----:B------:R-:W-:Y:S01]  /*06c0*/  CS2R R52, SRZ ;  /* 0x0000000000347805 */ /* 0x000fe2000001ff00 */
[----:B------:R-:W5:Y:S01]  /*06d0*/  LDG.E.64 R112, desc[UR8][R4.64+0x1800] ;  /* 0x0018000804707981 */ /* 0x000f62000c1e1b00 */
[----:B------:R-:W-:-:S02]  /*06e0*/  CS2R R54, SRZ ;  /* 0x0000000000367805 */ /* 0x000fc4000001ff00 */
[----:B------:R-:W-:Y:S02]  /*06f0*/  CS2R R56, SRZ ;  /* 0x0000000000387805 */ /* 0x000fe4000001ff00 */
[----:B------:R-:W-:Y:S01]  /*0700*/  CS2R R58, SRZ ;  /* 0x00000000003a7805 */ /* 0x000fe2000001ff00 */
[----:B------:R-:W5:Y:S01]  /*0710*/  LDG.E.64 R114, desc[UR8][R4.64+0x1000] ;  /* 0x0010000804727981 */ /* 0x000f62000c1e1b00 */
[----:B------:R-:W1:Y:S03]  /*0720*/  LDCU.U8 UR7, c[0x0][0x410] ;  /* 0x00008200ff0777ac */ /* 0x000e660008000000 */
[----:B------:R-:W5:Y:S01]  /*0730*/  LDG.E.64 R116, desc[UR8][R4.64+0x800] ;  /* 0x0008000804747981 */ /* 0x000f62000c1e1b00 */
[----:B------:R-:W4:Y:S03]  /*0740*/  LDCU UR13, c[0x0][0x400] ;  /* 0x00008000ff0d77ac */ /* 0x000f260008000800 */
[----:B------:R0:W5:Y:S01]  /*0750*/  LDG.E.64 R118, desc[UR8][R4.64] ;  /* 0x0000000804767981 */ /* 0x000162000c1e1b00 */
[----:B------:R-:W1:Y:S03]  /*0760*/  LDCU.64 UR14, c[0x0][0x478] ;  /* 0x00008f00ff0e77ac */ /* 0x000e660008000a00 */
[----:B------:R-:W5:Y:S01]  /*0770*/  LDG.E.64 R120, desc[UR8][R2.64+0x1800] ;  /* 0x0018000802787981 */ /* 0x000f62000c1e1b00 */
[----:B------:R-:W1:Y:S03]  /*0780*/  LDCU.64 UR10, c[0x0][0x438] ;  /* 0x00008700ff0a77ac */ /* 0x000e660008000a00 */
[----:B------:R-:W5:Y:S01]  /*0790*/  LDG.E.64 R122, desc[UR8][R2.64+0x1000] ;  /* 0x00100008027a7981 */ /* 0x000f62000c1e1b00 */
[----:B0-----:R-:W-:-:S03]  /*07a0*/  CS2R R4, SRZ ;  /* 0x0000000000047805 */ /* 0x001fc6000001ff00 */
[----:B------:R-:W5:Y:S04]  /*07b0*/  LDG.E.64 R124, desc[UR8][R2.64+0x800] ;  /* 0x00080008027c7981 */ /* 0x000f68000c1e1b00 */
[----:B------:R0:W5:Y:S02]  /*07c0*/  LDG.E.64 R126, desc[UR8][R2.64] ;  /* 0x00000008027e7981 */ /* 0x000164000c1e1b00 */
[----:B0-----:R-:W-:Y:S02]  /*07d0*/  CS2R R2, SRZ ;  /* 0x0000000000027805 */ /* 0x001fe4000001ff00 */
[--C-:B---3--:R-:W-:Y:S02]  /*07e0*/  SHF.R.U64 R82, R100, 0x10, R101.reuse ;  /* 0x0000001064527819 */ /* 0x108fe40000001265 */
[----:B------:R-:W-:-:S02]  /*07f0*/  SHF.R.U32.HI R83, RZ, 0x10, R101 ;  /* 0x00000010ff537819 */ /* 0x000fc40000011665 */
[--C-:B------:R-:W-:Y:S02]  /*0800*/  SHF.R.U64 R84, R102, 0x10, R103.reuse ;  /* 0x0000001066547819 */ /* 0x100fe40000001267 */
[----:B------:R-:W-:Y:S02]  /*0810*/  SHF.R.U32.HI R85, RZ, 0x10, R103 ;  /* 0x00000010ff557819 */ /* 0x000fe40000011667 */
[--C-:B--2---:R-:W-:Y:S02]  /*0820*/  SHF.R.U64 R86, R104, 0x10, R105.reuse ;  /* 0x0000001068567819 */ /* 0x104fe40000001269 */
[----:B-1--4-:R-:W-:-:S07]  /*0830*/  SHF.R.U32.HI R87, RZ, 0x10, R105 ;  /* 0x00000010ff577819 */ /* 0x012fce0000011669 */
.L_x_342:
        /* <DEDUP_REMOVED lines=8> */
[----:B-----5:R0:W5:Y:S01]  /*08c0*/  LDG.E R95, desc[UR8][R62.64] ;  /* 0x000000083e5f7981 */ /* 0x020162000c1e1900 */
[----:B------:R-:W1:Y:S01]  /*08d0*/  S2R R68, SR_TID.X ;  /* 0x0000000000447919 */ /* 0x000e620000002100 */
[----:B------:R-:W-:Y:S01]  /*08e0*/  UISETP.NE.U32.AND UP0, UPT, UR10, URZ, UPT ;  /* 0x000000ff0a00728c */ /* 0x000fe2000bf05070 */
[----:B------:R-:W-:-:S03]  /*08f0*/  IMAD R66, R80, UR12, RZ ;  /* 0x0000000c50427c24 */ /* 0x000fc6000f8e02ff */
[----:B------:R-:W-:Y:S02]  /*0900*/  UISETP.NE.AND.EX UP0, UPT, UR11, URZ, UPT, UP0 ;  /* 0x000000ff0b00728c */ /* 0x000fe4000bf05300 */
[----:B------:R-:W-:Y:S02]  /*0910*/  SHF.R.S32.HI R67, RZ, 0x1f, R66 ;  /* 0x0000001fff437819 */ /* 0x000fe40000011442 */
[----:B------:R-:W-:Y:S02]  /*0920*/  ISETP.NE.AND P2, PT, RZ, UR7, PT ;  /* 0x00000007ff007c0c */ /* 0x000fe4000bf45270 */
[----:B------:R-:W-:Y:S02]  /*0930*/  LEA.HI R67, R67, R66, RZ, 0x2 ;  /* 0x0000004243437211 */ /* 0x000fe400078f10ff */
[----:B------:R-:W-:Y:S02]  /*0940*/  MOV R88, 0x3f800000 ;  /* 0x3f80000000587802 */ /* 0x000fe40000000f00 */
[----:B-1----:R-:W-:-:S02]  /*0950*/  LEA.HI.SX32 R175, R67, R68, 0x1e ;  /* 0x0000004443af7211 */ /* 0x002fc400078ff2ff */
        /* <DEDUP_REMOVED lines=23> */
[----:B------:R-:W4:Y:S02]  /*0ad0*/  LDG.E.64 R74, desc[UR8][R74.64] ;  /* 0x000000084a4a7981 */ /* 0x000f24000c1e1b00 */
[----:B-1----:R-:W-:-:S02]  /*0ae0*/  IMAD.WIDE.U32 R66, R175, 0x8, R144 ;  /* 0x00000008af427825 */ /* 0x002fc400078e0090 */
        /* <DEDUP_REMOVED lines=9> */
[--C-:B------:R-:W-:Y:S02]  /*0b80*/  IMAD.WIDE.U32 R146, R99, 0x8, R144.reuse ;  /* 0x0000000863927825 */ /* 0x100fe400078e0090 */
[----:B------:R-:W4:Y:S02]  /*0b90*/  LDG.E.64 R142, desc[UR8][R142.64] ;  /* 0x000000088e8e7981 */ /* 0x000f24000c1e1b00 */
[----:B------:R-:W-:-:S02]  /*0ba0*/  IMAD.WIDE.U32 R144, R89, 0x8, R144 ;  /* 0x0000000859907825 */ /* 0x000fc400078e0090 */
[----:B------:R-:W4:Y:S04]  /*0bb0*/  LDG.E.64 R146, desc[UR8][R146.64] ;  /* 0x0000000892927981 */ /* 0x000f28000c1e1b00 */
[----:B------:R-:W4:Y:S01]  /*0bc0*/  LDG.E.64 R144, desc[UR8][R144.64] ;  /* 0x0000000890907981 */ /* 0x000f22000c1e1b00 */
[C---:B------:R-:W-:Y:S02]  /*0bd0*/  SHF.L.U32 R207, R124.reuse, 0x10, RZ ;  /* 0x000000107ccf7819 */ /* 0x040fe400000006ff */
[----:B------:R-:W-:-:S04]  /*0be0*/  SHF.R.U64 R209, R124, 0x10, R125 ;  /* 0x000000107cd17819 */ /* 0x000fc8000000127d */
[----:B------:R-:W-:Y:S02]  /*0bf0*/  SHF.L.U32 R209, R209, 0x10, RZ ;  /* 0x00000010d1d17819 */ /* 0x000fe400000006ff */
[----:B------:R-:W-:Y:S02]  /*0c00*/  SHF.L.U32 R204, R125, 0x10, RZ ;  /* 0x000000107dcc7819 */ /* 0x000fe400000006ff */
[----:B------:R-:W-:-:S04]  /*0c10*/  SHF.R.U32.HI R236, RZ, 0x10, R123 ;  /* 0x00000010ffec7819 */ /* 0x000fc8000001167b */
[----:B------:R-:W-:Y:S02]  /*0c20*/  SHF.L.U32 R236, R236, 0x10, RZ ;  /* 0x00000010ecec7819 */ /* 0x000fe400000006ff */
[----:B------:R-:W-:Y:S02]  /*0c30*/  SHF.L.U32 R190, R86, 0x10, RZ ;  /* 0x0000001056be7819 */ /* 0x000fe400000006ff */
[----:B------:R-:W-:Y:S02]  /*0c40*/  SHF.L.U32 R230, R85, 0x10, RZ ;  /* 0x0000001055e67819 */ /* 0x000fe400000006ff */
[----:B--2---:R-:W-:Y:S02]  /*0c50*/  SHF.L.U32 R149, R64, 0x10, RZ ;  /* 0x0000001040957819 */ /* 0x004fe400000006ff */
[--C-:B---3--:R-:W-:Y:S02]  /*0c60*/  SHF.R.U64 R158, R68, 0x10, R69.reuse ;  /* 0x00000010449e7819 */ /* 0x108fe40000001245 */
[----:B------:R-:W-:-:S02]  /*0c70*/  SHF.R.U32.HI R156, RZ, 0x10, R69 ;  /* 0x00000010ff9c7819 */ /* 0x000fc40000011645 */
[----:B------:R-:W-:Y:S02]  /*0c80*/  SHF.L.U32 R69, R69, 0x10, RZ ;  /* 0x0000001045457819 */ /* 0x000fe400000006ff */
[----:B----4-:R-:W-:Y:S01]  /*0c90*/  SHF.R.U32.HI R148, RZ, 0x10, R61 ;  /* 0x00000010ff947819 */ /* 0x010fe2000001163d */
[----:B------:R-:W-:Y:S01]  /*0ca0*/  FADD.FTZ R246, -R94, R149 ;  /* 0x000000955ef67221 */ /* 0x000fe20000010100 */
[----:B------:R-:W-:Y:S01]  /*0cb0*/  SHF.R.U64 R162, R64, 0x10, R65 ;  /* 0x0000001040a27819 */ /* 0x000fe20000001241 */
[----:B------:R-:W-:Y:S01]  /*0cc0*/  FADD.FTZ R208, -R94, R69 ;  /* 0x000000455ed07221 */ /* 0x000fe20000010100 */
[----:B------:R-:W-:Y:S02]  /*0cd0*/  SHF.L.U32 R159, R62, 0x10, RZ ;  /* 0x000000103e9f7819 */ /* 0x000fe400000006ff */
[----:B------:R-:W-:Y:S02]  /*0ce0*/  SHF.L.U32 R149, R148, 0x10, RZ ;  /* 0x0000001094957819 */ /* 0x000fe400000006ff */
[----:B------:R-:W-:-:S02]  /*0cf0*/  SHF.R.U64 R98, R62, 0x10, R63 ;  /* 0x000000103e627819 */ /* 0x000fc4000000123f */
[----:B------:R-:W-:Y:S02]  /*0d00*/  SHF.L.U32 R69, R156, 0x10, RZ ;  /* 0x000000109c457819 */ /* 0x000fe400000006ff */
[----:B------:R-:W-:Y:S02]  /*0d10*/  SHF.R.U32.HI R160, RZ, 0x10, R65 ;  /* 0x00000010ffa07819 */ /* 0x000fe40000011641 */
[----:B------:R-:W-:Y:S02]  /*0d20*/  SHF.R.U64 R62, R72, 0x10, R73 ;  /* 0x00000010483e7819 */ /* 0x000fe40000001249 */
[----:B------:R-:W-:Y:S02]  /*0d30*/  SHF.L.U32 R65, R65, 0x10, RZ ;  /* 0x0000001041417819 */ /* 0x000fe400000006ff */
[----:B------:R-:W-:Y:S02]  /*0d40*/  SHF.R.U64 R150, R60, 0x10, R61 ;  /* 0x000000103c967819 */ /* 0x000fe4000000123d */
[----:B------:R-:W-:Y:S01]  /*0d50*/  SHF.L.U32 R157, R61, 0x10, RZ ;  /* 0x000000103d9d7819 */ /* 0x000fe200000006ff */
[----:B------:R-:W-:Y:S01]  /*0d60*/  FADD.FTZ R200, -R94, R149 ;  /* 0x000000955ec87221 */ /* 0x000fe20000010100 */
[----:B------:R-:W-:Y:S01]  /*0d70*/  SHF.L.U32 R61, R162, 0x10, RZ ;  /* 0x00000010a23d7819 */ /* 0x000fe200000006ff */
[----:B------:R-:W-:Y:S01]  /*0d80*/  FADD.FTZ R162, -R94, R159 ;  /* 0x0000009f5ea27221 */ /* 0x000fe20000010100 */
[----:B------:R-:W-:Y:S01]  /*0d90*/  SHF.L.U32 R151, R68, 0x10, RZ ;  /* 0x0000001044977819 */ /* 0x000fe200000006ff */
[----:B------:R-:W-:Y:S01]  /*0da0*/  FADD.FTZ R206, -R94, R69 ;  /* 0x000000455ece7221 */ /* 0x000fe20000010100 */
[----:B------:R-:W-:-:S02]  /*0db0*/  SHF.L.U32 R159, R62, 0x10, RZ ;  /* 0x000000103e9f7819 */ /* 0x000fc400000006ff */
[--C-:B------:R-:W-:Y:S02]  /*0dc0*/  SHF.R.U64 R220, R66, 0x10, R67.reuse ;  /* 0x0000001042dc7819 */ /* 0x100fe40000001243 */
[----:B------:R-:W-:Y:S02]  /*0dd0*/  SHF.R.U32.HI R219, RZ, 0x10, R67 ;  /* 0x00000010ffdb7819 */ /* 0x000fe40000011643 */
[----:B------:R-:W-:Y:S01]  /*0de0*/  SHF.L.U32 R149, R67, 0x10, RZ ;  /* 0x0000001043957819 */ /* 0x000fe200000006ff */
[----:B------:R-:W-:Y:S01]  /*0df0*/  FADD.FTZ R212, -R94, R65 ;  /* 0x000000415ed47221 */ /* 0x000fe20000010100 */
[C---:B------:R-:W-:Y:S02]  /*0e00*/  SHF.R.U64 R67, R142.reuse, 0x10, R143 ;  /* 0x000000108e437819 */ /* 0x040fe4000000128f */
[----:B------:R-:W-:Y:S02]  /*0e10*/  SHF.L.U32 R69, R142, 0x10, RZ ;  /* 0x000000108e457819 */ /* 0x000fe400000006ff */
[----:B------:R-:W-:-:S02]  /*0e20*/  SHF.R.U64 R244, R146, 0x10, R147 ;  /* 0x0000001092f47819 */ /* 0x000fc40000001293 */
[----:B------:R-:W-:Y:S02]  /*0e30*/  SHF.R.U32.HI R243, RZ, 0x10, R147 ;  /* 0x00000010fff37819 */ /* 0x000fe40000011693 */
[--C-:B------:R-:W-:Y:S02]  /*0e40*/  SHF.R.U64 R242, R144, 0x10, R145.reuse ;  /* 0x0000001090f27819 */ /* 0x100fe40000001291 */
[----:B------:R-:W-:Y:S02]  /*0e50*/  SHF.R.U32.HI R241, RZ, 0x10, R145 ;  /* 0x00000010fff17819 */ /* 0x000fe40000011691 */
[----:B------:R-:W-:Y:S02]  /*0e60*/  SHF.L.U32 R245, R145, 0x10, RZ ;  /* 0x0000001091f57819 */ /* 0x000fe400000006ff */
[----:B------:R-:W-:Y:S02]  /*0e70*/  SHF.L.U32 R62, R147, 0x10, RZ ;  /* 0x00000010933e7819 */ /* 0x000fe400000006ff */
[----:B------:R-:W-:-:S02]  /*0e80*/  SHF.R.U64 R145, R126, 0x10, R127 ;  /* 0x000000107e917819 */ /* 0x000fc4000000127f */
[----:B------:R-:W-:Y:S02]  /*0e90*/  SHF.L.U32 R148, R66, 0x10, RZ ;  /* 0x0000001042947819 */ /* 0x000fe400000006ff */
[----:B------:R-:W-:Y:S02]  /*0ea0*/  SHF.L.U32 R147, R126, 0x10, RZ ;  /* 0x000000107e937819 */ /* 0x000fe400000006ff */
[----:B------:R-:W-:Y:S02]  /*0eb0*/  SHF.L.U32 R142, R127, 0x10, RZ ;  /* 0x000000107f8e7819 */ /* 0x000fe400000006ff */
[----:B------:R-:W-:Y:S01]  /*0ec0*/  SHF.L.U32 R65, R158, 0x10, RZ ;  /* 0x000000109e417819 */ /* 0x000fe200000006ff */
[----:B------:R-:W-:Y:S01]  /*0ed0*/  FADD.FTZ R214, -R94, R151 ;  /* 0x000000975ed67221 */ /* 0x000fe20000010100 */
[----:B------:R-:W-:Y:S02]  /*0ee0*/  SHF.L.U32 R155, R60, 0x10, RZ ;  /* 0x000000103c9b7819 */ /* 0x000fe400000006ff */
[----:B------:R-:W-:-:S02]  /*0ef0*/  SHF.L.U32 R153, R96, 0x10, RZ ;  /* 0x0000001060997819 */ /* 0x000fc400000006ff */
[----:B------:R-:W-:Y:S02]  /*0f00*/  SHF.L.U32 R161, R63, 0x10, RZ ;  /* 0x000000103fa17819 */ /* 0x000fe400000006ff */
[----:B------:R-:W-:Y:S02]  /*0f10*/  SHF.L.U32 R145, R145, 0x10, RZ ;  /* 0x0000001091917819 */ /* 0x000fe400000006ff */
[----:B------:R-:W-:Y:S01]  /*0f20*/  SHF.L.U32 R220, R220, 0x10, RZ ;  /* 0x00000010dcdc7819 */ /* 0x000fe200000006ff */
[----:B------:R-:W-:Y:S01]  /*0f30*/  FADD.FTZ R240, -R94, R61 ;  /* 0x0000003d5ef07221 */ /* 0x000fe20000010100 */
[----:B------:R-:W-:Y:S01]  /*0f40*/  SHF.R.U64 R154, R96, 0x10, R97 ;  /* 0x00000010609a7819 */ /* 0x000fe20000001261 */
[----:B------:R-:W-:Y:S01]  /*0f50*/  FMUL.FTZ R210, R147, R148 ;  /* 0x0000009493d27220 */ /* 0x000fe20000410000 */
[----:B------:R-:W-:Y:S01]  /*0f60*/  SHF.R.U64 R68, R74, 0x10, R75 ;  /* 0x000000104a447819 */ /* 0x000fe2000000124b */
[----:B------:R-:W-:Y:S01]  /*0f70*/  FMUL.FTZ R211, R142, R149 ;  /* 0x000000958ed37220 */ /* 0x000fe20000410000 */
[----:B------:R-:W-:Y:S01]  /*0f80*/  SHF.R.U32.HI R96, RZ, 0x10, R63 ;  /* 0x00000010ff607819 */ /* 0x000fe2000001163f */
[----:B------:R-:W-:Y:S01]  /*0f90*/  FADD.FTZ R218, -R94, R65 ;  /* 0x000000415eda7221 */ /* 0x000fe20000010100 */
[----:B------:R-:W-:Y:S01]  /*0fa0*/  SHF.R.U32.HI R60, RZ, 0x10, R73 ;  /* 0x00000010ff3c7819 */ /* 0x000fe20000011649 */
[C---:B-----5:R-:W-:Y:S01]  /*0fb0*/  FMUL.FTZ R142, R95.reuse, R246 ;  /* 0x000000f65f8e7220 */ /* 0x060fe20000410000 */
[----:B------:R-:W-:Y:S01]  /*0fc0*/  SHF.R.U32.HI R152, RZ, 0x10, R97 ;  /* 0x00000010ff987819 */ /* 0x000fe20000011661 */
[----:B------:R-:W-:Y:S01]  /*0fd0*/  FMUL.FTZ R213, R95, R214 ;  /* 0x000000d65fd57220 */ /* 0x000fe20000410000 */
[----:B------:R-:W-:Y:S01]  /*0fe0*/  SHF.L.U32 R63, R160, 0x10, RZ ;  /* 0x00000010a03f7819 */ /* 0x000fe200000006ff */
[C---:B------:R-:W-:Y:S01]  /*0ff0*/  FADD.FTZ R160, -R94.reuse, R155 ;  /* 0x0000009b5ea07221 */ /* 0x040fe20000010100 */
[----:B------:R-:W-:Y:S01]  /*1000*/  SHF.L.U32 R97, R97, 0x10, RZ ;  /* 0x0000001061617819 */ /* 0x000fe200000006ff */
[----:B------:R-:W-:Y:S01]  /*1010*/  FADD.FTZ R238, -R94, R153 ;  /* 0x000000995eee7221 */ /* 0x000fe20000010100 */
[----:B------:R-:W-:Y:S01]  /*1020*/  SHF.L.U32 R65, R146, 0x10, RZ ;  /* 0x0000001092417819 */ /* 0x000fe200000006ff */
[----:B------:R-:W-:Y:S01]  /*1030*/  FADD.FTZ R164, -R94, R161 ;  /* 0x000000a15ea47221 */ /* 0x000fe20000010100 */
[----:B------:R-:W-:Y:S01]  /*1040*/  SHF.L.U32 R155, R68, 0x10, RZ ;  /* 0x00000010449b7819 */ /* 0x000fe200000006ff */
[----:B------:R-:W-:Y:S01]  /*1050*/  FMUL.FTZ R214, R145, R220 ;  /* 0x000000dc91d67220 */ /* 0x000fe20000410000 */
[----:B------:R-:W-:Y:S01]  /*1060*/  SHF.R.U32.HI R146, RZ, 0x10, R127 ;  /* 0x00000010ff927819 */ /* 0x000fe2000001167f */
[----:B------:R-:W-:Y:S01]  /*1070*/  FADD.FTZ R222, -R94, R159 ;  /* 0x0000009f5ede7221 */ /* 0x000fe20000010100 */
[----:B------:R-:W-:Y:S01]  /*1080*/  SHF.L.U32 R161, R60, 0x10, RZ ;  /* 0x000000103ca17819 */ /* 0x000fe200000006ff */
[----:B------:R-:W-:Y:S01]  /*1090*/  FADD.FTZ R145, RZ, R210 ;  /* 0x000000d2ff917221 */ /* 0x000fe20000010000 */
[----:B------:R-:W-:Y:S01]  /*10a0*/  FMUL.FTZ R215, R95, R240 ;  /* 0x000000f05fd77220 */ /* 0x000fe20000410000 */
[----:B------:R-:W-:Y:S01]  /*10b0*/  SHF.L.U32 R159, R103, 0x10, RZ ;  /* 0x00000010679f7819 */ /* 0x000fe200000006ff */
[----:B------:R-:W-:Y:S01]  /*10c0*/  FFMA.FTZ R240, R142, R210, RZ ;  /* 0x000000d28ef07223 */ /* 0x000fe200000100ff */
[----:B------:R-:W-:Y:S01]  /*10d0*/  SHF.L.U32 R163, R74, 0x10, RZ ;  /* 0x000000104aa37819 */ /* 0x000fe200000006ff */
[----:B------:R-:W-:Y:S01]  /*10e0*/  FADD.FTZ R216, -R94, R97 ;  /* 0x000000615ed87221 */ /* 0x000fe20000010100 */
[----:B------:R-:W-:Y:S01]  /*10f0*/  SHF.L.U32 R146, R146, 0x10, RZ ;  /* 0x0000001092927819 */ /* 0x000fe200000006ff */
[----:B------:R-:W-:Y:S01]  /*1100*/  FMUL.FTZ R205, R95, R238 ;  /* 0x000000ee5fcd7220 */ /* 0x000fe20000410000 */
[----:B------:R-:W-:Y:S01]  /*1110*/  SHF.L.U32 R219, R219, 0x10, RZ ;  /* 0x00000010dbdb7819 */ /* 0x000fe200000006ff */
[----:B------:R-:W-:Y:S01]  /*1120*/  FADD.FTZ R226, -R94, R155 ;  /* 0x0000009b5ee27221 */ /* 0x000fe20000010100 */
[----:B------:R-:W-:Y:S01]  /*1130*/  SHF.L.U32 R167, R72, 0x10, RZ ;  /* 0x0000001048a77819 */ /* 0x000fe200000006ff */
[----:B------:R-:W-:Y:S01]  /*1140*/  FADD.FTZ R238, R145, R214 ;  /* 0x000000d691ee7221 */ /* 0x000fe20000010000 */
[C---:B------:R-:W-:Y:S01]  /*1150*/  FADD.FTZ R234, -R94.reuse, R63 ;  /* 0x0000003f5eea7221 */ /* 0x040fe20000010100 */
[----:B------:R-:W-:Y:S01]  /*1160*/  FADD.FTZ R60, -R94, R161 ;  /* 0x000000a15e3c7221 */ /* 0x000fe20000010100 */
[----:B------:R-:W-:Y:S01]  /*1170*/  SHF.L.U32 R72, R91, 0x10, RZ ;  /* 0x000000105b487819 */ /* 0x000fe200000006ff */
[----:B------:R-:W-:Y:S01]  /*1180*/  FMUL.FTZ R212, R95, R212 ;  /* 0x000000d45fd47220 */ /* 0x000fe20000410000 */
[----:B------:R-:W-:Y:S01]  /*1190*/  SHF.L.U32 R155, R123, 0x10, RZ ;  /* 0x000000107b9b7819 */ /* 0x000fe200000006ff */
[----:B------:R-:W-:Y:S01]  /*11a0*/  FFMA.FTZ R145, R215, R214, R240 ;  /* 0x000000d6d7917223 */ /* 0x000fe200000100f0 */
[----:B------:R-:W-:Y:S01]  /*11b0*/  SHF.L.U32 R68, R93, 0x10, RZ ;  /* 0x000000105d447819 */ /* 0x000fe200000006ff */
[----:B------:R-:W-:Y:S01]  /*11c0*/  FMUL.FTZ R158, R159, R62 ;  /* 0x0000003e9f9e7220 */ /* 0x000fe20000410000 */
[----:B------:R-:W-:Y:S01]  /*11d0*/  SHF.L.U32 R161, R121, 0x10, RZ ;  /* 0x0000001079a17819 */ /* 0x000fe200000006ff */
[C---:B------:R-:W-:Y:S01]  /*11e0*/  FMUL.FTZ R159, R95.reuse, R216 ;  /* 0x000000d85f9f7220 */ /* 0x040fe20000410000 */
[----:B------:R-:W-:Y:S01]  /*11f0*/  SHF.L.U32 R97, R150, 0x10, RZ ;  /* 0x0000001096617819 */ /* 0x000fe200000006ff */
[C---:B------:R-:W-:Y:S01]  /*1200*/  FADD.FTZ R232, -R94.reuse, R157 ;  /* 0x0000009d5ee87221 */ /* 0x040fe20000010100 */
[----:B------:R-:W-:Y:S01]  /*1210*/  FADD.FTZ R184, -R94, R163 ;  /* 0x000000a35eb87221 */ /* 0x000fe20000010100 */
[----:B------:R-:W-:Y:S01]  /*1220*/  SHF.R.U64 R176, R70, 0x10, R71 ;  /* 0x0000001046b07819 */ /* 0x000fe20000001247 */
[----:B------:R-:W-:Y:S01]  /*1230*/  FMUL.FTZ R216, R146, R219 ;  /* 0x000000db92d87220 */ /* 0x000fe20000410000 */
[----:B------:R-:W-:Y:S01]  /*1240*/  SHF.L.U32 R150, R70, 0x10, RZ ;  /* 0x0000001046967819 */ /* 0x000fe200000006ff */
[----:B------:R-:W-:Y:S01]  /*1250*/  FMUL.FTZ R217, R95, R234 ;  /* 0x000000ea5fd97220 */ /* 0x000fe20000410000 */
[----:B------:R-:W-:Y:S01]  /*1260*/  FADD.FTZ R163, R238, R211 ;  /* 0x000000d3eea37221 */ /* 0x000fe20000010000 */
[----:B------:R-:W-:Y:S01]  /*1270*/  FFMA.FTZ R146, R212, R211, R145 ;  /* 0x000000d3d4927223 */ /* 0x000fe20000010091 */
[----:B------:R-:W-:Y:S01]  /*1280*/  SHF.L.U32 R151, R98, 0x10, RZ ;  /* 0x0000001062977819 */ /* 0x000fe200000006ff */
[----:B------:R-:W-:Y:S01]  /*1290*/  FMUL.FTZ R147, R155, R72 ;  /* 0x000000489b937220 */ /* 0x000fe20000410000 */
[----:B------:R-:W-:Y:S01]  /*12a0*/  FMUL.FTZ R155, R161, R68 ;  /* 0x00000044a19b7220 */ /* 0x000fe20000410000 */
[----:B------:R-:W-:Y:S01]  /*12b0*/  SHF.L.U32 R176, R176, 0x10, RZ ;  /* 0x00000010b0b07819 */ /* 0x000fe200000006ff */
[----:B------:R-:W-:Y:S01]  /*12c0*/  FMUL.FTZ R161, R95, R232 ;  /* 0x000000e85fa17220 */ /* 0x000fe20000410000 */
[----:B------:R-:W-:Y:S01]  /*12d0*/  FMUL.FTZ R207, R207, R150 ;  /* 0x00000096cfcf7220 */ /* 0x000fe20000410000 */
[----:B------:R-:W-:Y:S01]  /*12e0*/  FADD.FTZ R232, R163, R216 ;  /* 0x000000d8a3e87221 */ /* 0x000fe20000010000 */
[----:B------:R-:W-:Y:S01]  /*12f0*/  FFMA.FTZ R146, R217, R216, R146 ;  /* 0x000000d8d9927223 */ /* 0x000fe20000010092 */
[----:B------:R-:W-:Y:S01]  /*1300*/  SHF.R.U32.HI R64, RZ, 0x10, R75 ;  /* 0x00000010ff407819 */ /* 0x000fe2000001164b */
[C---:B------:R-:W-:Y:S01]  /*1310*/  FADD.FTZ R198, -R94.reuse, R97 ;  /* 0x000000615ec67221 */ /* 0x040fe20000010100 */
[----:B------:R-:W-:Y:S01]  /*1320*/  SHF.L.U32 R165, R75, 0x10, RZ ;  /* 0x000000104ba57819 */ /* 0x000fe200000006ff */
[----:B------:R-:W-:Y:S01]  /*1330*/  FADD.FTZ R228, -R94, R151 ;  /* 0x000000975ee47221 */ /* 0x000fe20000010100 */
[----:B------:R-:W-:-:S02]  /*1340*/  SHF.R.U32.HI R174, RZ, 0x10, R71 ;  /* 0x00000010ffae7819 */ /* 0x000fc40000011647 */
[----:B------:R-:W-:Y:S01]  /*1350*/  SHF.R.U32.HI R97, RZ, 0x10, R125 ;  /* 0x00000010ff617819 */ /* 0x000fe2000001167d */
[----:B------:R-:W-:Y:S01]  /*1360*/  FMUL.FTZ R209, R209, R176 ;  /* 0x000000b0d1d17220 */ /* 0x000fe20000410000 */
[----:B------:R-:W-:Y:S01]  /*1370*/  SHF.L.U32 R151, R71, 0x10, RZ ;  /* 0x0000001047977819 */ /* 0x000fe200000006ff */
[----:B------:R-:W-:Y:S01]  /*1380*/  FMUL.FTZ R218, R95, R218 ;  /* 0x000000da5fda7220 */ /* 0x000fe20000410000 */
[----:B------:R-:W-:Y:S01]  /*1390*/  SHF.L.U32 R173, R73, 0x10, RZ ;  /* 0x0000001049ad7819 */ /* 0x000fe200000006ff */
[----:B------:R-:W-:Y:S01]  /*13a0*/  FADD.FTZ R232, R232, R207 ;  /* 0x000000cfe8e87221 */ /* 0x000fe20000010000 */
[----:B------:R-:W-:Y:S01]  /*13b0*/  FFMA.FTZ R145, R213, R207, R146 ;  /* 0x000000cfd5917223 */ /* 0x000fe20000010092 */
[----:B------:R-:W-:Y:S02]  /*13c0*/  SHF.L.U32 R73, R154, 0x10, RZ ;  /* 0x000000109a497819 */ /* 0x000fe400000006ff */
[----:B------:R-:W-:Y:S02]  /*13d0*/  SHF.L.U32 R75, R152, 0x10, RZ ;  /* 0x00000010984b7819 */ /* 0x000fe400000006ff */
[----:B------:R-:W-:-:S02]  /*13e0*/  SHF.L.U32 R153, R96, 0x10, RZ ;  /* 0x0000001060997819 */ /* 0x000fc400000006ff */
[----:B------:R-:W-:Y:S01]  /*13f0*/  SHF.L.U32 R157, R64, 0x10, RZ ;  /* 0x00000010409d7819 */ /* 0x000fe200000006ff */
[----:B------:R-:W-:Y:S01]  /*1400*/  FADD.FTZ R166, -R94, R165 ;  /* 0x000000a55ea67221 */ /* 0x000fe20000010100 */
[----:B------:R-:W-:Y:S02]  /*1410*/  SHF.L.U32 R97, R97, 0x10, RZ ;  /* 0x0000001061617819 */ /* 0x000fe400000006ff */
[----:B------:R-:W-:Y:S01]  /*1420*/  SHF.L.U32 R174, R174, 0x10, RZ ;  /* 0x00000010aeae7819 */ /* 0x000fe200000006ff */
[----:B------:R-:W-:Y:S01]  /*1430*/  FMUL.FTZ R204, R204, R151 ;  /* 0x00000097cccc7220 */ /* 0x000fe20000410000 */
[C---:B------:R-:W-:Y:S01]  /*1440*/  FMUL.FTZ R208, R95.reuse, R208 ;  /* 0x000000d05fd07220 */ /* 0x040fe20000410000 */
[----:B------:R-:W-:Y:S01]  /*1450*/  FADD.FTZ R165, R232, R209 ;  /* 0x000000d1e8a57221 */ /* 0x000fe20000010000 */
[----:B------:R-:W-:Y:S01]  /*1460*/  FFMA.FTZ R145, R218, R209, R145 ;  /* 0x000000d1da917223 */ /* 0x000fe20000010091 */
[C---:B------:R-:W-:Y:S01]  /*1470*/  FADD.FTZ R168, -R94.reuse, R167 ;  /* 0x000000a75ea87221 */ /* 0x040fe20000010100 */
[C---:B------:R-:W-:Y:S01]  /*1480*/  FADD.FTZ R98, -R94.reuse, R173 ;  /* 0x000000ad5e627221 */ /* 0x040fe20000010100 */
[C---:B------:R-:W-:Y:S01]  /*1490*/  FADD.FTZ R182, -R94.reuse, R73 ;  /* 0x000000495eb67221 */ /* 0x040fe20000010100 */
[C---:B------:R-:W-:Y:S01]  /*14a0*/  FADD.FTZ R180, -R94.reuse, R75 ;  /* 0x0000004b5eb47221 */ /* 0x040fe20000010100 */
[C---:B------:R-:W-:Y:S01]  /*14b0*/  FADD.FTZ R202, -R94.reuse, R153 ;  /* 0x000000995eca7221 */ /* 0x040fe20000010100 */
[----:B------:R-:W-:Y:S01]  /*14c0*/  FADD.FTZ R224, -R94, R157 ;  /* 0x0000009d5ee07221 */ /* 0x000fe20000010100 */
[----:B------:R-:W-:Y:S01]  /*14d0*/  FMUL.FTZ R163, R95, R164 ;  /* 0x000000a45fa37220 */ /* 0x000fe20000410000 */
[C---:B------:R-:W-:Y:S01]  /*14e0*/  SHF.R.U64 R173, R90.reuse, 0x10, R91 ;  /* 0x000000105aad7819 */ /* 0x040fe2000000125b */
[----:B------:R-:W-:Y:S01]  /*14f0*/  FMUL.FTZ R164, R97, R174 ;  /* 0x000000ae61a47220 */ /* 0x000fe20000410000 */
[----:B------:R-:W-:Y:S01]  /*1500*/  SHF.L.U32 R152, R90, 0x10, RZ ;  /* 0x000000105a987819 */ /* 0x000fe200000006ff */
[----:B------:R-:W-:Y:S01]  /*1510*/  FMUL.FTZ R206, R95, R206 ;  /* 0x000000ce5fce7220 */ /* 0x000fe20000410000 */
[C---:B------:R-:W-:Y:S01]  /*1520*/  SHF.L.U32 R153, R122.reuse, 0x10, RZ ;  /* 0x000000107a997819 */ /* 0x040fe200000006ff */
[----:B------:R-:W-:Y:S01]  /*1530*/  FADD.FTZ R97, R165, R204 ;  /* 0x000000cca5617221 */ /* 0x000fe20000010000 */
[----:B------:R-:W-:Y:S01]  /*1540*/  SHF.R.U64 R94, R122, 0x10, R123 ;  /* 0x000000107a5e7819 */ /* 0x000fe2000000127b */
[----:B------:R-:W-:Y:S01]  /*1550*/  FFMA.FTZ R145, R208, R204, R145 ;  /* 0x000000ccd0917223 */ /* 0x000fe20000010091 */
[----:B------:R-:W-:Y:S01]  /*1560*/  SHF.L.U32 R173, R173, 0x10, RZ ;  /* 0x00000010adad7819 */ /* 0x000fe200000006ff */
[----:B------:R-:W-:Y:S01]  /*1570*/  FMUL.FTZ R146, R95, R184 ;  /* 0x000000b85f927220 */ /* 0x000fe20000410000 */
[----:B------:R-:W-:Y:S01]  /*1580*/  SHF.L.U32 R94, R94, 0x10, RZ ;  /* 0x000000105e5e7819 */ /* 0x000fe200000006ff */
[----:B------:R-:W-:Y:S01]  /*1590*/  FMUL.FTZ R153, R153, R152 ;  /* 0x0000009899997220 */ /* 0x000fe20000410000 */
[----:B------:R-:W-:Y:S01]  /*15a0*/  FADD.FTZ R184, R97, R164 ;  /* 0x000000a461b87221 */ /* 0x000fe20000010000 */
[----:B------:R-:W-:Y:S01]  /*15b0*/  FFMA.FTZ R232, R206, R164, R145 ;  /* 0x000000a4cee87223 */ /* 0x000fe20000010091 */
[----:B------:R-:W-:Y:S01]  /*15c0*/  SHF.R.U32.HI R75, RZ, 0x10, R91 ;  /* 0x00000010ff4b7819 */ /* 0x000fe2000001165b */
[C---:B------:R-:W-:Y:S01]  /*15d0*/  FMUL.FTZ R165, R95.reuse, R166 ;  /* 0x000000a65fa57220 */ /* 0x040fe20000410000 */
[----:B------:R-:W-:Y:S01]  /*15e0*/  FMUL.FTZ R166, R94, R173 ;  /* 0x000000ad5ea67220 */ /* 0x000fe20000410000 */
[----:B------:R-:W-:Y:S01]  /*15f0*/  FMUL.FTZ R167, R95, R182 ;  /* 0x000000b65fa77220 */ /* 0x000fe20000410000 */
[----:B------:R-:W-:Y:S01]  /*1600*/  FADD.FTZ R97, R184, R153 ;  /* 0x00000099b8617221 */ /* 0x000fe20000010000 */
[----:B------:R-:W-:Y:S01]  /*1610*/  FFMA.FTZ R232, R205, R153, R232 ;  /* 0x00000099cde87223 */ /* 0x000fe200000100e8 */
[----:B------:R-:W-:-:S02]  /*1620*/  SHF.L.U32 R75, R75, 0x10, RZ ;  /* 0x000000104b4b7819 */ /* 0x000fc400000006ff */
[----:B------:R-:W-:Y:S01]  /*1630*/  FADD.FTZ R182, R97, R166 ;  /* 0x000000a661b67221 */ /* 0x000fe20000010000 */
[----:B------:R-:W-:Y:S01]  /*1640*/  FFMA.FTZ R232, R167, R166, R232 ;  /* 0x000000a6a7e87223 */ /* 0x000fe200000100e8 */
[C---:B------:R-:W-:Y:S01]  /*1650*/  SHF.R.U64 R74, R92.reuse, 0x10, R93 ;  /* 0x000000105c4a7819 */ /* 0x040fe2000000125d */
[C---:B------:R-:W-:Y:S01]  /*1660*/  FMUL.FTZ R94, R95.reuse, R168 ;  /* 0x000000a85f5e7220 */ /* 0x040fe20000410000 */
[----:B------:R-:W-:Y:S01]  /*1670*/  SHF.L.U32 R73, R92, 0x10, RZ ;  /* 0x000000105c497819 */ /* 0x000fe200000006ff */
[----:B------:R-:W-:Y:S01]  /*1680*/  FMUL.FTZ R168, R236, R75 ;  /* 0x0000004beca87220 */ /* 0x000fe20000410000 */
[C---:B------:R-:W-:Y:S01]  /*1690*/  SHF.L.U32 R154, R120.reuse, 0x10, RZ ;  /* 0x00000010789a7819 */ /* 0x040fe200000006ff */
[----:B------:R-:W-:Y:S01]  /*16a0*/  FMUL.FTZ R180, R95, R180 ;  /* 0x000000b45fb47220 */ /* 0x000fe20000410000 */
[----:B------:R-:W-:Y:S01]  /*16b0*/  SHF.R.U64 R91, R120, 0x10, R121 ;  /* 0x00000010785b7819 */ /* 0x000fe20000001279 */
[----:B------:R-:W-:Y:S01]  /*16c0*/  FADD.FTZ R97, R182, R147 ;  /* 0x00000093b6617221 */ /* 0x000fe20000010000 */
[----:B------:R-:W-:Y:S01]  /*16d0*/  FFMA.FTZ R145, R159, R147, R232 ;  /* 0x000000939f917223 */ /* 0x000fe200000100e8 */
[----:B------:R-:W-:Y:S01]  /*16e0*/  SHF.L.U32 R74, R74, 0x10, RZ ;  /* 0x000000104a4a7819 */ /* 0x000fe200000006ff */
[----:B------:R-:W-:Y:S01]  /*16f0*/  FMUL.FTZ R154, R154, R73 ;  /* 0x000000499a9a7220 */ /* 0x000fe20000410000 */
[----:B------:R-:W-:Y:S01]  /*1700*/  SHF.L.U32 R91, R91, 0x10, RZ ;  /* 0x000000105b5b7819 */ /* 0x000fe200000006ff */
[----:B------:R-:W-:Y:S01]  /*1710*/  FMUL.FTZ R160, R95, R160 ;  /* 0x000000a05fa07220 */ /* 0x000fe20000410000 */
[----:B------:R-:W-:Y:S01]  /*1720*/  FADD.FTZ R97, R97, R168 ;  /* 0x000000a861617221 */ /* 0x000fe20000010000 */
[----:B------:R-:W-:Y:S01]  /*1730*/  FFMA.FTZ R145, R180, R168, R145 ;  /* 0x000000a8b4917223 */ /* 0x000fe20000010091 */
[----:B------:R-:W-:-:S02]  /*1740*/  SHF.R.U32.HI R70, RZ, 0x10, R93 ;  /* 0x00000010ff467819 */ /* 0x000fc4000001165d */
[----:B------:R-:W-:Y:S02]  /*1750*/  SHF.R.U32.HI R66, RZ, 0x10, R143 ;  /* 0x00000010ff427819 */ /* 0x000fe4000001168f */
[----:B------:R-:W-:Y:S01]  /*1760*/  SHF.R.U32.HI R71, RZ, 0x10, R121 ;  /* 0x00000010ff477819 */ /* 0x000fe20000011679 */
[----:B------:R-:W-:Y:S01]  /*1770*/  FMUL.FTZ R182, R91, R74 ;  /* 0x0000004a5bb67220 */ /* 0x000fe20000410000 */
[----:B------:R-:W-:Y:S01]  /*1780*/  FMUL.FTZ R197, R95, R198 ;  /* 0x000000c65fc57220 */ /* 0x000fe20000410000 */
[----:B------:R-:W-:Y:S01]  /*1790*/  FADD.FTZ R97, R97, R154 ;  /* 0x0000009a61617221 */ /* 0x000fe20000010000 */
[----:B------:R-:W-:Y:S01]  /*17a0*/  FFMA.FTZ R232, R160, R154, R145 ;  /* 0x0000009aa0e87223 */ /* 0x000fe20000010091 */
[----:B------:R-:W-:Y:S02]  /*17b0*/  SHF.L.U32 R61, R87, 0x10, RZ ;  /* 0x00000010573d7819 */ /* 0x000fe400000006ff */
[----:B------:R-:W-:Y:S02]  /*17c0*/  SHF.L.U32 R71, R71, 0x10, RZ ;  /* 0x0000001047477819 */ /* 0x000fe400000006ff */
[----:B------:R-:W-:-:S02]  /*17d0*/  SHF.L.U32 R70, R70, 0x10, RZ ;  /* 0x0000001046467819 */ /* 0x000fc400000006ff */
[----:B------:R-:W-:Y:S01]  /*17e0*/  SHF.L.U32 R66, R66, 0x10, RZ ;  /* 0x0000001042427819 */ /* 0x000fe200000006ff */
[----:B------:R-:W-:Y:S01]  /*17f0*/  FADD.FTZ R234, R97, R182 ;  /* 0x000000b661ea7221 */ /* 0x000fe20000010000 */
[----:B------:R-:W-:Y:S01]  /*1800*/  FFMA.FTZ R232, R197, R182, R232 ;  /* 0x000000b6c5e87223 */ /* 0x000fe200000100e8 */
[----:B------:R-:W-:Y:S01]  /*1810*/  SHF.L.U32 R156, R104, 0x10, RZ ;  /* 0x00000010689c7819 */ /* 0x000fe200000006ff */
[----:B------:R-:W-:Y:S01]  /*1820*/  FMUL.FTZ R184, R71, R70 ;  /* 0x0000004647b87220 */ /* 0x000fe20000410000 */
[----:B------:R-:W-:Y:S01]  /*1830*/  FMUL.FTZ R198, R61, R66 ;  /* 0x000000423dc67220 */ /* 0x000fe20000410000 */
[----:B------:R-:W-:Y:S01]  /*1840*/  FMUL.FTZ R200, R95, R200 ;  /* 0x000000c85fc87220 */ /* 0x000fe20000410000 */
[----:B------:R-:W-:Y:S01]  /*1850*/  FADD.FTZ R61, R234, R155 ;  /* 0x0000009bea3d7221 */ /* 0x000fe20000010000 */
[----:B------:R-:W-:Y:S01]  /*1860*/  FFMA.FTZ R71, R161, R155, R232 ;  /* 0x0000009ba1477223 */ /* 0x000fe200000100e8 */
[----:B------:R-:W-:Y:S02]  /*1870*/  SHF.L.U32 R92, R83, 0x10, RZ ;  /* 0x00000010535c7819 */ /* 0x000fe400000006ff */
[----:B------:R-:W-:Y:S01]  /*1880*/  SHF.L.U32 R241, R241, 0x10, RZ ;  /* 0x00000010f1f17819 */ /* 0x000fe200000006ff */
[----:B------:R-:W-:Y:S01]  /*1890*/  FMUL.FTZ R156, R156, R69 ;  /* 0x000000459c9c7220 */ /* 0x000fe20000410000 */
        /* <DEDUP_REMOVED lines=10> */
[----:B------:R-:W-:Y:S01]  /*1940*/  FFMA.FTZ R92, R162, R156, R71 ;  /* 0x0000009ca25c7223 */ /* 0x000fe20000010047 */
[C---:B------:R-:W-:Y:S01]  /*1950*/  FMUL.FTZ R145, R95.reuse, R226 ;  /* 0x000000e25f917220 */ /* 0x040fe20000410000 */
[----:B------:R-:W-:Y:S01]  /*1960*/  FMUL.FTZ R203, R95, R224 ;  /* 0x000000e05fcb7220 */ /* 0x000fe20000410000 */
[----:B------:R-:W-:Y:S01]  /*1970*/  FMUL.FTZ R157, R157, R64 ;  /* 0x000000409d9d7220 */ /* 0x000fe20000410000 */
[----:B------:R-:W-:Y:S01]  /*1980*/  FADD.FTZ R224, R61, R190 ;  /* 0x000000be3de07221 */ /* 0x000fe20000010000 */
[----:B------:R-:W-:Y:S01]  /*1990*/  FFMA.FTZ R226, R201, R190, R92 ;  /* 0x000000bec9e27223 */ /* 0x000fe2000001005c */
[----:B------:R-:W-:Y:S01]  /*19a0*/  SHF.L.U32 R63, R144, 0x10, RZ ;  /* 0x00000010903f7819 */ /* 0x000fe200000006ff */
[----:B------:R-:W-:Y:S01]  /*19b0*/  FMUL.FTZ R202, R95, R202 ;  /* 0x000000ca5fca7220 */ /* 0x000fe20000410000 */
[----:B------:R-:W-:Y:S01]  /*19c0*/  SHF.L.U32 R144, R102, 0x10, RZ ;  /* 0x0000001066907819 */ /* 0x000fe200000006ff */
[----:B------:R-:W-:Y:S01]  /*19d0*/  FADD.FTZ R71, R224, R157 ;  /* 0x0000009de0477221 */ /* 0x000fe20000010000 */
[----:B------:R-:W-:Y:S01]  /*19e0*/  FFMA.FTZ R221, R163, R157, R226 ;  /* 0x0000009da3dd7223 */ /* 0x000fe200000100e2 */
[----:B------:R-:W-:-:S02]  /*19f0*/  SHF.L.U32 R143, R84, 0x10, RZ ;  /* 0x00000010548f7819 */ /* 0x000fc400000006ff */
        /* <DEDUP_REMOVED lines=8> */
[----:B------:R-:W-:Y:S02]  /*1a80*/  SHF.L.U32 R243, R243, 0x10, RZ ;  /* 0x00000010f3f37819 */ /* 0x000fe400000006ff */
        /* <DEDUP_REMOVED lines=12> */
[----:B------:R-:W-:Y:S01]  /*1b50*/  FMUL.FTZ R93, R93, R242 ;  /* 0x000000f25d5d7220 */ /* 0x000fe20000410000 */
[----:B------:R-:W-:Y:S01]  /*1b60*/  FADD.FTZ R228, R71, R96 ;  /* 0x0000006047e47221 */ /* 0x000fe20000010000 */
[----:B------:R-:W-:Y:S01]  /*1b70*/  FFMA.FTZ R230, R94, R96, R227 ;  /* 0x000000605ee67223 */ /* 0x000fe200000100e3 */
[----:B------:R-:W-:Y:S01]  /*1b80*/  FMUL.FTZ R90, R90, R245 ;  /* 0x000000f55a5a7220 */ /* 0x000fe20000410000 */
[----:B------:R-:W-:Y:S01]  /*1b90*/  FMUL.FTZ R98, R95, R98 ;  /* 0x000000625f627220 */ /* 0x000fe20000410000 */
[----:B------:R-:W-:Y:S01]  /*1ba0*/  FADD.FTZ R71, R228, R93 ;  /* 0x0000005de4477221 */ /* 0x000fe20000010000 */
[----:B------:R-:W-:Y:S01]  /*1bb0*/  FFMA.FTZ R229, R97, R93, R230 ;  /* 0x0000005d61e57223 */ /* 0x000fe200000100e6 */
[----:B------:R-:W-:Y:S02]  /*1bc0*/  FMUL.FTZ R92, R95, R60 ;  /* 0x0000003c5f5c7220 */ /* 0x000fe40000410000 */
[----:B------:R-:W-:Y:S01]  /*1bd0*/  FADD.FTZ R228, R71, R90 ;  /* 0x0000005a47e47221 */ /* 0x000fe20000010000 */
[----:B------:R-:W-:Y:S01]  /*1be0*/  FFMA.FTZ R229, R98, R90, R229 ;  /* 0x0000005a62e57223 */ /* 0x000fe200000100e5 */
[----:B------:R-:W-:Y:S01]  /*1bf0*/  FMUL.FTZ R60, R142, R148 ;  /* 0x000000948e3c7220 */ /* 0x000fe20000410000 */
[----:B------:R-:W-:Y:S01]  /*1c00*/  FMUL.FTZ R61, R212, R149 ;  /* 0x00000095d43d7220 */ /* 0x000fe20000410000 */
        /* <DEDUP_REMOVED lines=28> */
[----:B------:R-:W-:Y:S06]  /*1dd0*/  BRA `(.L_x_335) ;  /* 0x00000014004c7947 */ /* 0x000fec0003800000 */
.L_x_334:
        /* <DEDUP_REMOVED lines=27> */
[----:B------:R-:W4:Y:S04]  /*1f90*/  LDG.E.64 R144, desc[UR8][R144.64] ;  /* 0x0000000890907981 */ /* 0x000f28000c1e1b00 */
[----:B------:R-:W4:Y:S01]  /*1fa0*/  LDG.E.64 R146, desc[UR8][R146.64] ;  /* 0x0000000892927981 */ /* 0x000f22000c1e1b00 */
[----:B------:R-:W-:-:S04]  /*1fb0*/  IMAD.WIDE.U32 R96, R170, 0x8, R92 ;  /* 0x00000008aa607825 */ /* 0x000fc800078e005c */
[--C-:B------:R-:W-:Y:S02]  /*1fc0*/  IMAD.WIDE.U32 R90, R171, 0x8, R92.reuse ;  /* 0x00000008ab5a7825 */ /* 0x100fe400078e005c */
[----:B------:R-:W4:Y:S02]  /*1fd0*/  LDG.E.64 R96, desc[UR8][R96.64] ;  /* 0x0000000860607981 */ /* 0x000f24000c1e1b00 */
[--C-:B------:R-:W-:Y:S02]  /*1fe0*/  IMAD.WIDE.U32 R70, R172, 0x8, R92.reuse ;  /* 0x00000008ac467825 */ /* 0x100fe400078e005c */
[----:B------:R-:W4:Y:S04]  /*1ff0*/  LDG.E.64 R90, desc[UR8][R90.64] ;  /* 0x000000085a5a7981 */ /* 0x000f28000c1e1b00 */
[----:B------:R-:W4:Y:S01]  /*2000*/  LDG.E.64 R70, desc[UR8][R70.64] ;  /* 0x0000000846467981 */ /* 0x000f22000c1e1b00 */
[----:B------:R-:W-:-:S06]  /*2010*/  IMAD.WIDE.U32 R92, R89, 0x8, R92 ;  /* 0x00000008595c7825 */ /* 0x000fcc00078e005c */
        /* <DEDUP_REMOVED lines=16> */
[----:B------:R-:W-:-:S04]  /*2120*/  SHF.R.U64 R209, R124, 0x10, R125 ;  /* 0x000000107cd17819 */ /* 0x000fc8000000127d */
[----:B------:R-:W-:Y:S02]  /*2130*/  SHF.L.U32 R209, R209, 0x10, RZ ;  /* 0x00000010d1d17819 */ /* 0x000fe400000006ff */
[----:B------:R-:W-:Y:S02]  /*2140*/  SHF.L.U32 R204, R125, 0x10, RZ ;  /* 0x000000107dcc7819 */ /* 0x000fe400000006ff */
[----:B------:R-:W-:-:S04]  /*2150*/  SHF.R.U32.HI R236, RZ, 0x10, R123 ;  /* 0x00000010ffec7819 */ /* 0x000fc8000001167b */
[----:B------:R-:W-:Y:S02]  /*2160*/  SHF.L.U32 R236, R236, 0x10, RZ ;  /* 0x00000010ecec7819 */ /* 0x000fe400000006ff */
[----:B------:R-:W-:Y:S02]  /*2170*/  SHF.L.U32 R190, R86, 0x10, RZ ;  /* 0x0000001056be7819 */ /* 0x000fe400000006ff */
[----:B------:R-:W-:Y:S02]  /*2180*/  SHF.L.U32 R230, R85, 0x10, RZ ;  /* 0x0000001055e67819 */ /* 0x000fe400000006ff */
[C---:B---3--:R-:W-:Y:S02]  /*2190*/  SHF.L.U32 R149, R64.reuse, 0x10, RZ ;  /* 0x0000001040957819 */ /* 0x048fe400000006ff */
[----:B------:R-:W-:Y:S02]  /*21a0*/  SHF.R.U64 R98, R64, 0x10, R65 ;  /* 0x0000001040627819 */ /* 0x000fe40000001241 */
[----:B----4-:R-:W-:-:S02]  /*21b0*/  SHF.R.U64 R154, R60, 0x10, R61 ;  /* 0x000000103c9a7819 */ /* 0x010fc4000000123d */
[----:B------:R-:W-:Y:S02]  /*21c0*/  SHF.L.U32 R155, R60, 0x10, RZ ;  /* 0x000000103c9b7819 */ /* 0x000fe400000006ff */
[----:B------:R-:W-:Y:S02]  /*21d0*/  SHF.R.U32.HI R60, RZ, 0x10, R61 ;  /* 0x00000010ff3c7819 */ /* 0x000fe4000001163d */
[----:B------:R-:W-:Y:S02]  /*21e0*/  SHF.R.U32.HI R64, RZ, 0x10, R65 ;  /* 0x00000010ff407819 */ /* 0x000fe40000011641 */
[C---:B------:R-:W-:Y:S02]  /*21f0*/  SHF.R.U64 R150, R142.reuse, 0x10, R143 ;  /* 0x000000108e967819 */ /* 0x040fe4000000128f */
[----:B------:R-:W-:Y:S01]  /*2200*/  SHF.L.U32 R153, R142, 0x10, RZ ;  /* 0x000000108e997819 */ /* 0x000fe200000006ff */
[----:B------:R-:W-:Y:S01]  /*2210*/  FADD.FTZ R142, -R94, R149 ;  /* 0x000000955e8e7221 */ /* 0x000fe20000010100 */
[----:B------:R-:W-:-:S02]  /*2220*/  SHF.L.U32 R65, R65, 0x10, RZ ;  /* 0x0000001041417819 */ /* 0x000fc400000006ff */
[----:B------:R-:W-:Y:S02]  /*2230*/  SHF.L.U32 R149, R60, 0x10, RZ ;  /* 0x000000103c957819 */ /* 0x000fe400000006ff */
[----:B------:R-:W-:Y:S02]  /*2240*/  SHF.R.U64 R148, R68, 0x10, R69 ;  /* 0x0000001044947819 */ /* 0x000fe40000001245 */
[C---:B------:R-:W-:Y:S02]  /*2250*/  SHF.R.U64 R156, R62.reuse, 0x10, R63 ;  /* 0x000000103e9c7819 */ /* 0x040fe4000000123f */
[----:B------:R-:W-:Y:S01]  /*2260*/  SHF.L.U32 R159, R62, 0x10, RZ ;  /* 0x000000103e9f7819 */ /* 0x000fe200000006ff */
[C---:B------:R-:W-:Y:S01]  /*2270*/  FADD.FTZ R212, -R94.reuse, R65 ;  /* 0x000000415ed47221 */ /* 0x040fe20000010100 */
[----:B------:R-:W-:Y:S01]  /*2280*/  SHF.R.U32.HI R62, RZ, 0x10, R63 ;  /* 0x00000010ff3e7819 */ /* 0x000fe2000001163f */
[C---:B------:R-:W-:Y:S01]  /*2290*/  FADD.FTZ R200, -R94.reuse, R149 ;  /* 0x000000955ec87221 */ /* 0x040fe20000010100 */
[----:B------:R-:W-:Y:S01]  /*22a0*/  SHF.L.U32 R161, R63, 0x10, RZ ;  /* 0x000000103fa17819 */ /* 0x000fe200000006ff */
[----:B------:R-:W-:Y:S01]  /*22b0*/  FADD.FTZ R238, -R94, R153 ;  /* 0x000000995eee7221 */ /* 0x000fe20000010100 */
[----:B------:R-:W-:-:S02]  /*22c0*/  SHF.L.U32 R65, R148, 0x10, RZ ;  /* 0x0000001094417819 */ /* 0x000fc400000006ff */
[----:B------:R-:W-:Y:S02]  /*22d0*/  SHF.L.U32 R63, R64, 0x10, RZ ;  /* 0x00000010403f7819 */ /* 0x000fe400000006ff */
[C-C-:B------:R-:W-:Y:S02]  /*22e0*/  SHF.R.U64 R220, R66.reuse, 0x10, R67.reuse ;  /* 0x0000001042dc7819 */ /* 0x140fe40000001243 */
[----:B------:R-:W-:Y:S02]  /*22f0*/  SHF.L.U32 R148, R66, 0x10, RZ ;  /* 0x0000001042947819 */ /* 0x000fe400000006ff */
[----:B------:R-:W-:Y:S02]  /*2300*/  SHF.R.U32.HI R219, RZ, 0x10, R67 ;  /* 0x00000010ffdb7819 */ /* 0x000fe40000011643 */
[----:B------:R-:W-:Y:S02]  /*2310*/  SHF.L.U32 R149, R67, 0x10, RZ ;  /* 0x0000001043957819 */ /* 0x000fe400000006ff */
[----:B------:R-:W-:-:S02]  /*2320*/  SHF.L.U32 R151, R68, 0x10, RZ ;  /* 0x0000001044977819 */ /* 0x000fc400000006ff */
[----:B------:R-:W-:Y:S02]  /*2330*/  SHF.L.U32 R153, R62, 0x10, RZ ;  /* 0x000000103e997819 */ /* 0x000fe400000006ff */
[--C-:B------:R-:W-:Y:S02]  /*2340*/  SHF.R.U64 R67, R144, 0x10, R145.reuse ;  /* 0x0000001090437819 */ /* 0x100fe40000001291 */
[----:B------:R-:W-:Y:S02]  /*2350*/  SHF.R.U32.HI R66, RZ, 0x10, R145 ;  /* 0x00000010ff427819 */ /* 0x000fe40000011691 */
[----:B------:R-:W-:Y:S02]  /*2360*/  SHF.L.U32 R64, R145, 0x10, RZ ;  /* 0x0000001091407819 */ /* 0x000fe400000006ff */
[----:B------:R-:W-:Y:S02]  /*2370*/  SHF.L.U32 R157, R61, 0x10, RZ ;  /* 0x000000103d9d7819 */ /* 0x000fe400000006ff */
[----:B------:R-:W-:-:S02]  /*2380*/  SHF.R.U64 R167, R72, 0x10, R73 ;  /* 0x0000001048a77819 */ /* 0x000fc40000001249 */
[----:B------:R-:W-:Y:S02]  /*2390*/  SHF.L.U32 R173, R72, 0x10, RZ ;  /* 0x0000001048ad7819 */ /* 0x000fe400000006ff */
[--C-:B------:R-:W-:Y:S02]  /*23a0*/  SHF.R.U64 R244, R146, 0x10, R147.reuse ;  /* 0x0000001092f47819 */ /* 0x100fe40000001293 */
[----:B------:R-:W-:Y:S02]  /*23b0*/  SHF.R.U32.HI R243, RZ, 0x10, R147 ;  /* 0x00000010fff37819 */ /* 0x000fe40000011693 */
[----:B------:R-:W-:Y:S02]  /*23c0*/  SHF.L.U32 R62, R147, 0x10, RZ ;  /* 0x00000010933e7819 */ /* 0x000fe400000006ff */
[----:B------:R-:W-:Y:S02]  /*23d0*/  SHF.R.U64 R145, R126, 0x10, R127 ;  /* 0x000000107e917819 */ /* 0x000fe4000000127f */
[----:B------:R-:W-:-:S02]  /*23e0*/  SHF.R.U32.HI R152, RZ, 0x10, R143 ;  /* 0x00000010ff987819 */ /* 0x000fc4000001168f */
[----:B------:R-:W-:Y:S02]  /*23f0*/  SHF.R.U32.HI R72, RZ, 0x10, R73 ;  /* 0x00000010ff487819 */ /* 0x000fe40000011649 */
[----:B------:R-:W-:Y:S02]  /*2400*/  SHF.L.U32 R61, R98, 0x10, RZ ;  /* 0x00000010623d7819 */ /* 0x000fe400000006ff */
[----:B------:R-:W-:Y:S02]  /*2410*/  SHF.L.U32 R147, R126, 0x10, RZ ;  /* 0x000000107e937819 */ /* 0x000fe400000006ff */
[----:B------:R-:W-:Y:S01]  /*2420*/  SHF.L.U32 R143, R143, 0x10, RZ ;  /* 0x000000108f8f7819 */ /* 0x000fe200000006ff */
[C---:B------:R-:W-:Y:S01]  /*2430*/  FADD.FTZ R214, -R94.reuse, R151 ;  /* 0x000000975ed67221 */ /* 0x040fe20000010100 */
[----:B------:R-:W-:Y:S01]  /*2440*/  SHF.L.U32 R197, R73, 0x10, RZ ;  /* 0x0000001049c57819 */ /* 0x000fe200000006ff */
[----:B------:R-:W-:Y:S01]  /*2450*/  FADD.FTZ R162, -R94, R159 ;  /* 0x0000009f5ea27221 */ /* 0x000fe20000010100 */
[----:B------:R-:W-:-:S02]  /*2460*/  SHF.L.U32 R73, R150, 0x10, RZ ;  /* 0x0000001096497819 */ /* 0x000fc400000006ff */
[----:B------:R-:W-:Y:S02]  /*2470*/  SHF.L.U32 R145, R145, 0x10, RZ ;  /* 0x0000001091917819 */ /* 0x000fe400000006ff */
[----:B------:R-:W-:Y:S01]  /*2480*/  SHF.L.U32 R220, R220, 0x10, RZ ;  /* 0x00000010dcdc7819 */ /* 0x000fe200000006ff */
[----:B------:R-:W-:Y:S01]  /*2490*/  FADD.FTZ R240, -R94, R61 ;  /* 0x0000003d5ef07221 */ /* 0x000fe20000010100 */
[----:B------:R-:W-:Y:S01]  /*24a0*/  SHF.R.U64 R158, R74, 0x10, R75 ;  /* 0x000000104a9e7819 */ /* 0x000fe2000000124b */
[----:B------:R-:W-:Y:S01]  /*24b0*/  FMUL.FTZ R210, R147, R148 ;  /* 0x0000009493d27220 */ /* 0x000fe20000410000 */
[----:B------:R-:W-:Y:S01]  /*24c0*/  SHF.L.U32 R159, R72, 0x10, RZ ;  /* 0x00000010489f7819 */ /* 0x000fe200000006ff */
[C---:B------:R-:W-:Y:S01]  /*24d0*/  FADD.FTZ R216, -R94.reuse, R143 ;  /* 0x0000008f5ed87221 */ /* 0x040fe20000010100 */
[C---:B------:R-:W-:Y:S01]  /*24e0*/  FADD.FTZ R218, -R94.reuse, R65 ;  /* 0x000000415eda7221 */ /* 0x040fe20000010100 */
[C---:B-----5:R-:W-:Y:S01]  /*24f0*/  FMUL.FTZ R142, R95.reuse, R142 ;  /* 0x0000008e5f8e7220 */ /* 0x060fe20000410000 */
[----:B------:R-:W-:Y:S01]  /*2500*/  SHF.R.U32.HI R68, RZ, 0x10, R69 ;  /* 0x00000010ff447819 */ /* 0x000fe20000011645 */
[----:B------:R-:W-:Y:S01]  /*2510*/  FADD.FTZ R160, -R94, R155 ;  /* 0x0000009b5ea07221 */ /* 0x000fe20000010100 */
[----:B------:R-:W-:Y:S01]  /*2520*/  SHF.L.U32 R143, R154, 0x10, RZ ;  /* 0x000000109a8f7819 */ /* 0x000fe200000006ff */
[----:B------:R-:W-:Y:S01]  /*2530*/  FMUL.FTZ R213, R95, R214 ;  /* 0x000000d65fd57220 */ /* 0x000fe20000410000 */
[----:B------:R-:W-:Y:S01]  /*2540*/  SHF.L.U32 R65, R146, 0x10, RZ ;  /* 0x0000001092417819 */ /* 0x000fe200000006ff */
[----:B------:R-:W-:Y:S01]  /*2550*/  FADD.FTZ R182, -R94, R73 ;  /* 0x000000495eb67221 */ /* 0x000fe20000010100 */
[----:B------:R-:W-:Y:S01]  /*2560*/  SHF.L.U32 R69, R69, 0x10, RZ ;  /* 0x0000001045457819 */ /* 0x000fe200000006ff */
[----:B------:R-:W-:Y:S01]  /*2570*/  FMUL.FTZ R214, R145, R220 ;  /* 0x000000dc91d67220 */ /* 0x000fe20000410000 */
[----:B------:R-:W-:Y:S01]  /*2580*/  SHF.L.U32 R155, R158, 0x10, RZ ;  /* 0x000000109e9b7819 */ /* 0x000fe200000006ff */
[----:B------:R-:W-:Y:S01]  /*2590*/  FADD.FTZ R60, -R94, R159 ;  /* 0x0000009f5e3c7221 */ /* 0x000fe20000010100 */
[----:B------:R-:W-:Y:S01]  /*25a0*/  SHF.L.U32 R154, R127, 0x10, RZ ;  /* 0x000000107f9a7819 */ /* 0x000fe200000006ff */
[----:B------:R-:W-:Y:S01]  /*25b0*/  FADD.FTZ R145, RZ, R210 ;  /* 0x000000d2ff917221 */ /* 0x000fe20000010000 */
[----:B------:R-:W-:Y:S01]  /*25c0*/  SHF.R.U32.HI R146, RZ, 0x10, R127 ;  /* 0x00000010ff927819 */ /* 0x000fe2000001167f */
[----:B------:R-:W-:Y:S01]  /*25d0*/  FMUL.FTZ R215, R95, R240 ;  /* 0x000000f05fd77220 */ /* 0x000fe20000410000 */
[----:B------:R-:W-:Y:S01]  /*25e0*/  SHF.L.U32 R73, R96, 0x10, RZ ;  /* 0x0000001060497819 */ /* 0x000fe200000006ff */
[----:B------:R-:W-:Y:S01]  /*25f0*/  FFMA.FTZ R240, R142, R210, RZ ;  /* 0x000000d28ef07223 */ /* 0x000fe200000100ff */
[----:B------:R-:W-:-:S02]  /*2600*/  SHF.L.U32 R158, R120, 0x10, RZ ;  /* 0x00000010789e7819 */ /* 0x000fc400000006ff */
[----:B------:R-:W-:Y:S01]  /*2610*/  SHF.L.U32 R159, R103, 0x10, RZ ;  /* 0x00000010679f7819 */ /* 0x000fe200000006ff */
[----:B------:R-:W-:Y:S01]  /*2620*/  FMUL.FTZ R205, R95, R238 ;  /* 0x000000ee5fcd7220 */ /* 0x000fe20000410000 */
[----:B------:R-:W-:Y:S01]  /*2630*/  SHF.L.U32 R163, R74, 0x10, RZ ;  /* 0x000000104aa37819 */ /* 0x000fe200000006ff */
[----:B------:R-:W-:Y:S01]  /*2640*/  FADD.FTZ R208, -R94, R69 ;  /* 0x000000455ed07221 */ /* 0x000fe20000010100 */
[----:B------:R-:W-:Y:S01]  /*2650*/  SHF.L.U32 R146, R146, 0x10, RZ ;  /* 0x0000001092927819 */ /* 0x000fe200000006ff */
[----:B------:R-:W-:Y:S01]  /*2660*/  FADD.FTZ R226, -R94, R155 ;  /* 0x0000009b5ee27221 */ /* 0x000fe20000010100 */
[----:B------:R-:W-:Y:S01]  /*2670*/  SHF.L.U32 R219, R219, 0x10, RZ ;  /* 0x00000010dbdb7819 */ /* 0x000fe200000006ff */
[----:B------:R-:W-:Y:S01]  /*2680*/  FMUL.FTZ R211, R154, R149 ;  /* 0x000000959ad37220 */ /* 0x000fe20000410000 */
[----:B------:R-:W-:Y:S01]  /*2690*/  FADD.FTZ R238, R145, R214 ;  /* 0x000000d691ee7221 */ /* 0x000fe20000010000 */
[----:B------:R-:W-:Y:S01]  /*26a0*/  SHF.L.U32 R69, R68, 0x10, RZ ;  /* 0x0000001044457819 */ /* 0x000fe200000006ff */
[C---:B------:R-:W-:Y:S01]  /*26b0*/  FADD.FTZ R164, -R94.reuse, R161 ;  /* 0x000000a15ea47221 */ /* 0x040fe20000010100 */
[----:B------:R-:W-:Y:S01]  /*26c0*/  FADD.FTZ R234, -R94, R63 ;  /* 0x0000003f5eea7221 */ /* 0x000fe20000010100 */
[----:B------:R-:W-:Y:S01]  /*26d0*/  SHF.L.U32 R72, R91, 0x10, RZ ;  /* 0x000000105b487819 */ /* 0x000fe200000006ff */
[----:B------:R-:W-:Y:S01]  /*26e0*/  FMUL.FTZ R154, R158, R73 ;  /* 0x000000499e9a7220 */ /* 0x000fe20000410000 */
[----:B------:R-:W-:Y:S01]  /*26f0*/  SHF.L.U32 R155, R123, 0x10, RZ ;  /* 0x000000107b9b7819 */ /* 0x000fe200000006ff */
[----:B------:R-:W-:Y:S01]  /*2700*/  FMUL.FTZ R212, R95, R212 ;  /* 0x000000d45fd47220 */ /* 0x000fe20000410000 */
[----:B------:R-:W-:Y:S01]  /*2710*/  FFMA.FTZ R145, R215, R214, R240 ;  /* 0x000000d6d7917223 */ /* 0x000fe200000100f0 */
[----:B------:R-:W-:Y:S01]  /*2720*/  SHF.L.U32 R68, R97, 0x10, RZ ;  /* 0x0000001061447819 */ /* 0x000fe200000006ff */
[----:B------:R-:W-:Y:S01]  /*2730*/  FMUL.FTZ R158, R159, R62 ;  /* 0x0000003e9f9e7220 */ /* 0x000fe20000410000 */
[----:B------:R-:W-:Y:S01]  /*2740*/  SHF.L.U32 R161, R121, 0x10, RZ ;  /* 0x0000001079a17819 */ /* 0x000fe200000006ff */
[C---:B------:R-:W-:Y:S01]  /*2750*/  FMUL.FTZ R159, R95.reuse, R216 ;  /* 0x000000d85f9f7220 */ /* 0x040fe20000410000 */
[C---:B------:R-:W-:Y:S01]  /*2760*/  FADD.FTZ R232, -R94.reuse, R157 ;  /* 0x0000009d5ee87221 */ /* 0x040fe20000010100 */
[----:B------:R-:W-:Y:S01]  /*2770*/  FADD.FTZ R184, -R94, R163 ;  /* 0x000000a35eb87221 */ /* 0x000fe20000010100 */
[----:B------:R-:W-:Y:S01]  /*2780*/  SHF.R.U64 R176, R70, 0x10, R71 ;  /* 0x0000001046b07819 */ /* 0x000fe20000001247 */
[----:B------:R-:W-:Y:S01]  /*2790*/  FMUL.FTZ R216, R146, R219 ;  /* 0x000000db92d87220 */ /* 0x000fe20000410000 */
[----:B------:R-:W-:Y:S01]  /*27a0*/  SHF.L.U32 R150, R70, 0x10, RZ ;  /* 0x0000001046967819 */ /* 0x000fe200000006ff */
[----:B------:R-:W-:Y:S01]  /*27b0*/  FMUL.FTZ R217, R95, R234 ;  /* 0x000000ea5fd97220 */ /* 0x000fe20000410000 */
[----:B------:R-:W-:Y:S01]  /*27c0*/  SHF.R.U32.HI R74, RZ, 0x10, R75 ;  /* 0x00000010ff4a7819 */ /* 0x000fe2000001164b */
[----:B------:R-:W-:Y:S01]  /*27d0*/  FADD.FTZ R163, R238, R211 ;  /* 0x000000d3eea37221 */ /* 0x000fe20000010000 */
[----:B------:R-:W-:Y:S01]  /*27e0*/  FFMA.FTZ R146, R212, R211, R145 ;  /* 0x000000d3d4927223 */ /* 0x000fe20000010091 */
[----:B------:R-:W-:Y:S01]  /*27f0*/  SHF.L.U32 R151, R156, 0x10, RZ ;  /* 0x000000109c977819 */ /* 0x000fe200000006ff */
[----:B------:R-:W-:Y:S01]  /*2800*/  FMUL.FTZ R147, R155, R72 ;  /* 0x000000489b937220 */ /* 0x000fe20000410000 */
[----:B------:R-:W-:Y:S01]  /*2810*/  FMUL.FTZ R155, R161, R68 ;  /* 0x00000044a19b7220 */ /* 0x000fe20000410000 */
[----:B------:R-:W-:Y:S01]  /*2820*/  SHF.L.U32 R176, R176, 0x10, RZ ;  /* 0x00000010b0b07819 */ /* 0x000fe200000006ff */
[----:B------:R-:W-:Y:S01]  /*2830*/  FMUL.FTZ R161, R95, R232 ;  /* 0x000000e85fa17220 */ /* 0x000fe20000410000 */
[----:B------:R-:W-:Y:S01]  /*2840*/  SHF.L.U32 R157, R74, 0x10, RZ ;  /* 0x000000104a9d7819 */ /* 0x000fe200000006ff */
[----:B------:R-:W-:Y:S01]  /*2850*/  FMUL.FTZ R207, R207, R150 ;  /* 0x00000096cfcf7220 */ /* 0x000fe20000410000 */
[----:B------:R-:W-:Y:S01]  /*2860*/  FADD.FTZ R232, R163, R216 ;  /* 0x000000d8a3e87221 */ /* 0x000fe20000010000 */
[----:B------:R-:W-:Y:S01]  /*2870*/  FFMA.FTZ R146, R217, R216, R146 ;  /* 0x000000d8d9927223 */ /* 0x000fe20000010092 */
[----:B------:R-:W-:Y:S01]  /*2880*/  SHF.R.U64 R74, R96, 0x10, R97 ;  /* 0x00000010604a7819 */ /* 0x000fe20000001261 */
[----:B------:R-:W-:Y:S01]  /*2890*/  FADD.FTZ R228, -R94, R151 ;  /* 0x000000975ee47221 */ /* 0x000fe20000010100 */
[----:B------:R-:W-:-:S02]  /*28a0*/  SHF.R.U32.HI R70, RZ, 0x10, R97 ;  /* 0x00000010ff467819 */ /* 0x000fc40000011661 */
[----:B------:R-:W-:Y:S02]  /*28b0*/  SHF.L.U32 R165, R75, 0x10, RZ ;  /* 0x000000104ba57819 */ /* 0x000fe400000006ff */
[----:B------:R-:W-:Y:S02]  /*28c0*/  SHF.R.U32.HI R174, RZ, 0x10, R71 ;  /* 0x00000010ffae7819 */ /* 0x000fe40000011647 */
[----:B------:R-:W-:Y:S01]  /*28d0*/  SHF.R.U32.HI R97, RZ, 0x10, R125 ;  /* 0x00000010ff617819 */ /* 0x000fe2000001167d */
[----:B------:R-:W-:Y:S01]  /*28e0*/  FMUL.FTZ R209, R209, R176 ;  /* 0x000000b0d1d17220 */ /* 0x000fe20000410000 */
[----:B------:R-:W-:Y:S01]  /*28f0*/  SHF.L.U32 R151, R71, 0x10, RZ ;  /* 0x0000001047977819 */ /* 0x000fe200000006ff */
[----:B------:R-:W-:Y:S01]  /*2900*/  FMUL.FTZ R218, R95, R218 ;  /* 0x000000da5fda7220 */ /* 0x000fe20000410000 */
[----:B------:R-:W-:Y:S01]  /*2910*/  FADD.FTZ R232, R232, R207 ;  /* 0x000000cfe8e87221 */ /* 0x000fe20000010000 */
[----:B------:R-:W-:Y:S01]  /*2920*/  FFMA.FTZ R145, R213, R207, R146 ;  /* 0x000000cfd5917223 */ /* 0x000fe20000010092 */
[----:B------:R-:W-:-:S02]  /*2930*/  SHF.L.U32 R75, R152, 0x10, RZ ;  /* 0x00000010984b7819 */ /* 0x000fc400000006ff */
[----:B------:R-:W-:Y:S01]  /*2940*/  SHF.L.U32 R167, R167, 0x10, RZ ;  /* 0x00000010a7a77819 */ /* 0x000fe200000006ff */
[----:B------:R-:W-:Y:S01]  /*2950*/  FADD.FTZ R166, -R94, R165 ;  /* 0x000000a55ea67221 */ /* 0x000fe20000010100 */
[----:B------:R-:W-:Y:S02]  /*2960*/  SHF.L.U32 R97, R97, 0x10, RZ ;  /* 0x0000001061617819 */ /* 0x000fe400000006ff */
[----:B------:R-:W-:Y:S01]  /*2970*/  SHF.L.U32 R174, R174, 0x10, RZ ;  /* 0x00000010aeae7819 */ /* 0x000fe200000006ff */
[----:B------:R-:W-:Y:S01]  /*2980*/  FADD.FTZ R206, -R94, R69 ;  /* 0x000000455ece7221 */ /* 0x000fe20000010100 */
        /* <DEDUP_REMOVED lines=35> */
[----:B------:R-:W-:Y:S01]  /*2bc0*/  SHF.R.U64 R91, R120, 0x10, R121 ;  /* 0x00000010785b7819 */ /* 0x000fe20000001279 */
        /* <DEDUP_REMOVED lines=10> */
[----:B------:R-:W-:Y:S01]  /*2c70*/  SHF.R.U32.HI R71, RZ, 0x10, R121 ;  /* 0x00000010ff477819 */ /* 0x000fe20000011679 */
[----:B------:R-:W-:Y:S01]  /*2c80*/  FMUL.FTZ R197, R95, R198 ;  /* 0x000000c65fc57220 */ /* 0x000fe20000410000 */
[----:B------:R-:W-:Y:S01]  /*2c90*/  FMUL.FTZ R182, R91, R74 ;  /* 0x0000004a5bb67220 */ /* 0x000fe20000410000 */
[----:B------:R-:W-:Y:S01]  /*2ca0*/  FADD.FTZ R97, R97, R154 ;  /* 0x0000009a61617221 */ /* 0x000fe20000010000 */
[----:B------:R-:W-:Y:S01]  /*2cb0*/  FFMA.FTZ R232, R160, R154, R145 ;  /* 0x0000009aa0e87223 */ /* 0x000fe20000010091 */
[----:B------:R-:W-:-:S02]  /*2cc0*/  SHF.L.U32 R61, R87, 0x10, RZ ;  /* 0x00000010573d7819 */ /* 0x000fc400000006ff */
[----:B------:R-:W-:Y:S02]  /*2cd0*/  SHF.L.U32 R71, R71, 0x10, RZ ;  /* 0x0000001047477819 */ /* 0x000fe400000006ff */
[----:B------:R-:W-:Y:S02]  /*2ce0*/  SHF.L.U32 R70, R70, 0x10, RZ ;  /* 0x0000001046467819 */ /* 0x000fe400000006ff */
[----:B------:R-:W-:Y:S01]  /*2cf0*/  SHF.L.U32 R66, R66, 0x10, RZ ;  /* 0x0000001042427819 */ /* 0x000fe200000006ff */
[----:B------:R-:W-:Y:S01]  /*2d00*/  FADD.FTZ R234, R97, R182 ;  /* 0x000000b661ea7221 */ /* 0x000fe20000010000 */
[----:B------:R-:W-:Y:S01]  /*2d10*/  FFMA.FTZ R232, R197, R182, R232 ;  /* 0x000000b6c5e87223 */ /* 0x000fe200000100e8 */
[----:B------:R-:W-:Y:S01]  /*2d20*/  SHF.R.U32.HI R241, RZ, 0x10, R93 ;  /* 0x00000010fff17819 */ /* 0x000fe2000001165d */
[----:B------:R-:W-:Y:S01]  /*2d30*/  FMUL.FTZ R184, R71, R70 ;  /* 0x0000004647b87220 */ /* 0x000fe20000410000 */
[----:B------:R-:W-:Y:S01]  /*2d40*/  SHF.L.U32 R69, R144, 0x10, RZ ;  /* 0x0000001090457819 */ /* 0x000fe200000006ff */
[----:B------:R-:W-:Y:S01]  /*2d50*/  FMUL.FTZ R198, R61, R66 ;  /* 0x000000423dc67220 */ /* 0x000fe20000410000 */
[----:B------:R-:W-:Y:S01]  /*2d60*/  SHF.L.U32 R156, R104, 0x10, RZ ;  /* 0x00000010689c7819 */ /* 0x000fe200000006ff */
[----:B------:R-:W-:Y:S01]  /*2d70*/  FMUL.FTZ R200, R95, R200 ;  /* 0x000000c85fc87220 */ /* 0x000fe20000410000 */
[----:B------:R-:W-:Y:S01]  /*2d80*/  FADD.FTZ R61, R234, R155 ;  /* 0x0000009bea3d7221 */ /* 0x000fe20000010000 */
[----:B------:R-:W-:Y:S01]  /*2d90*/  FFMA.FTZ R71, R161, R155, R232 ;  /* 0x0000009ba1477223 */ /* 0x000fe200000100e8 */
[----:B------:R-:W-:-:S02]  /*2da0*/  SHF.R.U64 R242, R92, 0x10, R93 ;  /* 0x000000105cf27819 */ /* 0x000fc4000000125d */
[----:B------:R-:W-:Y:S02]  /*2db0*/  SHF.L.U32 R63, R92, 0x10, RZ ;  /* 0x000000105c3f7819 */ /* 0x000fe400000006ff */
        /* <DEDUP_REMOVED lines=27> */
[----:B------:R-:W-:-:S02]  /*2f70*/  FMUL.FTZ R97, R95, R222 ;  /* 0x000000de5f617220 */ /* 0x000fc40000410000 */
        /* <DEDUP_REMOVED lines=14> */
[----:B------:R-:W-:Y:S01]  /*3060*/  SHF.L.U32 R242, R242, 0x10, RZ ;  /* 0x00000010f2f27819 */ /* 0x000fe200000006ff */
[----:B------:R-:W-:Y:S01]  /*3070*/  FFMA.FTZ R227, R203, R199, R224 ;  /* 0x000000c7cbe37223 */ /* 0x000fe200000100e0 */
[----:B------:R-:W-:Y:S01]  /*3080*/  SHF.L.U32 R90, R101, 0x10, RZ ;  /* 0x00000010655a7819 */ /* 0x000fe200000006ff */
[----:B------:R-:W-:-:S02]  /*3090*/  FADD.FTZ R228, R71, R96 ;  /* 0x0000006047e47221 */ /* 0x000fc40000010000 */
[----:B------:R-:W-:Y:S01]  /*30a0*/  FMUL.FTZ R93, R93, R242 ;  /* 0x000000f25d5d7220 */ /* 0x000fe20000410000 */
        /* <DEDUP_REMOVED lines=37> */
[----:B------:R-:W-:-:S07]  /*3300*/  FMUL.FTZ R234, R92, R241 ;  /* 0x000000f15cea7220 */ /* 0x000fce0000410000 */
.L_x_335:
[----:B------:R-:W-:Y:S01]  /*3310*/  FADD.FTZ R76, R60, R76 ;  /* 0x0000004c3c4c7221 */ /* 0x000fe20000010000 */
[----:B------:R-:W-:Y:S01]  /*3320*/  FADD.FTZ R58, R61, R58 ;  /* 0x0000003a3d3a7221 */ /* 0x000fe20000010000 */
[----:B------:R-:W0:Y:S01]  /*3330*/  SHFL.DOWN PT, R60, R251, 0x10, 0x1f ;  /* 0x0a001f00fb3c7f89 */ /* 0x000e2200000e0000 */
[----:B------:R-:W-:Y:S01]  /*3340*/  FADD.FTZ R59, R249, R59 ;  /* 0x0000003bf93b7221 */ /* 0x000fe20000010000 */
[----:B------:R-:W-:Y:S01]  /*3350*/  FADD.FTZ R57, R250, R57 ;  /* 0x00000039fa397221 */ /* 0x000fe20000010000 */
[----:B------:R-:W-:Y:S01]  /*3360*/  BSSY.RECONVERGENT B0, `(.L_x_336) ;  /* 0x0000020000007945 */ /* 0x000fe20003800200 */
[----:B------:R-:W1:Y:S01]  /*3370*/  S2R R250, SR_TID.X ;  /* 0x0000000000fa7919 */ /* 0x000e620000002100 */
[----:B0-----:R-:W-:Y:S02]  /*3380*/  FADD.FTZ R251, R60, R251 ;  /* 0x000000fb3cfb7221 */ /* 0x001fe40000010000 */
[----:B------:R-:W0:Y:S01]  /*3390*/  SHFL.DOWN PT, R60, R252, 0x10, 0x1f ;  /* 0x0a001f00fc3c7f89 */ /* 0x000e2200000e0000 */
[----:B-1----:R-:W-:Y:S01]  /*33a0*/  LOP3.LUT P1, RZ, R250, 0x1f, RZ, 0xc0, !PT ;  /* 0x0000001ffaff7812 */ /* 0x002fe2000782c0ff */
[----:B0-----:R-:W-:-:S02]  /*33b0*/  FADD.FTZ R252, R60, R252 ;  /* 0x000000fc3cfc7221 */ /* 0x001fc40000010000 */
[----:B------:R-:W0:Y:S02]  /*33c0*/  SHFL.DOWN PT, R60, R251, 0x8, 0x1f ;  /* 0x09001f00fb3c7f89 */ /* 0x000e2400000e0000 */
[----:B0-----:R-:W-:Y:S02]  /*33d0*/  FADD.FTZ R251, R251, R60 ;  /* 0x0000003cfbfb7221 */ /* 0x001fe40000010000 */
[----:B------:R-:W0:Y:S02]  /*33e0*/  SHFL.DOWN PT, R60, R252, 0x8, 0x1f ;  /* 0x09001f00fc3c7f89 */ /* 0x000e2400000e0000 */
[----:B0-----:R-:W-:Y:S02]  /*33f0*/  FADD.FTZ R252, R252, R60 ;  /* 0x0000003cfcfc7221 */ /* 0x001fe40000010000 */
[----:B------:R-:W0:Y:S02]  /*3400*/  SHFL.DOWN PT, R60, R251, 0x4, 0x1f ;  /* 0x08801f00fb3c7f89 */ /* 0x000e2400000e0000 */
[----:B0-----:R-:W-:-:S02]  /*3410*/  FADD.FTZ R251, R251, R60 ;  /* 0x0000003cfbfb7221 */ /* 0x001fc40000010000 */
[----:B------:R-:W0:Y:S02]  /*3420*/  SHFL.DOWN PT, R60, R252, 0x4, 0x1f ;  /* 0x08801f00fc3c7f89 */ /* 0x000e2400000e0000 */
[----:B0-----:R-:W-:Y:S02]  /*3430*/  FADD.FTZ R252, R252, R60 ;  /* 0x0000003cfcfc7221 */ /* 0x001fe40000010000 */
[----:B------:R-:W0:Y:S04]  /*3440*/  SHFL.DOWN PT, R60, R251, 0x2, 0x1f ;  /* 0x08401f00fb3c7f89 */ /* 0x000e2800000e0000 */
[----:B------:R-:W1:Y:S01]  /*3450*/  SHFL.DOWN PT, R61, R252, 0x2, 0x1f ;  /* 0x08401f00fc3d7f89 */ /* 0x000e6200000e0000 */
[----:B0-----:R-:W-:Y:S01]  /*3460*/  FADD.FTZ R60, R251, R60 ;  /* 0x0000003cfb3c7221 */ /* 0x001fe20000010000 */
[----:B-1----:R-:W-:-:S04]  /*3470*/  FADD.FTZ R61, R252, R61 ;  /* 0x0000003dfc3d7221 */ /* 0x002fc80000010000 */
[----:B------:R-:W0:Y:S02]  /*3480*/  SHFL.DOWN PT, R249, R60, 0x1, 0x1f ;  /* 0x08201f003cf97f89 */ /* 0x000e2400000e0000 */
[----:B0-----:R-:W-:Y:S02]  /*3490*/  FADD.FTZ R60, R60, R249 ;  /* 0x000000f93c3c7221 */ /* 0x001fe40000010000 */
[----:B------:R-:W0:Y:S02]  /*34a0*/  SHFL.DOWN PT, R249, R61, 0x1, 0x1f ;  /* 0x08201f003df97f89 */ /* 0x000e2400000e0000 */
[----:B0-----:R-:W-:Y:S01]  /*34b0*/  FADD.FTZ R61, R61, R249 ;  /* 0x000000f93d3d7221 */ /* 0x001fe20000010000 */
        /* <DEDUP_REMOVED lines=10> */
.L_x_337:
[----:B------:R-:W-:Y:S05]  /*3560*/  BSYNC.RECONVERGENT B0 ;  /* 0x0000000000007941 */ /* 0x000fea0003800200 */
.L_x_336:
[----:B------:R-:W2:Y:S04]  /*3570*/  LDL.LU R252, [R1+0x8] ;  /* 0x0000080001fc7983 */ /* 0x000ea80000300800 */
[----:B------:R-:W3:Y:S04]  /*3580*/  LDL.LU R251, [R1+0x4] ;  /* 0x0000040001fb7983 */ /* 0x000ee80000300800 */
[----:B------:R-:W4:Y:S04]  /*3590*/  LDL.LU R250, [R1] ;  /* 0x0000000001fa7983 */ /* 0x000f280000300800 */
[----:B0-----:R-:W5:Y:S01]  /*35a0*/  LDL.LU R249, [R1+0xc] ;  /* 0x00000c0001f97983 */ /* 0x001f620000300800 */
[----:B------:R-:W0:Y:S01]  /*35b0*/  S2UR UR5, SR_CgaCtaId ;  /* 0x00000000000579c3 */ /* 0x000e220000008800 */
        /* <DEDUP_REMOVED lines=23> */
[----:B0-----:R-:W-:Y:S01]  /*3730*/  ULEA UR4, UR5, UR4, 0x18 ;  /* 0x0000000405047291 */ /* 0x001fe2000f8ec0ff */
[----:B------:R-:W-:Y:S01]  /*3740*/  FADD.FTZ R51, R246, R51 ;  /* 0x00000033f6337221 */ /* 0x000fe20000010000 */
[----:B------:R-:W-:Y:S01]  /*3750*/  FADD.FTZ R50, R237, R50 ;  /* 0x00000032ed327221 */ /* 0x000fe20000010000 */
[----:B------:R-:W-:Y:S01]  /*3760*/  FADD.FTZ R49, R236, R49 ;  /* 0x00000031ec317221 */ /* 0x000fe20000010000 */
[----:B------:R-:W-:Y:S01]  /*3770*/  UIADD3 UR5, UPT, UPT, UR4, 0x7040, URZ ;  /* 0x0000704004057890 */ /* 0x000fe2000fffe0ff */
[----:B------:R-:W-:Y:S01]  /*3780*/  FADD.FTZ R48, R248, R48 ;  /* 0x00000030f8307221 */ /* 0x000fe20000010000 */
[----:B------:R-:W-:Y:S01]  /*3790*/  @!UP1 UIADD3 UR5, UPT, UPT, UR4, 0x7000, URZ ;  /* 0x0000700004059890 */ /* 0x000fe2000fffe0ff */
[----:B------:R-:W-:Y:S01]  /*37a0*/  BAR.SYNC.DEFER_BLOCKING 0x0 ;  /* 0x0000000000007b1d */ /* 0x000fe20000010000 */
[----:B------:R-:W-:Y:S01]  /*37b0*/  UIADD3 UR6, UPT, UPT, UR4, 0x7050, URZ ;  /* 0x0000705004067890 */ /* 0x000fe2000fffe0ff */
[----:B------:R-:W-:Y:S01]  /*37c0*/  FADD.FTZ R23, R241, R23 ;  /* 0x00000017f1177221 */ /* 0x000fe20000010000 */
[----:B------:R-:W-:Y:S01]  /*37d0*/  @!UP1 UIADD3 UR6, UPT, UPT, UR4, 0x7010, URZ ;  /* 0x0000701004069890 */ /* 0x000fe2000fffe0ff */
        /* <DEDUP_REMOVED lines=20> */
[----:B------:R-:W0:Y:S01]  /*3920*/  LDS.128 R60, [UR5] ;  /* 0x00000005ff3c7984 */ /* 0x000e220008000c00 */
[----:B------:R-:W-:Y:S01]  /*3930*/  UIADD3 UR5, UPT, UPT, UR4, 0x7060, URZ ;  /* 0x0000706004057890 */ /* 0x000fe2000fffe0ff */
[----:B------:R-:W-:Y:S01]  /*3940*/  FADD.FTZ R196, R229, R196 ;  /* 0x000000c4e5c47221 */ /* 0x000fe20000010000 */
[----:B------:R-:W-:Y:S01]  /*3950*/  @!UP1 UIADD3 UR5, UPT, UPT, UR4, 0x7020, URZ ;  /* 0x0000702004059890 */ /* 0x000fe2000fffe0ff */
[----:B------:R-:W1:Y:S01]  /*3960*/  LDS.128 R64, [UR6] ;  /* 0x00000006ff407984 */ /* 0x000e620008000c00 */
[----:B------:R-:W-:Y:S01]  /*3970*/  UIADD3 UR6, UPT, UPT, UR4, 0x7070, URZ ;  /* 0x0000707004067890 */ /* 0x000fe2000fffe0ff */
[----:B------:R-:W-:Y:S01]  /*3980*/  SHF.R.U64 R176, R110, 0x10, R111 ;  /* 0x000000106eb07819 */ /* 0x000fe2000000126f */
[----:B------:R-:W-:Y:S01]  /*3990*/  @!UP1 UIADD3 UR6, UPT, UPT, UR4, 0x7030, URZ ;  /* 0x0000703004069890 */ /* 0x000fe2000fffe0ff */
[----:B------:R-:W-:-:S02]  /*39a0*/  SHF.R.U64 R173, R108, 0x10, R109 ;  /* 0x000000106cad7819 */ /* 0x000fc4000000126d */
[----:B------:R-:W-:Y:S02]  /*39b0*/  SHF.R.U32.HI R174, RZ, 0x10, R109 ;  /* 0x00000010ffae7819 */ /* 0x000fe4000001166d */
[----:B------:R-:W1:Y:S04]  /*39c0*/  LDS.128 R68, [UR5] ;  /* 0x00000005ff447984 */ /* 0x000e680008000c00 */
[----:B------:R-:W1:Y:S01]  /*39d0*/  LDS.128 R72, [UR6] ;  /* 0x00000006ff487984 */ /* 0x000e620008000c00 */
[----:B0-----:R-:W-:Y:S01]  /*39e0*/  FADD.FTZ R149, RZ, R60 ;  /* 0x0000003cff957221 */ /* 0x001fe20000010000 */
[----:B------:R-:W-:-:S03]  /*39f0*/  FADD.FTZ R60, RZ, R61 ;  /* 0x0000003dff3c7221 */ /* 0x000fc60000010000 */
[----:B------:R-:W-:Y:S01]  /*3a00*/  FADD.FTZ R149, R62, R149 ;  /* 0x000000953e957221 */ /* 0x000fe20000010000 */
[----:B------:R-:W-:Y:S01]  /*3a10*/  FADD.FTZ R60, R63, R60 ;  /* 0x0000003c3f3c7221 */ /* 0x000fe20000010000 */
[----:B------:R-:W-:Y:S02]  /*3a20*/  SHF.R.U64 R62, R106, 0x10, R107 ;  /* 0x000000106a3e7819 */ /* 0x000fe4000000126b */
[----:B-1----:R-:W-:Y:S01]  /*3a30*/  FADD.FTZ R149, R149, R64 ;  /* 0x0000004095957221 */ /* 0x002fe20000010000 */
[----:B------:R-:W-:Y:S01]  /*3a40*/  FADD.FTZ R60, R60, R65 ;  /* 0x000000413c3c7221 */ /* 0x000fe20000010000 */
[----:B------:R-:W-:Y:S02]  /*3a50*/  SHF.R.U64 R63, R118, 0x10, R119 ;  /* 0x00000010763f7819 */ /* 0x000fe40000001277 */
[----:B------:R-:W-:Y:S01]  /*3a60*/  FADD.FTZ R149, R66, R149 ;  /* 0x0000009542957221 */ /* 0x000fe20000010000 */
[----:B------:R-:W-:Y:S01]  /*3a70*/  FADD.FTZ R60, R67, R60 ;  /* 0x0000003c433c7221 */ /* 0x000fe20000010000 */
[----:B------:R-:W-:-:S02]  /*3a80*/  SHF.R.U32.HI R66, RZ, 0x10, R119 ;  /* 0x00000010ff427819 */ /* 0x000fc40000011677 */
[----:B------:R-:W-:Y:S01]  /*3a90*/  FADD.FTZ R149, R149, R68 ;  /* 0x0000004495957221 */ /* 0x000fe20000010000 */
[----:B------:R-:W-:Y:S01]  /*3aa0*/  FADD.FTZ R60, R60, R69 ;  /* 0x000000453c3c7221 */ /* 0x000fe20000010000 */
[----:B------:R-:W-:Y:S02]  /*3ab0*/  SHF.R.U64 R68, R116, 0x10, R117 ;  /* 0x0000001074447819 */ /* 0x000fe40000001275 */
[----:B------:R-:W-:Y:S01]  /*3ac0*/  FADD.FTZ R149, R70, R149 ;  /* 0x0000009546957221 */ /* 0x000fe20000010000 */
[----:B------:R-:W-:Y:S01]  /*3ad0*/  FADD.FTZ R60, R71, R60 ;  /* 0x0000003c473c7221 */ /* 0x000fe20000010000 */
[----:B------:R-:W-:Y:S02]  /*3ae0*/  SHF.R.U32.HI R69, RZ, 0x10, R117 ;  /* 0x00000010ff457819 */ /* 0x000fe40000011675 */
[----:B------:R-:W-:Y:S01]  /*3af0*/  FADD.FTZ R149, R149, R72 ;  /* 0x0000004895957221 */ /* 0x000fe20000010000 */
[----:B------:R-:W-:Y:S01]  /*3b00*/  FADD.FTZ R60, R60, R73 ;  /* 0x000000493c3c7221 */ /* 0x000fe20000010000 */
[----:B------:R-:W-:-:S02]  /*3b10*/  SHF.R.U64 R70, R114, 0x10, R115 ;  /* 0x0000001072467819 */ /* 0x000fc40000001273 */
[----:B------:R-:W-:Y:S01]  /*3b20*/  FADD.FTZ R149, R74, R149 ;  /* 0x000000954a957221 */ /* 0x000fe20000010000 */
[----:B------:R-:W-:Y:S01]  /*3b30*/  FADD.FTZ R64, R75, R60 ;  /* 0x0000003c4b407221 */ /* 0x000fe20000010000 */
[----:B------:R-:W-:Y:S02]  /*3b40*/  SHF.R.U32.HI R72, RZ, 0x10, R115 ;  /* 0x00000010ff487819 */ /* 0x000fe40000011673 */
[----:B------:R-:W-:Y:S01]  /*3b50*/  FMUL.FTZ R61, R149, UR13 ;  /* 0x0000000d953d7c20 */ /* 0x000fe20008410000 */
[--C-:B------:R-:W-:Y:S01]  /*3b60*/  SHF.R.U64 R74, R112, 0x10, R113.reuse ;  /* 0x00000010704a7819 */ /* 0x100fe20000001271 */
[----:B------:R-:W-:Y:S01]  /*3b70*/  FMUL.FTZ R64, R64, UR13 ;  /* 0x0000000d40407c20 */ /* 0x000fe20008410000 */
[----:B------:R-:W-:Y:S02]  /*3b80*/  SHF.R.U32.HI R71, RZ, 0x10, R113 ;  /* 0x00000010ff477819 */ /* 0x000fe40000011671 */
[----:B------:R-:W-:Y:S02]  /*3b90*/  SHF.R.U32.HI R75, RZ, 0x10, R111 ;  /* 0x00000010ff4b7819 */ /* 0x000fe4000001166f */
[----:B------:R-:W-:-:S02]  /*3ba0*/  SHF.R.U32.HI R60, RZ, 0x10, R107 ;  /* 0x00000010ff3c7819 */ /* 0x000fc4000001166b */
[----:B------:R-:W-:Y:S01]  /*3bb0*/  FSEL R61, R61, RZ, !P2 ;  /* 0x000000ff3d3d7208 */ /* 0x000fe20005000000 */
[----:B--2---:R-:W-:Y:S01]  /*3bc0*/  FADD.FTZ R252, R221, R252 ;  /* 0x000000fcddfc7221 */ /* 0x004fe20000010000 */
[----:B---3--:R-:W-:Y:S01]  /*3bd0*/  FADD.FTZ R251, R228, R251 ;  /* 0x000000fbe4fb7221 */ /* 0x008fe20000010000 */
[----:B----4-:R-:W-:Y:S01]  /*3be0*/  FADD.FTZ R250, R222, R250 ;  /* 0x000000fadefa7221 */ /* 0x010fe20000010000 */
[----:B-----5:R-:W-:-:S05]  /*3bf0*/  FADD.FTZ R249, R247, R249 ;  /* 0x000000f9f7f97221 */ /* 0x020fca0000010000 */
[----:B------:R0:W-:Y:S04]  /*3c00*/  STL [R1+0xc], R249 ;  /* 0x00000cf901007387 */ /* 0x0001e80000100800 */
[----:B------:R0:W-:Y:S04]  /*3c10*/  STL [R1], R250 ;  /* 0x000000fa01007387 */ /* 0x0001e80000100800 */
[----:B------:R0:W-:Y:S04]  /*3c20*/  STL [R1+0x4], R251 ;  /* 0x000004fb01007387 */ /* 0x0001e80000100800 */
[----:B------:R0:W-:Y:S01]  /*3c30*/  STL [R1+0x8], R252 ;  /* 0x000008fc01007387 */ /* 0x0001e20000100800 */
[----:B------:R-:W-:Y:S05]  /*3c40*/  BRA.U UP0, `(.L_x_338) ;  /* 0x0000002d00507547 */ /* 0x000fea000b800000 */
[----:B------:R-:W-:-:S04]  /*3c50*/  UISETP.NE.U32.AND UP0, UPT, UR14, URZ, UPT ;  /* 0x000000ff0e00728c */ /* 0x000fc8000bf05070 */
[----:B------:R-:W-:-:S09]  /*3c60*/  UISETP.NE.AND.EX UP0, UPT, UR15, URZ, UPT, UP0 ;  /* 0x000000ff0f00728c */ /* 0x000fd2000bf05300 */
[----:B------:R-:W-:Y:S05]  /*3c70*/  BRA.U UP0, `(.L_x_339) ;  /* 0x0000001500147547 */ /* 0x000fea000b800000 */
[C-C-:B------:R-:W-:Y:S01]  /*3c80*/  FFMA.FTZ R215, R64.reuse, R215, R61.reuse ;  /* 0x000000d740d77223 */ /* 0x140fe2000001003d */
[C-C-:B------:R-:W-:Y:S01]  /*3c90*/  FFMA.FTZ R65, R64.reuse, R142, R61.reuse ;  /* 0x0000008e40417223 */ /* 0x140fe2000001003d */
[----:B------:R-:W-:Y:S01]  /*3ca0*/  FFMA.FTZ R212, R64, R212, R61 ;  /* 0x000000d440d47223 */ /* 0x000fe2000001003d */
[----:B------:R-:W-:Y:S01]  /*3cb0*/  SHF.L.U32 R142, R63, 0x10, RZ ;  /* 0x000000103f8e7819 */ /* 0x000fe200000006ff */
[----:B------:R-:W-:Y:S01]  /*3cc0*/  FADD.FTZ R214, -R215, R214 ;  /* 0x000000d6d7d67221 */ /* 0x000fe20000010100 */
[----:B------:R-:W-:Y:S01]  /*3cd0*/  FADD.FTZ R210, -R65, R210 ;  /* 0x000000d241d27221 */ /* 0x000fe20000010100 */
[----:B------:R-:W-:Y:S01]  /*3ce0*/  FADD.FTZ R212, -R212, R211 ;  /* 0x000000d3d4d47221 */ /* 0x000fe20000010100 */
[C-C-:B------:R-:W-:Y:S01]  /*3cf0*/  FFMA.FTZ R217, R64.reuse, R217, R61.reuse ;  /* 0x000000d940d97223 */ /* 0x140fe2000001003d */
[----:B------:R-:W-:Y:S01]  /*3d00*/  FMUL.FTZ R65, R95, R214 ;  /* 0x000000d65f417220 */ /* 0x000fe20000410000 */
[C-C-:B------:R-:W-:Y:S01]  /*3d10*/  FFMA.FTZ R151, R64.reuse, R206, R61.reuse ;  /* 0x000000ce40977223 */ /* 0x140fe2000001003d */
[C-C-:B------:R-:W-:Y:S01]  /*3d20*/  FFMA.FTZ R218, R64.reuse, R218, R61.reuse ;  /* 0x000000da40da7223 */ /* 0x140fe2000001003d */
[----:B------:R-:W-:Y:S01]  /*3d30*/  FFMA.FTZ R73, R64, R208, R61 ;  /* 0x000000d040497223 */ /* 0x000fe2000001003d */
[----:B------:R-:W-:Y:S01]  /*3d40*/  FMUL.FTZ R63, R65, R88 ;  /* 0x00000058413f7220 */ /* 0x000fe20000410000 */
[----:B------:R-:W-:Y:S01]  /*3d50*/  FMUL.FTZ R65, R95, R212 ;  /* 0x000000d45f417220 */ /* 0x000fe20000410000 */
[----:B------:R-:W-:Y:S01]  /*3d60*/  SHF.L.U32 R149, R66, 0x10, RZ ;  /* 0x0000001042957819 */ /* 0x000fe200000006ff */
[----:B------:R-:W-:Y:S01]  /*3d70*/  FADD.FTZ R216, -R217, R216 ;  /* 0x000000d8d9d87221 */ /* 0x000fe20000010100 */
[----:B------:R-:W-:Y:S01]  /*3d80*/  FMUL.FTZ R67, R63, R142 ;  /* 0x0000008e3f437220 */ /* 0x000fe20000410000 */
[----:B------:R-:W-:Y:S01]  /*3d90*/  SHF.L.U32 R142, R119, 0x10, RZ ;  /* 0x00000010778e7819 */ /* 0x000fe200000006ff */
[----:B------:R-:W-:Y:S01]  /*3da0*/  FMUL.FTZ R65, R65, R88 ;  /* 0x0000005841417220 */ /* 0x000fe20000410000 */
[----:B------:R-:W-:Y:S01]  /*3db0*/  FADD.FTZ R164, -R151, R164 ;  /* 0x000000a497a47221 */ /* 0x000fe20000010100 */
[----:B------:R-:W-:Y:S01]  /*3dc0*/  FMUL.FTZ R151, R95, R210 ;  /* 0x000000d25f977220 */ /* 0x000fe20000410000 */
[----:B------:R-:W-:Y:S01]  /*3dd0*/  FADD.FTZ R218, -R218, R209 ;  /* 0x000000d1dada7221 */ /* 0x000fe20000010100 */
[----:B------:R-:W-:Y:S01]  /*3de0*/  FMUL.FTZ R66, R65, R142 ;  /* 0x0000008e41427220 */ /* 0x000fe20000410000 */
[C-C-:B------:R-:W-:Y:S01]  /*3df0*/  FFMA.FTZ R142, R64.reuse, R205, R61.reuse ;  /* 0x000000cd408e7223 */ /* 0x140fe2000001003d */
[----:B------:R-:W-:Y:S01]  /*3e00*/  FFMA.FTZ R167, R64, R167, R61 ;  /* 0x000000a740a77223 */ /* 0x000fe2000001003d */
[----:B------:R-:W-:Y:S01]  /*3e10*/  FADD.FTZ R204, -R73, R204 ;  /* 0x000000cc49cc7221 */ /* 0x000fe20000010100 */
[----:B------:R-:W-:Y:S01]  /*3e20*/  FMUL.FTZ R73, R95, R216 ;  /* 0x000000d85f497220 */ /* 0x000fe20000410000 */
[----:B------:R-:W-:Y:S01]  /*3e30*/  SHF.L.U32 R152, R118, 0x10, RZ ;  /* 0x0000001076987819 */ /* 0x000fe200000006ff */
[----:B------:R-:W-:Y:S01]  /*3e40*/  FADD.FTZ R142, -R142, R153 ;  /* 0x000000998e8e7221 */ /* 0x000fe20000010100 */
[----:B------:R-:W-:Y:S01]  /*3e50*/  FMUL.FTZ R151, R151, R88 ;  /* 0x0000005897977220 */ /* 0x000fe20000410000 */
[----:B------:R-:W-:Y:S01]  /*3e60*/  FADD.FTZ R166, -R167, R166 ;  /* 0x000000a6a7a67221 */ /* 0x000fe20000010100 */
[----:B------:R-:W-:Y:S01]  /*3e70*/  FMUL.FTZ R153, R95, R218 ;  /* 0x000000da5f997220 */ /* 0x000fe20000410000 */
[----:B------:R-:W-:Y:S01]  /*3e80*/  SHF.L.U32 R167, R68, 0x10, RZ ;  /* 0x0000001044a77819 */ /* 0x000fe200000006ff */
[----:B------:R-:W-:Y:S01]  /*3e90*/  FMUL.FTZ R150, R73, R88 ;  /* 0x0000005849967220 */ /* 0x000fe20000410000 */
[----:B------:R-:W-:Y:S01]  /*3ea0*/  FFMA.FTZ R68, R64, R159, R61 ;  /* 0x0000009f40447223 */ /* 0x000fe2000001003d */
[----:B------:R-:W-:Y:S01]  /*3eb0*/  FMUL.FTZ R73, R151, R152 ;  /* 0x0000009897497220 */ /* 0x000fe20000410000 */
[----:B------:R-:W-:Y:S01]  /*3ec0*/  FMUL.FTZ R152, R153, R88 ;  /* 0x0000005899987220 */ /* 0x000fe20000410000 */
[----:B------:R-:W-:Y:S01]  /*3ed0*/  FMUL.FTZ R153, R95, R204 ;  /* 0x000000cc5f997220 */ /* 0x000fe20000410000 */
[----:B------:R-:W-:Y:S01]  /*3ee0*/  FADD.FTZ R206, -R68, R147 ;  /* 0x0000009344ce7221 */ /* 0x000fe20000010100 */
[C-C-:B------:R-:W-:Y:S01]  /*3ef0*/  FFMA.FTZ R159, R64.reuse, R180, R61.reuse ;  /* 0x000000b4409f7223 */ /* 0x140fe2000001003d */
[C-C-:B------:R-:W-:Y:S01]  /*3f00*/  FFMA.FTZ R147, R64.reuse, R160, R61.reuse ;  /* 0x000000a040937223 */ /* 0x140fe2000001003d */
[----:B------:R-:W-:Y:S01]  /*3f10*/  SHF.L.U32 R160, R117, 0x10, RZ ;  /* 0x0000001075a07819 */ /* 0x000fe200000006ff */
[----:B------:R-:W-:Y:S01]  /*3f20*/  FMUL.FTZ R153, R153, R88 ;  /* 0x0000005899997220 */ /* 0x000fe20000410000 */
[C-C-:B------:R-:W-:Y:S01]  /*3f30*/  FFMA.FTZ R148, R64.reuse, R213, R61.reuse ;  /* 0x000000d540947223 */ /* 0x140fe2000001003d */
[----:B------:R-:W-:Y:S01]  /*3f40*/  FADD.FTZ R208, -R159, R168 ;  /* 0x000000a89fd07221 */ /* 0x000fe20000010100 */
[----:B------:R-:W-:Y:S01]  /*3f50*/  SHF.L.U32 R159, R69, 0x10, RZ ;  /* 0x00000010459f7819 */ /* 0x000fe200000006ff */
[----:B------:R-:W-:Y:S01]  /*3f60*/  FMUL.FTZ R69, R153, R160 ;  /* 0x000000a099457220 */ /* 0x000fe20000410000 */
[----:B------:R-:W-:Y:S01]  /*3f70*/  FFMA.FTZ R160, R64, R161, R61 ;  /* 0x000000a140a07223 */ /* 0x000fe2000001003d */
[----:B------:R-:W-:Y:S01]  /*3f80*/  FADD.FTZ R148, -R148, R207 ;  /* 0x000000cf94947221 */ /* 0x000fe20000010100 */
[----:B------:R-:W-:Y:S01]  /*3f90*/  FADD.FTZ R168, -R147, R154 ;  /* 0x0000009a93a87221 */ /* 0x000fe20000010100 */
[C---:B------:R-:W-:Y:S01]  /*3fa0*/  FMUL.FTZ R147, R95.reuse, R164 ;  /* 0x000000a45f937220 */ /* 0x040fe20000410000 */
[----:B------:R-:W-:Y:S01]  /*3fb0*/  FADD.FTZ R164, -R160, R155 ;  /* 0x0000009ba0a47221 */ /* 0x000fe20000010100 */
[----:B------:R-:W-:Y:S01]  /*3fc0*/  FMUL.FTZ R155, R95, R148 ;  /* 0x000000945f9b7220 */ /* 0x000fe20000410000 */
[----:B------:R-:W-:Y:S01]  /*3fd0*/  SHF.L.U32 R148, R116, 0x10, RZ ;  /* 0x0000001074947819 */ /* 0x000fe200000006ff */
[----:B------:R-:W-:Y:S01]  /*3fe0*/  FMUL.FTZ R154, R147, R88 ;  /* 0x00000058939a7220 */ /* 0x000fe20000410000 */
[C-C-:B------:R-:W-:Y:S01]  /*3ff0*/  FFMA.FTZ R147, R64.reuse, R200, R61.reuse ;  /* 0x000000c840937223 */ /* 0x140fe2000001003d */
[----:B------:R-:W-:Y:S01]  /*4000*/  FMUL.FTZ R155, R155, R88 ;  /* 0x000000589b9b7220 */ /* 0x000fe20000410000 */
[--C-:B------:R-:W-:Y:S01]  /*4010*/  FFMA.FTZ R161, R64, R162, R61.reuse ;  /* 0x000000a240a17223 */ /* 0x100fe2000001003d */
[----:B------:R-:W-:Y:S01]  /*4020*/  FMUL.FTZ R160, R154, R159 ;  /* 0x0000009f9aa07220 */ /* 0x000fe20000410000 */
[----:B------:R-:W-:Y:S01]  /*4030*/  FADD.FTZ R184, -R147, R184 ;  /* 0x000000b893b87221 */ /* 0x000fe20000010100 */
[----:B------:R-:W-:Y:S01]  /*4040*/  FMUL.FTZ R147, R155, R148 ;  /* 0x000000949b937220 */ /* 0x000fe20000410000 */
[----:B------:R-:W-:Y:S01]  /*4050*/  FADD.FTZ R148, -R161, R156 ;  /* 0x0000009ca1947221 */ /* 0x000fe20000010100 */
[--C-:B------:R-:W-:Y:S01]  /*4060*/  FFMA.FTZ R156, R64, R163, R61.reuse ;  /* 0x000000a3409c7223 */ /* 0x100fe2000001003d */
[----:B------:R-:W-:Y:S01]  /*4070*/  SHF.L.U32 R163, R72, 0x10, RZ ;  /* 0x0000001048a37819 */ /* 0x000fe200000006ff */
[----:B------:R-:W-:Y:S01]  /*4080*/  FMUL.FTZ R161, R95, R208 ;  /* 0x000000d05fa17220 */ /* 0x000fe20000410000 */
[----:B------:R-:W-:Y:S01]  /*4090*/  FFMA.FTZ R197, R64, R197, R61 ;  /* 0x000000c540c57223 */ /* 0x000fe2000001003d */
[----:B------:R-:W-:Y:S01]  /*40a0*/  FADD.FTZ R72, -R156, R157 ;  /* 0x0000009d9c487221 */ /* 0x000fe20000010100 */
[--C-:B------:R-:W-:Y:S01]  /*40b0*/  FFMA.FTZ R157, R64, R202, R61.reuse ;  /* 0x000000ca409d7223 */ /* 0x100fe2000001003d */
[----:B------:R1:W-:Y:S01]  /*40c0*/  F2F.BF16.F32 R200, R160 ;  /* 0x000000a000c87304 */ /* 0x0003e20000202000 */
[----:B------:R-:W-:Y:S01]  /*40d0*/  FMUL.FTZ R68, R152, R167 ;  /* 0x000000a798447220 */ /* 0x000fe20000410000 */
[----:B------:R-:W-:Y:S01]  /*40e0*/  FADD.FTZ R180, -R197, R182 ;  /* 0x000000b6c5b47221 */ /* 0x000fe20000010100 */
[----:B------:R-:W-:Y:S01]  /*40f0*/  FADD.FTZ R198, -R157, R198 ;  /* 0x000000c69dc67221 */ /* 0x000fe20000010100 */
[----:B------:R-:W-:Y:S01]  /*4100*/  FMUL.FTZ R157, R95, R184 ;  /* 0x000000b85f9d7220 */ /* 0x000fe20000410000 */
[C-C-:B------:R-:W-:Y:S01]  /*4110*/  FFMA.FTZ R167, R64.reuse, R146, R61.reuse ;  /* 0x0000009240a77223 */ /* 0x140fe2000001003d */
[----:B------:R-:W-:Y:S01]  /*4120*/  FFMA.FTZ R182, R64, R145, R61 ;  /* 0x0000009140b67223 */ /* 0x000fe2000001003d */
[----:B------:R-:W-:Y:S01]  /*4130*/  SHF.L.U32 R146, R113, 0x10, RZ ;  /* 0x0000001071927819 */ /* 0x000fe200000006ff */
[----:B------:R-:W-:Y:S01]  /*4140*/  FMUL.FTZ R159, R95, R206 ;  /* 0x000000ce5f9f7220 */ /* 0x000fe20000410000 */
[----:B-1----:R-:W-:Y:S01]  /*4150*/  FMUL.FTZ R160, R161, R88 ;  /* 0x00000058a1a07220 */ /* 0x002fe20000410000 */
[----:B------:R-:W-:Y:S01]  /*4160*/  FMUL.FTZ R161, R95, R164 ;  /* 0x000000a45fa17220 */ /* 0x000fe20000410000 */
[----:B------:R-:W-:Y:S01]  /*4170*/  SHF.L.U32 R145, R71, 0x10, RZ ;  /* 0x0000001047917819 */ /* 0x000fe200000006ff */
[-C--:B------:R-:W-:Y:S01]  /*4180*/  FMUL.FTZ R164, R157, R88.reuse ;  /* 0x000000589da47220 */ /* 0x080fe20000410000 */
[----:B------:R-:W-:Y:S01]  /*4190*/  FMUL.FTZ R149, R150, R149 ;  /* 0x0000009596957220 */ /* 0x000fe20000410000 */
[-C--:B------:R-:W-:Y:S01]  /*41a0*/  FMUL.FTZ R161, R161, R88.reuse ;  /* 0x00000058a1a17220 */ /* 0x080fe20000410000 */
[----:B------:R-:W-:Y:S01]  /*41b0*/  SHF.L.U32 R162, R115, 0x10, RZ ;  /* 0x0000001073a27819 */ /* 0x000fe200000006ff */
[----:B------:R-:W-:Y:S01]  /*41c0*/  FMUL.FTZ R159, R159, R88 ;  /* 0x000000589f9f7220 */ /* 0x000fe20000410000 */
[----:B------:R-:W-:Y:S01]  /*41d0*/  FMUL.FTZ R145, R164, R145 ;  /* 0x00000091a4917220 */ /* 0x000fe20000410000 */
[----:B------:R-:W-:Y:S01]  /*41e0*/  FMUL.FTZ R156, R161, R146 ;  /* 0x00000092a19c7220 */ /* 0x000fe20000410000 */
[----:B------:R-:W-:Y:S01]  /*41f0*/  F2F.BF16.F32 R66, R66 ;  /* 0x0000004200427304 */ /* 0x000fe20000202000 */
[----:B------:R-:W-:Y:S01]  /*4200*/  FMUL.FTZ R162, R159, R162 ;  /* 0x000000a29fa27220 */ /* 0x000fe20000410000 */
[----:B------:R-:W-:Y:S01]  /*4210*/  FMUL.FTZ R163, R160, R163 ;  /* 0x000000a3a0a37220 */ /* 0x000fe20000410000 */
[----:B------:R-:W-:Y:S01]  /*4220*/  FMUL.FTZ R71, R95, R166 ;  /* 0x000000a65f477220 */ /* 0x000fe20000410000 */
[----:B------:R-:W-:Y:S01]  /*4230*/  FADD.FTZ R182, -R182, R143 ;  /* 0x0000008fb6b67221 */ /* 0x000fe20000010100 */
[----:B------:R-:W-:Y:S01]  /*4240*/  FADD.FTZ R144, -R167, R144 ;  /* 0x00000090a7907221 */ /* 0x000fe20000010100 */
[--C-:B------:R-:W-:Y:S01]  /*4250*/  FFMA.FTZ R143, R64, R165, R61.reuse ;  /* 0x000000a5408f7223 */ /* 0x100fe2000001003d */
[----:B------:R-:W-:Y:S01]  /*4260*/  FMUL.FTZ R165, R71, R88 ;  /* 0x0000005847a57220 */ /* 0x000fe20000410000 */
[----:B------:R-:W1:Y:S01]  /*4270*/  F2F.BF16.F32 R149, R149 ;  /* 0x0000009500957304 */ /* 0x000e620000202000 */
[C---:B------:R-:W-:Y:S01]  /*4280*/  FMUL.FTZ R167, R95.reuse, R180 ;  /* 0x000000b45fa77220 */ /* 0x040fe20000410000 */
[----:B------:R-:W-:Y:S01]  /*4290*/  SHF.L.U32 R70, R70, 0x10, RZ ;  /* 0x0000001046467819 */ /* 0x000fe200000006ff */
[----:B------:R-:W-:Y:S01]  /*42a0*/  FMUL.FTZ R71, R95, R142 ;  /* 0x0000008e5f477220 */ /* 0x000fe20000410000 */
[C-C-:B------:R-:W-:Y:S01]  /*42b0*/  FFMA.FTZ R146, R64.reuse, R203, R61.reuse ;  /* 0x000000cb40927223 */ /* 0x140fe2000001003d */
[----:B------:R-:W-:Y:S01]  /*42c0*/  FFMA.FTZ R201, R64, R201, R61 ;  /* 0x000000c940c97223 */ /* 0x000fe2000001003d */
[----:B------:R-:W-:Y:S01]  /*42d0*/  FADD.FTZ R184, -R143, R158 ;  /* 0x0000009e8fb87221 */ /* 0x000fe20000010100 */
[----:B------:R-:W-:Y:S01]  /*42e0*/  SHF.L.U32 R74, R74, 0x10, RZ ;  /* 0x000000104a4a7819 */ /* 0x000fe200000006ff */
[----:B------:R-:W2:Y:S01]  /*42f0*/  F2F.BF16.F32 R69, R69 ;  /* 0x0000004500457304 */ /* 0x000ea20000202000 */
[----:B------:R-:W-:Y:S01]  /*4300*/  SHF.L.U32 R143, R114, 0x10, RZ ;  /* 0x00000010728f7819 */ /* 0x000fe200000006ff */
[-C--:B------:R-:W-:Y:S01]  /*4310*/  FMUL.FTZ R167, R167, R88.reuse ;  /* 0x00000058a7a77220 */ /* 0x080fe20000410000 */
[----:B------:R-:W-:Y:S01]  /*4320*/  FMUL.FTZ R166, R71, R88 ;  /* 0x0000005847a67220 */ /* 0x000fe20000410000 */
[----:B------:R-:W-:Y:S01]  /*4330*/  FADD.FTZ R146, -R146, R199 ;  /* 0x000000c792927221 */ /* 0x000fe20000010100 */
[----:B------:R-:W-:Y:S01]  /*4340*/  FMUL.FTZ R70, R165, R70 ;  /* 0x00000046a5467220 */ /* 0x000fe20000410000 */
[----:B------:R-:W-:Y:S01]  /*4350*/  FADD.FTZ R190, -R201, R190 ;  /* 0x000000bec9be7221 */ /* 0x000fe20000010100 */
[----:B-1----:R-:W-:Y:S01]  /*4360*/  PRMT R149, R66, 0x5410, R149 ;  /* 0x0000541042957816 */ /* 0x002fe20000000095 */
[----:B------:R-:W1:Y:S01]  /*4370*/  F2F.BF16.F32 R67, R67 ;  /* 0x0000004300437304 */ /* 0x000e620000202000 */
[----:B------:R-:W-:Y:S01]  /*4380*/  SHF.L.U32 R71, R112, 0x10, RZ ;  /* 0x0000001070477819 */ /* 0x000fe200000006ff */
[----:B------:R-:W-:Y:S01]  /*4390*/  FMUL.FTZ R143, R166, R143 ;  /* 0x0000008fa68f7220 */ /* 0x000fe20000410000 */
[----:B------:R-:W-:-:S02]  /*43a0*/  SHF.L.U32 R197, R176, 0x10, RZ ;  /* 0x00000010b0c57819 */ /* 0x000fc400000006ff */
[----:B--2---:R-:W-:-:S03]  /*43b0*/  PRMT R203, R69, 0x5410, R200 ;  /* 0x0000541045cb7816 */ /* 0x004fc600000000c8 */
[----:B------:R-:W-:Y:S01]  /*43c0*/  F2F.BF16.F32 R156, R156 ;  /* 0x0000009c009c7304 */ /* 0x000fe20000202000 */
[----:B------:R-:W-:-:S04]  /*43d0*/  FMUL.FTZ R69, R95, R168 ;  /* 0x000000a85f457220 */ /* 0x000fc80000410000 */
[----:B------:R-:W-:Y:S01]  /*43e0*/  FMUL.FTZ R168, R69, R88 ;  /* 0x0000005845a87220 */ /* 0x000fe20000410000 */
[----:B-1----:R-:W-:Y:S02]  /*43f0*/  IMAD.WIDE.U32 R66, R67, 0x10000, RZ ;  /* 0x0001000043427825 */ /* 0x002fe400078e00ff */
[----:B------:R-:W1:Y:S03]  /*4400*/  F2F.BF16.F32 R145, R145 ;  /* 0x0000009100917304 */ /* 0x000e660000202000 */
[----:B------:R-:W-:Y:S01]  /*4410*/  LOP3.LUT R67, R149, R67, RZ, 0xfc, !PT ;  /* 0x0000004395437212 */ /* 0x000fe200078efcff */
[----:B------:R-:W-:Y:S01]  /*4420*/  FMUL.FTZ R149, R95, R190 ;  /* 0x000000be5f957220 */ /* 0x000fe20000410000 */
[----:B------:R-:W-:-:S03]  /*4430*/  SHF.L.U32 R190, R110, 0x10, RZ ;  /* 0x000000106ebe7819 */ /* 0x000fc600000006ff */
[----:B------:R-:W2:Y:S01]  /*4440*/  F2F.BF16.F32 R73, R73 ;  /* 0x0000004900497304 */ /* 0x000ea20000202000 */
[----:B------:R-:W-:Y:S01]  /*4450*/  FMUL.FTZ R176, R149, R88 ;  /* 0x0000005895b07220 */ /* 0x000fe20000410000 */
[----:B-1----:R-:W-:-:S06]  /*4460*/  PRMT R199, R156, 0x5410, R145 ;  /* 0x000054109cc77816 */ /* 0x002fcc0000000091 */
[----:B------:R-:W-:Y:S01]  /*4470*/  F2F.BF16.F32 R162, R162 ;  /* 0x000000a200a27304 */ /* 0x000fe20000202000 */
[----:B------:R-:W-:Y:S01]  /*4480*/  FMUL.FTZ R145, R167, R74 ;  /* 0x0000004aa7917220 */ /* 0x000fe20000410000 */
[----:B------:R-:W1:Y:S01]  /*4490*/  LDC.64 R156, c[0x0][0x390] ;  /* 0x0000e400ff9c7b82 */ /* 0x000e620000000a00 */
[----:B------:R-:W-:Y:S01]  /*44a0*/  FMUL.FTZ R74, R168, R71 ;  /* 0x00000047a84a7220 */ /* 0x000fe20000410000 */
[----:B--2---:R-:W-:-:S04]  /*44b0*/  LOP3.LUT R66, R66, R73, RZ, 0xfc, !PT ;  /* 0x0000004942427212 */ /* 0x004fc800078efcff */
[----:B------:R-:W2:Y:S08]  /*44c0*/  F2F.BF16.F32 R163, R163 ;  /* 0x000000a300a37304 */ /* 0x000eb00000202000 */
[----:B------:R-:W3:Y:S01]  /*44d0*/  F2F.BF16.F32 R68, R68 ;  /* 0x0000004400447304 */ /* 0x000ee20000202000 */
[----:B--2---:R-:W-:-:S07]  /*44e0*/  PRMT R201, R162, 0x5410, R163 ;  /* 0x00005410a2c97816 */ /* 0x004fce00000000a3 */
[----:B------:R-:W2:Y:S01]  /*44f0*/  F2F.BF16.F32 R147, R147 ;  /* 0x0000009300937304 */ /* 0x000ea20000202000 */
[----:B------:R-:W4:Y:S01]  /*4500*/  LDC.64 R162, c[0x0][0x468] ;  /* 0x00011a00ffa27b82 */ /* 0x000f220000000a00 */
[----:B---3--:R-:W-:-:S06]  /*4510*/  IMAD.WIDE.U32 R68, R68, 0x10000, RZ ;  /* 0x0001000044447825 */ /* 0x008fcc00078e00ff */
[----:B------:R2:W3:Y:S01]  /*4520*/  F2F.BF16.F32 R142, R70 ;  /* 0x00000046008e7304 */ /* 0x0004e20000202000 */
[----:B------:R-:W-:-:S07]  /*4530*/  LOP3.LUT R71, R203, R69, RZ, 0xfc, !PT ;  /* 0x00000045cb477212 */ /* 0x000fce00078efcff */
[----:B------:R5:W0:Y:S01]  /*4540*/  F2F.BF16.F32 R73, R145 ;  /* 0x0000009100497304 */ /* 0x000a220000202000 */
[----:B--2---:R-:W-:Y:S01]  /*4550*/  LOP3.LUT R70, R68, R147, RZ, 0xfc, !PT ;  /* 0x0000009344467212 */ /* 0x004fe200078efcff */
[----:B------:R-:W-:-:S04]  /*4560*/  FMUL.FTZ R147, R95, R72 ;  /* 0x000000485f937220 */ /* 0x000fc80000410000 */
[----:B------:R-:W-:Y:S01]  /*4570*/  FMUL.FTZ R158, R147, R88 ;  /* 0x00000058939e7220 */ /* 0x000fe20000410000 */
[----:B---3--:R-:W-:Y:S01]  /*4580*/  IMAD.WIDE.U32 R68, R142, 0x10000, RZ ;  /* 0x000100008e447825 */ /* 0x008fe200078e00ff */
[----:B------:R-:W2:Y:S03]  /*4590*/  F2F.BF16.F32 R143, R143 ;  /* 0x0000008f008f7304 */ /* 0x000ea60000202000 */
[----:B-----5:R-:W-:Y:S01]  /*45a0*/  FMUL.FTZ R145, R176, R197 ;  /* 0x000000c5b0917220 */ /* 0x020fe20000410000 */
[----:B------:R-:W-:Y:S01]  /*45b0*/  SHF.L.U32 R197, R111, 0x10, RZ ;  /* 0x000000106fc57819 */ /* 0x000fe200000006ff */
[----:B------:R-:W-:Y:S01]  /*45c0*/  FMUL.FTZ R147, R95, R148 ;  /* 0x000000945f937220 */ /* 0x000fe20000410000 */
[----:B------:R-:W-:Y:S01]  /*45d0*/  LOP3.LUT R69, R201, R69, RZ, 0xfc, !PT ;  /* 0x00000045c9457212 */ /* 0x000fe200078efcff */
[----:B0-----:R-:W-:Y:S01]  /*45e0*/  IMAD.WIDE.U32 R72, R73, 0x10000, RZ ;  /* 0x0001000049487825 */ /* 0x001fe200078e00ff */
[----:B------:R-:W0:Y:S03]  /*45f0*/  F2F.BF16.F32 R149, R74 ;  /* 0x0000004a00957304 */ /* 0x000e260000202000 */
[----:B------:R-:W-:Y:S01]  /*4600*/  FMUL.FTZ R197, R158, R197 ;  /* 0x000000c59ec57220 */ /* 0x000fe20000410000 */
[----:B------:R-:W-:-:S02]  /*4610*/  LOP3.LUT R73, R199, R73, RZ, 0xfc, !PT ;  /* 0x00000049c7497212 */ /* 0x000fc400078efcff */
[----:B--2---:R-:W-:Y:S01]  /*4620*/  LOP3.LUT R68, R68, R143, RZ, 0xfc, !PT ;  /* 0x0000008f44447212 */ /* 0x004fe200078efcff */
[----:B------:R-:W-:Y:S02]  /*4630*/  FMUL.FTZ R143, R95, R198 ;  /* 0x000000c65f8f7220 */ /* 0x000fe40000410000 */
[----:B------:R-:W-:Y:S02]  /*4640*/  F2F.BF16.F32 R197, R197 ;  /* 0x000000c500c57304 */ /* 0x000fe40000202000 */
[----:B------:R-:W-:Y:S01]  /*4650*/  FMUL.FTZ R180, R143, R88 ;  /* 0x000000588fb47220 */ /* 0x000fe20000410000 */
[----:B----4-:R-:W-:Y:S01]  /*4660*/  IMAD.WIDE.U32 R142, R175, 0x8, R162 ;  /* 0x00000008af8e7825 */ /* 0x010fe200078e00a2 */
[----:B0-----:R-:W-:Y:S02]  /*4670*/  LOP3.LUT R72, R72, R149, RZ, 0xfc, !PT ;  /* 0x0000009548487212 */ /* 0x001fe400078efcff */
[----:B------:R-:W-:Y:S01]  /*4680*/  SHF.L.U32 R149, R75, 0x10, RZ ;  /* 0x000000104b957819 */ /* 0x000fe200000006ff */
[----:B-1----:R-:W-:Y:S01]  /*4690*/  IMAD.WIDE.U32 R74, R175, 0x8, R156 ;  /* 0x00000008af4a7825 */ /* 0x002fe200078e009c */
[----:B------:R-:W-:Y:S01]  /*46a0*/  SHF.L.U32 R199, R173, 0x10, RZ ;  /* 0x00000010adc77819 */ /* 0x000fe200000006ff */
[----:B------:R-:W-:Y:S02]  /*46b0*/  F2F.BF16.F32 R145, R145 ;  /* 0x0000009100917304 */ /* 0x000fe40000202000 */
[----:B------:R-:W-:-:S02]  /*46c0*/  FMUL.FTZ R149, R180, R149 ;  /* 0x00000095b4957220 */ /* 0x000fc40000410000 */
[----:B------:R-:W2:Y:S01]  /*46d0*/  LDG.E.64 R74, desc[UR8][R74.64] ;  /* 0x000000084a4a7981 */ /* 0x000ea2000c1e1b00 */
[----:B------:R-:W-:Y:S01]  /*46e0*/  FMUL.FTZ R175, R147, R88 ;  /* 0x0000005893af7220 */ /* 0x000fe20000410000 */
[----:B------:R-:W-:Y:S02]  /*46f0*/  FMUL.FTZ R147, R95, R182 ;  /* 0x000000b65f937220 */ /* 0x000fe40000410000 */
[----:B------:R0:W-:Y:S01]  /*4700*/  STG.E.64 desc[UR8][R142.64], R66 ;  /* 0x000000428e007986 */ /* 0x0001e2000c101b08 */
[----:B------:R1:W3:Y:S01]  /*4710*/  F2F.BF16.F32 R148, R149 ;  /* 0x0000009500947304 */ /* 0x0002e20000202000 */
[----:B------:R-:W-:Y:S01]  /*4720*/  SHF.L.U32 R201, R109, 0x10, RZ ;  /* 0x000000106dc97819 */ /* 0x000fe200000006ff */
[----:B------:R-:W-:Y:S01]  /*4730*/  FMUL.FTZ R182, R147, R88 ;  /* 0x0000005893b67220 */ /* 0x000fe20000410000 */
[----:B------:R-:W-:Y:S01]  /*4740*/  SHF.L.U32 R203, R174, 0x10, RZ ;  /* 0x00000010aecb7819 */ /* 0x000fe200000006ff */
[----:B------:R-:W-:Y:S01]  /*4750*/  FMUL.FTZ R190, R175, R190 ;  /* 0x000000beafbe7220 */ /* 0x000fe20000410000 */
[----:B0-----:R-:W-:-:S04]  /*4760*/  IMAD.WIDE.U32 R66, R172, 0x8, R156 ;  /* 0x00000008ac427825 */ /* 0x001fc800078e009c */
[----:B-1----:R-:W-:Y:S01]  /*4770*/  FMUL.FTZ R149, R95, R184 ;  /* 0x000000b85f957220 */ /* 0x002fe20000410000 */
[----:B------:R-:W-:-:S04]  /*4780*/  IMAD.WIDE.U32 R142, R171, 0x8, R162 ;  /* 0x00000008ab8e7825 */ /* 0x000fc800078e00a2 */
[----:B------:R-:W-:Y:S01]  /*4790*/  FMUL.FTZ R199, R182, R199 ;  /* 0x000000c7b6c77220 */ /* 0x000fe20000410000 */
[----:B------:R-:W4:Y:S01]  /*47a0*/  LDG.E.64 R66, desc[UR8][R66.64] ;  /* 0x0000000842427981 */ /* 0x000f22000c1e1b00 */
[----:B------:R-:W-:Y:S01]  /*47b0*/  F2F.BF16.F32 R147, R190 ;  /* 0x000000be00937304 */ /* 0x000fe20000202000 */
[----:B------:R-:W-:-:S04]  /*47c0*/  IMAD.WIDE.U32 R172, R172, 0x8, R162 ;  /* 0x00000008acac7825 */ /* 0x000fc800078e00a2 */
[----:B------:R-:W-:Y:S01]  /*47d0*/  FMUL.FTZ R184, R149, R88 ;  /* 0x0000005895b87220 */ /* 0x000fe20000410000 */
[----:B------:R0:W-:Y:S03]  /*47e0*/  STG.E.64 desc[UR8][R172.64], R70 ;  /* 0x00000046ac007986 */ /* 0x0001e6000c101b08 */
[----:B------:R-:W-:Y:S01]  /*47f0*/  FMUL.FTZ R201, R184, R201 ;  /* 0x000000c9b8c97220 */ /* 0x000fe20000410000 */
[----:B------:R3:W-:Y:S01]  /*4800*/  F2F.BF16.F32 R149, R199 ;  /* 0x000000c700957304 */ /* 0x0007e20000202000 */
[----:B0-----:R-:W-:-:S04]  /*4810*/  IMAD.WIDE.U32 R70, R171, 0x8, R156 ;  /* 0x00000008ab467825 */ /* 0x001fc800078e009c */
[C---:B------:R-:W-:Y:S01]  /*4820*/  FMUL.FTZ R171, R95.reuse, R146 ;  /* 0x000000925fab7220 */ /* 0x040fe20000410000 */
[----:B------:R-:W-:-:S03]  /*4830*/  FMUL.FTZ R173, R95, R144 ;  /* 0x000000905fad7220 */ /* 0x000fc60000410000 */
[-C--:B------:R-:W-:Y:S01]  /*4840*/  FMUL.FTZ R172, R171, R88.reuse ;  /* 0x00000058abac7220 */ /* 0x080fe20000410000 */
[----:B------:R-:W5:Y:S01]  /*4850*/  LDG.E.64 R70, desc[UR8][R70.64] ;  /* 0x0000000846467981 */ /* 0x000f62000c1e1b00 */
[----:B------:R-:W-:Y:S01]  /*4860*/  SHF.L.U32 R146, R108, 0x10, RZ ;  /* 0x000000106c927819 */ /* 0x000fe200000006ff */
[----:B------:R-:W-:Y:S01]  /*4870*/  FMUL.FTZ R173, R173, R88 ;  /* 0x00000058adad7220 */ /* 0x000fe20000410000 */
[----:B------:R-:W-:Y:S01]  /*4880*/  FMUL.FTZ R203, R172, R203 ;  /* 0x000000cbaccb7220 */ /* 0x000fe20000410000 */
[----:B------:R0:W-:Y:S01]  /*4890*/  STG.E.64 desc[UR8][R142.64], R68 ;  /* 0x000000448e007986 */ /* 0x0001e2000c101b08 */
[----:B------:R-:W-:Y:S01]  /*48a0*/  F2F.BF16.F32 R201, R201 ;  /* 0x000000c900c97304 */ /* 0x000fe20000202000 */
[----:B------:R-:W-:Y:S01]  /*48b0*/  FMUL.FTZ R174, R173, R146 ;  /* 0x00000092adae7220 */ /* 0x000fe20000410000 */
[----:B---3--:R-:W-:-:S06]  /*48c0*/  PRMT R199, R197, 0x5410, R148 ;  /* 0x00005410c5c77816 */ /* 0x008fcc0000000094 */
[----:B------:R-:W1:Y:S01]  /*48d0*/  F2F.BF16.F32 R190, R203 ;  /* 0x000000cb00be7304 */ /* 0x000e620000202000 */
[----:B0-----:R-:W-:-:S07]  /*48e0*/  IMAD.WIDE.U32 R68, R170, 0x8, R156 ;  /* 0x00000008aa447825 */ /* 0x001fce00078e009c */
[----:B------:R-:W0:Y:S01]  /*48f0*/  F2F.BF16.F32 R197, R174 ;  /* 0x000000ae00c57304 */ /* 0x000e220000202000 */
[----:B------:R-:W-:Y:S01]  /*4900*/  IMAD.WIDE.U32 R170, R170, 0x8, R162 ;  /* 0x00000008aaaa7825 */ /* 0x000fe200078e00a2 */
[----:B------:R-:W3:Y:S03]  /*4910*/  LDG.E.64 R68, desc[UR8][R68.64] ;  /* 0x0000000844447981 */ /* 0x000ee6000c1e1b00 */
[----:B------:R-:W-:-:S04]  /*4920*/  IMAD.WIDE.U32 R142, R169, 0x8, R156 ;  /* 0x00000008a98e7825 */ /* 0x000fc800078e009c */
[----:B------:R-:W-:Y:S01]  /*4930*/  IMAD.WIDE.U32 R144, R145, 0x10000, RZ ;  /* 0x0001000091907825 */ /* 0x000fe200078e00ff */
[----:B------:R0:W-:Y:S01]  /*4940*/  STG.E.64 desc[UR8][R170.64], R72 ;  /* 0x00000048aa007986 */ /* 0x0001e2000c101b08 */
[----:B-1----:R-:W-:Y:S02]  /*4950*/  PRMT R201, R201, 0x5410, R190 ;  /* 0x00005410c9c97816 */ /* 0x002fe400000000be */
[----:B------:R-:W-:Y:S01]  /*4960*/  IMAD.WIDE.U32 R148, R149, 0x10000, RZ ;  /* 0x0001000095947825 */ /* 0x000fe200078e00ff */
[----:B0-----:R0:W3:Y:S02]  /*4970*/  LDG.E.64 R72, desc[UR8][R142.64] ;  /* 0x000000088e487981 */ /* 0x0010e4000c1e1b00 */
[----:B0-----:R-:W-:Y:S02]  /*4980*/  LOP3.LUT R143, R199, R145, RZ, 0xfc, !PT ;  /* 0x00000091c78f7212 */ /* 0x001fe400078efcff */
[----:B------:R-:W-:Y:S01]  /*4990*/  LOP3.LUT R142, R144, R147, RZ, 0xfc, !PT ;  /* 0x00000093908e7212 */ /* 0x000fe200078efcff */
[----:B------:R-:W-:-:S04]  /*49a0*/  IMAD.WIDE.U32 R144, R169, 0x8, R162 ;  /* 0x00000008a9907825 */ /* 0x000fc800078e00a2 */
[----:B------:R-:W-:Y:S01]  /*49b0*/  IMAD.WIDE.U32 R146, R99, 0x8, R156 ;  /* 0x0000000863927825 */ /* 0x000fe200078e009c */
[----:B------:R0:W-:Y:S05]  /*49c0*/  STG.E.64 desc[UR8][R144.64], R142 ;  /* 0x0000008e90007986 */ /* 0x0001ea000c101b08 */
[----:B------:R-:W3:Y:S01]  /*49d0*/  LDG.E.64 R146, desc[UR8][R146.64] ;  /* 0x0000000892927981 */ /* 0x000ee2000c1e1b00 */
[----:B0-----:R-:W-:Y:S01]  /*49e0*/  LOP3.LUT R143, R201, R149, RZ, 0xfc, !PT ;  /* 0x00000095c98f7212 */ /* 0x001fe200078efcff */
[----:B------:R-:W-:Y:S01]  /*49f0*/  IMAD.WIDE.U32 R144, R99, 0x8, R162 ;  /* 0x0000000863907825 */ /* 0x000fe200078e00a2 */
[----:B------:R-:W-:-:S03]  /*4a00*/  LOP3.LUT R142, R148, R197, RZ, 0xfc, !PT ;  /* 0x000000c5948e7212 */ /* 0x000fc600078efcff */
[----:B------:R-:W-:Y:S02]  /*4a10*/  IMAD.WIDE.U32 R148, R89, 0x8, R156 ;  /* 0x0000000859947825 */ /* 0x000fe400078e009c */
[----:B------:R0:W-:Y:S04]  /*4a20*/  STG.E.64 desc[UR8][R144.64], R142 ;  /* 0x0000008e90007986 */ /* 0x0001e8000c101b08 */
[----:B------:R-:W3:Y:S01]  /*4a30*/  LDG.E.64 R148, desc[UR8][R148.64] ;  /* 0x0000000894947981 */ /* 0x000ee2000c1e1b00 */
[C-C-:B------:R-:W-:Y:S01]  /*4a40*/  FFMA.FTZ R156, R64.reuse, R97, R61.reuse ;  /* 0x00000061409c7223 */ /* 0x140fe2000001003d */
[----:B------:R-:W-:-:S03]  /*4a50*/  FFMA.FTZ R92, R64, R92, R61 ;  /* 0x0000005c405c7223 */ /* 0x000fc6000001003d */
[----:B------:R-:W-:Y:S01]  /*4a60*/  FADD.FTZ R156, -R156, R93 ;  /* 0x0000005d9c9c7221 */ /* 0x000fe20000010100 */
[----:B------:R-:W-:Y:S01]  /*4a70*/  FADD.FTZ R92, -R92, R91 ;  /* 0x0000005b5c5c7221 */ /* 0x000fe20000010100 */
[C-C-:B------:R-:W-:Y:S01]  /*4a80*/  FFMA.FTZ R91, R64.reuse, R98, R61.reuse ;  /* 0x00000062405b7223 */ /* 0x140fe2000001003d */
[----:B------:R-:W-:Y:S01]  /*4a90*/  FFMA.FTZ R61, R64, R94, R61 ;  /* 0x0000005e403d7223 */ /* 0x000fe2000001003d */
[----:B------:R-:W-:Y:S01]  /*4aa0*/  FMUL.FTZ R99, R95, R156 ;  /* 0x0000009c5f637220 */ /* 0x000fe20000410000 */
[----:B------:R-:W-:Y:S02]  /*4ab0*/  SHF.L.U32 R62, R62, 0x10, RZ ;  /* 0x000000103e3e7819 */ /* 0x000fe400000006ff */
[----:B------:R-:W-:Y:S01]  /*4ac0*/  FADD.FTZ R96, -R61, R96 ;  /* 0x000000603d607221 */ /* 0x000fe20000010100 */
[----:B------:R-:W-:Y:S01]  /*4ad0*/  FMUL.FTZ R99, R99, R88 ;  /* 0x0000005863637220 */ /* 0x000fe20000410000 */
[----:B------:R-:W-:Y:S02]  /*4ae0*/  FADD.FTZ R90, -R91, R90 ;  /* 0x0000005a5b5a7221 */ /* 0x000fe40000010100 */
[----:B0-----:R-:W-:Y:S01]  /*4af0*/  FMUL.FTZ R143, R95, R96 ;  /* 0x000000605f8f7220 */ /* 0x001fe20000410000 */
[----:B------:R-:W-:Y:S01]  /*4b00*/  FMUL.FTZ R62, R99, R62 ;  /* 0x0000003e633e7220 */ /* 0x000fe20000410000 */
[----:B------:R-:W-:Y:S01]  /*4b10*/  SHF.L.U32 R97, R60, 0x10, RZ ;  /* 0x000000103c617819 */ /* 0x000fe200000006ff */
[C---:B------:R-:W-:Y:S01]  /*4b20*/  FMUL.FTZ R93, R95.reuse, R92 ;  /* 0x0000005c5f5d7220 */ /* 0x040fe20000410000 */
[----:B------:R-:W-:Y:S01]  /*4b30*/  FMUL.FTZ R91, R95, R90 ;  /* 0x0000005a5f5b7220 */ /* 0x000fe20000410000 */
[----:B------:R-:W-:Y:S01]  /*4b40*/  SHF.L.U32 R60, R106, 0x10, RZ ;  /* 0x000000106a3c7819 */ /* 0x000fe200000006ff */
[-C--:B------:R-:W-:Y:S01]  /*4b50*/  FMUL.FTZ R143, R143, R88.reuse ;  /* 0x000000588f8f7220 */ /* 0x080fe20000410000 */
[-C--:B------:R-:W-:Y:S01]  /*4b60*/  FMUL.FTZ R142, R93, R88.reuse ;  /* 0x000000585d8e7220 */ /* 0x080fe20000410000 */
[----:B------:R-:W0:Y:S01]  /*4b70*/  F2F.BF16.F32 R62, R62 ;  /* 0x0000003e003e7304 */ /* 0x000e220000202000 */
[----:B------:R-:W-:Y:S01]  /*4b80*/  FMUL.FTZ R64, R91, R88 ;  /* 0x000000585b407220 */ /* 0x000fe20000410000 */
[----:B------:R-:W-:Y:S01]  /*4b90*/  FMUL.FTZ R88, R143, R60 ;  /* 0x0000003c8f587220 */ /* 0x000fe20000410000 */
[----:B------:R-:W-:-:S05]  /*4ba0*/  SHF.L.U32 R61, R107, 0x10, RZ ;  /* 0x000000106b3d7819 */ /* 0x000fca00000006ff */
[----:B------:R-:W1:Y:S01]  /*4bb0*/  F2F.BF16.F32 R91, R88 ;  /* 0x00000058005b7304 */ /* 0x000e620000202000 */
[----:B------:R-:W-:Y:S01]  /*4bc0*/  FMUL.FTZ R92, R64, R61 ;  /* 0x0000003d405c7220 */ /* 0x000fe20000410000 */
[----:B0-----:R-:W-:-:S04]  /*4bd0*/  IMAD.WIDE.U32 R60, R62, 0x10000, RZ ;  /* 0x000100003e3c7825 */ /* 0x001fc800078e00ff */
[----:B------:R-:W-:Y:S01]  /*4be0*/  FMUL.FTZ R97, R142, R97 ;  /* 0x000000618e617220 */ /* 0x000fe20000410000 */
[----:B-1----:R-:W-:-:S05]  /*4bf0*/  LOP3.LUT R60, R60, R91, RZ, 0xfc, !PT ;  /* 0x0000005b3c3c7212 */ /* 0x002fca00078efcff */
[----:B------:R-:W-:Y:S08]  /*4c00*/  F2F.BF16.F32 R97, R97 ;  /* 0x0000006100617304 */ /* 0x000ff00000202000 */
[----:B------:R-:W0:Y:S02]  /*4c10*/  F2F.BF16.F32 R92, R92 ;  /* 0x0000005c005c7304 */ /* 0x000e240000202000 */
[----:B0-----:R-:W-:-:S04]  /*4c20*/  PRMT R93, R92, 0x5410, R97 ;  /* 0x000054105c5d7816 */ /* 0x001fc80000000061 */
[----:B------:R-:W-:Y:S02]  /*4c30*/  LOP3.LUT R61, R93, R61, RZ, 0xfc, !PT ;  /* 0x0000003d5d3d7212 */ /* 0x000fe400078efcff */
[----:B--2---:R-:W-:Y:S02]  /*4c40*/  SHF.L.U32 R90, R75, 0x10, RZ ;  /* 0x000000104b5a7819 */ /* 0x004fe400000006ff */
[C-C-:B------:R-:W-:Y:S02]  /*4c50*/  SHF.R.U64 R95, R74.reuse, 0x10, R75.reuse ;  /* 0x000000104a5f7819 */ /* 0x140fe4000000124b */
[----:B------:R-:W-:Y:S01]  /*4c60*/  SHF.L.U32 R74, R74, 0x10, RZ ;  /* 0x000000104a4a7819 */ /* 0x000fe200000006ff */
[----:B------:R-:W-:Y:S01]  /*4c70*/  FMUL.FTZ R90, R65, R90 ;  /* 0x0000005a415a7220 */ /* 0x000fe20000410000 */
[----:B------:R-:W-:Y:S02]  /*4c80*/  SHF.L.U32 R62, R95, 0x10, RZ ;  /* 0x000000105f3e7819 */ /* 0x000fe400000006ff */
[----:B------:R-:W-:Y:S01]  /*4c90*/  SHF.R.U32.HI R94, RZ, 0x10, R75 ;  /* 0x00000010ff5e7819 */ /* 0x000fe2000001164b */
[----:B------:R-:W-:-:S02]  /*4ca0*/  FMUL.FTZ R88, R151, R74 ;  /* 0x0000004a97587220 */ /* 0x000fc40000410000 */
[----:B------:R-:W-:Y:S01]  /*4cb0*/  FMUL.FTZ R91, R63, R62 ;  /* 0x0000003e3f5b7220 */ /* 0x000fe20000410000 */
[----:B------:R-:W-:Y:S01]  /*4cc0*/  SHF.L.U32 R75, R94, 0x10, RZ ;  /* 0x000000105e4b7819 */ /* 0x000fe200000006ff */
[----:B------:R-:W-:Y:S01]  /*4cd0*/  IMAD.WIDE.U32 R62, R89, 0x8, R162 ;  /* 0x00000008593e7825 */ /* 0x000fe200078e00a2 */
[C-C-:B----4-:R-:W-:Y:S02]  /*4ce0*/  SHF.R.U64 R65, R66.reuse, 0x10, R67.reuse ;  /* 0x0000001042417819 */ /* 0x150fe40000001243 */
[----:B------:R-:W-:Y:S02]  /*4cf0*/  SHF.L.U32 R66, R66, 0x10, RZ ;  /* 0x0000001042427819 */ /* 0x000fe400000006ff */
[----:B------:R-:W-:Y:S02]  /*4d00*/  SHF.L.U32 R65, R65, 0x10, RZ ;  /* 0x0000001041417819 */ /* 0x000fe400000006ff */
[----:B------:R-:W-:Y:S02]  /*4d10*/  SHF.L.U32 R74, R67, 0x10, RZ ;  /* 0x00000010434a7819 */ /* 0x000fe400000006ff */
[----:B------:R-:W-:Y:S01]  /*4d20*/  SHF.R.U32.HI R67, RZ, 0x10, R67 ;  /* 0x00000010ff437819 */ /* 0x000fe20000011643 */
[----:B------:R-:W-:Y:S01]  /*4d30*/  FMUL.FTZ R94, R152, R65 ;  /* 0x00000041985e7220 */ /* 0x000fe20000410000 */
[----:B------:R-:W-:-:S02]  /*4d40*/  FMUL.FTZ R89, R155, R66 ;  /* 0x000000429b597220 */ /* 0x000fc40000410000 */
[----:B------:R-:W-:-:S05]  /*4d50*/  SHF.L.U32 R65, R67, 0x10, RZ ;  /* 0x0000001043417819 */ /* 0x000fca00000006ff */
[----:B------:R-:W-:Y:S01]  /*4d60*/  FMUL.FTZ R96, R154, R65 ;  /* 0x000000419a607220 */ /* 0x000fe20000410000 */
[--C-:B-----5:R-:W-:Y:S02]  /*4d70*/  SHF.R.U64 R98, R70, 0x10, R71.reuse ;  /* 0x0000001046627819 */ /* 0x120fe40000001247 */
[----:B------:R-:W-:Y:S02]  /*4d80*/  SHF.L.U32 R66, R71, 0x10, RZ ;  /* 0x0000001047427819 */ /* 0x000fe400000006ff */
[----:B------:R-:W-:-:S04]  /*4d90*/  SHF.R.U32.HI R71, RZ, 0x10, R71 ;  /* 0x00000010ff477819 */ /* 0x000fc80000011647 */
[----:B------:R-:W-:-:S05]  /*4da0*/  SHF.L.U32 R65, R71, 0x10, RZ ;  /* 0x0000001047417819 */ /* 0x000fca00000006ff */
[----:B------:R-:W-:Y:S01]  /*4db0*/  FMUL.FTZ R160, R160, R65 ;  /* 0x00000041a0a07220 */ /* 0x000fe20000410000 */
[----:B------:R-:W-:Y:S02]  /*4dc0*/  SHF.L.U32 R95, R70, 0x10, RZ ;  /* 0x00000010465f7819 */ /* 0x000fe400000006ff */
[----:B---3--:R-:W-:-:S04]  /*4dd0*/  SHF.R.U32.HI R65, RZ, 0x10, R69 ;  /* 0x00000010ff417819 */ /* 0x008fc80000011645 */
[----:B------:R-:W-:Y:S01]  /*4de0*/  SHF.L.U32 R65, R65, 0x10, RZ ;  /* 0x0000001041417819 */ /* 0x000fe200000006ff */
[----:B------:R-:W-:-:S04]  /*4df0*/  FMUL.FTZ R95, R166, R95 ;  /* 0x0000005fa65f7220 */ /* 0x000fc80000410000 */
[----:B------:R-:W-:Y:S01]  /*4e00*/  FMUL.FTZ R166, R164, R65 ;  /* 0x00000041a4a67220 */ /* 0x000fe20000410000 */
[----:B------:R-:W-:Y:S01]  /*4e10*/  FMUL.FTZ R97, R159, R66 ;  /* 0x000000429f617220 */ /* 0x000fe20000410000 */
[C---:B------:R-:W-:Y:S02]  /*4e20*/  SHF.L.U32 R163, R68.reuse, 0x10, RZ ;  /* 0x0000001044a37819 */ /* 0x040fe400000006ff */
[----:B------:R-:W-:Y:S02]  /*4e30*/  SHF.R.U64 R162, R68, 0x10, R69 ;  /* 0x0000001044a27819 */ /* 0x000fe40000001245 */
[----:B------:R-:W-:Y:S02]  /*4e40*/  SHF.L.U32 R66, R69, 0x10, RZ ;  /* 0x0000001045427819 */ /* 0x000fe400000006ff */
[--C-:B------:R-:W-:Y:S02]  /*4e50*/  SHF.R.U64 R67, R72, 0x10, R73.reuse ;  /* 0x0000001048437819 */ /* 0x100fe40000001249 */
[----:B------:R-:W-:-:S02]  /*4e60*/  SHF.R.U32.HI R65, RZ, 0x10, R73 ;  /* 0x00000010ff417819 */ /* 0x000fc40000011649 */
[----:B------:R-:W-:Y:S02]  /*4e70*/  SHF.L.U32 R67, R67, 0x10, RZ ;  /* 0x0000001043437819 */ /* 0x000fe400000006ff */
[----:B------:R-:W-:Y:S01]  /*4e80*/  SHF.L.U32 R65, R65, 0x10, RZ ;  /* 0x0000001041417819 */ /* 0x000fe200000006ff */
[----:B------:R-:W-:Y:S01]  /*4e90*/  FMUL.FTZ R163, R168, R163 ;  /* 0x000000a3a8a37220 */ /* 0x000fe20000410000 */
[----:B------:R-:W-:Y:S01]  /*4ea0*/  SHF.L.U32 R162, R162, 0x10, RZ ;  /* 0x00000010a2a27819 */ /* 0x000fe200000006ff */
[----:B------:R-:W-:Y:S01]  /*4eb0*/  FMUL.FTZ R161, R161, R66 ;  /* 0x00000042a1a17220 */ /* 0x000fe20000410000 */
[----:B------:R-:W-:Y:S01]  /*4ec0*/  FMUL.FTZ R152, R176, R67 ;  /* 0x00000043b0987220 */ /* 0x000fe20000410000 */
[----:B------:R0:W-:Y:S01]  /*4ed0*/  STG.E.64 desc[UR8][R62.64], R60 ;  /* 0x0000003c3e007986 */ /* 0x0001e2000c101b08 */
[----:B------:R-:W-:Y:S01]  /*4ee0*/  FMUL.FTZ R168, R180, R65 ;  /* 0x00000041b4a87220 */ /* 0x000fe20000410000 */
[----:B------:R-:W-:Y:S01]  /*4ef0*/  FMUL.FTZ R162, R167, R162 ;  /* 0x000000a2a7a27220 */ /* 0x000fe20000410000 */
[----:B------:R-:W-:-:S02]  /*4f00*/  SHF.L.U32 R98, R98, 0x10, RZ ;  /* 0x0000001062627819 */ /* 0x000fc400000006ff */
[----:B------:R-:W-:Y:S02]  /*4f10*/  SHF.L.U32 R72, R72, 0x10, RZ ;  /* 0x0000001048487819 */ /* 0x000fe400000006ff */
[----:B------:R-:W-:Y:S02]  /*4f20*/  SHF.L.U32 R167, R73, 0x10, RZ ;  /* 0x0000001049a77819 */ /* 0x000fe400000006ff */
[C-C-:B------:R-:W-:Y:S02]  /*4f30*/  SHF.R.U64 R67, R146.reuse, 0x10, R147.reuse ;  /* 0x0000001092437819 */ /* 0x140fe40000001293 */
[----:B------:R-:W-:Y:S02]  /*4f40*/  SHF.R.U32.HI R65, RZ, 0x10, R147 ;  /* 0x00000010ff417819 */ /* 0x000fe40000011693 */
[----:B------:R-:W-:Y:S02]  /*4f50*/  SHF.L.U32 R146, R146, 0x10, RZ ;  /* 0x0000001092927819 */ /* 0x000fe400000006ff */
[----:B------:R-:W-:-:S02]  /*4f60*/  SHF.L.U32 R69, R147, 0x10, RZ ;  /* 0x0000001093457819 */ /* 0x000fc400000006ff */
[----:B------:R-:W-:Y:S02]  /*4f70*/  SHF.L.U32 R67, R67, 0x10, RZ ;  /* 0x0000001043437819 */ /* 0x000fe400000006ff */
[----:B------:R-:W-:Y:S01]  /*4f80*/  SHF.L.U32 R65, R65, 0x10, RZ ;  /* 0x0000001041417819 */ /* 0x000fe200000006ff */
[----:B------:R-:W-:Y:S01]  /*4f90*/  FMUL.FTZ R93, R153, R74 ;  /* 0x0000004a995d7220 */ /* 0x000fe20000410000 */
[C-C-:B------:R-:W-:Y:S02]  /*4fa0*/  SHF.R.U64 R66, R148.reuse, 0x10, R149.reuse ;  /* 0x0000001094427819 */ /* 0x140fe40000001295 */
[----:B0-----:R-:W-:Y:S02]  /*4fb0*/  SHF.R.U32.HI R61, RZ, 0x10, R149 ;  /* 0x00000010ff3d7819 */ /* 0x001fe40000011695 */
[----:B------:R-:W-:Y:S02]  /*4fc0*/  SHF.L.U32 R148, R148, 0x10, RZ ;  /* 0x0000001094947819 */ /* 0x000fe400000006ff */
[----:B------:R-:W-:-:S02]  /*4fd0*/  SHF.L.U32 R149, R149, 0x10, RZ ;  /* 0x0000001095957819 */ /* 0x000fc400000006ff */
[----:B------:R-:W-:Y:S02]  /*4fe0*/  SHF.L.U32 R60, R66, 0x10, RZ ;  /* 0x00000010423c7819 */ /* 0x000fe400000006ff */
[----:B------:R-:W-:Y:S01]  /*4ff0*/  SHF.L.U32 R61, R61, 0x10, RZ ;  /* 0x000000103d3d7819 */ /* 0x000fe200000006ff */
        /* <DEDUP_REMOVED lines=13> */
.L_x_339:
[C-C-:B------:R-:W-:Y:S01]  /*50d0*/  FFMA.FTZ R152, R64.reuse, R213, R61.reuse ;  /* 0x000000d540987223 */ /* 0x140fe2000001003d */
[C-C-:B------:R-:W-:Y:S01]  /*50e0*/  FFMA.FTZ R212, R64.reuse, R212, R61.reuse ;  /* 0x000000d440d47223 */ /* 0x140fe2000001003d */
[C-C-:B------:R-:W-:Y:S01]  /*50f0*/  FFMA.FTZ R167, R64.reuse, R167, R61.reuse ;  /* 0x000000a740a77223 */ /* 0x140fe2000001003d */
[----:B------:R-:W-:Y:S01]  /*5100*/  FFMA.FTZ R217, R64, R217, R61 ;  /* 0x000000d940d97223 */ /* 0x000fe2000001003d */
[----:B------:R-:W-:Y:S01]  /*5110*/  FADD.FTZ R152, -R152, R207 ;  /* 0x000000cf98987221 */ /* 0x000fe20000010100 */
[----:B------:R-:W-:Y:S01]  /*5120*/  FADD.FTZ R212, -R212, R211 ;  /* 0x000000d3d4d47221 */ /* 0x000fe20000010100 */
[C-C-:B------:R-:W-:Y:S01]  /*5130*/  FFMA.FTZ R211, R64.reuse, R206, R61.reuse ;  /* 0x000000ce40d37223 */ /* 0x140fe2000001003d */
[----:B------:R-:W-:Y:S01]  /*5140*/  FADD.FTZ R166, -R167, R166 ;  /* 0x000000a6a7a67221 */ /* 0x000fe20000010100 */
[----:B------:R-:W-:Y:S01]  /*5150*/  FMUL.FTZ R219, R95, R152 ;  /* 0x000000985fdb7220 */ /* 0x000fe20000410000 */
[C-C-:B------:R-:W-:Y:S01]  /*5160*/  FFMA.FTZ R152, R64.reuse, R159, R61.reuse ;  /* 0x0000009f40987223 */ /* 0x140fe2000001003d */
[----:B------:R-:W-:Y:S01]  /*5170*/  FADD.FTZ R164, -R211, R164 ;  /* 0x000000a4d3a47221 */ /* 0x000fe20000010100 */
[----:B------:R-:W-:Y:S01]  /*5180*/  FFMA.FTZ R67, R64, R142, R61 ;  /* 0x0000008e40437223 */ /* 0x000fe2000001003d */
[C---:B------:R-:W-:Y:S01]  /*5190*/  FMUL.FTZ R65, R95.reuse, R212 ;  /* 0x000000d45f417220 */ /* 0x040fe20000410000 */
[----:B------:R-:W-:Y:S01]  /*51a0*/  FADD.FTZ R152, -R152, R147 ;  /* 0x0000009398987221 */ /* 0x000fe20000010100 */
[C-C-:B------:R-:W-:Y:S01]  /*51b0*/  FFMA.FTZ R147, R64.reuse, R180, R61.reuse ;  /* 0x000000b440937223 */ /* 0x140fe2000001003d */
[C---:B------:R-:W-:Y:S01]  /*51c0*/  FMUL.FTZ R231, R95.reuse, R164 ;  /* 0x000000a45fe77220 */ /* 0x040fe20000410000 */
[C-C-:B------:R-:W-:Y:S01]  /*51d0*/  FFMA.FTZ R218, R64.reuse, R218, R61.reuse ;  /* 0x000000da40da7223 */ /* 0x140fe2000001003d */
[----:B------:R-:W-:Y:S01]  /*51e0*/  FMUL.FTZ R211, R95, R152 ;  /* 0x000000985fd37220 */ /* 0x000fe20000410000 */
[C-C-:B------:R-:W-:Y:S01]  /*51f0*/  FFMA.FTZ R152, R64.reuse, R205, R61.reuse ;  /* 0x000000cd40987223 */ /* 0x140fe2000001003d */
[----:B------:R-:W-:Y:S01]  /*5200*/  FADD.FTZ R164, -R147, R168 ;  /* 0x000000a893a47221 */ /* 0x000fe20000010100 */
[C-C-:B------:R-:W-:Y:S01]  /*5210*/  FFMA.FTZ R147, R64.reuse, R200, R61.reuse ;  /* 0x000000c840937223 */ /* 0x140fe2000001003d */
[----:B------:R-:W-:Y:S01]  /*5220*/  FFMA.FTZ R165, R64, R165, R61 ;  /* 0x000000a540a57223 */ /* 0x000fe2000001003d */
[----:B------:R-:W-:Y:S01]  /*5230*/  FADD.FTZ R152, -R152, R153 ;  /* 0x0000009998987221 */ /* 0x000fe20000010100 */
[C-C-:B------:R-:W-:Y:S01]  /*5240*/  FFMA.FTZ R215, R64.reuse, R215, R61.reuse ;  /* 0x000000d740d77223 */ /* 0x140fe2000001003d */
[----:B------:R-:W-:Y:S01]  /*5250*/  FADD.FTZ R184, -R147, R184 ;  /* 0x000000b893b87221 */ /* 0x000fe20000010100 */
[C-C-:B------:R-:W-:Y:S01]  /*5260*/  FFMA.FTZ R147, R64.reuse, R160, R61.reuse ;  /* 0x000000a040937223 */ /* 0x140fe2000001003d */
[----:B------:R-:W-:Y:S01]  /*5270*/  FMUL.FTZ R225, R95, R152 ;  /* 0x000000985fe17220 */ /* 0x000fe20000410000 */
[C-C-:B------:R-:W-:Y:S01]  /*5280*/  FFMA.FTZ R152, R64.reuse, R161, R61.reuse ;  /* 0x000000a140987223 */ /* 0x140fe2000001003d */
[----:B------:R-:W-:Y:S01]  /*5290*/  FADD.FTZ R216, -R217, R216 ;  /* 0x000000d8d9d87221 */ /* 0x000fe20000010100 */
[----:B------:R-:W-:Y:S01]  /*52a0*/  FADD.FTZ R210, -R67, R210 ;  /* 0x000000d243d27221 */ /* 0x000fe20000010100 */
[----:B------:R-:W-:Y:S01]  /*52b0*/  FFMA.FTZ R197, R64, R197, R61 ;  /* 0x000000c540c57223 */ /* 0x000fe2000001003d */
[----:B------:R-:W-:Y:S01]  /*52c0*/  FADD.FTZ R152, -R152, R155 ;  /* 0x0000009b98987221 */ /* 0x000fe20000010100 */
[----:B------:R1:W-:Y:S01]  /*52d0*/  F2F.BF16.F32 R73, R65 ;  /* 0x0000004100497304 */ /* 0x0003e20000202000 */
[----:B------:R-:W-:Y:S01]  /*52e0*/  FADD.FTZ R218, -R218, R209 ;  /* 0x000000d1dada7221 */ /* 0x000fe20000010100 */
[----:B------:R-:W-:Y:S01]  /*52f0*/  FADD.FTZ R158, -R165, R158 ;  /* 0x0000009ea59e7221 */ /* 0x000fe20000010100 */
[----:B------:R-:W-:Y:S01]  /*5300*/  FMUL.FTZ R167, R95, R152 ;  /* 0x000000985fa77220 */ /* 0x000fe20000410000 */
[----:B------:R-:W-:Y:S01]  /*5310*/  FADD.FTZ R152, -R147, R154 ;  /* 0x0000009a93987221 */ /* 0x000fe20000010100 */
[----:B------:R-:W-:Y:S01]  /*5320*/  FADD.FTZ R214, -R215, R214 ;  /* 0x000000d6d7d67221 */ /* 0x000fe20000010100 */
[C---:B------:R-:W-:Y:S01]  /*5330*/  FMUL.FTZ R227, R95.reuse, R216 ;  /* 0x000000d85fe37220 */ /* 0x040fe20000410000 */
[C---:B------:R-:W-:Y:S01]  /*5340*/  FMUL.FTZ R67, R95.reuse, R210 ;  /* 0x000000d25f437220 */ /* 0x040fe20000410000 */
[----:B------:R-:W-:Y:S01]  /*5350*/  FMUL.FTZ R147, R95, R152 ;  /* 0x000000985f937220 */ /* 0x000fe20000410000 */
[C-C-:B------:R-:W-:Y:S01]  /*5360*/  FFMA.FTZ R152, R64.reuse, R163, R61.reuse ;  /* 0x000000a340987223 */ /* 0x140fe2000001003d */
[----:B-1----:R-:W-:Y:S01]  /*5370*/  FMUL.FTZ R65, R65, R88 ;  /* 0x0000005841417220 */ /* 0x002fe20000410000 */
[----:B------:R-:W-:Y:S01]  /*5380*/  FFMA.FTZ R151, R64, R208, R61 ;  /* 0x000000d040977223 */ /* 0x000fe2000001003d */
[----:B------:R-:W-:Y:S01]  /*5390*/  FADD.FTZ R182, -R197, R182 ;  /* 0x000000b6c5b67221 */ /* 0x000fe20000010100 */
[----:B------:R-:W-:Y:S01]  /*53a0*/  FADD.FTZ R152, -R152, R157 ;  /* 0x0000009d98987221 */ /* 0x000fe20000010100 */
[C-C-:B------:R-:W-:Y:S01]  /*53b0*/  FFMA.FTZ R157, R64.reuse, R202, R61.reuse ;  /* 0x000000ca409d7223 */ /* 0x140fe2000001003d */
[C---:B------:R-:W-:Y:S01]  /*53c0*/  FMUL.FTZ R239, R95.reuse, R218 ;  /* 0x000000da5fef7220 */ /* 0x040fe20000410000 */
[C---:B------:R-:W-:Y:S01]  /*53d0*/  FMUL.FTZ R197, R95.reuse, R158 ;  /* 0x0000009e5fc57220 */ /* 0x040fe20000410000 */
[----:B------:R-:W-:Y:S01]  /*53e0*/  FMUL.FTZ R223, R95, R152 ;  /* 0x000000985fdf7220 */ /* 0x000fe20000410000 */
[----:B------:R-:W-:Y:S01]  /*53f0*/  FADD.FTZ R152, -R157, R198 ;  /* 0x000000c69d987221 */ /* 0x000fe20000010100 */
[C-C-:B------:R-:W-:Y:S01]  /*5400*/  FFMA.FTZ R157, R64.reuse, R162, R61.reuse ;  /* 0x000000a2409d7223 */ /* 0x140fe2000001003d */
[C---:B------:R-:W-:Y:S01]  /*5410*/  FMUL.FTZ R215, R95.reuse, R214 ;  /* 0x000000d65fd77220 */ /* 0x040fe20000410000 */
[----:B------:R1:W-:Y:S01]  /*5420*/  F2F.BF16.F32 R149, R67 ;  /* 0x0000004300957304 */ /* 0x0003e20000202000 */
[----:B------:R-:W-:Y:S01]  /*5430*/  FMUL.FTZ R235, R95, R152 ;  /* 0x000000985feb7220 */ /* 0x000fe20000410000 */
[----:B------:R-:W-:Y:S01]  /*5440*/  FADD.FTZ R206, -R157, R156 ;  /* 0x0000009c9dce7221 */ /* 0x000fe20000010100 */
[----:B------:R-:W-:Y:S01]  /*5450*/  FFMA.FTZ R152, R64, R203, R61 ;  /* 0x000000cb40987223 */ /* 0x000fe2000001003d */
[----:B------:R-:W-:Y:S01]  /*5460*/  SHF.L.U32 R156, R119, 0x10, RZ ;  /* 0x00000010779c7819 */ /* 0x000fe200000006ff */
[----:B------:R-:W-:Y:S01]  /*5470*/  FADD.FTZ R204, -R151, R204 ;  /* 0x000000cc97cc7221 */ /* 0x000fe20000010100 */
[----:B------:R-:W-:Y:S01]  /*5480*/  SHF.L.U32 R157, R66, 0x10, RZ ;  /* 0x00000010429d7819 */ /* 0x000fe200000006ff */
[----:B------:R-:W-:Y:S01]  /*5490*/  FADD.FTZ R152, -R152, R199 ;  /* 0x000000c798987221 */ /* 0x000fe20000010100 */
[----:B------:R-:W-:Y:S01]  /*54a0*/  FMUL.FTZ R66, R227, R88 ;  /* 0x00000058e3427220 */ /* 0x000fe20000410000 */
[----:B------:R-:W-:Y:S01]  /*54b0*/  FMUL.FTZ R158, R65, R156 ;  /* 0x0000009c419e7220 */ /* 0x000fe20000410000 */
[----:B------:R-:W-:Y:S01]  /*54c0*/  SHF.L.U32 R156, R118, 0x10, RZ ;  /* 0x00000010769c7819 */ /* 0x000fe200000006ff */
[----:B------:R-:W-:Y:S01]  /*54d0*/  FMUL.FTZ R203, R95, R152 ;  /* 0x000000985fcb7220 */ /* 0x000fe20000410000 */
[-C--:B-1----:R-:W-:Y:S01]  /*54e0*/  FMUL.FTZ R67, R67, R88.reuse ;  /* 0x0000005843437220 */ /* 0x082fe20000410000 */
[----:B------:R-:W-:Y:S01]  /*54f0*/  SHF.L.U32 R161, R68, 0x10, RZ ;  /* 0x0000001044a17819 */ /* 0x000fe200000006ff */
[-C--:B------:R-:W-:Y:S01]  /*5500*/  FMUL.FTZ R68, R239, R88.reuse ;  /* 0x00000058ef447220 */ /* 0x080fe20000410000 */
[----:B------:R-:W-:Y:S01]  /*5510*/  SHF.L.U32 R152, R63, 0x10, RZ ;  /* 0x000000103f987819 */ /* 0x000fe200000006ff */
[----:B------:R1:W-:Y:S01]  /*5520*/  F2F.BF16.F32 R148, R215 ;  /* 0x000000d700947304 */ /* 0x0003e20000202000 */
[----:B------:R-:W-:Y:S01]  /*5530*/  SHF.L.U32 R160, R69, 0x10, RZ ;  /* 0x0000001045a07819 */ /* 0x000fe200000006ff */
[-C--:B------:R-:W-:Y:S01]  /*5540*/  FMUL.FTZ R63, R215, R88.reuse ;  /* 0x00000058d73f7220 */ /* 0x080fe20000410000 */
[----:B------:R-:W-:Y:S01]  /*5550*/  FMUL.FTZ R69, R231, R88 ;  /* 0x00000058e7457220 */ /* 0x000fe20000410000 */
[C---:B------:R-:W-:Y:S01]  /*5560*/  FMUL.FTZ R151, R95.reuse, R204 ;  /* 0x000000cc5f977220 */ /* 0x040fe20000410000 */
[----:B------:R-:W-:Y:S01]  /*5570*/  FMUL.FTZ R229, R95, R164 ;  /* 0x000000a45fe57220 */ /* 0x000fe20000410000 */
[----:B------:R-:W-:Y:S01]  /*5580*/  SHF.L.U32 R162, R116, 0x10, RZ ;  /* 0x0000001074a27819 */ /* 0x000fe200000006ff */
[----:B------:R-:W-:Y:S01]  /*5590*/  FMUL.FTZ R202, R69, R160 ;  /* 0x000000a045ca7220 */ /* 0x000fe20000410000 */
[----:B------:R-:W-:Y:S01]  /*55a0*/  FMUL.FTZ R160, R151, R88 ;  /* 0x0000005897a07220 */ /* 0x000fe20000410000 */
[----:B-1----:R-:W-:Y:S01]  /*55b0*/  FMUL.FTZ R215, R66, R157 ;  /* 0x0000009d42d77220 */ /* 0x002fe20000410000 */
[----:B------:R-:W-:Y:S01]  /*55c0*/  FMUL.FTZ R157, R67, R156 ;  /* 0x0000009c439d7220 */ /* 0x000fe20000410000 */
[----:B------:R-:W-:Y:S01]  /*55d0*/  FMUL.FTZ R156, R68, R161 ;  /* 0x000000a1449c7220 */ /* 0x000fe20000410000 */
[----:B------:R-:W-:Y:S01]  /*55e0*/  SHF.L.U32 R161, R117, 0x10, RZ ;  /* 0x0000001075a17819 */ /* 0x000fe200000006ff */
[----:B------:R-:W-:Y:S01]  /*55f0*/  FMUL.FTZ R241, R95, R166 ;  /* 0x000000a65ff17220 */ /* 0x000fe20000410000 */
[--C-:B------:R-:W-:Y:S01]  /*5600*/  FFMA.FTZ R201, R64, R201, R61.reuse ;  /* 0x000000c940c97223 */ /* 0x100fe2000001003d */
[----:B------:R1:W-:Y:S01]  /*5610*/  F2F.BF16.F32 R150, R151 ;  /* 0x0000009700967304 */ /* 0x0003e20000202000 */
[----:B------:R-:W-:Y:S01]  /*5620*/  SHF.L.U32 R163, R70, 0x10, RZ ;  /* 0x0000001046a37819 */ /* 0x000fe200000006ff */
[----:B------:R-:W-:Y:S01]  /*5630*/  FMUL.FTZ R164, R160, R161 ;  /* 0x000000a1a0a47220 */ /* 0x000fe20000410000 */
[----:B------:R-:W-:Y:S01]  /*5640*/  FMUL.FTZ R161, R219, R88 ;  /* 0x00000058dba17220 */ /* 0x000fe20000410000 */
[----:B------:R-:W-:Y:S01]  /*5650*/  FADD.FTZ R190, -R201, R190 ;  /* 0x000000bec9be7221 */ /* 0x000fe20000010100 */
[----:B------:R-:W-:Y:S01]  /*5660*/  SHF.L.U32 R72, R72, 0x10, RZ ;  /* 0x0000001048487819 */ /* 0x000fe200000006ff */
[----:B------:R-:W-:Y:S01]  /*5670*/  FMUL.FTZ R233, R95, R184 ;  /* 0x000000b85fe97220 */ /* 0x000fe20000410000 */
[----:B------:R-:W-:Y:S01]  /*5680*/  SHF.L.U32 R165, R115, 0x10, RZ ;  /* 0x0000001073a57819 */ /* 0x000fe200000006ff */
[----:B------:R-:W2:Y:S01]  /*5690*/  F2F.BF16.F32 R142, R227 ;  /* 0x000000e3008e7304 */ /* 0x000ea20000202000 */
[----:B-1----:R-:W-:Y:S01]  /*56a0*/  FMUL.FTZ R151, R161, R162 ;  /* 0x000000a2a1977220 */ /* 0x002fe20000410000 */
[----:B------:R-:W-:Y:S01]  /*56b0*/  FMUL.FTZ R162, R241, R88 ;  /* 0x00000058f1a27220 */ /* 0x000fe20000410000 */
[C---:B------:R-:W-:Y:S01]  /*56c0*/  FMUL.FTZ R207, R95.reuse, R190 ;  /* 0x000000be5fcf7220 */ /* 0x040fe20000410000 */
[----:B------:R-:W-:Y:S01]  /*56d0*/  SHF.L.U32 R70, R114, 0x10, RZ ;  /* 0x0000001072467819 */ /* 0x000fe200000006ff */
[----:B------:R-:W-:Y:S01]  /*56e0*/  FMUL.FTZ R217, R95, R182 ;  /* 0x000000b65fd97220 */ /* 0x000fe20000410000 */
[----:B------:R-:W-:Y:S01]  /*56f0*/  FMUL.FTZ R212, R162, R163 ;  /* 0x000000a3a2d47220 */ /* 0x000fe20000410000 */
[----:B------:R-:W-:Y:S01]  /*5700*/  FMUL.FTZ R163, R229, R88 ;  /* 0x00000058e5a37220 */ /* 0x000fe20000410000 */
[----:B------:R-:W-:Y:S01]  /*5710*/  F2F.BF16.F32 R209, R219 ;  /* 0x000000db00d17304 */ /* 0x000fe20000202000 */
[C-C-:B------:R-:W-:Y:S01]  /*5720*/  FFMA.FTZ R208, R64.reuse, R145, R61.reuse ;  /* 0x0000009140d07223 */ /* 0x140fe2000001003d */
[----:B------:R-:W-:Y:S01]  /*5730*/  FFMA.FTZ R201, R64, R146, R61 ;  /* 0x0000009240c97223 */ /* 0x000fe2000001003d */
[----:B------:R-:W-:Y:S01]  /*5740*/  FMUL.FTZ R214, R163, R72 ;  /* 0x00000048a3d67220 */ /* 0x000fe20000410000 */
[----:B------:R-:W-:Y:S01]  /*5750*/  SHF.L.U32 R71, R71, 0x10, RZ ;  /* 0x0000001047477819 */ /* 0x000fe200000006ff */
[----:B------:R-:W-:Y:S01]  /*5760*/  FMUL.FTZ R166, R233, R88 ;  /* 0x00000058e9a67220 */ /* 0x000fe20000410000 */
[----:B------:R-:W-:Y:S01]  /*5770*/  FADD.FTZ R208, -R208, R143 ;  /* 0x0000008fd0d07221 */ /* 0x000fe20000010100 */
[----:B------:R-:W-:Y:S01]  /*5780*/  FADD.FTZ R210, -R201, R144 ;  /* 0x00000090c9d27221 */ /* 0x000fe20000010100 */
[----:B------:R-:W-:Y:S01]  /*5790*/  F2F.BF16.F32 R204, R239 ;  /* 0x000000ef00cc7304 */ /* 0x000fe20000202000 */
[----:B--2---:R-:W-:Y:S01]  /*57a0*/  PRMT R143, R73, 0x5410, R142 ;  /* 0x00005410498f7816 */ /* 0x004fe2000000008e */
[----:B------:R-:W-:Y:S01]  /*57b0*/  FMUL.FTZ R142, R166, R71 ;  /* 0x00000047a68e7220 */ /* 0x000fe20000410000 */
[----:B------:R-:W-:Y:S01]  /*57c0*/  SHF.L.U32 R144, R113, 0x10, RZ ;  /* 0x0000001071907819 */ /* 0x000fe200000006ff */
[----:B------:R-:W-:Y:S01]  /*57d0*/  FMUL.FTZ R152, R63, R152 ;  /* 0x000000983f987220 */ /* 0x000fe20000410000 */
[----:B------:R-:W-:-:S03]  /*57e0*/  FMUL.FTZ R206, R95, R206 ;  /* 0x000000ce5fce7220 */ /* 0x000fc60000410000 */
[----:B------:R1:W-:Y:S08]  /*57f0*/  F2F.BF16.F32 R219, R164 ;  /* 0x000000a400db7304 */ /* 0x0003f00000202000 */
[----:B------:R-:W2:Y:S01]  /*5800*/  F2F.BF16.F32 R213, R231 ;  /* 0x000000e700d57304 */ /* 0x000ea20000202000 */
[----:B-1----:R-:W-:-:S04]  /*5810*/  FMUL.FTZ R164, R211, R88 ;  /* 0x00000058d3a47220 */ /* 0x002fc80000410000 */
[----:B------:R-:W-:Y:S01]  /*5820*/  FMUL.FTZ R72, R164, R165 ;  /* 0x000000a5a4487220 */ /* 0x000fe20000410000 */
[----:B------:R-:W-:Y:S02]  /*5830*/  FMUL.FTZ R165, R225, R88 ;  /* 0x00000058e1a57220 */ /* 0x000fe40000410000 */
[----:B------:R-:W-:Y:S02]  /*5840*/  F2F.BF16.F32 R190, R197 ;  /* 0x000000c500be7304 */ /* 0x000fe40000202000 */
[----:B------:R-:W-:Y:S01]  /*5850*/  FMUL.FTZ R70, R165, R70 ;  /* 0x00000046a5467220 */ /* 0x000fe20000410000 */
[----:B--2---:R-:W-:-:S05]  /*5860*/  PRMT R213, R150, 0x5410, R213 ;  /* 0x0000541096d57816 */ /* 0x004fca00000000d5 */
[----:B------:R-:W1:Y:S08]  /*5870*/  F2F.BF16.F32 R199, R203 ;  /* 0x000000cb00c77304 */ /* 0x000e700000202000 */
[----:B------:R-:W-:Y:S01]  /*5880*/  F2F.BF16.F32 R168, R211 ;  /* 0x000000d300a87304 */ /* 0x000fe20000202000 */
[----:B-1----:R-:W-:-:S07]  /*5890*/  PRMT R190, R190, 0x5410, R199 ;  /* 0x00005410bebe7816 */ /* 0x002fce00000000c7 */
[----:B------:R-:W1:Y:S01]  /*58a0*/  F2F.BF16.F32 R221, R229 ;  /* 0x000000e500dd7304 */ /* 0x000e620000202000 */
[----:B------:R-:W-:-:S07]  /*58b0*/  SHF.L.U32 R199, R75, 0x10, RZ ;  /* 0x000000104bc77819 */ /* 0x000fce00000006ff */
[----:B------:R-:W-:Y:S01]  /*58c0*/  F2F.BF16.F32 R180, R241 ;  /* 0x000000f100b47304 */ /* 0x000fe20000202000 */
[----:B-1----:R-:W-:-:S07]  /*58d0*/  PRMT R221, R168, 0x5410, R221 ;  /* 0x00005410a8dd7816 */ /* 0x002fce00000000dd */
[----:B------:R1:W-:Y:S01]  /*58e0*/  F2F.BF16.F32 R155, R167 ;  /* 0x000000a7009b7304 */ /* 0x0003e20000202000 */
[----:B------:R-:W-:-:S04]  /*58f0*/  FMUL.FTZ R168, R235, R88 ;  /* 0x00000058eba87220 */ /* 0x000fc80000410000 */
[----:B------:R-:W-:-:S03]  /*5900*/  FMUL.FTZ R199, R168, R199 ;  /* 0x000000c7a8c77220 */ /* 0x000fc60000410000 */
[----:B------:R-:W2:Y:S01]  /*5910*/  F2F.BF16.F32 R154, R233 ;  /* 0x000000e9009a7304 */ /* 0x000ea20000202000 */
[----:B-1----:R-:W-:-:S04]  /*5920*/  FMUL.FTZ R167, R167, R88 ;  /* 0x00000058a7a77220 */ /* 0x002fc80000410000 */
[----:B------:R-:W-:-:S03]  /*5930*/  FMUL.FTZ R75, R167, R144 ;  /* 0x00000090a74b7220 */ /* 0x000fc60000410000 */
[----:B------:R-:W-:Y:S01]  /*5940*/  F2F.BF16.F32 R153, R225 ;  /* 0x000000e100997304 */ /* 0x000fe20000202000 */
[----:B--2---:R-:W-:-:S07]  /*5950*/  PRMT R201, R155, 0x5410, R154 ;  /* 0x000054109bc97816 */ /* 0x004fce000000009a */
[----:B------:R-:W-:Y:S08]  /*5960*/  F2F.BF16.F32 R182, R217 ;  /* 0x000000d900b67304 */ /* 0x000ff00000202000 */
[----:B------:R-:W-:Y:S08]  /*5970*/  F2F.BF16.F32 R198, R223 ;  /* 0x000000df00c67304 */ /* 0x000ff00000202000 */
[----:B------:R-:W1:Y:S08]  /*5980*/  F2F.BF16.F32 R237, R235 ;  /* 0x000000eb00ed7304 */ /* 0x000e700000202000 */
[----:B------:R2:W-:Y:S01]  /*5990*/  F2F.BF16.F32 R211, R70 ;  /* 0x0000004600d37304 */ /* 0x0005e20000202000 */
[----:B-1----:R-:W-:-:S07]  /*59a0*/  PRMT R237, R198, 0x5410, R237 ;  /* 0x00005410c6ed7816 */ /* 0x002fce00000000ed */
[----:B------:R-:W1:Y:S01]  /*59b0*/  F2F.BF16.F32 R205, R147 ;  /* 0x0000009300cd7304 */ /* 0x000e620000202000 */
[----:B--2---:R-:W-:-:S05]  /*59c0*/  IMAD.WIDE.U32 R70, R204, 0x10000, RZ ;  /* 0x00010000cc467825 */ /* 0x004fca00078e00ff */
[----:B------:R-:W-:Y:S02]  /*59d0*/  LOP3.LUT R145, R213, R71, RZ, 0xfc, !PT ;  /* 0x00000047d5917212 */ /* 0x000fe400078efcff */
[----:B------:R-:W2:Y:S01]  /*59e0*/  F2F.BF16.F32 R184, R207 ;  /* 0x000000cf00b87304 */ /* 0x000ea20000202000 */
[----:B------:R-:W-:Y:S01]  /*59f0*/  LOP3.LUT R144, R70, R209, RZ, 0xfc, !PT ;  /* 0x000000d146907212 */ /* 0x000fe200078efcff */
[----:B------:R-:W-:-:S04]  /*5a00*/  IMAD.WIDE.U32 R70, R180, 0x10000, RZ ;  /* 0x00010000b4467825 */ /* 0x000fc800078e00ff */
[----:B------:R-:W-:Y:S01]  /*5a10*/  FMUL.FTZ R180, R223, R88 ;  /* 0x00000058dfb47220 */ /* 0x000fe20000410000 */
[----:B------:R-:W-:Y:S01]  /*5a20*/  LOP3.LUT R70, R70, R153, RZ, 0xfc, !PT ;  /* 0x0000009946467212 */ /* 0x000fe200078efcff */
[----:B------:R3:W-:Y:S01]  /*5a30*/  F2F.BF16.F32 R225, R72 ;  /* 0x0000004800e17304 */ /* 0x0007e20000202000 */
[----:B------:R-:W-:Y:S02]  /*5a40*/  SHF.L.U32 R153, R74, 0x10, RZ ;  /* 0x000000104a997819 */ /* 0x000fe400000006ff */
[----:B------:R-:W-:-:S05]  /*5a50*/  LOP3.LUT R71, R221, R71, RZ, 0xfc, !PT ;  /* 0x00000047dd477212 */ /* 0x000fca00078efcff */
[----:B------:R4:W-:Y:S01]  /*5a60*/  F2F.BF16.F32 R223, R199 ;  /* 0x000000c700df7304 */ /* 0x0009e20000202000 */
[----:B---3--:R-:W-:-:S03]  /*5a70*/  IMAD.WIDE.U32 R72, R148, 0x10000, RZ ;  /* 0x0001000094487825 */ /* 0x008fc600078e00ff */
[----:B------:R-:W-:Y:S02]  /*5a80*/  LOP3.LUT R154, R72, R149, RZ, 0xfc, !PT ;  /* 0x00000095489a7212 */ /* 0x000fe400078efcff */
[----:B------:R-:W-:Y:S01]  /*5a90*/  LOP3.LUT R155, R143, R73, RZ, 0xfc, !PT ;  /* 0x000000498f9b7212 */ /* 0x000fe200078efcff */
[----:B------:R-:W-:Y:S01]  /*5aa0*/  IMAD.WIDE.U32 R72, R182, 0x10000, RZ ;  /* 0x00010000b6487825 */ /* 0x000fe200078e00ff */
[----:B------:R-:W-:-:S03]  /*5ab0*/  SHF.L.U32 R149, R111, 0x10, RZ ;  /* 0x000000106f957819 */ /* 0x000fc600000006ff */
[----:B------:R-:W-:Y:S01]  /*5ac0*/  FMUL.FTZ R182, R217, R88 ;  /* 0x00000058d9b67220 */ /* 0x000fe20000410000 */
[----:B------:R-:W-:Y:S01]  /*5ad0*/  F2F.BF16.F32 R152, R152 ;  /* 0x0000009800987304 */ /* 0x000fe20000202000 */
[----:B----4-:R-:W3:Y:S01]  /*5ae0*/  LDC.64 R198, c[0x0][0x390] ;  /* 0x0000e400ffc67b82 */ /* 0x010ee20000000a00 */
[----:B-1----:R-:W-:Y:S01]  /*5af0*/  LOP3.LUT R74, R72, R205, RZ, 0xfc, !PT ;  /* 0x000000cd484a7212 */ /* 0x002fe200078efcff */
[----:B------:R-:W-:Y:S01]  /*5b00*/  FMUL.FTZ R146, R180, R149 ;  /* 0x00000095b4927220 */ /* 0x000fe20000410000 */
[----:B------:R-:W-:Y:S01]  /*5b10*/  SHF.L.U32 R149, R112, 0x10, RZ ;  /* 0x0000001070957819 */ /* 0x000fe200000006ff */
[----:B------:R-:W-:-:S03]  /*5b20*/  FMUL.FTZ R153, R182, R153 ;  /* 0x00000099b6997220 */ /* 0x000fc60000410000 */
[----:B------:R1:W-:Y:S01]  /*5b30*/  F2F.BF16.F32 R143, R75 ;  /* 0x0000004b008f7304 */ /* 0x0003e20000202000 */
[----:B------:R-:W4:Y:S07]  /*5b40*/  LDC.64 R204, c[0x0][0x468] ;  /* 0x00011a00ffcc7b82 */ /* 0x000f2e0000000a00 */
[----:B------:R-:W-:Y:S01]  /*5b50*/  F2F.BF16.F32 R158, R158 ;  /* 0x0000009e009e7304 */ /* 0x000fe20000202000 */
[----:B-1----:R-:W-:Y:S01]  /*5b60*/  LOP3.LUT R75, R201, R73, RZ, 0xfc, !PT ;  /* 0x00000049c94b7212 */ /* 0x002fe200078efcff */
[----:B--2---:R-:W-:Y:S01]  /*5b70*/  IMAD.WIDE.U32 R72, R184, 0x10000, RZ ;  /* 0x00010000b8487825 */ /* 0x004fe200078e00ff */
[----:B------:R-:W1:Y:S03]  /*5b80*/  LDC.64 R200, c[0x0][0x478] ;  /* 0x00011e00ffc87b82 */ /* 0x000e660000000a00 */
[----:B------:R-:W-:-:S02]  /*5b90*/  FMUL.FTZ R184, R147, R88 ;  /* 0x0000005893b87220 */ /* 0x000fc40000410000 */
[----:B------:R-:W2:Y:S02]  /*5ba0*/  F2F.BF16.F32 R215, R215 ;  /* 0x000000d700d77304 */ /* 0x000ea40000202000 */
[----:B------:R-:W-:-:S06]  /*5bb0*/  FMUL.FTZ R150, R184, R149 ;  /* 0x00000095b8967220 */ /* 0x000fcc0000410000 */
[----:B------:R-:W5:Y:S08]  /*5bc0*/  F2F.BF16.F32 R202, R202 ;  /* 0x000000ca00ca7304 */ /* 0x000f700000202000 */
[----:B------:R-:W-:Y:S01]  /*5bd0*/  F2F.BF16.F32 R157, R157 ;  /* 0x0000009d009d7304 */ /* 0x000fe20000202000 */
[----:B--2---:R-:W-:-:S07]  /*5be0*/  PRMT R215, R158, 0x5410, R215 ;  /* 0x000054109ed77816 */ /* 0x004fce00000000d7 */
[----:B------:R-:W-:Y:S01]  /*5bf0*/  F2F.BF16.F32 R156, R156 ;  /* 0x0000009c009c7304 */ /* 0x000fe20000202000 */
[----:B-----5:R-:W-:-:S07]  /*5c00*/  PRMT R219, R219, 0x5410, R202 ;  /* 0x00005410dbdb7816 */ /* 0x020fce00000000ca */
[----:B------:R-:W2:Y:S08]  /*5c10*/  F2F.BF16.F32 R142, R142 ;  /* 0x0000008e008e7304 */ /* 0x000eb00000202000 */
[----:B------:R-:W5:Y:S08]  /*5c20*/  F2F.BF16.F32 R159, R206 ;  /* 0x000000ce009f7304 */ /* 0x000f700000202000 */
[----:B------:R-:W-:Y:S01]  /*5c30*/  F2F.BF16.F32 R151, R151 ;  /* 0x0000009700977304 */ /* 0x000fe20000202000 */
[----:B--2---:R-:W-:-:S07]  /*5c40*/  PRMT R217, R143, 0x5410, R142 ;  /* 0x000054108fd97816 */ /* 0x004fce000000008e */
[----:B------:R-:W2:Y:S01]  /*5c50*/  F2F.BF16.F32 R212, R212 ;  /* 0x000000d400d47304 */ /* 0x000ea20000202000 */
[----:B-----5:R-:W-:Y:S01]  /*5c60*/  LOP3.LUT R72, R72, R159, RZ, 0xfc, !PT ;  /* 0x0000009f48487212 */ /* 0x020fe200078efcff */
[----:B---3--:R-:W-:-:S06]  /*5c70*/  IMAD.WIDE.U32 R158, R175, 0x8, R198 ;  /* 0x00000008af9e7825 */ /* 0x008fcc00078e00c6 */
[----:B------:R-:W3:Y:S01]  /*5c80*/  F2F.BF16.F32 R214, R214 ;  /* 0x000000d600d67304 */ /* 0x000ee20000202000 */
[----:B------:R-:W5:Y:S01]  /*5c90*/  LDG.E.64 R158, desc[UR8][R158.64] ;  /* 0x000000089e9e7981 */ /* 0x000f62000c1e1b00 */
[----:B------:R-:W-:Y:S01]  /*5ca0*/  FMUL.FTZ R197, R197, R88 ;  /* 0x00000058c5c57220 */ /* 0x000fe20000410000 */
[----:B------:R-:W-:Y:S01]  /*5cb0*/  LOP3.LUT R73, R237, R73, RZ, 0xfc, !PT ;  /* 0x00000049ed497212 */ /* 0x000fe200078efcff */
[----:B--2---:R-:W-:-:S04]  /*5cc0*/  IMAD.WIDE.U32 R142, R212, 0x10000, RZ ;  /* 0x00010000d48e7825 */ /* 0x004fc800078e00ff */
[----:B------:R2:W0:Y:S01]  /*5cd0*/  F2F.BF16.F32 R148, R146 ;  /* 0x0000009200947304 */ /* 0x0004220000202000 */
[----:B------:R-:W-:Y:S02]  /*5ce0*/  LOP3.LUT R142, R142, R211, RZ, 0xfc, !PT ;  /* 0x000000d38e8e7212 */ /* 0x000fe400078efcff */
[----:B---3--:R-:W-:-:S05]  /*5cf0*/  PRMT R225, R225, 0x5410, R214 ;  /* 0x00005410e1e17816 */ /* 0x008fca00000000d6 */
[----:B------:R3:W4:Y:S01]  /*5d00*/  F2F.BF16.F32 R213, R153 ;  /* 0x0000009900d57304 */ /* 0x0007220000202000 */
[----:B--2---:R-:W-:Y:S01]  /*5d10*/  IMAD.WIDE.U32 R146, R152, 0x10000, RZ ;  /* 0x0001000098927825 */ /* 0x004fe200078e00ff */
[----:B------:R-:W-:Y:S02]  /*5d20*/  LOP3.LUT R143, R225, R143, RZ, 0xfc, !PT ;  /* 0x0000008fe18f7212 */ /* 0x000fe400078efcff */
[----:B------:R-:W-:-:S04]  /*5d30*/  LOP3.LUT R152, R146, R157, RZ, 0xfc, !PT ;  /* 0x0000009d92987212 */ /* 0x000fc800078efcff */
[----:B------:R-:W2:Y:S01]  /*5d40*/  F2F.BF16.F32 R209, R150 ;  /* 0x0000009600d17304 */ /* 0x000ea20000202000 */
[----:B0-----:R-:W-:Y:S01]  /*5d50*/  PRMT R202, R148, 0x5410, R223 ;  /* 0x0000541094ca7816 */ /* 0x001fe200000000df */
[----:B------:R-:W-:Y:S01]  /*5d60*/  IMAD.WIDE.U32 R148, R156, 0x10000, RZ ;  /* 0x000100009c947825 */ /* 0x000fe200078e00ff */
[----:B---3--:R-:W-:-:S03]  /*5d70*/  LOP3.LUT R153, R215, R147, RZ, 0xfc, !PT ;  /* 0x00000093d7997212 */ /* 0x008fc600078efcff */
[----:B-1----:R-:W-:Y:S01]  /*5d80*/  IMAD.WIDE.U32 R156, R175, 0x8, R200 ;  /* 0x00000008af9c7825 */ /* 0x002fe200078e00c8 */
[----:B------:R-:W-:Y:S02]  /*5d90*/  LOP3.LUT R148, R148, R151, RZ, 0xfc, !PT ;  /* 0x0000009794947212 */ /* 0x000fe400078efcff */
[----:B------:R-:W-:Y:S01]  /*5da0*/  LOP3.LUT R149, R219, R149, RZ, 0xfc, !PT ;  /* 0x00000095db957212 */ /* 0x000fe200078efcff */
[----:B----4-:R-:W-:-:S05]  /*5db0*/  IMAD.WIDE.U32 R146, R213, 0x10000, RZ ;  /* 0x00010000d5927825 */ /* 0x010fca00078e00ff */
[----:B------:R-:W-:Y:S02]  /*5dc0*/  LOP3.LUT R151, R217, R147, RZ, 0xfc, !PT ;  /* 0x00000093d9977212 */ /* 0x000fe400078efcff */
[----:B--2---:R-:W-:Y:S01]  /*5dd0*/  LOP3.LUT R150, R146, R209, RZ, 0xfc, !PT ;  /* 0x000000d192967212 */ /* 0x004fe200078efcff */
[----:B------:R-:W-:Y:S01]  /*5de0*/  IMAD.WIDE.U32 R146, R175, 0x8, R204 ;  /* 0x00000008af927825 */ /* 0x000fe200078e00cc */
[----:B------:R-:W-:Y:S01]  /*5df0*/  STG.E.64 desc[UR8][R156.64], R154 ;  /* 0x0000009a9c007986 */ /* 0x000fe2000c101b08 */
[----:B------:R-:W-:Y:S02]  /*5e00*/  SHF.L.U32 R209, R176, 0x10, RZ ;  /* 0x00000010b0d17819 */ /* 0x000fe400000006ff */
[C---:B------:R-:W-:Y:S01]  /*5e10*/  FMUL.FTZ R211, R95.reuse, R208 ;  /* 0x000000d05fd37220 */ /* 0x040fe20000410000 */
[----:B------:R-:W-:Y:S01]  /*5e20*/  FMUL.FTZ R175, R95, R210 ;  /* 0x000000d25faf7220 */ /* 0x000fe20000410000 */
[----:B------:R0:W-:Y:S02]  /*5e30*/  STG.E.64 desc[UR8][R146.64], R152 ;  /* 0x0000009892007986 */ /* 0x0001e4000c101b08 */
[----:B0-----:R-:W-:-:S04]  /*5e40*/  IMAD.WIDE.U32 R152, R172, 0x8, R198 ;  /* 0x00000008ac987825 */ /* 0x001fc800078e00c6 */
[C---:B------:R-:W-:Y:S02]  /*5e50*/  IMAD.WIDE.U32 R146, R172.reuse, 0x8, R200 ;  /* 0x00000008ac927825 */ /* 0x040fe400078e00c8 */
[----:B------:R-:W2:Y:S04]  /*5e60*/  LDG.E.64 R152, desc[UR8][R152.64] ;  /* 0x0000000898987981 */ /* 0x000ea8000c1e1b00 */
[----:B------:R0:W-:Y:S01]  /*5e70*/  STG.E.64 desc[UR8][R146.64], R144 ;  /* 0x0000009092007986 */ /* 0x0001e2000c101b08 */
[----:B------:R-:W-:Y:S01]  /*5e80*/  FMUL.FTZ R156, R207, R88 ;  /* 0x00000058cf9c7220 */ /* 0x000fe20000410000 */
[----:B0-----:R-:W-:-:S05]  /*5e90*/  IMAD.WIDE.U32 R144, R172, 0x8, R204 ;  /* 0x00000008ac907825 */ /* 0x001fca00078e00cc */
[----:B------:R0:W-:Y:S01]  /*5ea0*/  STG.E.64 desc[UR8][R144.64], R148 ;  /* 0x0000009490007986 */ /* 0x0001e2000c101b08 */
[----:B------:R-:W-:Y:S01]  /*5eb0*/  IMAD.WIDE.U32 R146, R171, 0x8, R200 ;  /* 0x00000008ab927825 */ /* 0x000fe200078e00c8 */
[----:B------:R-:W-:-:S03]  /*5ec0*/  SHF.L.U32 R172, R110, 0x10, RZ ;  /* 0x000000106eac7819 */ /* 0x000fc600000006ff */
[----:B------:R-:W-:Y:S01]  /*5ed0*/  FMUL.FTZ R157, R206, R88 ;  /* 0x00000058ce9d7220 */ /* 0x000fe20000410000 */
[----:B------:R-:W-:Y:S01]  /*5ee0*/  SHF.L.U32 R207, R174, 0x10, RZ ;  /* 0x00000010aecf7819 */ /* 0x000fe200000006ff */
[----:B0-----:R-:W-:Y:S01]  /*5ef0*/  IMAD.WIDE.U32 R144, R171, 0x8, R198 ;  /* 0x00000008ab907825 */ /* 0x001fe200078e00c6 */
[----:B------:R-:W-:-:S05]  /*5f00*/  SHF.L.U32 R174, R109, 0x10, RZ ;  /* 0x000000106dae7819 */ /* 0x000fca00000006ff */
[----:B------:R-:W3:Y:S04]  /*5f10*/  LDG.E.64 R144, desc[UR8][R144.64] ;  /* 0x0000000890907981 */ /* 0x000ee8000c1e1b00 */
[----:B------:R0:W-:Y:S01]  /*5f20*/  STG.E.64 desc[UR8][R146.64], R70 ;  /* 0x0000004692007986 */ /* 0x0001e2000c101b08 */
[----:B------:R-:W-:Y:S01]  /*5f30*/  FMUL.FTZ R209, R156, R209 ;  /* 0x000000d19cd17220 */ /* 0x000fe20000410000 */
[----:B------:R-:W-:Y:S01]  /*5f40*/  FMUL.FTZ R155, R157, R172 ;  /* 0x000000ac9d9b7220 */ /* 0x000fe20000410000 */
[----:B------:R-:W-:Y:S01]  /*5f50*/  FMUL.FTZ R172, R203, R88 ;  /* 0x00000058cbac7220 */ /* 0x000fe20000410000 */
[----:B------:R-:W-:Y:S01]  /*5f60*/  FMUL.FTZ R149, R197, R174 ;  /* 0x000000aec5957220 */ /* 0x000fe20000410000 */
[----:B------:R-:W-:Y:S01]  /*5f70*/  SHF.L.U32 R148, R173, 0x10, RZ ;  /* 0x00000010ad947819 */ /* 0x000fe200000006ff */
[----:B0-----:R-:W-:-:S04]  /*5f80*/  IMAD.WIDE.U32 R70, R171, 0x8, R204 ;  /* 0x00000008ab467825 */ /* 0x001fc800078e00cc */
[----:B------:R-:W-:Y:S01]  /*5f90*/  FMUL.FTZ R207, R172, R207 ;  /* 0x000000cfaccf7220 */ /* 0x000fe20000410000 */
[----:B------:R0:W-:Y:S01]  /*5fa0*/  STG.E.64 desc[UR8][R70.64], R142 ;  /* 0x0000008e46007986 */ /* 0x0001e2000c101b08 */
[----:B------:R-:W1:Y:S01]  /*5fb0*/  F2F.BF16.F32 R209, R209 ;  /* 0x000000d100d17304 */ /* 0x000e620000202000 */
[----:B------:R-:W-:Y:S01]  /*5fc0*/  FMUL.FTZ R171, R211, R88 ;  /* 0x00000058d3ab7220 */ /* 0x000fe20000410000 */
[----:B------:R-:W-:-:S03]  /*5fd0*/  SHF.L.U32 R147, R108, 0x10, RZ ;  /* 0x000000106c937819 */ /* 0x000fc600000006ff */
[----:B------:R-:W-:Y:S01]  /*5fe0*/  FMUL.FTZ R174, R171, R148 ;  /* 0x00000094abae7220 */ /* 0x000fe20000410000 */
[----:B0-----:R-:W-:-:S04]  /*5ff0*/  IMAD.WIDE.U32 R70, R170, 0x8, R198 ;  /* 0x00000008aa467825 */ /* 0x001fc800078e00c6 */
[C---:B------:R-:W-:Y:S01]  /*6000*/  IMAD.WIDE.U32 R142, R170.reuse, 0x8, R200 ;  /* 0x00000008aa8e7825 */ /* 0x040fe200078e00c8 */
[----:B------:R-:W-:Y:S01]  /*6010*/  F2F.BF16.F32 R206, R207 ;  /* 0x000000cf00ce7304 */ /* 0x000fe20000202000 */
[----:B------:R-:W4:Y:S04]  /*6020*/  LDG.E.64 R70, desc[UR8][R70.64] ;  /* 0x0000000846467981 */ /* 0x000f28000c1e1b00 */
[----:B------:R0:W-:Y:S03]  /*6030*/  STG.E.64 desc[UR8][R142.64], R74 ;  /* 0x0000004a8e007986 */ /* 0x0001e6000c101b08 */
[----:B------:R-:W1:Y:S08]  /*6040*/  F2F.BF16.F32 R149, R149 ;  /* 0x0000009500957304 */ /* 0x000e700000202000 */
[----:B------:R-:W1:Y:S01]  /*6050*/  F2F.BF16.F32 R155, R155 ;  /* 0x0000009b009b7304 */ /* 0x000e620000202000 */
[----:B0-----:R-:W-:-:S04]  /*6060*/  IMAD.WIDE.U32 R142, R170, 0x8, R204 ;  /* 0x00000008aa8e7825 */ /* 0x001fc800078e00cc */
[----:B------:R-:W-:-:S03]  /*6070*/  FMUL.FTZ R170, R175, R88 ;  /* 0x00000058afaa7220 */ /* 0x000fc60000410000 */
[----:B------:R-:W0:Y:S01]  /*6080*/  F2F.BF16.F32 R176, R211 ;  /* 0x000000d300b07304 */ /* 0x000e220000202000 */
[----:B------:R-:W-:Y:S01]  /*6090*/  FMUL.FTZ R173, R170, R147 ;  /* 0x00000093aaad7220 */ /* 0x000fe20000410000 */
[----:B------:R1:W-:Y:S06]  /*60a0*/  STG.E.64 desc[UR8][R142.64], R150 ;  /* 0x000000968e007986 */ /* 0x0003ec000c101b08 */
[----:B------:R-:W0:Y:S01]  /*60b0*/  F2F.BF16.F32 R174, R174 ;  /* 0x000000ae00ae7304 */ /* 0x000e220000202000 */
[----:B------:R-:W-:-:S07]  /*60c0*/  IMAD.WIDE.U32 R74, R169, 0x8, R198 ;  /* 0x00000008a94a7825 */ /* 0x000fce00078e00c6 */
[----:B------:R0:W0:Y:S01]  /*60d0*/  F2F.BF16.F32 R154, R175 ;  /* 0x000000af009a7304 */ /* 0x0000220000202000 */
[----:B-1----:R-:W-:Y:S01]  /*60e0*/  IMAD.WIDE.U32 R142, R209, 0x10000, RZ ;  /* 0x00010000d18e7825 */ /* 0x002fe200078e00ff */
[----:B------:R-:W4:Y:S06]  /*60f0*/  LDG.E.64 R74, desc[UR8][R74.64] ;  /* 0x000000084a4a7981 */ /* 0x000f2c000c1e1b00 */
[----:B------:R-:W1:Y:S01]  /*6100*/  F2F.BF16.F32 R173, R173 ;  /* 0x000000ad00ad7304 */ /* 0x000e620000202000 */
[----:B0-----:R-:W-:Y:S01]  /*6110*/  PRMT R175, R149, 0x5410, R206 ;  /* 0x0000541095af7816 */ /* 0x001fe200000000ce */
[----:B------:R-:W-:Y:S01]  /*6120*/  IMAD.WIDE.U32 R148, R169, 0x8, R200 ;  /* 0x00000008a9947825 */ /* 0x000fe200078e00c8 */
[----:B------:R-:W-:-:S02]  /*6130*/  LOP3.LUT R143, R202, R143, RZ, 0xfc, !PT ;  /* 0x0000008fca8f7212 */ /* 0x000fc400078efcff */
[----:B------:R-:W-:Y:S01]  /*6140*/  LOP3.LUT R142, R142, R155, RZ, 0xfc, !PT ;  /* 0x0000009b8e8e7212 */ /* 0x000fe200078efcff */
[--C-:B------:R-:W-:Y:S01]  /*6150*/  IMAD.WIDE.U32 R146, R169, 0x8, R204.reuse ;  /* 0x00000008a9927825 */ /* 0x100fe200078e00cc */
[----:B------:R0:W-:Y:S04]  /*6160*/  STG.E.64 desc[UR8][R148.64], R72 ;  /* 0x0000004894007986 */ /* 0x0001e8000c101b08 */
[----:B------:R1:W-:Y:S01]  /*6170*/  STG.E.64 desc[UR8][R146.64], R142 ;  /* 0x0000008e92007986 */ /* 0x0003e2000c101b08 */
[----:B------:R-:W-:-:S04]  /*6180*/  IMAD.WIDE.U32 R150, R99, 0x8, R204 ;  /* 0x0000000863967825 */ /* 0x000fc800078e00cc */
[----:B0-----:R-:W-:-:S04]  /*6190*/  IMAD.WIDE.U32 R72, R176, 0x10000, RZ ;  /* 0x00010000b0487825 */ /* 0x001fc800078e00ff */
[----:B-1----:R-:W-:Y:S01]  /*61a0*/  IMAD.WIDE.U32 R142, R174, 0x10000, RZ ;  /* 0x00010000ae8e7825 */ /* 0x002fe200078e00ff */
[----:B------:R-:W-:-:S03]  /*61b0*/  LOP3.LUT R73, R190, R73, RZ, 0xfc, !PT ;  /* 0x00000049be497212 */ /* 0x000fc600078efcff */
[----:B------:R-:W-:Y:S01]  /*61c0*/  IMAD.WIDE.U32 R148, R99, 0x8, R198 ;  /* 0x0000000863947825 */ /* 0x000fe200078e00c6 */
[----:B------:R-:W-:Y:S02]  /*61d0*/  LOP3.LUT R72, R72, R154, RZ, 0xfc, !PT ;  /* 0x0000009a48487212 */ /* 0x000fe400078efcff */
[----:B------:R-:W-:Y:S01]  /*61e0*/  LOP3.LUT R143, R175, R143, RZ, 0xfc, !PT ;  /* 0x0000008faf8f7212 */ /* 0x000fe200078efcff */
[----:B------:R-:W-:Y:S01]  /*61f0*/  IMAD.WIDE.U32 R146, R99, 0x8, R200 ;  /* 0x0000000863927825 */ /* 0x000fe200078e00c8 */
[----:B------:R-:W-:Y:S01]  /*6200*/  LOP3.LUT R142, R142, R173, RZ, 0xfc, !PT ;  /* 0x000000ad8e8e7212 */ /* 0x000fe200078efcff */
[----:B------:R-:W4:Y:S02]  /*6210*/  LDG.E.64 R148, desc[UR8][R148.64] ;  /* 0x0000000894947981 */ /* 0x000f24000c1e1b00 */
[----:B------:R-:W-:Y:S02]  /*6220*/  IMAD.WIDE.U32 R154, R89, 0x8, R198 ;  /* 0x00000008599a7825 */ /* 0x000fe400078e00c6 */
[----:B------:R-:W-:Y:S04]  /*6230*/  STG.E.64 desc[UR8][R146.64], R72 ;  /* 0x0000004892007986 */ /* 0x000fe8000c101b08 */
[----:B------:R0:W-:Y:S04]  /*6240*/  STG.E.64 desc[UR8][R150.64], R142 ;  /* 0x0000008e96007986 */ /* 0x0001e8000c101b08 */
[----:B------:R-:W4:Y:S01]  /*6250*/  LDG.E.64 R154, desc[UR8][R154.64] ;  /* 0x000000089a9a7981 */ /* 0x000f22000c1e1b00 */
[C-C-:B------:R-:W-:Y:S01]  /*6260*/  FFMA.FTZ R92, R64.reuse, R92, R61.reuse ;  /* 0x0000005c405c7223 */ /* 0x140fe2000001003d */
[----:B------:R-:W-:-:S03]  /*6270*/  FFMA.FTZ R99, R64, R94, R61 ;  /* 0x0000005e40637223 */ /* 0x000fc6000001003d */
[----:B------:R-:W-:Y:S01]  /*6280*/  FADD.FTZ R92, -R92, R91 ;  /* 0x0000005b5c5c7221 */ /* 0x000fe20000010100 */
[C-C-:B------:R-:W-:Y:S01]  /*6290*/  FFMA.FTZ R91, R64.reuse, R98, R61.reuse ;  /* 0x00000062405b7223 */ /* 0x140fe2000001003d */
[----:B------:R-:W-:Y:S01]  /*62a0*/  FFMA.FTZ R64, R64, R97, R61 ;  /* 0x0000006140407223 */ /* 0x000fe2000001003d */
[----:B------:R-:W-:Y:S02]  /*62b0*/  FADD.FTZ R96, -R99, R96 ;  /* 0x0000006063607221 */ /* 0x000fe40000010100 */
[----:B------:R-:W-:Y:S01]  /*62c0*/  FADD.FTZ R90, -R91, R90 ;  /* 0x0000005a5b5a7221 */ /* 0x000fe20000010100 */
[----:B------:R-:W-:Y:S01]  /*62d0*/  FADD.FTZ R64, -R64, R93 ;  /* 0x0000005d40407221 */ /* 0x000fe20000010100 */
[C---:B------:R-:W-:Y:S01]  /*62e0*/  FMUL.FTZ R173, R95.reuse, R92 ;  /* 0x0000005c5fad7220 */ /* 0x040fe20000410000 */
[C---:B------:R-:W-:Y:S01]  /*62f0*/  FMUL.FTZ R61, R95.reuse, R96 ;  /* 0x000000605f3d7220 */ /* 0x040fe20000410000 */
[C---:B------:R-:W-:Y:S01]  /*6300*/  FMUL.FTZ R169, R95.reuse, R90 ;  /* 0x0000005a5fa97220 */ /* 0x040fe20000410000 */
[----:B------:R-:W-:Y:S01]  /*6310*/  FMUL.FTZ R95, R95, R64 ;  /* 0x000000405f5f7220 */ /* 0x000fe20000410000 */
[----:B------:R-:W-:Y:S01]  /*6320*/  SHF.L.U32 R64, R60, 0x10, RZ ;  /* 0x000000103c407819 */ /* 0x000fe200000006ff */
[-C--:B------:R-:W-:Y:S01]  /*6330*/  FMUL.FTZ R99, R173, R88.reuse ;  /* 0x00000058ad637220 */ /* 0x080fe20000410000 */
[----:B0-----:R-:W-:-:S03]  /*6340*/  FMUL.FTZ R143, R169, R88 ;  /* 0x00000058a98f7220 */ /* 0x001fc60000410000 */
[----:B------:R-:W-:Y:S01]  /*6350*/  FMUL.FTZ R92, R99, R64 ;  /* 0x00000040635c7220 */ /* 0x000fe20000410000 */
[----:B------:R-:W-:Y:S02]  /*6360*/  SHF.L.U32 R64, R107, 0x10, RZ ;  /* 0x000000106b407819 */ /* 0x000fe400000006ff */
[----:B------:R-:W-:Y:S01]  /*6370*/  SHF.L.U32 R93, R62, 0x10, RZ ;  /* 0x000000103e5d7819 */ /* 0x000fe200000006ff */
[----:B------:R-:W-:Y:S02]  /*6380*/  FMUL.FTZ R142, R95, R88 ;  /* 0x000000585f8e7220 */ /* 0x000fe40000410000 */
[----:B------:R-:W-:Y:S01]  /*6390*/  FMUL.FTZ R62, R143, R64 ;  /* 0x000000408f3e7220 */ /* 0x000fe20000410000 */
[----:B------:R-:W0:Y:S01]  /*63a0*/  F2F.BF16.F32 R60, R95 ;  /* 0x0000005f003c7304 */ /* 0x000e220000202000 */
[----:B------:R-:W-:Y:S01]  /*63b0*/  FMUL.FTZ R90, R142, R93 ;  /* 0x0000005d8e5a7220 */ /* 0x000fe20000410000 */
[----:B------:R-:W-:Y:S01]  /*63c0*/  SHF.L.U32 R93, R106, 0x10, RZ ;  /* 0x000000106a5d7819 */ /* 0x000fe200000006ff */
[----:B------:R-:W-:-:S05]  /*63d0*/  FMUL.FTZ R146, R61, R88 ;  /* 0x000000583d927220 */ /* 0x000fca0000410000 */
[----:B------:R-:W-:Y:S08]  /*63e0*/  F2F.BF16.F32 R97, R92 ;  /* 0x0000005c00617304 */ /* 0x000ff00000202000 */
[----:B------:R-:W1:Y:S01]  /*63f0*/  F2F.BF16.F32 R62, R62 ;  /* 0x0000003e003e7304 */ /* 0x000e620000202000 */
[----:B------:R-:W-:-:S07]  /*6400*/  FMUL.FTZ R64, R146, R93 ;  /* 0x0000005d92407220 */ /* 0x000fce0000410000 */
[----:B------:R-:W-:Y:S01]  /*6410*/  F2F.BF16.F32 R91, R173 ;  /* 0x000000ad005b7304 */ /* 0x000fe20000202000 */
[----:B-----5:R-:W-:-:S07]  /*6420*/  SHF.L.U32 R88, R158, 0x10, RZ ;  /* 0x000000109e587819 */ /* 0x020fce00000006ff */
[----:B------:R-:W5:Y:S01]  /*6430*/  F2F.BF16.F32 R72, R169 ;  /* 0x000000a900487304 */ /* 0x000f620000202000 */
[----:B------:R-:W-:-:S07]  /*6440*/  SHF.R.U32.HI R93, RZ, 0x10, R159 ;  /* 0x00000010ff5d7819 */ /* 0x000fce000001169f */
[----:B------:R0:W5:Y:S01]  /*6450*/  F2F.BF16.F32 R73, R61 ;  /* 0x0000003d00497304 */ /* 0x0001620000202000 */
[----:B------:R-:W-:-:S07]  /*6460*/  FMUL.FTZ R88, R67, R88 ;  /* 0x0000005843587220 */ /* 0x000fce0000410000 */
[----:B------:R-:W5:Y:S01]  /*6470*/  F2F.BF16.F32 R90, R90 ;  /* 0x0000005a005a7304 */ /* 0x000f620000202000 */
[----:B------:R-:W-:Y:S01]  /*6480*/  SHF.L.U32 R93, R93, 0x10, RZ ;  /* 0x000000105d5d7819 */ /* 0x000fe200000006ff */
[----:B0-----:R-:W-:Y:S01]  /*6490*/  IMAD.WIDE.U32 R60, R60, 0x10000, RZ ;  /* 0x000100003c3c7825 */ /* 0x001fe200078e00ff */
[----:B-1----:R-:W-:-:S05]  /*64a0*/  PRMT R97, R62, 0x5410, R97 ;  /* 0x000054103e617816 */ /* 0x002fca0000000061 */
[----:B------:R-:W0:Y:S01]  /*64b0*/  F2F.BF16.F32 R95, R64 ;  /* 0x00000040005f7304 */ /* 0x000e220000202000 */
[----:B------:R-:W-:Y:S01]  /*64c0*/  SHF.R.U64 R62, R158, 0x10, R159 ;  /* 0x000000109e3e7819 */ /* 0x000fe2000000129f */
[----:B------:R-:W-:Y:S01]  /*64d0*/  FMUL.FTZ R92, R66, R93 ;  /* 0x0000005d425c7220 */ /* 0x000fe20000410000 */
[----:B-----5:R-:W-:Y:S02]  /*64e0*/  PRMT R91, R72, 0x5410, R91 ;  /* 0x00005410485b7816 */ /* 0x020fe4000000005b */
[----:B------:R-:W-:Y:S01]  /*64f0*/  LOP3.LUT R60, R60, R73, RZ, 0xfc, !PT ;  /* 0x000000493c3c7212 */ /* 0x000fe200078efcff */
[----:B------:R-:W-:Y:S01]  /*6500*/  IMAD.WIDE.U32 R72, R90, 0x10000, RZ ;  /* 0x000100005a487825 */ /* 0x000fe200078e00ff */
[----:B------:R-:W-:Y:S02]  /*6510*/  SHF.L.U32 R62, R62, 0x10, RZ ;  /* 0x000000103e3e7819 */ /* 0x000fe400000006ff */
[----:B------:R-:W-:Y:S02]  /*6520*/  SHF.L.U32 R90, R159, 0x10, RZ ;  /* 0x000000109f5a7819 */ /* 0x000fe400000006ff */
[----:B------:R-:W-:Y:S01]  /*6530*/  LOP3.LUT R61, R91, R61, RZ, 0xfc, !PT ;  /* 0x0000003d5b3d7212 */ /* 0x000fe200078efcff */
[----:B------:R-:W-:Y:S01]  /*6540*/  FMUL.FTZ R91, R63, R62 ;  /* 0x0000003e3f5b7220 */ /* 0x000fe20000410000 */
[----:B------:R-:W-:-:S04]  /*6550*/  IMAD.WIDE.U32 R62, R89, 0x8, R200 ;  /* 0x00000008593e7825 */ /* 0x000fc800078e00c8 */
[----:B------:R-:W-:Y:S01]  /*6560*/  FMUL.FTZ R90, R65, R90 ;  /* 0x0000005a415a7220 */ /* 0x000fe20000410000 */
[----:B------:R-:W-:Y:S02]  /*6570*/  LOP3.LUT R73, R97, R73, RZ, 0xfc, !PT ;  /* 0x0000004961497212 */ /* 0x000fe400078efcff */
[----:B0-----:R-:W-:Y:S01]  /*6580*/  LOP3.LUT R72, R72, R95, RZ, 0xfc, !PT ;  /* 0x0000005f48487212 */ /* 0x001fe200078efcff */
[----:B------:R-:W-:Y:S01]  /*6590*/  IMAD.WIDE.U32 R64, R89, 0x8, R204 ;  /* 0x0000000859407825 */ /* 0x000fe200078e00cc */
[----:B--2---:R-:W-:-:S04]  /*65a0*/  SHF.R.U64 R67, R152, 0x10, R153 ;  /* 0x0000001098437819 */ /* 0x004fc80000001299 */
[----:B------:R-:W-:Y:S02]  /*65b0*/  SHF.L.U32 R67, R67, 0x10, RZ ;  /* 0x0000001043437819 */ /* 0x000fe400000006ff */
[----:B------:R-:W-:Y:S02]  /*65c0*/  SHF.L.U32 R93, R153, 0x10, RZ ;  /* 0x00000010995d7819 */ /* 0x000fe400000006ff */
[----:B------:R-:W-:Y:S01]  /*65d0*/  SHF.R.U32.HI R96, RZ, 0x10, R153 ;  /* 0x00000010ff607819 */ /* 0x000fe20000011699 */
[----:B------:R-:W-:Y:S02]  /*65e0*/  FMUL.FTZ R94, R68, R67 ;  /* 0x00000043445e7220 */ /* 0x000fe40000410000 */
[----:B------:R-:W-:Y:S01]  /*65f0*/  FMUL.FTZ R93, R160, R93 ;  /* 0x0000005da05d7220 */ /* 0x000fe20000410000 */
[----:B------:R-:W-:Y:S01]  /*6600*/  SHF.L.U32 R96, R96, 0x10, RZ ;  /* 0x0000001060607819 */ /* 0x000fe200000006ff */
[----:B------:R0:W-:Y:S04]  /*6610*/  STG.E.64 desc[UR8][R62.64], R60 ;  /* 0x0000003c3e007986 */ /* 0x0001e8000c101b08 */
[----:B------:R-:W-:Y:S01]  /*6620*/  FMUL.FTZ R96, R69, R96 ;  /* 0x0000006045607220 */ /* 0x000fe20000410000 */
[----:B------:R1:W-:Y:S01]  /*6630*/  STG.E.64 desc[UR8][R64.64], R72 ;  /* 0x0000004840007986 */ /* 0x0003e2000c101b08 */
[----:B------:R-:W-:-:S05]  /*6640*/  SHF.L.U32 R152, R152, 0x10, RZ ;  /* 0x0000001098987819 */ /* 0x000fca00000006ff */
[----:B------:R-:W-:Y:S01]  /*6650*/  FMUL.FTZ R89, R161, R152 ;  /* 0x00000098a1597220 */ /* 0x000fe20000410000 */
[--C-:B---3--:R-:W-:Y:S02]  /*6660*/  SHF.R.U64 R67, R144, 0x10, R145.reuse ;  /* 0x0000001090437819 */ /* 0x108fe40000001291 */
[----:B------:R-:W-:Y:S02]  /*6670*/  SHF.R.U32.HI R160, RZ, 0x10, R145 ;  /* 0x00000010ffa07819 */ /* 0x000fe40000011691 */
[----:B------:R-:W-:Y:S02]  /*6680*/  SHF.L.U32 R67, R67, 0x10, RZ ;  /* 0x0000001043437819 */ /* 0x000fe400000006ff */
[----:B------:R-:W-:-:S03]  /*6690*/  SHF.L.U32 R160, R160, 0x10, RZ ;  /* 0x00000010a0a07819 */ /* 0x000fc600000006ff */
[----:B------:R-:W-:Y:S02]  /*66a0*/  FMUL.FTZ R98, R162, R67 ;  /* 0x00000043a2627220 */ /* 0x000fe40000410000 */
[----:B------:R-:W-:Y:S01]  /*66b0*/  FMUL.FTZ R160, R163, R160 ;  /* 0x000000a0a3a07220 */ /* 0x000fe20000410000 */
[----:B------:R-:W-:Y:S02]  /*66c0*/  SHF.L.U32 R144, R144, 0x10, RZ ;  /* 0x0000001090907819 */ /* 0x000fe400000006ff */
[----:B------:R-:W-:-:S03]  /*66d0*/  SHF.L.U32 R97, R145, 0x10, RZ ;  /* 0x0000001091617819 */ /* 0x000fc600000006ff */
[----:B------:R-:W-:Y:S02]  /*66e0*/  FMUL.FTZ R95, R165, R144 ;  /* 0x00000090a55f7220 */ /* 0x000fe40000410000 */
[----:B------:R-:W-:Y:S01]  /*66f0*/  FMUL.FTZ R97, R164, R97 ;  /* 0x00000061a4617220 */ /* 0x000fe20000410000 */
[C---:B----4-:R-:W-:Y:S02]  /*6700*/  SHF.L.U32 R69, R70.reuse, 0x10, RZ ;  /* 0x0000001046457819 */ /* 0x050fe400000006ff */
[--C-:B------:R-:W-:Y:S02]  /*6710*/  SHF.R.U64 R67, R70, 0x10, R71.reuse ;  /* 0x0000001046437819 */ /* 0x100fe40000001247 */
[----:B------:R-:W-:Y:S01]  /*6720*/  SHF.L.U32 R66, R71, 0x10, RZ ;  /* 0x0000001047427819 */ /* 0x000fe200000006ff */
[----:B------:R-:W-:Y:S01]  /*6730*/  FMUL.FTZ R163, R184, R69 ;  /* 0x00000045b8a37220 */ /* 0x000fe20000410000 */
[----:B------:R-:W-:Y:S02]  /*6740*/  SHF.R.U32.HI R69, RZ, 0x10, R71 ;  /* 0x00000010ff457819 */ /* 0x000fe40000011647 */
[----:B------:R-:W-:Y:S01]  /*6750*/  SHF.L.U32 R67, R67, 0x10, RZ ;  /* 0x0000001043437819 */ /* 0x000fe200000006ff */
[----:B------:R-:W-:-:S04]  /*6760*/  FMUL.FTZ R161, R167, R66 ;  /* 0x00000042a7a17220 */ /* 0x000fc80000410000 */
[----:B------:R-:W-:Y:S01]  /*6770*/  FMUL.FTZ R162, R182, R67 ;  /* 0x00000043b6a27220 */ /* 0x000fe20000410000 */
[----:B------:R-:W-:-:S05]  /*6780*/  SHF.L.U32 R69, R69, 0x10, RZ ;  /* 0x0000001045457819 */ /* 0x000fca00000006ff */
[----:B------:R-:W-:Y:S01]  /*6790*/  FMUL.FTZ R166, R166, R69 ;  /* 0x00000045a6a67220 */ /* 0x000fe20000410000 */
[C-C-:B------:R-:W-:Y:S02]  /*67a0*/  SHF.R.U64 R71, R74.reuse, 0x10, R75.reuse ;  /* 0x000000104a477819 */ /* 0x140fe4000000124b */
[----:B------:R-:W-:Y:S02]  /*67b0*/  SHF.R.U32.HI R67, RZ, 0x10, R75 ;  /* 0x00000010ff437819 */ /* 0x000fe4000001164b */
[----:B------:R-:W-:Y:S02]  /*67c0*/  SHF.L.U32 R71, R71, 0x10, RZ ;  /* 0x0000001047477819 */ /* 0x000fe400000006ff */
[----:B------:R-:W-:Y:S02]  /*67d0*/  SHF.L.U32 R74, R74, 0x10, RZ ;  /* 0x000000104a4a7819 */ /* 0x000fe400000006ff */
[----:B------:R-:W-:Y:S01]  /*67e0*/  SHF.L.U32 R167, R75, 0x10, RZ ;  /* 0x000000104ba77819 */ /* 0x000fe200000006ff */
[----:B------:R-:W-:Y:S01]  /*67f0*/  FMUL.FTZ R152, R156, R71 ;  /* 0x000000479c987220 */ /* 0x000fe20000410000 */
[----:B------:R-:W-:Y:S01]  /*6800*/  SHF.L.U32 R67, R67, 0x10, RZ ;  /* 0x0000001043437819 */ /* 0x000fe200000006ff */
[----:B------:R-:W-:-:S02]  /*6810*/  FMUL.FTZ R153, R157, R74 ;  /* 0x0000004a9d997220 */ /* 0x000fc40000410000 */
[----:B------:R-:W-:Y:S02]  /*6820*/  FMUL.FTZ R167, R180, R167 ;  /* 0x000000a7b4a77220 */ /* 0x000fe40000410000 */
[----:B------:R-:W-:Y:S01]  /*6830*/  FMUL.FTZ R168, R168, R67 ;  /* 0x00000043a8a87220 */ /* 0x000fe20000410000 */
[C-C-:B------:R-:W-:Y:S02]  /*6840*/  SHF.R.U64 R182, R148.reuse, 0x10, R149.reuse ;  /* 0x0000001094b67819 */ /* 0x140fe40000001295 */
[----:B------:R-:W-:Y:S02]  /*6850*/  SHF.L.U32 R66, R149, 0x10, RZ ;  /* 0x0000001095427819 */ /* 0x000fe400000006ff */
[----:B------:R-:W-:Y:S02]  /*6860*/  SHF.R.U32.HI R149, RZ, 0x10, R149 ;  /* 0x00000010ff957819 */ /* 0x000fe40000011695 */
[----:B------:R-:W-:Y:S02]  /*6870*/  SHF.L.U32 R173, R148, 0x10, RZ ;  /* 0x0000001094ad7819 */ /* 0x000fe400000006ff */
[----:B------:R-:W-:-:S02]  /*6880*/  SHF.L.U32 R182, R182, 0x10, RZ ;  /* 0x00000010b6b67819 */ /* 0x000fc400000006ff */
[C-C-:B0-----:R-:W-:Y:S02]  /*6890*/  SHF.R.U64 R63, R154.reuse, 0x10, R155.reuse ;  /* 0x000000109a3f7819 */ /* 0x141fe4000000129b */
[----:B------:R-:W-:Y:S02]  /*68a0*/  SHF.R.U32.HI R70, RZ, 0x10, R155 ;  /* 0x00000010ff467819 */ /* 0x000fe4000001169b */
[----:B------:R-:W-:Y:S02]  /*68b0*/  SHF.L.U32 R61, R149, 0x10, RZ ;  /* 0x00000010953d7819 */ /* 0x000fe400000006ff */
[----:B------:R-:W-:Y:S02]  /*68c0*/  SHF.L.U32 R71, R154, 0x10, RZ ;  /* 0x000000109a477819 */ /* 0x000fe400000006ff */
[----:B------:R-:W-:Y:S02]  /*68d0*/  SHF.L.U32 R60, R155, 0x10, RZ ;  /* 0x000000109b3c7819 */ /* 0x000fe400000006ff */
[----:B------:R-:W-:-:S02]  /*68e0*/  SHF.L.U32 R63, R63, 0x10, RZ ;  /* 0x000000103f3f7819 */ /* 0x000fc400000006ff */
        /* <DEDUP_REMOVED lines=9> */
[----:B-1----:R-:W-:Y:S06]  /*6980*/  BRA `(.L_x_340) ;  /* 0x00000034000c7947 */ /* 0x002fec0003800000 */
.L_x_338:
        /* <DEDUP_REMOVED lines=9> */
[C-C-:B------:R-:W-:Y:S01]  /*6a20*/  FFMA.FTZ R67, R64.reuse, R160, R61.reuse ;  /* 0x000000a040437223 */ /* 0x140fe2000001003d */
[----:B------:R-:W-:Y:S01]  /*6a30*/  FADD.FTZ R210, -R65, R210 ;  /* 0x000000d241d27221 */ /* 0x000fe20000010100 */
[----:B------:R-:W-:Y:S01]  /*6a40*/  FFMA.FTZ R65, R64, R208, R61 ;  /* 0x000000d040417223 */ /* 0x000fe2000001003d */
[----:B------:R-:W-:Y:S01]  /*6a50*/  FADD.FTZ R160, -R150, R147 ;  /* 0x0000009396a07221 */ /* 0x000fe20000010100 */
[----:B------:R-:W-:Y:S01]  /*6a60*/  FADD.FTZ R154, -R67, R154 ;  /* 0x0000009a439a7221 */ /* 0x000fe20000010100 */
[C-C-:B------:R-:W-:Y:S01]  /*6a70*/  FFMA.FTZ R67, R64.reuse, R162, R61.reuse ;  /* 0x000000a240437223 */ /* 0x140fe2000001003d */
[----:B------:R-:W-:Y:S01]  /*6a80*/  FADD.FTZ R204, -R65, R204 ;  /* 0x000000cc41cc7221 */ /* 0x000fe20000010100 */
[C-C-:B------:R-:W-:Y:S01]  /*6a90*/  FFMA.FTZ R65, R64.reuse, R180, R61.reuse ;  /* 0x000000b440417223 */ /* 0x140fe2000001003d */
[C-C-:B------:R-:W-:Y:S01]  /*6aa0*/  FFMA.FTZ R165, R64.reuse, R165, R61.reuse ;  /* 0x000000a540a57223 */ /* 0x140fe2000001003d */
[----:B------:R-:W-:Y:S01]  /*6ab0*/  FADD.FTZ R150, -R67, R156 ;  /* 0x0000009c43967221 */ /* 0x000fe20000010100 */
[C-C-:B------:R-:W-:Y:S01]  /*6ac0*/  FFMA.FTZ R67, R64.reuse, R146, R61.reuse ;  /* 0x0000009240437223 */ /* 0x140fe2000001003d */
[C-C-:B------:R-:W-:Y:S01]  /*6ad0*/  FFMA.FTZ R156, R64.reuse, R163, R61.reuse ;  /* 0x000000a3409c7223 */ /* 0x140fe2000001003d */
[----:B------:R-:W-:Y:S01]  /*6ae0*/  FADD.FTZ R208, -R65, R168 ;  /* 0x000000a841d07221 */ /* 0x000fe20000010100 */
[----:B------:R-:W-:Y:S01]  /*6af0*/  FFMA.FTZ R65, R64, R200, R61 ;  /* 0x000000c840417223 */ /* 0x000fe2000001003d */
[----:B------:R-:W-:Y:S01]  /*6b00*/  FADD.FTZ R144, -R67, R144 ;  /* 0x0000009043907221 */ /* 0x000fe20000010100 */
[----:B------:R-:W-:Y:S01]  /*6b10*/  SHF.R.U32.HI R67, RZ, 0x10, R129 ;  /* 0x00000010ff437819 */ /* 0x000fe20000011681 */
[----:B------:R-:W-:Y:S01]  /*6b20*/  FADD.FTZ R146, -R156, R157 ;  /* 0x0000009d9c927221 */ /* 0x000fe20000010100 */
[----:B------:R-:W-:Y:S01]  /*6b30*/  SHF.R.U64 R156, R128, 0x10, R129 ;  /* 0x00000010809c7819 */ /* 0x000fe20000001281 */
[C-C-:B------:R-:W-:Y:S01]  /*6b40*/  FFMA.FTZ R215, R64.reuse, R215, R61.reuse ;  /* 0x000000d740d77223 */ /* 0x140fe2000001003d */
[----:B------:R-:W-:Y:S01]  /*6b50*/  SHF.L.U32 R67, R67, 0x10, RZ ;  /* 0x0000001043437819 */ /* 0x000fe200000006ff */
[----:B------:R-:W-:Y:S01]  /*6b60*/  FADD.FTZ R184, -R65, R184 ;  /* 0x000000b841b87221 */ /* 0x000fe20000010100 */
[----:B------:R-:W-:Y:S01]  /*6b70*/  FFMA.FTZ R65, R64, R202, R61 ;  /* 0x000000ca40417223 */ /* 0x000fe2000001003d */
[----:B------:R-:W-:Y:S01]  /*6b80*/  SHF.L.U32 R156, R156, 0x10, RZ ;  /* 0x000000109c9c7819 */ /* 0x000fe200000006ff */
[----:B------:R-:W-:Y:S01]  /*6b90*/  FADD.FTZ R164, -R165, R158 ;  /* 0x0000009ea5a47221 */ /* 0x000fe20000010100 */
[----:B------:R-:W-:Y:S01]  /*6ba0*/  FADD.FTZ R220, -R215, R214 ;  /* 0x000000d6d7dc7221 */ /* 0x000fe20000010100 */
[----:B------:R-:W-:Y:S01]  /*6bb0*/  FFMA.FTZ R165, R95, R222, R67 ;  /* 0x000000de5fa57223 */ /* 0x000fe20000010043 */
[----:B------:R-:W-:Y:S01]  /*6bc0*/  MOV R67, R129 ;  /* 0x0000008100437202 */ /* 0x000fe20000000f00 */
[C-C-:B------:R-:W-:Y:S01]  /*6bd0*/  FFMA.FTZ R212, R64.reuse, R212, R61.reuse ;  /* 0x000000d440d47223 */ /* 0x140fe2000001003d */
[C-C-:B------:R-:W-:Y:S01]  /*6be0*/  FFMA.FTZ R197, R64.reuse, R197, R61.reuse ;  /* 0x000000c540c57223 */ /* 0x140fe2000001003d */
[----:B------:R-:W-:Y:S01]  /*6bf0*/  FADD.FTZ R198, -R65, R198 ;  /* 0x000000c641c67221 */ /* 0x000fe20000010100 */
[----:B------:R-:W-:Y:S01]  /*6c00*/  FFMA.FTZ R167, R64, R167, R61 ;  /* 0x000000a740a77223 */ /* 0x000fe2000001003d */
[----:B------:R-:W-:Y:S01]  /*6c10*/  FFMA.FTZ R65, R95, R220, R156 ;  /* 0x000000dc5f417223 */ /* 0x000fe2000001009c */
[----:B------:R-:W-:Y:S01]  /*6c20*/  SHF.R.U32.HI R73, RZ, 0x10, R131 ;  /* 0x00000010ff497819 */ /* 0x000fe20000011683 */
[----:B------:R-:W-:Y:S01]  /*6c30*/  FADD.FTZ R212, -R212, R211 ;  /* 0x000000d3d4d47221 */ /* 0x000fe20000010100 */
[----:B------:R-:W-:Y:S01]  /*6c40*/  SHF.L.U32 R156, R67, 0x10, RZ ;  /* 0x00000010439c7819 */ /* 0x000fe200000006ff */
[----:B------:R-:W-:Y:S01]  /*6c50*/  FADD.FTZ R200, -R197, R182 ;  /* 0x000000b6c5c87221 */ /* 0x000fe20000010100 */
[----:B------:R-:W-:Y:S01]  /*6c60*/  FFMA.FTZ R182, R64, R145, R61 ;  /* 0x0000009140b67223 */ /* 0x000fe2000001003d */
[----:B------:R-:W-:Y:S01]  /*6c70*/  FADD.FTZ R206, -R167, R166 ;  /* 0x000000a6a7ce7221 */ /* 0x000fe20000010100 */
[----:B------:R-:W-:Y:S01]  /*6c80*/  SHF.L.U32 R73, R73, 0x10, RZ ;  /* 0x0000001049497819 */ /* 0x000fe200000006ff */
[----:B------:R-:W-:Y:S01]  /*6c90*/  FMUL.FTZ R166, R65, R88 ;  /* 0x0000005841a67220 */ /* 0x000fe20000410000 */
[C---:B------:R-:W-:Y:S01]  /*6ca0*/  FFMA.FTZ R65, R95.reuse, R212, R156 ;  /* 0x000000d45f417223 */ /* 0x040fe2000001009c */
[----:B------:R-:W-:Y:S01]  /*6cb0*/  FADD.FTZ R182, -R182, R143 ;  /* 0x0000008fb6b67221 */ /* 0x000fe20000010100 */
[----:B------:R-:W-:Y:S01]  /*6cc0*/  SHF.R.U64 R143, R130, 0x10, R131 ;  /* 0x00000010828f7819 */ /* 0x000fe20000001283 */
[----:B------:R-:W-:Y:S01]  /*6cd0*/  FFMA.FTZ R147, R95, R216, R73 ;  /* 0x000000d85f937223 */ /* 0x000fe20000010049 */
[----:B------:R-:W-:Y:S01]  /*6ce0*/  SHF.L.U32 R145, R63, 0x10, RZ ;  /* 0x000000103f917819 */ /* 0x000fe200000006ff */
[----:B------:R-:W-:Y:S01]  /*6cf0*/  FMUL.FTZ R180, R65, R88 ;  /* 0x0000005841b47220 */ /* 0x000fe20000410000 */
[----:B------:R-:W-:Y:S01]  /*6d00*/  SHF.L.U32 R158, R66, 0x10, RZ ;  /* 0x00000010429e7819 */ /* 0x000fe200000006ff */
[C-C-:B------:R-:W-:Y:S01]  /*6d10*/  FFMA.FTZ R214, R64.reuse, R218, R61.reuse ;  /* 0x000000da40d67223 */ /* 0x140fe2000001003d */
[----:B------:R-:W-:Y:S01]  /*6d20*/  MOV R73, R131 ;  /* 0x0000008300497202 */ /* 0x000fe20000000f00 */
[----:B------:R-:W-:Y:S01]  /*6d30*/  FMUL.FTZ R165, R165, R88 ;  /* 0x00000058a5a57220 */ /* 0x000fe20000410000 */
[----:B------:R-:W-:Y:S01]  /*6d40*/  MOV R63, R128 ;  /* 0x00000080003f7202 */ /* 0x000fe20000000f00 */
[----:B------:R-:W-:Y:S01]  /*6d50*/  FFMA.FTZ R148, R64, R213, R61 ;  /* 0x000000d540947223 */ /* 0x000fe2000001003d */
[----:B------:R-:W-:Y:S01]  /*6d60*/  MOV R65, R130 ;  /* 0x0000008200417202 */ /* 0x000fe20000000f00 */
[----:B------:R-:W-:Y:S01]  /*6d70*/  FADD.FTZ R214, -R214, R209 ;  /* 0x000000d1d6d67221 */ /* 0x000fe20000010100 */
[----:B------:R-:W-:Y:S01]  /*6d80*/  SHF.L.U32 R67, R143, 0x10, RZ ;  /* 0x000000108f437819 */ /* 0x000fe200000006ff */
[----:B------:R-:W-:Y:S01]  /*6d90*/  FADD.FTZ R148, -R148, R207 ;  /* 0x000000cf94947221 */ /* 0x000fe20000010100 */
[----:B------:R-:W-:Y:S01]  /*6da0*/  SHF.L.U32 R143, R119, 0x10, RZ ;  /* 0x00000010778f7819 */ /* 0x000fe200000006ff */
[----:B------:R-:W-:Y:S01]  /*6db0*/  FFMA.FTZ R142, R64, R205, R61 ;  /* 0x000000cd408e7223 */ /* 0x000fe2000001003d */
[----:B------:R-:W-:Y:S01]  /*6dc0*/  SHF.L.U32 R156, R73, 0x10, RZ ;  /* 0x00000010499c7819 */ /* 0x000fe200000006ff */
[----:B------:R-:W-:Y:S01]  /*6dd0*/  FMUL.FTZ R73, R158, R165 ;  /* 0x000000a59e497220 */ /* 0x000fe20000410000 */
[----:B------:R-:W-:Y:S01]  /*6de0*/  SHF.L.U32 R63, R63, 0x10, RZ ;  /* 0x000000103f3f7819 */ /* 0x000fe200000006ff */
[----:B------:R-:W-:Y:S01]  /*6df0*/  FMUL.FTZ R66, R143, R180 ;  /* 0x000000b48f427220 */ /* 0x000fe20000410000 */
[----:B------:R-:W-:Y:S01]  /*6e00*/  SHF.L.U32 R65, R65, 0x10, RZ ;  /* 0x0000001041417819 */ /* 0x000fe200000006ff */
[----:B------:R-:W-:Y:S01]  /*6e10*/  FFMA.FTZ R157, R95, R214, R67 ;  /* 0x000000d65f9d7223 */ /* 0x000fe20000010043 */
[----:B------:R-:W-:Y:S01]  /*6e20*/  SHF.L.U32 R158, R69, 0x10, RZ ;  /* 0x00000010459e7819 */ /* 0x000fe200000006ff */
[----:B------:R-:W-:Y:S01]  /*6e30*/  FFMA.FTZ R63, R95, R210, R63 ;  /* 0x000000d25f3f7223 */ /* 0x000fe2000001003f */
[----:B------:R-:W-:Y:S01]  /*6e40*/  MOV R69, R133 ;  /* 0x0000008500457202 */ /* 0x000fe20000000f00 */
[----:B------:R-:W-:Y:S01]  /*6e50*/  FMUL.FTZ R67, R145, R166 ;  /* 0x000000a691437220 */ /* 0x000fe20000410000 */
[----:B------:R-:W-:Y:S01]  /*6e60*/  SHF.R.U64 R143, R132, 0x10, R133 ;  /* 0x00000010848f7819 */ /* 0x000fe20000001285 */
[C---:B------:R-:W-:Y:S01]  /*6e70*/  FFMA.FTZ R65, R95.reuse, R148, R65 ;  /* 0x000000945f417223 */ /* 0x040fe20000010041 */
[----:B------:R-:W-:Y:S01]  /*6e80*/  SHF.R.U32.HI R163, RZ, 0x10, R135 ;  /* 0x00000010ffa37819 */ /* 0x000fe20000011687 */
[----:B------:R-:W-:Y:S01]  /*6e90*/  FADD.FTZ R142, -R142, R153 ;  /* 0x000000998e8e7221 */ /* 0x000fe20000010100 */
[----:B------:R-:W-:Y:S01]  /*6ea0*/  FFMA.FTZ R152, R64, R161, R61 ;  /* 0x000000a140987223 */ /* 0x000fe2000001003d */
[----:B------:R-:W-:Y:S01]  /*6eb0*/  SHF.R.U32.HI R145, RZ, 0x10, R133 ;  /* 0x00000010ff917819 */ /* 0x000fe20000011685 */
[----:B------:R-:W-:Y:S01]  /*6ec0*/  FFMA.FTZ R161, R95, R204, R156 ;  /* 0x000000cc5fa17223 */ /* 0x000fe2000001009c */
[----:B------:R-:W-:Y:S01]  /*6ed0*/  SHF.L.U32 R148, R69, 0x10, RZ ;  /* 0x0000001045947819 */ /* 0x000fe200000006ff */
[----:B------:R-:W-:Y:S01]  /*6ee0*/  FMUL.FTZ R168, R63, R88 ;  /* 0x000000583fa87220 */ /* 0x000fe20000410000 */
[----:B------:R-:W-:Y:S01]  /*6ef0*/  SHF.R.U64 R153, R134, 0x10, R135 ;  /* 0x0000001086997819 */ /* 0x000fe20000001287 */
[----:B------:R-:W-:Y:S01]  /*6f00*/  FADD.FTZ R152, -R152, R155 ;  /* 0x0000009b98987221 */ /* 0x000fe20000010100 */
[----:B------:R-:W-:Y:S01]  /*6f10*/  SHF.L.U32 R143, R143, 0x10, RZ ;  /* 0x000000108f8f7819 */ /* 0x000fe200000006ff */
[----:B------:R-:W-:Y:S01]  /*6f20*/  FFMA.FTZ R155, R95, R160, R148 ;  /* 0x000000a05f9b7223 */ /* 0x000fe20000010094 */
[----:B------:R-:W-:Y:S01]  /*6f30*/  SHF.L.U32 R163, R163, 0x10, RZ ;  /* 0x00000010a3a37819 */ /* 0x000fe200000006ff */
[-C--:B------:R-:W-:Y:S01]  /*6f40*/  FMUL.FTZ R161, R161, R88.reuse ;  /* 0x00000058a1a17220 */ /* 0x080fe20000410000 */
[----:B------:R-:W-:Y:S01]  /*6f50*/  SHF.L.U32 R151, R118, 0x10, RZ ;  /* 0x0000001076977819 */ /* 0x000fe200000006ff */
[----:B------:R-:W-:Y:S01]  /*6f60*/  FMUL.FTZ R160, R65, R88 ;  /* 0x0000005841a07220 */ /* 0x000fe20000410000 */
[----:B------:R-:W-:Y:S01]  /*6f70*/  SHF.L.U32 R145, R145, 0x10, RZ ;  /* 0x0000001091917819 */ /* 0x000fe200000006ff */
[C---:B------:R-:W-:Y:S01]  /*6f80*/  FFMA.FTZ R149, R95.reuse, R206, R143 ;  /* 0x000000ce5f957223 */ /* 0x040fe2000001008f */
[----:B------:R-:W-:Y:S01]  /*6f90*/  MOV R63, R132 ;  /* 0x00000084003f7202 */ /* 0x000fe20000000f00 */
[----:B------:R-:W-:Y:S01]  /*6fa0*/  FFMA.FTZ R167, R95, R184, R163 ;  /* 0x000000b85fa77223 */ /* 0x000fe200000100a3 */
[----:B------:R-:W-:Y:S01]  /*6fb0*/  SHF.L.U32 R156, R117, 0x10, RZ ;  /* 0x00000010759c7819 */ /* 0x000fe200000006ff */
[----:B------:R-:W-:Y:S01]  /*6fc0*/  FMUL.FTZ R143, R151, R168 ;  /* 0x000000a8978f7220 */ /* 0x000fe20000410000 */
[----:B------:R-:W-:Y:S01]  /*6fd0*/  SHF.L.U32 R153, R153, 0x10, RZ ;  /* 0x0000001099997819 */ /* 0x000fe200000006ff */
[----:B------:R-:W-:Y:S01]  /*6fe0*/  FFMA.FTZ R151, R95, R208, R145 ;  /* 0x000000d05f977223 */ /* 0x000fe20000010091 */
[----:B------:R-:W-:Y:S01]  /*6ff0*/  MOV R65, R134 ;  /* 0x0000008600417202 */ /* 0x000fe20000000f00 */
[----:B------:R-:W-:Y:S01]  /*7000*/  FMUL.FTZ R145, R156, R161 ;  /* 0x000000a19c917220 */ /* 0x000fe20000410000 */
[----:B------:R-:W-:Y:S01]  /*7010*/  SHF.L.U32 R69, R63, 0x10, RZ ;  /* 0x000000103f457819 */ /* 0x000fe200000006ff */
[----:B------:R-:W-:Y:S01]  /*7020*/  FMUL.FTZ R63, R147, R88 ;  /* 0x00000058933f7220 */ /* 0x000fe20000410000 */
[----:B------:R-:W-:Y:S01]  /*7030*/  SHF.L.U32 R163, R70, 0x10, RZ ;  /* 0x0000001046a37819 */ /* 0x000fe200000006ff */
[----:B------:R-:W-:Y:S01]  /*7040*/  FFMA.FTZ R147, R95, R200, R153 ;  /* 0x000000c85f937223 */ /* 0x000fe20000010099 */
[----:B------:R-:W-:Y:S01]  /*7050*/  MOV R70, R135 ;  /* 0x0000008700467202 */ /* 0x000fe20000000f00 */
[----:B------:R-:W-:Y:S01]  /*7060*/  FMUL.FTZ R156, R149, R88 ;  /* 0x00000058959c7220 */ /* 0x000fe20000410000 */
[----:B------:R-:W-:Y:S01]  /*7070*/  SHF.R.U64 R153, R136, 0x10, R137 ;  /* 0x0000001088997819 */ /* 0x000fe20000001289 */
[----:B------:R-:W-:Y:S01]  /*7080*/  FFMA.FTZ R201, R64, R201, R61 ;  /* 0x000000c940c97223 */ /* 0x000fe2000001003d */
[----:B------:R-:W-:Y:S01]  /*7090*/  SHF.L.U32 R65, R65, 0x10, RZ ;  /* 0x0000001041417819 */ /* 0x000fe200000006ff */
[----:B------:R-:W-:Y:S01]  /*70a0*/  FFMA.FTZ R159, R95, R142, R69 ;  /* 0x0000008e5f9f7223 */ /* 0x000fe20000010045 */
[----:B------:R-:W-:Y:S01]  /*70b0*/  SHF.L.U32 R70, R70, 0x10, RZ ;  /* 0x0000001046467819 */ /* 0x000fe200000006ff */
[----:B------:R-:W-:Y:S01]  /*70c0*/  FMUL.FTZ R148, R158, R63 ;  /* 0x0000003f9e947220 */ /* 0x000fe20000410000 */
[----:B------:R-:W-:Y:S01]  /*70d0*/  SHF.L.U32 R158, R115, 0x10, RZ ;  /* 0x00000010739e7819 */ /* 0x000fe200000006ff */
[----:B------:R-:W-:Y:S01]  /*70e0*/  FMUL.FTZ R142, R163, R156 ;  /* 0x0000009ca38e7220 */ /* 0x000fe20000410000 */
[----:B------:R-:W-:Y:S01]  /*70f0*/  SHF.L.U32 R149, R153, 0x10, RZ ;  /* 0x0000001099957819 */ /* 0x000fe200000006ff */
[----:B------:R-:W-:Y:S01]  /*7100*/  FADD.FTZ R190, -R201, R190 ;  /* 0x000000bec9be7221 */ /* 0x000fe20000010100 */
[----:B------:R-:W-:Y:S01]  /*7110*/  FMUL.FTZ R155, R155, R88 ;  /* 0x000000589b9b7220 */ /* 0x000fe20000410000 */
[C---:B------:R-:W-:Y:S01]  /*7120*/  FFMA.FTZ R163, R95.reuse, R154, R65 ;  /* 0x0000009a5fa37223 */ /* 0x040fe20000010041 */
[----:B------:R-:W-:Y:S01]  /*7130*/  MOV R65, R136 ;  /* 0x0000008800417202 */ /* 0x000fe20000000f00 */
[----:B------:R-:W-:Y:S01]  /*7140*/  FFMA.FTZ R153, R95, R152, R70 ;  /* 0x000000985f997223 */ /* 0x000fe20000010046 */
[----:B------:R-:W-:Y:S01]  /*7150*/  FMUL.FTZ R154, R151, R88 ;  /* 0x00000058979a7220 */ /* 0x000fe20000410000 */
[----:B------:R-:W-:Y:S01]  /*7160*/  FFMA.FTZ R207, R95, R190, R149 ;  /* 0x000000be5fcf7223 */ /* 0x000fe20000010095 */
[----:B------:R-:W-:Y:S01]  /*7170*/  FMUL.FTZ R70, R158, R155 ;  /* 0x0000009b9e467220 */ /* 0x000fe20000410000 */
[----:B------:R-:W-:Y:S01]  /*7180*/  MOV R151, R137 ;  /* 0x0000008900977202 */ /* 0x000fe20000000f00 */
[----:B------:R-:W-:Y:S01]  /*7190*/  FFMA.FTZ R162, R64, R203, R61 ;  /* 0x000000cb40a27223 */ /* 0x000fe2000001003d */
[----:B------:R-:W-:Y:S01]  /*71a0*/  SHF.L.U32 R149, R72, 0x10, RZ ;  /* 0x0000001048957819 */ /* 0x000fe200000006ff */
[-C--:B------:R-:W-:Y:S01]  /*71b0*/  FMUL.FTZ R157, R157, R88.reuse ;  /* 0x000000589d9d7220 */ /* 0x080fe20000410000 */
[----:B------:R-:W-:Y:S01]  /*71c0*/  SHF.L.U32 R158, R113, 0x10, RZ ;  /* 0x00000010719e7819 */ /* 0x000fe200000006ff */
[----:B------:R1:W-:Y:S01]  /*71d0*/  F2F.BF16.F32 R72, R70 ;  /* 0x0000004600487304 */ /* 0x0003e20000202000 */
[----:B------:R-:W-:Y:S01]  /*71e0*/  SHF.L.U32 R201, R65, 0x10, RZ ;  /* 0x0000001041c97819 */ /* 0x000fe200000006ff */
[----:B------:R-:W-:Y:S01]  /*71f0*/  FMUL.FTZ R65, R153, R88 ;  /* 0x0000005899417220 */ /* 0x000fe20000410000 */
[----:B------:R-:W-:Y:S01]  /*7200*/  SHF.L.U32 R152, R151, 0x10, RZ ;  /* 0x0000001097987819 */ /* 0x000fe200000006ff */
[----:B------:R-:W-:Y:S01]  /*7210*/  FMUL.FTZ R149, R149, R154 ;  /* 0x0000009a95957220 */ /* 0x000fe20000410000 */
[----:B------:R-:W-:Y:S01]  /*7220*/  SHF.R.U64 R153, R138, 0x10, R139 ;  /* 0x000000108a997819 */ /* 0x000fe2000000128b */
[----:B------:R-:W-:Y:S01]  /*7230*/  FFMA.FTZ R201, R95, R150, R201 ;  /* 0x000000965fc97223 */ /* 0x000fe200000100c9 */
[----:B------:R-:W-:Y:S01]  /*7240*/  SHF.L.U32 R71, R71, 0x10, RZ ;  /* 0x0000001047477819 */ /* 0x000fe200000006ff */
[----:B------:R-:W-:Y:S01]  /*7250*/  FFMA.FTZ R209, R95, R146, R152 ;  /* 0x000000925fd17223 */ /* 0x000fe20000010098 */
[----:B-1----:R-:W-:Y:S01]  /*7260*/  FMUL.FTZ R70, R158, R65 ;  /* 0x000000419e467220 */ /* 0x002fe20000410000 */
[----:B------:R-:W-:Y:S01]  /*7270*/  FMUL.FTZ R158, R167, R88 ;  /* 0x00000058a79e7220 */ /* 0x000fe20000410000 */
[----:B------:R-:W-:Y:S01]  /*7280*/  SHF.L.U32 R150, R153, 0x10, RZ ;  /* 0x0000001099967819 */ /* 0x000fe200000006ff */
[----:B------:R1:W2:Y:S01]  /*7290*/  F2F.BF16.F32 R151, R149 ;  /* 0x0000009500977304 */ /* 0x0002a20000202000 */
[----:B------:R-:W-:Y:S01]  /*72a0*/  SHF.R.U32.HI R152, RZ, 0x10, R139 ;  /* 0x00000010ff987819 */ /* 0x000fe2000001168b */
[----:B------:R-:W-:Y:S01]  /*72b0*/  FMUL.FTZ R71, R71, R158 ;  /* 0x0000009e47477220 */ /* 0x000fe20000410000 */
[----:B------:R-:W-:Y:S01]  /*72c0*/  SHF.L.U32 R68, R68, 0x10, RZ ;  /* 0x0000001044447819 */ /* 0x000fe200000006ff */
[C---:B------:R-:W-:Y:S01]  /*72d0*/  FFMA.FTZ R197, R95.reuse, R182, R150 ;  /* 0x000000b65fc57223 */ /* 0x040fe20000010096 */
[----:B------:R-:W-:Y:S01]  /*72e0*/  SHF.L.U32 R182, R152, 0x10, RZ ;  /* 0x0000001098b67819 */ /* 0x000fe200000006ff */
[----:B------:R-:W-:Y:S01]  /*72f0*/  FADD.FTZ R162, -R162, R199 ;  /* 0x000000c7a2a27221 */ /* 0x000fe20000010100 */
[----:B------:R-:W-:Y:S01]  /*7300*/  MOV R152, R139 ;  /* 0x0000008b00987202 */ /* 0x000fe20000000f00 */
[----:B------:R-:W-:Y:S01]  /*7310*/  F2F.BF16.F32 R146, R70 ;  /* 0x0000004600927304 */ /* 0x000fe20000202000 */
[----:B------:R-:W-:Y:S01]  /*7320*/  MOV R150, R138 ;  /* 0x0000008a00967202 */ /* 0x000fe20000000f00 */
[----:B------:R-:W-:Y:S01]  /*7330*/  FMUL.FTZ R68, R68, R157 ;  /* 0x0000009d44447220 */ /* 0x000fe20000410000 */
[----:B------:R-:W-:Y:S01]  /*7340*/  SHF.L.U32 R152, R152, 0x10, RZ ;  /* 0x0000001098987819 */ /* 0x000fe200000006ff */
[----:B-1----:R-:W-:Y:S01]  /*7350*/  FFMA.FTZ R149, R95, R162, R182 ;  /* 0x000000a25f957223 */ /* 0x002fe200000100b6 */
[----:B------:R-:W-:Y:S01]  /*7360*/  SHF.L.U32 R153, R150, 0x10, RZ ;  /* 0x0000001096997819 */ /* 0x000fe200000006ff */
[----:B------:R-:W-:Y:S01]  /*7370*/  FMUL.FTZ R162, R147, R88 ;  /* 0x0000005893a27220 */ /* 0x000fe20000410000 */
[----:B------:R-:W-:Y:S01]  /*7380*/  SHF.L.U32 R69, R116, 0x10, RZ ;  /* 0x0000001074457819 */ /* 0x000fe200000006ff */
[----:B------:R1:W3:Y:S01]  /*7390*/  F2F.BF16.F32 R167, R71 ;  /* 0x0000004700a77304 */ /* 0x0002e20000202000 */
[----:B------:R-:W-:Y:S01]  /*73a0*/  SHF.L.U32 R211, R74, 0x10, RZ ;  /* 0x000000104ad37819 */ /* 0x000fe200000006ff */
[C---:B------:R-:W-:Y:S01]  /*73b0*/  FFMA.FTZ R203, R95.reuse, R164, R152 ;  /* 0x000000a45fcb7223 */ /* 0x040fe20000010098 */
[----:B------:R-:W-:Y:S01]  /*73c0*/  FFMA.FTZ R147, R95, R144, R153 ;  /* 0x000000905f937223 */ /* 0x000fe20000010099 */
[----:B--2---:R-:W-:Y:S01]  /*73d0*/  PRMT R213, R72, 0x5410, R151 ;  /* 0x0000541048d57816 */ /* 0x004fe20000000097 */
[----:B------:R-:W2:Y:S01]  /*73e0*/  LDC.64 R152, c[0x0][0x390] ;  /* 0x0000e400ff987b82 */ /* 0x000ea20000000a00 */
[----:B------:R-:W-:Y:S01]  /*73f0*/  SHF.L.U32 R151, R176, 0x10, RZ ;  /* 0x00000010b0977819 */ /* 0x000fe200000006ff */
[----:B------:R-:W-:Y:S01]  /*7400*/  FMUL.FTZ R69, R69, R160 ;  /* 0x000000a045457220 */ /* 0x000fe20000410000 */
[----:B------:R-:W-:Y:S01]  /*7410*/  F2F.BF16.F32 R66, R66 ;  /* 0x0000004200427304 */ /* 0x000fe20000202000 */
[----:B------:R-:W-:Y:S01]  /*7420*/  FMUL.FTZ R164, R207, R88 ;  /* 0x00000058cfa47220 */ /* 0x000fe20000410000 */
[----:B-1----:R-:W-:Y:S01]  /*7430*/  FMUL.FTZ R71, R211, R162 ;  /* 0x000000a2d3477220 */ /* 0x002fe20000410000 */
[----:B------:R-:W-:Y:S01]  /*7440*/  SHF.L.U32 R184, R114, 0x10, RZ ;  /* 0x0000001072b87819 */ /* 0x000fe200000006ff */
[-C--:B------:R-:W-:Y:S01]  /*7450*/  FMUL.FTZ R159, R159, R88.reuse ;  /* 0x000000589f9f7220 */ /* 0x080fe20000410000 */
[----:B------:R-:W-:Y:S01]  /*7460*/  SHF.L.U32 R74, R112, 0x10, RZ ;  /* 0x00000010704a7819 */ /* 0x000fe200000006ff */
[----:B------:R-:W-:Y:S01]  /*7470*/  FMUL.FTZ R163, R163, R88 ;  /* 0x00000058a3a37220 */ /* 0x000fe20000410000 */
[----:B---3--:R-:W-:Y:S01]  /*7480*/  PRMT R211, R146, 0x5410, R167 ;  /* 0x0000541092d37816 */ /* 0x008fe200000000a7 */
[----:B------:R-:W1:Y:S01]  /*7490*/  F2F.BF16.F32 R73, R73 ;  /* 0x0000004900497304 */ /* 0x000e620000202000 */
[----:B------:R-:W-:Y:S01]  /*74a0*/  FMUL.FTZ R146, R151, R164 ;  /* 0x000000a497927220 */ /* 0x000fe20000410000 */
[----:B------:R-:W-:Y:S01]  /*74b0*/  SHF.R.U32.HI R199, RZ, 0x10, R137 ;  /* 0x00000010ffc77819 */ /* 0x000fe20000011689 */
[----:B------:R-:W3:Y:S01]  /*74c0*/  LDC.64 R150, c[0x0][0x468] ;  /* 0x00011a00ff967b82 */ /* 0x000ee20000000a00 */
[----:B------:R-:W-:Y:S01]  /*74d0*/  FMUL.FTZ R70, R184, R159 ;  /* 0x0000009fb8467220 */ /* 0x000fe20000410000 */
[----:B------:R-:W-:Y:S01]  /*74e0*/  FMUL.FTZ R74, R74, R163 ;  /* 0x000000a34a4a7220 */ /* 0x000fe20000410000 */
[----:B------:R-:W-:Y:S01]  /*74f0*/  SHF.L.U32 R199, R199, 0x10, RZ ;  /* 0x00000010c7c77819 */ /* 0x000fe200000006ff */
[----:B------:R-:W-:Y:S01]  /*7500*/  FMUL.FTZ R167, R209, R88 ;  /* 0x00000058d1a77220 */ /* 0x000fe20000410000 */
[----:B------:R-:W4:Y:S01]  /*7510*/  F2F.BF16.F32 R67, R67 ;  /* 0x0000004300437304 */ /* 0x000f220000202000 */
[----:B------:R-:W-:-:S02]  /*7520*/  SHF.L.U32 R75, R75, 0x10, RZ ;  /* 0x000000104b4b7819 */ /* 0x000fc400000006ff */
[----:B------:R-:W-:Y:S01]  /*7530*/  FFMA.FTZ R199, R95, R198, R199 ;  /* 0x000000c65fc77223 */ /* 0x000fe200000100c7 */
[----:B-1----:R-:W-:-:S04]  /*7540*/  PRMT R73, R66, 0x5410, R73 ;  /* 0x0000541042497816 */ /* 0x002fc80000000049 */
[----:B------:R-:W-:Y:S01]  /*7550*/  F2F.BF16.F32 R145, R145 ;  /* 0x0000009100917304 */ /* 0x000fe20000202000 */
[----:B------:R-:W-:-:S04]  /*7560*/  FMUL.FTZ R176, R199, R88 ;  /* 0x00000058c7b07220 */ /* 0x000fc80000410000 */
[----:B------:R-:W-:Y:S01]  /*7570*/  FMUL.FTZ R184, R75, R176 ;  /* 0x000000b04bb87220 */ /* 0x000fe20000410000 */
[----:B----4-:R-:W-:Y:S02]  /*7580*/  IMAD.WIDE.U32 R66, R67, 0x10000, RZ ;  /* 0x0001000043427825 */ /* 0x010fe400078e00ff */
[----:B------:R-:W1:Y:S03]  /*7590*/  F2F.BF16.F32 R148, R148 ;  /* 0x0000009400947304 */ /* 0x000e660000202000 */
[----:B------:R-:W-:-:S05]  /*75a0*/  LOP3.LUT R73, R73, R67, RZ, 0xfc, !PT ;  /* 0x0000004349497212 */ /* 0x000fca00078efcff */
[----:B------:R-:W4:Y:S01]  /*75b0*/  F2F.BF16.F32 R143, R143 ;  /* 0x0000008f008f7304 */ /* 0x000f220000202000 */
[----:B-1----:R-:W-:-:S07]  /*75c0*/  PRMT R215, R145, 0x5410, R148 ;  /* 0x0000541091d77816 */ /* 0x002fce0000000094 */
[----:B------:R-:W1:Y:S01]  /*75d0*/  F2F.BF16.F32 R68, R68 ;  /* 0x0000004400447304 */ /* 0x000e620000202000 */
[----:B----4-:R-:W-:-:S07]  /*75e0*/  LOP3.LUT R72, R66, R143, RZ, 0xfc, !PT ;  /* 0x0000008f42487212 */ /* 0x010fce00078efcff */
[----:B------:R-:W4:Y:S01]  /*75f0*/  F2F.BF16.F32 R69, R69 ;  /* 0x0000004500457304 */ /* 0x000f220000202000 */
[----:B-1----:R-:W-:-:S07]  /*7600*/  IMAD.WIDE.U32 R66, R68, 0x10000, RZ ;  /* 0x0001000044427825 */ /* 0x002fce00078e00ff */
[----:B------:R-:W1:Y:S01]  /*7610*/  F2F.BF16.F32 R142, R142 ;  /* 0x0000008e008e7304 */ /* 0x000e620000202000 */
[----:B------:R-:W-:-:S05]  /*7620*/  SHF.L.U32 R68, R111, 0x10, RZ ;  /* 0x000000106f447819 */ /* 0x000fca00000006ff */
[----:B------:R-:W-:Y:S02]  /*7630*/  FMUL.FTZ R143, R68, R167 ;  /* 0x000000a7448f7220 */ /* 0x000fe40000410000 */
[----:B------:R5:W0:Y:S08]  /*7640*/  F2F.BF16.F32 R144, R71 ;  /* 0x0000004700907304 */ /* 0x000a300000202000 */
[----:B------:R4:W3:Y:S01]  /*7650*/  F2F.BF16.F32 R205, R70 ;  /* 0x0000004600cd7304 */ /* 0x0008e20000202000 */
[----:B-----5:R-:W-:-:S07]  /*7660*/  LOP3.LUT R71, R215, R67, RZ, 0xfc, !PT ;  /* 0x00000043d7477212 */ /* 0x020fce00078efcff */
[----:B------:R0:W5:Y:S01]  /*7670*/  F2F.BF16.F32 R145, R74 ;  /* 0x0000004a00917304 */ /* 0x0001620000202000 */
[----:B----4-:R-:W-:Y:S01]  /*7680*/  LOP3.LUT R70, R66, R69, RZ, 0xfc, !PT ;  /* 0x0000004542467212 */ /* 0x010fe200078efcff */
[----:B--2---:R-:W-:-:S04]  /*7690*/  IMAD.WIDE.U32 R66, R175, 0x8, R152 ;  /* 0x00000008af427825 */ /* 0x004fc800078e0098 */
[----:B-1----:R-:W-:Y:S02]  /*76a0*/  IMAD.WIDE.U32 R68, R142, 0x10000, RZ ;  /* 0x000100008e447825 */ /* 0x002fe400078e00ff */
[----:B------:R1:W-:Y:S01]  /*76b0*/  F2F.BF16.F32 R190, R143 ;  /* 0x0000008f00be7304 */ /* 0x0003e20000202000 */
[----:B------:R-:W2:Y:S01]  /*76c0*/  LDG.E.64 R66, desc[UR8][R66.64] ;  /* 0x0000000842427981 */ /* 0x000ea2000c1e1b00 */
[----:B0-----:R-:W-:Y:S01]  /*76d0*/  IMAD.WIDE.U32 R74, R144, 0x10000, RZ ;  /* 0x00010000904a7825 */ /* 0x001fe200078e00ff */
[----:B---3--:R-:W-:-:S03]  /*76e0*/  LOP3.LUT R68, R68, R205, RZ, 0xfc, !PT ;  /* 0x000000cd44447212 */ /* 0x008fc600078efcff */
[----:B------:R-:W-:Y:S01]  /*76f0*/  FMUL.FTZ R182, R201, R88 ;  /* 0x00000058c9b67220 */ /* 0x000fe20000410000 */
[----:B------:R-:W-:Y:S02]  /*7700*/  SHF.L.U32 R205, R110, 0x10, RZ ;  /* 0x000000106ecd7819 */ /* 0x000fe400000006ff */
[----:B-----5:R-:W-:Y:S01]  /*7710*/  LOP3.LUT R74, R74, R145, RZ, 0xfc, !PT ;  /* 0x000000914a4a7212 */ /* 0x020fe200078efcff */
[----:B------:R-:W-:Y:S01]  /*7720*/  IMAD.WIDE.U32 R144, R172, 0x8, R152 ;  /* 0x00000008ac907825 */ /* 0x000fe200078e0098 */
[----:B------:R0:W3:Y:S01]  /*7730*/  F2F.BF16.F32 R199, R184 ;  /* 0x000000b800c77304 */ /* 0x0000e20000202000 */
[----:B------:R-:W-:Y:S02]  /*7740*/  SHF.L.U32 R198, R173, 0x10, RZ ;  /* 0x00000010adc67819 */ /* 0x000fe400000006ff */
[----:B-1----:R-:W-:-:S04]  /*7750*/  IMAD.WIDE.U32 R142, R175, 0x8, R150 ;  /* 0x00000008af8e7825 */ /* 0x002fc800078e0096 */
[----:B------:R-:W-:Y:S01]  /*7760*/  FMUL.FTZ R148, R205, R182 ;  /* 0x000000b6cd947220 */ /* 0x000fe20000410000 */
[----:B------:R-:W-:Y:S01]  /*7770*/  SHF.L.U32 R201, R109, 0x10, RZ ;  /* 0x000000106dc97819 */ /* 0x000fe200000006ff */
[-C--:B------:R-:W-:Y:S01]  /*7780*/  FMUL.FTZ R175, R197, R88.reuse ;  /* 0x00000058c5af7220 */ /* 0x080fe20000410000 */
[----:B------:R-:W-:Y:S01]  /*7790*/  IMAD.WIDE.U32 R172, R172, 0x8, R150 ;  /* 0x00000008acac7825 */ /* 0x000fe200078e0096 */
[----:B------:R1:W-:Y:S03]  /*77a0*/  STG.E.64 desc[UR8][R142.64], R72 ;  /* 0x000000488e007986 */ /* 0x0003e6000c101b08 */
[-C--:B0-----:R-:W-:Y:S01]  /*77b0*/  FMUL.FTZ R184, R203, R88.reuse ;  /* 0x00000058cbb87220 */ /* 0x081fe20000410000 */
[----:B------:R-:W-:Y:S01]  /*77c0*/  SHF.L.U32 R203, R174, 0x10, RZ ;  /* 0x00000010aecb7819 */ /* 0x000fe200000006ff */
[----:B------:R-:W-:Y:S01]  /*77d0*/  FMUL.FTZ R174, R149, R88 ;  /* 0x0000005895ae7220 */ /* 0x000fe20000410000 */
[----:B------:R-:W4:Y:S01]  /*77e0*/  LDG.E.64 R144, desc[UR8][R144.64] ;  /* 0x0000000890907981 */ /* 0x000f22000c1e1b00 */
[----:B------:R0:W-:Y:S01]  /*77f0*/  F2F.BF16.F32 R197, R148 ;  /* 0x0000009400c57304 */ /* 0x0001e20000202000 */
[----:B------:R-:W-:Y:S01]  /*7800*/  FMUL.FTZ R198, R198, R175 ;  /* 0x000000afc6c67220 */ /* 0x000fe20000410000 */
[----:B------:R-:W-:Y:S01]  /*7810*/  FMUL.FTZ R149, R203, R174 ;  /* 0x000000aecb957220 */ /* 0x000fe20000410000 */
[----:B------:R5:W-:Y:S01]  /*7820*/  STG.E.64 desc[UR8][R172.64], R70 ;  /* 0x00000046ac007986 */ /* 0x000be2000c101b08 */
[----:B------:R-:W-:-:S04]  /*7830*/  LOP3.LUT R69, R213, R69, RZ, 0xfc, !PT ;  /* 0x00000045d5457212 */ /* 0x000fc800078efcff */
[----:B------:R-:W3:Y:S01]  /*7840*/  F2F.BF16.F32 R146, R146 ;  /* 0x0000009200927304 */ /* 0x000ee20000202000 */
[----:B-1----:R-:W-:-:S04]  /*7850*/  IMAD.WIDE.U32 R72, R171, 0x8, R152 ;  /* 0x00000008ab487825 */ /* 0x002fc800078e0098 */
[----:B0-----:R-:W-:Y:S01]  /*7860*/  FMUL.FTZ R148, R201, R184 ;  /* 0x000000b8c9947220 */ /* 0x001fe20000410000 */
[----:B------:R-:W-:Y:S01]  /*7870*/  SHF.L.U32 R201, R108, 0x10, RZ ;  /* 0x000000106cc97819 */ /* 0x000fe200000006ff */
[----:B------:R-:W4:Y:S01]  /*7880*/  LDG.E.64 R72, desc[UR8][R72.64] ;  /* 0x0000000848487981 */ /* 0x000f22000c1e1b00 */
[----:B-----5:R-:W-:Y:S01]  /*7890*/  FMUL.FTZ R172, R147, R88 ;  /* 0x0000005893ac7220 */ /* 0x020fe20000410000 */
[----:B------:R-:W-:Y:S02]  /*78a0*/  IMAD.WIDE.U32 R70, R171, 0x8, R150 ;  /* 0x00000008ab467825 */ /* 0x000fe400078e0096 */
[----:B------:R-:W-:Y:S02]  /*78b0*/  F2F.BF16.F32 R148, R148 ;  /* 0x0000009400947304 */ /* 0x000fe40000202000 */
[----:B------:R-:W-:Y:S01]  /*78c0*/  FMUL.FTZ R173, R201, R172 ;  /* 0x000000acc9ad7220 */ /* 0x000fe20000410000 */
[----:B------:R-:W-:-:S05]  /*78d0*/  IMAD.WIDE.U32 R142, R170, 0x8, R152 ;  /* 0x00000008aa8e7825 */ /* 0x000fca00078e0098 */
[----:B------:R-:W0:Y:S01]  /*78e0*/  F2F.BF16.F32 R149, R149 ;  /* 0x0000009500957304 */ /* 0x000e220000202000 */
[----:B------:R1:W-:Y:S01]  /*78f0*/  STG.E.64 desc[UR8][R70.64], R68 ;  /* 0x0000004446007986 */ /* 0x0003e2000c101b08 */
[----:B------:R-:W-:Y:S01]  /*7900*/  LOP3.LUT R75, R211, R75, RZ, 0xfc, !PT ;  /* 0x0000004bd34b7212 */ /* 0x000fe200078efcff */
[----:B------:R-:W-:Y:S02]  /*7910*/  IMAD.WIDE.U32 R170, R170, 0x8, R150 ;  /* 0x00000008aaaa7825 */ /* 0x000fe400078e0096 */
[----:B------:R-:W5:Y:S03]  /*7920*/  LDG.E.64 R142, desc[UR8][R142.64] ;  /* 0x000000088e8e7981 */ /* 0x000f66000c1e1b00 */
[----:B------:R-:W0:Y:S01]  /*7930*/  F2F.BF16.F32 R198, R198 ;  /* 0x000000c600c67304 */ /* 0x000e220000202000 */
[----:B---3--:R-:W-:Y:S01]  /*7940*/  PRMT R199, R190, 0x5410, R199 ;  /* 0x00005410bec77816 */ /* 0x008fe200000000c7 */
[----:B------:R3:W-:Y:S01]  /*7950*/  STG.E.64 desc[UR8][R170.64], R74 ;  /* 0x0000004aaa007986 */ /* 0x0007e2000c101b08 */
[----:B-1----:R-:W-:-:S05]  /*7960*/  IMAD.WIDE.U32 R68, R169, 0x8, R152 ;  /* 0x00000008a9447825 */ /* 0x002fca00078e0098 */
[----:B------:R-:W1:Y:S01]  /*7970*/  F2F.BF16.F32 R173, R173 ;  /* 0x000000ad00ad7304 */ /* 0x000e620000202000 */
[----:B------:R-:W-:Y:S01]  /*7980*/  IMAD.WIDE.U32 R70, R146, 0x10000, RZ ;  /* 0x0001000092467825 */ /* 0x000fe200078e00ff */
[----:B------:R-:W5:Y:S03]  /*7990*/  LDG.E.64 R68, desc[UR8][R68.64] ;  /* 0x0000000844447981 */ /* 0x000f66000c1e1b00 */
[----:B---3--:R-:W-:Y:S01]  /*79a0*/  IMAD.WIDE.U32 R74, R169, 0x8, R150 ;  /* 0x00000008a94a7825 */ /* 0x008fe200078e0096 */
[----:B------:R-:W-:Y:S02]  /*79b0*/  LOP3.LUT R71, R199, R71, RZ, 0xfc, !PT ;  /* 0x00000047c7477212 */ /* 0x000fe400078efcff */
[----:B------:R-:W-:Y:S02]  /*79c0*/  LOP3.LUT R70, R70, R197, RZ, 0xfc, !PT ;  /* 0x000000c546467212 */ /* 0x000fe400078efcff */
[----:B0-----:R-:W-:Y:S01]  /*79d0*/  PRMT R169, R148, 0x5410, R149 ;  /* 0x0000541094a97816 */ /* 0x001fe20000000095 */
[----:B------:R-:W-:-:S02]  /*79e0*/  IMAD.WIDE.U32 R148, R198, 0x10000, RZ ;  /* 0x00010000c6947825 */ /* 0x000fc400078e00ff */
[----:B------:R0:W-:Y:S02]  /*79f0*/  STG.E.64 desc[UR8][R74.64], R70 ;  /* 0x000000464a007986 */ /* 0x0001e4000c101b08 */
[----:B------:R-:W-:-:S06]  /*7a00*/  IMAD.WIDE.U32 R146, R99, 0x8, R152 ;  /* 0x0000000863927825 */ /* 0x000fcc00078e0098 */
[----:B------:R-:W3:Y:S01]  /*7a10*/  LDG.E.64 R146, desc[UR8][R146.64] ;  /* 0x0000000892927981 */ /* 0x000ee2000c1e1b00 */
[----:B0-----:R-:W-:Y:S01]  /*7a20*/  LOP3.LUT R71, R169, R149, RZ, 0xfc, !PT ;  /* 0x00000095a9477212 */ /* 0x001fe200078efcff */
[----:B------:R-:W-:Y:S01]  /*7a30*/  IMAD.WIDE.U32 R74, R99, 0x8, R150 ;  /* 0x00000008634a7825 */ /* 0x000fe200078e0096 */
[----:B-1----:R-:W-:-:S03]  /*7a40*/  LOP3.LUT R70, R148, R173, RZ, 0xfc, !PT ;  /* 0x000000ad94467212 */ /* 0x002fc600078efcff */
[----:B------:R-:W-:Y:S02]  /*7a50*/  IMAD.WIDE.U32 R148, R89, 0x8, R152 ;  /* 0x0000000859947825 */ /* 0x000fe400078e0098 */
[----:B------:R0:W-:Y:S04]  /*7a60*/  STG.E.64 desc[UR8][R74.64], R70 ;  /* 0x000000464a007986 */ /* 0x0001e8000c101b08 */
[----:B------:R-:W3:Y:S01]  /*7a70*/  LDG.E.64 R148, desc[UR8][R148.64] ;  /* 0x0000000894947981 */ /* 0x000ee2000c1e1b00 */
[C---:B------:R-:W-:Y:S01]  /*7a80*/  FFMA.FTZ R152, R64.reuse, R97, R61 ;  /* 0x0000006140987223 */ /* 0x040fe2000001003d */
[----:B------:R-:W-:Y:S01]  /*7a90*/  SHF.R.U32.HI R97, RZ, 0x10, R141 ;  /* 0x00000010ff617819 */ /* 0x000fe2000001168d */
[----:B------:R-:W-:Y:S01]  /*7aa0*/  FFMA.FTZ R92, R64, R92, R61 ;  /* 0x0000005c405c7223 */ /* 0x000fe2000001003d */
[----:B------:R-:W-:Y:S01]  /*7ab0*/  SHF.R.U64 R99, R140, 0x10, R141 ;  /* 0x000000108c637819 */ /* 0x000fe2000000128d */
[----:B------:R-:W-:Y:S01]  /*7ac0*/  FFMA.FTZ R153, R64, R98, R61 ;  /* 0x0000006240997223 */ /* 0x000fe2000001003d */
[----:B0-----:R-:W-:Y:S01]  /*7ad0*/  SHF.L.U32 R74, R97, 0x10, RZ ;  /* 0x00000010614a7819 */ /* 0x001fe200000006ff */
[----:B------:R-:W-:Y:S01]  /*7ae0*/  FADD.FTZ R71, -R92, R91 ;  /* 0x0000005b5c477221 */ /* 0x000fe20000010100 */
[----:B------:R-:W-:Y:S01]  /*7af0*/  MOV R70, R141 ;  /* 0x0000008d00467202 */ /* 0x000fe20000000f00 */
[----:B------:R-:W-:Y:S01]  /*7b00*/  FADD.FTZ R93, -R152, R93 ;  /* 0x0000005d985d7221 */ /* 0x000fe20000010100 */
[----:B------:R-:W-:Y:S01]  /*7b10*/  SHF.L.U32 R98, R99, 0x10, RZ ;  /* 0x0000001063627819 */ /* 0x000fe200000006ff */
[----:B------:R-:W-:Y:S01]  /*7b20*/  FADD.FTZ R153, -R153, R90 ;  /* 0x0000005a99997221 */ /* 0x000fe20000010100 */
[----:B------:R-:W-:Y:S01]  /*7b30*/  FFMA.FTZ R71, R95, R71, R74 ;  /* 0x000000475f477223 */ /* 0x000fe2000001004a */
[----:B------:R-:W-:-:S02]  /*7b40*/  SHF.L.U32 R90, R70, 0x10, RZ ;  /* 0x00000010465a7819 */ /* 0x000fc400000006ff */
[----:B------:R-:W-:Y:S01]  /*7b50*/  FFMA.FTZ R93, R95, R93, R98 ;  /* 0x0000005d5f5d7223 */ /* 0x000fe20000010062 */
[----:B------:R-:W-:Y:S01]  /*7b60*/  FMUL.FTZ R70, R71, R88 ;  /* 0x0000005847467220 */ /* 0x000fe20000410000 */
[----:B------:R-:W-:Y:S01]  /*7b70*/  FFMA.FTZ R71, R64, R94, R61 ;  /* 0x0000005e40477223 */ /* 0x000fe2000001003d */
[----:B------:R-:W-:Y:S01]  /*7b80*/  FFMA.FTZ R61, R95, R153, R90 ;  /* 0x000000995f3d7223 */ /* 0x000fe2000001005a */
[----:B------:R-:W-:Y:S01]  /*7b90*/  SHF.L.U32 R75, R62, 0x10, RZ ;  /* 0x000000103e4b7819 */ /* 0x000fe200000006ff */
[----:B------:R-:W-:Y:S01]  /*7ba0*/  FMUL.FTZ R62, R93, R88 ;  /* 0x000000585d3e7220 */ /* 0x000fe20000410000 */
[----:B------:R-:W-:Y:S02]  /*7bb0*/  SHF.L.U32 R91, R60, 0x10, RZ ;  /* 0x000000103c5b7819 */ /* 0x000fe400000006ff */
[----:B------:R-:W-:Y:S01]  /*7bc0*/  MOV R60, R140 ;  /* 0x0000008c003c7202 */ /* 0x000fe20000000f00 */
[----:B------:R-:W-:Y:S01]  /*7bd0*/  FMUL.FTZ R64, R61, R88 ;  /* 0x000000583d407220 */ /* 0x000fe20000410000 */
[----:B------:R-:W-:Y:S01]  /*7be0*/  SHF.L.U32 R93, R107, 0x10, RZ ;  /* 0x000000106b5d7819 */ /* 0x000fe200000006ff */
[----:B------:R-:W-:Y:S01]  /*7bf0*/  FADD.FTZ R71, -R71, R96 ;  /* 0x0000006047477221 */ /* 0x000fe20000010100 */
[----:B------:R-:W-:Y:S01]  /*7c00*/  SHF.L.U32 R60, R60, 0x10, RZ ;  /* 0x000000103c3c7819 */ /* 0x000fe200000006ff */
[----:B------:R-:W-:Y:S01]  /*7c10*/  FMUL.FTZ R91, R91, R70 ;  /* 0x000000465b5b7220 */ /* 0x000fe20000410000 */
[----:B------:R-:W-:Y:S01]  /*7c20*/  FMUL.FTZ R74, R75, R62 ;  /* 0x0000003e4b4a7220 */ /* 0x000fe20000410000 */
[----:B------:R-:W-:-:S02]  /*7c30*/  FMUL.FTZ R90, R93, R64 ;  /* 0x000000405d5a7220 */ /* 0x000fc40000410000 */
[----:B------:R-:W-:Y:S01]  /*7c40*/  FFMA.FTZ R71, R95, R71, R60 ;  /* 0x000000475f477223 */ /* 0x000fe2000001003c */
[----:B------:R0:W1:Y:S03]  /*7c50*/  F2F.BF16.F32 R75, R74 ;  /* 0x0000004a004b7304 */ /* 0x0000660000202000 */
[----:B------:R-:W-:-:S05]  /*7c60*/  FMUL.FTZ R71, R71, R88 ;  /* 0x0000005847477220 */ /* 0x000fca0000410000 */
[----:B------:R-:W-:Y:S01]  /*7c70*/  F2F.BF16.F32 R91, R91 ;  /* 0x0000005b005b7304 */ /* 0x000fe20000202000 */
[----:B0-----:R-:W-:-:S07]  /*7c80*/  SHF.L.U32 R74, R106, 0x10, RZ ;  /* 0x000000106a4a7819 */ /* 0x001fce00000006ff */
[----:B------:R-:W0:Y:S01]  /*7c90*/  F2F.BF16.F32 R90, R90 ;  /* 0x0000005a005a7304 */ /* 0x000e220000202000 */
[----:B------:R-:W-:-:S07]  /*7ca0*/  FMUL.FTZ R74, R74, R71 ;  /* 0x000000474a4a7220 */ /* 0x000fce0000410000 */
[----:B------:R-:W0:Y:S01]  /*7cb0*/  F2F.BF16.F32 R93, R74 ;  /* 0x0000004a005d7304 */ /* 0x000e220000202000 */
[----:B-1----:R-:W-:Y:S01]  /*7cc0*/  IMAD.WIDE.U32 R60, R75, 0x10000, RZ ;  /* 0x000100004b3c7825 */ /* 0x002fe200078e00ff */
[----:B0-----:R-:W-:-:S03]  /*7cd0*/  PRMT R95, R90, 0x5410, R91 ;  /* 0x000054105a5f7816 */ /* 0x001fc6000000005b */
[----:B------:R-:W-:Y:S01]  /*7ce0*/  IMAD.WIDE.U32 R150, R89, 0x8, R150 ;  /* 0x0000000859967825 */ /* 0x000fe200078e0096 */
[----:B------:R-:W-:Y:S02]  /*7cf0*/  LOP3.LUT R60, R60, R93, RZ, 0xfc, !PT ;  /* 0x0000005d3c3c7212 */ /* 0x000fe400078efcff */
[----:B------:R-:W-:-:S05]  /*7d00*/  LOP3.LUT R61, R95, R61, RZ, 0xfc, !PT ;  /* 0x0000003d5f3d7212 */ /* 0x000fca00078efcff */
[----:B------:R0:W-:Y:S01]  /*7d10*/  STG.E.64 desc[UR8][R150.64], R60 ;  /* 0x0000003c96007986 */ /* 0x0001e2000c101b08 */
[C-C-:B--2---:R-:W-:Y:S02]  /*7d20*/  SHF.R.U64 R88, R66.reuse, 0x10, R67.reuse ;  /* 0x0000001042587819 */ /* 0x144fe40000001243 */
[----:B------:R-:W-:Y:S02]  /*7d30*/  SHF.R.U32.HI R92, RZ, 0x10, R67 ;  /* 0x00000010ff5c7819 */ /* 0x000fe40000011643 */
[----:B------:R-:W-:Y:S02]  /*7d40*/  SHF.L.U32 R67, R67, 0x10, RZ ;  /* 0x0000001043437819 */ /* 0x000fe400000006ff */
[----:B------:R-:W-:-:S03]  /*7d50*/  SHF.L.U32 R75, R66, 0x10, RZ ;  /* 0x00000010424b7819 */ /* 0x000fc600000006ff */
[----:B------:R-:W-:Y:S01]  /*7d60*/  FMUL.FTZ R90, R180, R67 ;  /* 0x00000043b45a7220 */ /* 0x000fe20000410000 */
[----:B----4-:R-:W-:Y:S02]  /*7d70*/  SHF.L.U32 R67, R144, 0x10, RZ ;  /* 0x0000001090437819 */ /* 0x010fe400000006ff */
[----:B------:R-:W-:Y:S02]  /*7d80*/  SHF.L.U32 R66, R145, 0x10, RZ ;  /* 0x0000001091427819 */ /* 0x000fe400000006ff */
[----:B------:R-:W-:Y:S01]  /*7d90*/  SHF.R.U32.HI R96, RZ, 0x10, R145 ;  /* 0x00000010ff607819 */ /* 0x000fe20000011691 */
[----:B------:R-:W-:Y:S02]  /*7da0*/  FMUL.FTZ R89, R160, R67 ;  /* 0x00000043a0597220 */ /* 0x000fe40000410000 */
[----:B------:R-:W-:Y:S01]  /*7db0*/  FMUL.FTZ R93, R161, R66 ;  /* 0x00000042a15d7220 */ /* 0x000fe20000410000 */
[----:B------:R-:W-:Y:S02]  /*7dc0*/  SHF.L.U32 R96, R96, 0x10, RZ ;  /* 0x0000001060607819 */ /* 0x000fe400000006ff */
[----:B------:R-:W-:-:S02]  /*7dd0*/  SHF.R.U64 R67, R72, 0x10, R73 ;  /* 0x0000001048437819 */ /* 0x000fc40000001249 */
[----:B------:R-:W-:Y:S02]  /*7de0*/  SHF.L.U32 R66, R73, 0x10, RZ ;  /* 0x0000001049427819 */ /* 0x000fe400000006ff */
[----:B------:R-:W-:Y:S02]  /*7df0*/  SHF.R.U32.HI R73, RZ, 0x10, R73 ;  /* 0x00000010ff497819 */ /* 0x000fe40000011649 */
[----:B------:R-:W-:Y:S01]  /*7e00*/  SHF.L.U32 R67, R67, 0x10, RZ ;  /* 0x0000001043437819 */ /* 0x000fe200000006ff */
[----:B------:R-:W-:Y:S01]  /*7e10*/  FMUL.FTZ R96, R63, R96 ;  /* 0x000000603f607220 */ /* 0x000fe20000410000 */
[----:B------:R-:W-:-:S03]  /*7e20*/  SHF.L.U32 R63, R73, 0x10, RZ ;  /* 0x00000010493f7819 */ /* 0x000fc600000006ff */
[----:B------:R-:W-:Y:S01]  /*7e30*/  FMUL.FTZ R98, R156, R67 ;  /* 0x000000439c627220 */ /* 0x000fe20000410000 */
[----:B------:R-:W-:Y:S01]  /*7e40*/  FMUL.FTZ R97, R155, R66 ;  /* 0x000000429b617220 */ /* 0x000fe20000410000 */
[----:B------:R-:W-:Y:S01]  /*7e50*/  FMUL.FTZ R160, R154, R63 ;  /* 0x0000003f9aa07220 */ /* 0x000fe20000410000 */
[----:B-----5:R-:W-:Y:S02]  /*7e60*/  SHF.R.U64 R67, R142, 0x10, R143 ;  /* 0x000000108e437819 */ /* 0x020fe4000000128f */
[----:B------:R-:W-:Y:S02]  /*7e70*/  SHF.L.U32 R66, R143, 0x10, RZ ;  /* 0x000000108f427819 */ /* 0x000fe400000006ff */
[----:B------:R-:W-:-:S03]  /*7e80*/  SHF.L.U32 R63, R67, 0x10, RZ ;  /* 0x00000010433f7819 */ /* 0x000fc600000006ff */
[----:B------:R-:W-:Y:S02]  /*7e90*/  FMUL.FTZ R161, R65, R66 ;  /* 0x0000004241a17220 */ /* 0x000fe40000410000 */
[----:B------:R-:W-:Y:S01]  /*7ea0*/  FMUL.FTZ R162, R162, R63 ;  /* 0x0000003fa2a27220 */ /* 0x000fe20000410000 */
[----:B------:R-:W-:Y:S02]  /*7eb0*/  SHF.R.U32.HI R143, RZ, 0x10, R143 ;  /* 0x00000010ff8f7819 */ /* 0x000fe4000001168f */
[--C-:B------:R-:W-:Y:S02]  /*7ec0*/  SHF.R.U64 R67, R68, 0x10, R69.reuse ;  /* 0x0000001044437819 */ /* 0x100fe40000001245 */
[----:B------:R-:W-:Y:S02]  /*7ed0*/  SHF.L.U32 R66, R69, 0x10, RZ ;  /* 0x0000001045427819 */ /* 0x000fe400000006ff */
[----:B------:R-:W-:Y:S02]  /*7ee0*/  SHF.L.U32 R63, R67, 0x10, RZ ;  /* 0x00000010433f7819 */ /* 0x000fe400000006ff */
[----:B------:R-:W-:-:S02]  /*7ef0*/  SHF.R.U32.HI R69, RZ, 0x10, R69 ;  /* 0x00000010ff457819 */ /* 0x000fc40000011645 */
[----:B------:R-:W-:Y:S01]  /*7f00*/  SHF.L.U32 R91, R88, 0x10, RZ ;  /* 0x00000010585b7819 */ /* 0x000fe200000006ff */
[----:B------:R-:W-:Y:S01]  /*7f10*/  FMUL.FTZ R152, R164, R63 ;  /* 0x0000003fa4987220 */ /* 0x000fe20000410000 */
[----:B------:R-:W-:Y:S02]  /*7f20*/  SHF.L.U32 R65, R143, 0x10, RZ ;  /* 0x000000108f417819 */ /* 0x000fe400000006ff */
        /* <DEDUP_REMOVED lines=8> */
[----:B------:R-:W-:-:S02]  /*7fb0*/  SHF.R.U64 R94, R144, 0x10, R145 ;  /* 0x00000010905e7819 */ /* 0x000fc40000001291 */
[C-C-:B---3--:R-:W-:Y:S02]  /*7fc0*/  SHF.R.U64 R182, R146.reuse, 0x10, R147.reuse ;  /* 0x0000001092b67819 */ /* 0x148fe40000001293 */
[----:B------:R-:W-:Y:S02]  /*7fd0*/  SHF.R.U32.HI R63, RZ, 0x10, R147 ;  /* 0x00000010ff3f7819 */ /* 0x000fe40000011693 */
[----:B------:R-:W-:Y:S02]  /*7fe0*/  SHF.L.U32 R173, R146, 0x10, RZ ;  /* 0x0000001092ad7819 */ /* 0x000fe400000006ff */
[----:B------:R-:W-:Y:S02]  /*7ff0*/  SHF.L.U32 R92, R92, 0x10, RZ ;  /* 0x000000105c5c7819 */ /* 0x000fe400000006ff */
[----:B------:R-:W-:Y:S02]  /*8000*/  SHF.L.U32 R94, R94, 0x10, RZ ;  /* 0x000000105e5e7819 */ /* 0x000fe400000006ff */
[----:B------:R-:W-:-:S02]  /*8010*/  SHF.R.U64 R66, R148, 0x10, R149 ;  /* 0x0000001094427819 */ /* 0x000fc40000001295 */
[----:B------:R-:W-:Y:S02]  /*8020*/  SHF.R.U32.HI R65, RZ, 0x10, R149 ;  /* 0x00000010ff417819 */ /* 0x000fe40000011695 */
[----:B------:R-:W-:Y:S02]  /*8030*/  SHF.L.U32 R72, R72, 0x10, RZ ;  /* 0x0000001048487819 */ /* 0x000fe400000006ff */
[----:B------:R-:W-:Y:S02]  /*8040*/  SHF.L.U32 R142, R142, 0x10, RZ ;  /* 0x000000108e8e7819 */ /* 0x000fe400000006ff */
[----:B------:R-:W-:Y:S02]  /*8050*/  SHF.L.U32 R197, R147, 0x10, RZ ;  /* 0x0000001093c57819 */ /* 0x000fe400000006ff */
[----:B------:R-:W-:Y:S02]  /*8060*/  SHF.L.U32 R182, R182, 0x10, RZ ;  /* 0x00000010b6b67819 */ /* 0x000fe400000006ff */
[----:B------:R-:W-:-:S02]  /*8070*/  SHF.L.U32 R63, R63, 0x10, RZ ;  /* 0x000000103f3f7819 */ /* 0x000fc400000006ff */
[----:B------:R-:W-:Y:S02]  /*8080*/  SHF.L.U32 R143, R149, 0x10, RZ ;  /* 0x00000010958f7819 */ /* 0x000fe400000006ff */
[----:B------:R-:W-:Y:S02]  /*8090*/  SHF.L.U32 R148, R148, 0x10, RZ ;  /* 0x0000001094947819 */ /* 0x000fe400000006ff */
[----:B0-----:R-:W-:Y:S02]  /*80a0*/  SHF.L.U32 R61, R66, 0x10, RZ ;  /* 0x00000010423d7819 */ /* 0x001fe400000006ff */
        /* <DEDUP_REMOVED lines=14> */
.L_x_341:
[----:B------:R-:W-:Y:S01]  /*8190*/  SHF.R.U32.HI R67, RZ, 0x10, R129 ;  /* 0x00000010ff437819 */ /* 0x000fe20000011681 */
[C-C-:B------:R-:W-:Y:S01]  /*81a0*/  FFMA.FTZ R217, R64.reuse, R217, R61.reuse ;  /* 0x000000d940d97223 */ /* 0x140fe2000001003d */
[C---:B------:R-:W-:Y:S01]  /*81b0*/  FFMA.FTZ R149, R64.reuse, R208, R61 ;  /* 0x000000d040957223 */ /* 0x040fe2000001003d */
[----:B------:R-:W-:Y:S01]  /*81c0*/  SHF.R.U32.HI R152, RZ, 0x10, R131 ;  /* 0x00000010ff987819 */ /* 0x000fe20000011683 */
[C-C-:B------:R-:W-:Y:S01]  /*81d0*/  FFMA.FTZ R167, R64.reuse, R167, R61.reuse ;  /* 0x000000a740a77223 */ /* 0x140fe2000001003d */
[----:B------:R-:W-:Y:S01]  /*81e0*/  SHF.L.U32 R150, R67, 0x10, RZ ;  /* 0x0000001043967819 */ /* 0x000fe200000006ff */
[----:B------:R-:W-:Y:S01]  /*81f0*/  FADD.FTZ R216, -R217, R216 ;  /* 0x000000d8d9d87221 */ /* 0x000fe20000010100 */
[----:B------:R-:W-:Y:S01]  /*8200*/  FADD.FTZ R204, -R149, R204 ;  /* 0x000000cc95cc7221 */ /* 0x000fe20000010100 */
[----:B------:R-:W-:Y:S01]  /*8210*/  FFMA.FTZ R149, R64, R206, R61 ;  /* 0x000000ce40957223 */ /* 0x000fe2000001003d */
[----:B------:R-:W-:Y:S01]  /*8220*/  SHF.R.U32.HI R206, RZ, 0x10, R133 ;  /* 0x00000010ffce7819 */ /* 0x000fe20000011685 */
[----:B------:R-:W-:Y:S01]  /*8230*/  FFMA.FTZ R217, R95, R216, R150 ;  /* 0x000000d85fd97223 */ /* 0x000fe20000010096 */
[----:B------:R-:W-:Y:S01]  /*8240*/  MOV R150, R131 ;  /* 0x0000008300967202 */ /* 0x000fe20000000f00 */
[----:B------:R-:W-:Y:S01]  /*8250*/  FADD.FTZ R164, -R149, R164 ;  /* 0x000000a495a47221 */ /* 0x000fe20000010100 */
[----:B------:R-:W-:Y:S01]  /*8260*/  MOV R149, R130 ;  /* 0x0000008200957202 */ /* 0x000fe20000000f00 */
[----:B------:R-:W-:Y:S01]  /*8270*/  FADD.FTZ R166, -R167, R166 ;  /* 0x000000a6a7a67221 */ /* 0x000fe20000010100 */
[----:B------:R-:W-:Y:S01]  /*8280*/  SHF.L.U32 R150, R150, 0x10, RZ ;  /* 0x0000001096967819 */ /* 0x000fe200000006ff */
[--C-:B------:R-:W-:Y:S01]  /*8290*/  FFMA.FTZ R197, R64, R197, R61.reuse ;  /* 0x000000c540c57223 */ /* 0x100fe2000001003d */
[----:B------:R-:W-:Y:S01]  /*82a0*/  SHF.L.U32 R206, R206, 0x10, RZ ;  /* 0x00000010cece7819 */ /* 0x000fe200000006ff */
[--C-:B------:R-:W-:Y:S01]  /*82b0*/  FFMA.FTZ R201, R64, R201, R61.reuse ;  /* 0x000000c940c97223 */ /* 0x100fe2000001003d */
[----:B------:R-:W-:Y:S01]  /*82c0*/  MOV R65, R129 ;  /* 0x0000008100417202 */ /* 0x000fe20000000f00 */
[----:B------:R-:W-:Y:S01]  /*82d0*/  FFMA.FTZ R151, R95, R204, R150 ;  /* 0x000000cc5f977223 */ /* 0x000fe20000010096 */
[----:B------:R-:W-:Y:S01]  /*82e0*/  SHF.L.U32 R204, R152, 0x10, RZ ;  /* 0x0000001098cc7819 */ /* 0x000fe200000006ff */
[C-C-:B------:R-:W-:Y:S01]  /*82f0*/  FFMA.FTZ R152, R64.reuse, R213, R61.reuse ;  /* 0x000000d540987223 */ /* 0x140fe2000001003d */
[----:B------:R-:W-:Y:S01]  /*8300*/  FADD.FTZ R182, -R197, R182 ;  /* 0x000000b6c5b67221 */ /* 0x000fe20000010100 */
[----:B------:R-:W-:Y:S01]  /*8310*/  FFMA.FTZ R212, R64, R212, R61 ;  /* 0x000000d440d47223 */ /* 0x000fe2000001003d */
[----:B------:R-:W-:Y:S01]  /*8320*/  FADD.FTZ R190, -R201, R190 ;  /* 0x000000bec9be7221 */ /* 0x000fe20000010100 */
[----:B------:R-:W-:Y:S01]  /*8330*/  FFMA.FTZ R231, R95, R164, R204 ;  /* 0x000000a45fe77223 */ /* 0x000fe200000100cc */
[----:B------:R-:W-:Y:S01]  /*8340*/  SHF.L.U32 R164, R149, 0x10, RZ ;  /* 0x0000001095a47819 */ /* 0x000fe200000006ff */
[----:B------:R-:W-:Y:S01]  /*8350*/  FADD.FTZ R152, -R152, R207 ;  /* 0x000000cf98987221 */ /* 0x000fe20000010100 */
[----:B------:R-:W-:Y:S01]  /*8360*/  MOV R204, R133 ;  /* 0x0000008500cc7202 */ /* 0x000fe20000000f00 */
[----:B------:R-:W-:Y:S01]  /*8370*/  FADD.FTZ R212, -R212, R211 ;  /* 0x000000d3d4d47221 */ /* 0x000fe20000010100 */
[----:B------:R-:W-:Y:S01]  /*8380*/  SHF.L.U32 R148, R65, 0x10, RZ ;  /* 0x0000001041947819 */ /* 0x000fe200000006ff */
[C---:B------:R-:W-:Y:S01]  /*8390*/  FFMA.FTZ R221, R95.reuse, R152, R164 ;  /* 0x000000985fdd7223 */ /* 0x040fe200000100a4 */
[--C-:B------:R-:W-:Y:S01]  /*83a0*/  FFMA.FTZ R164, R64, R159, R61.reuse ;  /* 0x0000009f40a47223 */ /* 0x100fe2000001003d */
[----:B------:R-:W-:Y:S01]  /*83b0*/  SHF.L.U32 R204, R204, 0x10, RZ ;  /* 0x00000010cccc7819 */ /* 0x000fe200000006ff */
[----:B------:R-:W-:Y:S01]  /*83c0*/  FFMA.FTZ R165, R64, R165, R61 ;  /* 0x000000a540a57223 */ /* 0x000fe2000001003d */
[C---:B------:R-:W-:Y:S01]  /*83d0*/  FFMA.FTZ R65, R95.reuse, R212, R148 ;  /* 0x000000d45f417223 */ /* 0x040fe20000010094 */
[----:B------:R-:W-:Y:S01]  /*83e0*/  FADD.FTZ R164, -R164, R147 ;  /* 0x00000093a4a47221 */ /* 0x000fe20000010100 */
[C-C-:B------:R-:W-:Y:S01]  /*83f0*/  FFMA.FTZ R147, R64.reuse, R180, R61.reuse ;  /* 0x000000b440937223 */ /* 0x140fe2000001003d */
[----:B------:R-:W-:Y:S01]  /*8400*/  MOV R148, R128 ;  /* 0x0000008000947202 */ /* 0x000fe20000000f00 */
[C-C-:B------:R-:W-:Y:S01]  /*8410*/  FFMA.FTZ R73, R64.reuse, R142, R61.reuse ;  /* 0x0000008e40497223 */ /* 0x140fe2000001003d */
[----:B------:R-:W-:Y:S01]  /*8420*/  FFMA.FTZ R213, R95, R164, R204 ;  /* 0x000000a45fd57223 */ /* 0x000fe200000100cc */
[----:B------:R-:W-:Y:S01]  /*8430*/  FADD.FTZ R180, -R147, R168 ;  /* 0x000000a893b47221 */ /* 0x000fe20000010100 */
[----:B------:R-:W-:Y:S01]  /*8440*/  MOV R147, R132 ;  /* 0x0000008400937202 */ /* 0x000fe20000000f00 */
[----:B------:R-:W-:Y:S01]  /*8450*/  FFMA.FTZ R164, R64, R205, R61 ;  /* 0x000000cd40a47223 */ /* 0x000fe2000001003d */
[----:B------:R-:W-:Y:S01]  /*8460*/  SHF.R.U64 R149, R130, 0x10, R131 ;  /* 0x0000001082957819 */ /* 0x000fe20000001283 */
[----:B------:R-:W-:Y:S01]  /*8470*/  FFMA.FTZ R233, R95, R180, R206 ;  /* 0x000000b45fe97223 */ /* 0x000fe200000100ce */
[----:B------:R-:W-:Y:S01]  /*8480*/  SHF.L.U32 R180, R147, 0x10, RZ ;  /* 0x0000001093b47819 */ /* 0x000fe200000006ff */
[----:B------:R-:W-:Y:S01]  /*8490*/  FADD.FTZ R164, -R164, R153 ;  /* 0x00000099a4a47221 */ /* 0x000fe20000010100 */
[----:B------:R-:W-:Y:S01]  /*84a0*/  SHF.R.U64 R147, R132, 0x10, R133 ;  /* 0x0000001084937819 */ /* 0x000fe20000001285 */
[--C-:B------:R-:W-:Y:S01]  /*84b0*/  FFMA.FTZ R218, R64, R218, R61.reuse ;  /* 0x000000da40da7223 */ /* 0x100fe2000001003d */
[----:B------:R-:W-:Y:S01]  /*84c0*/  SHF.L.U32 R148, R148, 0x10, RZ ;  /* 0x0000001094947819 */ /* 0x000fe200000006ff */
        /* <DEDUP_REMOVED lines=10> */
[----:B------:R-:W-:Y:S01]  /*8570*/  FFMA.FTZ R147, R64, R200, R61 ;  /* 0x000000c840937223 */ /* 0x000fe2000001003d */
[----:B------:R-:W-:Y:S01]  /*8580*/  FADD.FTZ R218, -R218, R209 ;  /* 0x000000d1dada7221 */ /* 0x000fe20000010100 */
[----:B------:R-:W-:Y:S01]  /*8590*/  FFMA.FTZ R167, R95, R164, R166 ;  /* 0x000000a45fa77223 */ /* 0x000fe200000100a6 */
[----:B------:R-:W-:Y:S01]  /*85a0*/  SHF.L.U32 R164, R155, 0x10, RZ ;  /* 0x000000109ba47819 */ /* 0x000fe200000006ff */
        /* <DEDUP_REMOVED lines=8> */
[C---:B------:R-:W-:Y:S01]  /*8630*/  FFMA.FTZ R227, R95.reuse, R210, R148 ;  /* 0x000000d25fe37223 */ /* 0x040fe20000010094 */
[----:B------:R1:W-:Y:S01]  /*8640*/  F2F.BF16.F32 R67, R65 ;  /* 0x0000004100437304 */ /* 0x0003e20000202000 */
[----:B------:R-:W-:Y:S01]  /*8650*/  FFMA.FTZ R147, R95, R154, R160 ;  /* 0x0000009a5f937223 */ /* 0x000fe200000100a0 */
[----:B------:R-:W-:Y:S01]  /*8660*/  SHF.L.U32 R154, R155, 0x10, RZ ;  /* 0x000000109b9a7819 */ /* 0x000fe200000006ff */
[----:B------:R-:W-:Y:S01]  /*8670*/  FFMA.FTZ R160, R64, R163, R61 ;  /* 0x000000a340a07223 */ /* 0x000fe2000001003d */
[----:B------:R-:W-:Y:S01]  /*8680*/  MOV R155, R137 ;  /* 0x00000089009b7202 */ /* 0x000fe20000000f00 */
[----:B------:R-:W-:Y:S01]  /*8690*/  FFMA.FTZ R159, R95, R218, R152 ;  /* 0x000000da5f9f7223 */ /* 0x000fe20000010098 */
[----:B------:R-:W-:Y:S01]  /*86a0*/  SHF.L.U32 R148, R73, 0x10, RZ ;  /* 0x0000001049947819 */ /* 0x000fe200000006ff */
[----:B------:R-:W-:Y:S01]  /*86b0*/  FFMA.FTZ R219, R95, R182, R154 ;  /* 0x000000b65fdb7223 */ /* 0x000fe2000001009a */
[----:B------:R-:W-:Y:S01]  /*86c0*/  SHF.L.U32 R154, R155, 0x10, RZ ;  /* 0x000000109b9a7819 */ /* 0x000fe200000006ff */
[----:B------:R-:W-:Y:S01]  /*86d0*/  FADD.FTZ R160, -R160, R157 ;  /* 0x0000009da0a07221 */ /* 0x000fe20000010100 */
[C---:B------:R-:W-:Y:S01]  /*86e0*/  FFMA.FTZ R155, R64.reuse, R202, R61 ;  /* 0x000000ca409b7223 */ /* 0x040fe2000001003d */
[----:B------:R-:W-:Y:S01]  /*86f0*/  SHF.R.U32.HI R157, RZ, 0x10, R137 ;  /* 0x00000010ff9d7819 */ /* 0x000fe20000011689 */
[----:B-1----:R-:W-:Y:S01]  /*8700*/  FMUL.FTZ R65, R65, R88 ;  /* 0x0000005841417220 */ /* 0x002fe20000410000 */
[----:B------:R-:W-:Y:S01]  /*8710*/  FFMA.FTZ R223, R95, R160, R154 ;  /* 0x000000a05fdf7223 */ /* 0x000fe2000001009a */
[----:B------:R-:W-:Y:S01]  /*8720*/  FADD.FTZ R198, -R155, R198 ;  /* 0x000000c69bc67221 */ /* 0x000fe20000010100 */
[----:B------:R-:W-:Y:S01]  /*8730*/  MOV R154, R136 ;  /* 0x00000088009a7202 */ /* 0x000fe20000000f00 */
[----:B------:R-:W-:Y:S01]  /*8740*/  FFMA.FTZ R155, R64, R162, R61 ;  /* 0x000000a2409b7223 */ /* 0x000fe2000001003d */
[----:B------:R-:W-:Y:S01]  /*8750*/  SHF.L.U32 R160, R157, 0x10, RZ ;  /* 0x000000109da07819 */ /* 0x000fe200000006ff */
[----:B------:R-:W-:Y:S01]  /*8760*/  FADD.FTZ R214, -R215, R214 ;  /* 0x000000d6d7d67221 */ /* 0x000fe20000010100 */
[----:B------:R-:W-:Y:S01]  /*8770*/  SHF.L.U32 R154, R154, 0x10, RZ ;  /* 0x000000109a9a7819 */ /* 0x000fe200000006ff */
[----:B------:R-:W-:Y:S01]  /*8780*/  FADD.FTZ R206, -R155, R156 ;  /* 0x0000009c9bce7221 */ /* 0x000fe20000010100 */
[----:B------:R-:W-:Y:S01]  /*8790*/  SHF.R.U64 R155, R136, 0x10, R137 ;  /* 0x00000010889b7819 */ /* 0x000fe20000001289 */
[----:B------:R-:W-:Y:S01]  /*87a0*/  FFMA.FTZ R237, R95, R198, R160 ;  /* 0x000000c65fed7223 */ /* 0x000fe200000100a0 */
[----:B------:R-:W-:Y:S01]  /*87b0*/  FADD.FTZ R198, -R165, R158 ;  /* 0x0000009ea5c67221 */ /* 0x000fe20000010100 */
[----:B------:R-:W-:Y:S01]  /*87c0*/  FFMA.FTZ R206, R95, R206, R154 ;  /* 0x000000ce5fce7223 */ /* 0x000fe2000001009a */
[----:B------:R-:W-:Y:S01]  /*87d0*/  SHF.L.U32 R154, R155, 0x10, RZ ;  /* 0x000000109b9a7819 */ /* 0x000fe200000006ff */
[----:B------:R-:W-:Y:S01]  /*87e0*/  FFMA.FTZ R156, R64, R203, R61 ;  /* 0x000000cb409c7223 */ /* 0x000fe2000001003d */
[----:B------:R-:W-:Y:S01]  /*87f0*/  MOV R155, R139 ;  /* 0x0000008b009b7202 */ /* 0x000fe20000000f00 */
[----:B------:R-:W-:Y:S01]  /*8800*/  FMUL.FTZ R157, R227, R88 ;  /* 0x00000058e39d7220 */ /* 0x000fe20000410000 */
[----:B------:R-:W-:Y:S01]  /*8810*/  SHF.L.U32 R161, R68, 0x10, RZ ;  /* 0x0000001044a17819 */ /* 0x000fe200000006ff */
[----:B------:R-:W-:Y:S01]  /*8820*/  FFMA.FTZ R207, R95, R190, R154 ;  /* 0x000000be5fcf7223 */ /* 0x000fe2000001009a */
[----:B------:R-:W-:Y:S01]  /*8830*/  SHF.L.U32 R154, R155, 0x10, RZ ;  /* 0x000000109b9a7819 */ /* 0x000fe200000006ff */
[----:B------:R-:W-:Y:S01]  /*8840*/  FADD.FTZ R156, -R156, R199 ;  /* 0x000000c79c9c7221 */ /* 0x000fe20000010100 */
[----:B------:R-:W-:Y:S01]  /*8850*/  SHF.R.U32.HI R155, RZ, 0x10, R139 ;  /* 0x00000010ff9b7819 */ /* 0x000fe2000001168b */
[----:B------:R1:W-:Y:S01]  /*8860*/  F2F.BF16.F32 R152, R159 ;  /* 0x0000009f00987304 */ /* 0x0003e20000202000 */
[----:B------:R-:W-:Y:S01]  /*8870*/  FMUL.FTZ R158, R159, R88 ;  /* 0x000000589f9e7220 */ /* 0x000fe20000410000 */
[----:B------:R-:W-:Y:S01]  /*8880*/  FFMA.FTZ R198, R95, R198, R154 ;  /* 0x000000c65fc67223 */ /* 0x000fe2000001009a */
[----:B------:R-:W-:Y:S01]  /*8890*/  SHF.L.U32 R154, R155, 0x10, RZ ;  /* 0x000000109b9a7819 */ /* 0x000fe200000006ff */
[----:B------:R-:W-:Y:S01]  /*88a0*/  FFMA.FTZ R243, R95, R214, R148 ;  /* 0x000000d65ff37223 */ /* 0x000fe20000010094 */
[----:B------:R-:W-:Y:S01]  /*88b0*/  SHF.L.U32 R155, R66, 0x10, RZ ;  /* 0x00000010429b7819 */ /* 0x000fe200000006ff */
[----:B------:R-:W-:Y:S01]  /*88c0*/  FMUL.FTZ R160, R151, R88 ;  /* 0x0000005897a07220 */ /* 0x000fe20000410000 */
[----:B------:R-:W-:Y:S01]  /*88d0*/  SHF.L.U32 R66, R118, 0x10, RZ ;  /* 0x0000001076427819 */ /* 0x000fe200000006ff */
[----:B------:R-:W-:Y:S01]  /*88e0*/  FFMA.FTZ R201, R95, R156, R154 ;  /* 0x0000009c5fc97223 */ /* 0x000fe2000001009a */
[----:B------:R-:W-:Y:S01]  /*88f0*/  SHF.L.U32 R156, R119, 0x10, RZ ;  /* 0x00000010779c7819 */ /* 0x000fe200000006ff */
[----:B------:R2:W-:Y:S01]  /*8900*/  F2F.BF16.F32 R142, R217 ;  /* 0x000000d9008e7304 */ /* 0x0005e20000202000 */
[----:B------:R-:W-:Y:S01]  /*8910*/  SHF.L.U32 R68, R69, 0x10, RZ ;  /* 0x0000001045447819 */ /* 0x000fe200000006ff */
[-C--:B-1----:R-:W-:Y:S01]  /*8920*/  FMUL.FTZ R159, R231, R88.reuse ;  /* 0x00000058e79f7220 */ /* 0x082fe20000410000 */
[----:B------:R-:W-:Y:S01]  /*8930*/  SHF.L.U32 R69, R117, 0x10, RZ ;  /* 0x0000001075457819 */ /* 0x000fe200000006ff */
[----:B------:R-:W-:Y:S01]  /*8940*/  FMUL.FTZ R200, R156, R65 ;  /* 0x000000419cc87220 */ /* 0x000fe20000410000 */
[----:B------:R-:W-:Y:S01]  /*8950*/  FMUL.FTZ R156, R217, R88 ;  /* 0x00000058d99c7220 */ /* 0x000fe20000410000 */
[----:B------:R-:W-:Y:S01]  /*8960*/  FMUL.FTZ R66, R66, R157 ;  /* 0x0000009d42427220 */ /* 0x000fe20000410000 */
[----:B------:R-:W-:Y:S01]  /*8970*/  SHF.L.U32 R163, R70, 0x10, RZ ;  /* 0x0000001046a37819 */ /* 0x000fe200000006ff */
[----:B------:R-:W-:Y:S01]  /*8980*/  FFMA.FTZ R165, R64, R146, R61 ;  /* 0x0000009240a57223 */ /* 0x000fe2000001003d */
[----:B------:R-:W-:Y:S01]  /*8990*/  FMUL.FTZ R162, R241, R88 ;  /* 0x00000058f1a27220 */ /* 0x000fe20000410000 */
[----:B------:R-:W-:Y:S01]  /*89a0*/  FMUL.FTZ R212, R68, R159 ;  /* 0x0000009f44d47220 */ /* 0x000fe20000410000 */
[----:B------:R-:W-:Y:S01]  /*89b0*/  F2F.BF16.F32 R150, R151 ;  /* 0x0000009700967304 */ /* 0x000fe20000202000 */
[----:B--2---:R-:W-:Y:S01]  /*89c0*/  FMUL.FTZ R217, R155, R156 ;  /* 0x0000009c9bd97220 */ /* 0x004fe20000410000 */
[----:B------:R-:W-:Y:S01]  /*89d0*/  FMUL.FTZ R210, R161, R158 ;  /* 0x0000009ea1d27220 */ /* 0x000fe20000410000 */
[----:B------:R-:W-:Y:S01]  /*89e0*/  SHF.L.U32 R68, R116, 0x10, RZ ;  /* 0x0000001074447819 */ /* 0x000fe200000006ff */
[----:B------:R-:W-:Y:S01]  /*89f0*/  FMUL.FTZ R69, R69, R160 ;  /* 0x000000a045457220 */ /* 0x000fe20000410000 */
[----:B------:R-:W-:Y:S01]  /*8a00*/  FMUL.FTZ R161, R221, R88 ;  /* 0x00000058dda17220 */ /* 0x000fe20000410000 */
[----:B------:R-:W-:Y:S01]  /*8a10*/  FADD.FTZ R70, -R165, R144 ;  /* 0x00000090a5467221 */ /* 0x000fe20000010100 */
[----:B------:R-:W-:Y:S01]  /*8a20*/  SHF.R.U64 R165, R138, 0x10, R139 ;  /* 0x000000108aa57819 */ /* 0x000fe2000000128b */
[----:B------:R-:W1:Y:S01]  /*8a30*/  F2F.BF16.F32 R215, R231 ;  /* 0x000000e700d77304 */ /* 0x000e620000202000 */
[----:B------:R-:W-:Y:S01]  /*8a40*/  FFMA.FTZ R166, R64, R145, R61 ;  /* 0x0000009140a67223 */ /* 0x000fe2000001003d */
[----:B------:R-:W-:Y:S01]  /*8a50*/  FMUL.FTZ R68, R68, R161 ;  /* 0x000000a144447220 */ /* 0x000fe20000410000 */
[----:B------:R-:W-:Y:S01]  /*8a60*/  FFMA.FTZ R235, R95, R184, R164 ;  /* 0x000000b85feb7223 */ /* 0x000fe200000100a4 */
[----:B------:R-:W-:Y:S01]  /*8a70*/  MOV R145, R138 ;  /* 0x0000008a00917202 */ /* 0x000fe20000000f00 */
[-C--:B------:R-:W-:Y:S01]  /*8a80*/  FMUL.FTZ R164, R213, R88.reuse ;  /* 0x00000058d5a47220 */ /* 0x080fe20000410000 */
[----:B------:R-:W-:Y:S01]  /*8a90*/  SHF.L.U32 R199, R165, 0x10, RZ ;  /* 0x00000010a5c77819 */ /* 0x000fe200000006ff */
[----:B------:R-:W-:Y:S01]  /*8aa0*/  FADD.FTZ R166, -R166, R143 ;  /* 0x0000008fa6a67221 */ /* 0x000fe20000010100 */
[----:B------:R-:W-:Y:S01]  /*8ab0*/  F2F.BF16.F32 R148, R243 ;  /* 0x000000f300947304 */ /* 0x000fe20000202000 */
[----:B------:R-:W-:Y:S01]  /*8ac0*/  FMUL.FTZ R165, R225, R88 ;  /* 0x00000058e1a57220 */ /* 0x000fe20000410000 */
[----:B------:R-:W-:Y:S01]  /*8ad0*/  SHF.L.U32 R72, R72, 0x10, RZ ;  /* 0x0000001048487819 */ /* 0x000fe200000006ff */
[----:B------:R-:W-:Y:S01]  /*8ae0*/  FFMA.FTZ R199, R95, R166, R199 ;  /* 0x000000a65fc77223 */ /* 0x000fe200000100c7 */
[----:B------:R-:W-:Y:S01]  /*8af0*/  FMUL.FTZ R166, R235, R88 ;  /* 0x00000058eba67220 */ /* 0x000fe20000410000 */
[----:B------:R-:W-:-:S02]  /*8b00*/  SHF.L.U32 R75, R75, 0x10, RZ ;  /* 0x000000104b4b7819 */ /* 0x000fc400000006ff */
[----:B-1----:R-:W-:Y:S01]  /*8b10*/  PRMT R143, R150, 0x5410, R215 ;  /* 0x00005410968f7816 */ /* 0x002fe200000000d7 */
[----:B------:R1:W-:Y:S01]  /*8b20*/  F2F.BF16.F32 R155, R66 ;  /* 0x00000042009b7304 */ /* 0x0003e20000202000 */
[----:B------:R-:W-:Y:S01]  /*8b30*/  SHF.L.U32 R154, R63, 0x10, RZ ;  /* 0x000000103f9a7819 */ /* 0x000fe200000006ff */
[----:B------:R-:W-:-:S04]  /*8b40*/  FMUL.FTZ R63, R243, R88 ;  /* 0x00000058f33f7220 */ /* 0x000fc80000410000 */
[----:B------:R-:W-:Y:S02]  /*8b50*/  FMUL.FTZ R154, R154, R63 ;  /* 0x0000003f9a9a7220 */ /* 0x000fe40000410000 */
[----:B------:R-:W-:Y:S01]  /*8b60*/  F2F.BF16.F32 R149, R221 ;  /* 0x000000dd00957304 */ /* 0x000fe20000202000 */
[----:B-1----:R-:W-:Y:S01]  /*8b70*/  FMUL.FTZ R66, R163, R162 ;  /* 0x000000a2a3427220 */ /* 0x002fe20000410000 */
[----:B------:R-:W-:-:S04]  /*8b80*/  FMUL.FTZ R163, R233, R88 ;  /* 0x00000058e9a37220 */ /* 0x000fc80000410000 */
[----:B------:R-:W-:Y:S02]  /*8b90*/  FMUL.FTZ R72, R72, R163 ;  /* 0x000000a348487220 */ /* 0x000fe40000410000 */
[----:B------:R1:W-:Y:S08]  /*8ba0*/  F2F.BF16.F32 R221, R69 ;  /* 0x0000004500dd7304 */ /* 0x0003f00000202000 */
[----:B------:R-:W-:Y:S01]  /*8bb0*/  F2F.BF16.F32 R73, R227 ;  /* 0x000000e300497304 */ /* 0x000fe20000202000 */
[----:B-1----:R-:W-:-:S05]  /*8bc0*/  SHF.L.U32 R69, R115, 0x10, RZ ;  /* 0x0000001073457819 */ /* 0x002fca00000006ff */
[----:B------:R-:W-:Y:S02]  /*8bd0*/  FMUL.FTZ R69, R69, R164 ;  /* 0x000000a445457220 */ /* 0x000fe40000410000 */
[----:B------:R1:W-:Y:S08]  /*8be0*/  F2F.BF16.F32 R146, R66 ;  /* 0x0000004200927304 */ /* 0x0003f00000202000 */
[----:B------:R-:W-:Y:S01]  /*8bf0*/  F2F.BF16.F32 R168, R213 ;  /* 0x000000d500a87304 */ /* 0x000fe20000202000 */
[----:B-1----:R-:W-:-:S05]  /*8c00*/  SHF.L.U32 R66, R114, 0x10, RZ ;  /* 0x0000001072427819 */ /* 0x002fca00000006ff */
[----:B------:R-:W-:Y:S02]  /*8c10*/  FMUL.FTZ R66, R66, R165 ;  /* 0x000000a542427220 */ /* 0x000fe40000410000 */
[----:B------:R-:W1:Y:S08]  /*8c20*/  F2F.BF16.F32 R153, R233 ;  /* 0x000000e900997304 */ /* 0x000e700000202000 */
[----:B------:R-:W-:Y:S08]  /*8c30*/  F2F.BF16.F32 R180, R241 ;  /* 0x000000f100b47304 */ /* 0x000ff00000202000 */
[----:B------:R2:W-:Y:S08]  /*8c40*/  F2F.BF16.F32 R205, R225 ;  /* 0x000000e100cd7304 */ /* 0x0005f00000202000 */
[----:B------:R3:W-:Y:S01]  /*8c50*/  F2F.BF16.F32 R151, R68 ;  /* 0x0000004400977304 */ /* 0x0007e20000202000 */
[----:B--2---:R-:W-:-:S02]  /*8c60*/  PRMT R225, R67, 0x5410, R142 ;  /* 0x0000541043e17816 */ /* 0x004fc4000000008e */
[----:B------:R-:W-:Y:S02]  /*8c70*/  SHF.L.U32 R67, R71, 0x10, RZ ;  /* 0x0000001047437819 */ /* 0x000fe400000006ff */
[----:B-1----:R-:W-:Y:S01]  /*8c80*/  PRMT R71, R168, 0x5410, R153 ;  /* 0x00005410a8477816 */ /* 0x002fe20000000099 */
[----:B------:R-:W-:Y:S02]  /*8c90*/  FMUL.FTZ R168, R237, R88 ;  /* 0x00000058eda87220 */ /* 0x000fe40000410000 */
[----:B------:R-:W1:Y:S01]  /*8ca0*/  F2F.BF16.F32 R182, R219 ;  /* 0x000000db00b67304 */ /* 0x000e620000202000 */
[----:B---3--:R-:W-:Y:S01]  /*8cb0*/  SHF.L.U32 R68, R145, 0x10, RZ ;  /* 0x0000001091447819 */ /* 0x008fe200000006ff */
[----:B------:R-:W-:Y:S01]  /*8cc0*/  FMUL.FTZ R150, R67, R166 ;  /* 0x000000a643967220 */ /* 0x000fe20000410000 */
[----:B------:R-:W-:Y:S01]  /*8cd0*/  FMUL.FTZ R142, R75, R168 ;  /* 0x000000a84b8e7220 */ /* 0x000fe20000410000 */
[----:B------:R-:W-:Y:S02]  /*8ce0*/  SHF.L.U32 R75, R111, 0x10, RZ ;  /* 0x000000106f4b7819 */ /* 0x000fe400000006ff */
[----:B------:R-:W-:Y:S01]  /*8cf0*/  FFMA.FTZ R197, R95, R70, R68 ;  /* 0x000000465fc57223 */ /* 0x000fe20000010044 */
[----:B------:R-:W-:Y:S01]  /*8d00*/  SHF.L.U32 R70, R113, 0x10, RZ ;  /* 0x0000001071467819 */ /* 0x000fe200000006ff */
[----:B------:R2:W-:Y:S08]  /*8d10*/  F2F.BF16.F32 R145, R69 ;  /* 0x0000004500917304 */ /* 0x0005f00000202000 */
[----:B------:R3:W-:Y:S01]  /*8d20*/  F2F.BF16.F32 R213, R66 ;  /* 0x0000004200d57304 */ /* 0x0007e20000202000 */
[----:B--2---:R-:W-:-:S05]  /*8d30*/  IMAD.WIDE.U32 R68, R148, 0x10000, RZ ;  /* 0x0001000094447825 */ /* 0x004fca00078e00ff */
[----:B------:R-:W-:Y:S02]  /*8d40*/  LOP3.LUT R153, R225, R69, RZ, 0xfc, !PT ;  /* 0x00000045e1997212 */ /* 0x000fe400078efcff */
[----:B------:R-:W-:Y:S01]  /*8d50*/  F2F.BF16.F32 R184, R207 ;  /* 0x000000cf00b87304 */ /* 0x000fe20000202000 */
[----:B---3--:R-:W-:Y:S01]  /*8d60*/  IMAD.WIDE.U32 R66, R152, 0x10000, RZ ;  /* 0x0001000098427825 */ /* 0x008fe200078e00ff */
[----:B------:R-:W-:-:S03]  /*8d70*/  LOP3.LUT R152, R68, R73, RZ, 0xfc, !PT ;  /* 0x0000004944987212 */ /* 0x000fc600078efcff */
[----:B-1----:R-:W-:Y:S01]  /*8d80*/  IMAD.WIDE.U32 R68, R182, 0x10000, RZ ;  /* 0x00010000b6447825 */ /* 0x002fe200078e00ff */
[----:B------:R-:W-:-:S03]  /*8d90*/  LOP3.LUT R73, R143, R67, RZ, 0xfc, !PT ;  /* 0x000000438f497212 */ /* 0x000fc600078efcff */
[----:B------:R-:W-:Y:S01]  /*8da0*/  FMUL.FTZ R182, R219, R88 ;  /* 0x00000058dbb67220 */ /* 0x000fe20000410000 */
[----:B------:R-:W-:Y:S08]  /*8db0*/  F2F.BF16.F32 R202, R223 ;  /* 0x000000df00ca7304 */ /* 0x000ff00000202000 */
[----:B------:R-:W1:Y:S08]  /*8dc0*/  F2F.BF16.F32 R239, R237 ;  /* 0x000000ed00ef7304 */ /* 0x000e700000202000 */
[----:B------:R-:W-:Y:S01]  /*8dd0*/  F2F.BF16.F32 R190, R198 ;  /* 0x000000c600be7304 */ /* 0x000fe20000202000 */
[----:B-1----:R-:W-:-:S07]  /*8de0*/  PRMT R239, R202, 0x5410, R239 ;  /* 0x00005410caef7816 */ /* 0x002fce00000000ef */
[----:B------:R-:W1:Y:S08]  /*8df0*/  F2F.BF16.F32 R203, R201 ;  /* 0x000000c900cb7304 */ /* 0x000e700000202000 */
[----:B------:R2:W-:Y:S01]  /*8e00*/  F2F.BF16.F32 R144, R72 ;  /* 0x0000004800907304 */ /* 0x0005e20000202000 */
[----:B-1----:R-:W-:-:S07]  /*8e10*/  PRMT R190, R190, 0x5410, R203 ;  /* 0x00005410bebe7816 */ /* 0x002fce00000000cb */
[----:B------:R1:W-:Y:S01]  /*8e20*/  F2F.BF16.F32 R204, R167 ;  /* 0x000000a700cc7304 */ /* 0x0003e20000202000 */
[----:B--2---:R-:W-:Y:S01]  /*8e30*/  LOP3.LUT R72, R66, R149, RZ, 0xfc, !PT ;  /* 0x0000009542487212 */ /* 0x004fe200078efcff */
[----:B------:R-:W-:-:S04]  /*8e40*/  IMAD.WIDE.U32 R66, R180, 0x10000, RZ ;  /* 0x00010000b4427825 */ /* 0x000fc800078e00ff */
[-C--:B------:R-:W-:Y:S01]  /*8e50*/  FMUL.FTZ R180, R223, R88.reuse ;  /* 0x00000058dfb47220 */ /* 0x080fe20000410000 */
[----:B------:R-:W2:Y:S01]  /*8e60*/  LDC.64 R202, c[0x0][0x390] ;  /* 0x0000e400ffca7b82 */ /* 0x000ea20000000a00 */
[----:B------:R-:W-:Y:S01]  /*8e70*/  LOP3.LUT R67, R71, R67, RZ, 0xfc, !PT ;  /* 0x0000004347437212 */ /* 0x000fe200078efcff */
[----:B------:R-:W3:Y:S01]  /*8e80*/  F2F.BF16.F32 R229, R235 ;  /* 0x000000eb00e57304 */ /* 0x000ee20000202000 */
[----:B-1----:R-:W-:Y:S01]  /*8e90*/  FMUL.FTZ R167, R167, R88 ;  /* 0x00000058a7a77220 */ /* 0x002fe20000410000 */
[----:B------:R-:W-:Y:S01]  /*8ea0*/  SHF.L.U32 R71, R74, 0x10, RZ ;  /* 0x000000104a477819 */ /* 0x000fe200000006ff */
[----:B------:R-:W-:Y:S01]  /*8eb0*/  FMUL.FTZ R149, R75, R180 ;  /* 0x000000b44b957220 */ /* 0x000fe20000410000 */
[----:B------:R-:W-:Y:S01]  /*8ec0*/  SHF.L.U32 R75, R112, 0x10, RZ ;  /* 0x00000010704b7819 */ /* 0x000fe200000006ff */
[----:B------:R-:W-:Y:S01]  /*8ed0*/  FMUL.FTZ R70, R70, R167 ;  /* 0x000000a746467220 */ /* 0x000fe20000410000 */
[----:B------:R-:W-:Y:S01]  /*8ee0*/  LOP3.LUT R66, R66, R205, RZ, 0xfc, !PT ;  /* 0x000000cd42427212 */ /* 0x000fe200078efcff */
[----:B------:R-:W-:Y:S01]  /*8ef0*/  FMUL.FTZ R148, R71, R182 ;  /* 0x000000b647947220 */ /* 0x000fe20000410000 */
[----:B------:R-:W1:Y:S01]  /*8f00*/  F2F.BF16.F32 R209, R147 ;  /* 0x0000009300d17304 */ /* 0x000e620000202000 */
[----:B---3--:R-:W-:-:S07]  /*8f10*/  PRMT R229, R204, 0x5410, R229 ;  /* 0x00005410cce57816 */ /* 0x008fce00000000e5 */
[----:B------:R-:W-:Y:S01]  /*8f20*/  F2F.BF16.F32 R211, R206 ;  /* 0x000000ce00d37304 */ /* 0x000fe20000202000 */
[----:B------:R-:W3:Y:S07]  /*8f30*/  LDC.64 R204, c[0x0][0x478] ;  /* 0x00011e00ffcc7b82 */ /* 0x000eee0000000a00 */
[----:B------:R-:W-:Y:S01]  /*8f40*/  F2F.BF16.F32 R154, R154 ;  /* 0x0000009a009a7304 */ /* 0x000fe20000202000 */
[----:B-1----:R-:W-:Y:S02]  /*8f50*/  LOP3.LUT R68, R68, R209, RZ, 0xfc, !PT ;  /* 0x000000d144447212 */ /* 0x002fe400078efcff */
[----:B------:R-:W1:Y:S05]  /*8f60*/  LDC.64 R208, c[0x0][0x468] ;  /* 0x00011a00ffd07b82 */ /* 0x000e6a0000000a00 */
[----:B------:R-:W-:Y:S08]  /*8f70*/  F2F.BF16.F32 R200, R200 ;  /* 0x000000c800c87304 */ /* 0x000ff00000202000 */
[----:B------:R-:W4:Y:S08]  /*8f80*/  F2F.BF16.F32 R217, R217 ;  /* 0x000000d900d97304 */ /* 0x000f300000202000 */
[----:B------:R-:W-:Y:S08]  /*8f90*/  F2F.BF16.F32 R216, R142 ;  /* 0x0000008e00d87304 */ /* 0x000ff00000202000 */
[----:B------:R-:W-:Y:S01]  /*8fa0*/  F2F.BF16.F32 R210, R210 ;  /* 0x000000d200d27304 */ /* 0x000fe20000202000 */
[----:B----4-:R-:W-:-:S07]  /*8fb0*/  PRMT R217, R200, 0x5410, R217 ;  /* 0x00005410c8d97816 */ /* 0x010fce00000000d9 */
[----:B------:R-:W-:Y:S08]  /*8fc0*/  F2F.BF16.F32 R150, R150 ;  /* 0x0000009600967304 */ /* 0x000ff00000202000 */
[----:B------:R-:W4:Y:S01]  /*8fd0*/  F2F.BF16.F32 R212, R212 ;  /* 0x000000d400d47304 */ /* 0x000f220000202000 */
[----:B------:R-:W-:Y:S01]  /*8fe0*/  FMUL.FTZ R198, R198, R88 ;  /* 0x00000058c6c67220 */ /* 0x000fe20000410000 */
[----:B------:R-:W-:-:S06]  /*8ff0*/  LOP3.LUT R69, R229, R69, RZ, 0xfc, !PT ;  /* 0x00000045e5457212 */ /* 0x000fcc00078efcff */
[----:B------:R5:W0:Y:S01]  /*9000*/  F2F.BF16.F32 R215, R70 ;  /* 0x0000004600d77304 */ /* 0x000a220000202000 */
[----:B----4-:R-:W-:-:S07]  /*9010*/  PRMT R221, R221, 0x5410, R212 ;  /* 0x00005410dddd7816 */ /* 0x010fce00000000d4 */
[----:B------:R-:W4:Y:S01]  /*9020*/  F2F.BF16.F32 R149, R149 ;  /* 0x0000009500957304 */ /* 0x000f220000202000 */
[----:B-----5:R-:W-:-:S04]  /*9030*/  IMAD.WIDE.U32 R70, R184, 0x10000, RZ ;  /* 0x00010000b8467825 */ /* 0x020fc800078e00ff */
[----:B------:R-:W-:Y:S01]  /*9040*/  FMUL.FTZ R184, R147, R88 ;  /* 0x0000005893b87220 */ /* 0x000fe20000410000 */
[----:B------:R-:W-:Y:S01]  /*9050*/  PRMT R147, R145, 0x5410, R144 ;  /* 0x0000541091937816 */ /* 0x000fe20000000090 */
[----:B------:R-:W-:Y:S01]  /*9060*/  IMAD.WIDE.U32 R144, R210, 0x10000, RZ ;  /* 0x00010000d2907825 */ /* 0x000fe200078e00ff */
[----:B------:R-:W-:-:S03]  /*9070*/  LOP3.LUT R142, R70, R211, RZ, 0xfc, !PT ;  /* 0x000000d3468e7212 */ /* 0x000fc600078efcff */
[----:B------:R-:W-:Y:S01]  /*9080*/  FMUL.FTZ R211, R75, R184 ;  /* 0x000000b84bd37220 */ /* 0x000fe20000410000 */
[----:B------:R5:W3:Y:S01]  /*9090*/  F2F.BF16.F32 R214, R148 ;  /* 0x0000009400d67304 */ /* 0x000ae20000202000 */
[----:B------:R-:W-:Y:S01]  /*90a0*/  IMAD.WIDE.U32 R74, R154, 0x10000, RZ ;  /* 0x000100009a4a7825 */ /* 0x000fe200078e00ff */
[----:B------:R-:W-:Y:S02]  /*90b0*/  LOP3.LUT R143, R239, R71, RZ, 0xfc, !PT ;  /* 0x00000047ef8f7212 */ /* 0x000fe400078efcff */
[----:B0-----:R-:W-:Y:S01]  /*90c0*/  PRMT R215, R215, 0x5410, R150 ;  /* 0x00005410d7d77816 */ /* 0x001fe20000000096 */
[----:B------:R-:W-:Y:S01]  /*90d0*/  IMAD.WIDE.U32 R70, R146, 0x10000, RZ ;  /* 0x0001000092467825 */ /* 0x000fe200078e00ff */
[----:B------:R-:W-:Y:S02]  /*90e0*/  LOP3.LUT R144, R144, R151, RZ, 0xfc, !PT ;  /* 0x0000009790907212 */ /* 0x000fe400078efcff */
[----:B------:R-:W0:Y:S01]  /*90f0*/  F2F.BF16.F32 R211, R211 ;  /* 0x000000d300d37304 */ /* 0x000e220000202000 */
[----:B----4-:R-:W-:Y:S01]  /*9100*/  PRMT R200, R149, 0x5410, R216 ;  /* 0x0000541095c87816 */ /* 0x010fe200000000d8 */
[----:B-1----:R-:W-:Y:S01]  /*9110*/  IMAD.WIDE.U32 R150, R175, 0x8, R208 ;  /* 0x00000008af967825 */ /* 0x002fe200078e00d0 */
[----:B------:R-:W-:-:S02]  /*9120*/  LOP3.LUT R149, R217, R75, RZ, 0xfc, !PT ;  /* 0x0000004bd9957212 */ /* 0x000fc400078efcff */
[----:B-----5:R-:W-:Y:S01]  /*9130*/  LOP3.LUT R148, R74, R155, RZ, 0xfc, !PT ;  /* 0x0000009b4a947212 */ /* 0x020fe200078efcff */
[----:B--2---:R-:W-:Y:S01]  /*9140*/  IMAD.WIDE.U32 R154, R175, 0x8, R202 ;  /* 0x00000008af9a7825 */ /* 0x004fe200078e00ca */
[----:B------:R-:W-:Y:S02]  /*9150*/  LOP3.LUT R71, R147, R71, RZ, 0xfc, !PT ;  /* 0x0000004793477212 */ /* 0x000fe400078efcff */
[----:B------:R-:W-:Y:S01]  /*9160*/  LOP3.LUT R145, R221, R145, RZ, 0xfc, !PT ;  /* 0x00000091dd917212 */ /* 0x000fe200078efcff */
[----:B---3--:R-:W-:Y:S01]  /*9170*/  IMAD.WIDE.U32 R74, R214, 0x10000, RZ ;  /* 0x00010000d64a7825 */ /* 0x008fe200078e00ff */
[----:B------:R-:W-:Y:S01]  /*9180*/  LOP3.LUT R70, R70, R213, RZ, 0xfc, !PT ;  /* 0x000000d546467212 */ /* 0x000fe200078efcff */
[----:B------:R-:W2:Y:S03]  /*9190*/  LDG.E.64 R154, desc[UR8][R154.64] ;  /* 0x000000089a9a7981 */ /* 0x000ea6000c1e1b00 */
[----:B------:R-:W-:-:S02]  /*91a0*/  LOP3.LUT R147, R215, R75, RZ, 0xfc, !PT ;  /* 0x0000004bd7937212 */ /* 0x000fc400078efcff */
[----:B0-----:R-:W-:Y:S01]  /*91b0*/  LOP3.LUT R146, R74, R211, RZ, 0xfc, !PT ;  /* 0x000000d34a927212 */ /* 0x001fe200078efcff */
[----:B------:R-:W-:-:S05]  /*91c0*/  IMAD.WIDE.U32 R74, R175, 0x8, R204 ;  /* 0x00000008af4a7825 */ /* 0x000fca00078e00cc */
[----:B------:R0:W-:Y:S04]  /*91d0*/  STG.E.64 desc[UR8][R74.64], R152 ;  /* 0x000000984a007986 */ /* 0x0001e8000c101b08 */
[----:B------:R1:W-:Y:S01]  /*91e0*/  STG.E.64 desc[UR8][R150.64], R148 ;  /* 0x0000009496007986 */ /* 0x0003e2000c101b08 */
[----:B------:R-:W-:Y:S01]  /*91f0*/  SHF.L.U32 R211, R176, 0x10, RZ ;  /* 0x00000010b0d37819 */ /* 0x000fe200000006ff */
[----:B0-----:R-:W-:-:S04]  /*9200*/  IMAD.WIDE.U32 R74, R172, 0x8, R204 ;  /* 0x00000008ac4a7825 */ /* 0x001fc800078e00cc */
[----:B-1----:R-:W-:-:S04]  /*9210*/  IMAD.WIDE.U32 R148, R172, 0x8, R202 ;  /* 0x00000008ac947825 */ /* 0x002fc800078e00ca */
[-C--:B------:R-:W-:Y:S02]  /*9220*/  FMUL.FTZ R152, R207, R88.reuse ;  /* 0x00000058cf987220 */ /* 0x080fe40000410000 */
[----:B------:R-:W3:Y:S04]  /*9230*/  LDG.E.64 R148, desc[UR8][R148.64] ;  /* 0x0000000894947981 */ /* 0x000ee8000c1e1b00 */
[----:B------:R0:W-:Y:S01]  /*9240*/  STG.E.64 desc[UR8][R74.64], R72 ;  /* 0x000000484a007986 */ /* 0x0001e2000c101b08 */
[----:B------:R-:W-:Y:S01]  /*9250*/  FMUL.FTZ R153, R206, R88 ;  /* 0x00000058ce997220 */ /* 0x000fe20000410000 */
[----:B------:R-:W-:Y:S01]  /*9260*/  FMUL.FTZ R211, R211, R152 ;  /* 0x00000098d3d37220 */ /* 0x000fe20000410000 */
[----:B------:R-:W-:Y:S01]  /*9270*/  SHF.L.U32 R207, R174, 0x10, RZ ;  /* 0x00000010aecf7819 */ /* 0x000fe200000006ff */
[----:B0-----:R-:W-:Y:S01]  /*9280*/  IMAD.WIDE.U32 R72, R172, 0x8, R208 ;  /* 0x00000008ac487825 */ /* 0x001fe200078e00d0 */
[----:B------:R-:W-:-:S03]  /*9290*/  SHF.L.U32 R172, R110, 0x10, RZ ;  /* 0x000000106eac7819 */ /* 0x000fc600000006ff */
[----:B------:R-:W-:Y:S01]  /*92a0*/  IMAD.WIDE.U32 R74, R171, 0x8, R202 ;  /* 0x00000008ab4a7825 */ /* 0x000fe200078e00ca */
[----:B------:R0:W-:Y:S03]  /*92b0*/  STG.E.64 desc[UR8][R72.64], R144 ;  /* 0x0000009048007986 */ /* 0x0001e6000c101b08 */
[----:B------:R-:W-:Y:S01]  /*92c0*/  FMUL.FTZ R150, R172, R153 ;  /* 0x00000099ac967220 */ /* 0x000fe20000410000 */
[----:B------:R-:W-:Y:S01]  /*92d0*/  FMUL.FTZ R172, R201, R88 ;  /* 0x00000058c9ac7220 */ /* 0x000fe20000410000 */
[----:B------:R1:W-:Y:S01]  /*92e0*/  F2F.BF16.F32 R176, R199 ;  /* 0x000000c700b07304 */ /* 0x0003e20000202000 */
[----:B------:R-:W4:Y:S02]  /*92f0*/  LDG.E.64 R74, desc[UR8][R74.64] ;  /* 0x000000084a4a7981 */ /* 0x000f24000c1e1b00 */
[----:B------:R-:W-:Y:S01]  /*9300*/  FMUL.FTZ R207, R207, R172 ;  /* 0x000000accfcf7220 */ /* 0x000fe20000410000 */
[----:B0-----:R-:W-:Y:S01]  /*9310*/  SHF.L.U32 R145, R109, 0x10, RZ ;  /* 0x000000106d917819 */ /* 0x001fe200000006ff */
[----:B------:R-:W-:-:S03]  /*9320*/  IMAD.WIDE.U32 R72, R171, 0x8, R204 ;  /* 0x00000008ab487825 */ /* 0x000fc600078e00cc */
[----:B------:R-:W-:Y:S01]  /*9330*/  F2F.BF16.F32 R211, R211 ;  /* 0x000000d300d37304 */ /* 0x000fe20000202000 */
[----:B------:R-:W-:Y:S01]  /*9340*/  SHF.L.U32 R144, R173, 0x10, RZ ;  /* 0x00000010ad907819 */ /* 0x000fe200000006ff */
[----:B------:R-:W-:Y:S01]  /*9350*/  FMUL.FTZ R145, R145, R198 ;  /* 0x000000c691917220 */ /* 0x000fe20000410000 */
[----:B------:R0:W-:Y:S01]  /*9360*/  STG.E.64 desc[UR8][R72.64], R66 ;  /* 0x0000004248007986 */ /* 0x0001e2000c101b08 */
[----:B-1----:R-:W-:-:S04]  /*9370*/  FMUL.FTZ R199, R199, R88 ;  /* 0x00000058c7c77220 */ /* 0x002fc80000410000 */
[----:B------:R-:W-:Y:S01]  /*9380*/  F2F.BF16.F32 R206, R207 ;  /* 0x000000cf00ce7304 */ /* 0x000fe20000202000 */
[----:B------:R-:W-:Y:S01]  /*9390*/  FMUL.FTZ R174, R144, R199 ;  /* 0x000000c790ae7220 */ /* 0x000fe20000410000 */
[----:B0-----:R-:W-:-:S06]  /*93a0*/  IMAD.WIDE.U32 R66, R171, 0x8, R208 ;  /* 0x00000008ab427825 */ /* 0x001fcc00078e00d0 */
[----:B------:R-:W0:Y:S01]  /*93b0*/  F2F.BF16.F32 R145, R145 ;  /* 0x0000009100917304 */ /* 0x000e220000202000 */
[----:B------:R-:W-:Y:S01]  /*93c0*/  SHF.L.U32 R72, R108, 0x10, RZ ;  /* 0x000000106c487819 */ /* 0x000fe200000006ff */
[----:B------:R1:W-:Y:S06]  /*93d0*/  STG.E.64 desc[UR8][R66.64], R70 ;  /* 0x0000004642007986 */ /* 0x0003ec000c101b08 */
[----:B------:R-:W5:Y:S08]  /*93e0*/  F2F.BF16.F32 R151, R150 ;  /* 0x0000009600977304 */ /* 0x000f700000202000 */
[----:B------:R0:W-:Y:S01]  /*93f0*/  F2F.BF16.F32 R175, R197 ;  /* 0x000000c500af7304 */ /* 0x0001e20000202000 */
[----:B-1----:R-:W-:-:S04]  /*9400*/  IMAD.WIDE.U32 R70, R170, 0x8, R202 ;  /* 0x00000008aa467825 */ /* 0x002fc800078e00ca */
[----:B------:R-:W-:-:S03]  /*9410*/  IMAD.WIDE.U32 R66, R170, 0x8, R204 ;  /* 0x00000008aa427825 */ /* 0x000fc600078e00cc */
[----:B------:R-:W1:Y:S01]  /*9420*/  F2F.BF16.F32 R174, R174 ;  /* 0x000000ae00ae7304 */ /* 0x000e620000202000 */
[----:B0-----:R-:W-:Y:S01]  /*9430*/  FMUL.FTZ R197, R197, R88 ;  /* 0x00000058c5c57220 */ /* 0x001fe20000410000 */
[----:B------:R-:W4:Y:S03]  /*9440*/  LDG.E.64 R70, desc[UR8][R70.64] ;  /* 0x0000000846467981 */ /* 0x000f26000c1e1b00 */
[----:B------:R-:W-:Y:S01]  /*9450*/  FMUL.FTZ R150, R72, R197 ;  /* 0x000000c548967220 */ /* 0x000fe20000410000 */
[----:B------:R0:W-:Y:S01]  /*9460*/  STG.E.64 desc[UR8][R66.64], R68 ;  /* 0x0000004442007986 */ /* 0x0001e2000c101b08 */
[----:B------:R-:W-:Y:S02]  /*9470*/  IMAD.WIDE.U32 R170, R170, 0x8, R208 ;  /* 0x00000008aaaa7825 */ /* 0x000fe400078e00d0 */
[----:B------:R-:W1:Y:S01]  /*9480*/  F2F.BF16.F32 R173, R150 ;  /* 0x0000009600ad7304 */ /* 0x000e620000202000 */
[----:B------:R-:W-:Y:S01]  /*9490*/  PRMT R201, R145, 0x5410, R206 ;  /* 0x0000541091c97816 */ /* 0x000fe200000000ce */
[C---:B------:R-:W-:Y:S01]  /*94a0*/  IMAD.WIDE.U32 R72, R169.reuse, 0x8, R204 ;  /* 0x00000008a9487825 */ /* 0x040fe200078e00cc */
[----:B------:R1:W-:Y:S03]  /*94b0*/  STG.E.64 desc[UR8][R170.64], R146 ;  /* 0x00000092aa007986 */ /* 0x0003e6000c101b08 */
[----:B------:R-:W-:-:S04]  /*94c0*/  IMAD.WIDE.U32 R144, R169, 0x8, R208 ;  /* 0x00000008a9907825 */ /* 0x000fc800078e00d0 */
[----:B0-----:R-:W-:-:S04]  /*94d0*/  IMAD.WIDE.U32 R68, R211, 0x10000, RZ ;  /* 0x00010000d3447825 */ /* 0x001fc800078e00ff */
[----:B------:R-:W-:Y:S01]  /*94e0*/  IMAD.WIDE.U32 R66, R169, 0x8, R202 ;  /* 0x00000008a9427825 */ /* 0x000fe200078e00ca */
[----:B------:R-:W-:Y:S02]  /*94f0*/  LOP3.LUT R69, R200, R69, RZ, 0xfc, !PT ;  /* 0x00000045c8457212 */ /* 0x000fe400078efcff */
[----:B-----5:R-:W-:-:S03]  /*9500*/  LOP3.LUT R68, R68, R151, RZ, 0xfc, !PT ;  /* 0x0000009744447212 */ /* 0x020fc600078efcff */
[----:B------:R-:W5:Y:S04]  /*9510*/  LDG.E.64 R66, desc[UR8][R66.64] ;  /* 0x0000000842427981 */ /* 0x000f68000c1e1b00 */
[----:B------:R0:W-:Y:S04]  /*9520*/  STG.E.64 desc[UR8][R72.64], R142 ;  /* 0x0000008e48007986 */ /* 0x0001e8000c101b08 */
[----:B------:R0:W-:Y:S01]  /*9530*/  STG.E.64 desc[UR8][R144.64], R68 ;  /* 0x0000004490007986 */ /* 0x0001e2000c101b08 */
[----:B-1----:R-:W-:-:S04]  /*9540*/  IMAD.WIDE.U32 R146, R99, 0x8, R208 ;  /* 0x0000000863927825 */ /* 0x002fc800078e00d0 */
[----:B0-----:R-:W-:-:S04]  /*9550*/  IMAD.WIDE.U32 R72, R176, 0x10000, RZ ;  /* 0x00010000b0487825 */ /* 0x001fc800078e00ff */
[----:B------:R-:W-:Y:S01]  /*9560*/  IMAD.WIDE.U32 R68, R174, 0x10000, RZ ;  /* 0x00010000ae447825 */ /* 0x000fe200078e00ff */
[----:B------:R-:W-:-:S03]  /*9570*/  LOP3.LUT R73, R190, R73, RZ, 0xfc, !PT ;  /* 0x00000049be497212 */ /* 0x000fc600078efcff */
[----:B------:R-:W-:Y:S01]  /*9580*/  IMAD.WIDE.U32 R142, R99, 0x8, R202 ;  /* 0x00000008638e7825 */ /* 0x000fe200078e00ca */
[----:B------:R-:W-:Y:S02]  /*9590*/  LOP3.LUT R72, R72, R175, RZ, 0xfc, !PT ;  /* 0x000000af48487212 */ /* 0x000fe400078efcff */
[----:B------:R-:W-:Y:S01]  /*95a0*/  LOP3.LUT R69, R201, R69, RZ, 0xfc, !PT ;  /* 0x00000045c9457212 */ /* 0x000fe200078efcff */
[----:B------:R-:W-:Y:S01]  /*95b0*/  IMAD.WIDE.U32 R144, R99, 0x8, R204 ;  /* 0x0000000863907825 */ /* 0x000fe200078e00cc */
[----:B------:R-:W-:Y:S01]  /*95c0*/  LOP3.LUT R68, R68, R173, RZ, 0xfc, !PT ;  /* 0x000000ad44447212 */ /* 0x000fe200078efcff */
[----:B------:R-:W5:Y:S02]  /*95d0*/  LDG.E.64 R142, desc[UR8][R142.64] ;  /* 0x000000088e8e7981 */ /* 0x000f64000c1e1b00 */
[----:B------:R-:W-:Y:S02]  /*95e0*/  IMAD.WIDE.U32 R150, R89, 0x8, R202 ;  /* 0x0000000859967825 */ /* 0x000fe400078e00ca */
[----:B------:R0:W-:Y:S04]  /*95f0*/  STG.E.64 desc[UR8][R144.64], R72 ;  /* 0x0000004890007986 */ /* 0x0001e8000c101b08 */
[----:B------:R1:W-:Y:S04]  /*9600*/  STG.E.64 desc[UR8][R146.64], R68 ;  /* 0x0000004492007986 */ /* 0x0003e8000c101b08 */
[----:B------:R-:W5:Y:S01]  /*9610*/  LDG.E.64 R150, desc[UR8][R150.64] ;  /* 0x0000000896967981 */ /* 0x000f62000c1e1b00 */
[----:B------:R-:W-:-:S04]  /*9620*/  FFMA.FTZ R92, R64, R92, R61 ;  /* 0x0000005c405c7223 */ /* 0x000fc8000001003d */
[----:B------:R-:W-:Y:S01]  /*9630*/  FADD.FTZ R170, -R92, R91 ;  /* 0x0000005b5caa7221 */ /* 0x000fe20000010100 */
[----:B------:R-:W-:Y:S01]  /*9640*/  MOV R92, R141 ;  /* 0x0000008d005c7202 */ /* 0x000fe20000000f00 */
[----:B------:R-:W-:Y:S01]  /*9650*/  FFMA.FTZ R91, R64, R98, R61 ;  /* 0x00000062405b7223 */ /* 0x000fe2000001003d */
[----:B------:R-:W-:Y:S02]  /*9660*/  SHF.R.U32.HI R99, RZ, 0x10, R141 ;  /* 0x00000010ff637819 */ /* 0x000fe4000001168d */
[----:B0-----:R-:W-:Y:S01]  /*9670*/  SHF.L.U32 R72, R92, 0x10, RZ ;  /* 0x000000105c487819 */ /* 0x001fe200000006ff */
[----:B------:R-:W-:Y:S01]  /*9680*/  FADD.FTZ R90, -R91, R90 ;  /* 0x0000005a5b5a7221 */ /* 0x000fe20000010100 */
[----:B-1----:R-:W-:Y:S01]  /*9690*/  MOV R68, R140 ;  /* 0x0000008c00447202 */ /* 0x002fe20000000f00 */
[----:B------:R-:W-:Y:S01]  /*96a0*/  FFMA.FTZ R69, R64, R94, R61 ;  /* 0x0000005e40457223 */ /* 0x000fe2000001003d */
[----:B------:R-:W-:Y:S01]  /*96b0*/  SHF.L.U32 R174, R99, 0x10, RZ ;  /* 0x0000001063ae7819 */ /* 0x000fe200000006ff */
[----:B------:R-:W-:Y:S01]  /*96c0*/  FFMA.FTZ R99, R95, R90, R72 ;  /* 0x0000005a5f637223 */ /* 0x000fe20000010048 */
[----:B------:R-:W-:Y:S01]  /*96d0*/  SHF.L.U32 R72, R68, 0x10, RZ ;  /* 0x0000001044487819 */ /* 0x000fe200000006ff */
[----:B------:R-:W-:Y:S01]  /*96e0*/  FADD.FTZ R96, -R69, R96 ;  /* 0x0000006045607221 */ /* 0x000fe20000010100 */
[----:B------:R-:W-:Y:S01]  /*96f0*/  SHF.R.U64 R69, R140, 0x10, R141 ;  /* 0x000000108c457819 */ /* 0x000fe2000000128d */
[----:B------:R-:W-:-:S02]  /*9700*/  FFMA.FTZ R64, R64, R97, R61 ;  /* 0x0000006140407223 */ /* 0x000fc4000001003d */
[----:B------:R-:W-:Y:S01]  /*9710*/  FFMA.FTZ R61, R95, R96, R72 ;  /* 0x000000605f3d7223 */ /* 0x000fe20000010048 */
[----:B------:R-:W-:Y:S01]  /*9720*/  SHF.L.U32 R72, R69, 0x10, RZ ;  /* 0x0000001045487819 */ /* 0x000fe200000006ff */
[----:B------:R-:W-:Y:S01]  /*9730*/  FADD.FTZ R64, -R64, R93 ;  /* 0x0000005d40407221 */ /* 0x000fe20000010100 */
[C---:B------:R-:W-:Y:S01]  /*9740*/  FFMA.FTZ R169, R95.reuse, R170, R174 ;  /* 0x000000aa5fa97223 */ /* 0x040fe200000100ae */
[----:B------:R-:W-:Y:S02]  /*9750*/  SHF.L.U32 R73, R60, 0x10, RZ ;  /* 0x000000103c497819 */ /* 0x000fe400000006ff */
[----:B------:R-:W-:Y:S01]  /*9760*/  FFMA.FTZ R95, R95, R64, R72 ;  /* 0x000000405f5f7223 */ /* 0x000fe20000010048 */
[----:B------:R-:W-:Y:S01]  /*9770*/  FMUL.FTZ R72, R169, R88 ;  /* 0x00000058a9487220 */ /* 0x000fe20000410000 */
[----:B------:R-:W-:-:S03]  /*9780*/  SHF.L.U32 R62, R62, 0x10, RZ ;  /* 0x000000103e3e7819 */ /* 0x000fc600000006ff */
[----:B------:R-:W-:Y:S01]  /*9790*/  FMUL.FTZ R94, R73, R72 ;  /* 0x00000048495e7220 */ /* 0x000fe20000410000 */
[-C--:B------:R-:W-:Y:S01]  /*97a0*/  FMUL.FTZ R73, R95, R88.reuse ;  /* 0x000000585f497220 */ /* 0x080fe20000410000 */
[----:B------:R-:W0:Y:S01]  /*97b0*/  F2F.BF16.F32 R60, R95 ;  /* 0x0000005f003c7304 */ /* 0x000e220000202000 */
[----:B------:R-:W-:Y:S02]  /*97c0*/  SHF.L.U32 R64, R107, 0x10, RZ ;  /* 0x000000106b407819 */ /* 0x000fe400000006ff */
[----:B------:R-:W-:Y:S01]  /*97d0*/  FMUL.FTZ R90, R62, R73 ;  /* 0x000000493e5a7220 */ /* 0x000fe20000410000 */
[----:B------:R-:W-:Y:S01]  /*97e0*/  SHF.L.U32 R93, R106, 0x10, RZ ;  /* 0x000000106a5d7819 */ /* 0x000fe200000006ff */
[----:B------:R-:W-:-:S03]  /*97f0*/  FMUL.FTZ R144, R61, R88 ;  /* 0x000000583d907220 */ /* 0x000fc60000410000 */
[----:B------:R1:W-:Y:S02]  /*9800*/  F2F.BF16.F32 R68, R99 ;  /* 0x0000006300447304 */ /* 0x0003e40000202000 */
[----:B-1----:R-:W-:-:S06]  /*9810*/  FMUL.FTZ R99, R99, R88 ;  /* 0x0000005863637220 */ /* 0x002fcc0000410000 */
[----:B------:R-:W1:Y:S01]  /*9820*/  F2F.BF16.F32 R91, R169 ;  /* 0x000000a9005b7304 */ /* 0x000e620000202000 */
[----:B------:R-:W-:Y:S01]  /*9830*/  FMUL.FTZ R92, R64, R99 ;  /* 0x00000063405c7220 */ /* 0x000fe20000410000 */
[----:B------:R-:W-:-:S06]  /*9840*/  FMUL.FTZ R64, R93, R144 ;  /* 0x000000905d407220 */ /* 0x000fcc0000410000 */
[----:B------:R0:W1:Y:S08]  /*9850*/  F2F.BF16.F32 R69, R61 ;  /* 0x0000003d00457304 */ /* 0x0000700000202000 */
[----:B------:R-:W1:Y:S01]  /*9860*/  F2F.BF16.F32 R90, R90 ;  /* 0x0000005a005a7304 */ /* 0x000e620000202000 */
[----:B0-----:R-:W-:-:S07]  /*9870*/  IMAD.WIDE.U32 R60, R60, 0x10000, RZ ;  /* 0x000100003c3c7825 */ /* 0x001fce00078e00ff */
[----:B------:R-:W0:Y:S01]  /*9880*/  F2F.BF16.F32 R95, R64 ;  /* 0x00000040005f7304 */ /* 0x000e220000202000 */
[----:B-1----:R-:W-:Y:S02]  /*9890*/  PRMT R91, R68, 0x5410, R91 ;  /* 0x00005410445b7816 */ /* 0x002fe4000000005b */
[----:B------:R-:W-:-:S05]  /*98a0*/  LOP3.LUT R60, R60, R69, RZ, 0xfc, !PT ;  /* 0x000000453c3c7212 */ /* 0x000fca00078efcff */
[----:B------:R-:W-:Y:S01]  /*98b0*/  F2F.BF16.F32 R97, R94 ;  /* 0x0000005e00617304 */ /* 0x000fe20000202000 */
[----:B------:R-:W-:-:S07]  /*98c0*/  IMAD.WIDE.U32 R68, R90, 0x10000, RZ ;  /* 0x000100005a447825 */ /* 0x000fce00078e00ff */
[----:B------:R-:W1:Y:S01]  /*98d0*/  F2F.BF16.F32 R92, R92 ;  /* 0x0000005c005c7304 */ /* 0x000e620000202000 */
[----:B0-----:R-:W-:Y:S02]  /*98e0*/  LOP3.LUT R68, R68, R95, RZ, 0xfc, !PT ;  /* 0x0000005f44447212 */ /* 0x001fe400078efcff */
[----:B--2---:R-:W-:-:S04]  /*98f0*/  SHF.R.U32.HI R93, RZ, 0x10, R155 ;  /* 0x00000010ff5d7819 */ /* 0x004fc8000001169b */
[----:B------:R-:W-:Y:S02]  /*9900*/  SHF.L.U32 R93, R93, 0x10, RZ ;  /* 0x000000105d5d7819 */ /* 0x000fe400000006ff */
[----:B------:R-:W-:Y:S02]  /*9910*/  SHF.R.U64 R62, R154, 0x10, R155 ;  /* 0x000000109a3e7819 */ /* 0x000fe4000000129b */
[----:B-1----:R-:W-:Y:S01]  /*9920*/  PRMT R97, R92, 0x5410, R97 ;  /* 0x000054105c617816 */ /* 0x002fe20000000061 */
[----:B------:R-:W-:Y:S01]  /*9930*/  FMUL.FTZ R92, R156, R93 ;  /* 0x0000005d9c5c7220 */ /* 0x000fe20000410000 */
[----:B------:R-:W-:Y:S02]  /*9940*/  SHF.L.U32 R62, R62, 0x10, RZ ;  /* 0x000000103e3e7819 */ /* 0x000fe400000006ff */
[----:B------:R-:W-:Y:S02]  /*9950*/  SHF.L.U32 R90, R155, 0x10, RZ ;  /* 0x000000109b5a7819 */ /* 0x000fe400000006ff */
[----:B------:R-:W-:Y:S01]  /*9960*/  LOP3.LUT R61, R91, R61, RZ, 0xfc, !PT ;  /* 0x0000003d5b3d7212 */ /* 0x000fe200078efcff */
[----:B------:R-:W-:Y:S01]  /*9970*/  FMUL.FTZ R91, R63, R62 ;  /* 0x0000003e3f5b7220 */ /* 0x000fe20000410000 */
[----:B------:R-:W-:Y:S01]  /*9980*/  LOP3.LUT R69, R97, R69, RZ, 0xfc, !PT ;  /* 0x0000004561457212 */ /* 0x000fe200078efcff */
[----:B------:R-:W-:Y:S01]  /*9990*/  FMUL.FTZ R90, R65, R90 ;  /* 0x0000005a415a7220 */ /* 0x000fe20000410000 */
[----:B------:R-:W-:Y:S01]  /*99a0*/  IMAD.WIDE.U32 R62, R89, 0x8, R204 ;  /* 0x00000008593e7825 */ /* 0x000fe200078e00cc */
[----:B---3--:R-:W-:-:S04]  /*99b0*/  SHF.R.U64 R95, R148, 0x10, R149 ;  /* 0x00000010945f7819 */ /* 0x008fc80000001295 */
[----:B------:R-:W-:Y:S02]  /*99c0*/  SHF.L.U32 R95, R95, 0x10, RZ ;  /* 0x000000105f5f7819 */ /* 0x000fe400000006ff */
[----:B------:R-:W-:-:S03]  /*99d0*/  SHF.L.U32 R93, R149, 0x10, RZ ;  /* 0x00000010955d7819 */ /* 0x000fc600000006ff */
[----:B------:R-:W-:Y:S02]  /*99e0*/  FMUL.FTZ R94, R158, R95 ;  /* 0x0000005f9e5e7220 */ /* 0x000fe40000410000 */
[----:B------:R-:W-:Y:S01]  /*99f0*/  FMUL.FTZ R93, R160, R93 ;  /* 0x0000005da05d7220 */ /* 0x000fe20000410000 */
[----:B------:R-:W-:Y:S01]  /*9a00*/  IMAD.WIDE.U32 R64, R89, 0x8, R208 ;  /* 0x0000000859407825 */ /* 0x000fe200078e00d0 */
[----:B------:R0:W-:Y:S01]  /*9a10*/  STG.E.64 desc[UR8][R62.64], R60 ;  /* 0x0000003c3e007986 */ /* 0x0001e2000c101b08 */
[----:B------:R-:W-:-:S03]  /*9a20*/  SHF.L.U32 R148, R148, 0x10, RZ ;  /* 0x0000001094947819 */ /* 0x000fc600000006ff */
[----:B------:R1:W-:Y:S01]  /*9a30*/  STG.E.64 desc[UR8][R64.64], R68 ;  /* 0x0000004440007986 */ /* 0x0003e2000c101b08 */
[C-C-:B----4-:R-:W-:Y:S02]  /*9a40*/  SHF.R.U64 R95, R74.reuse, 0x10, R75.reuse ;  /* 0x000000104a5f7819 */ /* 0x150fe4000000124b */
[----:B------:R-:W-:Y:S02]  /*9a50*/  SHF.R.U32.HI R160, RZ, 0x10, R75 ;  /* 0x00000010ffa07819 */ /* 0x000fe4000001164b */
[----:B------:R-:W-:Y:S02]  /*9a60*/  SHF.L.U32 R97, R75, 0x10, RZ ;  /* 0x000000104b617819 */ /* 0x000fe400000006ff */
[----:B------:R-:W-:Y:S02]  /*9a70*/  SHF.L.U32 R74, R74, 0x10, RZ ;  /* 0x000000104a4a7819 */ /* 0x000fe400000006ff */
[----:B------:R-:W-:-:S03]  /*9a80*/  SHF.L.U32 R75, R95, 0x10, RZ ;  /* 0x000000105f4b7819 */ /* 0x000fc600000006ff */
[----:B------:R-:W-:Y:S02]  /*9a90*/  FMUL.FTZ R95, R165, R74 ;  /* 0x0000004aa55f7220 */ /* 0x000fe40000410000 */
[----:B------:R-:W-:Y:S01]  /*9aa0*/  FMUL.FTZ R98, R162, R75 ;  /* 0x0000004ba2627220 */ /* 0x000fe20000410000 */
[----:B------:R-:W-:Y:S01]  /*9ab0*/  SHF.L.U32 R160, R160, 0x10, RZ ;  /* 0x00000010a0a07819 */ /* 0x000fe200000006ff */
[----:B------:R-:W-:Y:S01]  /*9ac0*/  FMUL.FTZ R89, R161, R148 ;  /* 0x00000094a1597220 */ /* 0x000fe20000410000 */
[----:B------:R-:W-:-:S03]  /*9ad0*/  SHF.R.U32.HI R96, RZ, 0x10, R149 ;  /* 0x00000010ff607819 */ /* 0x000fc60000011695 */
[----:B------:R-:W-:Y:S01]  /*9ae0*/  FMUL.FTZ R160, R163, R160 ;  /* 0x000000a0a3a07220 */ /* 0x000fe20000410000 */
[----:B------:R-:W-:Y:S02]  /*9af0*/  SHF.L.U32 R88, R154, 0x10, RZ ;  /* 0x000000109a587819 */ /* 0x000fe400000006ff */
[----:B------:R-:W-:Y:S01]  /*9b00*/  SHF.L.U32 R96, R96, 0x10, RZ ;  /* 0x0000001060607819 */ /* 0x000fe200000006ff */
[----:B------:R-:W-:Y:S02]  /*9b10*/  FMUL.FTZ R97, R164, R97 ;  /* 0x00000061a4617220 */ /* 0x000fe40000410000 */
[----:B------:R-:W-:Y:S02]  /*9b20*/  FMUL.FTZ R88, R157, R88 ;  /* 0x000000589d587220 */ /* 0x000fe40000410000 */
[----:B------:R-:W-:Y:S01]  /*9b30*/  FMUL.FTZ R96, R159, R96 ;  /* 0x000000609f607220 */ /* 0x000fe20000410000 */
[C---:B------:R-:W-:Y:S02]  /*9b40*/  SHF.L.U32 R145, R70.reuse, 0x10, RZ ;  /* 0x0000001046917819 */ /* 0x040fe400000006ff */
[----:B------:R-:W-:-:S02]  /*9b50*/  SHF.R.U64 R70, R70, 0x10, R71 ;  /* 0x0000001046467819 */ /* 0x000fc40000001247 */
[----:B------:R-:W-:Y:S02]  /*9b60*/  SHF.L.U32 R74, R71, 0x10, RZ ;  /* 0x00000010474a7819 */ /* 0x000fe400000006ff */
[----:B------:R-:W-:Y:S02]  /*9b70*/  SHF.R.U32.HI R75, RZ, 0x10, R71 ;  /* 0x00000010ff4b7819 */ /* 0x000fe40000011647 */
[----:B------:R-:W-:Y:S01]  /*9b80*/  SHF.L.U32 R71, R70, 0x10, RZ ;  /* 0x0000001046477819 */ /* 0x000fe200000006ff */
[----:B------:R-:W-:Y:S01]  /*9b90*/  FMUL.FTZ R163, R184, R145 ;  /* 0x00000091b8a37220 */ /* 0x000fe20000410000 */
[----:B------:R-:W-:-:S03]  /*9ba0*/  FMUL.FTZ R161, R167, R74 ;  /* 0x0000004aa7a17220 */ /* 0x000fc60000410000 */
[----:B------:R-:W-:Y:S01]  /*9bb0*/  FMUL.FTZ R162, R182, R71 ;  /* 0x00000047b6a27220 */ /* 0x000fe20000410000 */
[----:B------:R-:W-:Y:S02]  /*9bc0*/  SHF.L.U32 R75, R75, 0x10, RZ ;  /* 0x000000104b4b7819 */ /* 0x000fe400000006ff */
[C-C-:B-----5:R-:W-:Y:S02]  /*9bd0*/  SHF.R.U64 R145, R66.reuse, 0x10, R67.reuse ;  /* 0x0000001042917819 */ /* 0x160fe40000001243 */
[----:B------:R-:W-:Y:S02]  /*9be0*/  SHF.L.U32 R167, R67, 0x10, RZ ;  /* 0x0000001043a77819 */ /* 0x000fe400000006ff */
[----:B------:R-:W-:Y:S02]  /*9bf0*/  SHF.R.U32.HI R67, RZ, 0x10, R67 ;  /* 0x00000010ff437819 */ /* 0x000fe40000011643 */
        /* <DEDUP_REMOVED lines=8> */
[C---:B------:R-:W-:Y:S02]  /*9c80*/  SHF.R.U64 R182, R142.reuse, 0x10, R143 ;  /* 0x000000108eb67819 */ /* 0x040fe4000000128f */
[----:B------:R-:W-:Y:S02]  /*9c90*/  SHF.L.U32 R142, R142, 0x10, RZ ;  /* 0x000000108e8e7819 */ /* 0x000fe400000006ff */
[----:B------:R-:W-:-:S02]  /*9ca0*/  SHF.L.U32 R71, R143, 0x10, RZ ;  /* 0x000000108f477819 */ /* 0x000fc400000006ff */
[----:B------:R-:W-:Y:S01]  /*9cb0*/  SHF.R.U32.HI R143, RZ, 0x10, R143 ;  /* 0x00000010ff8f7819 */ /* 0x000fe2000001168f */
[----:B------:R-:W-:Y:S01]  /*9cc0*/  FMUL.FTZ R173, R197, R142 ;  /* 0x0000008ec5ad7220 */ /* 0x000fe20000410000 */
[----:B------:R-:W-:Y:S01]  /*9cd0*/  SHF.L.U32 R182, R182, 0x10, RZ ;  /* 0x00000010b6b67819 */ /* 0x000fe200000006ff */
[----:B------:R-:W-:Y:S01]  /*9ce0*/  FMUL.FTZ R197, R198, R71 ;  /* 0x00000047c6c57220 */ /* 0x000fe20000410000 */
[C-C-:B0-----:R-:W-:Y:S02]  /*9cf0*/  SHF.R.U64 R62, R150.reuse, 0x10, R151.reuse ;  /* 0x00000010963e7819 */ /* 0x141fe40000001297 */
[----:B------:R-:W-:Y:S02]  /*9d00*/  SHF.R.U32.HI R63, RZ, 0x10, R151 ;  /* 0x00000010ff3f7819 */ /* 0x000fe40000011697 */
[----:B------:R-:W-:Y:S02]  /*9d10*/  SHF.L.U32 R61, R143, 0x10, RZ ;  /* 0x000000108f3d7819 */ /* 0x000fe400000006ff */
[----:B------:R-:W-:-:S02]  /*9d20*/  SHF.L.U32 R71, R150, 0x10, RZ ;  /* 0x0000001096477819 */ /* 0x000fc400000006ff */
        /* <DEDUP_REMOVED lines=8> */
[----:B-1----:R-:W-:-:S07]  /*9db0*/  FMUL.FTZ R70, R72, R63 ;  /* 0x0000003f48467220 */ /* 0x002fce0000410000 */
.L_x_340:
[----:B------:R-:W0:Y:S01]  /*9dc0*/  LDC.64 R60, c[0x0][0x380] ;  /* 0x0000e000ff3c7b82 */ /* 0x000e220000000a00 */
[----:B------:R-:W-:Y:S01]  /*9dd0*/  UPLOP3.LUT UP1, UPT, UPT, UPT, UP1, 0x40, 0x4 ;  /* 0x000000000004789c */ /* 0x000fe20003f2e810 */
        /* <DEDUP_REMOVED lines=22> */
[----:B0-----:R-:W-:Y:S01]  /*9f40*/  IADD3 R80, PT, PT, R80, R60, RZ ;  /* 0x0000003c50507210 */ /* 0x001fe20007ffe0ff */
[----:B------:R-:W-:Y:S01]  /*9f50*/  FADD.FTZ R25, R94, R25 ;  /* 0x000000195e197221 */ /* 0x000fe20000010000 */
[----:B------:R-:W-:Y:S01]  /*9f60*/  FADD.FTZ R24, R89, R24 ;  /* 0x0000001859187221 */ /* 0x000fe20000010000 */
[----:B------:R-:W-:Y:S01]  /*9f70*/  FADD.FTZ R77, R92, R77 ;  /* 0x0000004d5c4d7221 */ /* 0x000fe20000010000 */
[----:B------:R-:W-:Y:S01]  /*9f80*/  ISETP.GE.AND P1, PT, R80, R61, PT ;  /* 0x0000003d5000720c */ /* 0x000fe20003f26270 */
[----:B------:R-:W-:Y:S01]  /*9f90*/  FADD.FTZ R78, R90, R78 ;  /* 0x0000004e5a4e7221 */ /* 0x000fe20000010000 */
[----:B------:R-:W-:Y:S01]  /*9fa0*/  FADD.FTZ R79, R91, R79 ;  /* 0x0000004f5b4f7221 */ /* 0x000fe20000010000 */
[----:B------:R-:W-:-:S10]  /*9fb0*/  FADD.FTZ R81, R88, R81 ;  /* 0x0000005158517221 */ /* 0x000fd40000010000 */
        /* <DEDUP_REMOVED lines=41> */
[----:B------:R-:W-:-:S07]  /*a250*/  MOV R77, R59 ;  /* 0x0000003b004d7202 */ /* 0x000fce0000000f00 */
.L_x_333:
[----:B------:R-:W1:Y:S01]  /*a260*/  S2R R53, SR_TID.X ;  /* 0x0000000000357919 */ /* 0x000e620000002100 */
[----:B------:R-:W2:Y:S08]  /*a270*/  S2UR UR4, SR_CTAID.X ;  /* 0x00000000000479c3 */ /* 0x000eb00000002500 */
[----:B------:R-:W2:Y:S08]  /*a280*/  LDC R0, c[0x0][0x388] ;  /* 0x0000e200ff007b82 */ /* 0x000eb00000000800 */
[----:B------:R-:W3:Y:S08]  /*a290*/  LDC.64 R2, c[0x0][0x440] ;  /* 0x00011000ff027b82 */ /* 0x000ef00000000a00 */
[----:B------:R-:W4:Y:S08]  /*a2a0*/  LDC.64 R8, c[0x0][0x448] ;  /* 0x00011200ff087b82 */ /* 0x000f300000000a00 */
[----:B------:R-:W5:Y:S01]  /*a2b0*/  LDC.64 R10, c[0x0][0x460] ;  /* 0x00011800ff0a7b82 */ /* 0x000f620000000a00 */
[----:B--2---:R-:W-:-:S05]  /*a2c0*/  IMAD R0, R0, UR4, RZ ;  /* 0x0000000400007c24 */ /* 0x004fca000f8e02ff */
[----:B-1----:R-:W-:-:S05]  /*a2d0*/  LEA.HI R53, R0, R53, RZ, 0x1e ;  /* 0x0000003500357211 */ /* 0x002fca00078ff0ff */
[----:B---3--:R-:W-:-:S04]  /*a2e0*/  IMAD.WIDE.U32 R2, R53, 0x10, R2 ;  /* 0x0000001035027825 */ /* 0x008fc800078e0002 */
[C---:B----4-:R-:W-:Y:S01]  /*a2f0*/  IMAD.WIDE.U32 R8, R53.reuse, 0x10, R8 ;  /* 0x0000001035087825 */ /* 0x050fe200078e0008 */
[----:B0-----:R-:W-:Y:S04]  /*a300*/  STG.E.128 desc[UR8][R2.64], R180 ;  /* 0x000000b402007986 */ /* 0x001fe8000c101d08 */
[----:B------:R-:W-:Y:S01]  /*a310*/  STG.E.128 desc[UR8][R8.64], R76 ;  /* 0x0000004c08007986 */ /* 0x000fe2000c101d08 */
[----:B-----5:R-:W-:-:S05]  /*a320*/  IMAD.WIDE.U32 R10, R53, 0x10, R10 ;  /* 0x00000010350a7825 */ /* 0x020fca00078e000a */
        /* <DEDUP_REMOVED lines=20> */
.L_x_343:
        /* <DEDUP_REMOVED lines=9> */
.L_x_14291:


//--------------------- .text._ZN10layer_norm13ln_bwd_kernelINS_13Kernel_traitsI13__nv_bfloat16S2_S2_S2_fjLj7168ELj1ELj1ELj8ELj8ENS_18Kernel_traits_baseILj7168ES2_S2_S2_S2_fjLj256EEEEELb0ELb1ELb1ELb0EEEvNS_9BwdParamsE --------------------------
	.section	.text._ZN10layer_norm13ln_bwd_kernelINS_13Kernel_traitsI13__nv_bfloat16S2_S2_S2_fjLj7168ELj1ELj1ELj8ELj8ENS_18Kernel_traits_baseILj7168ES2_S2_S2_S2_fjLj256EEEEELb0ELb1ELb1ELb0EEEvNS_9BwdParamsE,"ax",@progbits
	.align	128
        .global         _ZN10layer_norm13ln_bwd_kernelINS_13Kernel_traitsI13__nv_bfloat16S2_S2_S2_fjLj7168ELj1ELj1ELj8ELj8ENS_18Kernel_traits_baseILj7168ES2_S2_S2_S2_fjLj256EEEEELb0ELb1ELb1ELb0EEEvNS_9BwdParamsE
        .type           _ZN10layer_norm13ln_bwd_kernelINS_13Kernel_traitsI13__nv_bfloat16S2_S2_S2_fjLj7168ELj1ELj1ELj8ELj8ENS_18Kernel_traits_baseILj7168ES2_S2_S2_S2_fjLj256EEEEELb0ELb1ELb1ELb0EEEvNS_9BwdParamsE,@function
        .size           _ZN10layer_norm13ln_bwd_kernelINS_13Kernel_traitsI13__nv_bfloat16S2_S2_S2_fjLj7168ELj1ELj1ELj8ELj8ENS_18Kernel_traits_baseILj7168ES2_S2_S2_S2_fjLj256EEEEELb0ELb1ELb1ELb0EEEvNS_9BwdParamsE,(.L_x_14292 - _ZN10layer_norm13ln_bwd_kernelINS_13Kernel_traitsI13__nv_bfloat16S2_S2_S2_fjLj7168ELj1ELj1ELj8ELj8ENS_18Kernel_traits_baseILj7168ES2_S2_S2_S2_fjLj256EEEEELb0ELb1ELb1ELb0EEEvNS_9BwdParamsE)
        .other          _ZN10layer_norm13ln_bwd_kernelINS_13Kernel_traitsI13__nv_bfloat16S2_S2_S2_fjLj7168ELj1ELj1ELj8ELj8ENS_18Kernel_traits_baseILj7168ES2_S2_S2_S2_fjLj256EEEEELb0ELb1ELb1ELb0EEEvNS_9BwdParamsE,@"STO_CUDA_ENTRY STV_DEFAULT"
_ZN10layer_norm13ln_bwd_kernelINS_13Kernel_traitsI13__nv_bfloat16S2_S2_S2_fjLj7168ELj1ELj1ELj8ELj8ENS_18Kernel_traits_baseILj7168ES2_S2_S2_S2_fjLj256EEEEELb0ELb1ELb1ELb0EEEvNS_9BwdParamsE:
.text._ZN10layer_norm13ln_bwd_kernelINS_13Kernel_traitsI13__nv_bfloat16S2_S2_S2_fjLj7168ELj1ELj1ELj8ELj8ENS_18Kernel_traits_baseILj7168ES2_S2_S2_S2_fjLj256EEEEELb0ELb1ELb1ELb0EEEvNS_9BwdParamsE:
        /* <DEDUP_REMOVED lines=22> */
[----:B------:R-:W-:-:S03]  /*0160*/  P2R R130, PR, RZ, 0x40 ;  /* 0x00000040ff827803 */ /* 0x000fc60000000000 */
[----:B------:R-:W3:Y:S08]  /*0170*/  @P0 LDC.64 R16, c[0x0][0x3e8] ;  /* 0x0000fa00ff100b82 */ /* 0x000ef00000000a00 */
[----:B------:R-:W4:Y:S08]  /*0180*/  @P1 LDC.64 R34, c[0x0][0x3d0] ;  /* 0x0000f400ff221b82 */ /* 0x000f300000000a00 */
[----:B------:R-:W0:Y:S01]  /*0190*/  @P1 LDC.64 R36, c[0x0][0x3e8] ;  /* 0x0000fa00ff241b82 */ /* 0x000e220000000a00 */
[----:B-1----:R-:W-:-:S05]  /*01a0*/  @P0 IMAD.WIDE.U32 R12, R59, 0x8, R12 ;  /* 0x000000083b0c0825 */ /* 0x002fca00078e000c */
[----:B--2---:R1:W5:Y:S02]  /*01b0*/  @P0 LDG.E.64 R14, desc[UR16][R12.64] ;  /* 0x000000100c0e0981 */ /* 0x004364000c1e1b00 */
[----:B------:R-:W2:Y:S01]  /*01c0*/  @P2 LDC.64 R38, c[0x0][0x3d0] ;  /* 0x0000f400ff262b82 */ /* 0x000ea20000000a00 */
[C---:B---3--:R-:W-:Y:S01]  /*01d0*/  @P0 IMAD.WIDE.U32 R16, R59.reuse, 0x8, R16 ;  /* 0x000000083b100825 */ /* 0x048fe200078e0010 */
[----:B------:R-:W-:-:S04]  /*01e0*/  @P0 LOP3.LUT R59, R59, 0x100, RZ, 0xfc, !PT ;  /* 0x000001003b3b0812 */ /* 0x000fc800078efcff */
[----:B------:R3:W5:Y:S02]  /*01f0*/  @P0 LDG.E.64 R18, desc[UR16][R16.64] ;  /* 0x0000001010120981 */ /* 0x000764000c1e1b00 */
[----:B------:R-:W1:Y:S01]  /*0200*/  @P2 LDC.64 R40, c[0x0][0x3e8] ;  /* 0x0000fa00ff282b82 */ /* 0x000e620000000a00 */
[----:B----4-:R-:W-:-:S05]  /*0210*/  @P1 IMAD.WIDE.U32 R34, R59, 0x8, R34 ;  /* 0x000000083b221825 */ /* 0x010fca00078e0022 */
[----:B------:R-:W5:Y:S02]  /*0220*/  @P1 LDG.E.64 R20, desc[UR16][R34.64] ;  /* 0x0000001022141981 */ /* 0x000f64000c1e1b00 */
[----:B------:R-:W4:Y:S01]  /*0230*/  @P3 LDC.64 R42, c[0x0][0x3d0] ;  /* 0x0000f400ff2a3b82 */ /* 0x000f220000000a00 */
[C---:B0-----:R-:W-:Y:S01]  /*0240*/  @P1 IMAD.WIDE.U32 R36, R59.reuse, 0x8, R36 ;  /* 0x000000083b241825 */ /* 0x041fe200078e0024 */
[----:B------:R-:W-:-:S04]  /*0250*/  @P1 IADD3 R59, PT, PT, R59, 0x100, RZ ;  /* 0x000001003b3b1810 */ /* 0x000fc80007ffe0ff */
[----:B------:R-:W5:Y:S02]  /*0260*/  @P1 LDG.E.64 R22, desc[UR16][R36.64] ;  /* 0x0000001024161981 */ /* 0x000f64000c1e1b00 */
[----:B------:R-:W0:Y:S01]  /*0270*/  @P3 LDC.64 R44, c[0x0][0x3e8] ;  /* 0x0000fa00ff2c3b82 */ /* 0x000e220000000a00 */
[----:B--2---:R-:W-:-:S05]  /*0280*/  @P2 IMAD.WIDE.U32 R38, R59, 0x8, R38 ;  /* 0x000000083b262825 */ /* 0x004fca00078e0026 */
[----:B------:R-:W5:Y:S02]  /*0290*/  @P2 LDG.E.64 R24, desc[UR16][R38.64] ;  /* 0x0000001026182981 */ /* 0x000f64000c1e1b00 */
[----:B------:R-:W2:Y:S01]  /*02a0*/  @P4 LDC.64 R46, c[0x0][0x3d0] ;  /* 0x0000f400ff2e4b82 */ /* 0x000ea20000000a00 */
[----:B-1----:R-:W-:-:S04]  /*02b0*/  @P2 IMAD.WIDE.U32 R40, R59, 0x8, R40 ;  /* 0x000000083b282825 */ /* 0x002fc800078e0028 */
[----:B------:R-:W-:Y:S01]  /*02c0*/  @P2 VIADD R59, R59, 0x100 ;  /* 0x000001003b3b2836 */ /* 0x000fe20000000000 */
[----:B------:R-:W-:Y:S01]  /*02d0*/  UISETP.GE.AND UP0, UPT, UR26, UR4, UPT ;  /* 0x000000041a00728c */ /* 0x000fe2000bf06270 */
[----:B------:R-:W5:Y:S01]  /*02e0*/  @P2 LDG.E.64 R2, desc[UR16][R40.64] ;  /* 0x0000001028022981 */ /* 0x000f62000c1e1b00 */
[----:B------:R-:W1:Y:S01]  /*02f0*/  @P4 LDC.64 R48, c[0x0][0x3e8] ;  /* 0x0000fa00ff304b82 */ /* 0x000e620000000a00 */
[C---:B----4-:R-:W-:Y:S01]  /*0300*/  @P3 IMAD.WIDE.U32 R42, R59.reuse, 0x8, R42 ;  /* 0x000000083b2a3825 */ /* 0x050fe200078e002a */
[----:B------:R-:W-:Y:S02]  /*0310*/  CS2R R116, SRZ ;  /* 0x0000000000747805 */ /* 0x000fe4000001ff00 */
[----:B------:R-:W-:Y:S02]  /*0320*/  CS2R R118, SRZ ;  /* 0x0000000000767805 */ /* 0x000fe4000001ff00 */
[----:B------:R-:W-:Y:S02]  /*0330*/  CS2R R112, SRZ ;  /* 0x0000000000707805 */ /* 0x000fe4000001ff00 */
[----:B------:R-:W-:Y:S01]  /*0340*/  CS2R R114, SRZ ;  /* 0x0000000000727805 */ /* 0x000fe2000001ff00 */
[----:B------:R-:W5:Y:S01]  /*0350*/  @P3 LDG.E.64 R26, desc[UR16][R42.64] ;  /* 0x000000102a1a3981 */ /* 0x000f62000c1e1b00 */
[----:B------:R-:W4:Y:S01]  /*0360*/  @P5 LDC.64 R50, c[0x0][0x3d0] ;  /* 0x0000f400ff325b82 */ /* 0x000f220000000a00 */
[C---:B0-----:R-:W-:Y:S01]  /*0370*/  @P3 IMAD.WIDE.U32 R44, R59.reuse, 0x8, R44 ;  /* 0x000000083b2c3825 */ /* 0x041fe200078e002c */
[----:B------:R-:W-:-:S06]  /*0380*/  @P3 IADD3 R59, PT, PT, R59, 0x100, RZ ;  /* 0x000001003b3b3810 */ /* 0x000fcc0007ffe0ff */
[----:B------:R-:W0:Y:S08]  /*0390*/  @P5 LDC.64 R52, c[0x0][0x3e8] ;  /* 0x0000fa00ff345b82 */ /* 0x000e300000000a00 */
[----:B------:R-:W3:Y:S08]  /*03a0*/  @P6 LDC.64 R54, c[0x0][0x3d0] ;  /* 0x0000f400ff366b82 */ /* 0x000ef00000000a00 */
[----:B------:R-:W3:Y:S01]  /*03b0*/  @P6 LDC.64 R56, c[0x0][0x3e8] ;  /* 0x0000fa00ff386b82 */ /* 0x000ee20000000a00 */
[C---:B--2---:R-:W-:Y:S01]  /*03c0*/  @P4 IMAD.WIDE.U32 R46, R59.reuse, 0x8, R46 ;  /* 0x000000083b2e4825 */ /* 0x044fe200078e002e */
[----:B------:R-:W5:Y:S03]  /*03d0*/  @P3 LDG.E.64 R4, desc[UR16][R44.64] ;  /* 0x000000102c043981 */ /* 0x000f66000c1e1b00 */
[C---:B-1----:R-:W-:Y:S01]  /*03e0*/  @P4 IMAD.WIDE.U32 R48, R59.reuse, 0x8, R48 ;  /* 0x000000083b304825 */ /* 0x042fe200078e0030 */
[----:B------:R-:W-:Y:S01]  /*03f0*/  @P4 IADD3 R59, PT, PT, R59, 0x100, RZ ;  /* 0x000001003b3b4810 */ /* 0x000fe20007ffe0ff */
[----:B------:R-:W5:Y:S04]  /*0400*/  @P4 LDG.E.64 R28, desc[UR16][R46.64] ;  /* 0x000000102e1c4981 */ /* 0x000f68000c1e1b00 */
[C---:B----4-:R-:W-:Y:S01]  /*0410*/  @P5 IMAD.WIDE.U32 R50, R59.reuse, 0x8, R50 ;  /* 0x000000083b325825 */ /* 0x050fe200078e0032 */
[----:B------:R-:W5:Y:S03]  /*0420*/  @P4 LDG.E.64 R6, desc[UR16][R48.64] ;  /* 0x0000001030064981 */ /* 0x000f66000c1e1b00 */
[C---:B0-----:R-:W-:Y:S01]  /*0430*/  @P5 IMAD.WIDE.U32 R52, R59.reuse, 0x8, R52 ;  /* 0x000000083b345825 */ /* 0x041fe200078e0034 */
[----:B------:R-:W-:Y:S01]  /*0440*/  @P5 IADD3 R59, PT, PT, R59, 0x100, RZ ;  /* 0x000001003b3b5810 */ /* 0x000fe20007ffe0ff */
[----:B------:R-:W5:Y:S04]  /*0450*/  @P5 LDG.E.64 R30, desc[UR16][R50.64] ;  /* 0x00000010321e5981 */ /* 0x000f68000c1e1b00 */
[C---:B---3--:R-:W-:Y:S01]  /*0460*/  @P6 IMAD.WIDE.U32 R12, R59.reuse, 0x8, R54 ;  /* 0x000000083b0c6825 */ /* 0x048fe200078e0036 */
[----:B------:R0:W5:Y:S03]  /*0470*/  @P5 LDG.E.64 R8, desc[UR16][R52.64] ;  /* 0x0000001034085981 */ /* 0x000166000c1e1b00 */
[----:B------:R-:W-:Y:S01]  /*0480*/  @P6 IMAD.WIDE.U32 R16, R59, 0x8, R56 ;  /* 0x000000083b106825 */ /* 0x000fe200078e0038 */
[----:B------:R1:W5:Y:S04]  /*0490*/  @P6 LDG.E.64 R32, desc[UR16][R12.64] ;  /* 0x000000100c206981 */ /* 0x000368000c1e1b00 */
[----:B------:R1:W5:Y:S01]  /*04a0*/  @P6 LDG.E.64 R10, desc[UR16][R16.64] ;  /* 0x00000010100a6981 */ /* 0x000362000c1e1b00 */
        /* <DEDUP_REMOVED lines=29> */
[----:B------:R-:W-:Y:S02]  /*0680*/  CS2R R54, SRZ ;  /* 0x0000000000367805 */ /* 0x000fe4000001ff00 */
[----:B------:R-:W-:-:S02]  /*0690*/  CS2R R48, SRZ ;  /* 0x0000000000307805 */ /* 0x000fc4000001ff00 */
[----:B------:R-:W-:Y:S02]  /*06a0*/  CS2R R50, SRZ ;  /* 0x0000000000327805 */ /* 0x000fe4000001ff00 */
[----:B------:R-:W-:Y:S02]  /*06b0*/  CS2R R44, SRZ ;  /* 0x00000000002c7805 */ /* 0x000fe4000001ff00 */
[----:B------:R-:W-:Y:S02]  /*06c0*/  CS2R R46, SRZ ;  /* 0x00000000002e7805 */ /* 0x000fe4000001ff00 */
[----:B------:R-:W-:Y:S02]  /*06d0*/  CS2R R40, SRZ ;  /* 0x0000000000287805 */ /* 0x000fe4000001ff00 */
[----:B------:R-:W-:Y:S01]  /*06e0*/  CS2R R42, SRZ ;  /* 0x00000000002a7805 */ /* 0x000fe2000001ff00 */
[----:B-1----:R-:W-:Y:S06]  /*06f0*/  BRA.U UP0, `(.L_x_344) ;  /* 0x0000009d00ac7547 */ /* 0x002fec000b800000 */
[--C-:B-----5:R-:W-:Y:S01]  /*0700*/  SHF.R.U64 R147, R24, 0x10, R25.reuse ;  /* 0x0000001018937819 */ /* 0x120fe20000001219 */
[----:B------:R-:W-:Y:S01]  /*0710*/  IMAD.MOV.U32 R140, RZ, RZ, R28 ;  /* 0x000000ffff8c7224 */ /* 0x000fe200078e001c */
[----:B------:R-:W-:Y:S01]  /*0720*/  MOV R146, R25 ;  /* 0x0000001900927202 */ /* 0x000fe20000000f00 */
[----:B------:R-:W-:Y:S01]  /*0730*/  IMAD.MOV.U32 R16, RZ, RZ, R4 ;  /* 0x000000ffff107224 */ /* 0x000fe200078e0004 */
[----:B------:R-:W-:Y:S01]  /*0740*/  SHF.R.U32.HI R145, RZ, 0x10, R25 ;  /* 0x00000010ff917819 */ /* 0x000fe20000011619 */
[----:B------:R-:W-:Y:S01]  /*0750*/  IMAD.MOV.U32 R156, RZ, RZ, R14 ;  /* 0x000000ffff9c7224 */ /* 0x000fe200078e000e */
[----:B------:R-:W-:Y:S01]  /*0760*/  MOV R144, R26 ;  /* 0x0000001a00907202 */ /* 0x000fe20000000f00 */
[----:B------:R-:W-:Y:S01]  /*0770*/  IMAD.MOV.U32 R12, RZ, RZ, R32 ;  /* 0x000000ffff0c7224 */ /* 0x000fe200078e0020 */
[--C-:B------:R-:W-:Y:S01]  /*0780*/  SHF.R.U64 R143, R26, 0x10, R27.reuse ;  /* 0x000000101a8f7819 */ /* 0x100fe2000000121b */
[----:B------:R-:W-:Y:S01]  /*0790*/  IMAD.MOV.U32 R148, RZ, RZ, R24 ;  /* 0x000000ffff947224 */ /* 0x000fe200078e0018 */
[----:B------:R-:W-:Y:S01]  /*07a0*/  MOV R142, R27 ;  /* 0x0000001b008e7202 */ /* 0x000fe20000000f00 */
[----:B------:R-:W-:Y:S01]  /*07b0*/  IMAD.MOV.U32 R24, RZ, RZ, R22 ;  /* 0x000000ffff187224 */ /* 0x000fe200078e0016 */
[----:B------:R-:W-:-:S02]  /*07c0*/  SHF.R.U32.HI R141, RZ, 0x10, R27 ;  /* 0x00000010ff8d7819 */ /* 0x000fc4000001161b */
        /* <DEDUP_REMOVED lines=9> */
[----:B------:R-:W-:Y:S02]  /*0860*/  SHF.R.U64 R27, R18, 0x10, R19 ;  /* 0x00000010121b7819 */ /* 0x000fe40000001213 */
[----:B------:R-:W-:Y:S02]  /*0870*/  CS2R R114, SRZ ;  /* 0x0000000000727805 */ /* 0x000fe4000001ff00 */
[----:B------:R-:W-:-:S02]  /*0880*/  MOV R26, R19 ;  /* 0x00000013001a7202 */ /* 0x000fc40000000f00 */
[----:B------:R-:W-:Y:S02]  /*0890*/  CS2R R108, SRZ ;  /* 0x00000000006c7805 */ /* 0x000fe4000001ff00 */
[----:B------:R-:W-:Y:S02]  /*08a0*/  SHF.R.U32.HI R25, RZ, 0x10, R19 ;  /* 0x00000010ff197819 */ /* 0x000fe40000011613 */
[----:B------:R-:W-:Y:S02]  /*08b0*/  CS2R R110, SRZ ;  /* 0x00000000006e7805 */ /* 0x000fe4000001ff00 */
[----:B------:R-:W-:Y:S02]  /*08c0*/  SHF.R.U64 R155, R14, 0x10, R15 ;  /* 0x000000100e9b7819 */ /* 0x000fe4000000120f */
[----:B------:R-:W-:Y:S02]  /*08d0*/  CS2R R104, SRZ ;  /* 0x0000000000687805 */ /* 0x000fe4000001ff00 */
[----:B------:R-:W-:-:S02]  /*08e0*/  MOV R154, R15 ;  /* 0x0000000f009a7202 */ /* 0x000fc40000000f00 */
        /* <DEDUP_REMOVED lines=23> */
[----:B------:R-:W-:Y:S01]  /*0a60*/  SHF.R.U32.HI R6, RZ, 0x10, R7 ;  /* 0x00000010ff067819 */ /* 0x000fe20000011607 */
[----:B------:R-:W-:Y:S01]  /*0a70*/  IMAD.MOV.U32 R7, RZ, RZ, R8 ;  /* 0x000000ffff077224 */ /* 0x000fe200078e0008 */
        /* <DEDUP_REMOVED lines=36> */
[----:B------:R-:W-:-:S02]  /*0cc0*/  SHF.R.U32.HI R21, RZ, 0x10, R23 ;  /* 0x00000010ff157819 */ /* 0x000fc40000011617 */
[----:B------:R-:W-:Y:S02]  /*0cd0*/  CS2R R46, SRZ ;  /* 0x00000000002e7805 */ /* 0x000fe4000001ff00 */
[----:B------:R-:W-:Y:S02]  /*0ce0*/  MOV R30, R33 ;  /* 0x00000021001e7202 */ /* 0x000fe40000000f00 */
[----:B------:R-:W-:Y:S02]  /*0cf0*/  CS2R R40, SRZ ;  /* 0x0000000000287805 */ /* 0x000fe4000001ff00 */
[----:B------:R-:W-:Y:S02]  /*0d00*/  SHF.R.U32.HI R29, RZ, 0x10, R33 ;  /* 0x00000010ff1d7819 */ /* 0x000fe40000011621 */
[----:B------:R-:W-:Y:S02]  /*0d10*/  CS2R R42, SRZ ;  /* 0x00000000002a7805 */ /* 0x000fe4000001ff00 */
[----:B------:R-:W-:Y:S01]  /*0d20*/  PRMT R32, R12, 0x7610, R32 ;  /* 0x000076100c207816 */ /* 0x000fe20000000020 */
[----:B------:R-:W-:Y:S01]  /*0d30*/  UPLOP3.LUT UP1, UPT, UPT, UPT, UPT, 0x40, 0x4 ;  /* 0x000000000004789c */ /* 0x000fe20003f2e870 */
[----:B------:R-:W-:Y:S01]  /*0d40*/  PRMT R23, R13, 0x7610, R23 ;  /* 0x000076100d177816 */ /* 0x000fe20000000017 */
[----:B------:R-:W0:Y:S01]  /*0d50*/  LDCU UR29, c[0x0][0x40c] ;  /* 0x00008180ff1d77ac */ /* 0x000e220008000800 */
[----:B------:R-:W-:-:S02]  /*0d60*/  PRMT R22, R14, 0x7610, R22 ;  /* 0x000076100e167816 */ /* 0x000fc40000000016 */
[----:B------:R-:W-:Y:S01]  /*0d70*/  PRMT R33, R0, 0x7610, R33 ;  /* 0x0000761000217816 */ /* 0x000fe20000000021 */
[----:B------:R-:W1:Y:S01]  /*0d80*/  LDCU UR10, c[0x0][0x388] ;  /* 0x00007100ff0a77ac */ /* 0x000e620008000800 */
[----:B------:R-:W-:Y:S02]  /*0d90*/  PRMT R14, R2, 0x7610, R14 ;  /* 0x00007610020e7816 */ /* 0x000fe4000000000e */
[----:B------:R-:W-:Y:S01]  /*0da0*/  PRMT R13, R3, 0x7610, R13 ;  /* 0x00007610030d7816 */ /* 0x000fe2000000000d */
[----:B------:R-:W2:Y:S01]  /*0db0*/  LDCU.U8 UR27, c[0x0][0x410] ;  /* 0x00008200ff1b77ac */ /* 0x000ea20008000000 */
[----:B------:R-:W-:Y:S02]  /*0dc0*/  PRMT R12, R4, 0x7610, R12 ;  /* 0x00007610040c7816 */ /* 0x000fe4000000000c */
[----:B------:R-:W-:Y:S01]  /*0dd0*/  PRMT R11, R5, 0x7610, R11 ;  /* 0x00007610050b7816 */ /* 0x000fe2000000000b */
[----:B------:R-:W3:Y:S01]  /*0de0*/  LDCU.64 UR18, c[0x0][0x3c8] ;  /* 0x00007900ff1277ac */ /* 0x000ee20008000a00 */
[----:B------:R-:W-:-:S02]  /*0df0*/  PRMT R9, R6, 0x7610, R9 ;  /* 0x0000761006097816 */ /* 0x000fc40000000009 */
[----:B------:R-:W-:Y:S01]  /*0e00*/  PRMT R8, R7, 0x7610, R8 ;  /* 0x0000761007087816 */ /* 0x000fe20000000008 */
[----:B------:R-:W4:Y:S01]  /*0e10*/  LDCU UR28, c[0x0][0x400] ;  /* 0x00008000ff1c77ac */ /* 0x000f220008000800 */
[----:B------:R-:W-:Y:S02]  /*0e20*/  PRMT R10, R124, 0x7610, R10 ;  /* 0x000076107c0a7816 */ /* 0x000fe4000000000a */
[----:B------:R-:W-:Y:S01]  /*0e30*/  PRMT R7, R125, 0x7610, R7 ;  /* 0x000076107d077816 */ /* 0x000fe20000000007 */
[----:B------:R-:W0:Y:S01]  /*0e40*/  LDCU.64 UR20, c[0x0][0x438] ;  /* 0x00008700ff1477ac */ /* 0x000e220008000a00 */
[----:B------:R-:W-:Y:S02]  /*0e50*/  PRMT R6, R126, 0x7610, R6 ;  /* 0x000076107e067816 */ /* 0x000fe40000000006 */
[----:B------:R-:W-:Y:S01]  /*0e60*/  PRMT R5, R127, 0x7610, R5 ;  /* 0x000076107f057816 */ /* 0x000fe20000000005 */
[----:B------:R-:W0:Y:S01]  /*0e70*/  LDCU.64 UR4, c[0x0][0x478] ;  /* 0x00008f00ff0477ac */ /* 0x000e220008000a00 */
[----:B------:R-:W-:-:S02]  /*0e80*/  PRMT R4, R128, 0x7610, R4 ;  /* 0x0000761080047816 */ /* 0x000fc40000000004 */
[----:B------:R-:W-:Y:S01]  /*0e90*/  PRMT R3, R129, 0x7610, R3 ;  /* 0x0000761081037816 */ /* 0x000fe20000000003 */
[----:B------:R-:W0:Y:S01]  /*0ea0*/  LDCU.128 UR12, c[0x0][0x3f0] ;  /* 0x00007e00ff0c77ac */ /* 0x000e220008000c00 */
[----:B------:R-:W-:Y:S02]  /*0eb0*/  PRMT R2, R130, 0x7610, R2 ;  /* 0x0000761082027816 */ /* 0x000fe40000000002 */
[----:B------:R-:W-:Y:S01]  /*0ec0*/  PRMT R0, R131, 0x7610, R0 ;  /* 0x0000761083007816 */ /* 0x000fe20000000000 */
[----:B------:R-:W0:Y:S01]  /*0ed0*/  LDCU.64 UR22, c[0x0][0x3c0] ;  /* 0x00007800ff1677ac */ /* 0x000e220008000a00 */
[----:B-123--:R-:W0:Y:S05]  /*0ee0*/  LDCU.64 UR24, c[0x0][0x380] ;  /* 0x00007000ff1877ac */ /* 0x00ee2a0008000a00 */
.L_x_508:
[----:B0-----:R-:W-:Y:S02]  /*0ef0*/  UIMAD.WIDE UR6, UR26, 0x4, UR14 ;  /* 0x000000041a0678a5 */ /* 0x001fe4000f8e020e */
[----:B------:R-:W-:-:S04]  /*0f00*/  UIMAD.WIDE UR8, UR26, 0x4, UR12 ;  /* 0x000000041a0878a5 */ /* 0x000fc8000f8e020c */
[----:B------:R-:W-:Y:S01]  /*0f10*/  IMAD.U32 R128, RZ, RZ, UR6 ;  /* 0x00000006ff807e24 */ /* 0x000fe2000f8e00ff */
[----:B------:R-:W-:Y:S01]  /*0f20*/  MOV R129, UR7 ;  /* 0x0000000700817c02 */ /* 0x000fe20008000f00 */
[----:B------:R-:W-:-:S04]  /*0f30*/  UIMAD.WIDE UR6, UR26, 0x4, UR18 ;  /* 0x000000041a0678a5 */ /* 0x000fc8000f8e0212 */
[----:B--2---:R-:W2:Y:S01]  /*0f40*/  LDG.E R128, desc[UR16][R128.64] ;  /* 0x0000001080807981 */ /* 0x004ea2000c1e1900 */
[----:B-1-34-:R-:W-:Y:S01]  /*0f50*/  IMAD.U32 R124, RZ, RZ, UR8 ;  /* 0x00000008ff7c7e24 */ /* 0x01afe2000f8e00ff */
[----:B------:R-:W-:Y:S02]  /*0f60*/  MOV R126, UR6 ;  /* 0x00000006007e7c02 */ /* 0x000fe40008000f00 */
[----:B------:R-:W-:Y:S02]  /*0f70*/  MOV R127, UR7 ;  /* 0x00000007007f7c02 */ /* 0x000fe40008000f00 */
[----:B------:R-:W-:-:S03]  /*0f80*/  MOV R125, UR9 ;  /* 0x00000009007d7c02 */ /* 0x000fc60008000f00 */
[----:B------:R-:W3:Y:S04]  /*0f90*/  LDG.E R126, desc[UR16][R126.64] ;  /* 0x000000107e7e7981 */ /* 0x000ee8000c1e1900 */
[----:B-----5:R-:W5:Y:S01]  /*0fa0*/  LDG.E R124, desc[UR16][R124.64] ;  /* 0x000000107c7c7981 */ /* 0x020f62000c1e1900 */
[----:B------:R-:W-:Y:S01]  /*0fb0*/  BSSY.RECONVERGENT B0, `(.L_x_345) ;  /* 0x00001ff000007945 */ /* 0x000fe20003800200 */
[----:B------:R-:W-:Y:S02]  /*0fc0*/  CS2R R132, SRZ ;  /* 0x0000000000847805 */ /* 0x000fe4000001ff00 */
[----:B--2---:R-:W-:Y:S02]  /*0fd0*/  R2UR UR31, R128 ;  /* 0x00000000801f72ca */ /* 0x004fe400000e0000 */
[----:B---3--:R-:W-:-:S11]  /*0fe0*/  R2UR UR30, R126 ;  /* 0x000000007e1e72ca */ /* 0x008fd600000e0000 */
[----:B------:R-:W-:Y:S01]  /*0ff0*/  UISETP.GE.AND UP2, UPT, UR31, 0x1, UPT ;  /* 0x000000011f00788c */ /* 0x000fe2000bf46270 */
[----:B-----5:R-:W-:-:S08]  /*1000*/  R2UR UR11, R124 ;  /* 0x000000007c0b72ca */ /* 0x020fd000000e0000 */
[----:B------:R-:W-:Y:S07]  /*1010*/  BRA.U !UP2, `(.L_x_346) ;  /* 0x0000001d0a307547 */ /* 0x000fee000b800000 */
[----:B------:R-:W-:Y:S02]  /*1020*/  USHF.R.S32.HI UR6, URZ, 0x1f, UR26 ;  /* 0x0000001fff067899 */ /* 0x000fe4000801141a */
[----:B------:R-:W-:-:S04]  /*1030*/  ULEA UR7, UP0, UR26, UR22, 0x2 ;  /* 0x000000161a077291 */ /* 0x000fc8000f8010ff */
[----:B------:R-:W-:Y:S02]  /*1040*/  ULEA.HI.X UR6, UR26, UR23, UR6, 0x2, UP0 ;  /* 0x000000171a067291 */ /* 0x000fe400080f1406 */
[----:B------:R-:W-:-:S04]  /*1050*/  MOV R124, UR7 ;  /* 0x00000007007c7c02 */ /* 0x000fc80008000f00 */
[----:B------:R-:W-:-:S05]  /*1060*/  MOV R125, UR6 ;  /* 0x00000006007d7c02 */ /* 0x000fca0008000f00 */
[----:B------:R0:W2:Y:S01]  /*1070*/  LDG.E R124, desc[UR16][R124.64] ;  /* 0x000000107c7c7981 */ /* 0x0000a2000c1e1900 */
[----:B------:R-:W-:Y:S01]  /*1080*/  UIADD3 UR7, UPT, UPT, UR31, -0x1, URZ ;  /* 0xffffffff1f077890 */ /* 0x000fe2000fffe0ff */
[C---:B------:R-:W-:Y:S01]  /*1090*/  ISETP.GE.U32.AND P0, PT, R157.reuse, 0x100, PT ;  /* 0x000001009d00780c */ /* 0x040fe20003f06070 */
[----:B------:R-:W-:Y:S01]  /*10a0*/  UIMAD UR6, UR26, UR10, URZ ;  /* 0x0000000a1a0672a4 */ /* 0x000fe2000f8e02ff */
[----:B------:R-:W1:Y:S01]  /*10b0*/  S2R R158, SR_TID.X ;  /* 0x00000000009e7919 */ /* 0x000e620000002100 */
[----:B------:R-:W-:Y:S01]  /*10c0*/  UIMAD UR8, UR7, UR10, URZ ;  /* 0x0000000a070872a4 */ /* 0x000fe2000f8e02ff */
[----:B------:R-:W-:Y:S01]  /*10d0*/  ISETP.NE.AND P6, PT, RZ, UR27, PT ;  /* 0x0000001bff007c0c */ /* 0x000fe2000bfc5270 */
[----:B------:R-:W-:Y:S01]  /*10e0*/  USHF.R.S32.HI UR7, URZ, 0x1f, UR6 ;  /* 0x0000001fff077899 */ /* 0x000fe20008011406 */
[----:B------:R-:W-:Y:S01]  /*10f0*/  BSSY.RECONVERGENT B1, `(.L_x_347) ;  /* 0x000004d000017945 */ /* 0x000fe20003800200 */
[----:B------:R-:W-:Y:S01]  /*1100*/  USHF.R.S32.HI UR9, URZ, 0x1f, UR8 ;  /* 0x0000001fff097899 */ /* 0x000fe20008011408 */
[C---:B------:R-:W-:Y:S01]  /*1110*/  ISETP.GE.U32.AND P1, PT, R157.reuse, 0x200, PT ;  /* 0x000002009d00780c */ /* 0x040fe20003f26070 */
[----:B------:R-:W-:Y:S01]  /*1120*/  ULEA.HI UR7, UR7, UR6, URZ, 0x2 ;  /* 0x0000000607077291 */ /* 0x000fe2000f8f10ff */
[C---:B------:R-:W-:Y:S01]  /*1130*/  ISETP.GE.U32.AND P2, PT, R157.reuse, 0x300, PT ;  /* 0x000003009d00780c */ /* 0x040fe20003f46070 */
[----:B------:R-:W-:Y:S01]  /*1140*/  ULEA.HI UR9, UR9, UR8, URZ, 0x2 ;  /* 0x0000000809097291 */ /* 0x000fe2000f8f10ff */
[----:B------:R-:W-:-:S02]  /*1150*/  ISETP.GE.U32.AND P3, PT, R157, 0x400, PT ;  /* 0x000004009d00780c */ /* 0x000fc40003f66070 */
[----:B------:R-:W-:Y:S02]  /*1160*/  CS2R R132, SRZ ;  /* 0x0000000000847805 */ /* 0x000fe4000001ff00 */
[C---:B------:R-:W-:Y:S01]  /*1170*/  ISETP.GE.U32.AND P4, PT, R157.reuse, 0x500, PT ;  /* 0x000005009d00780c */ /* 0x040fe20003f86070 */
[----:B0-----:R-:W-:Y:S01]  /*1180*/  IMAD.U32 R125, RZ, RZ, UR7 ;  /* 0x00000007ff7d7e24 */ /* 0x001fe2000f8e00ff */
[----:B------:R-:W-:Y:S02]  /*1190*/  ISETP.GE.U32.AND P5, PT, R157, 0x600, PT ;  /* 0x000006009d00780c */ /* 0x000fe40003fa6070 */
[----:B------:R-:W-:Y:S02]  /*11a0*/  MOV R127, UR9 ;  /* 0x00000009007f7c02 */ /* 0x000fe40008000f00 */
[-C--:B-1----:R-:W-:Y:S02]  /*11b0*/  LEA.HI.SX32 R238, R125, R158.reuse, 0x1e ;  /* 0x0000009e7dee7211 */ /* 0x082fe400078ff2ff */
[----:B------:R-:W-:-:S02]  /*11c0*/  LEA.HI.SX32 R134, R127, R158, 0x1e ;  /* 0x0000009e7f867211 */ /* 0x000fc400078ff2ff */
[----:B------:R-:W-:Y:S02]  /*11d0*/  MOV R131, R238 ;  /* 0x000000ee00837202 */ /* 0x000fe40000000f00 */
        /* <DEDUP_REMOVED lines=12> */
[----:B------:R-:W-:Y:S01]  /*12a0*/  SHF.L.U32 R235, R156, 0x10, RZ ;  /* 0x000000109ceb7819 */ /* 0x000fe200000006ff */
[----:B------:R-:W-:Y:S01]  /*12b0*/  IMAD.U32 R232, R155, 0x10000, RZ ;  /* 0x000100009be87824 */ /* 0x000fe200078e00ff */
[----:B------:R-:W-:Y:S02]  /*12c0*/  SHF.L.U32 R231, R154, 0x10, RZ ;  /* 0x000000109ae77819 */ /* 0x000fe400000006ff */
[----:B------:R-:W-:Y:S02]  /*12d0*/  SHF.L.U32 R229, R153, 0x10, RZ ;  /* 0x0000001099e57819 */ /* 0x000fe400000006ff */
[----:B------:R-:W-:Y:S01]  /*12e0*/  IADD3 R134, PT, PT, R134, 0x100, RZ ;  /* 0x0000010086867810 */ /* 0x000fe20007ffe0ff */
[----:B0-----:R-:W-:-:S05]  /*12f0*/  @P0 IMAD.WIDE.U32 R128, R131, 0x8, R128 ;  /* 0x0000000883800825 */ /* 0x001fca00078e0080 */
[----:B------:R0:W5:Y:S01]  /*1300*/  @P0 LDG.E.64 R172, desc[UR16][R128.64] ;  /* 0x0000001080ac0981 */ /* 0x000162000c1e1b00 */
[----:B------:R-:W-:Y:S02]  /*1310*/  IADD3 R131, PT, PT, R131, 0x100, RZ ;  /* 0x0000010083837810 */ /* 0x000fe40007ffe0ff */
[--C-:B--2---:R-:W-:Y:S01]  /*1320*/  SHF.R.U64 R136, R126, 0x10, R127.reuse ;  /* 0x000000107e887819 */ /* 0x104fe2000000127f */
[--C-:B------:R-:W-:Y:S01]  /*1330*/  IMAD.MOV.U32 R133, RZ, RZ, R127.reuse ;  /* 0x000000ffff857224 */ /* 0x100fe200078e007f */
[----:B------:R-:W-:Y:S02]  /*1340*/  SHF.R.U32.HI R135, RZ, 0x10, R127 ;  /* 0x00000010ff877819 */ /* 0x000fe4000001167f */
[----:B------:R-:W-:Y:S02]  /*1350*/  MOV R132, R126 ;  /* 0x0000007e00847202 */ /* 0x000fe40000000f00 */
[C---:B---3--:R-:W-:Y:S02]  /*1360*/  SHF.L.U32 R127, R124.reuse, 0x10, RZ ;  /* 0x000000107c7f7819 */ /* 0x048fe400000006ff */
[----:B------:R-:W-:-:S02]  /*1370*/  SHF.R.U64 R124, R124, 0x10, R125 ;  /* 0x000000107c7c7819 */ /* 0x000fc4000000127d */
[----:B------:R-:W-:Y:S02]  /*1380*/  SHF.R.U32.HI R126, RZ, 0x10, R125 ;  /* 0x00000010ff7e7819 */ /* 0x000fe4000001167d */
[----:B------:R-:W-:Y:S01]  /*1390*/  SHF.L.U32 R125, R125, 0x10, RZ ;  /* 0x000000107d7d7819 */ /* 0x000fe200000006ff */
[----:B------:R-:W-:-:S04]  /*13a0*/  FADD.FTZ R127, -R130, R127 ;  /* 0x0000007f827f7221 */ /* 0x000fc80000010100 */
[----:B------:R-:W-:Y:S01]  /*13b0*/  FADD.FTZ R125, -R130, R125 ;  /* 0x0000007d827d7221 */ /* 0x000fe20000010100 */
[----:B------:R-:W-:-:S03]  /*13c0*/  IMAD.U32 R132, R132, 0x10000, RZ ;  /* 0x0001000084847824 */ /* 0x000fc600078e00ff */
[----:B------:R-:W-:Y:S01]  /*13d0*/  FMUL.FTZ R233, R125, UR30 ;  /* 0x0000001e7de97c20 */ /* 0x000fe20008410000 */
[----:B------:R-:W-:Y:S01]  /*13e0*/  SHF.L.U32 R125, R124, 0x10, RZ ;  /* 0x000000107c7d7819 */ /* 0x000fe200000006ff */
[----:B------:R-:W-:Y:S01]  /*13f0*/  FMUL.FTZ R237, R127, UR30 ;  /* 0x0000001e7fed7c20 */ /* 0x000fe20008410000 */
[----:B------:R-:W-:Y:S01]  /*1400*/  SHF.L.U32 R127, R126, 0x10, RZ ;  /* 0x000000107e7f7819 */ /* 0x000fe200000006ff */
[----:B------:R-:W-:Y:S01]  /*1410*/  FMUL.FTZ R235, R235, R132 ;  /* 0x00000084ebeb7220 */ /* 0x000fe20000410000 */
[----:B------:R-:W-:Y:S01]  /*1420*/  SHF.L.U32 R124, R136, 0x10, RZ ;  /* 0x00000010887c7819 */ /* 0x000fe200000006ff */
[C---:B------:R-:W-:Y:S01]  /*1430*/  FADD.FTZ R125, -R130.reuse, R125 ;  /* 0x0000007d827d7221 */ /* 0x040fe20000010100 */
[----:B------:R-:W-:Y:S01]  /*1440*/  SHF.L.U32 R133, R133, 0x10, RZ ;  /* 0x0000001085857819 */ /* 0x000fe200000006ff */
[----:B------:R-:W-:Y:S01]  /*1450*/  FADD.FTZ R230, -R130, R127 ;  /* 0x0000007f82e67221 */ /* 0x000fe20000010100 */
[----:B------:R-:W-:Y:S01]  /*1460*/  FFMA.FTZ R127, R237, R235, RZ ;  /* 0x000000ebed7f7223 */ /* 0x000fe200000100ff */
[----:B------:R-:W-:Y:S01]  /*1470*/  FMUL.FTZ R234, R125, UR30 ;  /* 0x0000001e7dea7c20 */ /* 0x000fe20008410000 */
[-C--:B------:R-:W-:Y:S01]  /*1480*/  FMUL.FTZ R232, R232, R124.reuse ;  /* 0x0000007ce8e87220 */ /* 0x080fe20000410000 */
[----:B------:R-:W-:Y:S01]  /*1490*/  FADD.FTZ R125, RZ, R235 ;  /* 0x000000ebff7d7221 */ /* 0x000fe20000010000 */
[----:B------:R-:W-:Y:S01]  /*14a0*/  FADD.FTZ R93, R93, R124 ;  /* 0x0000007c5d5d7221 */ /* 0x000fe20000010000 */
[----:B------:R-:W-:Y:S01]  /*14b0*/  FFMA.FTZ R121, R234, R124, R121 ;  /* 0x0000007cea797223 */ /* 0x000fe20000010079 */
[----:B------:R-:W-:Y:S01]  /*14c0*/  FMUL.FTZ R231, R231, R133 ;  /* 0x00000085e7e77220 */ /* 0x000fe20000410000 */
[----:B0-----:R-:W-:-:S02]  /*14d0*/  IMAD.U32 R128, R135, 0x10000, RZ ;  /* 0x0001000087807824 */ /* 0x001fc400078e00ff */
[----:B------:R-:W-:Y:S01]  /*14e0*/  FADD.FTZ R124, R125, R232 ;  /* 0x000000e87d7c7221 */ /* 0x000fe20000010000 */
[----:B------:R-:W-:Y:S01]  /*14f0*/  FFMA.FTZ R126, R234, R232, R127 ;  /* 0x000000e8ea7e7223 */ /* 0x000fe2000001007f */
[----:B------:R-:W-:Y:S01]  /*1500*/  FMUL.FTZ R230, R230, UR30 ;  /* 0x0000001ee6e67c20 */ /* 0x000fe20008410000 */
        /* <DEDUP_REMOVED lines=11> */
.L_x_348:
[----:B----4-:R-:W-:Y:S05]  /*15c0*/  BSYNC.RECONVERGENT B1 ;  /* 0x0000000000017941 */ /* 0x010fea0003800200 */
.L_x_347:
        /* <DEDUP_REMOVED lines=12> */
[----:B------:R-:W-:Y:S01]  /*1690*/  SHF.L.U32 R228, R152, 0x10, RZ ;  /* 0x0000001098e47819 */ /* 0x000fe200000006ff */
[----:B------:R-:W-:Y:S02]  /*16a0*/  IMAD.U32 R227, R151, 0x10000, RZ ;  /* 0x0001000097e37824 */ /* 0x000fe400078e00ff */
[----:B0-----:R-:W-:-:S05]  /*16b0*/  @P0 IMAD.WIDE.U32 R126, R131, 0x8, R126 ;  /* 0x00000008837e0825 */ /* 0x001fca00078e007e */
[----:B------:R0:W5:Y:S01]  /*16c0*/  @P0 LDG.E.64 R170, desc[UR16][R126.64] ;  /* 0x000000107eaa0981 */ /* 0x000162000c1e1b00 */
[----:B------:R-:W-:Y:S02]  /*16d0*/  SHF.L.U32 R225, R149, 0x10, RZ ;  /* 0x0000001095e17819 */ /* 0x000fe400000006ff */
[----:B------:R-:W-:Y:S02]  /*16e0*/  IADD3 R134, PT, PT, R134, 0x100, RZ ;  /* 0x0000010086867810 */ /* 0x000fe40007ffe0ff */
[----:B------:R-:W-:Y:S02]  /*16f0*/  IADD3 R131, PT, PT, R131, 0x100, RZ ;  /* 0x0000010083837810 */ /* 0x000fe40007ffe0ff */
[--C-:B--2---:R-:W-:Y:S01]  /*1700*/  SHF.R.U64 R138, R128, 0x10, R129.reuse ;  /* 0x00000010808a7819 */ /* 0x104fe20000001281 */
[--C-:B------:R-:W-:Y:S01]  /*1710*/  IMAD.MOV.U32 R136, RZ, RZ, R129.reuse ;  /* 0x000000ffff887224 */ /* 0x100fe200078e0081 */
[----:B------:R-:W-:Y:S02]  /*1720*/  SHF.R.U32.HI R137, RZ, 0x10, R129 ;  /* 0x00000010ff897819 */ /* 0x000fe40000011681 */
[----:B---3--:R-:W-:-:S02]  /*1730*/  SHF.L.U32 R129, R124, 0x10, RZ ;  /* 0x000000107c817819 */ /* 0x008fc400000006ff */
[----:B------:R-:W-:Y:S02]  /*1740*/  SHF.L.U32 R139, R125, 0x10, RZ ;  /* 0x000000107d8b7819 */ /* 0x000fe400000006ff */
[----:B------:R-:W-:Y:S02]  /*1750*/  SHF.R.U64 R124, R124, 0x10, R125 ;  /* 0x000000107c7c7819 */ /* 0x000fe4000000127d */
[----:B------:R-:W-:Y:S01]  /*1760*/  MOV R135, R128 ;  /* 0x0000008000877202 */ /* 0x000fe20000000f00 */
[----:B------:R-:W-:Y:S01]  /*1770*/  FADD.FTZ R139, -R130, R139 ;  /* 0x0000008b828b7221 */ /* 0x000fe20000010100 */
[----:B0-----:R-:W-:Y:S02]  /*1780*/  SHF.L.U32 R127, R124, 0x10, RZ ;  /* 0x000000107c7f7819 */ /* 0x001fe400000006ff */
[----:B------:R-:W-:Y:S01]  /*1790*/  SHF.R.U32.HI R128, RZ, 0x10, R125 ;  /* 0x00000010ff807819 */ /* 0x000fe2000001167d */
[----:B------:R-:W-:Y:S01]  /*17a0*/  FMUL.FTZ R167, R139, UR30 ;  /* 0x0000001e8ba77c20 */ /* 0x000fe20008410000 */
[----:B------:R-:W-:Y:S01]  /*17b0*/  SHF.L.U32 R125, R136, 0x10, RZ ;  /* 0x00000010887d7819 */ /* 0x000fe200000006ff */
[----:B------:R-:W-:Y:S01]  /*17c0*/  FADD.FTZ R127, -R130, R127 ;  /* 0x0000007f827f7221 */ /* 0x000fe20000010100 */
[----:B------:R-:W-:-:S02]  /*17d0*/  IMAD.U32 R135, R135, 0x10000, RZ ;  /* 0x0001000087877824 */ /* 0x000fc400078e00ff */
[----:B------:R-:W-:Y:S01]  /*17e0*/  FADD.FTZ R129, -R130, R129 ;  /* 0x0000008182817221 */ /* 0x000fe20000010100 */
[----:B------:R-:W-:Y:S01]  /*17f0*/  SHF.L.U32 R124, R138, 0x10, RZ ;  /* 0x000000108a7c7819 */ /* 0x000fe200000006ff */
[-C--:B------:R-:W-:Y:S01]  /*1800*/  FMUL.FTZ R226, R226, R125.reuse ;  /* 0x0000007de2e27220 */ /* 0x080fe20000410000 */
[----:B------:R-:W-:Y:S01]  /*1810*/  FADD.FTZ R90, R90, R125 ;  /* 0x0000007d5a5a7221 */ /* 0x000fe20000010000 */
[----:B------:R-:W-:Y:S01]  /*1820*/  FFMA.FTZ R118, R167, R125, R118 ;  /* 0x0000007da7767223 */ /* 0x000fe20000010076 */
[----:B------:R-:W-:Y:S01]  /*1830*/  SHF.L.U32 R125, R128, 0x10, RZ ;  /* 0x00000010807d7819 */ /* 0x000fe200000006ff */
[----:B------:R-:W-:Y:S01]  /*1840*/  FMUL.FTZ R168, R127, UR30 ;  /* 0x0000001e7fa87c20 */ /* 0x000fe20008410000 */
[----:B------:R-:W-:Y:S01]  /*1850*/  FMUL.FTZ R228, R228, R135 ;  /* 0x00000087e4e47220 */ /* 0x000fe20000410000 */
[----:B------:R-:W-:Y:S01]  /*1860*/  FMUL.FTZ R169, R129, UR30 ;  /* 0x0000001e81a97c20 */ /* 0x000fe20008410000 */
[-C--:B------:R-:W-:Y:S01]  /*1870*/  FMUL.FTZ R227, R227, R124.reuse ;  /* 0x0000007ce3e37220 */ /* 0x080fe20000410000 */
[----:B------:R-:W-:Y:S01]  /*1880*/  FADD.FTZ R89, R89, R124 ;  /* 0x0000007c59597221 */ /* 0x000fe20000010000 */
[----:B------:R-:W-:Y:S01]  /*1890*/  FFMA.FTZ R117, R168, R124, R117 ;  /* 0x0000007ca8757223 */ /* 0x000fe20000010075 */
[----:B------:R-:W-:Y:S01]  /*18a0*/  FADD.FTZ R184, -R130, R125 ;  /* 0x0000007d82b87221 */ /* 0x000fe20000010100 */
[----:B------:R-:W-:Y:S01]  /*18b0*/  FADD.FTZ R124, R133, R228 ;  /* 0x000000e4857c7221 */ /* 0x000fe20000010000 */
[----:B------:R-:W-:Y:S01]  /*18c0*/  FFMA.FTZ R125, R169, R228, R132 ;  /* 0x000000e4a97d7223 */ /* 0x000fe20000010084 */
[----:B------:R-:W-:-:S02]  /*18d0*/  IMAD.U32 R126, R137, 0x10000, RZ ;  /* 0x00010000897e7824 */ /* 0x000fc400078e00ff */
[----:B------:R-:W-:Y:S01]  /*18e0*/  FMUL.FTZ R184, R184, UR30 ;  /* 0x0000001eb8b87c20 */ /* 0x000fe20008410000 */
[----:B------:R-:W-:Y:S01]  /*18f0*/  FADD.FTZ R127, R124, R227 ;  /* 0x000000e37c7f7221 */ /* 0x000fe20000010000 */
[----:B------:R-:W-:Y:S01]  /*1900*/  FFMA.FTZ R124, R168, R227, R125 ;  /* 0x000000e3a87c7223 */ /* 0x000fe2000001007d */
[-C--:B------:R-:W-:Y:S01]  /*1910*/  FMUL.FTZ R225, R225, R126.reuse ;  /* 0x0000007ee1e17220 */ /* 0x080fe20000410000 */
        /* <DEDUP_REMOVED lines=8> */
.L_x_350:
[----:B------:R-:W-:Y:S05]  /*19a0*/  BSYNC.RECONVERGENT B1 ;  /* 0x0000000000017941 */ /* 0x000fea0003800200 */
.L_x_349:
        /* <DEDUP_REMOVED lines=61> */
.L_x_352:
[----:B------:R-:W-:Y:S05]  /*1d80*/  BSYNC.RECONVERGENT B1 ;  /* 0x0000000000017941 */ /* 0x000fea0003800200 */
.L_x_351:
        /* <DEDUP_REMOVED lines=61> */
.L_x_354:
[----:B------:R-:W-:Y:S05]  /*2160*/  BSYNC.RECONVERGENT B1 ;  /* 0x0000000000017941 */ /* 0x000fea0003800200 */
.L_x_353:
        /* <DEDUP_REMOVED lines=61> */
.L_x_356:
[----:B------:R-:W-:Y:S05]  /*2540*/  BSYNC.RECONVERGENT B1 ;  /* 0x0000000000017941 */ /* 0x000fea0003800200 */
.L_x_355:
        /* <DEDUP_REMOVED lines=61> */
.L_x_358:
[----:B------:R-:W-:Y:S05]  /*2920*/  BSYNC.RECONVERGENT B1 ;  /* 0x0000000000017941 */ /* 0x000fea0003800200 */
.L_x_357:
        /* <DEDUP_REMOVED lines=16> */
[----:B--2---:R-:W-:Y:S01]  /*2a30*/  MOV R131, R128 ;  /* 0x0000008000837202 */ /* 0x004fe20000000f00 */
[--C-:B------:R-:W-:Y:S01]  /*2a40*/  IMAD.MOV.U32 R134, RZ, RZ, R129.reuse ;  /* 0x000000ffff867224 */ /* 0x100fe200078e0081 */
[--C-:B------:R-:W-:Y:S02]  /*2a50*/  SHF.R.U64 R137, R128, 0x10, R129.reuse ;  /* 0x0000001080897819 */ /* 0x100fe40000001281 */
[----:B------:R-:W-:Y:S02]  /*2a60*/  SHF.R.U32.HI R136, RZ, 0x10, R129 ;  /* 0x00000010ff887819 */ /* 0x000fe40000011681 */
[C---:B---3--:R-:W-:Y:S02]  /*2a70*/  SHF.R.U64 R128, R124.reuse, 0x10, R125 ;  /* 0x000000107c807819 */ /* 0x048fe4000000127d */
[----:B------:R-:W-:-:S02]  /*2a80*/  SHF.L.U32 R129, R124, 0x10, RZ ;  /* 0x000000107c817819 */ /* 0x000fc400000006ff */
[----:B------:R-:W-:Y:S02]  /*2a90*/  SHF.R.U32.HI R124, RZ, 0x10, R125 ;  /* 0x00000010ff7c7819 */ /* 0x000fe4000001167d */
[----:B------:R-:W-:Y:S01]  /*2aa0*/  SHF.L.U32 R135, R125, 0x10, RZ ;  /* 0x000000107d877819 */ /* 0x000fe200000006ff */
[----:B------:R-:W-:Y:S01]  /*2ab0*/  IMAD.U32 R125, R128, 0x10000, RZ ;  /* 0x00010000807d7824 */ /* 0x000fe200078e00ff */
[----:B------:R-:W-:Y:S01]  /*2ac0*/  SHF.L.U32 R131, R131, 0x10, RZ ;  /* 0x0000001083837819 */ /* 0x000fe200000006ff */
[----:B------:R-:W-:Y:S01]  /*2ad0*/  FADD.FTZ R129, -R130, R129 ;  /* 0x0000008182817221 */ /* 0x000fe20000010100 */
[----:B0-----:R-:W-:Y:S01]  /*2ae0*/  SHF.L.U32 R127, R124, 0x10, RZ ;  /* 0x000000107c7f7819 */ /* 0x001fe200000006ff */
[----:B------:R-:W-:Y:S01]  /*2af0*/  FADD.FTZ R125, -R130, R125 ;  /* 0x0000007d827d7221 */ /* 0x000fe20000010100 */
[----:B------:R-:W-:Y:S01]  /*2b00*/  SHF.L.U32 R126, R137, 0x10, RZ ;  /* 0x00000010897e7819 */ /* 0x000fe200000006ff */
[----:B------:R-:W-:Y:S01]  /*2b10*/  FMUL.FTZ R217, R129, UR30 ;  /* 0x0000001e81d97c20 */ /* 0x000fe20008410000 */
[----:B------:R-:W-:Y:S01]  /*2b20*/  FMUL.FTZ R218, R218, R131 ;  /* 0x00000083dada7220 */ /* 0x000fe20000410000 */
[C---:B------:R-:W-:Y:S01]  /*2b30*/  FADD.FTZ R224, -R130.reuse, R127 ;  /* 0x0000007f82e07221 */ /* 0x040fe20000010100 */
[----:B------:R-:W-:Y:S01]  /*2b40*/  FADD.FTZ R135, -R130, R135 ;  /* 0x0000008782877221 */ /* 0x000fe20000010100 */
[----:B------:R-:W-:-:S02]  /*2b50*/  IMAD.U32 R127, R134, 0x10000, RZ ;  /* 0x00010000867f7824 */ /* 0x000fc400078e00ff */
[----:B------:R-:W-:Y:S01]  /*2b60*/  FMUL.FTZ R221, R221, R126 ;  /* 0x0000007edddd7220 */ /* 0x000fe20000410000 */
[----:B------:R-:W-:Y:S01]  /*2b70*/  FMUL.FTZ R222, R125, UR30 ;  /* 0x0000001e7dde7c20 */ /* 0x000fe20008410000 */
[----:B------:R-:W-:Y:S01]  /*2b80*/  FADD.FTZ R124, R133, R218 ;  /* 0x000000da857c7221 */ /* 0x000fe20000010000 */
[----:B------:R-:W-:Y:S01]  /*2b90*/  FFMA.FTZ R132, R217, R218, R132 ;  /* 0x000000dad9847223 */ /* 0x000fe20000010084 */
[----:B------:R-:W-:Y:S01]  /*2ba0*/  FMUL.FTZ R219, R135, UR30 ;  /* 0x0000001e87db7c20 */ /* 0x000fe20008410000 */
[----:B------:R-:W-:Y:S01]  /*2bb0*/  FMUL.FTZ R220, R220, R127 ;  /* 0x0000007fdcdc7220 */ /* 0x000fe20000410000 */
[----:B------:R-:W-:Y:S02]  /*2bc0*/  IMAD.U32 R128, R136, 0x10000, RZ ;  /* 0x0001000088807824 */ /* 0x000fe400078e00ff */
        /* <DEDUP_REMOVED lines=17> */
.L_x_346:
[----:B------:R-:W0:Y:S01]  /*2ce0*/  S2R R158, SR_TID.X ;  /* 0x00000000009e7919 */ /* 0x000e220000002100 */
[----:B------:R-:W-:Y:S02]  /*2cf0*/  UIMAD UR6, UR26, UR10, URZ ;  /* 0x0000000a1a0672a4 */ /* 0x000fe4000f8e02ff */
[----:B------:R-:W-:Y:S02]  /*2d00*/  UISETP.NE.U32.AND UP0, UPT, UR20, URZ, UPT ;  /* 0x000000ff1400728c */ /* 0x000fe4000bf05070 */
[----:B------:R-:W-:Y:S02]  /*2d10*/  USHF.R.S32.HI UR7, URZ, 0x1f, UR6 ;  /* 0x0000001fff077899 */ /* 0x000fe40008011406 */
[----:B------:R-:W-:Y:S02]  /*2d20*/  UISETP.NE.AND.EX UP0, UPT, UR21, URZ, UPT, UP0 ;  /* 0x000000ff1500728c */ /* 0x000fe4000bf05300 */
[----:B------:R-:W-:-:S06]  /*2d30*/  ULEA.HI UR7, UR7, UR6, URZ, 0x2 ;  /* 0x0000000607077291 */ /* 0x000fcc000f8f10ff */
[----:B------:R-:W-:-:S04]  /*2d40*/  MOV R125, UR7 ;  /* 0x00000007007d7c02 */ /* 0x000fc80008000f00 */
[----:B0-----:R-:W-:Y:S01]  /*2d50*/  LEA.HI.SX32 R238, R125, R158, 0x1e ;  /* 0x0000009e7dee7211 */ /* 0x001fe200078ff2ff */
[----:B------:R-:W-:Y:S06]  /*2d60*/  BRA.U !UP0, `(.L_x_359) ;  /* 0x00000001088c7547 */ /* 0x000fec000b800000 */
[C---:B------:R-:W-:Y:S02]  /*2d70*/  ISETP.GE.U32.AND P0, PT, R157.reuse, 0x100, PT ;  /* 0x000001009d00780c */ /* 0x040fe40003f06070 */
[C---:B------:R-:W-:Y:S02]  /*2d80*/  ISETP.GE.U32.AND P1, PT, R157.reuse, 0x200, PT ;  /* 0x000002009d00780c */ /* 0x040fe40003f26070 */
[C---:B------:R-:W-:Y:S02]  /*2d90*/  ISETP.GE.U32.AND P2, PT, R157.reuse, 0x300, PT ;  /* 0x000003009d00780c */ /* 0x040fe40003f46070 */
[----:B------:R-:W-:Y:S02]  /*2da0*/  ISETP.GE.U32.AND P3, PT, R157, 0x400, PT ;  /* 0x000004009d00780c */ /* 0x000fe40003f66070 */
[----:B------:R-:W-:-:S05]  /*2db0*/  MOV R139, R238 ;  /* 0x000000ee008b7202 */ /* 0x000fca0000000f00 */
[----:B------:R-:W0:Y:S08]  /*2dc0*/  @P0 LDC.64 R124, c[0x0][0x438] ;  /* 0x00010e00ff7c0b82 */ /* 0x000e300000000a00 */
[----:B------:R-:W1:Y:S01]  /*2dd0*/  @P1 LDC.64 R136, c[0x0][0x438] ;  /* 0x00010e00ff881b82 */ /* 0x000e620000000a00 */
[----:B------:R-:W-:-:S07]  /*2de0*/  ISETP.GE.U32.AND P4, PT, R157, 0x500, PT ;  /* 0x000005009d00780c */ /* 0x000fce0003f86070 */
[----:B------:R-:W2:Y:S01]  /*2df0*/  @P2 LDC.64 R134, c[0x0][0x438] ;  /* 0x00010e00ff862b82 */ /* 0x000ea20000000a00 */
[C---:B0-----:R-:W-:Y:S01]  /*2e00*/  @P0 IMAD.WIDE.U32 R124, R139.reuse, 0x8, R124 ;  /* 0x000000088b7c0825 */ /* 0x041fe200078e007c */
[----:B------:R-:W-:-:S06]  /*2e10*/  @P0 IADD3 R139, PT, PT, R139, 0x100, RZ ;  /* 0x000001008b8b0810 */ /* 0x000fcc0007ffe0ff */
[----:B------:R-:W0:Y:S01]  /*2e20*/  @P3 LDC.64 R130, c[0x0][0x438] ;  /* 0x00010e00ff823b82 */ /* 0x000e220000000a00 */
[----:B------:R3:W5:Y:S01]  /*2e30*/  @P0 LDG.E.64 R172, desc[UR16][R124.64] ;  /* 0x000000107cac0981 */ /* 0x000762000c1e1b00 */
[----:B------:R-:W-:Y:S01]  /*2e40*/  ISETP.GE.U32.AND P0, PT, R157, 0x600, PT ;  /* 0x000006009d00780c */ /* 0x000fe20003f06070 */
[----:B-1----:R-:W-:-:S05]  /*2e50*/  @P1 IMAD.WIDE.U32 R136, R139, 0x8, R136 ;  /* 0x000000088b881825 */ /* 0x002fca00078e0088 */
[----:B------:R-:W1:Y:S01]  /*2e60*/  @P4 LDC.64 R128, c[0x0][0x438] ;  /* 0x00010e00ff804b82 */ /* 0x000e620000000a00 */
[----:B------:R-:W-:Y:S01]  /*2e70*/  @P1 VIADD R139, R139, 0x100 ;  /* 0x000001008b8b1836 */ /* 0x000fe20000000000 */
[----:B------:R0:W5:Y:S01]  /*2e80*/  @P1 LDG.E.64 R170, desc[UR16][R136.64] ;  /* 0x0000001088aa1981 */ /* 0x000162000c1e1b00 */
[----:B------:R-:W-:Y:S02]  /*2e90*/  ISETP.GE.U32.AND P1, PT, R157, 0x700, PT ;  /* 0x000007009d00780c */ /* 0x000fe40003f26070 */
[----:B--2---:R-:W-:-:S03]  /*2ea0*/  @P2 IMAD.WIDE.U32 R134, R139, 0x8, R134 ;  /* 0x000000088b862825 */ /* 0x004fc600078e0086 */
[----:B------:R-:W2:Y:S01]  /*2eb0*/  @P0 LDC.64 R126, c[0x0][0x438] ;  /* 0x00010e00ff7e0b82 */ /* 0x000ea20000000a00 */
[----:B------:R-:W-:Y:S01]  /*2ec0*/  @P2 IADD3 R139, PT, PT, R139, 0x100, RZ ;  /* 0x000001008b8b2810 */ /* 0x000fe20007ffe0ff */
[----:B------:R0:W5:Y:S04]  /*2ed0*/  @P2 LDG.E.64 R174, desc[UR16][R134.64] ;  /* 0x0000001086ae2981 */ /* 0x000168000c1e1b00 */
[C---:B0-----:R-:W-:Y:S02]  /*2ee0*/  @P3 IMAD.WIDE.U32 R130, R139.reuse, 0x8, R130 ;  /* 0x000000088b823825 */ /* 0x041fe400078e0082 */
[----:B---3--:R-:W0:Y:S01]  /*2ef0*/  @P1 LDC.64 R124, c[0x0][0x438] ;  /* 0x00010e00ff7c1b82 */ /* 0x008e220000000a00 */
[----:B------:R-:W-:Y:S02]  /*2f00*/  @P3 IADD3 R139, PT, PT, R139, 0x100, RZ ;  /* 0x000001008b8b3810 */ /* 0x000fe40007ffe0ff */
[----:B------:R3:W5:Y:S03]  /*2f10*/  @P3 LDG.E.64 R176, desc[UR16][R130.64] ;  /* 0x0000001082b03981 */ /* 0x000766000c1e1b00 */
[C---:B-1----:R-:W-:Y:S01]  /*2f20*/  @P4 IMAD.WIDE.U32 R128, R139.reuse, 0x8, R128 ;  /* 0x000000088b804825 */ /* 0x042fe200078e0080 */
[----:B------:R-:W-:-:S04]  /*2f30*/  @P4 IADD3 R139, PT, PT, R139, 0x100, RZ ;  /* 0x000001008b8b4810 */ /* 0x000fc80007ffe0ff */
[----:B------:R3:W5:Y:S01]  /*2f40*/  @P4 LDG.E.64 R178, desc[UR16][R128.64] ;  /* 0x0000001080b24981 */ /* 0x000762000c1e1b00 */
[----:B--2---:R-:W-:-:S04]  /*2f50*/  @P0 IMAD.WIDE.U32 R126, R139, 0x8, R126 ;  /* 0x000000088b7e0825 */ /* 0x004fc800078e007e */
[----:B------:R-:W-:Y:S01]  /*2f60*/  @P0 VIADD R139, R139, 0x100 ;  /* 0x000001008b8b0836 */ /* 0x000fe20000000000 */
[----:B------:R3:W5:Y:S03]  /*2f70*/  @P0 LDG.E.64 R180, desc[UR16][R126.64] ;  /* 0x000000107eb40981 */ /* 0x000766000c1e1b00 */
[----:B0-----:R-:W-:-:S05]  /*2f80*/  @P1 IMAD.WIDE.U32 R124, R139, 0x8, R124 ;  /* 0x000000088b7c1825 */ /* 0x001fca00078e007c */
[----:B------:R3:W5:Y:S02]  /*2f90*/  @P1 LDG.E.64 R182, desc[UR16][R124.64] ;  /* 0x000000107cb61981 */ /* 0x000764000c1e1b00 */
.L_x_359:
[----:B----4-:R-:W-:Y:S05]  /*2fa0*/  BSYNC.RECONVERGENT B0 ;  /* 0x0000000000007941 */ /* 0x010fea0003800200 */
.L_x_345:
        /* <DEDUP_REMOVED lines=31> */
.L_x_361:
[----:B------:R-:W-:Y:S05]  /*31a0*/  BSYNC.RECONVERGENT B0 ;  /* 0x0000000000007941 */ /* 0x000fea0003800200 */
.L_x_360:
[----:B------:R-:W1:Y:S08]  /*31b0*/  S2UR UR7, SR_CgaCtaId ;  /* 0x00000000000779c3 */ /* 0x000e700000008800 */
[----:B------:R-:W-:Y:S01]  /*31c0*/  BAR.SYNC.DEFER_BLOCKING 0x0 ;  /* 0x0000000000007b1d */ /* 0x000fe20000010000 */
[----:B------:R-:W-:Y:S01]  /*31d0*/  UISETP.GE.AND UP3, UPT, UR11, 0x1, UPT ;  /* 0x000000010b00788c */ /* 0x000fe2000bf66270 */
[----:B------:R-:W-:-:S02]  /*31e0*/  ISETP.GE.U32.AND P0, PT, R157, 0x100, PT ;  /* 0x000001009d00780c */ /* 0x000fc40003f06070 */
[----:B------:R-:W-:Y:S02]  /*31f0*/  ISETP.NE.AND P1, PT, RZ, UR27, PT ;  /* 0x0000001bff007c0c */ /* 0x000fe4000bf25270 */
[----:B------:R-:W-:Y:S01]  /*3200*/  UMOV UR6, 0x400 ;  /* 0x0000040000067882 */ /* 0x000fe20000000000 */
[----:B------:R-:W-:Y:S01]  /*3210*/  PLOP3.LUT P2, PT, PT, PT, UP3, 0x80, 0x8 ;  /* 0x000000000008781c */ /* 0x000fe20003f4f038 */
        /* <DEDUP_REMOVED lines=11> */
[----:B------:R-:W-:Y:S02]  /*32d0*/  @!UP1 UIADD3 UR8, UPT, UPT, UR6, 0x7030, URZ ;  /* 0x0000703006089890 */ /* 0x000fe4000fffe0ff */
[----:B------:R-:W-:-:S03]  /*32e0*/  @UP3 UIADD3 UR6, UPT, UPT, UR11, -0x1, URZ ;  /* 0xffffffff0b063890 */ /* 0x000fc6000fffe0ff */
[----:B------:R-:W2:Y:S01]  /*32f0*/  LDS.128 R132, [UR7] ;  /* 0x00000007ff847984 */ /* 0x000ea20008000c00 */
[----:B------:R-:W-:-:S03]  /*3300*/  @UP3 UIMAD UR6, UR6, UR10, URZ ;  /* 0x0000000a060632a4 */ /* 0x000fc6000f8e02ff */
[----:B------:R-:W3:Y:S01]  /*3310*/  LDS.128 R136, [UR8] ;  /* 0x00000008ff887984 */ /* 0x000ee20008000c00 */
[----:B------:R-:W-:-:S04]  /*3320*/  @UP3 USHF.R.S32.HI UR7, URZ, 0x1f, UR6 ;  /* 0x0000001fff073899 */ /* 0x000fc80008011406 */
[----:B------:R-:W-:Y:S01]  /*3330*/  @UP3 ULEA.HI UR7, UR7, UR6, URZ, 0x2 ;  /* 0x0000000607073291 */ /* 0x000fe2000f8f10ff */
[----:B0-----:R-:W-:Y:S01]  /*3340*/  FADD.FTZ R242, RZ, R125 ;  /* 0x0000007dfff27221 */ /* 0x001fe20000010000 */
[----:B------:R-:W-:-:S03]  /*3350*/  FADD.FTZ R125, RZ, R124 ;  /* 0x0000007cff7d7221 */ /* 0x000fc60000010000 */
[----:B------:R-:W-:Y:S01]  /*3360*/  FADD.FTZ R242, R127, R242 ;  /* 0x000000f27ff27221 */ /* 0x000fe20000010000 */
[----:B------:R-:W-:Y:S01]  /*3370*/  FADD.FTZ R125, R126, R125 ;  /* 0x0000007d7e7d7221 */ /* 0x000fe20000010000 */
[----:B------:R-:W-:Y:S02]  /*3380*/  MOV R127, UR7 ;  /* 0x00000007007f7c02 */ /* 0x000fe40008000f00 */
[----:B-1----:R-:W-:Y:S01]  /*3390*/  FADD.FTZ R242, R242, R129 ;  /* 0x00000081f2f27221 */ /* 0x002fe20000010000 */
[----:B------:R-:W-:Y:S01]  /*33a0*/  FADD.FTZ R125, R125, R128 ;  /* 0x000000807d7d7221 */ /* 0x000fe20000010000 */
[----:B------:R-:W-:Y:S01]  /*33b0*/  HFMA2 R129, -RZ, RZ, 0, 0 ;  /* 0x00000000ff817431 */ /* 0x000fe200000001ff */
[----:B------:R-:W-:Y:S01]  /*33c0*/  @P2 LEA.HI.SX32 R129, R127, R158, 0x1e ;  /* 0x0000009e7f812211 */ /* 0x000fe200078ff2ff */
        /* <DEDUP_REMOVED lines=12> */
[----:B------:R-:W-:Y:S02]  /*3490*/  R2UR UR6, R139 ;  /* 0x000000008b0672ca */ /* 0x000fe400000e0000 */
[----:B------:R-:W-:Y:S01]  /*34a0*/  FSEL R128, R128, RZ, !P1 ;  /* 0x000000ff80807208 */ /* 0x000fe20004800000 */
[----:B------:R-:W-:-:S12]  /*34b0*/  @!P0 BRA `(.L_x_363) ;  /* 0x0000001000008947 */ /* 0x000fd80003800000 */
[----:B------:R-:W-:-:S04]  /*34c0*/  UISETP.NE.U32.AND UP0, UPT, UR20, URZ, UPT ;  /* 0x000000ff1400728c */ /* 0x000fc8000bf05070 */
[----:B------:R-:W-:Y:S01]  /*34d0*/  UISETP.NE.AND.EX UP0, UPT, UR21, URZ, UPT, UP0 ;  /* 0x000000ff1500728c */ /* 0x000fe2000bf05300 */
[----:B------:R-:W-:Y:S10]  /*34e0*/  BRA.U !UP3, `(.L_x_364) ;  /* 0x000000010b1c7547 */ /* 0x000ff4000b800000 */
[----:B------:R-:W0:Y:S02]  /*34f0*/  LDC.64 R124, c[0x0][0x390] ;  /* 0x0000e400ff7c7b82 */ /* 0x000e240000000a00 */
[----:B0-----:R-:W-:-:S06]  /*3500*/  IMAD.WIDE.U32 R124, R129, 0x8, R124 ;  /* 0x00000008817c7825 */ /* 0x001fcc00078e007c */
[----:B------:R-:W2:Y:S02]  /*3510*/  LDG.E.64 R124, desc[UR16][R124.64] ;  /* 0x000000107c7c7981 */ /* 0x000ea4000c1e1b00 */
[C-C-:B--2---:R-:W-:Y:S02]  /*3520*/  SHF.R.U64 R241, R124.reuse, 0x10, R125.reuse ;  /* 0x000000107cf17819 */ /* 0x144fe4000000127d */
[----:B------:R-:W-:Y:S02]  /*3530*/  SHF.R.U32.HI R239, RZ, 0x10, R125 ;  /* 0x00000010ffef7819 */ /* 0x000fe4000001167d */
[----:B------:R-:W-:Y:S02]  /*3540*/  PRMT R236, R124, 0x7610, R236 ;  /* 0x000076107cec7816 */ /* 0x000fe400000000ec */
[----:B------:R-:W-:-:S07]  /*3550*/  PRMT R240, R125, 0x7610, R240 ;  /* 0x000076107df07816 */ /* 0x000fce00000000f0 */
.L_x_364:
[----:B------:R-:W-:Y:S05]  /*3560*/  BRA.U UP0, `(.L_x_365) ;  /* 0x0000000500bc7547 */ /* 0x000fea000b800000 */
[----:B------:R-:W-:-:S04]  /*3570*/  UISETP.NE.U32.AND UP0, UPT, UR4, URZ, UPT ;  /* 0x000000ff0400728c */ /* 0x000fc8000bf05070 */
[----:B------:R-:W-:-:S09]  /*3580*/  UISETP.NE.AND.EX UP0, UPT, UR5, URZ, UPT, UP0 ;  /* 0x000000ff0500728c */ /* 0x000fd2000bf05300 */
[----:B------:R-:W-:Y:S05]  /*3590*/  BRA.U UP0, `(.L_x_366) ;  /* 0x0000000100d47547 */ /* 0x000fea000b800000 */
[----:B------:R-:W-:Y:S05]  /*35a0*/  BRA.U !UP3, `(.L_x_367) ;  /* 0x000000010b307547 */ /* 0x000fea000b800000 */
[----:B------:R-:W-:Y:S01]  /*35b0*/  FFMA.FTZ R124, R237, UR6, R128 ;  /* 0x00000006ed7c7c23 */ /* 0x000fe20008010080 */
[----:B------:R-:W-:Y:S02]  /*35c0*/  ISETP.LT.AND P1, PT, RZ, UR31, PT ;  /* 0x0000001fff007c0c */ /* 0x000fe4000bf21270 */
[----:B------:R-:W-:Y:S01]  /*35d0*/  SHF.L.U32 R126, R28, 0x10, RZ ;  /* 0x000000101c7e7819 */ /* 0x000fe200000006ff */
[----:B------:R-:W-:-:S04]  /*35e0*/  FADD.FTZ R124, R235, -R124 ;  /* 0x8000007ceb7c7221 */ /* 0x000fc80000010000 */
[----:B------:R-:W-:-:S05]  /*35f0*/  FMUL.FTZ R124, R124, UR30 ;  /* 0x0000001e7c7c7c20 */ /* 0x000fca0008410000 */
[----:B------:R-:W-:-:S05]  /*3600*/  FSEL R124, R124, RZ, P1 ;  /* 0x000000ff7c7c7208 */ /* 0x000fca0000800000 */
[----:B------:R-:W-:Y:S01]  /*3610*/  FMUL.FTZ R125, R124, UR29 ;  /* 0x0000001d7c7d7c20 */ /* 0x000fe20008410000 */
[----:B------:R-:W-:-:S03]  /*3620*/  IMAD.U32 R124, R236, 0x10000, RZ ;  /* 0x00010000ec7c7824 */ /* 0x000fc600078e00ff */
[C---:B------:R-:W-:Y:S01]  /*3630*/  FMUL.FTZ R126, R125.reuse, R126 ;  /* 0x0000007e7d7e7220 */ /* 0x040fe20000410000 */
[----:B------:R-:W-:-:S04]  /*3640*/  FFMA.FTZ R64, R125, R124, R64 ;  /* 0x0000007c7d407223 */ /* 0x000fc80000010040 */
[----:B------:R-:W-:-:S04]  /*3650*/  F2FP.BF16.F32.PACK_AB R126, RZ, R126 ;  /* 0x0000007eff7e723e */ /* 0x000fc800000010ff */
[----:B------:R-:W-:-:S07]  /*3660*/  PRMT R159, R126, 0x7610, R159 ;  /* 0x000076107e9f7816 */ /* 0x000fce000000009f */
.L_x_367:
        /* <DEDUP_REMOVED lines=8> */
[----:B------:R-:W-:-:S03]  /*36f0*/  SHF.L.U32 R125, R241, 0x10, RZ ;  /* 0x00000010f17d7819 */ /* 0x000fc600000006ff */
[C---:B------:R-:W-:Y:S02]  /*3700*/  FMUL.FTZ R127, R124.reuse, R127 ;  /* 0x0000007f7c7f7220 */ /* 0x040fe40000410000 */
[----:B------:R-:W-:-:S03]  /*3710*/  FFMA.FTZ R65, R124, R125, R65 ;  /* 0x0000007d7c417223 */ /* 0x000fc60000010041 */
[----:B------:R-:W-:-:S04]  /*3720*/  F2FP.BF16.F32.PACK_AB R127, RZ, R127 ;  /* 0x0000007fff7f723e */ /* 0x000fc800000010ff */
[----:B------:R-:W-:-:S07]  /*3730*/  PRMT R160, R127, 0x7610, R160 ;  /* 0x000076107fa07816 */ /* 0x000fce00000000a0 */
.L_x_368:
        /* <DEDUP_REMOVED lines=13> */
.L_x_369:
[----:B------:R-:W-:Y:S05]  /*3810*/  BRA.U !UP3, `(.L_x_370) ;  /* 0x000000090bd07547 */ /* 0x000fea000b800000 */
[----:B------:R-:W-:Y:S01]  /*3820*/  FFMA.FTZ R124, R230, UR6, R128 ;  /* 0x00000006e67c7c23 */ /* 0x000fe20008010080 */
[----:B------:R-:W-:Y:S02]  /*3830*/  ISETP.LT.AND P1, PT, RZ, UR31, PT ;  /* 0x0000001fff007c0c */ /* 0x000fe4000bf21270 */
[----:B------:R-:W-:Y:S01]  /*3840*/  SHF.L.U32 R125, R25, 0x10, RZ ;  /* 0x00000010197d7819 */ /* 0x000fe200000006ff */
[----:B------:R-:W-:-:S04]  /*3850*/  FADD.FTZ R124, R229, -R124 ;  /* 0x8000007ce57c7221 */ /* 0x000fc80000010000 */
[----:B------:R-:W-:-:S05]  /*3860*/  FMUL.FTZ R124, R124, UR30 ;  /* 0x0000001e7c7c7c20 */ /* 0x000fca0008410000 */
[----:B------:R-:W-:-:S05]  /*3870*/  FSEL R124, R124, RZ, P1 ;  /* 0x000000ff7c7c7208 */ /* 0x000fca0000800000 */
[----:B------:R-:W-:-:S04]  /*3880*/  FMUL.FTZ R124, R124, UR29 ;  /* 0x0000001d7c7c7c20 */ /* 0x000fc80008410000 */
[----:B------:R-:W-:Y:S01]  /*3890*/  FMUL.FTZ R126, R124, R125 ;  /* 0x0000007d7c7e7220 */ /* 0x000fe20000410000 */
[----:B------:R-:W-:-:S04]  /*38a0*/  SHF.L.U32 R125, R239, 0x10, RZ ;  /* 0x00000010ef7d7819 */ /* 0x000fc800000006ff */
[----:B------:R-:W-:Y:S01]  /*38b0*/  F2FP.BF16.F32.PACK_AB R126, RZ, R126 ;  /* 0x0000007eff7e723e */ /* 0x000fe200000010ff */
[----:B------:R-:W-:-:S03]  /*38c0*/  FFMA.FTZ R67, R124, R125, R67 ;  /* 0x0000007d7c437223 */ /* 0x000fc60000010043 */
[----:B------:R-:W-:Y:S01]  /*38d0*/  PRMT R162, R126, 0x7610, R162 ;  /* 0x000076107ea27816 */ /* 0x000fe200000000a2 */
[----:B------:R-:W-:Y:S06]  /*38e0*/  BRA `(.L_x_370) ;  /* 0x00000008009c7947 */ /* 0x000fec0003800000 */
.L_x_366:
[--C-:B------:R-:W-:Y:S01]  /*38f0*/  FFMA.FTZ R124, R237, UR6, R128.reuse ;  /* 0x00000006ed7c7c23 */ /* 0x100fe20008010080 */
[--C-:B------:R-:W-:Y:S01]  /*3900*/  FFMA.FTZ R125, R234, UR6, R128.reuse ;  /* 0x00000006ea7d7c23 */ /* 0x100fe20008010080 */
[--C-:B------:R-:W-:Y:S01]  /*3910*/  FFMA.FTZ R126, R233, UR6, R128.reuse ;  /* 0x00000006e97e7c23 */ /* 0x100fe20008010080 */
[----:B------:R-:W-:Y:S01]  /*3920*/  FFMA.FTZ R130, R230, UR6, R128 ;  /* 0x00000006e6827c23 */ /* 0x000fe20008010080 */
[----:B------:R-:W-:Y:S01]  /*3930*/  FADD.FTZ R124, R235, -R124 ;  /* 0x8000007ceb7c7221 */ /* 0x000fe20000010000 */
[----:B------:R-:W-:Y:S01]  /*3940*/  FADD.FTZ R125, R232, -R125 ;  /* 0x8000007de87d7221 */ /* 0x000fe20000010000 */
[----:B------:R-:W-:Y:S01]  /*3950*/  ISETP.LT.AND P1, PT, RZ, UR31, PT ;  /* 0x0000001fff007c0c */ /* 0x000fe2000bf21270 */
[----:B------:R-:W-:Y:S01]  /*3960*/  FADD.FTZ R131, R231, -R126 ;  /* 0x8000007ee7837221 */ /* 0x000fe20000010000 */
[----:B------:R-:W-:Y:S01]  /*3970*/  FMUL.FTZ R124, R124, UR30 ;  /* 0x0000001e7c7c7c20 */ /* 0x000fe20008410000 */
[----:B------:R-:W-:Y:S01]  /*3980*/  FADD.FTZ R132, R229, -R130 ;  /* 0x80000082e5847221 */ /* 0x000fe20000010000 */
[----:B------:R-:W-:-:S03]  /*3990*/  FMUL.FTZ R130, R125, UR30 ;  /* 0x0000001e7d827c20 */ /* 0x000fc60008410000 */
[----:B------:R-:W-:Y:S01]  /*39a0*/  FSEL R126, R124, RZ, P1 ;  /* 0x000000ff7c7e7208 */ /* 0x000fe20000800000 */
[----:B------:R-:W-:Y:S06]  /*39b0*/  BRA.U !UP3, `(.L_x_371) ;  /* 0x000000010b1c7547 */ /* 0x000fec000b800000 */
[----:B------:R-:W-:Y:S01]  /*39c0*/  SHF.L.U32 R124, R28, 0x10, RZ ;  /* 0x000000101c7c7819 */ /* 0x000fe200000006ff */
[----:B------:R-:W-:Y:S01]  /*39d0*/  FMUL.FTZ R125, R126, UR29 ;  /* 0x0000001d7e7d7c20 */ /* 0x000fe20008410000 */
[----:B------:R-:W-:-:S03]  /*39e0*/  IMAD.U32 R127, R236, 0x10000, RZ ;  /* 0x00010000ec7f7824 */ /* 0x000fc600078e00ff */
[-C--:B------:R-:W-:Y:S01]  /*39f0*/  FMUL.FTZ R124, R124, R125.reuse ;  /* 0x0000007d7c7c7220 */ /* 0x080fe20000410000 */
[----:B------:R-:W-:-:S04]  /*3a00*/  FFMA.FTZ R64, R127, R125, R64 ;  /* 0x0000007d7f407223 */ /* 0x000fc80000010040 */
[----:B------:R-:W-:-:S04]  /*3a10*/  F2FP.BF16.F32.PACK_AB R124, RZ, R124 ;  /* 0x0000007cff7c723e */ /* 0x000fc800000010ff */
[----:B------:R-:W-:-:S07]  /*3a20*/  PRMT R159, R124, 0x7610, R159 ;  /* 0x000076107c9f7816 */ /* 0x000fce000000009f */
.L_x_371:
[----:B------:R-:W-:Y:S01]  /*3a30*/  F2FP.BF16.F32.PACK_AB R163, RZ, R126 ;  /* 0x0000007effa3723e */ /* 0x000fe200000010ff */
[----:B------:R-:W-:Y:S01]  /*3a40*/  FMUL.FTZ R131, R131, UR30 ;  /* 0x0000001e83837c20 */ /* 0x000fe20008410000 */
[----:B------:R-:W-:Y:S01]  /*3a50*/  FMUL.FTZ R127, R132, UR30 ;  /* 0x0000001e847f7c20 */ /* 0x000fe20008410000 */
[----:B------:R-:W-:Y:S01]  /*3a60*/  FSEL R126, R130, RZ, P1 ;  /* 0x000000ff827e7208 */ /* 0x000fe20000800000 */
[----:B------:R-:W-:Y:S06]  /*3a70*/  BRA.U !UP3, `(.L_x_372) ;  /* 0x000000010b1c7547 */ /* 0x000fec000b800000 */
[----:B------:R-:W-:Y:S01]  /*3a80*/  SHF.L.U32 R125, R27, 0x10, RZ ;  /* 0x000000101b7d7819 */ /* 0x000fe200000006ff */
[----:B------:R-:W-:Y:S01]  /*3a90*/  FMUL.FTZ R124, R126, UR29 ;  /* 0x0000001d7e7c7c20 */ /* 0x000fe20008410000 */
[----:B------:R-:W-:-:S03]  /*3aa0*/  SHF.L.U32 R130, R241, 0x10, RZ ;  /* 0x00000010f1827819 */ /* 0x000fc600000006ff */
[-C--:B------:R-:W-:Y:S02]  /*3ab0*/  FMUL.FTZ R125, R125, R124.reuse ;  /* 0x0000007c7d7d7220 */ /* 0x080fe40000410000 */
[----:B------:R-:W-:-:S03]  /*3ac0*/  FFMA.FTZ R65, R130, R124, R65 ;  /* 0x0000007c82417223 */ /* 0x000fc60000010041 */
[----:B------:R-:W-:-:S04]  /*3ad0*/  F2FP.BF16.F32.PACK_AB R125, RZ, R125 ;  /* 0x0000007dff7d723e */ /* 0x000fc800000010ff */
[----:B------:R-:W-:-:S07]  /*3ae0*/  PRMT R160, R125, 0x7610, R160 ;  /* 0x000076107da07816 */ /* 0x000fce00000000a0 */
.L_x_372:
[----:B------:R-:W-:Y:S02]  /*3af0*/  F2FP.BF16.F32.PACK_AB R164, RZ, R126 ;  /* 0x0000007effa4723e */ /* 0x000fe400000010ff */
[----:B------:R-:W-:Y:S02]  /*3b00*/  FSEL R127, R127, RZ, P1 ;  /* 0x000000ff7f7f7208 */ /* 0x000fe40000800000 */
        /* <DEDUP_REMOVED lines=9> */
.L_x_373:
[----:B------:R-:W-:Y:S02]  /*3ba0*/  F2FP.BF16.F32.PACK_AB R126, RZ, R126 ;  /* 0x0000007eff7e723e */ /* 0x000fe400000010ff */
[----:B------:R-:W-:Y:S02]  /*3bb0*/  F2FP.BF16.F32.PACK_AB R166, RZ, R127 ;  /* 0x0000007fffa6723e */ /* 0x000fe400000010ff */
[----:B------:R-:W-:Y:S01]  /*3bc0*/  PRMT R165, R126, 0x7610, R165 ;  /* 0x000076107ea57816 */ /* 0x000fe200000000a5 */
[----:B------:R-:W-:Y:S06]  /*3bd0*/  BRA.U !UP3, `(.L_x_370) ;  /* 0x000000050be07547 */ /* 0x000fec000b800000 */
[----:B------:R-:W-:Y:S01]  /*3be0*/  SHF.L.U32 R125, R25, 0x10, RZ ;  /* 0x00000010197d7819 */ /* 0x000fe200000006ff */
[----:B------:R-:W-:Y:S01]  /*3bf0*/  FMUL.FTZ R124, R127, UR29 ;  /* 0x0000001d7f7c7c20 */ /* 0x000fe20008410000 */
[----:B------:R-:W-:-:S03]  /*3c00*/  SHF.L.U32 R126, R239, 0x10, RZ ;  /* 0x00000010ef7e7819 */ /* 0x000fc600000006ff */
[-C--:B------:R-:W-:Y:S02]  /*3c10*/  FMUL.FTZ R125, R125, R124.reuse ;  /* 0x0000007c7d7d7220 */ /* 0x080fe40000410000 */
[----:B------:R-:W-:-:S03]  /*3c20*/  FFMA.FTZ R67, R126, R124, R67 ;  /* 0x0000007c7e437223 */ /* 0x000fc60000010043 */
[----:B------:R-:W-:-:S04]  /*3c30*/  F2FP.BF16.F32.PACK_AB R125, RZ, R125 ;  /* 0x0000007dff7d723e */ /* 0x000fc800000010ff */
[----:B------:R-:W-:Y:S01]  /*3c40*/  PRMT R162, R125, 0x7610, R162 ;  /* 0x000076107da27816 */ /* 0x000fe200000000a2 */
[----:B------:R-:W-:Y:S06]  /*3c50*/  BRA `(.L_x_370) ;  /* 0x0000000400c07947 */ /* 0x000fec0003800000 */
.L_x_365:
[----:B------:R-:W-:-:S04]  /*3c60*/  UISETP.NE.U32.AND UP0, UPT, UR4, URZ, UPT ;  /* 0x000000ff0400728c */ /* 0x000fc8000bf05070 */
[----:B------:R-:W-:-:S09]  /*3c70*/  UISETP.NE.AND.EX UP0, UPT, UR5, URZ, UPT, UP0 ;  /* 0x000000ff0500728c */ /* 0x000fd2000bf05300 */
[----:B------:R-:W-:Y:S05]  /*3c80*/  BRA.U UP0, `(.L_x_374) ;  /* 0x0000000100d07547 */ /* 0x000fea000b800000 */
[----:B------:R-:W-:Y:S01]  /*3c90*/  ISETP.LT.AND P1, PT, RZ, UR31, PT ;  /* 0x0000001fff007c0c */ /* 0x000fe2000bf21270 */
[----:B------:R-:W-:-:S12]  /*3ca0*/  BRA.U !UP3, `(.L_x_375) ;  /* 0x000000010b2c7547 */ /* 0x000fd8000b800000 */
[----:B------:R-:W-:Y:S01]  /*3cb0*/  @P1 FFMA.FTZ R126, R237, UR6, R128 ;  /* 0x00000006ed7e1c23 */ /* 0x000fe20008010080 */
[----:B-----5:R-:W-:Y:S02]  /*3cc0*/  SHF.L.U32 R124, R172, 0x10, RZ ;  /* 0x00000010ac7c7819 */ /* 0x020fe400000006ff */
[----:B------:R-:W-:Y:S01]  /*3cd0*/  SHF.L.U32 R127, R236, 0x10, RZ ;  /* 0x00000010ec7f7819 */ /* 0x000fe200000006ff */
[----:B------:R-:W-:Y:S01]  /*3ce0*/  @P1 FADD.FTZ R125, R235, -R126 ;  /* 0x8000007eeb7d1221 */ /* 0x000fe20000010000 */
[----:B------:R-:W-:-:S03]  /*3cf0*/  IMAD.U32 R126, R28, 0x10000, RZ ;  /* 0x000100001c7e7824 */ /* 0x000fc600078e00ff */
[----:B------:R-:W-:-:S04]  /*3d00*/  @P1 FFMA.FTZ R124, R125, UR30, R124 ;  /* 0x0000001e7d7c1c23 */ /* 0x000fc8000801007c */
[----:B------:R-:W-:-:S04]  /*3d10*/  FMUL.FTZ R125, R124, UR29 ;  /* 0x0000001d7c7d7c20 */ /* 0x000fc80008410000 */
[-C--:B------:R-:W-:Y:S01]  /*3d20*/  FMUL.FTZ R124, R126, R125.reuse ;  /* 0x0000007d7e7c7220 */ /* 0x080fe20000410000 */
[----:B------:R-:W-:-:S04]  /*3d30*/  FFMA.FTZ R64, R127, R125, R64 ;  /* 0x0000007d7f407223 */ /* 0x000fc80000010040 */
[----:B------:R-:W-:-:S04]  /*3d40*/  F2FP.BF16.F32.PACK_AB R124, RZ, R124 ;  /* 0x0000007cff7c723e */ /* 0x000fc800000010ff */
[----:B------:R-:W-:-:S07]  /*3d50*/  PRMT R159, R124, 0x7610, R159 ;  /* 0x000076107c9f7816 */ /* 0x000fce000000009f */
.L_x_375:
[----:B------:R-:W-:Y:S05]  /*3d60*/  BRA.U !UP3, `(.L_x_376) ;  /* 0x000000010b307547 */ /* 0x000fea000b800000 */
[----:B-----5:R-:W-:Y:S01]  /*3d70*/  SHF.R.U64 R124, R172, 0x10, R173 ;  /* 0x00000010ac7c7819 */ /* 0x020fe200000012ad */
[----:B------:R-:W-:Y:S01]  /*3d80*/  @P1 FFMA.FTZ R125, R234, UR6, R128 ;  /* 0x00000006ea7d1c23 */ /* 0x000fe20008010080 */
[----:B------:R-:W-:Y:S02]  /*3d90*/  IMAD.U32 R126, R241, 0x10000, RZ ;  /* 0x00010000f17e7824 */ /* 0x000fe400078e00ff */
[----:B------:R-:W-:Y:S01]  /*3da0*/  SHF.L.U32 R124, R124, 0x10, RZ ;  /* 0x000000107c7c7819 */ /* 0x000fe200000006ff */
[----:B------:R-:W-:-:S04]  /*3db0*/  @P1 FADD.FTZ R125, R232, -R125 ;  /* 0x8000007de87d1221 */ /* 0x000fc80000010000 */
[----:B------:R-:W-:Y:S01]  /*3dc0*/  @P1 FFMA.FTZ R124, R125, UR30, R124 ;  /* 0x0000001e7d7c1c23 */ /* 0x000fe2000801007c */
[----:B------:R-:W-:-:S03]  /*3dd0*/  SHF.L.U32 R125, R27, 0x10, RZ ;  /* 0x000000101b7d7819 */ /* 0x000fc600000006ff */
[----:B------:R-:W-:-:S04]  /*3de0*/  FMUL.FTZ R124, R124, UR29 ;  /* 0x0000001d7c7c7c20 */ /* 0x000fc80008410000 */
[-C--:B------:R-:W-:Y:S01]  /*3df0*/  FMUL.FTZ R125, R125, R124.reuse ;  /* 0x0000007c7d7d7220 */ /* 0x080fe20000410000 */
[----:B------:R-:W-:-:S04]  /*3e00*/  FFMA.FTZ R65, R126, R124, R65 ;  /* 0x0000007c7e417223 */ /* 0x000fc80000010041 */
[----:B------:R-:W-:-:S04]  /*3e10*/  F2FP.BF16.F32.PACK_AB R125, RZ, R125 ;  /* 0x0000007dff7d723e */ /* 0x000fc800000010ff */
[----:B------:R-:W-:-:S07]  /*3e20*/  PRMT R160, R125, 0x7610, R160 ;  /* 0x000076107da07816 */ /* 0x000fce00000000a0 */
.L_x_376:
[----:B------:R-:W-:Y:S05]  /*3e30*/  BRA.U !UP3, `(.L_x_377) ;  /* 0x000000010b2c7547 */ /* 0x000fea000b800000 */
[----:B------:R-:W-:Y:S01]  /*3e40*/  @P1 FFMA.FTZ R126, R233, UR6, R128 ;  /* 0x00000006e97e1c23 */ /* 0x000fe20008010080 */
[----:B-----5:R-:W-:Y:S02]  /*3e50*/  SHF.L.U32 R124, R173, 0x10, RZ ;  /* 0x00000010ad7c7819 */ /* 0x020fe400000006ff */
[----:B------:R-:W-:Y:S01]  /*3e60*/  SHF.L.U32 R127, R240, 0x10, RZ ;  /* 0x00000010f07f7819 */ /* 0x000fe200000006ff */
[----:B------:R-:W-:Y:S01]  /*3e70*/  @P1 FADD.FTZ R125, R231, -R126 ;  /* 0x8000007ee77d1221 */ /* 0x000fe20000010000 */
[----:B------:R-:W-:-:S03]  /*3e80*/  SHF.L.U32 R126, R26, 0x10, RZ ;  /* 0x000000101a7e7819 */ /* 0x000fc600000006ff */
[----:B------:R-:W-:-:S04]  /*3e90*/  @P1 FFMA.FTZ R124, R125, UR30, R124 ;  /* 0x0000001e7d7c1c23 */ /* 0x000fc8000801007c */
[----:B------:R-:W-:-:S04]  /*3ea0*/  FMUL.FTZ R125, R124, UR29 ;  /* 0x0000001d7c7d7c20 */ /* 0x000fc80008410000 */
[-C--:B------:R-:W-:Y:S01]  /*3eb0*/  FMUL.FTZ R124, R126, R125.reuse ;  /* 0x0000007d7e7c7220 */ /* 0x080fe20000410000 */
[----:B------:R-:W-:-:S04]  /*3ec0*/  FFMA.FTZ R66, R127, R125, R66 ;  /* 0x0000007d7f427223 */ /* 0x000fc80000010042 */
[----:B------:R-:W-:-:S04]  /*3ed0*/  F2FP.BF16.F32.PACK_AB R124, RZ, R124 ;  /* 0x0000007cff7c723e */ /* 0x000fc800000010ff */
[----:B------:R-:W-:-:S07]  /*3ee0*/  PRMT R161, R124, 0x7610, R161 ;  /* 0x000076107ca17816 */ /* 0x000fce00000000a1 */
.L_x_377:
[----:B------:R-:W-:Y:S05]  /*3ef0*/  BRA.U !UP3, `(.L_x_370) ;  /* 0x000000050b187547 */ /* 0x000fea000b800000 */
[----:B-----5:R-:W-:Y:S01]  /*3f00*/  SHF.R.U32.HI R124, RZ, 0x10, R173 ;  /* 0x00000010ff7c7819 */ /* 0x020fe200000116ad */
[----:B------:R-:W-:-:S04]  /*3f10*/  @P1 FFMA.FTZ R126, R230, UR6, R128 ;  /* 0x00000006e67e1c23 */ /* 0x000fc80008010080 */
[----:B------:R-:W-:Y:S02]  /*3f20*/  IMAD.U32 R124, R124, 0x10000, RZ ;  /* 0x000100007c7c7824 */ /* 0x000fe400078e00ff */
[----:B------:R-:W-:Y:S01]  /*3f30*/  @P1 FADD.FTZ R125, R229, -R126 ;  /* 0x8000007ee57d1221 */ /* 0x000fe20000010000 */
[----:B------:R-:W-:-:S03]  /*3f40*/  SHF.L.U32 R126, R239, 0x10, RZ ;  /* 0x00000010ef7e7819 */ /* 0x000fc600000006ff */
[----:B------:R-:W-:Y:S01]  /*3f50*/  @P1 FFMA.FTZ R124, R125, UR30, R124 ;  /* 0x0000001e7d7c1c23 */ /* 0x000fe2000801007c */
[----:B------:R-:W-:-:S03]  /*3f60*/  SHF.L.U32 R125, R25, 0x10, RZ ;  /* 0x00000010197d7819 */ /* 0x000fc600000006ff */
[----:B------:R-:W-:-:S04]  /*3f70*/  FMUL.FTZ R124, R124, UR29 ;  /* 0x0000001d7c7c7c20 */ /* 0x000fc80008410000 */
[-C--:B------:R-:W-:Y:S01]  /*3f80*/  FMUL.FTZ R125, R125, R124.reuse ;  /* 0x0000007c7d7d7220 */ /* 0x080fe20000410000 */
[----:B------:R-:W-:-:S04]  /*3f90*/  FFMA.FTZ R67, R126, R124, R67 ;  /* 0x0000007c7e437223 */ /* 0x000fc80000010043 */
[----:B------:R-:W-:-:S04]  /*3fa0*/  F2FP.BF16.F32.PACK_AB R125, RZ, R125 ;  /* 0x0000007dff7d723e */ /* 0x000fc800000010ff */
[----:B------:R-:W-:Y:S01]  /*3fb0*/  PRMT R162, R125, 0x7610, R162 ;  /* 0x000076107da27816 */ /* 0x000fe200000000a2 */
[----:B------:R-:W-:Y:S06]  /*3fc0*/  BRA `(.L_x_370) ;  /* 0x0000000000e47947 */ /* 0x000fec0003800000 */
.L_x_374:
[----:B------:R-:W-:Y:S01]  /*3fd0*/  PLOP3.LUT P2, PT, PT, PT, UP2, 0x80, 0x8 ;  /* 0x000000000008781c */ /* 0x000fe20003f4f028 */
[----:B-----5:R-:W-:Y:S01]  /*3fe0*/  IMAD.U32 R130, R173, 0x10000, RZ ;  /* 0x00010000ad827824 */ /* 0x020fe200078e00ff */
[----:B------:R-:W-:Y:S02]  /*3ff0*/  ISETP.LT.AND P1, PT, RZ, UR31, PT ;  /* 0x0000001fff007c0c */ /* 0x000fe4000bf21270 */
[C---:B------:R-:W-:Y:S02]  /*4000*/  SHF.L.U32 R125, R172.reuse, 0x10, RZ ;  /* 0x00000010ac7d7819 */ /* 0x040fe400000006ff */
[----:B------:R-:W-:-:S04]  /*4010*/  SHF.R.U64 R127, R172, 0x10, R173 ;  /* 0x00000010ac7f7819 */ /* 0x000fc800000012ad */
[----:B------:R-:W-:-:S03]  /*4020*/  SHF.L.U32 R127, R127, 0x10, RZ ;  /* 0x000000107f7f7819 */ /* 0x000fc600000006ff */
[--C-:B------:R-:W-:Y:S02]  /*4030*/  @P2 FFMA.FTZ R124, R237, UR6, R128.reuse ;  /* 0x00000006ed7c2c23 */ /* 0x100fe40008010080 */
[--C-:B------:R-:W-:Y:S01]  /*4040*/  @P1 FFMA.FTZ R131, R234, UR6, R128.reuse ;  /* 0x00000006ea831c23 */ /* 0x100fe20008010080 */
[----:B------:R-:W-:Y:S01]  /*4050*/  @P1 FFMA.FTZ R132, R233, UR6, R128 ;  /* 0x00000006e9841c23 */ /* 0x000fe20008010080 */
[----:B------:R-:W-:Y:S01]  /*4060*/  @P2 FADD.FTZ R124, R235, -R124 ;  /* 0x8000007ceb7c2221 */ /* 0x000fe20000010000 */
[----:B------:R-:W-:Y:S01]  /*4070*/  @P1 FFMA.FTZ R134, R230, UR6, R128 ;  /* 0x00000006e6861c23 */ /* 0x000fe20008010080 */
[----:B------:R-:W-:Y:S01]  /*4080*/  @P1 FADD.FTZ R126, R232, -R131 ;  /* 0x80000083e87e1221 */ /* 0x000fe20000010000 */
[----:B------:R-:W-:Y:S01]  /*4090*/  @P1 FADD.FTZ R131, R231, -R132 ;  /* 0x80000084e7831221 */ /* 0x000fe20000010000 */
[----:B------:R-:W-:Y:S01]  /*40a0*/  @P2 FFMA.FTZ R125, R124, UR30, R125 ;  /* 0x0000001e7c7d2c23 */ /* 0x000fe2000801007d */
[----:B------:R-:W-:Y:S01]  /*40b0*/  SHF.R.U32.HI R124, RZ, 0x10, R173 ;  /* 0x00000010ff7c7819 */ /* 0x000fe200000116ad */
[----:B------:R-:W-:Y:S01]  /*40c0*/  @P1 FFMA.FTZ R127, R126, UR30, R127 ;  /* 0x0000001e7e7f1c23 */ /* 0x000fe2000801007f */
[----:B------:R-:W-:Y:S01]  /*40d0*/  @P1 FADD.FTZ R133, R229, -R134 ;  /* 0x80000086e5851221 */ /* 0x000fe20000010000 */
[----:B------:R-:W-:Y:S01]  /*40e0*/  @P1 FFMA.FTZ R130, R131, UR30, R130 ;  /* 0x0000001e83821c23 */ /* 0x000fe20008010082 */
[----:B------:R-:W-:-:S02]  /*40f0*/  SHF.L.U32 R124, R124, 0x10, RZ ;  /* 0x000000107c7c7819 */ /* 0x000fc400000006ff */
[----:B------:R-:W-:Y:S02]  /*4100*/  F2FP.BF16.F32.PACK_AB R163, RZ, R125 ;  /* 0x0000007dffa3723e */ /* 0x000fe400000010ff */
[----:B------:R-:W-:Y:S01]  /*4110*/  F2FP.BF16.F32.PACK_AB R164, RZ, R127 ;  /* 0x0000007fffa4723e */ /* 0x000fe200000010ff */
[----:B------:R-:W-:Y:S01]  /*4120*/  @P1 FFMA.FTZ R124, R133, UR30, R124 ;  /* 0x0000001e857c1c23 */ /* 0x000fe2000801007c */
        /* <DEDUP_REMOVED lines=8> */
.L_x_378:
[----:B------:R-:W-:Y:S05]  /*41b0*/  BRA.U !UP3, `(.L_x_379) ;  /* 0x000000010b1c7547 */ /* 0x000fea000b800000 */
[----:B------:R-:W-:Y:S01]  /*41c0*/  SHF.L.U32 R125, R27, 0x10, RZ ;  /* 0x000000101b7d7819 */ /* 0x000fe200000006ff */
[----:B------:R-:W-:Y:S01]  /*41d0*/  FMUL.FTZ R126, R127, UR29 ;  /* 0x0000001d7f7e7c20 */ /* 0x000fe20008410000 */
[----:B------:R-:W-:-:S03]  /*41e0*/  SHF.L.U32 R132, R241, 0x10, RZ ;  /* 0x00000010f1847819 */ /* 0x000fc600000006ff */
[-C--:B------:R-:W-:Y:S02]  /*41f0*/  FMUL.FTZ R125, R125, R126.reuse ;  /* 0x0000007e7d7d7220 */ /* 0x080fe40000410000 */
[----:B------:R-:W-:-:S03]  /*4200*/  FFMA.FTZ R65, R132, R126, R65 ;  /* 0x0000007e84417223 */ /* 0x000fc60000010041 */
[----:B------:R-:W-:-:S04]  /*4210*/  F2FP.BF16.F32.PACK_AB R125, RZ, R125 ;  /* 0x0000007dff7d723e */ /* 0x000fc800000010ff */
[----:B------:R-:W-:-:S07]  /*4220*/  PRMT R160, R125, 0x7610, R160 ;  /* 0x000076107da07816 */ /* 0x000fce00000000a0 */
.L_x_379:
[----:B------:R-:W-:Y:S05]  /*4230*/  BRA.U !UP3, `(.L_x_380) ;  /* 0x000000010b1c7547 */ /* 0x000fea000b800000 */
[----:B------:R-:W-:Y:S01]  /*4240*/  SHF.L.U32 R126, R26, 0x10, RZ ;  /* 0x000000101a7e7819 */ /* 0x000fe200000006ff */
[----:B------:R-:W-:Y:S01]  /*4250*/  FMUL.FTZ R125, R130, UR29 ;  /* 0x0000001d827d7c20 */ /* 0x000fe20008410000 */
[----:B------:R-:W-:-:S03]  /*4260*/  IMAD.U32 R127, R240, 0x10000, RZ ;  /* 0x00010000f07f7824 */ /* 0x000fc600078e00ff */
[-C--:B------:R-:W-:Y:S01]  /*4270*/  FMUL.FTZ R126, R126, R125.reuse ;  /* 0x0000007d7e7e7220 */ /* 0x080fe20000410000 */
[----:B------:R-:W-:-:S04]  /*4280*/  FFMA.FTZ R66, R127, R125, R66 ;  /* 0x0000007d7f427223 */ /* 0x000fc80000010042 */
[----:B------:R-:W-:-:S04]  /*4290*/  F2FP.BF16.F32.PACK_AB R126, RZ, R126 ;  /* 0x0000007eff7e723e */ /* 0x000fc800000010ff */
[----:B------:R-:W-:-:S07]  /*42a0*/  PRMT R161, R126, 0x7610, R161 ;  /* 0x000076107ea17816 */ /* 0x000fce00000000a1 */
.L_x_380:
        /* <DEDUP_REMOVED lines=11> */
.L_x_370:
        /* <DEDUP_REMOVED lines=11> */
.L_x_381:
[----:B------:R-:W-:Y:S05]  /*4410*/  BRA.U !UP3, `(.L_x_382) ;  /* 0x000000010b207547 */ /* 0x000fea000b800000 */
        /* <DEDUP_REMOVED lines=8> */
.L_x_382:
[----:B------:R-:W-:Y:S01]  /*44a0*/  IADD3 R238, PT, PT, R238, 0x100, RZ ;  /* 0x00000100eeee7810 */ /* 0x000fe20007ffe0ff */
[----:B------:R-:W-:-:S07]  /*44b0*/  VIADD R129, R129, 0x100 ;  /* 0x0000010081817836 */ /* 0x000fce0000000000 */
.L_x_363:
[----:B------:R-:W-:Y:S05]  /*44c0*/  BSYNC.RECONVERGENT B0 ;  /* 0x0000000000007941 */ /* 0x000fea0003800200 */
.L_x_362:
[----:B------:R-:W-:Y:S01]  /*44d0*/  ISETP.GE.U32.AND P1, PT, R157, 0x200, PT ;  /* 0x000002009d00780c */ /* 0x000fe20003f26070 */
[----:B------:R-:W-:-:S12]  /*44e0*/  BSSY.RECONVERGENT B0, `(.L_x_383) ;  /* 0x0000100000007945 */ /* 0x000fd80003800200 */
[----:B------:R-:W-:Y:S05]  /*44f0*/  @!P1 BRA `(.L_x_384) ;  /* 0x0000000c00f89947 */ /* 0x000fea0003800000 */
[----:B------:R-:W-:-:S04]  /*4500*/  UISETP.NE.U32.AND UP0, UPT, UR20, URZ, UPT ;  /* 0x000000ff1400728c */ /* 0x000fc8000bf05070 */
[----:B------:R-:W-:Y:S01]  /*4510*/  UISETP.NE.AND.EX UP0, UPT, UR21, URZ, UPT, UP0 ;  /* 0x000000ff1500728c */ /* 0x000fe2000bf05300 */
[----:B------:R-:W-:Y:S10]  /*4520*/  BRA.U !UP3, `(.L_x_385) ;  /* 0x000000010b1c7547 */ /* 0x000ff4000b800000 */
[----:B01----:R-:W0:Y:S02]  /*4530*/  LDC.64 R124, c[0x0][0x390] ;  /* 0x0000e400ff7c7b82 */ /* 0x003e240000000a00 */
[----:B0-----:R-:W-:-:S06]  /*4540*/  IMAD.WIDE.U32 R124, R129, 0x8, R124 ;  /* 0x00000008817c7825 */ /* 0x001fcc00078e007c */
[----:B------:R-:W2:Y:S02]  /*4550*/  LDG.E.64 R124, desc[UR16][R124.64] ;  /* 0x000000107c7c7981 */ /* 0x000ea4000c1e1b00 */
[C-C-:B--2---:R-:W-:Y:S02]  /*4560*/  SHF.R.U64 R241, R124.reuse, 0x10, R125.reuse ;  /* 0x000000107cf17819 */ /* 0x144fe4000000127d */
[----:B------:R-:W-:Y:S02]  /*4570*/  SHF.R.U32.HI R239, RZ, 0x10, R125 ;  /* 0x00000010ffef7819 */ /* 0x000fe4000001167d */
[----:B------:R-:W-:Y:S02]  /*4580*/  PRMT R236, R124, 0x7610, R236 ;  /* 0x000076107cec7816 */ /* 0x000fe400000000ec */
[----:B------:R-:W-:-:S07]  /*4590*/  PRMT R240, R125, 0x7610, R240 ;  /* 0x000076107df07816 */ /* 0x000fce00000000f0 */
.L_x_385:
[----:B------:R-:W-:Y:S05]  /*45a0*/  BRA.U !UP0, `(.L_x_386) ;  /* 0x0000000508c07547 */ /* 0x000fea000b800000 */
[----:B------:R-:W-:-:S04]  /*45b0*/  UISETP.NE.U32.AND UP0, UPT, UR4, URZ, UPT ;  /* 0x000000ff0400728c */ /* 0x000fc8000bf05070 */
[----:B------:R-:W-:-:S09]  /*45c0*/  UISETP.NE.AND.EX UP0, UPT, UR5, URZ, UPT, UP0 ;  /* 0x000000ff0500728c */ /* 0x000fd2000bf05300 */
[----:B------:R-:W-:Y:S05]  /*45d0*/  BRA.U !UP0, `(.L_x_387) ;  /* 0x0000000108e47547 */ /* 0x000fea000b800000 */
[----:B------:R-:W-:Y:S02]  /*45e0*/  ISETP.LT.AND P2, PT, RZ, UR31, PT ;  /* 0x0000001fff007c0c */ /* 0x000fe4000bf41270 */
[C---:B01---5:R-:W-:Y:S02]  /*45f0*/  SHF.L.U32 R126, R170.reuse, 0x10, RZ ;  /* 0x00000010aa7e7819 */ /* 0x063fe400000006ff */
[--C-:B------:R-:W-:Y:S02]  /*4600*/  SHF.R.U64 R131, R170, 0x10, R171.reuse ;  /* 0x00000010aa837819 */ /* 0x100fe400000012ab */
[----:B------:R-:W-:Y:S02]  /*4610*/  SHF.R.U32.HI R132, RZ, 0x10, R171 ;  /* 0x00000010ff847819 */ /* 0x000fe400000116ab */
[----:B------:R-:W-:-:S05]  /*4620*/  SHF.L.U32 R131, R131, 0x10, RZ ;  /* 0x0000001083837819 */ /* 0x000fca00000006ff */
[--C-:B------:R-:W-:Y:S01]  /*4630*/  @P2 FFMA.FTZ R125, R169, UR6, R128.reuse ;  /* 0x00000006a97d2c23 */ /* 0x100fe20008010080 */
[--C-:B------:R-:W-:Y:S01]  /*4640*/  @P2 FFMA.FTZ R124, R168, UR6, R128.reuse ;  /* 0x00000006a87c2c23 */ /* 0x100fe20008010080 */
[----:B------:R-:W-:Y:S02]  /*4650*/  @P2 FFMA.FTZ R134, R184, UR6, R128 ;  /* 0x00000006b8862c23 */ /* 0x000fe40008010080 */
[----:B------:R-:W-:Y:S01]  /*4660*/  @P2 FADD.FTZ R127, R228, -R125 ;  /* 0x8000007de47f2221 */ /* 0x000fe20000010000 */
[----:B------:R-:W-:Y:S01]  /*4670*/  @P2 FADD.FTZ R130, R227, -R124 ;  /* 0x8000007ce3822221 */ /* 0x000fe20000010000 */
[----:B------:R-:W-:Y:S01]  /*4680*/  IMAD.U32 R124, R132, 0x10000, RZ ;  /* 0x00010000847c7824 */ /* 0x000fe200078e00ff */
[----:B------:R-:W-:Y:S01]  /*4690*/  SHF.L.U32 R125, R171, 0x10, RZ ;  /* 0x00000010ab7d7819 */ /* 0x000fe200000006ff */
[----:B------:R-:W-:Y:S01]  /*46a0*/  @P2 FFMA.FTZ R126, R127, UR30, R126 ;  /* 0x0000001e7f7e2c23 */ /* 0x000fe2000801007e */
[----:B------:R-:W-:Y:S01]  /*46b0*/  @P2 FFMA.FTZ R127, R167, UR6, R128 ;  /* 0x00000006a77f2c23 */ /* 0x000fe20008010080 */
[----:B------:R-:W-:-:S03]  /*46c0*/  @P2 FFMA.FTZ R131, R130, UR30, R131 ;  /* 0x0000001e82832c23 */ /* 0x000fc60008010083 */
[----:B------:R-:W-:Y:S01]  /*46d0*/  @P2 FADD.FTZ R132, R226, -R127 ;  /* 0x8000007fe2842221 */ /* 0x000fe20000010000 */
[----:B------:R-:W-:Y:S01]  /*46e0*/  @P2 FADD.FTZ R127, R225, -R134 ;  /* 0x80000086e17f2221 */ /* 0x000fe20000010000 */
[----:B------:R-:W-:Y:S02]  /*46f0*/  F2FP.BF16.F32.PACK_AB R163, RZ, R126 ;  /* 0x0000007effa3723e */ /* 0x000fe400000010ff */
[----:B------:R-:W-:Y:S01]  /*4700*/  @P2 FFMA.FTZ R125, R132, UR30, R125 ;  /* 0x0000001e847d2c23 */ /* 0x000fe2000801007d */
[----:B------:R-:W-:Y:S01]  /*4710*/  @P2 FFMA.FTZ R124, R127, UR30, R124 ;  /* 0x0000001e7f7c2c23 */ /* 0x000fe2000801007c */
[----:B------:R-:W-:Y:S01]  /*4720*/  F2FP.BF16.F32.PACK_AB R164, RZ, R131 ;  /* 0x00000083ffa4723e */ /* 0x000fe200000010ff */
[----:B------:R-:W-:Y:S06]  /*4730*/  BRA.U !UP3, `(.L_x_388) ;  /* 0x000000010b1c7547 */ /* 0x000fec000b800000 */
[----:B------:R-:W-:Y:S01]  /*4740*/  SHF.L.U32 R130, R24, 0x10, RZ ;  /* 0x0000001018827819 */ /* 0x000fe200000006ff */
[----:B------:R-:W-:Y:S01]  /*4750*/  FMUL.FTZ R127, R126, UR29 ;  /* 0x0000001d7e7f7c20 */ /* 0x000fe20008410000 */
[----:B------:R-:W-:-:S03]  /*4760*/  SHF.L.U32 R133, R236, 0x10, RZ ;  /* 0x00000010ec857819 */ /* 0x000fc600000006ff */
[----:B------:R-:W-:Y:S02]  /*4770*/  FMUL.FTZ R130, R127, R130 ;  /* 0x000000827f827220 */ /* 0x000fe40000410000 */
[----:B------:R-:W-:-:S03]  /*4780*/  FFMA.FTZ R60, R133, R127, R60 ;  /* 0x0000007f853c7223 */ /* 0x000fc6000001003c */
[----:B------:R-:W-:-:S04]  /*4790*/  F2FP.BF16.F32.PACK_AB R130, RZ, R130 ;  /* 0x00000082ff82723e */ /* 0x000fc800000010ff */
[----:B------:R-:W-:-:S07]  /*47a0*/  PRMT R159, R130, 0x7610, R159 ;  /* 0x00007610829f7816 */ /* 0x000fce000000009f */
.L_x_388:
[----:B------:R-:W-:Y:S05]  /*47b0*/  BRA.U !UP3, `(.L_x_389) ;  /* 0x000000010b1c7547 */ /* 0x000fea000b800000 */
[----:B------:R-:W-:Y:S01]  /*47c0*/  SHF.L.U32 R127, R23, 0x10, RZ ;  /* 0x00000010177f7819 */ /* 0x000fe200000006ff */
[----:B------:R-:W-:Y:S01]  /*47d0*/  FMUL.FTZ R126, R131, UR29 ;  /* 0x0000001d837e7c20 */ /* 0x000fe20008410000 */
[----:B------:R-:W-:-:S03]  /*47e0*/  IMAD.U32 R130, R241, 0x10000, RZ ;  /* 0x00010000f1827824 */ /* 0x000fc600078e00ff */
[----:B------:R-:W-:Y:S01]  /*47f0*/  FMUL.FTZ R127, R126, R127 ;  /* 0x0000007f7e7f7220 */ /* 0x000fe20000410000 */
[----:B------:R-:W-:-:S04]  /*4800*/  FFMA.FTZ R61, R130, R126, R61 ;  /* 0x0000007e823d7223 */ /* 0x000fc8000001003d */
[----:B------:R-:W-:-:S04]  /*4810*/  F2FP.BF16.F32.PACK_AB R127, RZ, R127 ;  /* 0x0000007fff7f723e */ /* 0x000fc800000010ff */
[----:B------:R-:W-:-:S07]  /*4820*/  PRMT R160, R127, 0x7610, R160 ;  /* 0x000076107fa07816 */ /* 0x000fce00000000a0 */
.L_x_389:
[----:B------:R-:W-:Y:S05]  /*4830*/  BRA.U !UP3, `(.L_x_390) ;  /* 0x000000010b1c7547 */ /* 0x000fea000b800000 */
[----:B------:R-:W-:Y:S01]  /*4840*/  SHF.L.U32 R126, R22, 0x10, RZ ;  /* 0x00000010167e7819 */ /* 0x000fe200000006ff */
[----:B------:R-:W-:Y:S01]  /*4850*/  FMUL.FTZ R127, R125, UR29 ;  /* 0x0000001d7d7f7c20 */ /* 0x000fe20008410000 */
[----:B------:R-:W-:-:S03]  /*4860*/  SHF.L.U32 R131, R240, 0x10, RZ ;  /* 0x00000010f0837819 */ /* 0x000fc600000006ff */
[----:B------:R-:W-:Y:S02]  /*4870*/  FMUL.FTZ R126, R127, R126 ;  /* 0x0000007e7f7e7220 */ /* 0x000fe40000410000 */
[----:B------:R-:W-:-:S03]  /*4880*/  FFMA.FTZ R62, R131, R127, R62 ;  /* 0x0000007f833e7223 */ /* 0x000fc6000001003e */
[----:B------:R-:W-:-:S04]  /*4890*/  F2FP.BF16.F32.PACK_AB R126, RZ, R126 ;  /* 0x0000007eff7e723e */ /* 0x000fc800000010ff */
[----:B------:R-:W-:-:S07]  /*48a0*/  PRMT R161, R126, 0x7610, R161 ;  /* 0x000076107ea17816 */ /* 0x000fce00000000a1 */
.L_x_390:
[----:B------:R-:W-:Y:S02]  /*48b0*/  F2FP.BF16.F32.PACK_AB R125, RZ, R125 ;  /* 0x0000007dff7d723e */ /* 0x000fe400000010ff */
[----:B------:R-:W-:Y:S02]  /*48c0*/  F2FP.BF16.F32.PACK_AB R166, RZ, R124 ;  /* 0x0000007cffa6723e */ /* 0x000fe400000010ff */
[----:B------:R-:W-:Y:S01]  /*48d0*/  PRMT R165, R125, 0x7610, R165 ;  /* 0x000076107da57816 */ /* 0x000fe200000000a5 */
[----:B------:R-:W-:Y:S06]  /*48e0*/  BRA.U !UP3, `(.L_x_391) ;  /* 0x000000090bac7547 */ /* 0x000fec000b800000 */
[----:B------:R-:W-:Y:S01]  /*48f0*/  SHF.L.U32 R125, R21, 0x10, RZ ;  /* 0x00000010157d7819 */ /* 0x000fe200000006ff */
[----:B------:R-:W-:Y:S01]  /*4900*/  FMUL.FTZ R124, R124, UR29 ;  /* 0x0000001d7c7c7c20 */ /* 0x000fe20008410000 */
[----:B------:R-:W-:-:S03]  /*4910*/  IMAD.U32 R126, R239, 0x10000, RZ ;  /* 0x00010000ef7e7824 */ /* 0x000fc600078e00ff */
[----:B------:R-:W-:Y:S01]  /*4920*/  FMUL.FTZ R125, R124, R125 ;  /* 0x0000007d7c7d7220 */ /* 0x000fe20000410000 */
[----:B------:R-:W-:-:S04]  /*4930*/  FFMA.FTZ R63, R126, R124, R63 ;  /* 0x0000007c7e3f7223 */ /* 0x000fc8000001003f */
[----:B------:R-:W-:-:S04]  /*4940*/  F2FP.BF16.F32.PACK_AB R125, RZ, R125 ;  /* 0x0000007dff7d723e */ /* 0x000fc800000010ff */
[----:B------:R-:W-:Y:S01]  /*4950*/  PRMT R162, R125, 0x7610, R162 ;  /* 0x000076107da27816 */ /* 0x000fe200000000a2 */
[----:B------:R-:W-:Y:S06]  /*4960*/  BRA `(.L_x_391) ;  /* 0x00000008008c7947 */ /* 0x000fec0003800000 */
.L_x_387:
[----:B------:R-:W-:Y:S01]  /*4970*/  ISETP.LT.AND P2, PT, RZ, UR31, PT ;  /* 0x0000001fff007c0c */ /* 0x000fe2000bf41270 */
[----:B------:R-:W-:-:S12]  /*4980*/  BRA.U !UP3, `(.L_x_392) ;  /* 0x000000010b2c7547 */ /* 0x000fd8000b800000 */
[----:B01----:R-:W-:Y:S01]  /*4990*/  @P2 FFMA.FTZ R125, R169, UR6, R128 ;  /* 0x00000006a97d2c23 */ /* 0x003fe20008010080 */
        /* <DEDUP_REMOVED lines=10> */
.L_x_392:
[----:B------:R-:W-:Y:S05]  /*4a40*/  BRA.U !UP3, `(.L_x_393) ;  /* 0x000000010b307547 */ /* 0x000fea000b800000 */
[----:B01---5:R-:W-:Y:S01]  /*4a50*/  SHF.R.U64 R124, R170, 0x10, R171 ;  /* 0x00000010aa7c7819 */ /* 0x023fe200000012ab */
        /* <DEDUP_REMOVED lines=10> */
[----:B------:R-:W-:-:S07]  /*4b00*/  PRMT R160, R125, 0x7610, R160 ;  /* 0x000076107da07816 */ /* 0x000fce00000000a0 */
.L_x_393:
[----:B------:R-:W-:Y:S05]  /*4b10*/  BRA.U !UP3, `(.L_x_394) ;  /* 0x000000010b2c7547 */ /* 0x000fea000b800000 */
[----:B01----:R-:W-:Y:S01]  /*4b20*/  @P2 FFMA.FTZ R125, R167, UR6, R128 ;  /* 0x00000006a77d2c23 */ /* 0x003fe20008010080 */
[----:B-----5:R-:W-:Y:S01]  /*4b30*/  SHF.L.U32 R124, R171, 0x10, RZ ;  /* 0x00000010ab7c7819 */ /* 0x020fe200000006ff */
[----:B------:R-:W-:Y:S01]  /*4b40*/  IMAD.U32 R126, R22, 0x10000, RZ ;  /* 0x00010000167e7824 */ /* 0x000fe200078e00ff */
[----:B------:R-:W-:Y:S01]  /*4b50*/  SHF.L.U32 R127, R240, 0x10, RZ ;  /* 0x00000010f07f7819 */ /* 0x000fe200000006ff */
[----:B------:R-:W-:-:S04]  /*4b60*/  @P2 FADD.FTZ R125, R226, -R125 ;  /* 0x8000007de27d2221 */ /* 0x000fc80000010000 */
[----:B------:R-:W-:-:S04]  /*4b70*/  @P2 FFMA.FTZ R124, R125, UR30, R124 ;  /* 0x0000001e7d7c2c23 */ /* 0x000fc8000801007c */
[----:B------:R-:W-:-:S04]  /*4b80*/  FMUL.FTZ R125, R124, UR29 ;  /* 0x0000001d7c7d7c20 */ /* 0x000fc80008410000 */
[-C--:B------:R-:W-:Y:S01]  /*4b90*/  FMUL.FTZ R124, R126, R125.reuse ;  /* 0x0000007d7e7c7220 */ /* 0x080fe20000410000 */
[----:B------:R-:W-:-:S04]  /*4ba0*/  FFMA.FTZ R62, R127, R125, R62 ;  /* 0x0000007d7f3e7223 */ /* 0x000fc8000001003e */
[----:B------:R-:W-:-:S04]  /*4bb0*/  F2FP.BF16.F32.PACK_AB R124, RZ, R124 ;  /* 0x0000007cff7c723e */ /* 0x000fc800000010ff */
[----:B------:R-:W-:-:S07]  /*4bc0*/  PRMT R161, R124, 0x7610, R161 ;  /* 0x000076107ca17816 */ /* 0x000fce00000000a1 */
.L_x_394:
[----:B------:R-:W-:Y:S05]  /*4bd0*/  BRA.U !UP3, `(.L_x_391) ;  /* 0x000000050bf07547 */ /* 0x000fea000b800000 */
[----:B01---5:R-:W-:Y:S01]  /*4be0*/  SHF.R.U32.HI R124, RZ, 0x10, R171 ;  /* 0x00000010ff7c7819 */ /* 0x023fe200000116ab */
[----:B------:R-:W-:-:S03]  /*4bf0*/  @P2 FFMA.FTZ R126, R184, UR6, R128 ;  /* 0x00000006b87e2c23 */ /* 0x000fc60008010080 */
[----:B------:R-:W-:Y:S01]  /*4c00*/  SHF.L.U32 R124, R124, 0x10, RZ ;  /* 0x000000107c7c7819 */ /* 0x000fe200000006ff */
[----:B------:R-:W-:Y:S01]  /*4c10*/  @P2 FADD.FTZ R125, R225, -R126 ;  /* 0x8000007ee17d2221 */ /* 0x000fe20000010000 */
[----:B------:R-:W-:-:S03]  /*4c20*/  IMAD.U32 R126, R239, 0x10000, RZ ;  /* 0x00010000ef7e7824 */ /* 0x000fc600078e00ff */
        /* <DEDUP_REMOVED lines=8> */
.L_x_386:
[----:B------:R-:W-:-:S04]  /*4cb0*/  UISETP.NE.U32.AND UP0, UPT, UR4, URZ, UPT ;  /* 0x000000ff0400728c */ /* 0x000fc8000bf05070 */
[----:B------:R-:W-:-:S09]  /*4cc0*/  UISETP.NE.AND.EX UP0, UPT, UR5, URZ, UPT, UP0 ;  /* 0x000000ff0500728c */ /* 0x000fd2000bf05300 */
[----:B------:R-:W-:Y:S05]  /*4cd0*/  BRA.U !UP0, `(.L_x_395) ;  /* 0x0000000108e07547 */ /* 0x000fea000b800000 */
[--C-:B01----:R-:W-:Y:S01]  /*4ce0*/  FFMA.FTZ R125, R169, UR6, R128.reuse ;  /* 0x00000006a97d7c23 */ /* 0x103fe20008010080 */
[--C-:B------:R-:W-:Y:S01]  /*4cf0*/  FFMA.FTZ R126, R168, UR6, R128.reuse ;  /* 0x00000006a87e7c23 */ /* 0x100fe20008010080 */
[--C-:B------:R-:W-:Y:S01]  /*4d00*/  FFMA.FTZ R132, R184, UR6, R128.reuse ;  /* 0x00000006b8847c23 */ /* 0x100fe20008010080 */
[----:B------:R-:W-:Y:S01]  /*4d10*/  ISETP.LT.AND P2, PT, RZ, UR31, PT ;  /* 0x0000001fff007c0c */ /* 0x000fe2000bf41270 */
[----:B------:R-:W-:Y:S01]  /*4d20*/  FADD.FTZ R124, R228, -R125 ;  /* 0x8000007de47c7221 */ /* 0x000fe20000010000 */
[----:B------:R-:W-:Y:S01]  /*4d30*/  FFMA.FTZ R125, R167, UR6, R128 ;  /* 0x00000006a77d7c23 */ /* 0x000fe20008010080 */
[----:B------:R-:W-:Y:S01]  /*4d40*/  FADD.FTZ R126, R227, -R126 ;  /* 0x8000007ee37e7221 */ /* 0x000fe20000010000 */
        /* <DEDUP_REMOVED lines=13> */
.L_x_396:
[----:B------:R-:W-:Y:S01]  /*4e20*/  F2FP.BF16.F32.PACK_AB R163, RZ, R127 ;  /* 0x0000007fffa3723e */ /* 0x000fe200000010ff */
[----:B------:R-:W-:Y:S01]  /*4e30*/  FMUL.FTZ R127, R130, UR30 ;  /* 0x0000001e827f7c20 */ /* 0x000fe20008410000 */
[----:B------:R-:W-:Y:S01]  /*4e40*/  FMUL.FTZ R130, R132, UR30 ;  /* 0x0000001e84827c20 */ /* 0x000fe20008410000 */
        /* <DEDUP_REMOVED lines=9> */
.L_x_397:
[----:B------:R-:W-:Y:S02]  /*4ee0*/  F2FP.BF16.F32.PACK_AB R126, RZ, R126 ;  /* 0x0000007eff7e723e */ /* 0x000fe400000010ff */
[----:B------:R-:W-:Y:S02]  /*4ef0*/  FSEL R130, R130, RZ, P2 ;  /* 0x000000ff82827208 */ /* 0x000fe40001000000 */
        /* <DEDUP_REMOVED lines=9> */
.L_x_398:
[----:B------:R-:W-:Y:S02]  /*4f90*/  F2FP.BF16.F32.PACK_AB R127, RZ, R127 ;  /* 0x0000007fff7f723e */ /* 0x000fe400000010ff */
[----:B------:R-:W-:Y:S02]  /*4fa0*/  F2FP.BF16.F32.PACK_AB R166, RZ, R130 ;  /* 0x00000082ffa6723e */ /* 0x000fe400000010ff */
[----:B------:R-:W-:Y:S02]  /*4fb0*/  PRMT R164, R126, 0x7610, R164 ;  /* 0x000076107ea47816 */ /* 0x000fe400000000a4 */
[----:B------:R-:W-:Y:S01]  /*4fc0*/  PRMT R165, R127, 0x7610, R165 ;  /* 0x000076107fa57816 */ /* 0x000fe200000000a5 */
[----:B------:R-:W-:Y:S06]  /*4fd0*/  BRA.U !UP3, `(.L_x_391) ;  /* 0x000000010bf07547 */ /* 0x000fec000b800000 */
[----:B------:R-:W-:Y:S01]  /*4fe0*/  SHF.L.U32 R125, R21, 0x10, RZ ;  /* 0x00000010157d7819 */ /* 0x000fe200000006ff */
[----:B------:R-:W-:Y:S01]  /*4ff0*/  FMUL.FTZ R124, R130, UR29 ;  /* 0x0000001d827c7c20 */ /* 0x000fe20008410000 */
[----:B------:R-:W-:-:S03]  /*5000*/  IMAD.U32 R126, R239, 0x10000, RZ ;  /* 0x00010000ef7e7824 */ /* 0x000fc600078e00ff */
[-C--:B------:R-:W-:Y:S01]  /*5010*/  FMUL.FTZ R125, R125, R124.reuse ;  /* 0x0000007c7d7d7220 */ /* 0x080fe20000410000 */
[----:B------:R-:W-:-:S04]  /*5020*/  FFMA.FTZ R63, R126, R124, R63 ;  /* 0x0000007c7e3f7223 */ /* 0x000fc8000001003f */
[----:B------:R-:W-:-:S04]  /*5030*/  F2FP.BF16.F32.PACK_AB R125, RZ, R125 ;  /* 0x0000007dff7d723e */ /* 0x000fc800000010ff */
[----:B------:R-:W-:Y:S01]  /*5040*/  PRMT R162, R125, 0x7610, R162 ;  /* 0x000076107da27816 */ /* 0x000fe200000000a2 */
[----:B------:R-:W-:Y:S06]  /*5050*/  BRA `(.L_x_391) ;  /* 0x0000000000d07947 */ /* 0x000fec0003800000 */
.L_x_395:
[----:B------:R-:W-:Y:S05]  /*5060*/  BRA.U !UP3, `(.L_x_399) ;  /* 0x000000010b307547 */ /* 0x000fea000b800000 */
[----:B01----:R-:W-:Y:S01]  /*5070*/  FFMA.FTZ R125, R169, UR6, R128 ;  /* 0x00000006a97d7c23 */ /* 0x003fe20008010080 */
[----:B------:R-:W-:Y:S02]  /*5080*/  ISETP.LT.AND P2, PT, RZ, UR31, PT ;  /* 0x0000001fff007c0c */ /* 0x000fe4000bf41270 */
[----:B------:R-:W-:Y:S01]  /*5090*/  SHF.L.U32 R126, R24, 0x10, RZ ;  /* 0x00000010187e7819 */ /* 0x000fe200000006ff */
[----:B------:R-:W-:Y:S01]  /*50a0*/  FADD.FTZ R125, R228, -R125 ;  /* 0x8000007de47d7221 */ /* 0x000fe20000010000 */
[----:B------:R-:W-:-:S03]  /*50b0*/  SHF.L.U32 R127, R236, 0x10, RZ ;  /* 0x00000010ec7f7819 */ /* 0x000fc600000006ff */
[----:B------:R-:W-:-:S05]  /*50c0*/  FMUL.FTZ R124, R125, UR30 ;  /* 0x0000001e7d7c7c20 */ /* 0x000fca0008410000 */
[----:B------:R-:W-:-:S05]  /*50d0*/  FSEL R124, R124, RZ, P2 ;  /* 0x000000ff7c7c7208 */ /* 0x000fca0001000000 */
[----:B------:R-:W-:-:S04]  /*50e0*/  FMUL.FTZ R125, R124, UR29 ;  /* 0x0000001d7c7d7c20 */ /* 0x000fc80008410000 */
[-C--:B------:R-:W-:Y:S01]  /*50f0*/  FMUL.FTZ R124, R126, R125.reuse ;  /* 0x0000007d7e7c7220 */ /* 0x080fe20000410000 */
[----:B------:R-:W-:-:S04]  /*5100*/  FFMA.FTZ R60, R127, R125, R60 ;  /* 0x0000007d7f3c7223 */ /* 0x000fc8000001003c */
[----:B------:R-:W-:-:S04]  /*5110*/  F2FP.BF16.F32.PACK_AB R124, RZ, R124 ;  /* 0x0000007cff7c723e */ /* 0x000fc800000010ff */
[----:B------:R-:W-:-:S07]  /*5120*/  PRMT R159, R124, 0x7610, R159 ;  /* 0x000076107c9f7816 */ /* 0x000fce000000009f */
.L_x_399:
[----:B------:R-:W-:Y:S05]  /*5130*/  BRA.U !UP3, `(.L_x_400) ;  /* 0x000000010b307547 */ /* 0x000fea000b800000 */
[----:B01----:R-:W-:Y:S01]  /*5140*/  FFMA.FTZ R124, R168, UR6, R128 ;  /* 0x00000006a87c7c23 */ /* 0x003fe20008010080 */
[----:B------:R-:W-:Y:S01]  /*5150*/  ISETP.LT.AND P2, PT, RZ, UR31, PT ;  /* 0x0000001fff007c0c */ /* 0x000fe2000bf41270 */
[----:B------:R-:W-:Y:S01]  /*5160*/  IMAD.U32 R126, R241, 0x10000, RZ ;  /* 0x00010000f17e7824 */ /* 0x000fe200078e00ff */
[----:B------:R-:W-:Y:S01]  /*5170*/  SHF.L.U32 R125, R23, 0x10, RZ ;  /* 0x00000010177d7819 */ /* 0x000fe200000006ff */
[----:B------:R-:W-:-:S04]  /*5180*/  FADD.FTZ R124, R227, -R124 ;  /* 0x8000007ce37c7221 */ /* 0x000fc80000010000 */
[----:B------:R-:W-:-:S05]  /*5190*/  FMUL.FTZ R124, R124, UR30 ;  /* 0x0000001e7c7c7c20 */ /* 0x000fca0008410000 */
[----:B------:R-:W-:-:S05]  /*51a0*/  FSEL R124, R124, RZ, P2 ;  /* 0x000000ff7c7c7208 */ /* 0x000fca0001000000 */
[----:B------:R-:W-:-:S04]  /*51b0*/  FMUL.FTZ R124, R124, UR29 ;  /* 0x0000001d7c7c7c20 */ /* 0x000fc80008410000 */
[-C--:B------:R-:W-:Y:S01]  /*51c0*/  FMUL.FTZ R125, R125, R124.reuse ;  /* 0x0000007c7d7d7220 */ /* 0x080fe20000410000 */
[----:B------:R-:W-:-:S04]  /*51d0*/  FFMA.FTZ R61, R126, R124, R61 ;  /* 0x0000007c7e3d7223 */ /* 0x000fc8000001003d */
[----:B------:R-:W-:-:S04]  /*51e0*/  F2FP.BF16.F32.PACK_AB R125, RZ, R125 ;  /* 0x0000007dff7d723e */ /* 0x000fc800000010ff */
[----:B------:R-:W-:-:S07]  /*51f0*/  PRMT R160, R125, 0x7610, R160 ;  /* 0x000076107da07816 */ /* 0x000fce00000000a0 */
.L_x_400:
        /* <DEDUP_REMOVED lines=13> */
.L_x_401:
        /* <DEDUP_REMOVED lines=13> */
.L_x_391:
        /* <DEDUP_REMOVED lines=9> */
.L_x_402:
[----:B------:R-:W-:Y:S05]  /*5430*/  BRA.U !UP3, `(.L_x_403) ;  /* 0x000000010b207547 */ /* 0x000fea000b800000 */
        /* <DEDUP_REMOVED lines=8> */
.L_x_403:
[----:B------:R-:W-:Y:S02]  /*54c0*/  IADD3 R238, PT, PT, R238, 0x100, RZ ;  /* 0x00000100eeee7810 */ /* 0x000fe40007ffe0ff */
[----:B------:R-:W-:-:S07]  /*54d0*/  IADD3 R129, PT, PT, R129, 0x100, RZ ;  /* 0x0000010081817810 */ /* 0x000fce0007ffe0ff */
.L_x_384:
[----:B------:R-:W-:Y:S05]  /*54e0*/  BSYNC.RECONVERGENT B0 ;  /* 0x0000000000007941 */ /* 0x000fea0003800200 */
.L_x_383:
[----:B------:R-:W-:Y:S01]  /*54f0*/  ISETP.GE.U32.AND P2, PT, R157, 0x300, PT ;  /* 0x000003009d00780c */ /* 0x000fe20003f46070 */
[----:B------:R-:W-:-:S12]  /*5500*/  BSSY.RECONVERGENT B0, `(.L_x_404) ;  /* 0x0000100000007945 */ /* 0x000fd80003800200 */
[----:B------:R-:W-:Y:S05]  /*5510*/  @!P2 BRA `(.L_x_405) ;  /* 0x0000000c00f8a947 */ /* 0x000fea0003800000 */
[----:B------:R-:W-:-:S04]  /*5520*/  UISETP.NE.U32.AND UP0, UPT, UR20, URZ, UPT ;  /* 0x000000ff1400728c */ /* 0x000fc8000bf05070 */
[----:B------:R-:W-:Y:S01]  /*5530*/  UISETP.NE.AND.EX UP0, UPT, UR21, URZ, UPT, UP0 ;  /* 0x000000ff1500728c */ /* 0x000fe2000bf05300 */
[----:B------:R-:W-:Y:S10]  /*5540*/  BRA.U !UP3, `(.L_x_406) ;  /* 0x000000010b1c7547 */ /* 0x000ff4000b800000 */
[----:B0123--:R-:W0:Y:S02]  /*5550*/  LDC.64 R124, c[0x0][0x390] ;  /* 0x0000e400ff7c7b82 */ /* 0x00fe240000000a00 */
[----:B0-----:R-:W-:-:S06]  /*5560*/  IMAD.WIDE.U32 R124, R129, 0x8, R124 ;  /* 0x00000008817c7825 */ /* 0x001fcc00078e007c */
[----:B------:R-:W2:Y:S02]  /*5570*/  LDG.E.64 R124, desc[UR16][R124.64] ;  /* 0x000000107c7c7981 */ /* 0x000ea4000c1e1b00 */
[C-C-:B--2---:R-:W-:Y:S02]  /*5580*/  SHF.R.U64 R241, R124.reuse, 0x10, R125.reuse ;  /* 0x000000107cf17819 */ /* 0x144fe4000000127d */
[----:B------:R-:W-:Y:S02]  /*5590*/  SHF.R.U32.HI R239, RZ, 0x10, R125 ;  /* 0x00000010ffef7819 */ /* 0x000fe4000001167d */
[----:B------:R-:W-:Y:S02]  /*55a0*/  PRMT R236, R124, 0x7610, R236 ;  /* 0x000076107cec7816 */ /* 0x000fe400000000ec */
[----:B------:R-:W-:-:S07]  /*55b0*/  PRMT R240, R125, 0x7610, R240 ;  /* 0x000076107df07816 */ /* 0x000fce00000000f0 */
.L_x_406:
[----:B------:R-:W-:Y:S05]  /*55c0*/  BRA.U !UP0, `(.L_x_407) ;  /* 0x0000000508c07547 */ /* 0x000fea000b800000 */
[----:B------:R-:W-:-:S04]  /*55d0*/  UISETP.NE.U32.AND UP0, UPT, UR4, URZ, UPT ;  /* 0x000000ff0400728c */ /* 0x000fc8000bf05070 */
[----:B------:R-:W-:-:S09]  /*55e0*/  UISETP.NE.AND.EX UP0, UPT, UR5, URZ, UPT, UP0 ;  /* 0x000000ff0500728c */ /* 0x000fd2000bf05300 */
[----:B------:R-:W-:Y:S05]  /*55f0*/  BRA.U !UP0, `(.L_x_408) ;  /* 0x0000000108e47547 */ /* 0x000fea000b800000 */
[----:B------:R-:W-:Y:S02]  /*5600*/  ISETP.LT.AND P3, PT, RZ, UR31, PT ;  /* 0x0000001fff007c0c */ /* 0x000fe4000bf61270 */
[C---:B0123-5:R-:W-:Y:S02]  /*5610*/  SHF.L.U32 R126, R174.reuse, 0x10, RZ ;  /* 0x00000010ae7e7819 */ /* 0x06ffe400000006ff */
        /* <DEDUP_REMOVED lines=8> */
[----:B------:R-:W-:Y:S01]  /*56a0*/  SHF.L.U32 R124, R132, 0x10, RZ ;  /* 0x00000010847c7819 */ /* 0x000fe200000006ff */
[----:B------:R-:W-:Y:S02]  /*56b0*/  IMAD.U32 R125, R175, 0x10000, RZ ;  /* 0x00010000af7d7824 */ /* 0x000fe400078e00ff */
        /* <DEDUP_REMOVED lines=12> */
[----:B------:R-:W-:-:S03]  /*5780*/  IMAD.U32 R133, R236, 0x10000, RZ ;  /* 0x00010000ec857824 */ /* 0x000fc600078e00ff */
[----:B------:R-:W-:Y:S01]  /*5790*/  FMUL.FTZ R130, R127, R130 ;  /* 0x000000827f827220 */ /* 0x000fe20000410000 */
[----:B------:R-:W-:-:S04]  /*57a0*/  FFMA.FTZ R56, R133, R127, R56 ;  /* 0x0000007f85387223 */ /* 0x000fc80000010038 */
[----:B------:R-:W-:-:S04]  /*57b0*/  F2FP.BF16.F32.PACK_AB R130, RZ, R130 ;  /* 0x00000082ff82723e */ /* 0x000fc800000010ff */
[----:B------:R-:W-:-:S07]  /*57c0*/  PRMT R159, R130, 0x7610, R159 ;  /* 0x00007610829f7816 */ /* 0x000fce000000009f */
.L_x_409:
        /* <DEDUP_REMOVED lines=8> */
.L_x_410:
        /* <DEDUP_REMOVED lines=8> */
.L_x_411:
[----:B------:R-:W-:Y:S02]  /*58d0*/  F2FP.BF16.F32.PACK_AB R125, RZ, R125 ;  /* 0x0000007dff7d723e */ /* 0x000fe400000010ff */
[----:B------:R-:W-:Y:S02]  /*58e0*/  F2FP.BF16.F32.PACK_AB R166, RZ, R124 ;  /* 0x0000007cffa6723e */ /* 0x000fe400000010ff */
[----:B------:R-:W-:Y:S01]  /*58f0*/  PRMT R165, R125, 0x7610, R165 ;  /* 0x000076107da57816 */ /* 0x000fe200000000a5 */
[----:B------:R-:W-:Y:S06]  /*5900*/  BRA.U !UP3, `(.L_x_412) ;  /* 0x000000090bac7547 */ /* 0x000fec000b800000 */
[----:B------:R-:W-:Y:S01]  /*5910*/  SHF.L.U32 R125, R17, 0x10, RZ ;  /* 0x00000010117d7819 */ /* 0x000fe200000006ff */
[----:B------:R-:W-:Y:S01]  /*5920*/  FMUL.FTZ R124, R124, UR29 ;  /* 0x0000001d7c7c7c20 */ /* 0x000fe20008410000 */
[----:B------:R-:W-:-:S03]  /*5930*/  SHF.L.U32 R126, R239, 0x10, RZ ;  /* 0x00000010ef7e7819 */ /* 0x000fc600000006ff */
[----:B------:R-:W-:Y:S02]  /*5940*/  FMUL.FTZ R125, R124, R125 ;  /* 0x0000007d7c7d7220 */ /* 0x000fe40000410000 */
[----:B------:R-:W-:-:S03]  /*5950*/  FFMA.FTZ R59, R126, R124, R59 ;  /* 0x0000007c7e3b7223 */ /* 0x000fc6000001003b */
[----:B------:R-:W-:-:S04]  /*5960*/  F2FP.BF16.F32.PACK_AB R125, RZ, R125 ;  /* 0x0000007dff7d723e */ /* 0x000fc800000010ff */
[----:B------:R-:W-:Y:S01]  /*5970*/  PRMT R162, R125, 0x7610, R162 ;  /* 0x000076107da27816 */ /* 0x000fe200000000a2 */
[----:B------:R-:W-:Y:S06]  /*5980*/  BRA `(.L_x_412) ;  /* 0x00000008008c7947 */ /* 0x000fec0003800000 */
.L_x_408:
[----:B------:R-:W-:Y:S01]  /*5990*/  ISETP.LT.AND P3, PT, RZ, UR31, PT ;  /* 0x0000001fff007c0c */ /* 0x000fe2000bf61270 */
[----:B------:R-:W-:-:S12]  /*59a0*/  BRA.U !UP3, `(.L_x_413) ;  /* 0x000000010b2c7547 */ /* 0x000fd8000b800000 */
[----:B0123--:R-:W-:Y:S01]  /*59b0*/  @P3 FFMA.FTZ R125, R185, UR6, R128 ;  /* 0x00000006b97d3c23 */ /* 0x00ffe20008010080 */
        /* <DEDUP_REMOVED lines=10> */
.L_x_413:
[----:B------:R-:W-:Y:S05]  /*5a60*/  BRA.U !UP3, `(.L_x_414) ;  /* 0x000000010b307547 */ /* 0x000fea000b800000 */
[----:B0123-5:R-:W-:Y:S01]  /*5a70*/  SHF.R.U64 R124, R174, 0x10, R175 ;  /* 0x00000010ae7c7819 */ /* 0x02ffe200000012af */
        /* <DEDUP_REMOVED lines=10> */
[----:B------:R-:W-:-:S07]  /*5b20*/  PRMT R160, R125, 0x7610, R160 ;  /* 0x000076107da07816 */ /* 0x000fce00000000a0 */
.L_x_414:
[----:B------:R-:W-:Y:S05]  /*5b30*/  BRA.U !UP3, `(.L_x_415) ;  /* 0x000000010b2c7547 */ /* 0x000fea000b800000 */
[----:B0123--:R-:W-:Y:S01]  /*5b40*/  @P3 FFMA.FTZ R125, R187, UR6, R128 ;  /* 0x00000006bb7d3c23 */ /* 0x00ffe20008010080 */
        /* <DEDUP_REMOVED lines=10> */
.L_x_415:
[----:B------:R-:W-:Y:S05]  /*5bf0*/  BRA.U !UP3, `(.L_x_412) ;  /* 0x000000050bf07547 */ /* 0x000fea000b800000 */
[----:B0123-5:R-:W-:Y:S01]  /*5c00*/  SHF.R.U32.HI R124, RZ, 0x10, R175 ;  /* 0x00000010ff7c7819 */ /* 0x02ffe200000116af */
        /* <DEDUP_REMOVED lines=12> */
.L_x_407:
[----:B------:R-:W-:-:S04]  /*5cd0*/  UISETP.NE.U32.AND UP0, UPT, UR4, URZ, UPT ;  /* 0x000000ff0400728c */ /* 0x000fc8000bf05070 */
[----:B------:R-:W-:-:S09]  /*5ce0*/  UISETP.NE.AND.EX UP0, UPT, UR5, URZ, UPT, UP0 ;  /* 0x000000ff0500728c */ /* 0x000fd2000bf05300 */
[----:B------:R-:W-:Y:S05]  /*5cf0*/  BRA.U !UP0, `(.L_x_416) ;  /* 0x0000000108e07547 */ /* 0x000fea000b800000 */
[--C-:B0123--:R-:W-:Y:S01]  /*5d00*/  FFMA.FTZ R125, R185, UR6, R128.reuse ;  /* 0x00000006b97d7c23 */ /* 0x10ffe20008010080 */
        /* <DEDUP_REMOVED lines=19> */
.L_x_417:
        /* <DEDUP_REMOVED lines=12> */
.L_x_418:
        /* <DEDUP_REMOVED lines=11> */
.L_x_419:
[----:B------:R-:W-:Y:S02]  /*5fb0*/  F2FP.BF16.F32.PACK_AB R127, RZ, R127 ;  /* 0x0000007fff7f723e */ /* 0x000fe400000010ff */
[----:B------:R-:W-:Y:S02]  /*5fc0*/  F2FP.BF16.F32.PACK_AB R166, RZ, R130 ;  /* 0x00000082ffa6723e */ /* 0x000fe400000010ff */
[----:B------:R-:W-:Y:S02]  /*5fd0*/  PRMT R164, R126, 0x7610, R164 ;  /* 0x000076107ea47816 */ /* 0x000fe400000000a4 */
[----:B------:R-:W-:Y:S01]  /*5fe0*/  PRMT R165, R127, 0x7610, R165 ;  /* 0x000076107fa57816 */ /* 0x000fe200000000a5 */
[----:B------:R-:W-:Y:S06]  /*5ff0*/  BRA.U !UP3, `(.L_x_412) ;  /* 0x000000010bf07547 */ /* 0x000fec000b800000 */
[----:B------:R-:W-:Y:S02]  /*6000*/  IMAD.U32 R125, R17, 0x10000, RZ ;  /* 0x00010000117d7824 */ /* 0x000fe400078e00ff */
[----:B------:R-:W-:Y:S01]  /*6010*/  FMUL.FTZ R124, R130, UR29 ;  /* 0x0000001d827c7c20 */ /* 0x000fe20008410000 */
[----:B------:R-:W-:-:S03]  /*6020*/  SHF.L.U32 R126, R239, 0x10, RZ ;  /* 0x00000010ef7e7819 */ /* 0x000fc600000006ff */
[-C--:B------:R-:W-:Y:S02]  /*6030*/  FMUL.FTZ R125, R125, R124.reuse ;  /* 0x0000007c7d7d7220 */ /* 0x080fe40000410000 */
[----:B------:R-:W-:-:S03]  /*6040*/  FFMA.FTZ R59, R126, R124, R59 ;  /* 0x0000007c7e3b7223 */ /* 0x000fc6000001003b */
[----:B------:R-:W-:-:S04]  /*6050*/  F2FP.BF16.F32.PACK_AB R125, RZ, R125 ;  /* 0x0000007dff7d723e */ /* 0x000fc800000010ff */
[----:B------:R-:W-:Y:S01]  /*6060*/  PRMT R162, R125, 0x7610, R162 ;  /* 0x000076107da27816 */ /* 0x000fe200000000a2 */
[----:B------:R-:W-:Y:S06]  /*6070*/  BRA `(.L_x_412) ;  /* 0x0000000000d07947 */ /* 0x000fec0003800000 */
.L_x_416:
[----:B------:R-:W-:Y:S05]  /*6080*/  BRA.U !UP3, `(.L_x_420) ;  /* 0x000000010b307547 */ /* 0x000fea000b800000 */
[----:B0123--:R-:W-:Y:S01]  /*6090*/  FFMA.FTZ R125, R185, UR6, R128 ;  /* 0x00000006b97d7c23 */ /* 0x00ffe20008010080 */
        /* <DEDUP_REMOVED lines=11> */
.L_x_420:
[----:B------:R-:W-:Y:S05]  /*6150*/  BRA.U !UP3, `(.L_x_421) ;  /* 0x000000010b307547 */ /* 0x000fea000b800000 */
[----:B0123--:R-:W-:Y:S01]  /*6160*/  FFMA.FTZ R124, R190, UR6, R128 ;  /* 0x00000006be7c7c23 */ /* 0x00ffe20008010080 */
        /* <DEDUP_REMOVED lines=11> */
.L_x_421:
        /* <DEDUP_REMOVED lines=13> */
.L_x_422:
        /* <DEDUP_REMOVED lines=13> */
.L_x_412:
        /* <DEDUP_REMOVED lines=9> */
.L_x_423:
        /* <DEDUP_REMOVED lines=9> */
.L_x_424:
[----:B------:R-:W-:Y:S01]  /*64e0*/  VIADD R238, R238, 0x100 ;  /* 0x00000100eeee7836 */ /* 0x000fe20000000000 */
[----:B------:R-:W-:-:S07]  /*64f0*/  IADD3 R129, PT, PT, R129, 0x100, RZ ;  /* 0x0000010081817810 */ /* 0x000fce0007ffe0ff */
.L_x_405:
[----:B------:R-:W-:Y:S05]  /*6500*/  BSYNC.RECONVERGENT B0 ;  /* 0x0000000000007941 */ /* 0x000fea0003800200 */
.L_x_404:
[----:B------:R-:W-:Y:S01]  /*6510*/  ISETP.GE.U32.AND P3, PT, R157, 0x400, PT ;  /* 0x000004009d00780c */ /* 0x000fe20003f66070 */
[----:B------:R-:W-:-:S12]  /*6520*/  BSSY.RECONVERGENT B0, `(.L_x_425) ;  /* 0x0000100000007945 */ /* 0x000fd80003800200 */
[----:B------:R-:W-:Y:S05]  /*6530*/  @!P3 BRA `(.L_x_426) ;  /* 0x0000000c00f8b947 */ /* 0x000fea0003800000 */
[----:B------:R-:W-:-:S04]  /*6540*/  UISETP.NE.U32.AND UP0, UPT, UR20, URZ, UPT ;  /* 0x000000ff1400728c */ /* 0x000fc8000bf05070 */
[----:B------:R-:W-:Y:S01]  /*6550*/  UISETP.NE.AND.EX UP0, UPT, UR21, URZ, UPT, UP0 ;  /* 0x000000ff1500728c */ /* 0x000fe2000bf05300 */
[----:B------:R-:W-:Y:S10]  /*6560*/  BRA.U !UP3, `(.L_x_427) ;  /* 0x000000010b1c7547 */ /* 0x000ff4000b800000 */
[----:B01234-:R-:W0:Y:S02]  /*6570*/  LDC.64 R124, c[0x0][0x390] ;  /* 0x0000e400ff7c7b82 */ /* 0x01fe240000000a00 */
[----:B0-----:R-:W-:-:S06]  /*6580*/  IMAD.WIDE.U32 R124, R129, 0x8, R124 ;  /* 0x00000008817c7825 */ /* 0x001fcc00078e007c */
[----:B------:R-:W2:Y:S02]  /*6590*/  LDG.E.64 R124, desc[UR16][R124.64] ;  /* 0x000000107c7c7981 */ /* 0x000ea4000c1e1b00 */
[C-C-:B--2---:R-:W-:Y:S02]  /*65a0*/  SHF.R.U64 R241, R124.reuse, 0x10, R125.reuse ;  /* 0x000000107cf17819 */ /* 0x144fe4000000127d */
[----:B------:R-:W-:Y:S02]  /*65b0*/  SHF.R.U32.HI R239, RZ, 0x10, R125 ;  /* 0x00000010ffef7819 */ /* 0x000fe4000001167d */
[----:B------:R-:W-:Y:S02]  /*65c0*/  PRMT R236, R124, 0x7610, R236 ;  /* 0x000076107cec7816 */ /* 0x000fe400000000ec */
[----:B------:R-:W-:-:S07]  /*65d0*/  PRMT R240, R125, 0x7610, R240 ;  /* 0x000076107df07816 */ /* 0x000fce00000000f0 */
.L_x_427:
[----:B------:R-:W-:Y:S05]  /*65e0*/  BRA.U !UP0, `(.L_x_428) ;  /* 0x0000000508c07547 */ /* 0x000fea000b800000 */
[----:B------:R-:W-:-:S04]  /*65f0*/  UISETP.NE.U32.AND UP0, UPT, UR4, URZ, UPT ;  /* 0x000000ff0400728c */ /* 0x000fc8000bf05070 */
[----:B------:R-:W-:-:S09]  /*6600*/  UISETP.NE.AND.EX UP0, UPT, UR5, URZ, UPT, UP0 ;  /* 0x000000ff0500728c */ /* 0x000fd2000bf05300 */
[----:B------:R-:W-:Y:S05]  /*6610*/  BRA.U !UP0, `(.L_x_429) ;  /* 0x0000000108e47547 */ /* 0x000fea000b800000 */
[----:B------:R-:W-:Y:S02]  /*6620*/  ISETP.LT.AND P4, PT, RZ, UR31, PT ;  /* 0x0000001fff007c0c */ /* 0x000fe4000bf81270 */
[C---:B012345:R-:W-:Y:S02]  /*6630*/  SHF.L.U32 R126, R176.reuse, 0x10, RZ ;  /* 0x00000010b07e7819 */ /* 0x07ffe400000006ff */
        /* <DEDUP_REMOVED lines=27> */
.L_x_430:
        /* <DEDUP_REMOVED lines=8> */
.L_x_431:
[----:B------:R-:W-:Y:S05]  /*6870*/  BRA.U !UP3, `(.L_x_432) ;  /* 0x000000010b1c7547 */ /* 0x000fea000b800000 */
[----:B------:R-:W-:Y:S02]  /*6880*/  IMAD.U32 R126, R14, 0x10000, RZ ;  /* 0x000100000e7e7824 */ /* 0x000fe400078e00ff */
[----:B------:R-:W-:Y:S01]  /*6890*/  FMUL.FTZ R127, R125, UR29 ;  /* 0x0000001d7d7f7c20 */ /* 0x000fe20008410000 */
[----:B------:R-:W-:-:S03]  /*68a0*/  SHF.L.U32 R131, R240, 0x10, RZ ;  /* 0x00000010f0837819 */ /* 0x000fc600000006ff */
[----:B------:R-:W-:Y:S02]  /*68b0*/  FMUL.FTZ R126, R127, R126 ;  /* 0x0000007e7f7e7220 */ /* 0x000fe40000410000 */
[----:B------:R-:W-:-:S03]  /*68c0*/  FFMA.FTZ R54, R131, R127, R54 ;  /* 0x0000007f83367223 */ /* 0x000fc60000010036 */
[----:B------:R-:W-:-:S04]  /*68d0*/  F2FP.BF16.F32.PACK_AB R126, RZ, R126 ;  /* 0x0000007eff7e723e */ /* 0x000fc800000010ff */
[----:B------:R-:W-:-:S07]  /*68e0*/  PRMT R161, R126, 0x7610, R161 ;  /* 0x000076107ea17816 */ /* 0x000fce00000000a1 */
.L_x_432:
        /* <DEDUP_REMOVED lines=12> */
.L_x_429:
[----:B------:R-:W-:Y:S01]  /*69b0*/  ISETP.LT.AND P4, PT, RZ, UR31, PT ;  /* 0x0000001fff007c0c */ /* 0x000fe2000bf81270 */
[----:B------:R-:W-:-:S12]  /*69c0*/  BRA.U !UP3, `(.L_x_434) ;  /* 0x000000010b2c7547 */ /* 0x000fd8000b800000 */
[----:B01234-:R-:W-:Y:S01]  /*69d0*/  @P4 FFMA.FTZ R125, R193, UR6, R128 ;  /* 0x00000006c17d4c23 */ /* 0x01ffe20008010080 */
        /* <DEDUP_REMOVED lines=10> */
.L_x_434:
[----:B------:R-:W-:Y:S05]  /*6a80*/  BRA.U !UP3, `(.L_x_435) ;  /* 0x000000010b307547 */ /* 0x000fea000b800000 */
[----:B012345:R-:W-:Y:S01]  /*6a90*/  SHF.R.U64 R124, R176, 0x10, R177 ;  /* 0x00000010b07c7819 */ /* 0x03ffe200000012b1 */
[----:B------:R-:W-:-:S03]  /*6aa0*/  @P4 FFMA.FTZ R126, R198, UR6, R128 ;  /* 0x00000006c67e4c23 */ /* 0x000fc60008010080 */
[----:B------:R-:W-:Y:S01]  /*6ab0*/  SHF.L.U32 R124, R124, 0x10, RZ ;  /* 0x000000107c7c7819 */ /* 0x000fe200000006ff */
        /* <DEDUP_REMOVED lines=9> */
.L_x_435:
[----:B------:R-:W-:Y:S05]  /*6b50*/  BRA.U !UP3, `(.L_x_436) ;  /* 0x000000010b2c7547 */ /* 0x000fea000b800000 */
[----:B01234-:R-:W-:Y:S01]  /*6b60*/  @P4 FFMA.FTZ R125, R195, UR6, R128 ;  /* 0x00000006c37d4c23 */ /* 0x01ffe20008010080 */
[----:B-----5:R-:W-:Y:S01]  /*6b70*/  IMAD.U32 R124, R177, 0x10000, RZ ;  /* 0x00010000b17c7824 */ /* 0x020fe200078e00ff */
[----:B------:R-:W-:Y:S02]  /*6b80*/  SHF.L.U32 R126, R14, 0x10, RZ ;  /* 0x000000100e7e7819 */ /* 0x000fe400000006ff */
        /* <DEDUP_REMOVED lines=8> */
.L_x_436:
[----:B------:R-:W-:Y:S05]  /*6c10*/  BRA.U !UP3, `(.L_x_433) ;  /* 0x000000050bf07547 */ /* 0x000fea000b800000 */
[----:B012345:R-:W-:Y:S01]  /*6c20*/  SHF.R.U32.HI R124, RZ, 0x10, R177 ;  /* 0x00000010ff7c7819 */ /* 0x03ffe200000116b1 */
        /* <DEDUP_REMOVED lines=12> */
.L_x_428:
[----:B------:R-:W-:-:S04]  /*6cf0*/  UISETP.NE.U32.AND UP0, UPT, UR4, URZ, UPT ;  /* 0x000000ff0400728c */ /* 0x000fc8000bf05070 */
[----:B------:R-:W-:-:S09]  /*6d00*/  UISETP.NE.AND.EX UP0, UPT, UR5, URZ, UPT, UP0 ;  /* 0x000000ff0500728c */ /* 0x000fd2000bf05300 */
[----:B------:R-:W-:Y:S05]  /*6d10*/  BRA.U !UP0, `(.L_x_437) ;  /* 0x0000000108e07547 */ /* 0x000fea000b800000 */
[--C-:B01234-:R-:W-:Y:S01]  /*6d20*/  FFMA.FTZ R125, R193, UR6, R128.reuse ;  /* 0x00000006c17d7c23 */ /* 0x11ffe20008010080 */
        /* <DEDUP_REMOVED lines=19> */
.L_x_438:
        /* <DEDUP_REMOVED lines=12> */
.L_x_439:
[----:B------:R-:W-:Y:S02]  /*6f20*/  F2FP.BF16.F32.PACK_AB R126, RZ, R126 ;  /* 0x0000007eff7e723e */ /* 0x000fe400000010ff */
[----:B------:R-:W-:Y:S02]  /*6f30*/  FSEL R130, R130, RZ, P4 ;  /* 0x000000ff82827208 */ /* 0x000fe40002000000 */
[----:B------:R-:W-:Y:S01]  /*6f40*/  FSEL R127, R127, RZ, P4 ;  /* 0x000000ff7f7f7208 */ /* 0x000fe20002000000 */
[----:B------:R-:W-:Y:S06]  /*6f50*/  BRA.U !UP3, `(.L_x_440) ;  /* 0x000000010b1c7547 */ /* 0x000fec000b800000 */
[----:B------:R-:W-:Y:S02]  /*6f60*/  IMAD.U32 R124, R14, 0x10000, RZ ;  /* 0x000100000e7c7824 */ /* 0x000fe400078e00ff */
[----:B------:R-:W-:Y:S01]  /*6f70*/  FMUL.FTZ R125, R127, UR29 ;  /* 0x0000001d7f7d7c20 */ /* 0x000fe20008410000 */
[----:B------:R-:W-:-:S03]  /*6f80*/  SHF.L.U32 R131, R240, 0x10, RZ ;  /* 0x00000010f0837819 */ /* 0x000fc600000006ff */
[-C--:B------:R-:W-:Y:S02]  /*6f90*/  FMUL.FTZ R124, R124, R125.reuse ;  /* 0x0000007d7c7c7220 */ /* 0x080fe40000410000 */
[----:B------:R-:W-:-:S03]  /*6fa0*/  FFMA.FTZ R54, R131, R125, R54 ;  /* 0x0000007d83367223 */ /* 0x000fc60000010036 */
[----:B------:R-:W-:-:S04]  /*6fb0*/  F2FP.BF16.F32.PACK_AB R124, RZ, R124 ;  /* 0x0000007cff7c723e */ /* 0x000fc800000010ff */
[----:B------:R-:W-:-:S07]  /*6fc0*/  PRMT R161, R124, 0x7610, R161 ;  /* 0x000076107ca17816 */ /* 0x000fce00000000a1 */
.L_x_440:
[----:B------:R-:W-:Y:S02]  /*6fd0*/  F2FP.BF16.F32.PACK_AB R127, RZ, R127 ;  /* 0x0000007fff7f723e */ /* 0x000fe400000010ff */
[----:B------:R-:W-:Y:S02]  /*6fe0*/  F2FP.BF16.F32.PACK_AB R166, RZ, R130 ;  /* 0x00000082ffa6723e */ /* 0x000fe400000010ff */
[----:B------:R-:W-:Y:S02]  /*6ff0*/  PRMT R164, R126, 0x7610, R164 ;  /* 0x000076107ea47816 */ /* 0x000fe400000000a4 */
        /* <DEDUP_REMOVED lines=10> */
.L_x_437:
[----:B------:R-:W-:Y:S05]  /*70a0*/  BRA.U !UP3, `(.L_x_441) ;  /* 0x000000010b307547 */ /* 0x000fea000b800000 */
[----:B01234-:R-:W-:Y:S01]  /*70b0*/  FFMA.FTZ R125, R193, UR6, R128 ;  /* 0x00000006c17d7c23 */ /* 0x01ffe20008010080 */
        /* <DEDUP_REMOVED lines=11> */
.L_x_441:
[----:B------:R-:W-:Y:S05]  /*7170*/  BRA.U !UP3, `(.L_x_442) ;  /* 0x000000010b307547 */ /* 0x000fea000b800000 */
[----:B01234-:R-:W-:Y:S01]  /*7180*/  FFMA.FTZ R124, R198, UR6, R128 ;  /* 0x00000006c67c7c23 */ /* 0x01ffe20008010080 */
        /* <DEDUP_REMOVED lines=11> */
.L_x_442:
        /* <DEDUP_REMOVED lines=13> */
.L_x_443:
        /* <DEDUP_REMOVED lines=13> */
.L_x_433:
        /* <DEDUP_REMOVED lines=9> */
.L_x_444:
        /* <DEDUP_REMOVED lines=9> */
.L_x_445:
[----:B------:R-:W-:Y:S02]  /*7500*/  IADD3 R238, PT, PT, R238, 0x100, RZ ;  /* 0x00000100eeee7810 */ /* 0x000fe40007ffe0ff */
[----:B------:R-:W-:-:S07]  /*7510*/  IADD3 R129, PT, PT, R129, 0x100, RZ ;  /* 0x0000010081817810 */ /* 0x000fce0007ffe0ff */
.L_x_426:
[----:B------:R-:W-:Y:S05]  /*7520*/  BSYNC.RECONVERGENT B0 ;  /* 0x0000000000007941 */ /* 0x000fea0003800200 */
.L_x_425:
        /* <DEDUP_REMOVED lines=13> */
.L_x_448:
        /* <DEDUP_REMOVED lines=33> */
.L_x_451:
        /* <DEDUP_REMOVED lines=8> */
.L_x_452:
        /* <DEDUP_REMOVED lines=8> */
.L_x_453:
        /* <DEDUP_REMOVED lines=12> */
.L_x_450:
[----:B------:R-:W-:Y:S01]  /*79d0*/  ISETP.LT.AND P5, PT, RZ, UR31, PT ;  /* 0x0000001fff007c0c */ /* 0x000fe2000bfa1270 */
[----:B------:R-:W-:-:S12]  /*79e0*/  BRA.U !UP3, `(.L_x_455) ;  /* 0x000000010b2c7547 */ /* 0x000fd8000b800000 */
[----:B01234-:R-:W-:Y:S01]  /*79f0*/  @P5 FFMA.FTZ R125, R201, UR6, R128 ;  /* 0x00000006c97d5c23 */ /* 0x01ffe20008010080 */
        /* <DEDUP_REMOVED lines=10> */
.L_x_455:
[----:B------:R-:W-:Y:S05]  /*7aa0*/  BRA.U !UP3, `(.L_x_456) ;  /* 0x000000010b307547 */ /* 0x000fea000b800000 */
[----:B012345:R-:W-:Y:S01]  /*7ab0*/  SHF.R.U64 R124, R178, 0x10, R179 ;  /* 0x00000010b27c7819 */ /* 0x03ffe200000012b3 */
[----:B------:R-:W-:-:S03]  /*7ac0*/  @P5 FFMA.FTZ R126, R206, UR6, R128 ;  /* 0x00000006ce7e5c23 */ /* 0x000fc60008010080 */
[----:B------:R-:W-:Y:S01]  /*7ad0*/  SHF.L.U32 R124, R124, 0x10, RZ ;  /* 0x000000107c7c7819 */ /* 0x000fe200000006ff */
[----:B------:R-:W-:Y:S01]  /*7ae0*/  @P5 FADD.FTZ R125, R205, -R126 ;  /* 0x8000007ecd7d5221 */ /* 0x000fe20000010000 */
[----:B------:R-:W-:-:S03]  /*7af0*/  SHF.L.U32 R126, R241, 0x10, RZ ;  /* 0x00000010f17e7819 */ /* 0x000fc600000006ff */
[----:B------:R-:W-:Y:S01]  /*7b00*/  @P5 FFMA.FTZ R124, R125, UR30, R124 ;  /* 0x0000001e7d7c5c23 */ /* 0x000fe2000801007c */
[----:B------:R-:W-:-:S03]  /*7b10*/  IMAD.U32 R125, R11, 0x10000, RZ ;  /* 0x000100000b7d7824 */ /* 0x000fc600078e00ff */
[----:B------:R-:W-:-:S04]  /*7b20*/  FMUL.FTZ R124, R124, UR29 ;  /* 0x0000001d7c7c7c20 */ /* 0x000fc80008410000 */
[-C--:B------:R-:W-:Y:S01]  /*7b30*/  FMUL.FTZ R125, R125, R124.reuse ;  /* 0x0000007c7d7d7220 */ /* 0x080fe20000410000 */
[----:B------:R-:W-:-:S04]  /*7b40*/  FFMA.FTZ R49, R126, R124, R49 ;  /* 0x0000007c7e317223 */ /* 0x000fc80000010031 */
[----:B------:R-:W-:-:S04]  /*7b50*/  F2FP.BF16.F32.PACK_AB R125, RZ, R125 ;  /* 0x0000007dff7d723e */ /* 0x000fc800000010ff */
[----:B------:R-:W-:-:S07]  /*7b60*/  PRMT R160, R125, 0x7610, R160 ;  /* 0x000076107da07816 */ /* 0x000fce00000000a0 */
.L_x_456:
[----:B------:R-:W-:Y:S05]  /*7b70*/  BRA.U !UP3, `(.L_x_457) ;  /* 0x000000010b2c7547 */ /* 0x000fea000b800000 */
        /* <DEDUP_REMOVED lines=11> */
.L_x_457:
[----:B------:R-:W-:Y:S05]  /*7c30*/  BRA.U !UP3, `(.L_x_454) ;  /* 0x000000050bf07547 */ /* 0x000fea000b800000 */
[----:B012345:R-:W-:Y:S01]  /*7c40*/  SHF.R.U32.HI R124, RZ, 0x10, R179 ;  /* 0x00000010ff7c7819 */ /* 0x03ffe200000116b3 */
        /* <DEDUP_REMOVED lines=12> */
.L_x_449:
        /* <DEDUP_REMOVED lines=23> */
.L_x_459:
[----:B------:R-:W-:Y:S01]  /*7e80*/  F2FP.BF16.F32.PACK_AB R163, RZ, R127 ;  /* 0x0000007fffa3723e */ /* 0x000fe200000010ff */
[----:B------:R-:W-:Y:S01]  /*7e90*/  FMUL.FTZ R127, R130, UR30 ;  /* 0x0000001e827f7c20 */ /* 0x000fe20008410000 */
[----:B------:R-:W-:Y:S01]  /*7ea0*/  FMUL.FTZ R130, R132, UR30 ;  /* 0x0000001e84827c20 */ /* 0x000fe20008410000 */
        /* <DEDUP_REMOVED lines=9> */
.L_x_460:
        /* <DEDUP_REMOVED lines=11> */
.L_x_461:
        /* <DEDUP_REMOVED lines=13> */
.L_x_458:
        /* <DEDUP_REMOVED lines=13> */
.L_x_462:
        /* <DEDUP_REMOVED lines=13> */
.L_x_463:
        /* <DEDUP_REMOVED lines=13> */
.L_x_464:
        /* <DEDUP_REMOVED lines=13> */
.L_x_454:
        /* <DEDUP_REMOVED lines=9> */
.L_x_465:
        /* <DEDUP_REMOVED lines=9> */
.L_x_466:
[----:B------:R-:W-:Y:S01]  /*8520*/  IADD3 R238, PT, PT, R238, 0x100, RZ ;  /* 0x00000100eeee7810 */ /* 0x000fe20007ffe0ff */
[----:B------:R-:W-:-:S07]  /*8530*/  VIADD R129, R129, 0x100 ;  /* 0x0000010081817836 */ /* 0x000fce0000000000 */
.L_x_447:
[----:B------:R-:W-:Y:S05]  /*8540*/  BSYNC.RECONVERGENT B0 ;  /* 0x0000000000007941 */ /* 0x000fea0003800200 */
.L_x_446:
        /* <DEDUP_REMOVED lines=13> */
.L_x_469:
        /* <DEDUP_REMOVED lines=14> */
[----:B------:R-:W-:Y:S02]  /*8700*/  SHF.L.U32 R124, R132, 0x10, RZ ;  /* 0x00000010847c7819 */ /* 0x000fe400000006ff */
[----:B------:R-:W-:Y:S01]  /*8710*/  @P6 FFMA.FTZ R126, R127, UR30, R126 ;  /* 0x0000001e7f7e6c23 */ /* 0x000fe2000801007e */
[----:B------:R-:W-:Y:S01]  /*8720*/  @P6 FFMA.FTZ R127, R211, UR6, R128 ;  /* 0x00000006d37f6c23 */ /* 0x000fe20008010080 */
[----:B------:R-:W-:Y:S01]  /*8730*/  SHF.L.U32 R125, R181, 0x10, RZ ;  /* 0x00000010b57d7819 */ /* 0x000fe200000006ff */
[----:B------:R-:W-:-:S02]  /*8740*/  @P6 FFMA.FTZ R131, R130, UR30, R131 ;  /* 0x0000001e82836c23 */ /* 0x000fc40008010083 */
[----:B------:R-:W-:Y:S01]  /*8750*/  @P6 FADD.FTZ R132, R212, -R127 ;  /* 0x8000007fd4846221 */ /* 0x000fe20000010000 */
[----:B------:R-:W-:Y:S01]  /*8760*/  @P6 FADD.FTZ R127, R215, -R134 ;  /* 0x80000086d77f6221 */ /* 0x000fe20000010000 */
[----:B------:R-:W-:Y:S02]  /*8770*/  F2FP.BF16.F32.PACK_AB R163, RZ, R126 ;  /* 0x0000007effa3723e */ /* 0x000fe400000010ff */
[----:B------:R-:W-:Y:S01]  /*8780*/  @P6 FFMA.FTZ R125, R132, UR30, R125 ;  /* 0x0000001e847d6c23 */ /* 0x000fe2000801007d */
[----:B------:R-:W-:Y:S01]  /*8790*/  @P6 FFMA.FTZ R124, R127, UR30, R124 ;  /* 0x0000001e7f7c6c23 */ /* 0x000fe2000801007c */
[----:B------:R-:W-:Y:S01]  /*87a0*/  F2FP.BF16.F32.PACK_AB R164, RZ, R131 ;  /* 0x00000083ffa4723e */ /* 0x000fe200000010ff */
[----:B------:R-:W-:Y:S06]  /*87b0*/  BRA.U !UP3, `(.L_x_472) ;  /* 0x000000010b1c7547 */ /* 0x000fec000b800000 */
[----:B------:R-:W-:Y:S02]  /*87c0*/  IMAD.U32 R130, R8, 0x10000, RZ ;  /* 0x0001000008827824 */ /* 0x000fe400078e00ff */
[----:B------:R-:W-:Y:S01]  /*87d0*/  FMUL.FTZ R127, R126, UR29 ;  /* 0x0000001d7e7f7c20 */ /* 0x000fe20008410000 */
[----:B------:R-:W-:-:S03]  /*87e0*/  SHF.L.U32 R133, R236, 0x10, RZ ;  /* 0x00000010ec857819 */ /* 0x000fc600000006ff */
[----:B------:R-:W-:Y:S02]  /*87f0*/  FMUL.FTZ R130, R127, R130 ;  /* 0x000000827f827220 */ /* 0x000fe40000410000 */
[----:B------:R-:W-:-:S03]  /*8800*/  FFMA.FTZ R44, R133, R127, R44 ;  /* 0x0000007f852c7223 */ /* 0x000fc6000001002c */
[----:B------:R-:W-:-:S04]  /*8810*/  F2FP.BF16.F32.PACK_AB R130, RZ, R130 ;  /* 0x00000082ff82723e */ /* 0x000fc800000010ff */
[----:B------:R-:W-:-:S07]  /*8820*/  PRMT R159, R130, 0x7610, R159 ;  /* 0x00007610829f7816 */ /* 0x000fce000000009f */
.L_x_472:
        /* <DEDUP_REMOVED lines=8> */
.L_x_473:
        /* <DEDUP_REMOVED lines=8> */
.L_x_474:
        /* <DEDUP_REMOVED lines=12> */
.L_x_471:
        /* <DEDUP_REMOVED lines=13> */
.L_x_476:
        /* <DEDUP_REMOVED lines=13> */
.L_x_477:
[----:B------:R-:W-:Y:S05]  /*8b90*/  BRA.U !UP3, `(.L_x_478) ;  /* 0x000000010b2c7547 */ /* 0x000fea000b800000 */
        /* <DEDUP_REMOVED lines=11> */
.L_x_478:
[----:B------:R-:W-:Y:S05]  /*8c50*/  BRA.U !UP3, `(.L_x_475) ;  /* 0x000000050bec7547 */ /* 0x000fea000b800000 */
[----:B012345:R-:W-:Y:S01]  /*8c60*/  SHF.R.U32.HI R124, RZ, 0x10, R181 ;  /* 0x00000010ff7c7819 */ /* 0x03ffe200000116b5 */
        /* <DEDUP_REMOVED lines=12> */
.L_x_470:
[----:B------:R-:W-:-:S04]  /*8d30*/  UISETP.NE.U32.AND UP0, UPT, UR4, URZ, UPT ;  /* 0x000000ff0400728c */ /* 0x000fc8000bf05070 */
[----:B------:R-:W-:-:S09]  /*8d40*/  UISETP.NE.AND.EX UP0, UPT, UR5, URZ, UPT, UP0 ;  /* 0x000000ff0500728c */ /* 0x000fd2000bf05300 */
[----:B------:R-:W-:Y:S05]  /*8d50*/  BRA.U !UP0, `(.L_x_479) ;  /* 0x0000000108dc7547 */ /* 0x000fea000b800000 */
[--C-:B01234-:R-:W-:Y:S01]  /*8d60*/  FFMA.FTZ R125, R209, UR6, R128.reuse ;  /* 0x00000006d17d7c23 */ /* 0x11ffe20008010080 */
        /* <DEDUP_REMOVED lines=8> */
[----:B------:R-:W-:Y:S01]  /*8df0*/  FMUL.FTZ R125, R125, UR30 ;  /* 0x0000001e7d7d7c20 */ /* 0x000fe20008410000 */
[----:B------:R-:W-:Y:S01]  /*8e00*/  FADD.FTZ R131, R215, -R130 ;  /* 0x80000082d7837221 */ /* 0x000fe20000010000 */
[----:B------:R-:W-:-:S02]  /*8e10*/  FMUL.FTZ R126, R126, UR30 ;  /* 0x0000001e7e7e7c20 */ /* 0x000fc40008410000 */
[----:B------:R-:W-:Y:S01]  /*8e20*/  FSEL R127, R124, RZ, P6 ;  /* 0x000000ff7c7f7208 */ /* 0x000fe20003000000 */
[----:B------:R-:W-:Y:S01]  /*8e30*/  FMUL.FTZ R124, R131, UR30 ;  /* 0x0000001e837c7c20 */ /* 0x000fe20008410000 */
[----:B------:R-:W-:Y:S02]  /*8e40*/  FSEL R130, R125, RZ, P6 ;  /* 0x000000ff7d827208 */ /* 0x000fe40003000000 */
[----:B------:R-:W-:Y:S02]  /*8e50*/  F2FP.BF16.F32.PACK_AB R163, RZ, R127 ;  /* 0x0000007fffa3723e */ /* 0x000fe400000010ff */
        /* <DEDUP_REMOVED lines=11> */
.L_x_480:
        /* <DEDUP_REMOVED lines=8> */
.L_x_481:
        /* <DEDUP_REMOVED lines=8> */
.L_x_482:
        /* <DEDUP_REMOVED lines=12> */
.L_x_479:
        /* <DEDUP_REMOVED lines=13> */
.L_x_483:
        /* <DEDUP_REMOVED lines=13> */
.L_x_484:
        /* <DEDUP_REMOVED lines=13> */
.L_x_485:
        /* <DEDUP_REMOVED lines=13> */
.L_x_475:
        /* <DEDUP_REMOVED lines=9> */
.L_x_486:
        /* <DEDUP_REMOVED lines=9> */
.L_x_487:
[----:B------:R-:W-:Y:S02]  /*9530*/  IADD3 R238, PT, PT, R238, 0x100, RZ ;  /* 0x00000100eeee7810 */ /* 0x000fe40007ffe0ff */
[----:B------:R-:W-:-:S07]  /*9540*/  IADD3 R129, PT, PT, R129, 0x100, RZ ;  /* 0x0000010081817810 */ /* 0x000fce0007ffe0ff */
.L_x_468:
[----:B------:R-:W-:Y:S05]  /*9550*/  BSYNC.RECONVERGENT B0 ;  /* 0x0000000000007941 */ /* 0x000fea0003800200 */
.L_x_467:
[----:B------:R-:W-:Y:S01]  /*9560*/  ISETP.GE.U32.AND P6, PT, R157, 0x700, PT ;  /* 0x000007009d00780c */ /* 0x000fe20003fc6070 */
[----:B------:R-:W-:Y:S03]  /*9570*/  BSSY.RECONVERGENT B0, `(.L_x_488) ;  /* 0x00000ff000007945 */ /* 0x000fe60003800200 */
[----:B------:R-:W-:-:S09]  /*9580*/  P2R R130, PR, RZ, 0x40 ;  /* 0x00000040ff827803 */ /* 0x000fd20000000000 */
        /* <DEDUP_REMOVED lines=11> */
.L_x_490:
[----:B------:R-:W-:Y:S05]  /*9640*/  BRA.U !UP0, `(.L_x_491) ;  /* 0x0000000508c07547 */ /* 0x000fea000b800000 */
[----:B------:R-:W-:-:S04]  /*9650*/  UISETP.NE.U32.AND UP0, UPT, UR4, URZ, UPT ;  /* 0x000000ff0400728c */ /* 0x000fc8000bf05070 */
[----:B------:R-:W-:-:S09]  /*9660*/  UISETP.NE.AND.EX UP0, UPT, UR5, URZ, UPT, UP0 ;  /* 0x000000ff0500728c */ /* 0x000fd2000bf05300 */
[----:B------:R-:W-:Y:S05]  /*9670*/  BRA.U !UP0, `(.L_x_492) ;  /* 0x0000000108e47547 */ /* 0x000fea000b800000 */
[----:B------:R-:W-:Y:S02]  /*9680*/  ISETP.LT.AND P6, PT, RZ, UR31, PT ;  /* 0x0000001fff007c0c */ /* 0x000fe4000bfc1270 */
[C---:B012345:R-:W-:Y:S02]  /*9690*/  SHF.L.U32 R126, R182.reuse, 0x10, RZ ;  /* 0x00000010b67e7819 */ /* 0x07ffe400000006ff */
[----:B------:R-:W-:Y:S02]  /*96a0*/  SHF.R.U64 R131, R182, 0x10, R183 ;  /* 0x00000010b6837819 */ /* 0x000fe400000012b7 */
[----:B------:R-:W-:-:S03]  /*96b0*/  SHF.L.U32 R124, R183, 0x10, RZ ;  /* 0x00000010b77c7819 */ /* 0x000fc600000006ff */
[----:B------:R-:W-:-:S04]  /*96c0*/  IMAD.U32 R131, R131, 0x10000, RZ ;  /* 0x0001000083837824 */ /* 0x000fc800078e00ff */
[--C-:B------:R-:W-:Y:S01]  /*96d0*/  @P6 FFMA.FTZ R125, R217, UR6, R128.reuse ;  /* 0x00000006d97d6c23 */ /* 0x100fe20008010080 */
[--C-:B------:R-:W-:Y:S01]  /*96e0*/  @P6 FFMA.FTZ R132, R222, UR6, R128.reuse ;  /* 0x00000006de846c23 */ /* 0x100fe20008010080 */
[--C-:B------:R-:W-:Y:S01]  /*96f0*/  @P6 FFMA.FTZ R127, R219, UR6, R128.reuse ;  /* 0x00000006db7f6c23 */ /* 0x100fe20008010080 */
[----:B------:R-:W-:Y:S01]  /*9700*/  @P6 FFMA.FTZ R128, R224, UR6, R128 ;  /* 0x00000006e0806c23 */ /* 0x000fe20008010080 */
[----:B------:R-:W-:Y:S01]  /*9710*/  @P6 FADD.FTZ R125, R218, -R125 ;  /* 0x8000007dda7d6221 */ /* 0x000fe20000010000 */
[----:B------:R-:W-:Y:S01]  /*9720*/  @P6 FADD.FTZ R132, R221, -R132 ;  /* 0x80000084dd846221 */ /* 0x000fe20000010000 */
[----:B------:R-:W-:Y:S01]  /*9730*/  @P6 FADD.FTZ R127, R220, -R127 ;  /* 0x8000007fdc7f6221 */ /* 0x000fe20000010000 */
[----:B------:R-:W-:Y:S01]  /*9740*/  @P6 FADD.FTZ R128, R223, -R128 ;  /* 0x80000080df806221 */ /* 0x000fe20000010000 */
[----:B------:R-:W-:Y:S01]  /*9750*/  @P6 FFMA.FTZ R126, R125, UR30, R126 ;  /* 0x0000001e7d7e6c23 */ /* 0x000fe2000801007e */
[----:B------:R-:W-:Y:S01]  /*9760*/  SHF.R.U32.HI R125, RZ, 0x10, R183 ;  /* 0x00000010ff7d7819 */ /* 0x000fe200000116b7 */
[----:B------:R-:W-:Y:S01]  /*9770*/  @P6 FFMA.FTZ R131, R132, UR30, R131 ;  /* 0x0000001e84836c23 */ /* 0x000fe20008010083 */
[----:B------:R-:W-:-:S02]  /*9780*/  @P6 FFMA.FTZ R124, R127, UR30, R124 ;  /* 0x0000001e7f7c6c23 */ /* 0x000fc4000801007c */
[----:B------:R-:W-:Y:S02]  /*9790*/  SHF.L.U32 R125, R125, 0x10, RZ ;  /* 0x000000107d7d7819 */ /* 0x000fe400000006ff */
[----:B------:R-:W-:Y:S02]  /*97a0*/  F2FP.BF16.F32.PACK_AB R163, RZ, R126 ;  /* 0x0000007effa3723e */ /* 0x000fe400000010ff */
[----:B------:R-:W-:Y:S01]  /*97b0*/  F2FP.BF16.F32.PACK_AB R164, RZ, R131 ;  /* 0x00000083ffa4723e */ /* 0x000fe200000010ff */
[----:B------:R-:W-:Y:S01]  /*97c0*/  @P6 FFMA.FTZ R125, R128, UR30, R125 ;  /* 0x0000001e807d6c23 */ /* 0x000fe2000801007d */
        /* <DEDUP_REMOVED lines=8> */
.L_x_493:
        /* <DEDUP_REMOVED lines=8> */
.L_x_494:
        /* <DEDUP_REMOVED lines=8> */
.L_x_495:
        /* <DEDUP_REMOVED lines=12> */
.L_x_492:
[----:B------:R-:W-:Y:S01]  /*9a10*/  ISETP.LT.AND P6, PT, RZ, UR31, PT ;  /* 0x0000001fff007c0c */ /* 0x000fe2000bfc1270 */
[----:B------:R-:W-:-:S12]  /*9a20*/  BRA.U !UP3, `(.L_x_497) ;  /* 0x000000010b2c7547 */ /* 0x000fd8000b800000 */
        /* <DEDUP_REMOVED lines=11> */
.L_x_497:
[----:B------:R-:W-:Y:S05]  /*9ae0*/  BRA.U !UP3, `(.L_x_498) ;  /* 0x000000010b307547 */ /* 0x000fea000b800000 */
[----:B012345:R-:W-:Y:S01]  /*9af0*/  SHF.R.U64 R124, R182, 0x10, R183 ;  /* 0x00000010b67c7819 */ /* 0x03ffe200000012b7 */
        /* <DEDUP_REMOVED lines=11> */
.L_x_498:
        /* <DEDUP_REMOVED lines=12> */
.L_x_499:
[----:B------:R-:W-:Y:S05]  /*9c70*/  BRA.U !UP3, `(.L_x_496) ;  /* 0x000000050bf07547 */ /* 0x000fea000b800000 */
[----:B012345:R-:W-:Y:S01]  /*9c80*/  SHF.R.U32.HI R124, RZ, 0x10, R183 ;  /* 0x00000010ff7c7819 */ /* 0x03ffe200000116b7 */
[----:B------:R-:W-:Y:S01]  /*9c90*/  @P6 FFMA.FTZ R128, R224, UR6, R128 ;  /* 0x00000006e0806c23 */ /* 0x000fe20008010080 */
[----:B------:R-:W-:Y:S02]  /*9ca0*/  SHF.L.U32 R126, R239, 0x10, RZ ;  /* 0x00000010ef7e7819 */ /* 0x000fe400000006ff */
[----:B------:R-:W-:Y:S01]  /*9cb0*/  SHF.L.U32 R124, R124, 0x10, RZ ;  /* 0x000000107c7c7819 */ /* 0x000fe200000006ff */
[----:B------:R-:W-:-:S04]  /*9cc0*/  @P6 FADD.FTZ R125, R223, -R128 ;  /* 0x80000080df7d6221 */ /* 0x000fc80000010000 */
[----:B------:R-:W-:Y:S01]  /*9cd0*/  @P6 FFMA.FTZ R124, R125, UR30, R124 ;  /* 0x0000001e7d7c6c23 */ /* 0x000fe2000801007c */
[----:B------:R-:W-:-:S03]  /*9ce0*/  IMAD.U32 R125, R0, 0x10000, RZ ;  /* 0x00010000007d7824 */ /* 0x000fc600078e00ff */
[----:B------:R-:W-:-:S04]  /*9cf0*/  FMUL.FTZ R124, R124, UR29 ;  /* 0x0000001d7c7c7c20 */ /* 0x000fc80008410000 */
[-C--:B------:R-:W-:Y:S01]  /*9d00*/  FMUL.FTZ R125, R125, R124.reuse ;  /* 0x0000007c7d7d7220 */ /* 0x080fe20000410000 */
[----:B------:R-:W-:-:S04]  /*9d10*/  FFMA.FTZ R43, R126, R124, R43 ;  /* 0x0000007c7e2b7223 */ /* 0x000fc8000001002b */
[----:B------:R-:W-:-:S04]  /*9d20*/  F2FP.BF16.F32.PACK_AB R125, RZ, R125 ;  /* 0x0000007dff7d723e */ /* 0x000fc800000010ff */
[----:B------:R-:W-:Y:S01]  /*9d30*/  PRMT R162, R125, 0x7610, R162 ;  /* 0x000076107da27816 */ /* 0x000fe200000000a2 */
[----:B------:R-:W-:Y:S06]  /*9d40*/  BRA `(.L_x_496) ;  /* 0x0000000400bc7947 */ /* 0x000fec0003800000 */
.L_x_491:
        /* <DEDUP_REMOVED lines=9> */
[----:B------:R-:W-:Y:S01]  /*9de0*/  FADD.FTZ R126, R220, -R127 ;  /* 0x8000007fdc7e7221 */ /* 0x000fe20000010000 */
[----:B------:R-:W-:Y:S01]  /*9df0*/  FADD.FTZ R127, R223, -R128 ;  /* 0x80000080df7f7221 */ /* 0x000fe20000010000 */
[----:B------:R-:W-:Y:S01]  /*9e00*/  FMUL.FTZ R124, R124, UR30 ;  /* 0x0000001e7c7c7c20 */ /* 0x000fe20008410000 */
[----:B------:R-:W-:Y:S01]  /*9e10*/  FMUL.FTZ R125, R125, UR30 ;  /* 0x0000001e7d7d7c20 */ /* 0x000fe20008410000 */
[----:B------:R-:W-:Y:S01]  /*9e20*/  ISETP.LT.AND P6, PT, RZ, UR31, PT ;  /* 0x0000001fff007c0c */ /* 0x000fe2000bfc1270 */
[----:B------:R-:W-:Y:S01]  /*9e30*/  FMUL.FTZ R126, R126, UR30 ;  /* 0x0000001e7e7e7c20 */ /* 0x000fe20008410000 */
[----:B------:R-:W-:-:S02]  /*9e40*/  FMUL.FTZ R127, R127, UR30 ;  /* 0x0000001e7f7f7c20 */ /* 0x000fc40008410000 */
[----:B------:R-:W-:Y:S02]  /*9e50*/  FSEL R124, R124, RZ, P6 ;  /* 0x000000ff7c7c7208 */ /* 0x000fe40003000000 */
[----:B------:R-:W-:Y:S02]  /*9e60*/  FSEL R128, R125, RZ, P6 ;  /* 0x000000ff7d807208 */ /* 0x000fe40003000000 */
[----:B------:R-:W-:Y:S02]  /*9e70*/  FSEL R126, R126, RZ, P6 ;  /* 0x000000ff7e7e7208 */ /* 0x000fe40003000000 */
[----:B------:R-:W-:Y:S02]  /*9e80*/  FSEL R127, R127, RZ, P6 ;  /* 0x000000ff7f7f7208 */ /* 0x000fe40003000000 */
[----:B------:R-:W-:Y:S02]  /*9e90*/  F2FP.BF16.F32.PACK_AB R163, RZ, R124 ;  /* 0x0000007cffa3723e */ /* 0x000fe400000010ff */
[----:B------:R-:W-:Y:S01]  /*9ea0*/  F2FP.BF16.F32.PACK_AB R164, RZ, R128 ;  /* 0x00000080ffa4723e */ /* 0x000fe200000010ff */
        /* <DEDUP_REMOVED lines=8> */
.L_x_501:
        /* <DEDUP_REMOVED lines=8> */
.L_x_502:
        /* <DEDUP_REMOVED lines=8> */
.L_x_503:
        /* <DEDUP_REMOVED lines=12> */
.L_x_500:
        /* <DEDUP_REMOVED lines=13> */
.L_x_504:
        /* <DEDUP_REMOVED lines=13> */
.L_x_505:
        /* <DEDUP_REMOVED lines=13> */
.L_x_506:
[----:B------:R-:W-:Y:S05]  /*a360*/  BRA.U !UP3, `(.L_x_496) ;  /* 0x000000010b347547 */ /* 0x000fea000b800000 */
[----:B------:R-:W-:Y:S01]  /*a370*/  FFMA.FTZ R128, R224, UR6, R128 ;  /* 0x00000006e0807c23 */ /* 0x000fe20008010080 */
[----:B------:R-:W-:Y:S01]  /*a380*/  UISETP.GT.AND UP2, UPT, UR31, URZ, UPT ;  /* 0x000000ff1f00728c */ /* 0x000fe2000bf44270 */
[----:B01234-:R-:W-:Y:S02]  /*a390*/  SHF.L.U32 R125, R0, 0x10, RZ ;  /* 0x00000010007d7819 */ /* 0x01ffe400000006ff */
[----:B------:R-:W-:Y:S01]  /*a3a0*/  FADD.FTZ R128, R223, -R128 ;  /* 0x80000080df807221 */ /* 0x000fe20000010000 */
[----:B------:R-:W-:Y:S02]  /*a3b0*/  SHF.L.U32 R126, R239, 0x10, RZ ;  /* 0x00000010ef7e7819 */ /* 0x000fe400000006ff */
[----:B------:R-:W-:Y:S01]  /*a3c0*/  PLOP3.LUT P6, PT, PT, PT, UP2, 0x80, 0x8 ;  /* 0x000000000008781c */ /* 0x000fe20003fcf028 */
[----:B------:R-:W-:-:S05]  /*a3d0*/  FMUL.FTZ R124, R128, UR30 ;  /* 0x0000001e807c7c20 */ /* 0x000fca0008410000 */
[----:B------:R-:W-:-:S05]  /*a3e0*/  FSEL R124, R124, RZ, P6 ;  /* 0x000000ff7c7c7208 */ /* 0x000fca0003000000 */
[----:B------:R-:W-:-:S04]  /*a3f0*/  FMUL.FTZ R124, R124, UR29 ;  /* 0x0000001d7c7c7c20 */ /* 0x000fc80008410000 */
[-C--:B------:R-:W-:Y:S01]  /*a400*/  FMUL.FTZ R125, R125, R124.reuse ;  /* 0x0000007c7d7d7220 */ /* 0x080fe20000410000 */
[----:B------:R-:W-:-:S04]  /*a410*/  FFMA.FTZ R43, R126, R124, R43 ;  /* 0x0000007c7e2b7223 */ /* 0x000fc8000001002b */
[----:B------:R-:W-:-:S04]  /*a420*/  F2FP.BF16.F32.PACK_AB R125, RZ, R125 ;  /* 0x0000007dff7d723e */ /* 0x000fc800000010ff */
[----:B------:R-:W-:-:S07]  /*a430*/  PRMT R162, R125, 0x7610, R162 ;  /* 0x000076107da27816 */ /* 0x000fce00000000a2 */
.L_x_496:
        /* <DEDUP_REMOVED lines=9> */
.L_x_507:
        /* <DEDUP_REMOVED lines=9> */
.L_x_489:
[----:B------:R-:W-:Y:S05]  /*a560*/  BSYNC.RECONVERGENT B0 ;  /* 0x0000000000007941 */ /* 0x000fea0003800200 */
.L_x_488:
[----:B------:R-:W-:Y:S02]  /*a570*/  UIADD3 UR26, UPT, UPT, UR26, UR24, URZ ;  /* 0x000000181a1a7290 */ /* 0x000fe4000fffe0ff */
[----:B------:R-:W-:Y:S02]  /*a580*/  UPLOP3.LUT UP1, UPT, UPT, UPT, UP1, 0x40, 0x4 ;  /* 0x000000000004789c */ /* 0x000fe40003f2e810 */
[----:B------:R-:W-:-:S09]  /*a590*/  UISETP.GE.AND UP0, UPT, UR26, UR25, UPT ;  /* 0x000000191a00728c */ /* 0x000fd2000bf06270 */
[----:B------:R-:W-:Y:S05]  /*a5a0*/  BRA.U !UP0, `(.L_x_508) ;  /* 0xffffff6908507547 */ /* 0x000fea000b83ffff */
.L_x_344:
[----:B------:R-:W0:Y:S01]  /*a5b0*/  S2UR UR4, SR_CTAID.X ;  /* 0x00000000000479c3 */ /* 0x000e220000002500 */
[----:B------:R-:W-:Y:S01]  /*a5c0*/  BSSY.RECONVERGENT B0, `(.L_x_509) ;  /* 0x000000f000007945 */ /* 0x000fe20003800200 */
[----:B0-----:R-:W-:-:S06]  /*a5d0*/  UIMAD UR4, UR4, UR10, URZ ;  /* 0x0000000a040472a4 */ /* 0x001fcc000f8e02ff */
[----:B-----5:R-:W-:-:S04]  /*a5e0*/  MOV R9, UR4 ;  /* 0x0000000400097c02 */ /* 0x020fc80008000f00 */
[----:B------:R-:W-:Y:S01]  /*a5f0*/  LEA.HI R9, R9, R158, RZ, 0x1e ;  /* 0x0000009e09097211 */ /* 0x000fe200078ff0ff */
[----:B------:R-:W-:Y:S06]  /*a600*/  @!P0 BRA `(.L_x_510) ;  /* 0x0000000000288947 */ /* 0x000fec0003800000 */
[----:B------:R-:W0:Y:S08]  /*a610*/  LDC.64 R2, c[0x0][0x440] ;  /* 0x00011000ff027b82 */ /* 0x000e300000000a00 */
[----:B------:R-:W5:Y:S08]  /*a620*/  LDC.64 R4, c[0x0][0x448] ;  /* 0x00011200ff047b82 */ /* 0x000f700000000a00 */
[----:B------:R-:W1:Y:S01]  /*a630*/  LDC.64 R6, c[0x0][0x460] ;  /* 0x00011800ff067b82 */ /* 0x000e620000000a00 */
[----:B0-----:R-:W-:-:S05]  /*a640*/  IMAD.WIDE.U32 R2, R9, 0x10, R2 ;  /* 0x0000001009027825 */ /* 0x001fca00078e0002 */
[----:B------:R0:W-:Y:S01]  /*a650*/  STG.E.128 desc[UR16][R2.64], R92 ;  /* 0x0000005c02007986 */ /* 0x0001e2000c101d10 */
[----:B-----5:R-:W-:-:S05]  /*a660*/  IMAD.WIDE.U32 R4, R9, 0x10, R4 ;  /* 0x0000001009047825 */ /* 0x020fca00078e0004 */
[----:B------:R0:W-:Y:S01]  /*a670*/  STG.E.128 desc[UR16][R4.64], R120 ;  /* 0x0000007804007986 */ /* 0x0001e2000c101d10 */
[C---:B-1----:R-:W-:Y:S01]  /*a680*/  IMAD.WIDE.U32 R6, R9.reuse, 0x10, R6 ;  /* 0x0000001009067825 */ /* 0x042fe200078e0006 */
[----:B------:R-:W-:-:S04]  /*a690*/  IADD3 R9, PT, PT, R9, 0x100, RZ ;  /* 0x0000010009097810 */ /* 0x000fc80007ffe0ff */
[----:B------:R0:W-:Y:S03]  /*a6a0*/  STG.E.128 desc[UR16][R6.64], R64 ;  /* 0x0000004006007986 */ /* 0x0001e6000c101d10 */
.L_x_510:
[----:B------:R-:W-:Y:S05]  /*a6b0*/  BSYNC.RECONVERGENT B0 ;  /* 0x0000000000007941 */ /* 0x000fea0003800200 */
.L_x_509:
[----:B------:R-:W-:Y:S04]  /*a6c0*/  BSSY.RECONVERGENT B0, `(.L_x_511) ;  /* 0x000000c000007945 */ /* 0x000fe80003800200 */
[----:B------:R-:W-:Y:S05]  /*a6d0*/  @!P1 BRA `(.L_x_512) ;  /* 0x0000000000289947 */ /* 0x000fea0003800000 */
[----:B0-----:R-:W0:Y:S08]  /*a6e0*/  LDC.64 R2, c[0x0][0x440] ;  /* 0x00011000ff027b82 */ /* 0x001e300000000a00 */
[----:B------:R-:W5:Y:S08]  /*a6f0*/  LDC.64 R4, c[0x0][0x448] ;  /* 0x00011200ff047b82 */ /* 0x000f700000000a00 */
[----:B------:R-:W1:Y:S01]  /*a700*/  LDC.64 R6, c[0x0][0x460] ;  /* 0x00011800ff067b82 */ /* 0x000e620000000a00 */
[----:B0-----:R-:W-:-:S05]  /*a710*/  IMAD.WIDE.U32 R2, R9, 0x10, R2 ;  /* 0x0000001009027825 */ /* 0x001fca00078e0002 */
[----:B------:R0:W-:Y:S01]  /*a720*/  STG.E.128 desc[UR16][R2.64], R88 ;  /* 0x0000005802007986 */ /* 0x0001e2000c101d10 */
[----:B-----5:R-:W-:-:S05]  /*a730*/  IMAD.WIDE.U32 R4, R9, 0x10, R4 ;  /* 0x0000001009047825 */ /* 0x020fca00078e0004 */
[----:B------:R0:W-:Y:S01]  /*a740*/  STG.E.128 desc[UR16][R4.64], R116 ;  /* 0x0000007404007986 */ /* 0x0001e2000c101d10 */
[----:B-1----:R-:W-:-:S04]  /*a750*/  IMAD.WIDE.U32 R6, R9, 0x10, R6 ;  /* 0x0000001009067825 */ /* 0x002fc800078e0006 */
[----:B------:R-:W-:Y:S01]  /*a760*/  VIADD R9, R9, 0x100 ;  /* 0x0000010009097836 */ /* 0x000fe20000000000 */
[----:B------:R0:W-:Y:S06]  /*a770*/  STG.E.128 desc[UR16][R6.64], R60 ;  /* 0x0000003c06007986 */ /* 0x0001ec000c101d10 */
.L_x_512:
[----:B------:R-:W-:Y:S05]  /*a780*/  BSYNC.RECONVERGENT B0 ;  /* 0x0000000000007941 */ /* 0x000fea0003800200 */
.L_x_511:
        /* <DEDUP_REMOVED lines=12> */
.L_x_514:
[----:B------:R-:W-:Y:S05]  /*a850*/  BSYNC.RECONVERGENT B0 ;  /* 0x0000000000007941 */ /* 0x000fea0003800200 */
.L_x_513:
        /* <DEDUP_REMOVED lines=12> */
.L_x_516:
[----:B------:R-:W-:Y:S05]  /*a920*/  BSYNC.RECONVERGENT B0 ;  /* 0x0000000000007941 */ /* 0x000fea0003800200 */
.L_x_515:
        /* <DEDUP_REMOVED lines=12> */
.L_x_518:
[----:B------:R-:W-:Y:S05]  /*a9f0*/  BSYNC.RECONVERGENT B0 ;  /* 0x0000000000007941 */ /* 0x000fea0003800200 */
.L_x_517:
        /* <DEDUP_REMOVED lines=12> */
.L_x_520:
[----:B------:R-:W-:Y:S05]  /*aac0*/  BSYNC.RECONVERGENT B0 ;  /* 0x0000000000007941 */ /* 0x000fea0003800200 */
.L_x_519:
[----:B------:R-:W-:-:S13]  /*aad0*/  ISETP.NE.AND P0, PT, R130, RZ, PT ;  /* 0x000000ff8200720c */ /* 0x000fda0003f05270 */
[----:B------:R-:W-:Y:S05]  /*aae0*/  @!P0 EXIT ;  /* 0x000000000000894d */ /* 0x000fea0003800000 */
[----:B0-----:R-:W0:Y:S08]  /*aaf0*/  LDC.64 R2, c[0x0][0x440] ;  /* 0x00011000ff027b82 */ /* 0x001e300000000a00 */
[----:B------:R-:W5:Y:S08]  /*ab00*/  LDC.64 R4, c[0x0][0x448] ;  /* 0x00011200ff047b82 */ /* 0x000f700000000a00 */
[----:B------:R-:W1:Y:S01]  /*ab10*/  LDC.64 R6, c[0x0][0x460] ;  /* 0x00011800ff067b82 */ /* 0x000e620000000a00 */
[----:B0-----:R-:W-:-:S05]  /*ab20*/  IMAD.WIDE.U32 R2, R9, 0x10, R2 ;  /* 0x0000001009027825 */ /* 0x001fca00078e0002 */
[----:B------:R-:W-:Y:S01]  /*ab30*/  STG.E.128 desc[UR16][R2.64], R68 ;  /* 0x0000004402007986 */ /* 0x000fe2000c101d10 */
[----:B-----5:R-:W-:-:S05]  /*ab40*/  IMAD.WIDE.U32 R4, R9, 0x10, R4 ;  /* 0x0000001009047825 */ /* 0x020fca00078e0004 */
[----:B------:R-:W-:Y:S01]  /*ab50*/  STG.E.128 desc[UR16][R4.64], R96 ;  /* 0x0000006004007986 */ /* 0x000fe2000c101d10 */
[----:B-1----:R-:W-:-:S05]  /*ab60*/  IMAD.WIDE.U32 R6, R9, 0x10, R6 ;  /* 0x0000001009067825 */ /* 0x002fca00078e0006 */
[----:B------:R-:W-:Y:S01]  /*ab70*/  STG.E.128 desc[UR16][R6.64], R40 ;  /* 0x0000002806007986 */ /* 0x000fe2000c101d10 */
[----:B------:R-:W-:Y:S05]  /*ab80*/  EXIT ;  /* 0x000000000000794d */ /* 0x000fea0003800000 */
.L_x_521:
        /* <DEDUP_REMOVED lines=15> */
.L_x_14292:


//--------------------- .text._ZN10layer_norm13ln_bwd_kernelINS_13Kernel_traitsI13__nv_bfloat16S2_S2_S2_fjLj7168ELj1ELj1ELj8ELj8ENS_18Kernel_traits_baseILj7168ES2_S2_S2_S2_fjLj256EEEEELb0ELb1ELb1ELb1EEEvNS_9BwdParamsE --------------------------
	.section	.text._ZN10layer_norm13ln_bwd_kernelINS_13Kernel_traitsI13__nv_bfloat16S2_S2_S2_fjLj7168ELj1ELj1ELj8ELj8ENS_18Kernel_traits_baseILj7168ES2_S2_S2_S2_fjLj256EEEEELb0ELb1ELb1ELb1EEEvNS_9BwdParamsE,"ax",@progbits
	.align	128
        .global         _ZN10layer_norm13ln_bwd_kernelINS_13Kernel_traitsI13__nv_bfloat16S2_S2_S2_fjLj7168ELj1ELj1ELj8ELj8ENS_18Kernel_traits_baseILj7168ES2_S2_S2_S2_fjLj256EEEEELb0ELb1ELb1ELb1EEEvNS_9BwdParamsE
        .type           _ZN10layer_norm13ln_bwd_kernelINS_13Kernel_traitsI13__nv_bfloat16S2_S2_S2_fjLj7168ELj1ELj1ELj8ELj8ENS_18Kernel_traits_baseILj7168ES2_S2_S2_S2_fjLj256EEEEELb0ELb1ELb1ELb1EEEvNS_9BwdParamsE,@function
        .size           _ZN10layer_norm13ln_bwd_kernelINS_13Kernel_traitsI13__nv_bfloat16S2_S2_S2_fjLj7168ELj1ELj1ELj8ELj8ENS_18Kernel_traits_baseILj7168ES2_S2_S2_S2_fjLj256EEEEELb0ELb1ELb1ELb1EEEvNS_9BwdParamsE,(.L_x_14293 - _ZN10layer_norm13ln_bwd_kernelINS_13Kernel_traitsI13__nv_bfloat16S2_S2_S2_fjLj7168ELj1ELj1ELj8ELj8ENS_18Kernel_traits_baseILj7168ES2_S2_S2_S2_fjLj256EEEEELb0ELb1ELb1ELb1EEEvNS_9BwdParamsE)
        .other          _ZN10layer_norm13ln_bwd_kernelINS_13Kernel_traitsI13__nv_bfloat16S2_S2_S2_fjLj7168ELj1ELj1ELj8ELj8ENS_18Kernel_traits_baseILj7168ES2_S2_S2_S2_fjLj256EEEEELb0ELb1ELb1ELb1EEEvNS_9BwdParamsE,@"STO_CUDA_ENTRY STV_DEFAULT"
_ZN10layer_norm13ln_bwd_kernelINS_13Kernel_traitsI13__nv_bfloat16S2_S2_S2_fjLj7168ELj1ELj1ELj8ELj8ENS_18Kernel_traits_baseILj7168ES2_S2_S2_S2_fjLj256EEEEELb0ELb1ELb1ELb1EEEvNS_9BwdParamsE:
.text._ZN10layer_norm13ln_bwd_kernelINS_13Kernel_traitsI13__nv_bfloat16S2_S2_S2_fjLj7168ELj1ELj1ELj8ELj8ENS_18Kernel_traits_baseILj7168ES2_S2_S2_S2_fjLj256EEEEELb0ELb1ELb1ELb1EEEvNS_9BwdParamsE:
        /* <DEDUP_REMOVED lines=46> */
[----:B------:R-:W-:Y:S01]  /*02e0*/  CS2R R40, SRZ ;  /* 0x0000000000287805 */ /* 0x000fe2000001ff00 */
[----:B------:R-:W0:Y:S01]  /*02f0*/  LDCU.64 UR12, c[0x0][0x358] ;  /* 0x00006b00ff0c77ac */ /* 0x000e220008000a00 */
[----:B-1----:R-:W-:Y:S05]  /*0300*/  BRA.U UP0, `(.L_x_522) ;  /* 0x0000009100707547 */ /* 0x002fea000b800000 */
[----:B------:R-:W1:Y:S08]  /*0310*/  LDC.64 R4, c[0x0][0x3e8] ;  /* 0x0000fa00ff047b82 */ /* 0x000e700000000a00 */
[----:B------:R-:W2:Y:S01]  /*0320*/  LDC.64 R2, c[0x0][0x3d0] ;  /* 0x0000f400ff027b82 */ /* 0x000ea20000000a00 */
[----:B------:R-:W-:Y:S01]  /*0330*/  MOV R238, UR4 ;  /* 0x0000000400ee7c02 */ /* 0x000fe20008000f00 */
[----:B------:R-:W-:Y:S01]  /*0340*/  UPLOP3.LUT UP1, UPT, UPT, UPT, UPT, 0x40, 0x4 ;  /* 0x000000000004789c */ /* 0x000fe20003f2e870 */
[----:B------:R-:W3:Y:S01]  /*0350*/  LDCU UR17, c[0x0][0x40c] ;  /* 0x00008180ff1177ac */ /* 0x000ee20008000800 */
[----:B------:R-:W4:Y:S01]  /*0360*/  LDCU UR15, c[0x0][0x388] ;  /* 0x00007100ff0f77ac */ /* 0x000f220008000800 */
[----:B------:R-:W0:Y:S01]  /*0370*/  LDCU.U8 UR14, c[0x0][0x410] ;  /* 0x00008200ff0e77ac */ /* 0x000e220008000000 */
[C---:B-1----:R-:W-:Y:S01]  /*0380*/  IMAD.WIDE.U32 R4, R229.reuse, 0x8, R4 ;  /* 0x00000008e5047825 */ /* 0x042fe200078e0004 */
[----:B------:R-:W1:Y:S04]  /*0390*/  LDCU UR16, c[0x0][0x400] ;  /* 0x00008000ff1077ac */ /* 0x000e680008000800 */
[----:B0-----:R-:W5:Y:S01]  /*03a0*/  LDG.E.64 R196, desc[UR12][R4.64+0x3000] ;  /* 0x0030000c04c47981 */ /* 0x001f62000c1e1b00 */
[----:B------:R-:W0:Y:S01]  /*03b0*/  LDCU.64 UR6, c[0x0][0x438] ;  /* 0x00008700ff0677ac */ /* 0x000e220008000a00 */
[----:B--2---:R-:W-:-:S02]  /*03c0*/  IMAD.WIDE.U32 R2, R229, 0x8, R2 ;  /* 0x00000008e5027825 */ /* 0x004fc400078e0002 */
[----:B------:R-:W2:Y:S01]  /*03d0*/  LDG.E.64 R194, desc[UR12][R4.64+0x2800] ;  /* 0x0028000c04c27981 */ /* 0x000ea2000c1e1b00 */
[----:B------:R-:W0:Y:S03]  /*03e0*/  LDCU.64 UR8, c[0x0][0x478] ;  /* 0x00008f00ff0877ac */ /* 0x000e260008000a00 */
[----:B------:R-:W3:Y:S04]  /*03f0*/  LDG.E.64 R192, desc[UR12][R4.64+0x2000] ;  /* 0x0020000c04c07981 */ /* 0x000ee8000c1e1b00 */
[----:B------:R-:W4:Y:S04]  /*0400*/  LDG.E.64 R190, desc[UR12][R4.64+0x1800] ;  /* 0x0018000c04be7981 */ /* 0x000f28000c1e1b00 */
        /* <DEDUP_REMOVED lines=9> */
[----:B------:R1:W4:Y:S01]  /*04a0*/  LDG.E.64 R170, desc[UR12][R2.64] ;  /* 0x0000000c02aa7981 */ /* 0x000322000c1e1b00 */
[----:B------:R-:W-:Y:S01]  /*04b0*/  HFMA2 R122, -RZ, RZ, 0, 0 ;  /* 0x00000000ff7a7431 */ /* 0x000fe200000001ff */
[----:B-----5:R-:W-:-:S02]  /*04c0*/  SHF.R.U64 R0, R196, 0x10, R197 ;  /* 0x00000010c4007819 */ /* 0x020fc400000012c5 */
[----:B-1----:R-:W-:Y:S02]  /*04d0*/  SHF.R.U32.HI R2, RZ, 0x10, R197 ;  /* 0x00000010ff027819 */ /* 0x002fe400000116c5 */
        /* <DEDUP_REMOVED lines=25> */
[----:B0-----:R-:W-:-:S07]  /*0670*/  SHF.R.U32.HI R29, RZ, 0x10, R171 ;  /* 0x00000010ff1d7819 */ /* 0x001fce00000116ab */
.L_x_659:
[----:B------:R-:W0:Y:S08]  /*0680*/  LDC.64 R126, c[0x0][0x3f8] ;  /* 0x0000fe00ff7e7b82 */ /* 0x000e300000000a00 */
[----:B------:R-:W1:Y:S08]  /*0690*/  LDC.64 R240, c[0x0][0x3c8] ;  /* 0x0000f200fff07b82 */ /* 0x000e700000000a00 */
[----:B------:R-:W2:Y:S01]  /*06a0*/  LDC.64 R124, c[0x0][0x3f0] ;  /* 0x0000fc00ff7c7b82 */ /* 0x000ea20000000a00 */
[----:B0-----:R-:W-:-:S05]  /*06b0*/  IMAD.WIDE R126, R238, 0x4, R126 ;  /* 0x00000004ee7e7825 */ /* 0x001fca00078e027e */
[----:B------:R-:W3:Y:S01]  /*06c0*/  LDG.E R239, desc[UR12][R126.64] ;  /* 0x0000000c7eef7981 */ /* 0x000ee2000c1e1900 */
[----:B-1----:R-:W-:-:S06]  /*06d0*/  IMAD.WIDE R240, R238, 0x4, R240 ;  /* 0x00000004eef07825 */ /* 0x002fcc00078e02f0 */
[----:B------:R0:W5:Y:S01]  /*06e0*/  LDG.E R240, desc[UR12][R240.64] ;  /* 0x0000000cf0f07981 */ /* 0x000162000c1e1900 */
[----:B--2---:R-:W-:-:S06]  /*06f0*/  IMAD.WIDE R124, R238, 0x4, R124 ;  /* 0x00000004ee7c7825 */ /* 0x004fcc00078e027c */
[----:B------:R0:W5:Y:S01]  /*0700*/  LDG.E R124, desc[UR12][R124.64] ;  /* 0x0000000c7c7c7981 */ /* 0x000162000c1e1900 */
[----:B------:R-:W-:Y:S02]  /*0710*/  CS2R R128, SRZ ;  /* 0x0000000000807805 */ /* 0x000fe4000001ff00 */
[----:B---3--:R-:W-:-:S13]  /*0720*/  ISETP.GE.AND P1, PT, R239, 0x1, PT ;  /* 0x00000001ef00780c */ /* 0x008fda0003f26270 */
[----:B0-----:R-:W-:Y:S05]  /*0730*/  @!P1 BRA `(.L_x_523) ;  /* 0x0000001800549947 */ /* 0x001fea0003800000 */
[----:B------:R-:W-:Y:S01]  /*0740*/  IADD3 R3, PT, PT, R239, -0x1, RZ ;  /* 0xffffffffef037810 */ /* 0x000fe20007ffe0ff */
[----:B------:R-:W0:Y:S04]  /*0750*/  LDC.64 R32, c[0x0][0x428] ;  /* 0x00010a00ff207b82 */ /* 0x000e280000000a00 */
[----:B------:R-:W-:-:S04]  /*0760*/  IMAD R3, R3, UR15, RZ ;  /* 0x0000000f03037c24 */ /* 0x000fc8000f8e02ff */
[----:B------:R-:W1:Y:S01]  /*0770*/  LDC.64 R130, c[0x0][0x3a8] ;  /* 0x0000ea00ff827b82 */ /* 0x000e620000000a00 */
[----:B------:R-:W-:-:S04]  /*0780*/  SHF.R.S32.HI R30, RZ, 0x1f, R3 ;  /* 0x0000001fff1e7819 */ /* 0x000fc80000011403 */
[----:B------:R-:W-:-:S03]  /*0790*/  LEA.HI R30, R30, R3, RZ, 0x2 ;  /* 0x000000031e1e7211 */ /* 0x000fc600078f10ff */
[----:B------:R-:W2:Y:S01]  /*07a0*/  LDC.64 R146, c[0x0][0x3c0] ;  /* 0x0000f000ff927b82 */ /* 0x000ea20000000a00 */
[----:B------:R-:W-:Y:S01]  /*07b0*/  IMAD R3, R238, UR15, RZ ;  /* 0x0000000fee037c24 */ /* 0x000fe2000f8e02ff */
[----:B------:R-:W-:-:S04]  /*07c0*/  LEA.HI.SX32 R143, R30, R229, 0x1e ;  /* 0x000000e51e8f7211 */ /* 0x000fc800078ff2ff */
[----:B------:R-:W-:Y:S02]  /*07d0*/  SHF.R.S32.HI R132, RZ, 0x1f, R3 ;  /* 0x0000001fff847819 */ /* 0x000fe40000011403 */
[C---:B------:R-:W-:Y:S01]  /*07e0*/  IADD3 R35, PT, PT, R143.reuse, 0x100, RZ ;  /* 0x000001008f237810 */ /* 0x040fe20007ffe0ff */
[C-C-:B0-----:R-:W-:Y:S01]  /*07f0*/  IMAD.WIDE.U32 R30, R143.reuse, 0x8, R32.reuse ;  /* 0x000000088f1e7825 */ /* 0x141fe200078e0020 */
[----:B------:R-:W-:Y:S02]  /*0800*/  LEA.HI R132, R132, R3, RZ, 0x2 ;  /* 0x0000000384847211 */ /* 0x000fe400078f10ff */
[----:B------:R-:W-:Y:S01]  /*0810*/  IADD3 R37, PT, PT, R143, 0x200, RZ ;  /* 0x000002008f257810 */ /* 0x000fe20007ffe0ff */
[--C-:B------:R-:W-:Y:S01]  /*0820*/  IMAD.WIDE.U32 R34, R35, 0x8, R32.reuse ;  /* 0x0000000823227825 */ /* 0x100fe200078e0020 */
[C---:B------:R-:W-:Y:S01]  /*0830*/  IADD3 R39, PT, PT, R143.reuse, 0x300, RZ ;  /* 0x000003008f277810 */ /* 0x040fe20007ffe0ff */
[----:B------:R-:W3:Y:S01]  /*0840*/  LDG.E.64 R30, desc[UR12][R30.64] ;  /* 0x0000000c1e1e7981 */ /* 0x000ee2000c1e1b00 */
[----:B------:R-:W-:Y:S01]  /*0850*/  IADD3 R127, PT, PT, R143, 0x400, RZ ;  /* 0x000004008f7f7810 */ /* 0x000fe20007ffe0ff */
[----:B------:R-:W-:Y:S01]  /*0860*/  IMAD.WIDE.U32 R36, R37, 0x8, R32 ;  /* 0x0000000825247825 */ /* 0x000fe200078e0020 */
[C---:B------:R-:W-:Y:S01]  /*0870*/  IADD3 R129, PT, PT, R143.reuse, 0x500, RZ ;  /* 0x000005008f817810 */ /* 0x040fe20007ffe0ff */
[----:B------:R-:W4:Y:S01]  /*0880*/  LDG.E.64 R34, desc[UR12][R34.64] ;  /* 0x0000000c22227981 */ /* 0x000f22000c1e1b00 */
[----:B------:R-:W-:Y:S01]  /*0890*/  LEA.HI.SX32 R229, R132, R229, 0x1e ;  /* 0x000000e584e57211 */ /* 0x000fe200078ff2ff */
[----:B------:R-:W-:Y:S01]  /*08a0*/  VIADD R143, R143, 0x600 ;  /* 0x000006008f8f7836 */ /* 0x000fe20000000000 */
[----:B------:R-:W-:Y:S01]  /*08b0*/  SHF.R.S32.HI R3, RZ, 0x1f, R238 ;  /* 0x0000001fff037819 */ /* 0x000fe200000114ee */
[--C-:B------:R-:W-:Y:S01]  /*08c0*/  IMAD.WIDE.U32 R128, R129, 0x8, R32.reuse ;  /* 0x0000000881807825 */ /* 0x100fe200078e0020 */
[----:B------:R-:W-:Y:S01]  /*08d0*/  IADD3 R125, PT, PT, R229, 0x100, RZ ;  /* 0x00000100e57d7810 */ /* 0x000fe20007ffe0ff */
[----:B------:R-:W4:Y:S01]  /*08e0*/  LDG.E.64 R36, desc[UR12][R36.64] ;  /* 0x0000000c24247981 */ /* 0x000f22000c1e1b00 */
[----:B--2---:R-:W-:Y:S01]  /*08f0*/  LEA R146, P0, R238, R146, 0x2 ;  /* 0x00000092ee927211 */ /* 0x004fe200078010ff */
[----:B------:R-:W-:Y:S01]  /*0900*/  IMAD.WIDE.U32 R142, R143, 0x8, R32 ;  /* 0x000000088f8e7825 */ /* 0x000fe200078e0020 */
[----:B------:R-:W-:-:S03]  /*0910*/  IADD3 R205, PT, PT, R229, 0x400, RZ ;  /* 0x00000400e5cd7810 */ /* 0x000fc60007ffe0ff */
[----:B-1----:R-:W-:Y:S01]  /*0920*/  IMAD.WIDE.U32 R140, R229, 0x8, R130 ;  /* 0x00000008e58c7825 */ /* 0x002fe200078e0082 */
[----:B------:R-:W-:Y:S01]  /*0930*/  LEA.HI.X R147, R238, R147, R3, 0x2, P0 ;  /* 0x00000093ee937211 */ /* 0x000fe200000f1403 */
[----:B------:R-:W2:Y:S02]  /*0940*/  LDG.E.64 R142, desc[UR12][R142.64] ;  /* 0x0000000c8e8e7981 */ /* 0x000ea4000c1e1b00 */
[----:B------:R-:W-:-:S04]  /*0950*/  IMAD.WIDE.U32 R38, R39, 0x8, R32 ;  /* 0x0000000827267825 */ /* 0x000fc800078e0020 */
[----:B------:R-:W-:Y:S01]  /*0960*/  IMAD.WIDE.U32 R126, R127, 0x8, R32 ;  /* 0x000000087f7e7825 */ /* 0x000fe200078e0020 */
[----:B------:R-:W-:Y:S01]  /*0970*/  IADD3 R201, PT, PT, R229, 0x200, RZ ;  /* 0x00000200e5c97810 */ /* 0x000fe20007ffe0ff */
[----:B------:R0:W2:Y:S02]  /*0980*/  LDG.E.64 R32, desc[UR12][R128.64] ;  /* 0x0000000c80207981 */ /* 0x0000a4000c1e1b00 */
[--C-:B------:R-:W-:Y:S01]  /*0990*/  IMAD.WIDE.U32 R138, R125, 0x8, R130.reuse ;  /* 0x000000087d8a7825 */ /* 0x100fe200078e0082 */
[C---:B------:R-:W-:Y:S01]  /*09a0*/  IADD3 R203, PT, PT, R229.reuse, 0x300, RZ ;  /* 0x00000300e5cb7810 */ /* 0x040fe20007ffe0ff */
[----:B------:R-:W2:Y:S01]  /*09b0*/  LDG.E.64 R140, desc[UR12][R140.64] ;  /* 0x0000000c8c8c7981 */ /* 0x000ea2000c1e1b00 */
[----:B------:R-:W-:Y:S01]  /*09c0*/  IADD3 R207, PT, PT, R229, 0x500, RZ ;  /* 0x00000500e5cf7810 */ /* 0x000fe20007ffe0ff */
[--C-:B------:R-:W-:Y:S01]  /*09d0*/  IMAD.WIDE.U32 R134, R205, 0x8, R130.reuse ;  /* 0x00000008cd867825 */ /* 0x100fe200078e0082 */
[----:B------:R-:W-:Y:S01]  /*09e0*/  IADD3 R209, PT, PT, R229, 0x600, RZ ;  /* 0x00000600e5d17810 */ /* 0x000fe20007ffe0ff */
[----:B------:R-:W2:Y:S04]  /*09f0*/  LDG.E.64 R38, desc[UR12][R38.64] ;  /* 0x0000000c26267981 */ /* 0x000ea8000c1e1b00 */
[----:B------:R-:W2:Y:S01]  /*0a00*/  LDG.E.64 R126, desc[UR12][R126.64] ;  /* 0x0000000c7e7e7981 */ /* 0x000ea2000c1e1b00 */
[----:B------:R-:W-:-:S03]  /*0a10*/  IMAD.WIDE.U32 R136, R201, 0x8, R130 ;  /* 0x00000008c9887825 */ /* 0x000fc600078e0082 */
[----:B------:R1:W2:Y:S01]  /*0a20*/  LDG.E R3, desc[UR12][R146.64] ;  /* 0x0000000c92037981 */ /* 0x0002a2000c1e1900 */
[----:B------:R-:W-:-:S03]  /*0a30*/  IMAD.WIDE.U32 R132, R203, 0x8, R130 ;  /* 0x00000008cb847825 */ /* 0x000fc600078e0082 */
[----:B------:R-:W2:Y:S01]  /*0a40*/  LDG.E.64 R138, desc[UR12][R138.64] ;  /* 0x0000000c8a8a7981 */ /* 0x000ea2000c1e1b00 */
[----:B0-----:R-:W-:-:S03]  /*0a50*/  IMAD.WIDE.U32 R128, R207, 0x8, R130 ;  /* 0x00000008cf807825 */ /* 0x001fc600078e0082 */
[----:B------:R-:W2:Y:S01]  /*0a60*/  LDG.E.64 R134, desc[UR12][R134.64] ;  /* 0x0000000c86867981 */ /* 0x000ea2000c1e1b00 */
[----:B------:R-:W-:-:S03]  /*0a70*/  IMAD.WIDE.U32 R130, R209, 0x8, R130 ;  /* 0x00000008d1827825 */ /* 0x000fc600078e0082 */
[----:B------:R-:W2:Y:S04]  /*0a80*/  LDG.E.64 R136, desc[UR12][R136.64] ;  /* 0x0000000c88887981 */ /* 0x000ea8000c1e1b00 */
[----:B------:R-:W2:Y:S04]  /*0a90*/  LDG.E.64 R132, desc[UR12][R132.64] ;  /* 0x0000000c84847981 */ /* 0x000ea8000c1e1b00 */
[----:B------:R-:W2:Y:S04]  /*0aa0*/  LDG.E.64 R130, desc[UR12][R130.64] ;  /* 0x0000000c82827981 */ /* 0x000ea8000c1e1b00 */
[----:B------:R-:W2:Y:S01]  /*0ab0*/  LDG.E.64 R128, desc[UR12][R128.64] ;  /* 0x0000000c80807981 */ /* 0x000ea2000c1e1b00 */
[----:B------:R-:W-:-:S04]  /*0ac0*/  UISETP.NE.U32.AND UP0, UPT, UR6, URZ, UPT ;  /* 0x000000ff0600728c */ /* 0x000fc8000bf05070 */
[----:B------:R-:W-:-:S06]  /*0ad0*/  UISETP.NE.AND.EX UP0, UPT, UR7, URZ, UPT, UP0 ;  /* 0x000000ff0700728c */ /* 0x000fcc000bf05300 */
[----:B------:R-:W-:-:S13]  /*0ae0*/  PLOP3.LUT P0, PT, PT, PT, UP0, 0x80, 0x8 ;  /* 0x000000000008781c */ /* 0x000fda0003f0f008 */
[----:B------:R-:W0:Y:S08]  /*0af0*/  @P0 LDC.64 R148, c[0x0][0x438] ;  /* 0x00010e00ff940b82 */ /* 0x000e300000000a00 */
[----:B------:R-:W0:Y:S08]  /*0b00*/  @P0 LDC.64 R152, c[0x0][0x438] ;  /* 0x00010e00ff980b82 */ /* 0x000e300000000a00 */
[----:B------:R-:W0:Y:S08]  /*0b10*/  @P0 LDC.64 R144, c[0x0][0x438] ;  /* 0x00010e00ff900b82 */ /* 0x000e300000000a00 */
[----:B------:R-:W0:Y:S08]  /*0b20*/  @P0 LDC.64 R154, c[0x0][0x438] ;  /* 0x00010e00ff9a0b82 */ /* 0x000e300000000a00 */
[----:B------:R-:W0:Y:S08]  /*0b30*/  @P0 LDC.64 R198, c[0x0][0x438] ;  /* 0x00010e00ffc60b82 */ /* 0x000e300000000a00 */
[----:B-1----:R-:W1:Y:S08]  /*0b40*/  @P0 LDC.64 R146, c[0x0][0x438] ;  /* 0x00010e00ff920b82 */ /* 0x002e700000000a00 */
[----:B------:R-:W1:Y:S01]  /*0b50*/  @P0 LDC.64 R150, c[0x0][0x438] ;  /* 0x00010e00ff960b82 */ /* 0x000e620000000a00 */
[----:B0-----:R-:W-:Y:S01]  /*0b60*/  @P0 IMAD.WIDE.U32 R148, R207, 0x8, R148 ;  /* 0x00000008cf940825 */ /* 0x001fe200078e0094 */
[----:B------:R-:W-:-:S03]  /*0b70*/  ISETP.NE.AND P2, PT, RZ, UR14, PT ;  /* 0x0000000eff007c0c */ /* 0x000fc6000bf45270 */
[----:B------:R-:W-:Y:S01]  /*0b80*/  @P0 IMAD.WIDE.U32 R152, R201, 0x8, R152 ;  /* 0x00000008c9980825 */ /* 0x000fe200078e0098 */
[----:B------:R-:W5:Y:S03]  /*0b90*/  @P0 LDG.E.64 R158, desc[UR12][R148.64] ;  /* 0x0000000c949e0981 */ /* 0x000f66000c1e1b00 */
[----:B------:R-:W-:Y:S01]  /*0ba0*/  @P0 IMAD.WIDE.U32 R144, R203, 0x8, R144 ;  /* 0x00000008cb900825 */ /* 0x000fe200078e0090 */
[----:B------:R0:W5:Y:S03]  /*0bb0*/  @P0 LDG.E.64 R164, desc[UR12][R152.64] ;  /* 0x0000000c98a40981 */ /* 0x000166000c1e1b00 */
[----:B------:R-:W-:Y:S01]  /*0bc0*/  @P0 IMAD.WIDE.U32 R154, R125, 0x8, R154 ;  /* 0x000000087d9a0825 */ /* 0x000fe200078e009a */
[----:B------:R0:W5:Y:S03]  /*0bd0*/  @P0 LDG.E.64 R162, desc[UR12][R144.64] ;  /* 0x0000000c90a20981 */ /* 0x000166000c1e1b00 */
[----:B------:R-:W-:Y:S01]  /*0be0*/  @P0 IMAD.WIDE.U32 R198, R229, 0x8, R198 ;  /* 0x00000008e5c60825 */ /* 0x000fe200078e00c6 */
[----:B------:R-:W5:Y:S03]  /*0bf0*/  @P0 LDG.E.64 R166, desc[UR12][R154.64] ;  /* 0x0000000c9aa60981 */ /* 0x000f66000c1e1b00 */
[----:B-1----:R-:W-:Y:S01]  /*0c00*/  @P0 IMAD.WIDE.U32 R146, R205, 0x8, R146 ;  /* 0x00000008cd920825 */ /* 0x002fe200078e0092 */
[----:B------:R1:W5:Y:S03]  /*0c10*/  @P0 LDG.E.64 R168, desc[UR12][R198.64] ;  /* 0x0000000cc6a80981 */ /* 0x000366000c1e1b00 */
[----:B------:R-:W-:Y:S01]  /*0c20*/  @P0 IMAD.WIDE.U32 R150, R209, 0x8, R150 ;  /* 0x00000008d1960825 */ /* 0x000fe200078e0096 */
[----:B------:R-:W5:Y:S04]  /*0c30*/  @P0 LDG.E.64 R160, desc[UR12][R146.64] ;  /* 0x0000000c92a00981 */ /* 0x000f68000c1e1b00 */
[----:B------:R1:W5:Y:S01]  /*0c40*/  @P0 LDG.E.64 R156, desc[UR12][R150.64] ;  /* 0x0000000c969c0981 */ /* 0x000362000c1e1b00 */
[----:B------:R-:W-:-:S02]  /*0c50*/  SHF.L.U32 R228, R170, 0x10, RZ ;  /* 0x00000010aae47819 */ /* 0x000fc400000006ff */
[----:B------:R-:W-:Y:S02]  /*0c60*/  SHF.L.U32 R225, R171, 0x10, RZ ;  /* 0x00000010abe17819 */ /* 0x000fe400000006ff */
[----:B---3--:R-:W-:Y:S02]  /*0c70*/  MOV R215, R30 ;  /* 0x0000001e00d77202 */ /* 0x008fe40000000f00 */
[----:B------:R-:W-:Y:S01]  /*0c80*/  SHF.R.U64 R212, R30, 0x10, R31 ;  /* 0x000000101ed47819 */ /* 0x000fe2000000121f */
[----:B----4-:R-:W-:Y:S01]  /*0c90*/  IMAD.MOV.U32 R211, RZ, RZ, R34 ;  /* 0x000000ffffd37224 */ /* 0x010fe200078e0022 */
[----:B------:R-:W-:Y:S02]  /*0ca0*/  SHF.R.U64 R208, R34, 0x10, R35 ;  /* 0x0000001022d07819 */ /* 0x000fe40000001223 */
[----:B------:R-:W-:Y:S02]  /*0cb0*/  MOV R207, R36 ;  /* 0x0000002400cf7202 */ /* 0x000fe40000000f00 */
[----:B------:R-:W-:-:S02]  /*0cc0*/  SHF.R.U64 R204, R36, 0x10, R37 ;  /* 0x0000001024cc7819 */ /* 0x000fc40000001225 */
[----:B--2---:R-:W-:Y:S02]  /*0cd0*/  SHF.R.U64 R30, R142, 0x10, R143 ;  /* 0x000000108e1e7819 */ /* 0x004fe4000000128f */
[----:B------:R-:W-:Y:S02]  /*0ce0*/  MOV R36, R32 ;  /* 0x0000002000247202 */ /* 0x000fe40000000f00 */
[----:B------:R-:W-:Y:S02]  /*0cf0*/  SHF.R.U64 R34, R32, 0x10, R33 ;  /* 0x0000001020227819 */ /* 0x000fe40000001221 */
[----:B------:R-:W-:Y:S02]  /*0d00*/  MOV R32, R142 ;  /* 0x0000008e00207202 */ /* 0x000fe40000000f00 */
[----:B------:R-:W-:Y:S02]  /*0d10*/  SHF.R.U64 R142, R140, 0x10, R141 ;  /* 0x000000108c8e7819 */ /* 0x000fe4000000128d */
[----:B------:R-:W-:-:S02]  /*0d20*/  MOV R203, R38 ;  /* 0x0000002600cb7202 */ /* 0x000fc40000000f00 */
[--C-:B------:R-:W-:Y:S02]  /*0d30*/  SHF.R.U64 R200, R38, 0x10, R39.reuse ;  /* 0x0000001026c87819 */ /* 0x100fe40000001227 */
[----:B------:R-:W-:Y:S02]  /*0d40*/  MOV R201, R39 ;  /* 0x0000002700c97202 */ /* 0x000fe40000000f00 */
[----:B------:R-:W-:Y:S02]  /*0d50*/  SHF.R.U32.HI R202, RZ, 0x10, R39 ;  /* 0x00000010ffca7819 */ /* 0x000fe40000011627 */
[--C-:B------:R-:W-:Y:S02]  /*0d60*/  SHF.R.U64 R38, R126, 0x10, R127.reuse ;  /* 0x000000107e267819 */ /* 0x100fe4000000127f */
[----:B------:R-:W-:Y:S02]  /*0d70*/  MOV R125, R127 ;  /* 0x0000007f007d7202 */ /* 0x000fe40000000f00 */
[----:B------:R-:W-:-:S02]  /*0d80*/  SHF.R.U32.HI R39, RZ, 0x10, R127 ;  /* 0x00000010ff277819 */ /* 0x000fc4000001167f */
[----:B------:R-:W-:Y:S02]  /*0d90*/  SHF.L.U32 R216, R141, 0x10, RZ ;  /* 0x000000108dd87819 */ /* 0x000fe400000006ff */
[----:B------:R-:W-:Y:S02]  /*0da0*/  FSEL R127, R3, RZ, !P2 ;  /* 0x000000ff037f7208 */ /* 0x000fe40005000000 */
[----:B------:R-:W-:Y:S02]  /*0db0*/  SHF.L.U32 R142, R142, 0x10, RZ ;  /* 0x000000108e8e7819 */ /* 0x000fe400000006ff */
[----:B------:R-:W-:Y:S02]  /*0dc0*/  MOV R229, R126 ;  /* 0x0000007e00e57202 */ /* 0x000fe40000000f00 */
[----:B0-----:R-:W-:Y:S02]  /*0dd0*/  SHF.R.U32.HI R153, RZ, 0x10, R139 ;  /* 0x00000010ff997819 */ /* 0x001fe4000001168b */
[----:B------:R-:W-:-:S02]  /*0de0*/  SHF.R.U32.HI R126, RZ, 0x10, R141 ;  /* 0x00000010ff7e7819 */ /* 0x000fc4000001168d */
[----:B------:R-:W-:Y:S01]  /*0df0*/  SHF.L.U32 R222, R135, 0x10, RZ ;  /* 0x0000001087de7819 */ /* 0x000fe200000006ff */
[C---:B------:R-:W-:Y:S01]  /*0e00*/  FADD.FTZ R227, -R127.reuse, R216 ;  /* 0x000000d87fe37221 */ /* 0x040fe20000010100 */
[----:B------:R-:W-:Y:S01]  /*0e10*/  MOV R210, R35 ;  /* 0x0000002300d27202 */ /* 0x000fe20000000f00 */
[----:B------:R-:W-:Y:S01]  /*0e20*/  FADD.FTZ R217, -R127, R142 ;  /* 0x0000008e7fd97221 */ /* 0x000fe20000010100 */
[----:B------:R-:W-:Y:S02]  /*0e30*/  SHF.R.U32.HI R209, RZ, 0x10, R35 ;  /* 0x00000010ffd17819 */ /* 0x000fe40000011623 */
[----:B------:R-:W-:Y:S02]  /*0e40*/  MOV R206, R37 ;  /* 0x0000002500ce7202 */ /* 0x000fe40000000f00 */
[----:B------:R-:W-:Y:S01]  /*0e50*/  SHF.R.U32.HI R205, RZ, 0x10, R37 ;  /* 0x00000010ffcd7819 */ /* 0x000fe20000011625 */
[----:B------:R-:W-:Y:S01]  /*0e60*/  IMAD.MOV.U32 R37, RZ, RZ, R33 ;  /* 0x000000ffff257224 */ /* 0x000fe200078e0021 */
[----:B------:R-:W-:-:S02]  /*0e70*/  MOV R214, R31 ;  /* 0x0000001f00d67202 */ /* 0x000fc40000000f00 */
[----:B------:R-:W-:Y:S02]  /*0e80*/  SHF.R.U32.HI R213, RZ, 0x10, R31 ;  /* 0x00000010ffd57819 */ /* 0x000fe4000001161f */
[----:B------:R-:W-:Y:S02]  /*0e90*/  SHF.R.U32.HI R35, RZ, 0x10, R33 ;  /* 0x00000010ff237819 */ /* 0x000fe40000011621 */
[----:B------:R-:W-:Y:S01]  /*0ea0*/  SHF.L.U32 R216, R153, 0x10, RZ ;  /* 0x0000001099d87819 */ /* 0x000fe200000006ff */
[----:B------:R-:W-:Y:S01]  /*0eb0*/  FADD.FTZ R153, -R127, R222 ;  /* 0x000000de7f997221 */ /* 0x000fe20000010100 */
[----:B------:R-:W-:Y:S02]  /*0ec0*/  MOV R33, R143 ;  /* 0x0000008f00217202 */ /* 0x000fe40000000f00 */
[----:B------:R-:W-:Y:S02]  /*0ed0*/  SHF.R.U32.HI R31, RZ, 0x10, R143 ;  /* 0x00000010ff1f7819 */ /* 0x000fe4000001168f */
[----:B------:R-:W-:-:S02]  /*0ee0*/  SHF.L.U32 R144, R126, 0x10, RZ ;  /* 0x000000107e907819 */ /* 0x000fc400000006ff */
[----:B------:R-:W-:Y:S02]  /*0ef0*/  SHF.R.U64 R218, R138, 0x10, R139 ;  /* 0x000000108ada7819 */ /* 0x000fe4000000128b */
[----:B------:R-:W-:Y:S02]  /*0f00*/  SHF.L.U32 R152, R139, 0x10, RZ ;  /* 0x000000108b987819 */ /* 0x000fe400000006ff */
[--C-:B------:R-:W-:Y:S02]  /*0f10*/  SHF.R.U64 R143, R136, 0x10, R137.reuse ;  /* 0x00000010888f7819 */ /* 0x100fe40000001289 */
[----:B------:R-:W-:Y:S02]  /*0f20*/  SHF.R.U32.HI R141, RZ, 0x10, R137 ;  /* 0x00000010ff8d7819 */ /* 0x000fe40000011689 */
[----:B------:R-:W-:Y:S01]  /*0f30*/  SHF.L.U32 R148, R137, 0x10, RZ ;  /* 0x0000001089947819 */ /* 0x000fe200000006ff */
[----:B------:R-:W-:Y:S01]  /*0f40*/  IMAD.U32 R212, R212, 0x10000, RZ ;  /* 0x00010000d4d47824 */ /* 0x000fe200078e00ff */
[--C-:B------:R-:W-:Y:S01]  /*0f50*/  SHF.R.U64 R139, R132, 0x10, R133.reuse ;  /* 0x00000010848b7819 */ /* 0x100fe20000001285 */
[----:B-----5:R-:W-:Y:S01]  /*0f60*/  FMUL.FTZ R226, R240, R217 ;  /* 0x000000d9f0e27220 */ /* 0x020fe20000410000 */
[----:B------:R-:W-:-:S02]  /*0f70*/  SHF.R.U32.HI R137, RZ, 0x10, R133 ;  /* 0x00000010ff897819 */ /* 0x000fc40000011685 */
[----:B-1----:R-:W-:Y:S02]  /*0f80*/  SHF.L.U32 R198, R133, 0x10, RZ ;  /* 0x0000001085c67819 */ /* 0x002fe400000006ff */
[----:B------:R-:W-:Y:S02]  /*0f90*/  SHF.L.U32 R220, R134, 0x10, RZ ;  /* 0x0000001086dc7819 */ /* 0x000fe400000006ff */
[----:B------:R-:W-:Y:S01]  /*0fa0*/  SHF.L.U32 R222, R28, 0x10, RZ ;  /* 0x000000101cde7819 */ /* 0x000fe200000006ff */
[C---:B------:R-:W-:Y:S01]  /*0fb0*/  FADD.FTZ R216, -R127.reuse, R216 ;  /* 0x000000d87fd87221 */ /* 0x040fe20000010100 */
[--C-:B------:R-:W-:Y:S02]  /*0fc0*/  SHF.R.U32.HI R133, RZ, 0x10, R135.reuse ;  /* 0x00000010ff857819 */ /* 0x100fe40000011687 */
[----:B------:R-:W-:Y:S01]  /*0fd0*/  SHF.L.U32 R224, R130, 0x10, RZ ;  /* 0x0000001082e07819 */ /* 0x000fe200000006ff */
[C---:B------:R-:W-:Y:S01]  /*0fe0*/  FADD.FTZ R219, -R127.reuse, R144 ;  /* 0x000000907fdb7221 */ /* 0x040fe20000010100 */
[----:B------:R-:W-:Y:S01]  /*0ff0*/  SHF.L.U32 R140, R140, 0x10, RZ ;  /* 0x000000108c8c7819 */ /* 0x000fe200000006ff */
[----:B------:R-:W-:Y:S01]  /*1000*/  IMAD.U32 R150, R132, 0x10000, RZ ;  /* 0x0001000084967824 */ /* 0x000fe200078e00ff */
[----:B------:R-:W-:Y:S01]  /*1010*/  SHF.L.U32 R154, R138, 0x10, RZ ;  /* 0x000000108a9a7819 */ /* 0x000fe200000006ff */
[C---:B------:R-:W-:Y:S01]  /*1020*/  FADD.FTZ R241, -R127.reuse, R148 ;  /* 0x000000947ff17221 */ /* 0x040fe20000010100 */
[----:B------:R-:W-:Y:S01]  /*1030*/  SHF.L.U32 R146, R136, 0x10, RZ ;  /* 0x0000001088927819 */ /* 0x000fe200000006ff */
[----:B------:R-:W-:Y:S01]  /*1040*/  FADD.FTZ R155, -R127, R220 ;  /* 0x000000dc7f9b7221 */ /* 0x000fe20000010100 */
[----:B------:R-:W-:Y:S01]  /*1050*/  SHF.R.U64 R136, R134, 0x10, R135 ;  /* 0x0000001086887819 */ /* 0x000fe20000001287 */
[-C--:B------:R-:W-:Y:S01]  /*1060*/  FMUL.FTZ R222, R222, R212.reuse ;  /* 0x000000d4dede7220 */ /* 0x080fe20000410000 */
[C---:B------:R-:W-:Y:S01]  /*1070*/  SHF.R.U64 R132, R128.reuse, 0x10, R129 ;  /* 0x0000001080847819 */ /* 0x040fe20000001281 */
[----:B------:R-:W-:Y:S01]  /*1080*/  FADD.FTZ R105, R105, R212 ;  /* 0x000000d469697221 */ /* 0x000fe20000010000 */
[----:B------:R-:W-:Y:S01]  /*1090*/  SHF.L.U32 R138, R128, 0x10, RZ ;  /* 0x00000010808a7819 */ /* 0x000fe200000006ff */
[----:B------:R-:W-:Y:S01]  /*10a0*/  FFMA.FTZ R41, R226, R212, R41 ;  /* 0x000000d4e2297223 */ /* 0x000fe20000010029 */
[----:B------:R-:W-:Y:S01]  /*10b0*/  SHF.L.U32 R134, R129, 0x10, RZ ;  /* 0x0000001081867819 */ /* 0x000fe200000006ff */
[----:B------:R-:W-:Y:S01]  /*10c0*/  IMAD.U32 R212, R27, 0x10000, RZ ;  /* 0x000100001bd47824 */ /* 0x000fe200078e00ff */
[----:B------:R-:W-:Y:S01]  /*10d0*/  SHF.L.U32 R148, R133, 0x10, RZ ;  /* 0x0000001085947819 */ /* 0x000fe200000006ff */
[----:B------:R-:W-:Y:S01]  /*10e0*/  FADD.FTZ R133, -R127, R224 ;  /* 0x000000e07f857221 */ /* 0x000fe20000010100 */
[----:B------:R-:W-:Y:S01]  /*10f0*/  SHF.L.U32 R209, R209, 0x10, RZ ;  /* 0x00000010d1d17819 */ /* 0x000fe200000006ff */
[C---:B------:R-:W-:Y:S01]  /*1100*/  FMUL.FTZ R216, R240.reuse, R216 ;  /* 0x000000d8f0d87220 */ /* 0x040fe20000410000 */
[----:B------:R-:W-:Y:S01]  /*1110*/  SHF.R.U32.HI R128, RZ, 0x10, R129 ;  /* 0x00000010ff807819 */ /* 0x000fe20000011681 */
[----:B------:R-:W-:Y:S01]  /*1120*/  FMUL.FTZ R224, R240, R219 ;  /* 0x000000dbf0e07220 */ /* 0x000fe20000410000 */
[----:B------:R-:W-:-:S02]  /*1130*/  SHF.L.U32 R220, R29, 0x10, RZ ;  /* 0x000000101ddc7819 */ /* 0x000fc400000006ff */
[----:B------:R-:W-:Y:S01]  /*1140*/  SHF.L.U32 R213, R213, 0x10, RZ ;  /* 0x00000010d5d57819 */ /* 0x000fe200000006ff */
[C---:B------:R-:W-:Y:S01]  /*1150*/  FADD.FTZ R3, -R127.reuse, R140 ;  /* 0x0000008c7f037221 */ /* 0x040fe20000010100 */
[--C-:B------:R-:W-:Y:S01]  /*1160*/  SHF.R.U64 R129, R130, 0x10, R131.reuse ;  /* 0x0000001082817819 */ /* 0x100fe20000001283 */
[C---:B------:R-:W-:Y:S01]  /*1170*/  FADD.FTZ R223, -R127.reuse, R154 ;  /* 0x0000009a7fdf7221 */ /* 0x040fe20000010100 */
[----:B------:R-:W-:Y:S01]  /*1180*/  SHF.R.U32.HI R126, RZ, 0x10, R131 ;  /* 0x00000010ff7e7819 */ /* 0x000fe20000011683 */
[----:B------:R-:W-:Y:S01]  /*1190*/  FADD.FTZ R221, -R127, R152 ;  /* 0x000000987fdd7221 */ /* 0x000fe20000010100 */
[----:B------:R-:W-:Y:S01]  /*11a0*/  SHF.L.U32 R140, R143, 0x10, RZ ;  /* 0x000000108f8c7819 */ /* 0x000fe200000006ff */
[C---:B------:R-:W-:Y:S01]  /*11b0*/  FADD.FTZ R247, -R127.reuse, R146 ;  /* 0x000000927ff77221 */ /* 0x040fe20000010100 */
[----:B------:R-:W-:Y:S01]  /*11c0*/  FADD.FTZ R143, -R127, R134 ;  /* 0x000000867f8f7221 */ /* 0x000fe20000010100 */
[-C--:B------:R-:W-:Y:S01]  /*11d0*/  FMUL.FTZ R212, R212, R209.reuse ;  /* 0x000000d1d4d47220 */ /* 0x080fe20000410000 */
[----:B------:R-:W-:Y:S01]  /*11e0*/  FADD.FTZ R103, R103, R209 ;  /* 0x000000d167677221 */ /* 0x000fe20000010000 */
[----:B------:R-:W-:Y:S01]  /*11f0*/  FFMA.FTZ R47, R216, R209, R47 ;  /* 0x000000d1d82f7223 */ /* 0x000fe2000001002f */
[----:B------:R-:W-:Y:S01]  /*1200*/  SHF.L.U32 R218, R218, 0x10, RZ ;  /* 0x00000010dada7819 */ /* 0x000fe200000006ff */
[-C--:B------:R-:W-:Y:S01]  /*1210*/  FMUL.FTZ R220, R220, R213.reuse ;  /* 0x000000d5dcdc7220 */ /* 0x080fe20000410000 */
[----:B------:R-:W-:Y:S01]  /*1220*/  SHF.L.U32 R142, R141, 0x10, RZ ;  /* 0x000000108d8e7819 */ /* 0x000fe200000006ff */
[----:B------:R-:W-:Y:S01]  /*1230*/  FADD.FTZ R107, R107, R213 ;  /* 0x000000d56b6b7221 */ /* 0x000fe20000010000 */
[----:B------:R-:W-:Y:S01]  /*1240*/  SHF.L.U32 R144, R139, 0x10, RZ ;  /* 0x000000108b907819 */ /* 0x000fe200000006ff */
[----:B------:R-:W-:Y:S01]  /*1250*/  FFMA.FTZ R43, R224, R213, R43 ;  /* 0x000000d5e02b7223 */ /* 0x000fe2000001002b */
[----:B------:R-:W-:Y:S01]  /*1260*/  SHF.L.U32 R146, R137, 0x10, RZ ;  /* 0x0000001089927819 */ /* 0x000fe200000006ff */
[----:B------:R-:W-:Y:S01]  /*1270*/  IMAD.U32 R130, R131, 0x10000, RZ ;  /* 0x0001000083827824 */ /* 0x000fe200078e00ff */
[----:B------:R-:W-:Y:S01]  /*1280*/  SHF.L.U32 R136, R136, 0x10, RZ ;  /* 0x0000001088887819 */ /* 0x000fe200000006ff */
[----:B------:R-:W-:Y:S01]  /*1290*/  IMAD.U32 R132, R132, 0x10000, RZ ;  /* 0x0001000084847824 */ /* 0x000fe200078e00ff */
[----:B------:R-:W-:Y:S01]  /*12a0*/  SHF.L.U32 R128, R128, 0x10, RZ ;  /* 0x0000001080807819 */ /* 0x000fe200000006ff */
[C---:B------:R-:W-:Y:S01]  /*12b0*/  FMUL.FTZ R223, R240.reuse, R223 ;  /* 0x000000dff0df7220 */ /* 0x040fe20000410000 */
[----:B------:R-:W-:Y:S01]  /*12c0*/  SHF.L.U32 R134, R129, 0x10, RZ ;  /* 0x0000001081867819 */ /* 0x000fe200000006ff */
[----:B------:R-:W-:Y:S01]  /*12d0*/  FMUL.FTZ R213, R240, R241 ;  /* 0x000000f1f0d57220 */ /* 0x000fe20000410000 */
[----:B------:R-:W-:-:S02]  /*12e0*/  SHF.L.U32 R219, R172, 0x10, RZ ;  /* 0x00000010acdb7819 */ /* 0x000fc400000006ff */
[----:B------:R-:W-:Y:S02]  /*12f0*/  SHF.L.U32 R211, R211, 0x10, RZ ;  /* 0x00000010d3d37819 */ /* 0x000fe400000006ff */
[----:B------:R-:W-:Y:S02]  /*1300*/  SHF.L.U32 R209, R175, 0x10, RZ ;  /* 0x00000010afd17819 */ /* 0x000fe400000006ff */
[----:B------:R-:W-:Y:S01]  /*1310*/  SHF.L.U32 R206, R206, 0x10, RZ ;  /* 0x00000010cece7819 */ /* 0x000fe200000006ff */
[----:B------:R-:W-:Y:S01]  /*1320*/  FMUL.FTZ R3, R240, R3 ;  /* 0x00000003f0037220 */ /* 0x000fe20000410000 */
[----:B------:R-:W-:Y:S01]  /*1330*/  SHF.L.U32 R126, R126, 0x10, RZ ;  /* 0x000000107e7e7819 */ /* 0x000fe200000006ff */
[----:B------:R-:W-:Y:S01]  /*1340*/  FMUL.FTZ R221, R240, R221 ;  /* 0x000000ddf0dd7220 */ /* 0x000fe20000410000 */
        /* <DEDUP_REMOVED lines=18> */
[----:B------:R-:W-:Y:S01]  /*1470*/  FFMA.FTZ R44, R223, R211, R44 ;  /* 0x000000d3df2c7223 */ /* 0x000fe2000001002c */
[----:B------:R-:W-:Y:S01]  /*1480*/  FADD.FTZ R100, R100, R211 ;  /* 0x000000d364647221 */ /* 0x000fe20000010000 */
[-C--:B------:R-:W-:Y:S01]  /*1490*/  FMUL.FTZ R209, R209, R206.reuse ;  /* 0x000000ced1d17220 */ /* 0x080fe20000410000 */
[----:B------:R-:W-:Y:S01]  /*14a0*/  FFMA.FTZ R50, R213, R206, R50 ;  /* 0x000000ced5327223 */ /* 0x000fe20000010032 */
[----:B------:R-:W-:Y:S01]  /*14b0*/  FADD.FTZ R98, R98, R206 ;  /* 0x000000ce62627221 */ /* 0x000fe20000010000 */
[----:B------:R-:W-:Y:S01]  /*14c0*/  FADD.FTZ R127, -R127, R126 ;  /* 0x0000007e7f7f7221 */ /* 0x000fe20000010100 */
[-C--:B------:R-:W-:Y:S01]  /*14d0*/  FMUL.FTZ R228, R228, R215.reuse ;  /* 0x000000d7e4e47220 */ /* 0x080fe20000410000 */
[----:B------:R-:W-:Y:S01]  /*14e0*/  FFMA.FTZ R40, R3, R215, R40 ;  /* 0x000000d703287223 */ /* 0x000fe20000010028 */
[----:B------:R-:W-:Y:S01]  /*14f0*/  FADD.FTZ R104, R104, R215 ;  /* 0x000000d768687221 */ /* 0x000fe20000010000 */
[-C--:B------:R-:W-:Y:S01]  /*1500*/  FMUL.FTZ R217, R217, R210.reuse ;  /* 0x000000d2d9d97220 */ /* 0x080fe20000410000 */
[----:B------:R-:W-:Y:S01]  /*1510*/  FFMA.FTZ R46, R221, R210, R46 ;  /* 0x000000d2dd2e7223 */ /* 0x000fe2000001002e */
[----:B------:R-:W-:Y:S01]  /*1520*/  FADD.FTZ R102, R102, R210 ;  /* 0x000000d266667221 */ /* 0x000fe20000010000 */
[----:B------:R-:W-:Y:S01]  /*1530*/  SHF.L.U32 R211, R174, 0x10, RZ ;  /* 0x00000010aed37819 */ /* 0x000fe200000006ff */
[C---:B------:R-:W-:Y:S01]  /*1540*/  FMUL.FTZ R215, R240.reuse, R247 ;  /* 0x000000f7f0d77220 */ /* 0x040fe20000410000 */
[----:B------:R-:W-:Y:S01]  /*1550*/  SHF.L.U32 R207, R207, 0x10, RZ ;  /* 0x00000010cfcf7819 */ /* 0x000fe200000006ff */
[----:B------:R-:W-:Y:S01]  /*1560*/  FMUL.FTZ R210, R240, R251 ;  /* 0x000000fbf0d27220 */ /* 0x000fe20000410000 */
[----:B------:R-:W-:-:S02]  /*1570*/  SHF.L.U32 R206, R24, 0x10, RZ ;  /* 0x0000001018ce7819 */ /* 0x000fc400000006ff */
[----:B------:R-:W-:Y:S01]  /*1580*/  SHF.L.U32 R204, R204, 0x10, RZ ;  /* 0x00000010cccc7819 */ /* 0x000fe200000006ff */
[----:B------:R-:W-:Y:S01]  /*1590*/  IMAD.U32 R205, R205, 0x10000, RZ ;  /* 0x00010000cdcd7824 */ /* 0x000fe200078e00ff */
[----:B------:R-:W-:Y:S01]  /*15a0*/  SHF.L.U32 R126, R25, 0x10, RZ ;  /* 0x00000010197e7819 */ /* 0x000fe200000006ff */
[-C--:B------:R-:W-:Y:S01]  /*15b0*/  FMUL.FTZ R211, R211, R207.reuse ;  /* 0x000000cfd3d37220 */ /* 0x080fe20000410000 */
[----:B------:R-:W-:Y:S01]  /*15c0*/  FFMA.FTZ R48, R215, R207, R48 ;  /* 0x000000cfd7307223 */ /* 0x000fe20000010030 */
[----:B------:R-:W-:Y:S01]  /*15d0*/  FADD.FTZ R96, R96, R207 ;  /* 0x000000cf60607221 */ /* 0x000fe20000010000 */
[-C--:B------:R-:W-:Y:S01]  /*15e0*/  FMUL.FTZ R206, R206, R204.reuse ;  /* 0x000000cccece7220 */ /* 0x080fe20000410000 */
[----:B------:R-:W-:Y:S01]  /*15f0*/  FADD.FTZ R97, R97, R204 ;  /* 0x000000cc61617221 */ /* 0x000fe20000010000 */
[----:B------:R-:W-:Y:S01]  /*1600*/  FFMA.FTZ R49, R210, R204, R49 ;  /* 0x000000ccd2317223 */ /* 0x000fe20000010031 */
[----:B------:R-:W-:Y:S01]  /*1610*/  FMUL.FTZ R204, R126, R205 ;  /* 0x000000cd7ecc7220 */ /* 0x000fe20000410000 */
        /* <DEDUP_REMOVED lines=8> */
[----:B------:R-:W-:Y:S01]  /*16a0*/  SHF.L.U32 R152, R23, 0x10, RZ ;  /* 0x0000001017987819 */ /* 0x000fe200000006ff */
[----:B------:R-:W-:Y:S01]  /*16b0*/  FMUL.FTZ R201, R128, R199 ;  /* 0x000000c780c97220 */ /* 0x000fe20000410000 */
[----:B------:R-:W-:Y:S01]  /*16c0*/  SHF.L.U32 R128, R202, 0x10, RZ ;  /* 0x00000010ca807819 */ /* 0x000fe200000006ff */
[C---:B------:R-:W-:Y:S01]  /*16d0*/  FMUL.FTZ R202, R240.reuse, R149 ;  /* 0x00000095f0ca7220 */ /* 0x040fe20000410000 */
[----:B------:R-:W-:Y:S01]  /*16e0*/  SHF.L.U32 R149, R179, 0x10, RZ ;  /* 0x00000010b3957819 */ /* 0x000fe200000006ff */
[----:B------:R-:W-:Y:S01]  /*16f0*/  FMUL.FTZ R153, R240, R153 ;  /* 0x00000099f0997220 */ /* 0x000fe20000410000 */
[----:B------:R-:W-:Y:S01]  /*1700*/  SHF.L.U32 R125, R125, 0x10, RZ ;  /* 0x000000107d7d7819 */ /* 0x000fe200000006ff */
[-C--:B------:R-:W-:Y:S01]  /*1710*/  FMUL.FTZ R152, R152, R128.reuse ;  /* 0x0000008098987220 */ /* 0x080fe20000410000 */
[----:B------:R-:W-:Y:S01]  /*1720*/  FADD.FTZ R95, R95, R128 ;  /* 0x000000805f5f7221 */ /* 0x000fe20000010000 */
[----:B------:R-:W-:Y:S01]  /*1730*/  FFMA.FTZ R123, R200, R128, R123 ;  /* 0x00000080c87b7223 */ /* 0x000fe2000001007b */
[----:B------:R-:W-:Y:S01]  /*1740*/  SHF.L.U32 R147, R20, 0x10, RZ ;  /* 0x0000001014937819 */ /* 0x000fe200000006ff */
[----:B------:R-:W-:Y:S01]  /*1750*/  FMUL.FTZ R150, R240, R141 ;  /* 0x0000008df0967220 */ /* 0x000fe20000410000 */
[----:B------:R-:W-:Y:S01]  /*1760*/  SHF.L.U32 R38, R38, 0x10, RZ ;  /* 0x0000001026267819 */ /* 0x000fe200000006ff */
[-C--:B------:R-:W-:Y:S01]  /*1770*/  FMUL.FTZ R149, R149, R125.reuse ;  /* 0x0000007d95957220 */ /* 0x080fe20000410000 */
[----:B------:R-:W-:Y:S01]  /*1780*/  SHF.L.U32 R214, R214, 0x10, RZ ;  /* 0x00000010d6d67819 */ /* 0x000fe200000006ff */
[----:B------:R-:W-:Y:S01]  /*1790*/  FFMA.FTZ R118, R153, R125, R118 ;  /* 0x0000007d99767223 */ /* 0x000fe20000010076 */
[----:B------:R-:W-:Y:S01]  /*17a0*/  SHF.L.U32 R154, R22, 0x10, RZ ;  /* 0x00000010169a7819 */ /* 0x000fe200000006ff */
[----:B------:R-:W-:Y:S01]  /*17b0*/  FADD.FTZ R90, R90, R125 ;  /* 0x0000007d5a5a7221 */ /* 0x000fe20000010000 */
[----:B------:R-:W-:Y:S01]  /*17c0*/  SHF.L.U32 R128, R39, 0x10, RZ ;  /* 0x0000001027807819 */ /* 0x000fe200000006ff */
[----:B------:R-:W-:Y:S01]  /*17d0*/  FADD.FTZ R39, RZ, R228 ;  /* 0x000000e4ff277221 */ /* 0x000fe20000010000 */
[----:B------:R-:W-:Y:S01]  /*17e0*/  FFMA.FTZ R125, R3, R228, RZ ;  /* 0x000000e4037d7223 */ /* 0x000fe200000100ff */
[-C--:B------:R-:W-:Y:S01]  /*17f0*/  FMUL.FTZ R147, R147, R38.reuse ;  /* 0x0000002693937220 */ /* 0x080fe20000410000 */
[----:B------:R-:W-:Y:S01]  /*1800*/  FADD.FTZ R89, R89, R38 ;  /* 0x0000002659597221 */ /* 0x000fe20000010000 */
[----:B------:R-:W-:Y:S01]  /*1810*/  FFMA.FTZ R117, R150, R38, R117 ;  /* 0x0000002696757223 */ /* 0x000fe20000010075 */
[----:B------:R-:W-:Y:S01]  /*1820*/  FMUL.FTZ R225, R225, R214 ;  /* 0x000000d6e1e17220 */ /* 0x000fe20000410000 */
[-C--:B------:R-:W-:Y:S01]  /*1830*/  FMUL.FTZ R154, R154, R126.reuse ;  /* 0x0000007e9a9a7220 */ /* 0x080fe20000410000 */
[----:B------:R-:W-:Y:S01]  /*1840*/  FADD.FTZ R93, R93, R126 ;  /* 0x0000007e5d5d7221 */ /* 0x000fe20000010000 */
[----:B------:R-:W-:Y:S01]  /*1850*/  FFMA.FTZ R121, R202, R126, R121 ;  /* 0x0000007eca797223 */ /* 0x000fe20000010079 */
[----:B------:R-:W-:Y:S01]  /*1860*/  FADD.FTZ R38, R39, R222 ;  /* 0x000000de27267221 */ /* 0x000fe20000010000 */
[----:B------:R-:W-:Y:S01]  /*1870*/  FMUL.FTZ R227, R240, R227 ;  /* 0x000000e3f0e37220 */ /* 0x000fe20000410000 */
[----:B------:R-:W-:-:S02]  /*1880*/  FFMA.FTZ R126, R226, R222, R125 ;  /* 0x000000dee27e7223 */ /* 0x000fc4000001007d */
[----:B------:R-:W-:Y:S01]  /*1890*/  FADD.FTZ R39, R38, R225 ;  /* 0x000000e126277221 */ /* 0x000fe20000010000 */
[C---:B------:R-:W-:Y:S01]  /*18a0*/  FFMA.FTZ R42, R227.reuse, R214, R42 ;  /* 0x000000d6e32a7223 */ /* 0x040fe2000001002a */
[----:B------:R-:W-:Y:S01]  /*18b0*/  FFMA.FTZ R125, R227, R225, R126 ;  /* 0x000000e1e37d7223 */ /* 0x000fe2000001007e */
[----:B------:R-:W-:Y:S01]  /*18c0*/  FADD.FTZ R106, R106, R214 ;  /* 0x000000d66a6a7221 */ /* 0x000fe20000010000 */
[----:B------:R-:W-:Y:S01]  /*18d0*/  SHF.L.U32 R214, R26, 0x10, RZ ;  /* 0x000000101ad67819 */ /* 0x000fe200000006ff */
[----:B------:R-:W-:Y:S01]  /*18e0*/  FADD.FTZ R38, R39, R220 ;  /* 0x000000dc27267221 */ /* 0x000fe20000010000 */
[----:B------:R-:W-:Y:S01]  /*18f0*/  SHF.L.U32 R208, R208, 0x10, RZ ;  /* 0x00000010d0d07819 */ /* 0x000fe200000006ff */
[----:B------:R-:W-:Y:S01]  /*1900*/  FFMA.FTZ R126, R224, R220, R125 ;  /* 0x000000dce07e7223 */ /* 0x000fe2000001007d */
[----:B------:R-:W-:Y:S01]  /*1910*/  FMUL.FTZ R218, R240, R218 ;  /* 0x000000daf0da7220 */ /* 0x000fe20000410000 */
[----:B------:R-:W-:Y:S02]  /*1920*/  FADD.FTZ R39, R38, R219 ;  /* 0x000000db26277221 */ /* 0x000fe40000010000 */
[----:B------:R-:W-:Y:S01]  /*1930*/  FMUL.FTZ R214, R214, R208 ;  /* 0x000000d0d6d67220 */ /* 0x000fe20000410000 */
[----:B------:R-:W-:Y:S01]  /*1940*/  FFMA.FTZ R125, R223, R219, R126 ;  /* 0x000000dbdf7d7223 */ /* 0x000fe2000001007e */
[----:B------:R-:W-:Y:S01]  /*1950*/  FMUL.FTZ R148, R240, R139 ;  /* 0x0000008bf0947220 */ /* 0x000fe20000410000 */
[----:B------:R-:W-:Y:S01]  /*1960*/  SHF.L.U32 R139, R36, 0x10, RZ ;  /* 0x00000010248b7819 */ /* 0x000fe200000006ff */
[----:B------:R-:W-:Y:S01]  /*1970*/  FADD.FTZ R36, R39, R214 ;  /* 0x000000d627247221 */ /* 0x000fe20000010000 */
[----:B------:R-:W-:Y:S01]  /*1980*/  FFMA.FTZ R38, R218, R214, R125 ;  /* 0x000000d6da267223 */ /* 0x000fe2000001007d */
[----:B------:R-:W-:-:S02]  /*1990*/  SHF.L.U32 R141, R37, 0x10, RZ ;  /* 0x00000010258d7819 */ /* 0x000fc400000006ff */
        /* <DEDUP_REMOVED lines=8> */
[----:B------:R-:W-:Y:S01]  /*1a20*/  FADD.FTZ R101, R101, R208 ;  /* 0x000000d065657221 */ /* 0x000fe20000010000 */
[----:B------:R-:W-:Y:S01]  /*1a30*/  FFMA.FTZ R45, R218, R208, R45 ;  /* 0x000000d0da2d7223 */ /* 0x000fe2000001002d */
[----:B------:R-:W-:Y:S01]  /*1a40*/  FADD.FTZ R37, R36, R209 ;  /* 0x000000d124257221 */ /* 0x000fe20000010000 */
[C---:B------:R-:W-:Y:S01]  /*1a50*/  FMUL.FTZ R208, R240.reuse, R249 ;  /* 0x000000f9f0d07220 */ /* 0x040fe20000410000 */
[----:B------:R-:W-:Y:S02]  /*1a60*/  IMAD.U32 R142, R181, 0x10000, RZ ;  /* 0x00010000b58e7824 */ /* 0x000fe400078e00ff */
[----:B------:R-:W-:Y:S01]  /*1a70*/  FMUL.FTZ R143, R240, R143 ;  /* 0x0000008ff08f7220 */ /* 0x000fe20000410000 */
[----:B------:R-:W-:Y:S01]  /*1a80*/  FFMA.FTZ R39, R213, R209, R38 ;  /* 0x000000d1d5277223 */ /* 0x000fe20000010026 */
[----:B------:R-:W-:Y:S01]  /*1a90*/  FADD.FTZ R36, R37, R204 ;  /* 0x000000cc25247221 */ /* 0x000fe20000010000 */
[-C--:B------:R-:W-:Y:S01]  /*1aa0*/  FMUL.FTZ R142, R142, R141.reuse ;  /* 0x0000008d8e8e7220 */ /* 0x080fe20000410000 */
[----:B------:R-:W-:Y:S01]  /*1ab0*/  FADD.FTZ R86, R86, R141 ;  /* 0x0000008d56567221 */ /* 0x000fe20000010000 */
[----:B------:R-:W-:Y:S01]  /*1ac0*/  FFMA.FTZ R114, R143, R141, R114 ;  /* 0x0000008d8f727223 */ /* 0x000fe20000010072 */
[----:B------:R-:W-:Y:S01]  /*1ad0*/  FFMA.FTZ R126, R208, R204, R39 ;  /* 0x000000ccd07e7223 */ /* 0x000fe20000010027 */
[----:B------:R-:W-:Y:S01]  /*1ae0*/  SHF.L.U32 R141, R18, 0x10, RZ ;  /* 0x00000010128d7819 */ /* 0x000fe200000006ff */
[----:B------:R-:W-:Y:S01]  /*1af0*/  FMUL.FTZ R140, R240, R137 ;  /* 0x00000089f08c7220 */ /* 0x000fe20000410000 */
[----:B------:R-:W-:-:S02]  /*1b00*/  SHF.L.U32 R34, R34, 0x10, RZ ;  /* 0x0000001022227819 */ /* 0x000fc400000006ff */
[----:B------:R-:W-:Y:S01]  /*1b10*/  SHF.L.U32 R125, R35, 0x10, RZ ;  /* 0x00000010237d7819 */ /* 0x000fe200000006ff */
        /* <DEDUP_REMOVED lines=8> */
[----:B------:R-:W-:Y:S01]  /*1ba0*/  FMUL.FTZ R205, R240, R151 ;  /* 0x00000097f0cd7220 */ /* 0x000fe20000410000 */
[----:B------:R-:W-:Y:S01]  /*1bb0*/  FFMA.FTZ R36, R202, R154, R37 ;  /* 0x0000009aca247223 */ /* 0x000fe20000010025 */
[----:B------:R-:W-:Y:S01]  /*1bc0*/  SHF.L.U32 R229, R229, 0x10, RZ ;  /* 0x00000010e5e57819 */ /* 0x000fe200000006ff */
[----:B------:R-:W-:Y:S01]  /*1bd0*/  IMAD.U32 R151, R178, 0x10000, RZ ;  /* 0x00010000b2977824 */ /* 0x000fe200078e00ff */
[----:B------:R-:W-:Y:S01]  /*1be0*/  SHF.L.U32 R146, R21, 0x10, RZ ;  /* 0x0000001015927819 */ /* 0x000fe200000006ff */
[----:B------:R-:W-:Y:S01]  /*1bf0*/  FADD.FTZ R35, R34, R201 ;  /* 0x000000c922237221 */ /* 0x000fe20000010000 */
[----:B------:R-:W-:Y:S01]  /*1c00*/  SHF.L.U32 R38, R19, 0x10, RZ ;  /* 0x0000001013267819 */ /* 0x000fe200000006ff */
[----:B------:R-:W-:Y:S01]  /*1c10*/  FFMA.FTZ R37, R205, R201, R36 ;  /* 0x000000c9cd257223 */ /* 0x000fe20000010024 */
[----:B------:R-:W-:Y:S01]  /*1c20*/  FMUL.FTZ R151, R151, R229 ;  /* 0x000000e597977220 */ /* 0x000fe20000410000 */
[-C--:B------:R-:W-:Y:S01]  /*1c30*/  FMUL.FTZ R146, R146, R128.reuse ;  /* 0x0000008092927220 */ /* 0x080fe20000410000 */
[----:B------:R-:W-:Y:S01]  /*1c40*/  FADD.FTZ R91, R91, R128 ;  /* 0x000000805b5b7221 */ /* 0x000fe20000010000 */
[----:B------:R-:W-:Y:S01]  /*1c50*/  FFMA.FTZ R119, R148, R128, R119 ;  /* 0x0000008094777223 */ /* 0x000fe20000010077 */
[----:B------:R-:W-:Y:S01]  /*1c60*/  FADD.FTZ R34, R35, R152 ;  /* 0x0000009823227221 */ /* 0x000fe20000010000 */
[----:B------:R-:W-:Y:S01]  /*1c70*/  FMUL.FTZ R155, R240, R155 ;  /* 0x0000009bf09b7220 */ /* 0x000fe20000410000 */
[----:B------:R-:W-:Y:S01]  /*1c80*/  FFMA.FTZ R128, R200, R152, R37 ;  /* 0x00000098c8807223 */ /* 0x000fe20000010025 */
[----:B------:R-:W-:Y:S01]  /*1c90*/  FMUL.FTZ R39, R38, R125 ;  /* 0x0000007d26277220 */ /* 0x000fe20000410000 */
[----:B------:R-:W-:Y:S01]  /*1ca0*/  FMUL.FTZ R38, R240, R135 ;  /* 0x00000087f0267220 */ /* 0x000fe20000410000 */
[----:B------:R-:W-:Y:S01]  /*1cb0*/  FADD.FTZ R34, R34, R151 ;  /* 0x0000009722227221 */ /* 0x000fe20000010000 */
[----:B------:R-:W-:Y:S01]  /*1cc0*/  FFMA.FTZ R35, R155, R151, R128 ;  /* 0x000000979b237223 */ /* 0x000fe20000010080 */
[----:B------:R-:W-:Y:S01]  /*1cd0*/  FADD.FTZ R87, R87, R125 ;  /* 0x0000007d57577221 */ /* 0x000fe20000010000 */
[----:B------:R-:W-:Y:S01]  /*1ce0*/  FFMA.FTZ R115, R38, R125, R115 ;  /* 0x0000007d26737223 */ /* 0x000fe20000010073 */
[----:B------:R-:W-:-:S02]  /*1cf0*/  IMAD.U32 R125, R32, 0x10000, RZ ;  /* 0x00010000207d7824 */ /* 0x000fc400078e00ff */
[----:B------:R-:W-:Y:S01]  /*1d00*/  FADD.FTZ R34, R34, R147 ;  /* 0x0000009322227221 */ /* 0x000fe20000010000 */
[----:B------:R-:W-:Y:S01]  /*1d10*/  FFMA.FTZ R32, R150, R147, R35 ;  /* 0x0000009396207223 */ /* 0x000fe20000010023 */
[----:B------:R-:W-:Y:S02]  /*1d20*/  SHF.L.U32 R144, R180, 0x10, RZ ;  /* 0x00000010b4907819 */ /* 0x000fe400000006ff */
[----:B------:R-:W-:Y:S01]  /*1d30*/  SHF.L.U32 R135, R33, 0x10, RZ ;  /* 0x0000001021877819 */ /* 0x000fe200000006ff */
        /* <DEDUP_REMOVED lines=10> */
[----:B------:R-:W-:Y:S01]  /*1de0*/  FADD.FTZ R80, R80, R125 ;  /* 0x0000007d50507221 */ /* 0x000fe20000010000 */
[-C--:B------:R-:W-:Y:S01]  /*1df0*/  FMUL.FTZ R36, R36, R125.reuse ;  /* 0x0000007d24247220 */ /* 0x080fe20000410000 */
[----:B------:R-:W-:Y:S01]  /*1e00*/  FFMA.FTZ R108, R37, R125, R108 ;  /* 0x0000007d256c7223 */ /* 0x000fe2000001006c */
[----:B------:R-:W-:Y:S01]  /*1e10*/  FADD.FTZ R125, R32, R141 ;  /* 0x0000008d207d7221 */ /* 0x000fe20000010000 */
[----:B------:R-:W-:Y:S01]  /*1e20*/  SHF.L.U32 R126, R183, 0x10, RZ ;  /* 0x00000010b77e7819 */ /* 0x000fe200000006ff */
[----:B------:R-:W-:Y:S01]  /*1e30*/  FFMA.FTZ R32, R140, R141, R33 ;  /* 0x0000008d8c207223 */ /* 0x000fe20000010021 */
[----:B------:R-:W-:Y:S01]  /*1e40*/  SHF.L.U32 R128, R30, 0x10, RZ ;  /* 0x000000101e807819 */ /* 0x000fe200000006ff */
[----:B------:R-:W-:-:S02]  /*1e50*/  FADD.FTZ R30, R125, R142 ;  /* 0x0000008e7d1e7221 */ /* 0x000fc40000010000 */
[----:B------:R-:W-:Y:S01]  /*1e60*/  FFMA.FTZ R33, R143, R142, R32 ;  /* 0x0000008e8f217223 */ /* 0x000fe20000010020 */
[----:B------:R-:W-:Y:S01]  /*1e70*/  FMUL.FTZ R34, R126, R135 ;  /* 0x000000877e227220 */ /* 0x000fe20000410000 */
[----:B------:R-:W-:Y:S01]  /*1e80*/  FMUL.FTZ R35, R240, R131 ;  /* 0x00000083f0237220 */ /* 0x000fe20000410000 */
[----:B------:R-:W-:Y:S01]  /*1e90*/  SHF.L.U32 R126, R16, 0x10, RZ ;  /* 0x00000010107e7819 */ /* 0x000fe200000006ff */
[----:B------:R-:W-:Y:S01]  /*1ea0*/  FFMA.FTZ R132, R38, R39, R33 ;  /* 0x0000002726847223 */ /* 0x000fe20000010021 */
[----:B------:R-:W-:Y:S01]  /*1eb0*/  SHF.L.U32 R131, R31, 0x10, RZ ;  /* 0x000000101f837819 */ /* 0x000fe200000006ff */
[----:B------:R-:W-:Y:S01]  /*1ec0*/  FADD.FTZ R31, R30, R39 ;  /* 0x000000271e1f7221 */ /* 0x000fe20000010000 */
[----:B------:R-:W-:Y:S01]  /*1ed0*/  FMUL.FTZ R32, R240, R129 ;  /* 0x00000081f0207220 */ /* 0x000fe20000410000 */
[----:B------:R-:W-:Y:S01]  /*1ee0*/  FMUL.FTZ R33, R126, R128 ;  /* 0x000000807e217220 */ /* 0x000fe20000410000 */
[----:B------:R-:W-:Y:S01]  /*1ef0*/  FFMA.FTZ R126, R37, R36, R132 ;  /* 0x00000024257e7223 */ /* 0x000fe20000010084 */
[----:B------:R-:W-:Y:S01]  /*1f00*/  FADD.FTZ R30, R31, R36 ;  /* 0x000000241f1e7221 */ /* 0x000fe20000010000 */
[----:B------:R-:W-:-:S02]  /*1f10*/  SHF.L.U32 R130, R17, 0x10, RZ ;  /* 0x0000001011827819 */ /* 0x000fc400000006ff */
[----:B------:R-:W-:Y:S01]  /*1f20*/  FFMA.FTZ R126, R32, R33, R126 ;  /* 0x00000021207e7223 */ /* 0x000fe2000001007e */
[----:B------:R-:W-:Y:S01]  /*1f30*/  FADD.FTZ R125, R30, R33 ;  /* 0x000000211e7d7221 */ /* 0x000fe20000010000 */
        /* <DEDUP_REMOVED lines=8> */
[----:B------:R-:W-:Y:S01]  /*1fc0*/  FFMA.FTZ R122, R205, R199, R122 ;  /* 0x000000c7cd7a7223 */ /* 0x000fe2000001007a */
[----:B------:R-:W-:Y:S01]  /*1fd0*/  FADD.FTZ R94, R94, R199 ;  /* 0x000000c75e5e7221 */ /* 0x000fe20000010000 */
        /* <DEDUP_REMOVED lines=11> */
.L_x_523:
[----:B------:R-:W-:-:S04]  /*2090*/  ISETP.NE.U32.AND P0, PT, RZ, UR6, PT ;  /* 0x00000006ff007c0c */ /* 0x000fc8000bf05070 */
[----:B------:R-:W-:-:S13]  /*20a0*/  ISETP.NE.AND.EX P0, PT, RZ, UR7, PT, P0 ;  /* 0x00000007ff007c0c */ /* 0x000fda000bf05300 */
[----:B------:R-:W-:Y:S05]  /*20b0*/  @!P0 BRA `(.L_x_524) ;  /* 0x0000000000648947 */ /* 0x000fea0003800000 */
[----:B------:R-:W0:Y:S01]  /*20c0*/  LDC.64 R156, c[0x0][0x438] ;  /* 0x00010e00ff9c7b82 */ /* 0x000e220000000a00 */
[----:B------:R-:W-:-:S05]  /*20d0*/  IMAD R125, R238, UR15, RZ ;  /* 0x0000000fee7d7c24 */ /* 0x000fca000f8e02ff */
[----:B------:R-:W-:-:S04]  /*20e0*/  SHF.R.S32.HI R126, RZ, 0x1f, R125 ;  /* 0x0000001fff7e7819 */ /* 0x000fc8000001147d */
[----:B------:R-:W-:-:S04]  /*20f0*/  LEA.HI R126, R126, R125, RZ, 0x2 ;  /* 0x0000007d7e7e7211 */ /* 0x000fc800078f10ff */
[----:B------:R-:W-:-:S04]  /*2100*/  LEA.HI.SX32 R169, R126, R229, 0x1e ;  /* 0x000000e57ea97211 */ /* 0x000fc800078ff2ff */
[C---:B------:R-:W-:Y:S01]  /*2110*/  IADD3 R167, PT, PT, R169.reuse, 0x100, RZ ;  /* 0x00000100a9a77810 */ /* 0x040fe20007ffe0ff */
[C---:B------:R-:W-:Y:S01]  /*2120*/  VIADD R161, R169.reuse, 0x400 ;  /* 0x00000400a9a17836 */ /* 0x040fe20000000000 */
[C---:B------:R-:W-:Y:S02]  /*2130*/  IADD3 R165, PT, PT, R169.reuse, 0x200, RZ ;  /* 0x00000200a9a57810 */ /* 0x040fe40007ffe0ff */
[C---:B------:R-:W-:Y:S02]  /*2140*/  IADD3 R163, PT, PT, R169.reuse, 0x300, RZ ;  /* 0x00000300a9a37810 */ /* 0x040fe40007ffe0ff */
[----:B------:R-:W-:Y:S01]  /*2150*/  IADD3 R159, PT, PT, R169, 0x500, RZ ;  /* 0x00000500a99f7810 */ /* 0x000fe20007ffe0ff */
[----:B0-----:R-:W-:Y:S01]  /*2160*/  IMAD.WIDE.U32 R166, R167, 0x8, R156 ;  /* 0x00000008a7a67825 */ /* 0x001fe200078e009c */
[----:B------:R-:W-:-:S03]  /*2170*/  IADD3 R125, PT, PT, R169, 0x600, RZ ;  /* 0x00000600a97d7810 */ /* 0x000fc60007ffe0ff */
        /* <DEDUP_REMOVED lines=12> */
[----:B------:R-:W5:Y:S02]  /*2240*/  LDG.E.64 R156, desc[UR12][R156.64] ;  /* 0x0000000c9c9c7981 */ /* 0x000f64000c1e1b00 */
.L_x_524:
[----:B------:R-:W0:Y:S01]  /*2250*/  SHFL.DOWN PT, R125, R128, 0x10, 0x1f ;  /* 0x0a001f00807d7f89 */ /* 0x000e2200000e0000 */
[----:B------:R-:W1:Y:S01]  /*2260*/  LDC R247, c[0x0][0x388] ;  /* 0x0000e200fff77b82 */ /* 0x000e620000000800 */
[C---:B-----5:R-:W-:Y:S01]  /*2270*/  ISETP.GE.AND P2, PT, R124.reuse, 0x1, PT ;  /* 0x000000017c00780c */ /* 0x060fe20003f46270 */
[----:B------:R-:W-:Y:S01]  /*2280*/  HFMA2 R241, -RZ, RZ, 0, 0 ;  /* 0x00000000fff17431 */ /* 0x000fe200000001ff */
[----:B------:R-:W2:Y:S01]  /*2290*/  SHFL.DOWN PT, R126, R129, 0x10, 0x1f ;  /* 0x0a001f00817e7f89 */ /* 0x000ea200000e0000 */
[----:B------:R-:W-:Y:S01]  /*22a0*/  BSSY.RECONVERGENT B0, `(.L_x_525) ;  /* 0x0000025000007945 */ /* 0x000fe20003800200 */
[----:B------:R-:W3:Y:S09]  /*22b0*/  S2R R229, SR_TID.X ;  /* 0x0000000000e57919 */ /* 0x000ef20000002100 */
[----:B------:R-:W-:Y:S01]  /*22c0*/  @P2 IADD3 R124, PT, PT, R124, -0x1, RZ ;  /* 0xffffffff7c7c2810 */ /* 0x000fe20007ffe0ff */
[----:B0-----:R-:W-:-:S04]  /*22d0*/  FADD.FTZ R125, R125, R128 ;  /* 0x000000807d7d7221 */ /* 0x001fc80000010000 */
[----:B-1----:R-:W-:Y:S02]  /*22e0*/  @P2 IMAD R124, R124, R247, RZ ;  /* 0x000000f77c7c2224 */ /* 0x002fe400078e02ff */
[----:B--2---:R-:W-:Y:S01]  /*22f0*/  FADD.FTZ R126, R126, R129 ;  /* 0x000000817e7e7221 */ /* 0x004fe20000010000 */
[----:B------:R-:W0:Y:S04]  /*2300*/  SHFL.DOWN PT, R130, R125, 0x8, 0x1f ;  /* 0x09001f007d827f89 */ /* 0x000e2800000e0000 */
[----:B------:R-:W1:Y:S01]  /*2310*/  SHFL.DOWN PT, R127, R126, 0x8, 0x1f ;  /* 0x09001f007e7f7f89 */ /* 0x000e6200000e0000 */
[----:B---3--:R-:W-:Y:S01]  /*2320*/  LOP3.LUT P3, RZ, R229, 0x1f, RZ, 0xc0, !PT ;  /* 0x0000001fe5ff7812 */ /* 0x008fe2000786c0ff */
[----:B0-----:R-:W-:Y:S01]  /*2330*/  FADD.FTZ R130, R125, R130 ;  /* 0x000000827d827221 */ /* 0x001fe20000010000 */
[----:B-1----:R-:W-:-:S04]  /*2340*/  FADD.FTZ R127, R126, R127 ;  /* 0x0000007f7e7f7221 */ /* 0x002fc80000010000 */
[----:B------:R-:W0:Y:S04]  /*2350*/  SHFL.DOWN PT, R131, R130, 0x4, 0x1f ;  /* 0x08801f0082837f89 */ /* 0x000e2800000e0000 */
[----:B------:R-:W1:Y:S01]  /*2360*/  SHFL.DOWN PT, R132, R127, 0x4, 0x1f ;  /* 0x08801f007f847f89 */ /* 0x000e6200000e0000 */
[----:B0-----:R-:W-:Y:S01]  /*2370*/  FADD.FTZ R131, R130, R131 ;  /* 0x0000008382837221 */ /* 0x001fe20000010000 */
[----:B-1----:R-:W-:-:S04]  /*2380*/  FADD.FTZ R132, R127, R132 ;  /* 0x000000847f847221 */ /* 0x002fc80000010000 */
[----:B------:R-:W0:Y:S01]  /*2390*/  SHFL.DOWN PT, R128, R131, 0x2, 0x1f ;  /* 0x08401f0083807f89 */ /* 0x000e2200000e0000 */
[----:B------:R-:W1:Y:S03]  /*23a0*/  @P2 LDC.64 R126, c[0x0][0x390] ;  /* 0x0000e400ff7e2b82 */ /* 0x000e660000000a00 */
[----:B------:R-:W2:Y:S01]  /*23b0*/  SHFL.DOWN PT, R129, R132, 0x2, 0x1f ;  /* 0x08401f0084817f89 */ /* 0x000ea200000e0000 */
[----:B0-----:R-:W-:Y:S01]  /*23c0*/  FADD.FTZ R128, R131, R128 ;  /* 0x0000008083807221 */ /* 0x001fe20000010000 */
[----:B------:R-:W-:Y:S01]  /*23d0*/  @P2 SHF.R.S32.HI R131, RZ, 0x1f, R124 ;  /* 0x0000001fff832819 */ /* 0x000fe2000001147c */
[----:B--2---:R-:W-:-:S03]  /*23e0*/  FADD.FTZ R129, R132, R129 ;  /* 0x0000008184817221 */ /* 0x004fc60000010000 */
[----:B------:R-:W0:Y:S01]  /*23f0*/  SHFL.DOWN PT, R125, R128, 0x1, 0x1f ;  /* 0x08201f00807d7f89 */ /* 0x000e2200000e0000 */
[----:B------:R-:W-:-:S03]  /*2400*/  @P2 LEA.HI R124, R131, R124, RZ, 0x2 ;  /* 0x0000007c837c2211 */ /* 0x000fc600078f10ff */
[----:B------:R-:W2:Y:S01]  /*2410*/  SHFL.DOWN PT, R130, R129, 0x1, 0x1f ;  /* 0x08201f0081827f89 */ /* 0x000ea200000e0000 */
[----:B------:R-:W-:-:S05]  /*2420*/  @P2 LEA.HI.SX32 R241, R124, R229, 0x1e ;  /* 0x000000e57cf12211 */ /* 0x000fca00078ff2ff */
[----:B-1----:R-:W-:-:S04]  /*2430*/  @P2 IMAD.WIDE.U32 R198, R241, 0x8, R126 ;  /* 0x00000008f1c62825 */ /* 0x002fc800078e007e */
[----:B0-----:R-:W-:Y:S01]  /*2440*/  FADD.FTZ R124, R128, R125 ;  /* 0x0000007d807c7221 */ /* 0x001fe20000010000 */
[----:B--2---:R-:W-:Y:S01]  /*2450*/  FADD.FTZ R125, R129, R130 ;  /* 0x00000082817d7221 */ /* 0x004fe20000010000 */
        /* <DEDUP_REMOVED lines=9> */
.L_x_526:
[----:B------:R-:W-:Y:S05]  /*24f0*/  BSYNC.RECONVERGENT B0 ;  /* 0x0000000000007941 */ /* 0x000fea0003800200 */
.L_x_525:
[----:B------:R-:W-:Y:S06]  /*2500*/  BAR.SYNC.DEFER_BLOCKING 0x0 ;  /* 0x0000000000007b1d */ /* 0x000fec0000010000 */
[----:B------:R-:W2:Y:S02]  /*2510*/  @P2 LDG.E.64 R198, desc[UR12][R198.64] ;  /* 0x0000000cc6c62981 */ /* 0x000ea4000c1e1b00 */
[----:B------:R-:W1:Y:S01]  /*2520*/  S2UR UR5, SR_CgaCtaId ;  /* 0x00000000000579c3 */ /* 0x000e620000008800 */
[----:B------:R-:W-:Y:S01]  /*2530*/  UMOV UR4, 0x400 ;  /* 0x0000040000047882 */ /* 0x000fe20000000000 */
[----:B------:R-:W-:Y:S01]  /*2540*/  UISETP.NE.U32.AND UP0, UPT, UR6, URZ, UPT ;  /* 0x000000ff0600728c */ /* 0x000fe2000bf05070 */
[----:B------:R-:W-:Y:S01]  /*2550*/  IMAD R247, R238, R247, RZ ;  /* 0x000000f7eef77224 */ /* 0x000fe200078e02ff */
[----:B------:R-:W-:-:S02]  /*2560*/  ISETP.NE.AND P3, PT, RZ, UR14, PT ;  /* 0x0000000eff007c0c */ /* 0x000fc4000bf65270 */
[----:B------:R-:W-:Y:S02]  /*2570*/  UISETP.NE.AND.EX UP0, UPT, UR7, URZ, UPT, UP0 ;  /* 0x000000ff0700728c */ /* 0x000fe4000bf05300 */
[----:B-1----:R-:W-:-:S04]  /*2580*/  ULEA UR4, UR5, UR4, 0x18 ;  /* 0x0000000405047291 */ /* 0x002fc8000f8ec0ff */
[----:B------:R-:W-:Y:S02]  /*2590*/  UIADD3 UR5, UPT, UPT, UR4, 0x7040, URZ ;  /* 0x0000704004057890 */ /* 0x000fe4000fffe0ff */
[----:B------:R-:W-:Y:S02]  /*25a0*/  @!UP1 UIADD3 UR5, UPT, UPT, UR4, 0x7000, URZ ;  /* 0x0000700004059890 */ /* 0x000fe4000fffe0ff */
[----:B------:R-:W-:Y:S02]  /*25b0*/  UIADD3 UR10, UPT, UPT, UR4, 0x7050, URZ ;  /* 0x00007050040a7890 */ /* 0x000fe4000fffe0ff */
[----:B------:R-:W-:Y:S02]  /*25c0*/  @!UP1 UIADD3 UR10, UPT, UPT, UR4, 0x7010, URZ ;  /* 0x00007010040a9890 */ /* 0x000fe4000fffe0ff */
[----:B------:R-:W-:Y:S02]  /*25d0*/  UIADD3 UR11, UPT, UPT, UR4, 0x7070, URZ ;  /* 0x00007070040b7890 */ /* 0x000fe4000fffe0ff */
[----:B------:R-:W-:Y:S01]  /*25e0*/  @!UP1 UIADD3 UR11, UPT, UPT, UR4, 0x7030, URZ ;  /* 0x00007030040b9890 */ /* 0x000fe2000fffe0ff */
[----:B0-----:R-:W0:Y:S01]  /*25f0*/  LDS.128 R124, [UR5] ;  /* 0x00000005ff7c7984 */ /* 0x001e220008000c00 */
[----:B------:R-:W-:-:S02]  /*2600*/  UIADD3 UR5, UPT, UPT, UR4, 0x7060, URZ ;  /* 0x0000706004057890 */ /* 0x000fc4000fffe0ff */
[----:B------:R-:W-:Y:S01]  /*2610*/  @!UP1 UIADD3 UR5, UPT, UPT, UR4, 0x7020, URZ ;  /* 0x0000702004059890 */ /* 0x000fe2000fffe0ff */
[----:B------:R-:W1:Y:S04]  /*2620*/  LDS.128 R128, [UR10] ;  /* 0x0000000aff807984 */ /* 0x000e680008000c00 */
[----:B------:R-:W-:Y:S04]  /*2630*/  LDS.128 R136, [UR11] ;  /* 0x0000000bff887984 */ /* 0x000fe80008000c00 */
[----:B------:R-:W3:Y:S01]  /*2640*/  LDS.128 R132, [UR5] ;  /* 0x00000005ff847984 */ /* 0x000ee20008000c00 */
[----:B0-----:R-:W-:Y:S01]  /*2650*/  FADD.FTZ R249, RZ, R124 ;  /* 0x0000007cfff97221 */ /* 0x001fe20000010000 */
[----:B------:R-:W-:-:S03]  /*2660*/  FADD.FTZ R124, RZ, R125 ;  /* 0x0000007dff7c7221 */ /* 0x000fc60000010000 */
[----:B------:R-:W-:Y:S01]  /*2670*/  FADD.FTZ R249, R126, R249 ;  /* 0x000000f97ef97221 */ /* 0x000fe20000010000 */
[----:B------:R-:W-:Y:S01]  /*2680*/  FADD.FTZ R124, R127, R124 ;  /* 0x0000007c7f7c7221 */ /* 0x000fe20000010000 */
[----:B------:R-:W-:Y:S02]  /*2690*/  SHF.R.S32.HI R126, RZ, 0x1f, R247 ;  /* 0x0000001fff7e7819 */ /* 0x000fe400000114f7 */
[----:B-1----:R-:W-:Y:S01]  /*26a0*/  FADD.FTZ R249, R249, R128 ;  /* 0x00000080f9f97221 */ /* 0x002fe20000010000 */
[----:B------:R-:W-:Y:S01]  /*26b0*/  FADD.FTZ R124, R124, R129 ;  /* 0x000000817c7c7221 */ /* 0x000fe20000010000 */
[----:B------:R-:W-:Y:S02]  /*26c0*/  LEA.HI R126, R126, R247, RZ, 0x2 ;  /* 0x000000f77e7e7211 */ /* 0x000fe400078f10ff */
[----:B------:R-:W-:Y:S01]  /*26d0*/  FADD.FTZ R249, R130, R249 ;  /* 0x000000f982f97221 */ /* 0x000fe20000010000 */
[----:B------:R-:W-:Y:S01]  /*26e0*/  FADD.FTZ R124, R131, R124 ;  /* 0x0000007c837c7221 */ /* 0x000fe20000010000 */
[----:B------:R-:W-:-:S02]  /*26f0*/  LEA.HI.SX32 R128, R126, R229, 0x1e ;  /* 0x000000e57e807211 */ /* 0x000fc400078ff2ff */
[----:B---3--:R-:W-:Y:S01]  /*2700*/  FADD.FTZ R249, R249, R132 ;  /* 0x00000084f9f97221 */ /* 0x008fe20000010000 */
[----:B------:R-:W-:-:S03]  /*2710*/  FADD.FTZ R124, R124, R133 ;  /* 0x000000857c7c7221 */ /* 0x000fc60000010000 */
[----:B------:R-:W-:Y:S01]  /*2720*/  FADD.FTZ R249, R134, R249 ;  /* 0x000000f986f97221 */ /* 0x000fe20000010000 */
[----:B------:R-:W-:-:S03]  /*2730*/  FADD.FTZ R124, R135, R124 ;  /* 0x0000007c877c7221 */ /* 0x000fc60000010000 */
[----:B------:R-:W-:Y:S01]  /*2740*/  FADD.FTZ R249, R249, R136 ;  /* 0x00000088f9f97221 */ /* 0x000fe20000010000 */
[----:B------:R-:W-:-:S03]  /*2750*/  FADD.FTZ R124, R124, R137 ;  /* 0x000000897c7c7221 */ /* 0x000fc60000010000 */
[----:B------:R-:W-:Y:S01]  /*2760*/  FADD.FTZ R130, R138, R249 ;  /* 0x000000f98a827221 */ /* 0x000fe20000010000 */
[----:B------:R-:W-:-:S03]  /*2770*/  FADD.FTZ R124, R139, R124 ;  /* 0x0000007c8b7c7221 */ /* 0x000fc60000010000 */
[----:B------:R-:W-:Y:S01]  /*2780*/  FMUL.FTZ R130, R130, UR16 ;  /* 0x0000001082827c20 */ /* 0x000fe20008410000 */
[----:B------:R-:W-:-:S04]  /*2790*/  FMUL.FTZ R129, R124, UR16 ;  /* 0x000000107c817c20 */ /* 0x000fc80008410000 */
[----:B------:R-:W-:Y:S02]  /*27a0*/  FSEL R130, R130, RZ, !P3 ;  /* 0x000000ff82827208 */ /* 0x000fe40005800000 */
[C-C-:B--2---:R-:W-:Y:S02]  /*27b0*/  @P2 SHF.R.U64 R125, R198.reuse, 0x10, R199.reuse ;  /* 0x00000010c67d2819 */ /* 0x144fe400000012c7 */
[----:B------:R-:W-:Y:S02]  /*27c0*/  @P2 PRMT R244, R199, 0x7610, R244 ;  /* 0x00007610c7f42816 */ /* 0x000fe400000000f4 */
[----:B------:R-:W-:Y:S02]  /*27d0*/  @P2 SHF.R.U32.HI R199, RZ, 0x10, R199 ;  /* 0x00000010ffc72819 */ /* 0x000fe400000116c7 */
[----:B------:R-:W-:Y:S02]  /*27e0*/  @P2 PRMT R242, R198, 0x7610, R242 ;  /* 0x00007610c6f22816 */ /* 0x000fe400000000f2 */
[----:B------:R-:W-:-:S02]  /*27f0*/  @P2 PRMT R243, R125, 0x7610, R243 ;  /* 0x000076107df32816 */ /* 0x000fc400000000f3 */
[----:B------:R-:W-:Y:S01]  /*2800*/  @P2 PRMT R245, R199, 0x7610, R245 ;  /* 0x00007610c7f52816 */ /* 0x000fe200000000f5 */
        /* <DEDUP_REMOVED lines=8> */
[----:B------:R-:W-:Y:S02]  /*2890*/  ISETP.GT.AND P1, PT, R239, RZ, PT ;  /* 0x000000ffef00720c */ /* 0x000fe40003f24270 */
[----:B------:R-:W-:Y:S01]  /*28a0*/  SHF.L.U32 R124, R184, 0x10, RZ ;  /* 0x00000010b87c7819 */ /* 0x000fe200000006ff */
[----:B------:R-:W-:-:S04]  /*28b0*/  FADD.FTZ R125, R228, -R125 ;  /* 0x8000007de47d7221 */ /* 0x000fc80000010000 */
[----:B------:R-:W-:-:S05]  /*28c0*/  FMUL.FTZ R125, R240, R125 ;  /* 0x0000007df07d7220 */ /* 0x000fca0000410000 */
[----:B------:R-:W-:-:S05]  /*28d0*/  FSEL R125, R125, RZ, P1 ;  /* 0x000000ff7d7d7208 */ /* 0x000fca0000800000 */
[----:B------:R-:W-:-:S04]  /*28e0*/  FMUL.FTZ R125, R125, UR17 ;  /* 0x000000117d7d7c20 */ /* 0x000fc80008410000 */
[----:B------:R-:W-:Y:S01]  /*28f0*/  FMUL.FTZ R126, R125, R124 ;  /* 0x0000007c7d7e7220 */ /* 0x000fe20000410000 */
[----:B------:R-:W-:-:S04]  /*2900*/  SHF.L.U32 R124, R242, 0x10, RZ ;  /* 0x00000010f27c7819 */ /* 0x000fc800000006ff */
[----:B------:R-:W-:Y:S01]  /*2910*/  F2FP.BF16.F32.PACK_AB R126, RZ, R126 ;  /* 0x0000007eff7e723e */ /* 0x000fe200000010ff */
[----:B------:R-:W-:-:S03]  /*2920*/  FFMA.FTZ R76, R125, R124, R76 ;  /* 0x0000007c7d4c7223 */ /* 0x000fc6000001004c */
[----:B------:R-:W-:-:S07]  /*2930*/  PRMT R237, R126, 0x7610, R237 ;  /* 0x000076107eed7816 */ /* 0x000fce00000000ed */
.L_x_529:
[----:B------:R-:W-:Y:S05]  /*2940*/  @!P2 BRA `(.L_x_530) ;  /* 0x000000000030a947 */ /* 0x000fea0003800000 */
[----:B------:R-:W-:Y:S01]  /*2950*/  FFMA.FTZ R125, R226, R129, R130 ;  /* 0x00000081e27d7223 */ /* 0x000fe20000010082 */
[----:B------:R-:W-:Y:S02]  /*2960*/  ISETP.GT.AND P1, PT, R239, RZ, PT ;  /* 0x000000ffef00720c */ /* 0x000fe40003f24270 */
[----:B------:R-:W-:Y:S01]  /*2970*/  SHF.L.U32 R127, R14, 0x10, RZ ;  /* 0x000000100e7f7819 */ /* 0x000fe200000006ff */
[----:B------:R-:W-:-:S04]  /*2980*/  FADD.FTZ R125, R222, -R125 ;  /* 0x8000007dde7d7221 */ /* 0x000fc80000010000 */
[----:B------:R-:W-:-:S05]  /*2990*/  FMUL.FTZ R125, R240, R125 ;  /* 0x0000007df07d7220 */ /* 0x000fca0000410000 */
[----:B------:R-:W-:-:S05]  /*29a0*/  FSEL R125, R125, RZ, P1 ;  /* 0x000000ff7d7d7208 */ /* 0x000fca0000800000 */
[----:B------:R-:W-:Y:S01]  /*29b0*/  FMUL.FTZ R124, R125, UR17 ;  /* 0x000000117d7c7c20 */ /* 0x000fe20008410000 */
[----:B------:R-:W-:-:S03]  /*29c0*/  SHF.L.U32 R125, R243, 0x10, RZ ;  /* 0x00000010f37d7819 */ /* 0x000fc600000006ff */
[C---:B------:R-:W-:Y:S02]  /*29d0*/  FMUL.FTZ R127, R124.reuse, R127 ;  /* 0x0000007f7c7f7220 */ /* 0x040fe40000410000 */
[----:B------:R-:W-:-:S03]  /*29e0*/  FFMA.FTZ R77, R124, R125, R77 ;  /* 0x0000007d7c4d7223 */ /* 0x000fc6000001004d */
[----:B------:R-:W-:-:S04]  /*29f0*/  F2FP.BF16.F32.PACK_AB R127, RZ, R127 ;  /* 0x0000007fff7f723e */ /* 0x000fc800000010ff */
[----:B------:R-:W-:-:S07]  /*2a00*/  PRMT R230, R127, 0x7610, R230 ;  /* 0x000076107fe67816 */ /* 0x000fce00000000e6 */
.L_x_530:
[----:B------:R-:W-:Y:S05]  /*2a10*/  @!P2 BRA `(.L_x_531) ;  /* 0x000000000030a947 */ /* 0x000fea0003800000 */
[----:B------:R-:W-:Y:S01]  /*2a20*/  FFMA.FTZ R124, R227, R129, R130 ;  /* 0x00000081e37c7223 */ /* 0x000fe20000010082 */
[----:B------:R-:W-:-:S03]  /*2a30*/  ISETP.GT.AND P1, PT, R239, RZ, PT ;  /* 0x000000ffef00720c */ /* 0x000fc60003f24270 */
[----:B------:R-:W-:Y:S01]  /*2a40*/  FADD.FTZ R125, R225, -R124 ;  /* 0x8000007ce17d7221 */ /* 0x000fe20000010000 */
[----:B------:R-:W-:-:S03]  /*2a50*/  IMAD.U32 R124, R185, 0x10000, RZ ;  /* 0x00010000b97c7824 */ /* 0x000fc600078e00ff */
        /* <DEDUP_REMOVED lines=8> */
.L_x_531:
        /* <DEDUP_REMOVED lines=12> */
[----:B------:R-:W-:Y:S01]  /*2ba0*/  PRMT R232, R127, 0x7610, R232 ;  /* 0x000076107fe87816 */ /* 0x000fe200000000e8 */
[----:B------:R-:W-:Y:S06]  /*2bb0*/  BRA `(.L_x_532) ;  /* 0x0000000800a07947 */ /* 0x000fec0003800000 */
.L_x_528:
[-CC-:B------:R-:W-:Y:S01]  /*2bc0*/  FFMA.FTZ R125, R3, R129.reuse, R130.reuse ;  /* 0x00000081037d7223 */ /* 0x180fe20000010082 */
[-CC-:B------:R-:W-:Y:S01]  /*2bd0*/  FFMA.FTZ R127, R226, R129.reuse, R130.reuse ;  /* 0x00000081e27f7223 */ /* 0x180fe20000010082 */
[-CC-:B------:R-:W-:Y:S01]  /*2be0*/  FFMA.FTZ R124, R227, R129.reuse, R130.reuse ;  /* 0x00000081e37c7223 */ /* 0x180fe20000010082 */
[----:B------:R-:W-:Y:S01]  /*2bf0*/  FFMA.FTZ R133, R224, R129, R130 ;  /* 0x00000081e0857223 */ /* 0x000fe20000010082 */
[----:B------:R-:W-:Y:S01]  /*2c00*/  FADD.FTZ R125, R228, -R125 ;  /* 0x8000007de47d7221 */ /* 0x000fe20000010000 */
[----:B------:R-:W-:Y:S01]  /*2c10*/  FADD.FTZ R127, R222, -R127 ;  /* 0x8000007fde7f7221 */ /* 0x000fe20000010000 */
[----:B------:R-:W-:Y:S01]  /*2c20*/  ISETP.GT.AND P1, PT, R239, RZ, PT ;  /* 0x000000ffef00720c */ /* 0x000fe20003f24270 */
[----:B------:R-:W-:Y:S01]  /*2c30*/  FADD.FTZ R131, R225, -R124 ;  /* 0x8000007ce1837221 */ /* 0x000fe20000010000 */
[----:B------:R-:W-:Y:S01]  /*2c40*/  FMUL.FTZ R125, R240, R125 ;  /* 0x0000007df07d7220 */ /* 0x000fe20000410000 */
[----:B------:R-:W-:Y:S01]  /*2c50*/  FADD.FTZ R133, R220, -R133 ;  /* 0x80000085dc857221 */ /* 0x000fe20000010000 */
[----:B------:R-:W-:-:S03]  /*2c60*/  FMUL.FTZ R127, R240, R127 ;  /* 0x0000007ff07f7220 */ /* 0x000fc60000410000 */
[----:B------:R-:W-:Y:S01]  /*2c70*/  FSEL R126, R125, RZ, P1 ;  /* 0x000000ff7d7e7208 */ /* 0x000fe20000800000 */
[----:B------:R-:W-:Y:S06]  /*2c80*/  @!P2 BRA `(.L_x_533) ;  /* 0x00000000001ca947 */ /* 0x000fec0003800000 */
[----:B------:R-:W-:Y:S01]  /*2c90*/  SHF.L.U32 R124, R184, 0x10, RZ ;  /* 0x00000010b87c7819 */ /* 0x000fe200000006ff */
[----:B------:R-:W-:Y:S01]  /*2ca0*/  FMUL.FTZ R125, R126, UR17 ;  /* 0x000000117e7d7c20 */ /* 0x000fe20008410000 */
[----:B------:R-:W-:-:S03]  /*2cb0*/  SHF.L.U32 R135, R242, 0x10, RZ ;  /* 0x00000010f2877819 */ /* 0x000fc600000006ff */
[-C--:B------:R-:W-:Y:S02]  /*2cc0*/  FMUL.FTZ R124, R124, R125.reuse ;  /* 0x0000007d7c7c7220 */ /* 0x080fe40000410000 */
[----:B------:R-:W-:-:S03]  /*2cd0*/  FFMA.FTZ R76, R135, R125, R76 ;  /* 0x0000007d874c7223 */ /* 0x000fc6000001004c */
[----:B------:R-:W-:-:S04]  /*2ce0*/  F2FP.BF16.F32.PACK_AB R124, RZ, R124 ;  /* 0x0000007cff7c723e */ /* 0x000fc800000010ff */
[----:B------:R-:W-:-:S07]  /*2cf0*/  PRMT R237, R124, 0x7610, R237 ;  /* 0x000076107ced7816 */ /* 0x000fce00000000ed */
.L_x_533:
[----:B------:R-:W-:Y:S01]  /*2d00*/  F2FP.BF16.F32.PACK_AB R233, RZ, R126 ;  /* 0x0000007effe9723e */ /* 0x000fe200000010ff */
[C---:B------:R-:W-:Y:S01]  /*2d10*/  FMUL.FTZ R131, R240.reuse, R131 ;  /* 0x00000083f0837220 */ /* 0x040fe20000410000 */
[----:B------:R-:W-:Y:S01]  /*2d20*/  FMUL.FTZ R133, R240, R133 ;  /* 0x00000085f0857220 */ /* 0x000fe20000410000 */
        /* <DEDUP_REMOVED lines=9> */
.L_x_534:
[----:B------:R-:W-:Y:S02]  /*2dc0*/  F2FP.BF16.F32.PACK_AB R234, RZ, R127 ;  /* 0x0000007fffea723e */ /* 0x000fe400000010ff */
[----:B------:R-:W-:Y:S02]  /*2dd0*/  FSEL R133, R133, RZ, P1 ;  /* 0x000000ff85857208 */ /* 0x000fe40000800000 */
[----:B------:R-:W-:Y:S01]  /*2de0*/  FSEL R131, R131, RZ, P1 ;  /* 0x000000ff83837208 */ /* 0x000fe20000800000 */
[----:B------:R-:W-:Y:S06]  /*2df0*/  @!P2 BRA `(.L_x_535) ;  /* 0x00000000001ca947 */ /* 0x000fec0003800000 */
[----:B------:R-:W-:Y:S01]  /*2e00*/  SHF.L.U32 R124, R185, 0x10, RZ ;  /* 0x00000010b97c7819 */ /* 0x000fe200000006ff */
[----:B------:R-:W-:Y:S01]  /*2e10*/  FMUL.FTZ R125, R131, UR17 ;  /* 0x00000011837d7c20 */ /* 0x000fe20008410000 */
[----:B------:R-:W-:-:S03]  /*2e20*/  IMAD.U32 R127, R244, 0x10000, RZ ;  /* 0x00010000f47f7824 */ /* 0x000fc600078e00ff */
[-C--:B------:R-:W-:Y:S01]  /*2e30*/  FMUL.FTZ R124, R124, R125.reuse ;  /* 0x0000007d7c7c7220 */ /* 0x080fe20000410000 */
[----:B------:R-:W-:-:S04]  /*2e40*/  FFMA.FTZ R78, R127, R125, R78 ;  /* 0x0000007d7f4e7223 */ /* 0x000fc8000001004e */
[----:B------:R-:W-:-:S04]  /*2e50*/  F2FP.BF16.F32.PACK_AB R124, RZ, R124 ;  /* 0x0000007cff7c723e */ /* 0x000fc800000010ff */
[----:B------:R-:W-:-:S07]  /*2e60*/  PRMT R231, R124, 0x7610, R231 ;  /* 0x000076107ce77816 */ /* 0x000fce00000000e7 */
.L_x_535:
[----:B------:R-:W-:Y:S02]  /*2e70*/  F2FP.BF16.F32.PACK_AB R131, RZ, R131 ;  /* 0x00000083ff83723e */ /* 0x000fe400000010ff */
[----:B------:R-:W-:Y:S02]  /*2e80*/  F2FP.BF16.F32.PACK_AB R236, RZ, R133 ;  /* 0x00000085ffec723e */ /* 0x000fe400000010ff */
[----:B------:R-:W-:Y:S01]  /*2e90*/  PRMT R235, R131, 0x7610, R235 ;  /* 0x0000761083eb7816 */ /* 0x000fe200000000eb */
[----:B------:R-:W-:Y:S06]  /*2ea0*/  @!P2 BRA `(.L_x_532) ;  /* 0x0000000400e4a947 */ /* 0x000fec0003800000 */
        /* <DEDUP_REMOVED lines=8> */
.L_x_527:
[----:B------:R-:W-:Y:S01]  /*2f30*/  UMOV UR4, UR8 ;  /* 0x0000000800047c82 */ /* 0x000fe20008000000 */
[----:B------:R-:W-:Y:S01]  /*2f40*/  UMOV UR5, UR9 ;  /* 0x0000000900057c82 */ /* 0x000fe20008000000 */
[----:B------:R-:W-:-:S04]  /*2f50*/  UISETP.NE.U32.AND UP0, UPT, UR4, URZ, UPT ;  /* 0x000000ff0400728c */ /* 0x000fc8000bf05070 */
[----:B------:R-:W-:-:S09]  /*2f60*/  UISETP.NE.AND.EX UP0, UPT, UR5, URZ, UPT, UP0 ;  /* 0x000000ff0500728c */ /* 0x000fd2000bf05300 */
[----:B------:R-:W-:Y:S05]  /*2f70*/  BRA.U UP0, `(.L_x_536) ;  /* 0x0000000100d07547 */ /* 0x000fea000b800000 */
[----:B------:R-:W-:Y:S01]  /*2f80*/  ISETP.GT.AND P1, PT, R239, RZ, PT ;  /* 0x000000ffef00720c */ /* 0x000fe20003f24270 */
[----:B------:R-:W-:-:S12]  /*2f90*/  @!P2 BRA `(.L_x_537) ;  /* 0x00000000002ca947 */ /* 0x000fd80003800000 */
[----:B------:R-:W-:Y:S01]  /*2fa0*/  @P1 FFMA.FTZ R127, R3, R129, R130 ;  /* 0x00000081037f1223 */ /* 0x000fe20000010082 */
[----:B------:R-:W-:Y:S02]  /*2fb0*/  SHF.L.U32 R125, R168, 0x10, RZ ;  /* 0x00000010a87d7819 */ /* 0x000fe400000006ff */
[----:B------:R-:W-:Y:S01]  /*2fc0*/  SHF.L.U32 R124, R184, 0x10, RZ ;  /* 0x00000010b87c7819 */ /* 0x000fe200000006ff */
[----:B------:R-:W-:-:S04]  /*2fd0*/  @P1 FADD.FTZ R127, R228, -R127 ;  /* 0x8000007fe47f1221 */ /* 0x000fc80000010000 */
[----:B------:R-:W-:Y:S01]  /*2fe0*/  @P1 FFMA.FTZ R125, R240, R127, R125 ;  /* 0x0000007ff07d1223 */ /* 0x000fe2000001007d */
[----:B------:R-:W-:-:S03]  /*2ff0*/  SHF.L.U32 R127, R242, 0x10, RZ ;  /* 0x00000010f27f7819 */ /* 0x000fc600000006ff */
[----:B------:R-:W-:-:S04]  /*3000*/  FMUL.FTZ R125, R125, UR17 ;  /* 0x000000117d7d7c20 */ /* 0x000fc80008410000 */
[-C--:B------:R-:W-:Y:S01]  /*3010*/  FMUL.FTZ R124, R124, R125.reuse ;  /* 0x0000007d7c7c7220 */ /* 0x080fe20000410000 */
[----:B------:R-:W-:-:S04]  /*3020*/  FFMA.FTZ R76, R127, R125, R76 ;  /* 0x0000007d7f4c7223 */ /* 0x000fc8000001004c */
[----:B------:R-:W-:-:S04]  /*3030*/  F2FP.BF16.F32.PACK_AB R124, RZ, R124 ;  /* 0x0000007cff7c723e */ /* 0x000fc800000010ff */
[----:B------:R-:W-:-:S07]  /*3040*/  PRMT R237, R124, 0x7610, R237 ;  /* 0x000076107ced7816 */ /* 0x000fce00000000ed */
.L_x_537:
[----:B------:R-:W-:Y:S05]  /*3050*/  @!P2 BRA `(.L_x_538) ;  /* 0x000000000030a947 */ /* 0x000fea0003800000 */
[----:B------:R-:W-:Y:S01]  /*3060*/  SHF.R.U64 R125, R168, 0x10, R169 ;  /* 0x00000010a87d7819 */ /* 0x000fe200000012a9 */
        /* <DEDUP_REMOVED lines=11> */
.L_x_538:
[----:B------:R-:W-:Y:S05]  /*3120*/  @!P2 BRA `(.L_x_539) ;  /* 0x00000000002ca947 */ /* 0x000fea0003800000 */
[----:B------:R-:W-:Y:S01]  /*3130*/  @P1 FFMA.FTZ R124, R227, R129, R130 ;  /* 0x00000081e37c1223 */ /* 0x000fe20000010082 */
[----:B------:R-:W-:Y:S01]  /*3140*/  IMAD.U32 R125, R169, 0x10000, RZ ;  /* 0x00010000a97d7824 */ /* 0x000fe200078e00ff */
[----:B------:R-:W-:Y:S02]  /*3150*/  SHF.L.U32 R127, R244, 0x10, RZ ;  /* 0x00000010f47f7819 */ /* 0x000fe400000006ff */
        /* <DEDUP_REMOVED lines=8> */
.L_x_539:
[----:B------:R-:W-:Y:S05]  /*31e0*/  @!P2 BRA `(.L_x_532) ;  /* 0x000000040014a947 */ /* 0x000fea0003800000 */
[----:B------:R-:W-:Y:S01]  /*31f0*/  SHF.R.U32.HI R125, RZ, 0x10, R169 ;  /* 0x00000010ff7d7819 */ /* 0x000fe200000116a9 */
        /* <DEDUP_REMOVED lines=10> */
[----:B------:R-:W-:Y:S01]  /*32a0*/  PRMT R232, R125, 0x7610, R232 ;  /* 0x000076107de87816 */ /* 0x000fe200000000e8 */
[----:B------:R-:W-:Y:S06]  /*32b0*/  BRA `(.L_x_532) ;  /* 0x0000000000e07947 */ /* 0x000fec0003800000 */
.L_x_536:
[----:B------:R-:W-:Y:S01]  /*32c0*/  ISETP.GT.AND P3, PT, R239, RZ, PT ;  /* 0x000000ffef00720c */ /* 0x000fe20003f64270 */
[----:B------:R-:W-:Y:S01]  /*32d0*/  @P1 FFMA.FTZ R125, R3, R129, R130 ;  /* 0x00000081037d1223 */ /* 0x000fe20000010082 */
[C---:B------:R-:W-:Y:S02]  /*32e0*/  SHF.L.U32 R131, R168.reuse, 0x10, RZ ;  /* 0x00000010a8837819 */ /* 0x040fe400000006ff */
[----:B------:R-:W-:Y:S01]  /*32f0*/  SHF.R.U64 R133, R168, 0x10, R169 ;  /* 0x00000010a8857819 */ /* 0x000fe200000012a9 */
[----:B------:R-:W-:Y:S01]  /*3300*/  @P1 FADD.FTZ R125, R228, -R125 ;  /* 0x8000007de47d1221 */ /* 0x000fe20000010000 */
[----:B------:R-:W-:Y:S02]  /*3310*/  SHF.R.U32.HI R132, RZ, 0x10, R169 ;  /* 0x00000010ff847819 */ /* 0x000fe400000116a9 */
[----:B------:R-:W-:Y:S01]  /*3320*/  SHF.L.U32 R133, R133, 0x10, RZ ;  /* 0x0000001085857819 */ /* 0x000fe200000006ff */
[----:B------:R-:W-:Y:S01]  /*3330*/  @P1 FFMA.FTZ R131, R240, R125, R131 ;  /* 0x0000007df0831223 */ /* 0x000fe20000010083 */
[----:B------:R-:W-:-:S03]  /*3340*/  SHF.L.U32 R127, R169, 0x10, RZ ;  /* 0x00000010a97f7819 */ /* 0x000fc600000006ff */
[-CC-:B------:R-:W-:Y:S01]  /*3350*/  @P3 FFMA.FTZ R125, R226, R129.reuse, R130.reuse ;  /* 0x00000081e27d3223 */ /* 0x180fe20000010082 */
[-CC-:B------:R-:W-:Y:S01]  /*3360*/  @P3 FFMA.FTZ R126, R227, R129.reuse, R130.reuse ;  /* 0x00000081e37e3223 */ /* 0x180fe20000010082 */
[----:B------:R-:W-:Y:S01]  /*3370*/  @P3 FFMA.FTZ R135, R224, R129, R130 ;  /* 0x00000081e0873223 */ /* 0x000fe20000010082 */
[----:B------:R-:W-:Y:S01]  /*3380*/  F2FP.BF16.F32.PACK_AB R233, RZ, R131 ;  /* 0x00000083ffe9723e */ /* 0x000fe200000010ff */
[----:B------:R-:W-:Y:S01]  /*3390*/  @P3 FADD.FTZ R124, R222, -R125 ;  /* 0x8000007dde7c3221 */ /* 0x000fe20000010000 */
[----:B------:R-:W-:Y:S02]  /*33a0*/  IMAD.U32 R125, R132, 0x10000, RZ ;  /* 0x00010000847d7824 */ /* 0x000fe400078e00ff */
[----:B------:R-:W-:Y:S01]  /*33b0*/  @P3 FADD.FTZ R126, R225, -R126 ;  /* 0x8000007ee17e3221 */ /* 0x000fe20000010000 */
[----:B------:R-:W-:Y:S01]  /*33c0*/  @P3 FADD.FTZ R132, R220, -R135 ;  /* 0x80000087dc843221 */ /* 0x000fe20000010000 */
[C---:B------:R-:W-:Y:S02]  /*33d0*/  @P3 FFMA.FTZ R133, R240.reuse, R124, R133 ;  /* 0x0000007cf0853223 */ /* 0x040fe40000010085 */
[C---:B------:R-:W-:Y:S01]  /*33e0*/  @P3 FFMA.FTZ R127, R240.reuse, R126, R127 ;  /* 0x0000007ef07f3223 */ /* 0x040fe2000001007f */
[----:B------:R-:W-:-:S02]  /*33f0*/  @P3 FFMA.FTZ R125, R240, R132, R125 ;  /* 0x00000084f07d3223 */ /* 0x000fc4000001007d */
[----:B------:R-:W-:Y:S01]  /*3400*/  F2FP.BF16.F32.PACK_AB R234, RZ, R133 ;  /* 0x00000085ffea723e */ /* 0x000fe200000010ff */
        /* <DEDUP_REMOVED lines=8> */
.L_x_540:
[----:B------:R-:W-:Y:S05]  /*3490*/  @!P2 BRA `(.L_x_541) ;  /* 0x00000000001ca947 */ /* 0x000fea0003800000 */
[----:B------:R-:W-:Y:S01]  /*34a0*/  SHF.L.U32 R131, R14, 0x10, RZ ;  /* 0x000000100e837819 */ /* 0x000fe200000006ff */
[----:B------:R-:W-:Y:S01]  /*34b0*/  FMUL.FTZ R124, R133, UR17 ;  /* 0x00000011857c7c20 */ /* 0x000fe20008410000 */
[----:B------:R-:W-:-:S03]  /*34c0*/  SHF.L.U32 R132, R243, 0x10, RZ ;  /* 0x00000010f3847819 */ /* 0x000fc600000006ff */
[-C--:B------:R-:W-:Y:S02]  /*34d0*/  FMUL.FTZ R126, R131, R124.reuse ;  /* 0x0000007c837e7220 */ /* 0x080fe40000410000 */
[----:B------:R-:W-:-:S03]  /*34e0*/  FFMA.FTZ R77, R132, R124, R77 ;  /* 0x0000007c844d7223 */ /* 0x000fc6000001004d */
[----:B------:R-:W-:-:S04]  /*34f0*/  F2FP.BF16.F32.PACK_AB R126, RZ, R126 ;  /* 0x0000007eff7e723e */ /* 0x000fc800000010ff */
[----:B------:R-:W-:-:S07]  /*3500*/  PRMT R230, R126, 0x7610, R230 ;  /* 0x000076107ee67816 */ /* 0x000fce00000000e6 */
.L_x_541:
        /* <DEDUP_REMOVED lines=8> */
.L_x_542:
        /* <DEDUP_REMOVED lines=11> */
.L_x_532:
[----:B------:R-:W-:Y:S01]  /*3640*/  UISETP.NE.U32.AND UP0, UPT, UR4, URZ, UPT ;  /* 0x000000ff0400728c */ /* 0x000fe2000bf05070 */
[----:B------:R-:W-:-:S03]  /*3650*/  VIADD R133, R241, 0x100 ;  /* 0x00000100f1857836 */ /* 0x000fc60000000000 */
        /* <DEDUP_REMOVED lines=10> */
.L_x_543:
        /* <DEDUP_REMOVED lines=9> */
.L_x_544:
[----:B------:R-:W-:Y:S05]  /*3790*/  @!P2 BRA `(.L_x_545) ;  /* 0x00000000001ca947 */ /* 0x000fea0003800000 */
[----:B01----:R-:W0:Y:S02]  /*37a0*/  LDC.64 R124, c[0x0][0x390] ;  /* 0x0000e400ff7c7b82 */ /* 0x003e240000000a00 */
[----:B0-----:R-:W-:-:S06]  /*37b0*/  IMAD.WIDE.U32 R124, R133, 0x8, R124 ;  /* 0x00000008857c7825 */ /* 0x001fcc00078e007c */
[----:B------:R-:W2:Y:S02]  /*37c0*/  LDG.E.64 R124, desc[UR12][R124.64] ;  /* 0x0000000c7c7c7981 */ /* 0x000ea4000c1e1b00 */
[C-C-:B--2---:R-:W-:Y:S02]  /*37d0*/  SHF.R.U64 R243, R124.reuse, 0x10, R125.reuse ;  /* 0x000000107cf37819 */ /* 0x144fe4000000127d */
[----:B------:R-:W-:Y:S02]  /*37e0*/  SHF.R.U32.HI R245, RZ, 0x10, R125 ;  /* 0x00000010fff57819 */ /* 0x000fe4000001167d */
[----:B------:R-:W-:Y:S02]  /*37f0*/  PRMT R242, R124, 0x7610, R242 ;  /* 0x000076107cf27816 */ /* 0x000fe400000000f2 */
[----:B------:R-:W-:-:S07]  /*3800*/  PRMT R244, R125, 0x7610, R244 ;  /* 0x000076107df47816 */ /* 0x000fce00000000f4 */
.L_x_545:
[----:B------:R-:W-:Y:S05]  /*3810*/  @!P0 BRA `(.L_x_546) ;  /* 0x0000000400b88947 */ /* 0x000fea0003800000 */
[----:B------:R-:W-:Y:S05]  /*3820*/  BRA.U !UP0, `(.L_x_547) ;  /* 0x0000000108e47547 */ /* 0x000fea000b800000 */
[----:B------:R-:W-:Y:S02]  /*3830*/  ISETP.GT.AND P1, PT, R239, RZ, PT ;  /* 0x000000ffef00720c */ /* 0x000fe40003f24270 */
[C---:B------:R-:W-:Y:S02]  /*3840*/  SHF.R.U64 R135, R166.reuse, 0x10, R167 ;  /* 0x00000010a6877819 */ /* 0x040fe400000012a7 */
[----:B------:R-:W-:Y:S02]  /*3850*/  SHF.L.U32 R131, R166, 0x10, RZ ;  /* 0x00000010a6837819 */ /* 0x000fe400000006ff */
[----:B------:R-:W-:Y:S02]  /*3860*/  SHF.L.U32 R135, R135, 0x10, RZ ;  /* 0x0000001087877819 */ /* 0x000fe400000006ff */
[----:B01----:R-:W-:-:S05]  /*3870*/  SHF.L.U32 R127, R167, 0x10, RZ ;  /* 0x00000010a77f7819 */ /* 0x003fca00000006ff */
[-CC-:B------:R-:W-:Y:S01]  /*3880*/  @P1 FFMA.FTZ R124, R223, R129.reuse, R130.reuse ;  /* 0x00000081df7c1223 */ /* 0x180fe20000010082 */
[-CC-:B------:R-:W-:Y:S01]  /*3890*/  @P1 FFMA.FTZ R125, R218, R129.reuse, R130.reuse ;  /* 0x00000081da7d1223 */ /* 0x180fe20000010082 */
[-C--:B------:R-:W-:Y:S02]  /*38a0*/  @P1 FFMA.FTZ R137, R216, R129.reuse, R130 ;  /* 0x00000081d8891223 */ /* 0x080fe40000010082 */
[----:B------:R-:W-:Y:S01]  /*38b0*/  @P1 FADD.FTZ R124, R219, -R124 ;  /* 0x8000007cdb7c1221 */ /* 0x000fe20000010000 */
[----:B------:R-:W-:Y:S01]  /*38c0*/  @P1 FADD.FTZ R126, R214, -R125 ;  /* 0x8000007dd67e1221 */ /* 0x000fe20000010000 */
[----:B------:R-:W-:Y:S02]  /*38d0*/  SHF.R.U32.HI R125, RZ, 0x10, R167 ;  /* 0x00000010ff7d7819 */ /* 0x000fe400000116a7 */
[C---:B------:R-:W-:Y:S01]  /*38e0*/  @P1 FFMA.FTZ R131, R240.reuse, R124, R131 ;  /* 0x0000007cf0831223 */ /* 0x040fe20000010083 */
[----:B------:R-:W-:Y:S01]  /*38f0*/  @P1 FFMA.FTZ R124, R221, R129, R130 ;  /* 0x00000081dd7c1223 */ /* 0x000fe20000010082 */
[----:B------:R-:W-:Y:S01]  /*3900*/  @P1 FFMA.FTZ R135, R240, R126, R135 ;  /* 0x0000007ef0871223 */ /* 0x000fe20000010087 */
[----:B------:R-:W-:Y:S01]  /*3910*/  SHF.L.U32 R125, R125, 0x10, RZ ;  /* 0x000000107d7d7819 */ /* 0x000fe200000006ff */
[----:B------:R-:W-:Y:S01]  /*3920*/  @P1 FADD.FTZ R126, R212, -R137 ;  /* 0x80000089d47e1221 */ /* 0x000fe20000010000 */
[----:B------:R-:W-:Y:S01]  /*3930*/  @P1 FADD.FTZ R124, R217, -R124 ;  /* 0x8000007cd97c1221 */ /* 0x000fe20000010000 */
[----:B------:R-:W-:-:S02]  /*3940*/  F2FP.BF16.F32.PACK_AB R233, RZ, R131 ;  /* 0x00000083ffe9723e */ /* 0x000fc400000010ff */
[C---:B------:R-:W-:Y:S01]  /*3950*/  @P1 FFMA.FTZ R125, R240.reuse, R126, R125 ;  /* 0x0000007ef07d1223 */ /* 0x040fe2000001007d */
[----:B------:R-:W-:Y:S01]  /*3960*/  @P1 FFMA.FTZ R127, R240, R124, R127 ;  /* 0x0000007cf07f1223 */ /* 0x000fe2000001007f */
[----:B------:R-:W-:Y:S01]  /*3970*/  F2FP.BF16.F32.PACK_AB R234, RZ, R135 ;  /* 0x00000087ffea723e */ /* 0x000fe200000010ff */
[----:B------:R-:W-:Y:S06]  /*3980*/  @!P2 BRA `(.L_x_548) ;  /* 0x00000000001ca947 */ /* 0x000fec0003800000 */
[----:B------:R-:W-:Y:S01]  /*3990*/  SHF.L.U32 R124, R186, 0x10, RZ ;  /* 0x00000010ba7c7819 */ /* 0x000fe200000006ff */
[----:B------:R-:W-:Y:S01]  /*39a0*/  FMUL.FTZ R131, R131, UR17 ;  /* 0x0000001183837c20 */ /* 0x000fe20008410000 */
[----:B------:R-:W-:-:S03]  /*39b0*/  SHF.L.U32 R137, R242, 0x10, RZ ;  /* 0x00000010f2897819 */ /* 0x000fc600000006ff */
[----:B------:R-:W-:Y:S02]  /*39c0*/  FMUL.FTZ R124, R131, R124 ;  /* 0x0000007c837c7220 */ /* 0x000fe40000410000 */
[----:B------:R-:W-:-:S03]  /*39d0*/  FFMA.FTZ R72, R137, R131, R72 ;  /* 0x0000008389487223 */ /* 0x000fc60000010048 */
[----:B------:R-:W-:-:S04]  /*39e0*/  F2FP.BF16.F32.PACK_AB R124, RZ, R124 ;  /* 0x0000007cff7c723e */ /* 0x000fc800000010ff */
[----:B------:R-:W-:-:S07]  /*39f0*/  PRMT R237, R124, 0x7610, R237 ;  /* 0x000076107ced7816 */ /* 0x000fce00000000ed */
.L_x_548:
[----:B------:R-:W-:Y:S05]  /*3a00*/  @!P2 BRA `(.L_x_549) ;  /* 0x00000000001ca947 */ /* 0x000fea0003800000 */
[----:B------:R-:W-:Y:S01]  /*3a10*/  SHF.L.U32 R131, R12, 0x10, RZ ;  /* 0x000000100c837819 */ /* 0x000fe200000006ff */
[----:B------:R-:W-:Y:S01]  /*3a20*/  FMUL.FTZ R124, R135, UR17 ;  /* 0x00000011877c7c20 */ /* 0x000fe20008410000 */
[----:B------:R-:W-:-:S03]  /*3a30*/  SHF.L.U32 R126, R243, 0x10, RZ ;  /* 0x00000010f37e7819 */ /* 0x000fc600000006ff */
[----:B------:R-:W-:Y:S02]  /*3a40*/  FMUL.FTZ R131, R124, R131 ;  /* 0x000000837c837220 */ /* 0x000fe40000410000 */
[----:B------:R-:W-:-:S03]  /*3a50*/  FFMA.FTZ R73, R126, R124, R73 ;  /* 0x0000007c7e497223 */ /* 0x000fc60000010049 */
[----:B------:R-:W-:-:S04]  /*3a60*/  F2FP.BF16.F32.PACK_AB R131, RZ, R131 ;  /* 0x00000083ff83723e */ /* 0x000fc800000010ff */
[----:B------:R-:W-:-:S07]  /*3a70*/  PRMT R230, R131, 0x7610, R230 ;  /* 0x0000761083e67816 */ /* 0x000fce00000000e6 */
.L_x_549:
[----:B------:R-:W-:Y:S05]  /*3a80*/  @!P2 BRA `(.L_x_550) ;  /* 0x00000000001ca947 */ /* 0x000fea0003800000 */
[----:B------:R-:W-:Y:S02]  /*3a90*/  IMAD.U32 R124, R187, 0x10000, RZ ;  /* 0x00010000bb7c7824 */ /* 0x000fe400078e00ff */
[----:B------:R-:W-:Y:S01]  /*3aa0*/  FMUL.FTZ R131, R127, UR17 ;  /* 0x000000117f837c20 */ /* 0x000fe20008410000 */
[----:B------:R-:W-:-:S03]  /*3ab0*/  SHF.L.U32 R135, R244, 0x10, RZ ;  /* 0x00000010f4877819 */ /* 0x000fc600000006ff */
[----:B------:R-:W-:Y:S02]  /*3ac0*/  FMUL.FTZ R124, R131, R124 ;  /* 0x0000007c837c7220 */ /* 0x000fe40000410000 */
[----:B------:R-:W-:-:S03]  /*3ad0*/  FFMA.FTZ R74, R135, R131, R74 ;  /* 0x00000083874a7223 */ /* 0x000fc6000001004a */
[----:B------:R-:W-:-:S04]  /*3ae0*/  F2FP.BF16.F32.PACK_AB R124, RZ, R124 ;  /* 0x0000007cff7c723e */ /* 0x000fc800000010ff */
[----:B------:R-:W-:-:S07]  /*3af0*/  PRMT R231, R124, 0x7610, R231 ;  /* 0x000076107ce77816 */ /* 0x000fce00000000e7 */
.L_x_550:
[----:B------:R-:W-:Y:S02]  /*3b00*/  F2FP.BF16.F32.PACK_AB R127, RZ, R127 ;  /* 0x0000007fff7f723e */ /* 0x000fe400000010ff */
[----:B------:R-:W-:Y:S02]  /*3b10*/  F2FP.BF16.F32.PACK_AB R236, RZ, R125 ;  /* 0x0000007dffec723e */ /* 0x000fe400000010ff */
[----:B------:R-:W-:Y:S01]  /*3b20*/  PRMT R235, R127, 0x7610, R235 ;  /* 0x000076107feb7816 */ /* 0x000fe200000000eb */
[----:B------:R-:W-:Y:S06]  /*3b30*/  @!P2 BRA `(.L_x_551) ;  /* 0x0000000800a4a947 */ /* 0x000fec0003800000 */
        /* <DEDUP_REMOVED lines=8> */
.L_x_547:
[----:B------:R-:W-:Y:S01]  /*3bc0*/  ISETP.GT.AND P1, PT, R239, RZ, PT ;  /* 0x000000ffef00720c */ /* 0x000fe20003f24270 */
[----:B------:R-:W-:-:S12]  /*3bd0*/  @!P2 BRA `(.L_x_552) ;  /* 0x00000000002ca947 */ /* 0x000fd80003800000 */
[----:B01----:R-:W-:Y:S01]  /*3be0*/  @P1 FFMA.FTZ R124, R223, R129, R130 ;  /* 0x00000081df7c1223 */ /* 0x003fe20000010082 */
        /* <DEDUP_REMOVED lines=10> */
.L_x_552:
[----:B------:R-:W-:Y:S05]  /*3c90*/  @!P2 BRA `(.L_x_553) ;  /* 0x000000000030a947 */ /* 0x000fea0003800000 */
[----:B01----:R-:W-:Y:S01]  /*3ca0*/  SHF.R.U64 R125, R166, 0x10, R167 ;  /* 0x00000010a67d7819 */ /* 0x003fe200000012a7 */
[----:B------:R-:W-:Y:S01]  /*3cb0*/  @P1 FFMA.FTZ R127, R218, R129, R130 ;  /* 0x00000081da7f1223 */ /* 0x000fe20000010082 */
[----:B------:R-:W-:Y:S02]  /*3cc0*/  IMAD.U32 R126, R243, 0x10000, RZ ;  /* 0x00010000f37e7824 */ /* 0x000fe400078e00ff */
        /* <DEDUP_REMOVED lines=9> */
.L_x_553:
[----:B------:R-:W-:Y:S05]  /*3d60*/  @!P2 BRA `(.L_x_554) ;  /* 0x00000000002ca947 */ /* 0x000fea0003800000 */
        /* <DEDUP_REMOVED lines=11> */
.L_x_554:
[----:B------:R-:W-:Y:S05]  /*3e20*/  @!P2 BRA `(.L_x_551) ;  /* 0x0000000400e8a947 */ /* 0x000fea0003800000 */
[----:B01----:R-:W-:Y:S01]  /*3e30*/  SHF.R.U32.HI R125, RZ, 0x10, R167 ;  /* 0x00000010ff7d7819 */ /* 0x003fe200000116a7 */
        /* <DEDUP_REMOVED lines=12> */
.L_x_546:
[----:B------:R-:W-:Y:S05]  /*3f00*/  BRA.U !UP0, `(.L_x_555) ;  /* 0x0000000108e07547 */ /* 0x000fea000b800000 */
[-CC-:B01----:R-:W-:Y:S01]  /*3f10*/  FFMA.FTZ R124, R223, R129.reuse, R130.reuse ;  /* 0x00000081df7c7223 */ /* 0x183fe20000010082 */
[-CC-:B------:R-:W-:Y:S01]  /*3f20*/  FFMA.FTZ R127, R218, R129.reuse, R130.reuse ;  /* 0x00000081da7f7223 */ /* 0x180fe20000010082 */
[-CC-:B------:R-:W-:Y:S01]  /*3f30*/  FFMA.FTZ R126, R221, R129.reuse, R130.reuse ;  /* 0x00000081dd7e7223 */ /* 0x180fe20000010082 */
[----:B------:R-:W-:Y:S01]  /*3f40*/  FFMA.FTZ R131, R216, R129, R130 ;  /* 0x00000081d8837223 */ /* 0x000fe20000010082 */
[----:B------:R-:W-:Y:S01]  /*3f50*/  FADD.FTZ R125, R219, -R124 ;  /* 0x8000007cdb7d7221 */ /* 0x000fe20000010000 */
[----:B------:R-:W-:Y:S01]  /*3f60*/  FADD.FTZ R127, R214, -R127 ;  /* 0x8000007fd67f7221 */ /* 0x000fe20000010000 */
[----:B------:R-:W-:Y:S01]  /*3f70*/  ISETP.GT.AND P1, PT, R239, RZ, PT ;  /* 0x000000ffef00720c */ /* 0x000fe20003f24270 */
[----:B------:R-:W-:Y:S01]  /*3f80*/  FADD.FTZ R135, R217, -R126 ;  /* 0x8000007ed9877221 */ /* 0x000fe20000010000 */
[C---:B------:R-:W-:Y:S01]  /*3f90*/  FMUL.FTZ R124, R240.reuse, R125 ;  /* 0x0000007df07c7220 */ /* 0x040fe20000410000 */
[----:B------:R-:W-:Y:S01]  /*3fa0*/  FMUL.FTZ R126, R240, R127 ;  /* 0x0000007ff07e7220 */ /* 0x000fe20000410000 */
[----:B------:R-:W-:-:S03]  /*3fb0*/  FADD.FTZ R137, R212, -R131 ;  /* 0x80000083d4897221 */ /* 0x000fc60000010000 */
        /* <DEDUP_REMOVED lines=9> */
.L_x_556:
[----:B------:R-:W-:Y:S01]  /*4050*/  F2FP.BF16.F32.PACK_AB R233, RZ, R127 ;  /* 0x0000007fffe9723e */ /* 0x000fe200000010ff */
[C---:B------:R-:W-:Y:S01]  /*4060*/  FMUL.FTZ R127, R240.reuse, R135 ;  /* 0x00000087f07f7220 */ /* 0x040fe20000410000 */
[----:B------:R-:W-:Y:S01]  /*4070*/  FMUL.FTZ R131, R240, R137 ;  /* 0x00000089f0837220 */ /* 0x000fe20000410000 */
[----:B------:R-:W-:Y:S01]  /*4080*/  FSEL R126, R126, RZ, P1 ;  /* 0x000000ff7e7e7208 */ /* 0x000fe20000800000 */
[----:B------:R-:W-:Y:S06]  /*4090*/  @!P2 BRA `(.L_x_557) ;  /* 0x00000000001ca947 */ /* 0x000fec0003800000 */
[----:B------:R-:W-:Y:S02]  /*40a0*/  IMAD.U32 R125, R12, 0x10000, RZ ;  /* 0x000100000c7d7824 */ /* 0x000fe400078e00ff */
[----:B------:R-:W-:Y:S01]  /*40b0*/  FMUL.FTZ R124, R126, UR17 ;  /* 0x000000117e7c7c20 */ /* 0x000fe20008410000 */
[----:B------:R-:W-:-:S03]  /*40c0*/  SHF.L.U32 R132, R243, 0x10, RZ ;  /* 0x00000010f3847819 */ /* 0x000fc600000006ff */
[-C--:B------:R-:W-:Y:S02]  /*40d0*/  FMUL.FTZ R125, R125, R124.reuse ;  /* 0x0000007c7d7d7220 */ /* 0x080fe40000410000 */
[----:B------:R-:W-:-:S03]  /*40e0*/  FFMA.FTZ R73, R132, R124, R73 ;  /* 0x0000007c84497223 */ /* 0x000fc60000010049 */
[----:B------:R-:W-:-:S04]  /*40f0*/  F2FP.BF16.F32.PACK_AB R125, RZ, R125 ;  /* 0x0000007dff7d723e */ /* 0x000fc800000010ff */
[----:B------:R-:W-:-:S07]  /*4100*/  PRMT R230, R125, 0x7610, R230 ;  /* 0x000076107de67816 */ /* 0x000fce00000000e6 */
.L_x_557:
[----:B------:R-:W-:Y:S02]  /*4110*/  F2FP.BF16.F32.PACK_AB R126, RZ, R126 ;  /* 0x0000007eff7e723e */ /* 0x000fe400000010ff */
[----:B------:R-:W-:Y:S02]  /*4120*/  FSEL R131, R131, RZ, P1 ;  /* 0x000000ff83837208 */ /* 0x000fe40000800000 */
        /* <DEDUP_REMOVED lines=9> */
.L_x_558:
[----:B------:R-:W-:Y:S02]  /*41c0*/  F2FP.BF16.F32.PACK_AB R127, RZ, R127 ;  /* 0x0000007fff7f723e */ /* 0x000fe400000010ff */
[----:B------:R-:W-:Y:S02]  /*41d0*/  F2FP.BF16.F32.PACK_AB R236, RZ, R131 ;  /* 0x00000083ffec723e */ /* 0x000fe400000010ff */
[----:B------:R-:W-:Y:S02]  /*41e0*/  PRMT R234, R126, 0x7610, R234 ;  /* 0x000076107eea7816 */ /* 0x000fe400000000ea */
        /* <DEDUP_REMOVED lines=10> */
.L_x_555:
[----:B------:R-:W-:Y:S05]  /*4290*/  @!P2 BRA `(.L_x_559) ;  /* 0x000000000030a947 */ /* 0x000fea0003800000 */
[----:B01----:R-:W-:Y:S01]  /*42a0*/  FFMA.FTZ R124, R223, R129, R130 ;  /* 0x00000081df7c7223 */ /* 0x003fe20000010082 */
[----:B------:R-:W-:Y:S02]  /*42b0*/  ISETP.GT.AND P1, PT, R239, RZ, PT ;  /* 0x000000ffef00720c */ /* 0x000fe40003f24270 */
[----:B------:R-:W-:Y:S01]  /*42c0*/  SHF.L.U32 R127, R242, 0x10, RZ ;  /* 0x00000010f27f7819 */ /* 0x000fe200000006ff */
[----:B------:R-:W-:Y:S01]  /*42d0*/  FADD.FTZ R125, R219, -R124 ;  /* 0x8000007cdb7d7221 */ /* 0x000fe20000010000 */
[----:B------:R-:W-:-:S03]  /*42e0*/  SHF.L.U32 R124, R186, 0x10, RZ ;  /* 0x00000010ba7c7819 */ /* 0x000fc600000006ff */
[----:B------:R-:W-:-:S05]  /*42f0*/  FMUL.FTZ R125, R240, R125 ;  /* 0x0000007df07d7220 */ /* 0x000fca0000410000 */
[----:B------:R-:W-:-:S05]  /*4300*/  FSEL R125, R125, RZ, P1 ;  /* 0x000000ff7d7d7208 */ /* 0x000fca0000800000 */
[----:B------:R-:W-:-:S04]  /*4310*/  FMUL.FTZ R125, R125, UR17 ;  /* 0x000000117d7d7c20 */ /* 0x000fc80008410000 */
[-C--:B------:R-:W-:Y:S01]  /*4320*/  FMUL.FTZ R124, R124, R125.reuse ;  /* 0x0000007d7c7c7220 */ /* 0x080fe20000410000 */
[----:B------:R-:W-:-:S04]  /*4330*/  FFMA.FTZ R72, R127, R125, R72 ;  /* 0x0000007d7f487223 */ /* 0x000fc80000010048 */
[----:B------:R-:W-:-:S04]  /*4340*/  F2FP.BF16.F32.PACK_AB R124, RZ, R124 ;  /* 0x0000007cff7c723e */ /* 0x000fc800000010ff */
[----:B------:R-:W-:-:S07]  /*4350*/  PRMT R237, R124, 0x7610, R237 ;  /* 0x000076107ced7816 */ /* 0x000fce00000000ed */
.L_x_559:
[----:B------:R-:W-:Y:S05]  /*4360*/  @!P2 BRA `(.L_x_560) ;  /* 0x000000000030a947 */ /* 0x000fea0003800000 */
[----:B01----:R-:W-:Y:S01]  /*4370*/  FFMA.FTZ R125, R218, R129, R130 ;  /* 0x00000081da7d7223 */ /* 0x003fe20000010082 */
[----:B------:R-:W-:Y:S01]  /*4380*/  ISETP.GT.AND P1, PT, R239, RZ, PT ;  /* 0x000000ffef00720c */ /* 0x000fe20003f24270 */
[----:B------:R-:W-:Y:S01]  /*4390*/  IMAD.U32 R126, R243, 0x10000, RZ ;  /* 0x00010000f37e7824 */ /* 0x000fe200078e00ff */
[----:B------:R-:W-:Y:S01]  /*43a0*/  SHF.L.U32 R127, R12, 0x10, RZ ;  /* 0x000000100c7f7819 */ /* 0x000fe200000006ff */
[----:B------:R-:W-:-:S04]  /*43b0*/  FADD.FTZ R125, R214, -R125 ;  /* 0x8000007dd67d7221 */ /* 0x000fc80000010000 */
[----:B------:R-:W-:-:S05]  /*43c0*/  FMUL.FTZ R125, R240, R125 ;  /* 0x0000007df07d7220 */ /* 0x000fca0000410000 */
[----:B------:R-:W-:-:S05]  /*43d0*/  FSEL R125, R125, RZ, P1 ;  /* 0x000000ff7d7d7208 */ /* 0x000fca0000800000 */
[----:B------:R-:W-:-:S04]  /*43e0*/  FMUL.FTZ R124, R125, UR17 ;  /* 0x000000117d7c7c20 */ /* 0x000fc80008410000 */
[-C--:B------:R-:W-:Y:S01]  /*43f0*/  FMUL.FTZ R125, R127, R124.reuse ;  /* 0x0000007c7f7d7220 */ /* 0x080fe20000410000 */
[----:B------:R-:W-:-:S04]  /*4400*/  FFMA.FTZ R73, R126, R124, R73 ;  /* 0x0000007c7e497223 */ /* 0x000fc80000010049 */
[----:B------:R-:W-:-:S04]  /*4410*/  F2FP.BF16.F32.PACK_AB R125, RZ, R125 ;  /* 0x0000007dff7d723e */ /* 0x000fc800000010ff */
[----:B------:R-:W-:-:S07]  /*4420*/  PRMT R230, R125, 0x7610, R230 ;  /* 0x000076107de67816 */ /* 0x000fce00000000e6 */
.L_x_560:
        /* <DEDUP_REMOVED lines=13> */
.L_x_561:
        /* <DEDUP_REMOVED lines=13> */
.L_x_551:
[----:B------:R-:W-:Y:S01]  /*45d0*/  IADD3 R131, PT, PT, R241, 0x200, RZ ;  /* 0x00000200f1837810 */ /* 0x000fe20007ffe0ff */
[----:B------:R-:W-:Y:S06]  /*45e0*/  BRA.U !UP0, `(.L_x_562) ;  /* 0x0000000108247547 */ /* 0x000fec000b800000 */
[----:B01----:R-:W0:Y:S01]  /*45f0*/  LDC.64 R126, c[0x0][0x478] ;  /* 0x00011e00ff7e7b82 */ /* 0x003e220000000a00 */
[----:B------:R-:W-:Y:S02]  /*4600*/  LOP3.LUT R124, R234, 0xffff, RZ, 0xc0, !PT ;  /* 0x0000ffffea7c7812 */ /* 0x000fe400078ec0ff */
[----:B------:R-:W-:-:S03]  /*4610*/  PRMT R135, R235, 0x5410, R236 ;  /* 0x00005410eb877816 */ /* 0x000fc600000000ec */
[----:B------:R-:W-:-:S05]  /*4620*/  IMAD.WIDE.U32 R124, R124, 0x10000, RZ ;  /* 0x000100007c7c7825 */ /* 0x000fca00078e00ff */
[----:B------:R-:W-:Y:S02]  /*4630*/  LOP3.LUT R125, R135, R125, RZ, 0xfc, !PT ;  /* 0x0000007d877d7212 */ /* 0x000fe400078efcff */
[----:B------:R-:W-:Y:S02]  /*4640*/  IADD3 R135, PT, PT, R128, 0x100, RZ ;  /* 0x0000010080877810 */ /* 0x000fe40007ffe0ff */
[----:B------:R-:W-:-:S03]  /*4650*/  LOP3.LUT R124, R124, 0xffff, R233, 0xf8, !PT ;  /* 0x0000ffff7c7c7812 */ /* 0x000fc600078ef8e9 */
[----:B0-----:R-:W-:-:S05]  /*4660*/  IMAD.WIDE.U32 R126, R135, 0x8, R126 ;  /* 0x00000008877e7825 */ /* 0x001fca00078e007e */
[----:B------:R2:W-:Y:S02]  /*4670*/  STG.E.64 desc[UR12][R126.64], R124 ;  /* 0x0000007c7e007986 */ /* 0x0005e4000c101b0c */
.L_x_562:
        /* <DEDUP_REMOVED lines=9> */
.L_x_563:
[----:B------:R-:W-:Y:S05]  /*4710*/  @!P2 BRA `(.L_x_564) ;  /* 0x00000000001ca947 */ /* 0x000fea0003800000 */
[----:B0123--:R-:W0:Y:S02]  /*4720*/  LDC.64 R124, c[0x0][0x390] ;  /* 0x0000e400ff7c7b82 */ /* 0x00fe240000000a00 */
[----:B0-----:R-:W-:-:S06]  /*4730*/  IMAD.WIDE.U32 R124, R131, 0x8, R124 ;  /* 0x00000008837c7825 */ /* 0x001fcc00078e007c */
[----:B------:R-:W2:Y:S02]  /*4740*/  LDG.E.64 R124, desc[UR12][R124.64] ;  /* 0x0000000c7c7c7981 */ /* 0x000ea4000c1e1b00 */
[C-C-:B--2---:R-:W-:Y:S02]  /*4750*/  SHF.R.U64 R243, R124.reuse, 0x10, R125.reuse ;  /* 0x000000107cf37819 */ /* 0x144fe4000000127d */
[----:B------:R-:W-:Y:S02]  /*4760*/  SHF.R.U32.HI R245, RZ, 0x10, R125 ;  /* 0x00000010fff57819 */ /* 0x000fe4000001167d */
[----:B------:R-:W-:Y:S02]  /*4770*/  PRMT R242, R124, 0x7610, R242 ;  /* 0x000076107cf27816 */ /* 0x000fe400000000f2 */
[----:B------:R-:W-:-:S07]  /*4780*/  PRMT R244, R125, 0x7610, R244 ;  /* 0x000076107df47816 */ /* 0x000fce00000000f4 */
.L_x_564:
[----:B------:R-:W-:Y:S05]  /*4790*/  @!P0 BRA `(.L_x_565) ;  /* 0x0000000400b88947 */ /* 0x000fea0003800000 */
[----:B------:R-:W-:Y:S05]  /*47a0*/  BRA.U !UP0, `(.L_x_566) ;  /* 0x0000000108e47547 */ /* 0x000fea000b800000 */
[----:B------:R-:W-:Y:S01]  /*47b0*/  ISETP.GT.AND P1, PT, R239, RZ, PT ;  /* 0x000000ffef00720c */ /* 0x000fe20003f24270 */
[----:B0123--:R-:W-:Y:S01]  /*47c0*/  IMAD.U32 R127, R165, 0x10000, RZ ;  /* 0x00010000a57f7824 */ /* 0x00ffe200078e00ff */
[C---:B------:R-:W-:Y:S02]  /*47d0*/  SHF.R.U64 R135, R164.reuse, 0x10, R165 ;  /* 0x00000010a4877819 */ /* 0x040fe400000012a5 */
[----:B------:R-:W-:Y:S02]  /*47e0*/  SHF.L.U32 R133, R164, 0x10, RZ ;  /* 0x00000010a4857819 */ /* 0x000fe400000006ff */
[----:B------:R-:W-:-:S07]  /*47f0*/  SHF.L.U32 R135, R135, 0x10, RZ ;  /* 0x0000001087877819 */ /* 0x000fce00000006ff */
        /* <DEDUP_REMOVED lines=24> */
.L_x_567:
        /* <DEDUP_REMOVED lines=8> */
.L_x_568:
        /* <DEDUP_REMOVED lines=8> */
.L_x_569:
[----:B------:R-:W-:Y:S02]  /*4a80*/  F2FP.BF16.F32.PACK_AB R127, RZ, R127 ;  /* 0x0000007fff7f723e */ /* 0x000fe400000010ff */
[----:B------:R-:W-:Y:S02]  /*4a90*/  F2FP.BF16.F32.PACK_AB R236, RZ, R125 ;  /* 0x0000007dffec723e */ /* 0x000fe400000010ff */
[----:B------:R-:W-:Y:S01]  /*4aa0*/  PRMT R235, R127, 0x7610, R235 ;  /* 0x000076107feb7816 */ /* 0x000fe200000000eb */
[----:B------:R-:W-:Y:S06]  /*4ab0*/  @!P2 BRA `(.L_x_570) ;  /* 0x0000000800a4a947 */ /* 0x000fec0003800000 */
        /* <DEDUP_REMOVED lines=8> */
.L_x_566:
[----:B------:R-:W-:Y:S01]  /*4b40*/  ISETP.GT.AND P1, PT, R239, RZ, PT ;  /* 0x000000ffef00720c */ /* 0x000fe20003f24270 */
[----:B------:R-:W-:-:S12]  /*4b50*/  @!P2 BRA `(.L_x_571) ;  /* 0x00000000002ca947 */ /* 0x000fd80003800000 */
[----:B0123--:R-:W-:Y:S01]  /*4b60*/  @P1 FFMA.FTZ R124, R215, R129, R130 ;  /* 0x00000081d77c1223 */ /* 0x00ffe20000010082 */
        /* <DEDUP_REMOVED lines=10> */
.L_x_571:
[----:B------:R-:W-:Y:S05]  /*4c10*/  @!P2 BRA `(.L_x_572) ;  /* 0x000000000030a947 */ /* 0x000fea0003800000 */
[----:B0123--:R-:W-:Y:S01]  /*4c20*/  SHF.R.U64 R125, R164, 0x10, R165 ;  /* 0x00000010a47d7819 */ /* 0x00ffe200000012a5 */
        /* <DEDUP_REMOVED lines=11> */
.L_x_572:
[----:B------:R-:W-:Y:S05]  /*4ce0*/  @!P2 BRA `(.L_x_573) ;  /* 0x00000000002ca947 */ /* 0x000fea0003800000 */
[----:B0123--:R-:W-:Y:S01]  /*4cf0*/  @P1 FFMA.FTZ R124, R213, R129, R130 ;  /* 0x00000081d57c1223 */ /* 0x00ffe20000010082 */
[----:B------:R-:W-:Y:S01]  /*4d00*/  SHF.L.U32 R125, R165, 0x10, RZ ;  /* 0x00000010a57d7819 */ /* 0x000fe200000006ff */
[----:B------:R-:W-:Y:S02]  /*4d10*/  IMAD.U32 R127, R244, 0x10000, RZ ;  /* 0x00010000f47f7824 */ /* 0x000fe400078e00ff */
        /* <DEDUP_REMOVED lines=8> */
.L_x_573:
[----:B------:R-:W-:Y:S05]  /*4da0*/  @!P2 BRA `(.L_x_570) ;  /* 0x0000000400e8a947 */ /* 0x000fea0003800000 */
[----:B0123--:R-:W-:Y:S01]  /*4db0*/  SHF.R.U32.HI R125, RZ, 0x10, R165 ;  /* 0x00000010ff7d7819 */ /* 0x00ffe200000116a5 */
        /* <DEDUP_REMOVED lines=12> */
.L_x_565:
[----:B------:R-:W-:Y:S05]  /*4e80*/  BRA.U !UP0, `(.L_x_574) ;  /* 0x0000000108e07547 */ /* 0x000fea000b800000 */
[-CC-:B0123--:R-:W-:Y:S01]  /*4e90*/  FFMA.FTZ R124, R215, R129.reuse, R130.reuse ;  /* 0x00000081d77c7223 */ /* 0x18ffe20000010082 */
        /* <DEDUP_REMOVED lines=19> */
.L_x_575:
        /* <DEDUP_REMOVED lines=12> */
.L_x_576:
        /* <DEDUP_REMOVED lines=11> */
.L_x_577:
        /* <DEDUP_REMOVED lines=13> */
.L_x_574:
[----:B------:R-:W-:Y:S05]  /*5210*/  @!P2 BRA `(.L_x_578) ;  /* 0x000000000030a947 */ /* 0x000fea0003800000 */
[----:B0123--:R-:W-:Y:S01]  /*5220*/  FFMA.FTZ R124, R215, R129, R130 ;  /* 0x00000081d77c7223 */ /* 0x00ffe20000010082 */
        /* <DEDUP_REMOVED lines=11> */
.L_x_578:
        /* <DEDUP_REMOVED lines=13> */
.L_x_579:
        /* <DEDUP_REMOVED lines=13> */
.L_x_580:
[----:B------:R-:W-:Y:S05]  /*5480*/  @!P2 BRA `(.L_x_570) ;  /* 0x000000000030a947 */ /* 0x000fea0003800000 */
[----:B0123--:R-:W-:Y:S01]  /*5490*/  FFMA.FTZ R125, R208, R129, R130 ;  /* 0x00000081d07d7223 */ /* 0x00ffe20000010082 */
        /* <DEDUP_REMOVED lines=11> */
.L_x_570:
[----:B------:R-:W-:Y:S01]  /*5550*/  IADD3 R133, PT, PT, R241, 0x300, RZ ;  /* 0x00000300f1857810 */ /* 0x000fe20007ffe0ff */
[----:B------:R-:W-:Y:S06]  /*5560*/  BRA.U !UP0, `(.L_x_581) ;  /* 0x0000000108247547 */ /* 0x000fec000b800000 */
[----:B0123--:R-:W0:Y:S01]  /*5570*/  LDC.64 R126, c[0x0][0x478] ;  /* 0x00011e00ff7e7b82 */ /* 0x00fe220000000a00 */
        /* <DEDUP_REMOVED lines=8> */
.L_x_581:
        /* <DEDUP_REMOVED lines=9> */
.L_x_582:
[----:B------:R-:W-:Y:S05]  /*5690*/  @!P2 BRA `(.L_x_583) ;  /* 0x00000000001ca947 */ /* 0x000fea0003800000 */
[----:B01234-:R-:W0:Y:S02]  /*56a0*/  LDC.64 R124, c[0x0][0x390] ;  /* 0x0000e400ff7c7b82 */ /* 0x01fe240000000a00 */
[----:B0-----:R-:W-:-:S06]  /*56b0*/  IMAD.WIDE.U32 R124, R133, 0x8, R124 ;  /* 0x00000008857c7825 */ /* 0x001fcc00078e007c */
[----:B------:R-:W2:Y:S02]  /*56c0*/  LDG.E.64 R124, desc[UR12][R124.64] ;  /* 0x0000000c7c7c7981 */ /* 0x000ea4000c1e1b00 */
[C-C-:B--2---:R-:W-:Y:S02]  /*56d0*/  SHF.R.U64 R243, R124.reuse, 0x10, R125.reuse ;  /* 0x000000107cf37819 */ /* 0x144fe4000000127d */
[----:B------:R-:W-:Y:S02]  /*56e0*/  SHF.R.U32.HI R245, RZ, 0x10, R125 ;  /* 0x00000010fff57819 */ /* 0x000fe4000001167d */
[----:B------:R-:W-:Y:S02]  /*56f0*/  PRMT R242, R124, 0x7610, R242 ;  /* 0x000076107cf27816 */ /* 0x000fe400000000f2 */
[----:B------:R-:W-:-:S07]  /*5700*/  PRMT R244, R125, 0x7610, R244 ;  /* 0x000076107df47816 */ /* 0x000fce00000000f4 */
.L_x_583:
[----:B------:R-:W-:Y:S05]  /*5710*/  @!P0 BRA `(.L_x_584) ;  /* 0x0000000400b88947 */ /* 0x000fea0003800000 */
[----:B------:R-:W-:Y:S05]  /*5720*/  BRA.U !UP0, `(.L_x_585) ;  /* 0x0000000108e47547 */ /* 0x000fea000b800000 */
[----:B------:R-:W-:Y:S02]  /*5730*/  ISETP.GT.AND P1, PT, R239, RZ, PT ;  /* 0x000000ffef00720c */ /* 0x000fe40003f24270 */
[C---:B------:R-:W-:Y:S02]  /*5740*/  SHF.R.U64 R135, R162.reuse, 0x10, R163 ;  /* 0x00000010a2877819 */ /* 0x040fe400000012a3 */
[----:B------:R-:W-:Y:S02]  /*5750*/  SHF.L.U32 R131, R162, 0x10, RZ ;  /* 0x00000010a2837819 */ /* 0x000fe400000006ff */
[----:B------:R-:W-:Y:S02]  /*5760*/  SHF.L.U32 R135, R135, 0x10, RZ ;  /* 0x0000001087877819 */ /* 0x000fe400000006ff */
[----:B01234-:R-:W-:-:S05]  /*5770*/  SHF.L.U32 R127, R163, 0x10, RZ ;  /* 0x00000010a37f7819 */ /* 0x01ffca00000006ff */
        /* <DEDUP_REMOVED lines=19> */
[----:B------:R-:W-:-:S03]  /*58b0*/  IMAD.U32 R137, R242, 0x10000, RZ ;  /* 0x00010000f2897824 */ /* 0x000fc600078e00ff */
[----:B------:R-:W-:Y:S01]  /*58c0*/  FMUL.FTZ R124, R131, R124 ;  /* 0x0000007c837c7220 */ /* 0x000fe20000410000 */
[----:B------:R-:W-:-:S04]  /*58d0*/  FFMA.FTZ R64, R137, R131, R64 ;  /* 0x0000008389407223 */ /* 0x000fc80000010040 */
[----:B------:R-:W-:-:S04]  /*58e0*/  F2FP.BF16.F32.PACK_AB R124, RZ, R124 ;  /* 0x0000007cff7c723e */ /* 0x000fc800000010ff */
[----:B------:R-:W-:-:S07]  /*58f0*/  PRMT R237, R124, 0x7610, R237 ;  /* 0x000076107ced7816 */ /* 0x000fce00000000ed */
.L_x_586:
        /* <DEDUP_REMOVED lines=8> */
.L_x_587:
        /* <DEDUP_REMOVED lines=8> */
.L_x_588:
        /* <DEDUP_REMOVED lines=12> */
.L_x_585:
[----:B------:R-:W-:Y:S01]  /*5ac0*/  ISETP.GT.AND P1, PT, R239, RZ, PT ;  /* 0x000000ffef00720c */ /* 0x000fe20003f24270 */
[----:B------:R-:W-:-:S12]  /*5ad0*/  @!P2 BRA `(.L_x_590) ;  /* 0x00000000002ca947 */ /* 0x000fd80003800000 */
[----:B01234-:R-:W-:Y:S01]  /*5ae0*/  @P1 FFMA.FTZ R124, R207, R129, R130 ;  /* 0x00000081cf7c1223 */ /* 0x01ffe20000010082 */
        /* <DEDUP_REMOVED lines=10> */
.L_x_590:
[----:B------:R-:W-:Y:S05]  /*5b90*/  @!P2 BRA `(.L_x_591) ;  /* 0x000000000030a947 */ /* 0x000fea0003800000 */
[----:B01234-:R-:W-:Y:S01]  /*5ba0*/  SHF.R.U64 R125, R162, 0x10, R163 ;  /* 0x00000010a27d7819 */ /* 0x01ffe200000012a3 */
        /* <DEDUP_REMOVED lines=11> */
.L_x_591:
[----:B------:R-:W-:Y:S05]  /*5c60*/  @!P2 BRA `(.L_x_592) ;  /* 0x00000000002ca947 */ /* 0x000fea0003800000 */
[----:B01234-:R-:W-:Y:S01]  /*5c70*/  @P1 FFMA.FTZ R124, R205, R129, R130 ;  /* 0x00000081cd7c1223 */ /* 0x01ffe20000010082 */
        /* <DEDUP_REMOVED lines=10> */
.L_x_592:
[----:B------:R-:W-:Y:S05]  /*5d20*/  @!P2 BRA `(.L_x_589) ;  /* 0x0000000400e8a947 */ /* 0x000fea0003800000 */
[----:B01234-:R-:W-:Y:S01]  /*5d30*/  SHF.R.U32.HI R125, RZ, 0x10, R163 ;  /* 0x00000010ff7d7819 */ /* 0x01ffe200000116a3 */
        /* <DEDUP_REMOVED lines=12> */
.L_x_584:
[----:B------:R-:W-:Y:S05]  /*5e00*/  BRA.U !UP0, `(.L_x_593) ;  /* 0x0000000108e07547 */ /* 0x000fea000b800000 */
[-CC-:B01234-:R-:W-:Y:S01]  /*5e10*/  FFMA.FTZ R124, R207, R129.reuse, R130.reuse ;  /* 0x00000081cf7c7223 */ /* 0x19ffe20000010082 */
        /* <DEDUP_REMOVED lines=19> */
.L_x_594:
        /* <DEDUP_REMOVED lines=12> */
.L_x_595:
        /* <DEDUP_REMOVED lines=11> */
.L_x_596:
        /* <DEDUP_REMOVED lines=13> */
.L_x_593:
[----:B------:R-:W-:Y:S05]  /*6190*/  @!P2 BRA `(.L_x_597) ;  /* 0x000000000030a947 */ /* 0x000fea0003800000 */
[----:B01234-:R-:W-:Y:S01]  /*61a0*/  FFMA.FTZ R124, R207, R129, R130 ;  /* 0x00000081cf7c7223 */ /* 0x01ffe20000010082 */
[----:B------:R-:W-:Y:S02]  /*61b0*/  ISETP.GT.AND P1, PT, R239, RZ, PT ;  /* 0x000000ffef00720c */ /* 0x000fe40003f24270 */
[----:B------:R-:W-:Y:S01]  /*61c0*/  SHF.L.U32 R127, R242, 0x10, RZ ;  /* 0x00000010f27f7819 */ /* 0x000fe200000006ff */
[----:B------:R-:W-:Y:S01]  /*61d0*/  FADD.FTZ R125, R203, -R124 ;  /* 0x8000007ccb7d7221 */ /* 0x000fe20000010000 */
[----:B------:R-:W-:-:S03]  /*61e0*/  IMAD.U32 R124, R190, 0x10000, RZ ;  /* 0x00010000be7c7824 */ /* 0x000fc600078e00ff */
[----:B------:R-:W-:-:S05]  /*61f0*/  FMUL.FTZ R125, R240, R125 ;  /* 0x0000007df07d7220 */ /* 0x000fca0000410000 */
[----:B------:R-:W-:-:S05]  /*6200*/  FSEL R125, R125, RZ, P1 ;  /* 0x000000ff7d7d7208 */ /* 0x000fca0000800000 */
[----:B------:R-:W-:-:S04]  /*6210*/  FMUL.FTZ R125, R125, UR17 ;  /* 0x000000117d7d7c20 */ /* 0x000fc80008410000 */
[-C--:B------:R-:W-:Y:S01]  /*6220*/  FMUL.FTZ R124, R124, R125.reuse ;  /* 0x0000007d7c7c7220 */ /* 0x080fe20000410000 */
[----:B------:R-:W-:-:S04]  /*6230*/  FFMA.FTZ R64, R127, R125, R64 ;  /* 0x0000007d7f407223 */ /* 0x000fc80000010040 */
[----:B------:R-:W-:-:S04]  /*6240*/  F2FP.BF16.F32.PACK_AB R124, RZ, R124 ;  /* 0x0000007cff7c723e */ /* 0x000fc800000010ff */
[----:B------:R-:W-:-:S07]  /*6250*/  PRMT R237, R124, 0x7610, R237 ;  /* 0x000076107ced7816 */ /* 0x000fce00000000ed */
.L_x_597:
[----:B------:R-:W-:Y:S05]  /*6260*/  @!P2 BRA `(.L_x_598) ;  /* 0x000000000030a947 */ /* 0x000fea0003800000 */
[----:B01234-:R-:W-:Y:S01]  /*6270*/  FFMA.FTZ R125, R202, R129, R130 ;  /* 0x00000081ca7d7223 */ /* 0x01ffe20000010082 */
        /* <DEDUP_REMOVED lines=11> */
.L_x_598:
        /* <DEDUP_REMOVED lines=13> */
.L_x_599:
        /* <DEDUP_REMOVED lines=13> */
.L_x_589:
[----:B------:R-:W-:Y:S01]  /*64d0*/  IADD3 R131, PT, PT, R241, 0x400, RZ ;  /* 0x00000400f1837810 */ /* 0x000fe20007ffe0ff */
[----:B------:R-:W-:Y:S06]  /*64e0*/  BRA.U !UP0, `(.L_x_600) ;  /* 0x0000000108247547 */ /* 0x000fec000b800000 */
[----:B01234-:R-:W0:Y:S01]  /*64f0*/  LDC.64 R126, c[0x0][0x478] ;  /* 0x00011e00ff7e7b82 */ /* 0x01fe220000000a00 */
[----:B------:R-:W-:Y:S02]  /*6500*/  LOP3.LUT R124, R234, 0xffff, RZ, 0xc0, !PT ;  /* 0x0000ffffea7c7812 */ /* 0x000fe400078ec0ff */
[----:B------:R-:W-:-:S03]  /*6510*/  PRMT R135, R235, 0x5410, R236 ;  /* 0x00005410eb877816 */ /* 0x000fc600000000ec */
[----:B------:R-:W-:-:S05]  /*6520*/  IMAD.WIDE.U32 R124, R124, 0x10000, RZ ;  /* 0x000100007c7c7825 */ /* 0x000fca00078e00ff */
[----:B------:R-:W-:Y:S01]  /*6530*/  LOP3.LUT R125, R135, R125, RZ, 0xfc, !PT ;  /* 0x0000007d877d7212 */ /* 0x000fe200078efcff */
[----:B------:R-:W-:Y:S01]  /*6540*/  VIADD R135, R128, 0x300 ;  /* 0x0000030080877836 */ /* 0x000fe20000000000 */
[----:B------:R-:W-:-:S03]  /*6550*/  LOP3.LUT R124, R124, 0xffff, R233, 0xf8, !PT ;  /* 0x0000ffff7c7c7812 */ /* 0x000fc600078ef8e9 */
[----:B0-----:R-:W-:-:S05]  /*6560*/  IMAD.WIDE.U32 R126, R135, 0x8, R126 ;  /* 0x00000008877e7825 */ /* 0x001fca00078e007e */
[----:B------:R0:W-:Y:S02]  /*6570*/  STG.E.64 desc[UR12][R126.64], R124 ;  /* 0x0000007c7e007986 */ /* 0x0001e4000c101b0c */
.L_x_600:
        /* <DEDUP_REMOVED lines=9> */
.L_x_601:
        /* <DEDUP_REMOVED lines=8> */
.L_x_602:
[----:B------:R-:W-:Y:S05]  /*6690*/  @!P0 BRA `(.L_x_603) ;  /* 0x0000000400b88947 */ /* 0x000fea0003800000 */
[----:B------:R-:W-:Y:S05]  /*66a0*/  BRA.U !UP0, `(.L_x_604) ;  /* 0x0000000108e47547 */ /* 0x000fea000b800000 */
[----:B------:R-:W-:Y:S02]  /*66b0*/  ISETP.GT.AND P1, PT, R239, RZ, PT ;  /* 0x000000ffef00720c */ /* 0x000fe40003f24270 */
[C-C-:B------:R-:W-:Y:S02]  /*66c0*/  SHF.R.U64 R135, R160.reuse, 0x10, R161.reuse ;  /* 0x00000010a0877819 */ /* 0x140fe400000012a1 */
[----:B------:R-:W-:Y:S02]  /*66d0*/  SHF.L.U32 R133, R160, 0x10, RZ ;  /* 0x00000010a0857819 */ /* 0x000fe400000006ff */
[----:B------:R-:W-:Y:S02]  /*66e0*/  SHF.L.U32 R135, R135, 0x10, RZ ;  /* 0x0000001087877819 */ /* 0x000fe400000006ff */
[----:B01234-:R-:W-:Y:S02]  /*66f0*/  SHF.R.U32.HI R125, RZ, 0x10, R161 ;  /* 0x00000010ff7d7819 */ /* 0x01ffe400000116a1 */
[----:B------:R-:W-:-:S02]  /*6700*/  SHF.L.U32 R127, R161, 0x10, RZ ;  /* 0x00000010a17f7819 */ /* 0x000fc400000006ff */
[----:B------:R-:W-:Y:S01]  /*6710*/  SHF.L.U32 R125, R125, 0x10, RZ ;  /* 0x000000107d7d7819 */ /* 0x000fe200000006ff */
[-CC-:B------:R-:W-:Y:S01]  /*6720*/  @P1 FFMA.FTZ R124, R155, R129.reuse, R130.reuse ;  /* 0x000000819b7c1223 */ /* 0x180fe20000010082 */
[-CC-:B------:R-:W-:Y:S01]  /*6730*/  @P1 FFMA.FTZ R126, R150, R129.reuse, R130.reuse ;  /* 0x00000081967e1223 */ /* 0x180fe20000010082 */
[----:B------:R-:W-:Y:S02]  /*6740*/  @P1 FFMA.FTZ R137, R148, R129, R130 ;  /* 0x0000008194891223 */ /* 0x000fe40000010082 */
[----:B------:R-:W-:Y:S01]  /*6750*/  @P1 FADD.FTZ R124, R151, -R124 ;  /* 0x8000007c977c1221 */ /* 0x000fe20000010000 */
[----:B------:R-:W-:-:S03]  /*6760*/  @P1 FADD.FTZ R126, R147, -R126 ;  /* 0x8000007e937e1221 */ /* 0x000fc60000010000 */
[C---:B------:R-:W-:Y:S01]  /*6770*/  @P1 FFMA.FTZ R133, R240.reuse, R124, R133 ;  /* 0x0000007cf0851223 */ /* 0x040fe20000010085 */
[----:B------:R-:W-:Y:S01]  /*6780*/  @P1 FFMA.FTZ R124, R153, R129, R130 ;  /* 0x00000081997c1223 */ /* 0x000fe20000010082 */
[----:B------:R-:W-:Y:S01]  /*6790*/  @P1 FFMA.FTZ R135, R240, R126, R135 ;  /* 0x0000007ef0871223 */ /* 0x000fe20000010087 */
[----:B------:R-:W-:Y:S02]  /*67a0*/  @P1 FADD.FTZ R126, R146, -R137 ;  /* 0x80000089927e1221 */ /* 0x000fe40000010000 */
[----:B------:R-:W-:Y:S01]  /*67b0*/  @P1 FADD.FTZ R124, R149, -R124 ;  /* 0x8000007c957c1221 */ /* 0x000fe20000010000 */
[----:B------:R-:W-:Y:S01]  /*67c0*/  F2FP.BF16.F32.PACK_AB R233, RZ, R133 ;  /* 0x00000085ffe9723e */ /* 0x000fe200000010ff */
[C---:B------:R-:W-:Y:S01]  /*67d0*/  @P1 FFMA.FTZ R125, R240.reuse, R126, R125 ;  /* 0x0000007ef07d1223 */ /* 0x040fe2000001007d */
[----:B------:R-:W-:Y:S01]  /*67e0*/  F2FP.BF16.F32.PACK_AB R234, RZ, R135 ;  /* 0x00000087ffea723e */ /* 0x000fe200000010ff */
[----:B------:R-:W-:Y:S01]  /*67f0*/  @P1 FFMA.FTZ R127, R240, R124, R127 ;  /* 0x0000007cf07f1223 */ /* 0x000fe2000001007f */
        /* <DEDUP_REMOVED lines=8> */
.L_x_605:
        /* <DEDUP_REMOVED lines=8> */
.L_x_606:
        /* <DEDUP_REMOVED lines=8> */
.L_x_607:
        /* <DEDUP_REMOVED lines=12> */
.L_x_604:
[----:B------:R-:W-:Y:S01]  /*6a40*/  ISETP.GT.AND P1, PT, R239, RZ, PT ;  /* 0x000000ffef00720c */ /* 0x000fe20003f24270 */
[----:B------:R-:W-:-:S12]  /*6a50*/  @!P2 BRA `(.L_x_609) ;  /* 0x00000000002ca947 */ /* 0x000fd80003800000 */
        /* <DEDUP_REMOVED lines=11> */
.L_x_609:
[----:B------:R-:W-:Y:S05]  /*6b10*/  @!P2 BRA `(.L_x_610) ;  /* 0x000000000030a947 */ /* 0x000fea0003800000 */
[----:B01234-:R-:W-:Y:S01]  /*6b20*/  SHF.R.U64 R125, R160, 0x10, R161 ;  /* 0x00000010a07d7819 */ /* 0x01ffe200000012a1 */
[----:B------:R-:W-:Y:S01]  /*6b30*/  @P1 FFMA.FTZ R124, R150, R129, R130 ;  /* 0x00000081967c1223 */ /* 0x000fe20000010082 */
[----:B------:R-:W-:Y:S01]  /*6b40*/  SHF.L.U32 R127, R6, 0x10, RZ ;  /* 0x00000010067f7819 */ /* 0x000fe200000006ff */
[----:B------:R-:W-:Y:S01]  /*6b50*/  IMAD.U32 R126, R243, 0x10000, RZ ;  /* 0x00010000f37e7824 */ /* 0x000fe200078e00ff */
[----:B------:R-:W-:Y:S01]  /*6b60*/  SHF.L.U32 R125, R125, 0x10, RZ ;  /* 0x000000107d7d7819 */ /* 0x000fe200000006ff */
[----:B------:R-:W-:-:S04]  /*6b70*/  @P1 FADD.FTZ R124, R147, -R124 ;  /* 0x8000007c937c1221 */ /* 0x000fc80000010000 */
[----:B------:R-:W-:-:S04]  /*6b80*/  @P1 FFMA.FTZ R125, R240, R124, R125 ;  /* 0x0000007cf07d1223 */ /* 0x000fc8000001007d */
[----:B------:R-:W-:-:S04]  /*6b90*/  FMUL.FTZ R124, R125, UR17 ;  /* 0x000000117d7c7c20 */ /* 0x000fc80008410000 */
[-C--:B------:R-:W-:Y:S01]  /*6ba0*/  FMUL.FTZ R125, R127, R124.reuse ;  /* 0x0000007c7f7d7220 */ /* 0x080fe20000410000 */
[----:B------:R-:W-:-:S04]  /*6bb0*/  FFMA.FTZ R61, R126, R124, R61 ;  /* 0x0000007c7e3d7223 */ /* 0x000fc8000001003d */
[----:B------:R-:W-:-:S04]  /*6bc0*/  F2FP.BF16.F32.PACK_AB R125, RZ, R125 ;  /* 0x0000007dff7d723e */ /* 0x000fc800000010ff */
[----:B------:R-:W-:-:S07]  /*6bd0*/  PRMT R230, R125, 0x7610, R230 ;  /* 0x000076107de67816 */ /* 0x000fce00000000e6 */
.L_x_610:
        /* <DEDUP_REMOVED lines=12> */
.L_x_611:
[----:B------:R-:W-:Y:S05]  /*6ca0*/  @!P2 BRA `(.L_x_608) ;  /* 0x0000000400e8a947 */ /* 0x000fea0003800000 */
[----:B01234-:R-:W-:Y:S01]  /*6cb0*/  SHF.R.U32.HI R125, RZ, 0x10, R161 ;  /* 0x00000010ff7d7819 */ /* 0x01ffe200000116a1 */
        /* <DEDUP_REMOVED lines=12> */
.L_x_603:
        /* <DEDUP_REMOVED lines=21> */
.L_x_613:
        /* <DEDUP_REMOVED lines=12> */
.L_x_614:
        /* <DEDUP_REMOVED lines=11> */
.L_x_615:
        /* <DEDUP_REMOVED lines=13> */
.L_x_612:
        /* <DEDUP_REMOVED lines=13> */
.L_x_616:
[----:B------:R-:W-:Y:S05]  /*71e0*/  @!P2 BRA `(.L_x_617) ;  /* 0x000000000030a947 */ /* 0x000fea0003800000 */
[----:B01234-:R-:W-:Y:S01]  /*71f0*/  FFMA.FTZ R124, R150, R129, R130 ;  /* 0x00000081967c7223 */ /* 0x01ffe20000010082 */
        /* <DEDUP_REMOVED lines=11> */
.L_x_617:
        /* <DEDUP_REMOVED lines=13> */
.L_x_618:
        /* <DEDUP_REMOVED lines=13> */
.L_x_608:
[----:B------:R-:W-:Y:S01]  /*7450*/  IADD3 R132, PT, PT, R241, 0x500, RZ ;  /* 0x00000500f1847810 */ /* 0x000fe20007ffe0ff */
[----:B------:R-:W-:Y:S06]  /*7460*/  BRA.U !UP0, `(.L_x_619) ;  /* 0x0000000108247547 */ /* 0x000fec000b800000 */
[----:B01234-:R-:W0:Y:S01]  /*7470*/  LDC.64 R126, c[0x0][0x478] ;  /* 0x00011e00ff7e7b82 */ /* 0x01fe220000000a00 */
        /* <DEDUP_REMOVED lines=8> */
.L_x_619:
        /* <DEDUP_REMOVED lines=9> */
.L_x_620:
        /* <DEDUP_REMOVED lines=8> */
.L_x_621:
[----:B------:R-:W-:Y:S05]  /*7610*/  @!P0 BRA `(.L_x_622) ;  /* 0x0000000400b88947 */ /* 0x000fea0003800000 */
[----:B------:R-:W-:Y:S05]  /*7620*/  BRA.U !UP0, `(.L_x_623) ;  /* 0x0000000108e47547 */ /* 0x000fea000b800000 */
[----:B------:R-:W-:Y:S01]  /*7630*/  ISETP.GT.AND P1, PT, R239, RZ, PT ;  /* 0x000000ffef00720c */ /* 0x000fe20003f24270 */
[----:B01234-:R-:W-:Y:S01]  /*7640*/  IMAD.U32 R127, R159, 0x10000, RZ ;  /* 0x000100009f7f7824 */ /* 0x01ffe200078e00ff */
[C---:B------:R-:W-:Y:S02]  /*7650*/  SHF.R.U64 R133, R158.reuse, 0x10, R159 ;  /* 0x000000109e857819 */ /* 0x040fe4000000129f */
[----:B------:R-:W-:Y:S02]  /*7660*/  SHF.L.U32 R131, R158, 0x10, RZ ;  /* 0x000000109e837819 */ /* 0x000fe400000006ff */
[----:B------:R-:W-:-:S07]  /*7670*/  SHF.L.U32 R133, R133, 0x10, RZ ;  /* 0x0000001085857819 */ /* 0x000fce00000006ff */
[-CC-:B------:R-:W-:Y:S01]  /*7680*/  @P1 FFMA.FTZ R125, R145, R129.reuse, R130.reuse ;  /* 0x00000081917d1223 */ /* 0x180fe20000010082 */
[-CC-:B------:R-:W-:Y:S01]  /*7690*/  @P1 FFMA.FTZ R124, R140, R129.reuse, R130.reuse ;  /* 0x000000818c7c1223 */ /* 0x180fe20000010082 */
[----:B------:R-:W-:Y:S02]  /*76a0*/  @P1 FFMA.FTZ R135, R143, R129, R130 ;  /* 0x000000818f871223 */ /* 0x000fe40000010082 */
[----:B------:R-:W-:Y:S01]  /*76b0*/  @P1 FADD.FTZ R125, R144, -R125 ;  /* 0x8000007d907d1221 */ /* 0x000fe20000010000 */
[----:B------:R-:W-:Y:S01]  /*76c0*/  @P1 FADD.FTZ R124, R141, -R124 ;  /* 0x8000007c8d7c1221 */ /* 0x000fe20000010000 */
[----:B------:R-:W-:Y:S02]  /*76d0*/  @P1 FADD.FTZ R135, R142, -R135 ;  /* 0x800000878e871221 */ /* 0x000fe40000010000 */
[C---:B------:R-:W-:Y:S01]  /*76e0*/  @P1 FFMA.FTZ R131, R240.reuse, R125, R131 ;  /* 0x0000007df0831223 */ /* 0x040fe20000010083 */
[----:B------:R-:W-:Y:S01]  /*76f0*/  SHF.R.U32.HI R125, RZ, 0x10, R159 ;  /* 0x00000010ff7d7819 */ /* 0x000fe2000001169f */
[----:B------:R-:W-:Y:S01]  /*7700*/  @P1 FFMA.FTZ R133, R240, R124, R133 ;  /* 0x0000007cf0851223 */ /* 0x000fe20000010085 */
[----:B------:R-:W-:Y:S01]  /*7710*/  @P1 FFMA.FTZ R124, R38, R129, R130 ;  /* 0x00000081267c1223 */ /* 0x000fe20000010082 */
[----:B------:R-:W-:Y:S01]  /*7720*/  @P1 FFMA.FTZ R127, R240, R135, R127 ;  /* 0x00000087f07f1223 */ /* 0x000fe2000001007f */
[----:B------:R-:W-:-:S02]  /*7730*/  SHF.L.U32 R125, R125, 0x10, RZ ;  /* 0x000000107d7d7819 */ /* 0x000fc400000006ff */
[----:B------:R-:W-:Y:S01]  /*7740*/  @P1 FADD.FTZ R124, R39, -R124 ;  /* 0x8000007c277c1221 */ /* 0x000fe20000010000 */
[----:B------:R-:W-:Y:S02]  /*7750*/  F2FP.BF16.F32.PACK_AB R233, RZ, R131 ;  /* 0x00000083ffe9723e */ /* 0x000fe400000010ff */
        /* <DEDUP_REMOVED lines=10> */
.L_x_624:
        /* <DEDUP_REMOVED lines=8> */
.L_x_625:
        /* <DEDUP_REMOVED lines=8> */
.L_x_626:
        /* <DEDUP_REMOVED lines=12> */
.L_x_623:
        /* <DEDUP_REMOVED lines=13> */
.L_x_628:
[----:B------:R-:W-:Y:S05]  /*7a90*/  @!P2 BRA `(.L_x_629) ;  /* 0x000000000030a947 */ /* 0x000fea0003800000 */
[----:B01234-:R-:W-:Y:S01]  /*7aa0*/  SHF.R.U64 R125, R158, 0x10, R159 ;  /* 0x000000109e7d7819 */ /* 0x01ffe2000000129f */
[----:B------:R-:W-:Y:S01]  /*7ab0*/  @P1 FFMA.FTZ R124, R140, R129, R130 ;  /* 0x000000818c7c1223 */ /* 0x000fe20000010082 */
[----:B------:R-:W-:Y:S02]  /*7ac0*/  SHF.L.U32 R127, R4, 0x10, RZ ;  /* 0x00000010047f7819 */ /* 0x000fe400000006ff */
[----:B------:R-:W-:Y:S01]  /*7ad0*/  SHF.L.U32 R125, R125, 0x10, RZ ;  /* 0x000000107d7d7819 */ /* 0x000fe200000006ff */
[----:B------:R-:W-:Y:S01]  /*7ae0*/  @P1 FADD.FTZ R124, R141, -R124 ;  /* 0x8000007c8d7c1221 */ /* 0x000fe20000010000 */
[----:B------:R-:W-:-:S03]  /*7af0*/  SHF.L.U32 R126, R243, 0x10, RZ ;  /* 0x00000010f37e7819 */ /* 0x000fc600000006ff */
[----:B------:R-:W-:-:S04]  /*7b00*/  @P1 FFMA.FTZ R125, R240, R124, R125 ;  /* 0x0000007cf07d1223 */ /* 0x000fc8000001007d */
[----:B------:R-:W-:-:S04]  /*7b10*/  FMUL.FTZ R124, R125, UR17 ;  /* 0x000000117d7c7c20 */ /* 0x000fc80008410000 */
[-C--:B------:R-:W-:Y:S01]  /*7b20*/  FMUL.FTZ R125, R127, R124.reuse ;  /* 0x0000007c7f7d7220 */ /* 0x080fe20000410000 */
[----:B------:R-:W-:-:S04]  /*7b30*/  FFMA.FTZ R57, R126, R124, R57 ;  /* 0x0000007c7e397223 */ /* 0x000fc80000010039 */
[----:B------:R-:W-:-:S04]  /*7b40*/  F2FP.BF16.F32.PACK_AB R125, RZ, R125 ;  /* 0x0000007dff7d723e */ /* 0x000fc800000010ff */
[----:B------:R-:W-:-:S07]  /*7b50*/  PRMT R230, R125, 0x7610, R230 ;  /* 0x000076107de67816 */ /* 0x000fce00000000e6 */
.L_x_629:
[----:B------:R-:W-:Y:S05]  /*7b60*/  @!P2 BRA `(.L_x_630) ;  /* 0x00000000002ca947 */ /* 0x000fea0003800000 */
[----:B01234-:R-:W-:Y:S01]  /*7b70*/  @P1 FFMA.FTZ R127, R143, R129, R130 ;  /* 0x000000818f7f1223 */ /* 0x01ffe20000010082 */
[----:B------:R-:W-:Y:S02]  /*7b80*/  SHF.L.U32 R125, R159, 0x10, RZ ;  /* 0x000000109f7d7819 */ /* 0x000fe400000006ff */
[----:B------:R-:W-:Y:S01]  /*7b90*/  SHF.L.U32 R124, R195, 0x10, RZ ;  /* 0x00000010c37c7819 */ /* 0x000fe200000006ff */
[----:B------:R-:W-:-:S04]  /*7ba0*/  @P1 FADD.FTZ R127, R142, -R127 ;  /* 0x8000007f8e7f1221 */ /* 0x000fc80000010000 */
[----:B------:R-:W-:Y:S01]  /*7bb0*/  @P1 FFMA.FTZ R125, R240, R127, R125 ;  /* 0x0000007ff07d1223 */ /* 0x000fe2000001007d */
[----:B------:R-:W-:-:S03]  /*7bc0*/  IMAD.U32 R127, R244, 0x10000, RZ ;  /* 0x00010000f47f7824 */ /* 0x000fc600078e00ff */
[----:B------:R-:W-:-:S04]  /*7bd0*/  FMUL.FTZ R125, R125, UR17 ;  /* 0x000000117d7d7c20 */ /* 0x000fc80008410000 */
[-C--:B------:R-:W-:Y:S01]  /*7be0*/  FMUL.FTZ R124, R124, R125.reuse ;  /* 0x0000007d7c7c7220 */ /* 0x080fe20000410000 */
[----:B------:R-:W-:-:S04]  /*7bf0*/  FFMA.FTZ R58, R127, R125, R58 ;  /* 0x0000007d7f3a7223 */ /* 0x000fc8000001003a */
[----:B------:R-:W-:-:S04]  /*7c00*/  F2FP.BF16.F32.PACK_AB R124, RZ, R124 ;  /* 0x0000007cff7c723e */ /* 0x000fc800000010ff */
[----:B------:R-:W-:-:S07]  /*7c10*/  PRMT R231, R124, 0x7610, R231 ;  /* 0x000076107ce77816 */ /* 0x000fce00000000e7 */
.L_x_630:
[----:B------:R-:W-:Y:S05]  /*7c20*/  @!P2 BRA `(.L_x_627) ;  /* 0x0000000400e8a947 */ /* 0x000fea0003800000 */
[----:B01234-:R-:W-:Y:S01]  /*7c30*/  SHF.R.U32.HI R125, RZ, 0x10, R159 ;  /* 0x00000010ff7d7819 */ /* 0x01ffe2000001169f */
        /* <DEDUP_REMOVED lines=10> */
[----:B------:R-:W-:Y:S01]  /*7ce0*/  PRMT R232, R125, 0x7610, R232 ;  /* 0x000076107de87816 */ /* 0x000fe200000000e8 */
[----:B------:R-:W-:Y:S06]  /*7cf0*/  BRA `(.L_x_627) ;  /* 0x0000000400b47947 */ /* 0x000fec0003800000 */
.L_x_622:
        /* <DEDUP_REMOVED lines=21> */
.L_x_632:
        /* <DEDUP_REMOVED lines=12> */
.L_x_633:
        /* <DEDUP_REMOVED lines=11> */
.L_x_634:
        /* <DEDUP_REMOVED lines=13> */
.L_x_631:
        /* <DEDUP_REMOVED lines=13> */
.L_x_635:
        /* <DEDUP_REMOVED lines=13> */
.L_x_636:
        /* <DEDUP_REMOVED lines=13> */
.L_x_637:
        /* <DEDUP_REMOVED lines=13> */
.L_x_627:
        /* <DEDUP_REMOVED lines=11> */
.L_x_638:
        /* <DEDUP_REMOVED lines=9> */
.L_x_639:
        /* <DEDUP_REMOVED lines=8> */
.L_x_640:
[----:B------:R-:W-:Y:S05]  /*8590*/  @!P0 BRA `(.L_x_641) ;  /* 0x0000000400b88947 */ /* 0x000fea0003800000 */
[----:B------:R-:W-:Y:S05]  /*85a0*/  BRA.U !UP0, `(.L_x_642) ;  /* 0x0000000108e47547 */ /* 0x000fea000b800000 */
[----:B------:R-:W-:Y:S02]  /*85b0*/  ISETP.GT.AND P0, PT, R239, RZ, PT ;  /* 0x000000ffef00720c */ /* 0x000fe40003f04270 */
[----:B01234-:R-:W-:Y:S02]  /*85c0*/  SHF.L.U32 R127, R156, 0x10, RZ ;  /* 0x000000109c7f7819 */ /* 0x01ffe400000006ff */
[----:B------:R-:W-:-:S09]  /*85d0*/  SHF.L.U32 R131, R157, 0x10, RZ ;  /* 0x000000109d837819 */ /* 0x000fd200000006ff */
[-CC-:B------:R-:W-:Y:S01]  /*85e0*/  @P0 FFMA.FTZ R125, R37, R129.reuse, R130.reuse ;  /* 0x00000081257d0223 */ /* 0x180fe20000010082 */
[-CC-:B------:R-:W-:Y:S01]  /*85f0*/  @P0 FFMA.FTZ R124, R32, R129.reuse, R130.reuse ;  /* 0x00000081207c0223 */ /* 0x180fe20000010082 */
[-CC-:B------:R-:W-:Y:S01]  /*8600*/  @P0 FFMA.FTZ R133, R35, R129.reuse, R130.reuse ;  /* 0x0000008123850223 */ /* 0x180fe20000010082 */
[----:B------:R-:W-:Y:S01]  /*8610*/  @P0 FFMA.FTZ R130, R30, R129, R130 ;  /* 0x000000811e820223 */ /* 0x000fe20000010082 */
[----:B------:R-:W-:Y:S01]  /*8620*/  @P0 FADD.FTZ R125, R36, -R125 ;  /* 0x8000007d247d0221 */ /* 0x000fe20000010000 */
[----:B------:R-:W-:Y:S01]  /*8630*/  SHF.R.U64 R129, R156, 0x10, R157 ;  /* 0x000000109c817819 */ /* 0x000fe2000000129d */
[----:B------:R-:W-:Y:S01]  /*8640*/  @P0 FADD.FTZ R124, R33, -R124 ;  /* 0x8000007c217c0221 */ /* 0x000fe20000010000 */
[----:B------:R-:W-:Y:S01]  /*8650*/  @P0 FADD.FTZ R126, R34, -R133 ;  /* 0x80000085227e0221 */ /* 0x000fe20000010000 */
[C---:B------:R-:W-:Y:S01]  /*8660*/  @P0 FFMA.FTZ R127, R240.reuse, R125, R127 ;  /* 0x0000007df07f0223 */ /* 0x040fe2000001007f */
[----:B------:R-:W-:Y:S01]  /*8670*/  SHF.L.U32 R129, R129, 0x10, RZ ;  /* 0x0000001081817819 */ /* 0x000fe200000006ff */
[----:B------:R-:W-:Y:S01]  /*8680*/  @P0 FADD.FTZ R130, R31, -R130 ;  /* 0x800000821f820221 */ /* 0x000fe20000010000 */
[----:B------:R-:W-:Y:S01]  /*8690*/  SHF.R.U32.HI R125, RZ, 0x10, R157 ;  /* 0x00000010ff7d7819 */ /* 0x000fe2000001169d */
[C---:B------:R-:W-:Y:S01]  /*86a0*/  @P0 FFMA.FTZ R131, R240.reuse, R126, R131 ;  /* 0x0000007ef0830223 */ /* 0x040fe20000010083 */
[----:B------:R-:W-:Y:S01]  /*86b0*/  F2FP.BF16.F32.PACK_AB R233, RZ, R127 ;  /* 0x0000007fffe9723e */ /* 0x000fe200000010ff */
[----:B------:R-:W-:Y:S01]  /*86c0*/  @P0 FFMA.FTZ R129, R240, R124, R129 ;  /* 0x0000007cf0810223 */ /* 0x000fe20000010081 */
[----:B------:R-:W-:-:S04]  /*86d0*/  SHF.L.U32 R125, R125, 0x10, RZ ;  /* 0x000000107d7d7819 */ /* 0x000fc800000006ff */
[----:B------:R-:W-:Y:S01]  /*86e0*/  F2FP.BF16.F32.PACK_AB R234, RZ, R129 ;  /* 0x00000081ffea723e */ /* 0x000fe200000010ff */
[----:B------:R-:W-:Y:S01]  /*86f0*/  @P0 FFMA.FTZ R125, R240, R130, R125 ;  /* 0x00000082f07d0223 */ /* 0x000fe2000001007d */
        /* <DEDUP_REMOVED lines=8> */
.L_x_643:
        /* <DEDUP_REMOVED lines=8> */
.L_x_644:
        /* <DEDUP_REMOVED lines=8> */
.L_x_645:
        /* <DEDUP_REMOVED lines=12> */
.L_x_642:
[----:B------:R-:W-:Y:S01]  /*8940*/  ISETP.GT.AND P0, PT, R239, RZ, PT ;  /* 0x000000ffef00720c */ /* 0x000fe20003f04270 */
[----:B------:R-:W-:-:S12]  /*8950*/  @!P2 BRA `(.L_x_647) ;  /* 0x00000000002ca947 */ /* 0x000fd80003800000 */
        /* <DEDUP_REMOVED lines=11> */
.L_x_647:
        /* <DEDUP_REMOVED lines=13> */
.L_x_648:
        /* <DEDUP_REMOVED lines=12> */
.L_x_649:
[----:B------:R-:W-:Y:S05]  /*8ba0*/  @!P2 BRA `(.L_x_646) ;  /* 0x0000000400e8a947 */ /* 0x000fea0003800000 */
[----:B01234-:R-:W-:Y:S01]  /*8bb0*/  SHF.R.U32.HI R125, RZ, 0x10, R157 ;  /* 0x00000010ff7d7819 */ /* 0x01ffe2000001169d */
        /* <DEDUP_REMOVED lines=10> */
[----:B------:R-:W-:Y:S01]  /*8c60*/  PRMT R232, R125, 0x7610, R232 ;  /* 0x000076107de87816 */ /* 0x000fe200000000e8 */
[----:B------:R-:W-:Y:S06]  /*8c70*/  BRA `(.L_x_646) ;  /* 0x0000000400b47947 */ /* 0x000fec0003800000 */
.L_x_641:
[----:B------:R-:W-:Y:S05]  /*8c80*/  BRA.U !UP0, `(.L_x_650) ;  /* 0x0000000108e07547 */ /* 0x000fea000b800000 */
[-CC-:B01234-:R-:W-:Y:S01]  /*8c90*/  FFMA.FTZ R125, R37, R129.reuse, R130.reuse ;  /* 0x00000081257d7223 */ /* 0x19ffe20000010082 */
[-CC-:B------:R-:W-:Y:S01]  /*8ca0*/  FFMA.FTZ R124, R32, R129.reuse, R130.reuse ;  /* 0x00000081207c7223 */ /* 0x180fe20000010082 */
[-CC-:B------:R-:W-:Y:S01]  /*8cb0*/  FFMA.FTZ R131, R35, R129.reuse, R130.reuse ;  /* 0x0000008123837223 */ /* 0x180fe20000010082 */
[----:B------:R-:W-:Y:S01]  /*8cc0*/  FFMA.FTZ R130, R30, R129, R130 ;  /* 0x000000811e827223 */ /* 0x000fe20000010082 */
[----:B------:R-:W-:Y:S01]  /*8cd0*/  FADD.FTZ R125, R36, -R125 ;  /* 0x8000007d247d7221 */ /* 0x000fe20000010000 */
[----:B------:R-:W-:Y:S01]  /*8ce0*/  FADD.FTZ R127, R33, -R124 ;  /* 0x8000007c217f7221 */ /* 0x000fe20000010000 */
[----:B------:R-:W-:Y:S01]  /*8cf0*/  FADD.FTZ R131, R34, -R131 ;  /* 0x8000008322837221 */ /* 0x000fe20000010000 */
[----:B------:R-:W-:Y:S01]  /*8d00*/  FADD.FTZ R129, R31, -R130 ;  /* 0x800000821f817221 */ /* 0x000fe20000010000 */
[C---:B------:R-:W-:Y:S01]  /*8d10*/  FMUL.FTZ R124, R240.reuse, R125 ;  /* 0x0000007df07c7220 */ /* 0x040fe20000410000 */
[----:B------:R-:W-:Y:S01]  /*8d20*/  ISETP.GT.AND P0, PT, R239, RZ, PT ;  /* 0x000000ffef00720c */ /* 0x000fe20003f04270 */
[C---:B------:R-:W-:Y:S01]  /*8d30*/  FMUL.FTZ R126, R240.reuse, R127 ;  /* 0x0000007ff07e7220 */ /* 0x040fe20000410000 */
[C---:B------:R-:W-:Y:S01]  /*8d40*/  FMUL.FTZ R127, R240.reuse, R131 ;  /* 0x00000083f07f7220 */ /* 0x040fe20000410000 */
[----:B------:R-:W-:Y:S01]  /*8d50*/  FMUL.FTZ R240, R240, R129 ;  /* 0x00000081f0f07220 */ /* 0x000fe20000410000 */
[----:B------:R-:W-:Y:S01]  /*8d60*/  FSEL R129, R124, RZ, P0 ;  /* 0x000000ff7c817208 */ /* 0x000fe20000000000 */
[----:B------:R-:W-:Y:S08]  /*8d70*/  @!P2 BRA `(.L_x_651) ;  /* 0x00000000001ca947 */ /* 0x000ff00003800000 */
[----:B------:R-:W-:Y:S01]  /*8d80*/  SHF.L.U32 R124, R196, 0x10, RZ ;  /* 0x00000010c47c7819 */ /* 0x000fe200000006ff */
[----:B------:R-:W-:Y:S01]  /*8d90*/  FMUL.FTZ R125, R129, UR17 ;  /* 0x00000011817d7c20 */ /* 0x000fe20008410000 */
[----:B------:R-:W-:-:S03]  /*8da0*/  SHF.L.U32 R131, R242, 0x10, RZ ;  /* 0x00000010f2837819 */ /* 0x000fc600000006ff */
[-C--:B------:R-:W-:Y:S02]  /*8db0*/  FMUL.FTZ R124, R124, R125.reuse ;  /* 0x0000007d7c7c7220 */ /* 0x080fe40000410000 */
[----:B------:R-:W-:-:S03]  /*8dc0*/  FFMA.FTZ R52, R131, R125, R52 ;  /* 0x0000007d83347223 */ /* 0x000fc60000010034 */
[----:B------:R-:W-:-:S04]  /*8dd0*/  F2FP.BF16.F32.PACK_AB R124, RZ, R124 ;  /* 0x0000007cff7c723e */ /* 0x000fc800000010ff */
[----:B------:R-:W-:-:S07]  /*8de0*/  PRMT R237, R124, 0x7610, R237 ;  /* 0x000076107ced7816 */ /* 0x000fce00000000ed */
.L_x_651:
[----:B------:R-:W-:Y:S02]  /*8df0*/  F2FP.BF16.F32.PACK_AB R233, RZ, R129 ;  /* 0x00000081ffe9723e */ /* 0x000fe400000010ff */
        /* <DEDUP_REMOVED lines=9> */
.L_x_652:
        /* <DEDUP_REMOVED lines=11> */
.L_x_653:
        /* <DEDUP_REMOVED lines=13> */
.L_x_650:
        /* <DEDUP_REMOVED lines=13> */
.L_x_654:
        /* <DEDUP_REMOVED lines=13> */
.L_x_655:
        /* <DEDUP_REMOVED lines=13> */
.L_x_656:
[----:B------:R-:W-:Y:S05]  /*9280*/  @!P2 BRA `(.L_x_646) ;  /* 0x000000000030a947 */ /* 0x000fea0003800000 */
[----:B------:R-:W-:Y:S01]  /*9290*/  FFMA.FTZ R130, R30, R129, R130 ;  /* 0x000000811e827223 */ /* 0x000fe20000010082 */
[----:B------:R-:W-:Y:S02]  /*92a0*/  ISETP.GT.AND P0, PT, R239, RZ, PT ;  /* 0x000000ffef00720c */ /* 0x000fe40003f04270 */
[----:B01234-:R-:W-:Y:S01]  /*92b0*/  SHF.L.U32 R126, R245, 0x10, RZ ;  /* 0x00000010f57e7819 */ /* 0x01ffe200000006ff */
[----:B------:R-:W-:-:S04]  /*92c0*/  FADD.FTZ R125, R31, -R130 ;  /* 0x800000821f7d7221 */ /* 0x000fc80000010000 */
[----:B------:R-:W-:Y:S01]  /*92d0*/  FMUL.FTZ R124, R240, R125 ;  /* 0x0000007df07c7220 */ /* 0x000fe20000410000 */
[----:B------:R-:W-:-:S04]  /*92e0*/  SHF.L.U32 R125, R2, 0x10, RZ ;  /* 0x00000010027d7819 */ /* 0x000fc800000006ff */
[----:B------:R-:W-:-:S05]  /*92f0*/  FSEL R124, R124, RZ, P0 ;  /* 0x000000ff7c7c7208 */ /* 0x000fca0000000000 */
[----:B------:R-:W-:-:S04]  /*9300*/  FMUL.FTZ R124, R124, UR17 ;  /* 0x000000117c7c7c20 */ /* 0x000fc80008410000 */
[-C--:B------:R-:W-:Y:S01]  /*9310*/  FMUL.FTZ R125, R125, R124.reuse ;  /* 0x0000007c7d7d7220 */ /* 0x080fe20000410000 */
[----:B------:R-:W-:-:S04]  /*9320*/  FFMA.FTZ R55, R126, R124, R55 ;  /* 0x0000007c7e377223 */ /* 0x000fc80000010037 */
[----:B------:R-:W-:-:S04]  /*9330*/  F2FP.BF16.F32.PACK_AB R125, RZ, R125 ;  /* 0x0000007dff7d723e */ /* 0x000fc800000010ff */
[----:B------:R-:W-:-:S07]  /*9340*/  PRMT R232, R125, 0x7610, R232 ;  /* 0x000076107de87816 */ /* 0x000fce00000000e8 */
.L_x_646:
        /* <DEDUP_REMOVED lines=10> */
.L_x_657:
        /* <DEDUP_REMOVED lines=9> */
.L_x_658:
[----:B01234-:R-:W0:Y:S01]  /*9480*/  LDC.64 R124, c[0x0][0x380] ;  /* 0x0000e000ff7c7b82 */ /* 0x01fe220000000a00 */
[----:B------:R-:W-:Y:S01]  /*9490*/  UPLOP3.LUT UP1, UPT, UPT, UPT, UP1, 0x40, 0x4 ;  /* 0x000000000004789c */ /* 0x000fe20003f2e810 */
[----:B0-----:R-:W-:-:S04]  /*94a0*/  IADD3 R238, PT, PT, R238, R124, RZ ;  /* 0x0000007ceeee7210 */ /* 0x001fc80007ffe0ff */
[----:B------:R-:W-:-:S13]  /*94b0*/  ISETP.GE.AND P0, PT, R238, R125, PT ;  /* 0x0000007dee00720c */ /* 0x000fda0003f06270 */
[----:B------:R-:W-:Y:S05]  /*94c0*/  @!P0 BRA `(.L_x_659) ;  /* 0xffffff70006c8947 */ /* 0x000fea000383ffff */
.L_x_522:
[----:B------:R-:W1:Y:S08]  /*94d0*/  S2UR UR4, SR_CTAID.X ;  /* 0x00000000000479c3 */ /* 0x000e700000002500 */
[----:B------:R-:W1:Y:S08]  /*94e0*/  LDC R0, c[0x0][0x388] ;  /* 0x0000e200ff007b82 */ /* 0x000e700000000800 */
[----:B------:R-:W2:Y:S08]  /*94f0*/  LDC.64 R2, c[0x0][0x440] ;  /* 0x00011000ff027b82 */ /* 0x000eb00000000a00 */
[----:B------:R-:W3:Y:S08]  /*9500*/  LDC.64 R4, c[0x0][0x448] ;  /* 0x00011200ff047b82 */ /* 0x000ef00000000a00 */
[----:B------:R-:W4:Y:S01]  /*9510*/  LDC.64 R6, c[0x0][0x460] ;  /* 0x00011800ff067b82 */ /* 0x000f220000000a00 */
[----:B-1----:R-:W-:-:S05]  /*9520*/  IMAD R0, R0, UR4, RZ ;  /* 0x0000000400007c24 */ /* 0x002fca000f8e02ff */
[----:B------:R-:W-:-:S05]  /*9530*/  LEA.HI R229, R0, R229, RZ, 0x1e ;  /* 0x000000e500e57211 */ /* 0x000fca00078ff0ff */
[----:B--2---:R-:W-:-:S04]  /*9540*/  IMAD.WIDE.U32 R2, R229, 0x10, R2 ;  /* 0x00000010e5027825 */ /* 0x004fc800078e0002 */
[C---:B---3--:R-:W-:Y:S01]  /*9550*/  IMAD.WIDE.U32 R4, R229.reuse, 0x10, R4 ;  /* 0x00000010e5047825 */ /* 0x048fe200078e0004 */
[----:B0-----:R-:W-:Y:S04]  /*9560*/  STG.E.128 desc[UR12][R2.64], R104 ;  /* 0x0000006802007986 */ /* 0x001fe8000c101d0c */
[----:B------:R-:W-:Y:S01]  /*9570*/  STG.E.128 desc[UR12][R4.64], R40 ;  /* 0x0000002804007986 */ /* 0x000fe2000c101d0c */
        /* <DEDUP_REMOVED lines=21> */
.L_x_660:
        /* <DEDUP_REMOVED lines=11> */
.L_x_14293:


//--------------------- .text._ZN10layer_norm13ln_bwd_kernelINS_13Kernel_traitsI13__nv_bfloat16S2_S2_S2_fjLj7168ELj1ELj1ELj8ELj8ENS_18Kernel_traits_baseILj7168ES2_S2_S2_S2_fjLj256EEEEELb1ELb0ELb0ELb0EEEvNS_9BwdParamsE --------------------------
	.section	.text._ZN10layer_norm13ln_bwd_kernelINS_13Kernel_traitsI13__nv_bfloat16S2_S2_S2_fjLj7168ELj1ELj1ELj8ELj8ENS_18Kernel_traits_baseILj7168ES2_S2_S2_S2_fjLj256EEEEELb1ELb0ELb0ELb0EEEvNS_9BwdParamsE,"ax",@progbits
	.align	128
        .global         _ZN10layer_norm13ln_bwd_kernelINS_13Kernel_traitsI13__nv_bfloat16S2_S2_S2_fjLj7168ELj1ELj1ELj8ELj8ENS_18Kernel_traits_baseILj7168ES2_S2_S2_S2_fjLj256EEEEELb1ELb0ELb0ELb0EEEvNS_9BwdParamsE
        .type           _ZN10layer_norm13ln_bwd_kernelINS_13Kernel_traitsI13__nv_bfloat16S2_S2_S2_fjLj7168ELj1ELj1ELj8ELj8ENS_18Kernel_traits_baseILj7168ES2_S2_S2_S2_fjLj256EEEEELb1ELb0ELb0ELb0EEEvNS_9BwdParamsE,@function
        .size           _ZN10layer_norm13ln_bwd_kernelINS_13Kernel_traitsI13__nv_bfloat16S2_S2_S2_fjLj7168ELj1ELj1ELj8ELj8ENS_18Kernel_traits_baseILj7168ES2_S2_S2_S2_fjLj256EEEEELb1ELb0ELb0ELb0EEEvNS_9BwdParamsE,(.L_x_14294 - _ZN10layer_norm13ln_bwd_kernelINS_13Kernel_traitsI13__nv_bfloat16S2_S2_S2_fjLj7168ELj1ELj1ELj8ELj8ENS_18Kernel_traits_baseILj7168ES2_S2_S2_S2_fjLj256EEEEELb1ELb0ELb0ELb0EEEvNS_9BwdParamsE)
        .other          _ZN10layer_norm13ln_bwd_kernelINS_13Kernel_traitsI13__nv_bfloat16S2_S2_S2_fjLj7168ELj1ELj1ELj8ELj8ENS_18Kernel_traits_baseILj7168ES2_S2_S2_S2_fjLj256EEEEELb1ELb0ELb0ELb0EEEvNS_9BwdParamsE,@"STO_CUDA_ENTRY STV_DEFAULT"
_ZN10layer_norm13ln_bwd_kernelINS_13Kernel_traitsI13__nv_bfloat16S2_S2_S2_fjLj7168ELj1ELj1ELj8ELj8ENS_18Kernel_traits_baseILj7168ES2_S2_S2_S2_fjLj256EEEEELb1ELb0ELb0ELb0EEEvNS_9BwdParamsE:
.text._ZN10layer_norm13ln_bwd_kernelINS_13Kernel_traitsI13__nv_bfloat16S2_S2_S2_fjLj7168ELj1ELj1ELj8ELj8ENS_18Kernel_traits_baseILj7168ES2_S2_S2_S2_fjLj256EEEEELb1ELb0ELb0ELb0EEEvNS_9BwdParamsE:
        /* <DEDUP_REMOVED lines=138> */
[----:B------:R-:W0:Y:S01]  /*08a0*/  LDCU UR13, c[0x0][0x408] ;  /* 0x00008100ff0d77ac */ /* 0x000e220008000800 */
[----:B------:R-:W-:Y:S02]  /*08b0*/  PRMT R19, R2, 0x7610, R19 ;  /* 0x0000761002137816 */ /* 0x000fe40000000013 */
[----:B------:R-:W-:Y:S01]  /*08c0*/  PRMT R15, R4, 0x7610, R15 ;  /* 0x00007610040f7816 */ /* 0x000fe2000000000f */
[----:B------:R-:W1:Y:S01]  /*08d0*/  LDCU.U8 UR7, c[0x0][0x410] ;  /* 0x00008200ff0777ac */ /* 0x000e620008000000 */
[----:B------:R-:W-:-:S02]  /*08e0*/  PRMT R14, R5, 0x7610, R14 ;  /* 0x00007610050e7816 */ /* 0x000fc4000000000e */
[----:B------:R-:W-:Y:S01]  /*08f0*/  PRMT R13, R6, 0x7610, R13 ;  /* 0x00007610060d7816 */ /* 0x000fe2000000000d */
[----:B------:R-:W2:Y:S01]  /*0900*/  LDCU UR12, c[0x0][0x400] ;  /* 0x00008000ff0c77ac */ /* 0x000ea20008000800 */
[----:B------:R-:W-:Y:S02]  /*0910*/  PRMT R12, R7, 0x7610, R12 ;  /* 0x00007610070c7816 */ /* 0x000fe4000000000c */
[----:B------:R-:W-:Y:S01]  /*0920*/  P2R R0, PR, RZ, 0x1 ;  /* 0x00000001ff007803 */ /* 0x000fe20000000000 */
[----:B------:R-:W3:Y:S01]  /*0930*/  LDCU.64 UR10, c[0x0][0x438] ;  /* 0x00008700ff0a77ac */ /* 0x000ee20008000a00 */
[----:B------:R-:W-:Y:S02]  /*0940*/  PRMT R18, R3, 0x7610, R18 ;  /* 0x0000761003127816 */ /* 0x000fe40000000012 */
[----:B------:R-:W-:Y:S01]  /*0950*/  PRMT R7, R33, 0x7610, R7 ;  /* 0x0000761021077816 */ /* 0x000fe20000000007 */
[----:B------:R-:W4:Y:S01]  /*0960*/  LDCU.64 UR14, c[0x0][0x478] ;  /* 0x00008f00ff0e77ac */ /* 0x000f220008000a00 */
[----:B------:R-:W-:-:S02]  /*0970*/  PRMT R6, R34, 0x7610, R6 ;  /* 0x0000761022067816 */ /* 0x000fc40000000006 */
[----:B------:R-:W-:Y:S02]  /*0980*/  PRMT R5, R35, 0x7610, R5 ;  /* 0x0000761023057816 */ /* 0x000fe40000000005 */
[----:B------:R-:W-:Y:S02]  /*0990*/  PRMT R4, R36, 0x7610, R4 ;  /* 0x0000761024047816 */ /* 0x000fe40000000004 */
[----:B01----:R-:W-:-:S07]  /*09a0*/  PRMT R2, R37, 0x7610, R2 ;  /* 0x0000761025027816 */ /* 0x003fce0000000002 */
.L_x_731:
[----:B------:R-:W0:Y:S01]  /*09b0*/  LDC.64 R104, c[0x0][0x3c0] ;  /* 0x0000f000ff687b82 */ /* 0x000e220000000a00 */
[----:B------:R-:W-:Y:S01]  /*09c0*/  ISETP.NE.AND P0, PT, R0, RZ, PT ;  /* 0x000000ff0000720c */ /* 0x000fe20003f05270 */
[----:B------:R-:W1:Y:S06]  /*09d0*/  S2R R33, SR_TID.X ;  /* 0x0000000000217919 */ /* 0x000e6c0000002100 */
[----:B------:R-:W2:Y:S08]  /*09e0*/  LDC R34, c[0x0][0x388] ;  /* 0x0000e200ff227b82 */ /* 0x000eb00000000800 */
[----:B------:R-:W3:Y:S01]  /*09f0*/  @P0 LDC.64 R42, c[0x0][0x3e0] ;  /* 0x0000f800ff2a0b82 */ /* 0x000ee20000000a00 */
[----:B0-----:R-:W-:-:S07]  /*0a00*/  IMAD.WIDE R106, R31, 0x4, R104 ;  /* 0x000000041f6a7825 */ /* 0x001fce00078e0268 */
[----:B------:R-:W0:Y:S01]  /*0a10*/  LDC.64 R104, c[0x0][0x3c8] ;  /* 0x0000f200ff687b82 */ /* 0x000e220000000a00 */
[----:B------:R-:W4:Y:S01]  /*0a20*/  LDG.E R106, desc[UR8][R106.64] ;  /* 0x000000086a6a7981 */ /* 0x000f22000c1e1900 */
[----:B--2---:R-:W-:Y:S01]  /*0a30*/  IMAD R108, R31, R34, RZ ;  /* 0x000000221f6c7224 */ /* 0x004fe200078e02ff */
[----:B------:R-:W-:-:S04]  /*0a40*/  ISETP.GE.U32.AND P3, PT, R32, 0x100, PT ;  /* 0x000001002000780c */ /* 0x000fc80003f66070 */
[----:B------:R-:W-:Y:S01]  /*0a50*/  SHF.R.S32.HI R109, RZ, 0x1f, R108 ;  /* 0x0000001fff6d7819 */ /* 0x000fe2000001146c */
[----:B---3--:R-:W-:-:S03]  /*0a60*/  @P0 IMAD.WIDE R42, R31, 0x2, R42 ;  /* 0x000000021f2a0825 */ /* 0x008fc600078e022a */
[----:B------:R-:W-:Y:S01]  /*0a70*/  LEA.HI R108, R109, R108, RZ, 0x2 ;  /* 0x0000006c6d6c7211 */ /* 0x000fe200078f10ff */
[----:B------:R-:W-:Y:S01]  /*0a80*/  BSSY.RECONVERGENT B0, `(.L_x_662) ;  /* 0x000004d000007945 */ /* 0x000fe20003800200 */
[----:B------:R-:W-:Y:S02]  /*0a90*/  ISETP.NE.AND P4, PT, RZ, UR7, PT ;  /* 0x00000007ff007c0c */ /* 0x000fe4000bf85270 */
[----:B-1----:R-:W-:Y:S01]  /*0aa0*/  LEA.HI.SX32 R185, R108, R33, 0x1e ;  /* 0x000000216cb97211 */ /* 0x002fe200078ff2ff */
[----:B------:R1:W5:Y:S01]  /*0ab0*/  @P0 LDG.E.U16 R186, desc[UR8][R42.64] ;  /* 0x000000082aba0981 */ /* 0x000362000c1e1500 */
[----:B------:R-:W-:Y:S01]  /*0ac0*/  HFMA2 R113, -RZ, RZ, 0, 0 ;  /* 0x00000000ff717431 */ /* 0x000fe200000001ff */
[C---:B------:R-:W-:Y:S01]  /*0ad0*/  ISETP.GE.U32.AND P0, PT, R32.reuse, 0x200, PT ;  /* 0x000002002000780c */ /* 0x040fe20003f06070 */
[----:B0-----:R-:W-:Y:S01]  /*0ae0*/  IMAD.WIDE R104, R31, 0x4, R104 ;  /* 0x000000041f687825 */ /* 0x001fe200078e0268 */
[C---:B------:R-:W-:Y:S02]  /*0af0*/  ISETP.GE.U32.AND P1, PT, R32.reuse, 0x300, PT ;  /* 0x000003002000780c */ /* 0x040fe40003f26070 */
[----:B------:R-:W-:-:S02]  /*0b00*/  ISETP.GE.U32.AND P2, PT, R32, 0x400, PT ;  /* 0x000004002000780c */ /* 0x000fc40003f46070 */
[----:B------:R-:W-:Y:S01]  /*0b10*/  MOV R114, RZ ;  /* 0x000000ff00727202 */ /* 0x000fe20000000f00 */
[----:B------:R0:W5:Y:S01]  /*0b20*/  LDG.E R43, desc[UR8][R104.64] ;  /* 0x00000008682b7981 */ /* 0x000162000c1e1900 */
[----:B-1----:R-:W-:Y:S02]  /*0b30*/  P2R R42, PR, RZ, 0x8 ;  /* 0x00000008ff2a7803 */ /* 0x002fe40000000000 */
[----:B------:R-:W-:Y:S02]  /*0b40*/  MOV R115, R185 ;  /* 0x000000b900737202 */ /* 0x000fe40000000f00 */
[----:B0-----:R-:W-:Y:S02]  /*0b50*/  P2R R104, PR, RZ, 0x10 ;  /* 0x00000010ff687803 */ /* 0x001fe40000000000 */
[----:B----4-:R-:W-:Y:S01]  /*0b60*/  FSEL R112, R106, RZ, !P4 ;  /* 0x000000ff6a707208 */ /* 0x010fe20006000000 */
[----:B------:R-:W-:Y:S06]  /*0b70*/  @!P3 BRA `(.L_x_663) ;  /* 0x0000000000f4b947 */ /* 0x000fec0003800000 */
[----:B------:R-:W0:Y:S08]  /*0b80*/  LDC.64 R46, c[0x0][0x428] ;  /* 0x00010a00ff2e7b82 */ /* 0x000e300000000a00 */
[----:B------:R-:W1:Y:S01]  /*0b90*/  LDC.64 R44, c[0x0][0x3a8] ;  /* 0x0000ea00ff2c7b82 */ /* 0x000e620000000a00 */
[----:B------:R-:W-:-:S07]  /*0ba0*/  ISETP.NE.U32.AND P3, PT, RZ, UR10, PT ;  /* 0x0000000aff007c0c */ /* 0x000fce000bf65070 */
[----:B------:R-:W2:Y:S01]  /*0bb0*/  LDC.64 R104, c[0x0][0x3b0] ;  /* 0x0000ec00ff687b82 */ /* 0x000ea20000000a00 */
[----:B0-----:R-:W-:-:S06]  /*0bc0*/  IMAD.WIDE.U32 R46, R185, 0x8, R46 ;  /* 0x00000008b92e7825 */ /* 0x001fcc00078e002e */
[----:B------:R-:W3:Y:S01]  /*0bd0*/  LDG.E.64 R46, desc[UR8][R46.64] ;  /* 0x000000082e2e7981 */ /* 0x000ee2000c1e1b00 */
[----:B-1----:R-:W-:-:S06]  /*0be0*/  IMAD.WIDE.U32 R44, R185, 0x8, R44 ;  /* 0x00000008b92c7825 */ /* 0x002fcc00078e002c */
[----:B------:R-:W4:Y:S01]  /*0bf0*/  LDG.E.64 R44, desc[UR8][R44.64] ;  /* 0x000000082c2c7981 */ /* 0x000f22000c1e1b00 */
[----:B------:R-:W-:-:S13]  /*0c00*/  ISETP.NE.AND.EX P3, PT, RZ, UR11, PT, P3 ;  /* 0x0000000bff007c0c */ /* 0x000fda000bf65330 */
[----:B------:R-:W0:Y:S01]  /*0c10*/  @P3 LDC.64 R106, c[0x0][0x438] ;  /* 0x00010e00ff6a3b82 */ /* 0x000e220000000a00 */
[----:B--2---:R-:W-:-:S05]  /*0c20*/  IMAD.WIDE.U32 R104, R185, 0x4, R104 ;  /* 0x00000004b9687825 */ /* 0x004fca00078e0068 */
[----:B------:R1:W5:Y:S02]  /*0c30*/  LDG.E R35, desc[UR8][R104.64] ;  /* 0x0000000868237981 */ /* 0x000364000c1e1900 */
[----:B-1----:R-:W-:Y:S01]  /*0c40*/  SHF.L.U32 R104, R28, 0x10, RZ ;  /* 0x000000101c687819 */ /* 0x002fe200000006ff */
[----:B0-----:R-:W-:-:S05]  /*0c50*/  @P3 IMAD.WIDE.U32 R106, R185, 0x8, R106 ;  /* 0x00000008b96a3825 */ /* 0x001fca00078e006a */
[----:B------:R0:W5:Y:S01]  /*0c60*/  @P3 LDG.E.64 R166, desc[UR8][R106.64] ;  /* 0x000000086aa63981 */ /* 0x000162000c1e1b00 */
[----:B------:R-:W-:Y:S02]  /*0c70*/  SHF.L.U32 R121, R27, 0x10, RZ ;  /* 0x000000101b797819 */ /* 0x000fe400000006ff */
[----:B------:R-:W-:Y:S02]  /*0c80*/  IADD3 R115, PT, PT, R185, 0x100, RZ ;  /* 0x00000100b9737810 */ /* 0x000fe40007ffe0ff */
[--C-:B---3--:R-:W-:Y:S02]  /*0c90*/  SHF.R.U64 R111, R46, 0x10, R47.reuse ;  /* 0x000000102e6f7819 */ /* 0x108fe4000000122f */
[----:B------:R-:W-:Y:S02]  /*0ca0*/  MOV R109, R47 ;  /* 0x0000002f006d7202 */ /* 0x000fe40000000f00 */
[----:B------:R-:W-:Y:S02]  /*0cb0*/  SHF.R.U32.HI R110, RZ, 0x10, R47 ;  /* 0x00000010ff6e7819 */ /* 0x000fe4000001162f */
[----:B------:R-:W-:-:S02]  /*0cc0*/  MOV R108, R46 ;  /* 0x0000002e006c7202 */ /* 0x000fc40000000f00 */
[C---:B----4-:R-:W-:Y:S02]  /*0cd0*/  SHF.L.U32 R3, R44.reuse, 0x10, RZ ;  /* 0x000000102c037819 */ /* 0x050fe400000006ff */
[----:B------:R-:W-:Y:S02]  /*0ce0*/  SHF.L.U32 R47, R45, 0x10, RZ ;  /* 0x000000102d2f7819 */ /* 0x000fe400000006ff */
[----:B------:R-:W-:Y:S01]  /*0cf0*/  SHF.R.U64 R114, R44, 0x10, R45 ;  /* 0x000000102c727819 */ /* 0x000fe2000000122d */
[C---:B------:R-:W-:Y:S01]  /*0d00*/  FADD.FTZ R44, -R112.reuse, R3 ;  /* 0x00000003702c7221 */ /* 0x040fe20000010100 */
[----:B------:R-:W-:Y:S01]  /*0d10*/  SHF.R.U32.HI R113, RZ, 0x10, R45 ;  /* 0x00000010ff717819 */ /* 0x000fe2000001162d */
[----:B------:R-:W-:Y:S01]  /*0d20*/  FADD.FTZ R46, -R112, R47 ;  /* 0x0000002f702e7221 */ /* 0x000fe20000010100 */
[----:B------:R-:W-:Y:S02]  /*0d30*/  SHF.L.U32 R45, R30, 0x10, RZ ;  /* 0x000000101e2d7819 */ /* 0x000fe400000006ff */
[----:B------:R-:W-:-:S02]  /*0d40*/  SHF.L.U32 R108, R108, 0x10, RZ ;  /* 0x000000106c6c7819 */ /* 0x000fc400000006ff */
[----:B------:R-:W-:Y:S02]  /*0d50*/  SHF.L.U32 R47, R114, 0x10, RZ ;  /* 0x00000010722f7819 */ /* 0x000fe400000006ff */
[----:B------:R-:W-:Y:S01]  /*0d60*/  SHF.L.U32 R109, R109, 0x10, RZ ;  /* 0x000000106d6d7819 */ /* 0x000fe200000006ff */
[----:B-----5:R-:W-:Y:S01]  /*0d70*/  FMUL.FTZ R3, R43, R44 ;  /* 0x0000002c2b037220 */ /* 0x020fe20000410000 */
[----:B------:R-:W-:Y:S01]  /*0d80*/  FMUL.FTZ R44, R45, R108 ;  /* 0x0000006c2d2c7220 */ /* 0x000fe20000410000 */
[----:B------:R-:W-:Y:S01]  /*0d90*/  FMUL.FTZ R45, R43, R46 ;  /* 0x0000002e2b2d7220 */ /* 0x000fe20000410000 */
[----:B------:R-:W-:Y:S01]  /*0da0*/  FADD.FTZ R120, -R112, R47 ;  /* 0x0000002f70787221 */ /* 0x000fe20000010100 */
[----:B------:R-:W-:Y:S01]  /*0db0*/  FMUL.FTZ R46, R104, R109 ;  /* 0x0000006d682e7220 */ /* 0x000fe20000410000 */
[----:B------:R-:W-:Y:S02]  /*0dc0*/  SHF.L.U32 R104, R29, 0x10, RZ ;  /* 0x000000101d687819 */ /* 0x000fe400000006ff */
[----:B------:R-:W-:Y:S01]  /*0dd0*/  SHF.L.U32 R105, R111, 0x10, RZ ;  /* 0x000000106f697819 */ /* 0x000fe200000006ff */
[----:B------:R-:W-:Y:S01]  /*0de0*/  FMUL.FTZ R120, R43, R120 ;  /* 0x000000782b787220 */ /* 0x000fe20000410000 */
[----:B0-----:R-:W-:-:S03]  /*0df0*/  SHF.L.U32 R107, R113, 0x10, RZ ;  /* 0x00000010716b7819 */ /* 0x001fc600000006ff */
[-C--:B------:R-:W-:Y:S01]  /*0e00*/  FMUL.FTZ R47, R104, R105.reuse ;  /* 0x00000069682f7220 */ /* 0x080fe20000410000 */
[----:B------:R-:W-:Y:S01]  /*0e10*/  FADD.FTZ R73, R73, R105 ;  /* 0x0000006949497221 */ /* 0x000fe20000010000 */
[----:B------:R-:W-:Y:S01]  /*0e20*/  FFMA.FTZ R101, R120, R105, R101 ;  /* 0x0000006978657223 */ /* 0x000fe20000010065 */
[----:B------:R-:W-:Y:S01]  /*0e30*/  FADD.FTZ R104, RZ, R44 ;  /* 0x0000002cff687221 */ /* 0x000fe20000010000 */
[C---:B------:R-:W-:Y:S01]  /*0e40*/  FFMA.FTZ R105, R3.reuse, R44, RZ ;  /* 0x0000002c03697223 */ /* 0x040fe200000100ff */
[----:B------:R-:W-:Y:S01]  /*0e50*/  FADD.FTZ R72, R72, R108 ;  /* 0x0000006c48487221 */ /* 0x000fe20000010000 */
[----:B------:R-:W-:Y:S01]  /*0e60*/  FFMA.FTZ R100, R3, R108, R100 ;  /* 0x0000006c03647223 */ /* 0x000fe20000010064 */
[----:B------:R-:W-:Y:S01]  /*0e70*/  FADD.FTZ R122, -R112, R107 ;  /* 0x0000006b707a7221 */ /* 0x000fe20000010100 */
[----:B------:R-:W-:Y:S01]  /*0e80*/  SHF.L.U32 R108, R110, 0x10, RZ ;  /* 0x000000106e6c7819 */ /* 0x000fe200000006ff */
[----:B------:R-:W-:Y:S01]  /*0e90*/  FADD.FTZ R107, R104, R47 ;  /* 0x0000002f686b7221 */ /* 0x000fe20000010000 */
[----:B------:R-:W-:Y:S01]  /*0ea0*/  FFMA.FTZ R104, R120, R47, R105 ;  /* 0x0000002f78687223 */ /* 0x000fe20000010069 */
[----:B------:R-:W-:-:S02]  /*0eb0*/  FMUL.FTZ R122, R43, R122 ;  /* 0x0000007a2b7a7220 */ /* 0x000fc40000410000 */
        /* <DEDUP_REMOVED lines=9> */
.L_x_663:
[----:B------:R-:W-:Y:S05]  /*0f50*/  BSYNC.RECONVERGENT B0 ;  /* 0x0000000000007941 */ /* 0x000fea0003800200 */
.L_x_662:
[----:B------:R-:W-:Y:S04]  /*0f60*/  BSSY.RECONVERGENT B0, `(.L_x_664) ;  /* 0x000003f000007945 */ /* 0x000fe80003800200 */
[----:B------:R-:W-:Y:S05]  /*0f70*/  @!P0 BRA `(.L_x_665) ;  /* 0x0000000000f48947 */ /* 0x000fea0003800000 */
[----:B------:R-:W0:Y:S08]  /*0f80*/  LDC.64 R106, c[0x0][0x428] ;  /* 0x00010a00ff6a7b82 */ /* 0x000e300000000a00 */
[----:B------:R-:W1:Y:S01]  /*0f90*/  LDC.64 R104, c[0x0][0x3a8] ;  /* 0x0000ea00ff687b82 */ /* 0x000e620000000a00 */
[----:B------:R-:W-:-:S04]  /*0fa0*/  ISETP.NE.U32.AND P3, PT, RZ, UR10, PT ;  /* 0x0000000aff007c0c */ /* 0x000fc8000bf65070 */
[----:B------:R-:W-:-:S03]  /*0fb0*/  ISETP.NE.AND.EX P3, PT, RZ, UR11, PT, P3 ;  /* 0x0000000bff007c0c */ /* 0x000fc6000bf65330 */
[----:B------:R-:W2:Y:S01]  /*0fc0*/  LDC.64 R108, c[0x0][0x3b0] ;  /* 0x0000ec00ff6c7b82 */ /* 0x000ea20000000a00 */
[----:B0-----:R-:W-:-:S09]  /*0fd0*/  IMAD.WIDE.U32 R106, R115, 0x8, R106 ;  /* 0x00000008736a7825 */ /* 0x001fd200078e006a */
[----:B------:R-:W0:Y:S01]  /*0fe0*/  @P3 LDC.64 R110, c[0x0][0x438] ;  /* 0x00010e00ff6e3b82 */ /* 0x000e220000000a00 */
[----:B------:R-:W3:Y:S01]  /*0ff0*/  LDG.E.64 R106, desc[UR8][R106.64] ;  /* 0x000000086a6a7981 */ /* 0x000ee2000c1e1b00 */
[----:B-1----:R-:W-:-:S06]  /*1000*/  IMAD.WIDE.U32 R104, R115, 0x8, R104 ;  /* 0x0000000873687825 */ /* 0x002fcc00078e0068 */
[----:B------:R-:W4:Y:S01]  /*1010*/  LDG.E.64 R104, desc[UR8][R104.64] ;  /* 0x0000000868687981 */ /* 0x000f22000c1e1b00 */
[----:B0-----:R-:W-:-:S05]  /*1020*/  @P3 IMAD.WIDE.U32 R110, R115, 0x8, R110 ;  /* 0x00000008736e3825 */ /* 0x001fca00078e006e */
[----:B------:R-:W5:Y:S01]  /*1030*/  @P3 LDG.E.64 R164, desc[UR8][R110.64] ;  /* 0x000000086ea43981 */ /* 0x000f62000c1e1b00 */
[----:B------:R-:W-:Y:S02]  /*1040*/  SHF.L.U32 R124, R26, 0x10, RZ ;  /* 0x000000101a7c7819 */ /* 0x000fe400000006ff */
[----:B------:R-:W-:Y:S01]  /*1050*/  SHF.L.U32 R126, R24, 0x10, RZ ;  /* 0x00000010187e7819 */ /* 0x000fe200000006ff */
[----:B--2---:R-:W-:Y:S01]  /*1060*/  IMAD.WIDE.U32 R108, R115, 0x4, R108 ;  /* 0x00000004736c7825 */ /* 0x004fe200078e006c */
[----:B------:R-:W-:-:S04]  /*1070*/  SHF.L.U32 R129, R23, 0x10, RZ ;  /* 0x0000001017817819 */ /* 0x000fc800000006ff */
[----:B------:R0:W5:Y:S01]  /*1080*/  LDG.E R36, desc[UR8][R108.64] ;  /* 0x000000086c247981 */ /* 0x000162000c1e1900 */
[----:B------:R-:W-:Y:S02]  /*1090*/  IADD3 R115, PT, PT, R115, 0x100, RZ ;  /* 0x0000010073737810 */ /* 0x000fe40007ffe0ff */
[----:B---3--:R-:W-:Y:S02]  /*10a0*/  MOV R116, R106 ;  /* 0x0000006a00747202 */ /* 0x008fe40000000f00 */
[--C-:B------:R-:W-:Y:S02]  /*10b0*/  SHF.R.U64 R119, R106, 0x10, R107.reuse ;  /* 0x000000106a777819 */ /* 0x100fe4000000126b */
[----:B------:R-:W-:Y:S02]  /*10c0*/  MOV R118, R107 ;  /* 0x0000006b00767202 */ /* 0x000fe40000000f00 */
[----:B------:R-:W-:Y:S02]  /*10d0*/  SHF.R.U32.HI R106, RZ, 0x10, R107 ;  /* 0x00000010ff6a7819 */ /* 0x000fe4000001166b */
[----:B----4-:R-:W-:-:S02]  /*10e0*/  SHF.L.U32 R107, R104, 0x10, RZ ;  /* 0x00000010686b7819 */ /* 0x010fc400000006ff */
[----:B------:R-:W-:-:S03]  /*10f0*/  SHF.R.U64 R127, R104, 0x10, R105 ;  /* 0x00000010687f7819 */ /* 0x000fc60000001269 */
        /* <DEDUP_REMOVED lines=9> */
[----:B------:R-:W-:Y:S01]  /*1190*/  FADD.FTZ R104, -R112, R117 ;  /* 0x0000007570687221 */ /* 0x000fe20000010100 */
[----:B------:R-:W-:-:S03]  /*11a0*/  SHF.L.U32 R107, R118, 0x10, RZ ;  /* 0x00000010766b7819 */ /* 0x000fc600000006ff */
[----:B------:R-:W-:Y:S01]  /*11b0*/  FADD.FTZ R128, -R112, R105 ;  /* 0x0000006970807221 */ /* 0x000fe20000010100 */
[----:B------:R-:W-:Y:S01]  /*11c0*/  FMUL.FTZ R125, R43, R104 ;  /* 0x000000682b7d7220 */ /* 0x000fe20000410000 */
[----:B------:R-:W-:Y:S02]  /*11d0*/  SHF.L.U32 R127, R25, 0x10, RZ ;  /* 0x00000010197f7819 */ /* 0x000fe400000006ff */
[----:B------:R-:W-:Y:S01]  /*11e0*/  SHF.L.U32 R104, R119, 0x10, RZ ;  /* 0x0000001077687819 */ /* 0x000fe200000006ff */
[----:B------:R-:W-:Y:S01]  /*11f0*/  FMUL.FTZ R128, R43, R128 ;  /* 0x000000802b807220 */ /* 0x000fe20000410000 */
        /* <DEDUP_REMOVED lines=10> */
[----:B0-----:R-:W-:Y:S01]  /*12a0*/  SHF.L.U32 R108, R106, 0x10, RZ ;  /* 0x000000106a6c7819 */ /* 0x001fe200000006ff */
[----:B------:R-:W-:Y:S01]  /*12b0*/  FADD.FTZ R107, R104, R127 ;  /* 0x0000007f686b7221 */ /* 0x000fe20000010000 */
[----:B------:R-:W-:Y:S01]  /*12c0*/  FFMA.FTZ R104, R128, R127, R105 ;  /* 0x0000007f80687223 */ /* 0x000fe20000010069 */
[----:B------:R-:W-:-:S02]  /*12d0*/  FMUL.FTZ R130, R43, R130 ;  /* 0x000000822b827220 */ /* 0x000fc40000410000 */
[----:B------:R-:W-:Y:S01]  /*12e0*/  FMUL.FTZ R129, R129, R108 ;  /* 0x0000006c81817220 */ /* 0x000fe20000410000 */
[----:B------:R-:W-:Y:S01]  /*12f0*/  FADD.FTZ R106, R107, R126 ;  /* 0x0000007e6b6a7221 */ /* 0x000fe20000010000 */
[----:B------:R-:W-:Y:S01]  /*1300*/  FFMA.FTZ R104, R125, R126, R104 ;  /* 0x0000007e7d687223 */ /* 0x000fe20000010068 */
[----:B------:R-:W-:Y:S01]  /*1310*/  FADD.FTZ R71, R71, R108 ;  /* 0x0000006c47477221 */ /* 0x000fe20000010000 */
[----:B------:R-:W-:Y:S01]  /*1320*/  FFMA.FTZ R99, R130, R108, R99 ;  /* 0x0000006c82637223 */ /* 0x000fe20000010063 */
[----:B------:R-:W-:Y:S01]  /*1330*/  FADD.FTZ R113, R106, R129 ;  /* 0x000000816a717221 */ /* 0x000fe20000010000 */
[----:B------:R-:W-:-:S07]  /*1340*/  FFMA.FTZ R114, R130, R129, R104 ;  /* 0x0000008182727223 */ /* 0x000fce0000010068 */
.L_x_665:
[----:B------:R-:W-:Y:S05]  /*1350*/  BSYNC.RECONVERGENT B0 ;  /* 0x0000000000007941 */ /* 0x000fea0003800200 */
.L_x_664:
[----:B------:R-:W-:Y:S04]  /*1360*/  BSSY.RECONVERGENT B0, `(.L_x_666) ;  /* 0x000003f000007945 */ /* 0x000fe80003800200 */
[----:B------:R-:W-:Y:S05]  /*1370*/  @!P1 BRA `(.L_x_667) ;  /* 0x0000000000f49947 */ /* 0x000fea0003800000 */
        /* <DEDUP_REMOVED lines=10> */
[----:B------:R-:W-:Y:S01]  /*1420*/  SHF.L.U32 R132, R22, 0x10, RZ ;  /* 0x0000001016847819 */ /* 0x000fe200000006ff */
[----:B--2---:R-:W-:Y:S01]  /*1430*/  IMAD.WIDE.U32 R108, R115, 0x4, R108 ;  /* 0x00000004736c7825 */ /* 0x004fe200078e006c */
[----:B------:R-:W-:Y:S02]  /*1440*/  SHF.L.U32 R135, R21, 0x10, RZ ;  /* 0x0000001015877819 */ /* 0x000fe400000006ff */
[----:B------:R-:W-:Y:S02]  /*1450*/  SHF.L.U32 R134, R20, 0x10, RZ ;  /* 0x0000001014867819 */ /* 0x000fe400000006ff */
[----:B------:R-:W5:Y:S01]  /*1460*/  LDG.E R37, desc[UR8][R108.64] ;  /* 0x000000086c257981 */ /* 0x000f62000c1e1900 */
[----:B0-----:R-:W-:-:S05]  /*1470*/  @P3 IMAD.WIDE.U32 R110, R115, 0x8, R110 ;  /* 0x00000008736e3825 */ /* 0x001fca00078e006e */
[----:B------:R0:W5:Y:S01]  /*1480*/  @P3 LDG.E.64 R162, desc[UR8][R110.64] ;  /* 0x000000086ea23981 */ /* 0x000162000c1e1b00 */
[----:B------:R-:W-:Y:S02]  /*1490*/  SHF.L.U32 R137, R19, 0x10, RZ ;  /* 0x0000001013897819 */ /* 0x000fe400000006ff */
[----:B------:R-:W-:Y:S02]  /*14a0*/  IADD3 R115, PT, PT, R115, 0x100, RZ ;  /* 0x0000010073737810 */ /* 0x000fe40007ffe0ff */
[C---:B---3--:R-:W-:Y:S02]  /*14b0*/  SHF.L.U32 R119, R104.reuse, 0x10, RZ ;  /* 0x0000001068777819 */ /* 0x048fe400000006ff */
[----:B------:R-:W-:-:S03]  /*14c0*/  SHF.R.U64 R104, R104, 0x10, R105 ;  /* 0x0000001068687819 */ /* 0x000fc60000001269 */
[----:B0-----:R-:W-:Y:S01]  /*14d0*/  FADD.FTZ R110, -R112, R119 ;  /* 0x00000077706e7221 */ /* 0x001fe20000010100 */
[----:B----4-:R-:W-:Y:S02]  /*14e0*/  MOV R116, R106 ;  /* 0x0000006a00747202 */ /* 0x010fe40000000f00 */
[--C-:B------:R-:W-:Y:S02]  /*14f0*/  SHF.R.U64 R118, R106, 0x10, R107.reuse ;  /* 0x000000106a767819 */ /* 0x100fe4000000126b */
[----:B------:R-:W-:Y:S02]  /*1500*/  MOV R117, R107 ;  /* 0x0000006b00757202 */ /* 0x000fe40000000f00 */
[----:B------:R-:W-:Y:S02]  /*1510*/  SHF.R.U32.HI R106, RZ, 0x10, R107 ;  /* 0x00000010ff6a7819 */ /* 0x000fe4000001166b */
[----:B------:R-:W-:Y:S02]  /*1520*/  SHF.R.U32.HI R107, RZ, 0x10, R105 ;  /* 0x00000010ff6b7819 */ /* 0x000fe40000011669 */
[----:B------:R-:W-:Y:S01]  /*1530*/  SHF.L.U32 R133, R105, 0x10, RZ ;  /* 0x0000001069857819 */ /* 0x000fe200000006ff */
[----:B-----5:R-:W-:Y:S01]  /*1540*/  FMUL.FTZ R131, R43, R110 ;  /* 0x0000006e2b837220 */ /* 0x020fe20000410000 */
[----:B------:R-:W-:-:S05]  /*1550*/  SHF.L.U32 R105, R116, 0x10, RZ ;  /* 0x0000001074697819 */ /* 0x000fca00000006ff */
[-C--:B------:R-:W-:Y:S01]  /*1560*/  FMUL.FTZ R132, R132, R105.reuse ;  /* 0x0000006984847220 */ /* 0x080fe20000410000 */
[----:B------:R-:W-:Y:S01]  /*1570*/  FADD.FTZ R64, R64, R105 ;  /* 0x0000006940407221 */ /* 0x000fe20000010000 */
[----:B------:R-:W-:Y:S01]  /*1580*/  FFMA.FTZ R92, R131, R105, R92 ;  /* 0x00000069835c7223 */ /* 0x000fe2000001005c */
[----:B------:R-:W-:Y:S02]  /*1590*/  SHF.L.U32 R105, R104, 0x10, RZ ;  /* 0x0000001068697819 */ /* 0x000fe400000006ff */
[----:B------:R-:W-:-:S03]  /*15a0*/  SHF.L.U32 R104, R118, 0x10, RZ ;  /* 0x0000001076687819 */ /* 0x000fc600000006ff */
[----:B------:R-:W-:Y:S01]  /*15b0*/  FADD.FTZ R136, -R112, R105 ;  /* 0x0000006970887221 */ /* 0x000fe20000010100 */
[----:B------:R-:W-:-:S03]  /*15c0*/  SHF.L.U32 R107, R107, 0x10, RZ ;  /* 0x000000106b6b7819 */ /* 0x000fc600000006ff */
[----:B------:R-:W-:Y:S01]  /*15d0*/  FMUL.FTZ R136, R43, R136 ;  /* 0x000000882b887220 */ /* 0x000fe20000410000 */
[----:B------:R-:W-:Y:S01]  /*15e0*/  FADD.FTZ R108, -R112, R133 ;  /* 0x00000085706c7221 */ /* 0x000fe20000010100 */
[-C--:B------:R-:W-:Y:S01]  /*15f0*/  FMUL.FTZ R135, R135, R104.reuse ;  /* 0x0000006887877220 */ /* 0x080fe20000410000 */
[----:B------:R-:W-:Y:S01]  /*1600*/  FADD.FTZ R65, R65, R104 ;  /* 0x0000006841417221 */ /* 0x000fe20000010000 */
[----:B------:R-:W-:Y:S01]  /*1610*/  FFMA.FTZ R93, R136, R104, R93 ;  /* 0x00000068885d7223 */ /* 0x000fe2000001005d */
[----:B------:R-:W-:Y:S01]  /*1620*/  SHF.L.U32 R117, R117, 0x10, RZ ;  /* 0x0000001075757819 */ /* 0x000fe200000006ff */
[----:B------:R-:W-:Y:S01]  /*1630*/  FADD.FTZ R104, R113, R132 ;  /* 0x0000008471687221 */ /* 0x000fe20000010000 */
[----:B------:R-:W-:Y:S01]  /*1640*/  FFMA.FTZ R105, R131, R132, R114 ;  /* 0x0000008483697223 */ /* 0x000fe20000010072 */
[C---:B------:R-:W-:Y:S01]  /*1650*/  FMUL.FTZ R133, R43.reuse, R108 ;  /* 0x0000006c2b857220 */ /* 0x040fe20000410000 */
[----:B------:R-:W-:Y:S01]  /*1660*/  FADD.FTZ R138, -R112, R107 ;  /* 0x0000006b708a7221 */ /* 0x000fe20000010100 */
[----:B------:R-:W-:Y:S01]  /*1670*/  SHF.L.U32 R108, R106, 0x10, RZ ;  /* 0x000000106a6c7819 */ /* 0x000fe200000006ff */
[----:B------:R-:W-:Y:S01]  /*1680*/  FADD.FTZ R107, R104, R135 ;  /* 0x00000087686b7221 */ /* 0x000fe20000010000 */
[----:B------:R-:W-:Y:S01]  /*1690*/  FMUL.FTZ R134, R134, R117 ;  /* 0x0000007586867220 */ /* 0x000fe20000410000 */
        /* <DEDUP_REMOVED lines=11> */
.L_x_667:
[----:B------:R-:W-:Y:S05]  /*1750*/  BSYNC.RECONVERGENT B0 ;  /* 0x0000000000007941 */ /* 0x000fea0003800200 */
.L_x_666:
        /* <DEDUP_REMOVED lines=63> */
.L_x_669:
[----:B------:R-:W-:Y:S05]  /*1b50*/  BSYNC.RECONVERGENT B0 ;  /* 0x0000000000007941 */ /* 0x000fea0003800200 */
.L_x_668:
[----:B------:R-:W-:Y:S01]  /*1b60*/  ISETP.GE.U32.AND P3, PT, R32, 0x500, PT ;  /* 0x000005002000780c */ /* 0x000fe20003f66070 */
[----:B------:R-:W-:-:S12]  /*1b70*/  BSSY.RECONVERGENT B0, `(.L_x_670) ;  /* 0x000003f000007945 */ /* 0x000fd80003800200 */
[----:B------:R-:W-:Y:S05]  /*1b80*/  @!P3 BRA `(.L_x_671) ;  /* 0x0000000000f4b947 */ /* 0x000fea0003800000 */
[----:B------:R-:W0:Y:S01]  /*1b90*/  LDC.64 R104, c[0x0][0x3a8] ;  /* 0x0000ea00ff687b82 */ /* 0x000e220000000a00 */
[----:B------:R-:W-:-:S04]  /*1ba0*/  ISETP.NE.U32.AND P4, PT, RZ, UR10, PT ;  /* 0x0000000aff007c0c */ /* 0x000fc8000bf85070 */
[----:B------:R-:W-:-:S03]  /*1bb0*/  ISETP.NE.AND.EX P4, PT, RZ, UR11, PT, P4 ;  /* 0x0000000bff007c0c */ /* 0x000fc6000bf85340 */
[----:B------:R-:W1:Y:S08]  /*1bc0*/  LDC.64 R106, c[0x0][0x428] ;  /* 0x00010a00ff6a7b82 */ /* 0x000e700000000a00 */
[----:B------:R-:W2:Y:S01]  /*1bd0*/  LDC.64 R108, c[0x0][0x3b0] ;  /* 0x0000ec00ff6c7b82 */ /* 0x000ea20000000a00 */
[----:B0-----:R-:W-:-:S07]  /*1be0*/  IMAD.WIDE.U32 R104, R115, 0x8, R104 ;  /* 0x0000000873687825 */ /* 0x001fce00078e0068 */
[----:B------:R-:W0:Y:S01]  /*1bf0*/  @P4 LDC.64 R110, c[0x0][0x438] ;  /* 0x00010e00ff6e4b82 */ /* 0x000e220000000a00 */
[----:B------:R-:W3:Y:S01]  /*1c00*/  LDG.E.64 R104, desc[UR8][R104.64] ;  /* 0x0000000868687981 */ /* 0x000ee2000c1e1b00 */
[----:B-1----:R-:W-:-:S06]  /*1c10*/  IMAD.WIDE.U32 R106, R115, 0x8, R106 ;  /* 0x00000008736a7825 */ /* 0x002fcc00078e006a */
[----:B------:R-:W4:Y:S01]  /*1c20*/  LDG.E.64 R106, desc[UR8][R106.64] ;  /* 0x000000086a6a7981 */ /* 0x000f22000c1e1b00 */
[----:B------:R-:W-:Y:S01]  /*1c30*/  SHF.L.U32 R148, R14, 0x10, RZ ;  /* 0x000000100e947819 */ /* 0x000fe200000006ff */
[----:B0-----:R-:W-:-:S05]  /*1c40*/  @P4 IMAD.WIDE.U32 R110, R115, 0x8, R110 ;  /* 0x00000008736e4825 */ /* 0x001fca00078e006e */
[----:B------:R0:W5:Y:S01]  /*1c50*/  @P4 LDG.E.64 R158, desc[UR8][R110.64] ;  /* 0x000000086e9e4981 */ /* 0x000162000c1e1b00 */
[----:B------:R-:W-:Y:S02]  /*1c60*/  SHF.L.U32 R150, R12, 0x10, RZ ;  /* 0x000000100c967819 */ /* 0x000fe400000006ff */
[----:B------:R-:W-:Y:S01]  /*1c70*/  SHF.L.U32 R151, R13, 0x10, RZ ;  /* 0x000000100d977819 */ /* 0x000fe200000006ff */
[----:B--2---:R-:W-:Y:S01]  /*1c80*/  IMAD.WIDE.U32 R108, R115, 0x4, R108 ;  /* 0x00000004736c7825 */ /* 0x004fe200078e006c */
[----:B------:R-:W-:-:S04]  /*1c90*/  SHF.L.U32 R153, R11, 0x10, RZ ;  /* 0x000000100b997819 */ /* 0x000fc800000006ff */
[----:B------:R1:W5:Y:S01]  /*1ca0*/  LDG.E R39, desc[UR8][R108.64] ;  /* 0x000000086c277981 */ /* 0x000362000c1e1900 */
[----:B------:R-:W-:Y:S02]  /*1cb0*/  IADD3 R115, PT, PT, R115, 0x100, RZ ;  /* 0x0000010073737810 */ /* 0x000fe40007ffe0ff */
[C---:B---3--:R-:W-:Y:S02]  /*1cc0*/  SHF.L.U32 R119, R104.reuse, 0x10, RZ ;  /* 0x0000001068777819 */ /* 0x048fe400000006ff */
[----:B------:R-:W-:-:S03]  /*1cd0*/  SHF.R.U64 R118, R104, 0x10, R105 ;  /* 0x0000001068767819 */ /* 0x000fc60000001269 */
[----:B------:R-:W-:Y:S01]  /*1ce0*/  FADD.FTZ R104, -R112, R119 ;  /* 0x0000007770687221 */ /* 0x000fe20000010100 */
[----:B----4-:R-:W-:Y:S02]  /*1cf0*/  MOV R116, R106 ;  /* 0x0000006a00747202 */ /* 0x010fe40000000f00 */
[----:B------:R-:W-:Y:S02]  /*1d00*/  SHF.R.U64 R117, R106, 0x10, R107 ;  /* 0x000000106a757819 */ /* 0x000fe4000000126b */
[----:B------:R-:W-:Y:S02]  /*1d10*/  SHF.R.U32.HI R106, RZ, 0x10, R105 ;  /* 0x00000010ff6a7819 */ /* 0x000fe40000011669 */
[----:B------:R-:W-:Y:S01]  /*1d20*/  SHF.L.U32 R149, R105, 0x10, RZ ;  /* 0x0000001069957819 */ /* 0x000fe200000006ff */
[----:B-----5:R-:W-:Y:S01]  /*1d30*/  FMUL.FTZ R147, R43, R104 ;  /* 0x000000682b937220 */ /* 0x020fe20000410000 */
[----:B------:R-:W-:Y:S02]  /*1d40*/  SHF.L.U32 R105, R116, 0x10, RZ ;  /* 0x0000001074697819 */ /* 0x000fe400000006ff */
[----:B0-----:R-:W-:-:S03]  /*1d50*/  MOV R110, R107 ;  /* 0x0000006b006e7202 */ /* 0x001fc60000000f00 */
        /* <DEDUP_REMOVED lines=8> */
[----:B------:R-:W-:Y:S01]  /*1de0*/  FMUL.FTZ R149, R43, R104 ;  /* 0x000000682b957220 */ /* 0x000fe20000410000 */
[----:B------:R-:W-:-:S02]  /*1df0*/  SHF.L.U32 R104, R117, 0x10, RZ ;  /* 0x0000001075687819 */ /* 0x000fc400000006ff */
        /* <DEDUP_REMOVED lines=11> */
[----:B-1----:R-:W-:Y:S01]  /*1eb0*/  SHF.L.U32 R108, R111, 0x10, RZ ;  /* 0x000000106f6c7819 */ /* 0x002fe200000006ff */
        /* <DEDUP_REMOVED lines=10> */
.L_x_671:
[----:B------:R-:W-:Y:S05]  /*1f60*/  BSYNC.RECONVERGENT B0 ;  /* 0x0000000000007941 */ /* 0x000fea0003800200 */
.L_x_670:
        /* <DEDUP_REMOVED lines=64> */
.L_x_673:
[----:B------:R-:W-:Y:S05]  /*2370*/  BSYNC.RECONVERGENT B0 ;  /* 0x0000000000007941 */ /* 0x000fea0003800200 */
.L_x_672:
[----:B------:R-:W-:Y:S01]  /*2380*/  ISETP.GE.U32.AND P5, PT, R32, 0x700, PT ;  /* 0x000007002000780c */ /* 0x000fe20003fa6070 */
[----:B------:R-:W-:-:S12]  /*2390*/  BSSY.RECONVERGENT B0, `(.L_x_674) ;  /* 0x000003e000007945 */ /* 0x000fd80003800200 */
[----:B------:R-:W-:Y:S05]  /*23a0*/  @!P5 BRA `(.L_x_675) ;  /* 0x0000000000f0d947 */ /* 0x000fea0003800000 */
[----:B------:R-:W-:Y:S01]  /*23b0*/  ISETP.NE.U32.AND P6, PT, RZ, UR10, PT ;  /* 0x0000000aff007c0c */ /* 0x000fe2000bfc5070 */
[----:B------:R-:W0:Y:S03]  /*23c0*/  LDC.64 R106, c[0x0][0x428] ;  /* 0x00010a00ff6a7b82 */ /* 0x000e260000000a00 */
[----:B------:R-:W-:-:S05]  /*23d0*/  ISETP.NE.AND.EX P6, PT, RZ, UR11, PT, P6 ;  /* 0x0000000bff007c0c */ /* 0x000fca000bfc5360 */
[----:B------:R-:W1:Y:S08]  /*23e0*/  LDC.64 R108, c[0x0][0x3b0] ;  /* 0x0000ec00ff6c7b82 */ /* 0x000e700000000a00 */
[----:B------:R-:W2:Y:S02]  /*23f0*/  @P6 LDC.64 R104, c[0x0][0x438] ;  /* 0x00010e00ff686b82 */ /* 0x000ea40000000a00 */
[----:B--2---:R-:W-:-:S06]  /*2400*/  @P6 IMAD.WIDE.U32 R110, R115, 0x8, R104 ;  /* 0x00000008736e6825 */ /* 0x004fcc00078e0068 */
[----:B------:R-:W2:Y:S01]  /*2410*/  LDC.64 R104, c[0x0][0x3a8] ;  /* 0x0000ea00ff687b82 */ /* 0x000ea20000000a00 */
[C---:B0-----:R-:W-:Y:S01]  /*2420*/  IMAD.WIDE.U32 R106, R115.reuse, 0x8, R106 ;  /* 0x00000008736a7825 */ /* 0x041fe200078e006a */
[----:B------:R0:W5:Y:S05]  /*2430*/  @P6 LDG.E.64 R168, desc[UR8][R110.64] ;  /* 0x000000086ea86981 */ /* 0x00016a000c1e1b00 */
[----:B------:R-:W3:Y:S01]  /*2440*/  LDG.E.64 R106, desc[UR8][R106.64] ;  /* 0x000000086a6a7981 */ /* 0x000ee2000c1e1b00 */
[----:B--2---:R-:W-:-:S06]  /*2450*/  IMAD.WIDE.U32 R104, R115, 0x8, R104 ;  /* 0x0000000873687825 */ /* 0x004fcc00078e0068 */
[----:B------:R-:W2:Y:S01]  /*2460*/  LDG.E.64 R104, desc[UR8][R104.64] ;  /* 0x0000000868687981 */ /* 0x000ea2000c1e1b00 */
[----:B-1----:R-:W-:Y:S01]  /*2470*/  IMAD.WIDE.U32 R108, R115, 0x4, R108 ;  /* 0x00000004736c7825 */ /* 0x002fe200078e006c */
[----:B------:R-:W-:-:S04]  /*2480*/  SHF.L.U32 R178, R6, 0x10, RZ ;  /* 0x0000001006b27819 */ /* 0x000fc800000006ff */
[----:B------:R1:W5:Y:S01]  /*2490*/  LDG.E R41, desc[UR8][R108.64] ;  /* 0x000000086c297981 */ /* 0x000362000c1e1900 */
[----:B------:R-:W-:Y:S02]  /*24a0*/  SHF.L.U32 R181, R5, 0x10, RZ ;  /* 0x0000001005b57819 */ /* 0x000fe400000006ff */
[----:B------:R-:W-:Y:S02]  /*24b0*/  SHF.L.U32 R180, R4, 0x10, RZ ;  /* 0x0000001004b47819 */ /* 0x000fe400000006ff */
[----:B------:R-:W-:Y:S02]  /*24c0*/  SHF.L.U32 R183, R2, 0x10, RZ ;  /* 0x0000001002b77819 */ /* 0x000fe400000006ff */
[----:B---3--:R-:W-:Y:S02]  /*24d0*/  MOV R115, R106 ;  /* 0x0000006a00737202 */ /* 0x008fe40000000f00 */
[----:B------:R-:W-:Y:S02]  /*24e0*/  SHF.R.U64 R117, R106, 0x10, R107 ;  /* 0x000000106a757819 */ /* 0x000fe4000000126b */
[----:B0-----:R-:W-:-:S02]  /*24f0*/  MOV R110, R107 ;  /* 0x0000006b006e7202 */ /* 0x001fc40000000f00 */
[----:B------:R-:W-:Y:S02]  /*2500*/  SHF.R.U32.HI R116, RZ, 0x10, R107 ;  /* 0x00000010ff747819 */ /* 0x000fe4000001166b */
[----:B------:R-:W-:Y:S02]  /*2510*/  SHF.L.U32 R115, R115, 0x10, RZ ;  /* 0x0000001073737819 */ /* 0x000fe400000006ff */
[--C-:B--2---:R-:W-:Y:S02]  /*2520*/  SHF.R.U32.HI R106, RZ, 0x10, R105.reuse ;  /* 0x00000010ff6a7819 */ /* 0x104fe40000011669 */
[----:B------:R-:W-:Y:S02]  /*2530*/  SHF.L.U32 R107, R105, 0x10, RZ ;  /* 0x00000010696b7819 */ /* 0x000fe400000006ff */
[C---:B------:R-:W-:Y:S02]  /*2540*/  SHF.R.U64 R118, R104.reuse, 0x10, R105 ;  /* 0x0000001068767819 */ /* 0x040fe40000001269 */
[----:B------:R-:W-:-:S02]  /*2550*/  SHF.L.U32 R111, R104, 0x10, RZ ;  /* 0x00000010686f7819 */ /* 0x000fc400000006ff */
[----:B-1----:R-:W-:Y:S01]  /*2560*/  SHF.L.U32 R109, R106, 0x10, RZ ;  /* 0x000000106a6d7819 */ /* 0x002fe200000006ff */
[----:B------:R-:W-:Y:S01]  /*2570*/  FADD.FTZ R106, -R112, R107 ;  /* 0x0000006b706a7221 */ /* 0x000fe20000010100 */
[----:B------:R-:W-:Y:S01]  /*2580*/  SHF.L.U32 R105, R118, 0x10, RZ ;  /* 0x0000001076697819 */ /* 0x000fe200000006ff */
[C---:B------:R-:W-:Y:S02]  /*2590*/  FADD.FTZ R104, -R112.reuse, R111 ;  /* 0x0000006f70687221 */ /* 0x040fe40000010100 */
[----:B-----5:R-:W-:Y:S01]  /*25a0*/  FMUL.FTZ R179, R43, R106 ;  /* 0x0000006a2bb37220 */ /* 0x020fe20000410000 */
[----:B------:R-:W-:Y:S01]  /*25b0*/  SHF.L.U32 R106, R117, 0x10, RZ ;  /* 0x00000010756a7819 */ /* 0x000fe200000006ff */
[----:B------:R-:W-:Y:S01]  /*25c0*/  FADD.FTZ R182, -R112, R105 ;  /* 0x0000006970b67221 */ /* 0x000fe20000010100 */
[----:B------:R-:W-:Y:S01]  /*25d0*/  FMUL.FTZ R177, R43, R104 ;  /* 0x000000682bb17220 */ /* 0x000fe20000410000 */
[----:B------:R-:W-:Y:S01]  /*25e0*/  FMUL.FTZ R178, R178, R115 ;  /* 0x00000073b2b27220 */ /* 0x000fe20000410000 */
[----:B------:R-:W-:Y:S01]  /*25f0*/  SHF.L.U32 R105, R110, 0x10, RZ ;  /* 0x000000106e697819 */ /* 0x000fe200000006ff */
[----:B------:R-:W-:Y:S01]  /*2600*/  FMUL.FTZ R181, R181, R106 ;  /* 0x0000006ab5b57220 */ /* 0x000fe20000410000 */
[----:B------:R-:W-:Y:S01]  /*2610*/  FMUL.FTZ R182, R43, R182 ;  /* 0x000000b62bb67220 */ /* 0x000fe20000410000 */
[----:B------:R-:W-:Y:S01]  /*2620*/  FADD.FTZ R104, R113, R178 ;  /* 0x000000b271687221 */ /* 0x000fe20000010000 */
        /* <DEDUP_REMOVED lines=20> */
.L_x_675:
[----:B------:R-:W-:Y:S05]  /*2770*/  BSYNC.RECONVERGENT B0 ;  /* 0x0000000000007941 */ /* 0x000fea0003800200 */
.L_x_674:
        /* <DEDUP_REMOVED lines=31> */
.L_x_677:
[----:B------:R-:W-:Y:S05]  /*2970*/  BSYNC.RECONVERGENT B0 ;  /* 0x0000000000007941 */ /* 0x000fea0003800200 */
.L_x_676:
        /* <DEDUP_REMOVED lines=51> */
[----:B------:R-:W-:Y:S01]  /*2cb0*/  FFMA.FTZ R105, R45, R115, R112 ;  /* 0x000000732d697223 */ /* 0x000fe20000010070 */
[----:B------:R-:W-:-:S03]  /*2cc0*/  LOP3.LUT P6, RZ, R35, 0xff0000, RZ, 0xc0, !PT ;  /* 0x00ff000023ff7812 */ /* 0x000fc600078cc0ff */
[----:B------:R-:W-:Y:S01]  /*2cd0*/  FADD.FTZ R104, R46, -R105 ;  /* 0x800000692e687221 */ /* 0x000fe20000010000 */
[----:B------:R-:W-:-:S03]  /*2ce0*/  FFMA.FTZ R105, R3, R115, R112 ;  /* 0x0000007303697223 */ /* 0x000fc60000010070 */
[----:B------:R-:W-:-:S04]  /*2cf0*/  FMUL.FTZ R104, R43, R104 ;  /* 0x000000682b687220 */ /* 0x000fc80000410000 */
[----:B------:R-:W-:-:S04]  /*2d00*/  FMUL.FTZ R104, R104, R113 ;  /* 0x0000007168687220 */ /* 0x000fc80000410000 */
[----:B------:R-:W-:-:S05]  /*2d10*/  FMUL.FTZ R104, R104, UR13 ;  /* 0x0000000d68687c20 */ /* 0x000fca0008410000 */
[----:B------:R-:W-:Y:S01]  /*2d20*/  FSEL R111, R104, RZ, P6 ;  /* 0x000000ff686f7208 */ /* 0x000fe20003000000 */
[----:B------:R-:W-:Y:S01]  /*2d30*/  FFMA.FTZ R104, R122, R115, R112 ;  /* 0x000000737a687223 */ /* 0x000fe20000010070 */
[----:B------:R-:W-:-:S03]  /*2d40*/  ISETP.GE.U32.AND P6, PT, R35, 0x1000000, PT ;  /* 0x010000002300780c */ /* 0x000fc60003fc6070 */
[----:B------:R-:W-:Y:S01]  /*2d50*/  FADD.FTZ R104, R121, -R104 ;  /* 0x8000006879687221 */ /* 0x000fe20000010000 */
[----:B------:R-:W-:Y:S03]  /*2d60*/  F2F.BF16.F32 R111, R111 ;  /* 0x0000006f006f7304 */ /* 0x000fe60000202000 */
[----:B------:R-:W-:-:S04]  /*2d70*/  FMUL.FTZ R104, R43, R104 ;  /* 0x000000682b687220 */ /* 0x000fc80000410000 */
[----:B------:R-:W-:-:S04]  /*2d80*/  FMUL.FTZ R104, R104, R113 ;  /* 0x0000007168687220 */ /* 0x000fc80000410000 */
[----:B------:R-:W-:-:S05]  /*2d90*/  FMUL.FTZ R104, R104, UR13 ;  /* 0x0000000d68687c20 */ /* 0x000fca0008410000 */
[----:B------:R-:W-:Y:S01]  /*2da0*/  FSEL R114, R104, RZ, P6 ;  /* 0x000000ff68727208 */ /* 0x000fe20003000000 */
[----:B------:R-:W-:Y:S01]  /*2db0*/  FADD.FTZ R104, R44, -R105 ;  /* 0x800000692c687221 */ /* 0x000fe20000010000 */
[----:B------:R-:W-:-:S03]  /*2dc0*/  LOP3.LUT P6, RZ, R35, 0xff, RZ, 0xc0, !PT ;  /* 0x000000ff23ff7812 */ /* 0x000fc600078cc0ff */
[----:B------:R-:W-:Y:S01]  /*2dd0*/  FMUL.FTZ R104, R43, R104 ;  /* 0x000000682b687220 */ /* 0x000fe20000410000 */
[----:B------:R-:W0:Y:S03]  /*2de0*/  F2F.BF16.F32 R114, R114 ;  /* 0x0000007200727304 */ /* 0x000e260000202000 */
[----:B------:R-:W-:-:S04]  /*2df0*/  FMUL.FTZ R104, R104, R113 ;  /* 0x0000007168687220 */ /* 0x000fc80000410000 */
[----:B------:R-:W-:-:S05]  /*2e00*/  FMUL.FTZ R104, R104, UR13 ;  /* 0x0000000d68687c20 */ /* 0x000fca0008410000 */
[----:B------:R-:W-:Y:S01]  /*2e10*/  FSEL R108, R104, RZ, P6 ;  /* 0x000000ff686c7208 */ /* 0x000fe20003000000 */
[----:B------:R-:W-:Y:S01]  /*2e20*/  FFMA.FTZ R104, R120, R115, R112 ;  /* 0x0000007378687223 */ /* 0x000fe20000010070 */
[----:B------:R-:W-:Y:S02]  /*2e30*/  LOP3.LUT P6, RZ, R35, 0xff00, RZ, 0xc0, !PT ;  /* 0x0000ff0023ff7812 */ /* 0x000fe400078cc0ff */
[----:B------:R-:W-:Y:S01]  /*2e40*/  F2F.BF16.F32 R109, R108 ;  /* 0x0000006c006d7304 */ /* 0x000fe20000202000 */
[----:B------:R-:W-:Y:S01]  /*2e50*/  FADD.FTZ R104, R47, -R104 ;  /* 0x800000682f687221 */ /* 0x000fe20000010000 */
[----:B0-----:R-:W-:-:S03]  /*2e60*/  PRMT R117, R111, 0x5410, R114 ;  /* 0x000054106f757816 */ /* 0x001fc60000000072 */
[----:B------:R-:W-:-:S04]  /*2e70*/  FMUL.FTZ R104, R43, R104 ;  /* 0x000000682b687220 */ /* 0x000fc80000410000 */
[----:B------:R-:W-:-:S04]  /*2e80*/  FMUL.FTZ R104, R104, R113 ;  /* 0x0000007168687220 */ /* 0x000fc80000410000 */
[----:B------:R-:W-:-:S05]  /*2e90*/  FMUL.FTZ R104, R104, UR13 ;  /* 0x0000000d68687c20 */ /* 0x000fca0008410000 */
[----:B------:R-:W-:Y:S02]  /*2ea0*/  FSEL R110, R104, RZ, P6 ;  /* 0x000000ff686e7208 */ /* 0x000fe40003000000 */
[----:B------:R-:W0:Y:S02]  /*2eb0*/  LDC.64 R104, c[0x0][0x468] ;  /* 0x00011a00ff687b82 */ /* 0x000e240000000a00 */
[----:B------:R-:W1:Y:S02]  /*2ec0*/  F2F.BF16.F32 R106, R110 ;  /* 0x0000006e006a7304 */ /* 0x000e640000202000 */
[----:B-1----:R-:W-:-:S05]  /*2ed0*/  IMAD.WIDE.U32 R106, R106, 0x10000, RZ ;  /* 0x000100006a6a7825 */ /* 0x002fca00078e00ff */
[----:B------:R-:W-:Y:S02]  /*2ee0*/  LOP3.LUT R107, R117, R107, RZ, 0xfc, !PT ;  /* 0x0000006b756b7212 */ /* 0x000fe400078efcff */
[----:B------:R-:W-:Y:S01]  /*2ef0*/  LOP3.LUT R106, R106, R109, RZ, 0xfc, !PT ;  /* 0x0000006d6a6a7212 */ /* 0x000fe200078efcff */
[C---:B0-----:R-:W-:Y:S01]  /*2f00*/  IMAD.WIDE.U32 R104, R185.reuse, 0x8, R104 ;  /* 0x00000008b9687825 */ /* 0x041fe200078e0068 */
[----:B------:R-:W-:-:S04]  /*2f10*/  IADD3 R185, PT, PT, R185, 0x100, RZ ;  /* 0x00000100b9b97810 */ /* 0x000fc80007ffe0ff */
[----:B------:R0:W-:Y:S03]  /*2f20*/  STG.E.64 desc[UR8][R104.64], R106 ;  /* 0x0000006a68007986 */ /* 0x0001e6000c101b08 */
.L_x_682:
[----:B------:R-:W-:Y:S05]  /*2f30*/  BSYNC.RECONVERGENT B1 ;  /* 0x0000000000017941 */ /* 0x000fea0003800200 */
.L_x_681:
[----:B------:R-:W-:Y:S04]  /*2f40*/  BSSY.RECONVERGENT B1, `(.L_x_683) ;  /* 0x000002a000017945 */ /* 0x000fe80003800200 */
[----:B------:R-:W-:Y:S05]  /*2f50*/  @!P0 BRA `(.L_x_684) ;  /* 0x0000000000a08947 */ /* 0x000fea0003800000 */
[----:B0-----:R-:W-:Y:S01]  /*2f60*/  FFMA.FTZ R105, R125, R115, R112 ;  /* 0x000000737d697223 */ /* 0x001fe20000010070 */
        /* <DEDUP_REMOVED lines=39> */
.L_x_684:
[----:B------:R-:W-:Y:S05]  /*31e0*/  BSYNC.RECONVERGENT B1 ;  /* 0x0000000000017941 */ /* 0x000fea0003800200 */
.L_x_683:
[----:B------:R-:W-:Y:S04]  /*31f0*/  BSSY.RECONVERGENT B1, `(.L_x_685) ;  /* 0x000002a000017945 */ /* 0x000fe80003800200 */
[----:B------:R-:W-:Y:S05]  /*3200*/  @!P1 BRA `(.L_x_686) ;  /* 0x0000000000a09947 */ /* 0x000fea0003800000 */
[----:B01----:R-:W-:Y:S01]  /*3210*/  FFMA.FTZ R105, R133, R115, R112 ;  /* 0x0000007385697223 */ /* 0x003fe20000010070 */
        /* <DEDUP_REMOVED lines=39> */
.L_x_686:
[----:B------:R-:W-:Y:S05]  /*3490*/  BSYNC.RECONVERGENT B1 ;  /* 0x0000000000017941 */ /* 0x000fea0003800200 */
.L_x_685:
[----:B------:R-:W-:Y:S04]  /*34a0*/  BSSY.RECONVERGENT B1, `(.L_x_687) ;  /* 0x000002a000017945 */ /* 0x000fe80003800200 */
[----:B------:R-:W-:Y:S05]  /*34b0*/  @!P2 BRA `(.L_x_688) ;  /* 0x0000000000a0a947 */ /* 0x000fea0003800000 */
[----:B012---:R-:W-:Y:S01]  /*34c0*/  FFMA.FTZ R105, R141, R115, R112 ;  /* 0x000000738d697223 */ /* 0x007fe20000010070 */
        /* <DEDUP_REMOVED lines=39> */
.L_x_688:
[----:B------:R-:W-:Y:S05]  /*3740*/  BSYNC.RECONVERGENT B1 ;  /* 0x0000000000017941 */ /* 0x000fea0003800200 */
.L_x_687:
[----:B------:R-:W-:Y:S04]  /*3750*/  BSSY.RECONVERGENT B1, `(.L_x_689) ;  /* 0x000002a000017945 */ /* 0x000fe80003800200 */
[----:B------:R-:W-:Y:S05]  /*3760*/  @!P3 BRA `(.L_x_690) ;  /* 0x0000000000a0b947 */ /* 0x000fea0003800000 */
[----:B0123--:R-:W-:Y:S01]  /*3770*/  FFMA.FTZ R105, R149, R115, R112 ;  /* 0x0000007395697223 */ /* 0x00ffe20000010070 */
        /* <DEDUP_REMOVED lines=39> */
.L_x_690:
[----:B------:R-:W-:Y:S05]  /*39f0*/  BSYNC.RECONVERGENT B1 ;  /* 0x0000000000017941 */ /* 0x000fea0003800200 */
.L_x_689:
[----:B------:R-:W-:Y:S04]  /*3a00*/  BSSY.RECONVERGENT B1, `(.L_x_691) ;  /* 0x000002a000017945 */ /* 0x000fe80003800200 */
[----:B------:R-:W-:Y:S05]  /*3a10*/  @!P4 BRA `(.L_x_692) ;  /* 0x0000000000a0c947 */ /* 0x000fea0003800000 */
[----:B01234-:R-:W-:Y:S01]  /*3a20*/  FFMA.FTZ R105, R171, R115, R112 ;  /* 0x00000073ab697223 */ /* 0x01ffe20000010070 */
        /* <DEDUP_REMOVED lines=39> */
.L_x_692:
[----:B------:R-:W-:Y:S05]  /*3ca0*/  BSYNC.RECONVERGENT B1 ;  /* 0x0000000000017941 */ /* 0x000fea0003800200 */
.L_x_691:
[----:B------:R-:W-:Y:S05]  /*3cb0*/  @!P5 BRA `(.L_x_693) ;  /* 0x0000004800e0d947 */ /* 0x000fea0003800000 */
[-CC-:B01234-:R-:W-:Y:S01]  /*3cc0*/  FFMA.FTZ R104, R184, R115.reuse, R112.reuse ;  /* 0x00000073b8687223 */ /* 0x19ffe20000010070 */
[----:B------:R-:W-:Y:S01]  /*3cd0*/  ISETP.GE.U32.AND P6, PT, R41, 0x1000000, PT ;  /* 0x010000002900780c */ /* 0x000fe20003fc6070 */
[----:B------:R-:W-:Y:S02]  /*3ce0*/  FFMA.FTZ R105, R179, R115, R112 ;  /* 0x00000073b3697223 */ /* 0x000fe40000010070 */
[----:B------:R-:W-:-:S04]  /*3cf0*/  FADD.FTZ R104, R183, -R104 ;  /* 0x80000068b7687221 */ /* 0x000fc80000010000 */
[----:B------:R-:W-:-:S04]  /*3d00*/  FMUL.FTZ R104, R43, R104 ;  /* 0x000000682b687220 */ /* 0x000fc80000410000 */
[----:B------:R-:W-:-:S04]  /*3d10*/  FMUL.FTZ R104, R104, R113 ;  /* 0x0000007168687220 */ /* 0x000fc80000410000 */
[----:B------:R-:W-:-:S05]  /*3d20*/  FMUL.FTZ R104, R104, UR13 ;  /* 0x0000000d68687c20 */ /* 0x000fca0008410000 */
[----:B------:R-:W-:Y:S01]  /*3d30*/  FSEL R110, R104, RZ, P6 ;  /* 0x000000ff686e7208 */ /* 0x000fe20003000000 */
[----:B------:R-:W-:Y:S01]  /*3d40*/  FADD.FTZ R104, R180, -R105 ;  /* 0x80000069b4687221 */ /* 0x000fe20000010000 */
[----:B------:R-:W-:Y:S01]  /*3d50*/  LOP3.LUT P6, RZ, R41, 0xff0000, RZ, 0xc0, !PT ;  /* 0x00ff000029ff7812 */ /* 0x000fe200078cc0ff */
[-CC-:B------:R-:W-:Y:S01]  /*3d60*/  FFMA.FTZ R105, R177, R115.reuse, R112.reuse ;  /* 0x00000073b1697223 */ /* 0x180fe20000010070 */
[----:B------:R-:W-:Y:S01]  /*3d70*/  FFMA.FTZ R112, R182, R115, R112 ;  /* 0x00000073b6707223 */ /* 0x000fe20000010070 */
[----:B------:R-:W-:Y:S01]  /*3d80*/  FMUL.FTZ R104, R43, R104 ;  /* 0x000000682b687220 */ /* 0x000fe20000410000 */
[----:B------:R-:W-:Y:S02]  /*3d90*/  F2F.BF16.F32 R110, R110 ;  /* 0x0000006e006e7304 */ /* 0x000fe40000202000 */
[----:B------:R-:W-:Y:S01]  /*3da0*/  FADD.FTZ R112, R181, -R112 ;  /* 0x80000070b5707221 */ /* 0x000fe20000010000 */
[----:B------:R-:W-:-:S03]  /*3db0*/  FMUL.FTZ R104, R104, R113 ;  /* 0x0000007168687220 */ /* 0x000fc60000410000 */
[----:B------:R-:W-:Y:S01]  /*3dc0*/  FMUL.FTZ R112, R43, R112 ;  /* 0x000000702b707220 */ /* 0x000fe20000410000 */
[----:B------:R-:W-:-:S03]  /*3dd0*/  FMUL.FTZ R104, R104, UR13 ;  /* 0x0000000d68687c20 */ /* 0x000fc60008410000 */
[-C--:B------:R-:W-:Y:S02]  /*3de0*/  FMUL.FTZ R112, R112, R113.reuse ;  /* 0x0000007170707220 */ /* 0x080fe40000410000 */
[----:B------:R-:W-:Y:S01]  /*3df0*/  FSEL R109, R104, RZ, P6 ;  /* 0x000000ff686d7208 */ /* 0x000fe20003000000 */
[----:B------:R-:W-:Y:S01]  /*3e00*/  FADD.FTZ R104, R178, -R105 ;  /* 0x80000069b2687221 */ /* 0x000fe20000010000 */
[----:B------:R-:W-:Y:S01]  /*3e10*/  LOP3.LUT P6, RZ, R41, 0xff, RZ, 0xc0, !PT ;  /* 0x000000ff29ff7812 */ /* 0x000fe200078cc0ff */
[----:B------:R-:W-:Y:S02]  /*3e20*/  FMUL.FTZ R112, R112, UR13 ;  /* 0x0000000d70707c20 */ /* 0x000fe40008410000 */
[----:B------:R-:W-:Y:S01]  /*3e30*/  FMUL.FTZ R104, R43, R104 ;  /* 0x000000682b687220 */ /* 0x000fe20000410000 */
[----:B------:R-:W0:Y:S03]  /*3e40*/  F2F.BF16.F32 R109, R109 ;  /* 0x0000006d006d7304 */ /* 0x000e260000202000 */
[----:B------:R-:W-:-:S04]  /*3e50*/  FMUL.FTZ R104, R104, R113 ;  /* 0x0000007168687220 */ /* 0x000fc80000410000 */
[----:B------:R-:W-:-:S05]  /*3e60*/  FMUL.FTZ R104, R104, UR13 ;  /* 0x0000000d68687c20 */ /* 0x000fca0008410000 */
[----:B------:R-:W-:Y:S02]  /*3e70*/  FSEL R108, R104, RZ, P6 ;  /* 0x000000ff686c7208 */ /* 0x000fe40003000000 */
[----:B------:R-:W-:Y:S01]  /*3e80*/  LOP3.LUT P6, RZ, R41, 0xff00, RZ, 0xc0, !PT ;  /* 0x0000ff0029ff7812 */ /* 0x000fe200078cc0ff */
[----:B------:R-:W1:Y:S01]  /*3e90*/  LDC.64 R104, c[0x0][0x468] ;  /* 0x00011a00ff687b82 */ /* 0x000e620000000a00 */
[----:B------:R-:W-:Y:S01]  /*3ea0*/  F2F.BF16.F32 R43, R108 ;  /* 0x0000006c002b7304 */ /* 0x000fe20000202000 */
[----:B0-----:R-:W-:Y:S02]  /*3eb0*/  PRMT R111, R109, 0x5410, R110 ;  /* 0x000054106d6f7816 */ /* 0x001fe4000000006e */
[----:B------:R-:W-:-:S05]  /*3ec0*/  FSEL R112, R112, RZ, P6 ;  /* 0x000000ff70707208 */ /* 0x000fca0003000000 */
[----:B------:R-:W0:Y:S02]  /*3ed0*/  F2F.BF16.F32 R106, R112 ;  /* 0x00000070006a7304 */ /* 0x000e240000202000 */
[----:B0-----:R-:W-:-:S04]  /*3ee0*/  IMAD.WIDE.U32 R106, R106, 0x10000, RZ ;  /* 0x000100006a6a7825 */ /* 0x001fc800078e00ff */
[----:B-1----:R-:W-:Y:S01]  /*3ef0*/  IMAD.WIDE.U32 R104, R185, 0x8, R104 ;  /* 0x00000008b9687825 */ /* 0x002fe200078e0068 */
[----:B------:R-:W-:Y:S02]  /*3f00*/  LOP3.LUT R107, R111, R107, RZ, 0xfc, !PT ;  /* 0x0000006b6f6b7212 */ /* 0x000fe400078efcff */
[----:B------:R-:W-:-:S05]  /*3f10*/  LOP3.LUT R106, R106, R43, RZ, 0xfc, !PT ;  /* 0x0000002b6a6a7212 */ /* 0x000fca00078efcff */
[----:B------:R0:W-:Y:S01]  /*3f20*/  STG.E.64 desc[UR8][R104.64], R106 ;  /* 0x0000006a68007986 */ /* 0x0001e2000c101b08 */
[----:B------:R-:W-:Y:S05]  /*3f30*/  BRA `(.L_x_693) ;  /* 0x0000004800407947 */ /* 0x000fea0003800000 */
.L_x_680:
[----:B------:R-:W-:Y:S01]  /*3f40*/  ISETP.GT.U32.AND P6, PT, R32, 0xff, PT ;  /* 0x000000ff2000780c */ /* 0x000fe20003fc4070 */
[----:B------:R-:W-:-:S12]  /*3f50*/  BSSY.RECONVERGENT B1, `(.L_x_694) ;  /* 0x0000035000017945 */ /* 0x000fd80003800200 */
[----:B------:R-:W-:Y:S05]  /*3f60*/  @!P6 BRA `(.L_x_695) ;  /* 0x0000000000cce947 */ /* 0x000fea0003800000 */
[-CC-:B------:R-:W-:Y:S01]  /*3f70*/  FFMA.FTZ R105, R45, R115.reuse, R112.reuse ;  /* 0x000000732d697223 */ /* 0x180fe20000010070 */
[----:B------:R-:W-:Y:S01]  /*3f80*/  LOP3.LUT P6, RZ, R35, 0xff0000, RZ, 0xc0, !PT ;  /* 0x00ff000023ff7812 */ /* 0x000fe200078cc0ff */
[----:B------:R-:W0:Y:S02]  /*3f90*/  LDC.64 R110, c[0x0][0x478] ;  /* 0x00011e00ff6e7b82 */ /* 0x000e240000000a00 */
[----:B------:R-:W-:Y:S01]  /*3fa0*/  FADD.FTZ R104, R46, -R105 ;  /* 0x800000692e687221 */ /* 0x000fe20000010000 */
[----:B------:R-:W-:-:S03]  /*3fb0*/  FFMA.FTZ R105, R3, R115, R112 ;  /* 0x0000007303697223 */ /* 0x000fc60000010070 */
[----:B------:R-:W-:Y:S02]  /*3fc0*/  FMUL.FTZ R188, R43, R104 ;  /* 0x000000682bbc7220 */ /* 0x000fe40000410000 */
[----:B------:R-:W1:Y:S02]  /*3fd0*/  LDC.64 R106, c[0x0][0x468] ;  /* 0x00011a00ff6a7b82 */ /* 0x000e640000000a00 */
[----:B------:R-:W-:-:S04]  /*3fe0*/  FMUL.FTZ R104, R188, R113 ;  /* 0x00000071bc687220 */ /* 0x000fc80000410000 */
[----:B------:R-:W-:-:S05]  /*3ff0*/  FMUL.FTZ R104, R104, UR13 ;  /* 0x0000000d68687c20 */ /* 0x000fca0008410000 */
[----:B------:R-:W-:Y:S01]  /*4000*/  FSEL R189, R104, RZ, P6 ;  /* 0x000000ff68bd7208 */ /* 0x000fe20003000000 */
[----:B------:R-:W-:Y:S01]  /*4010*/  FFMA.FTZ R104, R122, R115, R112 ;  /* 0x000000737a687223 */ /* 0x000fe20000010070 */
[----:B------:R-:W-:-:S03]  /*4020*/  ISETP.GE.U32.AND P6, PT, R35, 0x1000000, PT ;  /* 0x010000002300780c */ /* 0x000fc60003fc6070 */
[----:B------:R-:W-:Y:S01]  /*4030*/  FADD.FTZ R104, R121, -R104 ;  /* 0x8000006879687221 */ /* 0x000fe20000010000 */
[----:B------:R-:W-:Y:S01]  /*4040*/  F2F.BF16.F32 R189, R189 ;  /* 0x000000bd00bd7304 */ /* 0x000fe20000202000 */
[----:B0-----:R-:W-:-:S04]  /*4050*/  IMAD.WIDE.U32 R110, R185, 0x8, R110 ;  /* 0x00000008b96e7825 */ /* 0x001fc800078e006e */
[----:B------:R-:W-:-:S04]  /*4060*/  FMUL.FTZ R190, R43, R104 ;  /* 0x000000682bbe7220 */ /* 0x000fc80000410000 */
[----:B------:R-:W-:Y:S01]  /*4070*/  FMUL.FTZ R104, R190, R113 ;  /* 0x00000071be687220 */ /* 0x000fe20000410000 */
[C---:B-1----:R-:W-:Y:S01]  /*4080*/  IMAD.WIDE.U32 R106, R185.reuse, 0x8, R106 ;  /* 0x00000008b96a7825 */ /* 0x042fe200078e006a */
[----:B------:R-:W-:-:S03]  /*4090*/  IADD3 R185, PT, PT, R185, 0x100, RZ ;  /* 0x00000100b9b97810 */ /* 0x000fc60007ffe0ff */
[----:B------:R-:W-:-:S05]  /*40a0*/  FMUL.FTZ R104, R104, UR13 ;  /* 0x0000000d68687c20 */ /* 0x000fca0008410000 */
[----:B------:R-:W-:Y:S01]  /*40b0*/  FSEL R191, R104, RZ, P6 ;  /* 0x000000ff68bf7208 */ /* 0x000fe20003000000 */
[----:B------:R-:W-:Y:S01]  /*40c0*/  FADD.FTZ R104, R44, -R105 ;  /* 0x800000692c687221 */ /* 0x000fe20000010000 */
[----:B------:R-:W-:Y:S01]  /*40d0*/  LOP3.LUT P6, RZ, R35, 0xff, RZ, 0xc0, !PT ;  /* 0x000000ff23ff7812 */ /* 0x000fe200078cc0ff */
[----:B------:R-:W-:Y:S02]  /*40e0*/  F2F.BF16.F32 R105, R190 ;  /* 0x000000be00697304 */ /* 0x000fe40000202000 */
[----:B------:R-:W-:-:S04]  /*40f0*/  FMUL.FTZ R114, R43, R104 ;  /* 0x000000682b727220 */ /* 0x000fc80000410000 */
[----:B------:R-:W-:Y:S02]  /*4100*/  FMUL.FTZ R104, R114, R113 ;  /* 0x0000007172687220 */ /* 0x000fe40000410000 */
[----:B------:R-:W0:Y:S02]  /*4110*/  F2F.BF16.F32 R192, R191 ;  /* 0x000000bf00c07304 */ /* 0x000e240000202000 */
[----:B------:R-:W-:-:S05]  /*4120*/  FMUL.FTZ R104, R104, UR13 ;  /* 0x0000000d68687c20 */ /* 0x000fca0008410000 */
[----:B------:R-:W-:Y:S01]  /*4130*/  FSEL R116, R104, RZ, P6 ;  /* 0x000000ff68747208 */ /* 0x000fe20003000000 */
[----:B------:R-:W-:Y:S01]  /*4140*/  FFMA.FTZ R104, R120, R115, R112 ;  /* 0x0000007378687223 */ /* 0x000fe20000010070 */
[----:B------:R-:W-:Y:S01]  /*4150*/  LOP3.LUT P6, RZ, R35, 0xff00, RZ, 0xc0, !PT ;  /* 0x0000ff0023ff7812 */ /* 0x000fe200078cc0ff */
[----:B------:R-:W-:Y:S02]  /*4160*/  F2F.BF16.F32 R117, R114 ;  /* 0x0000007200757304 */ /* 0x000fe40000202000 */
[----:B------:R-:W-:Y:S01]  /*4170*/  FADD.FTZ R104, R47, -R104 ;  /* 0x800000682f687221 */ /* 0x000fe20000010000 */
[----:B0-----:R-:W-:-:S03]  /*4180*/  PRMT R193, R189, 0x5410, R192 ;  /* 0x00005410bdc17816 */ /* 0x001fc600000000c0 */
[----:B------:R-:W-:Y:S02]  /*4190*/  FMUL.FTZ R118, R43, R104 ;  /* 0x000000682b767220 */ /* 0x000fe40000410000 */
[----:B------:R-:W-:Y:S02]  /*41a0*/  F2F.BF16.F32 R187, R116 ;  /* 0x0000007400bb7304 */ /* 0x000fe40000202000 */
[----:B------:R-:W-:-:S04]  /*41b0*/  FMUL.FTZ R104, R118, R113 ;  /* 0x0000007176687220 */ /* 0x000fc80000410000 */
[----:B------:R-:W-:Y:S02]  /*41c0*/  FMUL.FTZ R104, R104, UR13 ;  /* 0x0000000d68687c20 */ /* 0x000fe40008410000 */
[----:B------:R-:W0:Y:S03]  /*41d0*/  F2F.BF16.F32 R108, R118 ;  /* 0x00000076006c7304 */ /* 0x000e260000202000 */
[----:B------:R-:W-:-:S05]  /*41e0*/  FSEL R186, R104, RZ, P6 ;  /* 0x000000ff68ba7208 */ /* 0x000fca0003000000 */
[----:B------:R-:W1:Y:S01]  /*41f0*/  F2F.BF16.F32 R104, R188 ;  /* 0x000000bc00687304 */ /* 0x000e620000202000 */
[----:B0-----:R-:W-:-:S07]  /*4200*/  IMAD.WIDE.U32 R108, R108, 0x10000, RZ ;  /* 0x000100006c6c7825 */ /* 0x001fce00078e00ff */
[----:B------:R-:W0:Y:S01]  /*4210*/  F2F.BF16.F32 R186, R186 ;  /* 0x000000ba00ba7304 */ /* 0x000e220000202000 */
[----:B------:R-:W-:Y:S02]  /*4220*/  LOP3.LUT R108, R108, R117, RZ, 0xfc, !PT ;  /* 0x000000756c6c7212 */ /* 0x000fe400078efcff */
[----:B-1----:R-:W-:-:S04]  /*4230*/  PRMT R119, R104, 0x5410, R105 ;  /* 0x0000541068777816 */ /* 0x002fc80000000069 */
[----:B------:R-:W-:Y:S01]  /*4240*/  LOP3.LUT R109, R119, R109, RZ, 0xfc, !PT ;  /* 0x0000006d776d7212 */ /* 0x000fe200078efcff */
[----:B0-----:R-:W-:-:S04]  /*4250*/  IMAD.WIDE.U32 R104, R186, 0x10000, RZ ;  /* 0x00010000ba687825 */ /* 0x001fc800078e00ff */
[----:B------:R0:W-:Y:S01]  /*4260*/  STG.E.64 desc[UR8][R110.64], R108 ;  /* 0x0000006c6e007986 */ /* 0x0001e2000c101b08 */
[----:B------:R-:W-:Y:S02]  /*4270*/  LOP3.LUT R105, R193, R105, RZ, 0xfc, !PT ;  /* 0x00000069c1697212 */ /* 0x000fe400078efcff */
[----:B------:R-:W-:-:S05]  /*4280*/  LOP3.LUT R104, R104, R187, RZ, 0xfc, !PT ;  /* 0x000000bb68687212 */ /* 0x000fca00078efcff */
[----:B------:R0:W-:Y:S02]  /*4290*/  STG.E.64 desc[UR8][R106.64], R104 ;  /* 0x000000686a007986 */ /* 0x0001e4000c101b08 */
.L_x_695:
[----:B------:R-:W-:Y:S05]  /*42a0*/  BSYNC.RECONVERGENT B1 ;  /* 0x0000000000017941 */ /* 0x000fea0003800200 */
.L_x_694:
[----:B------:R-:W-:Y:S04]  /*42b0*/  BSSY.RECONVERGENT B1, `(.L_x_696) ;  /* 0x0000035000017945 */ /* 0x000fe80003800200 */
[----:B------:R-:W-:Y:S05]  /*42c0*/  @!P0 BRA `(.L_x_697) ;  /* 0x0000000000cc8947 */ /* 0x000fea0003800000 */
[-CC-:B0-----:R-:W-:Y:S01]  /*42d0*/  FFMA.FTZ R105, R125, R115.reuse, R112.reuse ;  /* 0x000000737d697223 */ /* 0x181fe20000010070 */
        /* <DEDUP_REMOVED lines=50> */
.L_x_697:
[----:B------:R-:W-:Y:S05]  /*4600*/  BSYNC.RECONVERGENT B1 ;  /* 0x0000000000017941 */ /* 0x000fea0003800200 */
.L_x_696:
[----:B------:R-:W-:Y:S04]  /*4610*/  BSSY.RECONVERGENT B1, `(.L_x_698) ;  /* 0x0000035000017945 */ /* 0x000fe80003800200 */
[----:B------:R-:W-:Y:S05]  /*4620*/  @!P1 BRA `(.L_x_699) ;  /* 0x0000000000cc9947 */ /* 0x000fea0003800000 */
[-CC-:B01----:R-:W-:Y:S01]  /*4630*/  FFMA.FTZ R105, R133, R115.reuse, R112.reuse ;  /* 0x0000007385697223 */ /* 0x183fe20000010070 */
        /* <DEDUP_REMOVED lines=50> */
.L_x_699:
[----:B------:R-:W-:Y:S05]  /*4960*/  BSYNC.RECONVERGENT B1 ;  /* 0x0000000000017941 */ /* 0x000fea0003800200 */
.L_x_698:
[----:B------:R-:W-:Y:S04]  /*4970*/  BSSY.RECONVERGENT B1, `(.L_x_700) ;  /* 0x0000035000017945 */ /* 0x000fe80003800200 */
[----:B------:R-:W-:Y:S05]  /*4980*/  @!P2 BRA `(.L_x_701) ;  /* 0x0000000000cca947 */ /* 0x000fea0003800000 */
[-CC-:B012---:R-:W-:Y:S01]  /*4990*/  FFMA.FTZ R105, R141, R115.reuse, R112.reuse ;  /* 0x000000738d697223 */ /* 0x187fe20000010070 */
        /* <DEDUP_REMOVED lines=50> */
.L_x_701:
[----:B------:R-:W-:Y:S05]  /*4cc0*/  BSYNC.RECONVERGENT B1 ;  /* 0x0000000000017941 */ /* 0x000fea0003800200 */
.L_x_700:
[----:B------:R-:W-:Y:S04]  /*4cd0*/  BSSY.RECONVERGENT B1, `(.L_x_702) ;  /* 0x0000035000017945 */ /* 0x000fe80003800200 */
[----:B------:R-:W-:Y:S05]  /*4ce0*/  @!P3 BRA `(.L_x_703) ;  /* 0x0000000000ccb947 */ /* 0x000fea0003800000 */
[-CC-:B0123--:R-:W-:Y:S01]  /*4cf0*/  FFMA.FTZ R105, R149, R115.reuse, R112.reuse ;  /* 0x0000007395697223 */ /* 0x18ffe20000010070 */
        /* <DEDUP_REMOVED lines=50> */
.L_x_703:
[----:B------:R-:W-:Y:S05]  /*5020*/  BSYNC.RECONVERGENT B1 ;  /* 0x0000000000017941 */ /* 0x000fea0003800200 */
.L_x_702:
[----:B------:R-:W-:Y:S04]  /*5030*/  BSSY.RECONVERGENT B1, `(.L_x_704) ;  /* 0x0000035000017945 */ /* 0x000fe80003800200 */
[----:B------:R-:W-:Y:S05]  /*5040*/  @!P4 BRA `(.L_x_705) ;  /* 0x0000000000ccc947 */ /* 0x000fea0003800000 */
[-CC-:B01234-:R-:W-:Y:S01]  /*5050*/  FFMA.FTZ R105, R171, R115.reuse, R112.reuse ;  /* 0x00000073ab697223 */ /* 0x19ffe20000010070 */
        /* <DEDUP_REMOVED lines=50> */
.L_x_705:
[----:B------:R-:W-:Y:S05]  /*5380*/  BSYNC.RECONVERGENT B1 ;  /* 0x0000000000017941 */ /* 0x000fea0003800200 */
.L_x_704:
[----:B------:R-:W-:Y:S05]  /*5390*/  @!P5 BRA `(.L_x_693) ;  /* 0x000000340028d947 */ /* 0x000fea0003800000 */
[-CC-:B01234-:R-:W-:Y:S01]  /*53a0*/  FFMA.FTZ R104, R184, R115.reuse, R112.reuse ;  /* 0x00000073b8687223 */ /* 0x19ffe20000010070 */
[----:B------:R-:W-:Y:S01]  /*53b0*/  ISETP.GE.U32.AND P6, PT, R41, 0x1000000, PT ;  /* 0x010000002900780c */ /* 0x000fe20003fc6070 */
[----:B------:R-:W-:Y:S01]  /*53c0*/  FFMA.FTZ R105, R179, R115, R112 ;  /* 0x00000073b3697223 */ /* 0x000fe20000010070 */
[----:B------:R-:W0:Y:S01]  /*53d0*/  LDC.64 R110, c[0x0][0x478] ;  /* 0x00011e00ff6e7b82 */ /* 0x000e220000000a00 */
[----:B------:R-:W-:-:S04]  /*53e0*/  FADD.FTZ R104, R183, -R104 ;  /* 0x80000068b7687221 */ /* 0x000fc80000010000 */
[----:B------:R-:W-:-:S03]  /*53f0*/  FMUL.FTZ R186, R43, R104 ;  /* 0x000000682bba7220 */ /* 0x000fc60000410000 */
[----:B------:R-:W1:Y:S01]  /*5400*/  LDC.64 R106, c[0x0][0x468] ;  /* 0x00011a00ff6a7b82 */ /* 0x000e620000000a00 */
        /* <DEDUP_REMOVED lines=8> */
[----:B------:R-:W-:Y:S01]  /*5490*/  F2F.BF16.F32 R188, R187 ;  /* 0x000000bb00bc7304 */ /* 0x000fe20000202000 */
[----:B0-----:R-:W-:-:S04]  /*54a0*/  IMAD.WIDE.U32 R110, R185, 0x8, R110 ;  /* 0x00000008b96e7825 */ /* 0x001fc800078e006e */
[----:B------:R-:W-:Y:S01]  /*54b0*/  FADD.FTZ R112, R181, -R112 ;  /* 0x80000070b5707221 */ /* 0x000fe20000010000 */
[----:B------:R-:W-:-:S03]  /*54c0*/  FMUL.FTZ R104, R118, R113 ;  /* 0x0000007176687220 */ /* 0x000fc60000410000 */
[----:B------:R-:W-:Y:S01]  /*54d0*/  FMUL.FTZ R112, R43, R112 ;  /* 0x000000702b707220 */ /* 0x000fe20000410000 */
[----:B------:R-:W-:Y:S01]  /*54e0*/  FMUL.FTZ R104, R104, UR13 ;  /* 0x0000000d68687c20 */ /* 0x000fe20008410000 */
[----:B-1----:R-:W-:Y:S02]  /*54f0*/  IMAD.WIDE.U32 R106, R185, 0x8, R106 ;  /* 0x00000008b96a7825 */ /* 0x002fe400078e006a */
[----:B------:R-:W0:Y:S02]  /*5500*/  F2F.BF16.F32 R108, R112 ;  /* 0x00000070006c7304 */ /* 0x000e240000202000 */
[----:B------:R-:W-:Y:S01]  /*5510*/  FSEL R119, R104, RZ, P6 ;  /* 0x000000ff68777208 */ /* 0x000fe20003000000 */
[----:B------:R-:W-:Y:S01]  /*5520*/  FADD.FTZ R104, R178, -R105 ;  /* 0x80000069b2687221 */ /* 0x000fe20000010000 */
[----:B------:R-:W-:-:S03]  /*5530*/  LOP3.LUT P6, RZ, R41, 0xff, RZ, 0xc0, !PT ;  /* 0x000000ff29ff7812 */ /* 0x000fc600078cc0ff */
[----:B------:R-:W-:Y:S01]  /*5540*/  FMUL.FTZ R114, R43, R104 ;  /* 0x000000682b727220 */ /* 0x000fe20000410000 */
[----:B------:R-:W-:Y:S03]  /*5550*/  F2F.BF16.F32 R105, R186 ;  /* 0x000000ba00697304 */ /* 0x000fe60000202000 */
[-C--:B------:R-:W-:Y:S01]  /*5560*/  FMUL.FTZ R104, R114, R113.reuse ;  /* 0x0000007172687220 */ /* 0x080fe20000410000 */
[----:B------:R-:W-:-:S03]  /*5570*/  FMUL.FTZ R113, R112, R113 ;  /* 0x0000007170717220 */ /* 0x000fc60000410000 */
[----:B------:R-:W-:Y:S01]  /*5580*/  FMUL.FTZ R104, R104, UR13 ;  /* 0x0000000d68687c20 */ /* 0x000fe20008410000 */
[----:B------:R-:W-:Y:S01]  /*5590*/  FMUL.FTZ R113, R113, UR13 ;  /* 0x0000000d71717c20 */ /* 0x000fe20008410000 */
[----:B------:R-:W1:Y:S01]  /*55a0*/  F2F.BF16.F32 R119, R119 ;  /* 0x0000007700777304 */ /* 0x000e620000202000 */
[----:B0-----:R-:W-:Y:S02]  /*55b0*/  IMAD.WIDE.U32 R108, R108, 0x10000, RZ ;  /* 0x000100006c6c7825 */ /* 0x001fe400078e00ff */
[----:B------:R-:W-:Y:S02]  /*55c0*/  FSEL R116, R104, RZ, P6 ;  /* 0x000000ff68747208 */ /* 0x000fe40003000000 */
[----:B------:R-:W-:-:S03]  /*55d0*/  LOP3.LUT P6, RZ, R41, 0xff00, RZ, 0xc0, !PT ;  /* 0x0000ff0029ff7812 */ /* 0x000fc600078cc0ff */
[----:B------:R-:W0:Y:S01]  /*55e0*/  F2F.BF16.F32 R104, R118 ;  /* 0x0000007600687304 */ /* 0x000e220000202000 */
[----:B------:R-:W-:Y:S02]  /*55f0*/  FSEL R117, R113, RZ, P6 ;  /* 0x000000ff71757208 */ /* 0x000fe40003000000 */
[----:B-1----:R-:W-:-:S05]  /*5600*/  PRMT R189, R119, 0x5410, R188 ;  /* 0x0000541077bd7816 */ /* 0x002fca00000000bc */
[----:B------:R-:W1:Y:S01]  /*5610*/  F2F.BF16.F32 R117, R117 ;  /* 0x0000007500757304 */ /* 0x000e620000202000 */
[----:B0-----:R-:W-:-:S07]  /*5620*/  PRMT R113, R104, 0x5410, R105 ;  /* 0x0000541068717816 */ /* 0x001fce0000000069 */
[----:B------:R-:W0:Y:S01]  /*5630*/  F2F.BF16.F32 R43, R114 ;  /* 0x00000072002b7304 */ /* 0x000e220000202000 */
[----:B------:R-:W-:Y:S01]  /*5640*/  LOP3.LUT R109, R113, R109, RZ, 0xfc, !PT ;  /* 0x0000006d716d7212 */ /* 0x000fe200078efcff */
[----:B-1----:R-:W-:-:S06]  /*5650*/  IMAD.WIDE.U32 R104, R117, 0x10000, RZ ;  /* 0x0001000075687825 */ /* 0x002fcc00078e00ff */
[----:B------:R-:W1:Y:S01]  /*5660*/  F2F.BF16.F32 R115, R116 ;  /* 0x0000007400737304 */ /* 0x000e620000202000 */
[----:B------:R-:W-:Y:S02]  /*5670*/  LOP3.LUT R105, R189, R105, RZ, 0xfc, !PT ;  /* 0x00000069bd697212 */ /* 0x000fe400078efcff */
[----:B0-----:R-:W-:-:S05]  /*5680*/  LOP3.LUT R108, R108, R43, RZ, 0xfc, !PT ;  /* 0x0000002b6c6c7212 */ /* 0x001fca00078efcff */
[----:B------:R0:W-:Y:S01]  /*5690*/  STG.E.64 desc[UR8][R110.64], R108 ;  /* 0x0000006c6e007986 */ /* 0x0001e2000c101b08 */
[----:B-1----:R-:W-:-:S05]  /*56a0*/  LOP3.LUT R104, R104, R115, RZ, 0xfc, !PT ;  /* 0x0000007368687212 */ /* 0x002fca00078efcff */
[----:B------:R0:W-:Y:S01]  /*56b0*/  STG.E.64 desc[UR8][R106.64], R104 ;  /* 0x000000686a007986 */ /* 0x0001e2000c101b08 */
[----:B------:R-:W-:Y:S05]  /*56c0*/  BRA `(.L_x_693) ;  /* 0x00000030005c7947 */ /* 0x000fea0003800000 */
.L_x_679:
        /* <DEDUP_REMOVED lines=8> */
[----:B------:R-:W-:Y:S01]  /*5750*/  LOP3.LUT P6, RZ, R35, 0xff0000, RZ, 0xc0, !PT ;  /* 0x00ff000023ff7812 */ /* 0x000fe200078cc0ff */
[----:B------:R-:W-:Y:S01]  /*5760*/  FFMA.FTZ R106, R122, R115, R112 ;  /* 0x000000737a6a7223 */ /* 0x000fe20000010070 */
[----:B------:R-:W-:Y:S01]  /*5770*/  SHF.L.U32 R104, R104, 0x10, RZ ;  /* 0x0000001068687819 */ /* 0x000fe200000006ff */
[----:B------:R-:W-:Y:S02]  /*5780*/  FADD.FTZ R105, R46, -R105 ;  /* 0x800000692e697221 */ /* 0x000fe40000010000 */
[----:B------:R-:W-:Y:S02]  /*5790*/  FADD.FTZ R106, R121, -R106 ;  /* 0x8000006a796a7221 */ /* 0x000fe40000010000 */
[----:B------:R-:W-:Y:S01]  /*57a0*/  FFMA.FTZ R104, R43, R105, R104 ;  /* 0x000000692b687223 */ /* 0x000fe20000010068 */
[----:B------:R-:W-:-:S03]  /*57b0*/  FFMA.FTZ R105, R3, R115, R112 ;  /* 0x0000007303697223 */ /* 0x000fc60000010070 */
[----:B------:R-:W-:Y:S01]  /*57c0*/  FMUL.FTZ R104, R104, R113 ;  /* 0x0000007168687220 */ /* 0x000fe20000410000 */
[----:B------:R-:W-:-:S03]  /*57d0*/  FADD.FTZ R105, R44, -R105 ;  /* 0x800000692c697221 */ /* 0x000fc60000010000 */
[----:B------:R-:W-:-:S05]  /*57e0*/  FMUL.FTZ R104, R104, UR13 ;  /* 0x0000000d68687c20 */ /* 0x000fca0008410000 */
[----:B------:R-:W-:Y:S02]  /*57f0*/  FSEL R111, R104, RZ, P6 ;  /* 0x000000ff686f7208 */ /* 0x000fe40003000000 */
[----:B------:R-:W-:Y:S02]  /*5800*/  SHF.R.U32.HI R104, RZ, 0x10, R167 ;  /* 0x00000010ff687819 */ /* 0x000fe400000116a7 */
[----:B------:R-:W-:Y:S02]  /*5810*/  ISETP.GE.U32.AND P6, PT, R35, 0x1000000, PT ;  /* 0x010000002300780c */ /* 0x000fe40003fc6070 */
[----:B------:R-:W-:Y:S01]  /*5820*/  SHF.L.U32 R104, R104, 0x10, RZ ;  /* 0x0000001068687819 */ /* 0x000fe200000006ff */
[----:B------:R-:W-:Y:S04]  /*5830*/  F2F.BF16.F32 R111, R111 ;  /* 0x0000006f006f7304 */ /* 0x000fe80000202000 */
[----:B------:R-:W-:Y:S01]  /*5840*/  FFMA.FTZ R104, R43, R106, R104 ;  /* 0x0000006a2b687223 */ /* 0x000fe20000010068 */
[----:B------:R-:W-:-:S03]  /*5850*/  FFMA.FTZ R106, R120, R115, R112 ;  /* 0x00000073786a7223 */ /* 0x000fc60000010070 */
[----:B------:R-:W-:Y:S01]  /*5860*/  FMUL.FTZ R104, R104, R113 ;  /* 0x0000007168687220 */ /* 0x000fe20000410000 */
[----:B------:R-:W-:-:S03]  /*5870*/  FADD.FTZ R106, R47, -R106 ;  /* 0x8000006a2f6a7221 */ /* 0x000fc60000010000 */
[----:B------:R-:W-:-:S05]  /*5880*/  FMUL.FTZ R104, R104, UR13 ;  /* 0x0000000d68687c20 */ /* 0x000fca0008410000 */
[----:B------:R-:W-:Y:S02]  /*5890*/  FSEL R114, R104, RZ, P6 ;  /* 0x000000ff68727208 */ /* 0x000fe40003000000 */
[----:B------:R-:W-:Y:S02]  /*58a0*/  MOV R104, R166 ;  /* 0x000000a600687202 */ /* 0x000fe40000000f00 */
[----:B------:R-:W-:Y:S02]  /*58b0*/  LOP3.LUT P6, RZ, R35, 0xff, RZ, 0xc0, !PT ;  /* 0x000000ff23ff7812 */ /* 0x000fe400078cc0ff */
[----:B------:R-:W-:Y:S01]  /*58c0*/  SHF.L.U32 R104, R104, 0x10, RZ ;  /* 0x0000001068687819 */ /* 0x000fe200000006ff */
[----:B------:R-:W0:Y:S04]  /*58d0*/  F2F.BF16.F32 R114, R114 ;  /* 0x0000007200727304 */ /* 0x000e280000202000 */
[----:B------:R-:W-:-:S04]  /*58e0*/  FFMA.FTZ R104, R43, R105, R104 ;  /* 0x000000692b687223 */ /* 0x000fc80000010068 */
[----:B------:R-:W-:-:S04]  /*58f0*/  FMUL.FTZ R104, R104, R113 ;  /* 0x0000007168687220 */ /* 0x000fc80000410000 */
[----:B------:R-:W-:Y:S01]  /*5900*/  FMUL.FTZ R104, R104, UR13 ;  /* 0x0000000d68687c20 */ /* 0x000fe20008410000 */
[----:B0-----:R-:W-:-:S04]  /*5910*/  PRMT R117, R111, 0x5410, R114 ;  /* 0x000054106f757816 */ /* 0x001fc80000000072 */
[----:B------:R-:W-:Y:S02]  /*5920*/  FSEL R108, R104, RZ, P6 ;  /* 0x000000ff686c7208 */ /* 0x000fe40003000000 */
[----:B------:R-:W-:Y:S02]  /*5930*/  SHF.R.U64 R104, R166, 0x10, R167 ;  /* 0x00000010a6687819 */ /* 0x000fe400000012a7 */
[----:B------:R-:W-:Y:S01]  /*5940*/  LOP3.LUT P6, RZ, R35, 0xff00, RZ, 0xc0, !PT ;  /* 0x0000ff0023ff7812 */ /* 0x000fe200078cc0ff */
[----:B------:R-:W-:Y:S01]  /*5950*/  F2F.BF16.F32 R109, R108 ;  /* 0x0000006c006d7304 */ /* 0x000fe20000202000 */
[----:B------:R-:W-:-:S05]  /*5960*/  SHF.L.U32 R104, R104, 0x10, RZ ;  /* 0x0000001068687819 */ /* 0x000fca00000006ff */
[----:B------:R-:W-:-:S04]  /*5970*/  FFMA.FTZ R104, R43, R106, R104 ;  /* 0x0000006a2b687223 */ /* 0x000fc80000010068 */
        /* <DEDUP_REMOVED lines=11> */
.L_x_708:
[----:B------:R-:W-:Y:S05]  /*5a30*/  BSYNC.RECONVERGENT B1 ;  /* 0x0000000000017941 */ /* 0x000fea0003800200 */
.L_x_707:
[----:B------:R-:W-:Y:S04]  /*5a40*/  BSSY.RECONVERGENT B1, `(.L_x_709) ;  /* 0x0000032000017945 */ /* 0x000fe80003800200 */
[----:B------:R-:W-:Y:S05]  /*5a50*/  @!P0 BRA `(.L_x_710) ;  /* 0x0000000000c08947 */ /* 0x000fea0003800000 */
[----:B0-----:R-:W-:Y:S01]  /*5a60*/  MOV R104, R165 ;  /* 0x000000a500687202 */ /* 0x001fe20000000f00 */
        /* <DEDUP_REMOVED lines=47> */
.L_x_710:
[----:B------:R-:W-:Y:S05]  /*5d60*/  BSYNC.RECONVERGENT B1 ;  /* 0x0000000000017941 */ /* 0x000fea0003800200 */
.L_x_709:
[----:B------:R-:W-:Y:S04]  /*5d70*/  BSSY.RECONVERGENT B1, `(.L_x_711) ;  /* 0x0000032000017945 */ /* 0x000fe80003800200 */
[----:B------:R-:W-:Y:S05]  /*5d80*/  @!P1 BRA `(.L_x_712) ;  /* 0x0000000000c09947 */ /* 0x000fea0003800000 */
[----:B01----:R-:W-:Y:S01]  /*5d90*/  MOV R104, R163 ;  /* 0x000000a300687202 */ /* 0x003fe20000000f00 */
        /* <DEDUP_REMOVED lines=47> */
.L_x_712:
[----:B------:R-:W-:Y:S05]  /*6090*/  BSYNC.RECONVERGENT B1 ;  /* 0x0000000000017941 */ /* 0x000fea0003800200 */
.L_x_711:
[----:B------:R-:W-:Y:S04]  /*60a0*/  BSSY.RECONVERGENT B1, `(.L_x_713) ;  /* 0x0000032000017945 */ /* 0x000fe80003800200 */
[----:B------:R-:W-:Y:S05]  /*60b0*/  @!P2 BRA `(.L_x_714) ;  /* 0x0000000000c0a947 */ /* 0x000fea0003800000 */
[----:B012---:R-:W-:Y:S01]  /*60c0*/  MOV R104, R161 ;  /* 0x000000a100687202 */ /* 0x007fe20000000f00 */
        /* <DEDUP_REMOVED lines=47> */
.L_x_714:
[----:B------:R-:W-:Y:S05]  /*63c0*/  BSYNC.RECONVERGENT B1 ;  /* 0x0000000000017941 */ /* 0x000fea0003800200 */
.L_x_713:
[----:B------:R-:W-:Y:S04]  /*63d0*/  BSSY.RECONVERGENT B1, `(.L_x_715) ;  /* 0x0000032000017945 */ /* 0x000fe80003800200 */
[----:B------:R-:W-:Y:S05]  /*63e0*/  @!P3 BRA `(.L_x_716) ;  /* 0x0000000000c0b947 */ /* 0x000fea0003800000 */
[----:B0123--:R-:W-:Y:S01]  /*63f0*/  MOV R104, R159 ;  /* 0x0000009f00687202 */ /* 0x00ffe20000000f00 */
        /* <DEDUP_REMOVED lines=47> */
.L_x_716:
[----:B------:R-:W-:Y:S05]  /*66f0*/  BSYNC.RECONVERGENT B1 ;  /* 0x0000000000017941 */ /* 0x000fea0003800200 */
.L_x_715:
[----:B------:R-:W-:Y:S04]  /*6700*/  BSSY.RECONVERGENT B1, `(.L_x_717) ;  /* 0x0000032000017945 */ /* 0x000fe80003800200 */
[----:B------:R-:W-:Y:S05]  /*6710*/  @!P4 BRA `(.L_x_718) ;  /* 0x0000000000c0c947 */ /* 0x000fea0003800000 */
[----:B01234-:R-:W-:Y:S01]  /*6720*/  MOV R104, R157 ;  /* 0x0000009d00687202 */ /* 0x01ffe20000000f00 */
        /* <DEDUP_REMOVED lines=47> */
.L_x_718:
[----:B------:R-:W-:Y:S05]  /*6a20*/  BSYNC.RECONVERGENT B1 ;  /* 0x0000000000017941 */ /* 0x000fea0003800200 */
.L_x_717:
[----:B------:R-:W-:Y:S05]  /*6a30*/  @!P5 BRA `(.L_x_693) ;  /* 0x0000001c0080d947 */ /* 0x000fea0003800000 */
[----:B01234-:R-:W-:Y:S01]  /*6a40*/  SHF.R.U32.HI R104, RZ, 0x10, R169 ;  /* 0x00000010ff687819 */ /* 0x01ffe200000116a9 */
[-CC-:B------:R-:W-:Y:S01]  /*6a50*/  FFMA.FTZ R106, R184, R115.reuse, R112.reuse ;  /* 0x00000073b86a7223 */ /* 0x180fe20000010070 */
[----:B------:R-:W-:Y:S01]  /*6a60*/  ISETP.GE.U32.AND P6, PT, R41, 0x1000000, PT ;  /* 0x010000002900780c */ /* 0x000fe20003fc6070 */
[----:B------:R-:W-:Y:S01]  /*6a70*/  FFMA.FTZ R105, R179, R115, R112 ;  /* 0x00000073b3697223 */ /* 0x000fe20000010070 */
[----:B------:R-:W-:Y:S01]  /*6a80*/  SHF.L.U32 R104, R104, 0x10, RZ ;  /* 0x0000001068687819 */ /* 0x000fe200000006ff */
[----:B------:R-:W-:Y:S02]  /*6a90*/  FADD.FTZ R106, R183, -R106 ;  /* 0x8000006ab76a7221 */ /* 0x000fe40000010000 */
[----:B------:R-:W-:Y:S02]  /*6aa0*/  FADD.FTZ R105, R180, -R105 ;  /* 0x80000069b4697221 */ /* 0x000fe40000010000 */
[----:B------:R-:W-:-:S04]  /*6ab0*/  FFMA.FTZ R104, R43, R106, R104 ;  /* 0x0000006a2b687223 */ /* 0x000fc80000010068 */
[----:B------:R-:W-:-:S04]  /*6ac0*/  FMUL.FTZ R104, R104, R113 ;  /* 0x0000007168687220 */ /* 0x000fc80000410000 */
[----:B------:R-:W-:-:S05]  /*6ad0*/  FMUL.FTZ R104, R104, UR13 ;  /* 0x0000000d68687c20 */ /* 0x000fca0008410000 */
[----:B------:R-:W-:Y:S02]  /*6ae0*/  FSEL R111, R104, RZ, P6 ;  /* 0x000000ff686f7208 */ /* 0x000fe40003000000 */
[----:B------:R-:W-:Y:S02]  /*6af0*/  MOV R104, R169 ;  /* 0x000000a900687202 */ /* 0x000fe40000000f00 */
[----:B------:R-:W-:Y:S02]  /*6b00*/  LOP3.LUT P6, RZ, R41, 0xff0000, RZ, 0xc0, !PT ;  /* 0x00ff000029ff7812 */ /* 0x000fe400078cc0ff */
[----:B------:R-:W-:Y:S01]  /*6b10*/  SHF.L.U32 R104, R104, 0x10, RZ ;  /* 0x0000001068687819 */ /* 0x000fe200000006ff */
[----:B------:R-:W-:Y:S04]  /*6b20*/  F2F.BF16.F32 R111, R111 ;  /* 0x0000006f006f7304 */ /* 0x000fe80000202000 */
[----:B------:R-:W-:Y:S01]  /*6b30*/  FFMA.FTZ R104, R43, R105, R104 ;  /* 0x000000692b687223 */ /* 0x000fe20000010068 */
[-CC-:B------:R-:W-:Y:S01]  /*6b40*/  FFMA.FTZ R105, R177, R115.reuse, R112.reuse ;  /* 0x00000073b1697223 */ /* 0x180fe20000010070 */
[----:B------:R-:W-:-:S02]  /*6b50*/  FFMA.FTZ R112, R182, R115, R112 ;  /* 0x00000073b6707223 */ /* 0x000fc40000010070 */
[----:B------:R-:W-:Y:S01]  /*6b60*/  FMUL.FTZ R104, R104, R113 ;  /* 0x0000007168687220 */ /* 0x000fe20000410000 */
[----:B------:R-:W-:Y:S01]  /*6b70*/  FADD.FTZ R105, R178, -R105 ;  /* 0x80000069b2697221 */ /* 0x000fe20000010000 */
[----:B------:R-:W-:Y:S02]  /*6b80*/  FADD.FTZ R112, R181, -R112 ;  /* 0x80000070b5707221 */ /* 0x000fe40000010000 */
        /* <DEDUP_REMOVED lines=8> */
[----:B------:R-:W-:-:S05]  /*6c10*/  FMUL.FTZ R104, R104, UR13 ;  /* 0x0000000d68687c20 */ /* 0x000fca0008410000 */
[----:B------:R-:W-:Y:S02]  /*6c20*/  FSEL R108, R104, RZ, P6 ;  /* 0x000000ff686c7208 */ /* 0x000fe40003000000 */
[----:B------:R-:W-:Y:S02]  /*6c30*/  SHF.R.U64 R104, R168, 0x10, R169 ;  /* 0x00000010a8687819 */ /* 0x000fe400000012a9 */
[----:B------:R-:W-:Y:S02]  /*6c40*/  LOP3.LUT P6, RZ, R41, 0xff00, RZ, 0xc0, !PT ;  /* 0x0000ff0029ff7812 */ /* 0x000fe400078cc0ff */
[----:B------:R-:W-:-:S05]  /*6c50*/  SHF.L.U32 R104, R104, 0x10, RZ ;  /* 0x0000001068687819 */ /* 0x000fca00000006ff */
[----:B------:R-:W-:Y:S02]  /*6c60*/  FFMA.FTZ R104, R43, R112, R104 ;  /* 0x000000702b687223 */ /* 0x000fe40000010068 */
[----:B------:R-:W-:Y:S02]  /*6c70*/  F2F.BF16.F32 R43, R108 ;  /* 0x0000006c002b7304 */ /* 0x000fe40000202000 */
[----:B------:R-:W-:Y:S01]  /*6c80*/  FMUL.FTZ R104, R104, R113 ;  /* 0x0000007168687220 */ /* 0x000fe20000410000 */
[----:B0-----:R-:W-:-:S03]  /*6c90*/  PRMT R113, R110, 0x5410, R111 ;  /* 0x000054106e717816 */ /* 0x001fc6000000006f */
[----:B------:R-:W-:-:S05]  /*6ca0*/  FMUL.FTZ R104, R104, UR13 ;  /* 0x0000000d68687c20 */ /* 0x000fca0008410000 */
[----:B------:R-:W-:Y:S02]  /*6cb0*/  FSEL R109, R104, RZ, P6 ;  /* 0x000000ff686d7208 */ /* 0x000fe40003000000 */
[----:B------:R-:W0:Y:S02]  /*6cc0*/  LDC.64 R104, c[0x0][0x468] ;  /* 0x00011a00ff687b82 */ /* 0x000e240000000a00 */
[----:B------:R-:W1:Y:S02]  /*6cd0*/  F2F.BF16.F32 R106, R109 ;  /* 0x0000006d006a7304 */ /* 0x000e640000202000 */
[----:B-1----:R-:W-:-:S05]  /*6ce0*/  IMAD.WIDE.U32 R106, R106, 0x10000, RZ ;  /* 0x000100006a6a7825 */ /* 0x002fca00078e00ff */
[----:B------:R-:W-:Y:S02]  /*6cf0*/  LOP3.LUT R107, R113, R107, RZ, 0xfc, !PT ;  /* 0x0000006b716b7212 */ /* 0x000fe400078efcff */
[----:B------:R-:W-:Y:S01]  /*6d00*/  LOP3.LUT R106, R106, R43, RZ, 0xfc, !PT ;  /* 0x0000002b6a6a7212 */ /* 0x000fe200078efcff */
[----:B0-----:R-:W-:-:S05]  /*6d10*/  IMAD.WIDE.U32 R104, R185, 0x8, R104 ;  /* 0x00000008b9687825 */ /* 0x001fca00078e0068 */
[----:B------:R0:W-:Y:S01]  /*6d20*/  STG.E.64 desc[UR8][R104.64], R106 ;  /* 0x0000006a68007986 */ /* 0x0001e2000c101b08 */
[----:B------:R-:W-:Y:S05]  /*6d30*/  BRA `(.L_x_693) ;  /* 0x0000001800c07947 */ /* 0x000fea0003800000 */
.L_x_706:
[----:B------:R-:W-:Y:S01]  /*6d40*/  ISETP.NE.AND P6, PT, R42, RZ, PT ;  /* 0x000000ff2a00720c */ /* 0x000fe20003fc5270 */
[----:B------:R-:W-:-:S12]  /*6d50*/  BSSY.RECONVERGENT B1, `(.L_x_719) ;  /* 0x000003d000017945 */ /* 0x000fd80003800200 */
[----:B------:R-:W-:Y:S05]  /*6d60*/  @!P6 BRA `(.L_x_720) ;  /* 0x0000000000ece947 */ /* 0x000fea0003800000 */
[----:B------:R-:W-:Y:S01]  /*6d70*/  MOV R104, R167 ;  /* 0x000000a700687202 */ /* 0x000fe20000000f00 */
[----:B------:R-:W-:Y:S01]  /*6d80*/  FFMA.FTZ R105, R45, R115, R112 ;  /* 0x000000732d697223 */ /* 0x000fe20000010070 */
[----:B------:R-:W-:Y:S01]  /*6d90*/  LOP3.LUT P6, RZ, R35, 0xff0000, RZ, 0xc0, !PT ;  /* 0x00ff000023ff7812 */ /* 0x000fe200078cc0ff */
[----:B------:R-:W0:Y:S01]  /*6da0*/  LDC.64 R108, c[0x0][0x478] ;  /* 0x00011e00ff6c7b82 */ /* 0x000e220000000a00 */
[----:B------:R-:W-:Y:S01]  /*6db0*/  SHF.L.U32 R106, R104, 0x10, RZ ;  /* 0x00000010686a7819 */ /* 0x000fe200000006ff */
[----:B------:R-:W-:Y:S01]  /*6dc0*/  FADD.FTZ R104, R46, -R105 ;  /* 0x800000692e687221 */ /* 0x000fe20000010000 */
[----:B------:R-:W-:-:S03]  /*6dd0*/  SHF.R.U32.HI R105, RZ, 0x10, R167 ;  /* 0x00000010ff697819 */ /* 0x000fc600000116a7 */
[----:B------:R-:W-:Y:S01]  /*6de0*/  FFMA.FTZ R188, R43, R104, R106 ;  /* 0x000000682bbc7223 */ /* 0x000fe2000001006a */
[----:B------:R-:W-:Y:S01]  /*6df0*/  SHF.L.U32 R106, R105, 0x10, RZ ;  /* 0x00000010696a7819 */ /* 0x000fe200000006ff */
[----:B------:R-:W-:Y:S02]  /*6e00*/  FFMA.FTZ R105, R3, R115, R112 ;  /* 0x0000007303697223 */ /* 0x000fe40000010070 */
        /* <DEDUP_REMOVED lines=8> */
[----:B------:R-:W-:-:S04]  /*6e90*/  FFMA.FTZ R190, R43, R104, R106 ;  /* 0x000000682bbe7223 */ /* 0x000fc8000001006a */
[----:B------:R-:W-:-:S04]  /*6ea0*/  FMUL.FTZ R104, R190, R113 ;  /* 0x00000071be687220 */ /* 0x000fc80000410000 */
[----:B------:R-:W-:-:S05]  /*6eb0*/  FMUL.FTZ R104, R104, UR13 ;  /* 0x0000000d68687c20 */ /* 0x000fca0008410000 */
[----:B------:R-:W-:Y:S02]  /*6ec0*/  FSEL R191, R104, RZ, P6 ;  /* 0x000000ff68bf7208 */ /* 0x000fe40003000000 */
[----:B------:R-:W-:Y:S02]  /*6ed0*/  MOV R104, R166 ;  /* 0x000000a600687202 */ /* 0x000fe40000000f00 */
[----:B------:R-:W-:Y:S01]  /*6ee0*/  LOP3.LUT P6, RZ, R35, 0xff, RZ, 0xc0, !PT ;  /* 0x000000ff23ff7812 */ /* 0x000fe200078cc0ff */
[----:B------:R-:W0:Y:S01]  /*6ef0*/  F2F.BF16.F32 R192, R191 ;  /* 0x000000bf00c07304 */ /* 0x000e220000202000 */
[----:B------:R-:W-:Y:S01]  /*6f00*/  SHF.L.U32 R106, R104, 0x10, RZ ;  /* 0x00000010686a7819 */ /* 0x000fe200000006ff */
[----:B------:R-:W-:Y:S01]  /*6f10*/  FADD.FTZ R104, R44, -R105 ;  /* 0x800000692c687221 */ /* 0x000fe20000010000 */
[----:B------:R-:W-:-:S03]  /*6f20*/  SHF.R.U64 R105, R166, 0x10, R167 ;  /* 0x00000010a6697819 */ /* 0x000fc600000012a7 */
[----:B------:R-:W-:Y:S01]  /*6f30*/  FFMA.FTZ R114, R43, R104, R106 ;  /* 0x000000682b727223 */ /* 0x000fe2000001006a */
[----:B------:R-:W-:Y:S02]  /*6f40*/  SHF.L.U32 R106, R105, 0x10, RZ ;  /* 0x00000010696a7819 */ /* 0x000fe400000006ff */
[----:B------:R-:W-:Y:S01]  /*6f50*/  F2F.BF16.F32 R105, R190 ;  /* 0x000000be00697304 */ /* 0x000fe20000202000 */
[----:B------:R-:W-:-:S04]  /*6f60*/  FMUL.FTZ R104, R114, R113 ;  /* 0x0000007172687220 */ /* 0x000fc80000410000 */
[----:B------:R-:W-:Y:S01]  /*6f70*/  FMUL.FTZ R104, R104, UR13 ;  /* 0x0000000d68687c20 */ /* 0x000fe20008410000 */
[----:B0-----:R-:W-:Y:S02]  /*6f80*/  PRMT R193, R189, 0x5410, R192 ;  /* 0x00005410bdc17816 */ /* 0x001fe400000000c0 */
[----:B------:R-:W-:Y:S02]  /*6f90*/  F2F.BF16.F32 R117, R114 ;  /* 0x0000007200757304 */ /* 0x000fe40000202000 */
[----:B------:R-:W-:Y:S01]  /*6fa0*/  FSEL R116, R104, RZ, P6 ;  /* 0x000000ff68747208 */ /* 0x000fe20003000000 */
[----:B------:R-:W-:Y:S01]  /*6fb0*/  FFMA.FTZ R104, R120, R115, R112 ;  /* 0x0000007378687223 */ /* 0x000fe20000010070 */
[----:B------:R-:W-:-:S03]  /*6fc0*/  LOP3.LUT P6, RZ, R35, 0xff00, RZ, 0xc0, !PT ;  /* 0x0000ff0023ff7812 */ /* 0x000fc600078cc0ff */
[----:B------:R-:W-:Y:S01]  /*6fd0*/  FADD.FTZ R104, R47, -R104 ;  /* 0x800000682f687221 */ /* 0x000fe20000010000 */
[----:B------:R-:W-:Y:S03]  /*6fe0*/  F2F.BF16.F32 R187, R116 ;  /* 0x0000007400bb7304 */ /* 0x000fe60000202000 */
[----:B------:R-:W-:Y:S02]  /*6ff0*/  FFMA.FTZ R118, R43, R104, R106 ;  /* 0x000000682b767223 */ /* 0x000fe4000001006a */
[----:B------:R-:W0:Y:S02]  /*7000*/  LDC.64 R106, c[0x0][0x468] ;  /* 0x00011a00ff6a7b82 */ /* 0x000e240000000a00 */
[----:B------:R-:W-:Y:S01]  /*7010*/  FMUL.FTZ R104, R118, R113 ;  /* 0x0000007176687220 */ /* 0x000fe20000410000 */
[----:B------:R-:W1:Y:S03]  /*7020*/  F2F.BF16.F32 R110, R118 ;  /* 0x00000076006e7304 */ /* 0x000e660000202000 */
[----:B------:R-:W-:-:S05]  /*7030*/  FMUL.FTZ R104, R104, UR13 ;  /* 0x0000000d68687c20 */ /* 0x000fca0008410000 */
[----:B------:R-:W-:Y:S02]  /*7040*/  FSEL R186, R104, RZ, P6 ;  /* 0x000000ff68ba7208 */ /* 0x000fe40003000000 */
[----:B------:R-:W2:Y:S01]  /*7050*/  F2F.BF16.F32 R104, R188 ;  /* 0x000000bc00687304 */ /* 0x000ea20000202000 */
[----:B-1----:R-:W-:-:S07]  /*7060*/  IMAD.WIDE.U32 R110, R110, 0x10000, RZ ;  /* 0x000100006e6e7825 */ /* 0x002fce00078e00ff */
[----:B------:R-:W1:Y:S01]  /*7070*/  F2F.BF16.F32 R186, R186 ;  /* 0x000000ba00ba7304 */ /* 0x000e620000202000 */
[----:B------:R-:W-:Y:S01]  /*7080*/  LOP3.LUT R110, R110, R117, RZ, 0xfc, !PT ;  /* 0x000000756e6e7212 */ /* 0x000fe200078efcff */
[C---:B0-----:R-:W-:Y:S01]  /*7090*/  IMAD.WIDE.U32 R106, R185.reuse, 0x8, R106 ;  /* 0x00000008b96a7825 */ /* 0x041fe200078e006a */
[----:B------:R-:W-:Y:S02]  /*70a0*/  IADD3 R185, PT, PT, R185, 0x100, RZ ;  /* 0x00000100b9b97810 */ /* 0x000fe40007ffe0ff */
[----:B--2---:R-:W-:-:S04]  /*70b0*/  PRMT R119, R104, 0x5410, R105 ;  /* 0x0000541068777816 */ /* 0x004fc80000000069 */
[----:B------:R-:W-:Y:S01]  /*70c0*/  LOP3.LUT R111, R119, R111, RZ, 0xfc, !PT ;  /* 0x0000006f776f7212 */ /* 0x000fe200078efcff */
[----:B-1----:R-:W-:-:S04]  /*70d0*/  IMAD.WIDE.U32 R104, R186, 0x10000, RZ ;  /* 0x00010000ba687825 */ /* 0x002fc800078e00ff */
[----:B------:R0:W-:Y:S01]  /*70e0*/  STG.E.64 desc[UR8][R108.64], R110 ;  /* 0x0000006e6c007986 */ /* 0x0001e2000c101b08 */
[----:B------:R-:W-:Y:S02]  /*70f0*/  LOP3.LUT R105, R193, R105, RZ, 0xfc, !PT ;  /* 0x00000069c1697212 */ /* 0x000fe400078efcff */
[----:B------:R-:W-:-:S05]  /*7100*/  LOP3.LUT R104, R104, R187, RZ, 0xfc, !PT ;  /* 0x000000bb68687212 */ /* 0x000fca00078efcff */
[----:B------:R0:W-:Y:S02]  /*7110*/  STG.E.64 desc[UR8][R106.64], R104 ;  /* 0x000000686a007986 */ /* 0x0001e4000c101b08 */
.L_x_720:
[----:B------:R-:W-:Y:S05]  /*7120*/  BSYNC.RECONVERGENT B1 ;  /* 0x0000000000017941 */ /* 0x000fea0003800200 */
.L_x_719:
[----:B------:R-:W-:Y:S04]  /*7130*/  BSSY.RECONVERGENT B1, `(.L_x_721) ;  /* 0x000003d000017945 */ /* 0x000fe80003800200 */
[----:B------:R-:W-:Y:S05]  /*7140*/  @!P0 BRA `(.L_x_722) ;  /* 0x0000000000ec8947 */ /* 0x000fea0003800000 */
[----:B0-----:R-:W-:Y:S01]  /*7150*/  MOV R104, R165 ;  /* 0x000000a500687202 */ /* 0x001fe20000000f00 */
        /* <DEDUP_REMOVED lines=58> */
.L_x_722:
[----:B------:R-:W-:Y:S05]  /*7500*/  BSYNC.RECONVERGENT B1 ;  /* 0x0000000000017941 */ /* 0x000fea0003800200 */
.L_x_721:
[----:B------:R-:W-:Y:S04]  /*7510*/  BSSY.RECONVERGENT B1, `(.L_x_723) ;  /* 0x000003d000017945 */ /* 0x000fe80003800200 */
[----:B------:R-:W-:Y:S05]  /*7520*/  @!P1 BRA `(.L_x_724) ;  /* 0x0000000000ec9947 */ /* 0x000fea0003800000 */
[----:B01----:R-:W-:Y:S01]  /*7530*/  MOV R104, R163 ;  /* 0x000000a300687202 */ /* 0x003fe20000000f00 */
        /* <DEDUP_REMOVED lines=9> */
[----:B------:R-:W-:Y:S02]  /*75d0*/  FMUL.FTZ R104, R108, R113 ;  /* 0x000000716c687220 */ /* 0x000fe40000410000 */
[----:B------:R-:W-:Y:S02]  /*75e0*/  F2F.BF16.F32 R108, R108 ;  /* 0x0000006c006c7304 */ /* 0x000fe40000202000 */
        /* <DEDUP_REMOVED lines=8> */
[----:B------:R-:W-:Y:S01]  /*7670*/  FMUL.FTZ R104, R190, R113 ;  /* 0x00000071be687220 */ /* 0x000fe20000410000 */
[----:B------:R-:W0:Y:S03]  /*7680*/  F2F.BF16.F32 R109, R190 ;  /* 0x000000be006d7304 */ /* 0x000e260000202000 */
[----:B------:R-:W-:-:S05]  /*7690*/  FMUL.FTZ R104, R104, UR13 ;  /* 0x0000000d68687c20 */ /* 0x000fca0008410000 */
[----:B------:R-:W-:Y:S02]  /*76a0*/  FSEL R189, R104, RZ, P6 ;  /* 0x000000ff68bd7208 */ /* 0x000fe40003000000 */
[----:B------:R-:W-:Y:S02]  /*76b0*/  MOV R104, R162 ;  /* 0x000000a200687202 */ /* 0x000fe40000000f00 */
[----:B------:R-:W-:Y:S02]  /*76c0*/  LOP3.LUT P6, RZ, R37, 0xff, RZ, 0xc0, !PT ;  /* 0x000000ff25ff7812 */ /* 0x000fe400078cc0ff */
[----:B------:R-:W-:Y:S01]  /*76d0*/  SHF.L.U32 R106, R104, 0x10, RZ ;  /* 0x00000010686a7819 */ /* 0x000fe200000006ff */
[----:B------:R-:W-:Y:S01]  /*76e0*/  FADD.FTZ R104, R132, -R105 ;  /* 0x8000006984687221 */ /* 0x000fe20000010000 */
[----:B------:R-:W-:Y:S01]  /*76f0*/  SHF.R.U64 R105, R162, 0x10, R163 ;  /* 0x00000010a2697819 */ /* 0x000fe200000012a3 */
[----:B------:R-:W1:Y:S01]  /*7700*/  F2F.BF16.F32 R189, R189 ;  /* 0x000000bd00bd7304 */ /* 0x000e620000202000 */
[----:B0-----:R-:W-:Y:S01]  /*7710*/  PRMT R119, R108, 0x5410, R109 ;  /* 0x000054106c777816 */ /* 0x001fe2000000006d */
[----:B------:R-:W-:Y:S01]  /*7720*/  FFMA.FTZ R114, R43, R104, R106 ;  /* 0x000000682b727223 */ /* 0x000fe2000001006a */
[----:B------:R-:W-:-:S03]  /*7730*/  SHF.L.U32 R106, R105, 0x10, RZ ;  /* 0x00000010696a7819 */ /* 0x000fc600000006ff */
[----:B------:R-:W-:Y:S02]  /*7740*/  FMUL.FTZ R104, R114, R113 ;  /* 0x0000007172687220 */ /* 0x000fe40000410000 */
[----:B------:R-:W-:Y:S02]  /*7750*/  F2F.BF16.F32 R117, R114 ;  /* 0x0000007200757304 */ /* 0x000fe40000202000 */
[----:B------:R-:W-:-:S05]  /*7760*/  FMUL.FTZ R104, R104, UR13 ;  /* 0x0000000d68687c20 */ /* 0x000fca0008410000 */
[----:B------:R-:W-:Y:S01]  /*7770*/  FSEL R116, R104, RZ, P6 ;  /* 0x000000ff68747208 */ /* 0x000fe20003000000 */
[----:B------:R-:W-:Y:S01]  /*7780*/  FFMA.FTZ R104, R136, R115, R112 ;  /* 0x0000007388687223 */ /* 0x000fe20000010070 */
[----:B------:R-:W-:Y:S02]  /*7790*/  LOP3.LUT P6, RZ, R37, 0xff00, RZ, 0xc0, !PT ;  /* 0x0000ff0025ff7812 */ /* 0x000fe400078cc0ff */
[----:B------:R-:W-:Y:S01]  /*77a0*/  F2F.BF16.F32 R187, R116 ;  /* 0x0000007400bb7304 */ /* 0x000fe20000202000 */
[----:B------:R-:W-:Y:S01]  /*77b0*/  FADD.FTZ R104, R135, -R104 ;  /* 0x8000006887687221 */ /* 0x000fe20000010000 */
[----:B-1----:R-:W-:-:S03]  /*77c0*/  PRMT R191, R188, 0x5410, R189 ;  /* 0x00005410bcbf7816 */ /* 0x002fc600000000bd */
[----:B------:R-:W-:Y:S02]  /*77d0*/  FFMA.FTZ R118, R43, R104, R106 ;  /* 0x000000682b767223 */ /* 0x000fe4000001006a */
[----:B------:R-:W0:Y:S02]  /*77e0*/  LDC.64 R106, c[0x0][0x478] ;  /* 0x00011e00ff6a7b82 */ /* 0x000e240000000a00 */
[----:B------:R-:W-:-:S04]  /*77f0*/  FMUL.FTZ R104, R118, R113 ;  /* 0x0000007176687220 */ /* 0x000fc80000410000 */
[----:B------:R-:W-:-:S05]  /*7800*/  FMUL.FTZ R104, R104, UR13 ;  /* 0x0000000d68687c20 */ /* 0x000fca0008410000 */
[----:B------:R-:W-:Y:S02]  /*7810*/  FSEL R186, R104, RZ, P6 ;  /* 0x000000ff68ba7208 */ /* 0x000fe40003000000 */
[----:B------:R-:W1:Y:S08]  /*7820*/  F2F.BF16.F32 R104, R118 ;  /* 0x0000007600687304 */ /* 0x000e700000202000 */
[----:B------:R-:W2:Y:S01]  /*7830*/  F2F.BF16.F32 R186, R186 ;  /* 0x000000ba00ba7304 */ /* 0x000ea20000202000 */
[C---:B0-----:R-:W-:Y:S01]  /*7840*/  IMAD.WIDE.U32 R106, R185.reuse, 0x8, R106 ;  /* 0x00000008b96a7825 */ /* 0x041fe200078e006a */
[----:B------:R-:W-:-:S03]  /*7850*/  IADD3 R185, PT, PT, R185, 0x100, RZ ;  /* 0x00000100b9b97810 */ /* 0x000fc60007ffe0ff */
[----:B-1----:R-:W-:-:S05]  /*7860*/  IMAD.WIDE.U32 R104, R104, 0x10000, RZ ;  /* 0x0001000068687825 */ /* 0x002fca00078e00ff */
[----:B------:R-:W-:Y:S02]  /*7870*/  LOP3.LUT R105, R119, R105, RZ, 0xfc, !PT ;  /* 0x0000006977697212 */ /* 0x000fe400078efcff */
[----:B------:R-:W-:Y:S01]  /*7880*/  LOP3.LUT R104, R104, R117, RZ, 0xfc, !PT ;  /* 0x0000007568687212 */ /* 0x000fe200078efcff */
[----:B--2---:R-:W-:-:S04]  /*7890*/  IMAD.WIDE.U32 R108, R186, 0x10000, RZ ;  /* 0x00010000ba6c7825 */ /* 0x004fc800078e00ff */
[----:B------:R2:W-:Y:S01]  /*78a0*/  STG.E.64 desc[UR8][R106.64], R104 ;  /* 0x000000686a007986 */ /* 0x0005e2000c101b08 */
[----:B------:R-:W-:Y:S02]  /*78b0*/  LOP3.LUT R109, R191, R109, RZ, 0xfc, !PT ;  /* 0x0000006dbf6d7212 */ /* 0x000fe400078efcff */
[----:B------:R-:W-:-:S05]  /*78c0*/  LOP3.LUT R108, R108, R187, RZ, 0xfc, !PT ;  /* 0x000000bb6c6c7212 */ /* 0x000fca00078efcff */
[----:B------:R2:W-:Y:S02]  /*78d0*/  STG.E.64 desc[UR8][R110.64], R108 ;  /* 0x0000006c6e007986 */ /* 0x0005e4000c101b08 */
.L_x_724:
[----:B------:R-:W-:Y:S05]  /*78e0*/  BSYNC.RECONVERGENT B1 ;  /* 0x0000000000017941 */ /* 0x000fea0003800200 */
.L_x_723:
[----:B------:R-:W-:Y:S04]  /*78f0*/  BSSY.RECONVERGENT B1, `(.L_x_725) ;  /* 0x000003d000017945 */ /* 0x000fe80003800200 */
[----:B------:R-:W-:Y:S05]  /*7900*/  @!P2 BRA `(.L_x_726) ;  /* 0x0000000000eca947 */ /* 0x000fea0003800000 */
[----:B012---:R-:W-:Y:S01]  /*7910*/  MOV R104, R161 ;  /* 0x000000a100687202 */ /* 0x007fe20000000f00 */
        /* <DEDUP_REMOVED lines=41> */
[----:B------:R-:W-:-:S04]  /*7bb0*/  FFMA.FTZ R118, R43, R104, R106 ;  /* 0x000000682b767223 */ /* 0x000fc8000001006a */
[----:B------:R-:W-:Y:S01]  /*7bc0*/  FMUL.FTZ R104, R118, R113 ;  /* 0x0000007176687220 */ /* 0x000fe20000410000 */
[----:B------:R-:W0:Y:S03]  /*7bd0*/  F2F.BF16.F32 R106, R118 ;  /* 0x00000076006a7304 */ /* 0x000e260000202000 */
[----:B------:R-:W-:-:S05]  /*7be0*/  FMUL.FTZ R104, R104, UR13 ;  /* 0x0000000d68687c20 */ /* 0x000fca0008410000 */
[----:B------:R-:W-:Y:S02]  /*7bf0*/  FSEL R186, R104, RZ, P6 ;  /* 0x000000ff68ba7208 */ /* 0x000fe40003000000 */
[----:B------:R-:W1:Y:S04]  /*7c00*/  LDC.64 R104, c[0x0][0x478] ;  /* 0x00011e00ff687b82 */ /* 0x000e680000000a00 */
[----:B------:R-:W2:Y:S01]  /*7c10*/  F2F.BF16.F32 R186, R186 ;  /* 0x000000ba00ba7304 */ /* 0x000ea20000202000 */
[----:B0-----:R-:W-:-:S05]  /*7c20*/  IMAD.WIDE.U32 R106, R106, 0x10000, RZ ;  /* 0x000100006a6a7825 */ /* 0x001fca00078e00ff */
[----:B------:R-:W-:Y:S02]  /*7c30*/  LOP3.LUT R107, R119, R107, RZ, 0xfc, !PT ;  /* 0x0000006b776b7212 */ /* 0x000fe400078efcff */
[----:B------:R-:W-:Y:S01]  /*7c40*/  LOP3.LUT R106, R106, R117, RZ, 0xfc, !PT ;  /* 0x000000756a6a7212 */ /* 0x000fe200078efcff */
[----:B--2---:R-:W-:-:S04]  /*7c50*/  IMAD.WIDE.U32 R110, R186, 0x10000, RZ ;  /* 0x00010000ba6e7825 */ /* 0x004fc800078e00ff */
[----:B-1----:R-:W-:Y:S01]  /*7c60*/  IMAD.WIDE.U32 R104, R185, 0x8, R104 ;  /* 0x00000008b9687825 */ /* 0x002fe200078e0068 */
[----:B------:R-:W-:Y:S02]  /*7c70*/  LOP3.LUT R111, R191, R111, RZ, 0xfc, !PT ;  /* 0x0000006fbf6f7212 */ /* 0x000fe400078efcff */
[----:B------:R-:W-:Y:S02]  /*7c80*/  LOP3.LUT R110, R110, R187, RZ, 0xfc, !PT ;  /* 0x000000bb6e6e7212 */ /* 0x000fe400078efcff */
[----:B------:R3:W-:Y:S01]  /*7c90*/  STG.E.64 desc[UR8][R104.64], R106 ;  /* 0x0000006a68007986 */ /* 0x0007e2000c101b08 */
[----:B------:R-:W-:-:S03]  /*7ca0*/  IADD3 R185, PT, PT, R185, 0x100, RZ ;  /* 0x00000100b9b97810 */ /* 0x000fc60007ffe0ff */
[----:B------:R3:W-:Y:S04]  /*7cb0*/  STG.E.64 desc[UR8][R108.64], R110 ;  /* 0x0000006e6c007986 */ /* 0x0007e8000c101b08 */
.L_x_726:
[----:B------:R-:W-:Y:S05]  /*7cc0*/  BSYNC.RECONVERGENT B1 ;  /* 0x0000000000017941 */ /* 0x000fea0003800200 */
.L_x_725:
[----:B------:R-:W-:Y:S04]  /*7cd0*/  BSSY.RECONVERGENT B1, `(.L_x_727) ;  /* 0x000003d000017945 */ /* 0x000fe80003800200 */
[----:B------:R-:W-:Y:S05]  /*7ce0*/  @!P3 BRA `(.L_x_728) ;  /* 0x0000000000ecb947 */ /* 0x000fea0003800000 */
[----:B0123--:R-:W-:Y:S01]  /*7cf0*/  MOV R104, R159 ;  /* 0x0000009f00687202 */ /* 0x00ffe20000000f00 */
        /* <DEDUP_REMOVED lines=58> */
.L_x_728:
[----:B------:R-:W-:Y:S05]  /*80a0*/  BSYNC.RECONVERGENT B1 ;  /* 0x0000000000017941 */ /* 0x000fea0003800200 */
.L_x_727:
[----:B------:R-:W-:Y:S04]  /*80b0*/  BSSY.RECONVERGENT B1, `(.L_x_729) ;  /* 0x000003d000017945 */ /* 0x000fe80003800200 */
[----:B------:R-:W-:Y:S05]  /*80c0*/  @!P4 BRA `(.L_x_730) ;  /* 0x0000000000ecc947 */ /* 0x000fea0003800000 */
[----:B01234-:R-:W-:Y:S01]  /*80d0*/  MOV R104, R157 ;  /* 0x0000009d00687202 */ /* 0x01ffe20000000f00 */
        /* <DEDUP_REMOVED lines=58> */
.L_x_730:
[----:B------:R-:W-:Y:S05]  /*8480*/  BSYNC.RECONVERGENT B1 ;  /* 0x0000000000017941 */ /* 0x000fea0003800200 */
.L_x_729:
[----:B------:R-:W-:Y:S05]  /*8490*/  @!P5 BRA `(.L_x_693) ;  /* 0x0000000000e8d947 */ /* 0x000fea0003800000 */
[----:B01234-:R-:W-:Y:S01]  /*84a0*/  SHF.R.U32.HI R105, RZ, 0x10, R169 ;  /* 0x00000010ff697819 */ /* 0x01ffe200000116a9 */
[-C--:B------:R-:W-:Y:S01]  /*84b0*/  FFMA.FTZ R104, R184, R115.reuse, R112 ;  /* 0x00000073b8687223 */ /* 0x080fe20000010070 */
[----:B------:R-:W-:Y:S01]  /*84c0*/  ISETP.GE.U32.AND P6, PT, R41, 0x1000000, PT ;  /* 0x010000002900780c */ /* 0x000fe20003fc6070 */
[----:B------:R-:W0:Y:S01]  /*84d0*/  LDC.64 R110, c[0x0][0x478] ;  /* 0x00011e00ff6e7b82 */ /* 0x000e220000000a00 */
[----:B------:R-:W-:Y:S01]  /*84e0*/  SHF.L.U32 R106, R105, 0x10, RZ ;  /* 0x00000010696a7819 */ /* 0x000fe200000006ff */
[----:B------:R-:W-:Y:S01]  /*84f0*/  FADD.FTZ R104, R183, -R104 ;  /* 0x80000068b7687221 */ /* 0x000fe20000010000 */
[----:B------:R-:W-:-:S03]  /*8500*/  FFMA.FTZ R105, R179, R115, R112 ;  /* 0x00000073b3697223 */ /* 0x000fc60000010070 */
[----:B------:R-:W-:-:S04]  /*8510*/  FFMA.FTZ R186, R43, R104, R106 ;  /* 0x000000682bba7223 */ /* 0x000fc8000001006a */
[----:B------:R-:W-:-:S04]  /*8520*/  FMUL.FTZ R104, R186, R113 ;  /* 0x00000071ba687220 */ /* 0x000fc80000410000 */
[----:B------:R-:W-:-:S05]  /*8530*/  FMUL.FTZ R104, R104, UR13 ;  /* 0x0000000d68687c20 */ /* 0x000fca0008410000 */
[----:B------:R-:W-:Y:S02]  /*8540*/  FSEL R187, R104, RZ, P6 ;  /* 0x000000ff68bb7208 */ /* 0x000fe40003000000 */
[----:B------:R-:W-:Y:S02]  /*8550*/  MOV R104, R169 ;  /* 0x000000a900687202 */ /* 0x000fe40000000f00 */
[----:B------:R-:W-:Y:S01]  /*8560*/  LOP3.LUT P6, RZ, R41, 0xff0000, RZ, 0xc0, !PT ;  /* 0x00ff000029ff7812 */ /* 0x000fe200078cc0ff */
[----:B------:R-:W-:Y:S01]  /*8570*/  F2F.BF16.F32 R188, R187 ;  /* 0x000000bb00bc7304 */ /* 0x000fe20000202000 */
[----:B------:R-:W-:Y:S01]  /*8580*/  SHF.L.U32 R106, R104, 0x10, RZ ;  /* 0x00000010686a7819 */ /* 0x000fe200000006ff */
[----:B------:R-:W-:Y:S01]  /*8590*/  FADD.FTZ R104, R180, -R105 ;  /* 0x80000069b4687221 */ /* 0x000fe20000010000 */
[-CC-:B------:R-:W-:Y:S01]  /*85a0*/  FFMA.FTZ R105, R177, R115.reuse, R112.reuse ;  /* 0x00000073b1697223 */ /* 0x180fe20000010070 */
[----:B------:R-:W-:Y:S01]  /*85b0*/  FFMA.FTZ R112, R182, R115, R112 ;  /* 0x00000073b6707223 */ /* 0x000fe20000010070 */
[----:B0-----:R-:W-:-:S04]  /*85c0*/  IMAD.WIDE.U32 R110, R185, 0x8, R110 ;  /* 0x00000008b96e7825 */ /* 0x001fc800078e006e */
[----:B------:R-:W-:Y:S01]  /*85d0*/  FFMA.FTZ R118, R43, R104, R106 ;  /* 0x000000682b767223 */ /* 0x000fe2000001006a */
[----:B------:R-:W-:-:S03]  /*85e0*/  FADD.FTZ R112, R181, -R112 ;  /* 0x80000070b5707221 */ /* 0x000fc60000010000 */
[----:B------:R-:W-:-:S04]  /*85f0*/  FMUL.FTZ R104, R118, R113 ;  /* 0x0000007176687220 */ /* 0x000fc80000410000 */
[----:B------:R-:W-:-:S05]  /*8600*/  FMUL.FTZ R104, R104, UR13 ;  /* 0x0000000d68687c20 */ /* 0x000fca0008410000 */
[----:B------:R-:W-:Y:S02]  /*8610*/  FSEL R119, R104, RZ, P6 ;  /* 0x000000ff68777208 */ /* 0x000fe40003000000 */
[----:B------:R-:W-:Y:S02]  /*8620*/  MOV R104, R168 ;  /* 0x000000a800687202 */ /* 0x000fe40000000f00 */
[----:B------:R-:W-:Y:S02]  /*8630*/  LOP3.LUT P6, RZ, R41, 0xff, RZ, 0xc0, !PT ;  /* 0x000000ff29ff7812 */ /* 0x000fe400078cc0ff */
[----:B------:R-:W-:Y:S01]  /*8640*/  SHF.L.U32 R106, R104, 0x10, RZ ;  /* 0x00000010686a7819 */ /* 0x000fe200000006ff */
[----:B------:R-:W-:Y:S01]  /*8650*/  FADD.FTZ R104, R178, -R105 ;  /* 0x80000069b2687221 */ /* 0x000fe20000010000 */
[----:B------:R-:W0:Y:S03]  /*8660*/  F2F.BF16.F32 R119, R119 ;  /* 0x0000007700777304 */ /* 0x000e260000202000 */
[----:B------:R-:W-:-:S02]  /*8670*/  FFMA.FTZ R114, R43, R104, R106 ;  /* 0x000000682b727223 */ /* 0x000fc4000001006a */
[----:B------:R-:W1:Y:S02]  /*8680*/  LDC.64 R106, c[0x0][0x468] ;  /* 0x00011a00ff6a7b82 */ /* 0x000e640000000a00 */
[----:B------:R-:W-:Y:S01]  /*8690*/  FMUL.FTZ R104, R114, R113 ;  /* 0x0000007172687220 */ /* 0x000fe20000410000 */
[----:B------:R-:W-:Y:S03]  /*86a0*/  F2F.BF16.F32 R105, R186 ;  /* 0x000000ba00697304 */ /* 0x000fe60000202000 */
[----:B------:R-:W-:Y:S01]  /*86b0*/  FMUL.FTZ R104, R104, UR13 ;  /* 0x0000000d68687c20 */ /* 0x000fe20008410000 */
[----:B0-----:R-:W-:-:S04]  /*86c0*/  PRMT R189, R119, 0x5410, R188 ;  /* 0x0000541077bd7816 */ /* 0x001fc800000000bc */
[----:B------:R-:W-:Y:S02]  /*86d0*/  FSEL R116, R104, RZ, P6 ;  /* 0x000000ff68747208 */ /* 0x000fe40003000000 */
[----:B------:R-:W-:Y:S02]  /*86e0*/  SHF.R.U64 R104, R168, 0x10, R169 ;  /* 0x00000010a8687819 */ /* 0x000fe400000012a9 */
[----:B------:R-:W-:Y:S01]  /*86f0*/  LOP3.LUT P6, RZ, R41, 0xff00, RZ, 0xc0, !PT ;  /* 0x0000ff0029ff7812 */ /* 0x000fe200078cc0ff */
[----:B------:R-:W-:Y:S01]  /*8700*/  F2F.BF16.F32 R115, R116 ;  /* 0x0000007400737304 */ /* 0x000fe20000202000 */
[----:B------:R-:W-:-:S05]  /*8710*/  SHF.L.U32 R104, R104, 0x10, RZ ;  /* 0x0000001068687819 */ /* 0x000fca00000006ff */
[----:B------:R-:W-:Y:S01]  /*8720*/  FFMA.FTZ R112, R43, R112, R104 ;  /* 0x000000702b707223 */ /* 0x000fe20000010068 */
[----:B-1----:R-:W-:Y:S01]  /*8730*/  IMAD.WIDE.U32 R106, R185, 0x8, R106 ;  /* 0x00000008b96a7825 */ /* 0x002fe200078e006a */
[----:B------:R-:W0:Y:S03]  /*8740*/  F2F.BF16.F32 R104, R118 ;  /* 0x0000007600687304 */ /* 0x000e260000202000 */
[----:B------:R-:W-:-:S04]  /*8750*/  FMUL.FTZ R113, R112, R113 ;  /* 0x0000007170717220 */ /* 0x000fc80000410000 */
[----:B------:R-:W-:Y:S01]  /*8760*/  FMUL.FTZ R113, R113, UR13 ;  /* 0x0000000d71717c20 */ /* 0x000fe20008410000 */
[----:B------:R-:W1:Y:S04]  /*8770*/  F2F.BF16.F32 R108, R112 ;  /* 0x00000070006c7304 */ /* 0x000e680000202000 */
[----:B------:R-:W-:Y:S02]  /*8780*/  FSEL R117, R113, RZ, P6 ;  /* 0x000000ff71757208 */ /* 0x000fe40003000000 */
[----:B0-----:R-:W-:Y:S02]  /*8790*/  PRMT R113, R104, 0x5410, R105 ;  /* 0x0000541068717816 */ /* 0x001fe40000000069 */
[----:B------:R-:W0:Y:S01]  /*87a0*/  F2F.BF16.F32 R43, R114 ;  /* 0x00000072002b7304 */ /* 0x000e220000202000 */
[----:B-1----:R-:W-:-:S07]  /*87b0*/  IMAD.WIDE.U32 R108, R108, 0x10000, RZ ;  /* 0x000100006c6c7825 */ /* 0x002fce00078e00ff */
[----:B------:R-:W1:Y:S01]  /*87c0*/  F2F.BF16.F32 R117, R117 ;  /* 0x0000007500757304 */ /* 0x000e620000202000 */
[----:B------:R-:W-:Y:S02]  /*87d0*/  LOP3.LUT R109, R113, R109, RZ, 0xfc, !PT ;  /* 0x0000006d716d7212 */ /* 0x000fe400078efcff */
[----:B0-----:R-:W-:-:S05]  /*87e0*/  LOP3.LUT R108, R108, R43, RZ, 0xfc, !PT ;  /* 0x0000002b6c6c7212 */ /* 0x001fca00078efcff */
[----:B------:R0:W-:Y:S01]  /*87f0*/  STG.E.64 desc[UR8][R110.64], R108 ;  /* 0x0000006c6e007986 */ /* 0x0001e2000c101b08 */
[----:B-1----:R-:W-:-:S05]  /*8800*/  IMAD.WIDE.U32 R104, R117, 0x10000, RZ ;  /* 0x0001000075687825 */ /* 0x002fca00078e00ff */
[----:B------:R-:W-:Y:S02]  /*8810*/  LOP3.LUT R105, R189, R105, RZ, 0xfc, !PT ;  /* 0x00000069bd697212 */ /* 0x000fe400078efcff */
[----:B------:R-:W-:-:S05]  /*8820*/  LOP3.LUT R104, R104, R115, RZ, 0xfc, !PT ;  /* 0x0000007368687212 */ /* 0x000fca00078efcff */
[----:B------:R0:W-:Y:S02]  /*8830*/  STG.E.64 desc[UR8][R106.64], R104 ;  /* 0x000000686a007986 */ /* 0x0001e4000c101b08 */
.L_x_693:
[----:B------:R-:W-:Y:S05]  /*8840*/  BSYNC.RECONVERGENT B0 ;  /* 0x0000000000007941 */ /* 0x000fea0003800200 */
.L_x_678:
[----:B01234-:R-:W0:Y:S01]  /*8850*/  LDC.64 R104, c[0x0][0x380] ;  /* 0x0000e000ff687b82 */ /* 0x01fe220000000a00 */
[----:B------:R-:W-:Y:S01]  /*8860*/  UPLOP3.LUT UP1, UPT, UPT, UPT, UP1, 0x40, 0x4 ;  /* 0x000000000004789c */ /* 0x000fe20003f2e810 */
[----:B0-----:R-:W-:-:S04]  /*8870*/  IADD3 R31, PT, PT, R31, R104, RZ ;  /* 0x000000681f1f7210 */ /* 0x001fc80007ffe0ff */
[----:B------:R-:W-:-:S13]  /*8880*/  ISETP.GE.AND P6, PT, R31, R105, PT ;  /* 0x000000691f00720c */ /* 0x000fda0003fc6270 */
[----:B------:R-:W-:Y:S05]  /*8890*/  @!P6 BRA `(.L_x_731) ;  /* 0xffffff800044e947 */ /* 0x000fea000383ffff */
.L_x_661:
        /* <DEDUP_REMOVED lines=54> */
.L_x_732:
        /* <DEDUP_REMOVED lines=16> */
.L_x_14294:


//--------------------- .text._ZN10layer_norm13ln_bwd_kernelINS_13Kernel_traitsI13__nv_bfloat16S2_S2_S2_fjLj7168ELj1ELj1ELj8ELj8ENS_18Kernel_traits_baseILj7168ES2_S2_S2_S2_fjLj256EEEEELb1ELb0ELb0ELb1EEEvNS_9BwdParamsE --------------------------
	.section	.text._ZN10layer_norm13ln_bwd_kernelINS_13Kernel_traitsI13__nv_bfloat16S2_S2_S2_fjLj7168ELj1ELj1ELj8ELj8ENS_18Kernel_traits_baseILj7168ES2_S2_S2_S2_fjLj256EEEEELb1ELb0ELb0ELb1EEEvNS_9BwdParamsE,"ax",@progbits
	.align	128
        .global         _ZN10layer_norm13ln_bwd_kernelINS_13Kernel_traitsI13__nv_bfloat16S2_S2_S2_fjLj7168ELj1ELj1ELj8ELj8ENS_18Kernel_traits_baseILj7168ES2_S2_S2_S2_fjLj256EEEEELb1ELb0ELb0ELb1EEEvNS_9BwdParamsE
        .type           _ZN10layer_norm13ln_bwd_kernelINS_13Kernel_traitsI13__nv_bfloat16S2_S2_S2_fjLj7168ELj1ELj1ELj8ELj8ENS_18Kernel_traits_baseILj7168ES2_S2_S2_S2_fjLj256EEEEELb1ELb0ELb0ELb1EEEvNS_9BwdParamsE,@function
        .size           _ZN10layer_norm13ln_bwd_kernelINS_13Kernel_traitsI13__nv_bfloat16S2_S2_S2_fjLj7168ELj1ELj1ELj8ELj8ENS_18Kernel_traits_baseILj7168ES2_S2_S2_S2_fjLj256EEEEELb1ELb0ELb0ELb1EEEvNS_9BwdParamsE,(.L_x_14295 - _ZN10layer_norm13ln_bwd_kernelINS_13Kernel_traitsI13__nv_bfloat16S2_S2_S2_fjLj7168ELj1ELj1ELj8ELj8ENS_18Kernel_traits_baseILj7168ES2_S2_S2_S2_fjLj256EEEEELb1ELb0ELb0ELb1EEEvNS_9BwdParamsE)
        .other          _ZN10layer_norm13ln_bwd_kernelINS_13Kernel_traitsI13__nv_bfloat16S2_S2_S2_fjLj7168ELj1ELj1ELj8ELj8ENS_18Kernel_traits_baseILj7168ES2_S2_S2_S2_fjLj256EEEEELb1ELb0ELb0ELb1EEEvNS_9BwdParamsE,@"STO_CUDA_ENTRY STV_DEFAULT"
_ZN10layer_norm13ln_bwd_kernelINS_13Kernel_traitsI13__nv_bfloat16S2_S2_S2_fjLj7168ELj1ELj1ELj8ELj8ENS_18Kernel_traits_baseILj7168ES2_S2_S2_S2_fjLj256EEEEELb1ELb0ELb0ELb1EEEvNS_9BwdParamsE:
.text._ZN10layer_norm13ln_bwd_kernelINS_13Kernel_traitsI13__nv_bfloat16S2_S2_S2_fjLj7168ELj1ELj1ELj8ELj8ENS_18Kernel_traits_baseILj7168ES2_S2_S2_S2_fjLj256EEEEELb1ELb0ELb0ELb1EEEvNS_9BwdParamsE:
        /* <DEDUP_REMOVED lines=35> */
[----:B------:R-:W1:Y:S08]  /*0230*/  LDC.64 R2, c[0x0][0x3d0] ;  /* 0x0000f400ff027b82 */ /* 0x000e700000000a00 */
[----:B------:R-:W2:Y:S01]  /*0240*/  LDC.64 R4, c[0x0][0x3e0] ;  /* 0x0000f800ff047b82 */ /* 0x000ea20000000a00 */
[----:B------:R-:W-:Y:S01]  /*0250*/  HFMA2 R56, -RZ, RZ, 0, 0 ;  /* 0x00000000ff387431 */ /* 0x000fe200000001ff */
[----:B------:R-:W-:-:S02]  /*0260*/  PLOP3.LUT P2, PT, PT, PT, PT, 0x8, 0x80 ;  /* 0x000000000080781c */ /* 0x000fc40003f4e170 */
[----:B------:R-:W-:Y:S02]  /*0270*/  CS2R R58, SRZ ;  /* 0x00000000003a7805 */ /* 0x000fe4000001ff00 */
[----:B------:R-:W-:Y:S02]  /*0280*/  MOV R57, UR6 ;  /* 0x0000000600397c02 */ /* 0x000fe40008000f00 */
        /* <DEDUP_REMOVED lines=10> */
[----:B------:R-:W-:Y:S01]  /*0330*/  CS2R R80, SRZ ;  /* 0x0000000000507805 */ /* 0x000fe2000001ff00 */
        /* <DEDUP_REMOVED lines=9> */
[----:B------:R-:W4:Y:S01]  /*03d0*/  LDG.E.64 R6, desc[UR4][R2.64+0x2800] ;  /* 0x0028000402067981 */ /* 0x000f22000c1e1b00 */
        /* <DEDUP_REMOVED lines=9> */
[----:B------:R-:W-:Y:S01]  /*0470*/  CS2R R110, SRZ ;  /* 0x00000000006e7805 */ /* 0x000fe2000001ff00 */
[----:B------:R-:W0:Y:S01]  /*0480*/  LDCU UR14, c[0x0][0x408] ;  /* 0x00008100ff0e77ac */ /* 0x000e220008000800 */
[----:B------:R-:W5:Y:S01]  /*0490*/  LDG.E.64 R12, desc[UR4][R2.64+0x1000] ;  /* 0x00100004020c7981 */ /* 0x000f62000c1e1b00 */
[----:B------:R-:W1:Y:S03]  /*04a0*/  LDCU UR10, c[0x0][0x388] ;  /* 0x00007100ff0a77ac */ /* 0x000e660008000800 */
[----:B------:R-:W5:Y:S01]  /*04b0*/  LDG.E.64 R14, desc[UR4][R2.64+0x800] ;  /* 0x00080004020e7981 */ /* 0x000f62000c1e1b00 */
[----:B------:R-:W0:Y:S03]  /*04c0*/  LDCU.U8 UR7, c[0x0][0x410] ;  /* 0x00008200ff0777ac */ /* 0x000e260008000000 */
[----:B------:R-:W5:Y:S01]  /*04d0*/  LDG.E.64 R16, desc[UR4][R2.64] ;  /* 0x0000000402107981 */ /* 0x000f62000c1e1b00 */
[----:B--2---:R-:W-:Y:S01]  /*04e0*/  ISETP.NE.U32.AND P1, PT, R4, RZ, PT ;  /* 0x000000ff0400720c */ /* 0x004fe20003f25070 */
[----:B------:R-:W2:Y:S03]  /*04f0*/  LDCU UR11, c[0x0][0x400] ;  /* 0x00008000ff0b77ac */ /* 0x000ea60008000800 */
[----:B------:R-:W-:Y:S01]  /*0500*/  ISETP.NE.AND.EX P1, PT, R5, RZ, PT, P1 ;  /* 0x000000ff0500720c */ /* 0x000fe20003f25310 */
[----:B------:R-:W0:Y:S01]  /*0510*/  LDCU.64 UR12, c[0x0][0x478] ;  /* 0x00008f00ff0c77ac */ /* 0x000e220008000a00 */
[----:B------:R-:W0:Y:S01]  /*0520*/  LDCU.64 UR8, c[0x0][0x438] ;  /* 0x00008700ff0877ac */ /* 0x000e220008000a00 */
[----:B---3--:R-:W-:-:S02]  /*0530*/  SHF.L.U32 R42, R112, 0x10, RZ ;  /* 0x00000010702a7819 */ /* 0x008fc400000006ff */
[--C-:B------:R-:W-:Y:S02]  /*0540*/  SHF.R.U64 R112, R112, 0x10, R113.reuse ;  /* 0x0000001070707819 */ /* 0x100fe40000001271 */
[----:B------:R-:W-:Y:S02]  /*0550*/  SHF.R.U32.HI R114, RZ, 0x10, R113 ;  /* 0x00000010ff727819 */ /* 0x000fe40000011671 */
[--C-:B----4-:R-:W-:Y:S02]  /*0560*/  SHF.R.U64 R115, R6, 0x10, R7.reuse ;  /* 0x0000001006737819 */ /* 0x110fe40000001207 */
[----:B------:R-:W-:Y:S02]  /*0570*/  SHF.R.U32.HI R116, RZ, 0x10, R7 ;  /* 0x00000010ff747819 */ /* 0x000fe40000011607 */
[--C-:B-----5:R-:W-:Y:S02]  /*0580*/  SHF.R.U64 R117, R8, 0x10, R9.reuse ;  /* 0x0000001008757819 */ /* 0x120fe40000001209 */
[----:B------:R-:W-:-:S02]  /*0590*/  SHF.R.U32.HI R118, RZ, 0x10, R9 ;  /* 0x00000010ff767819 */ /* 0x000fc40000011609 */
[--C-:B------:R-:W-:Y:S02]  /*05a0*/  SHF.R.U64 R119, R10, 0x10, R11.reuse ;  /* 0x000000100a777819 */ /* 0x100fe4000000120b */
[----:B------:R-:W-:Y:S02]  /*05b0*/  SHF.R.U32.HI R120, RZ, 0x10, R11 ;  /* 0x00000010ff787819 */ /* 0x000fe4000001160b */
[--C-:B------:R-:W-:Y:S02]  /*05c0*/  SHF.R.U64 R121, R12, 0x10, R13.reuse ;  /* 0x000000100c797819 */ /* 0x100fe4000000120d */
[----:B------:R-:W-:Y:S02]  /*05d0*/  SHF.R.U32.HI R122, RZ, 0x10, R13 ;  /* 0x00000010ff7a7819 */ /* 0x000fe4000001160d */
[--C-:B------:R-:W-:Y:S02]  /*05e0*/  SHF.R.U64 R123, R14, 0x10, R15.reuse ;  /* 0x000000100e7b7819 */ /* 0x100fe4000000120f */
[----:B------:R-:W-:-:S02]  /*05f0*/  SHF.R.U32.HI R124, RZ, 0x10, R15 ;  /* 0x00000010ff7c7819 */ /* 0x000fc4000001160f */
[--C-:B------:R-:W-:Y:S02]  /*0600*/  SHF.R.U64 R125, R16, 0x10, R17.reuse ;  /* 0x00000010107d7819 */ /* 0x100fe40000001211 */
[----:B------:R-:W-:Y:S02]  /*0610*/  SHF.R.U32.HI R126, RZ, 0x10, R17 ;  /* 0x00000010ff7e7819 */ /* 0x000fe40000011611 */
        /* <DEDUP_REMOVED lines=13> */
[----:B------:R-:W-:Y:S02]  /*06f0*/  MOV R113, RZ ;  /* 0x000000ff00717202 */ /* 0x000fe40000000f00 */
        /* <DEDUP_REMOVED lines=13> */
[----:B012---:R-:W-:-:S07]  /*07d0*/  SHF.L.U32 R126, R126, 0x10, RZ ;  /* 0x000000107e7e7819 */ /* 0x007fce00000006ff */
.L_x_738:
[----:B------:R-:W-:Y:S01]  /*07e0*/  IMAD R0, R57, UR10, RZ ;  /* 0x0000000a39007c24 */ /* 0x000fe2000f8e02ff */
[----:B------:R-:W0:Y:S04]  /*07f0*/  LDC.64 R8, c[0x0][0x428] ;  /* 0x00010a00ff087b82 */ /* 0x000e280000000a00 */
[----:B------:R-:W-:-:S04]  /*0800*/  SHF.R.S32.HI R5, RZ, 0x1f, R0 ;  /* 0x0000001fff057819 */ /* 0x000fc80000011400 */
[----:B------:R-:W-:Y:S01]  /*0810*/  LEA.HI R5, R5, R0, RZ, 0x2 ;  /* 0x0000000005057211 */ /* 0x000fe200078f10ff */
[----:B------:R-:W1:Y:S03]  /*0820*/  LDC.64 R142, c[0x0][0x3c0] ;  /* 0x0000f000ff8e7b82 */ /* 0x000e660000000a00 */
[----:B------:R-:W-:-:S04]  /*0830*/  LEA.HI.SX32 R129, R5, R130, 0x1e ;  /* 0x0000008205817211 */ /* 0x000fc800078ff2ff */
[C---:B------:R-:W-:Y:S01]  /*0840*/  IADD3 R127, PT, PT, R129.reuse, 0x100, RZ ;  /* 0x00000100817f7810 */ /* 0x040fe20007ffe0ff */
[----:B------:R-:W2:Y:S01]  /*0850*/  LDC.64 R4, c[0x0][0x3a8] ;  /* 0x0000ea00ff047b82 */ /* 0x000ea20000000a00 */
[C---:B------:R-:W-:Y:S02]  /*0860*/  IADD3 R139, PT, PT, R129.reuse, 0x200, RZ ;  /* 0x00000200818b7810 */ /* 0x040fe40007ffe0ff */
[C---:B------:R-:W-:Y:S02]  /*0870*/  IADD3 R137, PT, PT, R129.reuse, 0x300, RZ ;  /* 0x0000030081897810 */ /* 0x040fe40007ffe0ff */
[C---:B------:R-:W-:Y:S02]  /*0880*/  IADD3 R135, PT, PT, R129.reuse, 0x400, RZ ;  /* 0x0000040081877810 */ /* 0x040fe40007ffe0ff */
[C---:B------:R-:W-:Y:S01]  /*0890*/  IADD3 R131, PT, PT, R129.reuse, 0x500, RZ ;  /* 0x0000050081837810 */ /* 0x040fe20007ffe0ff */
[C-C-:B0-----:R-:W-:Y:S01]  /*08a0*/  IMAD.WIDE.U32 R140, R129.reuse, 0x8, R8.reuse ;  /* 0x00000008818c7825 */ /* 0x141fe200078e0008 */
[----:B------:R-:W-:Y:S01]  /*08b0*/  IADD3 R133, PT, PT, R129, 0x600, RZ ;  /* 0x0000060081857810 */ /* 0x000fe20007ffe0ff */
[----:B------:R-:W0:Y:S02]  /*08c0*/  LDC.64 R144, c[0x0][0x3c8] ;  /* 0x0000f200ff907b82 */ /* 0x000e240000000a00 */
[----:B------:R-:W-:-:S02]  /*08d0*/  IMAD.WIDE.U32 R40, R127, 0x8, R8 ;  /* 0x000000087f287825 */ /* 0x000fc400078e0008 */
[----:B------:R-:W3:Y:S02]  /*08e0*/  LDG.E.64 R140, desc[UR4][R140.64] ;  /* 0x000000048c8c7981 */ /* 0x000ee4000c1e1b00 */
[--C-:B------:R-:W-:Y:S02]  /*08f0*/  IMAD.WIDE.U32 R38, R139, 0x8, R8.reuse ;  /* 0x000000088b267825 */ /* 0x100fe400078e0008 */
[----:B------:R-:W4:Y:S02]  /*0900*/  LDG.E.64 R40, desc[UR4][R40.64] ;  /* 0x0000000428287981 */ /* 0x000f24000c1e1b00 */
[--C-:B------:R-:W-:Y:S02]  /*0910*/  IMAD.WIDE.U32 R36, R137, 0x8, R8.reuse ;  /* 0x0000000889247825 */ /* 0x100fe400078e0008 */
[----:B------:R-:W4:Y:S02]  /*0920*/  LDG.E.64 R38, desc[UR4][R38.64] ;  /* 0x0000000426267981 */ /* 0x000f24000c1e1b00 */
[----:B------:R-:W-:-:S02]  /*0930*/  IMAD.WIDE.U32 R34, R135, 0x8, R8 ;  /* 0x0000000887227825 */ /* 0x000fc400078e0008 */
[----:B------:R-:W4:Y:S02]  /*0940*/  LDG.E.64 R36, desc[UR4][R36.64] ;  /* 0x0000000424247981 */ /* 0x000f24000c1e1b00 */
[----:B------:R-:W-:Y:S02]  /*0950*/  IMAD.WIDE.U32 R32, R131, 0x8, R8 ;  /* 0x0000000883207825 */ /* 0x000fe400078e0008 */
[----:B------:R-:W4:Y:S02]  /*0960*/  LDG.E.64 R34, desc[UR4][R34.64] ;  /* 0x0000000422227981 */ /* 0x000f24000c1e1b00 */
[----:B--2---:R-:W-:Y:S02]  /*0970*/  IMAD.WIDE.U32 R10, R135, 0x8, R4 ;  /* 0x00000008870a7825 */ /* 0x004fe400078e0004 */
[----:B------:R-:W2:Y:S02]  /*0980*/  LDG.E.64 R32, desc[UR4][R32.64] ;  /* 0x0000000420207981 */ /* 0x000ea4000c1e1b00 */
[----:B------:R-:W-:-:S02]  /*0990*/  IMAD.WIDE.U32 R8, R133, 0x8, R8 ;  /* 0x0000000885087825 */ /* 0x000fc400078e0008 */
[----:B------:R-:W4:Y:S02]  /*09a0*/  LDG.E.64 R10, desc[UR4][R10.64] ;  /* 0x000000040a0a7981 */ /* 0x000f24000c1e1b00 */
[--C-:B------:R-:W-:Y:S02]  /*09b0*/  IMAD.WIDE.U32 R18, R129, 0x8, R4.reuse ;  /* 0x0000000881127825 */ /* 0x100fe400078e0004 */
[----:B------:R-:W2:Y:S02]  /*09c0*/  LDG.E.64 R8, desc[UR4][R8.64] ;  /* 0x0000000408087981 */ /* 0x000ea4000c1e1b00 */
[--C-:B------:R-:W-:Y:S02]  /*09d0*/  IMAD.WIDE.U32 R12, R127, 0x8, R4.reuse ;  /* 0x000000087f0c7825 */ /* 0x100fe400078e0004 */
[----:B------:R-:W2:Y:S02]  /*09e0*/  LDG.E.64 R18, desc[UR4][R18.64] ;  /* 0x0000000412127981 */ /* 0x000ea4000c1e1b00 */
[----:B------:R-:W-:-:S02]  /*09f0*/  IMAD.WIDE.U32 R14, R137, 0x8, R4 ;  /* 0x00000008890e7825 */ /* 0x000fc400078e0004 */
[----:B------:R-:W2:Y:S02]  /*0a00*/  LDG.E.64 R12, desc[UR4][R12.64] ;  /* 0x000000040c0c7981 */ /* 0x000ea4000c1e1b00 */
[--C-:B------:R-:W-:Y:S02]  /*0a10*/  IMAD.WIDE.U32 R146, R131, 0x8, R4.reuse ;  /* 0x0000000883927825 */ /* 0x100fe400078e0004 */
[----:B------:R-:W2:Y:S02]  /*0a20*/  LDG.E.64 R14, desc[UR4][R14.64] ;  /* 0x000000040e0e7981 */ /* 0x000ea4000c1e1b00 */
[----:B------:R-:W-:-:S04]  /*0a30*/  IMAD.WIDE.U32 R16, R139, 0x8, R4 ;  /* 0x000000088b107825 */ /* 0x000fc800078e0004 */
[----:B------:R-:W-:Y:S02]  /*0a40*/  IMAD.WIDE.U32 R6, R133, 0x8, R4 ;  /* 0x0000000885067825 */ /* 0x000fe400078e0004 */
[----:B------:R2:W2:Y:S04]  /*0a50*/  LDG.E.64 R4, desc[UR4][R146.64] ;  /* 0x0000000492047981 */ /* 0x0004a8000c1e1b00 */
[----:B------:R-:W2:Y:S04]  /*0a60*/  LDG.E.64 R16, desc[UR4][R16.64] ;  /* 0x0000000410107981 */ /* 0x000ea8000c1e1b00 */
[----:B------:R-:W2:Y:S01]  /*0a70*/  LDG.E.64 R6, desc[UR4][R6.64] ;  /* 0x0000000406067981 */ /* 0x000ea2000c1e1b00 */
[----:B-1----:R-:W-:-:S05]  /*0a80*/  IMAD.WIDE R142, R57, 0x4, R142 ;  /* 0x00000004398e7825 */ /* 0x002fca00078e028e */
[----:B------:R1:W2:Y:S01]  /*0a90*/  LDG.E R156, desc[UR4][R142.64] ;  /* 0x000000048e9c7981 */ /* 0x0002a2000c1e1900 */
[----:B0-----:R-:W-:-:S05]  /*0aa0*/  IMAD.WIDE R144, R57, 0x4, R144 ;  /* 0x0000000439907825 */ /* 0x001fca00078e0290 */
[----:B------:R0:W2:Y:S01]  /*0ab0*/  LDG.E R128, desc[UR4][R144.64] ;  /* 0x0000000490807981 */ /* 0x0000a2000c1e1900 */
[----:B------:R-:W-:-:S04]  /*0ac0*/  ISETP.NE.U32.AND P0, PT, RZ, UR8, PT ;  /* 0x00000008ff007c0c */ /* 0x000fc8000bf05070 */
[----:B------:R-:W-:Y:S02]  /*0ad0*/  ISETP.NE.AND.EX P0, PT, RZ, UR9, PT, P0 ;  /* 0x00000009ff007c0c */ /* 0x000fe4000bf05300 */
[----:B------:R-:W-:Y:S02]  /*0ae0*/  ISETP.NE.AND P4, PT, RZ, UR7, PT ;  /* 0x00000007ff007c0c */ /* 0x000fe4000bf85270 */
[----:B---3--:R-:W-:Y:S02]  /*0af0*/  MOV R178, R140 ;  /* 0x0000008c00b27202 */ /* 0x008fe40000000f00 */
[C-C-:B----4-:R-:W-:Y:S02]  /*0b00*/  SHF.R.U64 R163, R10.reuse, 0x10, R11.reuse ;  /* 0x000000100aa37819 */ /* 0x150fe4000000120b */
[----:B------:R-:W-:Y:S02]  /*0b10*/  SHF.L.U32 R165, R10, 0x10, RZ ;  /* 0x000000100aa57819 */ /* 0x000fe400000006ff */
[----:B------:R-:W-:-:S02]  /*0b20*/  SHF.R.U32.HI R159, RZ, 0x10, R11 ;  /* 0x00000010ff9f7819 */ /* 0x000fc4000001160b */
[----:B------:R-:W-:Y:S02]  /*0b30*/  SHF.L.U32 R161, R11, 0x10, RZ ;  /* 0x000000100ba17819 */ /* 0x000fe400000006ff */
[----:B--2---:R-:W-:Y:S01]  /*0b40*/  MOV R152, R8 ;  /* 0x0000000800987202 */ /* 0x004fe20000000f00 */
[----:B------:R-:W2:Y:S01]  /*0b50*/  @P0 LDC.64 R10, c[0x0][0x438] ;  /* 0x00010e00ff0a0b82 */ /* 0x000ea20000000a00 */
[--C-:B------:R-:W-:Y:S02]  /*0b60*/  SHF.R.U64 R146, R8, 0x10, R9.reuse ;  /* 0x0000001008927819 */ /* 0x100fe40000001209 */
[----:B------:R-:W-:Y:S02]  /*0b70*/  MOV R148, R9 ;  /* 0x0000000900947202 */ /* 0x000fe40000000f00 */
[----:B------:R-:W-:-:S03]  /*0b80*/  SHF.R.U32.HI R162, RZ, 0x10, R9 ;  /* 0x00000010ffa27819 */ /* 0x000fc60000011609 */
[----:B------:R-:W3:Y:S01]  /*0b90*/  LDC.64 R8, c[0x0][0x3b0] ;  /* 0x0000ec00ff087b82 */ /* 0x000ee20000000a00 */
[C-C-:B------:R-:W-:Y:S02]  /*0ba0*/  SHF.R.U64 R203, R18.reuse, 0x10, R19.reuse ;  /* 0x0000001012cb7819 */ /* 0x140fe40000001213 */
[----:B------:R-:W-:Y:S02]  /*0bb0*/  SHF.L.U32 R195, R18, 0x10, RZ ;  /* 0x0000001012c37819 */ /* 0x000fe400000006ff */
[----:B------:R-:W-:Y:S02]  /*0bc0*/  SHF.R.U32.HI R201, RZ, 0x10, R19 ;  /* 0x00000010ffc97819 */ /* 0x000fe40000011613 */
[----:B------:R-:W-:Y:S02]  /*0bd0*/  SHF.L.U32 R199, R19, 0x10, RZ ;  /* 0x0000001013c77819 */ /* 0x000fe400000006ff */
[----:B------:R-:W4:Y:S01]  /*0be0*/  @P0 LDC.64 R18, c[0x0][0x438] ;  /* 0x00010e00ff120b82 */ /* 0x000f220000000a00 */
[----:B------:R-:W-:-:S02]  /*0bf0*/  SHF.R.U64 R149, R4, 0x10, R5 ;  /* 0x0000001004957819 */ /* 0x000fc40000001205 */
[----:B------:R-:W-:Y:S02]  /*0c00*/  SHF.L.U32 R157, R4, 0x10, RZ ;  /* 0x00000010049d7819 */ /* 0x000fe400000006ff */
[----:B------:R-:W-:Y:S02]  /*0c10*/  SHF.R.U32.HI R151, RZ, 0x10, R5 ;  /* 0x00000010ff977819 */ /* 0x000fe40000011605 */
[----:B-1----:R-:W-:Y:S02]  /*0c20*/  SHF.L.U32 R143, R5, 0x10, RZ ;  /* 0x00000010058f7819 */ /* 0x002fe400000006ff */
[C-C-:B------:R-:W-:Y:S01]  /*0c30*/  SHF.R.U64 R193, R12.reuse, 0x10, R13.reuse ;  /* 0x000000100cc17819 */ /* 0x140fe2000000120d */
[----:B------:R-:W1:Y:S01]  /*0c40*/  @P1 LDC.64 R4, c[0x0][0x3e0] ;  /* 0x0000f800ff041b82 */ /* 0x000e620000000a00 */
[----:B------:R-:W-:Y:S02]  /*0c50*/  SHF.L.U32 R197, R12, 0x10, RZ ;  /* 0x000000100cc57819 */ /* 0x000fe400000006ff */
[----:B------:R-:W-:-:S02]  /*0c60*/  SHF.R.U32.HI R189, RZ, 0x10, R13 ;  /* 0x00000010ffbd7819 */ /* 0x000fc4000001160d */
[----:B------:R-:W-:Y:S02]  /*0c70*/  SHF.L.U32 R191, R13, 0x10, RZ ;  /* 0x000000100dbf7819 */ /* 0x000fe400000006ff */
[C-C-:B------:R-:W-:Y:S01]  /*0c80*/  SHF.R.U64 R173, R14.reuse, 0x10, R15.reuse ;  /* 0x000000100ead7819 */ /* 0x140fe2000000120f */
[----:B------:R-:W1:Y:S01]  /*0c90*/  @P0 LDC.64 R12, c[0x0][0x438] ;  /* 0x00010e00ff0c0b82 */ /* 0x000e620000000a00 */
[----:B------:R-:W-:Y:S02]  /*0ca0*/  SHF.L.U32 R175, R14, 0x10, RZ ;  /* 0x000000100eaf7819 */ /* 0x000fe400000006ff */
[----:B------:R-:W-:Y:S02]  /*0cb0*/  SHF.R.U32.HI R167, RZ, 0x10, R15 ;  /* 0x00000010ffa77819 */ /* 0x000fe4000001160f */
[----:B------:R-:W-:-:S03]  /*0cc0*/  SHF.L.U32 R169, R15, 0x10, RZ ;  /* 0x000000100fa97819 */ /* 0x000fc600000006ff */
[----:B------:R-:W1:Y:S01]  /*0cd0*/  @P0 LDC.64 R14, c[0x0][0x438] ;  /* 0x00010e00ff0e0b82 */ /* 0x000e620000000a00 */
[C-C-:B------:R-:W-:Y:S02]  /*0ce0*/  SHF.R.U64 R185, R16.reuse, 0x10, R17.reuse ;  /* 0x0000001010b97819 */ /* 0x140fe40000001211 */
[----:B------:R-:W-:Y:S02]  /*0cf0*/  SHF.L.U32 R187, R16, 0x10, RZ ;  /* 0x0000001010bb7819 */ /* 0x000fe400000006ff */
[----:B------:R-:W-:Y:S02]  /*0d00*/  SHF.R.U32.HI R177, RZ, 0x10, R17 ;  /* 0x00000010ffb17819 */ /* 0x000fe40000011611 */
[----:B------:R-:W-:Y:S02]  /*0d10*/  SHF.L.U32 R183, R17, 0x10, RZ ;  /* 0x0000001011b77819 */ /* 0x000fe400000006ff */
[C---:B------:R-:W-:Y:S01]  /*0d20*/  SHF.R.U64 R153, R6.reuse, 0x10, R7 ;  /* 0x0000001006997819 */ /* 0x040fe20000001207 */
[----:B------:R-:W1:Y:S01]  /*0d30*/  @P0 LDC.64 R16, c[0x0][0x438] ;  /* 0x00010e00ff100b82 */ /* 0x000e620000000a00 */
[----:B0-----:R-:W-:-:S02]  /*0d40*/  SHF.L.U32 R145, R6, 0x10, RZ ;  /* 0x0000001006917819 */ /* 0x001fc400000006ff */
[----:B------:R-:W-:Y:S02]  /*0d50*/  SHF.R.U32.HI R155, RZ, 0x10, R7 ;  /* 0x00000010ff9b7819 */ /* 0x000fe40000011607 */
[----:B------:R-:W-:-:S03]  /*0d60*/  SHF.L.U32 R147, R7, 0x10, RZ ;  /* 0x0000001007937819 */ /* 0x000fc600000006ff */
[----:B------:R-:W0:Y:S01]  /*0d70*/  @P0 LDC.64 R6, c[0x0][0x438] ;  /* 0x00010e00ff060b82 */ /* 0x000e220000000a00 */
[----:B------:R-:W-:Y:S02]  /*0d80*/  SHF.R.U64 R176, R140, 0x10, R141 ;  /* 0x000000108cb07819 */ /* 0x000fe4000000128d */
[----:B------:R-:W-:Y:S02]  /*0d90*/  MOV R168, R38 ;  /* 0x0000002600a87202 */ /* 0x000fe40000000f00 */
[--C-:B------:R-:W-:Y:S02]  /*0da0*/  SHF.R.U64 R164, R38, 0x10, R39.reuse ;  /* 0x0000001026a47819 */ /* 0x100fe40000001227 */
[----:B------:R-:W-:Y:S02]  /*0db0*/  MOV R179, R39 ;  /* 0x0000002700b37202 */ /* 0x000fe40000000f00 */
[----:B------:R-:W-:Y:S01]  /*0dc0*/  SHF.R.U32.HI R166, RZ, 0x10, R39 ;  /* 0x00000010ffa67819 */ /* 0x000fe20000011627 */
[----:B--2---:R-:W-:Y:S01]  /*0dd0*/  @P0 IMAD.WIDE.U32 R38, R131, 0x8, R10 ;  /* 0x0000000883260825 */ /* 0x004fe200078e000a */
[----:B------:R-:W-:-:S02]  /*0de0*/  MOV R142, R32 ;  /* 0x00000020008e7202 */ /* 0x000fc40000000f00 */
[----:B------:R-:W-:Y:S01]  /*0df0*/  SHF.R.U64 R140, R32, 0x10, R33 ;  /* 0x00000010208c7819 */ /* 0x000fe20000001221 */
[----:B---3--:R-:W-:Y:S01]  /*0e00*/  IMAD.WIDE.U32 R10, R127, 0x4, R8 ;  /* 0x000000047f0a7825 */ /* 0x008fe200078e0008 */
[----:B------:R-:W-:Y:S01]  /*0e10*/  MOV R138, R33 ;  /* 0x00000021008a7202 */ /* 0x000fe20000000f00 */
[----:B------:R-:W5:Y:S01]  /*0e20*/  @P0 LDG.E.64 R28, desc[UR4][R38.64] ;  /* 0x00000004261c0981 */ /* 0x000f62000c1e1b00 */
[----:B------:R-:W-:Y:S02]  /*0e30*/  SHF.R.U32.HI R154, RZ, 0x10, R33 ;  /* 0x00000010ff9a7819 */ /* 0x000fe40000011621 */
[----:B------:R-:W-:Y:S01]  /*0e40*/  FSEL R156, R156, RZ, !P4 ;  /* 0x000000ff9c9c7208 */ /* 0x000fe20006000000 */
[----:B------:R-:W2:Y:S01]  /*0e50*/  @P0 LDC.64 R32, c[0x0][0x438] ;  /* 0x00010e00ff200b82 */ /* 0x000ea20000000a00 */
        /* <DEDUP_REMOVED lines=13> */
[----:B------:R-:W-:Y:S01]  /*0f30*/  SHF.L.U32 R155, R155, 0x10, RZ ;  /* 0x000000109b9b7819 */ /* 0x000fe200000006ff */
[C---:B------:R-:W-:Y:S01]  /*0f40*/  FADD.FTZ R195, -R156.reuse, R195 ;  /* 0x000000c39cc37221 */ /* 0x040fe20000010100 */
[----:B------:R-:W-:Y:S01]  /*0f50*/  MOV R174, R40 ;  /* 0x0000002800ae7202 */ /* 0x000fe20000000f00 */
[----:B------:R-:W-:Y:S01]  /*0f60*/  FADD.FTZ R199, -R156, R199 ;  /* 0x000000c79cc77221 */ /* 0x000fe20000010100 */
[----:B------:R-:W-:Y:S01]  /*0f70*/  SHF.R.U64 R170, R40, 0x10, R41 ;  /* 0x0000001028aa7819 */ /* 0x000fe20000001229 */
[C---:B------:R-:W-:Y:S01]  /*0f80*/  FADD.FTZ R203, -R156.reuse, R203 ;  /* 0x000000cb9ccb7221 */ /* 0x040fe20000010100 */
[----:B------:R-:W-:Y:S01]  /*0f90*/  MOV R181, R41 ;  /* 0x0000002900b57202 */ /* 0x000fe20000000f00 */
[C---:B------:R-:W-:Y:S01]  /*0fa0*/  FADD.FTZ R201, -R156.reuse, R201 ;  /* 0x000000c99cc97221 */ /* 0x040fe20000010100 */
[----:B------:R-:W-:Y:S01]  /*0fb0*/  SHF.R.U32.HI R172, RZ, 0x10, R41 ;  /* 0x00000010ffac7819 */ /* 0x000fe20000011629 */
        /* <DEDUP_REMOVED lines=24> */
[----:B------:R-:W-:Y:S01]  /*1140*/  IMAD.WIDE.U32 R40, R129, 0x4, R8 ;  /* 0x0000000481287825 */ /* 0x000fe200078e0008 */
[----:B------:R3:W5:Y:S01]  /*1150*/  LDG.E R156, desc[UR4][R10.64] ;  /* 0x000000040a9c7981 */ /* 0x000762000c1e1900 */
[----:B------:R-:W-:-:S02]  /*1160*/  MOV R0, R141 ;  /* 0x0000008d00007202 */ /* 0x000fc40000000f00 */
[----:B----4-:R-:W-:Y:S01]  /*1170*/  @P0 IMAD.WIDE.U32 R18, R127, 0x8, R18 ;  /* 0x000000087f120825 */ /* 0x010fe200078e0012 */
[----:B------:R-:W-:Y:S01]  /*1180*/  SHF.R.U32.HI R171, RZ, 0x10, R141 ;  /* 0x00000010ffab7819 */ /* 0x000fe2000001168d */
[----:B------:R4:W5:Y:S02]  /*1190*/  LDG.E R40, desc[UR4][R40.64] ;  /* 0x0000000428287981 */ /* 0x000964000c1e1900 */
[----:B-1----:R-:W-:Y:S02]  /*11a0*/  @P1 IMAD.WIDE R4, R57, 0x2, R4 ;  /* 0x0000000239041825 */ /* 0x002fe400078e0204 */
[----:B------:R1:W5:Y:S01]  /*11b0*/  @P0 LDG.E.64 R20, desc[UR4][R18.64] ;  /* 0x0000000412140981 */ /* 0x000362000c1e1b00 */
[----:B---3--:R-:W-:Y:S01]  /*11c0*/  SHF.L.U32 R11, R178, 0x10, RZ ;  /* 0x00000010b20b7819 */ /* 0x008fe200000006ff */
[----:B------:R-:W-:Y:S01]  /*11d0*/  @P0 IMAD.WIDE.U32 R14, R129, 0x8, R14 ;  /* 0x00000008810e0825 */ /* 0x000fe200078e000e */
[----:B------:R-:W-:Y:S01]  /*11e0*/  SHF.L.U32 R10, R176, 0x10, RZ ;  /* 0x00000010b00a7819 */ /* 0x000fe200000006ff */
[----:B------:R3:W2:Y:S02]  /*11f0*/  @P1 LDG.E.U16 R158, desc[UR4][R4.64] ;  /* 0x00000004049e1981 */ /* 0x0006a4000c1e1500 */
[----:B------:R-:W-:-:S04]  /*1200*/  @P0 IMAD.WIDE.U32 R12, R135, 0x8, R12 ;  /* 0x00000008870c0825 */ /* 0x000fc800078e000c */
[----:B----4-:R-:W-:Y:S01]  /*1210*/  FMUL.FTZ R41, R54, R11 ;  /* 0x0000000b36297220 */ /* 0x010fe20000410000 */
[----:B------:R-:W-:Y:S01]  /*1220*/  MOV R160, R36 ;  /* 0x0000002400a07202 */ /* 0x000fe20000000f00 */
[----:B------:R-:W5:Y:S01]  /*1230*/  @P0 LDG.E.64 R2, desc[UR4][R14.64] ;  /* 0x000000040e020981 */ /* 0x000f62000c1e1b00 */
[----:B-1----:R-:W-:Y:S01]  /*1240*/  SHF.L.U32 R18, R0, 0x10, RZ ;  /* 0x0000001000127819 */ /* 0x002fe200000006ff */
[----:B------:R-:W-:Y:S01]  /*1250*/  FMUL.FTZ R0, R128, R195 ;  /* 0x000000c380007220 */ /* 0x000fe20000410000 */
[----:B------:R-:W-:Y:S01]  /*1260*/  SHF.R.U64 R144, R36, 0x10, R37 ;  /* 0x0000001024907819 */ /* 0x000fe20000001225 */
[C---:B------:R-:W-:Y:S01]  /*1270*/  @P0 IMAD.WIDE.U32 R16, R137.reuse, 0x8, R16 ;  /* 0x0000000889100825 */ /* 0x040fe200078e0010 */
[----:B------:R-:W-:Y:S01]  /*1280*/  MOV R141, R37 ;  /* 0x00000025008d7202 */ /* 0x000fe20000000f00 */
[----:B------:R1:W5:Y:S01]  /*1290*/  @P0 LDG.E.64 R26, desc[UR4][R12.64] ;  /* 0x000000040c1a0981 */ /* 0x000362000c1e1b00 */
[----:B------:R-:W-:Y:S01]  /*12a0*/  SHF.R.U32.HI R150, RZ, 0x10, R37 ;  /* 0x00000010ff967819 */ /* 0x000fe20000011625 */
[----:B------:R-:W-:Y:S01]  /*12b0*/  IMAD.WIDE.U32 R36, R137, 0x4, R8 ;  /* 0x0000000489247825 */ /* 0x000fe200078e0008 */
[----:B------:R-:W-:-:S03]  /*12c0*/  MOV R134, R34 ;  /* 0x0000002200867202 */ /* 0x000fc60000000f00 */
[----:B------:R-:W-:Y:S01]  /*12d0*/  FMUL.FTZ R39, R125, R10 ;  /* 0x0000000a7d277220 */ /* 0x000fe20000410000 */
[----:B0-----:R-:W-:Y:S01]  /*12e0*/  @P0 IMAD.WIDE.U32 R6, R133, 0x8, R6 ;  /* 0x0000000885060825 */ /* 0x001fe200078e0006 */
[----:B------:R-:W-:-:S03]  /*12f0*/  SHF.R.U64 R132, R34, 0x10, R35 ;  /* 0x0000001022847819 */ /* 0x000fc60000001223 */
[----:B---3--:R-:W-:Y:S01]  /*1300*/  FADD.FTZ R4, RZ, R41 ;  /* 0x00000029ff047221 */ /* 0x008fe20000010000 */
[----:B------:R-:W-:Y:S01]  /*1310*/  MOV R130, R35 ;  /* 0x0000002300827202 */ /* 0x000fe20000000f00 */
[----:B-1----:R-:W-:Y:S01]  /*1320*/  IMAD.WIDE.U32 R12, R135, 0x4, R8 ;  /* 0x00000004870c7825 */ /* 0x002fe200078e0008 */
[----:B------:R-:W-:-:S03]  /*1330*/  SHF.R.U32.HI R136, RZ, 0x10, R35 ;  /* 0x00000010ff887819 */ /* 0x000fc60000011623 */
[----:B------:R-:W-:Y:S01]  /*1340*/  FMUL.FTZ R202, R128, R203 ;  /* 0x000000cb80ca7220 */ /* 0x000fe20000410000 */
[----:B------:R-:W-:Y:S01]  /*1350*/  FFMA.FTZ R5, R0, R41, RZ ;  /* 0x0000002900057223 */ /* 0x000fe200000100ff */
[--C-:B------:R-:W-:Y:S01]  /*1360*/  IMAD.WIDE.U32 R34, R139, 0x4, R8.reuse ;  /* 0x000000048b227825 */ /* 0x100fe200078e0008 */
[----:B------:R0:W5:Y:S03]  /*1370*/  @P0 LDG.E.64 R24, desc[UR4][R16.64] ;  /* 0x0000000410180981 */ /* 0x000166000c1e1b00 */
[--C-:B------:R-:W-:Y:S01]  /*1380*/  IMAD.WIDE.U32 R14, R131, 0x4, R8.reuse ;  /* 0x00000004830e7825 */ /* 0x100fe200078e0008 */
[----:B------:R1:W5:Y:S03]  /*1390*/  @P0 LDG.E.64 R30, desc[UR4][R6.64] ;  /* 0x00000004061e0981 */ /* 0x000366000c1e1b00 */
[----:B------:R-:W-:Y:S01]  /*13a0*/  IMAD.WIDE.U32 R8, R133, 0x4, R8 ;  /* 0x0000000485087825 */ /* 0x000fe200078e0008 */
[----:B------:R3:W5:Y:S01]  /*13b0*/  LDG.E R36, desc[UR4][R36.64] ;  /* 0x0000000424247981 */ /* 0x000762000c1e1900 */
[----:B0-----:R-:W-:-:S02]  /*13c0*/  SHF.L.U32 R16, R171, 0x10, RZ ;  /* 0x00000010ab107819 */ /* 0x001fc400000006ff */
[----:B------:R-:W-:Y:S01]  /*13d0*/  FMUL.FTZ R171, R128, R199 ;  /* 0x000000c780ab7220 */ /* 0x000fe20000410000 */
[----:B------:R0:W5:Y:S01]  /*13e0*/  LDG.E R38, desc[UR4][R8.64] ;  /* 0x0000000408267981 */ /* 0x000162000c1e1900 */
[----:B-1----:R-:W-:Y:S01]  /*13f0*/  FADD.FTZ R6, R39, R4 ;  /* 0x0000000427067221 */ /* 0x002fe20000010000 */
[----:B------:R-:W-:Y:S02]  /*1400*/  FFMA.FTZ R4, R202, R39, R5 ;  /* 0x00000027ca047223 */ /* 0x000fe40000010005 */
[----:B------:R1:W5:Y:S01]  /*1410*/  LDG.E R34, desc[UR4][R34.64] ;  /* 0x0000000422227981 */ /* 0x000362000c1e1900 */
[----:B---3--:R-:W-:Y:S01]  /*1420*/  FMUL.FTZ R37, R55, R18 ;  /* 0x0000001237257220 */ /* 0x008fe20000410000 */
[----:B--2---:R-:W-:-:S04]  /*1430*/  @P0 IMAD.WIDE.U32 R32, R139, 0x8, R32 ;  /* 0x000000088b200825 */ /* 0x004fc800078e0020 */
[----:B------:R-:W-:Y:S01]  /*1440*/  FMUL.FTZ R210, R128, R201 ;  /* 0x000000c980d27220 */ /* 0x000fe20000410000 */
[----:B0-----:R-:W-:Y:S01]  /*1450*/  SHF.L.U32 R9, R174, 0x10, RZ ;  /* 0x00000010ae097819 */ /* 0x001fe200000006ff */
[----:B------:R-:W-:Y:S01]  /*1460*/  FADD.FTZ R6, R37, R6 ;  /* 0x0000000625067221 */ /* 0x000fe20000010000 */
[----:B------:R-:W-:Y:S01]  /*1470*/  FFMA.FTZ R5, R171, R37, R4 ;  /* 0x00000025ab057223 */ /* 0x000fe20000010004 */
[----:B------:R-:W-:Y:S01]  /*1480*/  SHF.L.U32 R170, R170, 0x10, RZ ;  /* 0x00000010aaaa7819 */ /* 0x000fe200000006ff */
[----:B-1----:R-:W-:Y:S01]  /*1490*/  FMUL.FTZ R35, R126, R16 ;  /* 0x000000107e237220 */ /* 0x002fe20000410000 */
[----:B------:R-:W-:Y:S01]  /*14a0*/  FMUL.FTZ R204, R128, R197 ;  /* 0x000000c580cc7220 */ /* 0x000fe20000410000 */
[----:B------:R-:W-:Y:S01]  /*14b0*/  FMUL.FTZ R176, R52, R9 ;  /* 0x0000000934b07220 */ /* 0x000fe20000410000 */
[----:B------:R-:W5:Y:S01]  /*14c0*/  @P0 LDG.E.64 R22, desc[UR4][R32.64] ;  /* 0x0000000420160981 */ /* 0x000f62000c1e1b00 */
[----:B------:R-:W-:Y:S01]  /*14d0*/  FADD.FTZ R7, R35, R6 ;  /* 0x0000000623077221 */ /* 0x000fe20000010000 */
[----:B------:R-:W-:Y:S01]  /*14e0*/  FFMA.FTZ R5, R210, R35, R5 ;  /* 0x00000023d2057223 */ /* 0x000fe20000010005 */
[----:B------:R-:W-:Y:S01]  /*14f0*/  SHF.L.U32 R181, R181, 0x10, RZ ;  /* 0x00000010b5b57819 */ /* 0x000fe200000006ff */
[----:B------:R-:W-:Y:S01]  /*1500*/  FMUL.FTZ R198, R128, R193 ;  /* 0x000000c180c67220 */ /* 0x000fe20000410000 */
[----:B------:R-:W-:Y:S01]  /*1510*/  FADD.FTZ R7, R176, R7 ;  /* 0x00000007b0077221 */ /* 0x000fe20000010000 */
[----:B------:R-:W-:Y:S01]  /*1520*/  FFMA.FTZ R5, R204, R176, R5 ;  /* 0x000000b0cc057223 */ /* 0x000fe20000010005 */
[----:B------:R0:W5:Y:S01]  /*1530*/  LDG.E R33, desc[UR4][R14.64] ;  /* 0x000000040e217981 */ /* 0x000162000c1e1900 */
[----:B------:R-:W-:Y:S01]  /*1540*/  SHF.L.U32 R172, R172, 0x10, RZ ;  /* 0x00000010acac7819 */ /* 0x000fe200000006ff */
[----:B------:R-:W-:Y:S01]  /*1550*/  FMUL.FTZ R191, R128, R191 ;  /* 0x000000bf80bf7220 */ /* 0x000fe20000410000 */
[----:B------:R-:W-:Y:S01]  /*1560*/  FMUL.FTZ R174, R53, R181 ;  /* 0x000000b535ae7220 */ /* 0x000fe20000410000 */
[----:B------:R-:W-:Y:S01]  /*1570*/  SHF.L.U32 R208, R138, 0x10, RZ ;  /* 0x000000108ad07819 */ /* 0x000fe200000006ff */
[----:B------:R-:W-:Y:S01]  /*1580*/  FMUL.FTZ R200, R128, R189 ;  /* 0x000000bd80c87220 */ /* 0x000fe20000410000 */
[----:B------:R-:W-:-:S02]  /*1590*/  SHF.L.U32 R164, R164, 0x10, RZ ;  /* 0x00000010a4a47819 */ /* 0x000fc400000006ff */
[----:B------:R-:W-:Y:S01]  /*15a0*/  SHF.L.U32 R213, R162, 0x10, RZ ;  /* 0x00000010a2d57819 */ /* 0x000fe200000006ff */
[----:B------:R-:W-:Y:S01]  /*15b0*/  FMUL.FTZ R196, R128, R185 ;  /* 0x000000b980c47220 */ /* 0x000fe20000410000 */
[----:B0-----:R-:W-:Y:S01]  /*15c0*/  SHF.L.U32 R15, R168, 0x10, RZ ;  /* 0x00000010a80f7819 */ /* 0x001fe200000006ff */
[----:B------:R-:W-:Y:S01]  /*15d0*/  FMUL.FTZ R168, R123, R170 ;  /* 0x000000aa7ba87220 */ /* 0x000fe20000410000 */
[----:B------:R-:W-:Y:S02]  /*15e0*/  SHF.L.U32 R17, R179, 0x10, RZ ;  /* 0x00000010b3117819 */ /* 0x000fe400000006ff */
[----:B------:R-:W-:Y:S01]  /*15f0*/  SHF.L.U32 R166, R166, 0x10, RZ ;  /* 0x00000010a6a67819 */ /* 0x000fe200000006ff */
[----:B------:R-:W-:Y:S01]  /*1600*/  FADD.FTZ R7, R168, R7 ;  /* 0x00000007a8077221 */ /* 0x000fe20000010000 */
[----:B------:R-:W-:Y:S01]  /*1610*/  FFMA.FTZ R4, R198, R168, R5 ;  /* 0x000000a8c6047223 */ /* 0x000fe20000010005 */
[----:B------:R-:W-:Y:S01]  /*1620*/  FMUL.FTZ R138, R124, R172 ;  /* 0x000000ac7c8a7220 */ /* 0x000fe20000410000 */
        /* <DEDUP_REMOVED lines=59> */
[----:B------:R-:W-:Y:S01]  /*19e0*/  FMUL.FTZ R161, R118, R205 ;  /* 0x000000cd76a17220 */ /* 0x000fe20000410000 */
[C---:B------:R-:W-:Y:S01]  /*19f0*/  FMUL.FTZ R180, R128.reuse, R159 ;  /* 0x0000009f80b47220 */ /* 0x040fe20000410000 */
        /* <DEDUP_REMOVED lines=34> */
[----:B------:R0:W5:Y:S02]  /*1c20*/  LDG.E R32, desc[UR4][R12.64] ;  /* 0x000000040c207981 */ /* 0x000164000c1e1900 */
[----:B------:R-:W-:Y:S01]  /*1c30*/  FADD.FTZ R6, R6, R147 ;  /* 0x0000009306067221 */ /* 0x000fe20000010000 */
[----:B------:R-:W-:-:S04]  /*1c40*/  FFMA.FTZ R5, R182, R147, R5 ;  /* 0x00000093b6057223 */ /* 0x000fc80000010005 */
[----:B------:R-:W1:Y:S04]  /*1c50*/  SHFL.DOWN PT, R7, R6, 0x10, 0x1f ;  /* 0x0a001f0006077f89 */ /* 0x000e6800000e0000 */
[----:B------:R-:W2:Y:S01]  /*1c60*/  SHFL.DOWN PT, R4, R5, 0x10, 0x1f ;  /* 0x0a001f0005047f89 */ /* 0x000ea200000e0000 */
[----:B-1----:R-:W-:Y:S01]  /*1c70*/  FADD.FTZ R7, R6, R7 ;  /* 0x0000000706077221 */ /* 0x002fe20000010000 */
[----:B--2---:R-:W-:-:S04]  /*1c80*/  FADD.FTZ R4, R5, R4 ;  /* 0x0000000405047221 */ /* 0x004fc80000010000 */
[----:B------:R-:W1:Y:S04]  /*1c90*/  SHFL.DOWN PT, R8, R7, 0x8, 0x1f ;  /* 0x09001f0007087f89 */ /* 0x000e6800000e0000 */
[----:B0-----:R-:W0:Y:S01]  /*1ca0*/  SHFL.DOWN PT, R13, R4, 0x8, 0x1f ;  /* 0x09001f00040d7f89 */ /* 0x001e2200000e0000 */
[----:B-1----:R-:W-:Y:S01]  /*1cb0*/  FADD.FTZ R8, R7, R8 ;  /* 0x0000000807087221 */ /* 0x002fe20000010000 */
[----:B0-----:R-:W-:-:S04]  /*1cc0*/  FADD.FTZ R13, R4, R13 ;  /* 0x0000000d040d7221 */ /* 0x001fc80000010000 */
[----:B------:R-:W0:Y:S04]  /*1cd0*/  SHFL.DOWN PT, R19, R8, 0x4, 0x1f ;  /* 0x08801f0008137f89 */ /* 0x000e2800000e0000 */
[----:B------:R-:W1:Y:S01]  /*1ce0*/  SHFL.DOWN PT, R12, R13, 0x4, 0x1f ;  /* 0x08801f000d0c7f89 */ /* 0x000e6200000e0000 */
[----:B------:R-:W2:Y:S01]  /*1cf0*/  S2R R130, SR_TID.X ;  /* 0x0000000000827919 */ /* 0x000ea20000002100 */
[----:B------:R-:W3:Y:S01]  /*1d00*/  S2R R155, SR_CgaCtaId ;  /* 0x00000000009b7919 */ /* 0x000ee20000008800 */
[----:B0-----:R-:W-:Y:S01]  /*1d10*/  FADD.FTZ R19, R8, R19 ;  /* 0x0000001308137221 */ /* 0x001fe20000010000 */
[----:B-1----:R-:W-:-:S04]  /*1d20*/  FADD.FTZ R12, R13, R12 ;  /* 0x0000000c0d0c7221 */ /* 0x002fc80000010000 */
[----:B------:R-:W0:Y:S04]  /*1d30*/  SHFL.DOWN PT, R6, R19, 0x2, 0x1f ;  /* 0x08401f0013067f89 */ /* 0x000e2800000e0000 */
[----:B------:R-:W1:Y:S01]  /*1d40*/  SHFL.DOWN PT, R5, R12, 0x2, 0x1f ;  /* 0x08401f000c057f89 */ /* 0x000e6200000e0000 */
[----:B--2---:R-:W-:Y:S02]  /*1d50*/  LOP3.LUT P3, RZ, R130, 0x1f, RZ, 0xc0, !PT ;  /* 0x0000001f82ff7812 */ /* 0x004fe4000786c0ff */
[----:B------:R-:W-:Y:S01]  /*1d60*/  PLOP3.LUT P0, PT, PT, PT, PT, 0x80, 0x8 ;  /* 0x000000000008781c */ /* 0x000fe20003f0f070 */
[----:B0-----:R-:W-:Y:S01]  /*1d70*/  FADD.FTZ R6, R19, R6 ;  /* 0x0000000613067221 */ /* 0x001fe20000010000 */
[----:B-1----:R-:W-:-:S04]  /*1d80*/  FADD.FTZ R5, R12, R5 ;  /* 0x000000050c057221 */ /* 0x002fc80000010000 */
[----:B------:R-:W0:Y:S04]  /*1d90*/  SHFL.DOWN PT, R7, R6, 0x1, 0x1f ;  /* 0x08201f0006077f89 */ /* 0x000e2800000e0000 */
[----:B------:R-:W1:Y:S01]  /*1da0*/  SHFL.DOWN PT, R4, R5, 0x1, 0x1f ;  /* 0x08201f0005047f89 */ /* 0x000e6200000e0000 */
[----:B------:R-:W-:Y:S02]  /*1db0*/  MOV R8, 0x400 ;  /* 0x0000040000087802 */ /* 0x000fe40000000f00 */
[----:B------:R-:W-:Y:S02]  /*1dc0*/  @!P3 PLOP3.LUT P0, PT, P2, PT, PT, 0x80, 0x8 ;  /* 0x000000000008b81c */ /* 0x000fe4000170f070 */
[----:B---3--:R-:W-:Y:S02]  /*1dd0*/  LEA R8, R155, R8, 0x18 ;  /* 0x000000089b087211 */ /* 0x008fe400078ec0ff */
[----:B------:R-:W-:-:S02]  /*1de0*/  @!P3 SHF.R.U32.HI R13, RZ, 0x2, R130 ;  /* 0x00000002ff0db819 */ /* 0x000fc40000011682 */
[----:B------:R-:W-:Y:S02]  /*1df0*/  IADD3 R19, PT, PT, R8, 0x7040, RZ ;  /* 0x0000704008137810 */ /* 0x000fe40007ffe0ff */
[----:B------:R-:W-:Y:S02]  /*1e00*/  @!P3 LOP3.LUT R13, R13, 0x38, RZ, 0xc0, !PT ;  /* 0x000000380d0db812 */ /* 0x000fe400078ec0ff */
[----:B------:R-:W-:-:S03]  /*1e10*/  @!P3 MOV R12, R19 ;  /* 0x00000013000cb202 */ /* 0x000fc60000000f00 */
[----:B------:R-:W-:-:S04]  /*1e20*/  @!P0 IADD3 R12, PT, PT, R8, 0x7000, RZ ;  /* 0x00007000080c8810 */ /* 0x000fc80007ffe0ff */
[----:B------:R-:W-:Y:S01]  /*1e30*/  @!P3 IADD3 R14, PT, PT, R13, R12, RZ ;  /* 0x0000000c0d0eb210 */ /* 0x000fe20007ffe0ff */
[----:B0-----:R-:W-:Y:S01]  /*1e40*/  FADD.FTZ R12, R6, R7 ;  /* 0x00000007060c7221 */ /* 0x001fe20000010000 */
[----:B-1----:R-:W-:-:S05]  /*1e50*/  FADD.FTZ R13, R5, R4 ;  /* 0x00000004050d7221 */ /* 0x002fca0000010000 */
[----:B------:R-:W-:Y:S01]  /*1e60*/  @!P3 STS.64 [R14], R12 ;  /* 0x0000000c0e00b388 */ /* 0x000fe20000000a00 */
[C---:B------:R-:W-:Y:S01]  /*1e70*/  @!P2 IADD3 R19, PT, PT, R8.reuse, 0x7000, RZ ;  /* 0x000070000813a810 */ /* 0x040fe20007ffe0ff */
[----:B------:R-:W-:Y:S01]  /*1e80*/  BAR.SYNC.DEFER_BLOCKING 0x0 ;  /* 0x0000000000007b1d */ /* 0x000fe20000010000 */
[C---:B------:R-:W-:Y:S02]  /*1e90*/  IADD3 R155, PT, PT, R8.reuse, 0x7050, RZ ;  /* 0x00007050089b7810 */ /* 0x040fe40007ffe0ff */
[C---:B------:R-:W-:Y:S01]  /*1ea0*/  @!P2 IADD3 R155, PT, PT, R8.reuse, 0x7010, RZ ;  /* 0x00007010089ba810 */ /* 0x040fe20007ffe0ff */
[----:B------:R-:W-:Y:S01]  /*1eb0*/  FADD.FTZ R84, R11, R84 ;  /* 0x000000540b547221 */ /* 0x000fe20000010000 */
[----:B------:R-:W-:Y:S01]  /*1ec0*/  IADD3 R193, PT, PT, R8, 0x7060, RZ ;  /* 0x0000706008c17810 */ /* 0x000fe20007ffe0ff */
[----:B------:R-:W-:Y:S01]  /*1ed0*/  FFMA.FTZ R113, R0, R11, R113 ;  /* 0x0000000b00717223 */ /* 0x000fe20000010071 */
[----:B------:R-:W-:Y:S01]  /*1ee0*/  IADD3 R197, PT, PT, R8, 0x7070, RZ ;  /* 0x0000707008c57810 */ /* 0x000fe20007ffe0ff */
[----:B------:R-:W-:Y:S01]  /*1ef0*/  FADD.FTZ R83, R10, R83 ;  /* 0x000000530a537221 */ /* 0x000fe20000010000 */
[----:B------:R-:W-:Y:S01]  /*1f00*/  @!P2 IADD3 R193, PT, PT, R8, 0x7020, RZ ;  /* 0x0000702008c1a810 */ /* 0x000fe20007ffe0ff */
[----:B------:R-:W-:Y:S01]  /*1f10*/  FFMA.FTZ R111, R202, R10, R111 ;  /* 0x0000000aca6f7223 */ /* 0x000fe2000001006f */
[----:B------:R-:W-:Y:S01]  /*1f20*/  @!P2 IADD3 R197, PT, PT, R8, 0x7030, RZ ;  /* 0x0000703008c5a810 */ /* 0x000fe20007ffe0ff */
[----:B------:R-:W-:Y:S01]  /*1f30*/  FADD.FTZ R80, R9, R80 ;  /* 0x0000005009507221 */ /* 0x000fe20000010000 */
[----:B------:R-:W-:Y:S01]  /*1f40*/  FFMA.FTZ R108, R204, R9, R108 ;  /* 0x00000009cc6c7223 */ /* 0x000fe2000001006c */
[----:B------:R-:W0:Y:S04]  /*1f50*/  LDS.128 R4, [R19] ;  /* 0x0000000013047984 */ /* 0x000e280000000c00 */
[----:B------:R-:W1:Y:S01]  /*1f60*/  LDS.128 R8, [R155] ;  /* 0x000000009b087984 */ /* 0x000e620000000c00 */
[----:B------:R-:W-:Y:S01]  /*1f70*/  FADD.FTZ R76, R15, R76 ;  /* 0x0000004c0f4c7221 */ /* 0x000fe20000010000 */
[----:B------:R-:W-:-:S02]  /*1f80*/  FFMA.FTZ R104, R189, R15, R104 ;  /* 0x0000000fbd687223 */ /* 0x000fc40000010068 */
[----:B------:R-:W2:Y:S01]  /*1f90*/  LDS.128 R12, [R193] ;  /* 0x00000000c10c7984 */ /* 0x000ea20000000c00 */
[----:B------:R-:W-:Y:S01]  /*1fa0*/  FADD.FTZ R82, R18, R82 ;  /* 0x0000005212527221 */ /* 0x000fe20000010000 */
[----:B------:R-:W-:Y:S01]  /*1fb0*/  FFMA.FTZ R110, R171, R18, R110 ;  /* 0x00000012ab6e7223 */ /* 0x000fe2000001006e */
[----:B------:R-:W-:Y:S01]  /*1fc0*/  FADD.FTZ R81, R16, R81 ;  /* 0x0000005110517221 */ /* 0x000fe20000010000 */
[----:B------:R-:W-:Y:S01]  /*1fd0*/  FFMA.FTZ R109, R210, R16, R109 ;  /* 0x00000010d26d7223 */ /* 0x000fe2000001006d */
[----:B------:R-:W-:Y:S01]  /*1fe0*/  FADD.FTZ R74, R17, R74 ;  /* 0x0000004a114a7221 */ /* 0x000fe20000010000 */
[----:B------:R-:W-:Y:S02]  /*1ff0*/  FFMA.FTZ R102, R187, R17, R102 ;  /* 0x00000011bb667223 */ /* 0x000fe40000010066 */
[----:B------:R-:W3:Y:S01]  /*2000*/  LDS.128 R16, [R197] ;  /* 0x00000000c5107984 */ /* 0x000ee20000000c00 */
[----:B------:R-:W-:Y:S01]  /*2010*/  FADD.FTZ R70, R141, R70 ;  /* 0x000000468d467221 */ /* 0x000fe20000010000 */
[----:B------:R-:W-:Y:S01]  /*2020*/  FFMA.FTZ R98, R185, R141, R98 ;  /* 0x0000008db9627223 */ /* 0x000fe20000010062 */
        /* <DEDUP_REMOVED lines=10> */
[----:B------:R-:W-:Y:S02]  /*20d0*/  UISETP.NE.U32.AND UP0, UPT, UR8, URZ, UPT ;  /* 0x000000ff0800728c */ /* 0x000fe4000bf05070 */
[----:B------:R-:W-:Y:S01]  /*20e0*/  FADD.FTZ R141, R14, R141 ;  /* 0x0000008d0e8d7221 */ /* 0x000fe20000010000 */
[----:B------:R-:W-:Y:S01]  /*20f0*/  FADD.FTZ R4, R15, R4 ;  /* 0x000000040f047221 */ /* 0x000fe20000010000 */
[----:B------:R-:W-:Y:S02]  /*2100*/  UISETP.NE.AND.EX UP0, UPT, UR9, URZ, UPT, UP0 ;  /* 0x000000ff0900728c */ /* 0x000fe4000bf05300 */
[----:B---3--:R-:W-:Y:S01]  /*2110*/  FADD.FTZ R141, R141, R16 ;  /* 0x000000108d8d7221 */ /* 0x008fe20000010000 */
[----:B------:R-:W-:-:S03]  /*2120*/  FADD.FTZ R4, R4, R17 ;  /* 0x0000001104047221 */ /* 0x000fc60000010000 */
[----:B------:R-:W-:Y:S01]  /*2130*/  FADD.FTZ R18, R18, R141 ;  /* 0x0000008d12127221 */ /* 0x000fe20000010000 */
[----:B------:R-:W-:-:S03]  /*2140*/  FADD.FTZ R6, R19, R4 ;  /* 0x0000000413067221 */ /* 0x000fc60000010000 */
[----:B------:R-:W-:Y:S01]  /*2150*/  FMUL.FTZ R5, R18, UR11 ;  /* 0x0000000b12057c20 */ /* 0x000fe20008410000 */
[----:B------:R-:W-:Y:S01]  /*2160*/  MOV R4, 0x3f800000 ;  /* 0x3f80000000047802 */ /* 0x000fe20000000f00 */
        /* <DEDUP_REMOVED lines=40> */
[----:B------:R-:W-:Y:S01]  /*23f0*/  @P1 SHF.L.U32 R4, R158, 0x10, RZ ;  /* 0x000000109e041819 */ /* 0x000fe200000006ff */
[----:B------:R-:W-:Y:S01]  /*2400*/  FMUL.FTZ R6, R6, UR11 ;  /* 0x0000000b06067c20 */ /* 0x000fe20008410000 */
[----:B------:R-:W-:Y:S01]  /*2410*/  FSEL R5, R5, RZ, !P4 ;  /* 0x000000ff05057208 */ /* 0x000fe20006000000 */
[----:B------:R-:W-:Y:S06]  /*2420*/  BRA.U UP0, `(.L_x_734) ;  /* 0x0000002500887547 */ /* 0x000fec000b800000 */
[----:B------:R-:W-:-:S04]  /*2430*/  UISETP.NE.U32.AND UP0, UPT, UR12, URZ, UPT ;  /* 0x000000ff0c00728c */ /* 0x000fc8000bf05070 */
[----:B------:R-:W-:-:S09]  /*2440*/  UISETP.NE.AND.EX UP0, UPT, UR13, URZ, UPT, UP0 ;  /* 0x000000ff0d00728c */ /* 0x000fd2000bf05300 */
[----:B------:R-:W-:Y:S05]  /*2450*/  BRA.U UP0, `(.L_x_735) ;  /* 0x0000001100307547 */ /* 0x000fea000b800000 */
[-CC-:B------:R-:W-:Y:S01]  /*2460*/  FFMA.FTZ R210, R210, R6.reuse, R5.reuse ;  /* 0x00000006d2d27223 */ /* 0x180fe20000010005 */
[-CC-:B------:R-:W-:Y:S01]  /*2470*/  FFMA.FTZ R8, R171, R6.reuse, R5.reuse ;  /* 0x00000006ab087223 */ /* 0x180fe20000010005 */
[-CC-:B------:R-:W-:Y:S01]  /*2480*/  FFMA.FTZ R202, R202, R6.reuse, R5.reuse ;  /* 0x00000006caca7223 */ /* 0x180fe20000010005 */
[-CC-:B------:R-:W-:Y:S01]  /*2490*/  FFMA.FTZ R9, R204, R6.reuse, R5.reuse ;  /* 0x00000006cc097223 */ /* 0x180fe20000010005 */
[----:B------:R-:W-:Y:S01]  /*24a0*/  FADD.FTZ R35, R35, -R210 ;  /* 0x800000d223237221 */ /* 0x000fe20000010000 */
[----:B------:R-:W-:Y:S01]  /*24b0*/  FADD.FTZ R37, R37, -R8 ;  /* 0x8000000825257221 */ /* 0x000fe20000010000 */
[-CC-:B------:R-:W-:Y:S01]  /*24c0*/  FFMA.FTZ R8, R0, R6.reuse, R5.reuse ;  /* 0x0000000600087223 */ /* 0x180fe20000010005 */
[----:B------:R-:W-:Y:S01]  /*24d0*/  FADD.FTZ R39, R39, -R202 ;  /* 0x800000ca27277221 */ /* 0x000fe20000010000 */
[----:B------:R-:W-:Y:S01]  /*24e0*/  FMUL.FTZ R35, R128, R35 ;  /* 0x0000002380237220 */ /* 0x000fe20000410000 */
[-CC-:B------:R-:W-:Y:S01]  /*24f0*/  FFMA.FTZ R11, R198, R6.reuse, R5.reuse ;  /* 0x00000006c60b7223 */ /* 0x180fe20000010005 */
[----:B------:R-:W-:Y:S01]  /*2500*/  FADD.FTZ R41, R41, -R8 ;  /* 0x8000000829297221 */ /* 0x000fe20000010000 */
[--C-:B------:R-:W-:Y:S01]  /*2510*/  FFMA.FTZ R191, R191, R6, R5.reuse ;  /* 0x00000006bfbf7223 */ /* 0x100fe20000010005 */
[----:B------:R-:W-:Y:S01]  /*2520*/  FMUL.FTZ R35, R35, R4 ;  /* 0x0000000423237220 */ /* 0x000fe20000410000 */
[-C--:B------:R-:W-:Y:S01]  /*2530*/  FFMA.FTZ R13, R200, R6.reuse, R5 ;  /* 0x00000006c80d7223 */ /* 0x080fe20000010005 */
[C---:B------:R-:W-:Y:S01]  /*2540*/  FMUL.FTZ R39, R128.reuse, R39 ;  /* 0x0000002780277220 */ /* 0x040fe20000410000 */
[C---:B------:R-:W-:Y:S01]  /*2550*/  FMUL.FTZ R37, R128.reuse, R37 ;  /* 0x0000002580257220 */ /* 0x040fe20000410000 */
[----:B------:R-:W-:Y:S01]  /*2560*/  FMUL.FTZ R41, R128, R41 ;  /* 0x0000002980297220 */ /* 0x000fe20000410000 */
[----:B------:R-:W-:Y:S01]  /*2570*/  FMUL.FTZ R35, R35, UR14 ;  /* 0x0000000e23237c20 */ /* 0x000fe20008410000 */
[----:B------:R-:W-:Y:S01]  /*2580*/  FADD.FTZ R9, R176, -R9 ;  /* 0x80000009b0097221 */ /* 0x000fe20000010000 */
[----:B------:R-:W-:Y:S01]  /*2590*/  FADD.FTZ R11, R168, -R11 ;  /* 0x8000000ba80b7221 */ /* 0x000fe20000010000 */
[----:B------:R-:W-:Y:S01]  /*25a0*/  FADD.FTZ R191, R174, -R191 ;  /* 0x800000bfaebf7221 */ /* 0x000fe20000010000 */
[----:B------:R-:W-:Y:S01]  /*25b0*/  FADD.FTZ R13, R138, -R13 ;  /* 0x8000000d8a0d7221 */ /* 0x000fe20000010000 */
[----:B-----5:R-:W-:Y:S01]  /*25c0*/  ISETP.GE.U32.AND P5, PT, R40, 0x1000000, PT ;  /* 0x010000002800780c */ /* 0x020fe20003fa6070 */
[-CC-:B------:R-:W-:Y:S01]  /*25d0*/  FFMA.FTZ R189, R189, R6.reuse, R5.reuse ;  /* 0x00000006bdbd7223 */ /* 0x180fe20000010005 */
[-CC-:B------:R-:W-:Y:S01]  /*25e0*/  FFMA.FTZ R15, R196, R6.reuse, R5.reuse ;  /* 0x00000006c40f7223 */ /* 0x180fe20000010005 */
[-CC-:B------:R-:W-:Y:S01]  /*25f0*/  FFMA.FTZ R187, R187, R6.reuse, R5.reuse ;  /* 0x00000006bbbb7223 */ /* 0x180fe20000010005 */
[----:B------:R-:W-:Y:S01]  /*2600*/  FFMA.FTZ R17, R192, R6, R5 ;  /* 0x00000006c0117223 */ /* 0x000fe20000010005 */
[-C--:B------:R-:W-:Y:S01]  /*2610*/  FMUL.FTZ R39, R39, R4.reuse ;  /* 0x0000000427277220 */ /* 0x080fe20000410000 */
[-C--:B------:R-:W-:Y:S01]  /*2620*/  FMUL.FTZ R37, R37, R4.reuse ;  /* 0x0000000425257220 */ /* 0x080fe20000410000 */
[----:B------:R-:W-:Y:S01]  /*2630*/  FMUL.FTZ R41, R41, R4 ;  /* 0x0000000429297220 */ /* 0x000fe20000410000 */
[C---:B------:R-:W-:Y:S01]  /*2640*/  FMUL.FTZ R9, R128.reuse, R9 ;  /* 0x0000000980097220 */ /* 0x040fe20000410000 */
[C---:B------:R-:W-:Y:S01]  /*2650*/  FMUL.FTZ R11, R128.reuse, R11 ;  /* 0x0000000b800b7220 */ /* 0x040fe20000410000 */
[C---:B------:R-:W-:Y:S01]  /*2660*/  FMUL.FTZ R191, R128.reuse, R191 ;  /* 0x000000bf80bf7220 */ /* 0x040fe20000410000 */
[----:B------:R-:W-:Y:S01]  /*2670*/  FMUL.FTZ R13, R128, R13 ;  /* 0x0000000d800d7220 */ /* 0x000fe20000410000 */
[----:B------:R-:W-:Y:S01]  /*2680*/  FSEL R10, R35, RZ, P5 ;  /* 0x000000ff230a7208 */ /* 0x000fe20002800000 */
[----:B------:R-:W-:Y:S01]  /*2690*/  FADD.FTZ R189, R162, -R189 ;  /* 0x800000bda2bd7221 */ /* 0x000fe20000010000 */
[----:B------:R-:W-:Y:S01]  /*26a0*/  FADD.FTZ R15, R160, -R15 ;  /* 0x8000000fa00f7221 */ /* 0x000fe20000010000 */
[----:B------:R-:W-:Y:S01]  /*26b0*/  FADD.FTZ R187, R154, -R187 ;  /* 0x800000bb9abb7221 */ /* 0x000fe20000010000 */
[----:B------:R-:W-:Y:S01]  /*26c0*/  FADD.FTZ R17, R134, -R17 ;  /* 0x8000001186117221 */ /* 0x000fe20000010000 */
[-CC-:B------:R-:W-:Y:S01]  /*26d0*/  FFMA.FTZ R183, R183, R6.reuse, R5.reuse ;  /* 0x00000006b7b77223 */ /* 0x180fe20000010005 */
[-CC-:B------:R-:W-:Y:S01]  /*26e0*/  FFMA.FTZ R19, R194, R6.reuse, R5.reuse ;  /* 0x00000006c2137223 */ /* 0x180fe20000010005 */
[-CC-:B------:R-:W-:Y:S01]  /*26f0*/  FFMA.FTZ R185, R185, R6.reuse, R5.reuse ;  /* 0x00000006b9b97223 */ /* 0x180fe20000010005 */
[----:B------:R-:W-:Y:S01]  /*2700*/  FFMA.FTZ R35, R190, R6, R5 ;  /* 0x00000006be237223 */ /* 0x000fe20000010005 */
[----:B------:R-:W-:Y:S01]  /*2710*/  FMUL.FTZ R39, R39, UR14 ;  /* 0x0000000e27277c20 */ /* 0x000fe20008410000 */
[----:B------:R-:W-:Y:S01]  /*2720*/  FMUL.FTZ R37, R37, UR14 ;  /* 0x0000000e25257c20 */ /* 0x000fe20008410000 */
[----:B------:R-:W-:Y:S01]  /*2730*/  FMUL.FTZ R41, R41, UR14 ;  /* 0x0000000e29297c20 */ /* 0x000fe20008410000 */
[C---:B------:R-:W-:Y:S01]  /*2740*/  LOP3.LUT P3, RZ, R40.reuse, 0xff00, RZ, 0xc0, !PT ;  /* 0x0000ff0028ff7812 */ /* 0x040fe2000786c0ff */
[-C--:B------:R-:W-:Y:S01]  /*2750*/  FMUL.FTZ R9, R9, R4.reuse ;  /* 0x0000000409097220 */ /* 0x080fe20000410000 */
[C---:B------:R-:W-:Y:S01]  /*2760*/  LOP3.LUT P4, RZ, R40.reuse, 0xff0000, RZ, 0xc0, !PT ;  /* 0x00ff000028ff7812 */ /* 0x040fe2000788c0ff */
[-C--:B------:R-:W-:Y:S01]  /*2770*/  FMUL.FTZ R11, R11, R4.reuse ;  /* 0x000000040b0b7220 */ /* 0x080fe20000410000 */
[----:B------:R-:W-:Y:S01]  /*2780*/  LOP3.LUT P0, RZ, R40, 0xff, RZ, 0xc0, !PT ;  /* 0x000000ff28ff7812 */ /* 0x000fe2000780c0ff */
[-C--:B------:R-:W-:Y:S01]  /*2790*/  FMUL.FTZ R191, R191, R4.reuse ;  /* 0x00000004bfbf7220 */ /* 0x080fe20000410000 */
[-C--:B------:R-:W-:Y:S01]  /*27a0*/  FMUL.FTZ R12, R13, R4.reuse ;  /* 0x000000040d0c7220 */ /* 0x080fe20000410000 */
[C---:B------:R-:W-:Y:S01]  /*27b0*/  FMUL.FTZ R189, R128.reuse, R189 ;  /* 0x000000bd80bd7220 */ /* 0x040fe20000410000 */
[C---:B------:R-:W-:Y:S01]  /*27c0*/  FMUL.FTZ R15, R128.reuse, R15 ;  /* 0x0000000f800f7220 */ /* 0x040fe20000410000 */
[C---:B------:R-:W-:Y:S01]  /*27d0*/  FMUL.FTZ R187, R128.reuse, R187 ;  /* 0x000000bb80bb7220 */ /* 0x040fe20000410000 */
[----:B------:R-:W-:Y:S01]  /*27e0*/  FMUL.FTZ R17, R128, R17 ;  /* 0x0000001180117220 */ /* 0x000fe20000410000 */
[----:B------:R-:W-:Y:S01]  /*27f0*/  FADD.FTZ R183, R140, -R183 ;  /* 0x800000b78cb77221 */ /* 0x000fe20000010000 */
[----:B------:R-:W-:Y:S01]  /*2800*/  FADD.FTZ R19, R152, -R19 ;  /* 0x8000001398137221 */ /* 0x000fe20000010000 */
[----:B------:R-:W-:Y:S01]  /*2810*/  FADD.FTZ R185, R148, -R185 ;  /* 0x800000b994b97221 */ /* 0x000fe20000010000 */
[----:B------:R-:W-:Y:S01]  /*2820*/  FADD.FTZ R35, R136, -R35 ;  /* 0x8000002388237221 */ /* 0x000fe20000010000 */
[----:B------:R-:W-:Y:S01]  /*2830*/  FSEL R39, R39, RZ, P3 ;  /* 0x000000ff27277208 */ /* 0x000fe20001800000 */
[----:B------:R-:W-:Y:S01]  /*2840*/  FMUL.FTZ R9, R9, UR14 ;  /* 0x0000000e09097c20 */ /* 0x000fe20008410000 */
[----:B------:R-:W-:Y:S01]  /*2850*/  FSEL R7, R37, RZ, P4 ;  /* 0x000000ff25077208 */ /* 0x000fe20002000000 */
[----:B------:R-:W-:Y:S01]  /*2860*/  FMUL.FTZ R11, R11, UR14 ;  /* 0x0000000e0b0b7c20 */ /* 0x000fe20008410000 */
[----:B------:R-:W-:Y:S01]  /*2870*/  FSEL R8, R41, RZ, P0 ;  /* 0x000000ff29087208 */ /* 0x000fe20000000000 */
[----:B------:R-:W-:Y:S01]  /*2880*/  FMUL.FTZ R191, R191, UR14 ;  /* 0x0000000ebfbf7c20 */ /* 0x000fe20008410000 */
[----:B------:R-:W-:Y:S01]  /*2890*/  FMUL.FTZ R12, R12, UR14 ;  /* 0x0000000e0c0c7c20 */ /* 0x000fe20008410000 */
[C---:B------:R-:W-:Y:S01]  /*28a0*/  LOP3.LUT P3, RZ, R156.reuse, 0xff, RZ, 0xc0, !PT ;  /* 0x000000ff9cff7812 */ /* 0x040fe2000786c0ff */
[-C--:B------:R-:W-:Y:S01]  /*28b0*/  FMUL.FTZ R189, R189, R4.reuse ;  /* 0x00000004bdbd7220 */ /* 0x080fe20000410000 */
[C---:B------:R-:W-:Y:S01]  /*28c0*/  LOP3.LUT P4, RZ, R156.reuse, 0xff00, RZ, 0xc0, !PT ;  /* 0x0000ff009cff7812 */ /* 0x040fe2000788c0ff */
[-C--:B------:R-:W-:Y:S01]  /*28d0*/  FMUL.FTZ R15, R15, R4.reuse ;  /* 0x000000040f0f7220 */ /* 0x080fe20000410000 */
[C---:B------:R-:W-:Y:S01]  /*28e0*/  LOP3.LUT P5, RZ, R156.reuse, 0xff0000, RZ, 0xc0, !PT ;  /* 0x00ff00009cff7812 */ /* 0x040fe200078ac0ff */
[-C--:B------:R-:W-:Y:S01]  /*28f0*/  FMUL.FTZ R187, R187, R4.reuse ;  /* 0x00000004bbbb7220 */ /* 0x080fe20000410000 */
[----:B------:R-:W-:Y:S01]  /*2900*/  ISETP.GE.U32.AND P0, PT, R156, 0x1000000, PT ;  /* 0x010000009c00780c */ /* 0x000fe20003f06070 */
[-C--:B------:R-:W-:Y:S01]  /*2910*/  FMUL.FTZ R16, R17, R4.reuse ;  /* 0x0000000411107220 */ /* 0x080fe20000410000 */
[C---:B------:R-:W-:Y:S01]  /*2920*/  FMUL.FTZ R183, R128.reuse, R183 ;  /* 0x000000b780b77220 */ /* 0x040fe20000410000 */
[C---:B------:R-:W-:Y:S01]  /*2930*/  FMUL.FTZ R19, R128.reuse, R19 ;  /* 0x0000001380137220 */ /* 0x040fe20000410000 */
[C---:B------:R-:W-:Y:S01]  /*2940*/  FMUL.FTZ R185, R128.reuse, R185 ;  /* 0x000000b980b97220 */ /* 0x040fe20000410000 */
[----:B------:R-:W-:Y:S01]  /*2950*/  FMUL.FTZ R35, R128, R35 ;  /* 0x0000002380237220 */ /* 0x000fe20000410000 */
[----:B------:R-:W-:Y:S01]  /*2960*/  FSEL R9, R9, RZ, P3 ;  /* 0x000000ff09097208 */ /* 0x000fe20001800000 */
[----:B------:R-:W-:Y:S01]  /*2970*/  FMUL.FTZ R189, R189, UR14 ;  /* 0x0000000ebdbd7c20 */ /* 0x000fe20008410000 */
[----:B------:R-:W-:Y:S01]  /*2980*/  FSEL R11, R11, RZ, P4 ;  /* 0x000000ff0b0b7208 */ /* 0x000fe20002000000 */
[----:B------:R-:W-:Y:S01]  /*2990*/  FMUL.FTZ R15, R15, UR14 ;  /* 0x0000000e0f0f7c20 */ /* 0x000fe20008410000 */
[----:B------:R-:W-:Y:S01]  /*29a0*/  FSEL R13, R191, RZ, P5 ;  /* 0x000000ffbf0d7208 */ /* 0x000fe20002800000 */
[----:B------:R-:W-:Y:S01]  /*29b0*/  FMUL.FTZ R187, R187, UR14 ;  /* 0x0000000ebbbb7c20 */ /* 0x000fe20008410000 */
[----:B------:R-:W-:Y:S01]  /*29c0*/  FSEL R14, R12, RZ, P0 ;  /* 0x000000ff0c0e7208 */ /* 0x000fe20000000000 */
        /* <DEDUP_REMOVED lines=18> */
[-CC-:B------:R-:W-:Y:S01]  /*2af0*/  FFMA.FTZ R177, R177, R6.reuse, R5.reuse ;  /* 0x00000006b1b17223 */ /* 0x180fe20000010005 */
[----:B------:R-:W-:Y:S01]  /*2b00*/  LOP3.LUT P4, RZ, R36, 0xff00, RZ, 0xc0, !PT ;  /* 0x0000ff0024ff7812 */ /* 0x000fe2000788c0ff */
[-C--:B------:R-:W-:Y:S01]  /*2b10*/  FFMA.FTZ R178, R178, R6.reuse, R5 ;  /* 0x00000006b2b27223 */ /* 0x080fe20000010005 */
[----:B------:R-:W-:Y:S01]  /*2b20*/  LOP3.LUT P5, RZ, R36, 0xff0000, RZ, 0xc0, !PT ;  /* 0x00ff000024ff7812 */ /* 0x000fe200078ac0ff */
[----:B------:R-:W-:Y:S01]  /*2b30*/  FADD.FTZ R177, R142, -R177 ;  /* 0x800000b18eb17221 */ /* 0x000fe20000010000 */
[----:B------:R-:W-:Y:S01]  /*2b40*/  ISETP.GE.U32.AND P0, PT, R36, 0x1000000, PT ;  /* 0x010000002400780c */ /* 0x000fe20003f06070 */
[-CC-:B------:R-:W-:Y:S01]  /*2b50*/  FFMA.FTZ R36, R167, R6.reuse, R5.reuse ;  /* 0x00000006a7247223 */ /* 0x180fe20000010005 */
[----:B------:R-:W-:Y:S01]  /*2b60*/  FSEL R16, R183, RZ, P3 ;  /* 0x000000ffb7107208 */ /* 0x000fe20001800000 */
[C---:B------:R-:W-:Y:S01]  /*2b70*/  FMUL.FTZ R177, R128.reuse, R177 ;  /* 0x000000b180b17220 */ /* 0x040fe20000410000 */
[----:B------:R-:W-:Y:S01]  /*2b80*/  FSEL R19, R19, RZ, P4 ;  /* 0x000000ff13137208 */ /* 0x000fe20002000000 */
[----:B------:R-:W-:Y:S01]  /*2b90*/  FADD.FTZ R163, R163, -R36 ;  /* 0x80000024a3a37221 */ /* 0x000fe20000010000 */
[----:B------:R-:W-:Y:S01]  /*2ba0*/  FSEL R185, R185, RZ, P5 ;  /* 0x000000ffb9b97208 */ /* 0x000fe20002800000 */
[--C-:B------:R-:W-:Y:S01]  /*2bb0*/  FFMA.FTZ R36, R173, R6, R5.reuse ;  /* 0x00000006ad247223 */ /* 0x100fe20000010005 */
[----:B------:R-:W-:Y:S01]  /*2bc0*/  FSEL R35, R35, RZ, P0 ;  /* 0x000000ff23237208 */ /* 0x000fe20000000000 */
[----:B------:R-:W-:Y:S01]  /*2bd0*/  FMUL.FTZ R163, R128, R163 ;  /* 0x000000a380a37220 */ /* 0x000fe20000410000 */
[C---:B------:R-:W-:Y:S01]  /*2be0*/  LOP3.LUT P3, RZ, R32.reuse, 0xff, RZ, 0xc0, !PT ;  /* 0x000000ff20ff7812 */ /* 0x040fe2000786c0ff */
[----:B------:R-:W-:Y:S01]  /*2bf0*/  FADD.FTZ R149, R149, -R36 ;  /* 0x8000002495957221 */ /* 0x000fe20000010000 */
[C---:B------:R-:W-:Y:S01]  /*2c00*/  LOP3.LUT P4, RZ, R32.reuse, 0xff00, RZ, 0xc0, !PT ;  /* 0x0000ff0020ff7812 */ /* 0x040fe2000788c0ff */
[----:B------:R-:W-:Y:S01]  /*2c10*/  FMUL.FTZ R163, R163, R4 ;  /* 0x00000004a3a37220 */ /* 0x000fe20000410000 */
[C---:B------:R-:W-:Y:S01]  /*2c20*/  LOP3.LUT P0, RZ, R32.reuse, 0xff0000, RZ, 0xc0, !PT ;  /* 0x00ff000020ff7812 */ /* 0x040fe2000780c0ff */
[----:B------:R-:W-:Y:S01]  /*2c30*/  FADD.FTZ R143, R143, -R178 ;  /* 0x800000b28f8f7221 */ /* 0x000fe20000010000 */
[----:B------:R-:W-:Y:S01]  /*2c40*/  ISETP.GE.U32.AND P5, PT, R32, 0x1000000, PT ;  /* 0x010000002000780c */ /* 0x000fe20003fa6070 */
[-CC-:B------:R-:W-:Y:S01]  /*2c50*/  FFMA.FTZ R32, R175, R6.reuse, R5.reuse ;  /* 0x00000006af207223 */ /* 0x180fe20000010005 */
[-CC-:B------:R-:W-:Y:S01]  /*2c60*/  FFMA.FTZ R36, R165, R6.reuse, R5.reuse ;  /* 0x00000006a5247223 */ /* 0x180fe20000010005 */
[--C-:B------:R-:W-:Y:S01]  /*2c70*/  FFMA.FTZ R37, R188, R6, R5.reuse ;  /* 0x00000006bc257223 */ /* 0x100fe20000010005 */
[----:B------:R-:W-:Y:S01]  /*2c80*/  FMUL.FTZ R177, R177, R4 ;  /* 0x00000004b1b17220 */ /* 0x000fe20000410000 */
[----:B------:R-:W-:Y:S01]  /*2c90*/  FADD.FTZ R159, R159, -R32 ;  /* 0x800000209f9f7221 */ /* 0x000fe20000010000 */
[----:B------:R-:W-:Y:S01]  /*2ca0*/  FMUL.FTZ R163, R163, UR14 ;  /* 0x0000000ea3a37c20 */ /* 0x000fe20008410000 */
[C---:B------:R-:W-:Y:S01]  /*2cb0*/  FMUL.FTZ R143, R128.reuse, R143 ;  /* 0x0000008f808f7220 */ /* 0x040fe20000410000 */
[C---:B------:R-:W-:Y:S01]  /*2cc0*/  FMUL.FTZ R149, R128.reuse, R149 ;  /* 0x0000009580957220 */ /* 0x040fe20000410000 */
[----:B------:R-:W-:Y:S01]  /*2cd0*/  FMUL.FTZ R159, R128, R159 ;  /* 0x0000009f809f7220 */ /* 0x000fe20000410000 */
[----:B------:R-:W-:Y:S01]  /*2ce0*/  FADD.FTZ R153, R153, -R36 ;  /* 0x8000002499997221 */ /* 0x000fe20000010000 */
[----:B------:R-:W-:Y:S01]  /*2cf0*/  FFMA.FTZ R182, R182, R6, R5 ;  /* 0x00000006b6b67223 */ /* 0x000fe20000010005 */
[----:B------:R-:W-:Y:S01]  /*2d00*/  FADD.FTZ R37, R146, -R37 ;  /* 0x8000002592257221 */ /* 0x000fe20000010000 */
[----:B------:R-:W-:Y:S01]  /*2d10*/  FMUL.FTZ R159, R159, R4 ;  /* 0x000000049f9f7220 */ /* 0x000fe20000410000 */
[----:B------:R-:W-:Y:S01]  /*2d20*/  FMUL.FTZ R177, R177, UR14 ;  /* 0x0000000eb1b17c20 */ /* 0x000fe20008410000 */
[--C-:B------:R-:W-:Y:S01]  /*2d30*/  FFMA.FTZ R180, R180, R6, R5.reuse ;  /* 0x00000006b4b47223 */ /* 0x100fe20000010005 */
[----:B------:R-:W-:Y:S01]  /*2d40*/  FSEL R163, R163, RZ, P0 ;  /* 0x000000ffa3a37208 */ /* 0x000fe20000000000 */
[----:B------:R-:W-:Y:S01]  /*2d50*/  FMUL.FTZ R159, R159, UR14 ;  /* 0x0000000e9f9f7c20 */ /* 0x000fe20008410000 */
[----:B------:R-:W-:Y:S01]  /*2d60*/  FMUL.FTZ R143, R143, R4 ;  /* 0x000000048f8f7220 */ /* 0x000fe20000410000 */
[--C-:B------:R-:W-:Y:S01]  /*2d70*/  FFMA.FTZ R186, R186, R6, R5.reuse ;  /* 0x00000006baba7223 */ /* 0x100fe20000010005 */
[----:B------:R-:W-:Y:S01]  /*2d80*/  LOP3.LUT P0, RZ, R33, 0xff, RZ, 0xc0, !PT ;  /* 0x000000ff21ff7812 */ /* 0x000fe2000780c0ff */
[----:B------:R-:W-:Y:S01]  /*2d90*/  FMUL.FTZ R149, R149, R4 ;  /* 0x0000000495957220 */ /* 0x000fe20000410000 */
[----:B------:R-:W-:Y:S01]  /*2da0*/  FMUL.FTZ R153, R128, R153 ;  /* 0x0000009980997220 */ /* 0x000fe20000410000 */
[-CC-:B------:R-:W-:Y:S01]  /*2db0*/  FFMA.FTZ R184, R184, R6.reuse, R5.reuse ;  /* 0x00000006b8b87223 */ /* 0x180fe20000010005 */
[----:B------:R-:W-:Y:S01]  /*2dc0*/  FADD.FTZ R147, R147, -R182 ;  /* 0x800000b693937221 */ /* 0x000fe20000010000 */
[C---:B------:R-:W-:Y:S01]  /*2dd0*/  FMUL.FTZ R37, R128.reuse, R37 ;  /* 0x0000002580257220 */ /* 0x040fe20000410000 */
[----:B------:R-:W-:Y:S01]  /*2de0*/  FFMA.FTZ R36, R169, R6, R5 ;  /* 0x00000006a9247223 */ /* 0x000fe20000010005 */
[----:B------:R-:W-:Y:S01]  /*2df0*/  FSEL R177, R177, RZ, P3 ;  /* 0x000000ffb1b17208 */ /* 0x000fe20001800000 */
[----:B------:R-:W-:Y:S01]  /*2e00*/  FADD.FTZ R161, R161, -R180 ;  /* 0x800000b4a1a17221 */ /* 0x000fe20000010000 */
[----:B------:R-:W-:Y:S01]  /*2e10*/  FMUL.FTZ R143, R143, UR14 ;  /* 0x0000000e8f8f7c20 */ /* 0x000fe20008410000 */
[----:B------:R-:W-:Y:S01]  /*2e20*/  FADD.FTZ R145, R145, -R186 ;  /* 0x800000ba91917221 */ /* 0x000fe20000010000 */
[----:B------:R-:W-:Y:S01]  /*2e30*/  FSEL R159, R159, RZ, P0 ;  /* 0x000000ff9f9f7208 */ /* 0x000fe20000000000 */
[----:B------:R-:W-:Y:S01]  /*2e40*/  FMUL.FTZ R149, R149, UR14 ;  /* 0x0000000e95957c20 */ /* 0x000fe20008410000 */
[----:B------:R-:W-:Y:S01]  /*2e50*/  ISETP.GE.U32.AND P3, PT, R33, 0x1000000, PT ;  /* 0x010000002100780c */ /* 0x000fe20003f66070 */
[-C--:B------:R-:W-:Y:S01]  /*2e60*/  FMUL.FTZ R153, R153, R4.reuse ;  /* 0x0000000499997220 */ /* 0x080fe20000410000 */
[----:B------:R-:W-:Y:S01]  /*2e70*/  LOP3.LUT P0, RZ, R33, 0xff0000, RZ, 0xc0, !PT ;  /* 0x00ff000021ff7812 */ /* 0x000fe2000780c0ff */
[C---:B------:R-:W-:Y:S01]  /*2e80*/  FMUL.FTZ R147, R128.reuse, R147 ;  /* 0x0000009380937220 */ /* 0x040fe20000410000 */
[----:B------:R-:W-:Y:S01]  /*2e90*/  FADD.FTZ R157, R157, -R184 ;  /* 0x800000b89d9d7221 */ /* 0x000fe20000010000 */
[-C--:B------:R-:W-:Y:S01]  /*2ea0*/  FMUL.FTZ R37, R37, R4.reuse ;  /* 0x0000000425257220 */ /* 0x080fe20000410000 */
[----:B------:R-:W-:Y:S01]  /*2eb0*/  FADD.FTZ R151, R151, -R36 ;  /* 0x8000002497977221 */ /* 0x000fe20000010000 */
[----:B------:R-:W-:Y:S01]  /*2ec0*/  F2F.BF16.F32 R13, R13 ;  /* 0x0000000d000d7304 */ /* 0x000fe20000202000 */
[C---:B------:R-:W-:Y:S01]  /*2ed0*/  FMUL.FTZ R161, R128.reuse, R161 ;  /* 0x000000a180a17220 */ /* 0x040fe20000410000 */
[----:B------:R-:W-:Y:S01]  /*2ee0*/  FMUL.FTZ R145, R128, R145 ;  /* 0x0000009180917220 */ /* 0x000fe20000410000 */
[----:B------:R-:W-:Y:S01]  /*2ef0*/  FSEL R143, R143, RZ, P3 ;  /* 0x000000ff8f8f7208 */ /* 0x000fe20001800000 */
[----:B------:R-:W-:Y:S01]  /*2f00*/  FMUL.FTZ R153, R153, UR14 ;  /* 0x0000000e99997c20 */ /* 0x000fe20008410000 */
[----:B------:R-:W-:Y:S01]  /*2f10*/  FSEL R149, R149, RZ, P0 ;  /* 0x000000ff95957208 */ /* 0x000fe20000000000 */
[-C--:B------:R-:W-:Y:S01]  /*2f20*/  FMUL.FTZ R147, R147, R4.reuse ;  /* 0x0000000493937220 */ /* 0x080fe20000410000 */
[----:B------:R-:W-:Y:S01]  /*2f30*/  LOP3.LUT P3, RZ, R38, 0xff0000, RZ, 0xc0, !PT ;  /* 0x00ff000026ff7812 */ /* 0x000fe2000786c0ff */
[----:B------:R-:W-:Y:S01]  /*2f40*/  F2F.BF16.F32 R14, R14 ;  /* 0x0000000e000e7304 */ /* 0x000fe20000202000 */
[C---:B------:R-:W-:Y:S01]  /*2f50*/  FMUL.FTZ R157, R128.reuse, R157 ;  /* 0x0000009d809d7220 */ /* 0x040fe20000410000 */
[----:B------:R-:W-:Y:S01]  /*2f60*/  FMUL.FTZ R37, R37, UR14 ;  /* 0x0000000e25257c20 */ /* 0x000fe20008410000 */
[----:B------:R-:W-:Y:S01]  /*2f70*/  FMUL.FTZ R151, R128, R151 ;  /* 0x0000009780977220 */ /* 0x000fe20000410000 */
[-C--:B------:R-:W-:Y:S01]  /*2f80*/  FMUL.FTZ R161, R161, R4.reuse ;  /* 0x00000004a1a17220 */ /* 0x080fe20000410000 */
[-C--:B------:R-:W-:Y:S01]  /*2f90*/  FMUL.FTZ R145, R145, R4.reuse ;  /* 0x0000000491917220 */ /* 0x080fe20000410000 */
[----:B------:R-:W-:Y:S01]  /*2fa0*/  FSEL R153, R153, RZ, P3 ;  /* 0x000000ff99997208 */ /* 0x000fe20001800000 */
[----:B------:R-:W-:Y:S01]  /*2fb0*/  FMUL.FTZ R147, R147, UR14 ;  /* 0x0000000e93937c20 */ /* 0x000fe20008410000 */
[----:B------:R-:W-:Y:S01]  /*2fc0*/  F2F.BF16.F32 R17, R17 ;  /* 0x0000001100117304 */ /* 0x000fe20000202000 */
[-C--:B------:R-:W-:Y:S01]  /*2fd0*/  FMUL.FTZ R157, R157, R4.reuse ;  /* 0x000000049d9d7220 */ /* 0x080fe20000410000 */
[C---:B------:R-:W-:Y:S01]  /*2fe0*/  ISETP.GE.U32.AND P3, PT, R38.reuse, 0x1000000, PT ;  /* 0x010000002600780c */ /* 0x040fe20003f66070 */
[----:B------:R-:W-:Y:S01]  /*2ff0*/  FMUL.FTZ R151, R151, R4 ;  /* 0x0000000497977220 */ /* 0x000fe20000410000 */
[----:B------:R-:W-:Y:S01]  /*3000*/  FSEL R37, R37, RZ, P4 ;  /* 0x000000ff25257208 */ /* 0x000fe20002000000 */
[----:B------:R-:W-:Y:S01]  /*3010*/  FMUL.FTZ R161, R161, UR14 ;  /* 0x0000000ea1a17c20 */ /* 0x000fe20008410000 */
[----:B------:R-:W-:Y:S01]  /*3020*/  FMUL.FTZ R145, R145, UR14 ;  /* 0x0000000e91917c20 */ /* 0x000fe20008410000 */
[C---:B------:R-:W-:Y:S01]  /*3030*/  LOP3.LUT P4, RZ, R38.reuse, 0xff00, RZ, 0xc0, !PT ;  /* 0x0000ff0026ff7812 */ /* 0x040fe2000788c0ff */
[----:B------:R-:W-:Y:S01]  /*3040*/  F2F.BF16.F32 R18, R18 ;  /* 0x0000001200127304 */ /* 0x000fe20000202000 */
[----:B------:R-:W-:Y:S01]  /*3050*/  FMUL.FTZ R157, R157, UR14 ;  /* 0x0000000e9d9d7c20 */ /* 0x000fe20008410000 */
[----:B------:R-:W-:Y:S01]  /*3060*/  LOP3.LUT P0, RZ, R33, 0xff00, RZ, 0xc0, !PT ;  /* 0x0000ff0021ff7812 */ /* 0x000fe2000780c0ff */
[----:B------:R-:W-:Y:S01]  /*3070*/  FMUL.FTZ R151, R151, UR14 ;  /* 0x0000000e97977c20 */ /* 0x000fe20008410000 */
[----:B------:R-:W-:Y:S01]  /*3080*/  FSEL R147, R147, RZ, P3 ;  /* 0x000000ff93937208 */ /* 0x000fe20001800000 */
[----:B------:R-:W0:Y:S01]  /*3090*/  LDC.64 R4, c[0x0][0x468] ;  /* 0x00011a00ff047b82 */ /* 0x000e220000000a00 */
[----:B------:R-:W-:-:S02]  /*30a0*/  LOP3.LUT P3, RZ, R38, 0xff, RZ, 0xc0, !PT ;  /* 0x000000ff26ff7812 */ /* 0x000fc4000786c0ff */
[----:B------:R-:W-:Y:S01]  /*30b0*/  F2F.BF16.F32 R7, R7 ;  /* 0x0000000700077304 */ /* 0x000fe20000202000 */
[----:B------:R-:W-:Y:S02]  /*30c0*/  FSEL R161, R161, RZ, P5 ;  /* 0x000000ffa1a17208 */ /* 0x000fe40002800000 */
[----:B------:R-:W-:Y:S02]  /*30d0*/  FSEL R145, R145, RZ, P4 ;  /* 0x000000ff91917208 */ /* 0x000fe40002000000 */
[----:B------:R-:W-:Y:S02]  /*30e0*/  FSEL R157, R157, RZ, P0 ;  /* 0x000000ff9d9d7208 */ /* 0x000fe40000000000 */
[----:B------:R-:W-:Y:S01]  /*30f0*/  FSEL R151, R151, RZ, P3 ;  /* 0x000000ff97977208 */ /* 0x000fe20001800000 */
[----:B------:R-:W-:Y:S08]  /*3100*/  F2F.BF16.F32 R10, R10 ;  /* 0x0000000a000a7304 */ /* 0x000ff00000202000 */
[----:B------:R-:W-:Y:S08]  /*3110*/  F2F.BF16.F32 R149, R149 ;  /* 0x0000009500957304 */ /* 0x000ff00000202000 */
[----:B------:R-:W1:Y:S08]  /*3120*/  F2F.BF16.F32 R6, R143 ;  /* 0x0000008f00067304 */ /* 0x000e700000202000 */
[----:B------:R2:W3:Y:S01]  /*3130*/  F2F.BF16.F32 R0, R39 ;  /* 0x0000002700007304 */ /* 0x0004e20000202000 */
[----:B-1----:R-:W-:-:S07]  /*3140*/  PRMT R149, R149, 0x5410, R6 ;  /* 0x0000541095957816 */ /* 0x002fce0000000006 */
[----:B------:R-:W1:Y:S01]  /*3150*/  F2F.BF16.F32 R11, R11 ;  /* 0x0000000b000b7304 */ /* 0x000e620000202000 */
[----:B--2---:R-:W-:Y:S01]  /*3160*/  PRMT R39, R7, 0x5410, R10 ;  /* 0x0000541007277816 */ /* 0x004fe2000000000a */
[----:B---3--:R-:W-:-:S06]  /*3170*/  IMAD.WIDE.U32 R6, R0, 0x10000, RZ ;  /* 0x0001000000067825 */ /* 0x008fcc00078e00ff */
[----:B------:R-:W-:Y:S01]  /*3180*/  F2F.BF16.F32 R15, R15 ;  /* 0x0000000f000f7304 */ /* 0x000fe20000202000 */
[----:B------:R-:W-:Y:S01]  /*3190*/  LOP3.LUT R7, R39, R7, RZ, 0xfc, !PT ;  /* 0x0000000727077212 */ /* 0x000fe200078efcff */
[----:B-1----:R-:W-:-:S06]  /*31a0*/  IMAD.WIDE.U32 R10, R11, 0x10000, RZ ;  /* 0x000100000b0a7825 */ /* 0x002fcc00078e00ff */
[----:B------:R-:W-:Y:S08]  /*31b0*/  F2F.BF16.F32 R19, R19 ;  /* 0x0000001300137304 */ /* 0x000ff00000202000 */
[----:B------:R-:W1:Y:S08]  /*31c0*/  F2F.BF16.F32 R8, R8 ;  /* 0x0000000800087304 */ /* 0x000e700000202000 */
[----:B------:R-:W2:Y:S01]  /*31d0*/  F2F.BF16.F32 R9, R9 ;  /* 0x0000000900097304 */ /* 0x000ea20000202000 */
[----:B-1----:R-:W-:-:S07]  /*31e0*/  LOP3.LUT R6, R6, R8, RZ, 0xfc, !PT ;  /* 0x0000000806067212 */ /* 0x002fce00078efcff */
[----:B------:R1:W-:Y:S01]  /*31f0*/  F2F.BF16.F32 R34, R35 ;  /* 0x0000002300227304 */ /* 0x0003e20000202000 */
[----:B--2---:R-:W-:-:S07]  /*3200*/  LOP3.LUT R10, R10, R9, RZ, 0xfc, !PT ;  /* 0x000000090a0a7212 */ /* 0x004fce00078efcff */
[----:B------:R-:W2:Y:S01]  /*3210*/  F2F.BF16.F32 R12, R12 ;  /* 0x0000000c000c7304 */ /* 0x000ea20000202000 */
[----:B-1----:R-:W-:Y:S01]  /*3220*/  PRMT R35, R13, 0x5410, R14 ;  /* 0x000054100d237816 */ /* 0x002fe2000000000e */
[----:B------:R-:W-:Y:S01]  /*3230*/  IMAD.WIDE.U32 R14, R15, 0x10000, RZ ;  /* 0x000100000f0e7825 */ /* 0x000fe200078e00ff */
[----:B------:R-:W-:Y:S02]  /*3240*/  PRMT R13, R17, 0x5410, R18 ;  /* 0x00005410110d7816 */ /* 0x000fe40000000012 */
[----:B------:R-:W-:Y:S01]  /*3250*/  LOP3.LUT R11, R35, R11, RZ, 0xfc, !PT ;  /* 0x0000000b230b7212 */ /* 0x000fe200078efcff */
[----:B------:R-:W-:Y:S01]  /*3260*/  IMAD.WIDE.U32 R18, R19, 0x10000, RZ ;  /* 0x0001000013127825 */ /* 0x000fe200078e00ff */
[----:B------:R-:W-:Y:S01]  /*3270*/  LOP3.LUT R9, R13, R15, RZ, 0xfc, !PT ;  /* 0x0000000f0d097212 */ /* 0x000fe200078efcff */
[----:B------:R-:W1:Y:S01]  /*3280*/  F2F.BF16.F32 R16, R16 ;  /* 0x0000001000107304 */ /* 0x000e620000202000 */
[----:B--2---:R-:W-:-:S07]  /*3290*/  LOP3.LUT R8, R14, R12, RZ, 0xfc, !PT ;  /* 0x0000000c0e087212 */ /* 0x004fce00078efcff */
[----:B------:R-:W2:Y:S01]  /*32a0*/  F2F.BF16.F32 R37, R37 ;  /* 0x0000002500257304 */ /* 0x000ea20000202000 */
[----:B-1----:R-:W-:-:S07]  /*32b0*/  LOP3.LUT R12, R18, R16, RZ, 0xfc, !PT ;  /* 0x00000010120c7212 */ /* 0x002fce00078efcff */
[----:B------:R-:W-:Y:S01]  /*32c0*/  F2F.BF16.F32 R163, R163 ;  /* 0x000000a300a37304 */ /* 0x000fe20000202000 */
[----:B--2---:R-:W-:-:S07]  /*32d0*/  IMAD.WIDE.U32 R14, R37, 0x10000, RZ ;  /* 0x00010000250e7825 */ /* 0x004fce00078e00ff */
[----:B------:R-:W1:Y:S08]  /*32e0*/  F2F.BF16.F32 R32, R161 ;  /* 0x000000a100207304 */ /* 0x000e700000202000 */
[----:B------:R-:W2:Y:S01]  /*32f0*/  F2F.BF16.F32 R17, R145 ;  /* 0x0000009100117304 */ /* 0x000ea20000202000 */
[----:B-1----:R-:W-:-:S07]  /*3300*/  PRMT R163, R163, 0x5410, R32 ;  /* 0x00005410a3a37816 */ /* 0x002fce0000000020 */
[----:B------:R-:W-:Y:S01]  /*3310*/  F2F.BF16.F32 R153, R153 ;  /* 0x0000009900997304 */ /* 0x000fe20000202000 */
[----:B------:R-:W-:Y:S01]  /*3320*/  LOP3.LUT R39, R163, R15, RZ, 0xfc, !PT ;  /* 0x0000000fa3277212 */ /* 0x000fe200078efcff */
[----:B--2---:R-:W-:-:S06]  /*3330*/  IMAD.WIDE.U32 R16, R17, 0x10000, RZ ;  /* 0x0001000011107825 */ /* 0x004fcc00078e00ff */
[----:B------:R-:W1:Y:S08]  /*3340*/  F2F.BF16.F32 R36, R147 ;  /* 0x0000009300247304 */ /* 0x000e700000202000 */
[----:B------:R-:W2:Y:S01]  /*3350*/  F2F.BF16.F32 R185, R185 ;  /* 0x000000b900b97304 */ /* 0x000ea20000202000 */
[----:B-1----:R-:W-:-:S07]  /*3360*/  PRMT R153, R153, 0x5410, R36 ;  /* 0x0000541099997816 */ /* 0x002fce0000000024 */
[----:B------:R-:W1:Y:S01]  /*3370*/  F2F.BF16.F32 R33, R157 ;  /* 0x0000009d00217304 */ /* 0x000e620000202000 */
[----:B0-----:R-:W-:Y:S01]  /*3380*/  IMAD.WIDE.U32 R36, R131, 0x8, R4 ;  /* 0x0000000883247825 */ /* 0x001fe200078e0004 */
[----:B------:R-:W-:Y:S02]  /*3390*/  LOP3.LUT R141, R153, R17, RZ, 0xfc, !PT ;  /* 0x00000011998d7212 */ /* 0x000fe400078efcff */
[----:B--2---:R-:W-:-:S04]  /*33a0*/  PRMT R185, R185, 0x5410, R34 ;  /* 0x00005410b9b97816 */ /* 0x004fc80000000022 */
[----:B------:R-:W0:Y:S01]  /*33b0*/  F2F.BF16.F32 R177, R177 ;  /* 0x000000b100b17304 */ /* 0x000e220000202000 */
[----:B------:R-:W-:Y:S01]  /*33c0*/  IMAD.WIDE.U32 R34, R135, 0x8, R4 ;  /* 0x0000000887227825 */ /* 0x000fe200078e0004 */
[----:B------:R-:W-:-:S03]  /*33d0*/  LOP3.LUT R13, R185, R19, RZ, 0xfc, !PT ;  /* 0x00000013b90d7212 */ /* 0x000fc600078efcff */
[----:B------:R-:W-:-:S03]  /*33e0*/  IMAD.WIDE.U32 R18, R139, 0x8, R4 ;  /* 0x000000088b127825 */ /* 0x000fc600078e0004 */
[----:B------:R-:W2:Y:S01]  /*33f0*/  F2F.BF16.F32 R151, R151 ;  /* 0x0000009700977304 */ /* 0x000ea20000202000 */
[----:B-1----:R-:W-:-:S05]  /*3400*/  IMAD.WIDE.U32 R32, R33, 0x10000, RZ ;  /* 0x0001000021207825 */ /* 0x002fca00078e00ff */
[----:B------:R-:W-:Y:S02]  /*3410*/  LOP3.LUT R41, R149, R33, RZ, 0xfc, !PT ;  /* 0x0000002195297212 */ /* 0x000fe400078efcff */
[----:B------:R-:W1:Y:S01]  /*3420*/  F2F.BF16.F32 R159, R159 ;  /* 0x0000009f009f7304 */ /* 0x000e620000202000 */
[----:B0-----:R-:W-:Y:S01]  /*3430*/  LOP3.LUT R38, R14, R177, RZ, 0xfc, !PT ;  /* 0x000000b10e267212 */ /* 0x001fe200078efcff */
[----:B------:R-:W-:Y:S01]  /*3440*/  IMAD.WIDE.U32 R14, R129, 0x8, R4 ;  /* 0x00000008810e7825 */ /* 0x000fe200078e0004 */
[----:B--2---:R-:W-:-:S03]  /*3450*/  LOP3.LUT R140, R16, R151, RZ, 0xfc, !PT ;  /* 0x00000097108c7212 */ /* 0x004fc600078efcff */
[--C-:B------:R-:W-:Y:S01]  /*3460*/  IMAD.WIDE.U32 R16, R127, 0x8, R4.reuse ;  /* 0x000000087f107825 */ /* 0x100fe200078e0004 */
[----:B------:R0:W-:Y:S04]  /*3470*/  STG.E.64 desc[UR4][R14.64], R6 ;  /* 0x000000060e007986 */ /* 0x0001e8000c101b04 */
[----:B------:R0:W-:Y:S01]  /*3480*/  STG.E.64 desc[UR4][R16.64], R10 ;  /* 0x0000000a10007986 */ /* 0x0001e2000c101b04 */
[----:B-1----:R-:W-:Y:S01]  /*3490*/  LOP3.LUT R40, R32, R159, RZ, 0xfc, !PT ;  /* 0x0000009f20287212 */ /* 0x002fe200078efcff */
[--C-:B------:R-:W-:Y:S02]  /*34a0*/  IMAD.WIDE.U32 R32, R137, 0x8, R4.reuse ;  /* 0x0000000889207825 */ /* 0x100fe400078e0004 */
[----:B------:R0:W-:Y:S02]  /*34b0*/  STG.E.64 desc[UR4][R18.64], R8 ;  /* 0x0000000812007986 */ /* 0x0001e4000c101b04 */
[----:B------:R-:W-:-:S02]  /*34c0*/  IMAD.WIDE.U32 R4, R133, 0x8, R4 ;  /* 0x0000000885047825 */ /* 0x000fc400078e0004 */
[----:B------:R0:W-:Y:S04]  /*34d0*/  STG.E.64 desc[UR4][R32.64], R12 ;  /* 0x0000000c20007986 */ /* 0x0001e8000c101b04 */
[----:B------:R0:W-:Y:S04]  /*34e0*/  STG.E.64 desc[UR4][R34.64], R38 ;  /* 0x0000002622007986 */ /* 0x0001e8000c101b04 */
[----:B------:R0:W-:Y:S04]  /*34f0*/  STG.E.64 desc[UR4][R36.64], R40 ;  /* 0x0000002824007986 */ /* 0x0001e8000c101b04 */
[----:B------:R0:W-:Y:S01]  /*3500*/  STG.E.64 desc[UR4][R4.64], R140 ;  /* 0x0000008c04007986 */ /* 0x0001e2000c101b04 */
[----:B------:R-:W-:Y:S05]  /*3510*/  BRA `(.L_x_736) ;  /* 0x0000004000907947 */ /* 0x000fea0003800000 */
.L_x_735:
[-CC-:B------:R-:W-:Y:S01]  /*3520*/  FFMA.FTZ R132, R167, R6.reuse, R5.reuse ;  /* 0x00000006a7847223 */ /* 0x180fe20000010005 */
[-CC-:B------:R-:W-:Y:S01]  /*3530*/  FFMA.FTZ R210, R210, R6.reuse, R5.reuse ;  /* 0x00000006d2d27223 */ /* 0x180fe20000010005 */
[-CC-:B------:R-:W-:Y:S01]  /*3540*/  FFMA.FTZ R187, R187, R6.reuse, R5.reuse ;  /* 0x00000006bbbb7223 */ /* 0x180fe20000010005 */
[-CC-:B------:R-:W-:Y:S01]  /*3550*/  FFMA.FTZ R11, R204, R6.reuse, R5.reuse ;  /* 0x00000006cc0b7223 */ /* 0x180fe20000010005 */
[----:B------:R-:W-:Y:S01]  /*3560*/  FADD.FTZ R163, R163, -R132 ;  /* 0x80000084a3a37221 */ /* 0x000fe20000010000 */
[----:B------:R-:W-:Y:S01]  /*3570*/  FADD.FTZ R181, R35, -R210 ;  /* 0x800000d223b57221 */ /* 0x000fe20000010000 */
[-CC-:B------:R-:W-:Y:S01]  /*3580*/  FFMA.FTZ R132, R175, R6.reuse, R5.reuse ;  /* 0x00000006af847223 */ /* 0x180fe20000010005 */
[-CC-:B------:R-:W-:Y:S01]  /*3590*/  FFMA.FTZ R35, R177, R6.reuse, R5.reuse ;  /* 0x00000006b1237223 */ /* 0x180fe20000010005 */
[-CC-:B------:R-:W-:Y:S01]  /*35a0*/  FFMA.FTZ R0, R0, R6.reuse, R5.reuse ;  /* 0x0000000600007223 */ /* 0x180fe20000010005 */
[-C--:B------:R-:W-:Y:S01]  /*35b0*/  FFMA.FTZ R189, R189, R6.reuse, R5 ;  /* 0x00000006bdbd7223 */ /* 0x080fe20000010005 */
[----:B------:R-:W-:Y:S01]  /*35c0*/  FADD.FTZ R187, R154, -R187 ;  /* 0x800000bb9abb7221 */ /* 0x000fe20000010000 */
[----:B------:R-:W-:Y:S01]  /*35d0*/  FADD.FTZ R159, R159, -R132 ;  /* 0x800000849f9f7221 */ /* 0x000fe20000010000 */
[----:B------:R-:W-:Y:S01]  /*35e0*/  FADD.FTZ R11, R176, -R11 ;  /* 0x8000000bb00b7221 */ /* 0x000fe20000010000 */
[-CC-:B------:R-:W-:Y:S01]  /*35f0*/  FFMA.FTZ R17, R192, R6.reuse, R5.reuse ;  /* 0x00000006c0117223 */ /* 0x180fe20000010005 */
[-C--:B------:R-:W-:Y:S01]  /*3600*/  FFMA.FTZ R19, R190, R6.reuse, R5 ;  /* 0x00000006be137223 */ /* 0x080fe20000010005 */
[----:B------:R-:W-:Y:S01]  /*3610*/  FADD.FTZ R35, R142, -R35 ;  /* 0x800000238e237221 */ /* 0x000fe20000010000 */
[-C--:B------:R-:W-:Y:S01]  /*3620*/  FFMA.FTZ R132, R173, R6.reuse, R5 ;  /* 0x00000006ad847223 */ /* 0x080fe20000010005 */
[----:B------:R-:W-:Y:S01]  /*3630*/  FADD.FTZ R205, R41, -R0 ;  /* 0x8000000029cd7221 */ /* 0x000fe20000010000 */
[----:B------:R-:W-:Y:S01]  /*3640*/  FADD.FTZ R179, R162, -R189 ;  /* 0x800000bda2b37221 */ /* 0x000fe20000010000 */
[-C--:B------:R-:W-:Y:S01]  /*3650*/  FFMA.FTZ R0, R171, R6.reuse, R5 ;  /* 0x00000006ab007223 */ /* 0x080fe20000010005 */
[C---:B------:R-:W-:Y:S01]  /*3660*/  FMUL.FTZ R189, R128.reuse, R187 ;  /* 0x000000bb80bd7220 */ /* 0x040fe20000410000 */
[----:B------:R-:W-:Y:S01]  /*3670*/  FMUL.FTZ R201, R128, R11 ;  /* 0x0000000b80c97220 */ /* 0x000fe20000410000 */
[----:B------:R-:W-:Y:S01]  /*3680*/  FADD.FTZ R187, R134, -R17 ;  /* 0x8000001186bb7221 */ /* 0x000fe20000010000 */
[----:B------:R-:W-:Y:S01]  /*3690*/  FADD.FTZ R171, R136, -R19 ;  /* 0x8000001388ab7221 */ /* 0x000fe20000010000 */
[----:B------:R-:W-:Y:S01]  /*36a0*/  FMUL.FTZ R167, R128, R35 ;  /* 0x0000002380a77220 */ /* 0x000fe20000410000 */
[----:B------:R-:W-:Y:S01]  /*36b0*/  FADD.FTZ R173, R149, -R132 ;  /* 0x8000008495ad7221 */ /* 0x000fe20000010000 */
[-CC-:B------:R-:W-:Y:S01]  /*36c0*/  FFMA.FTZ R202, R202, R6.reuse, R5.reuse ;  /* 0x00000006caca7223 */ /* 0x180fe20000010005 */
        /* <DEDUP_REMOVED lines=14> */
[----:B------:R-:W-:Y:S01]  /*37b0*/  FFMA.FTZ R6, R186, R6, R5 ;  /* 0x00000006ba067223 */ /* 0x000fe20000010005 */
[C---:B------:R-:W-:Y:S01]  /*37c0*/  FMUL.FTZ R205, R128.reuse, R205 ;  /* 0x000000cd80cd7220 */ /* 0x040fe20000410000 */
[----:B------:R-:W-:Y:S01]  /*37d0*/  FADD.FTZ R203, R37, -R0 ;  /* 0x8000000025cb7221 */ /* 0x000fe20000010000 */
[C---:B------:R-:W-:Y:S01]  /*37e0*/  FMUL.FTZ R181, R128.reuse, R181 ;  /* 0x000000b580b57220 */ /* 0x040fe20000410000 */
[----:B------:R-:W-:Y:S01]  /*37f0*/  FADD.FTZ R145, R145, -R6 ;  /* 0x8000000691917221 */ /* 0x000fe20000010000 */
[-C--:B------:R-:W-:Y:S01]  /*3800*/  FMUL.FTZ R6, R205, R4.reuse ;  /* 0x00000004cd067220 */ /* 0x080fe20000410000 */
[----:B------:R-:W-:Y:S01]  /*3810*/  FMUL.FTZ R203, R128, R203 ;  /* 0x000000cb80cb7220 */ /* 0x000fe20000410000 */
[----:B-----5:R-:W-:Y:S01]  /*3820*/  LOP3.LUT P0, RZ, R40, 0xff, RZ, 0xc0, !PT ;  /* 0x000000ff28ff7812 */ /* 0x020fe2000780c0ff */
[----:B------:R-:W-:Y:S01]  /*3830*/  FADD.FTZ R199, R39, -R202 ;  /* 0x800000ca27c77221 */ /* 0x000fe20000010000 */
[----:B------:R-:W-:Y:S01]  /*3840*/  FMUL.FTZ R6, R6, UR14 ;  /* 0x0000000e06067c20 */ /* 0x000fe20008410000 */
[----:B------:R0:W-:Y:S01]  /*3850*/  F2F.BF16.F32 R0, R203 ;  /* 0x000000cb00007304 */ /* 0x0001e20000202000 */
[----:B------:R-:W-:Y:S01]  /*3860*/  FADD.FTZ R183, R140, -R183 ;  /* 0x800000b78cb77221 */ /* 0x000fe20000010000 */
[----:B------:R-:W-:Y:S01]  /*3870*/  FMUL.FTZ R199, R128, R199 ;  /* 0x000000c780c77220 */ /* 0x000fe20000410000 */
[----:B------:R-:W-:Y:S01]  /*3880*/  FADD.FTZ R191, R174, -R191 ;  /* 0x800000bfaebf7221 */ /* 0x000fe20000010000 */
[----:B------:R-:W-:Y:S01]  /*3890*/  FSEL R6, R6, RZ, P0 ;  /* 0x000000ff06067208 */ /* 0x000fe20000000000 */
[----:B------:R-:W-:Y:S01]  /*38a0*/  FADD.FTZ R207, R143, -R178 ;  /* 0x800000b28fcf7221 */ /* 0x000fe20000010000 */
[----:B------:R-:W-:Y:S01]  /*38b0*/  LOP3.LUT P0, RZ, R40, 0xff0000, RZ, 0xc0, !PT ;  /* 0x00ff000028ff7812 */ /* 0x000fe2000780c0ff */
[----:B------:R-:W-:Y:S01]  /*38c0*/  FMUL.FTZ R193, R128, R191 ;  /* 0x000000bf80c17220 */ /* 0x000fe20000410000 */
[----:B------:R1:W-:Y:S01]  /*38d0*/  F2F.BF16.F32 R7, R181 ;  /* 0x000000b500077304 */ /* 0x0003e20000202000 */
[-C--:B0-----:R-:W-:Y:S01]  /*38e0*/  FMUL.FTZ R203, R203, R4.reuse ;  /* 0x00000004cbcb7220 */ /* 0x081fe20000410000 */
[----:B------:R-:W-:Y:S01]  /*38f0*/  FADD.FTZ R191, R138, -R11 ;  /* 0x8000000b8abf7221 */ /* 0x000fe20000010000 */
[----:B------:R-:W-:Y:S01]  /*3900*/  FADD.FTZ R15, R168, -R15 ;  /* 0x8000000fa80f7221 */ /* 0x000fe20000010000 */
[----:B------:R-:W-:Y:S01]  /*3910*/  FADD.FTZ R155, R148, -R185 ;  /* 0x800000b9949b7221 */ /* 0x000fe20000010000 */
[----:B------:R-:W-:Y:S01]  /*3920*/  FMUL.FTZ R203, R203, UR14 ;  /* 0x0000000ecbcb7c20 */ /* 0x000fe20008410000 */
[C---:B------:R-:W-:Y:S01]  /*3930*/  FMUL.FTZ R191, R128.reuse, R191 ;  /* 0x000000bf80bf7220 */ /* 0x040fe20000410000 */
[----:B------:R-:W-:Y:S01]  /*3940*/  FMUL.FTZ R197, R128, R15 ;  /* 0x0000000f80c57220 */ /* 0x000fe20000410000 */
[----:B------:R0:W-:Y:S01]  /*3950*/  F2F.BF16.F32 R8, R199 ;  /* 0x000000c700087304 */ /* 0x0001e20000202000 */
[-C--:B-1----:R-:W-:Y:S01]  /*3960*/  FMUL.FTZ R181, R181, R4.reuse ;  /* 0x00000004b5b57220 */ /* 0x082fe20000410000 */
[----:B------:R-:W-:Y:S01]  /*3970*/  FSEL R140, R203, RZ, P0 ;  /* 0x000000ffcb8c7208 */ /* 0x000fe20000000000 */
[----:B------:R-:W-:Y:S01]  /*3980*/  FADD.FTZ R153, R153, -R136 ;  /* 0x8000008899997221 */ /* 0x000fe20000010000 */
[----:B------:R-:W-:Y:S01]  /*3990*/  ISETP.GE.U32.AND P0, PT, R40, 0x1000000, PT ;  /* 0x010000002800780c */ /* 0x000fe20003f06070 */
[----:B------:R-:W-:Y:S01]  /*39a0*/  FMUL.FTZ R181, R181, UR14 ;  /* 0x0000000eb5b57c20 */ /* 0x000fe20008410000 */
[C---:B------:R-:W-:Y:S01]  /*39b0*/  FMUL.FTZ R179, R128.reuse, R179 ;  /* 0x000000b380b37220 */ /* 0x040fe20000410000 */
[----:B------:R-:W-:Y:S01]  /*39c0*/  FMUL.FTZ R5, R128, R153 ;  /* 0x0000009980057220 */ /* 0x000fe20000410000 */
[----:B------:R1:W-:Y:S01]  /*39d0*/  F2F.BF16.F32 R13, R201 ;  /* 0x000000c9000d7304 */ /* 0x0003e20000202000 */
[-C--:B0-----:R-:W-:Y:S01]  /*39e0*/  FMUL.FTZ R199, R199, R4.reuse ;  /* 0x00000004c7c77220 */ /* 0x081fe20000410000 */
[----:B------:R-:W-:Y:S01]  /*39f0*/  FSEL R143, R181, RZ, P0 ;  /* 0x000000ffb58f7208 */ /* 0x000fe20000000000 */
[----:B------:R-:W-:Y:S01]  /*3a00*/  FADD.FTZ R147, R147, -R182 ;  /* 0x800000b693937221 */ /* 0x000fe20000010000 */
[----:B------:R-:W-:Y:S01]  /*3a10*/  LOP3.LUT P0, RZ, R40, 0xff00, RZ, 0xc0, !PT ;  /* 0x0000ff0028ff7812 */ /* 0x000fe2000780c0ff */
[----:B------:R-:W-:Y:S01]  /*3a20*/  FMUL.FTZ R199, R199, UR14 ;  /* 0x0000000ec7c77c20 */ /* 0x000fe20008410000 */
[C---:B------:R-:W-:Y:S01]  /*3a30*/  FMUL.FTZ R187, R128.reuse, R187 ;  /* 0x000000bb80bb7220 */ /* 0x040fe20000410000 */
[----:B------:R-:W-:Y:S01]  /*3a40*/  FMUL.FTZ R165, R128, R147 ;  /* 0x0000009380a57220 */ /* 0x000fe20000410000 */
[----:B------:R0:W-:Y:S01]  /*3a50*/  F2F.BF16.F32 R11, R193 ;  /* 0x000000c1000b7304 */ /* 0x0001e20000202000 */
[-C--:B-1----:R-:W-:Y:S01]  /*3a60*/  FMUL.FTZ R201, R201, R4.reuse ;  /* 0x00000004c9c97220 */ /* 0x082fe20000410000 */
[----:B------:R-:W-:Y:S01]  /*3a70*/  FSEL R142, R199, RZ, P0 ;  /* 0x000000ffc78e7208 */ /* 0x000fe20000000000 */
[----:B------:R-:W-:Y:S01]  /*3a80*/  FADD.FTZ R17, R160, -R17 ;  /* 0x80000011a0117221 */ /* 0x000fe20000010000 */
[----:B------:R-:W-:Y:S01]  /*3a90*/  LOP3.LUT P0, RZ, R156, 0xff, RZ, 0xc0, !PT ;  /* 0x000000ff9cff7812 */ /* 0x000fe2000780c0ff */
[----:B------:R-:W-:Y:S01]  /*3aa0*/  FMUL.FTZ R201, R201, UR14 ;  /* 0x0000000ec9c97c20 */ /* 0x000fe20008410000 */
[C---:B------:R-:W-:Y:S01]  /*3ab0*/  FMUL.FTZ R183, R128.reuse, R183 ;  /* 0x000000b780b77220 */ /* 0x040fe20000410000 */
[C---:B------:R-:W-:Y:S01]  /*3ac0*/  FMUL.FTZ R195, R128.reuse, R17 ;  /* 0x0000001180c37220 */ /* 0x040fe20000410000 */
[----:B------:R1:W-:Y:S01]  /*3ad0*/  F2F.BF16.F32 R14, R191 ;  /* 0x000000bf000e7304 */ /* 0x0003e20000202000 */
[-C--:B0-----:R-:W-:Y:S01]  /*3ae0*/  FMUL.FTZ R193, R193, R4.reuse ;  /* 0x00000004c1c17220 */ /* 0x081fe20000410000 */
[----:B------:R-:W-:Y:S01]  /*3af0*/  FSEL R40, R201, RZ, P0 ;  /* 0x000000ffc9287208 */ /* 0x000fe20000000000 */
[----:B------:R-:W-:Y:S01]  /*3b00*/  FMUL.FTZ R155, R128, R155 ;  /* 0x0000009b809b7220 */ /* 0x000fe20000410000 */
[----:B------:R-:W-:Y:S01]  /*3b10*/  LOP3.LUT P0, RZ, R156, 0xff0000, RZ, 0xc0, !PT ;  /* 0x00ff00009cff7812 */ /* 0x000fe2000780c0ff */
[----:B------:R-:W-:Y:S01]  /*3b20*/  FMUL.FTZ R193, R193, UR14 ;  /* 0x0000000ec1c17c20 */ /* 0x000fe20008410000 */
[----:B------:R-:W-:Y:S01]  /*3b30*/  FADD.FTZ R19, R152, -R19 ;  /* 0x8000001398137221 */ /* 0x000fe20000010000 */
[C---:B------:R-:W-:Y:S01]  /*3b40*/  FMUL.FTZ R171, R128.reuse, R171 ;  /* 0x000000ab80ab7220 */ /* 0x040fe20000410000 */
[----:B------:R0:W-:Y:S01]  /*3b50*/  F2F.BF16.F32 R10, R197 ;  /* 0x000000c5000a7304 */ /* 0x0001e20000202000 */
[-C--:B-1----:R-:W-:Y:S01]  /*3b60*/  FMUL.FTZ R191, R191, R4.reuse ;  /* 0x00000004bfbf7220 */ /* 0x082fe20000410000 */
[----:B------:R-:W-:Y:S01]  /*3b70*/  FSEL R148, R193, RZ, P0 ;  /* 0x000000ffc1947208 */ /* 0x000fe20000000000 */
[----:B------:R-:W-:Y:S01]  /*3b80*/  FMUL.FTZ R177, R128, R19 ;  /* 0x0000001380b17220 */ /* 0x000fe20000410000 */
[----:B------:R-:W-:Y:S01]  /*3b90*/  ISETP.GE.U32.AND P0, PT, R156, 0x1000000, PT ;  /* 0x010000009c00780c */ /* 0x000fe20003f06070 */
[----:B------:R-:W-:Y:S01]  /*3ba0*/  FMUL.FTZ R191, R191, UR14 ;  /* 0x0000000ebfbf7c20 */ /* 0x000fe20008410000 */
[----:B------:R-:W-:Y:S01]  /*3bb0*/  FADD.FTZ R185, R161, -R180 ;  /* 0x800000b4a1b97221 */ /* 0x000fe20000010000 */
[----:B------:R-:W-:Y:S01]  /*3bc0*/  FADD.FTZ R35, R146, -R35 ;  /* 0x8000002392237221 */ /* 0x000fe20000010000 */
[----:B------:R1:W-:Y:S01]  /*3bd0*/  F2F.BF16.F32 R15, R179 ;  /* 0x000000b3000f7304 */ /* 0x0003e20000202000 */
[-C--:B0-----:R-:W-:Y:S01]  /*3be0*/  FMUL.FTZ R197, R197, R4.reuse ;  /* 0x00000004c5c57220 */ /* 0x081fe20000410000 */
[----:B------:R-:W-:Y:S01]  /*3bf0*/  FSEL R153, R191, RZ, P0 ;  /* 0x000000ffbf997208 */ /* 0x000fe20000000000 */
[----:B------:R-:W-:Y:S01]  /*3c00*/  FMUL.FTZ R185, R128, R185 ;  /* 0x000000b980b97220 */ /* 0x000fe20000410000 */
[----:B------:R-:W-:Y:S01]  /*3c10*/  LOP3.LUT P0, RZ, R156, 0xff00, RZ, 0xc0, !PT ;  /* 0x0000ff009cff7812 */ /* 0x000fe2000780c0ff */
[----:B------:R-:W-:Y:S01]  /*3c20*/  FMUL.FTZ R197, R197, UR14 ;  /* 0x0000000ec5c57c20 */ /* 0x000fe20008410000 */
[C---:B------:R-:W-:Y:S01]  /*3c30*/  FMUL.FTZ R163, R128.reuse, R163 ;  /* 0x000000a380a37220 */ /* 0x040fe20000410000 */
[C---:B------:R-:W-:Y:S01]  /*3c40*/  FMUL.FTZ R175, R128.reuse, R35 ;  /* 0x0000002380af7220 */ /* 0x040fe20000410000 */
[----:B------:R0:W-:Y:S01]  /*3c50*/  F2F.BF16.F32 R18, R189 ;  /* 0x000000bd00127304 */ /* 0x0001e20000202000 */
[-C--:B-1----:R-:W-:Y:S01]  /*3c60*/  FMUL.FTZ R179, R179, R4.reuse ;  /* 0x00000004b3b37220 */ /* 0x082fe20000410000 */
[----:B------:R-:W-:Y:S01]  /*3c70*/  FSEL R147, R197, RZ, P0 ;  /* 0x000000ffc5937208 */ /* 0x000fe20000000000 */
[----:B------:R-:W-:Y:S01]  /*3c80*/  FMUL.FTZ R159, R128, R159 ;  /* 0x0000009f809f7220 */ /* 0x000fe20000410000 */
[----:B------:R-:W-:Y:S01]  /*3c90*/  LOP3.LUT P0, RZ, R34, 0xff, RZ, 0xc0, !PT ;  /* 0x000000ff22ff7812 */ /* 0x000fe2000780c0ff */
[----:B------:R-:W-:Y:S01]  /*3ca0*/  FMUL.FTZ R179, R179, UR14 ;  /* 0x0000000eb3b37c20 */ /* 0x000fe20008410000 */
[C---:B------:R-:W-:Y:S01]  /*3cb0*/  FMUL.FTZ R173, R128.reuse, R173 ;  /* 0x000000ad80ad7220 */ /* 0x040fe20000410000 */
[----:B------:R-:W-:Y:S01]  /*3cc0*/  FMUL.FTZ R207, R128, R207 ;  /* 0x000000cf80cf7220 */ /* 0x000fe20000410000 */
[----:B------:R1:W-:Y:S01]  /*3cd0*/  F2F.BF16.F32 R9, R205 ;  /* 0x000000cd00097304 */ /* 0x0003e20000202000 */
[----:B0-----:R-:W-:Y:S01]  /*3ce0*/  FMUL.FTZ R189, R189, R4 ;  /* 0x00000004bdbd7220 */ /* 0x001fe20000410000 */
[C---:B------:R-:W-:Y:S01]  /*3cf0*/  LOP3.LUT P4, RZ, R32.reuse, 0xff, RZ, 0xc0, !PT ;  /* 0x000000ff20ff7812 */ /* 0x040fe2000788c0ff */
[----:B------:R-:W-:Y:S01]  /*3d00*/  FADD.FTZ R157, R157, -R184 ;  /* 0x800000b89d9d7221 */ /* 0x000fe20000010000 */
[----:B------:R-:W-:Y:S01]  /*3d10*/  FADD.FTZ R169, R151, -R132 ;  /* 0x8000008497a97221 */ /* 0x000fe20000010000 */
[----:B------:R-:W-:Y:S01]  /*3d20*/  FMUL.FTZ R189, R189, UR14 ;  /* 0x0000000ebdbd7c20 */ /* 0x000fe20008410000 */
[----:B------:R-:W-:Y:S01]  /*3d30*/  LOP3.LUT P3, RZ, R32, 0xff0000, RZ, 0xc0, !PT ;  /* 0x00ff000020ff7812 */ /* 0x000fe2000786c0ff */
[C---:B------:R-:W-:Y:S01]  /*3d40*/  FMUL.FTZ R157, R128.reuse, R157 ;  /* 0x0000009d809d7220 */ /* 0x040fe20000410000 */
[----:B------:R0:W2:Y:S01]  /*3d50*/  F2F.BF16.F32 R41, R187 ;  /* 0x000000bb00297304 */ /* 0x0000a20000202000 */
[C---:B-1----:R-:W-:Y:S01]  /*3d60*/  FMUL.FTZ R205, R128.reuse, R145 ;  /* 0x0000009180cd7220 */ /* 0x042fe20000410000 */
[----:B------:R-:W-:Y:S01]  /*3d70*/  FSEL R145, R179, RZ, P0 ;  /* 0x000000ffb3917208 */ /* 0x000fe20000000000 */
[----:B------:R-:W-:Y:S01]  /*3d80*/  FMUL.FTZ R169, R128, R169 ;  /* 0x000000a980a97220 */ /* 0x000fe20000410000 */
[----:B------:R-:W-:-:S02]  /*3d90*/  LOP3.LUT P0, RZ, R34, 0xff0000, RZ, 0xc0, !PT ;  /* 0x00ff000022ff7812 */ /* 0x000fc4000780c0ff */
[----:B------:R-:W-:Y:S02]  /*3da0*/  LOP3.LUT P6, RZ, R32, 0xff00, RZ, 0xc0, !PT ;  /* 0x0000ff0020ff7812 */ /* 0x000fe400078cc0ff */
[----:B------:R1:W-:Y:S01]  /*3db0*/  F2F.BF16.F32 R12, R195 ;  /* 0x000000c3000c7304 */ /* 0x0003e20000202000 */
[-C--:B0-----:R-:W-:Y:S01]  /*3dc0*/  FMUL.FTZ R187, R187, R4.reuse ;  /* 0x00000004bbbb7220 */ /* 0x081fe20000410000 */
[----:B------:R-:W-:Y:S02]  /*3dd0*/  FSEL R154, R189, RZ, P0 ;  /* 0x000000ffbd9a7208 */ /* 0x000fe40000000000 */
[----:B------:R-:W-:Y:S01]  /*3de0*/  ISETP.GE.U32.AND P0, PT, R34, 0x1000000, PT ;  /* 0x010000002200780c */ /* 0x000fe20003f06070 */
[----:B------:R-:W-:Y:S01]  /*3df0*/  FMUL.FTZ R187, R187, UR14 ;  /* 0x0000000ebbbb7c20 */ /* 0x000fe20008410000 */
[----:B------:R-:W-:Y:S02]  /*3e00*/  LOP3.LUT P5, RZ, R33, 0xff, RZ, 0xc0, !PT ;  /* 0x000000ff21ff7812 */ /* 0x000fe400078ac0ff */
[----:B------:R0:W-:Y:S01]  /*3e10*/  F2F.BF16.F32 R17, R183 ;  /* 0x000000b700117304 */ /* 0x0001e20000202000 */
[----:B-1----:R-:W-:Y:S01]  /*3e20*/  FMUL.FTZ R195, R195, R4 ;  /* 0x00000004c3c37220 */ /* 0x002fe20000410000 */
[----:B------:R-:W-:-:S02]  /*3e30*/  FSEL R179, R187, RZ, P0 ;  /* 0x000000ffbbb37208 */ /* 0x000fc40000000000 */
[----:B------:R-:W-:Y:S01]  /*3e40*/  LOP3.LUT P0, RZ, R34, 0xff00, RZ, 0xc0, !PT ;  /* 0x0000ff0022ff7812 */ /* 0x000fe2000780c0ff */
[----:B------:R-:W-:Y:S01]  /*3e50*/  FMUL.FTZ R195, R195, UR14 ;  /* 0x0000000ec3c37c20 */ /* 0x000fe20008410000 */
[----:B--2---:R-:W-:Y:S02]  /*3e60*/  PRMT R41, R18, 0x5410, R41 ;  /* 0x0000541012297816 */ /* 0x004fe40000000029 */
[----:B------:R1:W-:Y:S01]  /*3e70*/  F2F.BF16.F32 R134, R155 ;  /* 0x0000009b00867304 */ /* 0x0003e20000202000 */
[----:B0-----:R-:W-:Y:S01]  /*3e80*/  FMUL.FTZ R183, R183, R4 ;  /* 0x00000004b7b77220 */ /* 0x001fe20000410000 */
[----:B------:R-:W-:Y:S02]  /*3e90*/  FSEL R152, R195, RZ, P0 ;  /* 0x000000ffc3987208 */ /* 0x000fe40000000000 */
[----:B------:R-:W-:Y:S01]  /*3ea0*/  LOP3.LUT P0, RZ, R36, 0xff, RZ, 0xc0, !PT ;  /* 0x000000ff24ff7812 */ /* 0x000fe2000780c0ff */
[----:B------:R-:W-:-:S03]  /*3eb0*/  FMUL.FTZ R183, R183, UR14 ;  /* 0x0000000eb7b77c20 */ /* 0x000fc60008410000 */
[----:B------:R0:W2:Y:S01]  /*3ec0*/  F2F.BF16.F32 R141, R171 ;  /* 0x000000ab008d7304 */ /* 0x0000a20000202000 */
[----:B-1----:R-:W-:Y:S01]  /*3ed0*/  FMUL.FTZ R155, R155, R4 ;  /* 0x000000049b9b7220 */ /* 0x002fe20000410000 */
[----:B------:R-:W-:Y:S02]  /*3ee0*/  FSEL R150, R183, RZ, P0 ;  /* 0x000000ffb7967208 */ /* 0x000fe40000000000 */
[----:B------:R-:W-:Y:S01]  /*3ef0*/  LOP3.LUT P0, RZ, R36, 0xff0000, RZ, 0xc0, !PT ;  /* 0x00ff000024ff7812 */ /* 0x000fe2000780c0ff */
[----:B------:R-:W-:-:S03]  /*3f00*/  FMUL.FTZ R155, R155, UR14 ;  /* 0x0000000e9b9b7c20 */ /* 0x000fc60008410000 */
[----:B------:R1:W-:Y:S01]  /*3f10*/  F2F.BF16.F32 R16, R177 ;  /* 0x000000b100107304 */ /* 0x0003e20000202000 */
[-C--:B0-----:R-:W-:Y:S01]  /*3f20*/  FMUL.FTZ R171, R171, R4.reuse ;  /* 0x00000004abab7220 */ /* 0x081fe20000410000 */
[----:B------:R-:W-:Y:S02]  /*3f30*/  FSEL R34, R155, RZ, P0 ;  /* 0x000000ff9b227208 */ /* 0x000fe40000000000 */
[----:B------:R-:W-:Y:S01]  /*3f40*/  ISETP.GE.U32.AND P0, PT, R36, 0x1000000, PT ;  /* 0x010000002400780c */ /* 0x000fe20003f06070 */
[----:B------:R-:W-:Y:S01]  /*3f50*/  FMUL.FTZ R171, R171, UR14 ;  /* 0x0000000eabab7c20 */ /* 0x000fe20008410000 */
[----:B--2---:R-:W-:Y:S02]  /*3f60*/  PRMT R141, R134, 0x5410, R141 ;  /* 0x00005410868d7816 */ /* 0x004fe4000000008d */
[----:B------:R0:W-:Y:S01]  /*3f70*/  F2F.BF16.F32 R19, R167 ;  /* 0x000000a700137304 */ /* 0x0001e20000202000 */
[----:B-1----:R-:W-:Y:S01]  /*3f80*/  FMUL.FTZ R177, R177, R4 ;  /* 0x00000004b1b17220 */ /* 0x002fe20000410000 */
[----:B------:R-:W-:-:S02]  /*3f90*/  FSEL R171, R171, RZ, P0 ;  /* 0x000000ffabab7208 */ /* 0x000fc40000000000 */
[----:B------:R-:W-:Y:S01]  /*3fa0*/  LOP3.LUT P0, RZ, R36, 0xff00, RZ, 0xc0, !PT ;  /* 0x0000ff0024ff7812 */ /* 0x000fe2000780c0ff */
[----:B------:R-:W-:Y:S01]  /*3fb0*/  FMUL.FTZ R177, R177, UR14 ;  /* 0x0000000eb1b17c20 */ /* 0x000fe20008410000 */
[-C--:B------:R-:W-:Y:S02]  /*3fc0*/  FMUL.FTZ R36, R157, R4.reuse ;  /* 0x000000049d247220 */ /* 0x080fe40000410000 */
[----:B------:R1:W-:Y:S01]  /*3fd0*/  F2F.BF16.F32 R161, R185 ;  /* 0x000000b900a17304 */ /* 0x0003e20000202000 */
[----:B0-----:R-:W-:Y:S01]  /*3fe0*/  FMUL.FTZ R167, R167, R4 ;  /* 0x00000004a7a77220 */ /* 0x001fe20000410000 */
[----:B------:R-:W-:Y:S01]  /*3ff0*/  FSEL R156, R177, RZ, P0 ;  /* 0x000000ffb19c7208 */ /* 0x000fe20000000000 */
[----:B------:R-:W-:Y:S01]  /*4000*/  FMUL.FTZ R36, R36, UR14 ;  /* 0x0000000e24247c20 */ /* 0x000fe20008410000 */
[----:B------:R-:W-:Y:S01]  /*4010*/  ISETP.GE.U32.AND P0, PT, R32, 0x1000000, PT ;  /* 0x010000002000780c */ /* 0x000fe20003f06070 */
        /* <DEDUP_REMOVED lines=17> */
[----:B------:R-:W-:Y:S02]  /*4130*/  PRMT R33, R11, 0x5410, R14 ;  /* 0x000054100b217816 */ /* 0x000fe4000000000e */
[----:B------:R1:W-:Y:S01]  /*4140*/  F2F.BF16.F32 R144, R173 ;  /* 0x000000ad00907304 */ /* 0x0003e20000202000 */
[----:B0-----:R-:W-:Y:S01]  /*4150*/  FMUL.FTZ R159, R159, R4 ;  /* 0x000000049f9f7220 */ /* 0x001fe20000410000 */
[----:B------:R-:W-:Y:S02]  /*4160*/  FSEL R175, R175, RZ, P6 ;  /* 0x000000ffafaf7208 */ /* 0x000fe40003000000 */
[----:B------:R-:W-:Y:S01]  /*4170*/  LOP3.LUT P6, RZ, R38, 0xff, RZ, 0xc0, !PT ;  /* 0x000000ff26ff7812 */ /* 0x000fe200078cc0ff */
[----:B------:R-:W-:Y:S01]  /*4180*/  FMUL.FTZ R159, R159, UR14 ;  /* 0x0000000e9f9f7c20 */ /* 0x000fe20008410000 */
[----:B------:R-:W-:-:S02]  /*4190*/  FSEL R36, R36, RZ, P3 ;  /* 0x000000ff24247208 */ /* 0x000fc40001800000 */
[----:B------:R0:W2:Y:S01]  /*41a0*/  F2F.BF16.F32 R149, R207 ;  /* 0x000000cf00957304 */ /* 0x0000a20000202000 */
[----:B-1----:R-:W-:Y:S01]  /*41b0*/  FMUL.FTZ R173, R173, R4 ;  /* 0x00000004adad7220 */ /* 0x002fe20000410000 */
[----:B------:R-:W-:Y:S02]  /*41c0*/  FSEL R159, R159, RZ, P5 ;  /* 0x000000ff9f9f7208 */ /* 0x000fe40002800000 */
[----:B------:R-:W-:Y:S01]  /*41d0*/  LOP3.LUT P5, RZ, R38, 0xff0000, RZ, 0xc0, !PT ;  /* 0x00ff000026ff7812 */ /* 0x000fe200078ac0ff */
[----:B------:R-:W-:-:S03]  /*41e0*/  FMUL.FTZ R173, R173, UR14 ;  /* 0x0000000eadad7c20 */ /* 0x000fc60008410000 */
[----:B------:R1:W-:Y:S01]  /*41f0*/  F2F.BF16.F32 R132, R157 ;  /* 0x0000009d00847304 */ /* 0x0003e20000202000 */
[----:B0-----:R-:W-:Y:S01]  /*4200*/  FMUL.FTZ R207, R207, R4 ;  /* 0x00000004cfcf7220 */ /* 0x001fe20000410000 */
[----:B------:R-:W-:Y:S02]  /*4210*/  FSEL R173, R173, RZ, P4 ;  /* 0x000000ffadad7208 */ /* 0x000fe40002000000 */
[----:B------:R-:W-:Y:S01]  /*4220*/  LOP3.LUT P4, RZ, R38, 0xff00, RZ, 0xc0, !PT ;  /* 0x0000ff0026ff7812 */ /* 0x000fe2000788c0ff */
[----:B------:R-:W-:Y:S01]  /*4230*/  FMUL.FTZ R207, R207, UR14 ;  /* 0x0000000ecfcf7c20 */ /* 0x000fe20008410000 */
[----:B--2---:R-:W-:Y:S02]  /*4240*/  PRMT R149, R144, 0x5410, R149 ;  /* 0x0000541090957816 */ /* 0x004fe40000000095 */
[----:B------:R0:W-:Y:S01]  /*4250*/  F2F.BF16.F32 R37, R169 ;  /* 0x000000a900257304 */ /* 0x0001e20000202000 */
[----:B-1----:R-:W-:Y:S02]  /*4260*/  PRMT R157, R0, 0x5410, R7 ;  /* 0x00005410009d7816 */ /* 0x002fe40000000007 */
[----:B------:R-:W-:-:S02]  /*4270*/  FSEL R207, R207, RZ, P0 ;  /* 0x000000ffcfcf7208 */ /* 0x000fc40000000000 */
[----:B------:R-:W-:Y:S01]  /*4280*/  ISETP.GE.U32.AND P0, PT, R38, 0x1000000, PT ;  /* 0x010000002600780c */ /* 0x000fe20003f06070 */
[-C--:B------:R-:W-:Y:S02]  /*4290*/  FMUL.FTZ R38, R5, R4.reuse ;  /* 0x0000000405267220 */ /* 0x080fe40000410000 */
[----:B------:R1:W-:Y:S01]  /*42a0*/  F2F.BF16.F32 R146, R165 ;  /* 0x000000a500927304 */ /* 0x0003e20000202000 */
[----:B0-----:R-:W-:Y:S01]  /*42b0*/  FMUL.FTZ R169, R169, R4 ;  /* 0x00000004a9a97220 */ /* 0x001fe20000410000 */
[----:B------:R-:W-:-:S03]  /*42c0*/  FMUL.FTZ R38, R38, UR14 ;  /* 0x0000000e26267c20 */ /* 0x000fc60008410000 */
[----:B------:R-:W-:Y:S02]  /*42d0*/  FMUL.FTZ R169, R169, UR14 ;  /* 0x0000000ea9a97c20 */ /* 0x000fe40008410000 */
[----:B------:R-:W-:Y:S01]  /*42e0*/  FSEL R38, R38, RZ, P5 ;  /* 0x000000ff26267208 */ /* 0x000fe20002800000 */
[----:B------:R0:W-:Y:S01]  /*42f0*/  F2F.BF16.F32 R136, R205 ;  /* 0x000000cd00887304 */ /* 0x0001e20000202000 */
[----:B-1----:R-:W-:Y:S01]  /*4300*/  FMUL.FTZ R165, R165, R4 ;  /* 0x00000004a5a57220 */ /* 0x002fe20000410000 */
[----:B------:R-:W-:-:S03]  /*4310*/  FSEL R169, R169, RZ, P6 ;  /* 0x000000ffa9a97208 */ /* 0x000fc60003000000 */
[----:B------:R-:W-:-:S03]  /*4320*/  FMUL.FTZ R165, R165, UR14 ;  /* 0x0000000ea5a57c20 */ /* 0x000fc60008410000 */
[----:B------:R1:W2:Y:S01]  /*4330*/  F2F.BF16.F32 R151, R5 ;  /* 0x0000000500977304 */ /* 0x0002a20000202000 */
[----:B0-----:R-:W-:Y:S01]  /*4340*/  FMUL.FTZ R205, R205, R4 ;  /* 0x00000004cdcd7220 */ /* 0x001fe20000410000 */
[----:B------:R-:W-:-:S03]  /*4350*/  FSEL R165, R165, RZ, P0 ;  /* 0x000000ffa5a57208 */ /* 0x000fc60000000000 */
[----:B------:R-:W-:-:S03]  /*4360*/  FMUL.FTZ R205, R205, UR14 ;  /* 0x0000000ecdcd7c20 */ /* 0x000fc60008410000 */
[----:B------:R0:W-:Y:S01]  /*4370*/  F2F.BF16.F32 R128, R6 ;  /* 0x0000000600807304 */ /* 0x0001e20000202000 */
[----:B-1----:R-:W-:Y:S01]  /*4380*/  IMAD.WIDE.U32 R4, R8, 0x10000, RZ ;  /* 0x0001000008047825 */ /* 0x002fe200078e00ff */
[----:B------:R-:W-:-:S04]  /*4390*/  FSEL R205, R205, RZ, P4 ;  /* 0x000000ffcdcd7208 */ /* 0x000fc80002000000 */
[----:B------:R-:W-:Y:S02]  /*43a0*/  LOP3.LUT R11, R157, R5, RZ, 0xfc, !PT ;  /* 0x000000059d0b7212 */ /* 0x000fe400078efcff */
[----:B------:R-:W-:Y:S01]  /*43b0*/  F2F.BF16.F32 R163, R163 ;  /* 0x000000a300a37304 */ /* 0x000fe20000202000 */
[----:B0-----:R-:W-:Y:S01]  /*43c0*/  IMAD.WIDE.U32 R6, R10, 0x10000, RZ ;  /* 0x000100000a067825 */ /* 0x001fe200078e00ff */
[----:B------:R-:W-:Y:S02]  /*43d0*/  LOP3.LUT R10, R4, R9, RZ, 0xfc, !PT ;  /* 0x00000009040a7212 */ /* 0x000fe400078efcff */
[----:B--2---:R-:W-:Y:S01]  /*43e0*/  PRMT R151, R151, 0x5410, R146 ;  /* 0x0000541097977816 */ /* 0x004fe20000000092 */
[----:B------:R-:W-:Y:S01]  /*43f0*/  IMAD.WIDE.U32 R8, R12, 0x10000, RZ ;  /* 0x000100000c087825 */ /* 0x000fe200078e00ff */
[----:B------:R-:W-:Y:S02]  /*4400*/  LOP3.LUT R4, R6, R13, RZ, 0xfc, !PT ;  /* 0x0000000d06047212 */ /* 0x000fe400078efcff */
[----:B------:R-:W0:Y:S01]  /*4410*/  F2F.BF16.F32 R32, R185 ;  /* 0x000000b900207304 */ /* 0x000e220000202000 */
[----:B------:R-:W-:Y:S01]  /*4420*/  IMAD.WIDE.U32 R12, R16, 0x10000, RZ ;  /* 0x00010000100c7825 */ /* 0x000fe200078e00ff */
[----:B------:R-:W-:-:S02]  /*4430*/  LOP3.LUT R6, R8, R15, RZ, 0xfc, !PT ;  /* 0x0000000f08067212 */ /* 0x000fc400078efcff */
[----:B------:R-:W-:Y:S01]  /*4440*/  LOP3.LUT R5, R33, R7, RZ, 0xfc, !PT ;  /* 0x0000000721057212 */ /* 0x000fe200078efcff */
[----:B------:R-:W-:Y:S01]  /*4450*/  IMAD.WIDE.U32 R14, R39, 0x10000, RZ ;  /* 0x00010000270e7825 */ /* 0x000fe200078e00ff */
[----:B------:R-:W-:Y:S02]  /*4460*/  LOP3.LUT R8, R12, R17, RZ, 0xfc, !PT ;  /* 0x000000110c087212 */ /* 0x000fe400078efcff */
[----:B------:R-:W-:Y:S01]  /*4470*/  F2F.BF16.F32 R34, R34 ;  /* 0x0000002200227304 */ /* 0x000fe20000202000 */
[----:B------:R-:W-:Y:S01]  /*4480*/  IMAD.WIDE.U32 R16, R132, 0x10000, RZ ;  /* 0x0001000084107825 */ /* 0x000fe200078e00ff */
[----:B------:R-:W-:Y:S02]  /*4490*/  LOP3.LUT R12, R14, R19, RZ, 0xfc, !PT ;  /* 0x000000130e0c7212 */ /* 0x000fe400078efcff */
[----:B------:R-:W-:Y:S01]  /*44a0*/  LOP3.LUT R7, R41, R9, RZ, 0xfc, !PT ;  /* 0x0000000929077212 */ /* 0x000fe200078efcff */
[----:B------:R-:W-:Y:S01]  /*44b0*/  IMAD.WIDE.U32 R18, R136, 0x10000, RZ ;  /* 0x0001000088127825 */ /* 0x000fe200078e00ff */
[----:B------:R-:W-:-:S02]  /*44c0*/  LOP3.LUT R14, R16, R35, RZ, 0xfc, !PT ;  /* 0x00000023100e7212 */ /* 0x000fc400078efcff */
[----:B------:R-:W1:Y:S01]  /*44d0*/  F2F.BF16.F32 R171, R171 ;  /* 0x000000ab00ab7304 */ /* 0x000e620000202000 */
[----:B0-----:R-:W-:Y:S02]  /*44e0*/  PRMT R163, R163, 0x5410, R32 ;  /* 0x00005410a3a37816 */ /* 0x001fe40000000020 */
[----:B------:R-:W0:Y:S01]  /*44f0*/  LDC.64 R32, c[0x0][0x478] ;  /* 0x00011e00ff207b82 */ /* 0x000e220000000a00 */
[----:B------:R-:W-:Y:S02]  /*4500*/  LOP3.LUT R9, R141, R13, RZ, 0xfc, !PT ;  /* 0x0000000d8d097212 */ /* 0x000fe400078efcff */
[----:B------:R-:W-:Y:S02]  /*4510*/  LOP3.LUT R13, R161, R15, RZ, 0xfc, !PT ;  /* 0x0000000fa10d7212 */ /* 0x000fe400078efcff */
[----:B------:R-:W-:Y:S01]  /*4520*/  F2F.BF16.F32 R140, R140 ;  /* 0x0000008c008c7304 */ /* 0x000fe20000202000 */
[----:B------:R-:W-:Y:S02]  /*4530*/  LOP3.LUT R15, R149, R17, RZ, 0xfc, !PT ;  /* 0x00000011950f7212 */ /* 0x000fe400078efcff */
[----:B------:R-:W-:-:S02]  /*4540*/  LOP3.LUT R17, R151, R19, RZ, 0xfc, !PT ;  /* 0x0000001397117212 */ /* 0x000fc400078efcff */
[----:B------:R-:W-:Y:S02]  /*4550*/  LOP3.LUT R16, R18, R37, RZ, 0xfc, !PT ;  /* 0x0000002512107212 */ /* 0x000fe400078efcff */
[----:B-1----:R-:W-:Y:S01]  /*4560*/  PRMT R171, R34, 0x5410, R171 ;  /* 0x0000541022ab7816 */ /* 0x002fe200000000ab */
[----:B------:R-:W1:Y:S01]  /*4570*/  F2F.BF16.F32 R143, R143 ;  /* 0x0000008f008f7304 */ /* 0x000e620000202000 */
[----:B------:R-:W2:Y:S07]  /*4580*/  LDC.64 R34, c[0x0][0x468] ;  /* 0x00011a00ff227b82 */ /* 0x000eae0000000a00 */
[----:B------:R-:W3:Y:S01]  /*4590*/  F2F.BF16.F32 R142, R142 ;  /* 0x0000008e008e7304 */ /* 0x000ee20000202000 */
[----:B-1----:R-:W-:-:S07]  /*45a0*/  PRMT R19, R140, 0x5410, R143 ;  /* 0x000054108c137816 */ /* 0x002fce000000008f */
[----:B------:R-:W-:Y:S01]  /*45b0*/  F2F.BF16.F32 R148, R148 ;  /* 0x0000009400947304 */ /* 0x000fe20000202000 */
[----:B---3--:R-:W-:-:S07]  /*45c0*/  IMAD.WIDE.U32 R142, R142, 0x10000, RZ ;  /* 0x000100008e8e7825 */ /* 0x008fce00078e00ff */
[----:B------:R-:W1:Y:S01]  /*45d0*/  F2F.BF16.F32 R153, R153 ;  /* 0x0000009900997304 */ /* 0x000e620000202000 */
[----:B------:R-:W-:Y:S02]  /*45e0*/  LOP3.LUT R19, R19, R143, RZ, 0xfc, !PT ;  /* 0x0000008f13137212 */ /* 0x000fe400078efcff */
[----:B------:R-:W-:-:S05]  /*45f0*/  LOP3.LUT R18, R142, R128, RZ, 0xfc, !PT ;  /* 0x000000808e127212 */ /* 0x000fca00078efcff */
[----:B------:R-:W3:Y:S01]  /*4600*/  F2F.BF16.F32 R152, R152 ;  /* 0x0000009800987304 */ /* 0x000ee20000202000 */
[----:B-1----:R-:W-:-:S07]  /*4610*/  PRMT R39, R148, 0x5410, R153 ;  /* 0x0000541094277816 */ /* 0x002fce0000000099 */
[----:B------:R-:W-:Y:S01]  /*4620*/  F2F.BF16.F32 R147, R147 ;  /* 0x0000009300937304 */ /* 0x000fe20000202000 */
[----:B0-----:R-:W-:-:S04]  /*4630*/  IMAD.WIDE.U32 R148, R135, 0x8, R32 ;  /* 0x0000000887947825 */ /* 0x001fc800078e0020 */
[----:B---3--:R-:W-:-:S03]  /*4640*/  IMAD.WIDE.U32 R152, R152, 0x10000, RZ ;  /* 0x0001000098987825 */ /* 0x008fc600078e00ff */
[----:B------:R-:W0:Y:S08]  /*4650*/  F2F.BF16.F32 R156, R156 ;  /* 0x0000009c009c7304 */ /* 0x000e300000202000 */
[----:B------:R-:W-:Y:S01]  /*4660*/  F2F.BF16.F32 R38, R38 ;  /* 0x0000002600267304 */ /* 0x000fe20000202000 */
[----:B0-----:R-:W-:-:S07]  /*4670*/  IMAD.WIDE.U32 R140, R156, 0x10000, RZ ;  /* 0x000100009c8c7825 */ /* 0x001fce00078e00ff */
[----:B------:R-:W0:Y:S01]  /*4680*/  F2F.BF16.F32 R165, R165 ;  /* 0x000000a500a57304 */ /* 0x000e220000202000 */
[----:B------:R-:W-:Y:S01]  /*4690*/  IMAD.WIDE.U32 R156, R129, 0x8, R32 ;  /* 0x00000008819c7825 */ /* 0x000fe200078e0020 */
[----:B------:R-:W-:-:S03]  /*46a0*/  LOP3.LUT R41, R171, R141, RZ, 0xfc, !PT ;  /* 0x0000008dab297212 */ /* 0x000fc600078efcff */
[----:B--2---:R-:W-:-:S03]  /*46b0*/  IMAD.WIDE.U32 R128, R129, 0x8, R34 ;  /* 0x0000000881807825 */ /* 0x004fc600078e0022 */
[----:B------:R-:W1:Y:S01]  /*46c0*/  F2F.BF16.F32 R145, R145 ;  /* 0x0000009100917304 */ /* 0x000e620000202000 */
[----:B------:R2:W-:Y:S04]  /*46d0*/  STG.E.64 desc[UR4][R156.64], R10 ;  /* 0x0000000a9c007986 */ /* 0x0005e8000c101b04 */
[----:B------:R3:W-:Y:S01]  /*46e0*/  STG.E.64 desc[UR4][R128.64], R18 ;  /* 0x0000001280007986 */ /* 0x0007e2000c101b04 */
[----:B0-----:R-:W-:Y:S02]  /*46f0*/  PRMT R165, R38, 0x5410, R165 ;  /* 0x0000541026a57816 */ /* 0x001fe400000000a5 */
[----:B------:R-:W0:Y:S01]  /*4700*/  F2F.BF16.F32 R175, R175 ;  /* 0x000000af00af7304 */ /* 0x000e220000202000 */
[----:B-1----:R-:W-:-:S07]  /*4710*/  LOP3.LUT R38, R152, R145, RZ, 0xfc, !PT ;  /* 0x0000009198267212 */ /* 0x002fce00078efcff */
[----:B------:R1:W4:Y:S01]  /*4720*/  F2F.BF16.F32 R144, R36 ;  /* 0x0000002400907304 */ /* 0x0003220000202000 */
[----:B--2---:R-:W-:-:S04]  /*4730*/  IMAD.WIDE.U32 R10, R135, 0x8, R34 ;  /* 0x00000008870a7825 */ /* 0x004fc800078e0022 */
[----:B------:R-:W-:-:S03]  /*4740*/  IMAD.WIDE.U32 R134, R131, 0x8, R34 ;  /* 0x0000000883867825 */ /* 0x000fc600078e0022 */
[----:B------:R-:W2:Y:S01]  /*4750*/  F2F.BF16.F32 R40, R40 ;  /* 0x0000002800287304 */ /* 0x000ea20000202000 */
[----:B-1----:R-:W-:-:S04]  /*4760*/  IMAD.WIDE.U32 R36, R147, 0x10000, RZ ;  /* 0x0001000093247825 */ /* 0x002fc800078e00ff */
[----:B0-----:R-:W-:Y:S01]  /*4770*/  IMAD.WIDE.U32 R142, R175, 0x10000, RZ ;  /* 0x00010000af8e7825 */ /* 0x001fe200078e00ff */
[----:B------:R-:W-:Y:S02]  /*4780*/  LOP3.LUT R37, R39, R37, RZ, 0xfc, !PT ;  /* 0x0000002527257212 */ /* 0x000fe400078efcff */
[----:B------:R-:W-:Y:S01]  /*4790*/  F2F.BF16.F32 R154, R154 ;  /* 0x0000009a009a7304 */ /* 0x000fe20000202000 */
[----:B----4-:R-:W-:Y:S01]  /*47a0*/  IMAD.WIDE.U32 R144, R144, 0x10000, RZ ;  /* 0x0001000090907825 */ /* 0x010fe200078e00ff */
[----:B------:R-:W-:Y:S02]  /*47b0*/  LOP3.LUT R141, R163, R143, RZ, 0xfc, !PT ;  /* 0x0000008fa38d7212 */ /* 0x000fe400078efcff */
[----:B--2---:R-:W-:-:S04]  /*47c0*/  LOP3.LUT R36, R36, R40, RZ, 0xfc, !PT ;  /* 0x0000002824247212 */ /* 0x004fc800078efcff */
[----:B------:R-:W0:Y:S08]  /*47d0*/  F2F.BF16.F32 R179, R179 ;  /* 0x000000b300b37304 */ /* 0x000e300000202000 */
[----:B------:R-:W1:Y:S01]  /*47e0*/  F2F.BF16.F32 R150, R150 ;  /* 0x0000009600967304 */ /* 0x000e620000202000 */
[----:B0-----:R-:W-:-:S07]  /*47f0*/  PRMT R179, R154, 0x5410, R179 ;  /* 0x000054109ab37816 */ /* 0x001fce00000000b3 */
[----:B------:R-:W0:Y:S01]  /*4800*/  F2F.BF16.F32 R155, R155 ;  /* 0x0000009b009b7304 */ /* 0x000e220000202000 */
[----:B------:R-:W-:Y:S01]  /*4810*/  LOP3.LUT R39, R179, R153, RZ, 0xfc, !PT ;  /* 0x00000099b3277212 */ /* 0x000fe200078efcff */
[----:B------:R-:W-:Y:S01]  /*4820*/  IMAD.WIDE.U32 R152, R139, 0x8, R32 ;  /* 0x000000088b987825 */ /* 0x000fe200078e0020 */
[----:B-1----:R-:W-:-:S05]  /*4830*/  LOP3.LUT R40, R140, R150, RZ, 0xfc, !PT ;  /* 0x000000968c287212 */ /* 0x002fca00078efcff */
[----:B------:R-:W1:Y:S01]  /*4840*/  F2F.BF16.F32 R159, R159 ;  /* 0x0000009f009f7304 */ /* 0x000e620000202000 */
[----:B------:R-:W-:-:S04]  /*4850*/  IMAD.WIDE.U32 R138, R139, 0x8, R34 ;  /* 0x000000088b8a7825 */ /* 0x000fc800078e0022 */
[--C-:B------:R-:W-:Y:S01]  /*4860*/  IMAD.WIDE.U32 R150, R137, 0x8, R32.reuse ;  /* 0x0000000889967825 */ /* 0x100fe200078e0020 */
[----:B0-----:R-:W-:Y:S02]  /*4870*/  LOP3.LUT R140, R142, R155, RZ, 0xfc, !PT ;  /* 0x0000009b8e8c7212 */ /* 0x001fe400078efcff */
[----:B------:R-:W0:Y:S01]  /*4880*/  F2F.BF16.F32 R146, R205 ;  /* 0x000000cd00927304 */ /* 0x000e220000202000 */
[----:B------:R-:W-:-:S04]  /*4890*/  IMAD.WIDE.U32 R154, R127, 0x8, R32 ;  /* 0x000000087f9a7825 */ /* 0x000fc800078e0020 */
[--C-:B------:R-:W-:Y:S01]  /*48a0*/  IMAD.WIDE.U32 R136, R137, 0x8, R34.reuse ;  /* 0x0000000889887825 */ /* 0x100fe200078e0022 */
[----:B------:R3:W-:Y:S01]  /*48b0*/  STG.E.64 desc[UR4][R154.64], R4 ;  /* 0x000000049a007986 */ /* 0x0007e2000c101b04 */
[----:B-1----:R-:W-:Y:S01]  /*48c0*/  LOP3.LUT R144, R144, R159, RZ, 0xfc, !PT ;  /* 0x0000009f90907212 */ /* 0x002fe200078efcff */
[----:B------:R-:W-:Y:S01]  /*48d0*/  F2F.BF16.F32 R173, R173 ;  /* 0x000000ad00ad7304 */ /* 0x000fe20000202000 */
[----:B------:R-:W-:-:S04]  /*48e0*/  IMAD.WIDE.U32 R158, R127, 0x8, R34 ;  /* 0x000000087f9e7825 */ /* 0x000fc800078e0022 */
[----:B------:R-:W-:Y:S01]  /*48f0*/  IMAD.WIDE.U32 R34, R133, 0x8, R34 ;  /* 0x0000000885227825 */ /* 0x000fe200078e0022 */
[----:B------:R3:W-:Y:S02]  /*4900*/  STG.E.64 desc[UR4][R158.64], R36 ;  /* 0x000000249e007986 */ /* 0x0007e4000c101b04 */
[----:B------:R-:W1:Y:S01]  /*4910*/  F2F.BF16.F32 R0, R207 ;  /* 0x000000cf00007304 */ /* 0x000e620000202000 */
[----:B0-----:R-:W-:Y:S01]  /*4920*/  IMAD.WIDE.U32 R146, R146, 0x10000, RZ ;  /* 0x0001000092927825 */ /* 0x001fe200078e00ff */
[----:B------:R3:W-:Y:S04]  /*4930*/  STG.E.64 desc[UR4][R152.64], R6 ;  /* 0x0000000698007986 */ /* 0x0007e8000c101b04 */
[----:B------:R-:W-:Y:S01]  /*4940*/  LOP3.LUT R143, R165, R147, RZ, 0xfc, !PT ;  /* 0x00000093a58f7212 */ /* 0x000fe200078efcff */
[----:B------:R3:W-:Y:S01]  /*4950*/  STG.E.64 desc[UR4][R138.64], R38 ;  /* 0x000000268a007986 */ /* 0x0007e2000c101b04 */
[----:B------:R-:W0:Y:S03]  /*4960*/  F2F.BF16.F32 R169, R169 ;  /* 0x000000a900a97304 */ /* 0x000e260000202000 */
[----:B------:R3:W-:Y:S01]  /*4970*/  STG.E.64 desc[UR4][R150.64], R8 ;  /* 0x0000000896007986 */ /* 0x0007e2000c101b04 */
[----:B-1----:R-:W-:-:S03]  /*4980*/  PRMT R173, R173, 0x5410, R0 ;  /* 0x00005410adad7816 */ /* 0x002fc60000000000 */
[----:B------:R3:W-:Y:S01]  /*4990*/  STG.E.64 desc[UR4][R136.64], R40 ;  /* 0x0000002888007986 */ /* 0x0007e2000c101b04 */
[----:B------:R-:W-:-:S03]  /*49a0*/  LOP3.LUT R145, R173, R145, RZ, 0xfc, !PT ;  /* 0x00000091ad917212 */ /* 0x000fc600078efcff */
[----:B------:R3:W-:Y:S01]  /*49b0*/  STG.E.64 desc[UR4][R148.64], R12 ;  /* 0x0000000c94007986 */ /* 0x0007e2000c101b04 */
[----:B0-----:R-:W-:Y:S01]  /*49c0*/  LOP3.LUT R142, R146, R169, RZ, 0xfc, !PT ;  /* 0x000000a9928e7212 */ /* 0x001fe200078efcff */
[--C-:B------:R-:W-:Y:S02]  /*49d0*/  IMAD.WIDE.U32 R146, R131, 0x8, R32.reuse ;  /* 0x0000000883927825 */ /* 0x100fe400078e0020 */
[----:B------:R3:W-:Y:S02]  /*49e0*/  STG.E.64 desc[UR4][R10.64], R140 ;  /* 0x0000008c0a007986 */ /* 0x0007e4000c101b04 */
[----:B------:R-:W-:Y:S02]  /*49f0*/  IMAD.WIDE.U32 R32, R133, 0x8, R32 ;  /* 0x0000000885207825 */ /* 0x000fe400078e0020 */
[----:B------:R3:W-:Y:S04]  /*4a00*/  STG.E.64 desc[UR4][R146.64], R14 ;  /* 0x0000000e92007986 */ /* 0x0007e8000c101b04 */
[----:B------:R3:W-:Y:S04]  /*4a10*/  STG.E.64 desc[UR4][R134.64], R144 ;  /* 0x0000009086007986 */ /* 0x0007e8000c101b04 */
[----:B------:R3:W-:Y:S04]  /*4a20*/  STG.E.64 desc[UR4][R32.64], R16 ;  /* 0x0000001020007986 */ /* 0x0007e8000c101b04 */
[----:B------:R3:W-:Y:S01]  /*4a30*/  STG.E.64 desc[UR4][R34.64], R142 ;  /* 0x0000008e22007986 */ /* 0x0007e2000c101b04 */
[----:B------:R-:W-:Y:S05]  /*4a40*/  BRA `(.L_x_736) ;  /* 0x0000002c00447947 */ /* 0x000fea0003800000 */
.L_x_734:
[----:B------:R-:W-:-:S04]  /*4a50*/  UISETP.NE.U32.AND UP0, UPT, UR12, URZ, UPT ;  /* 0x000000ff0c00728c */ /* 0x000fc8000bf05070 */
[----:B------:R-:W-:-:S09]  /*4a60*/  UISETP.NE.AND.EX UP0, UPT, UR13, URZ, UPT, UP0 ;  /* 0x000000ff0d00728c */ /* 0x000fd2000bf05300 */
[----:B------:R-:W-:Y:S05]  /*4a70*/  BRA.U UP0, `(.L_x_737) ;  /* 0x0000001500107547 */ /* 0x000fea000b800000 */
        /* <DEDUP_REMOVED lines=28> */
[----:B------:R-:W-:Y:S01]  /*4c40*/  FADD.FTZ R168, R168, -R13 ;  /* 0x8000000da8a87221 */ /* 0x000fe20000010000 */
[----:B-----5:R-:W-:Y:S01]  /*4c50*/  MOV R5, R2 ;  /* 0x0000000200057202 */ /* 0x020fe20000000f00 */
[----:B------:R-:W-:Y:S01]  /*4c60*/  FADD.FTZ R176, R176, -R11 ;  /* 0x8000000bb0b07221 */ /* 0x000fe20000010000 */
[----:B------:R-:W-:Y:S01]  /*4c70*/  MOV R13, R3 ;  /* 0x00000003000d7202 */ /* 0x000fe20000000f00 */
[----:B------:R-:W-:Y:S01]  /*4c80*/  FADD.FTZ R17, R35, -R210 ;  /* 0x800000d223117221 */ /* 0x000fe20000010000 */
[--C-:B------:R-:W-:Y:S01]  /*4c90*/  SHF.R.U64 R11, R2, 0x10, R3.reuse ;  /* 0x00000010020b7819 */ /* 0x100fe20000001203 */
[----:B------:R-:W-:Y:S01]  /*4ca0*/  FADD.FTZ R18, R37, -R18 ;  /* 0x8000001225127221 */ /* 0x000fe20000010000 */
[----:B------:R-:W-:Y:S01]  /*4cb0*/  SHF.L.U32 R5, R5, 0x10, RZ ;  /* 0x0000001005057819 */ /* 0x000fe200000006ff */
[----:B------:R-:W-:Y:S01]  /*4cc0*/  FADD.FTZ R16, R41, -R16 ;  /* 0x8000001029107221 */ /* 0x000fe20000010000 */
[----:B------:R-:W-:Y:S01]  /*4cd0*/  SHF.R.U32.HI R15, RZ, 0x10, R3 ;  /* 0x00000010ff0f7819 */ /* 0x000fe20000011603 */
[----:B------:R-:W-:Y:S01]  /*4ce0*/  FADD.FTZ R202, R39, -R202 ;  /* 0x800000ca27ca7221 */ /* 0x000fe20000010000 */
[----:B------:R-:W-:Y:S01]  /*4cf0*/  SHF.L.U32 R13, R13, 0x10, RZ ;  /* 0x000000100d0d7819 */ /* 0x000fe200000006ff */
[----:B------:R-:W-:Y:S01]  /*4d00*/  FFMA.FTZ R5, R128, R16, R5 ;  /* 0x0000001080057223 */ /* 0x000fe20000010005 */
[----:B------:R-:W-:Y:S01]  /*4d10*/  SHF.R.U64 R35, R20, 0x10, R21 ;  /* 0x0000001014237819 */ /* 0x000fe20000001215 */
[----:B------:R-:W-:Y:S01]  /*4d20*/  FADD.FTZ R174, R174, -R191 ;  /* 0x800000bfaeae7221 */ /* 0x000fe20000010000 */
[----:B------:R-:W-:Y:S01]  /*4d30*/  SHF.L.U32 R11, R11, 0x10, RZ ;  /* 0x000000100b0b7819 */ /* 0x000fe200000006ff */
[C---:B------:R-:W-:Y:S01]  /*4d40*/  FFMA.FTZ R13, R128.reuse, R18, R13 ;  /* 0x00000012800d7223 */ /* 0x040fe2000001000d */
[----:B------:R-:W-:Y:S01]  /*4d50*/  SHF.L.U32 R15, R15, 0x10, RZ ;  /* 0x000000100f0f7819 */ /* 0x000fe200000006ff */
[----:B------:R-:W-:Y:S01]  /*4d60*/  FMUL.FTZ R5, R5, R4 ;  /* 0x0000000405057220 */ /* 0x000fe20000410000 */
[----:B------:R-:W-:Y:S01]  /*4d70*/  SHF.L.U32 R35, R35, 0x10, RZ ;  /* 0x0000001023237819 */ /* 0x000fe200000006ff */
[C---:B------:R-:W-:Y:S01]  /*4d80*/  FFMA.FTZ R11, R128.reuse, R202, R11 ;  /* 0x000000ca800b7223 */ /* 0x040fe2000001000b */
[----:B------:R-:W-:Y:S01]  /*4d90*/  MOV R18, R21 ;  /* 0x0000001500127202 */ /* 0x000fe20000000f00 */
[C---:B------:R-:W-:Y:S01]  /*4da0*/  FFMA.FTZ R17, R128.reuse, R17, R15 ;  /* 0x0000001180117223 */ /* 0x040fe2000001000f */
[----:B------:R-:W-:Y:S01]  /*4db0*/  MOV R16, R20 ;  /* 0x0000001400107202 */ /* 0x000fe20000000f00 */
[----:B------:R-:W-:Y:S01]  /*4dc0*/  FFMA.FTZ R35, R128, R168, R35 ;  /* 0x000000a880237223 */ /* 0x000fe20000010023 */
[----:B------:R-:W-:Y:S01]  /*4dd0*/  SHF.L.U32 R15, R18, 0x10, RZ ;  /* 0x00000010120f7819 */ /* 0x000fe200000006ff */
[-C--:B------:R-:W-:Y:S01]  /*4de0*/  FMUL.FTZ R11, R11, R4.reuse ;  /* 0x000000040b0b7220 */ /* 0x080fe20000410000 */
[----:B------:R-:W-:Y:S01]  /*4df0*/  SHF.L.U32 R19, R16, 0x10, RZ ;  /* 0x0000001010137819 */ /* 0x000fe200000006ff */
[----:B------:R-:W-:Y:S01]  /*4e00*/  FMUL.FTZ R5, R5, UR14 ;  /* 0x0000000e05057c20 */ /* 0x000fe20008410000 */
[-C--:B------:R-:W-:Y:S01]  /*4e10*/  FMUL.FTZ R17, R17, R4.reuse ;  /* 0x0000000411117220 */ /* 0x080fe20000410000 */
[----:B------:R-:W-:Y:S01]  /*4e20*/  LOP3.LUT P0, RZ, R40, 0xff, RZ, 0xc0, !PT ;  /* 0x000000ff28ff7812 */ /* 0x000fe2000780c0ff */
[----:B------:R-:W-:Y:S01]  /*4e30*/  FMUL.FTZ R35, R35, R4 ;  /* 0x0000000423237220 */ /* 0x000fe20000410000 */
[----:B------:R-:W-:Y:S01]  /*4e40*/  FFMA.FTZ R37, R128, R174, R15 ;  /* 0x000000ae80257223 */ /* 0x000fe2000001000f */
[----:B------:R-:W-:Y:S01]  /*4e50*/  FMUL.FTZ R15, R13, R4 ;  /* 0x000000040d0f7220 */ /* 0x000fe20000410000 */
[----:B------:R-:W-:Y:S01]  /*4e60*/  FMUL.FTZ R13, R11, UR14 ;  /* 0x0000000e0b0d7c20 */ /* 0x000fe20008410000 */
[----:B------:R-:W-:Y:S01]  /*4e70*/  FMUL.FTZ R17, R17, UR14 ;  /* 0x0000000e11117c20 */ /* 0x000fe20008410000 */
[----:B------:R-:W-:Y:S01]  /*4e80*/  ISETP.GE.U32.AND P5, PT, R40, 0x1000000, PT ;  /* 0x010000002800780c */ /* 0x000fe20003fa6070 */
[----:B------:R-:W-:Y:S01]  /*4e90*/  FFMA.FTZ R19, R128, R176, R19 ;  /* 0x000000b080137223 */ /* 0x000fe20000010013 */
[----:B------:R-:W-:Y:S01]  /*4ea0*/  FSEL R11, R5, RZ, P0 ;  /* 0x000000ff050b7208 */ /* 0x000fe20000000000 */
[----:B------:R-:W-:Y:S01]  /*4eb0*/  FMUL.FTZ R35, R35, UR14 ;  /* 0x0000000e23237c20 */ /* 0x000fe20008410000 */
[----:B------:R-:W-:Y:S01]  /*4ec0*/  LOP3.LUT P0, RZ, R156, 0xff00, RZ, 0xc0, !PT ;  /* 0x0000ff009cff7812 */ /* 0x000fe2000780c0ff */
[-C--:B------:R-:W-:Y:S01]  /*4ed0*/  FMUL.FTZ R19, R19, R4.reuse ;  /* 0x0000000413137220 */ /* 0x080fe20000410000 */
[----:B------:R-:W-:Y:S01]  /*4ee0*/  FSEL R16, R17, RZ, P5 ;  /* 0x000000ff11107208 */ /* 0x000fe20002800000 */
[----:B------:R-:W-:Y:S01]  /*4ef0*/  FMUL.FTZ R37, R37, R4 ;  /* 0x0000000425257220 */ /* 0x000fe20000410000 */
[C---:B------:R-:W-:Y:S01]  /*4f00*/  LOP3.LUT P3, RZ, R40.reuse, 0xff00, RZ, 0xc0, !PT ;  /* 0x0000ff0028ff7812 */ /* 0x040fe2000786c0ff */
[----:B------:R-:W-:Y:S01]  /*4f10*/  FMUL.FTZ R15, R15, UR14 ;  /* 0x0000000e0f0f7c20 */ /* 0x000fe20008410000 */
[----:B------:R-:W-:Y:S01]  /*4f20*/  FSEL R17, R35, RZ, P0 ;  /* 0x000000ff23117208 */ /* 0x000fe20000000000 */
[----:B------:R-:W-:Y:S01]  /*4f30*/  FMUL.FTZ R19, R19, UR14 ;  /* 0x0000000e13137c20 */ /* 0x000fe20008410000 */
[----:B------:R-:W-:Y:S01]  /*4f40*/  SHF.R.U32.HI R35, RZ, 0x10, R21 ;  /* 0x00000010ff237819 */ /* 0x000fe20000011615 */
[----:B------:R-:W-:Y:S01]  /*4f50*/  FMUL.FTZ R37, R37, UR14 ;  /* 0x0000000e25257c20 */ /* 0x000fe20008410000 */
[----:B------:R-:W-:Y:S01]  /*4f60*/  LOP3.LUT P4, RZ, R40, 0xff0000, RZ, 0xc0, !PT ;  /* 0x00ff000028ff7812 */ /* 0x000fe2000788c0ff */
[----:B------:R-:W-:Y:S01]  /*4f70*/  FADD.FTZ R141, R138, -R141 ;  /* 0x8000008d8a8d7221 */ /* 0x000fe20000010000 */
[----:B------:R-:W-:Y:S01]  /*4f80*/  LOP3.LUT P6, RZ, R156, 0xff, RZ, 0xc0, !PT ;  /* 0x000000ff9cff7812 */ /* 0x000fe200078cc0ff */
[----:B------:R-:W-:Y:S01]  /*4f90*/  FADD.FTZ R162, R162, -R189 ;  /* 0x800000bda2a27221 */ /* 0x000fe20000010000 */
[----:B------:R-:W-:Y:S01]  /*4fa0*/  FSEL R5, R13, RZ, P3 ;  /* 0x000000ff0d057208 */ /* 0x000fe20001800000 */
[----:B------:R-:W-:Y:S01]  /*4fb0*/  FADD.FTZ R160, R160, -R155 ;  /* 0x8000009ba0a07221 */ /* 0x000fe20000010000 */
[----:B------:R-:W-:Y:S01]  /*4fc0*/  LOP3.LUT P3, RZ, R156, 0xff0000, RZ, 0xc0, !PT ;  /* 0x00ff00009cff7812 */ /* 0x000fe2000786c0ff */
[----:B------:R-:W-:Y:S01]  /*4fd0*/  FADD.FTZ R154, R154, -R187 ;  /* 0x800000bb9a9a7221 */ /* 0x000fe20000010000 */
[----:B------:R-:W-:Y:S01]  /*4fe0*/  SHF.L.U32 R35, R35, 0x10, RZ ;  /* 0x0000001023237819 */ /* 0x000fe200000006ff */
[----:B------:R-:W-:Y:S01]  /*4ff0*/  FADD.FTZ R134, R134, -R171 ;  /* 0x800000ab86867221 */ /* 0x000fe20000010000 */
[----:B------:R-:W-:Y:S01]  /*5000*/  MOV R18, R22 ;  /* 0x0000001600127202 */ /* 0x000fe20000000f00 */
[----:B------:R-:W-:Y:S01]  /*5010*/  FADD.FTZ R136, R136, -R7 ;  /* 0x8000000788887221 */ /* 0x000fe20000010000 */
[----:B------:R-:W-:Y:S01]  /*5020*/  FSEL R13, R15, RZ, P4 ;  /* 0x000000ff0f0d7208 */ /* 0x000fe20002000000 */
[----:B------:R-:W-:Y:S01]  /*5030*/  FFMA.FTZ R35, R128, R141, R35 ;  /* 0x0000008d80237223 */ /* 0x000fe20000010023 */
[----:B------:R-:W-:Y:S01]  /*5040*/  FSEL R15, R19, RZ, P6 ;  /* 0x000000ff130f7208 */ /* 0x000fe20003000000 */
[----:B------:R-:W-:Y:S01]  /*5050*/  FADD.FTZ R165, R152, -R179 ;  /* 0x800000b398a57221 */ /* 0x000fe20000010000 */
[----:B------:R-:W-:Y:S01]  /*5060*/  FSEL R19, R37, RZ, P3 ;  /* 0x000000ff25137208 */ /* 0x000fe20001800000 */
[----:B------:R-:W-:Y:S01]  /*5070*/  FMUL.FTZ R35, R35, R4 ;  /* 0x0000000423237220 */ /* 0x000fe20000410000 */
[----:B------:R-:W-:Y:S01]  /*5080*/  SHF.L.U32 R37, R18, 0x10, RZ ;  /* 0x0000001012257819 */ /* 0x000fe200000006ff */
[----:B------:R-:W-:Y:S01]  /*5090*/  FADD.FTZ R146, R146, -R9 ;  /* 0x8000000992927221 */ /* 0x000fe20000010000 */
[----:B------:R-:W-:Y:S01]  /*50a0*/  SHF.R.U64 R39, R22, 0x10, R23 ;  /* 0x0000001016277819 */ /* 0x000fe20000001217 */
[----:B------:R-:W-:Y:S01]  /*50b0*/  FMUL.FTZ R35, R35, UR14 ;  /* 0x0000000e23237c20 */ /* 0x000fe20008410000 */
[----:B------:R-:W-:Y:S01]  /*50c0*/  MOV R18, R23 ;  /* 0x0000001700127202 */ /* 0x000fe20000000f00 */
[----:B------:R-:W-:Y:S01]  /*50d0*/  FFMA.FTZ R37, R128, R162, R37 ;  /* 0x000000a280257223 */ /* 0x000fe20000010025 */
[----:B------:R-:W-:Y:S01]  /*50e0*/  SHF.R.U32.HI R141, RZ, 0x10, R23 ;  /* 0x00000010ff8d7819 */ /* 0x000fe20000011617 */
[----:B------:R-:W-:Y:S01]  /*50f0*/  FADD.FTZ R140, R140, -R183 ;  /* 0x800000b78c8c7221 */ /* 0x000fe20000010000 */
[----:B------:R-:W-:Y:S01]  /*5100*/  SHF.L.U32 R39, R39, 0x10, RZ ;  /* 0x0000001027277819 */ /* 0x000fe200000006ff */
[----:B------:R-:W-:Y:S01]  /*5110*/  FMUL.FTZ R37, R37, R4 ;  /* 0x0000000425257220 */ /* 0x000fe20000410000 */
[----:B------:R-:W-:Y:S01]  /*5120*/  SHF.L.U32 R41, R18, 0x10, RZ ;  /* 0x0000001012297819 */ /* 0x000fe200000006ff */
[----:B------:R-:W-:Y:S01]  /*5130*/  FADD.FTZ R148, R148, -R185 ;  /* 0x800000b994947221 */ /* 0x000fe20000010000 */
[----:B------:R-:W-:Y:S01]  /*5140*/  SHF.L.U32 R141, R141, 0x10, RZ ;  /* 0x000000108d8d7819 */ /* 0x000fe200000006ff */
[C---:B------:R-:W-:Y:S01]  /*5150*/  FFMA.FTZ R39, R128.reuse, R160, R39 ;  /* 0x000000a080277223 */ /* 0x040fe20000010027 */
[----:B------:R-:W-:Y:S01]  /*5160*/  SHF.R.U32.HI R7, RZ, 0x10, R25 ;  /* 0x00000010ff077819 */ /* 0x000fe20000011619 */
[----:B------:R-:W-:Y:S01]  /*5170*/  FFMA.FTZ R41, R128, R154, R41 ;  /* 0x0000009a80297223 */ /* 0x000fe20000010029 */
[----:B------:R-:W-:Y:S01]  /*5180*/  LOP3.LUT P5, RZ, R34, 0xff, RZ, 0xc0, !PT ;  /* 0x000000ff22ff7812 */ /* 0x000fe200078ac0ff */
[----:B------:R-:W-:Y:S01]  /*5190*/  FFMA.FTZ R141, R128, R134, R141 ;  /* 0x00000086808d7223 */ /* 0x000fe2000001008d */
[C---:B------:R-:W-:Y:S01]  /*51a0*/  LOP3.LUT P6, RZ, R34.reuse, 0xff00, RZ, 0xc0, !PT ;  /* 0x0000ff0022ff7812 */ /* 0x040fe200078cc0ff */
[-C--:B------:R-:W-:Y:S01]  /*51b0*/  FMUL.FTZ R39, R39, R4.reuse ;  /* 0x0000000427277220 */ /* 0x080fe20000410000 */
[C---:B------:R-:W-:Y:S01]  /*51c0*/  LOP3.LUT P0, RZ, R34.reuse, 0xff0000, RZ, 0xc0, !PT ;  /* 0x00ff000022ff7812 */ /* 0x040fe2000780c0ff */
[-C--:B------:R-:W-:Y:S01]  /*51d0*/  FMUL.FTZ R41, R41, R4.reuse ;  /* 0x0000000429297220 */ /* 0x080fe20000410000 */
[----:B------:R-:W-:Y:S01]  /*51e0*/  ISETP.GE.U32.AND P3, PT, R34, 0x1000000, PT ;  /* 0x010000002200780c */ /* 0x000fe20003f66070 */
[----:B------:R-:W-:Y:S01]  /*51f0*/  FMUL.FTZ R141, R141, R4 ;  /* 0x000000048d8d7220 */ /* 0x000fe20000410000 */
[----:B------:R-:W-:Y:S01]  /*5200*/  MOV R34, R24 ;  /* 0x0000001800227202 */ /* 0x000fe20000000f00 */
[----:B------:R-:W-:Y:S01]  /*5210*/  FMUL.FTZ R37, R37, UR14 ;  /* 0x0000000e25257c20 */ /* 0x000fe20008410000 */
[----:B------:R-:W-:Y:S01]  /*5220*/  ISETP.GE.U32.AND P4, PT, R156, 0x1000000, PT ;  /* 0x010000009c00780c */ /* 0x000fe20003f86070 */
[----:B------:R-:W-:Y:S01]  /*5230*/  FMUL.FTZ R39, R39, UR14 ;  /* 0x0000000e27277c20 */ /* 0x000fe20008410000 */
[----:B------:R-:W-:Y:S01]  /*5240*/  SHF.R.U64 R40, R24, 0x10, R25 ;  /* 0x0000001018287819 */ /* 0x000fe20000001219 */
[----:B------:R-:W-:Y:S01]  /*5250*/  FMUL.FTZ R41, R41, UR14 ;  /* 0x0000000e29297c20 */ /* 0x000fe20008410000 */
[----:B------:R-:W-:Y:S01]  /*5260*/  SHF.L.U32 R7, R7, 0x10, RZ ;  /* 0x0000001007077819 */ /* 0x000fe200000006ff */
[----:B------:R-:W-:Y:S01]  /*5270*/  FMUL.FTZ R141, R141, UR14 ;  /* 0x0000000e8d8d7c20 */ /* 0x000fe20008410000 */
[----:B------:R-:W-:Y:S01]  /*5280*/  SHF.L.U32 R155, R34, 0x10, RZ ;  /* 0x00000010229b7819 */ /* 0x000fe200000006ff */
[----:B------:R-:W-:Y:S01]  /*5290*/  FADD.FTZ R177, R142, -R177 ;  /* 0x800000b18eb17221 */ /* 0x000fe20000010000 */
[----:B------:R-:W-:Y:S01]  /*52a0*/  FSEL R34, R35, RZ, P4 ;  /* 0x000000ff23227208 */ /* 0x000fe20002000000 */
[C---:B------:R-:W-:Y:S01]  /*52b0*/  FFMA.FTZ R7, R128.reuse, R136, R7 ;  /* 0x0000008880077223 */ /* 0x040fe20000010007 */
[----:B------:R-:W-:Y:S01]  /*52c0*/  MOV R18, R25 ;  /* 0x0000001900127202 */ /* 0x000fe20000000f00 */
[----:B------:R-:W-:Y:S01]  /*52d0*/  FFMA.FTZ R155, R128, R140, R155 ;  /* 0x0000008c809b7223 */ /* 0x000fe2000001009b */
[----:B------:R-:W-:Y:S01]  /*52e0*/  SHF.L.U32 R35, R40, 0x10, RZ ;  /* 0x0000001028237819 */ /* 0x000fe200000006ff */
[----:B------:R-:W-:Y:S01]  /*52f0*/  FMUL.FTZ R7, R7, R4 ;  /* 0x0000000407077220 */ /* 0x000fe20000410000 */
[----:B------:R-:W-:Y:S01]  /*5300*/  SHF.L.U32 R167, R18, 0x10, RZ ;  /* 0x0000001012a77819 */ /* 0x000fe200000006ff */
[----:B------:R-:W-:Y:S01]  /*5310*/  FADD.FTZ R40, R163, -R0 ;  /* 0x80000000a3287221 */ /* 0x000fe20000010000 */
[----:B------:R-:W-:Y:S01]  /*5320*/  FSEL R18, R37, RZ, P5 ;  /* 0x000000ff25127208 */ /* 0x000fe20002800000 */
[C---:B------:R-:W-:Y:S01]  /*5330*/  FFMA.FTZ R165, R128.reuse, R165, R35 ;  /* 0x000000a580a57223 */ /* 0x040fe20000010023 */
[----:B------:R-:W-:Y:S01]  /*5340*/  MOV R9, R26 ;  /* 0x0000001a00097202 */ /* 0x000fe20000000f00 */
[----:B------:R-:W-:Y:S01]  /*5350*/  FMUL.FTZ R7, R7, UR14 ;  /* 0x0000000e07077c20 */ /* 0x000fe20008410000 */
[----:B------:R-:W-:Y:S01]  /*5360*/  FSEL R35, R39, RZ, P6 ;  /* 0x000000ff27237208 */ /* 0x000fe20003000000 */
[----:B------:R-:W-:Y:S01]  /*5370*/  FFMA.FTZ R167, R128, R148, R167 ;  /* 0x0000009480a77223 */ /* 0x000fe200000100a7 */
[----:B------:R-:W-:Y:S01]  /*5380*/  FSEL R41, R41, RZ, P0 ;  /* 0x000000ff29297208 */ /* 0x000fe20000000000 */
[----:B------:R-:W-:Y:S01]  /*5390*/  FADD.FTZ R180, R161, -R180 ;  /* 0x800000b4a1b47221 */ /* 0x000fe20000010000 */
[----:B------:R-:W-:Y:S01]  /*53a0*/  FSEL R37, R141, RZ, P3 ;  /* 0x000000ff8d257208 */ /* 0x000fe20001800000 */
[-C--:B------:R-:W-:Y:S01]  /*53b0*/  FMUL.FTZ R155, R155, R4.reuse ;  /* 0x000000049b9b7220 */ /* 0x080fe20000410000 */
[--C-:B------:R-:W-:Y:S01]  /*53c0*/  SHF.R.U64 R39, R26, 0x10, R27.reuse ;  /* 0x000000101a277819 */ /* 0x100fe2000000121b */
[-C--:B------:R-:W-:Y:S01]  /*53d0*/  FMUL.FTZ R165, R165, R4.reuse ;  /* 0x00000004a5a57220 */ /* 0x080fe20000410000 */
[----:B------:R-:W-:Y:S01]  /*53e0*/  MOV R0, R27 ;  /* 0x0000001b00007202 */ /* 0x000fe20000000f00 */
[----:B------:R-:W-:Y:S01]  /*53f0*/  FMUL.FTZ R167, R167, R4 ;  /* 0x00000004a7a77220 */ /* 0x000fe20000410000 */
[----:B------:R-:W-:Y:S01]  /*5400*/  SHF.R.U32.HI R141, RZ, 0x10, R27 ;  /* 0x00000010ff8d7819 */ /* 0x000fe2000001161b */
[----:B------:R-:W-:Y:S01]  /*5410*/  FMUL.FTZ R155, R155, UR14 ;  /* 0x0000000e9b9b7c20 */ /* 0x000fe20008410000 */
[C---:B------:R-:W-:Y:S01]  /*5420*/  LOP3.LUT P4, RZ, R36.reuse, 0xff, RZ, 0xc0, !PT ;  /* 0x000000ff24ff7812 */ /* 0x040fe2000788c0ff */
[----:B------:R-:W-:Y:S01]  /*5430*/  FMUL.FTZ R165, R165, UR14 ;  /* 0x0000000ea5a57c20 */ /* 0x000fe20008410000 */
[C---:B------:R-:W-:Y:S01]  /*5440*/  LOP3.LUT P5, RZ, R36.reuse, 0xff00, RZ, 0xc0, !PT ;  /* 0x0000ff0024ff7812 */ /* 0x040fe200078ac0ff */
[----:B------:R-:W-:Y:S01]  /*5450*/  FMUL.FTZ R167, R167, UR14 ;  /* 0x0000000ea7a77c20 */ /* 0x000fe20008410000 */
[C---:B------:R-:W-:Y:S01]  /*5460*/  LOP3.LUT P6, RZ, R36.reuse, 0xff0000, RZ, 0xc0, !PT ;  /* 0x00ff000024ff7812 */ /* 0x040fe200078cc0ff */
[----:B------:R-:W-:Y:S01]  /*5470*/  FADD.FTZ R159, R159, -R8 ;  /* 0x800000089f9f7221 */ /* 0x000fe20000010000 */
[----:B------:R-:W-:Y:S01]  /*5480*/  ISETP.GE.U32.AND P0, PT, R36, 0x1000000, PT ;  /* 0x010000002400780c */ /* 0x000fe20003f06070 */
[----:B------:R-:W-:Y:S01]  /*5490*/  FADD.FTZ R10, R149, -R10 ;  /* 0x8000000a950a7221 */ /* 0x000fe20000010000 */
[----:B------:R-:W-:Y:S01]  /*54a0*/  SHF.L.U32 R9, R9, 0x10, RZ ;  /* 0x0000001009097819 */ /* 0x000fe200000006ff */
[----:B------:R0:W-:Y:S01]  /*54b0*/  F2F.BF16.F32 R36, R41 ;  /* 0x0000002900247304 */ /* 0x0001e20000202000 */
[----:B------:R-:W-:Y:S01]  /*54c0*/  SHF.L.U32 R39, R39, 0x10, RZ ;  /* 0x0000001027277819 */ /* 0x000fe200000006ff */
[----:B------:R-:W-:Y:S01]  /*54d0*/  FADD.FTZ R149, R143, -R178 ;  /* 0x800000b28f957221 */ /* 0x000fe20000010000 */
[----:B------:R-:W-:Y:S01]  /*54e0*/  SHF.L.U32 R141, R141, 0x10, RZ ;  /* 0x000000108d8d7819 */ /* 0x000fe200000006ff */
[C---:B------:R-:W-:Y:S01]  /*54f0*/  FFMA.FTZ R9, R128.reuse, R177, R9 ;  /* 0x000000b180097223 */ /* 0x040fe20000010009 */
[----:B------:R-:W-:Y:S01]  /*5500*/  FSEL R7, R7, RZ, P0 ;  /* 0x000000ff07077208 */ /* 0x000fe20000000000 */
[----:B------:R-:W-:Y:S01]  /*5510*/  FFMA.FTZ R39, R128, R146, R39 ;  /* 0x0000009280277223 */ /* 0x000fe20000010027 */
[----:B------:R-:W-:Y:S01]  /*5520*/  LOP3.LUT P3, RZ, R32, 0xff, RZ, 0xc0, !PT ;  /* 0x000000ff20ff7812 */ /* 0x000fe2000786c0ff */
[----:B------:R-:W-:Y:S01]  /*5530*/  FFMA.FTZ R141, R128, R180, R141 ;  /* 0x000000b4808d7223 */ /* 0x000fe2000001008d */
[----:B0-----:R-:W-:Y:S01]  /*5540*/  SHF.L.U32 R41, R0, 0x10, RZ ;  /* 0x0000001000297819 */ /* 0x001fe200000006ff */
[-C--:B------:R-:W-:Y:S01]  /*5550*/  FMUL.FTZ R9, R9, R4.reuse ;  /* 0x0000000409097220 */ /* 0x080fe20000410000 */
[-C--:B------:R-:W-:Y:S01]  /*5560*/  FMUL.FTZ R39, R39, R4.reuse ;  /* 0x0000000427277220 */ /* 0x080fe20000410000 */
[----:B------:R-:W-:Y:S01]  /*5570*/  FMUL.FTZ R141, R141, R4 ;  /* 0x000000048d8d7220 */ /* 0x000fe20000410000 */
[----:B------:R-:W-:Y:S01]  /*5580*/  FSEL R155, R155, RZ, P4 ;  /* 0x000000ff9b9b7208 */ /* 0x000fe20002000000 */
[----:B------:R-:W-:Y:S01]  /*5590*/  FFMA.FTZ R41, R128, R40, R41 ;  /* 0x0000002880297223 */ /* 0x000fe20000010029 */
[----:B------:R-:W-:Y:S01]  /*55a0*/  FMUL.FTZ R9, R9, UR14 ;  /* 0x0000000e09097c20 */ /* 0x000fe20008410000 */
[----:B------:R0:W-:Y:S01]  /*55b0*/  F2F.BF16.F32 R40, R7 ;  /* 0x0000000700287304 */ /* 0x0001e20000202000 */
[----:B------:R-:W-:Y:S01]  /*55c0*/  FSEL R165, R165, RZ, P5 ;  /* 0x000000ffa5a57208 */ /* 0x000fe20002800000 */
[----:B------:R-:W-:Y:S01]  /*55d0*/  FMUL.FTZ R41, R41, R4 ;  /* 0x0000000429297220 */ /* 0x000fe20000410000 */
[----:B------:R-:W-:Y:S01]  /*55e0*/  FSEL R167, R167, RZ, P6 ;  /* 0x000000ffa7a77208 */ /* 0x000fe20003000000 */
[----:B------:R-:W-:Y:S01]  /*55f0*/  FMUL.FTZ R39, R39, UR14 ;  /* 0x0000000e27277c20 */ /* 0x000fe20008410000 */
[----:B------:R-:W-:Y:S01]  /*5600*/  FMUL.FTZ R141, R141, UR14 ;  /* 0x0000000e8d8d7c20 */ /* 0x000fe20008410000 */
[----:B------:R-:W-:Y:S01]  /*5610*/  FMUL.FTZ R41, R41, UR14 ;  /* 0x0000000e29297c20 */ /* 0x000fe20008410000 */
[C---:B------:R-:W-:Y:S01]  /*5620*/  LOP3.LUT P4, RZ, R32.reuse, 0xff00, RZ, 0xc0, !PT ;  /* 0x0000ff0020ff7812 */ /* 0x040fe2000788c0ff */
[----:B------:R-:W-:Y:S01]  /*5630*/  FADD.FTZ R132, R151, -R12 ;  /* 0x8000000c97847221 */ /* 0x000fe20000010000 */
[----:B0-----:R-:W-:Y:S01]  /*5640*/  MOV R7, R28 ;  /* 0x0000001c00077202 */ /* 0x001fe20000000f00 */
[----:B------:R-:W-:Y:S01]  /*5650*/  FADD.FTZ R6, R147, -R6 ;  /* 0x8000000693067221 */ /* 0x000fe20000010000 */
[C---:B------:R-:W-:Y:S01]  /*5660*/  LOP3.LUT P5, RZ, R32.reuse, 0xff0000, RZ, 0xc0, !PT ;  /* 0x00ff000020ff7812 */ /* 0x040fe200078ac0ff */
[----:B------:R-:W-:Y:S01]  /*5670*/  FADD.FTZ R14, R153, -R14 ;  /* 0x8000000e990e7221 */ /* 0x000fe20000010000 */
[----:B------:R-:W-:Y:S01]  /*5680*/  SHF.L.U32 R7, R7, 0x10, RZ ;  /* 0x0000001007077819 */ /* 0x000fe200000006ff */
[----:B------:R-:W-:Y:S01]  /*5690*/  FADD.FTZ R186, R145, -R186 ;  /* 0x800000ba91ba7221 */ /* 0x000fe20000010000 */
[----:B------:R-:W-:Y:S01]  /*56a0*/  ISETP.GE.U32.AND P6, PT, R32, 0x1000000, PT ;  /* 0x010000002000780c */ /* 0x000fe20003fc6070 */
[----:B------:R-:W-:Y:S01]  /*56b0*/  F2F.BF16.F32 R5, R5 ;  /* 0x0000000500057304 */ /* 0x000fe20000202000 */
[----:B------:R-:W-:Y:S01]  /*56c0*/  FSEL R9, R9, RZ, P3 ;  /* 0x000000ff09097208 */ /* 0x000fe20001800000 */
[----:B------:R-:W-:Y:S01]  /*56d0*/  FFMA.FTZ R7, R128, R159, R7 ;  /* 0x0000009f80077223 */ /* 0x000fe20000010007 */
[----:B------:R-:W-:Y:S01]  /*56e0*/  MOV R8, R29 ;  /* 0x0000001d00087202 */ /* 0x000fe20000000f00 */
[----:B------:R-:W-:Y:S01]  /*56f0*/  FADD.FTZ R184, R157, -R184 ;  /* 0x800000b89db87221 */ /* 0x000fe20000010000 */
[----:B------:R-:W-:Y:S01]  /*5700*/  FSEL R39, R39, RZ, P4 ;  /* 0x000000ff27277208 */ /* 0x000fe20002000000 */
[----:B------:R-:W-:Y:S01]  /*5710*/  FMUL.FTZ R7, R7, R4 ;  /* 0x0000000407077220 */ /* 0x000fe20000410000 */
[----:B------:R-:W-:Y:S01]  /*5720*/  FSEL R41, R41, RZ, P5 ;  /* 0x000000ff29297208 */ /* 0x000fe20002800000 */
[----:B------:R-:W-:Y:S01]  /*5730*/  F2F.BF16.F32 R13, R13 ;  /* 0x0000000d000d7304 */ /* 0x000fe20000202000 */
[----:B------:R-:W-:Y:S01]  /*5740*/  FSEL R141, R141, RZ, P6 ;  /* 0x000000ff8d8d7208 */ /* 0x000fe20003000000 */
[----:B------:R-:W-:Y:S01]  /*5750*/  FMUL.FTZ R7, R7, UR14 ;  /* 0x0000000e07077c20 */ /* 0x000fe20008410000 */
[----:B------:R-:W-:-:S02]  /*5760*/  LOP3.LUT P0, RZ, R33, 0xff, RZ, 0xc0, !PT ;  /* 0x000000ff21ff7812 */ /* 0x000fc4000780c0ff */
[C---:B------:R-:W-:Y:S02]  /*5770*/  LOP3.LUT P3, RZ, R33.reuse, 0xff00, RZ, 0xc0, !PT ;  /* 0x0000ff0021ff7812 */ /* 0x040fe4000786c0ff */
[C---:B------:R-:W-:Y:S01]  /*5780*/  LOP3.LUT P4, RZ, R33.reuse, 0xff0000, RZ, 0xc0, !PT ;  /* 0x00ff000021ff7812 */ /* 0x040fe2000788c0ff */
[----:B------:R-:W-:Y:S01]  /*5790*/  F2F.BF16.F32 R41, R41 ;  /* 0x0000002900297304 */ /* 0x000fe20000202000 */
[----:B------:R-:W-:Y:S02]  /*57a0*/  ISETP.GE.U32.AND P5, PT, R33, 0x1000000, PT ;  /* 0x010000002100780c */ /* 0x000fe40003fa6070 */
[----:B------:R-:W-:Y:S02]  /*57b0*/  SHF.R.U32.HI R143, RZ, 0x10, R29 ;  /* 0x00000010ff8f7819 */ /* 0x000fe4000001161d */
[----:B------:R-:W-:Y:S02]  /*57c0*/  SHF.R.U32.HI R12, RZ, 0x10, R31 ;  /* 0x00000010ff0c7819 */ /* 0x000fe4000001161f */
[----:B------:R-:W-:Y:S01]  /*57d0*/  SHF.L.U32 R143, R143, 0x10, RZ ;  /* 0x000000108f8f7819 */ /* 0x000fe200000006ff */
[----:B------:R0:W-:Y:S01]  /*57e0*/  F2F.BF16.F32 R33, R9 ;  /* 0x0000000900217304 */ /* 0x0001e20000202000 */
[----:B------:R-:W-:-:S02]  /*57f0*/  FSEL R7, R7, RZ, P0 ;  /* 0x000000ff07077208 */ /* 0x000fc40000000000 */
[----:B------:R-:W-:Y:S01]  /*5800*/  LOP3.LUT P0, RZ, R38, 0xff0000, RZ, 0xc0, !PT ;  /* 0x00ff000026ff7812 */ /* 0x000fe2000780c0ff */
[----:B------:R-:W-:-:S04]  /*5810*/  FFMA.FTZ R149, R128, R149, R143 ;  /* 0x0000009580957223 */ /* 0x000fc8000001008f */
[----:B------:R-:W-:Y:S01]  /*5820*/  FMUL.FTZ R149, R149, R4 ;  /* 0x0000000495957220 */ /* 0x000fe20000410000 */
[----:B0-----:R-:W-:Y:S01]  /*5830*/  SHF.L.U32 R9, R8, 0x10, RZ ;  /* 0x0000001008097819 */ /* 0x001fe200000006ff */
[----:B------:R-:W-:Y:S02]  /*5840*/  F2F.BF16.F32 R143, R7 ;  /* 0x00000007008f7304 */ /* 0x000fe40000202000 */
[----:B------:R-:W-:Y:S02]  /*5850*/  FMUL.FTZ R149, R149, UR14 ;  /* 0x0000000e95957c20 */ /* 0x000fe40008410000 */
[----:B------:R-:W-:Y:S01]  /*5860*/  FFMA.FTZ R9, R128, R10, R9 ;  /* 0x0000000a80097223 */ /* 0x000fe20000010009 */
[----:B------:R-:W-:Y:S02]  /*5870*/  MOV R10, R31 ;  /* 0x0000001f000a7202 */ /* 0x000fe40000000f00 */
[----:B------:R-:W-:Y:S01]  /*5880*/  FSEL R149, R149, RZ, P5 ;  /* 0x000000ff95957208 */ /* 0x000fe20002800000 */
[----:B------:R0:W1:Y:S01]  /*5890*/  F2F.BF16.F32 R8, R141 ;  /* 0x0000008d00087304 */ /* 0x0000620000202000 */
[----:B------:R-:W-:Y:S01]  /*58a0*/  SHF.L.U32 R151, R10, 0x10, RZ ;  /* 0x000000100a977819 */ /* 0x000fe200000006ff */
[----:B------:R-:W-:-:S04]  /*58b0*/  FMUL.FTZ R9, R9, R4 ;  /* 0x0000000409097220 */ /* 0x000fc80000410000 */
[----:B------:R-:W-:Y:S01]  /*58c0*/  FMUL.FTZ R9, R9, UR14 ;  /* 0x0000000e09097c20 */ /* 0x000fe20008410000 */
[----:B------:R-:W-:Y:S01]  /*58d0*/  FFMA.FTZ R151, R128, R14, R151 ;  /* 0x0000000e80977223 */ /* 0x000fe20000010097 */
[----:B------:R-:W-:Y:S01]  /*58e0*/  SHF.R.U64 R14, R28, 0x10, R29 ;  /* 0x000000101c0e7819 */ /* 0x000fe2000000121d */
[----:B------:R-:W2:Y:S01]  /*58f0*/  F2F.BF16.F32 R16, R16 ;  /* 0x0000001000107304 */ /* 0x000ea20000202000 */
[----:B0-----:R-:W-:Y:S01]  /*5900*/  SHF.L.U32 R141, R12, 0x10, RZ ;  /* 0x000000100c8d7819 */ /* 0x001fe200000006ff */
[----:B------:R-:W-:Y:S01]  /*5910*/  FMUL.FTZ R151, R151, R4 ;  /* 0x0000000497977220 */ /* 0x000fe20000410000 */
[----:B------:R-:W-:Y:S02]  /*5920*/  SHF.R.U64 R12, R30, 0x10, R31 ;  /* 0x000000101e0c7819 */ /* 0x000fe4000000121f */
[----:B------:R-:W-:Y:S01]  /*5930*/  FSEL R10, R9, RZ, P4 ;  /* 0x000000ff090a7208 */ /* 0x000fe20002000000 */
[----:B------:R-:W-:Y:S01]  /*5940*/  FFMA.FTZ R141, R128, R6, R141 ;  /* 0x00000006808d7223 */ /* 0x000fe2000001008d */
[----:B------:R-:W-:Y:S01]  /*5950*/  MOV R6, R30 ;  /* 0x0000001e00067202 */ /* 0x000fe20000000f00 */
[----:B------:R-:W-:Y:S01]  /*5960*/  F2F.BF16.F32 R19, R19 ;  /* 0x0000001300137304 */ /* 0x000fe20000202000 */
[----:B------:R-:W-:Y:S01]  /*5970*/  SHF.L.U32 R9, R14, 0x10, RZ ;  /* 0x000000100e097819 */ /* 0x000fe200000006ff */
[----:B------:R-:W-:Y:S01]  /*5980*/  FMUL.FTZ R141, R141, R4 ;  /* 0x000000048d8d7220 */ /* 0x000fe20000410000 */
[----:B------:R-:W-:Y:S01]  /*5990*/  SHF.L.U32 R7, R6, 0x10, RZ ;  /* 0x0000001006077819 */ /* 0x000fe200000006ff */
[----:B------:R-:W-:Y:S01]  /*59a0*/  FMUL.FTZ R151, R151, UR14 ;  /* 0x0000000e97977c20 */ /* 0x000fe20008410000 */
[----:B------:R-:W-:Y:S01]  /*59b0*/  ISETP.GE.U32.AND P4, PT, R38, 0x1000000, PT ;  /* 0x010000002600780c */ /* 0x000fe20003f86070 */
[----:B------:R-:W-:Y:S01]  /*59c0*/  FMUL.FTZ R6, R141, UR14 ;  /* 0x0000000e8d067c20 */ /* 0x000fe20008410000 */
[----:B------:R-:W-:Y:S01]  /*59d0*/  SHF.L.U32 R141, R12, 0x10, RZ ;  /* 0x000000100c8d7819 */ /* 0x000fe200000006ff */
[----:B------:R-:W0:Y:S01]  /*59e0*/  F2F.BF16.F32 R34, R34 ;  /* 0x0000002200227304 */ /* 0x000e220000202000 */
[C---:B------:R-:W-:Y:S01]  /*59f0*/  FFMA.FTZ R7, R128.reuse, R132, R7 ;  /* 0x0000008480077223 */ /* 0x040fe20000010007 */
[----:B------:R-:W-:Y:S01]  /*5a00*/  FFMA.FTZ R9, R128, R184, R9 ;  /* 0x000000b880097223 */ /* 0x000fe20000010009 */
[----:B------:R-:W-:Y:S01]  /*5a10*/  FSEL R6, R6, RZ, P4 ;  /* 0x000000ff06067208 */ /* 0x000fe20002000000 */
[----:B------:R-:W-:Y:S01]  /*5a20*/  FFMA.FTZ R141, R128, R186, R141 ;  /* 0x000000ba808d7223 */ /* 0x000fe2000001008d */
[-C--:B------:R-:W-:Y:S01]  /*5a30*/  FMUL.FTZ R7, R7, R4.reuse ;  /* 0x0000000407077220 */ /* 0x080fe20000410000 */
[----:B------:R-:W-:Y:S01]  /*5a40*/  FSEL R151, R151, RZ, P0 ;  /* 0x000000ff97977208 */ /* 0x000fe20000000000 */
[-C--:B------:R-:W-:Y:S01]  /*5a50*/  FMUL.FTZ R9, R9, R4.reuse ;  /* 0x0000000409097220 */ /* 0x080fe20000410000 */
[----:B------:R-:W-:Y:S01]  /*5a60*/  FMUL.FTZ R141, R141, R4 ;  /* 0x000000048d8d7220 */ /* 0x000fe20000410000 */
[----:B------:R-:W-:Y:S01]  /*5a70*/  F2F.BF16.F32 R11, R11 ;  /* 0x0000000b000b7304 */ /* 0x000fe20000202000 */
[C---:B------:R-:W-:Y:S01]  /*5a80*/  LOP3.LUT P4, RZ, R38.reuse, 0xff00, RZ, 0xc0, !PT ;  /* 0x0000ff0026ff7812 */ /* 0x040fe2000788c0ff */
[----:B------:R-:W-:Y:S01]  /*5a90*/  FMUL.FTZ R9, R9, UR14 ;  /* 0x0000000e09097c20 */ /* 0x000fe20008410000 */
[----:B------:R-:W-:Y:S01]  /*5aa0*/  FMUL.FTZ R141, R141, UR14 ;  /* 0x0000000e8d8d7c20 */ /* 0x000fe20008410000 */
[----:B-1----:R-:W-:Y:S01]  /*5ab0*/  PRMT R41, R41, 0x5410, R8 ;  /* 0x0000541029297816 */ /* 0x002fe20000000008 */
[----:B------:R-:W-:Y:S01]  /*5ac0*/  FMUL.FTZ R8, R7, UR14 ;  /* 0x0000000e07087c20 */ /* 0x000fe20008410000 */
[----:B------:R-:W-:-:S02]  /*5ad0*/  LOP3.LUT P0, RZ, R38, 0xff, RZ, 0xc0, !PT ;  /* 0x000000ff26ff7812 */ /* 0x000fc4000780c0ff */
[----:B------:R-:W-:Y:S01]  /*5ae0*/  F2F.BF16.F32 R10, R10 ;  /* 0x0000000a000a7304 */ /* 0x000fe20000202000 */
[----:B------:R-:W-:Y:S02]  /*5af0*/  FSEL R141, R141, RZ, P4 ;  /* 0x000000ff8d8d7208 */ /* 0x000fe40002000000 */
[----:B--2---:R-:W-:Y:S02]  /*5b00*/  PRMT R145, R13, 0x5410, R16 ;  /* 0x000054100d917816 */ /* 0x004fe40000000010 */
[----:B0-----:R-:W-:Y:S02]  /*5b10*/  PRMT R13, R19, 0x5410, R34 ;  /* 0x00005410130d7816 */ /* 0x001fe40000000022 */
[----:B------:R-:W-:Y:S01]  /*5b20*/  FSEL R9, R9, RZ, P3 ;  /* 0x000000ff09097208 */ /* 0x000fe20001800000 */
[----:B------:R-:W0:Y:S01]  /*5b30*/  F2F.BF16.F32 R149, R149 ;  /* 0x0000009500957304 */ /* 0x000e220000202000 */
[----:B------:R-:W-:-:S07]  /*5b40*/  FSEL R34, R8, RZ, P0 ;  /* 0x000000ff08227208 */ /* 0x000fce0000000000 */
[----:B------:R-:W1:Y:S01]  /*5b50*/  F2F.BF16.F32 R35, R35 ;  /* 0x0000002300237304 */ /* 0x000e620000202000 */
[----:B0-----:R-:W-:-:S07]  /*5b60*/  PRMT R149, R10, 0x5410, R149 ;  /* 0x000054100a957816 */ /* 0x001fce0000000095 */
[----:B------:R-:W-:Y:S08]  /*5b70*/  F2F.BF16.F32 R17, R17 ;  /* 0x0000001100117304 */ /* 0x000ff00000202000 */
[----:B------:R0:W-:Y:S08]  /*5b80*/  F2F.BF16.F32 R12, R6 ;  /* 0x00000006000c7304 */ /* 0x0001f00000202000 */
[----:B------:R-:W-:Y:S01]  /*5b90*/  F2F.BF16.F32 R15, R15 ;  /* 0x0000000f000f7304 */ /* 0x000fe20000202000 */
[----:B0-----:R-:W-:-:S02]  /*5ba0*/  IMAD.WIDE.U32 R6, R5, 0x10000, RZ ;  /* 0x0001000005067825 */ /* 0x001fc400078e00ff */
[----:B------:R-:W0:Y:S01]  /*5bb0*/  LDC.64 R4, c[0x0][0x468] ;  /* 0x00011a00ff047b82 */ /* 0x000e220000000a00 */
[----:B------:R-:W-:Y:S01]  /*5bc0*/  LOP3.LUT R6, R6, R11, RZ, 0xfc, !PT ;  /* 0x0000000b06067212 */ /* 0x000fe200078efcff */
[----:B-1----:R-:W-:-:S03]  /*5bd0*/  IMAD.WIDE.U32 R10, R35, 0x10000, RZ ;  /* 0x00010000230a7825 */ /* 0x002fc600078e00ff */
[----:B------:R-:W1:Y:S01]  /*5be0*/  F2F.BF16.F32 R151, R151 ;  /* 0x0000009700977304 */ /* 0x000e620000202000 */
[----:B------:R-:W-:-:S07]  /*5bf0*/  LOP3.LUT R7, R145, R7, RZ, 0xfc, !PT ;  /* 0x0000000791077212 */ /* 0x000fce00078efcff */
[----:B------:R-:W2:Y:S01]  /*5c00*/  F2F.BF16.F32 R18, R18 ;  /* 0x0000001200127304 */ /* 0x000ea20000202000 */
[----:B-1----:R-:W-:-:S07]  /*5c10*/  PRMT R151, R151, 0x5410, R12 ;  /* 0x0000541097977816 */ /* 0x002fce000000000c */
[----:B------:R-:W-:Y:S01]  /*5c20*/  F2F.BF16.F32 R0, R165 ;  /* 0x000000a500007304 */ /* 0x000fe20000202000 */
[----:B--2---:R-:W-:-:S07]  /*5c30*/  LOP3.LUT R10, R10, R18, RZ, 0xfc, !PT ;  /* 0x000000120a0a7212 */ /* 0x004fce00078efcff */
[----:B------:R-:W-:Y:S08]  /*5c40*/  F2F.BF16.F32 R39, R39 ;  /* 0x0000002700277304 */ /* 0x000ff00000202000 */
[----:B------:R-:W1:Y:S08]  /*5c50*/  F2F.BF16.F32 R19, R141 ;  /* 0x0000008d00137304 */ /* 0x000e700000202000 */
[----:B------:R-:W2:Y:S01]  /*5c60*/  F2F.BF16.F32 R37, R37 ;  /* 0x0000002500257304 */ /* 0x000ea20000202000 */
[----:B-1----:R-:W-:-:S07]  /*5c70*/  IMAD.WIDE.U32 R18, R19, 0x10000, RZ ;  /* 0x0001000013127825 */ /* 0x002fce00078e00ff */
[----:B------:R-:W-:Y:S01]  /*5c80*/  F2F.BF16.F32 R32, R155 ;  /* 0x0000009b00207304 */ /* 0x000fe20000202000 */
[----:B------:R-:W-:Y:S02]  /*5c90*/  LOP3.LUT R19, R151, R19, RZ, 0xfc, !PT ;  /* 0x0000001397137212 */ /* 0x000fe400078efcff */
[----:B--2---:R-:W-:-:S05]  /*5ca0*/  PRMT R37, R36, 0x5410, R37 ;  /* 0x0000541024257816 */ /* 0x004fca0000000025 */
[----:B------:R-:W1:Y:S01]  /*5cb0*/  F2F.BF16.F32 R167, R167 ;  /* 0x000000a700a77304 */ /* 0x000e620000202000 */
[----:B------:R-:W-:Y:S01]  /*5cc0*/  LOP3.LUT R11, R37, R11, RZ, 0xfc, !PT ;  /* 0x0000000b250b7212 */ /* 0x000fe200078efcff */
[----:B0-----:R-:W-:-:S06]  /*5cd0*/  IMAD.WIDE.U32 R36, R139, 0x8, R4 ;  /* 0x000000088b247825 */ /* 0x001fcc00078e0004 */
[----:B------:R0:W2:Y:S01]  /*5ce0*/  F2F.BF16.F32 R16, R9 ;  /* 0x0000000900107304 */ /* 0x0000a20000202000 */
[----:B-1----:R-:W-:-:S07]  /*5cf0*/  PRMT R167, R167, 0x5410, R40 ;  /* 0x00005410a7a77816 */ /* 0x002fce0000000028 */
[----:B------:R-:W1:Y:S01]  /*5d00*/  F2F.BF16.F32 R35, R34 ;  /* 0x0000002200237304 */ /* 0x000e620000202000 */
[----:B0-----:R-:W-:-:S05]  /*5d10*/  IMAD.WIDE.U32 R8, R17, 0x10000, RZ ;  /* 0x0001000011087825 */ /* 0x001fca00078e00ff */
[----:B------:R-:W-:Y:S01]  /*5d20*/  LOP3.LUT R9, R13, R9, RZ, 0xfc, !PT ;  /* 0x000000090d097212 */ /* 0x000fe200078efcff */
[----:B------:R-:W-:Y:S01]  /*5d30*/  IMAD.WIDE.U32 R12, R0, 0x10000, RZ ;  /* 0x00010000000c7825 */ /* 0x000fe200078e00ff */
[----:B------:R-:W-:-:S03]  /*5d40*/  LOP3.LUT R8, R8, R15, RZ, 0xfc, !PT ;  /* 0x0000000f08087212 */ /* 0x000fc600078efcff */
[----:B------:R-:W-:Y:S01]  /*5d50*/  IMAD.WIDE.U32 R14, R39, 0x10000, RZ ;  /* 0x00010000270e7825 */ /* 0x000fe200078e00ff */
[----:B------:R-:W-:Y:S02]  /*5d60*/  LOP3.LUT R12, R12, R32, RZ, 0xfc, !PT ;  /* 0x000000200c0c7212 */ /* 0x000fe400078efcff */
[----:B------:R-:W-:Y:S01]  /*5d70*/  LOP3.LUT R13, R167, R13, RZ, 0xfc, !PT ;  /* 0x0000000da70d7212 */ /* 0x000fe200078efcff */
[----:B--2---:R-:W-:Y:S01]  /*5d80*/  IMAD.WIDE.U32 R16, R16, 0x10000, RZ ;  /* 0x0001000010107825 */ /* 0x004fe200078e00ff */
[----:B------:R-:W-:Y:S02]  /*5d90*/  LOP3.LUT R14, R14, R33, RZ, 0xfc, !PT ;  /* 0x000000210e0e7212 */ /* 0x000fe400078efcff */
[----:B-1----:R-:W-:Y:S01]  /*5da0*/  LOP3.LUT R18, R18, R35, RZ, 0xfc, !PT ;  /* 0x0000002312127212 */ /* 0x002fe200078efcff */
[--C-:B------:R-:W-:Y:S01]  /*5db0*/  IMAD.WIDE.U32 R32, R129, 0x8, R4.reuse ;  /* 0x0000000881207825 */ /* 0x100fe200078e0004 */
[----:B------:R-:W-:Y:S02]  /*5dc0*/  LOP3.LUT R15, R41, R15, RZ, 0xfc, !PT ;  /* 0x0000000f290f7212 */ /* 0x000fe400078efcff */
[----:B------:R-:W-:Y:S01]  /*5dd0*/  LOP3.LUT R17, R149, R17, RZ, 0xfc, !PT ;  /* 0x0000001195117212 */ /* 0x000fe200078efcff */
[--C-:B------:R-:W-:Y:S01]  /*5de0*/  IMAD.WIDE.U32 R34, R127, 0x8, R4.reuse ;  /* 0x000000087f227825 */ /* 0x100fe200078e0004 */
[----:B------:R-:W-:Y:S01]  /*5df0*/  LOP3.LUT R16, R16, R143, RZ, 0xfc, !PT ;  /* 0x0000008f10107212 */ /* 0x000fe200078efcff */
        /* <DEDUP_REMOVED lines=12> */
.L_x_737:
[----:B-----5:R-:W-:Y:S01]  /*5ec0*/  MOV R7, R2 ;  /* 0x0000000200077202 */ /* 0x020fe20000000f00 */
[-CC-:B------:R-:W-:Y:S01]  /*5ed0*/  FFMA.FTZ R0, R0, R6.reuse, R5.reuse ;  /* 0x0000000600007223 */ /* 0x180fe20000010005 */
[----:B------:R-:W-:Y:S01]  /*5ee0*/  MOV R8, R3 ;  /* 0x0000000300087202 */ /* 0x000fe20000000f00 */
[-CC-:B------:R-:W-:Y:S01]  /*5ef0*/  FFMA.FTZ R210, R210, R6.reuse, R5.reuse ;  /* 0x00000006d2d27223 */ /* 0x180fe20000010005 */
[----:B------:R-:W-:Y:S01]  /*5f00*/  SHF.L.U32 R7, R7, 0x10, RZ ;  /* 0x0000001007077819 */ /* 0x000fe200000006ff */
[----:B------:R-:W-:Y:S01]  /*5f10*/  FADD.FTZ R41, R41, -R0 ;  /* 0x8000000029297221 */ /* 0x000fe20000010000 */
[-CC-:B------:R-:W-:Y:S01]  /*5f20*/  FFMA.FTZ R0, R171, R6.reuse, R5.reuse ;  /* 0x00000006ab007223 */ /* 0x180fe20000010005 */
[----:B------:R-:W-:Y:S01]  /*5f30*/  FADD.FTZ R155, R35, -R210 ;  /* 0x800000d2239b7221 */ /* 0x000fe20000010000 */
[-C--:B------:R-:W-:Y:S01]  /*5f40*/  FFMA.FTZ R202, R202, R6.reuse, R5 ;  /* 0x00000006caca7223 */ /* 0x080fe20000010005 */
[----:B------:R-:W-:Y:S01]  /*5f50*/  FFMA.FTZ R41, R128, R41, R7 ;  /* 0x0000002980297223 */ /* 0x000fe20000010007 */
[----:B------:R-:W-:Y:S01]  /*5f60*/  FADD.FTZ R141, R37, -R0 ;  /* 0x80000000258d7221 */ /* 0x000fe20000010000 */
[----:B------:R-:W-:Y:S01]  /*5f70*/  SHF.L.U32 R7, R8, 0x10, RZ ;  /* 0x0000001008077819 */ /* 0x000fe200000006ff */
[----:B------:R-:W-:Y:S01]  /*5f80*/  FADD.FTZ R39, R39, -R202 ;  /* 0x800000ca27277221 */ /* 0x000fe20000010000 */
[----:B------:R-:W-:Y:S01]  /*5f90*/  SHF.R.U32.HI R0, RZ, 0x10, R3 ;  /* 0x00000010ff007819 */ /* 0x000fe20000011603 */
[-C--:B------:R-:W-:Y:S01]  /*5fa0*/  FFMA.FTZ R191, R191, R6.reuse, R5 ;  /* 0x00000006bfbf7223 */ /* 0x080fe20000010005 */
[----:B------:R-:W-:Y:S01]  /*5fb0*/  MOV R10, R21 ;  /* 0x00000015000a7202 */ /* 0x000fe20000000f00 */
[----:B------:R-:W-:Y:S01]  /*5fc0*/  FFMA.FTZ R141, R128, R141, R7 ;  /* 0x0000008d808d7223 */ /* 0x000fe20000010007 */
[----:B------:R-:W-:Y:S01]  /*5fd0*/  SHF.L.U32 R11, R0, 0x10, RZ ;  /* 0x00000010000b7819 */ /* 0x000fe200000006ff */
[-C--:B------:R-:W-:Y:S01]  /*5fe0*/  FFMA.FTZ R15, R200, R6.reuse, R5 ;  /* 0x00000006c80f7223 */ /* 0x080fe20000010005 */
[----:B------:R-:W-:Y:S01]  /*5ff0*/  SHF.R.U64 R7, R2, 0x10, R3 ;  /* 0x0000001002077819 */ /* 0x000fe20000001203 */
[----:B------:R-:W-:Y:S01]  /*6000*/  FADD.FTZ R181, R174, -R191 ;  /* 0x800000bfaeb57221 */ /* 0x000fe20000010000 */
[-C--:B------:R-:W-:Y:S01]  /*6010*/  FFMA.FTZ R19, R189, R6.reuse, R5 ;  /* 0x00000006bd137223 */ /* 0x080fe20000010005 */
[----:B------:R-:W-:Y:S01]  /*6020*/  FFMA.FTZ R155, R128, R155, R11 ;  /* 0x0000009b809b7223 */ /* 0x000fe2000001000b */
[----:B------:R-:W-:Y:S01]  /*6030*/  SHF.L.U32 R11, R7, 0x10, RZ ;  /* 0x00000010070b7819 */ /* 0x000fe200000006ff */
[----:B------:R-:W-:Y:S01]  /*6040*/  FADD.FTZ R191, R138, -R15 ;  /* 0x8000000f8abf7221 */ /* 0x000fe20000010000 */
[-C--:B------:R-:W-:Y:S01]  /*6050*/  FFMA.FTZ R15, R198, R6.reuse, R5 ;  /* 0x00000006c60f7223 */ /* 0x080fe20000010005 */
[----:B------:R-:W-:Y:S01]  /*6060*/  MOV R14, R23 ;  /* 0x00000017000e7202 */ /* 0x000fe20000000f00 */
[----:B------:R-:W-:Y:S01]  /*6070*/  FADD.FTZ R19, R162, -R19 ;  /* 0x80000013a2137221 */ /* 0x000fe20000010000 */
[----:B------:R-:W-:Y:S01]  /*6080*/  FFMA.FTZ R39, R128, R39, R11 ;  /* 0x0000002780277223 */ /* 0x000fe2000001000b */
[----:B------:R-:W-:Y:S01]  /*6090*/  SHF.L.U32 R11, R10, 0x10, RZ ;  /* 0x000000100a0b7819 */ /* 0x000fe200000006ff */
[----:B------:R-:W-:Y:S01]  /*60a0*/  FADD.FTZ R15, R168, -R15 ;  /* 0x8000000fa80f7221 */ /* 0x000fe20000010000 */
[----:B------:R-:W-:Y:S01]  /*60b0*/  SHF.R.U32.HI R10, RZ, 0x10, R21 ;  /* 0x00000010ff0a7819 */ /* 0x000fe20000011615 */
[-CC-:B------:R-:W-:Y:S01]  /*60c0*/  FFMA.FTZ R185, R185, R6.reuse, R5.reuse ;  /* 0x00000006b9b97223 */ /* 0x180fe20000010005 */
[----:B------:R-:W-:Y:S01]  /*60d0*/  SHF.L.U32 R193, R14, 0x10, RZ ;  /* 0x000000100ec17819 */ /* 0x000fe200000006ff */
[-C--:B------:R-:W-:Y:S01]  /*60e0*/  FFMA.FTZ R35, R190, R6.reuse, R5 ;  /* 0x00000006be237223 */ /* 0x080fe20000010005 */
[----:B------:R-:W-:Y:S01]  /*60f0*/  SHF.L.U32 R17, R10, 0x10, RZ ;  /* 0x000000100a117819 */ /* 0x000fe200000006ff */
[----:B------:R-:W-:Y:S01]  /*6100*/  FADD.FTZ R185, R148, -R185 ;  /* 0x800000b994b97221 */ /* 0x000fe20000010000 */
[----:B------:R-:W-:Y:S01]  /*6110*/  SHF.R.U64 R10, R20, 0x10, R21 ;  /* 0x00000010140a7819 */ /* 0x000fe20000001215 */
[----:B------:R-:W-:Y:S01]  /*6120*/  FADD.FTZ R35, R136, -R35 ;  /* 0x8000002388237221 */ /* 0x000fe20000010000 */
[----:B------:R-:W-:Y:S01]  /*6130*/  SHF.R.U32.HI R14, RZ, 0x10, R23 ;  /* 0x00000010ff0e7819 */ /* 0x000fe20000011617 */
[----:B------:R-:W-:Y:S01]  /*6140*/  FFMA.FTZ R191, R128, R191, R17 ;  /* 0x000000bf80bf7223 */ /* 0x000fe20000010011 */
[----:B------:R-:W-:Y:S01]  /*6150*/  SHF.L.U32 R17, R10, 0x10, RZ ;  /* 0x000000100a117819 */ /* 0x000fe200000006ff */
[--C-:B------:R-:W-:Y:S01]  /*6160*/  FFMA.FTZ R37, R177, R6, R5.reuse ;  /* 0x00000006b1257223 */ /* 0x100fe20000010005 */
[----:B------:R-:W-:Y:S01]  /*6170*/  MOV R10, R22 ;  /* 0x00000016000a7202 */ /* 0x000fe20000000f00 */
[-C--:B------:R-:W-:Y:S01]  /*6180*/  FFMA.FTZ R132, R167, R6.reuse, R5 ;  /* 0x00000006a7847223 */ /* 0x080fe20000010005 */
[----:B------:R-:W-:Y:S01]  /*6190*/  SHF.L.U32 R195, R14, 0x10, RZ ;  /* 0x000000100ec37819 */ /* 0x000fe200000006ff */
[----:B------:R-:W-:Y:S01]  /*61a0*/  FFMA.FTZ R189, R128, R15, R17 ;  /* 0x0000000f80bd7223 */ /* 0x000fe20000010011 */
[----:B------:R-:W-:Y:S01]  /*61b0*/  SHF.L.U32 R15, R10, 0x10, RZ ;  /* 0x000000100a0f7819 */ /* 0x000fe200000006ff */
[-C--:B------:R-:W-:Y:S01]  /*61c0*/  FFMA.FTZ R17, R187, R6.reuse, R5 ;  /* 0x00000006bb117223 */ /* 0x080fe20000010005 */
[----:B------:R-:W-:Y:S01]  /*61d0*/  MOV R16, R25 ;  /* 0x0000001900107202 */ /* 0x000fe20000000f00 */
[----:B------:R-:W-:Y:S01]  /*61e0*/  FADD.FTZ R37, R142, -R37 ;  /* 0x800000258e257221 */ /* 0x000fe20000010000 */
[----:B------:R-:W-:Y:S01]  /*61f0*/  FADD.FTZ R163, R163, -R132 ;  /* 0x80000084a3a37221 */ /* 0x000fe20000010000 */
[----:B------:R-:W-:Y:S01]  /*6200*/  FFMA.FTZ R187, R128, R19, R15 ;  /* 0x0000001380bb7223 */ /* 0x000fe2000001000f */
[-CC-:B------:R-:W-:Y:S01]  /*6210*/  FFMA.FTZ R19, R192, R6.reuse, R5.reuse ;  /* 0x00000006c0137223 */ /* 0x180fe20000010005 */
[-CC-:B------:R-:W-:Y:S01]  /*6220*/  FFMA.FTZ R132, R175, R6.reuse, R5.reuse ;  /* 0x00000006af847223 */ /* 0x180fe20000010005 */
[-CC-:B------:R-:W-:Y:S01]  /*6230*/  FFMA.FTZ R180, R180, R6.reuse, R5.reuse ;  /* 0x00000006b4b47223 */ /* 0x180fe20000010005 */
[----:B------:R-:W-:Y:S01]  /*6240*/  FFMA.FTZ R183, R183, R6, R5 ;  /* 0x00000006b7b77223 */ /* 0x000fe20000010005 */
[----:B------:R-:W-:Y:S01]  /*6250*/  FADD.FTZ R19, R134, -R19 ;  /* 0x8000001386137221 */ /* 0x000fe20000010000 */
[----:B------:R-:W-:Y:S01]  /*6260*/  MOV R134, R28 ;  /* 0x0000001c00867202 */ /* 0x000fe20000000f00 */
[----:B------:R-:W-:Y:S01]  /*6270*/  FFMA.FTZ R184, R184, R6, R5 ;  /* 0x00000006b8b87223 */ /* 0x000fe20000010005 */
[----:B------:R-:W-:Y:S01]  /*6280*/  FADD.FTZ R203, R161, -R180 ;  /* 0x800000b4a1cb7221 */ /* 0x000fe20000010000 */
[----:B------:R-:W-:Y:S01]  /*6290*/  FFMA.FTZ R195, R128, R19, R195 ;  /* 0x0000001380c37223 */ /* 0x000fe200000100c3 */
[----:B------:R-:W-:Y:S01]  /*62a0*/  SHF.L.U32 R19, R16, 0x10, RZ ;  /* 0x0000001010137819 */ /* 0x000fe200000006ff */
[----:B------:R-:W-:Y:S01]  /*62b0*/  FADD.FTZ R183, R140, -R183 ;  /* 0x800000b78cb77221 */ /* 0x000fe20000010000 */
[----:B------:R-:W-:Y:S01]  /*62c0*/  SHF.R.U32.HI R16, RZ, 0x10, R25 ;  /* 0x00000010ff107819 */ /* 0x000fe20000011619 */
[----:B------:R-:W-:Y:S01]  /*62d0*/  FADD.FTZ R157, R157, -R184 ;  /* 0x800000b89d9d7221 */ /* 0x000fe20000010000 */
[----:B------:R-:W-:Y:S01]  /*62e0*/  MOV R140, R30 ;  /* 0x0000001e008c7202 */ /* 0x000fe20000000f00 */
[----:B------:R-:W-:Y:S01]  /*62f0*/  FFMA.FTZ R185, R128, R185, R19 ;  /* 0x000000b980b97223 */ /* 0x000fe20000010013 */
[----:B------:R-:W-:Y:S01]  /*6300*/  SHF.L.U32 R197, R16, 0x10, RZ ;  /* 0x0000001010c57819 */ /* 0x000fe200000006ff */
[-C--:B------:R-:W-:Y:S01]  /*6310*/  FFMA.FTZ R19, R194, R6.reuse, R5 ;  /* 0x00000006c2137223 */ /* 0x080fe20000010005 */
[----:B------:R-:W-:Y:S01]  /*6320*/  SHF.R.U64 R16, R24, 0x10, R25 ;  /* 0x0000001018107819 */ /* 0x000fe20000001219 */
[----:B------:R-:W-:Y:S01]  /*6330*/  FFMA.FTZ R182, R182, R6, R5 ;  /* 0x00000006b6b67223 */ /* 0x000fe20000010005 */
[----:B------:R0:W-:Y:S01]  /*6340*/  F2F.BF16.F32 R9, R41 ;  /* 0x0000002900097304 */ /* 0x0001e20000202000 */
        /* <DEDUP_REMOVED lines=8> */
[----:B0-----:R-:W-:Y:S01]  /*63d0*/  FMUL.FTZ R41, R41, R4 ;  /* 0x0000000429297220 */ /* 0x001fe20000410000 */
[----:B------:R-:W-:Y:S01]  /*63e0*/  MOV R35, R27 ;  /* 0x0000001b00237202 */ /* 0x000fe20000000f00 */
[----:B------:R0:W-:Y:S01]  /*63f0*/  F2F.BF16.F32 R0, R141 ;  /* 0x0000008d00007304 */ /* 0x0001e20000202000 */
[----:B------:R-:W-:Y:S01]  /*6400*/  MOV R144, R31 ;  /* 0x0000001f00907202 */ /* 0x000fe20000000f00 */
[C---:B------:R-:W-:Y:S01]  /*6410*/  FFMA.FTZ R167, R128.reuse, R37, R19 ;  /* 0x0000002580a77223 */ /* 0x040fe20000010013 */
[----:B------:R-:W-:Y:S01]  /*6420*/  SHF.L.U32 R35, R35, 0x10, RZ ;  /* 0x0000001023237819 */ /* 0x000fe200000006ff */
[----:B------:R-:W-:Y:S01]  /*6430*/  FMUL.FTZ R41, R41, UR14 ;  /* 0x0000000e29297c20 */ /* 0x000fe20008410000 */
[----:B------:R-:W-:Y:S01]  /*6440*/  SHF.R.U32.HI R37, RZ, 0x10, R27 ;  /* 0x00000010ff257819 */ /* 0x000fe2000001161b */
[----:B------:R-:W-:Y:S01]  /*6450*/  FFMA.FTZ R193, R128, R17, R193 ;  /* 0x0000001180c17223 */ /* 0x000fe200000100c1 */
[----:B------:R-:W-:Y:S01]  /*6460*/  LOP3.LUT P0, RZ, R40, 0xff, RZ, 0xc0, !PT ;  /* 0x000000ff28ff7812 */ /* 0x000fe2000780c0ff */
[----:B------:R-:W-:Y:S01]  /*6470*/  FFMA.FTZ R163, R128, R163, R35 ;  /* 0x000000a380a37223 */ /* 0x000fe20000010023 */
[----:B------:R-:W-:Y:S01]  /*6480*/  SHF.L.U32 R205, R37, 0x10, RZ ;  /* 0x0000001025cd7819 */ /* 0x000fe200000006ff */
[----:B------:R-:W-:Y:S01]  /*6490*/  FFMA.FTZ R35, R188, R6, R5 ;  /* 0x00000006bc237223 */ /* 0x000fe20000010005 */
[----:B------:R-:W-:Y:S01]  /*64a0*/  SHF.R.U64 R37, R26, 0x10, R27 ;  /* 0x000000101a257819 */ /* 0x000fe2000000121b */
[----:B0-----:R-:W-:Y:S01]  /*64b0*/  FMUL.FTZ R141, R141, R4 ;  /* 0x000000048d8d7220 */ /* 0x001fe20000410000 */
[----:B------:R-:W-:Y:S01]  /*64c0*/  MOV R8, R20 ;  /* 0x0000001400087202 */ /* 0x000fe20000000f00 */
[----:B------:R-:W-:Y:S01]  /*64d0*/  FADD.FTZ R35, R146, -R35 ;  /* 0x8000002392237221 */ /* 0x000fe20000010000 */
[----:B------:R-:W-:Y:S01]  /*64e0*/  SHF.L.U32 R37, R37, 0x10, RZ ;  /* 0x0000001025257819 */ /* 0x000fe200000006ff */
[----:B------:R-:W-:Y:S01]  /*64f0*/  FFMA.FTZ R203, R128, R203, R205 ;  /* 0x000000cb80cb7223 */ /* 0x000fe200000100cd */
[-CC-:B------:R-:W-:Y:S01]  /*6500*/  FFMA.FTZ R13, R204, R6.reuse, R5.reuse ;  /* 0x00000006cc0d7223 */ /* 0x180fe20000010005 */
[-CC-:B------:R-:W-:Y:S01]  /*6510*/  FFMA.FTZ R17, R196, R6.reuse, R5.reuse ;  /* 0x00000006c4117223 */ /* 0x180fe20000010005 */
[-C--:B------:R-:W-:Y:S01]  /*6520*/  FFMA.FTZ R178, R178, R6.reuse, R5 ;  /* 0x00000006b2b27223 */ /* 0x080fe20000010005 */
[----:B------:R-:W-:Y:S01]  /*6530*/  FFMA.FTZ R175, R128, R35, R37 ;  /* 0x0000002380af7223 */ /* 0x000fe20000010025 */
[----:B------:R-:W-:Y:S01]  /*6540*/  SHF.L.U32 R35, R134, 0x10, RZ ;  /* 0x0000001086237819 */ /* 0x000fe200000006ff */
[----:B------:R-:W-:Y:S01]  /*6550*/  FFMA.FTZ R134, R173, R6, R5 ;  /* 0x00000006ad867223 */ /* 0x000fe20000010005 */
[----:B------:R-:W-:Y:S01]  /*6560*/  MOV R37, R29 ;  /* 0x0000001d00257202 */ /* 0x000fe20000000f00 */
[----:B------:R0:W-:Y:S01]  /*6570*/  F2F.BF16.F32 R7, R155 ;  /* 0x0000009b00077304 */ /* 0x0001e20000202000 */
[----:B------:R-:W-:Y:S01]  /*6580*/  FSEL R41, R41, RZ, P0 ;  /* 0x000000ff29297208 */ /* 0x000fe20000000000 */
[----:B------:R-:W-:Y:S01]  /*6590*/  FADD.FTZ R149, R149, -R134 ;  /* 0x8000008695957221 */ /* 0x000fe20000010000 */
[----:B------:R-:W-:Y:S01]  /*65a0*/  SHF.L.U32 R37, R37, 0x10, RZ ;  /* 0x0000001025257819 */ /* 0x000fe200000006ff */
[----:B------:R-:W-:Y:S01]  /*65b0*/  FMUL.FTZ R141, R141, UR14 ;  /* 0x0000000e8d8d7c20 */ /* 0x000fe20008410000 */
[----:B------:R-:W-:Y:S01]  /*65c0*/  SHF.R.U32.HI R134, RZ, 0x10, R29 ;  /* 0x00000010ff867819 */ /* 0x000fe2000001161d */
[----:B------:R-:W-:Y:S01]  /*65d0*/  FADD.FTZ R13, R176, -R13 ;  /* 0x8000000db00d7221 */ /* 0x000fe20000010000 */
[----:B------:R-:W-:Y:S01]  /*65e0*/  SHF.L.U32 R171, R8, 0x10, RZ ;  /* 0x0000001008ab7819 */ /* 0x000fe200000006ff */
[----:B------:R-:W-:Y:S01]  /*65f0*/  FFMA.FTZ R149, R128, R149, R37 ;  /* 0x0000009580957223 */ /* 0x000fe20000010025 */
[----:B------:R-:W-:Y:S01]  /*6600*/  SHF.R.U64 R37, R28, 0x10, R29 ;  /* 0x000000101c257819 */ /* 0x000fe2000000121d */
[----:B0-----:R-:W-:Y:S01]  /*6610*/  FMUL.FTZ R155, R155, R4 ;  /* 0x000000049b9b7220 */ /* 0x001fe20000410000 */
[----:B------:R-:W-:Y:S01]  /*6620*/  SHF.L.U32 R205, R134, 0x10, RZ ;  /* 0x0000001086cd7819 */ /* 0x000fe200000006ff */
[----:B------:R-:W-:Y:S01]  /*6630*/  FFMA.FTZ R134, R169, R6, R5 ;  /* 0x00000006a9867223 */ /* 0x000fe20000010005 */
[----:B------:R-:W-:Y:S01]  /*6640*/  SHF.L.U32 R37, R37, 0x10, RZ ;  /* 0x0000001025257819 */ /* 0x000fe200000006ff */
[----:B------:R0:W-:Y:S01]  /*6650*/  F2F.BF16.F32 R8, R39 ;  /* 0x0000002700087304 */ /* 0x0001e20000202000 */
[----:B------:R-:W-:Y:S01]  /*6660*/  LOP3.LUT P0, RZ, R40, 0xff0000, RZ, 0xc0, !PT ;  /* 0x00ff000028ff7812 */ /* 0x000fe2000780c0ff */
[----:B------:R-:W-:Y:S01]  /*6670*/  FADD.FTZ R169, R151, -R134 ;  /* 0x8000008697a97221 */ /* 0x000fe20000010000 */
[----:B------:R-:W-:Y:S01]  /*6680*/  FMUL.FTZ R155, R155, UR14 ;  /* 0x0000000e9b9b7c20 */ /* 0x000fe20008410000 */
[----:B------:R-:W-:Y:S01]  /*6690*/  FFMA.FTZ R157, R128, R157, R37 ;  /* 0x0000009d809d7223 */ /* 0x000fe20000010025 */
[----:B------:R-:W-:Y:S01]  /*66a0*/  SHF.L.U32 R37, R140, 0x10, RZ ;  /* 0x000000108c257819 */ /* 0x000fe200000006ff */
[C---:B------:R-:W-:Y:S01]  /*66b0*/  FFMA.FTZ R171, R128.reuse, R13, R171 ;  /* 0x0000000d80ab7223 */ /* 0x040fe200000100ab */
[----:B------:R-:W-:Y:S01]  /*66c0*/  SHF.R.U32.HI R140, RZ, 0x10, R31 ;  /* 0x00000010ff8c7819 */ /* 0x000fe2000001161f */
[----:B------:R-:W-:Y:S01]  /*66d0*/  FFMA.FTZ R181, R128, R181, R11 ;  /* 0x000000b580b57223 */ /* 0x000fe2000001000b */
[----:B0-----:R-:W-:Y:S01]  /*66e0*/  FMUL.FTZ R39, R39, R4 ;  /* 0x0000000427277220 */ /* 0x001fe20000410000 */
[----:B------:R0:W-:Y:S01]  /*66f0*/  F2F.BF16.F32 R13, R171 ;  /* 0x000000ab000d7304 */ /* 0x0001e20000202000 */
[----:B------:R-:W-:Y:S01]  /*6700*/  SHF.L.U32 R151, R140, 0x10, RZ ;  /* 0x000000108c977819 */ /* 0x000fe200000006ff */
[-CC-:B------:R-:W-:Y:S01]  /*6710*/  FFMA.FTZ R140, R165, R6.reuse, R5.reuse ;  /* 0x00000006a58c7223 */ /* 0x180fe20000010005 */
[----:B------:R-:W-:Y:S01]  /*6720*/  FFMA.FTZ R6, R186, R6, R5 ;  /* 0x00000006ba067223 */ /* 0x000fe20000010005 */
[----:B------:R-:W-:Y:S01]  /*6730*/  FMUL.FTZ R39, R39, UR14 ;  /* 0x0000000e27277c20 */ /* 0x000fe20008410000 */
[----:B------:R-:W-:Y:S01]  /*6740*/  SHF.R.U64 R14, R22, 0x10, R23 ;  /* 0x00000010160e7819 */ /* 0x000fe20000001217 */
[----:B------:R-:W-:Y:S01]  /*6750*/  FFMA.FTZ R165, R128, R147, R151 ;  /* 0x0000009380a57223 */ /* 0x000fe20000010097 */
[----:B------:R-:W-:Y:S01]  /*6760*/  SHF.L.U32 R147, R144, 0x10, RZ ;  /* 0x0000001090937819 */ /* 0x000fe200000006ff */
[----:B------:R-:W-:Y:S01]  /*6770*/  FADD.FTZ R153, R153, -R140 ;  /* 0x8000008c99997221 */ /* 0x000fe20000010000 */
[----:B------:R-:W-:Y:S01]  /*6780*/  SHF.R.U64 R140, R30, 0x10, R31 ;  /* 0x000000101e8c7819 */ /* 0x000fe2000000121f */
[-C--:B0-----:R-:W-:Y:S01]  /*6790*/  FMUL.FTZ R171, R171, R4.reuse ;  /* 0x00000004abab7220 */ /* 0x081fe20000410000 */
[----:B------:R0:W-:Y:S01]  /*67a0*/  F2F.BF16.F32 R11, R181 ;  /* 0x000000b5000b7304 */ /* 0x0001e20000202000 */
[----:B------:R-:W-:Y:S01]  /*67b0*/  FFMA.FTZ R5, R128, R153, R147 ;  /* 0x0000009980057223 */ /* 0x000fe20000010093 */
[----:B------:R-:W-:Y:S01]  /*67c0*/  FADD.FTZ R153, R145, -R6 ;  /* 0x8000000691997221 */ /* 0x000fe20000010000 */
[----:B------:R-:W-:Y:S01]  /*67d0*/  SHF.L.U32 R145, R140, 0x10, RZ ;  /* 0x000000108c917819 */ /* 0x000fe200000006ff */
[----:B------:R-:W-:Y:S01]  /*67e0*/  FMUL.FTZ R171, R171, UR14 ;  /* 0x0000000eabab7c20 */ /* 0x000fe20008410000 */
[----:B------:R-:W-:Y:S01]  /*67f0*/  FSEL R140, R141, RZ, P0 ;  /* 0x000000ff8d8c7208 */ /* 0x000fe20000000000 */
[----:B------:R-:W-:Y:S01]  /*6800*/  FADD.FTZ R17, R160, -R17 ;  /* 0x80000011a0117221 */ /* 0x000fe20000010000 */
[----:B------:R-:W-:Y:S01]  /*6810*/  ISETP.GE.U32.AND P0, PT, R40, 0x1000000, PT ;  /* 0x010000002800780c */ /* 0x000fe20003f06070 */
[----:B------:R1:W-:Y:S01]  /*6820*/  F2F.BF16.F32 R12, R191 ;  /* 0x000000bf000c7304 */ /* 0x0003e20000202000 */
[-C--:B0-----:R-:W-:Y:S01]  /*6830*/  FMUL.FTZ R181, R181, R4.reuse ;  /* 0x00000004b5b57220 */ /* 0x081fe20000410000 */
[----:B------:R-:W-:Y:S01]  /*6840*/  FFMA.FTZ R153, R128, R153, R145 ;  /* 0x0000009980997223 */ /* 0x000fe20000010091 */
[----:B------:R-:W-:Y:S01]  /*6850*/  FSEL R141, R155, RZ, P0 ;  /* 0x000000ff9b8d7208 */ /* 0x000fe20000000000 */
[----:B------:R-:W-:Y:S01]  /*6860*/  FADD.FTZ R159, R159, -R132 ;  /* 0x800000849f9f7221 */ /* 0x000fe20000010000 */
[----:B------:R-:W-:Y:S01]  /*6870*/  LOP3.LUT P0, RZ, R40, 0xff00, RZ, 0xc0, !PT ;  /* 0x0000ff0028ff7812 */ /* 0x000fe2000780c0ff */
[----:B------:R-:W-:Y:S01]  /*6880*/  FMUL.FTZ R181, R181, UR14 ;  /* 0x0000000eb5b57c20 */ /* 0x000fe20008410000 */
[----:B------:R-:W-:Y:S01]  /*6890*/  SHF.L.U32 R199, R14, 0x10, RZ ;  /* 0x000000100ec77819 */ /* 0x000fe200000006ff */
[----:B------:R0:W-:Y:S01]  /*68a0*/  F2F.BF16.F32 R10, R189 ;  /* 0x000000bd000a7304 */ /* 0x0001e20000202000 */
[----:B------:R-:W-:Y:S01]  /*68b0*/  FSEL R40, R39, RZ, P0 ;  /* 0x000000ff27287208 */ /* 0x000fe20000000000 */
[----:B-1----:R-:W-:Y:S01]  /*68c0*/  FMUL.FTZ R191, R191, R4 ;  /* 0x00000004bfbf7220 */ /* 0x002fe20000410000 */
[----:B------:R-:W-:Y:S01]  /*68d0*/  LOP3.LUT P0, RZ, R156, 0xff, RZ, 0xc0, !PT ;  /* 0x000000ff9cff7812 */ /* 0x000fe2000780c0ff */
[----:B------:R-:W-:Y:S01]  /*68e0*/  FFMA.FTZ R199, R128, R17, R199 ;  /* 0x0000001180c77223 */ /* 0x000fe200000100c7 */
[----:B------:R-:W-:Y:S01]  /*68f0*/  MOV R14, R24 ;  /* 0x00000018000e7202 */ /* 0x000fe20000000f00 */
[----:B------:R-:W-:Y:S01]  /*6900*/  FMUL.FTZ R191, R191, UR14 ;  /* 0x0000000ebfbf7c20 */ /* 0x000fe20008410000 */
[----:B------:R-:W-:Y:S01]  /*6910*/  FSEL R39, R171, RZ, P0 ;  /* 0x000000ffab277208 */ /* 0x000fe20000000000 */
[----:B------:R1:W-:Y:S01]  /*6920*/  F2F.BF16.F32 R15, R187 ;  /* 0x000000bb000f7304 */ /* 0x0003e20000202000 */
[----:B------:R-:W-:Y:S01]  /*6930*/  LOP3.LUT P0, RZ, R156, 0xff0000, RZ, 0xc0, !PT ;  /* 0x00ff00009cff7812 */ /* 0x000fe2000780c0ff */
[-C--:B0-----:R-:W-:Y:S01]  /*6940*/  FMUL.FTZ R189, R189, R4.reuse ;  /* 0x00000004bdbd7220 */ /* 0x081fe20000410000 */
[----:B------:R-:W-:Y:S01]  /*6950*/  SHF.L.U32 R201, R14, 0x10, RZ ;  /* 0x000000100ec97819 */ /* 0x000fe200000006ff */
[----:B------:R-:W-:Y:S01]  /*6960*/  FADD.FTZ R173, R143, -R178 ;  /* 0x800000b28fad7221 */ /* 0x000fe20000010000 */
[----:B------:R-:W-:Y:S01]  /*6970*/  FSEL R147, R181, RZ, P0 ;  /* 0x000000ffb5937208 */ /* 0x000fe20000000000 */
[----:B------:R-:W-:Y:S01]  /*6980*/  FMUL.FTZ R189, R189, UR14 ;  /* 0x0000000ebdbd7c20 */ /* 0x000fe20008410000 */
[----:B------:R-:W-:Y:S01]  /*6990*/  ISETP.GE.U32.AND P0, PT, R156, 0x1000000, PT ;  /* 0x010000009c00780c */ /* 0x000fe20003f06070 */
[----:B------:R0:W-:Y:S01]  /*69a0*/  F2F.BF16.F32 R18, R193 ;  /* 0x000000c100127304 */ /* 0x0001e20000202000 */
[-C--:B-1----:R-:W-:Y:S01]  /*69b0*/  FMUL.FTZ R187, R187, R4.reuse ;  /* 0x00000004bbbb7220 */ /* 0x082fe20000410000 */
[C---:B------:R-:W-:Y:S01]  /*69c0*/  FFMA.FTZ R201, R128.reuse, R183, R201 ;  /* 0x000000b780c97223 */ /* 0x040fe200000100c9 */
[----:B------:R-:W-:Y:S01]  /*69d0*/  FSEL R148, R191, RZ, P0 ;  /* 0x000000ffbf947208 */ /* 0x000fe20000000000 */
[----:B------:R-:W-:Y:S01]  /*69e0*/  FFMA.FTZ R159, R128, R159, R35 ;  /* 0x0000009f809f7223 */ /* 0x000fe20000010023 */
[----:B------:R-:W-:Y:S01]  /*69f0*/  LOP3.LUT P0, RZ, R156, 0xff00, RZ, 0xc0, !PT ;  /* 0x0000ff009cff7812 */ /* 0x000fe2000780c0ff */
[----:B------:R-:W-:Y:S01]  /*6a00*/  FMUL.FTZ R187, R187, UR14 ;  /* 0x0000000ebbbb7c20 */ /* 0x000fe20008410000 */
[----:B------:R-:W-:Y:S01]  /*6a10*/  FFMA.FTZ R173, R128, R173, R205 ;  /* 0x000000ad80ad7223 */ /* 0x000fe200000100cd */
[----:B------:R1:W2:Y:S01]  /*6a20*/  F2F.BF16.F32 R179, R195 ;  /* 0x000000c300b37304 */ /* 0x0002a20000202000 */
[----:B------:R-:W-:Y:S01]  /*6a30*/  FSEL R145, R189, RZ, P0 ;  /* 0x000000ffbd917208 */ /* 0x000fe20000000000 */
[-C--:B0-----:R-:W-:Y:S01]  /*6a40*/  FMUL.FTZ R193, R193, R4.reuse ;  /* 0x00000004c1c17220 */ /* 0x081fe20000410000 */
[----:B------:R-:W-:Y:S01]  /*6a50*/  LOP3.LUT P0, RZ, R34, 0xff, RZ, 0xc0, !PT ;  /* 0x000000ff22ff7812 */ /* 0x000fe2000780c0ff */
[----:B------:R-:W-:Y:S01]  /*6a60*/  FFMA.FTZ R169, R128, R169, R37 ;  /* 0x000000a980a97223 */ /* 0x000fe20000010025 */
[----:B------:R-:W-:Y:S01]  /*6a70*/  LOP3.LUT P4, RZ, R32, 0xff, RZ, 0xc0, !PT ;  /* 0x000000ff20ff7812 */ /* 0x000fe2000788c0ff */
[----:B------:R-:W-:Y:S01]  /*6a80*/  FMUL.FTZ R193, R193, UR14 ;  /* 0x0000000ec1c17c20 */ /* 0x000fe20008410000 */
[----:B------:R-:W-:Y:S01]  /*6a90*/  FSEL R144, R187, RZ, P0 ;  /* 0x000000ffbb907208 */ /* 0x000fe20000000000 */
[----:B------:R0:W-:Y:S01]  /*6aa0*/  F2F.BF16.F32 R14, R199 ;  /* 0x000000c7000e7304 */ /* 0x0001e20000202000 */
[----:B------:R-:W-:Y:S01]  /*6ab0*/  LOP3.LUT P0, RZ, R34, 0xff0000, RZ, 0xc0, !PT ;  /* 0x00ff000022ff7812 */ /* 0x000fe2000780c0ff */
[----:B-1----:R-:W-:Y:S01]  /*6ac0*/  FMUL.FTZ R195, R195, R4 ;  /* 0x00000004c3c37220 */ /* 0x002fe20000410000 */
[----:B------:R-:W-:-:S02]  /*6ad0*/  LOP3.LUT P3, RZ, R32, 0xff0000, RZ, 0xc0, !PT ;  /* 0x00ff000020ff7812 */ /* 0x000fc4000786c0ff */
[----:B------:R-:W-:Y:S01]  /*6ae0*/  FSEL R154, R193, RZ, P0 ;  /* 0x000000ffc19a7208 */ /* 0x000fe20000000000 */
[----:B------:R-:W-:Y:S01]  /*6af0*/  FMUL.FTZ R195, R195, UR14 ;  /* 0x0000000ec3c37c20 */ /* 0x000fe20008410000 */
[----:B------:R-:W-:Y:S01]  /*6b00*/  ISETP.GE.U32.AND P0, PT, R34, 0x1000000, PT ;  /* 0x010000002200780c */ /* 0x000fe20003f06070 */
[----:B------:R1:W-:Y:S01]  /*6b10*/  F2F.BF16.F32 R17, R201 ;  /* 0x000000c900117304 */ /* 0x0003e20000202000 */
[-C--:B0-----:R-:W-:Y:S01]  /*6b20*/  FMUL.FTZ R199, R199, R4.reuse ;  /* 0x00000004c7c77220 */ /* 0x081fe20000410000 */
[----:B------:R-:W-:Y:S02]  /*6b30*/  LOP3.LUT P6, RZ, R32, 0xff00, RZ, 0xc0, !PT ;  /* 0x0000ff0020ff7812 */ /* 0x000fe400078cc0ff */
[----:B------:R-:W-:Y:S01]  /*6b40*/  FSEL R171, R195, RZ, P0 ;  /* 0x000000ffc3ab7208 */ /* 0x000fe20000000000 */
[----:B------:R-:W-:Y:S01]  /*6b50*/  FMUL.FTZ R199, R199, UR14 ;  /* 0x0000000ec7c77c20 */ /* 0x000fe20008410000 */
[----:B------:R-:W-:Y:S02]  /*6b60*/  LOP3.LUT P0, RZ, R34, 0xff00, RZ, 0xc0, !PT ;  /* 0x0000ff0022ff7812 */ /* 0x000fe4000780c0ff */
[----:B------:R0:W-:Y:S01]  /*6b70*/  F2F.BF16.F32 R136, R185 ;  /* 0x000000b900887304 */ /* 0x0001e20000202000 */
[----:B-1----:R-:W-:Y:S01]  /*6b80*/  FMUL.FTZ R201, R201, R4 ;  /* 0x00000004c9c97220 */ /* 0x002fe20000410000 */
[----:B------:R-:W-:-:S02]  /*6b90*/  FSEL R152, R199, RZ, P0 ;  /* 0x000000ffc7987208 */ /* 0x000fc40000000000 */
[C---:B------:R-:W-:Y:S01]  /*6ba0*/  LOP3.LUT P0, RZ, R36.reuse, 0xff, RZ, 0xc0, !PT ;  /* 0x000000ff24ff7812 */ /* 0x040fe2000780c0ff */
[----:B------:R-:W-:Y:S01]  /*6bb0*/  FMUL.FTZ R201, R201, UR14 ;  /* 0x0000000ec9c97c20 */ /* 0x000fe20008410000 */
[----:B------:R-:W-:Y:S02]  /*6bc0*/  LOP3.LUT P5, RZ, R33, 0xff, RZ, 0xc0, !PT ;  /* 0x000000ff21ff7812 */ /* 0x000fe400078ac0ff */
[----:B------:R1:W3:Y:S01]  /*6bd0*/  F2F.BF16.F32 R183, R197 ;  /* 0x000000c500b77304 */ /* 0x0002e20000202000 */
[----:B0-----:R-:W-:Y:S01]  /*6be0*/  FMUL.FTZ R185, R185, R4 ;  /* 0x00000004b9b97220 */ /* 0x001fe20000410000 */
[----:B------:R-:W-:Y:S02]  /*6bf0*/  FSEL R150, R201, RZ, P0 ;  /* 0x000000ffc9967208 */ /* 0x000fe40000000000 */
[----:B------:R-:W-:Y:S01]  /*6c00*/  LOP3.LUT P0, RZ, R36, 0xff0000, RZ, 0xc0, !PT ;  /* 0x00ff000024ff7812 */ /* 0x000fe2000780c0ff */
[----:B------:R-:W-:Y:S01]  /*6c10*/  FMUL.FTZ R185, R185, UR14 ;  /* 0x0000000eb9b97c20 */ /* 0x000fe20008410000 */
[----:B--2---:R-:W-:-:S02]  /*6c20*/  PRMT R179, R18, 0x5410, R179 ;  /* 0x0000541012b37816 */ /* 0x004fc400000000b3 */
[----:B------:R0:W-:Y:S01]  /*6c30*/  F2F.BF16.F32 R16, R177 ;  /* 0x000000b100107304 */ /* 0x0001e20000202000 */
[-C--:B-1----:R-:W-:Y:S01]  /*6c40*/  FMUL.FTZ R197, R197, R4.reuse ;  /* 0x00000004c5c57220 */ /* 0x082fe20000410000 */
[----:B------:R-:W-:Y:S02]  /*6c50*/  FSEL R34, R185, RZ, P0 ;  /* 0x000000ffb9227208 */ /* 0x000fe40000000000 */
[----:B------:R-:W-:Y:S01]  /*6c60*/  ISETP.GE.U32.AND P0, PT, R36, 0x1000000, PT ;  /* 0x010000002400780c */ /* 0x000fe20003f06070 */
[----:B------:R-:W-:Y:S01]  /*6c70*/  FMUL.FTZ R197, R197, UR14 ;  /* 0x0000000ec5c57c20 */ /* 0x000fe20008410000 */
[----:B---3--:R-:W-:Y:S02]  /*6c80*/  PRMT R183, R136, 0x5410, R183 ;  /* 0x0000541088b77816 */ /* 0x008fe400000000b7 */
[----:B------:R1:W-:Y:S01]  /*6c90*/  F2F.BF16.F32 R19, R167 ;  /* 0x000000a700137304 */ /* 0x0003e20000202000 */
[----:B0-----:R-:W-:Y:S01]  /*6ca0*/  FMUL.FTZ R177, R177, R4 ;  /* 0x00000004b1b17220 */ /* 0x001fe20000410000 */
[----:B------:R-:W-:-:S02]  /*6cb0*/  FSEL R197, R197, RZ, P0 ;  /* 0x000000ffc5c57208 */ /* 0x000fc40000000000 */
[----:B------:R-:W-:Y:S01]  /*6cc0*/  LOP3.LUT P0, RZ, R36, 0xff00, RZ, 0xc0, !PT ;  /* 0x0000ff0024ff7812 */ /* 0x000fe2000780c0ff */
[----:B------:R-:W-:-:S03]  /*6cd0*/  FMUL.FTZ R177, R177, UR14 ;  /* 0x0000000eb1b17c20 */ /* 0x000fc60008410000 */
[----:B------:R0:W-:Y:S01]  /*6ce0*/  F2F.BF16.F32 R161, R203 ;  /* 0x000000cb00a17304 */ /* 0x0001e20000202000 */
[----:B-1----:R-:W-:Y:S01]  /*6cf0*/  FMUL.FTZ R167, R167, R4 ;  /* 0x00000004a7a77220 */ /* 0x002fe20000410000 */
[----:B------:R-:W-:Y:S02]  /*6d00*/  FSEL R156, R177, RZ, P0 ;  /* 0x000000ffb19c7208 */ /* 0x000fe40000000000 */
[----:B------:R-:W-:Y:S01]  /*6d10*/  ISETP.GE.U32.AND P0, PT, R32, 0x1000000, PT ;  /* 0x010000002000780c */ /* 0x000fe20003f06070 */
[----:B------:R-:W-:-:S03]  /*6d20*/  FMUL.FTZ R167, R167, UR14 ;  /* 0x0000000ea7a77c20 */ /* 0x000fc60008410000 */
[----:B------:R1:W2:Y:S01]  /*6d30*/  F2F.BF16.F32 R138, R163 ;  /* 0x000000a3008a7304 */ /* 0x0002a20000202000 */
[----:B0-----:R-:W-:Y:S01]  /*6d40*/  FMUL.FTZ R203, R203, R4 ;  /* 0x00000004cbcb7220 */ /* 0x001fe20000410000 */
[----:B------:R-:W-:Y:S02]  /*6d50*/  FSEL R155, R167, RZ, P4 ;  /* 0x000000ffa79b7208 */ /* 0x000fe40002000000 */
[----:B------:R-:W-:Y:S01]  /*6d60*/  LOP3.LUT P4, RZ, R33, 0xff0000, RZ, 0xc0, !PT ;  /* 0x00ff000021ff7812 */ /* 0x000fe2000788c0ff */
[----:B------:R-:W-:-:S03]  /*6d70*/  FMUL.FTZ R203, R203, UR14 ;  /* 0x0000000ecbcb7c20 */ /* 0x000fc60008410000 */
[----:B------:R0:W-:Y:S01]  /*6d80*/  F2F.BF16.F32 R132, R175 ;  /* 0x000000af00847304 */ /* 0x0001e20000202000 */
[-C--:B-1----:R-:W-:Y:S01]  /*6d90*/  FMUL.FTZ R163, R163, R4.reuse ;  /* 0x00000004a3a37220 */ /* 0x082fe20000410000 */
[----:B------:R-:W-:Y:S02]  /*6da0*/  FSEL R203, R203, RZ, P0 ;  /* 0x000000ffcbcb7208 */ /* 0x000fe40000000000 */
[----:B------:R-:W-:Y:S01]  /*6db0*/  ISETP.GE.U32.AND P0, PT, R33, 0x1000000, PT ;  /* 0x010000002100780c */ /* 0x000fe20003f06070 */
[----:B------:R-:W-:Y:S01]  /*6dc0*/  FMUL.FTZ R163, R163, UR14 ;  /* 0x0000000ea3a37c20 */ /* 0x000fe20008410000 */
[----:B--2---:R-:W-:Y:S02]  /*6dd0*/  PRMT R161, R138, 0x5410, R161 ;  /* 0x000054108aa17816 */ /* 0x004fe400000000a1 */
[----:B------:R1:W-:Y:S01]  /*6de0*/  F2F.BF16.F32 R35, R159 ;  /* 0x0000009f00237304 */ /* 0x0003e20000202000 */
[----:B0-----:R-:W-:Y:S01]  /*6df0*/  FMUL.FTZ R175, R175, R4 ;  /* 0x00000004afaf7220 */ /* 0x001fe20000410000 */
[----:B------:R-:W-:-:S02]  /*6e00*/  FSEL R163, R163, RZ, P3 ;  /* 0x000000ffa3a37208 */ /* 0x000fc40001800000 */
[----:B------:R-:W-:Y:S01]  /*6e10*/  LOP3.LUT P3, RZ, R33, 0xff00, RZ, 0xc0, !PT ;  /* 0x0000ff0021ff7812 */ /* 0x000fe2000786c0ff */
[----:B------:R-:W-:Y:S01]  /*6e20*/  FMUL.FTZ R175, R175, UR14 ;  /* 0x0000000eafaf7c20 */ /* 0x000fe20008410000 */
[----:B------:R-:W-:Y:S02]  /*6e30*/  PRMT R33, R11, 0x5410, R12 ;  /* 0x000054100b217816 */ /* 0x000fe4000000000c */
[----:B------:R0:W-:Y:S01]  /*6e40*/  F2F.BF16.F32 R142, R149 ;  /* 0x00000095008e7304 */ /* 0x0001e20000202000 */
[----:B-1----:R-:W-:Y:S01]  /*6e50*/  FMUL.FTZ R159, R159, R4 ;  /* 0x000000049f9f7220 */ /* 0x002fe20000410000 */
[----:B------:R-:W-:Y:S02]  /*6e60*/  FSEL R175, R175, RZ, P6 ;  /* 0x000000ffafaf7208 */ /* 0x000fe40003000000 */
[----:B------:R-:W-:Y:S01]  /*6e70*/  LOP3.LUT P6, RZ, R38, 0xff, RZ, 0xc0, !PT ;  /* 0x000000ff26ff7812 */ /* 0x000fe200078cc0ff */
[----:B------:R-:W-:-:S03]  /*6e80*/  FMUL.FTZ R159, R159, UR14 ;  /* 0x0000000e9f9f7c20 */ /* 0x000fc60008410000 */
[----:B------:R1:W2:Y:S01]  /*6e90*/  F2F.BF16.F32 R143, R173 ;  /* 0x000000ad008f7304 */ /* 0x0002a20000202000 */
[----:B0-----:R-:W-:Y:S01]  /*6ea0*/  FMUL.FTZ R149, R149, R4 ;  /* 0x0000000495957220 */ /* 0x001fe20000410000 */
[----:B------:R-:W-:Y:S02]  /*6eb0*/  FSEL R159, R159, RZ, P5 ;  /* 0x000000ff9f9f7208 */ /* 0x000fe40002800000 */
[----:B------:R-:W-:Y:S01]  /*6ec0*/  LOP3.LUT P5, RZ, R38, 0xff0000, RZ, 0xc0, !PT ;  /* 0x00ff000026ff7812 */ /* 0x000fe200078ac0ff */
[----:B------:R-:W-:-:S03]  /*6ed0*/  FMUL.FTZ R149, R149, UR14 ;  /* 0x0000000e95957c20 */ /* 0x000fc60008410000 */
[----:B------:R0:W3:Y:S01]  /*6ee0*/  F2F.BF16.F32 R134, R157 ;  /* 0x0000009d00867304 */ /* 0x0000e20000202000 */
[-C--:B-1----:R-:W-:Y:S01]  /*6ef0*/  FMUL.FTZ R173, R173, R4.reuse ;  /* 0x00000004adad7220 */ /* 0x082fe20000410000 */
[----:B------:R-:W-:Y:S02]  /*6f00*/  FSEL R36, R149, RZ, P4 ;  /* 0x000000ff95247208 */ /* 0x000fe40002000000 */
[----:B------:R-:W-:Y:S01]  /*6f10*/  LOP3.LUT P4, RZ, R38, 0xff00, RZ, 0xc0, !PT ;  /* 0x0000ff0026ff7812 */ /* 0x000fe2000788c0ff */
[----:B------:R-:W-:Y:S01]  /*6f20*/  FMUL.FTZ R173, R173, UR14 ;  /* 0x0000000eadad7c20 */ /* 0x000fe20008410000 */
[----:B------:R-:W-:Y:S01]  /*6f30*/  PRMT R149, R0, 0x5410, R7 ;  /* 0x0000541000957816 */ /* 0x000fe20000000007 */
[----:B------:R-:W-:Y:S01]  /*6f40*/  IMAD.WIDE.U32 R6, R10, 0x10000, RZ ;  /* 0x000100000a067825 */ /* 0x000fe200078e00ff */
[----:B------:R1:W-:Y:S03]  /*6f50*/  F2F.BF16.F32 R37, R169 ;  /* 0x000000a900257304 */ /* 0x0003e60000202000 */
[----:B0-----:R-:W-:Y:S01]  /*6f60*/  FMUL.FTZ R157, R157, R4 ;  /* 0x000000049d9d7220 */ /* 0x001fe20000410000 */
[----:B------:R-:W-:-:S02]  /*6f70*/  FSEL R173, R173, RZ, P0 ;  /* 0x000000ffadad7208 */ /* 0x000fc40000000000 */
[----:B------:R-:W-:Y:S01]  /*6f80*/  ISETP.GE.U32.AND P0, PT, R38, 0x1000000, PT ;  /* 0x010000002600780c */ /* 0x000fe20003f06070 */
[-C--:B------:R-:W-:Y:S01]  /*6f90*/  FMUL.FTZ R38, R5, R4.reuse ;  /* 0x0000000405267220 */ /* 0x080fe20000410000 */
[----:B------:R-:W-:Y:S01]  /*6fa0*/  FMUL.FTZ R157, R157, UR14 ;  /* 0x0000000e9d9d7c20 */ /* 0x000fe20008410000 */
[----:B--2---:R-:W-:Y:S01]  /*6fb0*/  PRMT R143, R142, 0x5410, R143 ;  /* 0x000054108e8f7816 */ /* 0x004fe2000000008f */
[----:B------:R0:W-:Y:S01]  /*6fc0*/  F2F.BF16.F32 R146, R165 ;  /* 0x000000a500927304 */ /* 0x0001e20000202000 */
[-C--:B-1----:R-:W-:Y:S01]  /*6fd0*/  FMUL.FTZ R169, R169, R4.reuse ;  /* 0x00000004a9a97220 */ /* 0x082fe20000410000 */
[----:B------:R-:W-:Y:S01]  /*6fe0*/  FMUL.FTZ R38, R38, UR14 ;  /* 0x0000000e26267c20 */ /* 0x000fe20008410000 */
[----:B------:R-:W-:Y:S02]  /*6ff0*/  FSEL R157, R157, RZ, P3 ;  /* 0x000000ff9d9d7208 */ /* 0x000fe40001800000 */
[----:B------:R-:W-:Y:S02]  /*7000*/  FMUL.FTZ R169, R169, UR14 ;  /* 0x0000000ea9a97c20 */ /* 0x000fe40008410000 */
[----:B------:R-:W-:Y:S01]  /*7010*/  FSEL R38, R38, RZ, P5 ;  /* 0x000000ff26267208 */ /* 0x000fe20002800000 */
[----:B------:R1:W2:Y:S01]  /*7020*/  F2F.BF16.F32 R128, R153 ;  /* 0x0000009900807304 */ /* 0x0002a20000202000 */
[----:B0-----:R-:W-:Y:S01]  /*7030*/  FMUL.FTZ R165, R165, R4 ;  /* 0x00000004a5a57220 */ /* 0x001fe20000410000 */
[----:B------:R-:W-:-:S03]  /*7040*/  FSEL R169, R169, RZ, P6 ;  /* 0x000000ffa9a97208 */ /* 0x000fc60003000000 */
[----:B------:R-:W-:-:S03]  /*7050*/  FMUL.FTZ R165, R165, UR14 ;  /* 0x0000000ea5a57c20 */ /* 0x000fc60008410000 */
[----:B------:R0:W-:Y:S01]  /*7060*/  F2F.BF16.F32 R151, R5 ;  /* 0x0000000500977304 */ /* 0x0001e20000202000 */
[----:B-1----:R-:W-:Y:S01]  /*7070*/  FMUL.FTZ R153, R153, R4 ;  /* 0x0000000499997220 */ /* 0x002fe20000410000 */
[----:B------:R-:W-:-:S03]  /*7080*/  FSEL R165, R165, RZ, P0 ;  /* 0x000000ffa5a57208 */ /* 0x000fc60000000000 */
[----:B------:R-:W-:-:S03]  /*7090*/  FMUL.FTZ R153, R153, UR14 ;  /* 0x0000000e99997c20 */ /* 0x000fc60008410000 */
[----:B------:R-:W-:Y:S01]  /*70a0*/  F2F.BF16.F32 R163, R163 ;  /* 0x000000a300a37304 */ /* 0x000fe20000202000 */
[----:B0-----:R-:W-:Y:S01]  /*70b0*/  IMAD.WIDE.U32 R4, R8, 0x10000, RZ ;  /* 0x0001000008047825 */ /* 0x001fe200078e00ff */
[----:B------:R-:W-:Y:S02]  /*70c0*/  FSEL R0, R153, RZ, P4 ;  /* 0x000000ff99007208 */ /* 0x000fe40002000000 */
[----:B------:R-:W-:Y:S01]  /*70d0*/  LOP3.LUT R10, R4, R9, RZ, 0xfc, !PT ;  /* 0x00000009040a7212 */ /* 0x000fe200078efcff */
[----:B------:R-:W-:-:S03]  /*70e0*/  IMAD.WIDE.U32 R8, R14, 0x10000, RZ ;  /* 0x000100000e087825 */ /* 0x000fc600078e00ff */
[----:B------:R-:W0:Y:S01]  /*70f0*/  F2F.BF16.F32 R32, R203 ;  /* 0x000000cb00207304 */ /* 0x000e220000202000 */
[----:B------:R-:W-:Y:S01]  /*7100*/  LOP3.LUT R4, R6, R13, RZ, 0xfc, !PT ;  /* 0x0000000d06047212 */ /* 0x000fe200078efcff */
[----:B------:R-:W-:Y:S01]  /*7110*/  IMAD.WIDE.U32 R12, R16, 0x10000, RZ ;  /* 0x00010000100c7825 */ /* 0x000fe200078e00ff */
[----:B------:R-:W-:Y:S02]  /*7120*/  LOP3.LUT R6, R8, R15, RZ, 0xfc, !PT ;  /* 0x0000000f08067212 */ /* 0x000fe400078efcff */
[----:B------:R-:W-:Y:S01]  /*7130*/  LOP3.LUT R11, R149, R5, RZ, 0xfc, !PT ;  /* 0x00000005950b7212 */ /* 0x000fe200078efcff */
[----:B------:R-:W-:Y:S02]  /*7140*/  IMAD.WIDE.U32 R14, R132, 0x10000, RZ ;  /* 0x00010000840e7825 */ /* 0x000fe400078e00ff */
[----:B------:R-:W-:Y:S01]  /*7150*/  F2F.BF16.F32 R34, R34 ;  /* 0x0000002200227304 */ /* 0x000fe20000202000 */
[----:B------:R-:W-:Y:S01]  /*7160*/  LOP3.LUT R8, R12, R17, RZ, 0xfc, !PT ;  /* 0x000000110c087212 */ /* 0x000fe200078efcff */
[----:B---3--:R-:W-:Y:S01]  /*7170*/  IMAD.WIDE.U32 R16, R134, 0x10000, RZ ;  /* 0x0001000086107825 */ /* 0x008fe200078e00ff */
[----:B------:R-:W-:-:S02]  /*7180*/  LOP3.LUT R5, R33, R7, RZ, 0xfc, !PT ;  /* 0x0000000721057212 */ /* 0x000fc400078efcff */
[----:B------:R-:W-:Y:S01]  /*7190*/  LOP3.LUT R12, R14, R19, RZ, 0xfc, !PT ;  /* 0x000000130e0c7212 */ /* 0x000fe200078efcff */
[----:B--2---:R-:W-:Y:S02]  /*71a0*/  IMAD.WIDE.U32 R18, R128, 0x10000, RZ ;  /* 0x0001000080127825 */ /* 0x004fe400078e00ff */
[----:B------:R-:W1:Y:S01]  /*71b0*/  F2F.BF16.F32 R197, R197 ;  /* 0x000000c500c57304 */ /* 0x000e620000202000 */
[----:B0-----:R-:W-:Y:S02]  /*71c0*/  PRMT R163, R163, 0x5410, R32 ;  /* 0x00005410a3a37816 */ /* 0x001fe40000000020 */
[----:B------:R-:W-:Y:S01]  /*71d0*/  LOP3.LUT R14, R16, R35, RZ, 0xfc, !PT ;  /* 0x00000023100e7212 */ /* 0x000fe200078efcff */
[----:B------:R-:W0:Y:S01]  /*71e0*/  LDC.64 R32, c[0x0][0x478] ;  /* 0x00011e00ff207b82 */ /* 0x000e220000000a00 */
[----:B------:R-:W-:Y:S02]  /*71f0*/  PRMT R151, R151, 0x5410, R146 ;  /* 0x0000541097977816 */ /* 0x000fe40000000092 */
[----:B------:R-:W-:Y:S01]  /*7200*/  LOP3.LUT R7, R179, R9, RZ, 0xfc, !PT ;  /* 0x00000009b3077212 */ /* 0x000fe200078efcff */
[----:B------:R-:W2:Y:S01]  /*7210*/  F2F.BF16.F32 R40, R40 ;  /* 0x0000002800287304 */ /* 0x000ea20000202000 */
[----:B------:R-:W-:-:S02]  /*7220*/  LOP3.LUT R9, R183, R13, RZ, 0xfc, !PT ;  /* 0x0000000db7097212 */ /* 0x000fc400078efcff */
[----:B------:R-:W-:Y:S02]  /*7230*/  LOP3.LUT R13, R161, R15, RZ, 0xfc, !PT ;  /* 0x0000000fa10d7212 */ /* 0x000fe400078efcff */
[----:B------:R-:W-:Y:S02]  /*7240*/  LOP3.LUT R15, R143, R17, RZ, 0xfc, !PT ;  /* 0x000000118f0f7212 */ /* 0x000fe400078efcff */
[----:B-1----:R-:W-:Y:S01]  /*7250*/  PRMT R197, R34, 0x5410, R197 ;  /* 0x0000541022c57816 */ /* 0x002fe200000000c5 */
[----:B------:R-:W-:Y:S01]  /*7260*/  F2F.BF16.F32 R140, R140 ;  /* 0x0000008c008c7304 */ /* 0x000fe20000202000 */
[----:B------:R-:W1:Y:S01]  /*7270*/  LDC.64 R34, c[0x0][0x468] ;  /* 0x00011a00ff227b82 */ /* 0x000e620000000a00 */
[----:B------:R-:W-:Y:S02]  /*7280*/  LOP3.LUT R17, R151, R19, RZ, 0xfc, !PT ;  /* 0x0000001397117212 */ /* 0x000fe400078efcff */
[----:B------:R-:W-:Y:S01]  /*7290*/  LOP3.LUT R16, R18, R37, RZ, 0xfc, !PT ;  /* 0x0000002512107212 */ /* 0x000fe200078efcff */
[----:B--2---:R-:W-:-:S03]  /*72a0*/  IMAD.WIDE.U32 R18, R40, 0x10000, RZ ;  /* 0x0001000028127825 */ /* 0x004fc600078e00ff */
[----:B------:R-:W2:Y:S08]  /*72b0*/  F2F.BF16.F32 R141, R141 ;  /* 0x0000008d008d7304 */ /* 0x000eb00000202000 */
[----:B------:R-:W3:Y:S01]  /*72c0*/  F2F.BF16.F32 R152, R152 ;  /* 0x0000009800987304 */ /* 0x000ee20000202000 */
[----:B--2---:R-:W-:-:S07]  /*72d0*/  PRMT R141, R140, 0x5410, R141 ;  /* 0x000054108c8d7816 */ /* 0x004fce000000008d */
[----:B------:R-:W2:Y:S01]  /*72e0*/  F2F.BF16.F32 R175, R175 ;  /* 0x000000af00af7304 */ /* 0x000ea20000202000 */
[----:B------:R-:W-:Y:S01]  /*72f0*/  LOP3.LUT R19, R141, R19, RZ, 0xfc, !PT ;  /* 0x000000138d137212 */ /* 0x000fe200078efcff */
[----:B---3--:R-:W-:-:S06]  /*7300*/  IMAD.WIDE.U32 R152, R152, 0x10000, RZ ;  /* 0x0001000098987825 */ /* 0x008fcc00078e00ff */
[----:B------:R-:W-:Y:S01]  /*7310*/  F2F.BF16.F32 R36, R36 ;  /* 0x0000002400247304 */ /* 0x000fe20000202000 */
[----:B--2---:R-:W-:-:S07]  /*7320*/  IMAD.WIDE.U32 R140, R175, 0x10000, RZ ;  /* 0x00010000af8c7825 */ /* 0x004fce00078e00ff */
[----:B------:R-:W2:Y:S01]  /*7330*/  F2F.BF16.F32 R173, R173 ;  /* 0x000000ad00ad7304 */ /* 0x000ea20000202000 */
[----:B------:R-:W-:-:S07]  /*7340*/  LOP3.LUT R141, R163, R141, RZ, 0xfc, !PT ;  /* 0x0000008da38d7212 */ /* 0x000fce00078efcff */
[----:B------:R-:W3:Y:S01]  /*7350*/  F2F.BF16.F32 R145, R145 ;  /* 0x0000009100917304 */ /* 0x000ee20000202000 */
[----:B--2---:R-:W-:-:S07]  /*7360*/  PRMT R173, R36, 0x5410, R173 ;  /* 0x0000541024ad7816 */ /* 0x004fce00000000ad */
[----:B------:R-:W2:Y:S01]  /*7370*/  F2F.BF16.F32 R142, R157 ;  /* 0x0000009d008e7304 */ /* 0x000ea20000202000 */
[----:B---3--:R-:W-:-:S07]  /*7380*/  IMAD.WIDE.U32 R36, R145, 0x10000, RZ ;  /* 0x0001000091247825 */ /* 0x008fce00078e00ff */
[----:B------:R-:W3:Y:S01]  /*7390*/  F2F.BF16.F32 R41, R41 ;  /* 0x0000002900297304 */ /* 0x000ee20000202000 */
[----:B--2---:R-:W-:-:S07]  /*73a0*/  IMAD.WIDE.U32 R142, R142, 0x10000, RZ ;  /* 0x000100008e8e7825 */ /* 0x004fce00078e00ff */
[----:B------:R-:W-:Y:S01]  /*73b0*/  F2F.BF16.F32 R147, R147 ;  /* 0x0000009300937304 */ /* 0x000fe20000202000 */
[----:B------:R-:W-:Y:S02]  /*73c0*/  LOP3.LUT R145, R173, R143, RZ, 0xfc, !PT ;  /* 0x0000008fad917212 */ /* 0x000fe400078efcff */
[----:B---3--:R-:W-:-:S05]  /*73d0*/  LOP3.LUT R18, R18, R41, RZ, 0xfc, !PT ;  /* 0x0000002912127212 */ /* 0x008fca00078efcff */
[----:B------:R-:W2:Y:S08]  /*73e0*/  F2F.BF16.F32 R148, R148 ;  /* 0x0000009400947304 */ /* 0x000eb00000202000 */
[----:B------:R-:W-:Y:S01]  /*73f0*/  F2F.BF16.F32 R154, R154 ;  /* 0x0000009a009a7304 */ /* 0x000fe20000202000 */
[----:B--2---:R-:W-:-:S07]  /*7400*/  PRMT R147, R147, 0x5410, R148 ;  /* 0x0000541093937816 */ /* 0x004fce0000000094 */
[----:B------:R-:W2:Y:S01]  /*7410*/  F2F.BF16.F32 R171, R171 ;  /* 0x000000ab00ab7304 */ /* 0x000ea20000202000 */
[----:B0-----:R-:W-:Y:S01]  /*7420*/  IMAD.WIDE.U32 R148, R135, 0x8, R32 ;  /* 0x0000000887947825 */ /* 0x001fe200078e0020 */
[----:B------:R-:W-:-:S06]  /*7430*/  LOP3.LUT R37, R147, R37, RZ, 0xfc, !PT ;  /* 0x0000002593257212 */ /* 0x000fcc00078efcff */
[----:B------:R-:W0:Y:S01]  /*7440*/  F2F.BF16.F32 R156, R156 ;  /* 0x0000009c009c7304 */ /* 0x000e220000202000 */
[----:B--2---:R-:W-:-:S07]  /*7450*/  PRMT R171, R154, 0x5410, R171 ;  /* 0x000054109aab7816 */ /* 0x004fce00000000ab */
[----:B------:R-:W-:Y:S01]  /*7460*/  F2F.BF16.F32 R38, R38 ;  /* 0x0000002600267304 */ /* 0x000fe20000202000 */
[----:B0-----:R-:W-:-:S07]  /*7470*/  IMAD.WIDE.U32 R40, R156, 0x10000, RZ ;  /* 0x000100009c287825 */ /* 0x001fce00078e00ff */
[----:B------:R-:W0:Y:S01]  /*7480*/  F2F.BF16.F32 R165, R165 ;  /* 0x000000a500a57304 */ /* 0x000e220000202000 */
[----:B------:R-:W-:Y:S01]  /*7490*/  IMAD.WIDE.U32 R156, R129, 0x8, R32 ;  /* 0x00000008819c7825 */ /* 0x000fe200078e0020 */
[----:B------:R-:W-:-:S03]  /*74a0*/  LOP3.LUT R41, R197, R41, RZ, 0xfc, !PT ;  /* 0x00000029c5297212 */ /* 0x000fc600078efcff */
[----:B-1----:R-:W-:-:S03]  /*74b0*/  IMAD.WIDE.U32 R128, R129, 0x8, R34 ;  /* 0x0000000881807825 */ /* 0x002fc600078e0022 */
[----:B------:R-:W1:Y:S01]  /*74c0*/  F2F.BF16.F32 R144, R144 ;  /* 0x0000009000907304 */ /* 0x000e620000202000 */
[----:B------:R2:W-:Y:S04]  /*74d0*/  STG.E.64 desc[UR4][R156.64], R10 ;  /* 0x0000000a9c007986 */ /* 0x0005e8000c101b04 */
[----:B------:R4:W-:Y:S01]  /*74e0*/  STG.E.64 desc[UR4][R128.64], R18 ;  /* 0x0000001280007986 */ /* 0x0009e2000c101b04 */
[----:B0-----:R-:W-:Y:S02]  /*74f0*/  PRMT R165, R38, 0x5410, R165 ;  /* 0x0000541026a57816 */ /* 0x001fe400000000a5 */
[----:B------:R-:W0:Y:S01]  /*7500*/  F2F.BF16.F32 R155, R155 ;  /* 0x0000009b009b7304 */ /* 0x000e220000202000 */
[----:B-1----:R-:W-:-:S07]  /*7510*/  LOP3.LUT R38, R152, R144, RZ, 0xfc, !PT ;  /* 0x0000009098267212 */ /* 0x002fce00078efcff */
[----:B------:R-:W1:Y:S01]  /*7520*/  F2F.BF16.F32 R39, R39 ;  /* 0x0000002700277304 */ /* 0x000e620000202000 */
[----:B--2---:R-:W-:-:S04]  /*7530*/  IMAD.WIDE.U32 R10, R135, 0x8, R34 ;  /* 0x00000008870a7825 */ /* 0x004fc800078e0022 */
[----:B------:R-:W-:Y:S01]  /*7540*/  IMAD.WIDE.U32 R134, R131, 0x8, R34 ;  /* 0x0000000883867825 */ /* 0x000fe200078e0022 */
[----:B0-----:R-:W-:Y:S02]  /*7550*/  LOP3.LUT R140, R140, R155, RZ, 0xfc, !PT ;  /* 0x0000009b8c8c7212 */ /* 0x001fe400078efcff */
[----:B------:R-:W0:Y:S01]  /*7560*/  F2F.BF16.F32 R159, R159 ;  /* 0x0000009f009f7304 */ /* 0x000e220000202000 */
[----:B------:R-:W-:-:S05]  /*7570*/  IMAD.WIDE.U32 R154, R127, 0x8, R32 ;  /* 0x000000087f9a7825 */ /* 0x000fca00078e0020 */
[----:B------:R4:W-:Y:S01]  /*7580*/  STG.E.64 desc[UR4][R154.64], R4 ;  /* 0x000000049a007986 */ /* 0x0009e2000c101b04 */
[----:B-1----:R-:W-:Y:S01]  /*7590*/  LOP3.LUT R36, R36, R39, RZ, 0xfc, !PT ;  /* 0x0000002724247212 */ /* 0x002fe200078efcff */
[----:B------:R-:W1:Y:S01]  /*75a0*/  F2F.BF16.F32 R0, R0 ;  /* 0x0000000000007304 */ /* 0x000e620000202000 */
[----:B------:R-:W-:Y:S01]  /*75b0*/  LOP3.LUT R39, R171, R153, RZ, 0xfc, !PT ;  /* 0x00000099ab277212 */ /* 0x000fe200078efcff */
[----:B------:R-:W-:-:S04]  /*75c0*/  IMAD.WIDE.U32 R152, R139, 0x8, R32 ;  /* 0x000000088b987825 */ /* 0x000fc800078e0020 */
[--C-:B------:R-:W-:Y:S01]  /*75d0*/  IMAD.WIDE.U32 R138, R139, 0x8, R34.reuse ;  /* 0x000000088b8a7825 */ /* 0x100fe200078e0022 */
[----:B0-----:R-:W-:Y:S01]  /*75e0*/  LOP3.LUT R144, R142, R159, RZ, 0xfc, !PT ;  /* 0x0000009f8e907212 */ /* 0x001fe200078efcff */
[----:B------:R-:W0:Y:S02]  /*75f0*/  F2F.BF16.F32 R150, R150 ;  /* 0x0000009600967304 */ /* 0x000e240000202000 */
[----:B------:R-:W-:-:S04]  /*7600*/  IMAD.WIDE.U32 R158, R127, 0x8, R34 ;  /* 0x000000087f9e7825 */ /* 0x000fc800078e0022 */
[----:B-1----:R-:W-:Y:S02]  /*7610*/  IMAD.WIDE.U32 R146, R0, 0x10000, RZ ;  /* 0x0001000000927825 */ /* 0x002fe400078e00ff */
[----:B------:R-:W1:Y:S01]  /*7620*/  F2F.BF16.F32 R169, R169 ;  /* 0x000000a900a97304 */ /* 0x000e620000202000 */
[----:B------:R4:W-:Y:S02]  /*7630*/  STG.E.64 desc[UR4][R158.64], R36 ;  /* 0x000000249e007986 */ /* 0x0009e4000c101b04 */
[----:B------:R-:W-:Y:S02]  /*7640*/  LOP3.LUT R143, R165, R147, RZ, 0xfc, !PT ;  /* 0x00000093a58f7212 */ /* 0x000fe400078efcff */
[----:B------:R4:W-:Y:S01]  /*7650*/  STG.E.64 desc[UR4][R152.64], R6 ;  /* 0x0000000698007986 */ /* 0x0009e2000c101b04 */
[----:B0-----:R-:W-:Y:S01]  /*7660*/  LOP3.LUT R40, R40, R150, RZ, 0xfc, !PT ;  /* 0x0000009628287212 */ /* 0x001fe200078efcff */
[C---:B------:R-:W-:Y:S02]  /*7670*/  IMAD.WIDE.U32 R150, R137.reuse, 0x8, R32 ;  /* 0x0000000889967825 */ /* 0x040fe400078e0020 */
[----:B------:R4:W-:Y:S02]  /*7680*/  STG.E.64 desc[UR4][R138.64], R38 ;  /* 0x000000268a007986 */ /* 0x0009e4000c101b04 */
[----:B------:R-:W-:-:S02]  /*7690*/  IMAD.WIDE.U32 R136, R137, 0x8, R34 ;  /* 0x0000000889887825 */ /* 0x000fc400078e0022 */
[----:B------:R4:W-:Y:S01]  /*76a0*/  STG.E.64 desc[UR4][R150.64], R8 ;  /* 0x0000000896007986 */ /* 0x0009e2000c101b04 */
[----:B-1----:R-:W-:Y:S01]  /*76b0*/  LOP3.LUT R142, R146, R169, RZ, 0xfc, !PT ;  /* 0x000000a9928e7212 */ /* 0x002fe200078efcff */
[--C-:B------:R-:W-:Y:S02]  /*76c0*/  IMAD.WIDE.U32 R146, R131, 0x8, R32.reuse ;  /* 0x0000000883927825 */ /* 0x100fe400078e0020 */
[----:B------:R4:W-:Y:S02]  /*76d0*/  STG.E.64 desc[UR4][R136.64], R40 ;  /* 0x0000002888007986 */ /* 0x0009e4000c101b04 */
[C---:B------:R-:W-:Y:S02]  /*76e0*/  IMAD.WIDE.U32 R32, R133.reuse, 0x8, R32 ;  /* 0x0000000885207825 */ /* 0x040fe400078e0020 */
[----:B------:R4:W-:Y:S02]  /*76f0*/  STG.E.64 desc[UR4][R148.64], R12 ;  /* 0x0000000c94007986 */ /* 0x0009e4000c101b04 */
[----:B------:R-:W-:-:S02]  /*7700*/  IMAD.WIDE.U32 R34, R133, 0x8, R34 ;  /* 0x0000000885227825 */ /* 0x000fc400078e0022 */
[----:B------:R4:W-:Y:S04]  /*7710*/  STG.E.64 desc[UR4][R10.64], R140 ;  /* 0x0000008c0a007986 */ /* 0x0009e8000c101b04 */
[----:B------:R4:W-:Y:S04]  /*7720*/  STG.E.64 desc[UR4][R146.64], R14 ;  /* 0x0000000e92007986 */ /* 0x0009e8000c101b04 */
[----:B------:R4:W-:Y:S04]  /*7730*/  STG.E.64 desc[UR4][R134.64], R144 ;  /* 0x0000009086007986 */ /* 0x0009e8000c101b04 */
[----:B------:R4:W-:Y:S04]  /*7740*/  STG.E.64 desc[UR4][R32.64], R16 ;  /* 0x0000001020007986 */ /* 0x0009e8000c101b04 */
[----:B------:R4:W-:Y:S02]  /*7750*/  STG.E.64 desc[UR4][R34.64], R142 ;  /* 0x0000008e22007986 */ /* 0x0009e4000c101b04 */
.L_x_736:
[----:B01-34-:R-:W0:Y:S01]  /*7760*/  LDC.64 R4, c[0x0][0x380] ;  /* 0x0000e000ff047b82 */ /* 0x01be220000000a00 */
[----:B------:R-:W-:Y:S02]  /*7770*/  PLOP3.LUT P2, PT, P2, PT, PT, 0x8, 0x80 ;  /* 0x000000000080781c */ /* 0x000fe4000174e170 */
        /* <DEDUP_REMOVED lines=47> */
.L_x_733:
        /* <DEDUP_REMOVED lines=23> */
.L_x_739:
        /* <DEDUP_REMOVED lines=10> */
.L_x_14295:


//--------------------- .text._ZN10layer_norm22ln_bwd_finalize_kernelINS_22Kernel_traits_finalizeILj7168E13__nv_bfloat16S2_S2_S2_fjLb0ELj1024ELj4ENS_18Kernel_traits_baseILj7168ES2_S2_S2_S2_fjLj1024EEEEELb0ELb0EEEvNS_9BwdParamsE --------------------------
	.section	.text._ZN10layer_norm22ln_bwd_finalize_kernelINS_22Kernel_traits_finalizeILj7168E13__nv_bfloat16S2_S2_S2_fjLb0ELj1024ELj4ENS_18Kernel_traits_baseILj7168ES2_S2_S2_S2_fjLj1024EEEEELb0ELb0EEEvNS_9BwdParamsE,"ax",@progbits
	.align	128
        .global         _ZN10layer_norm22ln_bwd_finalize_kernelINS_22Kernel_traits_finalizeILj7168E13__nv_bfloat16S2_S2_S2_fjLb0ELj1024ELj4ENS_18Kernel_traits_baseILj7168ES2_S2_S2_S2_fjLj1024EEEEELb0ELb0EEEvNS_9BwdParamsE
        .type           _ZN10layer_norm22ln_bwd_finalize_kernelINS_22Kernel_traits_finalizeILj7168E13__nv_bfloat16S2_S2_S2_fjLb0ELj1024ELj4ENS_18Kernel_traits_baseILj7168ES2_S2_S2_S2_fjLj1024EEEEELb0ELb0EEEvNS_9BwdParamsE,@function
        .size           _ZN10layer_norm22ln_bwd_finalize_kernelINS_22Kernel_traits_finalizeILj7168E13__nv_bfloat16S2_S2_S2_fjLb0ELj1024ELj4ENS_18Kernel_traits_baseILj7168ES2_S2_S2_S2_fjLj1024EEEEELb0ELb0EEEvNS_9BwdParamsE,(.L_x_14296 - _ZN10layer_norm22ln_bwd_finalize_kernelINS_22Kernel_traits_finalizeILj7168E13__nv_bfloat16S2_S2_S2_fjLb0ELj1024ELj4ENS_18Kernel_traits_baseILj7168ES2_S2_S2_S2_fjLj1024EEEEELb0ELb0EEEvNS_9BwdParamsE)
        .other          _ZN10layer_norm22ln_bwd_finalize_kernelINS_22Kernel_traits_finalizeILj7168E13__nv_bfloat16S2_S2_S2_fjLb0ELj1024ELj4ENS_18Kernel_traits_baseILj7168ES2_S2_S2_S2_fjLj1024EEEEELb0ELb0EEEvNS_9BwdParamsE,@"STO_CUDA_ENTRY STV_DEFAULT"
_ZN10layer_norm22ln_bwd_finalize_kernelINS_22Kernel_traits_finalizeILj7168E13__nv_bfloat16S2_S2_S2_fjLb0ELj1024ELj4ENS_18Kernel_traits_baseILj7168ES2_S2_S2_S2_fjLj1024EEEEELb0ELb0EEEvNS_9BwdParamsE:
.text._ZN10layer_norm22ln_bwd_finalize_kernelINS_22Kernel_traits_finalizeILj7168E13__nv_bfloat16S2_S2_S2_fjLb0ELj1024ELj4ENS_18Kernel_traits_baseILj7168ES2_S2_S2_S2_fjLj1024EEEEELb0ELb0EEEvNS_9BwdParamsE:
[----:B------:R-:W-:Y:S01]  /*0000*/  LDC R1, c[0x0][0x37c] ;  /* 0x0000df00ff017b82 */ /* 0x000fe20000000800 */
[----:B------:R-:W0:Y:S01]  /*0010*/  S2R R0, SR_CTAID.X ;  /* 0x0000000000007919 */ /* 0x000e220000002500 */
[----:B------:R-:W1:Y:S01]  /*0020*/  S2R R2, SR_TID.X ;  /* 0x0000000000027919 */ /* 0x000e620000002100 */
[----:B0-----:R-:W-:-:S04]  /*0030*/  SHF.L.U32 R59, R0, 0x5, RZ ;  /* 0x00000005003b7819 */ /* 0x001fc800000006ff */
[----:B-1----:R-:W-:-:S04]  /*0040*/  LOP3.LUT R3, R59, 0x1f, R2, 0xf8, !PT ;  /* 0x0000001f3b037812 */ /* 0x002fc800078ef802 */
[----:B------:R-:W-:-:S13]  /*0050*/  ISETP.GT.U32.AND P0, PT, R3, 0x1bff, PT ;  /* 0x00001bff0300780c */ /* 0x000fda0003f04070 */
[----:B------:R-:W-:Y:S05]  /*0060*/  @P0 EXIT ;  /* 0x000000000000094d */ /* 0x000fea0003800000 */
[----:B------:R-:W0:Y:S01]  /*0070*/  LDC R56, c[0x0][0x388] ;  /* 0x0000e200ff387b82 */ /* 0x000e220000000800 */
[----:B------:R-:W1:Y:S01]  /*0080*/  LDCU UR8, c[0x0][0x380] ;  /* 0x00007000ff0877ac */ /* 0x000e620008000800 */
[----:B------:R-:W-:Y:S01]  /*0090*/  SHF.R.U32.HI R58, RZ, 0x5, R2 ;  /* 0x00000005ff3a7819 */ /* 0x000fe20000011602 */
[----:B------:R-:W-:Y:S01]  /*00a0*/  BSSY.RECONVERGENT B0, `(.L_x_740) ;  /* 0x0000142000007945 */ /* 0x000fe20003800200 */
[----:B------:R-:W-:Y:S01]  /*00b0*/  SHF.L.U32 R0, R0, 0x4, RZ ;  /* 0x0000000400007819 */ /* 0x000fe200000006ff */
[----:B------:R-:W2:Y:S01]  /*00c0*/  LDCU.64 UR6, c[0x0][0x358] ;  /* 0x00006b00ff0677ac */ /* 0x000ea20008000a00 */
[----:B------:R-:W-:Y:S01]  /*00d0*/  LOP3.LUT R17, R2, 0x1f, RZ, 0xc0, !PT ;  /* 0x0000001f02117812 */ /* 0x000fe200078ec0ff */
[----:B------:R-:W-:Y:S01]  /*00e0*/  HFMA2 R36, -RZ, RZ, 0, 0 ;  /* 0x00000000ff247431 */ /* 0x000fe200000001ff */
[----:B------:R-:W-:Y:S02]  /*00f0*/  LOP3.LUT R0, R0, 0x7ffffff0, RZ, 0xc0, !PT ;  /* 0x7ffffff000007812 */ /* 0x000fe400078ec0ff */
[----:B------:R-:W-:-:S02]  /*0100*/  MOV R2, RZ ;  /* 0x000000ff00027202 */ /* 0x000fc40000000f00 */
[----:B------:R-:W-:Y:S02]  /*0110*/  IADD3 R57, PT, PT, R17, R0, RZ ;  /* 0x0000000011397210 */ /* 0x000fe40007ffe0ff */
[----:B-1----:R-:W-:-:S04]  /*0120*/  ISETP.GE.U32.AND P0, PT, R58, UR8, PT ;  /* 0x000000083a007c0c */ /* 0x002fc8000bf06070 */
[----:B0-----:R-:W-:-:S13]  /*0130*/  ISETP.GE.U32.OR P0, PT, R3, R56, P0 ;  /* 0x000000380300720c */ /* 0x001fda0000706470 */
[----:B--2---:R-:W-:Y:S05]  /*0140*/  @P0 BRA `(.L_x_741) ;  /* 0x0000001000dc0947 */ /* 0x004fea0003800000 */
[----:B------:R-:W-:Y:S01]  /*0150*/  LOP3.LUT R3, R58, 0x20, RZ, 0xfc, !PT ;  /* 0x000000203a037812 */ /* 0x000fe200078efcff */
[----:B------:R-:W-:Y:S01]  /*0160*/  BSSY.RECONVERGENT B1, `(.L_x_742) ;  /* 0x00000b2000017945 */ /* 0x000fe20003800200 */
[-C--:B------:R-:W-:Y:S02]  /*0170*/  LOP3.LUT R5, RZ, R58.reuse, RZ, 0x33, !PT ;  /* 0x0000003aff057212 */ /* 0x080fe400078e33ff */
[----:B------:R-:W-:Y:S02]  /*0180*/  VIMNMX.U32 R0, PT, PT, R3, UR8, !PT ;  /* 0x0000000803007c48 */ /* 0x000fe4000ffe0000 */
[----:B------:R-:W-:Y:S02]  /*0190*/  MOV R2, RZ ;  /* 0x000000ff00027202 */ /* 0x000fe40000000f00 */
[----:B------:R-:W-:Y:S02]  /*01a0*/  IADD3 R5, PT, PT, R0, R5, RZ ;  /* 0x0000000500057210 */ /* 0x000fe40007ffe0ff */
[----:B------:R-:W-:-:S02]  /*01b0*/  MOV R0, R58 ;  /* 0x0000003a00007202 */ /* 0x000fc40000000f00 */
[C---:B------:R-:W-:Y:S02]  /*01c0*/  ISETP.GE.U32.AND P0, PT, R5.reuse, 0x1e0, PT ;  /* 0x000001e00500780c */ /* 0x040fe40003f06070 */
[----:B------:R-:W-:Y:S02]  /*01d0*/  MOV R36, RZ ;  /* 0x000000ff00247202 */ /* 0x000fe40000000f00 */
[----:B------:R-:W-:-:S09]  /*01e0*/  LEA.HI R5, R5, 0x1, RZ, 0x1b ;  /* 0x0000000105057811 */ /* 0x000fd200078fd8ff */
[----:B------:R-:W-:Y:S05]  /*01f0*/  @!P0 BRA `(.L_x_743) ;  /* 0x0000000800a08947 */ /* 0x000fea0003800000 */
[C---:B------:R-:W-:Y:S01]  /*0200*/  LOP3.LUT R7, R58.reuse, 0x180, RZ, 0xfc, !PT ;  /* 0x000001803a077812 */ /* 0x040fe200078efcff */
[-CC-:B------:R-:W-:Y:S01]  /*0210*/  IMAD R4, R3, R56.reuse, R59.reuse ;  /* 0x0000003803047224 */ /* 0x180fe200078e023b */
[C---:B------:R-:W-:Y:S01]  /*0220*/  LOP3.LUT R2, R58.reuse, 0x120, RZ, 0xfc, !PT ;  /* 0x000001203a027812 */ /* 0x040fe200078efcff */
[CCC-:B------:R-:W-:Y:S01]  /*0230*/  IMAD R32, R58.reuse, R56.reuse, R59.reuse ;  /* 0x000000383a207224 */ /* 0x1c0fe200078e023b */
[C---:B------:R-:W-:Y:S01]  /*0240*/  LOP3.LUT R9, R58.reuse, 0x1a0, RZ, 0xfc, !PT ;  /* 0x000001a03a097812 */ /* 0x040fe200078efcff */
[-CC-:B------:R-:W-:Y:S01]  /*0250*/  IMAD R10, R7, R56.reuse, R59.reuse ;  /* 0x00000038070a7224 */ /* 0x180fe200078e023b */
[----:B------:R-:W-:Y:S01]  /*0260*/  LOP3.LUT R3, R58, 0x140, RZ, 0xfc, !PT ;  /* 0x000001403a037812 */ /* 0x000fe200078efcff */
[-CC-:B------:R-:W-:Y:S01]  /*0270*/  IMAD R2, R2, R56.reuse, R59.reuse ;  /* 0x0000003802027224 */ /* 0x180fe200078e023b */
[C---:B------:R-:W-:Y:S01]  /*0280*/  LOP3.LUT R11, R58.reuse, 0x1c0, RZ, 0xfc, !PT ;  /* 0x000001c03a0b7812 */ /* 0x040fe200078efcff */
[----:B------:R-:W-:Y:S01]  /*0290*/  IMAD R12, R9, R56, R59 ;  /* 0x00000038090c7224 */ /* 0x000fe200078e023b */
[----:B------:R-:W-:-:S02]  /*02a0*/  LOP3.LUT R13, R58, 0x1e0, RZ, 0xfc, !PT ;  /* 0x000001e03a0d7812 */ /* 0x000fc400078efcff */
[C---:B------:R-:W-:Y:S01]  /*02b0*/  LOP3.LUT R0, R58.reuse, 0x100, RZ, 0xfc, !PT ;  /* 0x000001003a007812 */ /* 0x040fe200078efcff */
[-CC-:B------:R-:W-:Y:S01]  /*02c0*/  IMAD R14, R11, R56.reuse, R59.reuse ;  /* 0x000000380b0e7224 */ /* 0x180fe200078e023b */
[C---:B------:R-:W-:Y:S01]  /*02d0*/  LOP3.LUT R6, R58.reuse, 0x160, RZ, 0xfc, !PT ;  /* 0x000001603a067812 */ /* 0x040fe200078efcff */
[-CC-:B------:R-:W-:Y:S01]  /*02e0*/  IMAD R18, R13, R56.reuse, R59.reuse ;  /* 0x000000380d127224 */ /* 0x180fe200078e023b */
[----:B------:R-:W-:Y:S01]  /*02f0*/  LOP3.LUT R15, R58, 0x80, RZ, 0xfc, !PT ;  /* 0x000000803a0f7812 */ /* 0x000fe200078efcff */
[-CC-:B------:R-:W-:Y:S01]  /*0300*/  IMAD R0, R0, R56.reuse, R59.reuse ;  /* 0x0000003800007224 */ /* 0x180fe200078e023b */
[----:B------:R-:W-:Y:S01]  /*0310*/  LOP3.LUT R16, R58, 0xa0, RZ, 0xfc, !PT ;  /* 0x000000a03a107812 */ /* 0x000fe200078efcff */
[-CC-:B------:R-:W-:Y:S01]  /*0320*/  IMAD R8, R6, R56.reuse, R59.reuse ;  /* 0x0000003806087224 */ /* 0x180fe200078e023b */
[C---:B------:R-:W-:Y:S01]  /*0330*/  LOP3.LUT R19, R58.reuse, 0xc0, RZ, 0xfc, !PT ;  /* 0x000000c03a137812 */ /* 0x040fe200078efcff */
[-CC-:B------:R-:W-:Y:S01]  /*0340*/  IMAD R20, R15, R56.reuse, R59.reuse ;  /* 0x000000380f147224 */ /* 0x180fe200078e023b */
[----:B------:R-:W-:Y:S01]  /*0350*/  LOP3.LUT R21, R58, 0xe0, RZ, 0xfc, !PT ;  /* 0x000000e03a157812 */ /* 0x000fe200078efcff */
[-CC-:B------:R-:W-:Y:S01]  /*0360*/  IMAD R22, R16, R56.reuse, R59.reuse ;  /* 0x0000003810167224 */ /* 0x180fe200078e023b */
[C---:B------:R-:W-:Y:S01]  /*0370*/  LOP3.LUT R23, R58.reuse, 0x40, RZ, 0xfc, !PT ;  /* 0x000000403a177812 */ /* 0x040fe200078efcff */
[-CC-:B------:R-:W-:Y:S01]  /*0380*/  IMAD R24, R19, R56.reuse, R59.reuse ;  /* 0x0000003813187224 */ /* 0x180fe200078e023b */
[----:B------:R-:W-:Y:S01]  /*0390*/  LOP3.LUT R25, R58, 0x60, RZ, 0xfc, !PT ;  /* 0x000000603a197812 */ /* 0x000fe200078efcff */
[-CC-:B------:R-:W-:Y:S01]  /*03a0*/  IMAD R26, R21, R56.reuse, R59.reuse ;  /* 0x00000038151a7224 */ /* 0x180fe200078e023b */
[----:B------:R-:W-:Y:S01]  /*03b0*/  LOP3.LUT R27, R5, 0xffffff0, RZ, 0xc0, !PT ;  /* 0x0ffffff0051b7812 */ /* 0x000fe200078ec0ff */
[--C-:B------:R-:W-:Y:S01]  /*03c0*/  IMAD R28, R23, R56, R59.reuse ;  /* 0x00000038171c7224 */ /* 0x100fe200078e023b */
[----:B------:R-:W-:Y:S01]  /*03d0*/  IADD3 R5, PT, PT, R17, R4, RZ ;  /* 0x0000000411057210 */ /* 0x000fe20007ffe0ff */
[--C-:B------:R-:W-:Y:S01]  /*03e0*/  IMAD R4, R3, R56, R59.reuse ;  /* 0x0000003803047224 */ /* 0x100fe200078e023b */
[----:B------:R-:W-:Y:S01]  /*03f0*/  IADD3 R9, PT, PT, R17, R10, RZ ;  /* 0x0000000a11097210 */ /* 0x000fe20007ffe0ff */
[----:B------:R-:W-:Y:S01]  /*0400*/  IMAD R30, R25, R56, R59 ;  /* 0x00000038191e7224 */ /* 0x000fe200078e023b */
[C---:B------:R-:W-:Y:S01]  /*0410*/  IADD3 R6, PT, PT, R17.reuse, R2, RZ ;  /* 0x0000000211067210 */ /* 0x040fe20007ffe0ff */
[----:B------:R-:W-:Y:S01]  /*0420*/  HFMA2 R2, -RZ, RZ, 0, 0 ;  /* 0x00000000ff027431 */ /* 0x000fe200000001ff */
[----:B------:R-:W-:-:S02]  /*0430*/  IADD3 R10, PT, PT, R17, R12, RZ ;  /* 0x0000000c110a7210 */ /* 0x000fc40007ffe0ff */
[C---:B------:R-:W-:Y:S02]  /*0440*/  IADD3 R7, PT, PT, R17.reuse, R4, RZ ;  /* 0x0000000411077210 */ /* 0x040fe40007ffe0ff */
[C---:B------:R-:W-:Y:S02]  /*0450*/  IADD3 R11, PT, PT, R17.reuse, R14, RZ ;  /* 0x0000000e110b7210 */ /* 0x040fe40007ffe0ff */
[C---:B------:R-:W-:Y:S02]  /*0460*/  IADD3 R12, PT, PT, R17.reuse, R18, RZ ;  /* 0x00000012110c7210 */ /* 0x040fe40007ffe0ff */
[C---:B------:R-:W-:Y:S02]  /*0470*/  IADD3 R3, PT, PT, R17.reuse, R32, RZ ;  /* 0x0000002011037210 */ /* 0x040fe40007ffe0ff */
[C---:B------:R-:W-:Y:S02]  /*0480*/  IADD3 R16, PT, PT, R17.reuse, R0, RZ ;  /* 0x0000000011107210 */ /* 0x040fe40007ffe0ff */
[----:B------:R-:W-:-:S02]  /*0490*/  IADD3 R8, PT, PT, R17, R8, RZ ;  /* 0x0000000811087210 */ /* 0x000fc40007ffe0ff */
[C---:B------:R-:W-:Y:S02]  /*04a0*/  IADD3 R18, PT, PT, R17.reuse, R20, RZ ;  /* 0x0000001411127210 */ /* 0x040fe40007ffe0ff */
[C---:B------:R-:W-:Y:S02]  /*04b0*/  IADD3 R13, PT, PT, R17.reuse, R22, RZ ;  /* 0x00000016110d7210 */ /* 0x040fe40007ffe0ff */
[C---:B------:R-:W-:Y:S02]  /*04c0*/  IADD3 R14, PT, PT, R17.reuse, R24, RZ ;  /* 0x00000018110e7210 */ /* 0x040fe40007ffe0ff */
[C---:B------:R-:W-:Y:S02]  /*04d0*/  IADD3 R15, PT, PT, R17.reuse, R26, RZ ;  /* 0x0000001a110f7210 */ /* 0x040fe40007ffe0ff */
[C---:B------:R-:W-:Y:S02]  /*04e0*/  IADD3 R4, PT, PT, R17.reuse, R28, RZ ;  /* 0x0000001c11047210 */ /* 0x040fe40007ffe0ff */
[----:B------:R-:W-:-:S02]  /*04f0*/  IADD3 R17, PT, PT, R17, R30, RZ ;  /* 0x0000001e11117210 */ /* 0x000fc40007ffe0ff */
[----:B------:R-:W-:Y:S02]  /*0500*/  MOV R0, R58 ;  /* 0x0000003a00007202 */ /* 0x000fe40000000f00 */
[----:B------:R-:W-:-:S07]  /*0510*/  IADD3 R19, PT, PT, -R27, RZ, RZ ;  /* 0x000000ff1b137210 */ /* 0x000fce0007ffe1ff */
.L_x_744:
[----:B------:R-:W0:Y:S08]  /*0520*/  LDC.64 R52, c[0x0][0x440] ;  /* 0x00011000ff347b82 */ /* 0x000e300000000a00 */
[----:B------:R-:W1:Y:S01]  /*0530*/  LDC.64 R54, c[0x0][0x448] ;  /* 0x00011200ff367b82 */ /* 0x000e620000000a00 */
[----:B0-----:R-:W-:-:S04]  /*0540*/  IMAD.WIDE.U32 R28, R5, 0x4, R52 ;  /* 0x00000004051c7825 */ /* 0x001fc800078e0034 */
[--C-:B------:R-:W-:Y:S01]  /*0550*/  IMAD.WIDE.U32 R26, R3, 0x4, R52.reuse ;  /* 0x00000004031a7825 */ /* 0x100fe200078e0034 */
[----:B------:R0:W2:Y:S03]  /*0560*/  LDG.E R50, desc[UR6][R28.64] ;  /* 0x000000061c327981 */ /* 0x0000a6000c1e1900 */
[----:B------:R-:W-:Y:S01]  /*0570*/  IMAD.WIDE.U32 R24, R13, 0x4, R52 ;  /* 0x000000040d187825 */ /* 0x000fe200078e0034 */
[----:B------:R3:W4:Y:S03]  /*0580*/  LDG.E R51, desc[UR6][R26.64] ;  /* 0x000000061a337981 */ /* 0x000726000c1e1900 */
[----:B-1----:R-:W-:Y:S02]  /*0590*/  IMAD.WIDE.U32 R46, R3, 0x4, R54 ;  /* 0x00000004032e7825 */ /* 0x002fe400078e0036 */
[----:B------:R-:W5:Y:S02]  /*05a0*/  LDG.E R25, desc[UR6][R24.64] ;  /* 0x0000000618197981 */ /* 0x000f64000c1e1900 */
[----:B------:R-:W-:-:S02]  /*05b0*/  IMAD.WIDE.U32 R22, R14, 0x4, R52 ;  /* 0x000000040e167825 */ /* 0x000fc400078e0034 */
[----:B------:R-:W5:Y:S02]  /*05c0*/  LDG.E R46, desc[UR6][R46.64] ;  /* 0x000000062e2e7981 */ /* 0x000f64000c1e1900 */
[----:B------:R-:W-:-:S04]  /*05d0*/  IMAD.WIDE.U32 R20, R15, 0x4, R52 ;  /* 0x000000040f147825 */ /* 0x000fc800078e0034 */
[----:B0-----:R-:W-:Y:S01]  /*05e0*/  IMAD.WIDE.U32 R28, R16, 0x4, R52 ;  /* 0x00000004101c7825 */ /* 0x001fe200078e0034 */
[----:B------:R-:W5:Y:S03]  /*05f0*/  LDG.E R24, desc[UR6][R22.64] ;  /* 0x0000000616187981 */ /* 0x000f66000c1e1900 */
[----:B------:R-:W-:-:S04]  /*0600*/  IMAD.WIDE.U32 R44, R5, 0x4, R54 ;  /* 0x00000004052c7825 */ /* 0x000fc800078e0036 */
[--C-:B------:R-:W-:Y:S02]  /*0610*/  IMAD.WIDE.U32 R48, R4, 0x4, R52.reuse ;  /* 0x0000000404307825 */ /* 0x100fe400078e0034 */
[----:B------:R-:W5:Y:S04]  /*0620*/  LDG.E R44, desc[UR6][R44.64] ;  /* 0x000000062c2c7981 */ /* 0x000f68000c1e1900 */
[----:B------:R0:W5:Y:S01]  /*0630*/  LDG.E R23, desc[UR6][R20.64] ;  /* 0x0000000614177981 */ /* 0x000162000c1e1900 */
[----:B------:R-:W-:-:S03]  /*0640*/  IMAD.WIDE.U32 R40, R18, 0x4, R52 ;  /* 0x0000000412287825 */ /* 0x000fc600078e0034 */
[----:B------:R1:W5:Y:S01]  /*0650*/  LDG.E R22, desc[UR6][R28.64] ;  /* 0x000000061c167981 */ /* 0x000362000c1e1900 */
[----:B---3--:R-:W-:-:S03]  /*0660*/  IMAD.WIDE.U32 R26, R7, 0x4, R52 ;  /* 0x00000004071a7825 */ /* 0x008fc600078e0034 */
[----:B------:R-:W3:Y:S01]  /*0670*/  LDG.E R48, desc[UR6][R48.64] ;  /* 0x0000000630307981 */ /* 0x000ee2000c1e1900 */
[----:B0-----:R-:W-:-:S03]  /*0680*/  IMAD.WIDE.U32 R20, R6, 0x4, R52 ;  /* 0x0000000406147825 */ /* 0x001fc600078e0034 */
[----:B------:R-:W3:Y:S01]  /*0690*/  LDG.E R40, desc[UR6][R40.64] ;  /* 0x0000000628287981 */ /* 0x000ee2000c1e1900 */
[----:B-1----:R-:W-:-:S03]  /*06a0*/  IMAD.WIDE.U32 R28, R4, 0x4, R54 ;  /* 0x00000004041c7825 */ /* 0x002fc600078e0036 */
[----:B------:R-:W3:Y:S01]  /*06b0*/  LDG.E R21, desc[UR6][R20.64] ;  /* 0x0000000614157981 */ /* 0x000ee2000c1e1900 */
[----:B------:R-:W-:-:S03]  /*06c0*/  IMAD.WIDE.U32 R42, R17, 0x4, R52 ;  /* 0x00000004112a7825 */ /* 0x000fc600078e0034 */
[----:B------:R-:W3:Y:S01]  /*06d0*/  LDG.E R38, desc[UR6][R28.64] ;  /* 0x000000061c267981 */ /* 0x000ee2000c1e1900 */
[----:B------:R-:W-:-:S03]  /*06e0*/  IMAD.WIDE.U32 R32, R17, 0x4, R54 ;  /* 0x0000000411207825 */ /* 0x000fc600078e0036 */
[----:B------:R-:W3:Y:S01]  /*06f0*/  LDG.E R42, desc[UR6][R42.64] ;  /* 0x000000062a2a7981 */ /* 0x000ee2000c1e1900 */
[----:B------:R-:W-:-:S03]  /*0700*/  IMAD.WIDE.U32 R34, R18, 0x4, R54 ;  /* 0x0000000412227825 */ /* 0x000fc600078e0036 */
[----:B------:R0:W3:Y:S04]  /*0710*/  LDG.E R20, desc[UR6][R26.64] ;  /* 0x000000061a147981 */ /* 0x0000e8000c1e1900 */
[----:B------:R1:W3:Y:S01]  /*0720*/  LDG.E R41, desc[UR6][R32.64] ;  /* 0x0000000620297981 */ /* 0x0002e2000c1e1900 */
[----:B------:R-:W-:-:S03]  /*0730*/  IMAD.WIDE.U32 R30, R9, 0x4, R52 ;  /* 0x00000004091e7825 */ /* 0x000fc600078e0034 */
[----:B------:R1:W3:Y:S01]  /*0740*/  LDG.E R43, desc[UR6][R34.64] ;  /* 0x00000006222b7981 */ /* 0x0002e2000c1e1900 */
[----:B0-----:R-:W-:-:S03]  /*0750*/  IMAD.WIDE.U32 R26, R8, 0x4, R52 ;  /* 0x00000004081a7825 */ /* 0x001fc600078e0034 */
[----:B------:R-:W3:Y:S01]  /*0760*/  LDG.E R39, desc[UR6][R30.64] ;  /* 0x000000061e277981 */ /* 0x000ee2000c1e1900 */
[----:B-1----:R-:W-:-:S03]  /*0770*/  IMAD.WIDE.U32 R32, R13, 0x4, R54 ;  /* 0x000000040d207825 */ /* 0x002fc600078e0036 */
[----:B------:R0:W3:Y:S01]  /*0780*/  LDG.E R37, desc[UR6][R26.64] ;  /* 0x000000061a257981 */ /* 0x0000e2000c1e1900 */
[----:B------:R-:W-:-:S03]  /*0790*/  IMAD.WIDE.U32 R34, R14, 0x4, R54 ;  /* 0x000000040e227825 */ /* 0x000fc600078e0036 */
[----:B------:R-:W3:Y:S01]  /*07a0*/  LDG.E R32, desc[UR6][R32.64] ;  /* 0x0000000620207981 */ /* 0x000ee2000c1e1900 */
[----:B------:R-:W-:-:S03]  /*07b0*/  IMAD.WIDE.U32 R28, R11, 0x4, R52 ;  /* 0x000000040b1c7825 */ /* 0x000fc600078e0034 */
[----:B------:R-:W3:Y:S01]  /*07c0*/  LDG.E R34, desc[UR6][R34.64] ;  /* 0x0000000622227981 */ /* 0x000ee2000c1e1900 */
[----:B0-----:R-:W-:-:S03]  /*07d0*/  IMAD.WIDE.U32 R26, R10, 0x4, R52 ;  /* 0x000000040a1a7825 */ /* 0x001fc600078e0034 */
[----:B------:R0:W3:Y:S01]  /*07e0*/  LDG.E R47, desc[UR6][R28.64] ;  /* 0x000000061c2f7981 */ /* 0x0000e2000c1e1900 */
[----:B------:R-:W-:-:S03]  /*07f0*/  IMAD.WIDE.U32 R30, R12, 0x4, R52 ;  /* 0x000000040c1e7825 */ /* 0x000fc600078e0034 */
[----:B------:R1:W3:Y:S04]  /*0800*/  LDG.E R45, desc[UR6][R26.64] ;  /* 0x000000061a2d7981 */ /* 0x0002e8000c1e1900 */
[----:B------:R1:W3:Y:S01]  /*0810*/  LDG.E R49, desc[UR6][R30.64] ;  /* 0x000000061e317981 */ /* 0x0002e2000c1e1900 */
[----:B0-----:R-:W-:-:S04]  /*0820*/  IMAD.WIDE.U32 R28, R16, 0x4, R54 ;  /* 0x00000004101c7825 */ /* 0x001fc800078e0036 */
[--C-:B-1----:R-:W-:Y:S01]  /*0830*/  IMAD.WIDE.U32 R26, R15, 0x4, R54.reuse ;  /* 0x000000040f1a7825 */ /* 0x102fe200078e0036 */
[----:B------:R-:W3:Y:S03]  /*0840*/  LDG.E R35, desc[UR6][R28.64] ;  /* 0x000000061c237981 */ /* 0x000ee6000c1e1900 */
[--C-:B------:R-:W-:Y:S01]  /*0850*/  IMAD.WIDE.U32 R30, R6, 0x4, R54.reuse ;  /* 0x00000004061e7825 */ /* 0x100fe200078e0036 */
[----:B------:R0:W3:Y:S05]  /*0860*/  LDG.E R33, desc[UR6][R26.64] ;  /* 0x000000061a217981 */ /* 0x0000ea000c1e1900 */
[----:B------:R-:W3:Y:S01]  /*0870*/  LDG.E R30, desc[UR6][R30.64] ;  /* 0x000000061e1e7981 */ /* 0x000ee2000c1e1900 */
[----:B0-----:R-:W-:-:S05]  /*0880*/  IMAD.WIDE.U32 R26, R7, 0x4, R54 ;  /* 0x00000004071a7825 */ /* 0x001fca00078e0036 */
[----:B------:R0:W3:Y:S01]  /*0890*/  LDG.E R31, desc[UR6][R26.64] ;  /* 0x000000061a1f7981 */ /* 0x0000e2000c1e1900 */
[----:B------:R-:W-:-:S06]  /*08a0*/  IMAD.WIDE.U32 R28, R8, 0x4, R54 ;  /* 0x00000004081c7825 */ /* 0x000fcc00078e0036 */
[----:B------:R-:W3:Y:S01]  /*08b0*/  LDG.E R28, desc[UR6][R28.64] ;  /* 0x000000061c1c7981 */ /* 0x000ee2000c1e1900 */
[----:B0-----:R-:W-:-:S05]  /*08c0*/  IMAD.WIDE.U32 R26, R9, 0x4, R54 ;  /* 0x00000004091a7825 */ /* 0x001fca00078e0036 */
[----:B------:R0:W3:Y:S02]  /*08d0*/  LDG.E R52, desc[UR6][R26.64] ;  /* 0x000000061a347981 */ /* 0x0000e4000c1e1900 */
[----:B0-----:R-:W-:-:S05]  /*08e0*/  IMAD.WIDE.U32 R26, R10, 0x4, R54 ;  /* 0x000000040a1a7825 */ /* 0x001fca00078e0036 */
[----:B------:R0:W3:Y:S02]  /*08f0*/  LDG.E R53, desc[UR6][R26.64] ;  /* 0x000000061a357981 */ /* 0x0000e4000c1e1900 */
[----:B0-----:R-:W-:-:S05]  /*0900*/  IMAD.WIDE.U32 R26, R11, 0x4, R54 ;  /* 0x000000040b1a7825 */ /* 0x001fca00078e0036 */
[----:B------:R0:W3:Y:S02]  /*0910*/  LDG.E R60, desc[UR6][R26.64] ;  /* 0x000000061a3c7981 */ /* 0x0000e4000c1e1900 */
[----:B0-----:R-:W-:-:S05]  /*0920*/  IMAD.WIDE.U32 R26, R12, 0x4, R54 ;  /* 0x000000040c1a7825 */ /* 0x001fca00078e0036 */
[----:B------:R-:W3:Y:S01]  /*0930*/  LDG.E R54, desc[UR6][R26.64] ;  /* 0x000000061a367981 */ /* 0x000ee2000c1e1900 */
[----:B------:R-:W-:-:S04]  /*0940*/  IADD3 R19, PT, PT, R19, 0x10, RZ ;  /* 0x0000001013137810 */ /* 0x000fc80007ffe0ff */
[----:B------:R-:W-:Y:S02]  /*0950*/  ISETP.NE.AND P0, PT, R19, RZ, PT ;  /* 0x000000ff1300720c */ /* 0x000fe40003f05270 */
[----:B------:R-:W-:Y:S02]  /*0960*/  IADD3 R0, PT, PT, R0, 0x200, RZ ;  /* 0x0000020000007810 */ /* 0x000fe40007ffe0ff */
[C---:B------:R-:W-:Y:S02]  /*0970*/  LEA R3, R56.reuse, R3, 0x9 ;  /* 0x0000000338037211 */ /* 0x040fe400078e48ff */
[C---:B------:R-:W-:Y:S02]  /*0980*/  LEA R5, R56.reuse, R5, 0x9 ;  /* 0x0000000538057211 */ /* 0x040fe400078e48ff */
[C---:B------:R-:W-:Y:S02]  /*0990*/  LEA R4, R56.reuse, R4, 0x9 ;  /* 0x0000000438047211 */ /* 0x040fe400078e48ff */
[----:B------:R-:W-:-:S02]  /*09a0*/  LEA R17, R56, R17, 0x9 ;  /* 0x0000001138117211 */ /* 0x000fc400078e48ff */
[C---:B------:R-:W-:Y:S02]  /*09b0*/  LEA R18, R56.reuse, R18, 0x9 ;  /* 0x0000001238127211 */ /* 0x040fe400078e48ff */
[C---:B------:R-:W-:Y:S02]  /*09c0*/  LEA R13, R56.reuse, R13, 0x9 ;  /* 0x0000000d380d7211 */ /* 0x040fe400078e48ff */
        /* <DEDUP_REMOVED lines=9> */
[----:B------:R-:W-:Y:S01]  /*0a60*/  LEA R12, R56, R12, 0x9 ;  /* 0x0000000c380c7211 */ /* 0x000fe200078e48ff */
[----:B----4-:R-:W-:-:S04]  /*0a70*/  FADD.FTZ R55, R51, R2 ;  /* 0x0000000233377221 */ /* 0x010fc80000010000 */
[----:B--2---:R-:W-:Y:S01]  /*0a80*/  FADD.FTZ R55, R55, R50 ;  /* 0x0000003237377221 */ /* 0x004fe20000010000 */
[----:B-----5:R-:W-:-:S04]  /*0a90*/  FADD.FTZ R51, R46, R36 ;  /* 0x000000242e337221 */ /* 0x020fc80000010000 */
[----:B------:R-:W-:Y:S01]  /*0aa0*/  FADD.FTZ R51, R51, R44 ;  /* 0x0000002c33337221 */ /* 0x000fe20000010000 */
[----:B---3--:R-:W-:-:S03]  /*0ab0*/  FADD.FTZ R55, R55, R48 ;  /* 0x0000003037377221 */ /* 0x008fc60000010000 */
[----:B------:R-:W-:Y:S01]  /*0ac0*/  FADD.FTZ R38, R51, R38 ;  /* 0x0000002633267221 */ /* 0x000fe20000010000 */
[----:B------:R-:W-:-:S04]  /*0ad0*/  FADD.FTZ R55, R55, R42 ;  /* 0x0000002a37377221 */ /* 0x000fc80000010000 */
        /* <DEDUP_REMOVED lines=8> */
[----:B------:R-:W-:-:S04]  /*0b60*/  FADD.FTZ R22, R23, R22 ;  /* 0x0000001617167221 */ /* 0x000fc80000010000 */
[----:B------:R-:W-:Y:S01]  /*0b70*/  FADD.FTZ R21, R22, R21 ;  /* 0x0000001516157221 */ /* 0x000fe20000010000 */
[----:B------:R-:W-:-:S04]  /*0b80*/  FADD.FTZ R34, R34, R33 ;  /* 0x0000002122227221 */ /* 0x000fc80000010000 */
[----:B------:R-:W-:-:S04]  /*0b90*/  FADD.FTZ R35, R34, R35 ;  /* 0x0000002322237221 */ /* 0x000fc80000010000 */
[----:B------:R-:W-:Y:S01]  /*0ba0*/  FADD.FTZ R30, R35, R30 ;  /* 0x0000001e231e7221 */ /* 0x000fe20000010000 */
[----:B------:R-:W-:-:S03]  /*0bb0*/  FADD.FTZ R20, R21, R20 ;  /* 0x0000001415147221 */ /* 0x000fc60000010000 */
[----:B------:R-:W-:Y:S01]  /*0bc0*/  FADD.FTZ R31, R30, R31 ;  /* 0x0000001f1e1f7221 */ /* 0x000fe20000010000 */
[----:B------:R-:W-:-:S03]  /*0bd0*/  FADD.FTZ R20, R20, R37 ;  /* 0x0000002514147221 */ /* 0x000fc60000010000 */
[----:B------:R-:W-:Y:S01]  /*0be0*/  FADD.FTZ R31, R31, R28 ;  /* 0x0000001c1f1f7221 */ /* 0x000fe20000010000 */
[----:B------:R-:W-:-:S03]  /*0bf0*/  FADD.FTZ R20, R20, R39 ;  /* 0x0000002714147221 */ /* 0x000fc60000010000 */
[----:B------:R-:W-:Y:S01]  /*0c00*/  FADD.FTZ R52, R31, R52 ;  /* 0x000000341f347221 */ /* 0x000fe20000010000 */
[----:B------:R-:W-:-:S04]  /*0c10*/  FADD.FTZ R20, R20, R45 ;  /* 0x0000002d14147221 */ /* 0x000fc80000010000 */
[----:B------:R-:W-:Y:S01]  /*0c20*/  FADD.FTZ R20, R20, R47 ;  /* 0x0000002f14147221 */ /* 0x000fe20000010000 */
[----:B------:R-:W-:-:S03]  /*0c30*/  FADD.FTZ R53, R52, R53 ;  /* 0x0000003534357221 */ /* 0x000fc60000010000 */
[----:B------:R-:W-:Y:S01]  /*0c40*/  FADD.FTZ R2, R20, R49 ;  /* 0x0000003114027221 */ /* 0x000fe20000010000 */
[----:B------:R-:W-:-:S04]  /*0c50*/  FADD.FTZ R53, R53, R60 ;  /* 0x0000003c35357221 */ /* 0x000fc80000010000 */
[----:B------:R-:W-:Y:S01]  /*0c60*/  FADD.FTZ R36, R53, R54 ;  /* 0x0000003635247221 */ /* 0x000fe20000010000 */
[----:B------:R-:W-:Y:S06]  /*0c70*/  @P0 BRA `(.L_x_744) ;  /* 0xfffffff800280947 */ /* 0x000fec000383ffff */
.L_x_743:
[----:B------:R-:W-:Y:S05]  /*0c80*/  BSYNC.RECONVERGENT B1 ;  /* 0x0000000000017941 */ /* 0x000fea0003800200 */
.L_x_742:
[----:B------:R-:W0:Y:S01]  /*0c90*/  LDCU UR4, c[0x0][0x380] ;  /* 0x00007000ff0477ac */ /* 0x000e220008000800 */
[----:B------:R-:W-:Y:S02]  /*0ca0*/  LOP3.LUT R3, R58, 0x20, RZ, 0xfc, !PT ;  /* 0x000000203a037812 */ /* 0x000fe400078efcff */
[----:B------:R-:W-:Y:S02]  /*0cb0*/  LOP3.LUT R4, RZ, R58, RZ, 0x33, !PT ;  /* 0x0000003aff047212 */ /* 0x000fe400078e33ff */
[----:B0-----:R-:W-:-:S04]  /*0cc0*/  VIMNMX.U32 R3, PT, PT, R3, UR4, !PT ;  /* 0x0000000403037c48 */ /* 0x001fc8000ffe0000 */
[----:B------:R-:W-:-:S04]  /*0cd0*/  IADD3 R3, PT, PT, R3, R4, RZ ;  /* 0x0000000403037210 */ /* 0x000fc80007ffe0ff */
[----:B------:R-:W-:-:S04]  /*0ce0*/  LEA.HI R9, R3, 0x1, RZ, 0x1b ;  /* 0x0000000103097811 */ /* 0x000fc800078fd8ff */
[----:B------:R-:W-:-:S04]  /*0cf0*/  LOP3.LUT R3, R9, 0xf, RZ, 0xc0, !PT ;  /* 0x0000000f09037812 */ /* 0x000fc800078ec0ff */
[----:B------:R-:W-:-:S13]  /*0d00*/  ISETP.NE.AND P0, PT, R3, RZ, PT ;  /* 0x000000ff0300720c */ /* 0x000fda0003f05270 */
[----:B------:R-:W-:Y:S05]  /*0d10*/  @!P0 BRA `(.L_x_741) ;  /* 0x0000000400e88947 */ /* 0x000fea0003800000 */
[----:B------:R-:W0:Y:S01]  /*0d20*/  S2R R8, SR_TID.X ;  /* 0x0000000000087919 */ /* 0x000e220000002100 */
[----:B------:R-:W-:Y:S01]  /*0d30*/  ISETP.GE.U32.AND P0, PT, R3, 0x8, PT ;  /* 0x000000080300780c */ /* 0x000fe20003f06070 */
[----:B------:R-:W-:Y:S01]  /*0d40*/  BSSY.RECONVERGENT B1, `(.L_x_745) ;  /* 0x0000040000017945 */ /* 0x000fe20003800200 */
[----:B------:R-:W-:-:S04]  /*0d50*/  LOP3.LUT R34, R9, 0x7, RZ, 0xc0, !PT ;  /* 0x0000000709227812 */ /* 0x000fc800078ec0ff */
[----:B------:R-:W-:Y:S02]  /*0d60*/  ISETP.NE.AND P1, PT, R34, RZ, PT ;  /* 0x000000ff2200720c */ /* 0x000fe40003f25270 */
[----:B0-----:R-:W-:-:S05]  /*0d70*/  LOP3.LUT R3, R59, 0x1f, R8, 0xf8, !PT ;  /* 0x0000001f3b037812 */ /* 0x001fca00078ef808 */
[----:B------:R-:W-:Y:S06]  /*0d80*/  @!P0 BRA `(.L_x_746) ;  /* 0x0000000000ec8947 */ /* 0x000fec0003800000 */
[----:B------:R-:W0:Y:S01]  /*0d90*/  LDC.64 R6, c[0x0][0x440] ;  /* 0x00011000ff067b82 */ /* 0x000e220000000a00 */
[----:B------:R-:W-:-:S05]  /*0da0*/  IMAD R11, R0, R56, R3 ;  /* 0x00000038000b7224 */ /* 0x000fca00078e0203 */
[CC--:B------:R-:W-:Y:S02]  /*0db0*/  LEA R23, R56.reuse, R11.reuse, 0x5 ;  /* 0x0000000b38177211 */ /* 0x0c0fe400078e28ff */
[----:B------:R-:W1:Y:S01]  /*0dc0*/  LDC.64 R4, c[0x0][0x448] ;  /* 0x00011200ff047b82 */ /* 0x000e620000000a00 */
[CC--:B------:R-:W-:Y:S02]  /*0dd0*/  LEA R27, R56.reuse, R11.reuse, 0x6 ;  /* 0x0000000b381b7211 */ /* 0x0c0fe400078e30ff */
[C---:B------:R-:W-:Y:S02]  /*0de0*/  LEA R35, R56.reuse, R11, 0x7 ;  /* 0x0000000b38237211 */ /* 0x040fe400078e38ff */
[----:B------:R-:W-:Y:S01]  /*0df0*/  LEA R33, R56, R27, 0x5 ;  /* 0x0000001b38217211 */ /* 0x000fe200078e28ff */
[----:B0-----:R-:W-:-:S04]  /*0e00*/  IMAD.WIDE.U32 R12, R11, 0x4, R6 ;  /* 0x000000040b0c7825 */ /* 0x001fc800078e0006 */
[----:B------:R-:W-:-:S04]  /*0e10*/  IMAD.WIDE.U32 R20, R23, 0x4, R6 ;  /* 0x0000000417147825 */ /* 0x000fc800078e0006 */
[--C-:B-1----:R-:W-:Y:S01]  /*0e20*/  IMAD.WIDE.U32 R14, R11, 0x4, R4.reuse ;  /* 0x000000040b0e7825 */ /* 0x102fe200078e0004 */
[----:B------:R0:W2:Y:S03]  /*0e30*/  LDG.E R10, desc[UR6][R20.64] ;  /* 0x00000006140a7981 */ /* 0x0000a6000c1e1900 */
[----:B------:R-:W-:Y:S01]  /*0e40*/  IMAD.WIDE.U32 R22, R23, 0x4, R4 ;  /* 0x0000000417167825 */ /* 0x000fe200078e0004 */
[----:B------:R1:W3:Y:S03]  /*0e50*/  LDG.E R11, desc[UR6][R12.64] ;  /* 0x000000060c0b7981 */ /* 0x0002e6000c1e1900 */
[C---:B------:R-:W-:Y:S01]  /*0e60*/  IMAD.WIDE.U32 R24, R27.reuse, 0x4, R6 ;  /* 0x000000041b187825 */ /* 0x040fe200078e0006 */
[----:B------:R4:W5:Y:S03]  /*0e70*/  LDG.E R19, desc[UR6][R14.64] ;  /* 0x000000060e137981 */ /* 0x000966000c1e1900 */
[----:B------:R-:W-:Y:S01]  /*0e80*/  IMAD.WIDE.U32 R26, R27, 0x4, R4 ;  /* 0x000000041b1a7825 */ /* 0x000fe200078e0004 */
[----:B------:R-:W2:Y:S03]  /*0e90*/  LDG.E R18, desc[UR6][R22.64] ;  /* 0x0000000616127981 */ /* 0x000ea6000c1e1900 */
[C---:B------:R-:W-:Y:S01]  /*0ea0*/  IMAD.WIDE.U32 R28, R33.reuse, 0x4, R6 ;  /* 0x00000004211c7825 */ /* 0x040fe200078e0006 */
[----:B------:R4:W2:Y:S03]  /*0eb0*/  LDG.E R17, desc[UR6][R24.64] ;  /* 0x0000000618117981 */ /* 0x0008a6000c1e1900 */
[----:B0-----:R-:W-:Y:S01]  /*0ec0*/  IMAD.WIDE.U32 R20, R33, 0x4, R4 ;  /* 0x0000000421147825 */ /* 0x001fe200078e0004 */
[----:B------:R-:W2:Y:S01]  /*0ed0*/  LDG.E R27, desc[UR6][R26.64] ;  /* 0x000000061a1b7981 */ /* 0x000ea2000c1e1900 */
[----:B-1----:R-:W-:-:S02]  /*0ee0*/  LEA R13, R56, R35, 0x5 ;  /* 0x00000023380d7211 */ /* 0x002fc400078e28ff */
[C---:B------:R-:W-:Y:S01]  /*0ef0*/  IMAD.WIDE.U32 R32, R35.reuse, 0x4, R4 ;  /* 0x0000000423207825 */ /* 0x040fe200078e0004 */
[----:B------:R-:W2:Y:S01]  /*0f00*/  LDG.E R29, desc[UR6][R28.64] ;  /* 0x000000061c1d7981 */ /* 0x000ea2000c1e1900 */
[C---:B----4-:R-:W-:Y:S02]  /*0f10*/  LEA R15, R56.reuse, R35, 0x6 ;  /* 0x00000023380f7211 */ /* 0x050fe400078e30ff */
[--C-:B------:R-:W-:Y:S01]  /*0f20*/  IMAD.WIDE.U32 R30, R35, 0x4, R6.reuse ;  /* 0x00000004231e7825 */ /* 0x100fe200078e0006 */
[----:B------:R-:W4:Y:S03]  /*0f30*/  LDG.E R21, desc[UR6][R20.64] ;  /* 0x0000000614157981 */ /* 0x000f26000c1e1900 */
[C---:B------:R-:W-:Y:S01]  /*0f40*/  IMAD.WIDE.U32 R24, R13.reuse, 0x4, R6 ;  /* 0x000000040d187825 */ /* 0x040fe200078e0006 */
[----:B------:R0:W4:Y:S03]  /*0f50*/  LDG.E R16, desc[UR6][R30.64] ;  /* 0x000000061e107981 */ /* 0x000126000c1e1900 */
[----:B------:R-:W-:Y:S01]  /*0f60*/  IMAD.WIDE.U32 R22, R13, 0x4, R4 ;  /* 0x000000040d167825 */ /* 0x000fe200078e0004 */
[----:B------:R-:W4:Y:S03]  /*0f70*/  LDG.E R33, desc[UR6][R32.64] ;  /* 0x0000000620217981 */ /* 0x000f26000c1e1900 */
[----:B------:R-:W-:Y:S01]  /*0f80*/  IMAD.WIDE.U32 R12, R15, 0x4, R6 ;  /* 0x000000040f0c7825 */ /* 0x000fe200078e0006 */
[----:B------:R-:W4:Y:S01]  /*0f90*/  LDG.E R25, desc[UR6][R24.64] ;  /* 0x0000000618197981 */ /* 0x000f22000c1e1900 */
[----:B0-----:R-:W-:-:S02]  /*0fa0*/  LEA R31, R56, R15, 0x5 ;  /* 0x0000000f381f7211 */ /* 0x001fc400078e28ff */
[----:B------:R-:W-:Y:S01]  /*0fb0*/  IMAD.WIDE.U32 R14, R15, 0x4, R4 ;  /* 0x000000040f0e7825 */ /* 0x000fe200078e0004 */
[----:B------:R-:W4:Y:S03]  /*0fc0*/  LDG.E R23, desc[UR6][R22.64] ;  /* 0x0000000616177981 */ /* 0x000f26000c1e1900 */
[C---:B------:R-:W-:Y:S01]  /*0fd0*/  IMAD.WIDE.U32 R6, R31.reuse, 0x4, R6 ;  /* 0x000000041f067825 */ /* 0x040fe200078e0006 */
[----:B------:R-:W4:Y:S03]  /*0fe0*/  LDG.E R13, desc[UR6][R12.64] ;  /* 0x000000060c0d7981 */ /* 0x000f26000c1e1900 */
[----:B------:R-:W-:Y:S01]  /*0ff0*/  IMAD.WIDE.U32 R4, R31, 0x4, R4 ;  /* 0x000000041f047825 */ /* 0x000fe200078e0004 */
[----:B------:R-:W4:Y:S04]  /*1000*/  LDG.E R15, desc[UR6][R14.64] ;  /* 0x000000060e0f7981 */ /* 0x000f28000c1e1900 */
[----:B------:R-:W4:Y:S04]  /*1010*/  LDG.E R6, desc[UR6][R6.64] ;  /* 0x0000000606067981 */ /* 0x000f28000c1e1900 */
[----:B------:R-:W4:Y:S01]  /*1020*/  LDG.E R4, desc[UR6][R4.64] ;  /* 0x0000000604047981 */ /* 0x000f22000c1e1900 */
[----:B------:R-:W-:Y:S01]  /*1030*/  IADD3 R0, PT, PT, R0, 0x100, RZ ;  /* 0x0000010000007810 */ /* 0x000fe20007ffe0ff */
[----:B---3--:R-:W-:Y:S01]  /*1040*/  FADD.FTZ R11, R2, R11 ;  /* 0x0000000b020b7221 */ /* 0x008fe20000010000 */
[----:B-----5:R-:W-:-:S03]  /*1050*/  FADD.FTZ R19, R36, R19 ;  /* 0x0000001324137221 */ /* 0x020fc60000010000 */
[----:B--2---:R-:W-:Y:S01]  /*1060*/  FADD.FTZ R10, R11, R10 ;  /* 0x0000000a0b0a7221 */ /* 0x004fe20000010000 */
[----:B------:R-:W-:-:S03]  /*1070*/  FADD.FTZ R18, R19, R18 ;  /* 0x0000001213127221 */ /* 0x000fc60000010000 */
[----:B------:R-:W-:Y:S01]  /*1080*/  FADD.FTZ R10, R10, R17 ;  /* 0x000000110a0a7221 */ /* 0x000fe20000010000 */
[----:B------:R-:W-:-:S03]  /*1090*/  FADD.FTZ R18, R18, R27 ;  /* 0x0000001b12127221 */ /* 0x000fc60000010000 */
[----:B------:R-:W-:Y:S01]  /*10a0*/  FADD.FTZ R29, R10, R29 ;  /* 0x0000001d0a1d7221 */ /* 0x000fe20000010000 */
[----:B----4-:R-:W-:-:S03]  /*10b0*/  FADD.FTZ R18, R18, R21 ;  /* 0x0000001512127221 */ /* 0x010fc60000010000 */
[----:B------:R-:W-:Y:S01]  /*10c0*/  FADD.FTZ R16, R29, R16 ;  /* 0x000000101d107221 */ /* 0x000fe20000010000 */
[----:B------:R-:W-:-:S03]  /*10d0*/  FADD.FTZ R18, R18, R33 ;  /* 0x0000002112127221 */ /* 0x000fc60000010000 */
[----:B------:R-:W-:Y:S01]  /*10e0*/  FADD.FTZ R16, R16, R25 ;  /* 0x0000001910107221 */ /* 0x000fe20000010000 */
[----:B------:R-:W-:-:S03]  /*10f0*/  FADD.FTZ R18, R18, R23 ;  /* 0x0000001712127221 */ /* 0x000fc60000010000 */
[----:B------:R-:W-:Y:S01]  /*1100*/  FADD.FTZ R13, R16, R13 ;  /* 0x0000000d100d7221 */ /* 0x000fe20000010000 */
[----:B------:R-:W-:-:S03]  /*1110*/  FADD.FTZ R15, R18, R15 ;  /* 0x0000000f120f7221 */ /* 0x000fc60000010000 */
[----:B------:R-:W-:Y:S01]  /*1120*/  FADD.FTZ R2, R13, R6 ;  /* 0x000000060d027221 */ /* 0x000fe20000010000 */
[----:B------:R-:W-:-:S07]  /*1130*/  FADD.FTZ R36, R15, R4 ;  /* 0x000000040f247221 */ /* 0x000fce0000010000 */
.L_x_746:
[----:B------:R-:W-:Y:S05]  /*1140*/  BSYNC.RECONVERGENT B1 ;  /* 0x0000000000017941 */ /* 0x000fea0003800200 */
.L_x_745:
[----:B------:R-:W-:Y:S05]  /*1150*/  @!P1 BRA `(.L_x_741) ;  /* 0x0000000000d89947 */ /* 0x000fea0003800000 */
[----:B------:R-:W-:Y:S01]  /*1160*/  ISETP.GE.U32.AND P0, PT, R34, 0x4, PT ;  /* 0x000000042200780c */ /* 0x000fe20003f06070 */
[----:B------:R-:W-:Y:S01]  /*1170*/  BSSY.RECONVERGENT B1, `(.L_x_747) ;  /* 0x0000023000017945 */ /* 0x000fe20003800200 */
[----:B------:R-:W-:-:S04]  /*1180*/  LOP3.LUT R9, R9, 0x3, RZ, 0xc0, !PT ;  /* 0x0000000309097812 */ /* 0x000fc800078ec0ff */
[----:B------:R-:W-:-:S07]  /*1190*/  ISETP.NE.AND P1, PT, R9, RZ, PT ;  /* 0x000000ff0900720c */ /* 0x000fce0003f25270 */
[----:B------:R-:W-:Y:S06]  /*11a0*/  @!P0 BRA `(.L_x_748) ;  /* 0x00000000007c8947 */ /* 0x000fec0003800000 */
[----:B------:R-:W0:Y:S01]  /*11b0*/  LDC.64 R4, c[0x0][0x440] ;  /* 0x00011000ff047b82 */ /* 0x000e220000000a00 */
[----:B------:R-:W-:-:S05]  /*11c0*/  IMAD R3, R0, R56, R3 ;  /* 0x0000003800037224 */ /* 0x000fca00078e0203 */
[----:B------:R-:W-:Y:S02]  /*11d0*/  LEA R17, R56, R3, 0x5 ;  /* 0x0000000338117211 */ /* 0x000fe400078e28ff */
[----:B------:R-:W1:Y:S01]  /*11e0*/  LDC.64 R10, c[0x0][0x448] ;  /* 0x00011200ff0a7b82 */ /* 0x000e620000000a00 */
[----:B0-----:R-:W-:-:S04]  /*11f0*/  IMAD.WIDE.U32 R6, R3, 0x4, R4 ;  /* 0x0000000403067825 */ /* 0x001fc800078e0004 */
[----:B------:R-:W-:Y:S02]  /*1200*/  IMAD.WIDE.U32 R14, R17, 0x4, R4 ;  /* 0x00000004110e7825 */ /* 0x000fe400078e0004 */
[----:B------:R-:W2:Y:S02]  /*1210*/  LDG.E R7, desc[UR6][R6.64] ;  /* 0x0000000606077981 */ /* 0x000ea4000c1e1900 */
[--C-:B-1----:R-:W-:Y:S01]  /*1220*/  IMAD.WIDE.U32 R12, R3, 0x4, R10.reuse ;  /* 0x00000004030c7825 */ /* 0x102fe200078e000a */
[C---:B------:R-:W-:Y:S01]  /*1230*/  LEA R3, R56.reuse, R3, 0x6 ;  /* 0x0000000338037211 */ /* 0x040fe200078e30ff */
[----:B------:R-:W3:Y:S02]  /*1240*/  LDG.E R14, desc[UR6][R14.64] ;  /* 0x000000060e0e7981 */ /* 0x000ee4000c1e1900 */
[----:B------:R-:W-:Y:S01]  /*1250*/  IMAD.WIDE.U32 R16, R17, 0x4, R10 ;  /* 0x0000000411107825 */ /* 0x000fe200078e000a */
[----:B------:R-:W-:Y:S01]  /*1260*/  LEA R23, R56, R3, 0x5 ;  /* 0x0000000338177211 */ /* 0x000fe200078e28ff */
[----:B------:R-:W4:Y:S02]  /*1270*/  LDG.E R13, desc[UR6][R12.64] ;  /* 0x000000060c0d7981 */ /* 0x000f24000c1e1900 */
[----:B------:R-:W-:-:S02]  /*1280*/  IMAD.WIDE.U32 R18, R3, 0x4, R4 ;  /* 0x0000000403127825 */ /* 0x000fc400078e0004 */
[----:B------:R-:W5:Y:S02]  /*1290*/  LDG.E R16, desc[UR6][R16.64] ;  /* 0x0000000610107981 */ /* 0x000f64000c1e1900 */
[----:B------:R-:W-:Y:S02]  /*12a0*/  IMAD.WIDE.U32 R20, R3, 0x4, R10 ;  /* 0x0000000403147825 */ /* 0x000fe400078e000a */
[----:B------:R-:W5:Y:S02]  /*12b0*/  LDG.E R18, desc[UR6][R18.64] ;  /* 0x0000000612127981 */ /* 0x000f64000c1e1900 */
[C---:B------:R-:W-:Y:S02]  /*12c0*/  IMAD.WIDE.U32 R4, R23.reuse, 0x4, R4 ;  /* 0x0000000417047825 */ /* 0x040fe400078e0004 */
[----:B------:R-:W5:Y:S02]  /*12d0*/  LDG.E R20, desc[UR6][R20.64] ;  /* 0x0000000614147981 */ /* 0x000f64000c1e1900 */
[----:B------:R-:W-:-:S02]  /*12e0*/  IMAD.WIDE.U32 R10, R23, 0x4, R10 ;  /* 0x00000004170a7825 */ /* 0x000fc400078e000a */
[----:B------:R-:W5:Y:S04]  /*12f0*/  LDG.E R4, desc[UR6][R4.64] ;  /* 0x0000000604047981 */ /* 0x000f68000c1e1900 */
[----:B------:R-:W5:Y:S01]  /*1300*/  LDG.E R10, desc[UR6][R10.64] ;  /* 0x000000060a0a7981 */ /* 0x000f62000c1e1900 */
[----:B------:R-:W-:Y:S01]  /*1310*/  IADD3 R0, PT, PT, R0, 0x80, RZ ;  /* 0x0000008000007810 */ /* 0x000fe20007ffe0ff */
[----:B--2---:R-:W-:-:S04]  /*1320*/  FADD.FTZ R7, R2, R7 ;  /* 0x0000000702077221 */ /* 0x004fc80000010000 */
[----:B---3--:R-:W-:Y:S01]  /*1330*/  FADD.FTZ R7, R7, R14 ;  /* 0x0000000e07077221 */ /* 0x008fe20000010000 */
[----:B----4-:R-:W-:-:S04]  /*1340*/  FADD.FTZ R13, R36, R13 ;  /* 0x0000000d240d7221 */ /* 0x010fc80000010000 */
[----:B-----5:R-:W-:Y:S01]  /*1350*/  FADD.FTZ R13, R13, R16 ;  /* 0x000000100d0d7221 */ /* 0x020fe20000010000 */
[----:B------:R-:W-:-:S03]  /*1360*/  FADD.FTZ R7, R7, R18 ;  /* 0x0000001207077221 */ /* 0x000fc60000010000 */
[----:B------:R-:W-:Y:S01]  /*1370*/  FADD.FTZ R13, R13, R20 ;  /* 0x000000140d0d7221 */ /* 0x000fe20000010000 */
[----:B------:R-:W-:-:S03]  /*1380*/  FADD.FTZ R2, R7, R4 ;  /* 0x0000000407027221 */ /* 0x000fc60000010000 */
[----:B------:R-:W-:-:S07]  /*1390*/  FADD.FTZ R36, R13, R10 ;  /* 0x0000000a0d247221 */ /* 0x000fce0000010000 */
.L_x_748:
[----:B------:R-:W-:Y:S05]  /*13a0*/  BSYNC.RECONVERGENT B1 ;  /* 0x0000000000017941 */ /* 0x000fea0003800200 */
.L_x_747:
[----:B------:R-:W-:Y:S05]  /*13b0*/  @!P1 BRA `(.L_x_741) ;  /* 0x0000000000409947 */ /* 0x000fea0003800000 */
[----:B------:R-:W0:Y:S01]  /*13c0*/  LDC.64 R10, c[0x0][0x440] ;  /* 0x00011000ff0a7b82 */ /* 0x000e220000000a00 */
[----:B------:R-:W-:Y:S01]  /*13d0*/  IMAD R59, R0, R56, R59 ;  /* 0x00000038003b7224 */ /* 0x000fe200078e023b */
[----:B------:R-:W-:Y:S02]  /*13e0*/  LOP3.LUT R8, R8, 0x1f, RZ, 0xc0, !PT ;  /* 0x0000001f08087812 */ /* 0x000fe400078ec0ff */
[----:B------:R-:W-:Y:S02]  /*13f0*/  IADD3 R9, PT, PT, -R9, RZ, RZ ;  /* 0x000000ff09097210 */ /* 0x000fe40007ffe1ff */
[----:B------:R-:W-:Y:S02]  /*1400*/  IADD3 R59, PT, PT, R8, R59, RZ ;  /* 0x0000003b083b7210 */ /* 0x000fe40007ffe0ff */
[----:B------:R-:W1:Y:S05]  /*1410*/  LDC.64 R12, c[0x0][0x448] ;  /* 0x00011200ff0c7b82 */ /* 0x000e6a0000000a00 */
.L_x_749:
[----:B0-----:R-:W-:-:S04]  /*1420*/  IMAD.WIDE.U32 R4, R59, 0x4, R10 ;  /* 0x000000043b047825 */ /* 0x001fc800078e000a */
[----:B-1----:R-:W-:Y:S02]  /*1430*/  IMAD.WIDE.U32 R6, R59, 0x4, R12 ;  /* 0x000000043b067825 */ /* 0x002fe400078e000c */
[----:B------:R-:W2:Y:S04]  /*1440*/  LDG.E R5, desc[UR6][R4.64] ;  /* 0x0000000604057981 */ /* 0x000ea8000c1e1900 */
[----:B------:R-:W3:Y:S01]  /*1450*/  LDG.E R7, desc[UR6][R6.64] ;  /* 0x0000000606077981 */ /* 0x000ee2000c1e1900 */
[----:B------:R-:W-:Y:S02]  /*1460*/  IADD3 R9, PT, PT, R9, 0x1, RZ ;  /* 0x0000000109097810 */ /* 0x000fe40007ffe0ff */
[----:B------:R-:W-:Y:S02]  /*1470*/  LEA R59, R56, R59, 0x5 ;  /* 0x0000003b383b7211 */ /* 0x000fe400078e28ff */
[----:B------:R-:W-:Y:S01]  /*1480*/  ISETP.NE.AND P0, PT, R9, RZ, PT ;  /* 0x000000ff0900720c */ /* 0x000fe20003f05270 */
[----:B--2---:R-:W-:Y:S01]  /*1490*/  FADD.FTZ R2, R5, R2 ;  /* 0x0000000205027221 */ /* 0x004fe20000010000 */
[----:B---3--:R-:W-:-:S11]  /*14a0*/  FADD.FTZ R36, R7, R36 ;  /* 0x0000002407247221 */ /* 0x008fd60000010000 */
[----:B------:R-:W-:Y:S05]  /*14b0*/  @P0 BRA `(.L_x_749) ;  /* 0xfffffffc00d80947 */ /* 0x000fea000383ffff */
.L_x_741:
[----:B------:R-:W-:Y:S05]  /*14c0*/  BSYNC.RECONVERGENT B0 ;  /* 0x0000000000007941 */ /* 0x000fea0003800200 */
.L_x_740:
[----:B------:R-:W0:Y:S01]  /*14d0*/  S2R R3, SR_TID.X ;  /* 0x0000000000037919 */ /* 0x000e220000002100 */
[----:B------:R-:W1:Y:S01]  /*14e0*/  S2UR UR5, SR_CgaCtaId ;  /* 0x00000000000579c3 */ /* 0x000e620000008800 */
[----:B------:R-:W-:Y:S02]  /*14f0*/  UMOV UR4, 0x400 ;  /* 0x0000040000047882 */ /* 0x000fe40000000000 */
[----:B-1----:R-:W-:Y:S01]  /*1500*/  ULEA UR4, UR5, UR4, 0x18 ;  /* 0x0000000405047291 */ /* 0x002fe2000f8ec0ff */
[--C-:B0-----:R-:W-:Y:S02]  /*1510*/  LOP3.LUT R0, R58, 0x1f, R3.reuse, 0x78, !PT ;  /* 0x0000001f3a007812 */ /* 0x101fe400078e7803 */
[----:B------:R-:W-:Y:S02]  /*1520*/  LOP3.LUT R11, R3, 0x1f, RZ, 0xc0, !PT ;  /* 0x0000001f030b7812 */ /* 0x000fe400078ec0ff */
[C---:B------:R-:W-:Y:S02]  /*1530*/  LOP3.LUT R3, R0.reuse, 0x3e0, R3, 0xf8, !PT ;  /* 0x000003e000037812 */ /* 0x040fe400078ef803 */
[----:B------:R-:W-:-:S02]  /*1540*/  SHF.L.U32 R0, R0, 0x2, RZ ;  /* 0x0000000200007819 */ /* 0x000fc400000006ff */
[----:B------:R-:W-:Y:S02]  /*1550*/  LEA R3, R3, UR4, 0x2 ;  /* 0x0000000403037c11 */ /* 0x000fe4000f8e10ff */
[C---:B------:R-:W-:Y:S02]  /*1560*/  SHF.L.U32 R5, R11.reuse, 0x7, RZ ;  /* 0x000000070b057819 */ /* 0x040fe400000006ff */
[----:B------:R-:W-:Y:S01]  /*1570*/  ISETP.NE.AND P0, PT, R11, RZ, PT ;  /* 0x000000ff0b00720c */ /* 0x000fe20003f05270 */
[----:B------:R-:W-:Y:S01]  /*1580*/  STS [R3], R36 ;  /* 0x0000002403007388 */ /* 0x000fe20000000800 */
[----:B------:R-:W-:-:S03]  /*1590*/  LOP3.LUT R0, R5, R0, RZ, 0xfc, !PT ;  /* 0x0000000005007212 */ /* 0x000fc600078efcff */
[----:B------:R-:W-:Y:S01]  /*15a0*/  STS [R3+0x1000], R2 ;  /* 0x0010000203007388 */ /* 0x000fe20000000800 */
[----:B------:R-:W-:Y:S06]  /*15b0*/  BAR.SYNC.DEFER_BLOCKING 0x0 ;  /* 0x0000000000007b1d */ /* 0x000fec0000010000 */
[----:B------:R-:W0:Y:S04]  /*15c0*/  LDS R4, [R0+UR4] ;  /* 0x0000000400047984 */ /* 0x000e280008000800 */
[----:B------:R-:W1:Y:S04]  /*15d0*/  LDS R5, [R0+UR4+0x1000] ;  /* 0x0010000400057984 */ /* 0x000e680008000800 */
[----:B0-----:R-:W0:Y:S04]  /*15e0*/  SHFL.BFLY PT, R7, R4, 0x1, 0x1f ;  /* 0x0c201f0004077f89 */ /* 0x001e2800000e0000 */
[----:B-1----:R-:W1:Y:S01]  /*15f0*/  SHFL.BFLY PT, R6, R5, 0x1, 0x1f ;  /* 0x0c201f0005067f89 */ /* 0x002e6200000e0000 */
[----:B0-----:R-:W-:Y:S01]  /*1600*/  FADD.FTZ R8, R4, R7 ;  /* 0x0000000704087221 */ /* 0x001fe20000010000 */
[----:B-1----:R-:W-:-:S04]  /*1610*/  FADD.FTZ R6, R5, R6 ;  /* 0x0000000605067221 */ /* 0x002fc80000010000 */
[----:B------:R-:W0:Y:S04]  /*1620*/  SHFL.BFLY PT, R9, R8, 0x2, 0x1f ;  /* 0x0c401f0008097f89 */ /* 0x000e2800000e0000 */
[----:B------:R-:W1:Y:S01]  /*1630*/  SHFL.BFLY PT, R7, R6, 0x2, 0x1f ;  /* 0x0c401f0006077f89 */ /* 0x000e6200000e0000 */
[----:B0-----:R-:W-:Y:S01]  /*1640*/  FADD.FTZ R9, R8, R9 ;  /* 0x0000000908097221 */ /* 0x001fe20000010000 */
[----:B-1----:R-:W-:-:S04]  /*1650*/  FADD.FTZ R7, R6, R7 ;  /* 0x0000000706077221 */ /* 0x002fc80000010000 */
[----:B------:R-:W0:Y:S04]  /*1660*/  SHFL.BFLY PT, R10, R9, 0x4, 0x1f ;  /* 0x0c801f00090a7f89 */ /* 0x000e2800000e0000 */
[----:B------:R-:W1:Y:S01]  /*1670*/  SHFL.BFLY PT, R2, R7, 0x4, 0x1f ;  /* 0x0c801f0007027f89 */ /* 0x000e6200000e0000 */
[----:B0-----:R-:W-:Y:S01]  /*1680*/  FADD.FTZ R10, R9, R10 ;  /* 0x0000000a090a7221 */ /* 0x001fe20000010000 */
[----:B------:R-:W-:Y:S01]  /*1690*/  SHF.L.U32 R9, R57, 0x1, RZ ;  /* 0x0000000139097819 */ /* 0x000fe200000006ff */
[----:B-1----:R-:W-:-:S03]  /*16a0*/  FADD.FTZ R2, R7, R2 ;  /* 0x0000000207027221 */ /* 0x002fc60000010000 */
[----:B------:R-:W0:Y:S01]  /*16b0*/  SHFL.BFLY PT, R5, R10, 0x8, 0x1f ;  /* 0x0d001f000a057f89 */ /* 0x000e2200000e0000 */
[----:B------:R-:W-:Y:S02]  /*16c0*/  @!P0 LEA R7, R58, UR4, 0x2 ;  /* 0x000000043a078c11 */ /* 0x000fe4000f8e10ff */
[----:B------:R-:W-:Y:S01]  /*16d0*/  ISETP.GE.U32.AND P1, PT, R9, R56, PT ;  /* 0x000000380900720c */ /* 0x000fe20003f26070 */
[----:B------:R-:W1:Y:S01]  /*16e0*/  SHFL.BFLY PT, R3, R2, 0x8, 0x1f ;  /* 0x0d001f0002037f89 */ /* 0x000e6200000e0000 */
[----:B0-----:R-:W-:Y:S01]  /*16f0*/  FADD.FTZ R5, R10, R5 ;  /* 0x000000050a057221 */ /* 0x001fe20000010000 */
[----:B-1----:R-:W-:-:S04]  /*1700*/  FADD.FTZ R3, R2, R3 ;  /* 0x0000000302037221 */ /* 0x002fc80000010000 */
[----:B------:R-:W0:Y:S04]  /*1710*/  SHFL.BFLY PT, R4, R5, 0x10, 0x1f ;  /* 0x0e001f0005047f89 */ /* 0x000e2800000e0000 */
[----:B------:R-:W1:Y:S01]  /*1720*/  SHFL.BFLY PT, R0, R3, 0x10, 0x1f ;  /* 0x0e001f0003007f89 */ /* 0x000e6200000e0000 */
[----:B0-----:R-:W-:Y:S01]  /*1730*/  FADD.FTZ R4, R5, R4 ;  /* 0x0000000405047221 */ /* 0x001fe20000010000 */
[----:B-1----:R-:W-:-:S04]  /*1740*/  FADD.FTZ R0, R3, R0 ;  /* 0x0000000003007221 */ /* 0x002fc80000010000 */
[----:B------:R0:W-:Y:S04]  /*1750*/  @!P0 STS [R7+0x2000], R4 ;  /* 0x0020000407008388 */ /* 0x0001e80000000800 */
[----:B------:R0:W-:Y:S01]  /*1760*/  @!P0 STS [R7+0x2080], R0 ;  /* 0x0020800007008388 */ /* 0x0001e20000000800 */
[----:B------:R-:W-:Y:S06]  /*1770*/  BAR.SYNC.DEFER_BLOCKING 0x0 ;  /* 0x0000000000007b1d */ /* 0x000fec0000010000 */
[----:B------:R-:W-:Y:S05]  /*1780*/  @P1 EXIT ;  /* 0x000000000000194d */ /* 0x000fea0003800000 */
[----:B------:R-:W-:-:S04]  /*1790*/  ISETP.GT.U32.AND P0, PT, R11, 0xf, PT ;  /* 0x0000000f0b00780c */ /* 0x000fc80003f04070 */
[----:B------:R-:W-:-:S13]  /*17a0*/  ISETP.NE.OR P0, PT, R58, 0x1f, P0 ;  /* 0x0000001f3a00780c */ /* 0x000fda0000705670 */
[----:B------:R-:W-:Y:S05]  /*17b0*/  @P0 EXIT ;  /* 0x000000000000094d */ /* 0x000fea0003800000 */
[----:B0-----:R-:W-:Y:S01]  /*17c0*/  LEA R0, R11, UR4, 0x3 ;  /* 0x000000040b007c11 */ /* 0x001fe2000f8e18ff */
[----:B------:R-:W0:Y:S04]  /*17d0*/  LDC.64 R2, c[0x0][0x488] ;  /* 0x00012200ff027b82 */ /* 0x000e280000000a00 */
[----:B------:R-:W1:Y:S04]  /*17e0*/  LDS.64 R6, [R0+0x2000] ;  /* 0x0020000000067984 */ /* 0x000e680000000a00 */
[----:B------:R-:W2:Y:S01]  /*17f0*/  LDS.64 R8, [R0+0x2080] ;  /* 0x0020800000087984 */ /* 0x000ea20000000a00 */
[----:B------:R-:W3:Y:S01]  /*1800*/  LDC.64 R4, c[0x0][0x480] ;  /* 0x00012000ff047b82 */ /* 0x000ee20000000a00 */
[----:B0-----:R-:W-:-:S04]  /*1810*/  IMAD.WIDE.U32 R2, R57, 0x4, R2 ;  /* 0x0000000439027825 */ /* 0x001fc800078e0002 */
[----:B---3--:R-:W-:Y:S01]  /*1820*/  IMAD.WIDE.U32 R4, R57, 0x4, R4 ;  /* 0x0000000439047825 */ /* 0x008fe200078e0004 */
[----:B-1----:R-:W-:Y:S02]  /*1830*/  F2FP.BF16.F32.PACK_AB R7, R7, R6 ;  /* 0x000000060707723e */ /* 0x002fe400000010ff */
[----:B--2---:R-:W-:-:S03]  /*1840*/  F2FP.BF16.F32.PACK_AB R9, R9, R8 ;  /* 0x000000080909723e */ /* 0x004fc600000010ff */
[----:B------:R-:W-:Y:S04]  /*1850*/  STG.E desc[UR6][R2.64], R7 ;  /* 0x0000000702007986 */ /* 0x000fe8000c101906 */
[----:B------:R-:W-:Y:S01]  /*1860*/  STG.E desc[UR6][R4.64], R9 ;  /* 0x0000000904007986 */ /* 0x000fe2000c101906 */
[----:B------:R-:W-:Y:S05]  /*1870*/  EXIT ;  /* 0x000000000000794d */ /* 0x000fea0003800000 */
.L_x_750:
        /* <DEDUP_REMOVED lines=16> */
.L_x_14296:


//--------------------- .text._ZN10layer_norm13ln_bwd_kernelINS_13Kernel_traitsI13__nv_bfloat16S2_S2_S2_fjLj7168ELj1ELj1ELj8ELj8ENS_18Kernel_traits_baseILj7168ES2_S2_S2_S2_fjLj256EEEEELb1ELb0ELb1ELb0EEEvNS_9BwdParamsE --------------------------
	.section	.text._ZN10layer_norm13ln_bwd_kernelINS_13Kernel_traitsI13__nv_bfloat16S2_S2_S2_fjLj7168ELj1ELj1ELj8ELj8ENS_18Kernel_traits_baseILj7168ES2_S2_S2_S2_fjLj256EEEEELb1ELb0ELb1ELb0EEEvNS_9BwdParamsE,"ax",@progbits
	.align	128
        .global         _ZN10layer_norm13ln_bwd_kernelINS_13Kernel_traitsI13__nv_bfloat16S2_S2_S2_fjLj7168ELj1ELj1ELj8ELj8ENS_18Kernel_traits_baseILj7168ES2_S2_S2_S2_fjLj256EEEEELb1ELb0ELb1ELb0EEEvNS_9BwdParamsE
        .type           _ZN10layer_norm13ln_bwd_kernelINS_13Kernel_traitsI13__nv_bfloat16S2_S2_S2_fjLj7168ELj1ELj1ELj8ELj8ENS_18Kernel_traits_baseILj7168ES2_S2_S2_S2_fjLj256EEEEELb1ELb0ELb1ELb0EEEvNS_9BwdParamsE,@function
        .size           _ZN10layer_norm13ln_bwd_kernelINS_13Kernel_traitsI13__nv_bfloat16S2_S2_S2_fjLj7168ELj1ELj1ELj8ELj8ENS_18Kernel_traits_baseILj7168ES2_S2_S2_S2_fjLj256EEEEELb1ELb0ELb1ELb0EEEvNS_9BwdParamsE,(.L_x_14297 - _ZN10layer_norm13ln_bwd_kernelINS_13Kernel_traitsI13__nv_bfloat16S2_S2_S2_fjLj7168ELj1ELj1ELj8ELj8ENS_18Kernel_traits_baseILj7168ES2_S2_S2_S2_fjLj256EEEEELb1ELb0ELb1ELb0EEEvNS_9BwdParamsE)
        .other          _ZN10layer_norm13ln_bwd_kernelINS_13Kernel_traitsI13__nv_bfloat16S2_S2_S2_fjLj7168ELj1ELj1ELj8ELj8ENS_18Kernel_traits_baseILj7168ES2_S2_S2_S2_fjLj256EEEEELb1ELb0ELb1ELb0EEEvNS_9BwdParamsE,@"STO_CUDA_ENTRY STV_DEFAULT"
_ZN10layer_norm13ln_bwd_kernelINS_13Kernel_traitsI13__nv_bfloat16S2_S2_S2_fjLj7168ELj1ELj1ELj8ELj8ENS_18Kernel_traits_baseILj7168ES2_S2_S2_S2_fjLj256EEEEELb1ELb0ELb1ELb0EEEvNS_9BwdParamsE:
.text._ZN10layer_norm13ln_bwd_kernelINS_13Kernel_traitsI13__nv_bfloat16S2_S2_S2_fjLj7168ELj1ELj1ELj8ELj8ENS_18Kernel_traits_baseILj7168ES2_S2_S2_S2_fjLj256EEEEELb1ELb0ELb1ELb0EEEvNS_9BwdParamsE:
[----:B------:R-:W-:Y:S01]  /*0000*/  LDC R1, c[0x0][0x37c] ;  /* 0x0000df00ff017b82 */ /* 0x000fe20000000800 */
[----:B------:R-:W0:Y:S01]  /*0010*/  S2R R0, SR_TID.X ;  /* 0x0000000000007919 */ /* 0x000e220000002100 */
[----:B------:R-:W1:Y:S01]  /*0020*/  LDCU UR4, c[0x0][0x388] ;  /* 0x00007100ff0477ac */ /* 0x000e620008000800 */
[----:B------:R-:W2:Y:S01]  /*0030*/  LDCU.64 UR10, c[0x0][0x358] ;  /* 0x00006b00ff0a77ac */ /* 0x000ea20008000a00 */
[----:B------:R-:W3:Y:S01]  /*0040*/  LDCU UR5, c[0x0][0x384] ;  /* 0x00007080ff0577ac */ /* 0x000ee20008000800 */
[----:B-1----:R-:W-:-:S05]  /*0050*/  IMAD.U32 R2, RZ, RZ, UR4 ;  /* 0x00000004ff027e24 */ /* 0x002fca000f8e00ff */
[----:B------:R-:W-:-:S04]  /*0060*/  SHF.R.S32.HI R3, RZ, 0x1f, R2 ;  /* 0x0000001fff037819 */ /* 0x000fc80000011402 */
[----:B------:R-:W-:Y:S02]  /*0070*/  LEA.HI R3, R3, R2, RZ, 0x2 ;  /* 0x0000000203037211 */ /* 0x000fe400078f10ff */
[----:B0-----:R-:W-:-:S04]  /*0080*/  LOP3.LUT R176, R0, 0xff, RZ, 0x3c, !PT ;  /* 0x000000ff00b07812 */ /* 0x001fc800078e3cff */
[----:B------:R-:W-:Y:S01]  /*0090*/  LEA.HI.SX32 R176, R3, R176, 0x1e ;  /* 0x000000b003b07211 */ /* 0x000fe200078ff2ff */
[----:B------:R-:W-:-:S03]  /*00a0*/  IMAD.MOV.U32 R3, RZ, RZ, R0 ;  /* 0x000000ffff037224 */ /* 0x000fc600078e0000 */
        /* <DEDUP_REMOVED lines=8> */
[----:B------:R-:W-:Y:S02]  /*0130*/  P2R R179, PR, RZ, 0x40 ;  /* 0x00000040ffb37803 */ /* 0x000fe40000000000 */
[----:B------:R-:W-:Y:S02]  /*0140*/  P2R R189, PR, RZ, 0x10 ;  /* 0x00000010ffbd7803 */ /* 0x000fe40000000000 */
[----:B------:R-:W-:Y:S02]  /*0150*/  CS2R R100, SRZ ;  /* 0x0000000000647805 */ /* 0x000fe4000001ff00 */
        /* <DEDUP_REMOVED lines=12> */
[----:B----4-:R-:W-:-:S04]  /*0220*/  @P0 IMAD.WIDE.U32 R24, R3, 0x8, R24 ;  /* 0x0000000803180825 */ /* 0x010fc800078e0018 */
[----:B------:R-:W-:Y:S01]  /*0230*/  @P0 VIADD R3, R3, 0x100 ;  /* 0x0000010003030836 */ /* 0x000fe20000000000 */
[----:B------:R0:W5:Y:S02]  /*0240*/  @P0 LDG.E.64 R10, desc[UR10][R24.64] ;  /* 0x0000000a180a0981 */ /* 0x000164000c1e1b00 */
[----:B------:R-:W4:Y:S01]  /*0250*/  @P4 LDC.64 R18, c[0x0][0x3d0] ;  /* 0x0000f400ff124b82 */ /* 0x000f220000000a00 */
[----:B---3--:R-:W-:-:S04]  /*0260*/  @P1 IMAD.WIDE.U32 R26, R3, 0x8, R26 ;  /* 0x00000008031a1825 */ /* 0x008fc800078e001a */
[----:B------:R-:W-:Y:S01]  /*0270*/  @P1 VIADD R3, R3, 0x100 ;  /* 0x0000010003031836 */ /* 0x000fe20000000000 */
[----:B------:R0:W5:Y:S03]  /*0280*/  @P1 LDG.E.64 R12, desc[UR10][R26.64] ;  /* 0x0000000a1a0c1981 */ /* 0x000166000c1e1b00 */
[C---:B--2---:R-:W-:Y:S01]  /*0290*/  @P2 IMAD.WIDE.U32 R28, R3.reuse, 0x8, R28 ;  /* 0x00000008031c2825 */ /* 0x044fe200078e001c */
[----:B------:R-:W-:-:S04]  /*02a0*/  @P2 IADD3 R3, PT, PT, R3, 0x100, RZ ;  /* 0x0000010003032810 */ /* 0x000fc80007ffe0ff */
[----:B------:R0:W5:Y:S01]  /*02b0*/  @P2 LDG.E.64 R14, desc[UR10][R28.64] ;  /* 0x0000000a1c0e2981 */ /* 0x000162000c1e1b00 */
[C---:B-1----:R-:W-:Y:S01]  /*02c0*/  @P3 IMAD.WIDE.U32 R30, R3.reuse, 0x8, R30 ;  /* 0x00000008031e3825 */ /* 0x042fe200078e001e */
[----:B------:R-:W1:Y:S03]  /*02d0*/  S2UR UR4, SR_CTAID.X ;  /* 0x00000000000479c3 */ /* 0x000e660000002500 */
[----:B------:R-:W-:Y:S01]  /*02e0*/  @P3 VIADD R3, R3, 0x100 ;  /* 0x0000010003033836 */ /* 0x000fe20000000000 */
[----:B------:R0:W5:Y:S03]  /*02f0*/  @P3 LDG.E.64 R16, desc[UR10][R30.64] ;  /* 0x0000000a1e103981 */ /* 0x000166000c1e1b00 */
[----:B----4-:R-:W-:-:S05]  /*0300*/  @P4 IMAD.WIDE.U32 R18, R3, 0x8, R18 ;  /* 0x0000000803124825 */ /* 0x010fca00078e0012 */
[----:B------:R0:W5:Y:S01]  /*0310*/  @P4 LDG.E.64 R20, desc[UR10][R18.64] ;  /* 0x0000000a12144981 */ /* 0x000162000c1e1b00 */
[----:B-1----:R-:W-:-:S05]  /*0320*/  IMAD.U32 R177, RZ, RZ, UR4 ;  /* 0x00000004ffb17e24 */ /* 0x002fca000f8e00ff */
        /* <DEDUP_REMOVED lines=28> */
[----:B0-----:R-:W-:Y:S06]  /*04f0*/  @P4 BRA `(.L_x_751) ;  /* 0x0000009800684947 */ /* 0x001fec0003800000 */
[----:B-----5:R-:W-:Y:S01]  /*0500*/  IMAD.MOV.U32 R18, RZ, RZ, R10 ;  /* 0x000000ffff127224 */ /* 0x020fe200078e000a */
[--C-:B------:R-:W-:Y:S01]  /*0510*/  SHF.R.U64 R19, R10, 0x10, R11.reuse ;  /* 0x000000100a137819 */ /* 0x100fe2000000120b */
[--C-:B------:R-:W-:Y:S01]  /*0520*/  IMAD.MOV.U32 R22, RZ, RZ, R11.reuse ;  /* 0x000000ffff167224 */ /* 0x100fe200078e000b */
[----:B------:R-:W-:Y:S01]  /*0530*/  SHF.R.U32.HI R23, RZ, 0x10, R11 ;  /* 0x00000010ff177819 */ /* 0x000fe2000001160b */
[--C-:B------:R-:W-:Y:S01]  /*0540*/  IMAD.MOV.U32 R26, RZ, RZ, R13.reuse ;  /* 0x000000ffff1a7224 */ /* 0x100fe200078e000d */
[----:B------:R-:W-:Y:S01]  /*0550*/  MOV R24, R12 ;  /* 0x0000000c00187202 */ /* 0x000fe20000000f00 */
[----:B------:R-:W-:Y:S01]  /*0560*/  IMAD.MOV.U32 R28, RZ, RZ, R14 ;  /* 0x000000ffff1c7224 */ /* 0x000fe200078e000e */
[--C-:B------:R-:W-:Y:S01]  /*0570*/  SHF.R.U64 R25, R12, 0x10, R13.reuse ;  /* 0x000000100c197819 */ /* 0x100fe2000000120d */
[----:B------:R-:W-:Y:S01]  /*0580*/  IMAD.MOV.U32 R32, RZ, RZ, R16 ;  /* 0x000000ffff207224 */ /* 0x000fe200078e0010 */
[----:B------:R-:W-:Y:S01]  /*0590*/  SHF.R.U32.HI R27, RZ, 0x10, R13 ;  /* 0x00000010ff1b7819 */ /* 0x000fe2000001160d */
[----:B------:R-:W-:Y:S01]  /*05a0*/  IMAD.MOV.U32 R34, RZ, RZ, R17 ;  /* 0x000000ffff227224 */ /* 0x000fe200078e0011 */
[----:B------:R-:W-:Y:S01]  /*05b0*/  SHF.R.U64 R29, R14, 0x10, R15 ;  /* 0x000000100e1d7819 */ /* 0x000fe2000000120f */
[----:B------:R-:W-:Y:S01]  /*05c0*/  IMAD.MOV.U32 R38, RZ, RZ, R21 ;  /* 0x000000ffff267224 */ /* 0x000fe200078e0015 */
[----:B------:R-:W-:Y:S01]  /*05d0*/  MOV R30, R15 ;  /* 0x0000000f001e7202 */ /* 0x000fe20000000f00 */
[----:B------:R-:W-:Y:S01]  /*05e0*/  IMAD.MOV.U32 R5, RZ, RZ, R7 ;  /* 0x000000ffff057224 */ /* 0x000fe200078e0007 */
[----:B------:R-:W-:-:S02]  /*05f0*/  MOV R3, R6 ;  /* 0x0000000600037202 */ /* 0x000fc40000000f00 */
[----:B------:R-:W-:Y:S02]  /*0600*/  CS2R R100, SRZ ;  /* 0x0000000000647805 */ /* 0x000fe4000001ff00 */
[----:B------:R-:W-:Y:S02]  /*0610*/  SHF.R.U64 R4, R6, 0x10, R7 ;  /* 0x0000001006047819 */ /* 0x000fe40000001207 */
[----:B------:R-:W-:Y:S02]  /*0620*/  CS2R R102, SRZ ;  /* 0x0000000000667805 */ /* 0x000fe4000001ff00 */
[----:B------:R-:W-:Y:S02]  /*0630*/  MOV R0, R9 ;  /* 0x0000000900007202 */ /* 0x000fe40000000f00 */
[----:B------:R-:W-:Y:S02]  /*0640*/  CS2R R96, SRZ ;  /* 0x0000000000607805 */ /* 0x000fe4000001ff00 */
[----:B------:R-:W-:-:S02]  /*0650*/  SHF.R.U32.HI R2, RZ, 0x10, R9 ;  /* 0x00000010ff027819 */ /* 0x000fc40000011609 */
[----:B------:R-:W-:Y:S02]  /*0660*/  CS2R R98, SRZ ;  /* 0x0000000000627805 */ /* 0x000fe4000001ff00 */
[----:B------:R-:W-:Y:S02]  /*0670*/  SHF.R.U32.HI R31, RZ, 0x10, R15 ;  /* 0x00000010ff1f7819 */ /* 0x000fe4000001160f */
[----:B------:R-:W-:Y:S02]  /*0680*/  CS2R R92, SRZ ;  /* 0x00000000005c7805 */ /* 0x000fe4000001ff00 */
[--C-:B------:R-:W-:Y:S02]  /*0690*/  SHF.R.U64 R33, R16, 0x10, R17.reuse ;  /* 0x0000001010217819 */ /* 0x100fe40000001211 */
[----:B------:R-:W-:Y:S02]  /*06a0*/  CS2R R94, SRZ ;  /* 0x00000000005e7805 */ /* 0x000fe4000001ff00 */
[----:B------:R-:W-:-:S02]  /*06b0*/  SHF.R.U32.HI R35, RZ, 0x10, R17 ;  /* 0x00000010ff237819 */ /* 0x000fc40000011611 */
[----:B------:R-:W-:Y:S02]  /*06c0*/  CS2R R88, SRZ ;  /* 0x0000000000587805 */ /* 0x000fe4000001ff00 */
[----:B------:R-:W-:Y:S02]  /*06d0*/  MOV R36, R20 ;  /* 0x0000001400247202 */ /* 0x000fe40000000f00 */
[----:B------:R-:W-:Y:S02]  /*06e0*/  CS2R R90, SRZ ;  /* 0x00000000005a7805 */ /* 0x000fe4000001ff00 */
[--C-:B------:R-:W-:Y:S02]  /*06f0*/  SHF.R.U64 R37, R20, 0x10, R21.reuse ;  /* 0x0000001014257819 */ /* 0x100fe40000001215 */
[----:B------:R-:W-:Y:S02]  /*0700*/  CS2R R84, SRZ ;  /* 0x0000000000547805 */ /* 0x000fe4000001ff00 */
[----:B------:R-:W-:-:S02]  /*0710*/  SHF.R.U32.HI R39, RZ, 0x10, R21 ;  /* 0x00000010ff277819 */ /* 0x000fc40000011615 */
[----:B------:R-:W-:Y:S02]  /*0720*/  CS2R R86, SRZ ;  /* 0x0000000000567805 */ /* 0x000fe4000001ff00 */
[----:B------:R-:W-:Y:S01]  /*0730*/  SHF.R.U32.HI R6, RZ, 0x10, R7 ;  /* 0x00000010ff067819 */ /* 0x000fe20000011607 */
[----:B------:R-:W-:Y:S01]  /*0740*/  IMAD.MOV.U32 R7, RZ, RZ, R8 ;  /* 0x000000ffff077224 */ /* 0x000fe200078e0008 */
        /* <DEDUP_REMOVED lines=24> */
[----:B------:R-:W-:Y:S02]  /*08d0*/  CS2R R56, SRZ ;  /* 0x0000000000387805 */ /* 0x000fe4000001ff00 */
[----:B------:R-:W-:Y:S02]  /*08e0*/  CS2R R58, SRZ ;  /* 0x00000000003a7805 */ /* 0x000fe4000001ff00 */
[----:B------:R-:W-:Y:S02]  /*08f0*/  CS2R R52, SRZ ;  /* 0x0000000000347805 */ /* 0x000fe4000001ff00 */
[----:B------:R-:W-:-:S02]  /*0900*/  CS2R R54, SRZ ;  /* 0x0000000000367805 */ /* 0x000fc4000001ff00 */
[----:B------:R-:W-:Y:S02]  /*0910*/  CS2R R48, SRZ ;  /* 0x0000000000307805 */ /* 0x000fe4000001ff00 */
[----:B------:R-:W-:Y:S02]  /*0920*/  CS2R R50, SRZ ;  /* 0x0000000000327805 */ /* 0x000fe4000001ff00 */
[----:B------:R-:W-:Y:S01]  /*0930*/  PRMT R9, R0, 0x7610, R9 ;  /* 0x0000761000097816 */ /* 0x000fe20000000009 */
[----:B------:R-:W-:Y:S01]  /*0940*/  UPLOP3.LUT UP1, UPT, UPT, UPT, UPT, 0x40, 0x4 ;  /* 0x000000000004789c */ /* 0x000fe20003f2e870 */
[----:B------:R-:W-:Y:S01]  /*0950*/  PRMT R10, R2, 0x7610, R10 ;  /* 0x00007610020a7816 */ /* 0x000fe2000000000a */
        /* <DEDUP_REMOVED lines=8> */
[----:B------:R-:W-:Y:S01]  /*09e0*/  PRMT R27, R36, 0x7610, R27 ;  /* 0x00007610241b7816 */ /* 0x000fe2000000001b */
[----:B------:R-:W3:Y:S01]  /*09f0*/  LDCU.64 UR12, c[0x0][0x438] ;  /* 0x00008700ff0c77ac */ /* 0x000ee20008000a00 */
[----:B------:R-:W-:Y:S02]  /*0a00*/  PRMT R28, R37, 0x7610, R28 ;  /* 0x00007610251c7816 */ /* 0x000fe4000000001c */
[----:B------:R-:W-:Y:S01]  /*0a10*/  PRMT R29, R38, 0x7610, R29 ;  /* 0x00007610261d7816 */ /* 0x000fe2000000001d */
[----:B------:R-:W4:Y:S01]  /*0a20*/  LDCU.64 UR6, c[0x0][0x478] ;  /* 0x00008f00ff0677ac */ /* 0x000f220008000a00 */
[----:B------:R-:W-:-:S07]  /*0a30*/  PRMT R30, R39, 0x7610, R30 ;  /* 0x00007610271e7816 */ /* 0x000fce000000001e */
.L_x_846:
[----:B------:R-:W0:Y:S08]  /*0a40*/  LDC.64 R104, c[0x0][0x3f8] ;  /* 0x0000fe00ff687b82 */ /* 0x000e300000000a00 */
[----:B------:R-:W1:Y:S08]  /*0a50*/  LDC.64 R188, c[0x0][0x3c8] ;  /* 0x0000f200ffbc7b82 */ /* 0x000e700000000a00 */
[----:B------:R-:W2:Y:S01]  /*0a60*/  LDC.64 R208, c[0x0][0x3f0] ;  /* 0x0000fc00ffd07b82 */ /* 0x000ea20000000a00 */
[----:B0-----:R-:W-:-:S07]  /*0a70*/  IMAD.WIDE R106, R177, 0x4, R104 ;  /* 0x00000004b16a7825 */ /* 0x001fce00078e0268 */
[----:B------:R-:W0:Y:S01]  /*0a80*/  LDC.64 R104, c[0x0][0x3c0] ;  /* 0x0000f000ff687b82 */ /* 0x000e220000000a00 */
[----:B------:R-:W3:Y:S01]  /*0a90*/  LDG.E R190, desc[UR10][R106.64] ;  /* 0x0000000a6abe7981 */ /* 0x000ee2000c1e1900 */
[----:B-1----:R-:W-:-:S06]  /*0aa0*/  IMAD.WIDE R188, R177, 0x4, R188 ;  /* 0x00000004b1bc7825 */ /* 0x002fcc00078e02bc */
[----:B-----5:R1:W5:Y:S01]  /*0ab0*/  LDG.E R188, desc[UR10][R188.64] ;  /* 0x0000000abcbc7981 */ /* 0x020362000c1e1900 */
[----:B--2---:R-:W-:-:S06]  /*0ac0*/  IMAD.WIDE R208, R177, 0x4, R208 ;  /* 0x00000004b1d07825 */ /* 0x004fcc00078e02d0 */
[----:B------:R1:W5:Y:S01]  /*0ad0*/  LDG.E R208, desc[UR10][R208.64] ;  /* 0x0000000ad0d07981 */ /* 0x000362000c1e1900 */
[----:B------:R-:W-:Y:S01]  /*0ae0*/  BSSY.RECONVERGENT B0, `(.L_x_752) ;  /* 0x000026f000007945 */ /* 0x000fe20003800200 */
[----:B---3--:R-:W-:-:S13]  /*0af0*/  ISETP.GE.AND P4, PT, R190, 0x1, PT ;  /* 0x00000001be00780c */ /* 0x008fda0003f86270 */
[----:B01----:R-:W-:Y:S05]  /*0b00*/  @!P4 BRA `(.L_x_753) ;  /* 0x0000001c00b0c947 */ /* 0x003fea0003800000 */
[----:B------:R-:W-:Y:S01]  /*0b10*/  IMAD.WIDE R104, R177, 0x4, R104 ;  /* 0x00000004b1687825 */ /* 0x000fe200078e0268 */
[----:B------:R-:W0:Y:S04]  /*0b20*/  LDC R2, c[0x0][0x388] ;  /* 0x0000e200ff027b82 */ /* 0x000e280000000800 */
[----:B------:R1:W2:Y:S01]  /*0b30*/  LDG.E R112, desc[UR10][R104.64] ;  /* 0x0000000a68707981 */ /* 0x0002a2000c1e1900 */
[----:B-----5:R-:W-:Y:S01]  /*0b40*/  ISETP.GE.AND P5, PT, R208, 0x1, PT ;  /* 0x00000001d000780c */ /* 0x020fe20003fa6270 */
[----:B------:R-:W-:Y:S01]  /*0b50*/  BSSY.RECONVERGENT B1, `(.L_x_754) ;  /* 0x000005b000017945 */ /* 0x000fe20003800200 */
[C---:B------:R-:W-:Y:S01]  /*0b60*/  ISETP.GE.U32.AND P6, PT, R176.reuse, 0x100, PT ;  /* 0x00000100b000780c */ /* 0x040fe20003fc6070 */
[----:B------:R-:W3:Y:S01]  /*0b70*/  S2R R0, SR_TID.X ;  /* 0x0000000000007919 */ /* 0x000ee20000002100 */
[----:B------:R-:W-:Y:S01]  /*0b80*/  ISETP.GE.U32.AND P3, PT, R176, 0x200, PT ;  /* 0x00000200b000780c */ /* 0x000fe20003f66070 */
[----:B------:R-:W-:Y:S01]  /*0b90*/  IMAD.MOV.U32 R113, RZ, RZ, RZ ;  /* 0x000000ffff717224 */ /* 0x000fe200078e00ff */
[----:B------:R-:W-:-:S02]  /*0ba0*/  ISETP.NE.AND P2, PT, RZ, UR9, PT ;  /* 0x00000009ff007c0c */ /* 0x000fc4000bf45270 */
[----:B------:R-:W-:Y:S02]  /*0bb0*/  CS2R R116, SRZ ;  /* 0x0000000000747805 */ /* 0x000fe4000001ff00 */
[C---:B------:R-:W-:Y:S02]  /*0bc0*/  ISETP.GE.U32.AND P0, PT, R176.reuse, 0x300, PT ;  /* 0x00000300b000780c */ /* 0x040fe40003f06070 */
[----:B------:R-:W-:Y:S02]  /*0bd0*/  ISETP.GE.U32.AND P1, PT, R176, 0x400, PT ;  /* 0x00000400b000780c */ /* 0x000fe40003f26070 */
[----:B------:R-:W-:Y:S01]  /*0be0*/  P2R R179, PR, RZ, 0x40 ;  /* 0x00000040ffb37803 */ /* 0x000fe20000000000 */
[----:B------:R-:W-:Y:S01]  /*0bf0*/  @P5 VIADD R107, R208, 0xffffffff ;  /* 0xffffffffd06b5836 */ /* 0x000fe20000000000 */
[----:B------:R-:W-:-:S03]  /*0c00*/  P2R R178, PR, RZ, 0x8 ;  /* 0x00000008ffb27803 */ /* 0x000fc60000000000 */
[-C--:B0-----:R-:W-:Y:S01]  /*0c10*/  @P5 IMAD R108, R107, R2.reuse, RZ ;  /* 0x000000026b6c5224 */ /* 0x081fe200078e02ff */
[----:B------:R-:W-:Y:S01]  /*0c20*/  IADD3 R107, PT, PT, R190, -0x1, RZ ;  /* 0xffffffffbe6b7810 */ /* 0x000fe20007ffe0ff */
[----:B------:R-:W-:-:S03]  /*0c30*/  IMAD R106, R177, R2, RZ ;  /* 0x00000002b16a7224 */ /* 0x000fc600078e02ff */
[----:B------:R-:W-:Y:S01]  /*0c40*/  @P5 SHF.R.S32.HI R109, RZ, 0x1f, R108 ;  /* 0x0000001fff6d5819 */ /* 0x000fe2000001146c */
[----:B------:R-:W-:Y:S01]  /*0c50*/  IMAD R107, R107, R2, RZ ;  /* 0x000000026b6b7224 */ /* 0x000fe200078e02ff */
[----:B-1----:R-:W-:Y:S02]  /*0c60*/  SHF.R.S32.HI R105, RZ, 0x1f, R106 ;  /* 0x0000001fff697819 */ /* 0x002fe4000001146a */
[----:B------:R-:W-:Y:S02]  /*0c70*/  @P5 LEA.HI R109, R109, R108, RZ, 0x2 ;  /* 0x0000006c6d6d5211 */ /* 0x000fe400078f10ff */
[----:B------:R-:W-:Y:S02]  /*0c80*/  LEA.HI R105, R105, R106, RZ, 0x2 ;  /* 0x0000006a69697211 */ /* 0x000fe400078f10ff */
[----:B------:R-:W-:Y:S02]  /*0c90*/  SHF.R.S32.HI R104, RZ, 0x1f, R107 ;  /* 0x0000001fff687819 */ /* 0x000fe4000001146b */
[----:B---3--:R-:W-:-:S02]  /*0ca0*/  LEA.HI.SX32 R195, R105, R0, 0x1e ;  /* 0x0000000069c37211 */ /* 0x008fc400078ff2ff */
[----:B------:R-:W-:Y:S02]  /*0cb0*/  LEA.HI R107, R104, R107, RZ, 0x2 ;  /* 0x0000006b686b7211 */ /* 0x000fe400078f10ff */
[-C--:B------:R-:W-:Y:S01]  /*0cc0*/  @P5 LEA.HI.SX32 R113, R109, R0.reuse, 0x1e ;  /* 0x000000006d715211 */ /* 0x080fe200078ff2ff */
[----:B------:R-:W-:Y:S01]  /*0cd0*/  IMAD.MOV.U32 R119, RZ, RZ, R195 ;  /* 0x000000ffff777224 */ /* 0x000fe200078e00c3 */
[----:B------:R-:W-:Y:S02]  /*0ce0*/  LEA.HI.SX32 R115, R107, R0, 0x1e ;  /* 0x000000006b737211 */ /* 0x000fe400078ff2ff */
[----:B--2---:R-:W-:Y:S01]  /*0cf0*/  FSEL R112, R112, RZ, !P2 ;  /* 0x000000ff70707208 */ /* 0x004fe20005000000 */
[----:B------:R-:W-:Y:S06]  /*0d00*/  @!P6 BRA `(.L_x_755) ;  /* 0x0000000000fce947 */ /* 0x000fec0003800000 */
[----:B------:R-:W0:Y:S08]  /*0d10*/  LDC.64 R106, c[0x0][0x428] ;  /* 0x00010a00ff6a7b82 */ /* 0x000e300000000a00 */
[----:B------:R-:W1:Y:S08]  /*0d20*/  LDC.64 R104, c[0x0][0x3a8] ;  /* 0x0000ea00ff687b82 */ /* 0x000e700000000a00 */
[----:B------:R-:W2:Y:S01]  /*0d30*/  LDC.64 R110, c[0x0][0x3b0] ;  /* 0x0000ec00ff6e7b82 */ /* 0x000ea20000000a00 */
[----:B0-----:R-:W-:-:S06]  /*0d40*/  IMAD.WIDE.U32 R106, R115, 0x8, R106 ;  /* 0x00000008736a7825 */ /* 0x001fcc00078e006a */
[----:B------:R-:W3:Y:S01]  /*0d50*/  LDG.E.64 R106, desc[UR10][R106.64] ;  /* 0x0000000a6a6a7981 */ /* 0x000ee2000c1e1b00 */
[----:B-1----:R-:W-:-:S06]  /*0d60*/  IMAD.WIDE.U32 R104, R119, 0x8, R104 ;  /* 0x0000000877687825 */ /* 0x002fcc00078e0068 */
[----:B------:R-:W4:Y:S01]  /*0d70*/  LDG.E.64 R104, desc[UR10][R104.64] ;  /* 0x0000000a68687981 */ /* 0x000f22000c1e1b00 */
[----:B--2---:R-:W-:-:S05]  /*0d80*/  IMAD.WIDE.U32 R110, R113, 0x4, R110 ;  /* 0x00000004716e7825 */ /* 0x004fca00078e006e */
[----:B------:R-:W5:Y:S01]  /*0d90*/  LDG.E R31, desc[UR10][R110.64] ;  /* 0x0000000a6e1f7981 */ /* 0x000f62000c1e1900 */
[----:B------:R-:W-:-:S04]  /*0da0*/  ISETP.NE.U32.AND P2, PT, RZ, UR12, PT ;  /* 0x0000000cff007c0c */ /* 0x000fc8000bf45070 */
[----:B------:R-:W-:-:S13]  /*0db0*/  ISETP.NE.AND.EX P2, PT, RZ, UR13, PT, P2 ;  /* 0x0000000dff007c0c */ /* 0x000fda000bf45320 */
[----:B------:R-:W0:Y:S01]  /*0dc0*/  @P2 LDC.64 R108, c[0x0][0x438] ;  /* 0x00010e00ff6c2b82 */ /* 0x000e220000000a00 */
[----:B------:R-:W-:Y:S01]  /*0dd0*/  IMAD.U32 R185, R3, 0x10000, RZ ;  /* 0x0001000003b97824 */ /* 0x000fe200078e00ff */
[----:B------:R-:W-:Y:S02]  /*0de0*/  SHF.L.U32 R184, R4, 0x10, RZ ;  /* 0x0000001004b87819 */ /* 0x000fe400000006ff */
[----:B------:R-:W-:Y:S01]  /*0df0*/  SHF.L.U32 R181, R5, 0x10, RZ ;  /* 0x0000001005b57819 */ /* 0x000fe200000006ff */
[----:B------:R-:W-:Y:S02]  /*0e00*/  IMAD.U32 R180, R6, 0x10000, RZ ;  /* 0x0001000006b47824 */ /* 0x000fe400078e00ff */
[----:B0-----:R-:W-:-:S05]  /*0e10*/  @P2 IMAD.WIDE.U32 R108, R119, 0x8, R108 ;  /* 0x00000008776c2825 */ /* 0x001fca00078e006c */
[----:B------:R0:W5:Y:S01]  /*0e20*/  @P2 LDG.E.64 R168, desc[UR10][R108.64] ;  /* 0x0000000a6ca82981 */ /* 0x000162000c1e1b00 */
[----:B------:R-:W-:Y:S01]  /*0e30*/  VIADD R113, R113, 0x100 ;  /* 0x0000010071717836 */ /* 0x000fe20000000000 */
[----:B------:R-:W-:Y:S01]  /*0e40*/  IADD3 R115, PT, PT, R115, 0x100, RZ ;  /* 0x0000010073737810 */ /* 0x000fe20007ffe0ff */
[----:B------:R-:W-:Y:S01]  /*0e50*/  VIADD R119, R119, 0x100 ;  /* 0x0000010077777836 */ /* 0x000fe20000000000 */
[----:B---3--:R-:W-:Y:S01]  /*0e60*/  MOV R114, R106 ;  /* 0x0000006a00727202 */ /* 0x008fe20000000f00 */
[--C-:B------:R-:W-:Y:S01]  /*0e70*/  IMAD.MOV.U32 R116, RZ, RZ, R107.reuse ;  /* 0x000000ffff747224 */ /* 0x100fe200078e006b */
[--C-:B------:R-:W-:Y:S02]  /*0e80*/  SHF.R.U64 R117, R106, 0x10, R107.reuse ;  /* 0x000000106a757819 */ /* 0x100fe4000000126b */
[----:B------:R-:W-:Y:S01]  /*0e90*/  SHF.R.U32.HI R106, RZ, 0x10, R107 ;  /* 0x00000010ff6a7819 */ /* 0x000fe2000001166b */
[C---:B----4-:R-:W-:Y:S01]  /*0ea0*/  IMAD.U32 R107, R104.reuse, 0x10000, RZ ;  /* 0x00010000686b7824 */ /* 0x050fe200078e00ff */
[----:B------:R-:W-:-:S02]  /*0eb0*/  SHF.R.U64 R104, R104, 0x10, R105 ;  /* 0x0000001068687819 */ /* 0x000fc40000001269 */
[----:B------:R-:W-:Y:S02]  /*0ec0*/  SHF.R.U32.HI R118, RZ, 0x10, R105 ;  /* 0x00000010ff767819 */ /* 0x000fe40000011669 */
[----:B------:R-:W-:Y:S01]  /*0ed0*/  SHF.L.U32 R105, R105, 0x10, RZ ;  /* 0x0000001069697819 */ /* 0x000fe200000006ff */
[----:B------:R-:W-:-:S04]  /*0ee0*/  FADD.FTZ R107, -R112, R107 ;  /* 0x0000006b706b7221 */ /* 0x000fc80000010100 */
[----:B------:R-:W-:Y:S01]  /*0ef0*/  FADD.FTZ R105, -R112, R105 ;  /* 0x0000006970697221 */ /* 0x000fe20000010100 */
[----:B------:R-:W-:-:S03]  /*0f00*/  IMAD.U32 R114, R114, 0x10000, RZ ;  /* 0x0001000072727824 */ /* 0x000fc600078e00ff */
[----:B------:R-:W-:Y:S01]  /*0f10*/  FMUL.FTZ R183, R188, R105 ;  /* 0x00000069bcb77220 */ /* 0x000fe20000410000 */
[----:B------:R-:W-:Y:S02]  /*0f20*/  IMAD.U32 R105, R104, 0x10000, RZ ;  /* 0x0001000068697824 */ /* 0x000fe400078e00ff */
[----:B------:R-:W-:Y:S01]  /*0f30*/  FMUL.FTZ R187, R188, R107 ;  /* 0x0000006bbcbb7220 */ /* 0x000fe20000410000 */
[----:B------:R-:W-:Y:S01]  /*0f40*/  SHF.L.U32 R107, R118, 0x10, RZ ;  /* 0x00000010766b7819 */ /* 0x000fe200000006ff */
[----:B------:R-:W-:Y:S01]  /*0f50*/  FMUL.FTZ R185, R185, R114 ;  /* 0x00000072b9b97220 */ /* 0x000fe20000410000 */
[C---:B------:R-:W-:Y:S01]  /*0f60*/  FADD.FTZ R105, -R112.reuse, R105 ;  /* 0x0000006970697221 */ /* 0x040fe20000010100 */
[----:B------:R-:W-:Y:S02]  /*0f70*/  IMAD.U32 R104, R117, 0x10000, RZ ;  /* 0x0001000075687824 */ /* 0x000fe400078e00ff */
[----:B0-----:R-:W-:Y:S01]  /*0f80*/  FADD.FTZ R109, -R112, R107 ;  /* 0x0000006b706d7221 */ /* 0x001fe20000010100 */
[----:B------:R-:W-:Y:S01]  /*0f90*/  FMUL.FTZ R186, R188, R105 ;  /* 0x00000069bcba7220 */ /* 0x000fe20000410000 */
[----:B------:R-:W-:-:S02]  /*0fa0*/  IMAD.U32 R116, R116, 0x10000, RZ ;  /* 0x0001000074747824 */ /* 0x000fc400078e00ff */
[-C--:B------:R-:W-:Y:S01]  /*0fb0*/  FMUL.FTZ R184, R184, R104.reuse ;  /* 0x00000068b8b87220 */ /* 0x080fe20000410000 */
[----:B------:R-:W-:Y:S01]  /*0fc0*/  FADD.FTZ R105, RZ, R185 ;  /* 0x000000b9ff697221 */ /* 0x000fe20000010000 */
[----:B------:R-:W-:Y:S01]  /*0fd0*/  FFMA.FTZ R107, R187, R185, RZ ;  /* 0x000000b9bb6b7223 */ /* 0x000fe200000100ff */
[----:B------:R-:W-:Y:S02]  /*0fe0*/  IMAD.U32 R108, R106, 0x10000, RZ ;  /* 0x000100006a6c7824 */ /* 0x000fe400078e00ff */
[----:B------:R-:W-:Y:S01]  /*0ff0*/  FADD.FTZ R73, R73, R104 ;  /* 0x0000006849497221 */ /* 0x000fe20000010000 */
[C---:B------:R-:W-:Y:S01]  /*1000*/  FFMA.FTZ R101, R186.reuse, R104, R101 ;  /* 0x00000068ba657223 */ /* 0x040fe20000010065 */
        /* <DEDUP_REMOVED lines=15> */
.L_x_755:
[----:B----4-:R-:W-:Y:S05]  /*1100*/  BSYNC.RECONVERGENT B1 ;  /* 0x0000000000017941 */ /* 0x010fea0003800200 */
.L_x_754:
        /* <DEDUP_REMOVED lines=12> */
[----:B--2---:R-:W-:-:S06]  /*11d0*/  IMAD.WIDE.U32 R32, R113, 0x4, R32 ;  /* 0x0000000471207825 */ /* 0x004fcc00078e0020 */
[----:B------:R-:W5:Y:S01]  /*11e0*/  LDG.E R32, desc[UR10][R32.64] ;  /* 0x0000000a20207981 */ /* 0x000f62000c1e1900 */
[----:B0-----:R-:W-:-:S05]  /*11f0*/  @P2 IMAD.WIDE.U32 R36, R119, 0x8, R36 ;  /* 0x0000000877242825 */ /* 0x001fca00078e0024 */
[----:B------:R0:W5:Y:S02]  /*1200*/  @P2 LDG.E.64 R166, desc[UR10][R36.64] ;  /* 0x0000000a24a62981 */ /* 0x000164000c1e1b00 */
[----:B0-----:R-:W-:Y:S01]  /*1210*/  IMAD.U32 R36, R9, 0x10000, RZ ;  /* 0x0001000009247824 */ /* 0x001fe200078e00ff */
[----:B------:R-:W-:Y:S01]  /*1220*/  IADD3 R119, PT, PT, R119, 0x100, RZ ;  /* 0x0000010077777810 */ /* 0x000fe20007ffe0ff */
[----:B------:R-:W-:Y:S02]  /*1230*/  VIADD R113, R113, 0x100 ;  /* 0x0000010071717836 */ /* 0x000fe40000000000 */
[----:B------:R-:W-:Y:S02]  /*1240*/  VIADD R115, R115, 0x100 ;  /* 0x0000010073737836 */ /* 0x000fe40000000000 */
[----:B---3--:R-:W-:Y:S02]  /*1250*/  IMAD.U32 R107, R34, 0x10000, RZ ;  /* 0x00010000226b7824 */ /* 0x008fe400078e00ff */
[----:B------:R-:W-:-:S02]  /*1260*/  IMAD.U32 R109, R35, 0x10000, RZ ;  /* 0x00010000236d7824 */ /* 0x000fc400078e00ff */
[----:B------:R-:W-:Y:S01]  /*1270*/  FADD.FTZ R33, -R112, R107 ;  /* 0x0000006b70217221 */ /* 0x000fe20000010100 */
[----:B------:R-:W-:Y:S01]  /*1280*/  SHF.R.U32.HI R105, RZ, 0x10, R35 ;  /* 0x00000010ff697819 */ /* 0x000fe20000011623 */
[----:B----4-:R-:W-:Y:S01]  /*1290*/  IMAD.MOV.U32 R40, RZ, RZ, R38 ;  /* 0x000000ffff287224 */ /* 0x010fe200078e0026 */
[--C-:B------:R-:W-:Y:S02]  /*12a0*/  SHF.R.U64 R38, R38, 0x10, R39.reuse ;  /* 0x0000001026267819 */ /* 0x100fe40000001227 */
[----:B------:R-:W-:Y:S02]  /*12b0*/  MOV R104, R39 ;  /* 0x0000002700687202 */ /* 0x000fe40000000f00 */
[----:B------:R-:W-:Y:S02]  /*12c0*/  SHF.R.U32.HI R106, RZ, 0x10, R39 ;  /* 0x00000010ff6a7819 */ /* 0x000fe40000011627 */
[----:B------:R-:W-:Y:S01]  /*12d0*/  SHF.R.U64 R39, R34, 0x10, R35 ;  /* 0x0000001022277819 */ /* 0x000fe20000001223 */
[----:B------:R-:W-:Y:S01]  /*12e0*/  IMAD.U32 R35, R40, 0x10000, RZ ;  /* 0x0001000028237824 */ /* 0x000fe200078e00ff */
[----:B------:R-:W-:Y:S01]  /*12f0*/  SHF.L.U32 R34, R7, 0x10, RZ ;  /* 0x0000001007227819 */ /* 0x000fe200000006ff */
[----:B------:R-:W-:Y:S01]  /*1300*/  FMUL.FTZ R33, R188, R33 ;  /* 0x00000021bc217220 */ /* 0x000fe20000410000 */
[----:B------:R-:W-:Y:S01]  /*1310*/  FADD.FTZ R109, -R112, R109 ;  /* 0x0000006d706d7221 */ /* 0x000fe20000010100 */
[----:B------:R-:W-:Y:S01]  /*1320*/  SHF.L.U32 R37, R104, 0x10, RZ ;  /* 0x0000001068257819 */ /* 0x000fe200000006ff */
[----:B------:R-:W-:Y:S01]  /*1330*/  FADD.FTZ R68, R68, R35 ;  /* 0x0000002344447221 */ /* 0x000fe20000010000 */
[-C--:B------:R-:W-:Y:S01]  /*1340*/  FMUL.FTZ R34, R34, R35.reuse ;  /* 0x0000002322227220 */ /* 0x080fe20000410000 */
[----:B------:R-:W-:Y:S01]  /*1350*/  FFMA.FTZ R96, R33, R35, R96 ;  /* 0x0000002321607223 */ /* 0x000fe20000010060 */
[----:B------:R-:W-:-:S02]  /*1360*/  IMAD.U32 R39, R39, 0x10000, RZ ;  /* 0x0001000027277824 */ /* 0x000fc400078e00ff */
[----:B------:R-:W-:Y:S01]  /*1370*/  FMUL.FTZ R35, R188, R109 ;  /* 0x0000006dbc237220 */ /* 0x000fe20000410000 */
[-C--:B------:R-:W-:Y:S01]  /*1380*/  FMUL.FTZ R36, R36, R37.reuse ;  /* 0x0000002524247220 */ /* 0x080fe20000410000 */
[----:B------:R-:W-:Y:S01]  /*1390*/  FADD.FTZ R70, R70, R37 ;  /* 0x0000002546467221 */ /* 0x000fe20000010000 */
[----:B------:R-:W-:Y:S01]  /*13a0*/  FADD.FTZ R107, -R112, R39 ;  /* 0x00000027706b7221 */ /* 0x000fe20000010100 */
[----:B------:R-:W-:Y:S01]  /*13b0*/  FFMA.FTZ R98, R35, R37, R98 ;  /* 0x0000002523627223 */ /* 0x000fe20000010062 */
[----:B------:R-:W-:Y:S01]  /*13c0*/  SHF.L.U32 R40, R38, 0x10, RZ ;  /* 0x0000001026287819 */ /* 0x000fe200000006ff */
[----:B------:R-:W-:Y:S02]  /*13d0*/  IMAD.U32 R105, R105, 0x10000, RZ ;  /* 0x0001000069697824 */ /* 0x000fe400078e00ff */
[----:B------:R-:W-:Y:S02]  /*13e0*/  IMAD.U32 R37, R8, 0x10000, RZ ;  /* 0x0001000008257824 */ /* 0x000fe400078e00ff */
[----:B------:R-:W-:Y:S01]  /*13f0*/  FMUL.FTZ R38, R188, R107 ;  /* 0x0000006bbc267220 */ /* 0x000fe20000410000 */
[----:B------:R-:W-:Y:S01]  /*1400*/  FADD.FTZ R107, -R112, R105 ;  /* 0x00000069706b7221 */ /* 0x000fe20000010100 */
[----:B------:R-:W-:Y:S01]  /*1410*/  FADD.FTZ R104, R117, R34 ;  /* 0x0000002275687221 */ /* 0x000fe20000010000 */
[----:B------:R-:W-:Y:S01]  /*1420*/  FMUL.FTZ R37, R37, R40 ;  /* 0x0000002825257220 */ /* 0x000fe20000410000 */
[----:B------:R-:W-:Y:S01]  /*1430*/  FFMA.FTZ R105, R33, R34, R116 ;  /* 0x0000002221697223 */ /* 0x000fe20000010074 */
[----:B------:R-:W-:Y:S01]  /*1440*/  FADD.FTZ R69, R69, R40 ;  /* 0x0000002845457221 */ /* 0x000fe20000010000 */
[----:B------:R-:W-:Y:S01]  /*1450*/  FFMA.FTZ R97, R38, R40, R97 ;  /* 0x0000002826617223 */ /* 0x000fe20000010061 */
[----:B------:R-:W-:Y:S01]  /*1460*/  SHF.L.U32 R106, R106, 0x10, RZ ;  /* 0x000000106a6a7819 */ /* 0x000fe200000006ff */
[----:B------:R-:W-:Y:S01]  /*1470*/  FMUL.FTZ R40, R188, R107 ;  /* 0x0000006bbc287220 */ /* 0x000fe20000410000 */
[----:B------:R-:W-:-:S02]  /*1480*/  IMAD.U32 R39, R10, 0x10000, RZ ;  /* 0x000100000a277824 */ /* 0x000fc400078e00ff */
[----:B------:R-:W-:Y:S01]  /*1490*/  FADD.FTZ R107, R104, R37 ;  /* 0x00000025686b7221 */ /* 0x000fe20000010000 */
[----:B------:R-:W-:Y:S01]  /*14a0*/  FFMA.FTZ R104, R38, R37, R105 ;  /* 0x0000002526687223 */ /* 0x000fe20000010069 */
[----:B------:R-:W-:Y:S01]  /*14b0*/  FADD.FTZ R71, R71, R106 ;  /* 0x0000006a47477221 */ /* 0x000fe20000010000 */
[-C--:B------:R-:W-:Y:S01]  /*14c0*/  FMUL.FTZ R39, R39, R106.reuse ;  /* 0x0000006a27277220 */ /* 0x080fe20000410000 */
[----:B------:R-:W-:Y:S01]  /*14d0*/  FFMA.FTZ R99, R40, R106, R99 ;  /* 0x0000006a28637223 */ /* 0x000fe20000010063 */
[----:B------:R-:W-:Y:S01]  /*14e0*/  FADD.FTZ R106, R107, R36 ;  /* 0x000000246b6a7221 */ /* 0x000fe20000010000 */
[----:B------:R-:W-:-:S03]  /*14f0*/  FFMA.FTZ R105, R35, R36, R104 ;  /* 0x0000002423697223 */ /* 0x000fc60000010068 */
[----:B------:R-:W-:Y:S01]  /*1500*/  FADD.FTZ R117, R106, R39 ;  /* 0x000000276a757221 */ /* 0x000fe20000010000 */
[----:B------:R-:W-:-:S07]  /*1510*/  FFMA.FTZ R116, R40, R39, R105 ;  /* 0x0000002728747223 */ /* 0x000fce0000010069 */
.L_x_757:
[----:B------:R-:W-:Y:S05]  /*1520*/  BSYNC.RECONVERGENT B1 ;  /* 0x0000000000017941 */ /* 0x000fea0003800200 */
.L_x_756:
        /* <DEDUP_REMOVED lines=13> */
[----:B------:R-:W5:Y:S01]  /*1600*/  LDG.E R41, desc[UR10][R104.64] ;  /* 0x0000000a68297981 */ /* 0x000f62000c1e1900 */
[----:B0-----:R-:W-:-:S05]  /*1610*/  @P2 IMAD.WIDE.U32 R44, R119, 0x8, R44 ;  /* 0x00000008772c2825 */ /* 0x001fca00078e002c */
[----:B------:R0:W5:Y:S01]  /*1620*/  @P2 LDG.E.64 R164, desc[UR10][R44.64] ;  /* 0x0000000a2ca42981 */ /* 0x000162000c1e1b00 */
[----:B------:R-:W-:Y:S01]  /*1630*/  SHF.L.U32 R120, R14, 0x10, RZ ;  /* 0x000000100e787819 */ /* 0x000fe200000006ff */
[----:B0-----:R-:W-:Y:S01]  /*1640*/  IMAD.U32 R44, R13, 0x10000, RZ ;  /* 0x000100000d2c7824 */ /* 0x001fe200078e00ff */
[----:B------:R-:W-:Y:S01]  /*1650*/  IADD3 R113, PT, PT, R113, 0x100, RZ ;  /* 0x0000010071717810 */ /* 0x000fe20007ffe0ff */
[----:B------:R-:W-:Y:S02]  /*1660*/  VIADD R115, R115, 0x100 ;  /* 0x0000010073737836 */ /* 0x000fe40000000000 */
[----:B------:R-:W-:Y:S02]  /*1670*/  VIADD R119, R119, 0x100 ;  /* 0x0000010077777836 */ /* 0x000fe40000000000 */
[----:B---3--:R-:W-:Y:S01]  /*1680*/  IMAD.MOV.U32 R106, RZ, RZ, R46 ;  /* 0x000000ffff6a7224 */ /* 0x008fe200078e002e */
[--C-:B------:R-:W-:Y:S01]  /*1690*/  SHF.R.U64 R46, R46, 0x10, R47.reuse ;  /* 0x000000102e2e7819 */ /* 0x100fe2000000122f */
[--C-:B------:R-:W-:Y:S01]  /*16a0*/  IMAD.MOV.U32 R107, RZ, RZ, R47.reuse ;  /* 0x000000ffff6b7224 */ /* 0x100fe200078e002f */
[----:B------:R-:W-:-:S02]  /*16b0*/  SHF.R.U32.HI R108, RZ, 0x10, R47 ;  /* 0x00000010ff6c7819 */ /* 0x000fc4000001162f */
[C-C-:B----4-:R-:W-:Y:S02]  /*16c0*/  SHF.R.U64 R47, R42.reuse, 0x10, R43.reuse ;  /* 0x000000102a2f7819 */ /* 0x150fe4000000122b */
[----:B------:R-:W-:Y:S02]  /*16d0*/  SHF.L.U32 R111, R42, 0x10, RZ ;  /* 0x000000102a6f7819 */ /* 0x000fe400000006ff */
[----:B------:R-:W-:Y:S01]  /*16e0*/  SHF.L.U32 R105, R47, 0x10, RZ ;  /* 0x000000102f697819 */ /* 0x000fe200000006ff */
[----:B------:R-:W-:Y:S01]  /*16f0*/  IMAD.U32 R189, R43, 0x10000, RZ ;  /* 0x000100002bbd7824 */ /* 0x000fe200078e00ff */
[----:B------:R-:W-:Y:S01]  /*1700*/  SHF.R.U32.HI R109, RZ, 0x10, R43 ;  /* 0x00000010ff6d7819 */ /* 0x000fe2000001162b */
[----:B------:R-:W-:Y:S01]  /*1710*/  FADD.FTZ R43, -R112, R111 ;  /* 0x0000006f702b7221 */ /* 0x000fe20000010100 */
[----:B------:R-:W-:Y:S01]  /*1720*/  SHF.L.U32 R45, R106, 0x10, RZ ;  /* 0x000000106a2d7819 */ /* 0x000fe200000006ff */
[----:B------:R-:W-:Y:S01]  /*1730*/  FADD.FTZ R105, -R112, R105 ;  /* 0x0000006970697221 */ /* 0x000fe20000010100 */
[----:B------:R-:W-:-:S02]  /*1740*/  IMAD.U32 R42, R11, 0x10000, RZ ;  /* 0x000100000b2a7824 */ /* 0x000fc400078e00ff */
[----:B------:R-:W-:Y:S01]  /*1750*/  FMUL.FTZ R43, R188, R43 ;  /* 0x0000002bbc2b7220 */ /* 0x000fe20000410000 */
[----:B------:R-:W-:Y:S02]  /*1760*/  IMAD.U32 R104, R46, 0x10000, RZ ;  /* 0x000100002e687824 */ /* 0x000fe400078e00ff */
[----:B------:R-:W-:Y:S01]  /*1770*/  FADD.FTZ R189, -R112, R189 ;  /* 0x000000bd70bd7221 */ /* 0x000fe20000010100 */
[----:B------:R-:W-:Y:S02]  /*1780*/  IMAD.U32 R47, R12, 0x10000, RZ ;  /* 0x000100000c2f7824 */ /* 0x000fe400078e00ff */
[----:B------:R-:W-:Y:S01]  /*1790*/  FMUL.FTZ R46, R188, R105 ;  /* 0x00000069bc2e7220 */ /* 0x000fe20000410000 */
[-C--:B------:R-:W-:Y:S01]  /*17a0*/  FMUL.FTZ R42, R42, R45.reuse ;  /* 0x0000002d2a2a7220 */ /* 0x080fe20000410000 */
[----:B------:R-:W-:Y:S01]  /*17b0*/  FADD.FTZ R64, R64, R45 ;  /* 0x0000002d40407221 */ /* 0x000fe20000010000 */
[----:B------:R-:W-:Y:S01]  /*17c0*/  FFMA.FTZ R92, R43, R45, R92 ;  /* 0x0000002d2b5c7223 */ /* 0x000fe2000001005c */
[----:B------:R-:W-:-:S02]  /*17d0*/  IMAD.U32 R107, R107, 0x10000, RZ ;  /* 0x000100006b6b7824 */ /* 0x000fc400078e00ff */
[----:B------:R-:W-:Y:S01]  /*17e0*/  FMUL.FTZ R45, R188, R189 ;  /* 0x000000bdbc2d7220 */ /* 0x000fe20000410000 */
[-C--:B------:R-:W-:Y:S01]  /*17f0*/  FMUL.FTZ R47, R47, R104.reuse ;  /* 0x000000682f2f7220 */ /* 0x080fe20000410000 */
[----:B------:R-:W-:Y:S01]  /*1800*/  FADD.FTZ R65, R65, R104 ;  /* 0x0000006841417221 */ /* 0x000fe20000010000 */
[----:B------:R-:W-:Y:S01]  /*1810*/  FFMA.FTZ R93, R46, R104, R93 ;  /* 0x000000682e5d7223 */ /* 0x000fe2000001005d */
[----:B------:R-:W-:Y:S01]  /*1820*/  FADD.FTZ R104, R117, R42 ;  /* 0x0000002a75687221 */ /* 0x000fe20000010000 */
[----:B------:R-:W-:Y:S02]  /*1830*/  IMAD.U32 R109, R109, 0x10000, RZ ;  /* 0x000100006d6d7824 */ /* 0x000fe400078e00ff */
[----:B------:R-:W-:Y:S01]  /*1840*/  FFMA.FTZ R105, R43, R42, R116 ;  /* 0x0000002a2b697223 */ /* 0x000fe20000010074 */
[-C--:B------:R-:W-:Y:S01]  /*1850*/  FMUL.FTZ R44, R44, R107.reuse ;  /* 0x0000006b2c2c7220 */ /* 0x080fe20000410000 */
[----:B------:R-:W-:Y:S01]  /*1860*/  FADD.FTZ R66, R66, R107 ;  /* 0x0000006b42427221 */ /* 0x000fe20000010000 */
[----:B------:R-:W-:Y:S01]  /*1870*/  FFMA.FTZ R94, R45, R107, R94 ;  /* 0x0000006b2d5e7223 */ /* 0x000fe2000001005e */
[----:B------:R-:W-:Y:S01]  /*1880*/  FADD.FTZ R107, R104, R47 ;  /* 0x0000002f686b7221 */ /* 0x000fe20000010000 */
[----:B------:R-:W-:-:S02]  /*1890*/  IMAD.U32 R106, R108, 0x10000, RZ ;  /* 0x000100006c6a7824 */ /* 0x000fc400078e00ff */
[----:B------:R-:W-:Y:S01]  /*18a0*/  FADD.FTZ R109, -R112, R109 ;  /* 0x0000006d706d7221 */ /* 0x000fe20000010100 */
[----:B------:R-:W-:Y:S01]  /*18b0*/  FFMA.FTZ R104, R46, R47, R105 ;  /* 0x0000002f2e687223 */ /* 0x000fe20000010069 */
[----:B------:R-:W-:Y:S01]  /*18c0*/  FADD.FTZ R107, R107, R44 ;  /* 0x0000002c6b6b7221 */ /* 0x000fe20000010000 */
[----:B------:R-:W-:Y:S01]  /*18d0*/  FMUL.FTZ R120, R120, R106 ;  /* 0x0000006a78787220 */ /* 0x000fe20000410000 */
[----:B------:R-:W-:Y:S01]  /*18e0*/  FMUL.FTZ R122, R188, R109 ;  /* 0x0000006dbc7a7220 */ /* 0x000fe20000410000 */
[----:B------:R-:W-:Y:S01]  /*18f0*/  FFMA.FTZ R105, R45, R44, R104 ;  /* 0x0000002c2d697223 */ /* 0x000fe20000010068 */
[----:B------:R-:W-:Y:S01]  /*1900*/  FADD.FTZ R67, R67, R106 ;  /* 0x0000006a43437221 */ /* 0x000fe20000010000 */
[----:B------:R-:W-:Y:S01]  /*1910*/  FADD.FTZ R117, R107, R120 ;  /* 0x000000786b757221 */ /* 0x000fe20000010000 */
[C---:B------:R-:W-:Y:S01]  /*1920*/  FFMA.FTZ R95, R122.reuse, R106, R95 ;  /* 0x0000006a7a5f7223 */ /* 0x040fe2000001005f */
[----:B------:R-:W-:-:S07]  /*1930*/  FFMA.FTZ R116, R122, R120, R105 ;  /* 0x000000787a747223 */ /* 0x000fce0000010069 */
.L_x_759:
[----:B------:R-:W-:Y:S05]  /*1940*/  BSYNC.RECONVERGENT B1 ;  /* 0x0000000000017941 */ /* 0x000fea0003800200 */
.L_x_758:
[----:B------:R-:W-:Y:S04]  /*1950*/  BSSY.RECONVERGENT B1, `(.L_x_760) ;  /* 0x0000041000017945 */ /* 0x000fe80003800200 */
[----:B------:R-:W-:Y:S05]  /*1960*/  @!P1 BRA `(.L_x_761) ;  /* 0x0000000000fc9947 */ /* 0x000fea0003800000 */
        /* <DEDUP_REMOVED lines=20> */
[----:B------:R-:W-:Y:S02]  /*1ab0*/  VIADD R119, R119, 0x100 ;  /* 0x0000010077777836 */ /* 0x000fe40000000000 */
[C---:B---3--:R-:W-:Y:S01]  /*1ac0*/  IMAD.U32 R123, R104.reuse, 0x10000, RZ ;  /* 0x00010000687b7824 */ /* 0x048fe200078e00ff */
[----:B------:R-:W-:-:S03]  /*1ad0*/  SHF.R.U64 R104, R104, 0x10, R105 ;  /* 0x0000001068687819 */ /* 0x000fc60000001269 */
[----:B------:R-:W-:Y:S01]  /*1ae0*/  FADD.FTZ R123, -R112, R123 ;  /* 0x0000007b707b7221 */ /* 0x000fe20000010100 */
[----:B----4-:R-:W-:Y:S01]  /*1af0*/  MOV R114, R108 ;  /* 0x0000006c00727202 */ /* 0x010fe20000000f00 */
[--C-:B------:R-:W-:Y:S01]  /*1b00*/  IMAD.MOV.U32 R118, RZ, RZ, R109.reuse ;  /* 0x000000ffff767224 */ /* 0x100fe200078e006d */
[--C-:B------:R-:W-:Y:S02]  /*1b10*/  SHF.R.U64 R128, R108, 0x10, R109.reuse ;  /* 0x000000106c807819 */ /* 0x100fe4000000126d */
[----:B------:R-:W-:Y:S01]  /*1b20*/  SHF.R.U32.HI R108, RZ, 0x10, R109 ;  /* 0x00000010ff6c7819 */ /* 0x000fe2000001166d */
[----:B------:R-:W-:Y:S01]  /*1b30*/  FMUL.FTZ R123, R188, R123 ;  /* 0x0000007bbc7b7220 */ /* 0x000fe20000410000 */
[----:B------:R-:W-:Y:S02]  /*1b40*/  SHF.R.U32.HI R109, RZ, 0x10, R105 ;  /* 0x00000010ff6d7819 */ /* 0x000fe40000011669 */
[----:B------:R-:W-:Y:S01]  /*1b50*/  SHF.L.U32 R125, R105, 0x10, RZ ;  /* 0x00000010697d7819 */ /* 0x000fe200000006ff */
[----:B------:R-:W-:-:S04]  /*1b60*/  IMAD.U32 R105, R114, 0x10000, RZ ;  /* 0x0001000072697824 */ /* 0x000fc800078e00ff */
[-C--:B------:R-:W-:Y:S01]  /*1b70*/  FMUL.FTZ R124, R124, R105.reuse ;  /* 0x000000697c7c7220 */ /* 0x080fe20000410000 */
[----:B------:R-:W-:Y:S01]  /*1b80*/  FADD.FTZ R60, R60, R105 ;  /* 0x000000693c3c7221 */ /* 0x000fe20000010000 */
[----:B------:R-:W-:Y:S01]  /*1b90*/  FFMA.FTZ R88, R123, R105, R88 ;  /* 0x000000697b587223 */ /* 0x000fe20000010058 */
[----:B------:R-:W-:-:S04]  /*1ba0*/  IMAD.U32 R105, R104, 0x10000, RZ ;  /* 0x0001000068697824 */ /* 0x000fc800078e00ff */
[----:B------:R-:W-:Y:S01]  /*1bb0*/  FADD.FTZ R105, -R112, R105 ;  /* 0x0000006970697221 */ /* 0x000fe20000010100 */
[----:B------:R-:W-:Y:S02]  /*1bc0*/  IMAD.U32 R104, R128, 0x10000, RZ ;  /* 0x0001000080687824 */ /* 0x000fe400078e00ff */
[----:B------:R-:W-:Y:S01]  /*1bd0*/  FADD.FTZ R125, -R112, R125 ;  /* 0x0000007d707d7221 */ /* 0x000fe20000010100 */
[----:B------:R-:W-:Y:S01]  /*1be0*/  SHF.L.U32 R109, R109, 0x10, RZ ;  /* 0x000000106d6d7819 */ /* 0x000fe200000006ff */
[----:B------:R-:W-:Y:S01]  /*1bf0*/  FMUL.FTZ R128, R188, R105 ;  /* 0x00000069bc807220 */ /* 0x000fe20000410000 */
[----:B0-----:R-:W-:Y:S02]  /*1c00*/  IMAD.U32 R107, R118, 0x10000, RZ ;  /* 0x00010000766b7824 */ /* 0x001fe400078e00ff */
        /* <DEDUP_REMOVED lines=10> */
[----:B------:R-:W-:-:S02]  /*1cb0*/  IMAD.U32 R106, R108, 0x10000, RZ ;  /* 0x000100006c6a7824 */ /* 0x000fc400078e00ff */
[----:B------:R-:W-:Y:S01]  /*1cc0*/  FMUL.FTZ R130, R188, R109 ;  /* 0x0000006dbc827220 */ /* 0x000fe20000410000 */
[----:B------:R-:W-:Y:S01]  /*1cd0*/  FADD.FTZ R107, R104, R127 ;  /* 0x0000007f686b7221 */ /* 0x000fe20000010000 */
[----:B------:R-:W-:Y:S01]  /*1ce0*/  FFMA.FTZ R104, R128, R127, R105 ;  /* 0x0000007f80687223 */ /* 0x000fe20000010069 */
[-C--:B------:R-:W-:Y:S01]  /*1cf0*/  FMUL.FTZ R129, R129, R106.reuse ;  /* 0x0000006a81817220 */ /* 0x080fe20000410000 */
[----:B------:R-:W-:Y:S01]  /*1d00*/  FADD.FTZ R63, R63, R106 ;  /* 0x0000006a3f3f7221 */ /* 0x000fe20000010000 */
[----:B------:R-:W-:Y:S01]  /*1d10*/  FFMA.FTZ R91, R130, R106, R91 ;  /* 0x0000006a825b7223 */ /* 0x000fe2000001005b */
[----:B------:R-:W-:Y:S01]  /*1d20*/  FADD.FTZ R106, R107, R126 ;  /* 0x0000007e6b6a7221 */ /* 0x000fe20000010000 */
[----:B------:R-:W-:-:S03]  /*1d30*/  FFMA.FTZ R105, R125, R126, R104 ;  /* 0x0000007e7d697223 */ /* 0x000fc60000010068 */
[----:B------:R-:W-:Y:S01]  /*1d40*/  FADD.FTZ R117, R106, R129 ;  /* 0x000000816a757221 */ /* 0x000fe20000010000 */
[----:B------:R-:W-:-:S07]  /*1d50*/  FFMA.FTZ R116, R130, R129, R105 ;  /* 0x0000008182747223 */ /* 0x000fce0000010069 */
.L_x_761:
[----:B------:R-:W-:Y:S05]  /*1d60*/  BSYNC.RECONVERGENT B1 ;  /* 0x0000000000017941 */ /* 0x000fea0003800200 */
.L_x_760:
        /* <DEDUP_REMOVED lines=13> */
[----:B--2---:R-:W-:-:S05]  /*1e40*/  IMAD.WIDE.U32 R108, R113, 0x4, R108 ;  /* 0x00000004716c7825 */ /* 0x004fca00078e006c */
[----:B------:R-:W5:Y:S01]  /*1e50*/  LDG.E R131, desc[UR10][R108.64] ;  /* 0x0000000a6c837981 */ /* 0x000f62000c1e1900 */
[----:B------:R-:W-:Y:S01]  /*1e60*/  SHF.L.U32 R132, R19, 0x10, RZ ;  /* 0x0000001013847819 */ /* 0x000fe200000006ff */
[----:B0-----:R-:W-:-:S05]  /*1e70*/  @P3 IMAD.WIDE.U32 R110, R119, 0x8, R110 ;  /* 0x00000008776e3825 */ /* 0x001fca00078e006e */
[----:B------:R0:W5:Y:S01]  /*1e80*/  @P3 LDG.E.64 R160, desc[UR10][R110.64] ;  /* 0x0000000a6ea03981 */ /* 0x000162000c1e1b00 */
[----:B------:R-:W-:Y:S02]  /*1e90*/  IMAD.U32 R134, R21, 0x10000, RZ ;  /* 0x0001000015867824 */ /* 0x000fe400078e00ff */
[----:B------:R-:W-:Y:S02]  /*1ea0*/  IMAD.U32 R137, R20, 0x10000, RZ ;  /* 0x0001000014897824 */ /* 0x000fe400078e00ff */
[----:B------:R-:W-:Y:S01]  /*1eb0*/  IMAD.U32 R138, R22, 0x10000, RZ ;  /* 0x00010000168a7824 */ /* 0x000fe200078e00ff */
[----:B------:R-:W-:Y:S01]  /*1ec0*/  IADD3 R119, PT, PT, R119, 0x100, RZ ;  /* 0x0000010077777810 */ /* 0x000fe20007ffe0ff */
[----:B------:R-:W-:Y:S02]  /*1ed0*/  VIADD R113, R113, 0x100 ;  /* 0x0000010071717836 */ /* 0x000fe40000000000 */
[----:B------:R-:W-:Y:S02]  /*1ee0*/  VIADD R115, R115, 0x100 ;  /* 0x0000010073737836 */ /* 0x000fe40000000000 */
[C---:B---3--:R-:W-:Y:S01]  /*1ef0*/  IMAD.U32 R133, R104.reuse, 0x10000, RZ ;  /* 0x0001000068857824 */ /* 0x048fe200078e00ff */
[----:B------:R-:W-:-:S03]  /*1f00*/  SHF.R.U64 R136, R104, 0x10, R105 ;  /* 0x0000001068887819 */ /* 0x000fc60000001269 */
[----:B------:R-:W-:Y:S01]  /*1f10*/  FADD.FTZ R133, -R112, R133 ;  /* 0x0000008570857221 */ /* 0x000fe20000010100 */
[----:B------:R-:W-:Y:S02]  /*1f20*/  IMAD.U32 R135, R105, 0x10000, RZ ;  /* 0x0001000069877824 */ /* 0x000fe400078e00ff */
[----:B----4-:R-:W-:Y:S01]  /*1f30*/  IMAD.MOV.U32 R114, RZ, RZ, R106 ;  /* 0x000000ffff727224 */ /* 0x010fe200078e006a */
[----:B------:R-:W-:Y:S01]  /*1f40*/  SHF.R.U64 R118, R106, 0x10, R107 ;  /* 0x000000106a767819 */ /* 0x000fe2000000126b */
[----:B------:R-:W-:Y:S01]  /*1f50*/  FMUL.FTZ R133, R188, R133 ;  /* 0x00000085bc857220 */ /* 0x000fe20000410000 */
[----:B------:R-:W-:Y:S01]  /*1f60*/  SHF.R.U32.HI R106, RZ, 0x10, R105 ;  /* 0x00000010ff6a7819 */ /* 0x000fe20000011669 */
[----:B------:R-:W-:Y:S01]  /*1f70*/  IMAD.U32 R105, R114, 0x10000, RZ ;  /* 0x0001000072697824 */ /* 0x000fe200078e00ff */
[----:B0-----:R-:W-:Y:S01]  /*1f80*/  MOV R110, R107 ;  /* 0x0000006b006e7202 */ /* 0x001fe20000000f00 */
[----:B------:R-:W-:Y:S02]  /*1f90*/  FADD.FTZ R135, -R112, R135 ;  /* 0x0000008770877221 */ /* 0x000fe40000010100 */
[-C--:B------:R-:W-:Y:S01]  /*1fa0*/  FMUL.FTZ R132, R132, R105.reuse ;  /* 0x0000006984847220 */ /* 0x080fe20000410000 */
[----:B------:R-:W-:Y:S01]  /*1fb0*/  FADD.FTZ R56, R56, R105 ;  /* 0x0000006938387221 */ /* 0x000fe20000010000 */
[----:B------:R-:W-:Y:S01]  /*1fc0*/  FFMA.FTZ R84, R133, R105, R84 ;  /* 0x0000006985547223 */ /* 0x000fe20000010054 */
[----:B------:R-:W-:Y:S01]  /*1fd0*/  IMAD.U32 R105, R136, 0x10000, RZ ;  /* 0x0001000088697824 */ /* 0x000fe200078e00ff */
[----:B------:R-:W-:Y:S01]  /*1fe0*/  SHF.R.U32.HI R111, RZ, 0x10, R107 ;  /* 0x00000010ff6f7819 */ /* 0x000fe2000001166b */
[----:B------:R-:W-:Y:S01]  /*1ff0*/  FMUL.FTZ R135, R188, R135 ;  /* 0x00000087bc877220 */ /* 0x000fe20000410000 */
[----:B------:R-:W-:Y:S01]  /*2000*/  SHF.L.U32 R107, R110, 0x10, RZ ;  /* 0x000000106e6b7819 */ /* 0x000fe200000006ff */
[----:B------:R-:W-:Y:S01]  /*2010*/  FADD.FTZ R105, -R112, R105 ;  /* 0x0000006970697221 */ /* 0x000fe20000010100 */
[----:B------:R-:W-:-:S03]  /*2020*/  SHF.L.U32 R104, R118, 0x10, RZ ;  /* 0x0000001076687819 */ /* 0x000fc600000006ff */
[-C--:B------:R-:W-:Y:S01]  /*2030*/  FMUL.FTZ R134, R134, R107.reuse ;  /* 0x0000006b86867220 */ /* 0x080fe20000410000 */
[----:B------:R-:W-:Y:S01]  /*2040*/  FADD.FTZ R58, R58, R107 ;  /* 0x0000006b3a3a7221 */ /* 0x000fe20000010000 */
[----:B------:R-:W-:Y:S01]  /*2050*/  FFMA.FTZ R86, R135, R107, R86 ;  /* 0x0000006b87567223 */ /* 0x000fe20000010056 */
[----:B------:R-:W-:Y:S02]  /*2060*/  IMAD.U32 R107, R106, 0x10000, RZ ;  /* 0x000100006a6b7824 */ /* 0x000fe400078e00ff */
[----:B------:R-:W-:Y:S01]  /*2070*/  FMUL.FTZ R136, R188, R105 ;  /* 0x00000069bc887220 */ /* 0x000fe20000410000 */
[-C--:B------:R-:W-:Y:S01]  /*2080*/  FMUL.FTZ R137, R137, R104.reuse ;  /* 0x0000006889897220 */ /* 0x080fe20000410000 */
[----:B------:R-:W-:Y:S01]  /*2090*/  FADD.FTZ R57, R57, R104 ;  /* 0x0000006839397221 */ /* 0x000fe20000010000 */
[----:B------:R-:W-:Y:S01]  /*20a0*/  FADD.FTZ R107, -R112, R107 ;  /* 0x0000006b706b7221 */ /* 0x000fe20000010100 */
[----:B------:R-:W-:Y:S01]  /*20b0*/  FFMA.FTZ R85, R136, R104, R85 ;  /* 0x0000006888557223 */ /* 0x000fe20000010055 */
[----:B------:R-:W-:Y:S01]  /*20c0*/  FADD.FTZ R104, R117, R132 ;  /* 0x0000008475687221 */ /* 0x000fe20000010000 */
[----:B------:R-:W-:Y:S01]  /*20d0*/  FFMA.FTZ R105, R133, R132, R116 ;  /* 0x0000008485697223 */ /* 0x000fe20000010074 */
[----:B------:R-:W-:Y:S01]  /*20e0*/  FMUL.FTZ R140, R188, R107 ;  /* 0x0000006bbc8c7220 */ /* 0x000fe20000410000 */
[----:B------:R-:W-:Y:S01]  /*20f0*/  SHF.L.U32 R106, R111, 0x10, RZ ;  /* 0x000000106f6a7819 */ /* 0x000fe200000006ff */
[----:B------:R-:W-:Y:S01]  /*2100*/  FADD.FTZ R107, R104, R137 ;  /* 0x00000089686b7221 */ /* 0x000fe20000010000 */
[----:B------:R-:W-:-:S03]  /*2110*/  FFMA.FTZ R104, R136, R137, R105 ;  /* 0x0000008988687223 */ /* 0x000fc60000010069 */
[----:B------:R-:W-:Y:S01]  /*2120*/  FMUL.FTZ R138, R138, R106 ;  /* 0x0000006a8a8a7220 */ /* 0x000fe20000410000 */
[----:B------:R-:W-:Y:S01]  /*2130*/  FADD.FTZ R107, R107, R134 ;  /* 0x000000866b6b7221 */ /* 0x000fe20000010000 */
[----:B------:R-:W-:Y:S01]  /*2140*/  FFMA.FTZ R105, R135, R134, R104 ;  /* 0x0000008687697223 */ /* 0x000fe20000010068 */
[----:B------:R-:W-:Y:S01]  /*2150*/  FADD.FTZ R59, R59, R106 ;  /* 0x0000006a3b3b7221 */ /* 0x000fe20000010000 */
[C---:B------:R-:W-:Y:S01]  /*2160*/  FFMA.FTZ R87, R140.reuse, R106, R87 ;  /* 0x0000006a8c577223 */ /* 0x040fe20000010057 */
[----:B------:R-:W-:Y:S01]  /*2170*/  FADD.FTZ R117, R107, R138 ;  /* 0x0000008a6b757221 */ /* 0x000fe20000010000 */
[----:B------:R-:W-:-:S07]  /*2180*/  FFMA.FTZ R116, R140, R138, R105 ;  /* 0x0000008a8c747223 */ /* 0x000fce0000010069 */
.L_x_763:
[----:B------:R-:W-:Y:S05]  /*2190*/  BSYNC.RECONVERGENT B1 ;  /* 0x0000000000017941 */ /* 0x000fea0003800200 */
.L_x_762:
        /* <DEDUP_REMOVED lines=15> */
[----:B------:R-:W-:Y:S02]  /*2290*/  IMAD.U32 R142, R23, 0x10000, RZ ;  /* 0x00010000178e7824 */ /* 0x000fe400078e00ff */
[----:B0-----:R-:W-:-:S05]  /*22a0*/  @P6 IMAD.WIDE.U32 R110, R119, 0x8, R110 ;  /* 0x00000008776e6825 */ /* 0x001fca00078e006e */
[----:B------:R0:W5:Y:S01]  /*22b0*/  @P6 LDG.E.64 R158, desc[UR10][R110.64] ;  /* 0x0000000a6e9e6981 */ /* 0x000162000c1e1b00 */
[----:B------:R-:W-:Y:S01]  /*22c0*/  IMAD.U32 R144, R25, 0x10000, RZ ;  /* 0x0001000019907824 */ /* 0x000fe200078e00ff */
[----:B------:R-:W-:Y:S01]  /*22d0*/  SHF.L.U32 R147, R26, 0x10, RZ ;  /* 0x000000101a937819 */ /* 0x000fe200000006ff */
[----:B------:R-:W-:Y:S01]  /*22e0*/  VIADD R115, R115, 0x100 ;  /* 0x0000010073737836 */ /* 0x000fe20000000000 */
[----:B------:R-:W-:Y:S01]  /*22f0*/  IADD3 R113, PT, PT, R113, 0x100, RZ ;  /* 0x0000010071717810 */ /* 0x000fe20007ffe0ff */
[----:B------:R-:W-:Y:S01]  /*2300*/  VIADD R119, R119, 0x100 ;  /* 0x0000010077777836 */ /* 0x000fe20000000000 */
[C---:B---3--:R-:W-:Y:S01]  /*2310*/  SHF.L.U32 R141, R104.reuse, 0x10, RZ ;  /* 0x00000010688d7819 */ /* 0x048fe200000006ff */
[----:B------:R-:W-:Y:S01]  /*2320*/  IMAD.U32 R143, R105, 0x10000, RZ ;  /* 0x00010000698f7824 */ /* 0x000fe200078e00ff */
[----:B------:R-:W-:-:S03]  /*2330*/  SHF.R.U64 R145, R104, 0x10, R105 ;  /* 0x0000001068917819 */ /* 0x000fc60000001269 */
[----:B------:R-:W-:Y:S01]  /*2340*/  FADD.FTZ R141, -R112, R141 ;  /* 0x0000008d708d7221 */ /* 0x000fe20000010100 */
[----:B----4-:R-:W-:Y:S01]  /*2350*/  IMAD.MOV.U32 R114, RZ, RZ, R106 ;  /* 0x000000ffff727224 */ /* 0x010fe200078e006a */
[----:B------:R-:W-:Y:S02]  /*2360*/  SHF.R.U64 R118, R106, 0x10, R107 ;  /* 0x000000106a767819 */ /* 0x000fe4000000126b */
[----:B------:R-:W-:Y:S01]  /*2370*/  SHF.R.U32.HI R106, RZ, 0x10, R105 ;  /* 0x00000010ff6a7819 */ /* 0x000fe20000011669 */
[----:B------:R-:W-:Y:S01]  /*2380*/  FMUL.FTZ R141, R188, R141 ;  /* 0x0000008dbc8d7220 */ /* 0x000fe20000410000 */
[----:B------:R-:W-:Y:S01]  /*2390*/  SHF.L.U32 R105, R114, 0x10, RZ ;  /* 0x0000001072697819 */ /* 0x000fe200000006ff */
[----:B0-----:R-:W-:Y:S02]  /*23a0*/  IMAD.MOV.U32 R110, RZ, RZ, R107 ;  /* 0x000000ffff6e7224 */ /* 0x001fe400078e006b */
[----:B------:R-:W-:Y:S02]  /*23b0*/  FADD.FTZ R143, -R112, R143 ;  /* 0x0000008f708f7221 */ /* 0x000fe40000010100 */
[-C--:B------:R-:W-:Y:S01]  /*23c0*/  FMUL.FTZ R142, R142, R105.reuse ;  /* 0x000000698e8e7220 */ /* 0x080fe20000410000 */
[----:B------:R-:W-:Y:S01]  /*23d0*/  FADD.FTZ R52, R52, R105 ;  /* 0x0000006934347221 */ /* 0x000fe20000010000 */
[----:B------:R-:W-:Y:S01]  /*23e0*/  FFMA.FTZ R80, R141, R105, R80 ;  /* 0x000000698d507223 */ /* 0x000fe20000010050 */
[----:B------:R-:W-:Y:S01]  /*23f0*/  SHF.L.U32 R105, R145, 0x10, RZ ;  /* 0x0000001091697819 */ /* 0x000fe200000006ff */
[----:B------:R-:W-:Y:S01]  /*2400*/  FMUL.FTZ R143, R188, R143 ;  /* 0x0000008fbc8f7220 */ /* 0x000fe20000410000 */
[----:B------:R-:W-:Y:S01]  /*2410*/  SHF.R.U32.HI R111, RZ, 0x10, R107 ;  /* 0x00000010ff6f7819 */ /* 0x000fe2000001166b */
[----:B------:R-:W-:-:S02]  /*2420*/  IMAD.U32 R107, R110, 0x10000, RZ ;  /* 0x000100006e6b7824 */ /* 0x000fc400078e00ff */
[----:B------:R-:W-:Y:S01]  /*2430*/  FADD.FTZ R105, -R112, R105 ;  /* 0x0000006970697221 */ /* 0x000fe20000010100 */
[----:B------:R-:W-:Y:S02]  /*2440*/  IMAD.U32 R145, R24, 0x10000, RZ ;  /* 0x0001000018917824 */ /* 0x000fe400078e00ff */
[-C--:B------:R-:W-:Y:S01]  /*2450*/  FMUL.FTZ R144, R144, R107.reuse ;  /* 0x0000006b90907220 */ /* 0x080fe20000410000 */
[----:B------:R-:W-:Y:S01]  /*2460*/  FADD.FTZ R54, R54, R107 ;  /* 0x0000006b36367221 */ /* 0x000fe20000010000 */
[----:B------:R-:W-:Y:S01]  /*2470*/  FFMA.FTZ R82, R143, R107, R82 ;  /* 0x0000006b8f527223 */ /* 0x000fe20000010052 */
[----:B------:R-:W-:Y:S02]  /*2480*/  IMAD.U32 R104, R118, 0x10000, RZ ;  /* 0x0001000076687824 */ /* 0x000fe400078e00ff */
[----:B------:R-:W-:Y:S01]  /*2490*/  FMUL.FTZ R146, R188, R105 ;  /* 0x00000069bc927220 */ /* 0x000fe20000410000 */
[----:B------:R-:W-:Y:S02]  /*24a0*/  IMAD.U32 R107, R106, 0x10000, RZ ;  /* 0x000100006a6b7824 */ /* 0x000fe400078e00ff */
[-C--:B------:R-:W-:Y:S01]  /*24b0*/  FMUL.FTZ R145, R145, R104.reuse ;  /* 0x0000006891917220 */ /* 0x080fe20000410000 */
[----:B------:R-:W-:Y:S01]  /*24c0*/  FADD.FTZ R53, R53, R104 ;  /* 0x0000006835357221 */ /* 0x000fe20000010000 */
[----:B------:R-:W-:Y:S01]  /*24d0*/  FFMA.FTZ R81, R146, R104, R81 ;  /* 0x0000006892517223 */ /* 0x000fe20000010051 */
[----:B------:R-:W-:Y:S01]  /*24e0*/  FADD.FTZ R107, -R112, R107 ;  /* 0x0000006b706b7221 */ /* 0x000fe20000010100 */
        /* <DEDUP_REMOVED lines=13> */
.L_x_765:
[----:B------:R-:W-:Y:S05]  /*25c0*/  BSYNC.RECONVERGENT B1 ;  /* 0x0000000000017941 */ /* 0x000fea0003800200 */
.L_x_764:
[----:B------:R-:W-:-:S04]  /*25d0*/  ISETP.GE.U32.AND P6, PT, R176, 0x700, PT ;  /* 0x00000700b000780c */ /* 0x000fc80003fc6070 */
[----:B------:R-:W-:-:S09]  /*25e0*/  P2R R189, PR, RZ, 0x40 ;  /* 0x00000040ffbd7803 */ /* 0x000fd20000000000 */
        /* <DEDUP_REMOVED lines=8> */
[----:B0-----:R-:W-:Y:S01]  /*2670*/  IMAD.WIDE.U32 R106, R115, 0x8, R106 ;  /* 0x00000008736a7825 */ /* 0x001fe200078e006a */
[----:B------:R0:W5:Y:S05]  /*2680*/  @P6 LDG.E.64 R156, desc[UR10][R110.64] ;  /* 0x0000000a6e9c6981 */ /* 0x00016a000c1e1b00 */
[----:B------:R-:W3:Y:S01]  /*2690*/  LDG.E.64 R106, desc[UR10][R106.64] ;  /* 0x0000000a6a6a7981 */ /* 0x000ee2000c1e1b00 */
[----:B--2---:R-:W-:-:S06]  /*26a0*/  IMAD.WIDE.U32 R104, R119, 0x8, R104 ;  /* 0x0000000877687825 */ /* 0x004fcc00078e0068 */
[----:B------:R-:W2:Y:S01]  /*26b0*/  LDG.E.64 R104, desc[UR10][R104.64] ;  /* 0x0000000a68687981 */ /* 0x000ea2000c1e1b00 */
[----:B-1----:R-:W-:-:S04]  /*26c0*/  IMAD.WIDE.U32 R108, R113, 0x4, R108 ;  /* 0x00000004716c7825 */ /* 0x002fc800078e006c */
[----:B------:R-:W-:Y:S01]  /*26d0*/  IMAD.U32 R150, R27, 0x10000, RZ ;  /* 0x000100001b967824 */ /* 0x000fe200078e00ff */
[----:B------:R1:W5:Y:S01]  /*26e0*/  LDG.E R149, desc[UR10][R108.64] ;  /* 0x0000000a6c957981 */ /* 0x000362000c1e1900 */
[----:B------:R-:W-:Y:S02]  /*26f0*/  IMAD.U32 R154, R28, 0x10000, RZ ;  /* 0x000100001c9a7824 */ /* 0x000fe400078e00ff */
[----:B------:R-:W-:Y:S01]  /*2700*/  IMAD.U32 R152, R29, 0x10000, RZ ;  /* 0x000100001d987824 */ /* 0x000fe200078e00ff */
[----:B------:R-:W-:Y:S02]  /*2710*/  SHF.L.U32 R155, R30, 0x10, RZ ;  /* 0x000000101e9b7819 */ /* 0x000fe400000006ff */
[----:B---3--:R-:W-:Y:S01]  /*2720*/  MOV R113, R106 ;  /* 0x0000006a00717202 */ /* 0x008fe20000000f00 */
[--C-:B0-----:R-:W-:Y:S01]  /*2730*/  IMAD.MOV.U32 R110, RZ, RZ, R107.reuse ;  /* 0x000000ffff6e7224 */ /* 0x101fe200078e006b */
[--C-:B------:R-:W-:Y:S02]  /*2740*/  SHF.R.U64 R118, R106, 0x10, R107.reuse ;  /* 0x000000106a767819 */ /* 0x100fe4000000126b */
[----:B------:R-:W-:Y:S01]  /*2750*/  SHF.R.U32.HI R114, RZ, 0x10, R107 ;  /* 0x00000010ff727819 */ /* 0x000fe2000001166b */
[----:B------:R-:W-:-:S04]  /*2760*/  IMAD.U32 R113, R113, 0x10000, RZ ;  /* 0x0001000071717824 */ /* 0x000fc800078e00ff */
[----:B------:R-:W-:Y:S01]  /*2770*/  FMUL.FTZ R150, R150, R113 ;  /* 0x0000007196967220 */ /* 0x000fe20000410000 */
[C-C-:B--2---:R-:W-:Y:S01]  /*2780*/  SHF.R.U64 R115, R104.reuse, 0x10, R105.reuse ;  /* 0x0000001068737819 */ /* 0x144fe20000001269 */
[----:B------:R-:W-:Y:S01]  /*2790*/  IMAD.U32 R111, R104, 0x10000, RZ ;  /* 0x00010000686f7824 */ /* 0x000fe200078e00ff */
[----:B------:R-:W-:Y:S02]  /*27a0*/  SHF.R.U32.HI R106, RZ, 0x10, R105 ;  /* 0x00000010ff6a7819 */ /* 0x000fe40000011669 */
[----:B------:R-:W-:Y:S01]  /*27b0*/  SHF.L.U32 R107, R105, 0x10, RZ ;  /* 0x00000010696b7819 */ /* 0x000fe200000006ff */
[----:B------:R-:W-:Y:S02]  /*27c0*/  IMAD.U32 R105, R115, 0x10000, RZ ;  /* 0x0001000073697824 */ /* 0x000fe400078e00ff */
[----:B------:R-:W-:Y:S01]  /*27d0*/  FADD.FTZ R111, -R112, R111 ;  /* 0x0000006f706f7221 */ /* 0x000fe20000010100 */
[----:B-1----:R-:W-:Y:S01]  /*27e0*/  SHF.L.U32 R109, R106, 0x10, RZ ;  /* 0x000000106a6d7819 */ /* 0x002fe200000006ff */
[----:B------:R-:W-:-:S02]  /*27f0*/  IMAD.U32 R104, R118, 0x10000, RZ ;  /* 0x0001000076687824 */ /* 0x000fc400078e00ff */
[----:B------:R-:W-:Y:S01]  /*2800*/  FADD.FTZ R105, -R112, R105 ;  /* 0x0000006970697221 */ /* 0x000fe20000010100 */
[----:B------:R-:W-:Y:S01]  /*2810*/  FMUL.FTZ R151, R188, R111 ;  /* 0x0000006fbc977220 */ /* 0x000fe20000410000 */
[----:B------:R-:W-:Y:S01]  /*2820*/  FADD.FTZ R115, -R112, R109 ;  /* 0x0000006d70737221 */ /* 0x000fe20000010100 */
[----:B------:R-:W-:Y:S01]  /*2830*/  SHF.L.U32 R109, R110, 0x10, RZ ;  /* 0x000000106e6d7819 */ /* 0x000fe200000006ff */
[----:B------:R-:W-:Y:S01]  /*2840*/  FMUL.FTZ R170, R188, R105 ;  /* 0x00000069bcaa7220 */ /* 0x000fe20000410000 */
[----:B------:R-:W-:Y:S01]  /*2850*/  FADD.FTZ R107, -R112, R107 ;  /* 0x0000006b706b7221 */ /* 0x000fe20000010100 */
[----:B------:R-:W-:Y:S01]  /*2860*/  FMUL.FTZ R154, R154, R104 ;  /* 0x000000689a9a7220 */ /* 0x000fe20000410000 */
[----:B------:R-:W-:Y:S01]  /*2870*/  FADD.FTZ R117, R117, R150 ;  /* 0x0000009675757221 */ /* 0x000fe20000010000 */
[----:B------:R-:W-:Y:S01]  /*2880*/  FFMA.FTZ R105, R151, R150, R116 ;  /* 0x0000009697697223 */ /* 0x000fe20000010074 */
        /* <DEDUP_REMOVED lines=20> */
.L_x_753:
[----:B------:R-:W0:Y:S01]  /*29d0*/  LDC R2, c[0x0][0x388] ;  /* 0x0000e200ff027b82 */ /* 0x000e220000000800 */
[----:B------:R-:W1:Y:S01]  /*29e0*/  S2R R0, SR_TID.X ;  /* 0x0000000000007919 */ /* 0x000e620000002100 */
[----:B-----5:R-:W-:Y:S01]  /*29f0*/  ISETP.GE.AND P5, PT, R208, 0x1, PT ;  /* 0x00000001d000780c */ /* 0x020fe20003fa6270 */
[----:B------:R-:W-:Y:S01]  /*2a00*/  UISETP.NE.U32.AND UP0, UPT, UR12, URZ, UPT ;  /* 0x000000ff0c00728c */ /* 0x000fe2000bf05070 */
[----:B------:R-:W-:-:S03]  /*2a10*/  HFMA2 R209, -RZ, RZ, 0, 0 ;  /* 0x00000000ffd17431 */ /* 0x000fc600000001ff */
[----:B------:R-:W-:-:S08]  /*2a20*/  UISETP.NE.AND.EX UP0, UPT, UR13, URZ, UPT, UP0 ;  /* 0x000000ff0d00728c */ /* 0x000fd0000bf05300 */
[----:B------:R-:W-:Y:S02]  /*2a30*/  @P5 VIADD R105, R208, 0xffffffff ;  /* 0xffffffffd0695836 */ /* 0x000fe40000000000 */
[-C--:B0-----:R-:W-:Y:S02]  /*2a40*/  IMAD R104, R177, R2.reuse, RZ ;  /* 0x00000002b1687224 */ /* 0x081fe400078e02ff */
[----:B------:R-:W-:-:S03]  /*2a50*/  @P5 IMAD R106, R105, R2, RZ ;  /* 0x00000002696a5224 */ /* 0x000fc600078e02ff */
[----:B------:R-:W-:Y:S02]  /*2a60*/  SHF.R.S32.HI R105, RZ, 0x1f, R104 ;  /* 0x0000001fff697819 */ /* 0x000fe40000011468 */
[----:B------:R-:W-:Y:S02]  /*2a70*/  @P5 SHF.R.S32.HI R107, RZ, 0x1f, R106 ;  /* 0x0000001fff6b5819 */ /* 0x000fe4000001146a */
[----:B------:R-:W-:Y:S02]  /*2a80*/  LEA.HI R105, R105, R104, RZ, 0x2 ;  /* 0x0000006869697211 */ /* 0x000fe400078f10ff */
[----:B------:R-:W-:Y:S02]  /*2a90*/  @P5 LEA.HI R107, R107, R106, RZ, 0x2 ;  /* 0x0000006a6b6b5211 */ /* 0x000fe400078f10ff */
[-C--:B-1----:R-:W-:Y:S02]  /*2aa0*/  LEA.HI.SX32 R195, R105, R0.reuse, 0x1e ;  /* 0x0000000069c37211 */ /* 0x082fe400078ff2ff */
[----:B------:R-:W-:-:S03]  /*2ab0*/  @P5 LEA.HI.SX32 R209, R107, R0, 0x1e ;  /* 0x000000006bd15211 */ /* 0x000fc600078ff2ff */
[----:B------:R-:W-:Y:S01]  /*2ac0*/  IMAD.MOV.U32 R211, RZ, RZ, R195 ;  /* 0x000000ffffd37224 */ /* 0x000fe200078e00c3 */
[----:B------:R-:W-:Y:S06]  /*2ad0*/  BRA.U UP0, `(.L_x_767) ;  /* 0x0000000100a87547 */ /* 0x000fec000b800000 */
[----:B------:R-:W-:Y:S02]  /*2ae0*/  P2R R116, PR, RZ, 0x10 ;  /* 0x00000010ff747803 */ /* 0x000fe40000000000 */
[C---:B------:R-:W-:Y:S02]  /*2af0*/  ISETP.GE.U32.AND P4, PT, R176.reuse, 0x100, PT ;  /* 0x00000100b000780c */ /* 0x040fe40003f86070 */
[C---:B------:R-:W-:Y:S02]  /*2b00*/  ISETP.GE.U32.AND P6, PT, R176.reuse, 0x200, PT ;  /* 0x00000200b000780c */ /* 0x040fe40003fc6070 */
[C---:B------:R-:W-:Y:S02]  /*2b10*/  ISETP.GE.U32.AND P0, PT, R176.reuse, 0x300, PT ;  /* 0x00000300b000780c */ /* 0x040fe40003f06070 */
[C---:B------:R-:W-:Y:S02]  /*2b20*/  ISETP.GE.U32.AND P1, PT, R176.reuse, 0x400, PT ;  /* 0x00000400b000780c */ /* 0x040fe40003f26070 */
[----:B------:R-:W-:-:S02]  /*2b30*/  ISETP.GE.U32.AND P2, PT, R176, 0x500, PT ;  /* 0x00000500b000780c */ /* 0x000fc40003f46070 */
[----:B------:R-:W-:Y:S02]  /*2b40*/  ISETP.GE.U32.AND P3, PT, R176, 0x600, PT ;  /* 0x00000600b000780c */ /* 0x000fe40003f66070 */
[----:B------:R-:W-:Y:S01]  /*2b50*/  P2R R178, PR, RZ, 0x40 ;  /* 0x00000040ffb27803 */ /* 0x000fe20000000000 */
[----:B------:R-:W0:Y:S01]  /*2b60*/  @P4 LDC.64 R114, c[0x0][0x3b0] ;  /* 0x0000ec00ff724b82 */ /* 0x000e220000000a00 */
[----:B------:R-:W-:-:S07]  /*2b70*/  P2R R179, PR, RZ, 0x10 ;  /* 0x00000010ffb37803 */ /* 0x000fce0000000000 */
[----:B------:R-:W1:Y:S08]  /*2b80*/  @P6 LDC.64 R112, c[0x0][0x3b0] ;  /* 0x0000ec00ff706b82 */ /* 0x000e700000000a00 */
[----:B------:R-:W2:Y:S08]  /*2b90*/  @P0 LDC.64 R110, c[0x0][0x3b0] ;  /* 0x0000ec00ff6e0b82 */ /* 0x000eb00000000a00 */
[----:B------:R-:W3:Y:S01]  /*2ba0*/  @P1 LDC.64 R108, c[0x0][0x3b0] ;  /* 0x0000ec00ff6c1b82 */ /* 0x000ee20000000a00 */
[----:B0-----:R-:W-:-:S04]  /*2bb0*/  @P4 IMAD.WIDE.U32 R114, R209, 0x4, R114 ;  /* 0x00000004d1724825 */ /* 0x001fc800078e0072 */
[----:B------:R-:W-:Y:S01]  /*2bc0*/  @P4 VIADD R209, R209, 0x100 ;  /* 0x00000100d1d14836 */ /* 0x000fe20000000000 */
[----:B------:R0:W5:Y:S02]  /*2bd0*/  @P4 LDG.E R31, desc[UR10][R114.64] ;  /* 0x0000000a721f4981 */ /* 0x000164000c1e1900 */
[----:B------:R-:W4:Y:S01]  /*2be0*/  @P2 LDC.64 R106, c[0x0][0x3b0] ;  /* 0x0000ec00ff6a2b82 */ /* 0x000f220000000a00 */
[C---:B-1----:R-:W-:Y:S01]  /*2bf0*/  @P6 IMAD.WIDE.U32 R112, R209.reuse, 0x4, R112 ;  /* 0x00000004d1706825 */ /* 0x042fe200078e0070 */
[----:B------:R-:W-:-:S04]  /*2c00*/  @P6 IADD3 R209, PT, PT, R209, 0x100, RZ ;  /* 0x00000100d1d16810 */ /* 0x000fc80007ffe0ff */
[----:B------:R0:W5:Y:S02]  /*2c10*/  @P6 LDG.E R32, desc[UR10][R112.64] ;  /* 0x0000000a70206981 */ /* 0x000164000c1e1900 */
[----:B------:R-:W1:Y:S01]  /*2c20*/  @P3 LDC.64 R104, c[0x0][0x3b0] ;  /* 0x0000ec00ff683b82 */ /* 0x000e620000000a00 */
[----:B--2---:R-:W-:-:S04]  /*2c30*/  @P0 IMAD.WIDE.U32 R110, R209, 0x4, R110 ;  /* 0x00000004d16e0825 */ /* 0x004fc800078e006e */
[----:B------:R-:W-:Y:S01]  /*2c40*/  @P0 VIADD R209, R209, 0x100 ;  /* 0x00000100d1d10836 */ /* 0x000fe20000000000 */
[----:B------:R0:W5:Y:S03]  /*2c50*/  @P0 LDG.E R41, desc[UR10][R110.64] ;  /* 0x0000000a6e290981 */ /* 0x000166000c1e1900 */
[----:B---3--:R-:W-:-:S04]  /*2c60*/  @P1 IMAD.WIDE.U32 R108, R209, 0x4, R108 ;  /* 0x00000004d16c1825 */ /* 0x008fc800078e006c */
[----:B------:R-:W-:Y:S01]  /*2c70*/  @P1 VIADD R209, R209, 0x100 ;  /* 0x00000100d1d11836 */ /* 0x000fe20000000000 */
[----:B------:R0:W5:Y:S03]  /*2c80*/  @P1 LDG.E R121, desc[UR10][R108.64] ;  /* 0x0000000a6c791981 */ /* 0x000166000c1e1900 */
[C---:B----4-:R-:W-:Y:S01]  /*2c90*/  @P2 IMAD.WIDE.U32 R106, R209.reuse, 0x4, R106 ;  /* 0x00000004d16a2825 */ /* 0x050fe200078e006a */
[----:B------:R-:W-:-:S04]  /*2ca0*/  @P2 IADD3 R209, PT, PT, R209, 0x100, RZ ;  /* 0x00000100d1d12810 */ /* 0x000fc80007ffe0ff */
[----:B------:R0:W5:Y:S01]  /*2cb0*/  @P2 LDG.E R131, desc[UR10][R106.64] ;  /* 0x0000000a6a832981 */ /* 0x000162000c1e1900 */
[----:B-1----:R-:W-:-:S05]  /*2cc0*/  @P3 IMAD.WIDE.U32 R104, R209, 0x4, R104 ;  /* 0x00000004d1683825 */ /* 0x002fca00078e0068 */
[----:B------:R0:W5:Y:S01]  /*2cd0*/  @P3 LDG.E R139, desc[UR10][R104.64] ;  /* 0x0000000a688b3981 */ /* 0x000162000c1e1900 */
[----:B------:R-:W-:Y:S01]  /*2ce0*/  ISETP.GE.U32.AND P6, PT, R176, 0x700, PT ;  /* 0x00000700b000780c */ /* 0x000fe20003fc6070 */
[----:B------:R-:W-:Y:S01]  /*2cf0*/  @P3 VIADD R209, R209, 0x100 ;  /* 0x00000100d1d13836 */ /* 0x000fe20000000000 */
[----:B------:R-:W-:Y:S02]  /*2d00*/  ISETP.NE.AND P4, PT, R116, RZ, PT ;  /* 0x000000ff7400720c */ /* 0x000fe40003f85270 */
[----:B------:R-:W-:Y:S02]  /*2d10*/  CS2R R116, SRZ ;  /* 0x0000000000747805 */ /* 0x000fe4000001ff00 */
[----:B------:R-:W-:-:S07]  /*2d20*/  P2R R189, PR, RZ, 0x40 ;  /* 0x00000040ffbd7803 */ /* 0x000fce0000000000 */
[----:B0-----:R-:W-:Y:S05]  /*2d30*/  @!P6 BRA `(.L_x_766) ;  /* 0x000000040024e947 */ /* 0x001fea0003800000 */
[----:B------:R-:W0:Y:S02]  /*2d40*/  LDC.64 R104, c[0x0][0x3b0] ;  /* 0x0000ec00ff687b82 */ /* 0x000e240000000a00 */
[----:B0-----:R-:W-:-:S05]  /*2d50*/  IMAD.WIDE.U32 R104, R209, 0x4, R104 ;  /* 0x00000004d1687825 */ /* 0x001fca00078e0068 */
[----:B------:R0:W5:Y:S01]  /*2d60*/  LDG.E R149, desc[UR10][R104.64] ;  /* 0x0000000a68957981 */ /* 0x000162000c1e1900 */
[----:B------:R-:W-:Y:S05]  /*2d70*/  BRA `(.L_x_766) ;  /* 0x0000000400147947 */ /* 0x000fea0003800000 */
.L_x_767:
[----:B------:R-:W-:Y:S02]  /*2d80*/  P2R R210, PR, RZ, 0x20 ;  /* 0x00000020ffd27803 */ /* 0x000fe40000000000 */
[C---:B------:R-:W-:Y:S02]  /*2d90*/  ISETP.GE.U32.AND P5, PT, R176.reuse, 0x100, PT ;  /* 0x00000100b000780c */ /* 0x040fe40003fa6070 */
[----:B------:R-:W-:Y:S02]  /*2da0*/  P2R R212, PR, RZ, 0x10 ;  /* 0x00000010ffd47803 */ /* 0x000fe40000000000 */
[C---:B------:R-:W-:Y:S02]  /*2db0*/  ISETP.GE.U32.AND P4, PT, R176.reuse, 0x200, PT ;  /* 0x00000200b000780c */ /* 0x040fe40003f86070 */
[C---:B------:R-:W-:Y:S02]  /*2dc0*/  ISETP.GE.U32.AND P0, PT, R176.reuse, 0x300, PT ;  /* 0x00000300b000780c */ /* 0x040fe40003f06070 */
[----:B------:R-:W-:-:S02]  /*2dd0*/  ISETP.GE.U32.AND P1, PT, R176, 0x400, PT ;  /* 0x00000400b000780c */ /* 0x000fc40003f26070 */
[C---:B------:R-:W-:Y:S02]  /*2de0*/  ISETP.GE.U32.AND P2, PT, R176.reuse, 0x500, PT ;  /* 0x00000500b000780c */ /* 0x040fe40003f46070 */
[C---:B------:R-:W-:Y:S01]  /*2df0*/  ISETP.GE.U32.AND P3, PT, R176.reuse, 0x600, PT ;  /* 0x00000600b000780c */ /* 0x040fe20003f66070 */
[----:B------:R-:W0:Y:S01]  /*2e00*/  @P5 LDC.64 R206, c[0x0][0x438] ;  /* 0x00010e00ffce5b82 */ /* 0x000e220000000a00 */
[----:B------:R-:W-:Y:S02]  /*2e10*/  ISETP.GE.U32.AND P6, PT, R176, 0x700, PT ;  /* 0x00000700b000780c */ /* 0x000fe40003fc6070 */
[----:B------:R-:W-:Y:S02]  /*2e20*/  P2R R179, PR, RZ, 0x20 ;  /* 0x00000020ffb37803 */ /* 0x000fe40000000000 */
[----:B------:R-:W-:Y:S02]  /*2e30*/  P2R R178, PR, RZ, 0x10 ;  /* 0x00000010ffb27803 */ /* 0x000fe40000000000 */
[----:B------:R-:W-:Y:S01]  /*2e40*/  P2R R189, PR, RZ, 0x40 ;  /* 0x00000040ffbd7803 */ /* 0x000fe20000000000 */
[----:B------:R-:W1:Y:S08]  /*2e50*/  @P5 LDC.64 R204, c[0x0][0x3b0] ;  /* 0x0000ec00ffcc5b82 */ /* 0x000e700000000a00 */
[----:B------:R-:W2:Y:S08]  /*2e60*/  @P4 LDC.64 R202, c[0x0][0x438] ;  /* 0x00010e00ffca4b82 */ /* 0x000eb00000000a00 */
[----:B------:R-:W3:Y:S01]  /*2e70*/  @P4 LDC.64 R200, c[0x0][0x3b0] ;  /* 0x0000ec00ffc84b82 */ /* 0x000ee20000000a00 */
[----:B0-----:R-:W-:-:S04]  /*2e80*/  @P5 IMAD.WIDE.U32 R206, R211, 0x8, R206 ;  /* 0x00000008d3ce5825 */ /* 0x001fc800078e00ce */
[----:B------:R-:W-:Y:S01]  /*2e90*/  @P5 VIADD R211, R211, 0x100 ;  /* 0x00000100d3d35836 */ /* 0x000fe20000000000 */
[----:B------:R-:W5:Y:S02]  /*2ea0*/  @P5 LDG.E.64 R168, desc[UR10][R206.64] ;  /* 0x0000000acea85981 */ /* 0x000f64000c1e1b00 */
[----:B------:R-:W0:Y:S01]  /*2eb0*/  @P0 LDC.64 R198, c[0x0][0x438] ;  /* 0x00010e00ffc60b82 */ /* 0x000e220000000a00 */
[C---:B-1----:R-:W-:Y:S01]  /*2ec0*/  @P5 IMAD.WIDE.U32 R204, R209.reuse, 0x4, R204 ;  /* 0x00000004d1cc5825 */ /* 0x042fe200078e00cc */
[----:B------:R-:W-:-:S04]  /*2ed0*/  @P5 IADD3 R209, PT, PT, R209, 0x100, RZ ;  /* 0x00000100d1d15810 */ /* 0x000fc80007ffe0ff */
[----:B------:R-:W5:Y:S02]  /*2ee0*/  @P5 LDG.E R31, desc[UR10][R204.64] ;  /* 0x0000000acc1f5981 */ /* 0x000f64000c1e1900 */
[----:B------:R-:W1:Y:S01]  /*2ef0*/  @P0 LDC.64 R196, c[0x0][0x3b0] ;  /* 0x0000ec00ffc40b82 */ /* 0x000e620000000a00 */
[----:B--2---:R-:W-:-:S04]  /*2f00*/  @P4 IMAD.WIDE.U32 R202, R211, 0x8, R202 ;  /* 0x00000008d3ca4825 */ /* 0x004fc800078e00ca */
[----:B------:R-:W-:Y:S01]  /*2f10*/  @P4 VIADD R211, R211, 0x100 ;  /* 0x00000100d3d34836 */ /* 0x000fe20000000000 */
[----:B------:R-:W5:Y:S02]  /*2f20*/  @P4 LDG.E.64 R166, desc[UR10][R202.64] ;  /* 0x0000000acaa64981 */ /* 0x000f64000c1e1b00 */
[----:B------:R-:W2:Y:S01]  /*2f30*/  @P1 LDC.64 R118, c[0x0][0x438] ;  /* 0x00010e00ff761b82 */ /* 0x000ea20000000a00 */
[----:B---3--:R-:W-:-:S04]  /*2f40*/  @P4 IMAD.WIDE.U32 R200, R209, 0x4, R200 ;  /* 0x00000004d1c84825 */ /* 0x008fc800078e00c8 */
[----:B------:R-:W-:Y:S01]  /*2f50*/  @P4 VIADD R209, R209, 0x100 ;  /* 0x00000100d1d14836 */ /* 0x000fe20000000000 */
[----:B------:R-:W5:Y:S02]  /*2f60*/  @P4 LDG.E R32, desc[UR10][R200.64] ;  /* 0x0000000ac8204981 */ /* 0x000f64000c1e1900 */
[----:B------:R-:W3:Y:S01]  /*2f70*/  @P1 LDC.64 R116, c[0x0][0x3b0] ;  /* 0x0000ec00ff741b82 */ /* 0x000ee20000000a00 */
[C---:B0-----:R-:W-:Y:S01]  /*2f80*/  @P0 IMAD.WIDE.U32 R198, R211.reuse, 0x8, R198 ;  /* 0x00000008d3c60825 */ /* 0x041fe200078e00c6 */
[----:B------:R-:W-:-:S04]  /*2f90*/  @P0 IADD3 R211, PT, PT, R211, 0x100, RZ ;  /* 0x00000100d3d30810 */ /* 0x000fc80007ffe0ff */
[----:B------:R-:W5:Y:S02]  /*2fa0*/  @P0 LDG.E.64 R164, desc[UR10][R198.64] ;  /* 0x0000000ac6a40981 */ /* 0x000f64000c1e1b00 */
[----:B------:R-:W0:Y:S01]  /*2fb0*/  @P2 LDC.64 R114, c[0x0][0x438] ;  /* 0x00010e00ff722b82 */ /* 0x000e220000000a00 */
[----:B-1----:R-:W-:-:S04]  /*2fc0*/  @P0 IMAD.WIDE.U32 R196, R209, 0x4, R196 ;  /* 0x00000004d1c40825 */ /* 0x002fc800078e00c4 */
[----:B------:R-:W-:Y:S01]  /*2fd0*/  @P0 VIADD R209, R209, 0x100 ;  /* 0x00000100d1d10836 */ /* 0x000fe20000000000 */
[----:B------:R-:W5:Y:S02]  /*2fe0*/  @P0 LDG.E R41, desc[UR10][R196.64] ;  /* 0x0000000ac4290981 */ /* 0x000f64000c1e1900 */
[----:B------:R-:W1:Y:S01]  /*2ff0*/  @P2 LDC.64 R112, c[0x0][0x3b0] ;  /* 0x0000ec00ff702b82 */ /* 0x000e620000000a00 */
[----:B--2---:R-:W-:-:S04]  /*3000*/  @P1 IMAD.WIDE.U32 R118, R211, 0x8, R118 ;  /* 0x00000008d3761825 */ /* 0x004fc800078e0076 */
[----:B------:R-:W-:Y:S01]  /*3010*/  @P1 VIADD R211, R211, 0x100 ;  /* 0x00000100d3d31836 */ /* 0x000fe20000000000 */
[----:B------:R-:W5:Y:S02]  /*3020*/  @P1 LDG.E.64 R162, desc[UR10][R118.64] ;  /* 0x0000000a76a21981 */ /* 0x000f64000c1e1b00 */
[----:B------:R-:W2:Y:S01]  /*3030*/  @P3 LDC.64 R110, c[0x0][0x438] ;  /* 0x00010e00ff6e3b82 */ /* 0x000ea20000000a00 */
[C---:B---3--:R-:W-:Y:S01]  /*3040*/  @P1 IMAD.WIDE.U32 R116, R209.reuse, 0x4, R116 ;  /* 0x00000004d1741825 */ /* 0x048fe200078e0074 */
[----:B------:R-:W-:-:S06]  /*3050*/  @P1 IADD3 R209, PT, PT, R209, 0x100, RZ ;  /* 0x00000100d1d11810 */ /* 0x000fcc0007ffe0ff */
[----:B------:R-:W3:Y:S01]  /*3060*/  @P3 LDC.64 R108, c[0x0][0x3b0] ;  /* 0x0000ec00ff6c3b82 */ /* 0x000ee20000000a00 */
[C---:B0-----:R-:W-:Y:S01]  /*3070*/  @P2 IMAD.WIDE.U32 R114, R211.reuse, 0x8, R114 ;  /* 0x00000008d3722825 */ /* 0x041fe200078e0072 */
[----:B------:R0:W5:Y:S03]  /*3080*/  @P1 LDG.E R121, desc[UR10][R116.64] ;  /* 0x0000000a74791981 */ /* 0x000166000c1e1900 */
[----:B------:R-:W-:Y:S01]  /*3090*/  @P2 VIADD R211, R211, 0x100 ;  /* 0x00000100d3d32836 */ /* 0x000fe20000000000 */
[----:B------:R0:W5:Y:S02]  /*30a0*/  @P2 LDG.E.64 R160, desc[UR10][R114.64] ;  /* 0x0000000a72a02981 */ /* 0x000164000c1e1b00 */
[----:B------:R-:W4:Y:S01]  /*30b0*/  @P6 LDC.64 R106, c[0x0][0x438] ;  /* 0x00010e00ff6a6b82 */ /* 0x000f220000000a00 */
[----:B-1----:R-:W-:-:S04]  /*30c0*/  @P2 IMAD.WIDE.U32 R112, R209, 0x4, R112 ;  /* 0x00000004d1702825 */ /* 0x002fc800078e0070 */
[----:B------:R-:W-:Y:S01]  /*30d0*/  @P2 VIADD R209, R209, 0x100 ;  /* 0x00000100d1d12836 */ /* 0x000fe20000000000 */
[----:B------:R1:W5:Y:S02]  /*30e0*/  @P2 LDG.E R131, desc[UR10][R112.64] ;  /* 0x0000000a70832981 */ /* 0x000364000c1e1900 */
[----:B------:R-:W0:Y:S01]  /*30f0*/  @P6 LDC.64 R104, c[0x0][0x3b0] ;  /* 0x0000ec00ff686b82 */ /* 0x000e220000000a00 */
[C---:B--2---:R-:W-:Y:S01]  /*3100*/  @P3 IMAD.WIDE.U32 R110, R211.reuse, 0x8, R110 ;  /* 0x00000008d36e3825 */ /* 0x044fe200078e006e */
[----:B------:R-:W-:-:S04]  /*3110*/  @P3 IADD3 R211, PT, PT, R211, 0x100, RZ ;  /* 0x00000100d3d33810 */ /* 0x000fc80007ffe0ff */
[----:B------:R1:W5:Y:S01]  /*3120*/  @P3 LDG.E.64 R158, desc[UR10][R110.64] ;  /* 0x0000000a6e9e3981 */ /* 0x000362000c1e1b00 */
[----:B---3--:R-:W-:-:S04]  /*3130*/  @P3 IMAD.WIDE.U32 R108, R209, 0x4, R108 ;  /* 0x00000004d16c3825 */ /* 0x008fc800078e006c */
[----:B------:R-:W-:Y:S01]  /*3140*/  @P3 VIADD R209, R209, 0x100 ;  /* 0x00000100d1d13836 */ /* 0x000fe20000000000 */
[----:B------:R1:W5:Y:S01]  /*3150*/  @P3 LDG.E R139, desc[UR10][R108.64] ;  /* 0x0000000a6c8b3981 */ /* 0x000362000c1e1900 */
[----:B----4-:R-:W-:-:S05]  /*3160*/  @P6 IMAD.WIDE.U32 R106, R211, 0x8, R106 ;  /* 0x00000008d36a6825 */ /* 0x010fca00078e006a */
[----:B------:R1:W5:Y:S01]  /*3170*/  @P6 LDG.E.64 R156, desc[UR10][R106.64] ;  /* 0x0000000a6a9c6981 */ /* 0x000362000c1e1b00 */
[----:B0-----:R-:W-:-:S05]  /*3180*/  @P6 IMAD.WIDE.U32 R104, R209, 0x4, R104 ;  /* 0x00000004d1686825 */ /* 0x001fca00078e0068 */
[----:B------:R1:W5:Y:S01]  /*3190*/  @P6 LDG.E R149, desc[UR10][R104.64] ;  /* 0x0000000a68956981 */ /* 0x000362000c1e1900 */
[----:B------:R-:W-:Y:S02]  /*31a0*/  ISETP.NE.AND P5, PT, R210, RZ, PT ;  /* 0x000000ffd200720c */ /* 0x000fe40003fa5270 */
[----:B------:R-:W-:Y:S02]  /*31b0*/  CS2R R116, SRZ ;  /* 0x0000000000747805 */ /* 0x000fe4000001ff00 */
[----:B------:R-:W-:-:S13]  /*31c0*/  ISETP.NE.AND P4, PT, R212, RZ, PT ;  /* 0x000000ffd400720c */ /* 0x000fda0003f85270 */
.L_x_766:
[----:B------:R-:W-:Y:S05]  /*31d0*/  BSYNC.RECONVERGENT B0 ;  /* 0x0000000000007941 */ /* 0x000fea0003800200 */
.L_x_752:
[----:B01----:R-:W0:Y:S01]  /*31e0*/  SHFL.DOWN PT, R104, R117, 0x10, 0x1f ;  /* 0x0a001f0075687f89 */ /* 0x003e2200000e0000 */
        /* <DEDUP_REMOVED lines=30> */
.L_x_769:
[----:B------:R-:W-:Y:S05]  /*33d0*/  BSYNC.RECONVERGENT B0 ;  /* 0x0000000000007941 */ /* 0x000fea0003800200 */
.L_x_768:
[----:B------:R-:W1:Y:S08]  /*33e0*/  S2UR UR5, SR_CgaCtaId ;  /* 0x00000000000579c3 */ /* 0x000e700000008800 */
[----:B------:R-:W-:Y:S01]  /*33f0*/  BAR.SYNC.DEFER_BLOCKING 0x0 ;  /* 0x0000000000007b1d */ /* 0x000fe20000010000 */
[----:B------:R-:W-:-:S05]  /*3400*/  ISETP.NE.AND P6, PT, RZ, UR9, PT ;  /* 0x00000009ff007c0c */ /* 0x000fca000bfc5270 */
        /* <DEDUP_REMOVED lines=17> */
[----:B------:R-:W-:Y:S02]  /*3520*/  @P5 VIADD R105, R208, 0xffffffff ;  /* 0xffffffffd0695836 */ /* 0x000fe40000000000 */
[----:B------:R-:W-:Y:S01]  /*3530*/  FADD.FTZ R197, R106, R197 ;  /* 0x000000c56ac57221 */ /* 0x000fe20000010000 */
[----:B------:R-:W-:Y:S01]  /*3540*/  FADD.FTZ R104, R107, R104 ;  /* 0x000000686b687221 */ /* 0x000fe20000010000 */
[----:B------:R-:W-:Y:S01]  /*3550*/  @P5 IMAD R105, R105, R2, RZ ;  /* 0x0000000269695224 */ /* 0x000fe200078e02ff */
[----:B------:R-:W-:Y:S01]  /*3560*/  MOV R107, RZ ;  /* 0x000000ff006b7202 */ /* 0x000fe20000000f00 */
[----:B-1----:R-:W-:Y:S01]  /*3570*/  FADD.FTZ R197, R197, R108 ;  /* 0x0000006cc5c57221 */ /* 0x002fe20000010000 */
[----:B------:R-:W-:-:S02]  /*3580*/  FADD.FTZ R104, R104, R109 ;  /* 0x0000006d68687221 */ /* 0x000fc40000010000 */
[----:B------:R-:W-:Y:S01]  /*3590*/  @P5 SHF.R.S32.HI R108, RZ, 0x1f, R105 ;  /* 0x0000001fff6c5819 */ /* 0x000fe20000011469 */
[----:B------:R-:W-:Y:S01]  /*35a0*/  FADD.FTZ R197, R110, R197 ;  /* 0x000000c56ec57221 */ /* 0x000fe20000010000 */
[----:B------:R-:W-:Y:S02]  /*35b0*/  FADD.FTZ R104, R111, R104 ;  /* 0x000000686f687221 */ /* 0x000fe40000010000 */
[----:B------:R-:W-:Y:S01]  /*35c0*/  @P5 LEA.HI R105, R108, R105, RZ, 0x2 ;  /* 0x000000696c695211 */ /* 0x000fe200078f10ff */
[----:B--2---:R-:W-:Y:S01]  /*35d0*/  FADD.FTZ R197, R197, R112 ;  /* 0x00000070c5c57221 */ /* 0x004fe20000010000 */
[----:B------:R-:W-:Y:S01]  /*35e0*/  FADD.FTZ R104, R104, R113 ;  /* 0x0000007168687221 */ /* 0x000fe20000010000 */
[----:B------:R-:W-:Y:S01]  /*35f0*/  IMAD.MOV.U32 R108, RZ, RZ, R195 ;  /* 0x000000ffff6c7224 */ /* 0x000fe200078e00c3 */
[----:B------:R-:W-:Y:S01]  /*3600*/  @P5 LEA.HI.SX32 R107, R105, R0, 0x1e ;  /* 0x00000000696b5211 */ /* 0x000fe200078ff2ff */
        /* <DEDUP_REMOVED lines=9> */
[----:B------:R-:W-:-:S13]  /*36a0*/  ISETP.NE.AND P6, PT, R179, RZ, PT ;  /* 0x000000ffb300720c */ /* 0x000fda0003fc5270 */
[----:B------:R-:W-:Y:S05]  /*36b0*/  @!P6 BRA `(.L_x_771) ;  /* 0x0000000c00c0e947 */ /* 0x000fea0003800000 */
        /* <DEDUP_REMOVED lines=13> */
[----:B------:R-:W-:Y:S02]  /*3790*/  FSEL R105, R105, RZ, P4 ;  /* 0x000000ff69697208 */ /* 0x000fe40002000000 */
[----:B-----5:R-:W-:-:S03]  /*37a0*/  LOP3.LUT P4, RZ, R31, 0xff, RZ, 0xc0, !PT ;  /* 0x000000ff1fff7812 */ /* 0x020fc6000788c0ff */
[----:B------:R-:W-:-:S04]  /*37b0*/  FMUL.FTZ R105, R105, UR17 ;  /* 0x0000001169697c20 */ /* 0x000fc80008410000 */
[----:B------:R-:W-:-:S05]  /*37c0*/  FMUL.FTZ R105, R105, UR16 ;  /* 0x0000001069697c20 */ /* 0x000fca0008410000 */
[----:B------:R-:W-:-:S04]  /*37d0*/  FSEL R105, R105, RZ, P4 ;  /* 0x000000ff69697208 */ /* 0x000fc80002000000 */
[----:B------:R-:W-:-:S04]  /*37e0*/  F2FP.BF16.F32.PACK_AB R105, RZ, R105 ;  /* 0x00000069ff69723e */ /* 0x000fc800000010ff */
[----:B------:R-:W-:-:S07]  /*37f0*/  PRMT R171, R105, 0x7610, R171 ;  /* 0x0000761069ab7816 */ /* 0x000fce00000000ab */
.L_x_774:
        /* <DEDUP_REMOVED lines=12> */
.L_x_775:
        /* <DEDUP_REMOVED lines=12> */
.L_x_776:
[----:B------:R-:W-:Y:S05]  /*3980*/  @!P5 BRA `(.L_x_777) ;  /* 0x0000000800b4d947 */ /* 0x000fea0003800000 */
[----:B------:R-:W-:Y:S01]  /*3990*/  FFMA.FTZ R105, R182, R109, R106 ;  /* 0x0000006db6697223 */ /* 0x000fe2000001006a */
[----:B------:R-:W-:-:S03]  /*39a0*/  ISETP.GT.AND P4, PT, R190, RZ, PT ;  /* 0x000000ffbe00720c */ /* 0x000fc60003f84270 */
[----:B------:R-:W-:-:S04]  /*39b0*/  FADD.FTZ R105, R180, -R105 ;  /* 0x80000069b4697221 */ /* 0x000fc80000010000 */
[----:B------:R-:W-:-:S05]  /*39c0*/  FMUL.FTZ R105, R188, R105 ;  /* 0x00000069bc697220 */ /* 0x000fca0000410000 */
[----:B------:R-:W-:Y:S02]  /*39d0*/  FSEL R105, R105, RZ, P4 ;  /* 0x000000ff69697208 */ /* 0x000fe40002000000 */
[----:B-----5:R-:W-:-:S03]  /*39e0*/  ISETP.GE.U32.AND P4, PT, R31, 0x1000000, PT ;  /* 0x010000001f00780c */ /* 0x020fc60003f86070 */
[----:B------:R-:W-:-:S04]  /*39f0*/  FMUL.FTZ R105, R105, UR17 ;  /* 0x0000001169697c20 */ /* 0x000fc80008410000 */
[----:B------:R-:W-:-:S05]  /*3a00*/  FMUL.FTZ R105, R105, UR16 ;  /* 0x0000001069697c20 */ /* 0x000fca0008410000 */
[----:B------:R-:W-:-:S04]  /*3a10*/  FSEL R105, R105, RZ, P4 ;  /* 0x000000ff69697208 */ /* 0x000fc80002000000 */
[----:B------:R-:W-:-:S04]  /*3a20*/  F2FP.BF16.F32.PACK_AB R105, RZ, R105 ;  /* 0x00000069ff69723e */ /* 0x000fc800000010ff */
[----:B------:R-:W-:Y:S01]  /*3a30*/  PRMT R175, R105, 0x7610, R175 ;  /* 0x0000761069af7816 */ /* 0x000fe200000000af */
[----:B------:R-:W-:Y:S06]  /*3a40*/  BRA `(.L_x_777) ;  /* 0x0000000800847947 */ /* 0x000fec0003800000 */
.L_x_773:
[----:B------:R-:W0:Y:S01]  /*3a50*/  @P5 LDC.64 R104, c[0x0][0x408] ;  /* 0x00010200ff685b82 */ /* 0x000e220000000a00 */
[-CC-:B------:R-:W-:Y:S01]  /*3a60*/  FFMA.FTZ R110, R187, R109.reuse, R106.reuse ;  /* 0x0000006dbb6e7223 */ /* 0x180fe2000001006a */
[----:B------:R-:W-:Y:S01]  /*3a70*/  ISETP.GT.AND P4, PT, R190, RZ, PT ;  /* 0x000000ffbe00720c */ /* 0x000fe20003f84270 */
[-C--:B------:R-:W-:Y:S01]  /*3a80*/  FFMA.FTZ R113, R186, R109.reuse, R106 ;  /* 0x0000006dba717223 */ /* 0x080fe2000001006a */
[----:B-----5:R-:W-:Y:S01]  /*3a90*/  @P5 LOP3.LUT P6, RZ, R31, 0xff, RZ, 0xc0, !PT ;  /* 0x000000ff1fff5812 */ /* 0x020fe200078cc0ff */
[----:B------:R-:W-:Y:S01]  /*3aa0*/  FADD.FTZ R111, R185, -R110 ;  /* 0x8000006eb96f7221 */ /* 0x000fe20000010000 */
[----:B------:R-:W-:Y:S01]  /*3ab0*/  FFMA.FTZ R114, R183, R109, R106 ;  /* 0x0000006db7727223 */ /* 0x000fe2000001006a */
[----:B------:R-:W-:Y:S02]  /*3ac0*/  FADD.FTZ R113, R184, -R113 ;  /* 0x80000071b8717221 */ /* 0x000fe40000010000 */
[C---:B------:R-:W-:Y:S01]  /*3ad0*/  FMUL.FTZ R110, R188.reuse, R111 ;  /* 0x0000006fbc6e7220 */ /* 0x040fe20000410000 */
[----:B------:R-:W-:Y:S01]  /*3ae0*/  FADD.FTZ R115, R181, -R114 ;  /* 0x80000072b5737221 */ /* 0x000fe20000010000 */
[----:B------:R-:W-:-:S03]  /*3af0*/  FMUL.FTZ R112, R188, R113 ;  /* 0x00000071bc707220 */ /* 0x000fc60000410000 */
[----:B------:R-:W-:Y:S01]  /*3b00*/  FSEL R110, R110, RZ, P4 ;  /* 0x000000ff6e6e7208 */ /* 0x000fe20002000000 */
[----:B------:R-:W-:Y:S01]  /*3b10*/  FMUL.FTZ R114, R188, R115 ;  /* 0x00000073bc727220 */ /* 0x000fe20000410000 */
[----:B------:R-:W-:-:S04]  /*3b20*/  FSEL R112, R112, RZ, P4 ;  /* 0x000000ff70707208 */ /* 0x000fc80002000000 */
[----:B------:R-:W-:Y:S01]  /*3b30*/  FSEL R114, R114, RZ, P4 ;  /* 0x000000ff72727208 */ /* 0x000fe20002000000 */
[----:B0-----:R-:W-:Y:S01]  /*3b40*/  @P5 FMUL.FTZ R105, R110, R105 ;  /* 0x000000696e695220 */ /* 0x001fe20000410000 */
[----:B------:R-:W-:-:S03]  /*3b50*/  F2FP.BF16.F32.PACK_AB R110, RZ, R110 ;  /* 0x0000006eff6e723e */ /* 0x000fc600000010ff */
[----:B------:R-:W-:Y:S01]  /*3b60*/  @P5 FMUL.FTZ R104, R105, R104 ;  /* 0x0000006869685220 */ /* 0x000fe20000410000 */
[----:B------:R-:W-:-:S04]  /*3b70*/  PRMT R194, R110, 0x7610, R194 ;  /* 0x000076106ec27816 */ /* 0x000fc800000000c2 */
[----:B------:R-:W-:Y:S02]  /*3b80*/  @P5 FSEL R111, R104, RZ, P6 ;  /* 0x000000ff686f5208 */ /* 0x000fe40003000000 */
[----:B------:R-:W0:Y:S01]  /*3b90*/  @P5 LDC.64 R104, c[0x0][0x408] ;  /* 0x00010200ff685b82 */ /* 0x000e220000000a00 */
[----:B------:R-:W-:Y:S02]  /*3ba0*/  @P5 LOP3.LUT P6, RZ, R31, 0xff00, RZ, 0xc0, !PT ;  /* 0x0000ff001fff5812 */ /* 0x000fe400078cc0ff */
[----:B------:R-:W-:-:S04]  /*3bb0*/  @P5 F2FP.BF16.F32.PACK_AB R111, RZ, R111 ;  /* 0x0000006fff6f523e */ /* 0x000fc800000010ff */
[----:B------:R-:W-:Y:S01]  /*3bc0*/  @P5 PRMT R171, R111, 0x7610, R171 ;  /* 0x000076106fab5816 */ /* 0x000fe200000000ab */
        /* <DEDUP_REMOVED lines=12> */
[----:B------:R-:W-:Y:S01]  /*3c90*/  FFMA.FTZ R105, R182, R109, R106 ;  /* 0x0000006db6697223 */ /* 0x000fe2000001006a */
[----:B------:R-:W-:-:S03]  /*3ca0*/  PRMT R192, R114, 0x7610, R192 ;  /* 0x0000761072c07816 */ /* 0x000fc600000000c0 */
[----:B------:R-:W-:Y:S01]  /*3cb0*/  FADD.FTZ R105, R180, -R105 ;  /* 0x80000069b4697221 */ /* 0x000fe20000010000 */
[----:B------:R-:W-:-:S03]  /*3cc0*/  @P5 FSEL R104, R104, RZ, P6 ;  /* 0x000000ff68685208 */ /* 0x000fc60003000000 */
[----:B------:R-:W-:Y:S01]  /*3cd0*/  FMUL.FTZ R105, R188, R105 ;  /* 0x00000069bc697220 */ /* 0x000fe20000410000 */
[----:B------:R-:W-:-:S04]  /*3ce0*/  @P5 F2FP.BF16.F32.PACK_AB R104, RZ, R104 ;  /* 0x00000068ff68523e */ /* 0x000fc800000010ff */
[----:B------:R-:W-:Y:S02]  /*3cf0*/  FSEL R105, R105, RZ, P4 ;  /* 0x000000ff69697208 */ /* 0x000fe40002000000 */
[----:B------:R-:W-:Y:S02]  /*3d00*/  @P5 PRMT R174, R104, 0x7610, R174 ;  /* 0x0000761068ae5816 */ /* 0x000fe400000000ae */
[----:B------:R-:W-:Y:S01]  /*3d10*/  F2FP.BF16.F32.PACK_AB R191, RZ, R105 ;  /* 0x00000069ffbf723e */ /* 0x000fe200000010ff */
[----:B------:R-:W-:Y:S06]  /*3d20*/  @!P5 BRA `(.L_x_777) ;  /* 0x0000000400ccd947 */ /* 0x000fec0003800000 */
[----:B------:R-:W-:Y:S01]  /*3d30*/  FMUL.FTZ R105, R105, UR17 ;  /* 0x0000001169697c20 */ /* 0x000fe20008410000 */
[----:B------:R-:W-:-:S03]  /*3d40*/  ISETP.GE.U32.AND P4, PT, R31, 0x1000000, PT ;  /* 0x010000001f00780c */ /* 0x000fc60003f86070 */
[----:B------:R-:W-:-:S05]  /*3d50*/  FMUL.FTZ R105, R105, UR16 ;  /* 0x0000001069697c20 */ /* 0x000fca0008410000 */
[----:B------:R-:W-:-:S04]  /*3d60*/  FSEL R105, R105, RZ, P4 ;  /* 0x000000ff69697208 */ /* 0x000fc80002000000 */
[----:B------:R-:W-:-:S04]  /*3d70*/  F2FP.BF16.F32.PACK_AB R105, RZ, R105 ;  /* 0x00000069ff69723e */ /* 0x000fc800000010ff */
[----:B------:R-:W-:Y:S01]  /*3d80*/  PRMT R175, R105, 0x7610, R175 ;  /* 0x0000761069af7816 */ /* 0x000fe200000000af */
[----:B------:R-:W-:Y:S06]  /*3d90*/  BRA `(.L_x_777) ;  /* 0x0000000400b07947 */ /* 0x000fec0003800000 */
.L_x_772:
[----:B------:R-:W-:Y:S01]  /*3da0*/  UMOV UR4, UR6 ;  /* 0x0000000600047c82 */ /* 0x000fe20008000000 */
[----:B------:R-:W-:Y:S01]  /*3db0*/  UMOV UR5, UR7 ;  /* 0x0000000700057c82 */ /* 0x000fe20008000000 */
[----:B------:R-:W-:-:S04]  /*3dc0*/  UISETP.NE.U32.AND UP0, UPT, UR4, URZ, UPT ;  /* 0x000000ff0400728c */ /* 0x000fc8000bf05070 */
[----:B------:R-:W-:-:S09]  /*3dd0*/  UISETP.NE.AND.EX UP0, UPT, UR5, URZ, UPT, UP0 ;  /* 0x000000ff0500728c */ /* 0x000fd2000bf05300 */
[----:B------:R-:W-:Y:S05]  /*3de0*/  BRA.U UP0, `(.L_x_778) ;  /* 0x0000000100c07547 */ /* 0x000fea000b800000 */
[----:B------:R-:W-:Y:S01]  /*3df0*/  ISETP.GT.AND P4, PT, R190, RZ, PT ;  /* 0x000000ffbe00720c */ /* 0x000fe20003f84270 */
[----:B------:R-:W0:Y:S01]  /*3e00*/  @P5 LDC.64 R104, c[0x0][0x408] ;  /* 0x00010200ff685b82 */ /* 0x000e220000000a00 */
[----:B-----5:R-:W-:Y:S01]  /*3e10*/  IMAD.U32 R111, R168, 0x10000, RZ ;  /* 0x00010000a86f7824 */ /* 0x020fe200078e00ff */
[----:B------:R-:W-:-:S10]  /*3e20*/  @P5 LOP3.LUT P6, RZ, R31, 0xff, RZ, 0xc0, !PT ;  /* 0x000000ff1fff5812 */ /* 0x000fd400078cc0ff */
[-CC-:B------:R-:W-:Y:S01]  /*3e30*/  @P4 FFMA.FTZ R110, R187, R109.reuse, R106.reuse ;  /* 0x0000006dbb6e4223 */ /* 0x180fe2000001006a */
[-CC-:B------:R-:W-:Y:S01]  /*3e40*/  @P4 FFMA.FTZ R113, R186, R109.reuse, R106.reuse ;  /* 0x0000006dba714223 */ /* 0x180fe2000001006a */
[----:B------:R-:W-:Y:S02]  /*3e50*/  @P4 FFMA.FTZ R112, R183, R109, R106 ;  /* 0x0000006db7704223 */ /* 0x000fe4000001006a */
[----:B------:R-:W-:Y:S01]  /*3e60*/  @P4 FADD.FTZ R110, R185, -R110 ;  /* 0x8000006eb96e4221 */ /* 0x000fe20000010000 */
[----:B------:R-:W-:Y:S01]  /*3e70*/  @P4 FADD.FTZ R113, R184, -R113 ;  /* 0x80000071b8714221 */ /* 0x000fe20000010000 */
[----:B------:R-:W-:Y:S02]  /*3e80*/  @P4 FADD.FTZ R112, R181, -R112 ;  /* 0x80000070b5704221 */ /* 0x000fe40000010000 */
[----:B------:R-:W-:-:S04]  /*3e90*/  @P4 FFMA.FTZ R111, R188, R110, R111 ;  /* 0x0000006ebc6f4223 */ /* 0x000fc8000001006f */
[----:B0-----:R-:W-:Y:S01]  /*3ea0*/  @P5 FMUL.FTZ R105, R111, R105 ;  /* 0x000000696f695220 */ /* 0x001fe20000410000 */
[----:B------:R-:W-:-:S03]  /*3eb0*/  SHF.R.U64 R111, R168, 0x10, R169 ;  /* 0x00000010a86f7819 */ /* 0x000fc600000012a9 */
[----:B------:R-:W-:Y:S01]  /*3ec0*/  @P5 FMUL.FTZ R104, R105, R104 ;  /* 0x0000006869685220 */ /* 0x000fe20000410000 */
[----:B------:R-:W-:-:S04]  /*3ed0*/  SHF.L.U32 R111, R111, 0x10, RZ ;  /* 0x000000106f6f7819 */ /* 0x000fc800000006ff */
[----:B------:R-:W-:Y:S01]  /*3ee0*/  @P5 FSEL R110, R104, RZ, P6 ;  /* 0x000000ff686e5208 */ /* 0x000fe20003000000 */
[----:B------:R-:W-:Y:S01]  /*3ef0*/  @P4 FFMA.FTZ R111, R188, R113, R111 ;  /* 0x00000071bc6f4223 */ /* 0x000fe2000001006f */
[----:B------:R-:W0:Y:S01]  /*3f00*/  @P5 LDC.64 R104, c[0x0][0x408] ;  /* 0x00010200ff685b82 */ /* 0x000e220000000a00 */
[----:B------:R-:W-:Y:S01]  /*3f10*/  @P5 LOP3.LUT P6, RZ, R31, 0xff00, RZ, 0xc0, !PT ;  /* 0x0000ff001fff5812 */ /* 0x000fe200078cc0ff */
[----:B------:R-:W-:Y:S01]  /*3f20*/  IMAD.U32 R113, R169, 0x10000, RZ ;  /* 0x00010000a9717824 */ /* 0x000fe200078e00ff */
[----:B------:R-:W-:-:S03]  /*3f30*/  @P5 F2FP.BF16.F32.PACK_AB R110, RZ, R110 ;  /* 0x0000006eff6e523e */ /* 0x000fc600000010ff */
[----:B------:R-:W-:Y:S01]  /*3f40*/  @P4 FFMA.FTZ R113, R188, R112, R113 ;  /* 0x00000070bc714223 */ /* 0x000fe20000010071 */
[----:B------:R-:W-:Y:S01]  /*3f50*/  @P5 PRMT R171, R110, 0x7610, R171 ;  /* 0x000076106eab5816 */ /* 0x000fe200000000ab */
[----:B0-----:R-:W-:-:S04]  /*3f60*/  @P5 FMUL.FTZ R105, R111, R105 ;  /* 0x000000696f695220 */ /* 0x001fc80000410000 */
[----:B------:R-:W-:-:S05]  /*3f70*/  @P5 FMUL.FTZ R104, R105, R104 ;  /* 0x0000006869685220 */ /* 0x000fca0000410000 */
[----:B------:R-:W-:Y:S02]  /*3f80*/  @P5 FSEL R111, R104, RZ, P6 ;  /* 0x000000ff686f5208 */ /* 0x000fe40003000000 */
[----:B------:R-:W0:Y:S01]  /*3f90*/  @P5 LDC.64 R104, c[0x0][0x408] ;  /* 0x00010200ff685b82 */ /* 0x000e220000000a00 */
[----:B------:R-:W-:Y:S02]  /*3fa0*/  @P5 LOP3.LUT P6, RZ, R31, 0xff0000, RZ, 0xc0, !PT ;  /* 0x00ff00001fff5812 */ /* 0x000fe400078cc0ff */
[----:B------:R-:W-:-:S04]  /*3fb0*/  @P5 F2FP.BF16.F32.PACK_AB R111, RZ, R111 ;  /* 0x0000006fff6f523e */ /* 0x000fc800000010ff */
[----:B------:R-:W-:Y:S01]  /*3fc0*/  @P5 PRMT R173, R111, 0x7610, R173 ;  /* 0x000076106fad5816 */ /* 0x000fe200000000ad */
[----:B0-----:R-:W-:-:S04]  /*3fd0*/  @P5 FMUL.FTZ R105, R113, R105 ;  /* 0x0000006971695220 */ /* 0x001fc80000410000 */
[----:B------:R-:W-:-:S05]  /*3fe0*/  @P5 FMUL.FTZ R104, R105, R104 ;  /* 0x0000006869685220 */ /* 0x000fca0000410000 */
[----:B------:R-:W-:-:S04]  /*3ff0*/  @P5 FSEL R104, R104, RZ, P6 ;  /* 0x000000ff68685208 */ /* 0x000fc80003000000 */
[----:B------:R-:W-:-:S04]  /*4000*/  @P5 F2FP.BF16.F32.PACK_AB R104, RZ, R104 ;  /* 0x00000068ff68523e */ /* 0x000fc800000010ff */
[----:B------:R-:W-:Y:S01]  /*4010*/  @P5 PRMT R174, R104, 0x7610, R174 ;  /* 0x0000761068ae5816 */ /* 0x000fe200000000ae */
[----:B------:R-:W-:Y:S06]  /*4020*/  @!P5 BRA `(.L_x_777) ;  /* 0x00000004000cd947 */ /* 0x000fec0003800000 */
[----:B------:R-:W-:Y:S01]  /*4030*/  SHF.R.U32.HI R105, RZ, 0x10, R169 ;  /* 0x00000010ff697819 */ /* 0x000fe200000116a9 */
[----:B------:R-:W-:-:S04]  /*4040*/  @P4 FFMA.FTZ R111, R182, R109, R106 ;  /* 0x0000006db66f4223 */ /* 0x000fc8000001006a */
[----:B------:R-:W-:Y:S02]  /*4050*/  IMAD.U32 R105, R105, 0x10000, RZ ;  /* 0x0001000069697824 */ /* 0x000fe400078e00ff */
[----:B------:R-:W-:-:S04]  /*4060*/  @P4 FADD.FTZ R111, R180, -R111 ;  /* 0x8000006fb46f4221 */ /* 0x000fc80000010000 */
[----:B------:R-:W-:Y:S01]  /*4070*/  @P4 FFMA.FTZ R105, R188, R111, R105 ;  /* 0x0000006fbc694223 */ /* 0x000fe20000010069 */
[----:B------:R-:W-:-:S03]  /*4080*/  ISETP.GE.U32.AND P4, PT, R31, 0x1000000, PT ;  /* 0x010000001f00780c */ /* 0x000fc60003f86070 */
[----:B------:R-:W-:-:S04]  /*4090*/  FMUL.FTZ R105, R105, UR17 ;  /* 0x0000001169697c20 */ /* 0x000fc80008410000 */
[----:B------:R-:W-:-:S05]  /*40a0*/  FMUL.FTZ R105, R105, UR16 ;  /* 0x0000001069697c20 */ /* 0x000fca0008410000 */
[----:B------:R-:W-:-:S04]  /*40b0*/  FSEL R105, R105, RZ, P4 ;  /* 0x000000ff69697208 */ /* 0x000fc80002000000 */
[----:B------:R-:W-:-:S04]  /*40c0*/  F2FP.BF16.F32.PACK_AB R105, RZ, R105 ;  /* 0x00000069ff69723e */ /* 0x000fc800000010ff */
[----:B------:R-:W-:Y:S01]  /*40d0*/  PRMT R175, R105, 0x7610, R175 ;  /* 0x0000761069af7816 */ /* 0x000fe200000000af */
[----:B------:R-:W-:Y:S06]  /*40e0*/  BRA `(.L_x_777) ;  /* 0x0000000000dc7947 */ /* 0x000fec0003800000 */
.L_x_778:
[----:B------:R-:W-:Y:S01]  /*40f0*/  @P4 FFMA.FTZ R104, R187, R109, R106 ;  /* 0x0000006dbb684223 */ /* 0x000fe2000001006a */
[C---:B-----5:R-:W-:Y:S01]  /*4100*/  SHF.L.U32 R111, R168.reuse, 0x10, RZ ;  /* 0x00000010a86f7819 */ /* 0x060fe200000006ff */
[----:B------:R-:W-:Y:S01]  /*4110*/  IMAD.U32 R114, R169, 0x10000, RZ ;  /* 0x00010000a9727824 */ /* 0x000fe200078e00ff */
[--C-:B------:R-:W-:Y:S01]  /*4120*/  SHF.R.U64 R113, R168, 0x10, R169.reuse ;  /* 0x00000010a8717819 */ /* 0x100fe200000012a9 */
[----:B------:R-:W-:Y:S01]  /*4130*/  @P4 FADD.FTZ R104, R185, -R104 ;  /* 0x80000068b9684221 */ /* 0x000fe20000010000 */
[----:B------:R-:W-:-:S03]  /*4140*/  SHF.R.U32.HI R116, RZ, 0x10, R169 ;  /* 0x00000010ff747819 */ /* 0x000fc600000116a9 */
[----:B------:R-:W-:Y:S01]  /*4150*/  @P4 FFMA.FTZ R111, R188, R104, R111 ;  /* 0x00000068bc6f4223 */ /* 0x000fe2000001006f */
[----:B------:R-:W-:Y:S01]  /*4160*/  ISETP.GT.AND P4, PT, R190, RZ, PT ;  /* 0x000000ffbe00720c */ /* 0x000fe20003f84270 */
[----:B------:R-:W-:Y:S01]  /*4170*/  IMAD.U32 R113, R113, 0x10000, RZ ;  /* 0x0001000071717824 */ /* 0x000fe200078e00ff */
[----:B------:R-:W-:-:S11]  /*4180*/  SHF.L.U32 R116, R116, 0x10, RZ ;  /* 0x0000001074747819 */ /* 0x000fd600000006ff */
[-CC-:B------:R-:W-:Y:S01]  /*4190*/  @P4 FFMA.FTZ R105, R186, R109.reuse, R106.reuse ;  /* 0x0000006dba694223 */ /* 0x180fe2000001006a */
[-CC-:B------:R-:W-:Y:S01]  /*41a0*/  @P4 FFMA.FTZ R104, R183, R109.reuse, R106.reuse ;  /* 0x0000006db7684223 */ /* 0x180fe2000001006a */
[----:B------:R-:W-:Y:S02]  /*41b0*/  @P4 FFMA.FTZ R117, R182, R109, R106 ;  /* 0x0000006db6754223 */ /* 0x000fe4000001006a */
[----:B------:R-:W-:Y:S01]  /*41c0*/  @P4 FADD.FTZ R105, R184, -R105 ;  /* 0x80000069b8694221 */ /* 0x000fe20000010000 */
[----:B------:R-:W-:Y:S01]  /*41d0*/  @P4 FADD.FTZ R115, R181, -R104 ;  /* 0x80000068b5734221 */ /* 0x000fe20000010000 */
[----:B------:R-:W-:Y:S02]  /*41e0*/  @P4 FADD.FTZ R117, R180, -R117 ;  /* 0x80000075b4754221 */ /* 0x000fe40000010000 */
[C---:B------:R-:W-:Y:S01]  /*41f0*/  @P4 FFMA.FTZ R113, R188.reuse, R105, R113 ;  /* 0x00000069bc714223 */ /* 0x040fe20000010071 */
[C---:B------:R-:W-:Y:S01]  /*4200*/  @P4 FFMA.FTZ R114, R188.reuse, R115, R114 ;  /* 0x00000073bc724223 */ /* 0x040fe20000010072 */
[----:B------:R-:W0:Y:S01]  /*4210*/  @P5 LDC.64 R104, c[0x0][0x408] ;  /* 0x00010200ff685b82 */ /* 0x000e220000000a00 */
[----:B------:R-:W-:Y:S01]  /*4220*/  @P4 FFMA.FTZ R116, R188, R117, R116 ;  /* 0x00000075bc744223 */ /* 0x000fe20000010074 */
[----:B------:R-:W-:Y:S01]  /*4230*/  @P5 LOP3.LUT P4, RZ, R31, 0xff, RZ, 0xc0, !PT ;  /* 0x000000ff1fff5812 */ /* 0x000fe2000788c0ff */
        /* <DEDUP_REMOVED lines=24> */
[----:B------:R-:W-:Y:S02]  /*43c0*/  @P5 ISETP.GE.U32.AND P4, PT, R31, 0x1000000, PT ;  /* 0x010000001f00580c */ /* 0x000fe40003f86070 */
[----:B------:R-:W-:-:S04]  /*43d0*/  @P5 F2FP.BF16.F32.PACK_AB R115, RZ, R115 ;  /* 0x00000073ff73523e */ /* 0x000fc800000010ff */
[----:B------:R-:W-:Y:S01]  /*43e0*/  @P5 PRMT R174, R115, 0x7610, R174 ;  /* 0x0000761073ae5816 */ /* 0x000fe200000000ae */
[----:B0-----:R-:W-:Y:S01]  /*43f0*/  @P5 FMUL.FTZ R105, R116, R105 ;  /* 0x0000006974695220 */ /* 0x001fe20000410000 */
[----:B------:R-:W-:-:S03]  /*4400*/  F2FP.BF16.F32.PACK_AB R116, RZ, R116 ;  /* 0x00000074ff74723e */ /* 0x000fc600000010ff */
[----:B------:R-:W-:Y:S01]  /*4410*/  @P5 FMUL.FTZ R104, R105, R104 ;  /* 0x0000006869685220 */ /* 0x000fe20000410000 */
[----:B------:R-:W-:-:S04]  /*4420*/  PRMT R191, R116, 0x7610, R191 ;  /* 0x0000761074bf7816 */ /* 0x000fc800000000bf */
[----:B------:R-:W-:-:S04]  /*4430*/  @P5 FSEL R104, R104, RZ, P4 ;  /* 0x000000ff68685208 */ /* 0x000fc80002000000 */
[----:B------:R-:W-:-:S04]  /*4440*/  @P5 F2FP.BF16.F32.PACK_AB R104, RZ, R104 ;  /* 0x00000068ff68523e */ /* 0x000fc800000010ff */
[----:B------:R-:W-:-:S07]  /*4450*/  @P5 PRMT R175, R104, 0x7610, R175 ;  /* 0x0000761068af5816 */ /* 0x000fce00000000af */
.L_x_777:
        /* <DEDUP_REMOVED lines=11> */
.L_x_779:
        /* <DEDUP_REMOVED lines=9> */
.L_x_780:
[----:B------:R-:W-:Y:S02]  /*45a0*/  VIADD R108, R108, 0x100 ;  /* 0x000001006c6c7836 */ /* 0x000fe40000000000 */
[----:B------:R-:W-:-:S07]  /*45b0*/  VIADD R107, R107, 0x100 ;  /* 0x000001006b6b7836 */ /* 0x000fce0000000000 */
.L_x_771:
[----:B------:R-:W-:Y:S05]  /*45c0*/  BSYNC.RECONVERGENT B0 ;  /* 0x0000000000007941 */ /* 0x000fea0003800200 */
.L_x_770:
[----:B------:R-:W-:Y:S01]  /*45d0*/  ISETP.NE.AND P4, PT, R178, RZ, PT ;  /* 0x000000ffb200720c */ /* 0x000fe20003f85270 */
        /* <DEDUP_REMOVED lines=9> */
[----:B01----:R-:W0:Y:S01]  /*4670*/  @P5 LDC.64 R104, c[0x0][0x408] ;  /* 0x00010200ff685b82 */ /* 0x003e220000000a00 */
[----:B-----5:R-:W-:Y:S01]  /*4680*/  SHF.L.U32 R111, R166, 0x10, RZ ;  /* 0x00000010a66f7819 */ /* 0x020fe200000006ff */
[----:B------:R-:W-:Y:S01]  /*4690*/  IMAD.U32 R115, R167, 0x10000, RZ ;  /* 0x00010000a7737824 */ /* 0x000fe200078e00ff */
[----:B------:R-:W-:-:S09]  /*46a0*/  @P5 LOP3.LUT P6, RZ, R32, 0xff, RZ, 0xc0, !PT ;  /* 0x000000ff20ff5812 */ /* 0x000fd200078cc0ff */
        /* <DEDUP_REMOVED lines=8> */
[----:B------:R-:W-:Y:S01]  /*4730*/  @P4 FFMA.FTZ R111, R188, R113, R111 ;  /* 0x00000071bc6f4223 */ /* 0x000fe2000001006f */
[----:B------:R-:W-:Y:S01]  /*4740*/  SHF.R.U64 R113, R166, 0x10, R167 ;  /* 0x00000010a6717819 */ /* 0x000fe200000012a7 */
[----:B------:R-:W-:-:S02]  /*4750*/  @P4 FFMA.FTZ R115, R188, R117, R115 ;  /* 0x00000075bc734223 */ /* 0x000fc40000010073 */
[----:B0-----:R-:W-:Y:S01]  /*4760*/  @P5 FMUL.FTZ R105, R111, R105 ;  /* 0x000000696f695220 */ /* 0x001fe20000410000 */
[----:B------:R-:W-:Y:S01]  /*4770*/  F2FP.BF16.F32.PACK_AB R111, RZ, R111 ;  /* 0x0000006fff6f723e */ /* 0x000fe200000010ff */
[----:B------:R-:W-:Y:S02]  /*4780*/  IMAD.U32 R113, R113, 0x10000, RZ ;  /* 0x0001000071717824 */ /* 0x000fe400078e00ff */
[----:B------:R-:W-:Y:S01]  /*4790*/  @P5 FMUL.FTZ R104, R105, R104 ;  /* 0x0000006869685220 */ /* 0x000fe20000410000 */
[----:B------:R-:W-:Y:S01]  /*47a0*/  PRMT R194, R111, 0x7610, R194 ;  /* 0x000076106fc27816 */ /* 0x000fe200000000c2 */
[----:B------:R-:W-:-:S03]  /*47b0*/  @P4 FFMA.FTZ R113, R188, R112, R113 ;  /* 0x00000070bc714223 */ /* 0x000fc60000010071 */
        /* <DEDUP_REMOVED lines=17> */
[----:B------:R-:W-:Y:S02]  /*48d0*/  SHF.R.U32.HI R105, RZ, 0x10, R167 ;  /* 0x00000010ff697819 */ /* 0x000fe400000116a7 */
[----:B------:R-:W-:Y:S02]  /*48e0*/  PRMT R192, R115, 0x7610, R192 ;  /* 0x0000761073c07816 */ /* 0x000fe400000000c0 */
[----:B------:R-:W-:Y:S02]  /*48f0*/  SHF.L.U32 R105, R105, 0x10, RZ ;  /* 0x0000001069697819 */ /* 0x000fe400000006ff */
[----:B------:R-:W-:-:S03]  /*4900*/  @P5 FSEL R104, R104, RZ, P6 ;  /* 0x000000ff68685208 */ /* 0x000fc60003000000 */
[----:B------:R-:W-:Y:S01]  /*4910*/  @P4 FFMA.FTZ R105, R188, R114, R105 ;  /* 0x00000072bc694223 */ /* 0x000fe20000010069 */
[----:B------:R-:W-:-:S04]  /*4920*/  @P5 F2FP.BF16.F32.PACK_AB R104, RZ, R104 ;  /* 0x00000068ff68523e */ /* 0x000fc800000010ff */
        /* <DEDUP_REMOVED lines=10> */
.L_x_784:
[----:B------:R-:W-:Y:S01]  /*49d0*/  ISETP.GT.AND P4, PT, R190, RZ, PT ;  /* 0x000000ffbe00720c */ /* 0x000fe20003f84270 */
[----:B01----:R-:W0:Y:S01]  /*49e0*/  @P5 LDC.64 R104, c[0x0][0x408] ;  /* 0x00010200ff685b82 */ /* 0x003e220000000a00 */
        /* <DEDUP_REMOVED lines=8> */
[----:B------:R-:W-:Y:S01]  /*4a70*/  @P4 FFMA.FTZ R111, R188, R113, R111 ;  /* 0x00000071bc6f4223 */ /* 0x000fe2000001006f */
[----:B------:R-:W-:-:S03]  /*4a80*/  SHF.L.U32 R113, R167, 0x10, RZ ;  /* 0x00000010a7717819 */ /* 0x000fc600000006ff */
[----:B0-----:R-:W-:Y:S01]  /*4a90*/  @P5 FMUL.FTZ R105, R111, R105 ;  /* 0x000000696f695220 */ /* 0x001fe20000410000 */
[----:B------:R-:W-:Y:S01]  /*4aa0*/  SHF.R.U64 R111, R166, 0x10, R167 ;  /* 0x00000010a66f7819 */ /* 0x000fe200000012a7 */
[----:B------:R-:W-:Y:S02]  /*4ab0*/  @P4 FFMA.FTZ R113, R188, R115, R113 ;  /* 0x00000073bc714223 */ /* 0x000fe40000010071 */
[----:B------:R-:W-:Y:S02]  /*4ac0*/  @P5 FMUL.FTZ R104, R105, R104 ;  /* 0x0000006869685220 */ /* 0x000fe40000410000 */
[----:B------:R-:W-:-:S03]  /*4ad0*/  IMAD.U32 R111, R111, 0x10000, RZ ;  /* 0x000100006f6f7824 */ /* 0x000fc600078e00ff */
[----:B------:R-:W-:Y:S01]  /*4ae0*/  @P5 FSEL R110, R104, RZ, P6 ;  /* 0x000000ff686e5208 */ /* 0x000fe20003000000 */
[----:B------:R-:W-:Y:S01]  /*4af0*/  @P4 FFMA.FTZ R111, R188, R112, R111 ;  /* 0x00000070bc6f4223 */ /* 0x000fe2000001006f */
[----:B------:R-:W0:Y:S01]  /*4b00*/  @P5 LDC.64 R104, c[0x0][0x408] ;  /* 0x00010200ff685b82 */ /* 0x000e220000000a00 */
[----:B------:R-:W-:Y:S02]  /*4b10*/  @P5 LOP3.LUT P6, RZ, R32, 0xff00, RZ, 0xc0, !PT ;  /* 0x0000ff0020ff5812 */ /* 0x000fe400078cc0ff */
[----:B------:R-:W-:-:S04]  /*4b20*/  @P5 F2FP.BF16.F32.PACK_AB R110, RZ, R110 ;  /* 0x0000006eff6e523e */ /* 0x000fc800000010ff */
        /* <DEDUP_REMOVED lines=26> */
.L_x_783:
[----:B------:R-:W-:-:S04]  /*4cd0*/  UISETP.NE.U32.AND UP0, UPT, UR6, URZ, UPT ;  /* 0x000000ff0600728c */ /* 0x000fc8000bf05070 */
[----:B------:R-:W-:-:S09]  /*4ce0*/  UISETP.NE.AND.EX UP0, UPT, UR7, URZ, UPT, UP0 ;  /* 0x000000ff0700728c */ /* 0x000fd2000bf05300 */
[----:B------:R-:W-:Y:S05]  /*4cf0*/  BRA.U !UP0, `(.L_x_786) ;  /* 0x0000000108d47547 */ /* 0x000fea000b800000 */
[----:B01----:R-:W0:Y:S01]  /*4d00*/  @P5 LDC.64 R104, c[0x0][0x408] ;  /* 0x00010200ff685b82 */ /* 0x003e220000000a00 */
[-CC-:B------:R-:W-:Y:S01]  /*4d10*/  FFMA.FTZ R111, R33, R109.reuse, R106.reuse ;  /* 0x0000006d216f7223 */ /* 0x180fe2000001006a */
[----:B------:R-:W-:Y:S01]  /*4d20*/  ISETP.GT.AND P4, PT, R190, RZ, PT ;  /* 0x000000ffbe00720c */ /* 0x000fe20003f84270 */
[-CC-:B------:R-:W-:Y:S01]  /*4d30*/  FFMA.FTZ R112, R38, R109.reuse, R106.reuse ;  /* 0x0000006d26707223 */ /* 0x180fe2000001006a */
[----:B-----5:R-:W-:Y:S01]  /*4d40*/  @P5 LOP3.LUT P6, RZ, R32, 0xff, RZ, 0xc0, !PT ;  /* 0x000000ff20ff5812 */ /* 0x020fe200078cc0ff */
[----:B------:R-:W-:Y:S01]  /*4d50*/  FADD.FTZ R111, R34, -R111 ;  /* 0x8000006f226f7221 */ /* 0x000fe20000010000 */
[-C--:B------:R-:W-:Y:S01]  /*4d60*/  FFMA.FTZ R115, R35, R109.reuse, R106 ;  /* 0x0000006d23737223 */ /* 0x080fe2000001006a */
[----:B------:R-:W-:Y:S01]  /*4d70*/  FADD.FTZ R113, R37, -R112 ;  /* 0x8000007025717221 */ /* 0x000fe20000010000 */
[----:B------:R-:W-:Y:S01]  /*4d80*/  FFMA.FTZ R116, R40, R109, R106 ;  /* 0x0000006d28747223 */ /* 0x000fe2000001006a */
[----:B------:R-:W-:Y:S01]  /*4d90*/  FMUL.FTZ R110, R188, R111 ;  /* 0x0000006fbc6e7220 */ /* 0x000fe20000410000 */
        /* <DEDUP_REMOVED lines=27> */
[----:B------:R-:W-:Y:S01]  /*4f50*/  FADD.FTZ R105, R39, -R116 ;  /* 0x8000007427697221 */ /* 0x000fe20000010000 */
[----:B------:R-:W-:-:S03]  /*4f60*/  PRMT R192, R114, 0x7610, R192 ;  /* 0x0000761072c07816 */ /* 0x000fc600000000c0 */
[----:B------:R-:W-:Y:S01]  /*4f70*/  FMUL.FTZ R105, R188, R105 ;  /* 0x00000069bc697220 */ /* 0x000fe20000410000 */
[----:B------:R-:W-:-:S04]  /*4f80*/  @P5 FSEL R104, R104, RZ, P6 ;  /* 0x000000ff68685208 */ /* 0x000fc80003000000 */
[----:B------:R-:W-:Y:S02]  /*4f90*/  FSEL R105, R105, RZ, P4 ;  /* 0x000000ff69697208 */ /* 0x000fe40002000000 */
[----:B------:R-:W-:Y:S02]  /*4fa0*/  @P5 F2FP.BF16.F32.PACK_AB R104, RZ, R104 ;  /* 0x00000068ff68523e */ /* 0x000fe400000010ff */
[----:B------:R-:W-:Y:S02]  /*4fb0*/  F2FP.BF16.F32.PACK_AB R191, RZ, R105 ;  /* 0x00000069ffbf723e */ /* 0x000fe400000010ff */
[----:B------:R-:W-:Y:S01]  /*4fc0*/  @P5 PRMT R174, R104, 0x7610, R174 ;  /* 0x0000761068ae5816 */ /* 0x000fe200000000ae */
        /* <DEDUP_REMOVED lines=8> */
.L_x_786:
[----:B------:R-:W-:Y:S05]  /*5050*/  @!P5 BRA `(.L_x_787) ;  /* 0x00000000002cd947 */ /* 0x000fea0003800000 */
[----:B01----:R-:W-:Y:S01]  /*5060*/  FFMA.FTZ R105, R33, R109, R106 ;  /* 0x0000006d21697223 */ /* 0x003fe2000001006a */
        /* <DEDUP_REMOVED lines=10> */
.L_x_787:
        /* <DEDUP_REMOVED lines=12> */
.L_x_788:
        /* <DEDUP_REMOVED lines=12> */
.L_x_789:
[----:B------:R-:W-:Y:S05]  /*5290*/  @!P5 BRA `(.L_x_785) ;  /* 0x00000000002cd947 */ /* 0x000fea0003800000 */
[----:B01----:R-:W-:Y:S01]  /*52a0*/  FFMA.FTZ R104, R40, R109, R106 ;  /* 0x0000006d28687223 */ /* 0x003fe2000001006a */
        /* <DEDUP_REMOVED lines=9> */
[----:B------:R-:W-:-:S07]  /*5340*/  PRMT R175, R104, 0x7610, R175 ;  /* 0x0000761068af7816 */ /* 0x000fce00000000af */
.L_x_785:
        /* <DEDUP_REMOVED lines=9> */
.L_x_790:
        /* <DEDUP_REMOVED lines=9> */
.L_x_791:
[----:B------:R-:W-:Y:S01]  /*5470*/  VIADD R108, R108, 0x100 ;  /* 0x000001006c6c7836 */ /* 0x000fe20000000000 */
[----:B------:R-:W-:-:S07]  /*5480*/  IADD3 R107, PT, PT, R107, 0x100, RZ ;  /* 0x000001006b6b7810 */ /* 0x000fce0007ffe0ff */
.L_x_782:
[----:B------:R-:W-:Y:S05]  /*5490*/  BSYNC.RECONVERGENT B0 ;  /* 0x0000000000007941 */ /* 0x000fea0003800200 */
.L_x_781:
[----:B------:R-:W-:Y:S04]  /*54a0*/  BSSY.RECONVERGENT B0, `(.L_x_792) ;  /* 0x00000eb000007945 */ /* 0x000fe80003800200 */
        /* <DEDUP_REMOVED lines=8> */
[----:B0123--:R-:W0:Y:S01]  /*5530*/  @P5 LDC.64 R104, c[0x0][0x408] ;  /* 0x00010200ff685b82 */ /* 0x00fe220000000a00 */
[----:B-----5:R-:W-:Y:S01]  /*5540*/  IMAD.U32 R111, R164, 0x10000, RZ ;  /* 0x00010000a46f7824 */ /* 0x020fe200078e00ff */
[----:B------:R-:W-:Y:S02]  /*5550*/  @P5 LOP3.LUT P6, RZ, R41, 0xff, RZ, 0xc0, !PT ;  /* 0x000000ff29ff5812 */ /* 0x000fe400078cc0ff */
[----:B------:R-:W-:-:S08]  /*5560*/  SHF.L.U32 R115, R165, 0x10, RZ ;  /* 0x00000010a5737819 */ /* 0x000fd000000006ff */
[-CC-:B------:R-:W-:Y:S01]  /*5570*/  @P4 FFMA.FTZ R113, R43, R109.reuse, R106.reuse ;  /* 0x0000006d2b714223 */ /* 0x180fe2000001006a */
[-CC-:B------:R-:W-:Y:S01]  /*5580*/  @P4 FFMA.FTZ R112, R46, R109.reuse, R106.reuse ;  /* 0x0000006d2e704223 */ /* 0x180fe2000001006a */
[----:B------:R-:W-:Y:S02]  /*5590*/  @P4 FFMA.FTZ R117, R45, R109, R106 ;  /* 0x0000006d2d754223 */ /* 0x000fe4000001006a */
[----:B------:R-:W-:Y:S01]  /*55a0*/  @P4 FADD.FTZ R113, R42, -R113 ;  /* 0x800000712a714221 */ /* 0x000fe20000010000 */
[----:B------:R-:W-:Y:S01]  /*55b0*/  @P4 FADD.FTZ R112, R47, -R112 ;  /* 0x800000702f704221 */ /* 0x000fe20000010000 */
[----:B------:R-:W-:Y:S02]  /*55c0*/  @P4 FADD.FTZ R117, R44, -R117 ;  /* 0x800000752c754221 */ /* 0x000fe40000010000 */
[----:B------:R-:W-:Y:S01]  /*55d0*/  @P4 FFMA.FTZ R111, R188, R113, R111 ;  /* 0x00000071bc6f4223 */ /* 0x000fe2000001006f */
[----:B------:R-:W-:Y:S01]  /*55e0*/  SHF.R.U64 R113, R164, 0x10, R165 ;  /* 0x00000010a4717819 */ /* 0x000fe200000012a5 */
[----:B------:R-:W-:Y:S01]  /*55f0*/  @P4 FFMA.FTZ R115, R188, R117, R115 ;  /* 0x00000075bc734223 */ /* 0x000fe20000010073 */
[----:B------:R-:W-:Y:S01]  /*5600*/  @P4 FFMA.FTZ R117, R122, R109, R106 ;  /* 0x0000006d7a754223 */ /* 0x000fe2000001006a */
[----:B0-----:R-:W-:Y:S01]  /*5610*/  @P5 FMUL.FTZ R105, R111, R105 ;  /* 0x000000696f695220 */ /* 0x001fe20000410000 */
[----:B------:R-:W-:Y:S01]  /*5620*/  F2FP.BF16.F32.PACK_AB R111, RZ, R111 ;  /* 0x0000006fff6f723e */ /* 0x000fe200000010ff */
[----:B------:R-:W-:-:S02]  /*5630*/  IMAD.U32 R113, R113, 0x10000, RZ ;  /* 0x0001000071717824 */ /* 0x000fc400078e00ff */
[----:B------:R-:W-:Y:S01]  /*5640*/  @P4 FADD.FTZ R117, R120, -R117 ;  /* 0x8000007578754221 */ /* 0x000fe20000010000 */
        /* <DEDUP_REMOVED lines=22> */
[----:B------:R-:W-:Y:S01]  /*57b0*/  @P5 FSEL R104, R104, RZ, P6 ;  /* 0x000000ff68685208 */ /* 0x000fe20003000000 */
[----:B------:R-:W-:-:S03]  /*57c0*/  IMAD.U32 R105, R105, 0x10000, RZ ;  /* 0x0001000069697824 */ /* 0x000fc600078e00ff */
[----:B------:R-:W-:Y:S01]  /*57d0*/  @P5 F2FP.BF16.F32.PACK_AB R104, RZ, R104 ;  /* 0x00000068ff68523e */ /* 0x000fe200000010ff */
[----:B------:R-:W-:-:S03]  /*57e0*/  @P4 FFMA.FTZ R105, R188, R117, R105 ;  /* 0x00000075bc694223 */ /* 0x000fc60000010069 */
        /* <DEDUP_REMOVED lines=10> */
.L_x_795:
[----:B------:R-:W-:Y:S01]  /*5890*/  ISETP.GT.AND P4, PT, R190, RZ, PT ;  /* 0x000000ffbe00720c */ /* 0x000fe20003f84270 */
[----:B0123--:R-:W0:Y:S01]  /*58a0*/  @P5 LDC.64 R104, c[0x0][0x408] ;  /* 0x00010200ff685b82 */ /* 0x00fe220000000a00 */
        /* <DEDUP_REMOVED lines=9> */
[----:B------:R-:W-:-:S03]  /*5940*/  IMAD.U32 R113, R165, 0x10000, RZ ;  /* 0x00010000a5717824 */ /* 0x000fc600078e00ff */
[----:B0-----:R-:W-:Y:S01]  /*5950*/  @P5 FMUL.FTZ R105, R111, R105 ;  /* 0x000000696f695220 */ /* 0x001fe20000410000 */
[----:B------:R-:W-:Y:S01]  /*5960*/  SHF.R.U64 R111, R164, 0x10, R165 ;  /* 0x00000010a46f7819 */ /* 0x000fe200000012a5 */
[----:B------:R-:W-:Y:S02]  /*5970*/  @P4 FFMA.FTZ R113, R188, R115, R113 ;  /* 0x00000073bc714223 */ /* 0x000fe40000010071 */
[----:B------:R-:W-:Y:S01]  /*5980*/  @P5 FMUL.FTZ R104, R105, R104 ;  /* 0x0000006869685220 */ /* 0x000fe20000410000 */
[----:B------:R-:W-:-:S04]  /*5990*/  SHF.L.U32 R111, R111, 0x10, RZ ;  /* 0x000000106f6f7819 */ /* 0x000fc800000006ff */
        /* <DEDUP_REMOVED lines=31> */
.L_x_794:
[----:B------:R-:W-:-:S04]  /*5b90*/  UISETP.NE.U32.AND UP0, UPT, UR6, URZ, UPT ;  /* 0x000000ff0600728c */ /* 0x000fc8000bf05070 */
[----:B------:R-:W-:-:S09]  /*5ba0*/  UISETP.NE.AND.EX UP0, UPT, UR7, URZ, UPT, UP0 ;  /* 0x000000ff0700728c */ /* 0x000fd2000bf05300 */
[----:B------:R-:W-:Y:S05]  /*5bb0*/  BRA.U !UP0, `(.L_x_797) ;  /* 0x0000000108d47547 */ /* 0x000fea000b800000 */
[----:B0123--:R-:W0:Y:S01]  /*5bc0*/  @P5 LDC.64 R104, c[0x0][0x408] ;  /* 0x00010200ff685b82 */ /* 0x00fe220000000a00 */
[-CC-:B------:R-:W-:Y:S01]  /*5bd0*/  FFMA.FTZ R111, R43, R109.reuse, R106.reuse ;  /* 0x0000006d2b6f7223 */ /* 0x180fe2000001006a */
[----:B------:R-:W-:Y:S01]  /*5be0*/  ISETP.GT.AND P4, PT, R190, RZ, PT ;  /* 0x000000ffbe00720c */ /* 0x000fe20003f84270 */
[-CC-:B------:R-:W-:Y:S01]  /*5bf0*/  FFMA.FTZ R112, R46, R109.reuse, R106.reuse ;  /* 0x0000006d2e707223 */ /* 0x180fe2000001006a */
[----:B-----5:R-:W-:Y:S01]  /*5c00*/  @P5 LOP3.LUT P6, RZ, R41, 0xff, RZ, 0xc0, !PT ;  /* 0x000000ff29ff5812 */ /* 0x020fe200078cc0ff */
[----:B------:R-:W-:Y:S01]  /*5c10*/  FADD.FTZ R111, R42, -R111 ;  /* 0x8000006f2a6f7221 */ /* 0x000fe20000010000 */
[----:B------:R-:W-:Y:S01]  /*5c20*/  FFMA.FTZ R115, R45, R109, R106 ;  /* 0x0000006d2d737223 */ /* 0x000fe2000001006a */
[----:B------:R-:W-:Y:S02]  /*5c30*/  FADD.FTZ R113, R47, -R112 ;  /* 0x800000702f717221 */ /* 0x000fe40000010000 */
        /* <DEDUP_REMOVED lines=45> */
.L_x_797:
[----:B------:R-:W-:Y:S05]  /*5f10*/  @!P5 BRA `(.L_x_798) ;  /* 0x00000000002cd947 */ /* 0x000fea0003800000 */
[----:B0123--:R-:W-:Y:S01]  /*5f20*/  FFMA.FTZ R105, R43, R109, R106 ;  /* 0x0000006d2b697223 */ /* 0x00ffe2000001006a */
        /* <DEDUP_REMOVED lines=10> */
.L_x_798:
        /* <DEDUP_REMOVED lines=12> */
.L_x_799:
        /* <DEDUP_REMOVED lines=12> */
.L_x_800:
[----:B------:R-:W-:Y:S05]  /*6150*/  @!P5 BRA `(.L_x_796) ;  /* 0x00000000002cd947 */ /* 0x000fea0003800000 */
[----:B0123--:R-:W-:Y:S01]  /*6160*/  FFMA.FTZ R105, R122, R109, R106 ;  /* 0x0000006d7a697223 */ /* 0x00ffe2000001006a */
        /* <DEDUP_REMOVED lines=10> */
.L_x_796:
        /* <DEDUP_REMOVED lines=9> */
.L_x_801:
        /* <DEDUP_REMOVED lines=9> */
.L_x_802:
[----:B------:R-:W-:Y:S01]  /*6330*/  IADD3 R108, PT, PT, R108, 0x100, RZ ;  /* 0x000001006c6c7810 */ /* 0x000fe20007ffe0ff */
[----:B------:R-:W-:-:S07]  /*6340*/  VIADD R107, R107, 0x100 ;  /* 0x000001006b6b7836 */ /* 0x000fce0000000000 */
.L_x_793:
[----:B------:R-:W-:Y:S05]  /*6350*/  BSYNC.RECONVERGENT B0 ;  /* 0x0000000000007941 */ /* 0x000fea0003800200 */
.L_x_792:
        /* <DEDUP_REMOVED lines=9> */
[----:B01234-:R-:W0:Y:S01]  /*63f0*/  @P5 LDC.64 R104, c[0x0][0x408] ;  /* 0x00010200ff685b82 */ /* 0x01fe220000000a00 */
[----:B-----5:R-:W-:Y:S02]  /*6400*/  SHF.L.U32 R111, R162, 0x10, RZ ;  /* 0x00000010a26f7819 */ /* 0x020fe400000006ff */
[----:B------:R-:W-:Y:S02]  /*6410*/  @P5 LOP3.LUT P6, RZ, R121, 0xff, RZ, 0xc0, !PT ;  /* 0x000000ff79ff5812 */ /* 0x000fe400078cc0ff */
[----:B------:R-:W-:-:S07]  /*6420*/  SHF.L.U32 R115, R163, 0x10, RZ ;  /* 0x00000010a3737819 */ /* 0x000fce00000006ff */
        /* <DEDUP_REMOVED lines=50> */
.L_x_806:
[----:B------:R-:W-:Y:S01]  /*6750*/  ISETP.GT.AND P4, PT, R190, RZ, PT ;  /* 0x000000ffbe00720c */ /* 0x000fe20003f84270 */
[----:B01234-:R-:W0:Y:S01]  /*6760*/  @P5 LDC.64 R104, c[0x0][0x408] ;  /* 0x00010200ff685b82 */ /* 0x01fe220000000a00 */
[----:B-----5:R-:W-:Y:S02]  /*6770*/  SHF.L.U32 R111, R162, 0x10, RZ ;  /* 0x00000010a26f7819 */ /* 0x020fe400000006ff */
[----:B------:R-:W-:-:S09]  /*6780*/  @P5 LOP3.LUT P6, RZ, R121, 0xff, RZ, 0xc0, !PT ;  /* 0x000000ff79ff5812 */ /* 0x000fd200078cc0ff */
        /* <DEDUP_REMOVED lines=44> */
.L_x_805:
[----:B------:R-:W-:-:S04]  /*6a50*/  UISETP.NE.U32.AND UP0, UPT, UR6, URZ, UPT ;  /* 0x000000ff0600728c */ /* 0x000fc8000bf05070 */
[----:B------:R-:W-:-:S09]  /*6a60*/  UISETP.NE.AND.EX UP0, UPT, UR7, URZ, UPT, UP0 ;  /* 0x000000ff0700728c */ /* 0x000fd2000bf05300 */
[----:B------:R-:W-:Y:S05]  /*6a70*/  BRA.U !UP0, `(.L_x_808) ;  /* 0x0000000108d47547 */ /* 0x000fea000b800000 */
[----:B01234-:R-:W0:Y:S01]  /*6a80*/  @P5 LDC.64 R104, c[0x0][0x408] ;  /* 0x00010200ff685b82 */ /* 0x01fe220000000a00 */
        /* <DEDUP_REMOVED lines=52> */
.L_x_808:
[----:B------:R-:W-:Y:S05]  /*6dd0*/  @!P5 BRA `(.L_x_809) ;  /* 0x00000000002cd947 */ /* 0x000fea0003800000 */
[----:B01234-:R-:W-:Y:S01]  /*6de0*/  FFMA.FTZ R105, R123, R109, R106 ;  /* 0x0000006d7b697223 */ /* 0x01ffe2000001006a */
        /* <DEDUP_REMOVED lines=10> */
.L_x_809:
        /* <DEDUP_REMOVED lines=12> */
.L_x_810:
        /* <DEDUP_REMOVED lines=12> */
.L_x_811:
[----:B------:R-:W-:Y:S05]  /*7010*/  @!P5 BRA `(.L_x_807) ;  /* 0x00000000002cd947 */ /* 0x000fea0003800000 */
[----:B01234-:R-:W-:Y:S01]  /*7020*/  FFMA.FTZ R104, R130, R109, R106 ;  /* 0x0000006d82687223 */ /* 0x01ffe2000001006a */
        /* <DEDUP_REMOVED lines=10> */
.L_x_807:
        /* <DEDUP_REMOVED lines=9> */
.L_x_812:
        /* <DEDUP_REMOVED lines=9> */
.L_x_813:
[----:B------:R-:W-:Y:S01]  /*71f0*/  IADD3 R108, PT, PT, R108, 0x100, RZ ;  /* 0x000001006c6c7810 */ /* 0x000fe20007ffe0ff */
[----:B------:R-:W-:-:S07]  /*7200*/  VIADD R107, R107, 0x100 ;  /* 0x000001006b6b7836 */ /* 0x000fce0000000000 */
.L_x_804:
[----:B------:R-:W-:Y:S05]  /*7210*/  BSYNC.RECONVERGENT B0 ;  /* 0x0000000000007941 */ /* 0x000fea0003800200 */
.L_x_803:
        /* <DEDUP_REMOVED lines=63> */
.L_x_817:
        /* <DEDUP_REMOVED lines=48> */
.L_x_816:
        /* <DEDUP_REMOVED lines=56> */
.L_x_819:
        /* <DEDUP_REMOVED lines=12> */
.L_x_820:
        /* <DEDUP_REMOVED lines=12> */
.L_x_821:
        /* <DEDUP_REMOVED lines=12> */
.L_x_822:
        /* <DEDUP_REMOVED lines=12> */
.L_x_818:
        /* <DEDUP_REMOVED lines=9> */
.L_x_823:
        /* <DEDUP_REMOVED lines=9> */
.L_x_824:
[----:B------:R-:W-:Y:S01]  /*80b0*/  IADD3 R108, PT, PT, R108, 0x100, RZ ;  /* 0x000001006c6c7810 */ /* 0x000fe20007ffe0ff */
[----:B------:R-:W-:-:S07]  /*80c0*/  VIADD R107, R107, 0x100 ;  /* 0x000001006b6b7836 */ /* 0x000fce0000000000 */
.L_x_815:
[----:B------:R-:W-:Y:S05]  /*80d0*/  BSYNC.RECONVERGENT B0 ;  /* 0x0000000000007941 */ /* 0x000fea0003800200 */
.L_x_814:
        /* <DEDUP_REMOVED lines=63> */
.L_x_828:
        /* <DEDUP_REMOVED lines=48> */
.L_x_827:
        /* <DEDUP_REMOVED lines=56> */
.L_x_830:
        /* <DEDUP_REMOVED lines=12> */
.L_x_831:
        /* <DEDUP_REMOVED lines=12> */
.L_x_832:
        /* <DEDUP_REMOVED lines=12> */
.L_x_833:
        /* <DEDUP_REMOVED lines=12> */
.L_x_829:
        /* <DEDUP_REMOVED lines=9> */
.L_x_834:
        /* <DEDUP_REMOVED lines=9> */
.L_x_835:
[----:B------:R-:W-:Y:S01]  /*8f70*/  IADD3 R108, PT, PT, R108, 0x100, RZ ;  /* 0x000001006c6c7810 */ /* 0x000fe20007ffe0ff */
[----:B------:R-:W-:-:S07]  /*8f80*/  VIADD R107, R107, 0x100 ;  /* 0x000001006b6b7836 */ /* 0x000fce0000000000 */
.L_x_826:
[----:B------:R-:W-:Y:S05]  /*8f90*/  BSYNC.RECONVERGENT B0 ;  /* 0x0000000000007941 */ /* 0x000fea0003800200 */
.L_x_825:
        /* <DEDUP_REMOVED lines=22> */
[----:B------:R-:W-:-:S03]  /*9100*/  SHF.R.U64 R113, R156, 0x10, R157 ;  /* 0x000000109c717819 */ /* 0x000fc6000000129d */
[----:B0-----:R-:W-:Y:S01]  /*9110*/  @P5 FMUL.FTZ R105, R111, R105 ;  /* 0x000000696f695220 */ /* 0x001fe20000410000 */
[----:B------:R-:W-:Y:S01]  /*9120*/  F2FP.BF16.F32.PACK_AB R111, RZ, R111 ;  /* 0x0000006fff6f723e */ /* 0x000fe200000010ff */
[----:B------:R-:W-:Y:S02]  /*9130*/  IMAD.U32 R113, R113, 0x10000, RZ ;  /* 0x0001000071717824 */ /* 0x000fe400078e00ff */
[----:B------:R-:W-:Y:S01]  /*9140*/  @P5 FMUL.FTZ R104, R105, R104 ;  /* 0x0000006869685220 */ /* 0x000fe20000410000 */
[----:B------:R-:W-:Y:S01]  /*9150*/  PRMT R194, R111, 0x7610, R194 ;  /* 0x000076106fc27816 */ /* 0x000fe200000000c2 */
[----:B------:R-:W-:Y:S01]  /*9160*/  @P4 FFMA.FTZ R113, R188, R115, R113 ;  /* 0x00000073bc714223 */ /* 0x000fe20000010071 */
[----:B------:R-:W-:Y:S02]  /*9170*/  SHF.L.U32 R115, R157, 0x10, RZ ;  /* 0x000000109d737819 */ /* 0x000fe400000006ff */
[----:B------:R-:W-:Y:S02]  /*9180*/  @P5 FSEL R110, R104, RZ, P6 ;  /* 0x000000ff686e5208 */ /* 0x000fe40003000000 */
[----:B------:R-:W0:Y:S01]  /*9190*/  @P5 LDC.64 R104, c[0x0][0x408] ;  /* 0x00010200ff685b82 */ /* 0x000e220000000a00 */
[----:B------:R-:W-:Y:S01]  /*91a0*/  @P5 LOP3.LUT P6, RZ, R149, 0xff00, RZ, 0xc0, !PT ;  /* 0x0000ff0095ff5812 */ /* 0x000fe200078cc0ff */
[----:B------:R-:W-:Y:S01]  /*91b0*/  @P4 FFMA.FTZ R115, R188, R117, R115 ;  /* 0x00000075bc734223 */ /* 0x000fe20000010073 */
        /* <DEDUP_REMOVED lines=30> */
.L_x_839:
[----:B------:R-:W-:Y:S01]  /*93a0*/  ISETP.GT.AND P4, PT, R190, RZ, PT ;  /* 0x000000ffbe00720c */ /* 0x000fe20003f84270 */
[----:B01234-:R-:W0:Y:S01]  /*93b0*/  @P5 LDC.64 R104, c[0x0][0x408] ;  /* 0x00010200ff685b82 */ /* 0x01fe220000000a00 */
[----:B-----5:R-:W-:Y:S02]  /*93c0*/  SHF.L.U32 R111, R156, 0x10, RZ ;  /* 0x000000109c6f7819 */ /* 0x020fe400000006ff */
[----:B------:R-:W-:-:S09]  /*93d0*/  @P5 LOP3.LUT P6, RZ, R149, 0xff, RZ, 0xc0, !PT ;  /* 0x000000ff95ff5812 */ /* 0x000fd200078cc0ff */
[-CC-:B------:R-:W-:Y:S01]  /*93e0*/  @P4 FFMA.FTZ R113, R151, R109.reuse, R106.reuse ;  /* 0x0000006d97714223 */ /* 0x180fe2000001006a */
[----:B------:R-:W-:-:S03]  /*93f0*/  @P4 FFMA.FTZ R115, R153, R109, R106 ;  /* 0x0000006d99734223 */ /* 0x000fc6000001006a */
[----:B------:R-:W-:Y:S01]  /*9400*/  @P4 FADD.FTZ R113, R150, -R113 ;  /* 0x8000007196714221 */ /* 0x000fe20000010000 */
[----:B------:R-:W-:-:S03]  /*9410*/  @P4 FADD.FTZ R115, R152, -R115 ;  /* 0x8000007398734221 */ /* 0x000fc60000010000 */
[----:B------:R-:W-:Y:S01]  /*9420*/  @P4 FFMA.FTZ R111, R188, R113, R111 ;  /* 0x00000071bc6f4223 */ /* 0x000fe2000001006f */
[----:B------:R-:W-:-:S03]  /*9430*/  @P4 FFMA.FTZ R113, R170, R109, R106 ;  /* 0x0000006daa714223 */ /* 0x000fc6000001006a */
[----:B0-----:R-:W-:Y:S01]  /*9440*/  @P5 FMUL.FTZ R105, R111, R105 ;  /* 0x000000696f695220 */ /* 0x001fe20000410000 */
[----:B------:R-:W-:Y:S01]  /*9450*/  SHF.R.U64 R111, R156, 0x10, R157 ;  /* 0x000000109c6f7819 */ /* 0x000fe2000000129d */
[----:B------:R-:W-:Y:S02]  /*9460*/  @P4 FADD.FTZ R113, R154, -R113 ;  /* 0x800000719a714221 */ /* 0x000fe40000010000 */
[----:B------:R-:W-:Y:S02]  /*9470*/  @P5 FMUL.FTZ R104, R105, R104 ;  /* 0x0000006869685220 */ /* 0x000fe40000410000 */
[----:B------:R-:W-:-:S03]  /*9480*/  IMAD.U32 R111, R111, 0x10000, RZ ;  /* 0x000100006f6f7824 */ /* 0x000fc600078e00ff */
[----:B------:R-:W-:Y:S01]  /*9490*/  @P5 FSEL R110, R104, RZ, P6 ;  /* 0x000000ff686e5208 */ /* 0x000fe20003000000 */
[----:B------:R-:W-:Y:S01]  /*94a0*/  @P4 FFMA.FTZ R111, R188, R113, R111 ;  /* 0x00000071bc6f4223 */ /* 0x000fe2000001006f */
[----:B------:R-:W0:Y:S01]  /*94b0*/  @P5 LDC.64 R104, c[0x0][0x408] ;  /* 0x00010200ff685b82 */ /* 0x000e220000000a00 */
[----:B------:R-:W-:Y:S02]  /*94c0*/  @P5 LOP3.LUT P6, RZ, R149, 0xff00, RZ, 0xc0, !PT ;  /* 0x0000ff0095ff5812 */ /* 0x000fe400078cc0ff */
[----:B------:R-:W-:Y:S02]  /*94d0*/  SHF.L.U32 R113, R157, 0x10, RZ ;  /* 0x000000109d717819 */ /* 0x000fe400000006ff */
        /* <DEDUP_REMOVED lines=28> */
.L_x_838:
        /* <DEDUP_REMOVED lines=9> */
[-CC-:B------:R-:W-:Y:S01]  /*9730*/  FFMA.FTZ R115, R153, R109.reuse, R106.reuse ;  /* 0x0000006d99737223 */ /* 0x180fe2000001006a */
        /* <DEDUP_REMOVED lines=46> */
.L_x_841:
[----:B01234-:R-:W-:Y:S01]  /*9a20*/  FFMA.FTZ R104, R172, R109, R106 ;  /* 0x0000006dac687223 */ /* 0x01ffe2000001006a */
[----:B------:R-:W-:-:S03]  /*9a30*/  ISETP.GT.AND P4, PT, R190, RZ, PT ;  /* 0x000000ffbe00720c */ /* 0x000fc60003f84270 */
[----:B------:R-:W-:-:S04]  /*9a40*/  FADD.FTZ R105, R155, -R104 ;  /* 0x800000689b697221 */ /* 0x000fc80000010000 */
[----:B------:R-:W-:-:S05]  /*9a50*/  FMUL.FTZ R105, R188, R105 ;  /* 0x00000069bc697220 */ /* 0x000fca0000410000 */
[----:B------:R-:W-:Y:S02]  /*9a60*/  FSEL R110, R105, RZ, P4 ;  /* 0x000000ff696e7208 */ /* 0x000fe40002000000 */
[----:B------:R-:W0:Y:S01]  /*9a70*/  @P5 LDC.64 R104, c[0x0][0x408] ;  /* 0x00010200ff685b82 */ /* 0x000e220000000a00 */
[----:B-----5:R-:W-:Y:S02]  /*9a80*/  @P5 ISETP.GE.U32.AND P4, PT, R149, 0x1000000, PT ;  /* 0x010000009500580c */ /* 0x020fe40003f86070 */
[----:B0-----:R-:W-:-:S04]  /*9a90*/  @P5 FMUL.FTZ R105, R110, R105 ;  /* 0x000000696e695220 */ /* 0x001fc80000410000 */
[----:B------:R-:W-:-:S05]  /*9aa0*/  @P5 FMUL.FTZ R104, R105, R104 ;  /* 0x0000006869685220 */ /* 0x000fca0000410000 */
[----:B------:R-:W-:-:S04]  /*9ab0*/  @P5 FSEL R104, R104, RZ, P4 ;  /* 0x000000ff68685208 */ /* 0x000fc80002000000 */
[----:B------:R-:W-:Y:S01]  /*9ac0*/  @P5 F2FP.BF16.F32.PACK_AB R110, RZ, R104 ;  /* 0x00000068ff6e523e */ /* 0x000fe200000010ff */
[----:B------:R-:W-:Y:S06]  /*9ad0*/  @!P5 BRA `(.L_x_842) ;  /* 0x00000000002cd947 */ /* 0x000fec0003800000 */
[----:B------:R-:W-:Y:S01]  /*9ae0*/  FFMA.FTZ R105, R151, R109, R106 ;  /* 0x0000006d97697223 */ /* 0x000fe2000001006a */
[----:B------:R-:W-:-:S03]  /*9af0*/  ISETP.GT.AND P4, PT, R190, RZ, PT ;  /* 0x000000ffbe00720c */ /* 0x000fc60003f84270 */
[----:B------:R-:W-:-:S04]  /*9b00*/  FADD.FTZ R105, R150, -R105 ;  /* 0x8000006996697221 */ /* 0x000fc80000010000 */
[----:B------:R-:W-:-:S05]  /*9b10*/  FMUL.FTZ R104, R188, R105 ;  /* 0x00000069bc687220 */ /* 0x000fca0000410000 */
[----:B------:R-:W-:Y:S02]  /*9b20*/  FSEL R104, R104, RZ, P4 ;  /* 0x000000ff68687208 */ /* 0x000fe40002000000 */
[----:B------:R-:W-:-:S03]  /*9b30*/  LOP3.LUT P4, RZ, R149, 0xff, RZ, 0xc0, !PT ;  /* 0x000000ff95ff7812 */ /* 0x000fc6000788c0ff */
[----:B------:R-:W-:-:S04]  /*9b40*/  FMUL.FTZ R104, R104, UR17 ;  /* 0x0000001168687c20 */ /* 0x000fc80008410000 */
[----:B------:R-:W-:-:S05]  /*9b50*/  FMUL.FTZ R104, R104, UR16 ;  /* 0x0000001068687c20 */ /* 0x000fca0008410000 */
[----:B------:R-:W-:-:S04]  /*9b60*/  FSEL R104, R104, RZ, P4 ;  /* 0x000000ff68687208 */ /* 0x000fc80002000000 */
[----:B------:R-:W-:-:S04]  /*9b70*/  F2FP.BF16.F32.PACK_AB R104, RZ, R104 ;  /* 0x00000068ff68723e */ /* 0x000fc800000010ff */
[----:B------:R-:W-:-:S07]  /*9b80*/  PRMT R171, R104, 0x7610, R171 ;  /* 0x0000761068ab7816 */ /* 0x000fce00000000ab */
.L_x_842:
[----:B------:R-:W-:Y:S05]  /*9b90*/  @!P5 BRA `(.L_x_843) ;  /* 0x00000000002cd947 */ /* 0x000fea0003800000 */
        /* <DEDUP_REMOVED lines=11> */
.L_x_843:
        /* <DEDUP_REMOVED lines=12> */
.L_x_844:
[----:B------:R-:W-:-:S07]  /*9d10*/  @P5 PRMT R175, R110, 0x7610, R175 ;  /* 0x000076106eaf5816 */ /* 0x000fce00000000af */
.L_x_840:
        /* <DEDUP_REMOVED lines=9> */
.L_x_845:
[----:B------:R-:W-:Y:S05]  /*9db0*/  @!P5 BRA `(.L_x_837) ;  /* 0x000000000020d947 */ /* 0x000fea0003800000 */
[----:B------:R-:W1:Y:S01]  /*9dc0*/  LDC.64 R108, c[0x0][0x468] ;  /* 0x00011a00ff6c7b82 */ /* 0x000e620000000a00 */
[----:B0-----:R-:W-:Y:S02]  /*9dd0*/  LOP3.LUT R104, R173, 0xffff, RZ, 0xc0, !PT ;  /* 0x0000ffffad687812 */ /* 0x001fe400078ec0ff */
[----:B------:R-:W-:-:S03]  /*9de0*/  PRMT R111, R174, 0x5410, R175 ;  /* 0x00005410ae6f7816 */ /* 0x000fc600000000af */
[----:B------:R-:W-:-:S05]  /*9df0*/  IMAD.WIDE.U32 R104, R104, 0x10000, RZ ;  /* 0x0001000068687825 */ /* 0x000fca00078e00ff */
[----:B------:R-:W-:Y:S02]  /*9e00*/  LOP3.LUT R105, R111, R105, RZ, 0xfc, !PT ;  /* 0x000000696f697212 */ /* 0x000fe400078efcff */
[----:B------:R-:W-:Y:S01]  /*9e10*/  LOP3.LUT R104, R104, 0xffff, R171, 0xf8, !PT ;  /* 0x0000ffff68687812 */ /* 0x000fe200078ef8ab */
[----:B-1----:R-:W-:-:S05]  /*9e20*/  IMAD.WIDE.U32 R108, R107, 0x8, R108 ;  /* 0x000000086b6c7825 */ /* 0x002fca00078e006c */
[----:B------:R0:W-:Y:S02]  /*9e30*/  STG.E.64 desc[UR10][R108.64], R104 ;  /* 0x000000686c007986 */ /* 0x0001e4000c101b0a */
.L_x_837:
[----:B------:R-:W-:Y:S05]  /*9e40*/  BSYNC.RECONVERGENT B0 ;  /* 0x0000000000007941 */ /* 0x000fea0003800200 */
.L_x_836:
[----:B01234-:R-:W0:Y:S01]  /*9e50*/  LDC.64 R104, c[0x0][0x380] ;  /* 0x0000e000ff687b82 */ /* 0x01fe220000000a00 */
[----:B------:R-:W-:Y:S01]  /*9e60*/  UPLOP3.LUT UP1, UPT, UPT, UPT, UP1, 0x40, 0x4 ;  /* 0x000000000004789c */ /* 0x000fe20003f2e810 */
[----:B0-----:R-:W-:-:S04]  /*9e70*/  IADD3 R177, PT, PT, R177, R104, RZ ;  /* 0x00000068b1b17210 */ /* 0x001fc80007ffe0ff */
[----:B------:R-:W-:-:S13]  /*9e80*/  ISETP.GE.AND P4, PT, R177, R105, PT ;  /* 0x00000069b100720c */ /* 0x000fda0003f86270 */
[----:B------:R-:W-:Y:S05]  /*9e90*/  @!P4 BRA `(.L_x_846) ;  /* 0xffffff6800e8c947 */ /* 0x000fea000383ffff */
.L_x_751:
[----:B------:R-:W0:Y:S01]  /*9ea0*/  S2UR UR4, SR_CTAID.X ;  /* 0x00000000000479c3 */ /* 0x000e220000002500 */
[----:B------:R-:W-:Y:S02]  /*9eb0*/  ISETP.NE.AND P6, PT, R179, RZ, PT ;  /* 0x000000ffb300720c */ /* 0x000fe40003fc5270 */
[----:B------:R-:W-:Y:S02]  /*9ec0*/  ISETP.NE.AND P5, PT, R178, RZ, PT ;  /* 0x000000ffb200720c */ /* 0x000fe40003fa5270 */
[----:B------:R-:W-:-:S03]  /*9ed0*/  ISETP.NE.AND P4, PT, R189, RZ, PT ;  /* 0x000000ffbd00720c */ /* 0x000fc60003f85270 */
        /* <DEDUP_REMOVED lines=9> */
[----:B------:R2:W-:Y:S03]  /*9f70*/  @P6 STG.E.128 desc[UR10][R2.64], R72 ;  /* 0x0000004802006986 */ /* 0x0005e6000c101d0a */
[----:B------:R-:W-:Y:S01]  /*9f80*/  @P6 VIADD R27, R27, 0x100 ;  /* 0x000001001b1b6836 */ /* 0x000fe20000000000 */
        /* <DEDUP_REMOVED lines=12> */
[----:B----4-:R-:W-:-:S04]  /*a050*/  @P0 IMAD.WIDE.U32 R14, R27, 0x10, R14 ;  /* 0x000000101b0e0825 */ /* 0x010fc800078e000e */
        /* <DEDUP_REMOVED lines=12> */
[----:B----4-:R-:W-:-:S04]  /*a120*/  @P2 IMAD.WIDE.U32 R20, R27, 0x10, R20 ;  /* 0x000000101b142825 */ /* 0x010fc800078e0014 */
[----:B------:R-:W-:Y:S01]  /*a130*/  @P2 VIADD R27, R27, 0x100 ;  /* 0x000001001b1b2836 */ /* 0x000fe20000000000 */
[----:B------:R2:W-:Y:S03]  /*a140*/  @P2 STG.E.128 desc[UR10][R20.64], R84 ;  /* 0x0000005414002986 */ /* 0x0005e6000c101d0a */
        /* <DEDUP_REMOVED lines=13> */
.L_x_847:
        /* <DEDUP_REMOVED lines=14> */
.L_x_14297:


//--------------------- .text._ZN10layer_norm22ln_bwd_finalize_kernelINS_22Kernel_traits_finalizeILj7168E13__nv_bfloat16S2_S2_S2_fjLb0ELj1024ELj4ENS_18Kernel_traits_baseILj7168ES2_S2_S2_S2_fjLj1024EEEEELb0ELb1EEEvNS_9BwdParamsE --------------------------
	.section	.text._ZN10layer_norm22ln_bwd_finalize_kernelINS_22Kernel_traits_finalizeILj7168E13__nv_bfloat16S2_S2_S2_fjLb0ELj1024ELj4ENS_18Kernel_traits_baseILj7168ES2_S2_S2_S2_fjLj1024EEEEELb0ELb1EEEvNS_9BwdParamsE,"ax",@progbits
	.align	128
        .global         _ZN10layer_norm22ln_bwd_finalize_kernelINS_22Kernel_traits_finalizeILj7168E13__nv_bfloat16S2_S2_S2_fjLb0ELj1024ELj4ENS_18Kernel_traits_baseILj7168ES2_S2_S2_S2_fjLj1024EEEEELb0ELb1EEEvNS_9BwdParamsE
        .type           _ZN10layer_norm22ln_bwd_finalize_kernelINS_22Kernel_traits_finalizeILj7168E13__nv_bfloat16S2_S2_S2_fjLb0ELj1024ELj4ENS_18Kernel_traits_baseILj7168ES2_S2_S2_S2_fjLj1024EEEEELb0ELb1EEEvNS_9BwdParamsE,@function
        .size           _ZN10layer_norm22ln_bwd_finalize_kernelINS_22Kernel_traits_finalizeILj7168E13__nv_bfloat16S2_S2_S2_fjLb0ELj1024ELj4ENS_18Kernel_traits_baseILj7168ES2_S2_S2_S2_fjLj1024EEEEELb0ELb1EEEvNS_9BwdParamsE,(.L_x_14298 - _ZN10layer_norm22ln_bwd_finalize_kernelINS_22Kernel_traits_finalizeILj7168E13__nv_bfloat16S2_S2_S2_fjLb0ELj1024ELj4ENS_18Kernel_traits_baseILj7168ES2_S2_S2_S2_fjLj1024EEEEELb0ELb1EEEvNS_9BwdParamsE)
        .other          _ZN10layer_norm22ln_bwd_finalize_kernelINS_22Kernel_traits_finalizeILj7168E13__nv_bfloat16S2_S2_S2_fjLb0ELj1024ELj4ENS_18Kernel_traits_baseILj7168ES2_S2_S2_S2_fjLj1024EEEEELb0ELb1EEEvNS_9BwdParamsE,@"STO_CUDA_ENTRY STV_DEFAULT"
_ZN10layer_norm22ln_bwd_finalize_kernelINS_22Kernel_traits_finalizeILj7168E13__nv_bfloat16S2_S2_S2_fjLb0ELj1024ELj4ENS_18Kernel_traits_baseILj7168ES2_S2_S2_S2_fjLj1024EEEEELb0ELb1EEEvNS_9BwdParamsE:
.text._ZN10layer_norm22ln_bwd_finalize_kernelINS_22Kernel_traits_finalizeILj7168E13__nv_bfloat16S2_S2_S2_fjLb0ELj1024ELj4ENS_18Kernel_traits_baseILj7168ES2_S2_S2_S2_fjLj1024EEEEELb0ELb1EEEvNS_9BwdParamsE:
[----:B------:R-:W-:Y:S08]  /*0000*/  LDC R1, c[0x0][0x37c] ;  /* 0x0000df00ff017b82 */ /* 0x000ff00000000800 */
[----:B------:R-:W0:Y:S01]  /*0010*/  S2UR UR4, SR_CTAID.X ;  /* 0x00000000000479c3 */ /* 0x000e220000002500 */
[----:B------:R-:W1:Y:S01]  /*0020*/  S2R R4, SR_TID.X ;  /* 0x0000000000047919 */ /* 0x000e620000002100 */
[----:B0-----:R-:W-:-:S06]  /*0030*/  USHF.L.U32 UR7, UR4, 0x5, URZ ;  /* 0x0000000504077899 */ /* 0x001fcc00080006ff */
[----:B------:R-:W-:-:S04]  /*0040*/  MOV R3, UR7 ;  /* 0x0000000700037c02 */ /* 0x000fc80008000f00 */
[----:B-1----:R-:W-:-:S04]  /*0050*/  LOP3.LUT R0, R3, 0x1f, R4, 0xf8, !PT ;  /* 0x0000001f03007812 */ /* 0x002fc800078ef804 */
[----:B------:R-:W-:-:S13]  /*0060*/  ISETP.GT.U32.AND P0, PT, R0, 0x1bff, PT ;  /* 0x00001bff0000780c */ /* 0x000fda0003f04070 */
[----:B------:R-:W-:Y:S05]  /*0070*/  @P0 EXIT ;  /* 0x000000000000094d */ /* 0x000fea0003800000 */
[----:B------:R-:W0:Y:S01]  /*0080*/  LDCU UR10, c[0x0][0x380] ;  /* 0x00007000ff0a77ac */ /* 0x000e220008000800 */
[----:B------:R-:W-:Y:S01]  /*0090*/  SHF.R.U32.HI R0, RZ, 0x5, R4 ;  /* 0x00000005ff007819 */ /* 0x000fe20000011604 */
[----:B------:R-:W-:Y:S01]  /*00a0*/  BSSY.RECONVERGENT B0, `(.L_x_848) ;  /* 0x0000145000007945 */ /* 0x000fe20003800200 */
[----:B------:R-:W-:Y:S01]  /*00b0*/  HFMA2 R3, -RZ, RZ, 0, 0 ;  /* 0x00000000ff037431 */ /* 0x000fe200000001ff */
[----:B------:R-:W-:Y:S01]  /*00c0*/  USHF.L.U32 UR4, UR4, 0x4, URZ ;  /* 0x0000000404047899 */ /* 0x000fe200080006ff */
[----:B------:R-:W-:Y:S01]  /*00d0*/  LOP3.LUT R4, R4, 0x1f, RZ, 0xc0, !PT ;  /* 0x0000001f04047812 */ /* 0x000fe200078ec0ff */
[----:B------:R-:W1:Y:S01]  /*00e0*/  LDCU.64 UR8, c[0x0][0x358] ;  /* 0x00006b00ff0877ac */ /* 0x000e620008000a00 */
[----:B------:R-:W-:Y:S01]  /*00f0*/  MOV R26, RZ ;  /* 0x000000ff001a7202 */ /* 0x000fe20000000f00 */
[----:B------:R-:W-:Y:S01]  /*0100*/  ULOP3.LUT UR4, UR4, 0x7ffffff0, URZ, 0xc0, !UPT ;  /* 0x7ffffff004047892 */ /* 0x000fe2000f8ec0ff */
[----:B0-----:R-:W-:-:S13]  /*0110*/  ISETP.GE.U32.AND P0, PT, R0, UR10, PT ;  /* 0x0000000a00007c0c */ /* 0x001fda000bf06070 */
[----:B-1----:R-:W-:Y:S05]  /*0120*/  @P0 BRA `(.L_x_849) ;  /* 0x0000001000f00947 */ /* 0x002fea0003800000 */
        /* <DEDUP_REMOVED lines=11> */
[----:B------:R-:W0:Y:S01]  /*01e0*/  LDC R5, c[0x0][0x388] ;  /* 0x0000e200ff057b82 */ /* 0x000e220000000800 */
[C---:B------:R-:W-:Y:S02]  /*01f0*/  LOP3.LUT R10, R0.reuse, 0x100, RZ, 0xfc, !PT ;  /* 0x00000100000a7812 */ /* 0x040fe400078efcff */
[C---:B------:R-:W-:Y:S02]  /*0200*/  LOP3.LUT R12, R0.reuse, 0x120, RZ, 0xfc, !PT ;  /* 0x00000120000c7812 */ /* 0x040fe400078efcff */
[C---:B------:R-:W-:Y:S02]  /*0210*/  LOP3.LUT R14, R0.reuse, 0x140, RZ, 0xfc, !PT ;  /* 0x00000140000e7812 */ /* 0x040fe400078efcff */
[C---:B------:R-:W-:Y:S02]  /*0220*/  LOP3.LUT R22, R0.reuse, 0x160, RZ, 0xfc, !PT ;  /* 0x0000016000167812 */ /* 0x040fe400078efcff */
[C---:B------:R-:W-:Y:S02]  /*0230*/  LOP3.LUT R26, R0.reuse, 0x180, RZ, 0xfc, !PT ;  /* 0x00000180001a7812 */ /* 0x040fe400078efcff */
[----:B------:R-:W-:-:S02]  /*0240*/  LOP3.LUT R28, R0, 0x1a0, RZ, 0xfc, !PT ;  /* 0x000001a0001c7812 */ /* 0x000fc400078efcff */
[C---:B------:R-:W-:Y:S02]  /*0250*/  LOP3.LUT R27, R0.reuse, 0x1c0, RZ, 0xfc, !PT ;  /* 0x000001c0001b7812 */ /* 0x040fe400078efcff */
[C---:B------:R-:W-:Y:S02]  /*0260*/  LOP3.LUT R7, R0.reuse, 0x1e0, RZ, 0xfc, !PT ;  /* 0x000001e000077812 */ /* 0x040fe400078efcff */
[C---:B------:R-:W-:Y:S02]  /*0270*/  LOP3.LUT R19, R0.reuse, 0x80, RZ, 0xfc, !PT ;  /* 0x0000008000137812 */ /* 0x040fe400078efcff */
[C---:B------:R-:W-:Y:S02]  /*0280*/  LOP3.LUT R20, R0.reuse, 0xa0, RZ, 0xfc, !PT ;  /* 0x000000a000147812 */ /* 0x040fe400078efcff */
[C---:B------:R-:W-:Y:S02]  /*0290*/  LOP3.LUT R18, R0.reuse, 0xc0, RZ, 0xfc, !PT ;  /* 0x000000c000127812 */ /* 0x040fe400078efcff */
[----:B------:R-:W-:Y:S01]  /*02a0*/  LOP3.LUT R16, R0, 0xe0, RZ, 0xfc, !PT ;  /* 0x000000e000107812 */ /* 0x000fe200078efcff */
[-C--:B0-----:R-:W-:Y:S01]  /*02b0*/  IMAD R25, R8, R5.reuse, UR7 ;  /* 0x0000000708197e24 */ /* 0x081fe2000f8e0205 */
[----:B------:R-:W-:Y:S01]  /*02c0*/  LOP3.LUT R6, R0, 0x40, RZ, 0xfc, !PT ;  /* 0x0000004000067812 */ /* 0x000fe200078efcff */
[-C--:B------:R-:W-:Y:S01]  /*02d0*/  IMAD R15, R10, R5.reuse, UR7 ;  /* 0x000000070a0f7e24 */ /* 0x080fe2000f8e0205 */
[----:B------:R-:W-:Y:S01]  /*02e0*/  LOP3.LUT R2, R0, 0x60, RZ, 0xfc, !PT ;  /* 0x0000006000027812 */ /* 0x000fe200078efcff */
[-C--:B------:R-:W-:Y:S01]  /*02f0*/  IMAD R8, R12, R5.reuse, UR7 ;  /* 0x000000070c087e24 */ /* 0x080fe2000f8e0205 */
[----:B------:R-:W-:Y:S01]  /*0300*/  LOP3.LUT R24, R24, 0xffffff0, RZ, 0xc0, !PT ;  /* 0x0ffffff018187812 */ /* 0x000fe200078ec0ff */
[----:B------:R-:W-:Y:S01]  /*0310*/  IMAD R10, R14, R5, UR7 ;  /* 0x000000070e0a7e24 */ /* 0x000fe2000f8e0205 */
[----:B------:R-:W-:Y:S01]  /*0320*/  IADD3 R25, PT, PT, R4, R25, RZ ;  /* 0x0000001904197210 */ /* 0x000fe20007ffe0ff */
[----:B------:R-:W-:Y:S01]  /*0330*/  IMAD R12, R22, R5, UR7 ;  /* 0x00000007160c7e24 */ /* 0x000fe2000f8e0205 */
[----:B------:R-:W-:Y:S01]  /*0340*/  IADD3 R15, PT, PT, R4, R15, RZ ;  /* 0x0000000f040f7210 */ /* 0x000fe20007ffe0ff */
[----:B------:R-:W-:-:S02]  /*0350*/  IMAD R14, R26, R5, UR7 ;  /* 0x000000071a0e7e24 */ /* 0x000fc4000f8e0205 */
[----:B------:R-:W-:Y:S02]  /*0360*/  HFMA2 R26, -RZ, RZ, 0, 0 ;  /* 0x00000000ff1a7431 */ /* 0x000fe400000001ff */
[-C--:B------:R-:W-:Y:S01]  /*0370*/  IMAD R29, R28, R5.reuse, UR7 ;  /* 0x000000071c1d7e24 */ /* 0x080fe2000f8e0205 */
[C---:B------:R-:W-:Y:S01]  /*0380*/  IADD3 R8, PT, PT, R4.reuse, R8, RZ ;  /* 0x0000000804087210 */ /* 0x040fe20007ffe0ff */
[-C--:B------:R-:W-:Y:S01]  /*0390*/  IMAD R27, R27, R5.reuse, UR7 ;  /* 0x000000071b1b7e24 */ /* 0x080fe2000f8e0205 */
[C---:B------:R-:W-:Y:S01]  /*03a0*/  IADD3 R10, PT, PT, R4.reuse, R10, RZ ;  /* 0x0000000a040a7210 */ /* 0x040fe20007ffe0ff */
[-C--:B------:R-:W-:Y:S01]  /*03b0*/  IMAD R7, R7, R5.reuse, UR7 ;  /* 0x0000000707077e24 */ /* 0x080fe2000f8e0205 */
[C---:B------:R-:W-:Y:S01]  /*03c0*/  IADD3 R12, PT, PT, R4.reuse, R12, RZ ;  /* 0x0000000c040c7210 */ /* 0x040fe20007ffe0ff */
[-C--:B------:R-:W-:Y:S01]  /*03d0*/  IMAD R19, R19, R5.reuse, UR7 ;  /* 0x0000000713137e24 */ /* 0x080fe2000f8e0205 */
[----:B------:R-:W-:Y:S01]  /*03e0*/  IADD3 R14, PT, PT, R4, R14, RZ ;  /* 0x0000000e040e7210 */ /* 0x000fe20007ffe0ff */
[----:B------:R-:W-:Y:S01]  /*03f0*/  IMAD R9, R20, R5, UR7 ;  /* 0x0000000714097e24 */ /* 0x000fe2000f8e0205 */
        /* <DEDUP_REMOVED lines=10> */
[----:B------:R-:W-:-:S02]  /*04a0*/  IADD3 R11, PT, PT, R4, R11, RZ ;  /* 0x0000000b040b7210 */ /* 0x000fc40007ffe0ff */
[C---:B------:R-:W-:Y:S02]  /*04b0*/  IADD3 R13, PT, PT, R4.reuse, R13, RZ ;  /* 0x0000000d040d7210 */ /* 0x040fe40007ffe0ff */
[C---:B------:R-:W-:Y:S02]  /*04c0*/  IADD3 R6, PT, PT, R4.reuse, R23, RZ ;  /* 0x0000001704067210 */ /* 0x040fe40007ffe0ff */
[C---:B------:R-:W-:Y:S02]  /*04d0*/  IADD3 R17, PT, PT, R4.reuse, R17, RZ ;  /* 0x0000001104117210 */ /* 0x040fe40007ffe0ff */
[----:B------:R-:W-:Y:S02]  /*04e0*/  IADD3 R4, PT, PT, R4, R21, RZ ;  /* 0x0000001504047210 */ /* 0x000fe40007ffe0ff */
[----:B------:R-:W-:Y:S02]  /*04f0*/  MOV R2, R0 ;  /* 0x0000000000027202 */ /* 0x000fe40000000f00 */
[----:B------:R-:W-:-:S07]  /*0500*/  IADD3 R24, PT, PT, -R24, RZ, RZ ;  /* 0x000000ff18187210 */ /* 0x000fce0007ffe1ff */
.L_x_852:
[----:B------:R-:W0:Y:S02]  /*0510*/  LDC.64 R20, c[0x0][0x440] ;  /* 0x00011000ff147b82 */ /* 0x000e240000000a00 */
[----:B0-----:R-:W-:-:S06]  /*0520*/  IMAD.WIDE.U32 R22, R4, 0x4, R20 ;  /* 0x0000000404167825 */ /* 0x001fcc00078e0014 */
[----:B------:R-:W2:Y:S02]  /*0530*/  LDG.E R23, desc[UR8][R22.64] ;  /* 0x0000000816177981 */ /* 0x000ea4000c1e1900 */
[----:B--2---:R-:W-:Y:S01]  /*0540*/  FADD.FTZ R28, R23, R26 ;  /* 0x0000001a171c7221 */ /* 0x004fe20000010000 */
[----:B------:R-:W-:-:S06]  /*0550*/  IMAD.WIDE.U32 R26, R25, 0x4, R20 ;  /* 0x00000004191a7825 */ /* 0x000fcc00078e0014 */
[----:B------:R-:W2:Y:S02]  /*0560*/  LDG.E R27, desc[UR8][R26.64] ;  /* 0x000000081a1b7981 */ /* 0x000ea4000c1e1900 */
[----:B--2---:R-:W-:Y:S01]  /*0570*/  FADD.FTZ R27, R28, R27 ;  /* 0x0000001b1c1b7221 */ /* 0x004fe20000010000 */
[----:B------:R-:W-:-:S06]  /*0580*/  IMAD.WIDE.U32 R28, R6, 0x4, R20 ;  /* 0x00000004061c7825 */ /* 0x000fcc00078e0014 */
[----:B------:R-:W2:Y:S01]  /*0590*/  LDG.E R28, desc[UR8][R28.64] ;  /* 0x000000081c1c7981 */ /* 0x000ea2000c1e1900 */
[----:B------:R-:W-:-:S06]  /*05a0*/  IMAD.WIDE.U32 R22, R19, 0x4, R20 ;  /* 0x0000000413167825 */ /* 0x000fcc00078e0014 */
[----:B------:R-:W3:Y:S01]  /*05b0*/  LDG.E R23, desc[UR8][R22.64] ;  /* 0x0000000816177981 */ /* 0x000ee2000c1e1900 */
[----:B--2---:R-:W-:Y:S01]  /*05c0*/  FADD.FTZ R28, R27, R28 ;  /* 0x0000001c1b1c7221 */ /* 0x004fe20000010000 */
[----:B------:R-:W-:-:S06]  /*05d0*/  IMAD.WIDE.U32 R26, R17, 0x4, R20 ;  /* 0x00000004111a7825 */ /* 0x000fcc00078e0014 */
[----:B------:R-:W2:Y:S02]  /*05e0*/  LDG.E R27, desc[UR8][R26.64] ;  /* 0x000000081a1b7981 */ /* 0x000ea4000c1e1900 */
[----:B--2---:R-:W-:-:S04]  /*05f0*/  FADD.FTZ R28, R28, R27 ;  /* 0x0000001b1c1c7221 */ /* 0x004fc80000010000 */
[----:B---3--:R-:W-:Y:S01]  /*0600*/  FADD.FTZ R28, R28, R23 ;  /* 0x000000171c1c7221 */ /* 0x008fe20000010000 */
        /* <DEDUP_REMOVED lines=12> */
[----:B------:R-:W-:-:S04]  /*06d0*/  IMAD.WIDE.U32 R22, R8, 0x4, R20 ;  /* 0x0000000408167825 */ /* 0x000fc800078e0014 */
[----:B------:R-:W-:Y:S02]  /*06e0*/  IMAD.WIDE.U32 R28, R10, 0x4, R20 ;  /* 0x000000040a1c7825 */ /* 0x000fe400078e0014 */
[----:B------:R-:W2:Y:S04]  /*06f0*/  LDG.E R23, desc[UR8][R22.64] ;  /* 0x0000000816177981 */ /* 0x000ea8000c1e1900 */
[----:B------:R-:W3:Y:S01]  /*0700*/  LDG.E R29, desc[UR8][R28.64] ;  /* 0x000000081c1d7981 */ /* 0x000ee2000c1e1900 */
        /* <DEDUP_REMOVED lines=8> */
[----:B------:R-:W-:-:S06]  /*0790*/  IMAD.WIDE.U32 R26, R16, 0x4, R20 ;  /* 0x00000004101a7825 */ /* 0x000fcc00078e0014 */
[----:B------:R-:W2:Y:S02]  /*07a0*/  LDG.E R27, desc[UR8][R26.64] ;  /* 0x000000081a1b7981 */ /* 0x000ea4000c1e1900 */
[----:B--2---:R-:W-:Y:S01]  /*07b0*/  FADD.FTZ R22, R28, R27 ;  /* 0x0000001b1c167221 */ /* 0x004fe20000010000 */
[----:B------:R-:W-:-:S04]  /*07c0*/  IMAD.WIDE.U32 R28, R18, 0x4, R20 ;  /* 0x00000004121c7825 */ /* 0x000fc800078e0014 */
[----:B------:R-:W-:Y:S02]  /*07d0*/  IMAD.WIDE.U32 R20, R7, 0x4, R20 ;  /* 0x0000000407147825 */ /* 0x000fe400078e0014 */
[----:B------:R-:W2:Y:S04]  /*07e0*/  LDG.E R29, desc[UR8][R28.64] ;  /* 0x000000081c1d7981 */ /* 0x000ea8000c1e1900 */
[----:B------:R0:W3:Y:S02]  /*07f0*/  LDG.E R23, desc[UR8][R20.64] ;  /* 0x0000000814177981 */ /* 0x0000e4000c1e1900 */
[----:B0-----:R-:W0:Y:S01]  /*0800*/  LDC.64 R20, c[0x0][0x448] ;  /* 0x00011200ff147b82 */ /* 0x001e220000000a00 */
[----:B--2---:R-:W-:-:S04]  /*0810*/  FADD.FTZ R22, R22, R29 ;  /* 0x0000001d16167221 */ /* 0x004fc80000010000 */
[----:B---3--:R-:W-:Y:S01]  /*0820*/  FADD.FTZ R26, R22, R23 ;  /* 0x00000017161a7221 */ /* 0x008fe20000010000 */
[----:B0-----:R-:W-:-:S04]  /*0830*/  IMAD.WIDE.U32 R22, R4, 0x4, R20 ;  /* 0x0000000404167825 */ /* 0x001fc800078e0014 */
[----:B------:R-:W-:Y:S02]  /*0840*/  IMAD.WIDE.U32 R28, R25, 0x4, R20 ;  /* 0x00000004191c7825 */ /* 0x000fe400078e0014 */
[----:B------:R-:W2:Y:S04]  /*0850*/  LDG.E R22, desc[UR8][R22.64] ;  /* 0x0000000816167981 */ /* 0x000ea8000c1e1900 */
[----:B------:R-:W3:Y:S01]  /*0860*/  LDG.E R27, desc[UR8][R28.64] ;  /* 0x000000081c1b7981 */ /* 0x000ee2000c1e1900 */
[----:B--2---:R-:W-:Y:S01]  /*0870*/  FADD.FTZ R3, R22, R3 ;  /* 0x0000000316037221 */ /* 0x004fe20000010000 */
[----:B------:R-:W-:-:S04]  /*0880*/  IMAD.WIDE.U32 R22, R6, 0x4, R20 ;  /* 0x0000000406167825 */ /* 0x000fc800078e0014 */
[----:B---3--:R-:W-:Y:S02]  /*0890*/  FADD.FTZ R3, R3, R27 ;  /* 0x0000001b03037221 */ /* 0x008fe40000010000 */
[----:B------:R-:W2:Y:S01]  /*08a0*/  LDG.E R27, desc[UR8][R22.64] ;  /* 0x00000008161b7981 */ /* 0x000ea2000c1e1900 */
[----:B------:R-:W-:-:S04]  /*08b0*/  IMAD.WIDE.U32 R28, R17, 0x4, R20 ;  /* 0x00000004111c7825 */ /* 0x000fc800078e0014 */
[----:B--2---:R-:W-:Y:S02]  /*08c0*/  FADD.FTZ R3, R3, R27 ;  /* 0x0000001b03037221 */ /* 0x004fe40000010000 */
        /* <DEDUP_REMOVED lines=32> */
[----:B------:R-:W-:-:S06]  /*0ad0*/  IMAD.WIDE.U32 R20, R7, 0x4, R20 ;  /* 0x0000000407147825 */ /* 0x000fcc00078e0014 */
[----:B------:R-:W3:Y:S01]  /*0ae0*/  LDG.E R20, desc[UR8][R20.64] ;  /* 0x0000000814147981 */ /* 0x000ee2000c1e1900 */
[----:B------:R-:W-:Y:S01]  /*0af0*/  IADD3 R24, PT, PT, R24, 0x10, RZ ;  /* 0x0000001018187810 */ /* 0x000fe20007ffe0ff */
[----:B--2---:R-:W-:Y:S02]  /*0b00*/  FADD.FTZ R3, R3, R27 ;  /* 0x0000001b03037221 */ /* 0x004fe40000010000 */
[----:B------:R-:W2:Y:S01]  /*0b10*/  LDG.E R27, desc[UR8][R22.64] ;  /* 0x00000008161b7981 */ /* 0x000ea2000c1e1900 */
[----:B------:R-:W-:Y:S02]  /*0b20*/  ISETP.NE.AND P0, PT, R24, RZ, PT ;  /* 0x000000ff1800720c */ /* 0x000fe40003f05270 */
[----:B------:R-:W-:Y:S02]  /*0b30*/  IADD3 R2, PT, PT, R2, 0x200, RZ ;  /* 0x0000020002027810 */ /* 0x000fe40007ffe0ff */
        /* <DEDUP_REMOVED lines=15> */
[----:B------:R-:W-:Y:S01]  /*0c30*/  LEA R7, R5, R7, 0x9 ;  /* 0x0000000705077211 */ /* 0x000fe200078e48ff */
[----:B--2---:R-:W-:-:S04]  /*0c40*/  FADD.FTZ R3, R3, R27 ;  /* 0x0000001b03037221 */ /* 0x004fc80000010000 */
[----:B---3--:R-:W-:Y:S01]  /*0c50*/  FADD.FTZ R3, R3, R20 ;  /* 0x0000001403037221 */ /* 0x008fe20000010000 */
[----:B------:R-:W-:Y:S06]  /*0c60*/  @P0 BRA `(.L_x_852) ;  /* 0xfffffff800280947 */ /* 0x000fec000383ffff */
.L_x_851:
[----:B------:R-:W-:Y:S05]  /*0c70*/  BSYNC.RECONVERGENT B1 ;  /* 0x0000000000017941 */ /* 0x000fea0003800200 */
.L_x_850:
        /* <DEDUP_REMOVED lines=12> */
[----:B------:R-:W-:Y:S02]  /*0d40*/  LOP3.LUT R7, R4, 0x7, RZ, 0xc0, !PT ;  /* 0x0000000704077812 */ /* 0x000fe400078ec0ff */
[----:B------:R-:W-:Y:S02]  /*0d50*/  MOV R5, UR7 ;  /* 0x0000000700057c02 */ /* 0x000fe40008000f00 */
[----:B------:R-:W-:Y:S02]  /*0d60*/  ISETP.NE.AND P1, PT, R7, RZ, PT ;  /* 0x000000ff0700720c */ /* 0x000fe40003f25270 */
[----:B0-----:R-:W-:-:S05]  /*0d70*/  LOP3.LUT R5, R5, 0x1f, R6, 0xf8, !PT ;  /* 0x0000001f05057812 */ /* 0x001fca00078ef806 */
[----:B------:R-:W-:Y:S06]  /*0d80*/  @!P0 BRA `(.L_x_854) ;  /* 0x0000000000f08947 */ /* 0x000fec0003800000 */
[----:B------:R-:W0:Y:S08]  /*0d90*/  LDC R18, c[0x0][0x388] ;  /* 0x0000e200ff127b82 */ /* 0x000e300000000800 */
[----:B------:R-:W1:Y:S08]  /*0da0*/  LDC.64 R10, c[0x0][0x440] ;  /* 0x00011000ff0a7b82 */ /* 0x000e700000000a00 */
[----:B------:R-:W2:Y:S01]  /*0db0*/  LDC.64 R14, c[0x0][0x448] ;  /* 0x00011200ff0e7b82 */ /* 0x000ea20000000a00 */
[----:B0-----:R-:W-:-:S05]  /*0dc0*/  IMAD R19, R2, R18, R5 ;  /* 0x0000001202137224 */ /* 0x001fca00078e0205 */
[----:B------:R-:W-:Y:S01]  /*0dd0*/  LEA R25, R18, R19, 0x5 ;  /* 0x0000001312197211 */ /* 0x000fe200078e28ff */
[----:B-1----:R-:W-:-:S04]  /*0de0*/  IMAD.WIDE.U32 R8, R19, 0x4, R10 ;  /* 0x0000000413087825 */ /* 0x002fc800078e000a */
[----:B------:R-:W-:Y:S01]  /*0df0*/  IMAD.WIDE.U32 R22, R25, 0x4, R10 ;  /* 0x0000000419167825 */ /* 0x000fe200078e000a */
[----:B------:R-:W3:Y:S03]  /*0e00*/  LDG.E R21, desc[UR8][R8.64] ;  /* 0x0000000808157981 */ /* 0x000ee6000c1e1900 */
[----:B--2---:R-:W-:Y:S02]  /*0e10*/  IMAD.WIDE.U32 R12, R19, 0x4, R14 ;  /* 0x00000004130c7825 */ /* 0x004fe400078e000e */
[----:B------:R-:W2:Y:S04]  /*0e20*/  LDG.E R22, desc[UR8][R22.64] ;  /* 0x0000000816167981 */ /* 0x000ea8000c1e1900 */
[----:B------:R0:W4:Y:S01]  /*0e30*/  LDG.E R20, desc[UR8][R12.64] ;  /* 0x000000080c147981 */ /* 0x000122000c1e1900 */
[----:B------:R-:W-:-:S04]  /*0e40*/  LEA R17, R18, R19, 0x6 ;  /* 0x0000001312117211 */ /* 0x000fc800078e30ff */
[C---:B------:R-:W-:Y:S01]  /*0e50*/  LEA R27, R18.reuse, R17, 0x5 ;  /* 0x00000011121b7211 */ /* 0x040fe200078e28ff */
[----:B------:R-:W-:Y:S01]  /*0e60*/  IMAD.WIDE.U32 R24, R25, 0x4, R14 ;  /* 0x0000000419187825 */ /* 0x000fe200078e000e */
[----:B------:R-:W-:-:S03]  /*0e70*/  LEA R19, R18, R19, 0x7 ;  /* 0x0000001312137211 */ /* 0x000fc600078e38ff */
[----:B0-----:R-:W-:-:S04]  /*0e80*/  IMAD.WIDE.U32 R12, R27, 0x4, R10 ;  /* 0x000000041b0c7825 */ /* 0x001fc800078e000a */
[C---:B------:R-:W-:Y:S02]  /*0e90*/  IMAD.WIDE.U32 R8, R17.reuse, 0x4, R10 ;  /* 0x0000000411087825 */ /* 0x040fe400078e000a */
[----:B------:R-:W5:Y:S02]  /*0ea0*/  LDG.E R13, desc[UR8][R12.64] ;  /* 0x000000080c0d7981 */ /* 0x000f64000c1e1900 */
[----:B------:R-:W-:Y:S02]  /*0eb0*/  IMAD.WIDE.U32 R16, R17, 0x4, R14 ;  /* 0x0000000411107825 */ /* 0x000fe400078e000e */
[----:B------:R-:W5:Y:S02]  /*0ec0*/  LDG.E R9, desc[UR8][R8.64] ;  /* 0x0000000808097981 */ /* 0x000f64000c1e1900 */
[C---:B------:R-:W-:Y:S02]  /*0ed0*/  IMAD.WIDE.U32 R28, R19.reuse, 0x4, R10 ;  /* 0x00000004131c7825 */ /* 0x040fe400078e000a */
[----:B------:R-:W5:Y:S04]  /*0ee0*/  LDG.E R16, desc[UR8][R16.64] ;  /* 0x0000000810107981 */ /* 0x000f68000c1e1900 */
[----:B------:R-:W5:Y:S04]  /*0ef0*/  LDG.E R12, desc[UR8][R24.64] ;  /* 0x00000008180c7981 */ /* 0x000f68000c1e1900 */
[----:B------:R0:W5:Y:S02]  /*0f00*/  LDG.E R8, desc[UR8][R28.64] ;  /* 0x000000081c087981 */ /* 0x000164000c1e1900 */
[----:B0-----:R-:W-:-:S05]  /*0f10*/  IMAD.WIDE.U32 R28, R19, 0x4, R14 ;  /* 0x00000004131c7825 */ /* 0x001fca00078e000e */
[----:B------:R0:W5:Y:S01]  /*0f20*/  LDG.E R17, desc[UR8][R28.64] ;  /* 0x000000081c117981 */ /* 0x000162000c1e1900 */
[----:B---3--:R-:W-:Y:S01]  /*0f30*/  FADD.FTZ R26, R26, R21 ;  /* 0x000000151a1a7221 */ /* 0x008fe20000010000 */
[----:B------:R-:W-:-:S03]  /*0f40*/  LEA R21, R18, R19, 0x5 ;  /* 0x0000001312157211 */ /* 0x000fc600078e28ff */
[----:B--2---:R-:W-:Y:S01]  /*0f50*/  FADD.FTZ R22, R26, R22 ;  /* 0x000000161a167221 */ /* 0x004fe20000010000 */
[----:B------:R-:W-:Y:S01]  /*0f60*/  IMAD.WIDE.U32 R26, R27, 0x4, R14 ;  /* 0x000000041b1a7825 */ /* 0x000fe200078e000e */
[----:B------:R-:W-:-:S03]  /*0f70*/  LEA R19, R18, R19, 0x6 ;  /* 0x0000001312137211 */ /* 0x000fc600078e30ff */
[----:B------:R-:W-:-:S04]  /*0f80*/  IMAD.WIDE.U32 R24, R21, 0x4, R10 ;  /* 0x0000000415187825 */ /* 0x000fc800078e000a */
[----:B----4-:R-:W-:Y:S01]  /*0f90*/  FADD.FTZ R23, R3, R20 ;  /* 0x0000001403177221 */ /* 0x010fe20000010000 */
[----:B------:R-:W2:Y:S01]  /*0fa0*/  LDG.E R26, desc[UR8][R26.64] ;  /* 0x000000081a1a7981 */ /* 0x000ea2000c1e1900 */
[----:B------:R-:W-:-:S03]  /*0fb0*/  IMAD.WIDE.U32 R20, R21, 0x4, R14 ;  /* 0x0000000415147825 */ /* 0x000fc600078e000e */
[----:B------:R1:W3:Y:S01]  /*0fc0*/  LDG.E R3, desc[UR8][R24.64] ;  /* 0x0000000818037981 */ /* 0x0002e2000c1e1900 */
[----:B0-----:R-:W-:-:S03]  /*0fd0*/  IMAD.WIDE.U32 R28, R19, 0x4, R10 ;  /* 0x00000004131c7825 */ /* 0x001fc600078e000a */
[----:B------:R-:W4:Y:S01]  /*0fe0*/  LDG.E R20, desc[UR8][R20.64] ;  /* 0x0000000814147981 */ /* 0x000f22000c1e1900 */
[----:B-1----:R-:W-:Y:S01]  /*0ff0*/  LEA R25, R18, R19, 0x5 ;  /* 0x0000001312197211 */ /* 0x002fe200078e28ff */
[----:B------:R-:W-:Y:S02]  /*1000*/  IMAD.WIDE.U32 R18, R19, 0x4, R14 ;  /* 0x0000000413127825 */ /* 0x000fe400078e000e */
[----:B------:R-:W4:Y:S02]  /*1010*/  LDG.E R24, desc[UR8][R28.64] ;  /* 0x000000081c187981 */ /* 0x000f24000c1e1900 */
[C---:B------:R-:W-:Y:S02]  /*1020*/  IMAD.WIDE.U32 R10, R25.reuse, 0x4, R10 ;  /* 0x00000004190a7825 */ /* 0x040fe400078e000a */
[----:B------:R-:W4:Y:S02]  /*1030*/  LDG.E R18, desc[UR8][R18.64] ;  /* 0x0000000812127981 */ /* 0x000f24000c1e1900 */
[----:B------:R-:W-:-:S02]  /*1040*/  IMAD.WIDE.U32 R14, R25, 0x4, R14 ;  /* 0x00000004190e7825 */ /* 0x000fc400078e000e */
[----:B------:R-:W4:Y:S04]  /*1050*/  LDG.E R10, desc[UR8][R10.64] ;  /* 0x000000080a0a7981 */ /* 0x000f28000c1e1900 */
[----:B------:R-:W4:Y:S01]  /*1060*/  LDG.E R14, desc[UR8][R14.64] ;  /* 0x000000080e0e7981 */ /* 0x000f22000c1e1900 */
[----:B-----5:R-:W-:Y:S01]  /*1070*/  FADD.FTZ R23, R23, R12 ;  /* 0x0000000c17177221 */ /* 0x020fe20000010000 */
[----:B------:R-:W-:-:S03]  /*1080*/  FADD.FTZ R22, R22, R9 ;  /* 0x0000000916167221 */ /* 0x000fc60000010000 */
[----:B------:R-:W-:Y:S01]  /*1090*/  FADD.FTZ R23, R23, R16 ;  /* 0x0000001017177221 */ /* 0x000fe20000010000 */
[----:B------:R-:W-:-:S04]  /*10a0*/  FADD.FTZ R13, R22, R13 ;  /* 0x0000000d160d7221 */ /* 0x000fc80000010000 */
[----:B------:R-:W-:Y:S01]  /*10b0*/  FADD.FTZ R8, R13, R8 ;  /* 0x000000080d087221 */ /* 0x000fe20000010000 */
[----:B------:R-:W-:Y:S01]  /*10c0*/  IADD3 R2, PT, PT, R2, 0x100, RZ ;  /* 0x0000010002027810 */ /* 0x000fe20007ffe0ff */
[----:B--2---:R-:W-:-:S04]  /*10d0*/  FADD.FTZ R26, R23, R26 ;  /* 0x0000001a171a7221 */ /* 0x004fc80000010000 */
[----:B------:R-:W-:Y:S01]  /*10e0*/  FADD.FTZ R17, R26, R17 ;  /* 0x000000111a117221 */ /* 0x000fe20000010000 */
[----:B---3--:R-:W-:-:S03]  /*10f0*/  FADD.FTZ R3, R8, R3 ;  /* 0x0000000308037221 */ /* 0x008fc60000010000 */
[----:B----4-:R-:W-:Y:S01]  /*1100*/  FADD.FTZ R17, R17, R20 ;  /* 0x0000001411117221 */ /* 0x010fe20000010000 */
[----:B------:R-:W-:-:S03]  /*1110*/  FADD.FTZ R3, R3, R24 ;  /* 0x0000001803037221 */ /* 0x000fc60000010000 */
[----:B------:R-:W-:Y:S01]  /*1120*/  FADD.FTZ R17, R17, R18 ;  /* 0x0000001211117221 */ /* 0x000fe20000010000 */
[----:B------:R-:W-:-:S03]  /*1130*/  FADD.FTZ R26, R3, R10 ;  /* 0x0000000a031a7221 */ /* 0x000fc60000010000 */
[----:B------:R-:W-:-:S07]  /*1140*/  FADD.FTZ R3, R17, R14 ;  /* 0x0000000e11037221 */ /* 0x000fce0000010000 */
.L_x_854:
[----:B------:R-:W-:Y:S05]  /*1150*/  BSYNC.RECONVERGENT B1 ;  /* 0x0000000000017941 */ /* 0x000fea0003800200 */
.L_x_853:
[----:B------:R-:W-:Y:S05]  /*1160*/  @!P1 BRA `(.L_x_849) ;  /* 0x0000000000e09947 */ /* 0x000fea0003800000 */
[----:B------:R-:W-:Y:S01]  /*1170*/  ISETP.GE.U32.AND P0, PT, R7, 0x4, PT ;  /* 0x000000040700780c */ /* 0x000fe20003f06070 */
[----:B------:R-:W-:Y:S01]  /*1180*/  BSSY.RECONVERGENT B1, `(.L_x_855) ;  /* 0x0000024000017945 */ /* 0x000fe20003800200 */
[----:B------:R-:W-:-:S04]  /*1190*/  LOP3.LUT R4, R4, 0x3, RZ, 0xc0, !PT ;  /* 0x0000000304047812 */ /* 0x000fc800078ec0ff */
[----:B------:R-:W-:-:S07]  /*11a0*/  ISETP.NE.AND P1, PT, R4, RZ, PT ;  /* 0x000000ff0400720c */ /* 0x000fce0003f25270 */
[----:B------:R-:W-:Y:S06]  /*11b0*/  @!P0 BRA `(.L_x_856) ;  /* 0x0000000000808947 */ /* 0x000fec0003800000 */
[----:B------:R-:W0:Y:S08]  /*11c0*/  LDC R7, c[0x0][0x388] ;  /* 0x0000e200ff077b82 */ /* 0x000e300000000800 */
[----:B------:R-:W1:Y:S08]  /*11d0*/  LDC.64 R8, c[0x0][0x448] ;  /* 0x00011200ff087b82 */ /* 0x000e700000000a00 */
[----:B------:R-:W2:Y:S01]  /*11e0*/  LDC.64 R10, c[0x0][0x440] ;  /* 0x00011000ff0a7b82 */ /* 0x000ea20000000a00 */
[----:B0-----:R-:W-:-:S05]  /*11f0*/  IMAD R12, R2, R7, R5 ;  /* 0x00000007020c7224 */ /* 0x001fca00078e0205 */
[CC--:B------:R-:W-:Y:S01]  /*1200*/  LEA R17, R7.reuse, R12.reuse, 0x5 ;  /* 0x0000000c07117211 */ /* 0x0c0fe200078e28ff */
[----:B-1----:R-:W-:Y:S01]  /*1210*/  IMAD.WIDE.U32 R20, R12, 0x4, R8 ;  /* 0x000000040c147825 */ /* 0x002fe200078e0008 */
[----:B------:R-:W-:-:S03]  /*1220*/  LEA R15, R7, R12, 0x6 ;  /* 0x0000000c070f7211 */ /* 0x000fc600078e30ff */
[--C-:B--2---:R-:W-:Y:S02]  /*1230*/  IMAD.WIDE.U32 R22, R12, 0x4, R10.reuse ;  /* 0x000000040c167825 */ /* 0x104fe400078e000a */
[----:B------:R-:W2:Y:S02]  /*1240*/  LDG.E R20, desc[UR8][R20.64] ;  /* 0x0000000814147981 */ /* 0x000ea4000c1e1900 */
[C---:B------:R-:W-:Y:S02]  /*1250*/  IMAD.WIDE.U32 R18, R17.reuse, 0x4, R10 ;  /* 0x0000000411127825 */ /* 0x040fe400078e000a */
        /* <DEDUP_REMOVED lines=14> */
[----:B--2---:R-:W-:Y:S01]  /*1340*/  FADD.FTZ R3, R3, R20 ;  /* 0x0000001403037221 */ /* 0x004fe20000010000 */
[----:B---3--:R-:W-:-:S04]  /*1350*/  FADD.FTZ R5, R26, R5 ;  /* 0x000000051a057221 */ /* 0x008fc80000010000 */
[----:B----4-:R-:W-:Y:S01]  /*1360*/  FADD.FTZ R5, R5, R18 ;  /* 0x0000001205057221 */ /* 0x010fe20000010000 */
[----:B-----5:R-:W-:-:S03]  /*1370*/  FADD.FTZ R3, R3, R16 ;  /* 0x0000001003037221 */ /* 0x020fc60000010000 */
[----:B------:R-:W-:Y:S01]  /*1380*/  FADD.FTZ R5, R5, R12 ;  /* 0x0000000c05057221 */ /* 0x000fe20000010000 */
[----:B------:R-:W-:-:S03]  /*1390*/  FADD.FTZ R3, R3, R14 ;  /* 0x0000000e03037221 */ /* 0x000fc60000010000 */
[----:B------:R-:W-:Y:S01]  /*13a0*/  FADD.FTZ R26, R5, R10 ;  /* 0x0000000a051a7221 */ /* 0x000fe20000010000 */
[----:B------:R-:W-:-:S07]  /*13b0*/  FADD.FTZ R3, R3, R8 ;  /* 0x0000000803037221 */ /* 0x000fce0000010000 */
.L_x_856:
[----:B------:R-:W-:Y:S05]  /*13c0*/  BSYNC.RECONVERGENT B1 ;  /* 0x0000000000017941 */ /* 0x000fea0003800200 */
.L_x_855:
[----:B------:R-:W-:Y:S05]  /*13d0*/  @!P1 BRA `(.L_x_849) ;  /* 0x0000000000449947 */ /* 0x000fea0003800000 */
[----:B------:R-:W0:Y:S01]  /*13e0*/  LDC R12, c[0x0][0x388] ;  /* 0x0000e200ff0c7b82 */ /* 0x000e220000000800 */
[----:B------:R-:W-:-:S07]  /*13f0*/  LOP3.LUT R13, R6, 0x1f, RZ, 0xc0, !PT ;  /* 0x0000001f060d7812 */ /* 0x000fce00078ec0ff */
[----:B------:R-:W1:Y:S08]  /*1400*/  LDC.64 R8, c[0x0][0x440] ;  /* 0x00011000ff087b82 */ /* 0x000e700000000a00 */
[----:B------:R-:W2:Y:S01]  /*1410*/  LDC.64 R10, c[0x0][0x448] ;  /* 0x00011200ff0a7b82 */ /* 0x000ea20000000a00 */
[----:B0-----:R-:W-:-:S05]  /*1420*/  IMAD R2, R2, R12, UR7 ;  /* 0x0000000702027e24 */ /* 0x001fca000f8e020c */
[----:B------:R-:W-:Y:S02]  /*1430*/  IADD3 R13, PT, PT, R13, R2, RZ ;  /* 0x000000020d0d7210 */ /* 0x000fe40007ffe0ff */
[----:B------:R-:W-:-:S07]  /*1440*/  IADD3 R2, PT, PT, -R4, RZ, RZ ;  /* 0x000000ff04027210 */ /* 0x000fce0007ffe1ff */
.L_x_857:
[----:B-1----:R-:W-:-:S04]  /*1450*/  IMAD.WIDE.U32 R4, R13, 0x4, R8 ;  /* 0x000000040d047825 */ /* 0x002fc800078e0008 */
[----:B--2---:R-:W-:Y:S02]  /*1460*/  IMAD.WIDE.U32 R6, R13, 0x4, R10 ;  /* 0x000000040d067825 */ /* 0x004fe400078e000a */
        /* <DEDUP_REMOVED lines=8> */
.L_x_849:
[----:B------:R-:W-:Y:S05]  /*14f0*/  BSYNC.RECONVERGENT B0 ;  /* 0x0000000000007941 */ /* 0x000fea0003800200 */
.L_x_848:
        /* <DEDUP_REMOVED lines=10> */
[C---:B------:R-:W-:Y:S01]  /*15a0*/  ISETP.NE.AND P1, PT, R2.reuse, RZ, PT ;  /* 0x000000ff0200720c */ /* 0x040fe20003f25270 */
[----:B------:R-:W-:Y:S01]  /*15b0*/  STS [R5], R3 ;  /* 0x0000000305007388 */ /* 0x000fe20000000800 */
[----:B------:R-:W-:Y:S02]  /*15c0*/  LOP3.LUT R4, R7, R4, RZ, 0xfc, !PT ;  /* 0x0000000407047212 */ /* 0x000fe400078efcff */
[----:B------:R-:W-:Y:S01]  /*15d0*/  ISETP.GT.U32.AND P0, PT, R2, 0xf, PT ;  /* 0x0000000f0200780c */ /* 0x000fe20003f04070 */
[----:B------:R-:W-:Y:S01]  /*15e0*/  STS [R5+0x1000], R26 ;  /* 0x0010001a05007388 */ /* 0x000fe20000000800 */
[----:B------:R-:W-:Y:S02]  /*15f0*/  BAR.SYNC.DEFER_BLOCKING 0x0 ;  /* 0x0000000000007b1d */ /* 0x000fe40000010000 */
[----:B------:R-:W-:-:S04]  /*1600*/  ISETP.NE.OR P0, PT, R0, 0x1f, P0 ;  /* 0x0000001f0000780c */ /* 0x000fc80000705670 */
        /* <DEDUP_REMOVED lines=10> */
[----:B------:R-:W0:Y:S01]  /*16b0*/  SHFL.BFLY PT, R3, R12, 0x4, 0x1f ;  /* 0x0c801f000c037f89 */ /* 0x000e2200000e0000 */
[----:B------:R-:W-:-:S03]  /*16c0*/  @!P1 LEA R8, R0, UR5, 0x2 ;  /* 0x0000000500089c11 */ /* 0x000fc6000f8e10ff */
[----:B------:R-:W1:Y:S01]  /*16d0*/  SHFL.BFLY PT, R10, R9, 0x4, 0x1f ;  /* 0x0c801f00090a7f89 */ /* 0x000e6200000e0000 */
        /* <DEDUP_REMOVED lines=14> */
[C---:B------:R-:W-:Y:S01]  /*17c0*/  LEA R0, R2.reuse, UR5, 0x3 ;  /* 0x0000000502007c11 */ /* 0x040fe2000f8e18ff */
[----:B0-----:R-:W0:Y:S01]  /*17d0*/  LDC.64 R4, c[0x0][0x488] ;  /* 0x00012200ff047b82 */ /* 0x001e220000000a00 */
[----:B------:R-:W-:-:S03]  /*17e0*/  IADD3 R9, PT, PT, R2, UR4, RZ ;  /* 0x0000000402097c10 */ /* 0x000fc6000fffe0ff */
        /* <DEDUP_REMOVED lines=10> */
.L_x_858:
        /* <DEDUP_REMOVED lines=15> */
.L_x_14298:


//--------------------- .text._ZN10layer_norm13ln_bwd_kernelINS_13Kernel_traitsI13__nv_bfloat16S2_S2_S2_fjLj7168ELj1ELj1ELj8ELj8ENS_18Kernel_traits_baseILj7168ES2_S2_S2_S2_fjLj256EEEEELb1ELb0ELb1ELb1EEEvNS_9BwdParamsE --------------------------
	.section	.text._ZN10layer_norm13ln_bwd_kernelINS_13Kernel_traitsI13__nv_bfloat16S2_S2_S2_fjLj7168ELj1ELj1ELj8ELj8ENS_18Kernel_traits_baseILj7168ES2_S2_S2_S2_fjLj256EEEEELb1ELb0ELb1ELb1EEEvNS_9BwdParamsE,"ax",@progbits
	.align	128
        .global         _ZN10layer_norm13ln_bwd_kernelINS_13Kernel_traitsI13__nv_bfloat16S2_S2_S2_fjLj7168ELj1ELj1ELj8ELj8ENS_18Kernel_traits_baseILj7168ES2_S2_S2_S2_fjLj256EEEEELb1ELb0ELb1ELb1EEEvNS_9BwdParamsE
        .type           _ZN10layer_norm13ln_bwd_kernelINS_13Kernel_traitsI13__nv_bfloat16S2_S2_S2_fjLj7168ELj1ELj1ELj8ELj8ENS_18Kernel_traits_baseILj7168ES2_S2_S2_S2_fjLj256EEEEELb1ELb0ELb1ELb1EEEvNS_9BwdParamsE,@function
        .size           _ZN10layer_norm13ln_bwd_kernelINS_13Kernel_traitsI13__nv_bfloat16S2_S2_S2_fjLj7168ELj1ELj1ELj8ELj8ENS_18Kernel_traits_baseILj7168ES2_S2_S2_S2_fjLj256EEEEELb1ELb0ELb1ELb1EEEvNS_9BwdParamsE,(.L_x_14299 - _ZN10layer_norm13ln_bwd_kernelINS_13Kernel_traitsI13__nv_bfloat16S2_S2_S2_fjLj7168ELj1ELj1ELj8ELj8ENS_18Kernel_traits_baseILj7168ES2_S2_S2_S2_fjLj256EEEEELb1ELb0ELb1ELb1EEEvNS_9BwdParamsE)
        .other          _ZN10layer_norm13ln_bwd_kernelINS_13Kernel_traitsI13__nv_bfloat16S2_S2_S2_fjLj7168ELj1ELj1ELj8ELj8ENS_18Kernel_traits_baseILj7168ES2_S2_S2_S2_fjLj256EEEEELb1ELb0ELb1ELb1EEEvNS_9BwdParamsE,@"STO_CUDA_ENTRY STV_DEFAULT"
_ZN10layer_norm13ln_bwd_kernelINS_13Kernel_traitsI13__nv_bfloat16S2_S2_S2_fjLj7168ELj1ELj1ELj8ELj8ENS_18Kernel_traits_baseILj7168ES2_S2_S2_S2_fjLj256EEEEELb1ELb0ELb1ELb1EEEvNS_9BwdParamsE:
.text._ZN10layer_norm13ln_bwd_kernelINS_13Kernel_traitsI13__nv_bfloat16S2_S2_S2_fjLj7168ELj1ELj1ELj8ELj8ENS_18Kernel_traits_baseILj7168ES2_S2_S2_S2_fjLj256EEEEELb1ELb0ELb1ELb1EEEvNS_9BwdParamsE:
        /* <DEDUP_REMOVED lines=36> */
[----:B------:R-:W2:Y:S01]  /*0240*/  LDCU UR15, c[0x0][0x388] ;  /* 0x00007100ff0f77ac */ /* 0x000ea20008000800 */
[----:B------:R-:W3:Y:S01]  /*0250*/  LDCU.U8 UR11, c[0x0][0x410] ;  /* 0x00008200ff0b77ac */ /* 0x000ee20008000000 */
[----:B------:R-:W4:Y:S01]  /*0260*/  LDCU UR14, c[0x0][0x400] ;  /* 0x00008000ff0e77ac */ /* 0x000f220008000800 */
[----:B------:R-:W0:Y:S01]  /*0270*/  LDCU.64 UR16, c[0x0][0x408] ;  /* 0x00008100ff1077ac */ /* 0x000e220008000a00 */
[----:B------:R-:W0:Y:S01]  /*0280*/  LDCU.64 UR6, c[0x0][0x438] ;  /* 0x00008700ff0677ac */ /* 0x000e220008000a00 */
[----:B------:R-:W0:Y:S01]  /*0290*/  LDCU.64 UR8, c[0x0][0x478] ;  /* 0x00008f00ff0877ac */ /* 0x000e220008000a00 */
[----:B-1----:R-:W-:-:S05]  /*02a0*/  IMAD.WIDE.U32 R2, R177, 0x8, R2 ;  /* 0x00000008b1027825 */ /* 0x002fca00078e0002 */
[----:B0-----:R0:W5:Y:S04]  /*02b0*/  LDG.E.64 R102, desc[UR12][R2.64+0x3000] ;  /* 0x0030000c02667981 */ /* 0x001168000c1e1b00 */
[----:B------:R0:W5:Y:S04]  /*02c0*/  LDG.E.64 R100, desc[UR12][R2.64+0x2800] ;  /* 0x0028000c02647981 */ /* 0x000168000c1e1b00 */
[----:B------:R0:W5:Y:S04]  /*02d0*/  LDG.E.64 R98, desc[UR12][R2.64+0x2000] ;  /* 0x0020000c02627981 */ /* 0x000168000c1e1b00 */
[----:B------:R0:W5:Y:S04]  /*02e0*/  LDG.E.64 R96, desc[UR12][R2.64+0x1800] ;  /* 0x0018000c02607981 */ /* 0x000168000c1e1b00 */
[----:B------:R0:W5:Y:S04]  /*02f0*/  LDG.E.64 R94, desc[UR12][R2.64+0x1000] ;  /* 0x0010000c025e7981 */ /* 0x000168000c1e1b00 */
[----:B------:R0:W5:Y:S04]  /*0300*/  LDG.E.64 R92, desc[UR12][R2.64+0x800] ;  /* 0x0008000c025c7981 */ /* 0x000168000c1e1b00 */
[----:B------:R0:W5:Y:S01]  /*0310*/  LDG.E.64 R90, desc[UR12][R2.64] ;  /* 0x0000000c025a7981 */ /* 0x000162000c1e1b00 */
[----:B------:R-:W-:Y:S01]  /*0320*/  MOV R0, UR4 ;  /* 0x0000000400007c02 */ /* 0x000fe20008000f00 */
[----:B------:R-:W-:Y:S01]  /*0330*/  IMAD.MOV.U32 R59, RZ, RZ, RZ ;  /* 0x000000ffff3b7224 */ /* 0x000fe200078e00ff */
[----:B--234-:R-:W-:-:S11]  /*0340*/  UPLOP3.LUT UP1, UPT, UPT, UPT, UPT, 0x40, 0x4 ;  /* 0x000000000004789c */ /* 0x01cfd60003f2e870 */
.L_x_929:
[----:B------:R-:W1:Y:S08]  /*0350*/  LDC.64 R64, c[0x0][0x3f8] ;  /* 0x0000fe00ff407b82 */ /* 0x000e700000000a00 */
[----:B0-----:R-:W2:Y:S08]  /*0360*/  LDC.64 R62, c[0x0][0x3c8] ;  /* 0x0000f200ff3e7b82 */ /* 0x001eb00000000a00 */
[----:B------:R-:W3:Y:S01]  /*0370*/  LDC.64 R66, c[0x0][0x3f0] ;  /* 0x0000fc00ff427b82 */ /* 0x000ee20000000a00 */
[----:B-1----:R-:W-:-:S07]  /*0380*/  IMAD.WIDE R64, R0, 0x4, R64 ;  /* 0x0000000400407825 */ /* 0x002fce00078e0240 */
[----:B------:R-:W1:Y:S01]  /*0390*/  LDC.64 R60, c[0x0][0x3c0] ;  /* 0x0000f000ff3c7b82 */ /* 0x000e620000000a00 */
[----:B0-----:R-:W4:Y:S01]  /*03a0*/  LDG.E R2, desc[UR12][R64.64] ;  /* 0x0000000c40027981 */ /* 0x001f22000c1e1900 */
[----:B--2---:R-:W-:-:S05]  /*03b0*/  IMAD.WIDE R62, R0, 0x4, R62 ;  /* 0x00000004003e7825 */ /* 0x004fca00078e023e */
[----:B-----5:R0:W5:Y:S01]  /*03c0*/  LDG.E R104, desc[UR12][R62.64] ;  /* 0x0000000c3e687981 */ /* 0x020162000c1e1900 */
[----:B---3--:R-:W-:-:S05]  /*03d0*/  IMAD.WIDE R66, R0, 0x4, R66 ;  /* 0x0000000400427825 */ /* 0x008fca00078e0242 */
[----:B------:R0:W5:Y:S01]  /*03e0*/  LDG.E R119, desc[UR12][R66.64] ;  /* 0x0000000c42777981 */ /* 0x000162000c1e1900 */
[----:B----4-:R-:W-:-:S13]  /*03f0*/  ISETP.GE.AND P2, PT, R2, 0x1, PT ;  /* 0x000000010200780c */ /* 0x010fda0003f46270 */
[----:B01----:R-:W-:Y:S05]  /*0400*/  @!P2 BRA `(.L_x_860) ;  /* 0x0000001800f8a947 */ /* 0x003fea0003800000 */
[----:B------:R-:W0:Y:S01]  /*0410*/  LDC R118, c[0x0][0x388] ;  /* 0x0000e200ff767b82 */ /* 0x000e220000000800 */
[----:B------:R-:W1:Y:S01]  /*0420*/  S2R R121, SR_TID.X ;  /* 0x0000000000797919 */ /* 0x000e620000002100 */
[----:B------:R-:W-:-:S06]  /*0430*/  IADD3 R3, PT, PT, R2, -0x1, RZ ;  /* 0xffffffff02037810 */ /* 0x000fcc0007ffe0ff */
[----:B------:R-:W2:Y:S08]  /*0440*/  LDC.64 R62, c[0x0][0x428] ;  /* 0x00010a00ff3e7b82 */ /* 0x000eb00000000a00 */
[----:B------:R-:W3:Y:S01]  /*0450*/  LDC.64 R128, c[0x0][0x3a8] ;  /* 0x0000ea00ff807b82 */ /* 0x000ee20000000a00 */
[----:B0-----:R-:W-:Y:S02]  /*0460*/  IMAD R3, R3, R118, RZ ;  /* 0x0000007603037224 */ /* 0x001fe400078e02ff */
[----:B------:R-:W-:Y:S01]  /*0470*/  IMAD.WIDE R114, R0, 0x4, R60 ;  /* 0x0000000400727825 */ /* 0x000fe200078e023c */
[----:B-----5:R-:W-:-:S04]  /*0480*/  ISETP.GE.AND P1, PT, R119, 0x1, PT ;  /* 0x000000017700780c */ /* 0x020fc80003f26270 */
[----:B------:R-:W0:Y:S01]  /*0490*/  LDC.64 R150, c[0x0][0x3b0] ;  /* 0x0000ec00ff967b82 */ /* 0x000e220000000a00 */
[----:B------:R-:W-:Y:S01]  /*04a0*/  SHF.R.S32.HI R64, RZ, 0x1f, R3 ;  /* 0x0000001fff407819 */ /* 0x000fe20000011403 */
[----:B------:R-:W4:Y:S03]  /*04b0*/  LDG.E R173, desc[UR12][R114.64] ;  /* 0x0000000c72ad7981 */ /* 0x000f26000c1e1900 */
[----:B------:R-:W-:Y:S01]  /*04c0*/  LEA.HI R64, R64, R3, RZ, 0x2 ;  /* 0x0000000340407211 */ /* 0x000fe200078f10ff */
[----:B------:R-:W-:-:S03]  /*04d0*/  IMAD R3, R0, R118, RZ ;  /* 0x0000007600037224 */ /* 0x000fc600078e02ff */
[----:B-1----:R-:W-:Y:S02]  /*04e0*/  LEA.HI.SX32 R65, R64, R121, 0x1e ;  /* 0x0000007940417211 */ /* 0x002fe400078ff2ff */
[----:B------:R-:W-:Y:S02]  /*04f0*/  SHF.R.S32.HI R64, RZ, 0x1f, R3 ;  /* 0x0000001fff407819 */ /* 0x000fe40000011403 */
[C---:B------:R-:W-:Y:S01]  /*0500*/  IADD3 R127, PT, PT, R65.reuse, 0x200, RZ ;  /* 0x00000200417f7810 */ /* 0x040fe20007ffe0ff */
[C---:B------:R-:W-:Y:S01]  /*0510*/  VIADD R125, R65.reuse, 0x300 ;  /* 0x00000300417d7836 */ /* 0x040fe20000000000 */
[----:B------:R-:W-:Y:S01]  /*0520*/  LEA.HI R64, R64, R3, RZ, 0x2 ;  /* 0x0000000340407211 */ /* 0x000fe200078f10ff */
[C---:B------:R-:W-:Y:S01]  /*0530*/  VIADD R131, R65.reuse, 0x100 ;  /* 0x0000010041837836 */ /* 0x040fe20000000000 */
[C---:B------:R-:W-:Y:S01]  /*0540*/  IADD3 R123, PT, PT, R65.reuse, 0x400, RZ ;  /* 0x00000400417b7810 */ /* 0x040fe20007ffe0ff */
[----:B--2---:R-:W-:Y:S01]  /*0550*/  IMAD.WIDE.U32 R132, R65, 0x8, R62 ;  /* 0x0000000841847825 */ /* 0x004fe200078e003e */
[----:B------:R-:W-:-:S02]  /*0560*/  LEA.HI.SX32 R167, R64, R121, 0x1e ;  /* 0x0000007940a77211 */ /* 0x000fc400078ff2ff */
[----:B------:R-:W-:Y:S01]  /*0570*/  IADD3 R3, PT, PT, R65, 0x600, RZ ;  /* 0x0000060041037810 */ /* 0x000fe20007ffe0ff */
[----:B------:R-:W-:Y:S01]  /*0580*/  IMAD.WIDE.U32 R124, R125, 0x8, R62 ;  /* 0x000000087d7c7825 */ /* 0x000fe200078e003e */
[----:B------:R-:W-:Y:S01]  /*0590*/  IADD3 R157, PT, PT, R167, 0x200, RZ ;  /* 0x00000200a79d7810 */ /* 0x000fe20007ffe0ff */
[----:B------:R-:W2:Y:S02]  /*05a0*/  LDG.E.64 R132, desc[UR12][R132.64] ;  /* 0x0000000c84847981 */ /* 0x000ea4000c1e1b00 */
[----:B------:R-:W-:Y:S02]  /*05b0*/  VIADD R71, R65, 0x500 ;  /* 0x0000050041477836 */ /* 0x000fe40000000000 */
[C---:B---3--:R-:W-:Y:S01]  /*05c0*/  IMAD.WIDE.U32 R64, R167.reuse, 0x8, R128 ;  /* 0x00000008a7407825 */ /* 0x048fe200078e0080 */
[----:B------:R-:W3:Y:S03]  /*05d0*/  LDG.E.64 R124, desc[UR12][R124.64] ;  /* 0x0000000c7c7c7981 */ /* 0x000ee6000c1e1b00 */
[----:B------:R-:W-:-:S02]  /*05e0*/  VIADD R165, R167, 0x500 ;  /* 0x00000500a7a57836 */ /* 0x000fc40000000000 */
[C---:B------:R-:W-:Y:S01]  /*05f0*/  VIADD R155, R167.reuse, 0x100 ;  /* 0x00000100a79b7836 */ /* 0x040fe20000000000 */
[----:B------:R-:W3:Y:S01]  /*0600*/  LDG.E.64 R64, desc[UR12][R64.64] ;  /* 0x0000000c40407981 */ /* 0x000ee2000c1e1b00 */
[----:B------:R-:W-:Y:S02]  /*0610*/  VIADD R161, R167, 0x300 ;  /* 0x00000300a7a17836 */ /* 0x000fe40000000000 */
[----:B------:R-:W-:Y:S01]  /*0620*/  IMAD.WIDE.U32 R130, R131, 0x8, R62 ;  /* 0x0000000883827825 */ /* 0x000fe200078e003e */
[----:B------:R-:W-:-:S03]  /*0630*/  IADD3 R163, PT, PT, R167, 0x400, RZ ;  /* 0x00000400a7a37810 */ /* 0x000fc60007ffe0ff */
[----:B------:R-:W-:Y:S01]  /*0640*/  IMAD.WIDE.U32 R122, R123, 0x8, R62 ;  /* 0x000000087b7a7825 */ /* 0x000fe200078e003e */
[----:B------:R-:W-:Y:S01]  /*0650*/  IADD3 R175, PT, PT, R167, 0x600, RZ ;  /* 0x00000600a7af7810 */ /* 0x000fe20007ffe0ff */
[----:B------:R-:W3:Y:S02]  /*0660*/  LDG.E.64 R130, desc[UR12][R130.64] ;  /* 0x0000000c82827981 */ /* 0x000ee4000c1e1b00 */
[--C-:B------:R-:W-:Y:S02]  /*0670*/  IMAD.WIDE.U32 R116, R165, 0x8, R128.reuse ;  /* 0x00000008a5747825 */ /* 0x100fe400078e0080 */
[----:B------:R-:W3:Y:S02]  /*0680*/  LDG.E.64 R122, desc[UR12][R122.64] ;  /* 0x0000000c7a7a7981 */ /* 0x000ee4000c1e1b00 */
[--C-:B------:R-:W-:Y:S02]  /*0690*/  IMAD.WIDE.U32 R66, R155, 0x8, R128.reuse ;  /* 0x000000089b427825 */ /* 0x100fe400078e0080 */
[----:B------:R-:W3:Y:S02]  /*06a0*/  LDG.E.64 R60, desc[UR12][R116.64] ;  /* 0x0000000c743c7981 */ /* 0x000ee4000c1e1b00 */
[----:B------:R-:W-:-:S02]  /*06b0*/  IMAD.WIDE.U32 R68, R157, 0x8, R128 ;  /* 0x000000089d447825 */ /* 0x000fc400078e0080 */
[----:B------:R-:W3:Y:S02]  /*06c0*/  LDG.E.64 R66, desc[UR12][R66.64] ;  /* 0x0000000c42427981 */ /* 0x000ee4000c1e1b00 */
[----:B------:R-:W-:Y:S02]  /*06d0*/  IMAD.WIDE.U32 R72, R161, 0x8, R128 ;  /* 0x00000008a1487825 */ /* 0x000fe400078e0080 */
[----:B------:R-:W3:Y:S02]  /*06e0*/  LDG.E.64 R68, desc[UR12][R68.64] ;  /* 0x0000000c44447981 */ /* 0x000ee4000c1e1b00 */
[----:B------:R-:W-:Y:S02]  /*06f0*/  IMAD.WIDE.U32 R126, R127, 0x8, R62 ;  /* 0x000000087f7e7825 */ /* 0x000fe400078e003e */
[----:B------:R-:W3:Y:S02]  /*0700*/  LDG.E.64 R72, desc[UR12][R72.64] ;  /* 0x0000000c48487981 */ /* 0x000ee4000c1e1b00 */
[----:B------:R-:W-:-:S02]  /*0710*/  IMAD.WIDE.U32 R74, R163, 0x8, R128 ;  /* 0x00000008a34a7825 */ /* 0x000fc400078e0080 */
[----:B------:R-:W3:Y:S02]  /*0720*/  LDG.E.64 R126, desc[UR12][R126.64] ;  /* 0x0000000c7e7e7981 */ /* 0x000ee4000c1e1b00 */
[----:B------:R-:W-:Y:S02]  /*0730*/  IMAD.WIDE.U32 R128, R175, 0x8, R128 ;  /* 0x00000008af807825 */ /* 0x000fe400078e0080 */
[----:B------:R-:W3:Y:S04]  /*0740*/  LDG.E.64 R74, desc[UR12][R74.64] ;  /* 0x0000000c4a4a7981 */ /* 0x000ee8000c1e1b00 */
[----:B------:R-:W3:Y:S01]  /*0750*/  LDG.E.64 R128, desc[UR12][R128.64] ;  /* 0x0000000c80807981 */ /* 0x000ee2000c1e1b00 */
[----:B------:R-:W-:-:S06]  /*0760*/  IMAD.WIDE.U32 R70, R71, 0x8, R62 ;  /* 0x0000000847467825 */ /* 0x000fcc00078e003e */
[----:B------:R-:W3:Y:S01]  /*0770*/  LDG.E.64 R70, desc[UR12][R70.64] ;  /* 0x0000000c46467981 */ /* 0x000ee2000c1e1b00 */
[----:B------:R-:W-:-:S06]  /*0780*/  IMAD.WIDE.U32 R62, R3, 0x8, R62 ;  /* 0x00000008033e7825 */ /* 0x000fcc00078e003e */
[----:B------:R-:W3:Y:S01]  /*0790*/  LDG.E.64 R62, desc[UR12][R62.64] ;  /* 0x0000000c3e3e7981 */ /* 0x000ee2000c1e1b00 */
[----:B------:R-:W-:Y:S02]  /*07a0*/  MOV R113, UR7 ;  /* 0x0000000700717c02 */ /* 0x000fe40008000f00 */
[----:B------:R-:W-:-:S04]  /*07b0*/  ISETP.NE.U32.AND P0, PT, RZ, UR6, PT ;  /* 0x00000006ff007c0c */ /* 0x000fc8000bf05070 */
[----:B------:R-:W-:Y:S01]  /*07c0*/  ISETP.NE.AND.EX P0, PT, R113, RZ, PT, P0 ;  /* 0x000000ff7100720c */ /* 0x000fe20003f05300 */
[----:B------:R-:W-:-:S04]  /*07d0*/  @P1 VIADD R3, R119, 0xffffffff ;  /* 0xffffffff77031836 */ /* 0x000fc80000000000 */
[----:B------:R-:W-:-:S08]  /*07e0*/  @P1 IMAD R3, R3, R118, RZ ;  /* 0x0000007603031224 */ /* 0x000fd000078e02ff */
[----:B------:R-:W1:Y:S01]  /*07f0*/  @P0 LDC.64 R134, c[0x0][0x438] ;  /* 0x00010e00ff860b82 */ /* 0x000e620000000a00 */
[----:B------:R-:W-:-:S07]  /*0800*/  @P1 SHF.R.S32.HI R118, RZ, 0x1f, R3 ;  /* 0x0000001fff761819 */ /* 0x000fce0000011403 */
[----:B------:R-:W1:Y:S08]  /*0810*/  @P0 LDC.64 R136, c[0x0][0x438] ;  /* 0x00010e00ff880b82 */ /* 0x000e700000000a00 */
[----:B------:R-:W1:Y:S08]  /*0820*/  @P0 LDC.64 R144, c[0x0][0x438] ;  /* 0x00010e00ff900b82 */ /* 0x000e700000000a00 */
[----:B------:R-:W1:Y:S08]  /*0830*/  @P0 LDC.64 R152, c[0x0][0x438] ;  /* 0x00010e00ff980b82 */ /* 0x000e700000000a00 */
[----:B------:R-:W1:Y:S08]  /*0840*/  @P0 LDC.64 R158, c[0x0][0x438] ;  /* 0x00010e00ff9e0b82 */ /* 0x000e700000000a00 */
[----:B------:R-:W1:Y:S08]  /*0850*/  @P0 LDC.64 R168, c[0x0][0x438] ;  /* 0x00010e00ffa80b82 */ /* 0x000e700000000a00 */
[----:B------:R-:W1:Y:S01]  /*0860*/  @P0 LDC.64 R170, c[0x0][0x438] ;  /* 0x00010e00ffaa0b82 */ /* 0x000e620000000a00 */
[----:B------:R-:W-:Y:S01]  /*0870*/  @P1 LEA.HI R118, R118, R3, RZ, 0x2 ;  /* 0x0000000376761211 */ /* 0x000fe200078f10ff */
[----:B------:R-:W-:-:S03]  /*0880*/  IMAD.MOV.U32 R3, RZ, RZ, RZ ;  /* 0x000000ffff037224 */ /* 0x000fc600078e00ff */
[----:B------:R-:W-:-:S04]  /*0890*/  @P1 LEA.HI.SX32 R3, R118, R121, 0x1e ;  /* 0x0000007976031211 */ /* 0x000fc800078ff2ff */
[C---:B------:R-:W-:Y:S01]  /*08a0*/  IADD3 R149, PT, PT, R3.reuse, 0x500, RZ ;  /* 0x0000050003957810 */ /* 0x040fe20007ffe0ff */
[C---:B------:R-:W-:Y:S01]  /*08b0*/  VIADD R147, R3.reuse, 0x400 ;  /* 0x0000040003937836 */ /* 0x040fe20000000000 */
[C---:B------:R-:W-:Y:S01]  /*08c0*/  IADD3 R139, PT, PT, R3.reuse, 0x100, RZ ;  /* 0x00000100038b7810 */ /* 0x040fe20007ffe0ff */
[C---:B0-----:R-:W-:Y:S01]  /*08d0*/  IMAD.WIDE.U32 R120, R3.reuse, 0x4, R150 ;  /* 0x0000000403787825 */ /* 0x041fe200078e0096 */
[----:B------:R-:W-:-:S03]  /*08e0*/  IADD3 R143, PT, PT, R3, 0x300, RZ ;  /* 0x00000300038f7810 */ /* 0x000fc60007ffe0ff */
[----:B------:R-:W-:Y:S02]  /*08f0*/  VIADD R141, R3, 0x200 ;  /* 0x00000200038d7836 */ /* 0x000fe40000000000 */
[--C-:B------:R-:W-:Y:S01]  /*0900*/  IMAD.WIDE.U32 R146, R147, 0x4, R150.reuse ;  /* 0x0000000493927825 */ /* 0x100fe200078e0096 */
[----:B------:R-:W5:Y:S03]  /*0910*/  LDG.E R120, desc[UR12][R120.64] ;  /* 0x0000000c78787981 */ /* 0x000f66000c1e1900 */
[----:B------:R-:W-:Y:S01]  /*0920*/  IMAD.WIDE.U32 R148, R149, 0x4, R150 ;  /* 0x0000000495947825 */ /* 0x000fe200078e0096 */
[----:B------:R-:W5:Y:S03]  /*0930*/  LDG.E R117, desc[UR12][R146.64] ;  /* 0x0000000c92757981 */ /* 0x000f66000c1e1900 */
[----:B------:R-:W-:Y:S01]  /*0940*/  VIADD R3, R3, 0x600 ;  /* 0x0000060003037836 */ /* 0x000fe20000000000 */
[----:B------:R3:W5:Y:S01]  /*0950*/  LDG.E R118, desc[UR12][R148.64] ;  /* 0x0000000c94767981 */ /* 0x000762000c1e1900 */
[----:B-1----:R-:W-:-:S04]  /*0960*/  @P0 IMAD.WIDE.U32 R134, R167, 0x8, R134 ;  /* 0x00000008a7860825 */ /* 0x002fc800078e0086 */
[----:B------:R-:W-:Y:S01]  /*0970*/  @P0 IMAD.WIDE.U32 R136, R155, 0x8, R136 ;  /* 0x000000089b880825 */ /* 0x000fe200078e0088 */
        /* <DEDUP_REMOVED lines=11> */
[--C-:B------:R-:W-:Y:S01]  /*0a30*/  IMAD.WIDE.U32 R138, R139, 0x4, R150.reuse ;  /* 0x000000048b8a7825 */ /* 0x100fe200078e0096 */
[----:B------:R-:W5:Y:S03]  /*0a40*/  @P0 LDG.E.64 R76, desc[UR12][R170.64] ;  /* 0x0000000caa4c0981 */ /* 0x000f66000c1e1b00 */
[--C-:B------:R-:W-:Y:S01]  /*0a50*/  IMAD.WIDE.U32 R140, R141, 0x4, R150.reuse ;  /* 0x000000048d8c7825 */ /* 0x100fe200078e0096 */
[----:B------:R-:W-:Y:S01]  /*0a60*/  ISETP.NE.AND P0, PT, RZ, UR11, PT ;  /* 0x0000000bff007c0c */ /* 0x000fe2000bf05270 */
[----:B------:R-:W5:Y:S02]  /*0a70*/  LDG.E R114, desc[UR12][R138.64] ;  /* 0x0000000c8a727981 */ /* 0x000f64000c1e1900 */
[----:B------:R-:W-:-:S02]  /*0a80*/  IMAD.WIDE.U32 R142, R143, 0x4, R150 ;  /* 0x000000048f8e7825 */ /* 0x000fc400078e0096 */
[----:B------:R-:W5:Y:S02]  /*0a90*/  LDG.E R115, desc[UR12][R140.64] ;  /* 0x0000000c8c737981 */ /* 0x000f64000c1e1900 */
[----:B------:R-:W-:Y:S02]  /*0aa0*/  IMAD.WIDE.U32 R150, R3, 0x4, R150 ;  /* 0x0000000403967825 */ /* 0x000fe400078e0096 */
[----:B------:R-:W5:Y:S04]  /*0ab0*/  LDG.E R116, desc[UR12][R142.64] ;  /* 0x0000000c8e747981 */ /* 0x000f68000c1e1900 */
[----:B------:R0:W5:Y:S01]  /*0ac0*/  LDG.E R121, desc[UR12][R150.64] ;  /* 0x0000000c96797981 */ /* 0x000162000c1e1900 */
[----:B----4-:R-:W-:Y:S02]  /*0ad0*/  FSEL R189, R173, RZ, !P0 ;  /* 0x000000ffadbd7208 */ /* 0x010fe40004000000 */
[----:B--2---:R-:W-:-:S02]  /*0ae0*/  MOV R160, R132 ;  /* 0x0000008400a07202 */ /* 0x004fc40000000f00 */
[--C-:B---3--:R-:W-:Y:S01]  /*0af0*/  SHF.R.U64 R148, R124, 0x10, R125.reuse ;  /* 0x000000107c947819 */ /* 0x108fe2000000127d */
[--C-:B------:R-:W-:Y:S01]  /*0b00*/  IMAD.MOV.U32 R147, RZ, RZ, R125.reuse ;  /* 0x000000ffff937224 */ /* 0x100fe200078e007d */
[----:B------:R-:W-:Y:S02]  /*0b10*/  SHF.R.U32.HI R149, RZ, 0x10, R125 ;  /* 0x00000010ff957819 */ /* 0x000fe4000001167d */
[----:B------:R-:W-:Y:S01]  /*0b20*/  SHF.R.U64 R125, R64, 0x10, R65 ;  /* 0x00000010407d7819 */ /* 0x000fe20000001241 */
[--C-:B------:R-:W-:Y:S01]  /*0b30*/  IMAD.MOV.U32 R167, RZ, RZ, R133.reuse ;  /* 0x000000ffffa77224 */ /* 0x100fe200078e0085 */
[--C-:B------:R-:W-:Y:S02]  /*0b40*/  SHF.R.U64 R154, R132, 0x10, R133.reuse ;  /* 0x00000010849a7819 */ /* 0x100fe40000001285 */
[----:B0-----:R-:W-:Y:S02]  /*0b50*/  SHF.R.U32.HI R150, RZ, 0x10, R133 ;  /* 0x00000010ff967819 */ /* 0x001fe40000011685 */
[--C-:B------:R-:W-:Y:S01]  /*0b60*/  SHF.R.U64 R132, R130, 0x10, R131.reuse ;  /* 0x0000001082847819 */ /* 0x100fe20000001283 */
[--C-:B------:R-:W-:Y:S01]  /*0b70*/  IMAD.MOV.U32 R142, RZ, RZ, R131.reuse ;  /* 0x000000ffff8e7224 */ /* 0x100fe200078e0083 */
[----:B------:R-:W-:-:S02]  /*0b80*/  SHF.R.U32.HI R133, RZ, 0x10, R131 ;  /* 0x00000010ff857819 */ /* 0x000fc40000011683 */
[--C-:B------:R-:W-:Y:S01]  /*0b90*/  SHF.R.U64 R156, R122, 0x10, R123.reuse ;  /* 0x000000107a9c7819 */ /* 0x100fe2000000127b */
[--C-:B------:R-:W-:Y:S01]  /*0ba0*/  IMAD.MOV.U32 R155, RZ, RZ, R123.reuse ;  /* 0x000000ffff9b7224 */ /* 0x100fe200078e007b */
[----:B------:R-:W-:Y:S02]  /*0bb0*/  SHF.R.U32.HI R157, RZ, 0x10, R123 ;  /* 0x00000010ff9d7819 */ /* 0x000fe4000001167b */
[C---:B------:R-:W-:Y:S02]  /*0bc0*/  SHF.R.U64 R135, R60.reuse, 0x10, R61 ;  /* 0x000000103c877819 */ /* 0x040fe4000000123d */
[----:B------:R-:W-:Y:S01]  /*0bd0*/  SHF.L.U32 R163, R60, 0x10, RZ ;  /* 0x000000103ca37819 */ /* 0x000fe200000006ff */
[----:B------:R-:W-:Y:S01]  /*0be0*/  IMAD.U32 R60, R125, 0x10000, RZ ;  /* 0x000100007d3c7824 */ /* 0x000fe200078e00ff */
[----:B------:R-:W-:Y:S01]  /*0bf0*/  SHF.R.U32.HI R123, RZ, 0x10, R65 ;  /* 0x00000010ff7b7819 */ /* 0x000fe20000011641 */
[----:B------:R-:W-:Y:S01]  /*0c00*/  IMAD.U32 R65, R65, 0x10000, RZ ;  /* 0x0001000041417824 */ /* 0x000fe200078e00ff */
[----:B------:R-:W-:-:S02]  /*0c10*/  SHF.R.U64 R131, R66, 0x10, R67 ;  /* 0x0000001042837819 */ /* 0x000fc40000001243 */
[----:B------:R-:W-:Y:S01]  /*0c20*/  SHF.R.U32.HI R177, RZ, 0x10, R69 ;  /* 0x00000010ffb17819 */ /* 0x000fe20000011645 */
[----:B------:R-:W-:Y:S01]  /*0c30*/  IMAD.U32 R165, R61, 0x10000, RZ ;  /* 0x000100003da57824 */ /* 0x000fe200078e00ff */
[----:B------:R-:W-:Y:S02]  /*0c40*/  SHF.L.U32 R64, R64, 0x10, RZ ;  /* 0x0000001040407819 */ /* 0x000fe400000006ff */
[C---:B------:R-:W-:Y:S01]  /*0c50*/  SHF.R.U64 R176, R72.reuse, 0x10, R73 ;  /* 0x0000001048b07819 */ /* 0x040fe20000001249 */
[----:B------:R-:W-:Y:S01]  /*0c60*/  FADD.FTZ R125, -R189, R60 ;  /* 0x0000003cbd7d7221 */ /* 0x000fe20000010100 */
[----:B------:R-:W-:Y:S02]  /*0c70*/  SHF.L.U32 R72, R72, 0x10, RZ ;  /* 0x0000001048487819 */ /* 0x000fe400000006ff */
[----:B------:R-:W-:Y:S02]  /*0c80*/  SHF.R.U32.HI R134, RZ, 0x10, R61 ;  /* 0x00000010ff867819 */ /* 0x000fe4000001163d */
[----:B------:R-:W-:Y:S01]  /*0c90*/  SHF.L.U32 R61, R123, 0x10, RZ ;  /* 0x000000107b3d7819 */ /* 0x000fe200000006ff */
[----:B------:R-:W-:Y:S01]  /*0ca0*/  FADD.FTZ R123, -R189, R65 ;  /* 0x00000041bd7b7221 */ /* 0x000fe20000010100 */
[----:B------:R-:W-:Y:S01]  /*0cb0*/  SHF.L.U32 R60, R131, 0x10, RZ ;  /* 0x00000010833c7819 */ /* 0x000fe200000006ff */
[----:B------:R-:W-:Y:S01]  /*0cc0*/  IMAD.U32 R65, R177, 0x10000, RZ ;  /* 0x00010000b1417824 */ /* 0x000fe200078e00ff */
[----:B------:R-:W-:Y:S01]  /*0cd0*/  SHF.R.U64 R178, R68, 0x10, R69 ;  /* 0x0000001044b27819 */ /* 0x000fe20000001245 */
[C---:B------:R-:W-:Y:S01]  /*0ce0*/  FADD.FTZ R177, -R189.reuse, R72 ;  /* 0x00000048bdb17221 */ /* 0x040fe20000010100 */
[----:B------:R-:W-:Y:S01]  /*0cf0*/  MOV R138, R126 ;  /* 0x0000007e008a7202 */ /* 0x000fe20000000f00 */
[----:B------:R-:W-:Y:S01]  /*0d00*/  FADD.FTZ R3, -R189, R64 ;  /* 0x00000040bd037221 */ /* 0x000fe20000010100 */
[----:B------:R-:W-:-:S02]  /*0d10*/  SHF.R.U64 R140, R126, 0x10, R127 ;  /* 0x000000107e8c7819 */ /* 0x000fc4000000127f */
[----:B------:R-:W-:Y:S02]  /*0d20*/  SHF.R.U32.HI R179, RZ, 0x10, R67 ;  /* 0x00000010ffb37819 */ /* 0x000fe40000011643 */
[----:B------:R-:W-:Y:S02]  /*0d30*/  SHF.L.U32 R66, R66, 0x10, RZ ;  /* 0x0000001042427819 */ /* 0x000fe400000006ff */
[----:B------:R-:W-:Y:S01]  /*0d40*/  SHF.R.U32.HI R175, RZ, 0x10, R73 ;  /* 0x00000010ffaf7819 */ /* 0x000fe20000011649 */
[----:B------:R-:W-:Y:S01]  /*0d50*/  IMAD.U32 R73, R73, 0x10000, RZ ;  /* 0x0001000049497824 */ /* 0x000fe200078e00ff */
[----:B------:R-:W-:Y:S02]  /*0d60*/  SHF.R.U32.HI R126, RZ, 0x10, R129 ;  /* 0x00000010ff7e7819 */ /* 0x000fe40000011681 */
[----:B------:R-:W-:Y:S01]  /*0d70*/  SHF.L.U32 R72, R135, 0x10, RZ ;  /* 0x0000001087487819 */ /* 0x000fe200000006ff */
[----:B------:R-:W-:Y:S01]  /*0d80*/  FADD.FTZ R135, -R189, R60 ;  /* 0x0000003cbd877221 */ /* 0x000fe20000010100 */
[----:B------:R-:W-:Y:S01]  /*0d90*/  MOV R143, R124 ;  /* 0x0000007c008f7202 */ /* 0x000fe20000000f00 */
[----:B------:R-:W-:Y:S01]  /*0da0*/  IMAD.MOV.U32 R139, RZ, RZ, R127 ;  /* 0x000000ffff8b7224 */ /* 0x000fe200078e007f */
[----:B------:R-:W-:Y:S01]  /*0db0*/  SHF.L.U32 R64, R178, 0x10, RZ ;  /* 0x00000010b2407819 */ /* 0x000fe200000006ff */
[----:B------:R-:W-:Y:S01]  /*0dc0*/  IMAD.U32 R124, R75, 0x10000, RZ ;  /* 0x000100004b7c7824 */ /* 0x000fe200078e00ff */
[----:B------:R-:W-:-:S02]  /*0dd0*/  MOV R146, R130 ;  /* 0x0000008200927202 */ /* 0x000fc40000000f00 */
[----:B------:R-:W-:Y:S01]  /*0de0*/  SHF.R.U32.HI R141, RZ, 0x10, R127 ;  /* 0x00000010ff8d7819 */ /* 0x000fe2000001167f */
[----:B------:R-:W-:Y:S01]  /*0df0*/  FADD.FTZ R127, -R189, R61 ;  /* 0x0000003dbd7f7221 */ /* 0x000fe20000010100 */
[----:B------:R-:W-:Y:S02]  /*0e00*/  MOV R151, R122 ;  /* 0x0000007a00977202 */ /* 0x000fe40000000f00 */
[----:B------:R-:W-:Y:S01]  /*0e10*/  SHF.R.U64 R60, R90, 0x10, R91 ;  /* 0x000000105a3c7819 */ /* 0x000fe2000000125b */
[----:B------:R-:W-:Y:S01]  /*0e20*/  IMAD.U32 R173, R129, 0x10000, RZ ;  /* 0x0001000081ad7824 */ /* 0x000fe200078e00ff */
[----:B------:R-:W-:Y:S01]  /*0e30*/  SHF.L.U32 R68, R68, 0x10, RZ ;  /* 0x0000001044447819 */ /* 0x000fe200000006ff */
[----:B------:R-:W-:Y:S01]  /*0e40*/  FMUL.FTZ R3, R104, R3 ;  /* 0x0000000368037220 */ /* 0x000fe20000410000 */
[--C-:B------:R-:W-:Y:S01]  /*0e50*/  SHF.R.U64 R174, R74, 0x10, R75.reuse ;  /* 0x000000104aae7819 */ /* 0x100fe2000000124b */
[----:B------:R-:W-:Y:S01]  /*0e60*/  IMAD.U32 R61, R179, 0x10000, RZ ;  /* 0x00010000b33d7824 */ /* 0x000fe200078e00ff */
[----:B------:R-:W-:Y:S01]  /*0e70*/  SHF.R.U32.HI R172, RZ, 0x10, R75 ;  /* 0x00000010ffac7819 */ /* 0x000fe2000001164b */
[----:B------:R-:W-:Y:S01]  /*0e80*/  IMAD.U32 R75, R160, 0x10000, RZ ;  /* 0x00010000a04b7824 */ /* 0x000fe200078e00ff */
[----:B------:R-:W-:-:S02]  /*0e90*/  SHF.R.U64 R130, R128, 0x10, R129 ;  /* 0x0000001080827819 */ /* 0x000fc40000001281 */
[----:B------:R-:W-:Y:S01]  /*0ea0*/  SHF.L.U32 R122, R90, 0x10, RZ ;  /* 0x000000105a7a7819 */ /* 0x000fe200000006ff */
[C---:B------:R-:W-:Y:S01]  /*0eb0*/  FADD.FTZ R129, -R189.reuse, R66 ;  /* 0x00000042bd817221 */ /* 0x040fe20000010100 */
[C---:B------:R-:W-:Y:S01]  /*0ec0*/  FADD.FTZ R181, -R189.reuse, R73 ;  /* 0x00000049bdb57221 */ /* 0x040fe20000010100 */
[----:B------:R-:W-:Y:S02]  /*0ed0*/  IMAD.U32 R126, R126, 0x10000, RZ ;  /* 0x000100007e7e7824 */ /* 0x000fe400078e00ff */
[C---:B------:R-:W-:Y:S01]  /*0ee0*/  FADD.FTZ R73, -R189.reuse, R124 ;  /* 0x0000007cbd497221 */ /* 0x040fe20000010100 */
[C---:B------:R-:W-:Y:S01]  /*0ef0*/  FADD.FTZ R159, -R189.reuse, R64 ;  /* 0x00000040bd9f7221 */ /* 0x040fe20000010100 */
[----:B------:R-:W-:Y:S01]  /*0f00*/  SHF.L.U32 R60, R60, 0x10, RZ ;  /* 0x000000103c3c7819 */ /* 0x000fe200000006ff */
[----:B------:R-:W-:Y:S01]  /*0f10*/  IMAD.U32 R154, R154, 0x10000, RZ ;  /* 0x000100009a9a7824 */ /* 0x000fe200078e00ff */
[----:B------:R-:W-:Y:S01]  /*0f20*/  SHF.L.U32 R66, R176, 0x10, RZ ;  /* 0x00000010b0427819 */ /* 0x000fe200000006ff */
[C---:B------:R-:W-:Y:S01]  /*0f30*/  FADD.FTZ R145, -R189.reuse, R68 ;  /* 0x00000044bd917221 */ /* 0x040fe20000010100 */
[----:B------:R-:W-:Y:S01]  /*0f40*/  SHF.L.U32 R124, R130, 0x10, RZ ;  /* 0x00000010827c7819 */ /* 0x000fe200000006ff */
[----:B------:R-:W-:Y:S01]  /*0f50*/  FADD.FTZ R137, -R189, R61 ;  /* 0x0000003dbd897221 */ /* 0x000fe20000010100 */
[----:B------:R-:W-:Y:S01]  /*0f60*/  SHF.R.U32.HI R64, RZ, 0x10, R91 ;  /* 0x00000010ff407819 */ /* 0x000fe2000001165b */
[-C--:B------:R-:W-:Y:S01]  /*0f70*/  FMUL.FTZ R122, R122, R75.reuse ;  /* 0x0000004b7a7a7220 */ /* 0x080fe20000410000 */
[----:B------:R-:W-:Y:S01]  /*0f80*/  FADD.FTZ R32, R32, R75 ;  /* 0x0000004b20207221 */ /* 0x000fe20000010000 */
[----:B------:R-:W-:Y:S01]  /*0f90*/  FFMA.FTZ R4, R3, R75, R4 ;  /* 0x0000004b03047223 */ /* 0x000fe20000010004 */
[----:B------:R-:W-:Y:S01]  /*0fa0*/  SHF.L.U32 R130, R92, 0x10, RZ ;  /* 0x000000105c827819 */ /* 0x000fe200000006ff */
[----:B------:R-:W-:Y:S01]  /*0fb0*/  FADD.FTZ R61, -R189, R126 ;  /* 0x0000007ebd3d7221 */ /* 0x000fe20000010100 */
[----:B------:R-:W-:Y:S01]  /*0fc0*/  SHF.L.U32 R68, R174, 0x10, RZ ;  /* 0x00000010ae447819 */ /* 0x000fe200000006ff */
[----:B------:R-:W-:-:S02]  /*0fd0*/  IMAD.U32 R75, R146, 0x10000, RZ ;  /* 0x00010000924b7824 */ /* 0x000fc400078e00ff */
[C---:B------:R-:W-:Y:S01]  /*0fe0*/  FMUL.FTZ R129, R104.reuse, R129 ;  /* 0x0000008168817220 */ /* 0x040fe20000410000 */
[----:B------:R-:W-:Y:S02]  /*0ff0*/  IMAD.U32 R67, R67, 0x10000, RZ ;  /* 0x0001000043437824 */ /* 0x000fe400078e00ff */
[----:B------:R-:W-:Y:S01]  /*1000*/  FMUL.FTZ R126, R104, R125 ;  /* 0x0000007d687e7220 */ /* 0x000fe20000410000 */
[----:B------:R-:W-:Y:S01]  /*1010*/  SHF.L.U32 R64, R64, 0x10, RZ ;  /* 0x0000001040407819 */ /* 0x000fe200000006ff */
[----:B------:R-:W-:Y:S01]  /*1020*/  FMUL.FTZ R125, R60, R154 ;  /* 0x0000009a3c7d7220 */ /* 0x000fe20000410000 */
[----:B------:R-:W-:Y:S01]  /*1030*/  FADD.FTZ R179, -R189, R66 ;  /* 0x00000042bdb37221 */ /* 0x000fe20000010100 */
[----:B------:R-:W-:Y:S01]  /*1040*/  IMAD.U32 R150, R150, 0x10000, RZ ;  /* 0x0001000096967824 */ /* 0x000fe200078e00ff */
[----:B------:R-:W-:Y:S01]  /*1050*/  SHF.R.U64 R60, R92, 0x10, R93 ;  /* 0x000000105c3c7819 */ /* 0x000fe2000000125d */
[-C--:B------:R-:W-:Y:S01]  /*1060*/  FMUL.FTZ R130, R130, R75.reuse ;  /* 0x0000004b82827220 */ /* 0x080fe20000410000 */
[----:B------:R-:W-:Y:S01]  /*1070*/  FADD.FTZ R28, R28, R75 ;  /* 0x0000004b1c1c7221 */ /* 0x000fe20000010000 */
[----:B------:R-:W-:Y:S01]  /*1080*/  FFMA.FTZ R56, R129, R75, R56 ;  /* 0x0000004b81387223 */ /* 0x000fe20000010038 */
[----:B------:R-:W-:Y:S01]  /*1090*/  SHF.L.U32 R66, R93, 0x10, RZ ;  /* 0x000000105d427819 */ /* 0x000fe200000006ff */
[C---:B------:R-:W-:Y:S01]  /*10a0*/  FADD.FTZ R131, -R189.reuse, R67 ;  /* 0x00000043bd837221 */ /* 0x040fe20000010100 */
[----:B------:R-:W-:Y:S01]  /*10b0*/  SHF.L.U32 R171, R128, 0x10, RZ ;  /* 0x0000001080ab7819 */ /* 0x000fe200000006ff */
[----:B------:R-:W-:Y:S01]  /*10c0*/  FADD.FTZ R185, -R189, R68 ;  /* 0x00000044bdb97221 */ /* 0x000fe20000010100 */
[----:B------:R-:W-:-:S02]  /*10d0*/  IMAD.U32 R75, R142, 0x10000, RZ ;  /* 0x000100008e4b7824 */ /* 0x000fc400078e00ff */
[----:B------:R-:W-:Y:S01]  /*10e0*/  FMUL.FTZ R128, R104, R127 ;  /* 0x0000007f68807220 */ /* 0x000fe20000410000 */
[----:B------:R-:W-:Y:S01]  /*10f0*/  SHF.R.U32.HI R68, RZ, 0x10, R93 ;  /* 0x00000010ff447819 */ /* 0x000fe2000001165d */
[----:B------:R-:W-:Y:S01]  /*1100*/  FMUL.FTZ R127, R64, R150 ;  /* 0x00000096407f7220 */ /* 0x000fe20000410000 */
[----:B------:R-:W-:Y:S01]  /*1110*/  SHF.L.U32 R60, R60, 0x10, RZ ;  /* 0x000000103c3c7819 */ /* 0x000fe200000006ff */
[----:B------:R-:W-:Y:S01]  /*1120*/  IMAD.U32 R64, R132, 0x10000, RZ ;  /* 0x0001000084407824 */ /* 0x000fe200078e00ff */
[----:B------:R-:W-:Y:S01]  /*1130*/  SHF.L.U32 R74, R74, 0x10, RZ ;  /* 0x000000104a4a7819 */ /* 0x000fe200000006ff */
[----:B------:R-:W-:Y:S01]  /*1140*/  FMUL.FTZ R131, R104, R131 ;  /* 0x0000008368837220 */ /* 0x000fe20000410000 */
[----:B------:R-:W-:Y:S01]  /*1150*/  FMUL.FTZ R132, R66, R75 ;  /* 0x0000004b42847220 */ /* 0x000fe20000410000 */
[----:B------:R-:W-:Y:S01]  /*1160*/  SHF.L.U32 R66, R68, 0x10, RZ ;  /* 0x0000001044427819 */ /* 0x000fe200000006ff */
[----:B------:R-:W-:Y:S02]  /*1170*/  IMAD.U32 R68, R133, 0x10000, RZ ;  /* 0x0001000085447824 */ /* 0x000fe400078e00ff */
[----:B------:R-:W-:Y:S01]  /*1180*/  FMUL.FTZ R133, R60, R64 ;  /* 0x000000403c857220 */ /* 0x000fe20000410000 */
[----:B------:R-:W-:-:S02]  /*1190*/  IMAD.U32 R69, R69, 0x10000, RZ ;  /* 0x0001000045457824 */ /* 0x000fc400078e00ff */
[----:B------:R-:W-:Y:S01]  /*11a0*/  FADD.FTZ R30, R30, R75 ;  /* 0x0000004b1e1e7221 */ /* 0x000fe20000010000 */
[----:B------:R-:W-:Y:S01]  /*11b0*/  FFMA.FTZ R58, R131, R75, R58 ;  /* 0x0000004b833a7223 */ /* 0x000fe2000001003a */
[----:B------:R-:W-:Y:S01]  /*11c0*/  SHF.L.U32 R60, R94, 0x10, RZ ;  /* 0x000000105e3c7819 */ /* 0x000fe200000006ff */
[----:B------:R-:W-:Y:S01]  /*11d0*/  FMUL.FTZ R136, R104, R137 ;  /* 0x0000008968887220 */ /* 0x000fe20000410000 */
[C---:B------:R-:W-:Y:S01]  /*11e0*/  FADD.FTZ R153, -R189.reuse, R74 ;  /* 0x0000004abd997221 */ /* 0x040fe20000010100 */
[----:B------:R-:W-:Y:S02]  /*11f0*/  IMAD.U32 R75, R138, 0x10000, RZ ;  /* 0x000100008a4b7824 */ /* 0x000fe400078e00ff */
[----:B------:R-:W-:Y:S01]  /*1200*/  FMUL.FTZ R137, R104, R145 ;  /* 0x0000009168897220 */ /* 0x000fe20000410000 */
[----:B------:R-:W-:Y:S02]  /*1210*/  IMAD.U32 R74, R134, 0x10000, RZ ;  /* 0x00010000864a7824 */ /* 0x000fe400078e00ff */
[----:B------:R-:W-:Y:S01]  /*1220*/  FMUL.FTZ R134, R104, R135 ;  /* 0x0000008768867220 */ /* 0x000fe20000410000 */
[----:B------:R-:W-:Y:S01]  /*1230*/  FADD.FTZ R169, -R189, R69 ;  /* 0x00000045bda97221 */ /* 0x000fe20000010100 */
[-C--:B------:R-:W-:Y:S01]  /*1240*/  FMUL.FTZ R135, R66, R68.reuse ;  /* 0x0000004442877220 */ /* 0x080fe20000410000 */
[-C--:B------:R-:W-:Y:S01]  /*1250*/  FMUL.FTZ R138, R60, R75.reuse ;  /* 0x0000004b3c8a7220 */ /* 0x080fe20000410000 */
[----:B------:R-:W-:Y:S01]  /*1260*/  FADD.FTZ R24, R24, R75 ;  /* 0x0000004b18187221 */ /* 0x000fe20000010000 */
[----:B------:R-:W-:Y:S01]  /*1270*/  FFMA.FTZ R52, R137, R75, R52 ;  /* 0x0000004b89347223 */ /* 0x000fe20000010034 */
[----:B------:R-:W-:Y:S01]  /*1280*/  SHF.L.U32 R66, R95, 0x10, RZ ;  /* 0x000000105f427819 */ /* 0x000fe200000006ff */
[----:B------:R-:W-:Y:S01]  /*1290*/  FADD.FTZ R31, R31, R68 ;  /* 0x000000441f1f7221 */ /* 0x000fe20000010000 */
[----:B------:R-:W-:Y:S01]  /*12a0*/  FFMA.FTZ R59, R136, R68, R59 ;  /* 0x00000044883b7223 */ /* 0x000fe2000001003b */
[----:B------:R-:W-:Y:S01]  /*12b0*/  IMAD.U32 R75, R139, 0x10000, RZ ;  /* 0x000100008b4b7824 */ /* 0x000fe200078e00ff */
[--C-:B------:R-:W-:Y:S01]  /*12c0*/  SHF.R.U64 R60, R94, 0x10, R95.reuse ;  /* 0x000000105e3c7819 */ /* 0x100fe2000000125f */
[----:B------:R-:W-:Y:S01]  /*12d0*/  FADD.FTZ R29, R29, R64 ;  /* 0x000000401d1d7221 */ /* 0x000fe20000010000 */
[----:B------:R-:W-:Y:S01]  /*12e0*/  SHF.R.U32.HI R68, RZ, 0x10, R95 ;  /* 0x00000010ff447819 */ /* 0x000fe2000001165f */
[----:B------:R-:W-:Y:S01]  /*12f0*/  FFMA.FTZ R57, R134, R64, R57 ;  /* 0x0000004086397223 */ /* 0x000fe20000010039 */
[----:B------:R-:W-:Y:S01]  /*1300*/  FMUL.FTZ R139, R104, R169 ;  /* 0x000000a9688b7220 */ /* 0x000fe20000410000 */
[----:B------:R-:W-:-:S02]  /*1310*/  IMAD.U32 R67, R175, 0x10000, RZ ;  /* 0x00010000af437824 */ /* 0x000fc400078e00ff */
[----:B------:R-:W-:Y:S01]  /*1320*/  FADD.FTZ R175, -R189, R65 ;  /* 0x00000041bdaf7221 */ /* 0x000fe20000010100 */
[----:B------:R-:W-:Y:S02]  /*1330*/  IMAD.U32 R64, R140, 0x10000, RZ ;  /* 0x000100008c407824 */ /* 0x000fe400078e00ff */
[-C--:B------:R-:W-:Y:S01]  /*1340*/  FMUL.FTZ R140, R66, R75.reuse ;  /* 0x0000004b428c7220 */ /* 0x080fe20000410000 */
[----:B------:R-:W-:Y:S01]  /*1350*/  SHF.L.U32 R60, R60, 0x10, RZ ;  /* 0x000000103c3c7819 */ /* 0x000fe200000006ff */
[----:B------:R-:W-:Y:S01]  /*1360*/  FADD.FTZ R26, R26, R75 ;  /* 0x0000004b1a1a7221 */ /* 0x000fe20000010000 */
[----:B------:R-:W-:Y:S01]  /*1370*/  SHF.L.U32 R66, R68, 0x10, RZ ;  /* 0x0000001044427819 */ /* 0x000fe200000006ff */
[----:B------:R-:W-:Y:S01]  /*1380*/  FFMA.FTZ R54, R139, R75, R54 ;  /* 0x0000004b8b367223 */ /* 0x000fe20000010036 */
[----:B------:R-:W-:Y:S01]  /*1390*/  IMAD.U32 R68, R141, 0x10000, RZ ;  /* 0x000100008d447824 */ /* 0x000fe200078e00ff */
[----:B------:R-:W-:Y:S01]  /*13a0*/  SHF.L.U32 R146, R96, 0x10, RZ ;  /* 0x0000001060927819 */ /* 0x000fe200000006ff */
[----:B------:R-:W-:-:S02]  /*13b0*/  IMAD.U32 R75, R143, 0x10000, RZ ;  /* 0x000100008f4b7824 */ /* 0x000fc400078e00ff */
[C---:B------:R-:W-:Y:S01]  /*13c0*/  FMUL.FTZ R145, R104.reuse, R177 ;  /* 0x000000b168917220 */ /* 0x040fe20000410000 */
[C---:B------:R-:W-:Y:S01]  /*13d0*/  FMUL.FTZ R144, R104.reuse, R175 ;  /* 0x000000af68907220 */ /* 0x040fe20000410000 */
[----:B------:R-:W-:Y:S01]  /*13e0*/  FMUL.FTZ R142, R104, R159 ;  /* 0x0000009f688e7220 */ /* 0x000fe20000410000 */
[----:B------:R-:W-:Y:S01]  /*13f0*/  FMUL.FTZ R141, R60, R64 ;  /* 0x000000403c8d7220 */ /* 0x000fe20000410000 */
[-C--:B------:R-:W-:Y:S01]  /*1400*/  FMUL.FTZ R143, R66, R68.reuse ;  /* 0x00000044428f7220 */ /* 0x080fe20000410000 */
[-C--:B------:R-:W-:Y:S01]  /*1410*/  FMUL.FTZ R146, R146, R75.reuse ;  /* 0x0000004b92927220 */ /* 0x080fe20000410000 */
[----:B------:R-:W-:Y:S01]  /*1420*/  FADD.FTZ R20, R20, R75 ;  /* 0x0000004b14147221 */ /* 0x000fe20000010000 */
[----:B------:R-:W-:Y:S01]  /*1430*/  FFMA.FTZ R48, R145, R75, R48 ;  /* 0x0000004b91307223 */ /* 0x000fe20000010030 */
[----:B------:R-:W-:Y:S01]  /*1440*/  SHF.R.U64 R60, R96, 0x10, R97 ;  /* 0x00000010603c7819 */ /* 0x000fe20000001261 */
[----:B------:R-:W-:Y:S01]  /*1450*/  FADD.FTZ R27, R27, R68 ;  /* 0x000000441b1b7221 */ /* 0x000fe20000010000 */
[----:B------:R-:W-:Y:S01]  /*1460*/  SHF.L.U32 R66, R97, 0x10, RZ ;  /* 0x0000001061427819 */ /* 0x000fe200000006ff */
[----:B------:R-:W-:Y:S01]  /*1470*/  FFMA.FTZ R55, R144, R68, R55 ;  /* 0x0000004490377223 */ /* 0x000fe20000010037 */
[----:B------:R-:W-:Y:S01]  /*1480*/  IMAD.U32 R75, R147, 0x10000, RZ ;  /* 0x00010000934b7824 */ /* 0x000fe200078e00ff */
[----:B------:R-:W-:Y:S01]  /*1490*/  SHF.R.U32.HI R68, RZ, 0x10, R97 ;  /* 0x00000010ff447819 */ /* 0x000fe20000011661 */
[----:B------:R-:W-:Y:S01]  /*14a0*/  FADD.FTZ R25, R25, R64 ;  /* 0x0000004019197221 */ /* 0x000fe20000010000 */
[----:B------:R-:W-:Y:S01]  /*14b0*/  FFMA.FTZ R53, R142, R64, R53 ;  /* 0x000000408e357223 */ /* 0x000fe20000010035 */
[----:B------:R-:W-:Y:S01]  /*14c0*/  FMUL.FTZ R147, R104, R181 ;  /* 0x000000b568937220 */ /* 0x000fe20000410000 */
[----:B------:R-:W-:Y:S01]  /*14d0*/  SHF.L.U32 R60, R60, 0x10, RZ ;  /* 0x000000103c3c7819 */ /* 0x000fe200000006ff */
[----:B------:R-:W-:-:S02]  /*14e0*/  IMAD.U32 R64, R148, 0x10000, RZ ;  /* 0x0001000094407824 */ /* 0x000fc400078e00ff */
[-C--:B------:R-:W-:Y:S01]  /*14f0*/  FMUL.FTZ R148, R66, R75.reuse ;  /* 0x0000004b42947220 */ /* 0x080fe20000410000 */
[----:B------:R-:W-:Y:S01]  /*1500*/  FADD.FTZ R33, R33, R154 ;  /* 0x0000009a21217221 */ /* 0x000fe20000010000 */
[----:B------:R-:W-:Y:S01]  /*1510*/  FFMA.FTZ R5, R126, R154, R5 ;  /* 0x0000009a7e057223 */ /* 0x000fe20000010005 */
[----:B------:R-:W-:Y:S01]  /*1520*/  SHF.L.U32 R66, R68, 0x10, RZ ;  /* 0x0000001044427819 */ /* 0x000fe200000006ff */
[----:B------:R-:W-:Y:S01]  /*1530*/  FADD.FTZ R22, R22, R75 ;  /* 0x0000004b16167221 */ /* 0x000fe20000010000 */
[----:B------:R-:W-:Y:S01]  /*1540*/  FFMA.FTZ R50, R147, R75, R50 ;  /* 0x0000004b93327223 */ /* 0x000fe20000010032 */
[----:B------:R-:W-:Y:S01]  /*1550*/  IMAD.U32 R68, R149, 0x10000, RZ ;  /* 0x0001000095447824 */ /* 0x000fe200078e00ff */
[----:B------:R-:W-:Y:S01]  /*1560*/  SHF.L.U32 R154, R98, 0x10, RZ ;  /* 0x00000010629a7819 */ /* 0x000fe200000006ff */
[----:B------:R-:W-:Y:S02]  /*1570*/  IMAD.U32 R75, R151, 0x10000, RZ ;  /* 0x00010000974b7824 */ /* 0x000fe400078e00ff */
[----:B------:R-:W-:Y:S01]  /*1580*/  FMUL.FTZ R153, R104, R153 ;  /* 0x0000009968997220 */ /* 0x000fe20000410000 */
[----:B------:R-:W-:Y:S01]  /*1590*/  FADD.FTZ R35, R35, R150 ;  /* 0x0000009623237221 */ /* 0x000fe20000010000 */
[----:B------:R-:W-:Y:S01]  /*15a0*/  FFMA.FTZ R7, R128, R150, R7 ;  /* 0x0000009680077223 */ /* 0x000fe20000010007 */
[----:B------:R-:W-:Y:S01]  /*15b0*/  FMUL.FTZ R149, R60, R64 ;  /* 0x000000403c957220 */ /* 0x000fe20000410000 */
[----:B------:R-:W-:Y:S01]  /*15c0*/  FMUL.FTZ R150, R104, R179 ;  /* 0x000000b368967220 */ /* 0x000fe20000410000 */
[----:B------:R-:W-:Y:S01]  /*15d0*/  SHF.R.U64 R60, R98, 0x10, R99 ;  /* 0x00000010623c7819 */ /* 0x000fe20000001263 */
[----:B------:R-:W-:Y:S01]  /*15e0*/  FMUL.FTZ R151, R66, R68 ;  /* 0x0000004442977220 */ /* 0x000fe20000410000 */
[-C--:B------:R-:W-:Y:S01]  /*15f0*/  FMUL.FTZ R154, R154, R75.reuse ;  /* 0x0000004b9a9a7220 */ /* 0x080fe20000410000 */
[----:B------:R-:W-:Y:S01]  /*1600*/  FADD.FTZ R16, R16, R75 ;  /* 0x0000004b10107221 */ /* 0x000fe20000010000 */
[----:B------:R-:W-:Y:S01]  /*1610*/  FFMA.FTZ R44, R153, R75, R44 ;  /* 0x0000004b992c7223 */ /* 0x000fe2000001002c */
[----:B------:R-:W-:Y:S01]  /*1620*/  SHF.L.U32 R66, R99, 0x10, RZ ;  /* 0x0000001063427819 */ /* 0x000fe200000006ff */
[----:B------:R-:W-:-:S02]  /*1630*/  IMAD.U32 R75, R155, 0x10000, RZ ;  /* 0x000100009b4b7824 */ /* 0x000fc400078e00ff */
[----:B------:R-:W-:Y:S01]  /*1640*/  FADD.FTZ R21, R21, R64 ;  /* 0x0000004015157221 */ /* 0x000fe20000010000 */
[----:B------:R-:W-:Y:S01]  /*1650*/  FFMA.FTZ R49, R150, R64, R49 ;  /* 0x0000004096317223 */ /* 0x000fe20000010031 */
[----:B------:R-:W-:Y:S01]  /*1660*/  SHF.L.U32 R60, R60, 0x10, RZ ;  /* 0x000000103c3c7819 */ /* 0x000fe200000006ff */
[----:B------:R-:W-:Y:S02]  /*1670*/  IMAD.U32 R64, R156, 0x10000, RZ ;  /* 0x000100009c407824 */ /* 0x000fe400078e00ff */
[----:B------:R-:W-:Y:S01]  /*1680*/  FADD.FTZ R65, -R189, R124 ;  /* 0x0000007cbd417221 */ /* 0x000fe20000010100 */
[----:B------:R-:W-:Y:S01]  /*1690*/  FMUL.FTZ R156, R66, R75 ;  /* 0x0000004b429c7220 */ /* 0x000fe20000410000 */
[----:B------:R-:W-:Y:S01]  /*16a0*/  SHF.L.U32 R124, R91, 0x10, RZ ;  /* 0x000000105b7c7819 */ /* 0x000fe200000006ff */
[----:B------:R-:W-:Y:S02]  /*16b0*/  IMAD.U32 R66, R157, 0x10000, RZ ;  /* 0x000100009d427824 */ /* 0x000fe400078e00ff */
[----:B------:R-:W-:Y:S01]  /*16c0*/  FADD.FTZ R183, -R189, R67 ;  /* 0x00000043bdb77221 */ /* 0x000fe20000010100 */
[----:B------:R-:W-:-:S02]  /*16d0*/  IMAD.U32 R167, R167, 0x10000, RZ ;  /* 0x00010000a7a77824 */ /* 0x000fc400078e00ff */
[----:B------:R-:W-:Y:S01]  /*16e0*/  FMUL.FTZ R123, R104, R123 ;  /* 0x0000007b687b7220 */ /* 0x000fe20000410000 */
[----:B------:R-:W-:Y:S01]  /*16f0*/  FMUL.FTZ R157, R60, R64 ;  /* 0x000000403c9d7220 */ /* 0x000fe20000410000 */
[----:B------:R-:W-:Y:S01]  /*1700*/  FMUL.FTZ R155, R104, R73 ;  /* 0x00000049689b7220 */ /* 0x000fe20000410000 */
[----:B------:R-:W-:Y:S01]  /*1710*/  FADD.FTZ R60, RZ, R122 ;  /* 0x0000007aff3c7221 */ /* 0x000fe20000010000 */
[----:B------:R-:W-:Y:S01]  /*1720*/  FFMA.FTZ R73, R3, R122, RZ ;  /* 0x0000007a03497223 */ /* 0x000fe200000100ff */
[-C--:B------:R-:W-:Y:S01]  /*1730*/  FMUL.FTZ R124, R124, R167.reuse ;  /* 0x000000a77c7c7220 */ /* 0x080fe20000410000 */
[----:B------:R-:W-:Y:S01]  /*1740*/  FADD.FTZ R34, R34, R167 ;  /* 0x000000a722227221 */ /* 0x000fe20000010000 */
[----:B------:R-:W-:Y:S01]  /*1750*/  FFMA.FTZ R6, R123, R167, R6 ;  /* 0x000000a77b067223 */ /* 0x000fe20000010006 */
[C---:B------:R-:W-:Y:S01]  /*1760*/  FMUL.FTZ R152, R104.reuse, R183 ;  /* 0x000000b768987220 */ /* 0x040fe20000410000 */
[----:B------:R-:W-:Y:S01]  /*1770*/  FADD.FTZ R167, R125, R60 ;  /* 0x0000003c7da77221 */ /* 0x000fe20000010000 */
[----:B------:R-:W-:Y:S01]  /*1780*/  FMUL.FTZ R158, R104, R185 ;  /* 0x000000b9689e7220 */ /* 0x000fe20000410000 */
[----:B------:R-:W-:Y:S01]  /*1790*/  FFMA.FTZ R60, R126, R125, R73 ;  /* 0x0000007d7e3c7223 */ /* 0x000fe20000010049 */
[----:B------:R-:W-:Y:S01]  /*17a0*/  MOV R161, R70 ;  /* 0x0000004600a17202 */ /* 0x000fe20000000f00 */
[----:B------:R-:W-:Y:S01]  /*17b0*/  FADD.FTZ R23, R23, R68 ;  /* 0x0000004417177221 */ /* 0x000fe20000010000 */
[----:B------:R-:W-:Y:S01]  /*17c0*/  FFMA.FTZ R51, R152, R68, R51 ;  /* 0x0000004498337223 */ /* 0x000fe20000010033 */
[----:B------:R-:W-:Y:S01]  /*17d0*/  FADD.FTZ R68, R124, R167 ;  /* 0x000000a77c447221 */ /* 0x000fe20000010000 */
[----:B------:R-:W-:Y:S01]  /*17e0*/  FADD.FTZ R17, R17, R64 ;  /* 0x0000004011117221 */ /* 0x000fe20000010000 */
[----:B------:R-:W-:Y:S01]  /*17f0*/  FFMA.FTZ R45, R158, R64, R45 ;  /* 0x000000409e2d7223 */ /* 0x000fe2000001002d */
[----:B------:R-:W-:Y:S01]  /*1800*/  FFMA.FTZ R73, R123, R124, R60 ;  /* 0x0000007c7b497223 */ /* 0x000fe2000001003c */
[----:B------:R-:W-:Y:S01]  /*1810*/  FADD.FTZ R18, R18, R75 ;  /* 0x0000004b12127221 */ /* 0x000fe20000010000 */
[----:B------:R-:W-:Y:S01]  /*1820*/  FFMA.FTZ R46, R155, R75, R46 ;  /* 0x0000004b9b2e7223 */ /* 0x000fe2000001002e */
[----:B------:R-:W-:Y:S01]  /*1830*/  SHF.L.U32 R64, R100, 0x10, RZ ;  /* 0x0000001064407819 */ /* 0x000fe200000006ff */
[----:B------:R-:W-:Y:S01]  /*1840*/  FADD.FTZ R163, -R189, R163 ;  /* 0x000000a3bda37221 */ /* 0x000fe20000010100 */
[----:B------:R-:W-:-:S02]  /*1850*/  IMAD.U32 R75, R161, 0x10000, RZ ;  /* 0x00010000a14b7824 */ /* 0x000fc400078e00ff */
[----:B------:R-:W-:Y:S01]  /*1860*/  FADD.FTZ R169, R127, R68 ;  /* 0x000000447fa97221 */ /* 0x000fe20000010000 */
[----:B------:R-:W-:Y:S01]  /*1870*/  FFMA.FTZ R60, R128, R127, R73 ;  /* 0x0000007f803c7223 */ /* 0x000fe20000010049 */
[----:B------:R-:W-:Y:S01]  /*1880*/  FMUL.FTZ R163, R104, R163 ;  /* 0x000000a368a37220 */ /* 0x000fe20000410000 */
[-C--:B------:R-:W-:Y:S01]  /*1890*/  FMUL.FTZ R161, R64, R75.reuse ;  /* 0x0000004b40a17220 */ /* 0x080fe20000410000 */
[----:B------:R-:W-:Y:S01]  /*18a0*/  FADD.FTZ R64, R130, R169 ;  /* 0x000000a982407221 */ /* 0x000fe20000010000 */
[----:B------:R-:W-:Y:S01]  /*18b0*/  FFMA.FTZ R73, R129, R130, R60 ;  /* 0x0000008281497223 */ /* 0x000fe2000001003c */
[----:B------:R-:W-:Y:S01]  /*18c0*/  FADD.FTZ R12, R12, R75 ;  /* 0x0000004b0c0c7221 */ /* 0x000fe20000010000 */
[----:B------:R-:W-:Y:S01]  /*18d0*/  FFMA.FTZ R40, R163, R75, R40 ;  /* 0x0000004ba3287223 */ /* 0x000fe20000010028 */
[----:B------:R-:W-:Y:S01]  /*18e0*/  FADD.FTZ R75, R133, R64 ;  /* 0x00000040854b7221 */ /* 0x000fe20000010000 */
[----:B------:R-:W-:Y:S01]  /*18f0*/  FFMA.FTZ R60, R134, R133, R73 ;  /* 0x00000085863c7223 */ /* 0x000fe20000010049 */
[----:B------:R-:W-:-:S02]  /*1900*/  IMAD.U32 R69, R172, 0x10000, RZ ;  /* 0x00010000ac457824 */ /* 0x000fc400078e00ff */
[----:B------:R-:W-:Y:S01]  /*1910*/  FADD.FTZ R64, R132, R75 ;  /* 0x0000004b84407221 */ /* 0x000fe20000010000 */
[----:B------:R-:W-:Y:S01]  /*1920*/  FFMA.FTZ R73, R131, R132, R60 ;  /* 0x0000008483497223 */ /* 0x000fe2000001003c */
[----:B------:R-:W-:Y:S01]  /*1930*/  SHF.R.U32.HI R159, RZ, 0x10, R99 ;  /* 0x00000010ff9f7819 */ /* 0x000fe20000011663 */
[----:B------:R-:W-:Y:S01]  /*1940*/  FADD.FTZ R187, -R189, R69 ;  /* 0x00000045bdbb7221 */ /* 0x000fe20000010100 */
[----:B------:R-:W-:Y:S01]  /*1950*/  FADD.FTZ R75, R135, R64 ;  /* 0x00000040874b7221 */ /* 0x000fe20000010000 */
[----:B------:R-:W-:Y:S01]  /*1960*/  FFMA.FTZ R60, R136, R135, R73 ;  /* 0x00000087883c7223 */ /* 0x000fe20000010049 */
[----:B------:R-:W-:Y:S01]  /*1970*/  SHF.L.U32 R159, R159, 0x10, RZ ;  /* 0x000000109f9f7819 */ /* 0x000fe200000006ff */
[----:B------:R-:W-:Y:S01]  /*1980*/  FMUL.FTZ R160, R104, R187 ;  /* 0x000000bb68a07220 */ /* 0x000fe20000410000 */
[----:B------:R-:W-:Y:S01]  /*1990*/  FADD.FTZ R68, R138, R75 ;  /* 0x0000004b8a447221 */ /* 0x000fe20000010000 */
[----:B------:R-:W-:Y:S01]  /*19a0*/  FFMA.FTZ R73, R137, R138, R60 ;  /* 0x0000008a89497223 */ /* 0x000fe2000001003c */
[----:B------:R-:W-:-:S02]  /*19b0*/  IMAD.MOV.U32 R162, RZ, RZ, R71 ;  /* 0x000000ffffa27224 */ /* 0x000fc400078e0047 */
[-C--:B------:R-:W-:Y:S01]  /*19c0*/  FMUL.FTZ R159, R159, R66.reuse ;  /* 0x000000429f9f7220 */ /* 0x080fe20000410000 */
[----:B------:R-:W-:Y:S01]  /*19d0*/  FADD.FTZ R19, R19, R66 ;  /* 0x0000004213137221 */ /* 0x000fe20000010000 */
[----:B------:R-:W-:Y:S01]  /*19e0*/  FFMA.FTZ R47, R160, R66, R47 ;  /* 0x00000042a02f7223 */ /* 0x000fe2000001002f */
[----:B------:R-:W-:Y:S01]  /*19f0*/  FADD.FTZ R75, R141, R68 ;  /* 0x000000448d4b7221 */ /* 0x000fe20000010000 */
[----:B------:R-:W-:Y:S01]  /*1a00*/  SHF.R.U32.HI R166, RZ, 0x10, R71 ;  /* 0x00000010ffa67819 */ /* 0x000fe20000011647 */
[----:B------:R-:W-:Y:S01]  /*1a10*/  FFMA.FTZ R60, R142, R141, R73 ;  /* 0x0000008d8e3c7223 */ /* 0x000fe20000010049 */
[----:B------:R-:W-:Y:S01]  /*1a20*/  SHF.L.U32 R66, R101, 0x10, RZ ;  /* 0x0000001065427819 */ /* 0x000fe200000006ff */
[----:B------:R-:W-:Y:S01]  /*1a30*/  IMAD.U32 R167, R162, 0x10000, RZ ;  /* 0x00010000a2a77824 */ /* 0x000fe200078e00ff */
[----:B------:R-:W-:Y:S01]  /*1a40*/  SHF.R.U64 R164, R70, 0x10, R71 ;  /* 0x0000001046a47819 */ /* 0x000fe20000001247 */
[----:B------:R-:W-:Y:S01]  /*1a50*/  FADD.FTZ R69, -R189, R72 ;  /* 0x00000048bd457221 */ /* 0x000fe20000010100 */
[----:B------:R-:W-:Y:S01]  /*1a60*/  SHF.R.U64 R64, R100, 0x10, R101 ;  /* 0x0000001064407819 */ /* 0x000fe20000001265 */
[----:B------:R-:W-:Y:S01]  /*1a70*/  FADD.FTZ R72, R140, R75 ;  /* 0x0000004b8c487221 */ /* 0x000fe20000010000 */
[----:B------:R-:W-:Y:S01]  /*1a80*/  FFMA.FTZ R73, R139, R140, R60 ;  /* 0x0000008c8b497223 */ /* 0x000fe2000001003c */
[----:B------:R-:W-:Y:S01]  /*1a90*/  FMUL.FTZ R162, R66, R167 ;  /* 0x000000a742a27220 */ /* 0x000fe20000410000 */
[----:B------:R-:W-:Y:S01]  /*1aa0*/  SHF.L.U32 R64, R64, 0x10, RZ ;  /* 0x0000001040407819 */ /* 0x000fe200000006ff */
[----:B------:R-:W-:-:S02]  /*1ab0*/  IMAD.U32 R68, R166, 0x10000, RZ ;  /* 0x00010000a6447824 */ /* 0x000fc400078e00ff */
[----:B------:R-:W-:Y:S01]  /*1ac0*/  FMUL.FTZ R166, R104, R69 ;  /* 0x0000004568a67220 */ /* 0x000fe20000410000 */
[----:B------:R-:W-:Y:S02]  /*1ad0*/  IMAD.U32 R66, R164, 0x10000, RZ ;  /* 0x00010000a4427824 */ /* 0x000fe400078e00ff */
[----:B------:R-:W-:Y:S01]  /*1ae0*/  FADD.FTZ R69, R143, R72 ;  /* 0x000000488f457221 */ /* 0x000fe20000010000 */
[----:B------:R-:W-:Y:S01]  /*1af0*/  FFMA.FTZ R60, R144, R143, R73 ;  /* 0x0000008f903c7223 */ /* 0x000fe20000010049 */
[----:B------:R-:W-:Y:S01]  /*1b00*/  FADD.FTZ R67, -R189, R74 ;  /* 0x0000004abd437221 */ /* 0x000fe20000010100 */
[----:B------:R-:W-:Y:S01]  /*1b10*/  FMUL.FTZ R164, R64, R66 ;  /* 0x0000004240a47220 */ /* 0x000fe20000410000 */
[----:B------:R-:W-:Y:S01]  /*1b20*/  FADD.FTZ R64, R146, R69 ;  /* 0x0000004592407221 */ /* 0x000fe20000010000 */
[----:B------:R-:W-:Y:S01]  /*1b30*/  FFMA.FTZ R69, R145, R146, R60 ;  /* 0x0000009291457223 */ /* 0x000fe2000001003c */
[----:B------:R-:W-:Y:S02]  /*1b40*/  FMUL.FTZ R168, R104, R67 ;  /* 0x0000004368a87220 */ /* 0x000fe40000410000 */
[----:B------:R-:W-:Y:S01]  /*1b50*/  FADD.FTZ R67, R149, R64 ;  /* 0x0000004095437221 */ /* 0x000fe20000010000 */
[----:B------:R-:W-:-:S03]  /*1b60*/  FFMA.FTZ R60, R150, R149, R69 ;  /* 0x00000095963c7223 */ /* 0x000fc60000010045 */
        /* <DEDUP_REMOVED lines=8> */
[----:B------:R-:W-:Y:S02]  /*1bf0*/  FADD.FTZ R165, -R189, R165 ;  /* 0x000000a5bda57221 */ /* 0x000fe40000010100 */
[----:B------:R-:W-:Y:S01]  /*1c00*/  FADD.FTZ R64, R156, R69 ;  /* 0x000000459c407221 */ /* 0x000fe20000010000 */
[----:B------:R-:W-:Y:S01]  /*1c10*/  FFMA.FTZ R67, R155, R156, R60 ;  /* 0x0000009c9b437223 */ /* 0x000fe2000001003c */
[----:B------:R-:W-:Y:S02]  /*1c20*/  FMUL.FTZ R165, R104, R165 ;  /* 0x000000a568a57220 */ /* 0x000fe40000410000 */
[----:B------:R-:W-:Y:S01]  /*1c30*/  FADD.FTZ R64, R159, R64 ;  /* 0x000000409f407221 */ /* 0x000fe20000010000 */
[----:B------:R-:W-:Y:S01]  /*1c40*/  FFMA.FTZ R60, R160, R159, R67 ;  /* 0x0000009fa03c7223 */ /* 0x000fe20000010043 */
[----:B------:R-:W-:Y:S01]  /*1c50*/  FADD.FTZ R14, R14, R167 ;  /* 0x000000a70e0e7221 */ /* 0x000fe20000010000 */
[----:B------:R-:W-:Y:S01]  /*1c60*/  FFMA.FTZ R42, R165, R167, R42 ;  /* 0x000000a7a52a7223 */ /* 0x000fe2000001002a */
[----:B------:R-:W-:Y:S01]  /*1c70*/  SHF.R.U32.HI R167, RZ, 0x10, R101 ;  /* 0x00000010ffa77819 */ /* 0x000fe20000011665 */
[----:B------:R-:W-:Y:S01]  /*1c80*/  FADD.FTZ R69, R161, R64 ;  /* 0x00000040a1457221 */ /* 0x000fe20000010000 */
[----:B------:R-:W-:Y:S01]  /*1c90*/  FFMA.FTZ R67, R163, R161, R60 ;  /* 0x000000a1a3437223 */ /* 0x000fe2000001003c */
[----:B------:R-:W-:-:S02]  /*1ca0*/  MOV R70, R62 ;  /* 0x0000003e00467202 */ /* 0x000fc40000000f00 */
[----:B------:R-:W-:Y:S01]  /*1cb0*/  SHF.R.U64 R62, R62, 0x10, R63 ;  /* 0x000000103e3e7819 */ /* 0x000fe2000000123f */
[----:B------:R-:W-:Y:S01]  /*1cc0*/  FADD.FTZ R69, R164, R69 ;  /* 0x00000045a4457221 */ /* 0x000fe20000010000 */
[----:B------:R-:W-:Y:S01]  /*1cd0*/  SHF.L.U32 R167, R167, 0x10, RZ ;  /* 0x00000010a7a77819 */ /* 0x000fe200000006ff */
[----:B------:R-:W-:Y:S01]  /*1ce0*/  FFMA.FTZ R60, R166, R164, R67 ;  /* 0x000000a4a63c7223 */ /* 0x000fe20000010043 */
[----:B------:R-:W-:Y:S01]  /*1cf0*/  SHF.L.U32 R169, R102, 0x10, RZ ;  /* 0x0000001066a97819 */ /* 0x000fe200000006ff */
[----:B------:R-:W-:Y:S01]  /*1d00*/  IMAD.U32 R64, R62, 0x10000, RZ ;  /* 0x000100003e407824 */ /* 0x000fe200078e00ff */
[----:B------:R-:W-:Y:S01]  /*1d10*/  SHF.R.U64 R172, R102, 0x10, R103 ;  /* 0x0000001066ac7819 */ /* 0x000fe20000001267 */
[----:B------:R-:W-:Y:S01]  /*1d20*/  FADD.FTZ R171, -R189, R171 ;  /* 0x000000abbdab7221 */ /* 0x000fe20000010100 */
[----:B------:R-:W-:Y:S01]  /*1d30*/  FMUL.FTZ R167, R167, R68 ;  /* 0x00000044a7a77220 */ /* 0x000fe20000410000 */
[----:B------:R-:W-:Y:S02]  /*1d40*/  IMAD.U32 R70, R70, 0x10000, RZ ;  /* 0x0001000046467824 */ /* 0x000fe400078e00ff */
[----:B------:R-:W-:Y:S01]  /*1d50*/  FADD.FTZ R62, R162, R69 ;  /* 0x00000045a23e7221 */ /* 0x000fe20000010000 */
[----:B------:R-:W-:Y:S01]  /*1d60*/  FFMA.FTZ R67, R165, R162, R60 ;  /* 0x000000a2a5437223 */ /* 0x000fe2000001003c */
[--C-:B------:R-:W-:Y:S01]  /*1d70*/  IMAD.MOV.U32 R71, RZ, RZ, R63.reuse ;  /* 0x000000ffff477224 */ /* 0x100fe200078e003f */
[----:B------:R-:W-:Y:S01]  /*1d80*/  SHF.R.U32.HI R63, RZ, 0x10, R63 ;  /* 0x00000010ff3f7819 */ /* 0x000fe2000001163f */
[----:B------:R-:W-:Y:S01]  /*1d90*/  FMUL.FTZ R169, R169, R70 ;  /* 0x00000046a9a97220 */ /* 0x000fe20000410000 */
[----:B------:R-:W-:Y:S01]  /*1da0*/  SHF.L.U32 R172, R172, 0x10, RZ ;  /* 0x00000010acac7819 */ /* 0x000fe200000006ff */
[----:B------:R-:W-:Y:S01]  /*1db0*/  FMUL.FTZ R171, R104, R171 ;  /* 0x000000ab68ab7220 */ /* 0x000fe20000410000 */
[----:B------:R-:W-:Y:S01]  /*1dc0*/  FADD.FTZ R62, R167, R62 ;  /* 0x0000003ea73e7221 */ /* 0x000fe20000010000 */
[----:B------:R-:W-:Y:S01]  /*1dd0*/  FFMA.FTZ R60, R168, R167, R67 ;  /* 0x000000a7a83c7223 */ /* 0x000fe20000010043 */
[----:B------:R-:W-:Y:S01]  /*1de0*/  FADD.FTZ R13, R13, R66 ;  /* 0x000000420d0d7221 */ /* 0x000fe20000010000 */
[----:B------:R-:W-:Y:S01]  /*1df0*/  FFMA.FTZ R41, R166, R66, R41 ;  /* 0x00000042a6297223 */ /* 0x000fe20000010029 */
[----:B------:R-:W-:Y:S01]  /*1e00*/  SHF.L.U32 R170, R103, 0x10, RZ ;  /* 0x0000001067aa7819 */ /* 0x000fe200000006ff */
[----:B------:R-:W-:Y:S01]  /*1e10*/  IMAD.U32 R66, R63, 0x10000, RZ ;  /* 0x000100003f427824 */ /* 0x000fe200078e00ff */
[----:B------:R-:W-:Y:S01]  /*1e20*/  SHF.R.U32.HI R175, RZ, 0x10, R103 ;  /* 0x00000010ffaf7819 */ /* 0x000fe20000011667 */
[----:B------:R-:W-:Y:S01]  /*1e30*/  FMUL.FTZ R174, R104, R65 ;  /* 0x0000004168ae7220 */ /* 0x000fe20000410000 */
[----:B------:R-:W-:Y:S01]  /*1e40*/  FADD.FTZ R173, -R189, R173 ;  /* 0x000000adbdad7221 */ /* 0x000fe20000010100 */
[----:B------:R-:W-:-:S02]  /*1e50*/  IMAD.U32 R71, R71, 0x10000, RZ ;  /* 0x0001000047477824 */ /* 0x000fc400078e00ff */
        /* <DEDUP_REMOVED lines=25> */
.L_x_860:
[----:B-----5:R-:W-:Y:S01]  /*1ff0*/  ISETP.GE.AND P1, PT, R119, 0x1, PT ;  /* 0x000000017700780c */ /* 0x020fe20003f26270 */
[----:B------:R-:W-:Y:S01]  /*2000*/  IMAD.MOV.U32 R115, RZ, RZ, RZ ;  /* 0x000000ffff737224 */ /* 0x000fe200078e00ff */
[----:B------:R-:W-:Y:S02]  /*2010*/  MOV R113, UR7 ;  /* 0x0000000700717c02 */ /* 0x000fe40008000f00 */
[----:B------:R-:W-:-:S04]  /*2020*/  ISETP.NE.U32.AND P0, PT, RZ, UR6, PT ;  /* 0x00000006ff007c0c */ /* 0x000fc8000bf05070 */
[----:B------:R-:W-:-:S05]  /*2030*/  ISETP.NE.AND.EX P0, PT, R113, RZ, PT, P0 ;  /* 0x000000ff7100720c */ /* 0x000fca0003f05300 */
[----:B------:R-:W-:Y:S08]  /*2040*/  @!P1 BRA `(.L_x_862) ;  /* 0x0000000000189947 */ /* 0x000ff00003800000 */
[----:B------:R-:W0:Y:S01]  /*2050*/  S2R R62, SR_TID.X ;  /* 0x00000000003e7919 */ /* 0x000e220000002100 */
[----:B------:R-:W-:-:S05]  /*2060*/  IADD3 R60, PT, PT, R119, -0x1, RZ ;  /* 0xffffffff773c7810 */ /* 0x000fca0007ffe0ff */
[----:B------:R-:W-:-:S05]  /*2070*/  IMAD R60, R60, UR15, RZ ;  /* 0x0000000f3c3c7c24 */ /* 0x000fca000f8e02ff */
[----:B------:R-:W-:-:S04]  /*2080*/  SHF.R.S32.HI R61, RZ, 0x1f, R60 ;  /* 0x0000001fff3d7819 */ /* 0x000fc8000001143c */
[----:B------:R-:W-:-:S04]  /*2090*/  LEA.HI R61, R61, R60, RZ, 0x2 ;  /* 0x0000003c3d3d7211 */ /* 0x000fc800078f10ff */
[----:B0-----:R-:W-:-:S07]  /*20a0*/  LEA.HI.SX32 R115, R61, R62, 0x1e ;  /* 0x0000003e3d737211 */ /* 0x001fce00078ff2ff */
.L_x_862:
[----:B------:R-:W-:Y:S02]  /*20b0*/  HFMA2 R178, -RZ, RZ, 0, 0 ;  /* 0x00000000ffb27431 */ /* 0x000fe400000001ff */
[----:B------:R-:W-:Y:S01]  /*20c0*/  IMAD.MOV.U32 R177, RZ, RZ, RZ ;  /* 0x000000ffffb17224 */ /* 0x000fe200078e00ff */
[----:B------:R-:W-:Y:S06]  /*20d0*/  @P0 BRA `(.L_x_863) ;  /* 0x0000000000580947 */ /* 0x000fec0003800000 */
[----:B------:R-:W0:Y:S01]  /*20e0*/  LDC.64 R62, c[0x0][0x3b0] ;  /* 0x0000ec00ff3e7b82 */ /* 0x000e220000000a00 */
[C---:B------:R-:W-:Y:S01]  /*20f0*/  IADD3 R69, PT, PT, R115.reuse, 0x200, RZ ;  /* 0x0000020073457810 */ /* 0x040fe20007ffe0ff */
[C---:B------:R-:W-:Y:S01]  /*2100*/  VIADD R67, R115.reuse, 0x100 ;  /* 0x0000010073437836 */ /* 0x040fe20000000000 */
[C---:B------:R-:W-:Y:S01]  /*2110*/  IADD3 R73, PT, PT, R115.reuse, 0x400, RZ ;  /* 0x0000040073497810 */ /* 0x040fe20007ffe0ff */
[C---:B------:R-:W-:Y:S01]  /*2120*/  VIADD R71, R115.reuse, 0x300 ;  /* 0x0000030073477836 */ /* 0x040fe20000000000 */
[C---:B------:R-:W-:Y:S01]  /*2130*/  IADD3 R65, PT, PT, R115.reuse, 0x500, RZ ;  /* 0x0000050073417810 */ /* 0x040fe20007ffe0ff */
[----:B------:R-:W-:Y:S02]  /*2140*/  VIADD R75, R115, 0x600 ;  /* 0x00000600734b7836 */ /* 0x000fe40000000000 */
[----:B0-----:R-:W-:-:S04]  /*2150*/  IMAD.WIDE.U32 R66, R67, 0x4, R62 ;  /* 0x0000000443427825 */ /* 0x001fc800078e003e */
[--C-:B------:R-:W-:Y:S01]  /*2160*/  IMAD.WIDE.U32 R68, R69, 0x4, R62.reuse ;  /* 0x0000000445447825 */ /* 0x100fe200078e003e */
[----:B------:R0:W5:Y:S03]  /*2170*/  LDG.E R114, desc[UR12][R66.64] ;  /* 0x0000000c42727981 */ /* 0x000166000c1e1900 */
[----:B------:R-:W-:-:S04]  /*2180*/  IMAD.WIDE.U32 R70, R71, 0x4, R62 ;  /* 0x0000000447467825 */ /* 0x000fc800078e003e */
[--C-:B------:R-:W-:Y:S01]  /*2190*/  IMAD.WIDE.U32 R72, R73, 0x4, R62.reuse ;  /* 0x0000000449487825 */ /* 0x100fe200078e003e */
[----:B------:R0:W5:Y:S03]  /*21a0*/  LDG.E R116, desc[UR12][R70.64] ;  /* 0x0000000c46747981 */ /* 0x000166000c1e1900 */
[--C-:B------:R-:W-:Y:S01]  /*21b0*/  IMAD.WIDE.U32 R64, R65, 0x4, R62.reuse ;  /* 0x0000000441407825 */ /* 0x100fe200078e003e */
[----:B------:R0:W5:Y:S03]  /*21c0*/  LDG.E R117, desc[UR12][R72.64] ;  /* 0x0000000c48757981 */ /* 0x000166000c1e1900 */
[--C-:B------:R-:W-:Y:S01]  /*21d0*/  IMAD.WIDE.U32 R60, R115, 0x4, R62.reuse ;  /* 0x00000004733c7825 */ /* 0x100fe200078e003e */
[----:B------:R0:W5:Y:S03]  /*21e0*/  LDG.E R118, desc[UR12][R64.64] ;  /* 0x0000000c40767981 */ /* 0x000166000c1e1900 */
[----:B------:R-:W-:Y:S01]  /*21f0*/  IMAD.WIDE.U32 R62, R75, 0x4, R62 ;  /* 0x000000044b3e7825 */ /* 0x000fe200078e003e */
[----:B------:R0:W5:Y:S04]  /*2200*/  LDG.E R115, desc[UR12][R68.64] ;  /* 0x0000000c44737981 */ /* 0x000168000c1e1900 */
[----:B------:R0:W5:Y:S04]  /*2210*/  LDG.E R120, desc[UR12][R60.64] ;  /* 0x0000000c3c787981 */ /* 0x000168000c1e1900 */
[----:B------:R0:W5:Y:S01]  /*2220*/  LDG.E R121, desc[UR12][R62.64] ;  /* 0x0000000c3e797981 */ /* 0x000162000c1e1900 */
[----:B------:R-:W-:Y:S05]  /*2230*/  BRA `(.L_x_861) ;  /* 0x0000000000bc7947 */ /* 0x000fea0003800000 */
.L_x_863:
[----:B------:R-:W0:Y:S01]  /*2240*/  S2R R64, SR_TID.X ;  /* 0x0000000000407919 */ /* 0x000e220000002100 */
[----:B------:R-:W-:Y:S01]  /*2250*/  IMAD R60, R0, UR15, RZ ;  /* 0x0000000f003c7c24 */ /* 0x000fe2000f8e02ff */
[----:B------:R-:W1:Y:S01]  /*2260*/  LDC.64 R62, c[0x0][0x3b0] ;  /* 0x0000ec00ff3e7b82 */ /* 0x000e620000000a00 */
[C---:B------:R-:W-:Y:S01]  /*2270*/  IADD3 R67, PT, PT, R115.reuse, 0x100, RZ ;  /* 0x0000010073437810 */ /* 0x040fe20007ffe0ff */
[C---:B------:R-:W-:Y:S01]  /*2280*/  VIADD R71, R115.reuse, 0x300 ;  /* 0x0000030073477836 */ /* 0x040fe20000000000 */
[C---:B------:R-:W-:Y:S01]  /*2290*/  IADD3 R69, PT, PT, R115.reuse, 0x200, RZ ;  /* 0x0000020073457810 */ /* 0x040fe20007ffe0ff */
[C---:B------:R-:W-:Y:S01]  /*22a0*/  VIADD R77, R115.reuse, 0x600 ;  /* 0x00000600734d7836 */ /* 0x040fe20000000000 */
[----:B------:R-:W-:Y:S02]  /*22b0*/  SHF.R.S32.HI R61, RZ, 0x1f, R60 ;  /* 0x0000001fff3d7819 */ /* 0x000fe4000001143c */
[----:B------:R-:W-:Y:S02]  /*22c0*/  IADD3 R73, PT, PT, R115, 0x400, RZ ;  /* 0x0000040073497810 */ /* 0x000fe40007ffe0ff */
[----:B------:R-:W-:-:S02]  /*22d0*/  LEA.HI R61, R61, R60, RZ, 0x2 ;  /* 0x0000003c3d3d7211 */ /* 0x000fc400078f10ff */
[----:B------:R-:W-:Y:S01]  /*22e0*/  IADD3 R75, PT, PT, R115, 0x500, RZ ;  /* 0x00000500734b7810 */ /* 0x000fe20007ffe0ff */
[----:B-1----:R-:W-:-:S04]  /*22f0*/  IMAD.WIDE.U32 R66, R67, 0x4, R62 ;  /* 0x0000000443427825 */ /* 0x002fc800078e003e */
[--C-:B------:R-:W-:Y:S01]  /*2300*/  IMAD.WIDE.U32 R68, R69, 0x4, R62.reuse ;  /* 0x0000000445447825 */ /* 0x100fe200078e003e */
[----:B------:R1:W5:Y:S01]  /*2310*/  LDG.E R114, desc[UR12][R66.64] ;  /* 0x0000000c42727981 */ /* 0x000362000c1e1900 */
[----:B0-----:R-:W-:Y:S02]  /*2320*/  LEA.HI.SX32 R89, R61, R64, 0x1e ;  /* 0x000000403d597211 */ /* 0x001fe400078ff2ff */
[----:B------:R-:W0:Y:S01]  /*2330*/  LDC.64 R60, c[0x0][0x438] ;  /* 0x00010e00ff3c7b82 */ /* 0x000e220000000a00 */
[--C-:B------:R-:W-:Y:S01]  /*2340*/  IMAD.WIDE.U32 R70, R71, 0x4, R62.reuse ;  /* 0x0000000447467825 */ /* 0x100fe200078e003e */
[C---:B------:R-:W-:Y:S02]  /*2350*/  IADD3 R87, PT, PT, R89.reuse, 0x100, RZ ;  /* 0x0000010059577810 */ /* 0x040fe40007ffe0ff */
[C---:B------:R-:W-:Y:S01]  /*2360*/  IADD3 R85, PT, PT, R89.reuse, 0x200, RZ ;  /* 0x0000020059557810 */ /* 0x040fe20007ffe0ff */
[C---:B------:R-:W-:Y:S01]  /*2370*/  VIADD R83, R89.reuse, 0x300 ;  /* 0x0000030059537836 */ /* 0x040fe20000000000 */
[C---:B------:R-:W-:Y:S01]  /*2380*/  IADD3 R81, PT, PT, R89.reuse, 0x400, RZ ;  /* 0x0000040059517810 */ /* 0x040fe20007ffe0ff */
[C---:B-1----:R-:W-:Y:S01]  /*2390*/  VIADD R67, R89.reuse, 0x600 ;  /* 0x0000060059437836 */ /* 0x042fe20000000000 */
[----:B------:R-:W-:Y:S01]  /*23a0*/  IADD3 R79, PT, PT, R89, 0x500, RZ ;  /* 0x00000500594f7810 */ /* 0x000fe20007ffe0ff */
[--C-:B------:R-:W-:Y:S01]  /*23b0*/  IMAD.WIDE.U32 R72, R73, 0x4, R62.reuse ;  /* 0x0000000449487825 */ /* 0x100fe200078e003e */
[----:B------:R1:W5:Y:S03]  /*23c0*/  LDG.E R116, desc[UR12][R70.64] ;  /* 0x0000000c46747981 */ /* 0x000366000c1e1900 */
[--C-:B------:R-:W-:Y:S01]  /*23d0*/  IMAD.WIDE.U32 R74, R75, 0x4, R62.reuse ;  /* 0x000000044b4a7825 */ /* 0x100fe200078e003e */
[----:B------:R1:W5:Y:S03]  /*23e0*/  LDG.E R117, desc[UR12][R72.64] ;  /* 0x0000000c48757981 */ /* 0x000366000c1e1900 */
[--C-:B------:R-:W-:Y:S01]  /*23f0*/  IMAD.WIDE.U32 R64, R115, 0x4, R62.reuse ;  /* 0x0000000473407825 */ /* 0x100fe200078e003e */
[----:B------:R1:W5:Y:S03]  /*2400*/  LDG.E R118, desc[UR12][R74.64] ;  /* 0x0000000c4a767981 */ /* 0x000366000c1e1900 */
[----:B------:R-:W-:Y:S01]  /*2410*/  IMAD.WIDE.U32 R62, R77, 0x4, R62 ;  /* 0x000000044d3e7825 */ /* 0x000fe200078e003e */
[----:B------:R1:W5:Y:S03]  /*2420*/  LDG.E R115, desc[UR12][R68.64] ;  /* 0x0000000c44737981 */ /* 0x000366000c1e1900 */
[--C-:B0-----:R-:W-:Y:S01]  /*2430*/  IMAD.WIDE.U32 R88, R89, 0x8, R60.reuse ;  /* 0x0000000859587825 */ /* 0x101fe200078e003c */
[----:B------:R1:W5:Y:S03]  /*2440*/  LDG.E R120, desc[UR12][R64.64] ;  /* 0x0000000c40787981 */ /* 0x000366000c1e1900 */
[--C-:B------:R-:W-:Y:S01]  /*2450*/  IMAD.WIDE.U32 R86, R87, 0x8, R60.reuse ;  /* 0x0000000857567825 */ /* 0x100fe200078e003c */
[----:B------:R1:W5:Y:S03]  /*2460*/  LDG.E R121, desc[UR12][R62.64] ;  /* 0x0000000c3e797981 */ /* 0x000366000c1e1900 */
[--C-:B------:R-:W-:Y:S01]  /*2470*/  IMAD.WIDE.U32 R84, R85, 0x8, R60.reuse ;  /* 0x0000000855547825 */ /* 0x100fe200078e003c */
[----:B------:R-:W5:Y:S03]  /*2480*/  LDG.E.64 R88, desc[UR12][R88.64] ;  /* 0x0000000c58587981 */ /* 0x000f66000c1e1b00 */
[--C-:B------:R-:W-:Y:S01]  /*2490*/  IMAD.WIDE.U32 R82, R83, 0x8, R60.reuse ;  /* 0x0000000853527825 */ /* 0x100fe200078e003c */
[----:B------:R-:W5:Y:S03]  /*24a0*/  LDG.E.64 R86, desc[UR12][R86.64] ;  /* 0x0000000c56567981 */ /* 0x000f66000c1e1b00 */
[--C-:B------:R-:W-:Y:S01]  /*24b0*/  IMAD.WIDE.U32 R80, R81, 0x8, R60.reuse ;  /* 0x0000000851507825 */ /* 0x100fe200078e003c */
[----:B------:R-:W5:Y:S03]  /*24c0*/  LDG.E.64 R84, desc[UR12][R84.64] ;  /* 0x0000000c54547981 */ /* 0x000f66000c1e1b00 */
[--C-:B------:R-:W-:Y:S01]  /*24d0*/  IMAD.WIDE.U32 R78, R79, 0x8, R60.reuse ;  /* 0x000000084f4e7825 */ /* 0x100fe200078e003c */
[----:B------:R-:W5:Y:S03]  /*24e0*/  LDG.E.64 R82, desc[UR12][R82.64] ;  /* 0x0000000c52527981 */ /* 0x000f66000c1e1b00 */
[----:B------:R-:W-:Y:S01]  /*24f0*/  IMAD.WIDE.U32 R60, R67, 0x8, R60 ;  /* 0x00000008433c7825 */ /* 0x000fe200078e003c */
[----:B------:R-:W5:Y:S04]  /*2500*/  LDG.E.64 R80, desc[UR12][R80.64] ;  /* 0x0000000c50507981 */ /* 0x000f68000c1e1b00 */
[----:B------:R-:W5:Y:S04]  /*2510*/  LDG.E.64 R78, desc[UR12][R78.64] ;  /* 0x0000000c4e4e7981 */ /* 0x000f68000c1e1b00 */
[----:B------:R1:W5:Y:S02]  /*2520*/  LDG.E.64 R76, desc[UR12][R60.64] ;  /* 0x0000000c3c4c7981 */ /* 0x000364000c1e1b00 */
.L_x_861:
[----:B01----:R-:W0:Y:S01]  /*2530*/  SHFL.DOWN PT, R60, R177, 0x10, 0x1f ;  /* 0x0a001f00b13c7f89 */ /* 0x003e2200000e0000 */
        /* <DEDUP_REMOVED lines=31> */
.L_x_865:
[----:B------:R-:W-:Y:S05]  /*2730*/  BSYNC.RECONVERGENT B0 ;  /* 0x0000000000007941 */ /* 0x000fea0003800200 */
.L_x_864:
[----:B------:R-:W1:Y:S08]  /*2740*/  S2UR UR5, SR_CgaCtaId ;  /* 0x00000000000579c3 */ /* 0x000e700000008800 */
[----:B------:R-:W-:Y:S01]  /*2750*/  BAR.SYNC.DEFER_BLOCKING 0x0 ;  /* 0x0000000000007b1d */ /* 0x000fe20000010000 */
[----:B------:R-:W-:Y:S02]  /*2760*/  ISETP.NE.U32.AND P0, PT, RZ, UR6, PT ;  /* 0x00000006ff007c0c */ /* 0x000fe4000bf05070 */
[----:B------:R-:W-:-:S02]  /*2770*/  ISETP.NE.AND P3, PT, RZ, UR11, PT ;  /* 0x0000000bff007c0c */ /* 0x000fc4000bf65270 */
[----:B------:R-:W-:Y:S01]  /*2780*/  ISETP.NE.AND.EX P0, PT, R113, RZ, PT, P0 ;  /* 0x000000ff7100720c */ /* 0x000fe20003f05300 */
[----:B------:R-:W-:Y:S02]  /*2790*/  UMOV UR4, 0x400 ;  /* 0x0000040000047882 */ /* 0x000fe40000000000 */
[----:B------:R-:W2:Y:S01]  /*27a0*/  LDC R181, c[0x0][0x388] ;  /* 0x0000e200ffb57b82 */ /* 0x000ea20000000800 */
        /* <DEDUP_REMOVED lines=11> */
[----:B------:R-:W3:Y:S04]  /*2860*/  LDS.128 R68, [UR5] ;  /* 0x00000005ff447984 */ /* 0x000ee80008000c00 */
[----:B------:R-:W4:Y:S01]  /*2870*/  LDS.128 R72, [UR10] ;  /* 0x0000000aff487984 */ /* 0x000f220008000c00 */
[----:B0-----:R-:W-:Y:S01]  /*2880*/  FADD.FTZ R179, RZ, R60 ;  /* 0x0000003cffb37221 */ /* 0x001fe20000010000 */
[----:B------:R-:W-:Y:S01]  /*2890*/  FADD.FTZ R60, RZ, R61 ;  /* 0x0000003dff3c7221 */ /* 0x000fe20000010000 */
[----:B--2---:R-:W-:Y:S02]  /*28a0*/  IMAD R61, R0, R181, RZ ;  /* 0x000000b5003d7224 */ /* 0x004fe400078e02ff */
[----:B------:R-:W-:Y:S01]  /*28b0*/  FADD.FTZ R179, R62, R179 ;  /* 0x000000b33eb37221 */ /* 0x000fe20000010000 */
[----:B------:R-:W-:Y:S01]  /*28c0*/  FADD.FTZ R60, R63, R60 ;  /* 0x0000003c3f3c7221 */ /* 0x000fe20000010000 */
[----:B------:R-:W-:-:S02]  /*28d0*/  @P1 IADD3 R62, PT, PT, R119, -0x1, RZ ;  /* 0xffffffff773e1810 */ /* 0x000fc40007ffe0ff */
[----:B-1----:R-:W-:Y:S01]  /*28e0*/  FADD.FTZ R179, R179, R64 ;  /* 0x00000040b3b37221 */ /* 0x002fe20000010000 */
[----:B------:R-:W-:Y:S01]  /*28f0*/  FADD.FTZ R60, R60, R65 ;  /* 0x000000413c3c7221 */ /* 0x000fe20000010000 */
[----:B------:R-:W-:Y:S01]  /*2900*/  SHF.R.S32.HI R64, RZ, 0x1f, R61 ;  /* 0x0000001fff407819 */ /* 0x000fe2000001143d */
[----:B------:R-:W-:Y:S02]  /*2910*/  @P1 IMAD R181, R62, R181, RZ ;  /* 0x000000b53eb51224 */ /* 0x000fe400078e02ff */
[----:B------:R-:W-:Y:S01]  /*2920*/  FADD.FTZ R179, R66, R179 ;  /* 0x000000b342b37221 */ /* 0x000fe20000010000 */
[----:B------:R-:W-:Y:S01]  /*2930*/  FADD.FTZ R60, R67, R60 ;  /* 0x0000003c433c7221 */ /* 0x000fe20000010000 */
[----:B------:R-:W-:Y:S02]  /*2940*/  LEA.HI R64, R64, R61, RZ, 0x2 ;  /* 0x0000003d40407211 */ /* 0x000fe400078f10ff */
[----:B---3--:R-:W-:Y:S01]  /*2950*/  FADD.FTZ R179, R179, R68 ;  /* 0x00000044b3b37221 */ /* 0x008fe20000010000 */
[----:B------:R-:W-:Y:S01]  /*2960*/  FADD.FTZ R60, R60, R69 ;  /* 0x000000453c3c7221 */ /* 0x000fe20000010000 */
[----:B------:R-:W-:-:S02]  /*2970*/  @P1 SHF.R.S32.HI R66, RZ, 0x1f, R181 ;  /* 0x0000001fff421819 */ /* 0x000fc400000114b5 */
[----:B------:R-:W-:Y:S01]  /*2980*/  FADD.FTZ R179, R70, R179 ;  /* 0x000000b346b37221 */ /* 0x000fe20000010000 */
[----:B------:R-:W-:Y:S01]  /*2990*/  FADD.FTZ R60, R71, R60 ;  /* 0x0000003c473c7221 */ /* 0x000fe20000010000 */
[----:B------:R-:W-:Y:S02]  /*29a0*/  @P1 LEA.HI R66, R66, R181, RZ, 0x2 ;  /* 0x000000b542421211 */ /* 0x000fe400078f10ff */
[----:B----4-:R-:W-:Y:S01]  /*29b0*/  FADD.FTZ R179, R179, R72 ;  /* 0x00000048b3b37221 */ /* 0x010fe20000010000 */
[----:B------:R-:W-:Y:S01]  /*29c0*/  FADD.FTZ R60, R60, R73 ;  /* 0x000000493c3c7221 */ /* 0x000fe20000010000 */
[----:B------:R-:W-:Y:S02]  /*29d0*/  LEA.HI.SX32 R61, R64, R177, 0x1e ;  /* 0x000000b1403d7211 */ /* 0x000fe400078ff2ff */
[----:B------:R-:W-:Y:S01]  /*29e0*/  FADD.FTZ R63, R74, R179 ;  /* 0x000000b34a3f7221 */ /* 0x000fe20000010000 */
[----:B------:R-:W-:Y:S01]  /*29f0*/  FADD.FTZ R62, R75, R60 ;  /* 0x0000003c4b3e7221 */ /* 0x000fe20000010000 */
[----:B------:R-:W-:-:S02]  /*2a00*/  MOV R60, RZ ;  /* 0x000000ff003c7202 */ /* 0x000fc40000000f00 */
[----:B------:R-:W-:Y:S01]  /*2a10*/  FMUL.FTZ R63, R63, UR14 ;  /* 0x0000000e3f3f7c20 */ /* 0x000fe20008410000 */
[----:B------:R-:W-:Y:S01]  /*2a20*/  @P1 LEA.HI.SX32 R60, R66, R177, 0x1e ;  /* 0x000000b1423c1211 */ /* 0x000fe200078ff2ff */
[----:B------:R-:W-:-:S03]  /*2a30*/  FMUL.FTZ R62, R62, UR14 ;  /* 0x0000000e3e3e7c20 */ /* 0x000fc60008410000 */
[----:B------:R-:W-:Y:S01]  /*2a40*/  FSEL R63, R63, RZ, !P3 ;  /* 0x000000ff3f3f7208 */ /* 0x000fe20005800000 */
[----:B------:R-:W-:Y:S06]  /*2a50*/  @P0 BRA `(.L_x_866) ;  /* 0x0000000400ac0947 */ /* 0x000fec0003800000 */
        /* <DEDUP_REMOVED lines=17> */
.L_x_868:
        /* <DEDUP_REMOVED lines=12> */
.L_x_869:
        /* <DEDUP_REMOVED lines=12> */
.L_x_870:
        /* <DEDUP_REMOVED lines=13> */
.L_x_867:
[----:B------:R-:W0:Y:S01]  /*2dc0*/  @P1 LDC.64 R64, c[0x0][0x408] ;  /* 0x00010200ff401b82 */ /* 0x000e220000000a00 */
[-CC-:B------:R-:W-:Y:S01]  /*2dd0*/  FFMA.FTZ R70, R126, R62.reuse, R63.reuse ;  /* 0x0000003e7e467223 */ /* 0x180fe2000001003f */
[-CC-:B------:R-:W-:Y:S01]  /*2de0*/  FFMA.FTZ R71, R3, R62.reuse, R63.reuse ;  /* 0x0000003e03477223 */ /* 0x180fe2000001003f */
[-C--:B------:R-:W-:Y:S01]  /*2df0*/  FFMA.FTZ R75, R123, R62.reuse, R63 ;  /* 0x0000003e7b4b7223 */ /* 0x080fe2000001003f */
[----:B------:R-:W-:Y:S01]  /*2e00*/  ISETP.GT.AND P0, PT, R2, RZ, PT ;  /* 0x000000ff0200720c */ /* 0x000fe20003f04270 */
[----:B------:R-:W-:Y:S01]  /*2e10*/  FADD.FTZ R73, R125, -R70 ;  /* 0x800000467d497221 */ /* 0x000fe20000010000 */
[----:B------:R-:W-:Y:S01]  /*2e20*/  FADD.FTZ R71, R122, -R71 ;  /* 0x800000477a477221 */ /* 0x000fe20000010000 */
[----:B------:R-:W-:Y:S01]  /*2e30*/  FADD.FTZ R75, R124, -R75 ;  /* 0x8000004b7c4b7221 */ /* 0x000fe20000010000 */
[----:B------:R-:W1:Y:S01]  /*2e40*/  @P1 LDC.64 R68, c[0x0][0x408] ;  /* 0x00010200ff441b82 */ /* 0x000e620000000a00 */
[C---:B------:R-:W-:Y:S01]  /*2e50*/  FMUL.FTZ R72, R104.reuse, R73 ;  /* 0x0000004968487220 */ /* 0x040fe20000410000 */
[C---:B------:R-:W-:Y:S01]  /*2e60*/  FMUL.FTZ R70, R104.reuse, R71 ;  /* 0x0000004768467220 */ /* 0x040fe20000410000 */
[----:B------:R-:W-:Y:S01]  /*2e70*/  FMUL.FTZ R74, R104, R75 ;  /* 0x0000004b684a7220 */ /* 0x000fe20000410000 */
[----:B-----5:R-:W-:Y:S01]  /*2e80*/  @P1 LOP3.LUT P3, RZ, R120, 0xff00, RZ, 0xc0, !PT ;  /* 0x0000ff0078ff1812 */ /* 0x020fe2000786c0ff */
[----:B------:R-:W-:Y:S01]  /*2e90*/  FFMA.FTZ R110, R128, R62, R63 ;  /* 0x0000003e806e7223 */ /* 0x000fe2000001003f */
[----:B------:R-:W-:-:S02]  /*2ea0*/  FSEL R72, R72, RZ, P0 ;  /* 0x000000ff48487208 */ /* 0x000fc40000000000 */
[----:B------:R-:W2:Y:S01]  /*2eb0*/  @P1 LDC.64 R66, c[0x0][0x408] ;  /* 0x00010200ff421b82 */ /* 0x000ea20000000a00 */
[----:B------:R-:W-:Y:S02]  /*2ec0*/  FSEL R70, R70, RZ, P0 ;  /* 0x000000ff46467208 */ /* 0x000fe40000000000 */
[----:B------:R-:W-:Y:S02]  /*2ed0*/  FSEL R74, R74, RZ, P0 ;  /* 0x000000ff4a4a7208 */ /* 0x000fe40000000000 */
[C---:B------:R-:W-:Y:S02]  /*2ee0*/  @P1 LOP3.LUT P2, RZ, R120.reuse, 0xff, RZ, 0xc0, !PT ;  /* 0x000000ff78ff1812 */ /* 0x040fe4000784c0ff */
[----:B------:R-:W-:Y:S01]  /*2ef0*/  @P1 LOP3.LUT P4, RZ, R120, 0xff0000, RZ, 0xc0, !PT ;  /* 0x00ff000078ff1812 */ /* 0x000fe2000788c0ff */
[----:B0-----:R-:W-:Y:S01]  /*2f00*/  @P1 FMUL.FTZ R65, R72, R65 ;  /* 0x0000004148411220 */ /* 0x001fe20000410000 */
[----:B------:R-:W-:-:S03]  /*2f10*/  F2FP.BF16.F32.PACK_AB R72, RZ, R72 ;  /* 0x00000048ff48723e */ /* 0x000fc600000010ff */
[----:B------:R-:W-:Y:S01]  /*2f20*/  @P1 FMUL.FTZ R64, R65, R64 ;  /* 0x0000004041401220 */ /* 0x000fe20000410000 */
[--C-:B------:R-:W-:Y:S01]  /*2f30*/  FADD.FTZ R65, R127, -R110.reuse ;  /* 0x8000006e7f417221 */ /* 0x100fe20000010000 */
[----:B------:R-:W-:Y:S01]  /*2f40*/  PRMT R110, R72, 0x7610, R110 ;  /* 0x00007610486e7816 */ /* 0x000fe2000000006e */
[----:B-1----:R-:W-:Y:S02]  /*2f50*/  @P1 FMUL.FTZ R69, R70, R69 ;  /* 0x0000004546451220 */ /* 0x002fe40000410000 */
[----:B------:R-:W-:Y:S02]  /*2f60*/  @P1 FSEL R64, R64, RZ, P3 ;  /* 0x000000ff40401208 */ /* 0x000fe40001800000 */
[----:B------:R-:W-:Y:S01]  /*2f70*/  F2FP.BF16.F32.PACK_AB R70, RZ, R70 ;  /* 0x00000046ff46723e */ /* 0x000fe200000010ff */
[----:B------:R-:W-:-:S03]  /*2f80*/  @P1 FMUL.FTZ R68, R69, R68 ;  /* 0x0000004445441220 */ /* 0x000fc60000410000 */
[----:B------:R-:W-:Y:S01]  /*2f90*/  PRMT R109, R70, 0x7610, R109 ;  /* 0x00007610466d7816 */ /* 0x000fe2000000006d */
[----:B--2---:R-:W-:Y:S01]  /*2fa0*/  @P1 FMUL.FTZ R67, R74, R67 ;  /* 0x000000434a431220 */ /* 0x004fe20000410000 */
[----:B------:R-:W-:Y:S02]  /*2fb0*/  @P1 FSEL R68, R68, RZ, P2 ;  /* 0x000000ff44441208 */ /* 0x000fe40001000000 */
[----:B------:R-:W-:Y:S01]  /*2fc0*/  F2FP.BF16.F32.PACK_AB R74, RZ, R74 ;  /* 0x0000004aff4a723e */ /* 0x000fe200000010ff */
[----:B------:R-:W-:Y:S01]  /*2fd0*/  @P1 FMUL.FTZ R66, R67, R66 ;  /* 0x0000004243421220 */ /* 0x000fe20000410000 */
[----:B------:R-:W-:Y:S01]  /*2fe0*/  @P1 F2FP.BF16.F32.PACK_AB R67, RZ, R64 ;  /* 0x00000040ff43123e */ /* 0x000fe200000010ff */
[----:B------:R-:W-:Y:S01]  /*2ff0*/  FMUL.FTZ R64, R104, R65 ;  /* 0x0000004168407220 */ /* 0x000fe20000410000 */
[----:B------:R-:W-:Y:S02]  /*3000*/  @P1 F2FP.BF16.F32.PACK_AB R68, RZ, R68 ;  /* 0x00000044ff44123e */ /* 0x000fe400000010ff */
[----:B------:R-:W-:-:S02]  /*3010*/  @P1 FSEL R66, R66, RZ, P4 ;  /* 0x000000ff42421208 */ /* 0x000fc40002000000 */
[----:B------:R-:W-:Y:S02]  /*3020*/  FSEL R64, R64, RZ, P0 ;  /* 0x000000ff40407208 */ /* 0x000fe40000000000 */
[----:B------:R-:W-:Y:S02]  /*3030*/  @P1 F2FP.BF16.F32.PACK_AB R66, RZ, R66 ;  /* 0x00000042ff42123e */ /* 0x000fe400000010ff */
[----:B------:R-:W-:Y:S02]  /*3040*/  @P1 PRMT R105, R68, 0x7610, R105 ;  /* 0x0000761044691816 */ /* 0x000fe40000000069 */
[----:B------:R-:W-:Y:S02]  /*3050*/  @P1 PRMT R106, R67, 0x7610, R106 ;  /* 0x00007610436a1816 */ /* 0x000fe4000000006a */
[----:B------:R-:W-:Y:S02]  /*3060*/  @P1 PRMT R107, R66, 0x7610, R107 ;  /* 0x00007610426b1816 */ /* 0x000fe4000000006b */
[----:B------:R-:W-:-:S02]  /*3070*/  F2FP.BF16.F32.PACK_AB R111, RZ, R64 ;  /* 0x00000040ff6f723e */ /* 0x000fc400000010ff */
[----:B------:R-:W-:Y:S01]  /*3080*/  PRMT R112, R74, 0x7610, R112 ;  /* 0x000076104a707816 */ /* 0x000fe20000000070 */
        /* <DEDUP_REMOVED lines=8> */
.L_x_866:
[----:B------:R-:W-:Y:S01]  /*3110*/  UMOV UR4, UR8 ;  /* 0x0000000800047c82 */ /* 0x000fe20008000000 */
[----:B------:R-:W-:Y:S01]  /*3120*/  UMOV UR5, UR9 ;  /* 0x0000000900057c82 */ /* 0x000fe20008000000 */
[----:B------:R-:W-:-:S04]  /*3130*/  UISETP.NE.U32.AND UP0, UPT, UR4, URZ, UPT ;  /* 0x000000ff0400728c */ /* 0x000fc8000bf05070 */
[----:B------:R-:W-:-:S09]  /*3140*/  UISETP.NE.AND.EX UP0, UPT, UR5, URZ, UPT, UP0 ;  /* 0x000000ff0500728c */ /* 0x000fd2000bf05300 */
[----:B------:R-:W-:Y:S05]  /*3150*/  BRA.U UP0, `(.L_x_872) ;  /* 0x0000000100c07547 */ /* 0x000fea000b800000 */
[----:B------:R-:W-:Y:S01]  /*3160*/  ISETP.GT.AND P0, PT, R2, RZ, PT ;  /* 0x000000ff0200720c */ /* 0x000fe20003f04270 */
[----:B------:R-:W0:Y:S01]  /*3170*/  @P1 LDC.64 R68, c[0x0][0x408] ;  /* 0x00010200ff441b82 */ /* 0x000e220000000a00 */
[C---:B-----5:R-:W-:Y:S01]  /*3180*/  SHF.R.U64 R70, R88.reuse, 0x10, R89 ;  /* 0x0000001058467819 */ /* 0x060fe20000001259 */
[----:B------:R-:W-:Y:S01]  /*3190*/  IMAD.U32 R71, R88, 0x10000, RZ ;  /* 0x0001000058477824 */ /* 0x000fe200078e00ff */
[----:B------:R-:W-:Y:S02]  /*31a0*/  SHF.L.U32 R72, R89, 0x10, RZ ;  /* 0x0000001059487819 */ /* 0x000fe400000006ff */
[----:B------:R-:W-:Y:S02]  /*31b0*/  SHF.L.U32 R70, R70, 0x10, RZ ;  /* 0x0000001046467819 */ /* 0x000fe400000006ff */
[C---:B------:R-:W-:Y:S01]  /*31c0*/  @P1 LOP3.LUT P2, RZ, R120.reuse, 0xff, RZ, 0xc0, !PT ;  /* 0x000000ff78ff1812 */ /* 0x040fe2000784c0ff */
[----:B------:R-:W1:Y:S01]  /*31d0*/  @P1 LDC.64 R66, c[0x0][0x408] ;  /* 0x00010200ff421b82 */ /* 0x000e620000000a00 */
[----:B------:R-:W-:-:S02]  /*31e0*/  @P1 LOP3.LUT P3, RZ, R120, 0xff00, RZ, 0xc0, !PT ;  /* 0x0000ff0078ff1812 */ /* 0x000fc4000786c0ff */
[----:B------:R-:W-:Y:S01]  /*31f0*/  @P1 LOP3.LUT P4, RZ, R120, 0xff0000, RZ, 0xc0, !PT ;  /* 0x00ff000078ff1812 */ /* 0x000fe2000788c0ff */
[-CC-:B------:R-:W-:Y:S01]  /*3200*/  @P0 FFMA.FTZ R73, R3, R62.reuse, R63.reuse ;  /* 0x0000003e03490223 */ /* 0x180fe2000001003f */
[-CC-:B------:R-:W-:Y:S01]  /*3210*/  @P0 FFMA.FTZ R74, R126, R62.reuse, R63.reuse ;  /* 0x0000003e7e4a0223 */ /* 0x180fe2000001003f */
[----:B------:R-:W-:Y:S02]  /*3220*/  @P0 FFMA.FTZ R119, R123, R62, R63 ;  /* 0x0000003e7b770223 */ /* 0x000fe4000001003f */
[----:B------:R-:W2:Y:S01]  /*3230*/  @P1 LDC.64 R64, c[0x0][0x408] ;  /* 0x00010200ff401b82 */ /* 0x000ea20000000a00 */
[----:B------:R-:W-:Y:S01]  /*3240*/  @P0 FADD.FTZ R73, R122, -R73 ;  /* 0x800000497a490221 */ /* 0x000fe20000010000 */
[----:B------:R-:W-:Y:S01]  /*3250*/  @P0 FADD.FTZ R75, R125, -R74 ;  /* 0x8000004a7d4b0221 */ /* 0x000fe20000010000 */
[----:B------:R-:W-:Y:S02]  /*3260*/  @P0 FADD.FTZ R119, R124, -R119 ;  /* 0x800000777c770221 */ /* 0x000fe40000010000 */
[C---:B------:R-:W-:Y:S01]  /*3270*/  @P0 FFMA.FTZ R71, R104.reuse, R73, R71 ;  /* 0x0000004968470223 */ /* 0x040fe20000010047 */
[C---:B------:R-:W-:Y:S01]  /*3280*/  @P0 FFMA.FTZ R70, R104.reuse, R75, R70 ;  /* 0x0000004b68460223 */ /* 0x040fe20000010046 */
[----:B------:R-:W-:-:S02]  /*3290*/  @P0 FFMA.FTZ R72, R104, R119, R72 ;  /* 0x0000007768480223 */ /* 0x000fc40000010048 */
[----:B0-----:R-:W-:-:S04]  /*32a0*/  @P1 FMUL.FTZ R69, R71, R69 ;  /* 0x0000004547451220 */ /* 0x001fc80000410000 */
[----:B------:R-:W-:Y:S01]  /*32b0*/  @P1 FMUL.FTZ R68, R69, R68 ;  /* 0x0000004445441220 */ /* 0x000fe20000410000 */
[----:B-1----:R-:W-:-:S04]  /*32c0*/  @P1 FMUL.FTZ R67, R70, R67 ;  /* 0x0000004346431220 */ /* 0x002fc80000410000 */
[----:B------:R-:W-:Y:S01]  /*32d0*/  @P1 FSEL R68, R68, RZ, P2 ;  /* 0x000000ff44441208 */ /* 0x000fe20001000000 */
[----:B------:R-:W-:-:S03]  /*32e0*/  @P1 FMUL.FTZ R66, R67, R66 ;  /* 0x0000004243421220 */ /* 0x000fc60000410000 */
[----:B------:R-:W-:Y:S01]  /*32f0*/  @P1 F2FP.BF16.F32.PACK_AB R68, RZ, R68 ;  /* 0x00000044ff44123e */ /* 0x000fe200000010ff */
[----:B--2---:R-:W-:Y:S01]  /*3300*/  @P1 FMUL.FTZ R65, R72, R65 ;  /* 0x0000004148411220 */ /* 0x004fe20000410000 */
[----:B------:R-:W-:Y:S02]  /*3310*/  @P1 FSEL R66, R66, RZ, P3 ;  /* 0x000000ff42421208 */ /* 0x000fe40001800000 */
[----:B------:R-:W-:Y:S01]  /*3320*/  @P1 PRMT R105, R68, 0x7610, R105 ;  /* 0x0000761044691816 */ /* 0x000fe20000000069 */
[----:B------:R-:W-:Y:S01]  /*3330*/  @P1 FMUL.FTZ R64, R65, R64 ;  /* 0x0000004041401220 */ /* 0x000fe20000410000 */
[----:B------:R-:W-:-:S04]  /*3340*/  @P1 F2FP.BF16.F32.PACK_AB R66, RZ, R66 ;  /* 0x00000042ff42123e */ /* 0x000fc800000010ff */
[----:B------:R-:W-:Y:S02]  /*3350*/  @P1 FSEL R64, R64, RZ, P4 ;  /* 0x000000ff40401208 */ /* 0x000fe40002000000 */
        /* <DEDUP_REMOVED lines=16> */
.L_x_872:
[----:B------:R-:W-:Y:S01]  /*3460*/  ISETP.GT.AND P0, PT, R2, RZ, PT ;  /* 0x000000ff0200720c */ /* 0x000fe20003f04270 */
[----:B------:R-:W0:Y:S01]  /*3470*/  @P1 LDC.64 R70, c[0x0][0x408] ;  /* 0x00010200ff461b82 */ /* 0x000e220000000a00 */
[----:B------:R-:W-:Y:S01]  /*3480*/  @P2 FFMA.FTZ R75, R3, R62, R63 ;  /* 0x0000003e034b2223 */ /* 0x000fe2000001003f */
[--C-:B-----5:R-:W-:Y:S02]  /*3490*/  SHF.R.U64 R72, R88, 0x10, R89.reuse ;  /* 0x0000001058487819 */ /* 0x120fe40000001259 */
[----:B------:R-:W-:Y:S01]  /*34a0*/  SHF.R.U32.HI R111, RZ, 0x10, R89 ;  /* 0x00000010ff6f7819 */ /* 0x000fe20000011659 */
[----:B------:R-:W-:Y:S01]  /*34b0*/  @P2 FADD.FTZ R109, R122, -R75 ;  /* 0x8000004b7a6d2221 */ /* 0x000fe20000010000 */
[----:B------:R-:W-:Y:S01]  /*34c0*/  SHF.L.U32 R73, R88, 0x10, RZ ;  /* 0x0000001058497819 */ /* 0x000fe200000006ff */
[----:B------:R-:W-:Y:S01]  /*34d0*/  IMAD.U32 R72, R72, 0x10000, RZ ;  /* 0x0001000048487824 */ /* 0x000fe200078e00ff */
[----:B------:R-:W1:Y:S01]  /*34e0*/  @P1 LDC.64 R68, c[0x0][0x408] ;  /* 0x00010200ff441b82 */ /* 0x000e620000000a00 */
[----:B------:R-:W-:-:S02]  /*34f0*/  SHF.L.U32 R74, R89, 0x10, RZ ;  /* 0x00000010594a7819 */ /* 0x000fc400000006ff */
[----:B------:R-:W-:Y:S01]  /*3500*/  SHF.L.U32 R75, R111, 0x10, RZ ;  /* 0x000000106f4b7819 */ /* 0x000fe200000006ff */
[-CC-:B------:R-:W-:Y:S01]  /*3510*/  @P0 FFMA.FTZ R110, R126, R62.reuse, R63.reuse ;  /* 0x0000003e7e6e0223 */ /* 0x180fe2000001003f */
[-CC-:B------:R-:W-:Y:S01]  /*3520*/  @P0 FFMA.FTZ R119, R123, R62.reuse, R63.reuse ;  /* 0x0000003e7b770223 */ /* 0x180fe2000001003f */
[----:B------:R-:W-:Y:S01]  /*3530*/  @P0 FFMA.FTZ R112, R128, R62, R63 ;  /* 0x0000003e80700223 */ /* 0x000fe2000001003f */
[----:B------:R-:W-:Y:S01]  /*3540*/  @P2 FFMA.FTZ R73, R104, R109, R73 ;  /* 0x0000006d68492223 */ /* 0x000fe20000010049 */
[----:B------:R-:W2:Y:S01]  /*3550*/  @P1 LDC.64 R66, c[0x0][0x408] ;  /* 0x00010200ff421b82 */ /* 0x000ea20000000a00 */
[----:B------:R-:W-:Y:S01]  /*3560*/  @P0 FADD.FTZ R111, R125, -R110 ;  /* 0x8000006e7d6f0221 */ /* 0x000fe20000010000 */
[----:B------:R-:W-:Y:S01]  /*3570*/  @P0 FADD.FTZ R119, R124, -R119 ;  /* 0x800000777c770221 */ /* 0x000fe20000010000 */
[----:B------:R-:W-:Y:S01]  /*3580*/  @P0 FADD.FTZ R112, R127, -R112 ;  /* 0x800000707f700221 */ /* 0x000fe20000010000 */
[----:B------:R-:W-:Y:S01]  /*3590*/  @P1 LOP3.LUT P2, RZ, R120, 0xff00, RZ, 0xc0, !PT ;  /* 0x0000ff0078ff1812 */ /* 0x000fe2000784c0ff */
[C---:B------:R-:W-:Y:S01]  /*35a0*/  @P0 FFMA.FTZ R72, R104.reuse, R111, R72 ;  /* 0x0000006f68480223 */ /* 0x040fe20000010048 */
[C---:B------:R-:W-:Y:S01]  /*35b0*/  @P0 FFMA.FTZ R74, R104.reuse, R119, R74 ;  /* 0x00000077684a0223 */ /* 0x040fe2000001004a */
[----:B------:R-:W-:Y:S01]  /*35c0*/  @P0 FFMA.FTZ R75, R104, R112, R75 ;  /* 0x00000070684b0223 */ /* 0x000fe2000001004b */
[----:B------:R-:W3:Y:S01]  /*35d0*/  @P1 LDC.64 R64, c[0x0][0x408] ;  /* 0x00010200ff401b82 */ /* 0x000ee20000000a00 */
[----:B0-----:R-:W-:Y:S01]  /*35e0*/  @P1 FMUL.FTZ R71, R73, R71 ;  /* 0x0000004749471220 */ /* 0x001fe20000410000 */
[----:B------:R-:W-:-:S02]  /*35f0*/  @P1 LOP3.LUT P0, RZ, R120, 0xff, RZ, 0xc0, !PT ;  /* 0x000000ff78ff1812 */ /* 0x000fc4000780c0ff */
[C---:B------:R-:W-:Y:S01]  /*3600*/  @P1 LOP3.LUT P3, RZ, R120.reuse, 0xff0000, RZ, 0xc0, !PT ;  /* 0x00ff000078ff1812 */ /* 0x040fe2000786c0ff */
[----:B------:R-:W-:Y:S01]  /*3610*/  @P1 FMUL.FTZ R70, R71, R70 ;  /* 0x0000004647461220 */ /* 0x000fe20000410000 */
[----:B------:R-:W-:Y:S01]  /*3620*/  @P1 ISETP.GE.U32.AND P4, PT, R120, 0x1000000, PT ;  /* 0x010000007800180c */ /* 0x000fe20003f86070 */
[----:B-1----:R-:W-:Y:S01]  /*3630*/  @P1 FMUL.FTZ R69, R72, R69 ;  /* 0x0000004548451220 */ /* 0x002fe20000410000 */
[----:B------:R-:W-:Y:S02]  /*3640*/  F2FP.BF16.F32.PACK_AB R73, RZ, R73 ;  /* 0x00000049ff49723e */ /* 0x000fe400000010ff */
[----:B------:R-:W-:Y:S01]  /*3650*/  @P1 FSEL R70, R70, RZ, P0 ;  /* 0x000000ff46461208 */ /* 0x000fe20000000000 */
[----:B------:R-:W-:Y:S01]  /*3660*/  @P1 FMUL.FTZ R68, R69, R68 ;  /* 0x0000004445441220 */ /* 0x000fe20000410000 */
[----:B------:R-:W-:Y:S02]  /*3670*/  F2FP.BF16.F32.PACK_AB R72, RZ, R72 ;  /* 0x00000048ff48723e */ /* 0x000fe400000010ff */
[----:B------:R-:W-:Y:S01]  /*3680*/  @P1 F2FP.BF16.F32.PACK_AB R70, RZ, R70 ;  /* 0x00000046ff46123e */ /* 0x000fe200000010ff */
[----:B--2---:R-:W-:Y:S01]  /*3690*/  @P1 FMUL.FTZ R67, R74, R67 ;  /* 0x000000434a431220 */ /* 0x004fe20000410000 */
[----:B------:R-:W-:-:S02]  /*36a0*/  @P1 FSEL R68, R68, RZ, P2 ;  /* 0x000000ff44441208 */ /* 0x000fc40001000000 */
[----:B------:R-:W-:Y:S01]  /*36b0*/  F2FP.BF16.F32.PACK_AB R74, RZ, R74 ;  /* 0x0000004aff4a723e */ /* 0x000fe200000010ff */
[----:B------:R-:W-:Y:S01]  /*36c0*/  @P1 FMUL.FTZ R66, R67, R66 ;  /* 0x0000004243421220 */ /* 0x000fe20000410000 */
[----:B------:R-:W-:Y:S02]  /*36d0*/  @P1 F2FP.BF16.F32.PACK_AB R68, RZ, R68 ;  /* 0x00000044ff44123e */ /* 0x000fe400000010ff */
[----:B------:R-:W-:Y:S01]  /*36e0*/  @P1 PRMT R105, R70, 0x7610, R105 ;  /* 0x0000761046691816 */ /* 0x000fe20000000069 */
[----:B---3--:R-:W-:Y:S01]  /*36f0*/  @P1 FMUL.FTZ R65, R75, R65 ;  /* 0x000000414b411220 */ /* 0x008fe20000410000 */
[----:B------:R-:W-:Y:S02]  /*3700*/  @P1 FSEL R66, R66, RZ, P3 ;  /* 0x000000ff42421208 */ /* 0x000fe40001800000 */
[----:B------:R-:W-:Y:S01]  /*3710*/  F2FP.BF16.F32.PACK_AB R75, RZ, R75 ;  /* 0x0000004bff4b723e */ /* 0x000fe200000010ff */
[----:B------:R-:W-:Y:S01]  /*3720*/  @P1 FMUL.FTZ R64, R65, R64 ;  /* 0x0000004041401220 */ /* 0x000fe20000410000 */
[----:B------:R-:W-:-:S02]  /*3730*/  @P1 F2FP.BF16.F32.PACK_AB R66, RZ, R66 ;  /* 0x00000042ff42123e */ /* 0x000fc400000010ff */
[----:B------:R-:W-:Y:S02]  /*3740*/  @P1 PRMT R106, R68, 0x7610, R106 ;  /* 0x00007610446a1816 */ /* 0x000fe4000000006a */
[----:B------:R-:W-:Y:S02]  /*3750*/  @P1 FSEL R64, R64, RZ, P4 ;  /* 0x000000ff40401208 */ /* 0x000fe40002000000 */
[----:B------:R-:W-:Y:S02]  /*3760*/  @P1 PRMT R107, R66, 0x7610, R107 ;  /* 0x00007610426b1816 */ /* 0x000fe4000000006b */
[----:B------:R-:W-:Y:S02]  /*3770*/  @P1 F2FP.BF16.F32.PACK_AB R64, RZ, R64 ;  /* 0x00000040ff40123e */ /* 0x000fe400000010ff */
[----:B------:R-:W-:Y:S02]  /*3780*/  PRMT R109, R73, 0x7610, R109 ;  /* 0x00007610496d7816 */ /* 0x000fe4000000006d */
[----:B------:R-:W-:-:S02]  /*3790*/  @P1 PRMT R108, R64, 0x7610, R108 ;  /* 0x00007610406c1816 */ /* 0x000fc4000000006c */
[----:B------:R-:W-:Y:S02]  /*37a0*/  PRMT R110, R72, 0x7610, R110 ;  /* 0x00007610486e7816 */ /* 0x000fe4000000006e */
[----:B------:R-:W-:Y:S02]  /*37b0*/  PRMT R112, R74, 0x7610, R112 ;  /* 0x000076104a707816 */ /* 0x000fe40000000070 */
[----:B------:R-:W-:-:S07]  /*37c0*/  PRMT R111, R75, 0x7610, R111 ;  /* 0x000076104b6f7816 */ /* 0x000fce000000006f */
.L_x_871:
[----:B------:R-:W-:Y:S01]  /*37d0*/  UISETP.NE.U32.AND UP0, UPT, UR4, URZ, UPT ;  /* 0x000000ff0400728c */ /* 0x000fe2000bf05070 */
[----:B------:R-:W-:-:S03]  /*37e0*/  ISETP.NE.U32.AND P0, PT, RZ, UR6, PT ;  /* 0x00000006ff007c0c */ /* 0x000fc6000bf05070 */
[----:B------:R-:W-:Y:S01]  /*37f0*/  UISETP.NE.AND.EX UP0, UPT, UR5, URZ, UPT, UP0 ;  /* 0x000000ff0500728c */ /* 0x000fe2000bf05300 */
[----:B------:R-:W-:-:S08]  /*3800*/  ISETP.NE.AND.EX P0, PT, R113, RZ, PT, P0 ;  /* 0x000000ff7100720c */ /* 0x000fd00003f05300 */
        /* <DEDUP_REMOVED lines=9> */
.L_x_873:
        /* <DEDUP_REMOVED lines=9> */
.L_x_874:
[----:B------:R-:W-:Y:S05]  /*3930*/  @!P0 BRA `(.L_x_875) ;  /* 0x0000000400a08947 */ /* 0x000fea0003800000 */
[----:B------:R-:W-:Y:S05]  /*3940*/  BRA.U !UP0, `(.L_x_876) ;  /* 0x0000000108dc7547 */ /* 0x000fea000b800000 */
[----:B------:R-:W-:Y:S01]  /*3950*/  ISETP.GT.AND P5, PT, R2, RZ, PT ;  /* 0x000000ff0200720c */ /* 0x000fe20003fa4270 */
[----:B01----:R-:W0:Y:S01]  /*3960*/  @P1 LDC.64 R64, c[0x0][0x408] ;  /* 0x00010200ff401b82 */ /* 0x003e220000000a00 */
        /* <DEDUP_REMOVED lines=10> */
[-C--:B------:R-:W-:Y:S02]  /*3a10*/  @P5 FFMA.FTZ R72, R134, R62.reuse, R63 ;  /* 0x0000003e86485223 */ /* 0x080fe4000001003f */
[----:B------:R-:W2:Y:S01]  /*3a20*/  @P1 LDC.64 R66, c[0x0][0x408] ;  /* 0x00010200ff421b82 */ /* 0x000ea20000000a00 */
[----:B------:R-:W-:Y:S01]  /*3a30*/  @P5 FADD.FTZ R109, R132, -R109 ;  /* 0x8000006d846d5221 */ /* 0x000fe20000010000 */
[----:B------:R-:W-:Y:S01]  /*3a40*/  @P5 FADD.FTZ R73, R130, -R73 ;  /* 0x8000004982495221 */ /* 0x000fe20000010000 */
[----:B------:R-:W-:Y:S01]  /*3a50*/  @P5 FADD.FTZ R75, R133, -R72 ;  /* 0x80000048854b5221 */ /* 0x000fe20000010000 */
[----:B------:R-:W-:Y:S01]  /*3a60*/  @P5 FFMA.FTZ R72, R136, R62, R63 ;  /* 0x0000003e88485223 */ /* 0x000fe2000001003f */
[C---:B------:R-:W-:Y:S01]  /*3a70*/  @P5 FFMA.FTZ R74, R104.reuse, R109, R74 ;  /* 0x0000006d684a5223 */ /* 0x040fe2000001004a */
[C---:B------:R-:W-:Y:S01]  /*3a80*/  @P5 FFMA.FTZ R71, R104.reuse, R73, R71 ;  /* 0x0000004968475223 */ /* 0x040fe20000010047 */
[----:B------:R-:W-:Y:S01]  /*3a90*/  @P5 FFMA.FTZ R70, R104, R75, R70 ;  /* 0x0000004b68465223 */ /* 0x000fe20000010046 */
[----:B------:R-:W-:Y:S01]  /*3aa0*/  @P5 FADD.FTZ R72, R135, -R72 ;  /* 0x8000004887485221 */ /* 0x000fe20000010000 */
[----:B0-----:R-:W-:Y:S01]  /*3ab0*/  @P1 FMUL.FTZ R65, R74, R65 ;  /* 0x000000414a411220 */ /* 0x001fe20000410000 */
[----:B------:R-:W-:-:S03]  /*3ac0*/  F2FP.BF16.F32.PACK_AB R74, RZ, R74 ;  /* 0x0000004aff4a723e */ /* 0x000fc600000010ff */
[----:B------:R-:W-:Y:S01]  /*3ad0*/  @P1 FMUL.FTZ R64, R65, R64 ;  /* 0x0000004041401220 */ /* 0x000fe20000410000 */
[----:B------:R-:W-:Y:S01]  /*3ae0*/  SHF.R.U32.HI R65, RZ, 0x10, R87 ;  /* 0x00000010ff417819 */ /* 0x000fe20000011657 */
[----:B-1----:R-:W-:Y:S01]  /*3af0*/  @P1 FMUL.FTZ R69, R71, R69 ;  /* 0x0000004547451220 */ /* 0x002fe20000410000 */
[----:B------:R-:W-:Y:S02]  /*3b00*/  F2FP.BF16.F32.PACK_AB R71, RZ, R71 ;  /* 0x00000047ff47723e */ /* 0x000fe400000010ff */
[----:B------:R-:W-:Y:S01]  /*3b10*/  SHF.L.U32 R65, R65, 0x10, RZ ;  /* 0x0000001041417819 */ /* 0x000fe200000006ff */
[----:B------:R-:W-:Y:S01]  /*3b20*/  @P1 FMUL.FTZ R68, R69, R68 ;  /* 0x0000004445441220 */ /* 0x000fe20000410000 */
[----:B------:R-:W-:Y:S02]  /*3b30*/  @P1 FSEL R64, R64, RZ, P4 ;  /* 0x000000ff40401208 */ /* 0x000fe40002000000 */
[----:B------:R-:W-:Y:S01]  /*3b40*/  PRMT R109, R71, 0x7610, R109 ;  /* 0x00007610476d7816 */ /* 0x000fe2000000006d */
[----:B--2---:R-:W-:Y:S01]  /*3b50*/  @P1 FMUL.FTZ R67, R70, R67 ;  /* 0x0000004346431220 */ /* 0x004fe20000410000 */
[----:B------:R-:W-:Y:S01]  /*3b60*/  @P1 FSEL R68, R68, RZ, P2 ;  /* 0x000000ff44441208 */ /* 0x000fe20001000000 */
[----:B------:R-:W-:Y:S01]  /*3b70*/  @P5 FFMA.FTZ R65, R104, R72, R65 ;  /* 0x0000004868415223 */ /* 0x000fe20000010041 */
[----:B------:R-:W-:Y:S01]  /*3b80*/  @P1 F2FP.BF16.F32.PACK_AB R64, RZ, R64 ;  /* 0x00000040ff40123e */ /* 0x000fe200000010ff */
[----:B------:R-:W-:Y:S01]  /*3b90*/  @P1 FMUL.FTZ R66, R67, R66 ;  /* 0x0000004243421220 */ /* 0x000fe20000410000 */
[----:B------:R-:W-:-:S02]  /*3ba0*/  @P1 F2FP.BF16.F32.PACK_AB R68, RZ, R68 ;  /* 0x00000044ff44123e */ /* 0x000fc400000010ff */
[----:B------:R-:W-:Y:S02]  /*3bb0*/  F2FP.BF16.F32.PACK_AB R70, RZ, R70 ;  /* 0x00000046ff46723e */ /* 0x000fe400000010ff */
[----:B------:R-:W-:Y:S02]  /*3bc0*/  @P1 FSEL R66, R66, RZ, P3 ;  /* 0x000000ff42421208 */ /* 0x000fe40001800000 */
[----:B------:R-:W-:Y:S02]  /*3bd0*/  @P1 PRMT R105, R68, 0x7610, R105 ;  /* 0x0000761044691816 */ /* 0x000fe40000000069 */
[----:B------:R-:W-:Y:S02]  /*3be0*/  @P1 F2FP.BF16.F32.PACK_AB R66, RZ, R66 ;  /* 0x00000042ff42123e */ /* 0x000fe400000010ff */
[----:B------:R-:W-:Y:S02]  /*3bf0*/  @P1 PRMT R107, R64, 0x7610, R107 ;  /* 0x00007610406b1816 */ /* 0x000fe4000000006b */
[----:B------:R-:W-:-:S02]  /*3c00*/  @P1 PRMT R106, R66, 0x7610, R106 ;  /* 0x00007610426a1816 */ /* 0x000fc4000000006a */
[----:B------:R-:W-:Y:S02]  /*3c10*/  F2FP.BF16.F32.PACK_AB R111, RZ, R65 ;  /* 0x00000041ff6f723e */ /* 0x000fe400000010ff */
[----:B------:R-:W-:Y:S02]  /*3c20*/  PRMT R110, R70, 0x7610, R110 ;  /* 0x00007610466e7816 */ /* 0x000fe4000000006e */
        /* <DEDUP_REMOVED lines=9> */
.L_x_876:
[----:B------:R-:W-:Y:S01]  /*3cc0*/  ISETP.GT.AND P2, PT, R2, RZ, PT ;  /* 0x000000ff0200720c */ /* 0x000fe20003f44270 */
[----:B------:R-:W2:Y:S01]  /*3cd0*/  @P1 LDC.64 R68, c[0x0][0x408] ;  /* 0x00010200ff441b82 */ /* 0x000ea20000000a00 */
[C---:B-----5:R-:W-:Y:S01]  /*3ce0*/  SHF.R.U64 R70, R86.reuse, 0x10, R87 ;  /* 0x0000001056467819 */ /* 0x060fe20000001257 */
[----:B------:R-:W-:Y:S01]  /*3cf0*/  IMAD.U32 R71, R86, 0x10000, RZ ;  /* 0x0001000056477824 */ /* 0x000fe200078e00ff */
[----:B------:R-:W-:Y:S02]  /*3d00*/  SHF.L.U32 R72, R87, 0x10, RZ ;  /* 0x0000001057487819 */ /* 0x000fe400000006ff */
[----:B------:R-:W-:Y:S02]  /*3d10*/  SHF.L.U32 R70, R70, 0x10, RZ ;  /* 0x0000001046467819 */ /* 0x000fe400000006ff */
[C---:B------:R-:W-:Y:S01]  /*3d20*/  @P1 LOP3.LUT P3, RZ, R114.reuse, 0xff, RZ, 0xc0, !PT ;  /* 0x000000ff72ff1812 */ /* 0x040fe2000786c0ff */
[----:B01----:R-:W0:Y:S01]  /*3d30*/  @P1 LDC.64 R66, c[0x0][0x408] ;  /* 0x00010200ff421b82 */ /* 0x003e220000000a00 */
[----:B------:R-:W-:-:S02]  /*3d40*/  @P1 LOP3.LUT P4, RZ, R114, 0xff00, RZ, 0xc0, !PT ;  /* 0x0000ff0072ff1812 */ /* 0x000fc4000788c0ff */
[----:B------:R-:W-:Y:S01]  /*3d50*/  @P1 LOP3.LUT P5, RZ, R114, 0xff0000, RZ, 0xc0, !PT ;  /* 0x00ff000072ff1812 */ /* 0x000fe200078ac0ff */
[-CC-:B------:R-:W-:Y:S01]  /*3d60*/  @P2 FFMA.FTZ R73, R129, R62.reuse, R63.reuse ;  /* 0x0000003e81492223 */ /* 0x180fe2000001003f */
[-CC-:B------:R-:W-:Y:S01]  /*3d70*/  @P2 FFMA.FTZ R74, R134, R62.reuse, R63.reuse ;  /* 0x0000003e864a2223 */ /* 0x180fe2000001003f */
[----:B------:R-:W-:Y:S02]  /*3d80*/  @P2 FFMA.FTZ R113, R131, R62, R63 ;  /* 0x0000003e83712223 */ /* 0x000fe4000001003f */
[----:B------:R-:W1:Y:S01]  /*3d90*/  @P1 LDC.64 R64, c[0x0][0x408] ;  /* 0x00010200ff401b82 */ /* 0x000e620000000a00 */
[----:B------:R-:W-:Y:S01]  /*3da0*/  @P2 FADD.FTZ R73, R130, -R73 ;  /* 0x8000004982492221 */ /* 0x000fe20000010000 */
[----:B------:R-:W-:Y:S01]  /*3db0*/  @P2 FADD.FTZ R75, R133, -R74 ;  /* 0x8000004a854b2221 */ /* 0x000fe20000010000 */
[----:B------:R-:W-:Y:S02]  /*3dc0*/  @P2 FADD.FTZ R113, R132, -R113 ;  /* 0x8000007184712221 */ /* 0x000fe40000010000 */
[C---:B------:R-:W-:Y:S01]  /*3dd0*/  @P2 FFMA.FTZ R71, R104.reuse, R73, R71 ;  /* 0x0000004968472223 */ /* 0x040fe20000010047 */
[C---:B------:R-:W-:Y:S01]  /*3de0*/  @P2 FFMA.FTZ R70, R104.reuse, R75, R70 ;  /* 0x0000004b68462223 */ /* 0x040fe20000010046 */
[----:B------:R-:W-:-:S02]  /*3df0*/  @P2 FFMA.FTZ R72, R104, R113, R72 ;  /* 0x0000007168482223 */ /* 0x000fc40000010048 */
[----:B--2---:R-:W-:-:S04]  /*3e00*/  @P1 FMUL.FTZ R69, R71, R69 ;  /* 0x0000004547451220 */ /* 0x004fc80000410000 */
[----:B------:R-:W-:Y:S01]  /*3e10*/  @P1 FMUL.FTZ R68, R69, R68 ;  /* 0x0000004445441220 */ /* 0x000fe20000410000 */
[----:B0-----:R-:W-:-:S04]  /*3e20*/  @P1 FMUL.FTZ R67, R70, R67 ;  /* 0x0000004346431220 */ /* 0x001fc80000410000 */
[----:B------:R-:W-:Y:S01]  /*3e30*/  @P1 FSEL R68, R68, RZ, P3 ;  /* 0x000000ff44441208 */ /* 0x000fe20001800000 */
[----:B------:R-:W-:-:S03]  /*3e40*/  @P1 FMUL.FTZ R66, R67, R66 ;  /* 0x0000004243421220 */ /* 0x000fc60000410000 */
[----:B------:R-:W-:Y:S01]  /*3e50*/  @P1 F2FP.BF16.F32.PACK_AB R68, RZ, R68 ;  /* 0x00000044ff44123e */ /* 0x000fe200000010ff */
[----:B-1----:R-:W-:Y:S01]  /*3e60*/  @P1 FMUL.FTZ R65, R72, R65 ;  /* 0x0000004148411220 */ /* 0x002fe20000410000 */
        /* <DEDUP_REMOVED lines=21> */
.L_x_875:
[----:B------:R-:W-:Y:S05]  /*3fc0*/  BRA.U !UP0, `(.L_x_878) ;  /* 0x0000000108d47547 */ /* 0x000fea000b800000 */
[----:B01----:R-:W0:Y:S01]  /*3fd0*/  @P1 LDC.64 R64, c[0x0][0x408] ;  /* 0x00010200ff401b82 */ /* 0x003e220000000a00 */
        /* <DEDUP_REMOVED lines=52> */
.L_x_878:
        /* <DEDUP_REMOVED lines=12> */
.L_x_879:
        /* <DEDUP_REMOVED lines=12> */
.L_x_880:
        /* <DEDUP_REMOVED lines=12> */
.L_x_881:
        /* <DEDUP_REMOVED lines=12> */
.L_x_877:
[----:B------:R-:W-:Y:S05]  /*4620*/  BRA.U !UP0, `(.L_x_882) ;  /* 0x0000000108247547 */ /* 0x000fea000b800000 */
[----:B01----:R-:W0:Y:S01]  /*4630*/  LDC.64 R66, c[0x0][0x478] ;  /* 0x00011e00ff427b82 */ /* 0x003e220000000a00 */
[----:B------:R-:W-:Y:S02]  /*4640*/  LOP3.LUT R64, R110, 0xffff, RZ, 0xc0, !PT ;  /* 0x0000ffff6e407812 */ /* 0x000fe400078ec0ff */
[----:B------:R-:W-:Y:S02]  /*4650*/  PRMT R69, R112, 0x5410, R111 ;  /* 0x0000541070457816 */ /* 0x000fe4000000006f */
[----:B------:R-:W-:Y:S01]  /*4660*/  IADD3 R71, PT, PT, R61, 0x100, RZ ;  /* 0x000001003d477810 */ /* 0x000fe20007ffe0ff */
[----:B------:R-:W-:-:S05]  /*4670*/  IMAD.WIDE.U32 R64, R64, 0x10000, RZ ;  /* 0x0001000040407825 */ /* 0x000fca00078e00ff */
[----:B------:R-:W-:Y:S02]  /*4680*/  LOP3.LUT R69, R69, R65, RZ, 0xfc, !PT ;  /* 0x0000004145457212 */ /* 0x000fe400078efcff */
[----:B------:R-:W-:Y:S01]  /*4690*/  LOP3.LUT R68, R64, 0xffff, R109, 0xf8, !PT ;  /* 0x0000ffff40447812 */ /* 0x000fe200078ef86d */
[----:B0-----:R-:W-:-:S05]  /*46a0*/  IMAD.WIDE.U32 R64, R71, 0x8, R66 ;  /* 0x0000000847407825 */ /* 0x001fca00078e0042 */
[----:B------:R2:W-:Y:S02]  /*46b0*/  STG.E.64 desc[UR12][R64.64], R68 ;  /* 0x0000004440007986 */ /* 0x0005e4000c101b0c */
.L_x_882:
[----:B------:R-:W-:Y:S05]  /*46c0*/  @!P1 BRA `(.L_x_883) ;  /* 0x0000000000249947 */ /* 0x000fea0003800000 */
[----:B01----:R-:W0:Y:S01]  /*46d0*/  LDC.64 R66, c[0x0][0x468] ;  /* 0x00011a00ff427b82 */ /* 0x003e220000000a00 */
[----:B--2---:R-:W-:Y:S02]  /*46e0*/  LOP3.LUT R64, R106, 0xffff, RZ, 0xc0, !PT ;  /* 0x0000ffff6a407812 */ /* 0x004fe400078ec0ff */
[----:B------:R-:W-:Y:S02]  /*46f0*/  PRMT R69, R107, 0x5410, R108 ;  /* 0x000054106b457816 */ /* 0x000fe4000000006c */
[----:B------:R-:W-:Y:S01]  /*4700*/  IADD3 R71, PT, PT, R60, 0x100, RZ ;  /* 0x000001003c477810 */ /* 0x000fe20007ffe0ff */
[----:B------:R-:W-:-:S05]  /*4710*/  IMAD.WIDE.U32 R64, R64, 0x10000, RZ ;  /* 0x0001000040407825 */ /* 0x000fca00078e00ff */
[----:B------:R-:W-:Y:S02]  /*4720*/  LOP3.LUT R69, R69, R65, RZ, 0xfc, !PT ;  /* 0x0000004145457212 */ /* 0x000fe400078efcff */
[----:B------:R-:W-:Y:S01]  /*4730*/  LOP3.LUT R68, R64, 0xffff, R105, 0xf8, !PT ;  /* 0x0000ffff40447812 */ /* 0x000fe200078ef869 */
[----:B0-----:R-:W-:-:S05]  /*4740*/  IMAD.WIDE.U32 R64, R71, 0x8, R66 ;  /* 0x0000000847407825 */ /* 0x001fca00078e0042 */
[----:B------:R3:W-:Y:S02]  /*4750*/  STG.E.64 desc[UR12][R64.64], R68 ;  /* 0x0000004440007986 */ /* 0x0007e4000c101b0c */
.L_x_883:
[----:B------:R-:W-:Y:S05]  /*4760*/  @!P0 BRA `(.L_x_884) ;  /* 0x0000000400a08947 */ /* 0x000fea0003800000 */
[----:B------:R-:W-:Y:S05]  /*4770*/  BRA.U !UP0, `(.L_x_885) ;  /* 0x0000000108dc7547 */ /* 0x000fea000b800000 */
[----:B------:R-:W-:Y:S01]  /*4780*/  ISETP.GT.AND P5, PT, R2, RZ, PT ;  /* 0x000000ff0200720c */ /* 0x000fe20003fa4270 */
[----:B0123--:R-:W0:Y:S01]  /*4790*/  @P1 LDC.64 R64, c[0x0][0x408] ;  /* 0x00010200ff401b82 */ /* 0x00fe220000000a00 */
        /* <DEDUP_REMOVED lines=25> */
[----:B------:R-:W-:-:S03]  /*4930*/  F2FP.BF16.F32.PACK_AB R71, RZ, R71 ;  /* 0x00000047ff47723e */ /* 0x000fc600000010ff */
[----:B------:R-:W-:Y:S02]  /*4940*/  IMAD.U32 R65, R65, 0x10000, RZ ;  /* 0x0001000041417824 */ /* 0x000fe400078e00ff */
[----:B------:R-:W-:Y:S01]  /*4950*/  @P1 FMUL.FTZ R68, R69, R68 ;  /* 0x0000004445441220 */ /* 0x000fe20000410000 */
[----:B------:R-:W-:Y:S01]  /*4960*/  @P1 FSEL R64, R64, RZ, P4 ;  /* 0x000000ff40401208 */ /* 0x000fe20002000000 */
[----:B------:R-:W-:Y:S01]  /*4970*/  @P5 FFMA.FTZ R65, R104, R72, R65 ;  /* 0x0000004868415223 */ /* 0x000fe20000010041 */
[----:B--2---:R-:W-:Y:S02]  /*4980*/  @P1 FMUL.FTZ R67, R70, R67 ;  /* 0x0000004346431220 */ /* 0x004fe40000410000 */
[----:B------:R-:W-:Y:S02]  /*4990*/  @P1 FSEL R68, R68, RZ, P2 ;  /* 0x000000ff44441208 */ /* 0x000fe40001000000 */
        /* <DEDUP_REMOVED lines=21> */
.L_x_885:
[----:B------:R-:W-:Y:S01]  /*4af0*/  ISETP.GT.AND P2, PT, R2, RZ, PT ;  /* 0x000000ff0200720c */ /* 0x000fe20003f44270 */
[----:B--23--:R-:W2:Y:S01]  /*4b00*/  @P1 LDC.64 R68, c[0x0][0x408] ;  /* 0x00010200ff441b82 */ /* 0x00cea20000000a00 */
[C---:B-----5:R-:W-:Y:S02]  /*4b10*/  SHF.R.U64 R70, R84.reuse, 0x10, R85 ;  /* 0x0000001054467819 */ /* 0x060fe40000001255 */
[----:B------:R-:W-:Y:S02]  /*4b20*/  SHF.L.U32 R71, R84, 0x10, RZ ;  /* 0x0000001054477819 */ /* 0x000fe400000006ff */
[----:B------:R-:W-:Y:S01]  /*4b30*/  SHF.L.U32 R72, R85, 0x10, RZ ;  /* 0x0000001055487819 */ /* 0x000fe200000006ff */
[----:B------:R-:W-:Y:S01]  /*4b40*/  IMAD.U32 R70, R70, 0x10000, RZ ;  /* 0x0001000046467824 */ /* 0x000fe200078e00ff */
        /* <DEDUP_REMOVED lines=42> */
.L_x_884:
[----:B------:R-:W-:Y:S05]  /*4df0*/  BRA.U !UP0, `(.L_x_887) ;  /* 0x0000000108d47547 */ /* 0x000fea000b800000 */
[----:B0123--:R-:W0:Y:S01]  /*4e00*/  @P1 LDC.64 R64, c[0x0][0x408] ;  /* 0x00010200ff401b82 */ /* 0x00fe220000000a00 */
        /* <DEDUP_REMOVED lines=22> */
[----:B------:R-:W-:Y:S01]  /*4f70*/  FADD.FTZ R65, R143, -R110 ;  /* 0x8000006e8f417221 */ /* 0x000fe20000010000 */
        /* <DEDUP_REMOVED lines=29> */
.L_x_887:
        /* <DEDUP_REMOVED lines=12> */
.L_x_888:
        /* <DEDUP_REMOVED lines=12> */
.L_x_889:
        /* <DEDUP_REMOVED lines=12> */
.L_x_890:
        /* <DEDUP_REMOVED lines=12> */
.L_x_886:
[----:B------:R-:W-:Y:S05]  /*5450*/  BRA.U !UP0, `(.L_x_891) ;  /* 0x0000000108247547 */ /* 0x000fea000b800000 */
[----:B01----:R-:W0:Y:S01]  /*5460*/  LDC.64 R66, c[0x0][0x478] ;  /* 0x00011e00ff427b82 */ /* 0x003e220000000a00 */
[----:B--23--:R-:W-:Y:S02]  /*5470*/  LOP3.LUT R64, R110, 0xffff, RZ, 0xc0, !PT ;  /* 0x0000ffff6e407812 */ /* 0x00cfe400078ec0ff */
[----:B------:R-:W-:Y:S02]  /*5480*/  PRMT R69, R112, 0x5410, R111 ;  /* 0x0000541070457816 */ /* 0x000fe4000000006f */
[----:B------:R-:W-:Y:S01]  /*5490*/  IADD3 R71, PT, PT, R61, 0x200, RZ ;  /* 0x000002003d477810 */ /* 0x000fe20007ffe0ff */
[----:B------:R-:W-:-:S05]  /*54a0*/  IMAD.WIDE.U32 R64, R64, 0x10000, RZ ;  /* 0x0001000040407825 */ /* 0x000fca00078e00ff */
[----:B------:R-:W-:Y:S02]  /*54b0*/  LOP3.LUT R69, R69, R65, RZ, 0xfc, !PT ;  /* 0x0000004145457212 */ /* 0x000fe400078efcff */
[----:B------:R-:W-:Y:S01]  /*54c0*/  LOP3.LUT R68, R64, 0xffff, R109, 0xf8, !PT ;  /* 0x0000ffff40447812 */ /* 0x000fe200078ef86d */
[----:B0-----:R-:W-:-:S05]  /*54d0*/  IMAD.WIDE.U32 R64, R71, 0x8, R66 ;  /* 0x0000000847407825 */ /* 0x001fca00078e0042 */
[----:B------:R4:W-:Y:S02]  /*54e0*/  STG.E.64 desc[UR12][R64.64], R68 ;  /* 0x0000004440007986 */ /* 0x0009e4000c101b0c */
.L_x_891:
[----:B------:R-:W-:Y:S05]  /*54f0*/  @!P1 BRA `(.L_x_892) ;  /* 0x0000000000249947 */ /* 0x000fea0003800000 */
[----:B01----:R-:W0:Y:S01]  /*5500*/  LDC.64 R66, c[0x0][0x468] ;  /* 0x00011a00ff427b82 */ /* 0x003e220000000a00 */
[----:B--234-:R-:W-:Y:S01]  /*5510*/  LOP3.LUT R64, R106, 0xffff, RZ, 0xc0, !PT ;  /* 0x0000ffff6a407812 */ /* 0x01cfe200078ec0ff */
[----:B------:R-:W-:Y:S01]  /*5520*/  VIADD R71, R60, 0x200 ;  /* 0x000002003c477836 */ /* 0x000fe20000000000 */
[----:B------:R-:W-:-:S03]  /*5530*/  PRMT R69, R107, 0x5410, R108 ;  /* 0x000054106b457816 */ /* 0x000fc6000000006c */
[----:B------:R-:W-:-:S05]  /*5540*/  IMAD.WIDE.U32 R64, R64, 0x10000, RZ ;  /* 0x0001000040407825 */ /* 0x000fca00078e00ff */
[----:B------:R-:W-:Y:S02]  /*5550*/  LOP3.LUT R69, R69, R65, RZ, 0xfc, !PT ;  /* 0x0000004145457212 */ /* 0x000fe400078efcff */
[----:B------:R-:W-:Y:S01]  /*5560*/  LOP3.LUT R68, R64, 0xffff, R105, 0xf8, !PT ;  /* 0x0000ffff40447812 */ /* 0x000fe200078ef869 */
[----:B0-----:R-:W-:-:S05]  /*5570*/  IMAD.WIDE.U32 R64, R71, 0x8, R66 ;  /* 0x0000000847407825 */ /* 0x001fca00078e0042 */
[----:B------:R0:W-:Y:S02]  /*5580*/  STG.E.64 desc[UR12][R64.64], R68 ;  /* 0x0000004440007986 */ /* 0x0001e4000c101b0c */
.L_x_892:
[----:B------:R-:W-:Y:S05]  /*5590*/  @!P0 BRA `(.L_x_893) ;  /* 0x0000000400a08947 */ /* 0x000fea0003800000 */
[----:B------:R-:W-:Y:S05]  /*55a0*/  BRA.U !UP0, `(.L_x_894) ;  /* 0x0000000108dc7547 */ /* 0x000fea000b800000 */
[----:B------:R-:W-:Y:S01]  /*55b0*/  ISETP.GT.AND P5, PT, R2, RZ, PT ;  /* 0x000000ff0200720c */ /* 0x000fe20003fa4270 */
[----:B01234-:R-:W0:Y:S01]  /*55c0*/  @P1 LDC.64 R64, c[0x0][0x408] ;  /* 0x00010200ff401b82 */ /* 0x01fe220000000a00 */
[C---:B-----5:R-:W-:Y:S02]  /*55d0*/  SHF.R.U64 R70, R82.reuse, 0x10, R83 ;  /* 0x0000001052467819 */ /* 0x060fe40000001253 */
[----:B------:R-:W-:Y:S02]  /*55e0*/  SHF.L.U32 R71, R82, 0x10, RZ ;  /* 0x0000001052477819 */ /* 0x000fe400000006ff */
[----:B------:R-:W-:Y:S01]  /*55f0*/  SHF.L.U32 R74, R83, 0x10, RZ ;  /* 0x00000010534a7819 */ /* 0x000fe200000006ff */
[----:B------:R-:W-:Y:S01]  /*5600*/  IMAD.U32 R70, R70, 0x10000, RZ ;  /* 0x0001000046467824 */ /* 0x000fe200078e00ff */
        /* <DEDUP_REMOVED lines=49> */
.L_x_894:
[----:B------:R-:W-:Y:S01]  /*5920*/  ISETP.GT.AND P2, PT, R2, RZ, PT ;  /* 0x000000ff0200720c */ /* 0x000fe20003f44270 */
[----:B0-234-:R-:W0:Y:S01]  /*5930*/  @P1 LDC.64 R68, c[0x0][0x408] ;  /* 0x00010200ff441b82 */ /* 0x01de220000000a00 */
[C---:B-----5:R-:W-:Y:S01]  /*5940*/  SHF.R.U64 R70, R82.reuse, 0x10, R83 ;  /* 0x0000001052467819 */ /* 0x060fe20000001253 */
[----:B------:R-:W-:Y:S01]  /*5950*/  IMAD.U32 R72, R83, 0x10000, RZ ;  /* 0x0001000053487824 */ /* 0x000fe200078e00ff */
[----:B------:R-:W-:Y:S02]  /*5960*/  SHF.L.U32 R71, R82, 0x10, RZ ;  /* 0x0000001052477819 */ /* 0x000fe400000006ff */
[----:B------:R-:W-:Y:S02]  /*5970*/  SHF.L.U32 R70, R70, 0x10, RZ ;  /* 0x0000001046467819 */ /* 0x000fe400000006ff */
[C---:B------:R-:W-:Y:S01]  /*5980*/  @P1 LOP3.LUT P3, RZ, R116.reuse, 0xff, RZ, 0xc0, !PT ;  /* 0x000000ff74ff1812 */ /* 0x040fe2000786c0ff */
[----:B-1----:R-:W1:Y:S01]  /*5990*/  @P1 LDC.64 R64, c[0x0][0x408] ;  /* 0x00010200ff401b82 */ /* 0x002e620000000a00 */
        /* <DEDUP_REMOVED lines=40> */
.L_x_893:
[----:B------:R-:W-:Y:S05]  /*5c20*/  BRA.U !UP0, `(.L_x_896) ;  /* 0x0000000108d47547 */ /* 0x000fea000b800000 */
[----:B01234-:R-:W0:Y:S01]  /*5c30*/  @P1 LDC.64 R64, c[0x0][0x408] ;  /* 0x00010200ff401b82 */ /* 0x01fe220000000a00 */
        /* <DEDUP_REMOVED lines=52> */
.L_x_896:
        /* <DEDUP_REMOVED lines=12> */
.L_x_897:
        /* <DEDUP_REMOVED lines=12> */
.L_x_898:
        /* <DEDUP_REMOVED lines=12> */
.L_x_899:
        /* <DEDUP_REMOVED lines=12> */
.L_x_895:
[----:B------:R-:W-:Y:S05]  /*6280*/  BRA.U !UP0, `(.L_x_900) ;  /* 0x0000000108247547 */ /* 0x000fea000b800000 */
        /* <DEDUP_REMOVED lines=9> */
.L_x_900:
[----:B------:R-:W-:Y:S05]  /*6320*/  @!P1 BRA `(.L_x_901) ;  /* 0x0000000000249947 */ /* 0x000fea0003800000 */
[----:B01----:R-:W0:Y:S01]  /*6330*/  LDC.64 R66, c[0x0][0x468] ;  /* 0x00011a00ff427b82 */ /* 0x003e220000000a00 */
[----:B--234-:R-:W-:Y:S02]  /*6340*/  LOP3.LUT R64, R106, 0xffff, RZ, 0xc0, !PT ;  /* 0x0000ffff6a407812 */ /* 0x01cfe400078ec0ff */
[----:B------:R-:W-:Y:S02]  /*6350*/  PRMT R69, R107, 0x5410, R108 ;  /* 0x000054106b457816 */ /* 0x000fe4000000006c */
[----:B------:R-:W-:Y:S01]  /*6360*/  IADD3 R71, PT, PT, R60, 0x300, RZ ;  /* 0x000003003c477810 */ /* 0x000fe20007ffe0ff */
[----:B------:R-:W-:-:S05]  /*6370*/  IMAD.WIDE.U32 R64, R64, 0x10000, RZ ;  /* 0x0001000040407825 */ /* 0x000fca00078e00ff */
[----:B------:R-:W-:Y:S02]  /*6380*/  LOP3.LUT R69, R69, R65, RZ, 0xfc, !PT ;  /* 0x0000004145457212 */ /* 0x000fe400078efcff */
[----:B------:R-:W-:Y:S01]  /*6390*/  LOP3.LUT R68, R64, 0xffff, R105, 0xf8, !PT ;  /* 0x0000ffff40447812 */ /* 0x000fe200078ef869 */
[----:B0-----:R-:W-:-:S05]  /*63a0*/  IMAD.WIDE.U32 R64, R71, 0x8, R66 ;  /* 0x0000000847407825 */ /* 0x001fca00078e0042 */
[----:B------:R0:W-:Y:S02]  /*63b0*/  STG.E.64 desc[UR12][R64.64], R68 ;  /* 0x0000004440007986 */ /* 0x0001e4000c101b0c */
.L_x_901:
[----:B------:R-:W-:Y:S05]  /*63c0*/  @!P0 BRA `(.L_x_902) ;  /* 0x0000000400a08947 */ /* 0x000fea0003800000 */
[----:B------:R-:W-:Y:S05]  /*63d0*/  BRA.U !UP0, `(.L_x_903) ;  /* 0x0000000108dc7547 */ /* 0x000fea000b800000 */
[----:B------:R-:W-:Y:S01]  /*63e0*/  ISETP.GT.AND P5, PT, R2, RZ, PT ;  /* 0x000000ff0200720c */ /* 0x000fe20003fa4270 */
[----:B01234-:R-:W0:Y:S01]  /*63f0*/  @P1 LDC.64 R64, c[0x0][0x408] ;  /* 0x00010200ff401b82 */ /* 0x01fe220000000a00 */
        /* <DEDUP_REMOVED lines=53> */
.L_x_903:
        /* <DEDUP_REMOVED lines=48> */
.L_x_902:
        /* <DEDUP_REMOVED lines=54> */
.L_x_905:
        /* <DEDUP_REMOVED lines=12> */
.L_x_906:
        /* <DEDUP_REMOVED lines=12> */
.L_x_907:
        /* <DEDUP_REMOVED lines=12> */
.L_x_908:
        /* <DEDUP_REMOVED lines=12> */
.L_x_904:
[----:B------:R-:W-:Y:S05]  /*70b0*/  BRA.U !UP0, `(.L_x_909) ;  /* 0x0000000108247547 */ /* 0x000fea000b800000 */
        /* <DEDUP_REMOVED lines=9> */
.L_x_909:
        /* <DEDUP_REMOVED lines=10> */
.L_x_910:
        /* <DEDUP_REMOVED lines=21> */
[----:B------:R-:W-:Y:S01]  /*7340*/  @P5 FFMA.FTZ R72, R104, R73, R72 ;  /* 0x0000004968485223 */ /* 0x000fe20000010048 */
[----:B------:R-:W-:Y:S01]  /*7350*/  @P5 FFMA.FTZ R70, R168, R62, R63 ;  /* 0x0000003ea8465223 */ /* 0x000fe2000001003f */
[----:B0-----:R-:W-:Y:S01]  /*7360*/  @P1 FMUL.FTZ R65, R74, R65 ;  /* 0x000000414a411220 */ /* 0x001fe20000410000 */
[----:B------:R-:W-:-:S02]  /*7370*/  F2FP.BF16.F32.PACK_AB R74, RZ, R74 ;  /* 0x0000004aff4a723e */ /* 0x000fc400000010ff */
[----:B------:R-:W-:Y:S01]  /*7380*/  @P5 FADD.FTZ R70, R167, -R70 ;  /* 0x80000046a7465221 */ /* 0x000fe20000010000 */
        /* <DEDUP_REMOVED lines=31> */
.L_x_912:
[----:B------:R-:W-:Y:S01]  /*7580*/  ISETP.GT.AND P2, PT, R2, RZ, PT ;  /* 0x000000ff0200720c */ /* 0x000fe20003f44270 */
[----:B0-234-:R-:W0:Y:S01]  /*7590*/  @P1 LDC.64 R68, c[0x0][0x408] ;  /* 0x00010200ff441b82 */ /* 0x01de220000000a00 */
[C---:B-----5:R-:W-:Y:S02]  /*75a0*/  SHF.R.U64 R70, R78.reuse, 0x10, R79 ;  /* 0x000000104e467819 */ /* 0x060fe4000000124f */
[----:B------:R-:W-:Y:S02]  /*75b0*/  SHF.L.U32 R71, R78, 0x10, RZ ;  /* 0x000000104e477819 */ /* 0x000fe400000006ff */
[----:B------:R-:W-:Y:S01]  /*75c0*/  SHF.L.U32 R72, R79, 0x10, RZ ;  /* 0x000000104f487819 */ /* 0x000fe200000006ff */
[----:B------:R-:W-:Y:S01]  /*75d0*/  IMAD.U32 R70, R70, 0x10000, RZ ;  /* 0x0001000046467824 */ /* 0x000fe200078e00ff */
        /* <DEDUP_REMOVED lines=42> */
.L_x_911:
        /* <DEDUP_REMOVED lines=54> */
.L_x_914:
        /* <DEDUP_REMOVED lines=12> */
.L_x_915:
        /* <DEDUP_REMOVED lines=12> */
.L_x_916:
        /* <DEDUP_REMOVED lines=12> */
.L_x_917:
        /* <DEDUP_REMOVED lines=12> */
.L_x_913:
        /* <DEDUP_REMOVED lines=10> */
.L_x_918:
        /* <DEDUP_REMOVED lines=10> */
.L_x_919:
[----:B------:R-:W-:Y:S05]  /*8020*/  @!P0 BRA `(.L_x_920) ;  /* 0x0000000400a08947 */ /* 0x000fea0003800000 */
[----:B------:R-:W-:Y:S05]  /*8030*/  BRA.U !UP0, `(.L_x_921) ;  /* 0x0000000108dc7547 */ /* 0x000fea000b800000 */
        /* <DEDUP_REMOVED lines=12> */
[-CC-:B------:R-:W-:Y:S01]  /*8100*/  @P4 FFMA.FTZ R75, R173, R62.reuse, R63.reuse ;  /* 0x0000003ead4b4223 */ /* 0x180fe2000001003f */
[----:B------:R-:W-:Y:S01]  /*8110*/  @P4 FFMA.FTZ R62, R176, R62, R63 ;  /* 0x0000003eb03e4223 */ /* 0x000fe2000001003f */
[----:B------:R-:W2:Y:S01]  /*8120*/  @P1 LDC.64 R64, c[0x0][0x408] ;  /* 0x00010200ff401b82 */ /* 0x000ea20000000a00 */
        /* <DEDUP_REMOVED lines=9> */
[----:B------:R-:W-:Y:S01]  /*81c0*/  @P4 FADD.FTZ R62, R175, -R62 ;  /* 0x8000003eaf3e4221 */ /* 0x000fe20000010000 */
[----:B------:R-:W-:-:S02]  /*81d0*/  F2FP.BF16.F32.PACK_AB R71, RZ, R71 ;  /* 0x00000047ff47723e */ /* 0x000fc400000010ff */
[----:B------:R-:W-:Y:S01]  /*81e0*/  @P1 FMUL.FTZ R68, R69, R68 ;  /* 0x0000004445441220 */ /* 0x000fe20000410000 */
[----:B------:R-:W-:Y:S01]  /*81f0*/  @P4 FFMA.FTZ R63, R104, R62, R63 ;  /* 0x0000003e683f4223 */ /* 0x000fe2000001003f */
[----:B------:R-:W-:Y:S01]  /*8200*/  PRMT R109, R71, 0x7610, R109 ;  /* 0x00007610476d7816 */ /* 0x000fe2000000006d */
        /* <DEDUP_REMOVED lines=11> */
[----:B------:R-:W-:Y:S02]  /*82c0*/  @P1 PRMT R105, R68, 0x7610, R105 ;  /* 0x0000761044691816 */ /* 0x000fe40000000069 */
[----:B------:R-:W-:Y:S02]  /*82d0*/  @P1 FSEL R64, R64, RZ, P3 ;  /* 0x000000ff40401208 */ /* 0x000fe40001800000 */
[----:B------:R-:W-:Y:S02]  /*82e0*/  @P1 PRMT R106, R66, 0x7610, R106 ;  /* 0x00007610426a1816 */ /* 0x000fe4000000006a */
[----:B------:R-:W-:-:S02]  /*82f0*/  @P1 F2FP.BF16.F32.PACK_AB R64, RZ, R64 ;  /* 0x00000040ff40123e */ /* 0x000fc400000010ff */
[----:B------:R-:W-:Y:S02]  /*8300*/  PRMT R110, R70, 0x7610, R110 ;  /* 0x00007610466e7816 */ /* 0x000fe4000000006e */
[----:B------:R-:W-:Y:S02]  /*8310*/  @P1 PRMT R107, R64, 0x7610, R107 ;  /* 0x00007610406b1816 */ /* 0x000fe4000000006b */
        /* <DEDUP_REMOVED lines=9> */
.L_x_921:
        /* <DEDUP_REMOVED lines=48> */
.L_x_920:
[----:B------:R-:W-:Y:S05]  /*86b0*/  BRA.U !UP0, `(.L_x_923) ;  /* 0x0000000108d47547 */ /* 0x000fea000b800000 */
[----:B0-234-:R-:W0:Y:S01]  /*86c0*/  @P1 LDC.64 R68, c[0x0][0x408] ;  /* 0x00010200ff441b82 */ /* 0x01de220000000a00 */
[-CC-:B------:R-:W-:Y:S01]  /*86d0*/  FFMA.FTZ R70, R171, R62.reuse, R63.reuse ;  /* 0x0000003eab467223 */ /* 0x180fe2000001003f */
[-CC-:B------:R-:W-:Y:S01]  /*86e0*/  FFMA.FTZ R73, R174, R62.reuse, R63.reuse ;  /* 0x0000003eae497223 */ /* 0x180fe2000001003f */
[-C--:B------:R-:W-:Y:S01]  /*86f0*/  FFMA.FTZ R75, R173, R62.reuse, R63 ;  /* 0x0000003ead4b7223 */ /* 0x080fe2000001003f */
[----:B------:R-:W-:Y:S01]  /*8700*/  ISETP.GT.AND P0, PT, R2, RZ, PT ;  /* 0x000000ff0200720c */ /* 0x000fe20003f04270 */
[----:B------:R-:W-:Y:S01]  /*8710*/  FADD.FTZ R71, R169, -R70 ;  /* 0x80000046a9477221 */ /* 0x000fe20000010000 */
[----:B------:R-:W-:Y:S01]  /*8720*/  FADD.FTZ R73, R172, -R73 ;  /* 0x80000049ac497221 */ /* 0x000fe20000010000 */
[----:B------:R-:W-:Y:S01]  /*8730*/  FADD.FTZ R75, R170, -R75 ;  /* 0x8000004baa4b7221 */ /* 0x000fe20000010000 */
[----:B-1----:R-:W1:Y:S01]  /*8740*/  @P1 LDC.64 R66, c[0x0][0x408] ;  /* 0x00010200ff421b82 */ /* 0x002e620000000a00 */
[C---:B------:R-:W-:Y:S01]  /*8750*/  FMUL.FTZ R2, R104.reuse, R71 ;  /* 0x0000004768027220 */ /* 0x040fe20000410000 */
[C---:B------:R-:W-:Y:S01]  /*8760*/  FMUL.FTZ R70, R104.reuse, R73 ;  /* 0x0000004968467220 */ /* 0x040fe20000410000 */
[----:B------:R-:W-:Y:S01]  /*8770*/  FMUL.FTZ R71, R104, R75 ;  /* 0x0000004b68477220 */ /* 0x000fe20000410000 */
[----:B------:R-:W-:Y:S01]  /*8780*/  FFMA.FTZ R62, R176, R62, R63 ;  /* 0x0000003eb03e7223 */ /* 0x000fe2000001003f */
[----:B-----5:R-:W-:-:S02]  /*8790*/  @P1 LOP3.LUT P2, RZ, R121, 0xff, RZ, 0xc0, !PT ;  /* 0x000000ff79ff1812 */ /* 0x020fc4000784c0ff */
[----:B------:R-:W-:Y:S01]  /*87a0*/  FSEL R2, R2, RZ, P0 ;  /* 0x000000ff02027208 */ /* 0x000fe20000000000 */
[----:B------:R-:W2:Y:S01]  /*87b0*/  @P1 LDC.64 R64, c[0x0][0x408] ;  /* 0x00010200ff401b82 */ /* 0x000ea20000000a00 */
[----:B------:R-:W-:Y:S01]  /*87c0*/  FSEL R70, R70, RZ, P0 ;  /* 0x000000ff46467208 */ /* 0x000fe20000000000 */
[----:B------:R-:W-:Y:S01]  /*87d0*/  FADD.FTZ R63, R175, -R62 ;  /* 0x8000003eaf3f7221 */ /* 0x000fe20000010000 */
[----:B------:R-:W-:Y:S02]  /*87e0*/  FSEL R72, R71, RZ, P0 ;  /* 0x000000ff47487208 */ /* 0x000fe40000000000 */
[C---:B------:R-:W-:Y:S01]  /*87f0*/  @P1 LOP3.LUT P3, RZ, R121.reuse, 0xff00, RZ, 0xc0, !PT ;  /* 0x0000ff0079ff1812 */ /* 0x040fe2000786c0ff */
[----:B------:R-:W-:Y:S01]  /*8800*/  FMUL.FTZ R104, R104, R63 ;  /* 0x0000003f68687220 */ /* 0x000fe20000410000 */
[----:B------:R-:W-:Y:S01]  /*8810*/  @P1 LOP3.LUT P4, RZ, R121, 0xff0000, RZ, 0xc0, !PT ;  /* 0x00ff000079ff1812 */ /* 0x000fe2000788c0ff */
[----:B0-----:R-:W-:Y:S01]  /*8820*/  @P1 FMUL.FTZ R69, R2, R69 ;  /* 0x0000004502451220 */ /* 0x001fe20000410000 */
[----:B------:R-:W-:-:S02]  /*8830*/  F2FP.BF16.F32.PACK_AB R2, RZ, R2 ;  /* 0x00000002ff02723e */ /* 0x000fc400000010ff */
[----:B------:R-:W-:Y:S01]  /*8840*/  FSEL R104, R104, RZ, P0 ;  /* 0x000000ff68687208 */ /* 0x000fe20000000000 */
[----:B------:R-:W-:Y:S01]  /*8850*/  @P1 FMUL.FTZ R68, R69, R68 ;  /* 0x0000004445441220 */ /* 0x000fe20000410000 */
[----:B------:R-:W-:Y:S02]  /*8860*/  PRMT R109, R2, 0x7610, R109 ;  /* 0x00007610026d7816 */ /* 0x000fe4000000006d */
[----:B------:R-:W-:Y:S01]  /*8870*/  F2FP.BF16.F32.PACK_AB R111, RZ, R104 ;  /* 0x00000068ff6f723e */ /* 0x000fe200000010ff */
[----:B-1----:R-:W-:Y:S01]  /*8880*/  @P1 FMUL.FTZ R67, R70, R67 ;  /* 0x0000004346431220 */ /* 0x002fe20000410000 */
[----:B------:R-:W-:Y:S02]  /*8890*/  @P1 FSEL R68, R68, RZ, P2 ;  /* 0x000000ff44441208 */ /* 0x000fe40001000000 */
[----:B------:R-:W-:Y:S01]  /*88a0*/  F2FP.BF16.F32.PACK_AB R70, RZ, R70 ;  /* 0x00000046ff46723e */ /* 0x000fe200000010ff */
[----:B------:R-:W-:Y:S01]  /*88b0*/  @P1 FMUL.FTZ R66, R67, R66 ;  /* 0x0000004243421220 */ /* 0x000fe20000410000 */
[----:B------:R-:W-:-:S02]  /*88c0*/  @P1 F2FP.BF16.F32.PACK_AB R68, RZ, R68 ;  /* 0x00000044ff44123e */ /* 0x000fc400000010ff */
[----:B------:R-:W-:Y:S01]  /*88d0*/  PRMT R110, R70, 0x7610, R110 ;  /* 0x00007610466e7816 */ /* 0x000fe2000000006e */
[----:B--2---:R-:W-:Y:S01]  /*88e0*/  @P1 FMUL.FTZ R65, R72, R65 ;  /* 0x0000004148411220 */ /* 0x004fe20000410000 */
[----:B------:R-:W-:Y:S02]  /*88f0*/  @P1 FSEL R66, R66, RZ, P3 ;  /* 0x000000ff42421208 */ /* 0x000fe40001800000 */
[----:B------:R-:W-:Y:S01]  /*8900*/  F2FP.BF16.F32.PACK_AB R72, RZ, R72 ;  /* 0x00000048ff48723e */ /* 0x000fe200000010ff */
[----:B------:R-:W-:Y:S01]  /*8910*/  @P1 FMUL.FTZ R64, R65, R64 ;  /* 0x0000004041401220 */ /* 0x000fe20000410000 */
[----:B------:R-:W-:Y:S02]  /*8920*/  @P1 F2FP.BF16.F32.PACK_AB R66, RZ, R66 ;  /* 0x00000042ff42123e */ /* 0x000fe400000010ff */
[----:B------:R-:W-:Y:S02]  /*8930*/  @P1 PRMT R105, R68, 0x7610, R105 ;  /* 0x0000761044691816 */ /* 0x000fe40000000069 */
[----:B------:R-:W-:-:S02]  /*8940*/  @P1 FSEL R64, R64, RZ, P4 ;  /* 0x000000ff40401208 */ /* 0x000fc40002000000 */
[----:B------:R-:W-:Y:S02]  /*8950*/  @P1 PRMT R106, R66, 0x7610, R106 ;  /* 0x00007610426a1816 */ /* 0x000fe4000000006a */
[----:B------:R-:W-:Y:S02]  /*8960*/  @P1 F2FP.BF16.F32.PACK_AB R64, RZ, R64 ;  /* 0x00000040ff40123e */ /* 0x000fe400000010ff */
[----:B------:R-:W-:Y:S02]  /*8970*/  PRMT R112, R72, 0x7610, R112 ;  /* 0x0000761048707816 */ /* 0x000fe40000000070 */
        /* <DEDUP_REMOVED lines=9> */
.L_x_923:
[----:B01----:R-:W0:Y:S01]  /*8a10*/  @P1 LDC.64 R66, c[0x0][0x408] ;  /* 0x00010200ff421b82 */ /* 0x003e220000000a00 */
[----:B--234-:R-:W-:Y:S01]  /*8a20*/  FFMA.FTZ R64, R176, R62, R63 ;  /* 0x0000003eb0407223 */ /* 0x01cfe2000001003f */
[----:B------:R-:W-:-:S03]  /*8a30*/  ISETP.GT.AND P0, PT, R2, RZ, PT ;  /* 0x000000ff0200720c */ /* 0x000fc60003f04270 */
[----:B------:R-:W-:-:S04]  /*8a40*/  FADD.FTZ R65, R175, -R64 ;  /* 0x80000040af417221 */ /* 0x000fc80000010000 */
[----:B------:R-:W-:-:S05]  /*8a50*/  FMUL.FTZ R64, R104, R65 ;  /* 0x0000004168407220 */ /* 0x000fca0000410000 */
[----:B------:R-:W-:Y:S02]  /*8a60*/  FSEL R64, R64, RZ, P0 ;  /* 0x000000ff40407208 */ /* 0x000fe40000000000 */
[----:B-----5:R-:W-:-:S03]  /*8a70*/  @P1 ISETP.GE.U32.AND P0, PT, R121, 0x1000000, PT ;  /* 0x010000007900180c */ /* 0x020fc60003f06070 */
        /* <DEDUP_REMOVED lines=16> */
.L_x_924:
        /* <DEDUP_REMOVED lines=12> */
.L_x_925:
        /* <DEDUP_REMOVED lines=12> */
.L_x_926:
[----:B------:R-:W-:-:S07]  /*8d00*/  @P1 PRMT R108, R66, 0x7610, R108 ;  /* 0x00007610426c1816 */ /* 0x000fce000000006c */
.L_x_922:
[----:B------:R-:W-:Y:S05]  /*8d10*/  BRA.U !UP0, `(.L_x_927) ;  /* 0x0000000108247547 */ /* 0x000fea000b800000 */
[----:B------:R-:W0:Y:S01]  /*8d20*/  LDC.64 R64, c[0x0][0x478] ;  /* 0x00011e00ff407b82 */ /* 0x000e220000000a00 */
        /* <DEDUP_REMOVED lines=8> */
.L_x_927:
[----:B------:R-:W-:Y:S05]  /*8db0*/  @!P1 BRA `(.L_x_928) ;  /* 0x0000000000249947 */ /* 0x000fea0003800000 */
[----:B------:R-:W1:Y:S01]  /*8dc0*/  LDC.64 R64, c[0x0][0x468] ;  /* 0x00011a00ff407b82 */ /* 0x000e620000000a00 */
[----:B0-----:R-:W-:Y:S02]  /*8dd0*/  LOP3.LUT R62, R106, 0xffff, RZ, 0xc0, !PT ;  /* 0x0000ffff6a3e7812 */ /* 0x001fe400078ec0ff */
[----:B------:R-:W-:Y:S02]  /*8de0*/  IADD3 R61, PT, PT, R60, 0x600, RZ ;  /* 0x000006003c3d7810 */ /* 0x000fe40007ffe0ff */
[----:B------:R-:W-:Y:S01]  /*8df0*/  PRMT R67, R107, 0x5410, R108 ;  /* 0x000054106b437816 */ /* 0x000fe2000000006c */
[----:B------:R-:W-:-:S05]  /*8e00*/  IMAD.WIDE.U32 R62, R62, 0x10000, RZ ;  /* 0x000100003e3e7825 */ /* 0x000fca00078e00ff */
[----:B------:R-:W-:Y:S02]  /*8e10*/  LOP3.LUT R63, R67, R63, RZ, 0xfc, !PT ;  /* 0x0000003f433f7212 */ /* 0x000fe400078efcff */
[----:B------:R-:W-:Y:S01]  /*8e20*/  LOP3.LUT R62, R62, 0xffff, R105, 0xf8, !PT ;  /* 0x0000ffff3e3e7812 */ /* 0x000fe200078ef869 */
[----:B-1----:R-:W-:-:S05]  /*8e30*/  IMAD.WIDE.U32 R60, R61, 0x8, R64 ;  /* 0x000000083d3c7825 */ /* 0x002fca00078e0040 */
[----:B------:R1:W-:Y:S02]  /*8e40*/  STG.E.64 desc[UR12][R60.64], R62 ;  /* 0x0000003e3c007986 */ /* 0x0003e4000c101b0c */
.L_x_928:
[----:B-1----:R-:W1:Y:S01]  /*8e50*/  LDC.64 R60, c[0x0][0x380] ;  /* 0x0000e000ff3c7b82 */ /* 0x002e620000000a00 */
[----:B------:R-:W-:Y:S01]  /*8e60*/  UPLOP3.LUT UP1, UPT, UPT, UPT, UP1, 0x40, 0x4 ;  /* 0x000000000004789c */ /* 0x000fe20003f2e810 */
[----:B-1----:R-:W-:-:S04]  /*8e70*/  IADD3 R0, PT, PT, R0, R60, RZ ;  /* 0x0000003c00007210 */ /* 0x002fc80007ffe0ff */
[----:B------:R-:W-:-:S13]  /*8e80*/  ISETP.GE.AND P0, PT, R0, R61, PT ;  /* 0x0000003d0000720c */ /* 0x000fda0003f06270 */
[----:B------:R-:W-:Y:S05]  /*8e90*/  @!P0 BRA `(.L_x_929) ;  /* 0xffffff74002c8947 */ /* 0x000fea000383ffff */
.L_x_859:
        /* <DEDUP_REMOVED lines=23> */
.L_x_930:
        /* <DEDUP_REMOVED lines=15> */
.L_x_14299:


//--------------------- .text._ZN10layer_norm13ln_bwd_kernelINS_13Kernel_traitsI13__nv_bfloat16S2_S2_S2_fjLj7168ELj1ELj1ELj8ELj8ENS_18Kernel_traits_baseILj7168ES2_S2_S2_S2_fjLj256EEEEELb1ELb1ELb0ELb0EEEvNS_9BwdParamsE --------------------------
	.section	.text._ZN10layer_norm13ln_bwd_kernelINS_13Kernel_traitsI13__nv_bfloat16S2_S2_S2_fjLj7168ELj1ELj1ELj8ELj8ENS_18Kernel_traits_baseILj7168ES2_S2_S2_S2_fjLj256EEEEELb1ELb1ELb0ELb0EEEvNS_9BwdParamsE,"ax",@progbits
	.align	128
        .global         _ZN10layer_norm13ln_bwd_kernelINS_13Kernel_traitsI13__nv_bfloat16S2_S2_S2_fjLj7168ELj1ELj1ELj8ELj8ENS_18Kernel_traits_baseILj7168ES2_S2_S2_S2_fjLj256EEEEELb1ELb1ELb0ELb0EEEvNS_9BwdParamsE
        .type           _ZN10layer_norm13ln_bwd_kernelINS_13Kernel_traitsI13__nv_bfloat16S2_S2_S2_fjLj7168ELj1ELj1ELj8ELj8ENS_18Kernel_traits_baseILj7168ES2_S2_S2_S2_fjLj256EEEEELb1ELb1ELb0ELb0EEEvNS_9BwdParamsE,@function
        .size           _ZN10layer_norm13ln_bwd_kernelINS_13Kernel_traitsI13__nv_bfloat16S2_S2_S2_fjLj7168ELj1ELj1ELj8ELj8ENS_18Kernel_traits_baseILj7168ES2_S2_S2_S2_fjLj256EEEEELb1ELb1ELb0ELb0EEEvNS_9BwdParamsE,(.L_x_14300 - _ZN10layer_norm13ln_bwd_kernelINS_13Kernel_traitsI13__nv_bfloat16S2_S2_S2_fjLj7168ELj1ELj1ELj8ELj8ENS_18Kernel_traits_baseILj7168ES2_S2_S2_S2_fjLj256EEEEELb1ELb1ELb0ELb0EEEvNS_9BwdParamsE)
        .other          _ZN10layer_norm13ln_bwd_kernelINS_13Kernel_traitsI13__nv_bfloat16S2_S2_S2_fjLj7168ELj1ELj1ELj8ELj8ENS_18Kernel_traits_baseILj7168ES2_S2_S2_S2_fjLj256EEEEELb1ELb1ELb0ELb0EEEvNS_9BwdParamsE,@"STO_CUDA_ENTRY STV_DEFAULT"
_ZN10layer_norm13ln_bwd_kernelINS_13Kernel_traitsI13__nv_bfloat16S2_S2_S2_fjLj7168ELj1ELj1ELj8ELj8ENS_18Kernel_traits_baseILj7168ES2_S2_S2_S2_fjLj256EEEEELb1ELb1ELb0ELb0EEEvNS_9BwdParamsE:
.text._ZN10layer_norm13ln_bwd_kernelINS_13Kernel_traitsI13__nv_bfloat16S2_S2_S2_fjLj7168ELj1ELj1ELj8ELj8ENS_18Kernel_traits_baseILj7168ES2_S2_S2_S2_fjLj256EEEEELb1ELb1ELb0ELb0EEEvNS_9BwdParamsE:
        /* <DEDUP_REMOVED lines=20> */
[----:B------:R-:W-:-:S07]  /*0140*/  P2R R168, PR, RZ, 0x40 ;  /* 0x00000040ffa87803 */ /* 0x000fce0000000000 */
        /* <DEDUP_REMOVED lines=20> */
[C---:B-1----:R-:W-:Y:S01]  /*0290*/  @P1 IMAD.WIDE.U32 R40, R59.reuse, 0x8, R40 ;  /* 0x000000083b281825 */ /* 0x042fe200078e0028 */
[----:B------:R-:W-:Y:S01]  /*02a0*/  @P1 IADD3 R59, PT, PT, R59, 0x100, RZ ;  /* 0x000001003b3b1810 */ /* 0x000fe20007ffe0ff */
[----:B------:R-:W-:Y:S01]  /*02b0*/  UISETP.GE.AND UP0, UPT, UR7, UR4, UPT ;  /* 0x000000040700728c */ /* 0x000fe2000bf06270 */
[----:B------:R-:W-:Y:S02]  /*02c0*/  CS2R R120, SRZ ;  /* 0x0000000000787805 */ /* 0x000fe4000001ff00 */
[----:B------:R-:W-:Y:S01]  /*02d0*/  CS2R R122, SRZ ;  /* 0x00000000007a7805 */ /* 0x000fe2000001ff00 */
[----:B------:R-:W5:Y:S01]  /*02e0*/  @P1 LDG.E.64 R2, desc[UR12][R40.64] ;  /* 0x0000000c28021981 */ /* 0x000f62000c1e1b00 */
[----:B------:R-:W1:Y:S01]  /*02f0*/  @P3 LDC.64 R48, c[0x0][0x3e8] ;  /* 0x0000fa00ff303b82 */ /* 0x000e620000000a00 */
[----:B----4-:R-:W-:Y:S01]  /*0300*/  @P2 IMAD.WIDE.U32 R42, R59, 0x8, R42 ;  /* 0x000000083b2a2825 */ /* 0x010fe200078e002a */
[----:B------:R-:W-:-:S02]  /*0310*/  CS2R R116, SRZ ;  /* 0x0000000000747805 */ /* 0x000fc4000001ff00 */
        /* <DEDUP_REMOVED lines=62> */
[----:B------:R-:W0:Y:S01]  /*0700*/  LDCU.64 UR4, c[0x0][0x3e0] ;  /* 0x00007c00ff0477ac */ /* 0x000e220008000a00 */
[----:B-----5:R-:W-:Y:S02]  /*0710*/  MOV R0, R11 ;  /* 0x0000000b00007202 */ /* 0x020fe40000000f00 */
        /* <DEDUP_REMOVED lines=9> */
[----:B------:R-:W-:Y:S02]  /*07b0*/  MOV R141, R32 ;  /* 0x00000020008d7202 */ /* 0x000fe40000000f00 */
[----:B------:R-:W-:-:S02]  /*07c0*/  CS2R R114, SRZ ;  /* 0x0000000000727805 */ /* 0x000fc4000001ff00 */
[--C-:B------:R-:W-:Y:S02]  /*07d0*/  SHF.R.U64 R140, R32, 0x10, R33.reuse ;  /* 0x00000010208c7819 */ /* 0x100fe40000001221 */
[----:B------:R-:W-:Y:S02]  /*07e0*/  CS2R R108, SRZ ;  /* 0x00000000006c7805 */ /* 0x000fe4000001ff00 */
[----:B------:R-:W-:Y:S02]  /*07f0*/  MOV R39, R33 ;  /* 0x0000002100277202 */ /* 0x000fe40000000f00 */
[----:B------:R-:W-:Y:S02]  /*0800*/  CS2R R110, SRZ ;  /* 0x00000000006e7805 */ /* 0x000fe4000001ff00 */
[----:B------:R-:W-:Y:S01]  /*0810*/  SHF.R.U32.HI R38, RZ, 0x10, R33 ;  /* 0x00000010ff267819 */ /* 0x000fe20000011621 */
[----:B0-----:R-:W-:Y:S01]  /*0820*/  UISETP.NE.U32.AND UP0, UPT, UR4, URZ, UPT ;  /* 0x000000ff0400728c */ /* 0x001fe2000bf05070 */
        /* <DEDUP_REMOVED lines=68> */
[----:B------:R-:W-:Y:S01]  /*0c70*/  SHF.R.U32.HI R26, RZ, 0x10, R3 ;  /* 0x00000010ff1a7819 */ /* 0x000fe20000011603 */
[----:B------:R-:W-:Y:S01]  /*0c80*/  UISETP.NE.AND.EX UP0, UPT, UR5, URZ, UPT, UP0 ;  /* 0x000000ff0500728c */ /* 0x000fe2000bf05300 */
[----:B------:R-:W-:Y:S01]  /*0c90*/  MOV R25, R4 ;  /* 0x0000000400197202 */ /* 0x000fe20000000f00 */
[----:B------:R-:W-:Y:S01]  /*0ca0*/  UPLOP3.LUT UP2, UPT, UPT, UPT, UPT, 0x40, 0x4 ;  /* 0x000000000004789c */ /* 0x000fe20003f4e870 */
[--C-:B------:R-:W-:Y:S01]  /*0cb0*/  SHF.R.U64 R24, R4, 0x10, R5.reuse ;  /* 0x0000001004187819 */ /* 0x100fe20000001205 */
[----:B------:R-:W0:Y:S01]  /*0cc0*/  LDCU UR22, c[0x0][0x408] ;  /* 0x00008100ff1677ac */ /* 0x000e220008000800 */
[----:B------:R-:W-:Y:S02]  /*0cd0*/  MOV R23, R5 ;  /* 0x0000000500177202 */ /* 0x000fe40000000f00 */
[----:B------:R-:W-:Y:S01]  /*0ce0*/  SHF.R.U32.HI R22, RZ, 0x10, R5 ;  /* 0x00000010ff167819 */ /* 0x000fe20000011605 */
[----:B------:R-:W1:Y:S01]  /*0cf0*/  LDCU UR6, c[0x0][0x388] ;  /* 0x00007100ff0677ac */ /* 0x000e620008000800 */
[----:B------:R-:W-:-:S02]  /*0d00*/  MOV R21, R6 ;  /* 0x0000000600157202 */ /* 0x000fc40000000f00 */
[--C-:B------:R-:W-:Y:S01]  /*0d10*/  SHF.R.U64 R20, R6, 0x10, R7.reuse ;  /* 0x0000001006147819 */ /* 0x100fe20000001207 */
[----:B------:R-:W2:Y:S01]  /*0d20*/  LDCU.U8 UR16, c[0x0][0x410] ;  /* 0x00008200ff1077ac */ /* 0x000ea20008000000 */
[----:B------:R-:W-:Y:S02]  /*0d30*/  MOV R19, R7 ;  /* 0x0000000700137202 */ /* 0x000fe40000000f00 */
[----:B------:R-:W-:Y:S01]  /*0d40*/  SHF.R.U32.HI R18, RZ, 0x10, R7 ;  /* 0x00000010ff127819 */ /* 0x000fe20000011607 */
[----:B------:R-:W3:Y:S01]  /*0d50*/  LDCU UR17, c[0x0][0x400] ;  /* 0x00008000ff1177ac */ /* 0x000ee20008000800 */
[----:B------:R-:W-:Y:S02]  /*0d60*/  MOV R17, R8 ;  /* 0x0000000800117202 */ /* 0x000fe40000000f00 */
[----:B------:R-:W-:Y:S01]  /*0d70*/  SHF.R.U64 R16, R8, 0x10, R9 ;  /* 0x0000001008107819 */ /* 0x000fe20000001209 */
[----:B------:R-:W4:Y:S01]  /*0d80*/  LDCU.64 UR18, c[0x0][0x438] ;  /* 0x00008700ff1277ac */ /* 0x000f220008000a00 */
[----:B------:R-:W-:-:S02]  /*0d90*/  MOV R15, R9 ;  /* 0x00000009000f7202 */ /* 0x000fc40000000f00 */
[----:B------:R-:W-:Y:S01]  /*0da0*/  SHF.R.U32.HI R14, RZ, 0x10, R9 ;  /* 0x00000010ff0e7819 */ /* 0x000fe20000011609 */
[----:B------:R-:W0:Y:S01]  /*0db0*/  LDCU.64 UR20, c[0x0][0x478] ;  /* 0x00008f00ff1477ac */ /* 0x000e220008000a00 */
[----:B------:R-:W-:Y:S01]  /*0dc0*/  PRMT R11, R0, 0x7610, R11 ;  /* 0x00007610000b7816 */ /* 0x000fe2000000000b */
[----:B------:R-:W0:Y:S01]  /*0dd0*/  LDCU.128 UR8, c[0x0][0x3c0] ;  /* 0x00007800ff0877ac */ /* 0x000e220008000c00 */
[----:B-1----:R-:W0:Y:S05]  /*0de0*/  LDCU.64 UR24, c[0x0][0x380] ;  /* 0x00007000ff1877ac */ /* 0x002e2a0008000a00 */
.L_x_1001:
[----:B-1----:R-:W1:Y:S01]  /*0df0*/  @UP0 LDCU.64 UR4, c[0x0][0x3e0] ;  /* 0x00007c00ff0407ac */ /* 0x002e620008000a00 */
[----:B------:R-:W-:Y:S01]  /*0e00*/  PLOP3.LUT P0, PT, PT, PT, UP0, 0x80, 0x8 ;  /* 0x000000000008781c */ /* 0x000fe20003f0f008 */
[----:B0-----:R-:W-:-:S06]  /*0e10*/  UIMAD.WIDE UR14, UR7, 0x4, UR10 ;  /* 0x00000004070e78a5 */ /* 0x001fcc000f8e020a */
[----:B--234-:R-:W-:Y:S02]  /*0e20*/  MOV R126, UR14 ;  /* 0x0000000e007e7c02 */ /* 0x01cfe40008000f00 */
[----:B------:R-:W-:-:S05]  /*0e30*/  MOV R127, UR15 ;  /* 0x0000000f007f7c02 */ /* 0x000fca0008000f00 */
[----:B-----5:R-:W5:Y:S01]  /*0e40*/  LDG.E R126, desc[UR12][R126.64] ;  /* 0x0000000c7e7e7981 */ /* 0x020f62000c1e1900 */
[----:B-1----:R-:W-:-:S06]  /*0e50*/  @UP0 UIMAD.WIDE UR4, UR7, 0x2, UR4 ;  /* 0x00000002070408a5 */ /* 0x002fcc000f8e0204 */
[----:B------:R-:W-:Y:S02]  /*0e60*/  MOV R124, UR4 ;  /* 0x00000004007c7c02 */ /* 0x000fe40008000f00 */
[----:B------:R-:W-:Y:S01]  /*0e70*/  MOV R125, UR5 ;  /* 0x00000005007d7c02 */ /* 0x000fe20008000f00 */
[----:B------:R-:W-:-:S04]  /*0e80*/  UIMAD.WIDE UR4, UR7, 0x4, UR8 ;  /* 0x00000004070478a5 */ /* 0x000fc8000f8e0208 */
[----:B------:R-:W3:Y:S02]  /*0e90*/  @P0 LDG.E.U16 R124, desc[UR12][R124.64] ;  /* 0x0000000c7c7c0981 */ /* 0x000ee4000c1e1500 */
[----:B------:R-:W-:Y:S02]  /*0ea0*/  MOV R128, UR4 ;  /* 0x0000000400807c02 */ /* 0x000fe40008000f00 */
[----:B------:R-:W-:-:S05]  /*0eb0*/  MOV R129, UR5 ;  /* 0x0000000500817c02 */ /* 0x000fca0008000f00 */
[----:B------:R-:W4:Y:S01]  /*0ec0*/  LDG.E R128, desc[UR12][R128.64] ;  /* 0x0000000c80807981 */ /* 0x000f22000c1e1900 */
[----:B------:R-:W0:Y:S01]  /*0ed0*/  S2R R167, SR_TID.X ;  /* 0x0000000000a77919 */ /* 0x000e220000002100 */
[----:B------:R-:W-:Y:S01]  /*0ee0*/  PLOP3.LUT P0, PT, PT, PT, UP0, 0x80, 0x8 ;  /* 0x000000000008781c */ /* 0x000fe20003f0f008 */
[----:B------:R-:W-:Y:S01]  /*0ef0*/  UIMAD UR4, UR7, UR6, URZ ;  /* 0x00000006070472a4 */ /* 0x000fe2000f8e02ff */
[----:B------:R-:W-:-:S03]  /*0f00*/  ISETP.GE.U32.AND P4, PT, R166, 0x100, PT ;  /* 0x00000100a600780c */ /* 0x000fc60003f86070 */
[----:B------:R-:W-:-:S04]  /*0f10*/  USHF.R.S32.HI UR5, URZ, 0x1f, UR4 ;  /* 0x0000001fff057899 */ /* 0x000fc80008011404 */
[----:B------:R-:W-:Y:S01]  /*0f20*/  ULEA.HI UR5, UR5, UR4, URZ, 0x2 ;  /* 0x0000000405057291 */ /* 0x000fe2000f8f10ff */
[----:B--2---:R-:W-:Y:S01]  /*0f30*/  ISETP.NE.AND P5, PT, RZ, UR16, PT ;  /* 0x00000010ff007c0c */ /* 0x004fe2000bfa5270 */
[----:B------:R-:W-:Y:S01]  /*0f40*/  UMOV UR14, 0x3f800000 ;  /* 0x3f800000000e7882 */ /* 0x000fe20000000000 */
[----:B------:R-:W-:Y:S01]  /*0f50*/  BSSY.RECONVERGENT B0, `(.L_x_932) ;  /* 0x000004e000007945 */ /* 0x000fe20003800200 */
[----:B------:R-:W-:Y:S01]  /*0f60*/  HFMA2 R133, -RZ, RZ, 0, 0 ;  /* 0x00000000ff857431 */ /* 0x000fe200000001ff */
[C---:B------:R-:W-:Y:S02]  /*0f70*/  ISETP.GE.U32.AND P1, PT, R166.reuse, 0x300, PT ;  /* 0x00000300a600780c */ /* 0x040fe40003f26070 */
[C---:B------:R-:W-:Y:S02]  /*0f80*/  ISETP.GE.U32.AND P2, PT, R166.reuse, 0x400, PT ;  /* 0x00000400a600780c */ /* 0x040fe40003f46070 */
[----:B------:R-:W-:Y:S02]  /*0f90*/  P2R R168, PR, RZ, 0x10 ;  /* 0x00000010ffa87803 */ /* 0x000fe40000000000 */
[----:B------:R-:W-:-:S02]  /*0fa0*/  ISETP.GE.U32.AND P3, PT, R166, 0x500, PT ;  /* 0x00000500a600780c */ /* 0x000fc40003f66070 */
[----:B------:R-:W-:Y:S02]  /*0fb0*/  MOV R134, RZ ;  /* 0x000000ff00867202 */ /* 0x000fe40000000f00 */
[----:B-----5:R-:W-:Y:S02]  /*0fc0*/  R2UR UR23, R126 ;  /* 0x000000007e1772ca */ /* 0x020fe400000e0000 */
[----:B---3--:R-:W-:Y:S02]  /*0fd0*/  @P0 R2UR UR15, R124 ;  /* 0x000000007c0f02ca */ /* 0x008fe400000e0000 */
[----:B------:R-:W-:-:S04]  /*0fe0*/  MOV R124, UR5 ;  /* 0x00000005007c7c02 */ /* 0x000fc80008000f00 */
[----:B0-----:R-:W-:Y:S02]  /*0ff0*/  LEA.HI.SX32 R9, R124, R167, 0x1e ;  /* 0x000000a77c097211 */ /* 0x001fe400078ff2ff */
[----:B------:R-:W-:Y:S02]  /*1000*/  ISETP.GE.U32.AND P0, PT, R166, 0x200, PT ;  /* 0x00000200a600780c */ /* 0x000fe40003f06070 */
[----:B------:R-:W-:-:S03]  /*1010*/  P2R R124, PR, RZ, 0x20 ;  /* 0x00000020ff7c7803 */ /* 0x000fc60000000000 */
[----:B------:R-:W-:Y:S01]  /*1020*/  @UP0 USHF.L.U32 UR14, UR15, 0x10, URZ ;  /* 0x000000100f0e0899 */ /* 0x000fe200080006ff */
[----:B----4-:R-:W-:Y:S02]  /*1030*/  FSEL R132, R128, RZ, !P5 ;  /* 0x000000ff80847208 */ /* 0x010fe40006800000 */
[----:B------:R-:W-:Y:S01]  /*1040*/  MOV R135, R9 ;  /* 0x0000000900877202 */ /* 0x000fe20000000f00 */
[----:B------:R-:W-:Y:S08]  /*1050*/  @!P4 BRA `(.L_x_933) ;  /* 0x0000000000f4c947 */ /* 0x000ff00003800000 */
        /* <DEDUP_REMOVED lines=13> */
[----:B------:R-:W-:Y:S02]  /*1130*/  SHF.L.U32 R186, R163, 0x10, RZ ;  /* 0x00000010a3ba7819 */ /* 0x000fe400000006ff */
[----:B------:R-:W-:Y:S01]  /*1140*/  SHF.L.U32 R185, R164, 0x10, RZ ;  /* 0x00000010a4b97819 */ /* 0x000fe200000006ff */
[----:B--2---:R-:W-:Y:S01]  /*1150*/  IMAD.WIDE.U32 R128, R9, 0x4, R128 ;  /* 0x0000000409807825 */ /* 0x004fe200078e0080 */
[----:B------:R-:W-:-:S04]  /*1160*/  SHF.L.U32 R187, R162, 0x10, RZ ;  /* 0x00000010a2bb7819 */ /* 0x000fc800000006ff */
[----:B------:R0:W5:Y:S01]  /*1170*/  LDG.E R8, desc[UR12][R128.64] ;  /* 0x0000000c80087981 */ /* 0x000162000c1e1900 */
[C---:B---3--:R-:W-:Y:S02]  /*1180*/  SHF.L.U32 R3, R124.reuse, 0x10, RZ ;  /* 0x000000107c037819 */ /* 0x048fe400000006ff */
[--C-:B------:R-:W-:Y:S02]  /*1190*/  SHF.R.U64 R124, R124, 0x10, R125.reuse ;  /* 0x000000107c7c7819 */ /* 0x100fe4000000127d */
[----:B------:R-:W-:Y:S02]  /*11a0*/  SHF.R.U32.HI R136, RZ, 0x10, R125 ;  /* 0x00000010ff887819 */ /* 0x000fe4000001167d */
[----:B------:R-:W-:-:S05]  /*11b0*/  SHF.L.U32 R125, R125, 0x10, RZ ;  /* 0x000000107d7d7819 */ /* 0x000fca00000006ff */
[----:B------:R-:W-:Y:S01]  /*11c0*/  FADD.FTZ R125, -R132, R125 ;  /* 0x0000007d847d7221 */ /* 0x000fe20000010100 */
[----:B----4-:R-:W-:-:S03]  /*11d0*/  MOV R133, R126 ;  /* 0x0000007e00857202 */ /* 0x010fc60000000f00 */
[----:B------:R-:W-:Y:S01]  /*11e0*/  FMUL.FTZ R169, R125, UR23 ;  /* 0x000000177da97c20 */ /* 0x000fe20008410000 */
[----:B------:R-:W-:Y:S02]  /*11f0*/  SHF.L.U32 R125, R124, 0x10, RZ ;  /* 0x000000107c7d7819 */ /* 0x000fe400000006ff */
[----:B------:R-:W-:Y:S02]  /*1200*/  MOV R134, R127 ;  /* 0x0000007f00867202 */ /* 0x000fe40000000f00 */
[----:B------:R-:W-:Y:S01]  /*1210*/  SHF.R.U64 R135, R126, 0x10, R127 ;  /* 0x000000107e877819 */ /* 0x000fe2000000127f */
[C---:B------:R-:W-:Y:S01]  /*1220*/  FADD.FTZ R125, -R132.reuse, R125 ;  /* 0x0000007d847d7221 */ /* 0x040fe20000010100 */
[----:B------:R-:W-:Y:S02]  /*1230*/  SHF.R.U32.HI R126, RZ, 0x10, R127 ;  /* 0x00000010ff7e7819 */ /* 0x000fe4000001167f */
[----:B------:R-:W-:Y:S01]  /*1240*/  SHF.L.U32 R133, R133, 0x10, RZ ;  /* 0x0000001085857819 */ /* 0x000fe200000006ff */
[----:B------:R-:W-:Y:S01]  /*1250*/  FADD.FTZ R3, -R132, R3 ;  /* 0x0000000384037221 */ /* 0x000fe20000010100 */
[----:B------:R-:W-:Y:S01]  /*1260*/  SHF.L.U32 R127, R134, 0x10, RZ ;  /* 0x00000010867f7819 */ /* 0x000fe200000006ff */
[----:B------:R-:W-:Y:S01]  /*1270*/  FMUL.FTZ R188, R125, UR23 ;  /* 0x000000177dbc7c20 */ /* 0x000fe20008410000 */
[----:B------:R-:W-:Y:S01]  /*1280*/  SHF.L.U32 R124, R135, 0x10, RZ ;  /* 0x00000010877c7819 */ /* 0x000fe200000006ff */
[----:B------:R-:W-:Y:S01]  /*1290*/  FMUL.FTZ R184, R184, R133 ;  /* 0x00000085b8b87220 */ /* 0x000fe20000410000 */
        /* <DEDUP_REMOVED lines=11> */
[----:B0-----:R-:W-:Y:S01]  /*1350*/  SHF.L.U32 R128, R126, 0x10, RZ ;  /* 0x000000107e807819 */ /* 0x001fe200000006ff */
        /* <DEDUP_REMOVED lines=10> */
[----:B------:R-:W-:Y:S01]  /*1400*/  IADD3 R135, PT, PT, R9, 0x100, RZ ;  /* 0x0000010009877810 */ /* 0x000fe20007ffe0ff */
[----:B------:R-:W-:Y:S01]  /*1410*/  FADD.FTZ R133, R126, R187 ;  /* 0x000000bb7e857221 */ /* 0x000fe20000010000 */
[----:B------:R-:W-:-:S07]  /*1420*/  FFMA.FTZ R134, R190, R187, R124 ;  /* 0x000000bbbe867223 */ /* 0x000fce000001007c */
.L_x_933:
[----:B------:R-:W-:Y:S05]  /*1430*/  BSYNC.RECONVERGENT B0 ;  /* 0x0000000000007941 */ /* 0x000fea0003800200 */
.L_x_932:
        /* <DEDUP_REMOVED lines=14> */
[----:B------:R-:W-:Y:S01]  /*1520*/  SHF.L.U32 R192, R161, 0x10, RZ ;  /* 0x00000010a1c07819 */ /* 0x000fe200000006ff */
[----:B--2---:R-:W-:Y:S01]  /*1530*/  IMAD.WIDE.U32 R128, R135, 0x4, R128 ;  /* 0x0000000487807825 */ /* 0x004fe200078e0080 */
[----:B------:R-:W-:Y:S02]  /*1540*/  SHF.L.U32 R193, R160, 0x10, RZ ;  /* 0x00000010a0c17819 */ /* 0x000fe400000006ff */
[----:B------:R-:W-:Y:S02]  /*1550*/  SHF.L.U32 R194, R159, 0x10, RZ ;  /* 0x000000109fc27819 */ /* 0x000fe400000006ff */
[----:B------:R0:W5:Y:S01]  /*1560*/  LDG.E R7, desc[UR12][R128.64] ;  /* 0x0000000c80077981 */ /* 0x000162000c1e1900 */
[----:B------:R-:W-:Y:S02]  /*1570*/  SHF.L.U32 R195, R158, 0x10, RZ ;  /* 0x000000109ec37819 */ /* 0x000fe400000006ff */
[----:B------:R-:W-:-:S02]  /*1580*/  IADD3 R135, PT, PT, R135, 0x100, RZ ;  /* 0x0000010087877810 */ /* 0x000fc40007ffe0ff */
[----:B---3--:R-:W-:Y:S02]  /*1590*/  MOV R136, R126 ;  /* 0x0000007e00887202 */ /* 0x008fe40000000f00 */
[--C-:B------:R-:W-:Y:S02]  /*15a0*/  SHF.R.U64 R139, R126, 0x10, R127.reuse ;  /* 0x000000107e8b7819 */ /* 0x100fe4000000127f */
[----:B------:R-:W-:Y:S02]  /*15b0*/  MOV R138, R127 ;  /* 0x0000007f008a7202 */ /* 0x000fe40000000f00 */
[----:B------:R-:W-:Y:S02]  /*15c0*/  SHF.R.U32.HI R126, RZ, 0x10, R127 ;  /* 0x00000010ff7e7819 */ /* 0x000fe4000001167f */
[C---:B----4-:R-:W-:Y:S02]  /*15d0*/  SHF.L.U32 R127, R124.reuse, 0x10, RZ ;  /* 0x000000107c7f7819 */ /* 0x050fe400000006ff */
        /* <DEDUP_REMOVED lines=13> */
[----:B------:R-:W-:Y:S01]  /*16b0*/  FMUL.FTZ R196, R125, UR23 ;  /* 0x000000177dc47c20 */ /* 0x000fe20008410000 */
[-C--:B------:R-:W-:Y:S01]  /*16c0*/  FMUL.FTZ R193, R193, R124.reuse ;  /* 0x0000007cc1c17220 */ /* 0x080fe20000410000 */
[----:B------:R-:W-:Y:S01]  /*16d0*/  FADD.FTZ R89, R89, R124 ;  /* 0x0000007c59597221 */ /* 0x000fe20000010000 */
[----:B0-----:R-:W-:Y:S01]  /*16e0*/  SHF.L.U32 R129, R138, 0x10, RZ ;  /* 0x000000108a817819 */ /* 0x001fe200000006ff */
[----:B------:R-:W-:Y:S01]  /*16f0*/  FFMA.FTZ R117, R196, R124, R117 ;  /* 0x0000007cc4757223 */ /* 0x000fe20000010075 */
[----:B------:R-:W-:Y:S01]  /*1700*/  FADD.FTZ R124, R133, R192 ;  /* 0x000000c0857c7221 */ /* 0x000fe20000010000 */
[C---:B------:R-:W-:Y:S01]  /*1710*/  FADD.FTZ R137, -R132.reuse, R137 ;  /* 0x0000008984897221 */ /* 0x040fe20000010100 */
[----:B------:R-:W-:Y:S01]  /*1720*/  FFMA.FTZ R125, R189, R192, R134 ;  /* 0x000000c0bd7d7223 */ /* 0x000fe20000010086 */
[----:B------:R-:W-:Y:S01]  /*1730*/  FADD.FTZ R198, -R132, R127 ;  /* 0x0000007f84c67221 */ /* 0x000fe20000010100 */
[----:B------:R-:W-:Y:S01]  /*1740*/  SHF.L.U32 R128, R126, 0x10, RZ ;  /* 0x000000107e807819 */ /* 0x000fe200000006ff */
[----:B------:R-:W-:Y:S01]  /*1750*/  FADD.FTZ R127, R124, R193 ;  /* 0x000000c17c7f7221 */ /* 0x000fe20000010000 */
[----:B------:R-:W-:Y:S01]  /*1760*/  FMUL.FTZ R191, R137, UR23 ;  /* 0x0000001789bf7c20 */ /* 0x000fe20008410000 */
[----:B------:R-:W-:Y:S01]  /*1770*/  FMUL.FTZ R194, R194, R129 ;  /* 0x00000081c2c27220 */ /* 0x000fe20000410000 */
        /* <DEDUP_REMOVED lines=11> */
.L_x_935:
[----:B------:R-:W-:Y:S05]  /*1830*/  BSYNC.RECONVERGENT B0 ;  /* 0x0000000000007941 */ /* 0x000fea0003800200 */
.L_x_934:
        /* <DEDUP_REMOVED lines=17> */
[----:B------:R-:W-:Y:S02]  /*1950*/  SHF.L.U32 R202, R155, 0x10, RZ ;  /* 0x000000109bca7819 */ /* 0x000fe400000006ff */
[----:B------:R-:W-:Y:S02]  /*1960*/  SHF.L.U32 R203, R154, 0x10, RZ ;  /* 0x000000109acb7819 */ /* 0x000fe400000006ff */
[----:B------:R0:W5:Y:S01]  /*1970*/  LDG.E R6, desc[UR12][R128.64] ;  /* 0x0000000c80067981 */ /* 0x000162000c1e1900 */
[----:B------:R-:W-:-:S02]  /*1980*/  IADD3 R135, PT, PT, R135, 0x100, RZ ;  /* 0x0000010087877810 */ /* 0x000fc40007ffe0ff */
[C---:B---3--:R-:W-:Y:S02]  /*1990*/  SHF.L.U32 R139, R124.reuse, 0x10, RZ ;  /* 0x000000107c8b7819 */ /* 0x048fe400000006ff */
[----:B------:R-:W-:-:S03]  /*19a0*/  SHF.R.U64 R124, R124, 0x10, R125 ;  /* 0x000000107c7c7819 */ /* 0x000fc6000000127d */
[----:B------:R-:W-:Y:S01]  /*19b0*/  FADD.FTZ R139, -R132, R139 ;  /* 0x0000008b848b7221 */ /* 0x000fe20000010100 */
[----:B----4-:R-:W-:Y:S02]  /*19c0*/  MOV R136, R126 ;  /* 0x0000007e00887202 */ /* 0x010fe40000000f00 */
[--C-:B------:R-:W-:Y:S02]  /*19d0*/  SHF.R.U64 R138, R126, 0x10, R127.reuse ;  /* 0x000000107e8a7819 */ /* 0x100fe4000000127f */
[----:B------:R-:W-:Y:S02]  /*19e0*/  MOV R137, R127 ;  /* 0x0000007f00897202 */ /* 0x000fe40000000f00 */
[----:B------:R-:W-:Y:S02]  /*19f0*/  SHF.R.U32.HI R126, RZ, 0x10, R127 ;  /* 0x00000010ff7e7819 */ /* 0x000fe4000001167f */
        /* <DEDUP_REMOVED lines=14> */
[----:B------:R-:W-:Y:S01]  /*1ae0*/  SHF.L.U32 R137, R137, 0x10, RZ ;  /* 0x0000001089897819 */ /* 0x000fe200000006ff */
[----:B------:R-:W-:Y:S01]  /*1af0*/  FFMA.FTZ R113, R204, R124, R113 ;  /* 0x0000007ccc717223 */ /* 0x000fe20000010071 */
[----:B------:R-:W-:Y:S01]  /*1b00*/  FADD.FTZ R124, R133, R200 ;  /* 0x000000c8857c7221 */ /* 0x000fe20000010000 */
[C---:B------:R-:W-:Y:S01]  /*1b10*/  FADD.FTZ R199, -R132.reuse, R199 ;  /* 0x000000c784c77221 */ /* 0x040fe20000010100 */
[----:B------:R-:W-:Y:S01]  /*1b20*/  FFMA.FTZ R125, R197, R200, R134 ;  /* 0x000000c8c57d7223 */ /* 0x000fe20000010086 */
[----:B------:R-:W-:Y:S01]  /*1b30*/  FADD.FTZ R206, -R132, R127 ;  /* 0x0000007f84ce7221 */ /* 0x000fe20000010100 */
[----:B0-----:R-:W-:Y:S01]  /*1b40*/  SHF.L.U32 R128, R126, 0x10, RZ ;  /* 0x000000107e807819 */ /* 0x001fe200000006ff */
        /* <DEDUP_REMOVED lines=14> */
.L_x_937:
[----:B------:R-:W-:Y:S05]  /*1c30*/  BSYNC.RECONVERGENT B0 ;  /* 0x0000000000007941 */ /* 0x000fea0003800200 */
.L_x_936:
        /* <DEDUP_REMOVED lines=63> */
.L_x_939:
[----:B------:R-:W-:Y:S05]  /*2030*/  BSYNC.RECONVERGENT B0 ;  /* 0x0000000000007941 */ /* 0x000fea0003800200 */
.L_x_938:
        /* <DEDUP_REMOVED lines=63> */
.L_x_941:
[----:B------:R-:W-:Y:S05]  /*2430*/  BSYNC.RECONVERGENT B0 ;  /* 0x0000000000007941 */ /* 0x000fea0003800200 */
.L_x_940:
        /* <DEDUP_REMOVED lines=29> */
[----:B------:R-:W-:Y:S01]  /*2610*/  FMUL.FTZ R221, R139, UR23 ;  /* 0x000000178bdd7c20 */ /* 0x000fe20008410000 */
        /* <DEDUP_REMOVED lines=34> */
.L_x_943:
[----:B------:R-:W-:Y:S05]  /*2840*/  BSYNC.RECONVERGENT B0 ;  /* 0x0000000000007941 */ /* 0x000fea0003800200 */
.L_x_942:
        /* <DEDUP_REMOVED lines=25> */
[----:B------:R-:W-:-:S05]  /*29e0*/  SHF.L.U32 R135, R135, 0x10, RZ ;  /* 0x0000001087877819 */ /* 0x000fca00000006ff */
[----:B------:R-:W-:Y:S01]  /*29f0*/  FMUL.FTZ R232, R232, R135 ;  /* 0x00000087e8e87220 */ /* 0x000fe20000410000 */
[C-C-:B--2---:R-:W-:Y:S02]  /*2a00*/  SHF.R.U64 R138, R124.reuse, 0x10, R125.reuse ;  /* 0x000000107c8a7819 */ /* 0x144fe4000000127d */
[----:B------:R-:W-:Y:S02]  /*2a10*/  SHF.L.U32 R131, R124, 0x10, RZ ;  /* 0x000000107c837819 */ /* 0x000fe400000006ff */
[----:B------:R-:W-:Y:S02]  /*2a20*/  SHF.R.U32.HI R126, RZ, 0x10, R125 ;  /* 0x00000010ff7e7819 */ /* 0x000fe4000001167d */
[----:B------:R-:W-:Y:S01]  /*2a30*/  SHF.L.U32 R127, R125, 0x10, RZ ;  /* 0x000000107d7f7819 */ /* 0x000fe200000006ff */
[----:B------:R-:W-:Y:S01]  /*2a40*/  FADD.FTZ R131, -R132, R131 ;  /* 0x0000008384837221 */ /* 0x000fe20000010100 */
[----:B------:R-:W-:Y:S02]  /*2a50*/  SHF.L.U32 R125, R138, 0x10, RZ ;  /* 0x000000108a7d7819 */ /* 0x000fe400000006ff */
[----:B-1----:R-:W-:Y:S01]  /*2a60*/  SHF.L.U32 R129, R126, 0x10, RZ ;  /* 0x000000107e817819 */ /* 0x002fe200000006ff */
[----:B------:R-:W-:Y:S01]  /*2a70*/  FMUL.FTZ R229, R131, UR23 ;  /* 0x0000001783e57c20 */ /* 0x000fe20008410000 */
[----:B------:R-:W-:Y:S01]  /*2a80*/  SHF.L.U32 R126, R137, 0x10, RZ ;  /* 0x00000010897e7819 */ /* 0x000fe200000006ff */
[----:B------:R-:W-:-:S02]  /*2a90*/  FADD.FTZ R125, -R132, R125 ;  /* 0x0000007d847d7221 */ /* 0x000fc40000010100 */
[----:B------:R-:W-:Y:S01]  /*2aa0*/  FADD.FTZ R238, -R132, R129 ;  /* 0x0000008184ee7221 */ /* 0x000fe20000010100 */
[----:B------:R-:W-:Y:S01]  /*2ab0*/  SHF.L.U32 R129, R130, 0x10, RZ ;  /* 0x0000001082817819 */ /* 0x000fe200000006ff */
[----:B------:R-:W-:Y:S01]  /*2ac0*/  FADD.FTZ R127, -R132, R127 ;  /* 0x0000007f847f7221 */ /* 0x000fe20000010100 */
[----:B------:R-:W-:Y:S01]  /*2ad0*/  FMUL.FTZ R233, R233, R126 ;  /* 0x0000007ee9e97220 */ /* 0x000fe20000410000 */
[----:B------:R-:W-:Y:S01]  /*2ae0*/  FMUL.FTZ R236, R125, UR23 ;  /* 0x000000177dec7c20 */ /* 0x000fe20008410000 */
[----:B------:R-:W-:Y:S01]  /*2af0*/  FADD.FTZ R124, R133, R232 ;  /* 0x000000e8857c7221 */ /* 0x000fe20000010000 */
[----:B------:R-:W-:Y:S01]  /*2b00*/  FFMA.FTZ R134, R229, R232, R134 ;  /* 0x000000e8e5867223 */ /* 0x000fe20000010086 */
[----:B------:R-:W-:Y:S01]  /*2b10*/  SHF.L.U32 R128, R136, 0x10, RZ ;  /* 0x0000001088807819 */ /* 0x000fe200000006ff */
[----:B------:R-:W-:Y:S01]  /*2b20*/  FMUL.FTZ R231, R127, UR23 ;  /* 0x000000177fe77c20 */ /* 0x000fe20008410000 */
[----:B------:R-:W-:Y:S01]  /*2b30*/  FMUL.FTZ R234, R234, R129 ;  /* 0x00000081eaea7220 */ /* 0x000fe20000410000 */
        /* <DEDUP_REMOVED lines=16> */
.L_x_945:
[----:B------:R-:W-:Y:S05]  /*2c40*/  BSYNC.RECONVERGENT B0 ;  /* 0x0000000000007941 */ /* 0x000fea0003800200 */
.L_x_944:
        /* <DEDUP_REMOVED lines=31> */
.L_x_947:
[----:B------:R-:W-:Y:S05]  /*2e40*/  BSYNC.RECONVERGENT B0 ;  /* 0x0000000000007941 */ /* 0x000fea0003800200 */
.L_x_946:
        /* <DEDUP_REMOVED lines=44> */
[----:B------:R-:W-:Y:S01]  /*3110*/  ISETP.NE.AND P6, PT, R168, RZ, PT ;  /* 0x000000ffa800720c */ /* 0x000fe20003fc5270 */
[----:B------:R-:W-:-:S12]  /*3120*/  BSSY.RECONVERGENT B1, `(.L_x_951) ;  /* 0x0000048000017945 */ /* 0x000fd80003800200 */
[----:B------:R-:W-:Y:S05]  /*3130*/  @!P6 BRA `(.L_x_952) ;  /* 0x000000040018e947 */ /* 0x000fea0003800000 */
[----:B------:R-:W0:Y:S02]  /*3140*/  LDC.64 R124, c[0x0][0x390] ;  /* 0x0000e400ff7c7b82 */ /* 0x000e240000000a00 */
[----:B0-----:R-:W-:-:S06]  /*3150*/  IMAD.WIDE.U32 R124, R9, 0x8, R124 ;  /* 0x00000008097c7825 */ /* 0x001fcc00078e007c */
[----:B------:R-:W2:Y:S01]  /*3160*/  LDG.E.64 R124, desc[UR12][R124.64] ;  /* 0x0000000c7c7c7981 */ /* 0x000ea2000c1e1b00 */
[----:B-----5:R-:W-:Y:S01]  /*3170*/  LOP3.LUT P6, RZ, R8, 0xff, RZ, 0xc0, !PT ;  /* 0x000000ff08ff7812 */ /* 0x020fe200078cc0ff */
[----:B------:R-:W-:Y:S01]  /*3180*/  FFMA.FTZ R127, R3, UR4, R132 ;  /* 0x00000004037f7c23 */ /* 0x000fe20008010084 */
[----:B------:R-:W-:Y:S01]  /*3190*/  CS2R R130, SRZ ;  /* 0x0000000000827805 */ /* 0x000fe2000001ff00 */
[----:B------:R-:W-:Y:S01]  /*31a0*/  HFMA2 R129, -RZ, RZ, 0, 0 ;  /* 0x00000000ff817431 */ /* 0x000fe200000001ff */
[----:B------:R-:W-:Y:S01]  /*31b0*/  MOV R133, RZ ;  /* 0x000000ff00857202 */ /* 0x000fe20000000f00 */
[----:B------:R-:W-:Y:S01]  /*31c0*/  FADD.FTZ R127, R184, -R127 ;  /* 0x8000007fb87f7221 */ /* 0x000fe20000010000 */
[----:B------:R-:W-:Y:S01]  /*31d0*/  HFMA2 R134, -RZ, RZ, 0, 0 ;  /* 0x00000000ff867431 */ /* 0x000fe200000001ff */
[----:B------:R-:W-:Y:S02]  /*31e0*/  MOV R136, RZ ;  /* 0x000000ff00887202 */ /* 0x000fe40000000f00 */
[----:B------:R-:W-:-:S04]  /*31f0*/  FMUL.FTZ R127, R127, UR23 ;  /* 0x000000177f7f7c20 */ /* 0x000fc80008410000 */
[----:B------:R-:W-:Y:S01]  /*3200*/  FMUL.FTZ R127, R127, UR14 ;  /* 0x0000000e7f7f7c20 */ /* 0x000fe20008410000 */
[----:B------:R-:W-:-:S03]  /*3210*/  @P6 SHF.L.U32 R128, R37, 0x10, RZ ;  /* 0x0000001025806819 */ /* 0x000fc600000006ff */
[----:B------:R-:W-:-:S04]  /*3220*/  FMUL.FTZ R127, R127, UR22 ;  /* 0x000000167f7f7c20 */ /* 0x000fc80008410000 */
[----:B------:R-:W-:Y:S01]  /*3230*/  @P6 FMUL.FTZ R130, R127, R128 ;  /* 0x000000807f826220 */ /* 0x000fe20000410000 */
[----:B------:R-:W-:-:S03]  /*3240*/  HFMA2 R128, -RZ, RZ, 0, 0 ;  /* 0x00000000ff807431 */ /* 0x000fc600000001ff */
[----:B------:R-:W-:Y:S01]  /*3250*/  F2F.BF16.F32 R139, R130 ;  /* 0x00000082008b7304 */ /* 0x000fe20000202000 */
[----:B--2---:R-:W-:-:S04]  /*3260*/  @P6 MOV R126, R124 ;  /* 0x0000007c007e6202 */ /* 0x004fc80000000f00 */
[----:B------:R-:W-:-:S05]  /*3270*/  @P6 SHF.L.U32 R126, R126, 0x10, RZ ;  /* 0x000000107e7e6819 */ /* 0x000fca00000006ff */
[----:B------:R-:W-:Y:S01]  /*3280*/  @P6 FMUL.FTZ R129, R127, R126 ;  /* 0x0000007e7f816220 */ /* 0x000fe20000410000 */
[----:B------:R-:W-:Y:S01]  /*3290*/  LOP3.LUT P6, RZ, R8, 0xff00, RZ, 0xc0, !PT ;  /* 0x0000ff0008ff7812 */ /* 0x000fe200078cc0ff */
[----:B------:R-:W-:Y:S02]  /*32a0*/  FFMA.FTZ R126, R188, UR4, R132 ;  /* 0x00000004bc7e7c23 */ /* 0x000fe40008010084 */
[----:B------:R-:W-:Y:S02]  /*32b0*/  FADD.FTZ R64, R64, R129 ;  /* 0x0000008140407221 */ /* 0x000fe40000010000 */
[----:B------:R-:W-:-:S04]  /*32c0*/  FADD.FTZ R126, R185, -R126 ;  /* 0x8000007eb97e7221 */ /* 0x000fc80000010000 */
[----:B------:R-:W-:-:S04]  /*32d0*/  FMUL.FTZ R126, R126, UR23 ;  /* 0x000000177e7e7c20 */ /* 0x000fc80008410000 */
[----:B------:R-:W-:Y:S01]  /*32e0*/  @P6 SHF.R.U64 R124, R124, 0x10, R125 ;  /* 0x000000107c7c6819 */ /* 0x000fe2000000127d */
[----:B------:R-:W-:Y:S01]  /*32f0*/  FMUL.FTZ R126, R126, UR14 ;  /* 0x0000000e7e7e7c20 */ /* 0x000fe20008410000 */
[----:B------:R-:W-:Y:S02]  /*3300*/  @P6 SHF.L.U32 R127, R36, 0x10, RZ ;  /* 0x00000010247f6819 */ /* 0x000fe400000006ff */
[----:B------:R-:W-:Y:S01]  /*3310*/  @P6 SHF.L.U32 R124, R124, 0x10, RZ ;  /* 0x000000107c7c6819 */ /* 0x000fe200000006ff */
[----:B------:R-:W-:-:S04]  /*3320*/  FMUL.FTZ R126, R126, UR22 ;  /* 0x000000167e7e7c20 */ /* 0x000fc80008410000 */
[C---:B------:R-:W-:Y:S01]  /*3330*/  @P6 FMUL.FTZ R133, R126.reuse, R127 ;  /* 0x0000007f7e856220 */ /* 0x040fe20000410000 */
[----:B------:R-:W-:Y:S01]  /*3340*/  @P6 FMUL.FTZ R128, R126, R124 ;  /* 0x0000007c7e806220 */ /* 0x000fe20000410000 */
[----:B------:R-:W-:Y:S01]  /*3350*/  LOP3.LUT P6, RZ, R8, 0xff0000, RZ, 0xc0, !PT ;  /* 0x00ff000008ff7812 */ /* 0x000fe200078cc0ff */
[----:B------:R-:W-:Y:S02]  /*3360*/  FFMA.FTZ R127, R169, UR4, R132 ;  /* 0x00000004a97f7c23 */ /* 0x000fe40008010084 */
[----:B------:R-:W-:Y:S02]  /*3370*/  FADD.FTZ R65, R65, R128 ;  /* 0x0000008041417221 */ /* 0x000fe40000010000 */
[----:B------:R-:W-:-:S04]  /*3380*/  FADD.FTZ R127, R186, -R127 ;  /* 0x8000007fba7f7221 */ /* 0x000fc80000010000 */
[----:B------:R-:W-:-:S04]  /*3390*/  FMUL.FTZ R127, R127, UR23 ;  /* 0x000000177f7f7c20 */ /* 0x000fc80008410000 */
[----:B------:R-:W-:Y:S01]  /*33a0*/  @P6 MOV R126, R125 ;  /* 0x0000007d007e6202 */ /* 0x000fe20000000f00 */
[----:B------:R-:W-:Y:S01]  /*33b0*/  FMUL.FTZ R127, R127, UR14 ;  /* 0x0000000e7f7f7c20 */ /* 0x000fe20008410000 */
[----:B------:R-:W-:Y:S02]  /*33c0*/  @P6 SHF.L.U32 R135, R35, 0x10, RZ ;  /* 0x0000001023876819 */ /* 0x000fe400000006ff */
[----:B------:R-:W-:Y:S01]  /*33d0*/  @P6 SHF.L.U32 R124, R126, 0x10, RZ ;  /* 0x000000107e7c6819 */ /* 0x000fe200000006ff */
[----:B------:R-:W-:-:S04]  /*33e0*/  FMUL.FTZ R127, R127, UR22 ;  /* 0x000000167f7f7c20 */ /* 0x000fc80008410000 */
[C---:B------:R-:W-:Y:S01]  /*33f0*/  @P6 FMUL.FTZ R134, R127.reuse, R135 ;  /* 0x000000877f866220 */ /* 0x040fe20000410000 */
[----:B------:R-:W-:Y:S01]  /*3400*/  @P6 FMUL.FTZ R131, R127, R124 ;  /* 0x0000007c7f836220 */ /* 0x000fe20000410000 */
[----:B------:R-:W-:Y:S01]  /*3410*/  FFMA.FTZ R124, R190, UR4, R132 ;  /* 0x00000004be7c7c23 */ /* 0x000fe20008010084 */
[----:B------:R-:W-:Y:S01]  /*3420*/  ISETP.GE.U32.AND P6, PT, R8, 0x1000000, PT ;  /* 0x010000000800780c */ /* 0x000fe20003fc6070 */
[----:B------:R-:W-:Y:S02]  /*3430*/  HFMA2 R135, -RZ, RZ, 0, 0 ;  /* 0x00000000ff877431 */ /* 0x000fe400000001ff */
[----:B------:R-:W-:Y:S01]  /*3440*/  FADD.FTZ R66, R66, R131 ;  /* 0x0000008342427221 */ /* 0x000fe20000010000 */
[----:B------:R-:W-:Y:S01]  /*3450*/  FADD.FTZ R124, R187, -R124 ;  /* 0x8000007cbb7c7221 */ /* 0x000fe20000010000 */
[----:B------:R-:W-:Y:S03]  /*3460*/  F2F.BF16.F32 R134, R134 ;  /* 0x0000008600867304 */ /* 0x000fe60000202000 */
[----:B------:R-:W-:-:S04]  /*3470*/  FMUL.FTZ R124, R124, UR23 ;  /* 0x000000177c7c7c20 */ /* 0x000fc80008410000 */
[----:B------:R-:W-:Y:S01]  /*3480*/  FMUL.FTZ R124, R124, UR14 ;  /* 0x0000000e7c7c7c20 */ /* 0x000fe20008410000 */
[----:B------:R-:W-:-:S03]  /*3490*/  @P6 SHF.R.U32.HI R126, RZ, 0x10, R125 ;  /* 0x00000010ff7e6819 */ /* 0x000fc6000001167d */
[----:B------:R-:W-:Y:S01]  /*34a0*/  FMUL.FTZ R127, R124, UR22 ;  /* 0x000000167c7f7c20 */ /* 0x000fe20008410000 */
[----:B------:R-:W-:Y:S02]  /*34b0*/  @P6 SHF.L.U32 R125, R34, 0x10, RZ ;  /* 0x00000010227d6819 */ /* 0x000fe400000006ff */
[----:B------:R-:W-:Y:S02]  /*34c0*/  @P6 SHF.L.U32 R124, R126, 0x10, RZ ;  /* 0x000000107e7c6819 */ /* 0x000fe400000006ff */
[----:B------:R-:W0:Y:S01]  /*34d0*/  F2F.BF16.F32 R126, R133 ;  /* 0x00000085007e7304 */ /* 0x000e220000202000 */
[C---:B------:R-:W-:Y:S02]  /*34e0*/  @P6 FMUL.FTZ R135, R127.reuse, R125 ;  /* 0x0000007d7f876220 */ /* 0x040fe40000410000 */
[----:B------:R-:W-:Y:S02]  /*34f0*/  @P6 FMUL.FTZ R136, R127, R124 ;  /* 0x0000007c7f886220 */ /* 0x000fe40000410000 */
[----:B------:R-:W1:Y:S02]  /*3500*/  LDC.64 R124, c[0x0][0x468] ;  /* 0x00011a00ff7c7b82 */ /* 0x000e640000000a00 */
[----:B------:R-:W-:Y:S01]  /*3510*/  FADD.FTZ R67, R67, R136 ;  /* 0x0000008843437221 */ /* 0x000fe20000010000 */
[----:B------:R-:W2:Y:S01]  /*3520*/  F2F.BF16.F32 R135, R135 ;  /* 0x0000008700877304 */ /* 0x000ea20000202000 */
[----:B0-----:R-:W-:-:S03]  /*3530*/  IMAD.WIDE.U32 R126, R126, 0x10000, RZ ;  /* 0x000100007e7e7825 */ /* 0x001fc600078e00ff */
[----:B------:R-:W-:Y:S02]  /*3540*/  LOP3.LUT R126, R126, R139, RZ, 0xfc, !PT ;  /* 0x0000008b7e7e7212 */ /* 0x000fe400078efcff */
[----:B--2---:R-:W-:-:S04]  /*3550*/  SHF.L.U32 R137, R135, 0x10, RZ ;  /* 0x0000001087897819 */ /* 0x004fc800000006ff */
[----:B------:R-:W-:Y:S01]  /*3560*/  LOP3.LUT R127, R127, R137, R134, 0xfe, !PT ;  /* 0x000000897f7f7212 */ /* 0x000fe200078efe86 */
[C---:B-1----:R-:W-:Y:S01]  /*3570*/  IMAD.WIDE.U32 R124, R9.reuse, 0x8, R124 ;  /* 0x00000008097c7825 */ /* 0x042fe200078e007c */
[----:B------:R-:W-:-:S04]  /*3580*/  IADD3 R9, PT, PT, R9, 0x100, RZ ;  /* 0x0000010009097810 */ /* 0x000fc80007ffe0ff */
[----:B------:R0:W-:Y:S03]  /*3590*/  STG.E.64 desc[UR12][R124.64], R126 ;  /* 0x0000007e7c007986 */ /* 0x0001e6000c101b0c */
.L_x_952:
[----:B------:R-:W-:Y:S05]  /*35a0*/  BSYNC.RECONVERGENT B1 ;  /* 0x0000000000017941 */ /* 0x000fea0003800200 */
.L_x_951:
[----:B------:R-:W-:Y:S04]  /*35b0*/  BSSY.RECONVERGENT B1, `(.L_x_953) ;  /* 0x0000048000017945 */ /* 0x000fe80003800200 */
[----:B------:R-:W-:Y:S05]  /*35c0*/  @!P0 BRA `(.L_x_954) ;  /* 0x0000000400188947 */ /* 0x000fea0003800000 */
[----:B0-----:R-:W0:Y:S02]  /*35d0*/  LDC.64 R124, c[0x0][0x390] ;  /* 0x0000e400ff7c7b82 */ /* 0x001e240000000a00 */
[----:B0-----:R-:W-:-:S06]  /*35e0*/  IMAD.WIDE.U32 R124, R9, 0x8, R124 ;  /* 0x00000008097c7825 */ /* 0x001fcc00078e007c */
[----:B------:R-:W2:Y:S01]  /*35f0*/  LDG.E.64 R124, desc[UR12][R124.64] ;  /* 0x0000000c7c7c7981 */ /* 0x000ea2000c1e1b00 */
[----:B-----5:R-:W-:Y:S01]  /*3600*/  LOP3.LUT P6, RZ, R7, 0xff, RZ, 0xc0, !PT ;  /* 0x000000ff07ff7812 */ /* 0x020fe200078cc0ff */
[----:B------:R-:W-:Y:S01]  /*3610*/  FFMA.FTZ R127, R189, UR4, R132 ;  /* 0x00000004bd7f7c23 */ /* 0x000fe20008010084 */
[----:B------:R-:W-:Y:S02]  /*3620*/  CS2R R130, SRZ ;  /* 0x0000000000827805 */ /* 0x000fe4000001ff00 */
[----:B------:R-:W-:Y:S01]  /*3630*/  MOV R129, RZ ;  /* 0x000000ff00817202 */ /* 0x000fe20000000f00 */
[----:B------:R-:W-:Y:S02]  /*3640*/  HFMA2 R134, -RZ, RZ, 0, 0 ;  /* 0x00000000ff867431 */ /* 0x000fe400000001ff */
[----:B------:R-:W-:Y:S01]  /*3650*/  FADD.FTZ R127, R192, -R127 ;  /* 0x8000007fc07f7221 */ /* 0x000fe20000010000 */
[----:B------:R-:W-:Y:S02]  /*3660*/  MOV R133, RZ ;  /* 0x000000ff00857202 */ /* 0x000fe40000000f00 */
[----:B------:R-:W-:Y:S01]  /*3670*/  MOV R136, RZ ;  /* 0x000000ff00887202 */ /* 0x000fe20000000f00 */
        /* <DEDUP_REMOVED lines=59> */
.L_x_954:
[----:B------:R-:W-:Y:S05]  /*3a30*/  BSYNC.RECONVERGENT B1 ;  /* 0x0000000000017941 */ /* 0x000fea0003800200 */
.L_x_953:
[----:B------:R-:W-:Y:S04]  /*3a40*/  BSSY.RECONVERGENT B1, `(.L_x_955) ;  /* 0x0000048000017945 */ /* 0x000fe80003800200 */
[----:B------:R-:W-:Y:S05]  /*3a50*/  @!P1 BRA `(.L_x_956) ;  /* 0x0000000400189947 */ /* 0x000fea0003800000 */
[----:B01----:R-:W0:Y:S02]  /*3a60*/  LDC.64 R124, c[0x0][0x390] ;  /* 0x0000e400ff7c7b82 */ /* 0x003e240000000a00 */
        /* <DEDUP_REMOVED lines=69> */
.L_x_956:
[----:B------:R-:W-:Y:S05]  /*3ec0*/  BSYNC.RECONVERGENT B1 ;  /* 0x0000000000017941 */ /* 0x000fea0003800200 */
.L_x_955:
[----:B------:R-:W-:Y:S04]  /*3ed0*/  BSSY.RECONVERGENT B1, `(.L_x_957) ;  /* 0x0000048000017945 */ /* 0x000fe80003800200 */
[----:B------:R-:W-:Y:S05]  /*3ee0*/  @!P2 BRA `(.L_x_958) ;  /* 0x000000040018a947 */ /* 0x000fea0003800000 */
[----:B012---:R-:W0:Y:S02]  /*3ef0*/  LDC.64 R124, c[0x0][0x390] ;  /* 0x0000e400ff7c7b82 */ /* 0x007e240000000a00 */
        /* <DEDUP_REMOVED lines=69> */
.L_x_958:
[----:B------:R-:W-:Y:S05]  /*4350*/  BSYNC.RECONVERGENT B1 ;  /* 0x0000000000017941 */ /* 0x000fea0003800200 */
.L_x_957:
[----:B------:R-:W-:Y:S04]  /*4360*/  BSSY.RECONVERGENT B1, `(.L_x_959) ;  /* 0x0000048000017945 */ /* 0x000fe80003800200 */
[----:B------:R-:W-:Y:S05]  /*4370*/  @!P3 BRA `(.L_x_960) ;  /* 0x000000040018b947 */ /* 0x000fea0003800000 */
[----:B0123--:R-:W0:Y:S02]  /*4380*/  LDC.64 R124, c[0x0][0x390] ;  /* 0x0000e400ff7c7b82 */ /* 0x00fe240000000a00 */
        /* <DEDUP_REMOVED lines=69> */
.L_x_960:
[----:B------:R-:W-:Y:S05]  /*47e0*/  BSYNC.RECONVERGENT B1 ;  /* 0x0000000000017941 */ /* 0x000fea0003800200 */
.L_x_959:
[----:B------:R-:W-:Y:S04]  /*47f0*/  BSSY.RECONVERGENT B1, `(.L_x_961) ;  /* 0x0000048000017945 */ /* 0x000fe80003800200 */
[----:B------:R-:W-:Y:S05]  /*4800*/  @!P4 BRA `(.L_x_962) ;  /* 0x000000040018c947 */ /* 0x000fea0003800000 */
[----:B01234-:R-:W0:Y:S02]  /*4810*/  LDC.64 R124, c[0x0][0x390] ;  /* 0x0000e400ff7c7b82 */ /* 0x01fe240000000a00 */
        /* <DEDUP_REMOVED lines=69> */
.L_x_962:
[----:B------:R-:W-:Y:S05]  /*4c70*/  BSYNC.RECONVERGENT B1 ;  /* 0x0000000000017941 */ /* 0x000fea0003800200 */
.L_x_961:
        /* <DEDUP_REMOVED lines=35> */
[--C-:B------:R-:W-:Y:S01]  /*4eb0*/  FFMA.FTZ R127, R231, UR4, R132.reuse ;  /* 0x00000004e77f7c23 */ /* 0x100fe20008010084 */
[----:B------:R-:W-:Y:S01]  /*4ec0*/  FFMA.FTZ R132, R238, UR4, R132 ;  /* 0x00000004ee847c23 */ /* 0x000fe20008010084 */
[----:B------:R-:W-:Y:S02]  /*4ed0*/  FADD.FTZ R41, R41, R128 ;  /* 0x0000008029297221 */ /* 0x000fe40000010000 */
[----:B------:R-:W-:Y:S01]  /*4ee0*/  FADD.FTZ R127, R234, -R127 ;  /* 0x8000007fea7f7221 */ /* 0x000fe20000010000 */
[----:B------:R-:W-:-:S03]  /*4ef0*/  FADD.FTZ R132, R235, -R132 ;  /* 0x80000084eb847221 */ /* 0x000fc60000010000 */
[----:B------:R-:W-:Y:S01]  /*4f00*/  FMUL.FTZ R127, R127, UR23 ;  /* 0x000000177f7f7c20 */ /* 0x000fe20008410000 */
[----:B------:R-:W-:-:S03]  /*4f10*/  FMUL.FTZ R132, R132, UR23 ;  /* 0x0000001784847c20 */ /* 0x000fc60008410000 */
[----:B------:R-:W-:Y:S01]  /*4f20*/  @P6 MOV R126, R125 ;  /* 0x0000007d007e6202 */ /* 0x000fe20000000f00 */
[----:B------:R-:W-:Y:S01]  /*4f30*/  FMUL.FTZ R127, R127, UR14 ;  /* 0x0000000e7f7f7c20 */ /* 0x000fe20008410000 */
[----:B------:R-:W-:Y:S01]  /*4f40*/  @P6 SHF.L.U32 R135, R11, 0x10, RZ ;  /* 0x000000100b876819 */ /* 0x000fe200000006ff */
[----:B------:R-:W-:Y:S01]  /*4f50*/  FMUL.FTZ R132, R132, UR14 ;  /* 0x0000000e84847c20 */ /* 0x000fe20008410000 */
[----:B------:R-:W-:Y:S01]  /*4f60*/  @P6 SHF.L.U32 R124, R126, 0x10, RZ ;  /* 0x000000107e7c6819 */ /* 0x000fe200000006ff */
[----:B------:R-:W-:Y:S01]  /*4f70*/  FMUL.FTZ R127, R127, UR22 ;  /* 0x000000167f7f7c20 */ /* 0x000fe20008410000 */
[----:B------:R-:W0:Y:S01]  /*4f80*/  F2F.BF16.F32 R126, R133 ;  /* 0x00000085007e7304 */ /* 0x000e220000202000 */
[----:B------:R-:W-:Y:S02]  /*4f90*/  FMUL.FTZ R132, R132, UR22 ;  /* 0x0000001684847c20 */ /* 0x000fe40008410000 */
[C---:B------:R-:W-:Y:S01]  /*4fa0*/  @P6 FMUL.FTZ R134, R127.reuse, R135 ;  /* 0x000000877f866220 */ /* 0x040fe20000410000 */
[----:B------:R-:W-:Y:S01]  /*4fb0*/  @P6 FMUL.FTZ R131, R127, R124 ;  /* 0x0000007c7f836220 */ /* 0x000fe20000410000 */
[----:B------:R-:W-:Y:S01]  /*4fc0*/  ISETP.GE.U32.AND P6, PT, R0, 0x1000000, PT ;  /* 0x010000000000780c */ /* 0x000fe20003fc6070 */
[----:B------:R-:W-:-:S02]  /*4fd0*/  HFMA2 R135, -RZ, RZ, 0, 0 ;  /* 0x00000000ff877431 */ /* 0x000fc400000001ff */
[----:B------:R-:W-:Y:S01]  /*4fe0*/  FADD.FTZ R42, R42, R131 ;  /* 0x000000832a2a7221 */ /* 0x000fe20000010000 */
[----:B------:R-:W-:Y:S01]  /*4ff0*/  F2F.BF16.F32 R134, R134 ;  /* 0x0000008600867304 */ /* 0x000fe20000202000 */
[----:B0-----:R-:W-:-:S08]  /*5000*/  IMAD.WIDE.U32 R126, R126, 0x10000, RZ ;  /* 0x000100007e7e7825 */ /* 0x001fd000078e00ff */
[----:B------:R-:W-:Y:S02]  /*5010*/  @P6 SHF.R.U32.HI R124, RZ, 0x10, R125 ;  /* 0x00000010ff7c6819 */ /* 0x000fe4000001167d */
[----:B------:R-:W-:Y:S02]  /*5020*/  @P6 SHF.L.U32 R125, R10, 0x10, RZ ;  /* 0x000000100a7d6819 */ /* 0x000fe400000006ff */
[----:B------:R-:W-:Y:S02]  /*5030*/  @P6 SHF.L.U32 R124, R124, 0x10, RZ ;  /* 0x000000107c7c6819 */ /* 0x000fe400000006ff */
[----:B------:R-:W-:Y:S01]  /*5040*/  LOP3.LUT R126, R126, R139, RZ, 0xfc, !PT ;  /* 0x0000008b7e7e7212 */ /* 0x000fe200078efcff */
[C---:B------:R-:W-:Y:S02]  /*5050*/  @P6 FMUL.FTZ R135, R132.reuse, R125 ;  /* 0x0000007d84876220 */ /* 0x040fe40000410000 */
[----:B------:R-:W-:Y:S02]  /*5060*/  @P6 FMUL.FTZ R136, R132, R124 ;  /* 0x0000007c84886220 */ /* 0x000fe40000410000 */
[----:B------:R-:W0:Y:S02]  /*5070*/  LDC.64 R124, c[0x0][0x468] ;  /* 0x00011a00ff7c7b82 */ /* 0x000e240000000a00 */
[----:B------:R-:W1:Y:S01]  /*5080*/  F2F.BF16.F32 R135, R135 ;  /* 0x0000008700877304 */ /* 0x000e620000202000 */
[----:B------:R-:W-:Y:S01]  /*5090*/  FADD.FTZ R43, R43, R136 ;  /* 0x000000882b2b7221 */ /* 0x000fe20000010000 */
[----:B-1----:R-:W-:-:S04]  /*50a0*/  SHF.L.U32 R137, R135, 0x10, RZ ;  /* 0x0000001087897819 */ /* 0x002fc800000006ff */
[----:B------:R-:W-:Y:S01]  /*50b0*/  LOP3.LUT R127, R127, R137, R134, 0xfe, !PT ;  /* 0x000000897f7f7212 */ /* 0x000fe200078efe86 */
[----:B0-----:R-:W-:-:S05]  /*50c0*/  IMAD.WIDE.U32 R124, R9, 0x8, R124 ;  /* 0x00000008097c7825 */ /* 0x001fca00078e007c */
[----:B------:R0:W-:Y:S01]  /*50d0*/  STG.E.64 desc[UR12][R124.64], R126 ;  /* 0x0000007e7c007986 */ /* 0x0001e2000c101b0c */
[----:B------:R-:W-:Y:S05]  /*50e0*/  BRA `(.L_x_963) ;  /* 0x0000006c00d47947 */ /* 0x000fea0003800000 */
.L_x_950:
        /* <DEDUP_REMOVED lines=8> */
[----:B------:R-:W-:Y:S02]  /*5170*/  CS2R R136, SRZ ;  /* 0x0000000000887805 */ /* 0x000fe4000001ff00 */
[----:B------:R-:W-:Y:S02]  /*5180*/  MOV R133, RZ ;  /* 0x000000ff00857202 */ /* 0x000fe40000000f00 */
[----:B------:R-:W-:Y:S01]  /*5190*/  CS2R R134, SRZ ;  /* 0x0000000000867805 */ /* 0x000fe2000001ff00 */
[----:B------:R-:W-:Y:S01]  /*51a0*/  FADD.FTZ R126, R184, -R127 ;  /* 0x8000007fb87e7221 */ /* 0x000fe20000010000 */
[----:B------:R-:W-:Y:S01]  /*51b0*/  CS2R R138, SRZ ;  /* 0x00000000008a7805 */ /* 0x000fe2000001ff00 */
[----:B------:R-:W-:-:S02]  /*51c0*/  HFMA2 R237, -RZ, RZ, 0, 0 ;  /* 0x00000000ffed7431 */ /* 0x000fc400000001ff */
[----:B------:R-:W-:-:S04]  /*51d0*/  FMUL.FTZ R126, R126, UR23 ;  /* 0x000000177e7e7c20 */ /* 0x000fc80008410000 */
[----:B------:R-:W-:Y:S01]  /*51e0*/  FMUL.FTZ R128, R126, UR14 ;  /* 0x0000000e7e807c20 */ /* 0x000fe20008410000 */
[----:B------:R-:W-:Y:S01]  /*51f0*/  @P6 SHF.L.U32 R129, R37, 0x10, RZ ;  /* 0x0000001025816819 */ /* 0x000fe200000006ff */
[----:B------:R-:W-:Y:S02]  /*5200*/  F2F.BF16.F32 R239, R126 ;  /* 0x0000007e00ef7304 */ /* 0x000fe40000202000 */
[----:B------:R-:W-:-:S04]  /*5210*/  FMUL.FTZ R128, R128, UR22 ;  /* 0x0000001680807c20 */ /* 0x000fc80008410000 */
[----:B------:R-:W-:-:S06]  /*5220*/  @P6 FMUL.FTZ R137, R129, R128 ;  /* 0x0000008081896220 */ /* 0x000fcc0000410000 */
        /* <DEDUP_REMOVED lines=14> */
[----:B------:R-:W-:Y:S01]  /*5310*/  @P6 FMUL.FTZ R138, R130, R127 ;  /* 0x0000007f828a6220 */ /* 0x000fe20000410000 */
[----:B------:R-:W-:Y:S01]  /*5320*/  @P6 FMUL.FTZ R134, R127, R124 ;  /* 0x0000007c7f866220 */ /* 0x000fe20000410000 */
[----:B------:R-:W-:Y:S01]  /*5330*/  FFMA.FTZ R127, R169, UR4, R132 ;  /* 0x00000004a97f7c23 */ /* 0x000fe20008010084 */
[----:B------:R-:W-:Y:S02]  /*5340*/  LOP3.LUT P6, RZ, R8, 0xff0000, RZ, 0xc0, !PT ;  /* 0x00ff000008ff7812 */ /* 0x000fe400078cc0ff */
[----:B------:R-:W-:Y:S01]  /*5350*/  FADD.FTZ R65, R65, R134 ;  /* 0x0000008641417221 */ /* 0x000fe20000010000 */
[----:B------:R-:W-:Y:S01]  /*5360*/  FADD.FTZ R127, R186, -R127 ;  /* 0x8000007fba7f7221 */ /* 0x000fe20000010000 */
[----:B------:R-:W-:Y:S03]  /*5370*/  F2F.BF16.F32 R138, R138 ;  /* 0x0000008a008a7304 */ /* 0x000fe60000202000 */
[----:B------:R-:W-:-:S04]  /*5380*/  FMUL.FTZ R240, R127, UR23 ;  /* 0x000000177ff07c20 */ /* 0x000fc80008410000 */
[----:B------:R-:W-:Y:S02]  /*5390*/  FMUL.FTZ R124, R240, UR14 ;  /* 0x0000000ef07c7c20 */ /* 0x000fe40008410000 */
[----:B------:R-:W-:Y:S01]  /*53a0*/  @P6 MOV R127, R125 ;  /* 0x0000007d007f6202 */ /* 0x000fe20000000f00 */
[----:B------:R-:W-:Y:S01]  /*53b0*/  F2F.BF16.F32 R240, R240 ;  /* 0x000000f000f07304 */ /* 0x000fe20000202000 */
[----:B------:R-:W-:Y:S01]  /*53c0*/  FMUL.FTZ R129, R124, UR22 ;  /* 0x000000167c817c20 */ /* 0x000fe20008410000 */
[----:B------:R-:W-:Y:S02]  /*53d0*/  @P6 SHF.L.U32 R130, R35, 0x10, RZ ;  /* 0x0000001023826819 */ /* 0x000fe400000006ff */
[----:B------:R-:W-:-:S03]  /*53e0*/  @P6 SHF.L.U32 R124, R127, 0x10, RZ ;  /* 0x000000107f7c6819 */ /* 0x000fc600000006ff */
[----:B------:R-:W-:Y:S01]  /*53f0*/  @P6 FMUL.FTZ R139, R130, R129 ;  /* 0x00000081828b6220 */ /* 0x000fe20000410000 */
[----:B------:R-:W0:Y:S01]  /*5400*/  F2F.BF16.F32 R127, R128 ;  /* 0x00000080007f7304 */ /* 0x000e220000202000 */
[----:B------:R-:W-:Y:S01]  /*5410*/  @P6 FMUL.FTZ R135, R129, R124 ;  /* 0x0000007c81876220 */ /* 0x000fe20000410000 */
[----:B------:R-:W-:Y:S01]  /*5420*/  ISETP.GE.U32.AND P6, PT, R8, 0x1000000, PT ;  /* 0x010000000800780c */ /* 0x000fe20003fc6070 */
[----:B------:R-:W-:Y:S02]  /*5430*/  FFMA.FTZ R124, R190, UR4, R132 ;  /* 0x00000004be7c7c23 */ /* 0x000fe40008010084 */
[----:B------:R-:W-:Y:S02]  /*5440*/  FADD.FTZ R66, R66, R135 ;  /* 0x0000008742427221 */ /* 0x000fe40000010000 */
[----:B------:R-:W-:Y:S01]  /*5450*/  FADD.FTZ R124, R187, -R124 ;  /* 0x8000007cbb7c7221 */ /* 0x000fe20000010000 */
[----:B------:R-:W-:Y:S03]  /*5460*/  F2F.BF16.F32 R139, R139 ;  /* 0x0000008b008b7304 */ /* 0x000fe60000202000 */
[----:B------:R-:W-:-:S04]  /*5470*/  FMUL.FTZ R241, R124, UR23 ;  /* 0x000000177cf17c20 */ /* 0x000fc80008410000 */
[----:B------:R-:W-:Y:S01]  /*5480*/  @P6 SHF.R.U32.HI R124, RZ, 0x10, R125 ;  /* 0x00000010ff7c6819 */ /* 0x000fe2000001167d */
[----:B------:R-:W-:Y:S01]  /*5490*/  FMUL.FTZ R125, R241, UR14 ;  /* 0x0000000ef17d7c20 */ /* 0x000fe20008410000 */
[----:B------:R-:W-:Y:S01]  /*54a0*/  @P6 SHF.L.U32 R130, R34, 0x10, RZ ;  /* 0x0000001022826819 */ /* 0x000fe200000006ff */
[----:B------:R-:W1:Y:S01]  /*54b0*/  F2F.BF16.F32 R129, R241 ;  /* 0x000000f100817304 */ /* 0x000e620000202000 */
[----:B------:R-:W-:Y:S01]  /*54c0*/  @P6 SHF.L.U32 R124, R124, 0x10, RZ ;  /* 0x000000107c7c6819 */ /* 0x000fe200000006ff */
[----:B------:R-:W-:Y:S01]  /*54d0*/  FMUL.FTZ R125, R125, UR22 ;  /* 0x000000167d7d7c20 */ /* 0x000fe20008410000 */
[----:B0-----:R-:W-:-:S04]  /*54e0*/  IMAD.WIDE.U32 R126, R127, 0x10000, RZ ;  /* 0x000100007f7e7825 */ /* 0x001fc800078e00ff */
[----:B------:R-:W-:Y:S01]  /*54f0*/  @P6 FMUL.FTZ R237, R130, R125 ;  /* 0x0000007d82ed6220 */ /* 0x000fe20000410000 */
[----:B------:R-:W-:Y:S01]  /*5500*/  @P6 FMUL.FTZ R136, R125, R124 ;  /* 0x0000007c7d886220 */ /* 0x000fe20000410000 */
[----:B------:R-:W0:Y:S01]  /*5510*/  LDC.64 R130, c[0x0][0x478] ;  /* 0x00011e00ff827b82 */ /* 0x000e220000000a00 */
[----:B------:R-:W-:Y:S02]  /*5520*/  LOP3.LUT R128, R126, R239, RZ, 0xfc, !PT ;  /* 0x000000ef7e807212 */ /* 0x000fe400078efcff */
[----:B------:R-:W-:Y:S01]  /*5530*/  FADD.FTZ R67, R67, R136 ;  /* 0x0000008843437221 */ /* 0x000fe20000010000 */
[----:B------:R-:W2:Y:S01]  /*5540*/  F2F.BF16.F32 R237, R237 ;  /* 0x000000ed00ed7304 */ /* 0x000ea20000202000 */
[----:B-1----:R-:W-:-:S03]  /*5550*/  SHF.L.U32 R129, R129, 0x10, RZ ;  /* 0x0000001081817819 */ /* 0x002fc600000006ff */
[----:B------:R-:W1:Y:S01]  /*5560*/  LDC.64 R124, c[0x0][0x468] ;  /* 0x00011a00ff7c7b82 */ /* 0x000e620000000a00 */
[----:B------:R-:W-:Y:S01]  /*5570*/  LOP3.LUT R129, R127, R129, R240, 0xfe, !PT ;  /* 0x000000817f817212 */ /* 0x000fe200078efef0 */
[----:B------:R-:W-:-:S03]  /*5580*/  IMAD.WIDE.U32 R126, R138, 0x10000, RZ ;  /* 0x000100008a7e7825 */ /* 0x000fc600078e00ff */
[----:B------:R-:W-:Y:S02]  /*5590*/  LOP3.LUT R126, R126, R137, RZ, 0xfc, !PT ;  /* 0x000000897e7e7212 */ /* 0x000fe400078efcff */
[----:B--2---:R-:W-:-:S04]  /*55a0*/  SHF.L.U32 R239, R237, 0x10, RZ ;  /* 0x00000010edef7819 */ /* 0x004fc800000006ff */
[----:B------:R-:W-:Y:S01]  /*55b0*/  LOP3.LUT R127, R127, R239, R139, 0xfe, !PT ;  /* 0x000000ef7f7f7212 */ /* 0x000fe200078efe8b */
[----:B0-----:R-:W-:-:S05]  /*55c0*/  IMAD.WIDE.U32 R130, R9, 0x8, R130 ;  /* 0x0000000809827825 */ /* 0x001fca00078e0082 */
[----:B------:R0:W-:Y:S01]  /*55d0*/  STG.E.64 desc[UR12][R130.64], R128 ;  /* 0x0000008082007986 */ /* 0x0001e2000c101b0c */
[C---:B-1----:R-:W-:Y:S01]  /*55e0*/  IMAD.WIDE.U32 R124, R9.reuse, 0x8, R124 ;  /* 0x00000008097c7825 */ /* 0x042fe200078e007c */
[----:B------:R-:W-:-:S04]  /*55f0*/  IADD3 R9, PT, PT, R9, 0x100, RZ ;  /* 0x0000010009097810 */ /* 0x000fc80007ffe0ff */
[----:B------:R0:W-:Y:S03]  /*5600*/  STG.E.64 desc[UR12][R124.64], R126 ;  /* 0x0000007e7c007986 */ /* 0x0001e6000c101b0c */
.L_x_965:
[----:B------:R-:W-:Y:S05]  /*5610*/  BSYNC.RECONVERGENT B1 ;  /* 0x0000000000017941 */ /* 0x000fea0003800200 */
.L_x_964:
[----:B------:R-:W-:Y:S04]  /*5620*/  BSSY.RECONVERGENT B1, `(.L_x_966) ;  /* 0x0000052000017945 */ /* 0x000fe80003800200 */
[----:B------:R-:W-:Y:S05]  /*5630*/  @!P0 BRA `(.L_x_967) ;  /* 0x0000000400408947 */ /* 0x000fea0003800000 */
[----:B0-----:R-:W0:Y:S02]  /*5640*/  LDC.64 R124, c[0x0][0x390] ;  /* 0x0000e400ff7c7b82 */ /* 0x001e240000000a00 */
[----:B0-----:R-:W-:-:S06]  /*5650*/  IMAD.WIDE.U32 R124, R9, 0x8, R124 ;  /* 0x00000008097c7825 */ /* 0x001fcc00078e007c */
[----:B------:R-:W2:Y:S01]  /*5660*/  LDG.E.64 R124, desc[UR12][R124.64] ;  /* 0x0000000c7c7c7981 */ /* 0x000ea2000c1e1b00 */
[----:B-----5:R-:W-:Y:S01]  /*5670*/  LOP3.LUT P6, RZ, R7, 0xff, RZ, 0xc0, !PT ;  /* 0x000000ff07ff7812 */ /* 0x020fe200078cc0ff */
[----:B------:R-:W-:Y:S01]  /*5680*/  FFMA.FTZ R127, R189, UR4, R132 ;  /* 0x00000004bd7f7c23 */ /* 0x000fe20008010084 */
[----:B------:R-:W-:Y:S01]  /*5690*/  MOV R133, RZ ;  /* 0x000000ff00857202 */ /* 0x000fe20000000f00 */
[----:B------:R-:W-:Y:S01]  /*56a0*/  HFMA2 R137, -RZ, RZ, 0, 0 ;  /* 0x00000000ff897431 */ /* 0x000fe200000001ff */
[----:B------:R-:W-:Y:S01]  /*56b0*/  CS2R R134, SRZ ;  /* 0x0000000000867805 */ /* 0x000fe2000001ff00 */
[----:B------:R-:W-:Y:S01]  /*56c0*/  FADD.FTZ R127, R192, -R127 ;  /* 0x8000007fc07f7221 */ /* 0x000fe20000010000 */
[----:B------:R-:W-:Y:S01]  /*56d0*/  CS2R R138, SRZ ;  /* 0x00000000008a7805 */ /* 0x000fe2000001ff00 */
[----:B------:R-:W-:Y:S02]  /*56e0*/  HFMA2 R237, -RZ, RZ, 0, 0 ;  /* 0x00000000ffed7431 */ /* 0x000fe400000001ff */
        /* <DEDUP_REMOVED lines=17> */
[----:B------:R-:W-:Y:S01]  /*5800*/  @P6 SHF.L.U32 R136, R32, 0x10, RZ ;  /* 0x0000001020886819 */ /* 0x000fe200000006ff */
[----:B------:R-:W0:Y:S01]  /*5810*/  F2F.BF16.F32 R129, R130 ;  /* 0x0000008200817304 */ /* 0x000e220000202000 */
[----:B------:R-:W-:Y:S01]  /*5820*/  @P6 SHF.L.U32 R124, R124, 0x10, RZ ;  /* 0x000000107c7c6819 */ /* 0x000fe200000006ff */
[----:B------:R-:W-:-:S04]  /*5830*/  FMUL.FTZ R127, R126, UR22 ;  /* 0x000000167e7f7c20 */ /* 0x000fc80008410000 */
[----:B------:R-:W-:Y:S01]  /*5840*/  @P6 FMUL.FTZ R138, R136, R127 ;  /* 0x0000007f888a6220 */ /* 0x000fe20000410000 */
[----:B------:R-:W-:Y:S01]  /*5850*/  @P6 FMUL.FTZ R134, R127, R124 ;  /* 0x0000007c7f866220 */ /* 0x000fe20000410000 */
[----:B------:R-:W-:Y:S01]  /*5860*/  FFMA.FTZ R127, R191, UR4, R132 ;  /* 0x00000004bf7f7c23 */ /* 0x000fe20008010084 */
[----:B------:R-:W-:Y:S02]  /*5870*/  LOP3.LUT P6, RZ, R7, 0xff0000, RZ, 0xc0, !PT ;  /* 0x00ff000007ff7812 */ /* 0x000fe400078cc0ff */
[----:B------:R-:W-:Y:S01]  /*5880*/  MOV R136, RZ ;  /* 0x000000ff00887202 */ /* 0x000fe20000000f00 */
[----:B------:R-:W-:Y:S01]  /*5890*/  FADD.FTZ R127, R194, -R127 ;  /* 0x8000007fc27f7221 */ /* 0x000fe20000010000 */
[----:B------:R-:W-:Y:S01]  /*58a0*/  F2F.BF16.F32 R138, R138 ;  /* 0x0000008a008a7304 */ /* 0x000fe20000202000 */
[----:B------:R-:W-:Y:S01]  /*58b0*/  FADD.FTZ R61, R61, R134 ;  /* 0x000000863d3d7221 */ /* 0x000fe20000010000 */
[----:B0-----:R-:W-:-:S04]  /*58c0*/  IMAD.WIDE.U32 R128, R129, 0x10000, RZ ;  /* 0x0001000081807825 */ /* 0x001fc800078e00ff */
[----:B------:R-:W-:-:S04]  /*58d0*/  FMUL.FTZ R240, R127, UR23 ;  /* 0x000000177ff07c20 */ /* 0x000fc80008410000 */
[----:B------:R-:W-:Y:S01]  /*58e0*/  FMUL.FTZ R124, R240, UR14 ;  /* 0x0000000ef07c7c20 */ /* 0x000fe20008410000 */
[----:B------:R-:W-:Y:S01]  /*58f0*/  LOP3.LUT R130, R128, R239, RZ, 0xfc, !PT ;  /* 0x000000ef80827212 */ /* 0x000fe200078efcff */
[----:B------:R-:W-:Y:S01]  /*5900*/  F2F.BF16.F32 R240, R240 ;  /* 0x000000f000f07304 */ /* 0x000fe20000202000 */
[----:B------:R-:W-:Y:S01]  /*5910*/  @P6 MOV R126, R125 ;  /* 0x0000007d007e6202 */ /* 0x000fe20000000f00 */
[----:B------:R-:W-:-:S03]  /*5920*/  FMUL.FTZ R127, R124, UR22 ;  /* 0x000000167c7f7c20 */ /* 0x000fc60008410000 */
[----:B------:R-:W-:Y:S02]  /*5930*/  @P6 SHF.L.U32 R124, R126, 0x10, RZ ;  /* 0x000000107e7c6819 */ /* 0x000fe400000006ff */
[----:B------:R-:W-:-:S03]  /*5940*/  @P6 SHF.L.U32 R126, R31, 0x10, RZ ;  /* 0x000000101f7e6819 */ /* 0x000fc600000006ff */
[----:B------:R-:W-:Y:S01]  /*5950*/  @P6 FMUL.FTZ R135, R127, R124 ;  /* 0x0000007c7f876220 */ /* 0x000fe20000410000 */
[----:B------:R-:W-:Y:S01]  /*5960*/  FFMA.FTZ R124, R198, UR4, R132 ;  /* 0x00000004c67c7c23 */ /* 0x000fe20008010084 */
[----:B------:R-:W-:Y:S01]  /*5970*/  @P6 FMUL.FTZ R139, R126, R127 ;  /* 0x0000007f7e8b6220 */ /* 0x000fe20000410000 */
[----:B------:R-:W-:Y:S01]  /*5980*/  ISETP.GE.U32.AND P6, PT, R7, 0x1000000, PT ;  /* 0x010000000700780c */ /* 0x000fe20003fc6070 */
[----:B------:R-:W-:Y:S01]  /*5990*/  FADD.FTZ R62, R62, R135 ;  /* 0x000000873e3e7221 */ /* 0x000fe20000010000 */
[----:B------:R-:W-:-:S03]  /*59a0*/  FADD.FTZ R124, R195, -R124 ;  /* 0x8000007cc37c7221 */ /* 0x000fc60000010000 */
[----:B------:R-:W-:Y:S01]  /*59b0*/  F2F.BF16.F32 R139, R139 ;  /* 0x0000008b008b7304 */ /* 0x000fe20000202000 */
[----:B------:R-:W-:-:S07]  /*59c0*/  FMUL.FTZ R241, R124, UR23 ;  /* 0x000000177cf17c20 */ /* 0x000fce0008410000 */
[----:B------:R-:W-:Y:S01]  /*59d0*/  @P6 SHF.R.U32.HI R124, RZ, 0x10, R125 ;  /* 0x00000010ff7c6819 */ /* 0x000fe2000001167d */
[----:B------:R-:W-:Y:S01]  /*59e0*/  FMUL.FTZ R125, R241, UR14 ;  /* 0x0000000ef17d7c20 */ /* 0x000fe20008410000 */
[----:B------:R-:W-:Y:S01]  /*59f0*/  @P6 SHF.L.U32 R126, R30, 0x10, RZ ;  /* 0x000000101e7e6819 */ /* 0x000fe200000006ff */
[----:B------:R-:W0:Y:S01]  /*5a00*/  F2F.BF16.F32 R131, R241 ;  /* 0x000000f100837304 */ /* 0x000e220000202000 */
[----:B------:R-:W-:Y:S01]  /*5a10*/  @P6 SHF.L.U32 R124, R124, 0x10, RZ ;  /* 0x000000107c7c6819 */ /* 0x000fe200000006ff */
[----:B------:R-:W-:-:S04]  /*5a20*/  FMUL.FTZ R125, R125, UR22 ;  /* 0x000000167d7d7c20 */ /* 0x000fc80008410000 */
[----:B------:R-:W-:Y:S01]  /*5a30*/  @P6 FMUL.FTZ R237, R126, R125 ;  /* 0x0000007d7eed6220 */ /* 0x000fe20000410000 */
[----:B------:R-:W-:Y:S01]  /*5a40*/  @P6 FMUL.FTZ R136, R125, R124 ;  /* 0x0000007c7d886220 */ /* 0x000fe20000410000 */
[----:B------:R-:W1:Y:S03]  /*5a50*/  LDC.64 R126, c[0x0][0x478] ;  /* 0x00011e00ff7e7b82 */ /* 0x000e660000000a00 */
[----:B------:R-:W-:Y:S01]  /*5a60*/  FADD.FTZ R63, R63, R136 ;  /* 0x000000883f3f7221 */ /* 0x000fe20000010000 */
[----:B------:R-:W2:Y:S01]  /*5a70*/  F2F.BF16.F32 R237, R237 ;  /* 0x000000ed00ed7304 */ /* 0x000ea20000202000 */
[----:B0-----:R-:W-:-:S03]  /*5a80*/  SHF.L.U32 R131, R131, 0x10, RZ ;  /* 0x0000001083837819 */ /* 0x001fc600000006ff */
[----:B------:R-:W0:Y:S01]  /*5a90*/  LDC.64 R124, c[0x0][0x468] ;  /* 0x00011a00ff7c7b82 */ /* 0x000e220000000a00 */
[----:B------:R-:W-:Y:S01]  /*5aa0*/  LOP3.LUT R131, R129, R131, R240, 0xfe, !PT ;  /* 0x0000008381837212 */ /* 0x000fe200078efef0 */
[----:B------:R-:W-:-:S03]  /*5ab0*/  IMAD.WIDE.U32 R128, R138, 0x10000, RZ ;  /* 0x000100008a807825 */ /* 0x000fc600078e00ff */
[----:B------:R-:W-:Y:S02]  /*5ac0*/  LOP3.LUT R128, R128, R137, RZ, 0xfc, !PT ;  /* 0x0000008980807212 */ /* 0x000fe400078efcff */
[----:B--2---:R-:W-:-:S04]  /*5ad0*/  SHF.L.U32 R239, R237, 0x10, RZ ;  /* 0x00000010edef7819 */ /* 0x004fc800000006ff */
[----:B------:R-:W-:Y:S01]  /*5ae0*/  LOP3.LUT R129, R129, R239, R139, 0xfe, !PT ;  /* 0x000000ef81817212 */ /* 0x000fe200078efe8b */
[----:B-1----:R-:W-:-:S05]  /*5af0*/  IMAD.WIDE.U32 R126, R9, 0x8, R126 ;  /* 0x00000008097e7825 */ /* 0x002fca00078e007e */
[----:B------:R1:W-:Y:S01]  /*5b00*/  STG.E.64 desc[UR12][R126.64], R130 ;  /* 0x000000827e007986 */ /* 0x0003e2000c101b0c */
[C---:B0-----:R-:W-:Y:S01]  /*5b10*/  IMAD.WIDE.U32 R124, R9.reuse, 0x8, R124 ;  /* 0x00000008097c7825 */ /* 0x041fe200078e007c */
[----:B------:R-:W-:-:S04]  /*5b20*/  IADD3 R9, PT, PT, R9, 0x100, RZ ;  /* 0x0000010009097810 */ /* 0x000fc80007ffe0ff */
[----:B------:R1:W-:Y:S03]  /*5b30*/  STG.E.64 desc[UR12][R124.64], R128 ;  /* 0x000000807c007986 */ /* 0x0003e6000c101b0c */
.L_x_967:
[----:B------:R-:W-:Y:S05]  /*5b40*/  BSYNC.RECONVERGENT B1 ;  /* 0x0000000000017941 */ /* 0x000fea0003800200 */
.L_x_966:
[----:B------:R-:W-:Y:S04]  /*5b50*/  BSSY.RECONVERGENT B1, `(.L_x_968) ;  /* 0x0000052000017945 */ /* 0x000fe80003800200 */
[----:B------:R-:W-:Y:S05]  /*5b60*/  @!P1 BRA `(.L_x_969) ;  /* 0x0000000400409947 */ /* 0x000fea0003800000 */
[----:B01----:R-:W0:Y:S02]  /*5b70*/  LDC.64 R124, c[0x0][0x390] ;  /* 0x0000e400ff7c7b82 */ /* 0x003e240000000a00 */
[----:B0-----:R-:W-:-:S06]  /*5b80*/  IMAD.WIDE.U32 R124, R9, 0x8, R124 ;  /* 0x00000008097c7825 */ /* 0x001fcc00078e007c */
[----:B------:R-:W2:Y:S01]  /*5b90*/  LDG.E.64 R124, desc[UR12][R124.64] ;  /* 0x0000000c7c7c7981 */ /* 0x000ea2000c1e1b00 */
[----:B-----5:R-:W-:Y:S01]  /*5ba0*/  LOP3.LUT P6, RZ, R6, 0xff, RZ, 0xc0, !PT ;  /* 0x000000ff06ff7812 */ /* 0x020fe200078cc0ff */
[----:B------:R-:W-:Y:S01]  /*5bb0*/  FFMA.FTZ R127, R197, UR4, R132 ;  /* 0x00000004c57f7c23 */ /* 0x000fe20008010084 */
[----:B------:R-:W-:Y:S01]  /*5bc0*/  HFMA2 R133, -RZ, RZ, 0, 0 ;  /* 0x00000000ff857431 */ /* 0x000fe200000001ff */
[----:B------:R-:W-:Y:S01]  /*5bd0*/  CS2R R134, SRZ ;  /* 0x0000000000867805 */ /* 0x000fe2000001ff00 */
[----:B------:R-:W-:Y:S02]  /*5be0*/  HFMA2 R137, -RZ, RZ, 0, 0 ;  /* 0x00000000ff897431 */ /* 0x000fe400000001ff */
        /* <DEDUP_REMOVED lines=72> */
.L_x_969:
[----:B------:R-:W-:Y:S05]  /*6070*/  BSYNC.RECONVERGENT B1 ;  /* 0x0000000000017941 */ /* 0x000fea0003800200 */
.L_x_968:
[----:B------:R-:W-:Y:S04]  /*6080*/  BSSY.RECONVERGENT B1, `(.L_x_970) ;  /* 0x0000052000017945 */ /* 0x000fe80003800200 */
[----:B------:R-:W-:Y:S05]  /*6090*/  @!P2 BRA `(.L_x_971) ;  /* 0x000000040040a947 */ /* 0x000fea0003800000 */
[----:B012---:R-:W0:Y:S02]  /*60a0*/  LDC.64 R124, c[0x0][0x390] ;  /* 0x0000e400ff7c7b82 */ /* 0x007e240000000a00 */
        /* <DEDUP_REMOVED lines=79> */
.L_x_971:
[----:B------:R-:W-:Y:S05]  /*65a0*/  BSYNC.RECONVERGENT B1 ;  /* 0x0000000000017941 */ /* 0x000fea0003800200 */
.L_x_970:
[----:B------:R-:W-:Y:S04]  /*65b0*/  BSSY.RECONVERGENT B1, `(.L_x_972) ;  /* 0x0000052000017945 */ /* 0x000fe80003800200 */
[----:B------:R-:W-:Y:S05]  /*65c0*/  @!P3 BRA `(.L_x_973) ;  /* 0x000000040040b947 */ /* 0x000fea0003800000 */
[----:B0123--:R-:W0:Y:S02]  /*65d0*/  LDC.64 R124, c[0x0][0x390] ;  /* 0x0000e400ff7c7b82 */ /* 0x00fe240000000a00 */
        /* <DEDUP_REMOVED lines=79> */
.L_x_973:
[----:B------:R-:W-:Y:S05]  /*6ad0*/  BSYNC.RECONVERGENT B1 ;  /* 0x0000000000017941 */ /* 0x000fea0003800200 */
.L_x_972:
[----:B------:R-:W-:Y:S04]  /*6ae0*/  BSSY.RECONVERGENT B1, `(.L_x_974) ;  /* 0x0000052000017945 */ /* 0x000fe80003800200 */
[----:B------:R-:W-:Y:S05]  /*6af0*/  @!P4 BRA `(.L_x_975) ;  /* 0x000000040040c947 */ /* 0x000fea0003800000 */
[----:B01234-:R-:W0:Y:S02]  /*6b00*/  LDC.64 R124, c[0x0][0x390] ;  /* 0x0000e400ff7c7b82 */ /* 0x01fe240000000a00 */
        /* <DEDUP_REMOVED lines=79> */
.L_x_975:
[----:B------:R-:W-:Y:S05]  /*7000*/  BSYNC.RECONVERGENT B1 ;  /* 0x0000000000017941 */ /* 0x000fea0003800200 */
.L_x_974:
[----:B------:R-:W-:Y:S05]  /*7010*/  @!P5 BRA `(.L_x_963) ;  /* 0x000000500008d947 */ /* 0x000fea0003800000 */
[----:B01234-:R-:W0:Y:S02]  /*7020*/  LDC.64 R124, c[0x0][0x390] ;  /* 0x0000e400ff7c7b82 */ /* 0x01fe240000000a00 */
[----:B0-----:R-:W-:-:S06]  /*7030*/  IMAD.WIDE.U32 R124, R9, 0x8, R124 ;  /* 0x00000008097c7825 */ /* 0x001fcc00078e007c */
[----:B------:R-:W2:Y:S01]  /*7040*/  LDG.E.64 R124, desc[UR12][R124.64] ;  /* 0x0000000c7c7c7981 */ /* 0x000ea2000c1e1b00 */
[----:B-----5:R-:W-:Y:S01]  /*7050*/  LOP3.LUT P6, RZ, R0, 0xff, RZ, 0xc0, !PT ;  /* 0x000000ff00ff7812 */ /* 0x020fe200078cc0ff */
[----:B------:R-:W-:Y:S01]  /*7060*/  FFMA.FTZ R127, R229, UR4, R132 ;  /* 0x00000004e57f7c23 */ /* 0x000fe20008010084 */
[----:B------:R-:W-:Y:S01]  /*7070*/  CS2R R136, SRZ ;  /* 0x0000000000887805 */ /* 0x000fe2000001ff00 */
[----:B------:R-:W-:Y:S01]  /*7080*/  HFMA2 R133, -RZ, RZ, 0, 0 ;  /* 0x00000000ff857431 */ /* 0x000fe200000001ff */
[----:B------:R-:W-:Y:S01]  /*7090*/  CS2R R134, SRZ ;  /* 0x0000000000867805 */ /* 0x000fe2000001ff00 */
[----:B------:R-:W-:-:S04]  /*70a0*/  FADD.FTZ R127, R232, -R127 ;  /* 0x8000007fe87f7221 */ /* 0x000fc80000010000 */
[----:B------:R-:W-:-:S04]  /*70b0*/  FMUL.FTZ R128, R127, UR23 ;  /* 0x000000177f807c20 */ /* 0x000fc80008410000 */
[----:B------:R-:W-:Y:S01]  /*70c0*/  FMUL.FTZ R127, R128, UR14 ;  /* 0x0000000e807f7c20 */ /* 0x000fe20008410000 */
[----:B------:R-:W-:Y:S01]  /*70d0*/  @P6 SHF.L.U32 R130, R13, 0x10, RZ ;  /* 0x000000100d826819 */ /* 0x000fe200000006ff */
[----:B------:R-:W-:Y:S02]  /*70e0*/  F2F.BF16.F32 R237, R128 ;  /* 0x0000008000ed7304 */ /* 0x000fe40000202000 */
[----:B------:R-:W-:-:S04]  /*70f0*/  FMUL.FTZ R127, R127, UR22 ;  /* 0x000000167f7f7c20 */ /* 0x000fc80008410000 */
[----:B------:R-:W-:-:S04]  /*7100*/  @P6 FMUL.FTZ R136, R130, R127 ;  /* 0x0000007f82886220 */ /* 0x000fc80000410000 */
        /* <DEDUP_REMOVED lines=17> */
[--C-:B------:R-:W-:Y:S01]  /*7220*/  FFMA.FTZ R127, R231, UR4, R132.reuse ;  /* 0x00000004e77f7c23 */ /* 0x100fe20008010084 */
[----:B------:R-:W-:Y:S02]  /*7230*/  LOP3.LUT P6, RZ, R0, 0xff0000, RZ, 0xc0, !PT ;  /* 0x00ff000000ff7812 */ /* 0x000fe400078cc0ff */
[----:B------:R-:W-:Y:S01]  /*7240*/  CS2R R138, SRZ ;  /* 0x00000000008a7805 */ /* 0x000fe2000001ff00 */
[----:B------:R-:W-:Y:S01]  /*7250*/  FFMA.FTZ R132, R238, UR4, R132 ;  /* 0x00000004ee847c23 */ /* 0x000fe20008010084 */
[----:B------:R-:W-:Y:S01]  /*7260*/  FADD.FTZ R127, R234, -R127 ;  /* 0x8000007fea7f7221 */ /* 0x000fe20000010000 */
[----:B------:R-:W-:Y:S01]  /*7270*/  F2F.BF16.F32 R137, R137 ;  /* 0x0000008900897304 */ /* 0x000fe20000202000 */
[----:B------:R-:W-:Y:S01]  /*7280*/  FADD.FTZ R41, R41, R134 ;  /* 0x0000008629297221 */ /* 0x000fe20000010000 */
[----:B------:R-:W-:Y:S01]  /*7290*/  FADD.FTZ R132, R235, -R132 ;  /* 0x80000084eb847221 */ /* 0x000fe20000010000 */
[----:B------:R-:W-:Y:S01]  /*72a0*/  FMUL.FTZ R240, R127, UR23 ;  /* 0x000000177ff07c20 */ /* 0x000fe20008410000 */
[----:B0-----:R-:W-:-:S04]  /*72b0*/  IMAD.WIDE.U32 R128, R129, 0x10000, RZ ;  /* 0x0001000081807825 */ /* 0x001fc800078e00ff */
[----:B------:R-:W-:Y:S01]  /*72c0*/  FMUL.FTZ R241, R132, UR23 ;  /* 0x0000001784f17c20 */ /* 0x000fe20008410000 */
[----:B------:R-:W-:Y:S01]  /*72d0*/  FMUL.FTZ R124, R240, UR14 ;  /* 0x0000000ef07c7c20 */ /* 0x000fe20008410000 */
[----:B------:R-:W-:Y:S01]  /*72e0*/  HFMA2 R132, -RZ, RZ, 0, 0 ;  /* 0x00000000ff847431 */ /* 0x000fe200000001ff */
[----:B------:R-:W-:Y:S01]  /*72f0*/  @P6 MOV R126, R125 ;  /* 0x0000007d007e6202 */ /* 0x000fe20000000f00 */
[----:B------:R-:W0:Y:S01]  /*7300*/  F2F.BF16.F32 R131, R241 ;  /* 0x000000f100837304 */ /* 0x000e220000202000 */
[----:B------:R-:W-:Y:S01]  /*7310*/  FMUL.FTZ R127, R124, UR22 ;  /* 0x000000167c7f7c20 */ /* 0x000fe20008410000 */
[----:B------:R-:W-:Y:S02]  /*7320*/  LOP3.LUT R130, R128, R237, RZ, 0xfc, !PT ;  /* 0x000000ed80827212 */ /* 0x000fe400078efcff */
[----:B------:R-:W-:Y:S02]  /*7330*/  @P6 SHF.L.U32 R124, R126, 0x10, RZ ;  /* 0x000000107e7c6819 */ /* 0x000fe400000006ff */
[----:B------:R-:W-:-:S02]  /*7340*/  @P6 SHF.L.U32 R126, R11, 0x10, RZ ;  /* 0x000000100b7e6819 */ /* 0x000fc400000006ff */
[----:B------:R-:W1:Y:S01]  /*7350*/  F2F.BF16.F32 R240, R240 ;  /* 0x000000f000f07304 */ /* 0x000e620000202000 */
[----:B------:R-:W-:Y:S02]  /*7360*/  @P6 FMUL.FTZ R135, R127, R124 ;  /* 0x0000007c7f876220 */ /* 0x000fe40000410000 */
[----:B------:R-:W-:Y:S01]  /*7370*/  @P6 FMUL.FTZ R138, R126, R127 ;  /* 0x0000007f7e8a6220 */ /* 0x000fe20000410000 */
[----:B------:R-:W-:Y:S01]  /*7380*/  ISETP.GE.U32.AND P6, PT, R0, 0x1000000, PT ;  /* 0x010000000000780c */ /* 0x000fe20003fc6070 */
[----:B------:R-:W-:Y:S01]  /*7390*/  FMUL.FTZ R126, R241, UR14 ;  /* 0x0000000ef17e7c20 */ /* 0x000fe20008410000 */
[----:B------:R-:W-:Y:S01]  /*73a0*/  FADD.FTZ R42, R42, R135 ;  /* 0x000000872a2a7221 */ /* 0x000fe20000010000 */
[----:B0-----:R-:W-:Y:S02]  /*73b0*/  SHF.L.U32 R131, R131, 0x10, RZ ;  /* 0x0000001083837819 */ /* 0x001fe400000006ff */
[----:B------:R-:W-:Y:S02]  /*73c0*/  F2F.BF16.F32 R138, R138 ;  /* 0x0000008a008a7304 */ /* 0x000fe40000202000 */
[----:B-1----:R-:W-:Y:S01]  /*73d0*/  LOP3.LUT R131, R129, R131, R240, 0xfe, !PT ;  /* 0x0000008381837212 */ /* 0x002fe200078efef0 */
[----:B------:R-:W-:-:S05]  /*73e0*/  IMAD.WIDE.U32 R128, R137, 0x10000, RZ ;  /* 0x0001000089807825 */ /* 0x000fca00078e00ff */
[----:B------:R-:W-:Y:S01]  /*73f0*/  @P6 SHF.R.U32.HI R124, RZ, 0x10, R125 ;  /* 0x00000010ff7c6819 */ /* 0x000fe2000001167d */
[----:B------:R-:W-:Y:S01]  /*7400*/  FMUL.FTZ R125, R126, UR22 ;  /* 0x000000167e7d7c20 */ /* 0x000fe20008410000 */
[----:B------:R-:W-:Y:S02]  /*7410*/  @P6 SHF.L.U32 R126, R10, 0x10, RZ ;  /* 0x000000100a7e6819 */ /* 0x000fe400000006ff */
[----:B------:R-:W-:Y:S02]  /*7420*/  @P6 SHF.L.U32 R124, R124, 0x10, RZ ;  /* 0x000000107c7c6819 */ /* 0x000fe400000006ff */
[----:B------:R-:W-:Y:S01]  /*7430*/  LOP3.LUT R128, R128, R239, RZ, 0xfc, !PT ;  /* 0x000000ef80807212 */ /* 0x000fe200078efcff */
[----:B------:R-:W-:Y:S02]  /*7440*/  @P6 FMUL.FTZ R139, R126, R125 ;  /* 0x0000007d7e8b6220 */ /* 0x000fe40000410000 */
[----:B------:R-:W-:Y:S01]  /*7450*/  @P6 FMUL.FTZ R132, R125, R124 ;  /* 0x0000007c7d846220 */ /* 0x000fe20000410000 */
[----:B------:R-:W0:Y:S03]  /*7460*/  LDC.64 R126, c[0x0][0x478] ;  /* 0x00011e00ff7e7b82 */ /* 0x000e260000000a00 */
[----:B------:R-:W1:Y:S01]  /*7470*/  F2F.BF16.F32 R139, R139 ;  /* 0x0000008b008b7304 */ /* 0x000e620000202000 */
[----:B------:R-:W-:-:S04]  /*7480*/  FADD.FTZ R43, R43, R132 ;  /* 0x000000842b2b7221 */ /* 0x000fc80000010000 */
[----:B------:R-:W2:Y:S01]  /*7490*/  LDC.64 R124, c[0x0][0x468] ;  /* 0x00011a00ff7c7b82 */ /* 0x000ea20000000a00 */
[----:B-1----:R-:W-:-:S04]  /*74a0*/  SHF.L.U32 R237, R139, 0x10, RZ ;  /* 0x000000108bed7819 */ /* 0x002fc800000006ff */
[----:B------:R-:W-:Y:S01]  /*74b0*/  LOP3.LUT R129, R129, R237, R138, 0xfe, !PT ;  /* 0x000000ed81817212 */ /* 0x000fe200078efe8a */
[----:B0-----:R-:W-:-:S05]  /*74c0*/  IMAD.WIDE.U32 R126, R9, 0x8, R126 ;  /* 0x00000008097e7825 */ /* 0x001fca00078e007e */
[----:B------:R0:W-:Y:S01]  /*74d0*/  STG.E.64 desc[UR12][R126.64], R130 ;  /* 0x000000827e007986 */ /* 0x0001e2000c101b0c */
[----:B--2---:R-:W-:-:S05]  /*74e0*/  IMAD.WIDE.U32 R124, R9, 0x8, R124 ;  /* 0x00000008097c7825 */ /* 0x004fca00078e007c */
[----:B------:R0:W-:Y:S01]  /*74f0*/  STG.E.64 desc[UR12][R124.64], R128 ;  /* 0x000000807c007986 */ /* 0x0001e2000c101b0c */
[----:B------:R-:W-:Y:S05]  /*7500*/  BRA `(.L_x_963) ;  /* 0x0000004800cc7947 */ /* 0x000fea0003800000 */
.L_x_949:
        /* <DEDUP_REMOVED lines=9> */
[----:B-----5:R-:W-:Y:S01]  /*75a0*/  MOV R126, R170 ;  /* 0x000000aa007e7202 */ /* 0x020fe20000000f00 */
[----:B------:R-:W-:Y:S01]  /*75b0*/  FFMA.FTZ R127, R3, UR4, R132 ;  /* 0x00000004037f7c23 */ /* 0x000fe20008010084 */
[----:B------:R-:W-:Y:S01]  /*75c0*/  LOP3.LUT P6, RZ, R8, 0xff, RZ, 0xc0, !PT ;  /* 0x000000ff08ff7812 */ /* 0x000fe200078cc0ff */
[----:B------:R-:W-:Y:S01]  /*75d0*/  HFMA2 R129, -RZ, RZ, 0, 0 ;  /* 0x00000000ff817431 */ /* 0x000fe200000001ff */
[----:B------:R-:W-:Y:S01]  /*75e0*/  SHF.L.U32 R126, R126, 0x10, RZ ;  /* 0x000000107e7e7819 */ /* 0x000fe200000006ff */
[----:B------:R-:W-:Y:S01]  /*75f0*/  FADD.FTZ R127, R184, -R127 ;  /* 0x8000007fb87f7221 */ /* 0x000fe20000010000 */
[----:B------:R-:W-:Y:S02]  /*7600*/  HFMA2 R130, -RZ, RZ, 0, 0 ;  /* 0x00000000ff827431 */ /* 0x000fe400000001ff */
[----:B------:R-:W-:Y:S02]  /*7610*/  HFMA2 R133, -RZ, RZ, 0, 0 ;  /* 0x00000000ff857431 */ /* 0x000fe400000001ff */
[----:B------:R-:W-:-:S04]  /*7620*/  FFMA.FTZ R126, R127, UR23, R126 ;  /* 0x000000177f7e7c23 */ /* 0x000fc8000801007e */
[----:B------:R-:W-:Y:S01]  /*7630*/  FMUL.FTZ R126, R126, UR14 ;  /* 0x0000000e7e7e7c20 */ /* 0x000fe20008410000 */
[----:B------:R-:W-:-:S03]  /*7640*/  @P6 SHF.L.U32 R128, R37, 0x10, RZ ;  /* 0x0000001025806819 */ /* 0x000fc600000006ff */
[----:B------:R-:W-:-:S04]  /*7650*/  FMUL.FTZ R131, R126, UR22 ;  /* 0x000000167e837c20 */ /* 0x000fc80008410000 */
[----:B------:R-:W-:Y:S01]  /*7660*/  @P6 FMUL.FTZ R130, R128, R131 ;  /* 0x0000008380826220 */ /* 0x000fe20000410000 */
[----:B------:R-:W-:-:S03]  /*7670*/  FFMA.FTZ R128, R188, UR4, R132 ;  /* 0x00000004bc807c23 */ /* 0x000fc60008010084 */
[----:B------:R-:W-:Y:S01]  /*7680*/  F2F.BF16.F32 R139, R130 ;  /* 0x00000082008b7304 */ /* 0x000fe20000202000 */
[----:B--2---:R-:W-:-:S04]  /*7690*/  @P6 MOV R127, R124 ;  /* 0x0000007c007f6202 */ /* 0x004fc80000000f00 */
[----:B------:R-:W-:Y:S01]  /*76a0*/  @P6 SHF.L.U32 R126, R127, 0x10, RZ ;  /* 0x000000107f7e6819 */ /* 0x000fe200000006ff */
[----:B------:R-:W-:Y:S01]  /*76b0*/  FADD.FTZ R127, R185, -R128 ;  /* 0x80000080b97f7221 */ /* 0x000fe20000010000 */
[----:B------:R-:W-:-:S03]  /*76c0*/  MOV R128, RZ ;  /* 0x000000ff00807202 */ /* 0x000fc60000000f00 */
[----:B------:R-:W-:Y:S01]  /*76d0*/  @P6 FMUL.FTZ R129, R131, R126 ;  /* 0x0000007e83816220 */ /* 0x000fe20000410000 */
[----:B------:R-:W-:Y:S01]  /*76e0*/  LOP3.LUT P6, RZ, R8, 0xff00, RZ, 0xc0, !PT ;  /* 0x0000ff0008ff7812 */ /* 0x000fe200078cc0ff */
[----:B------:R-:W-:Y:S01]  /*76f0*/  HFMA2 R131, -RZ, RZ, 0, 0 ;  /* 0x00000000ff837431 */ /* 0x000fe200000001ff */
[----:B------:R-:W-:Y:S01]  /*7700*/  SHF.R.U64 R126, R170, 0x10, R171 ;  /* 0x00000010aa7e7819 */ /* 0x000fe200000012ab */
[----:B------:R-:W-:-:S03]  /*7710*/  FADD.FTZ R64, R64, R129 ;  /* 0x0000008140407221 */ /* 0x000fc60000010000 */
[----:B------:R-:W-:-:S05]  /*7720*/  SHF.L.U32 R126, R126, 0x10, RZ ;  /* 0x000000107e7e7819 */ /* 0x000fca00000006ff */
[----:B------:R-:W-:Y:S02]  /*7730*/  FFMA.FTZ R126, R127, UR23, R126 ;  /* 0x000000177f7e7c23 */ /* 0x000fe4000801007e */
[----:B------:R-:W-:Y:S02]  /*7740*/  @P6 SHF.R.U64 R124, R124, 0x10, R125 ;  /* 0x000000107c7c6819 */ /* 0x000fe4000000127d */
[----:B------:R-:W-:Y:S01]  /*7750*/  FMUL.FTZ R126, R126, UR14 ;  /* 0x0000000e7e7e7c20 */ /* 0x000fe20008410000 */
[----:B------:R-:W-:Y:S02]  /*7760*/  @P6 SHF.L.U32 R134, R36, 0x10, RZ ;  /* 0x0000001024866819 */ /* 0x000fe400000006ff */
[----:B------:R-:W-:Y:S01]  /*7770*/  @P6 SHF.L.U32 R124, R124, 0x10, RZ ;  /* 0x000000107c7c6819 */ /* 0x000fe200000006ff */
[----:B------:R-:W-:-:S04]  /*7780*/  FMUL.FTZ R127, R126, UR22 ;  /* 0x000000167e7f7c20 */ /* 0x000fc80008410000 */
[----:B------:R-:W-:Y:S01]  /*7790*/  @P6 FMUL.FTZ R128, R127, R124 ;  /* 0x0000007c7f806220 */ /* 0x000fe20000410000 */
[----:B------:R-:W-:Y:S01]  /*77a0*/  @P6 FMUL.FTZ R133, R134, R127 ;  /* 0x0000007f86856220 */ /* 0x000fe20000410000 */
[----:B------:R-:W-:Y:S01]  /*77b0*/  MOV R124, R171 ;  /* 0x000000ab007c7202 */ /* 0x000fe20000000f00 */
[----:B------:R-:W-:Y:S01]  /*77c0*/  FFMA.FTZ R127, R169, UR4, R132 ;  /* 0x00000004a97f7c23 */ /* 0x000fe20008010084 */
[----:B------:R-:W-:Y:S02]  /*77d0*/  LOP3.LUT P6, RZ, R8, 0xff0000, RZ, 0xc0, !PT ;  /* 0x00ff000008ff7812 */ /* 0x000fe400078cc0ff */
[----:B------:R-:W-:Y:S02]  /*77e0*/  CS2R R134, SRZ ;  /* 0x0000000000867805 */ /* 0x000fe4000001ff00 */
[----:B------:R-:W-:Y:S01]  /*77f0*/  SHF.L.U32 R124, R124, 0x10, RZ ;  /* 0x000000107c7c7819 */ /* 0x000fe200000006ff */
[----:B------:R-:W-:Y:S01]  /*7800*/  FADD.FTZ R127, R186, -R127 ;  /* 0x8000007fba7f7221 */ /* 0x000fe20000010000 */
[----:B------:R-:W-:-:S03]  /*7810*/  FADD.FTZ R65, R65, R128 ;  /* 0x0000008041417221 */ /* 0x000fc60000010000 */
[----:B------:R-:W-:-:S04]  /*7820*/  FFMA.FTZ R124, R127, UR23, R124 ;  /* 0x000000177f7c7c23 */ /* 0x000fc8000801007c */
[----:B------:R-:W-:Y:S01]  /*7830*/  FMUL.FTZ R124, R124, UR14 ;  /* 0x0000000e7c7c7c20 */ /* 0x000fe20008410000 */
[----:B------:R-:W-:-:S03]  /*7840*/  @P6 MOV R126, R125 ;  /* 0x0000007d007e6202 */ /* 0x000fc60000000f00 */
[----:B------:R-:W-:Y:S01]  /*7850*/  FMUL.FTZ R127, R124, UR22 ;  /* 0x000000167c7f7c20 */ /* 0x000fe20008410000 */
[----:B------:R-:W-:Y:S02]  /*7860*/  @P6 SHF.L.U32 R136, R35, 0x10, RZ ;  /* 0x0000001023886819 */ /* 0x000fe400000006ff */
[----:B------:R-:W-:Y:S01]  /*7870*/  @P6 SHF.L.U32 R124, R126, 0x10, RZ ;  /* 0x000000107e7c6819 */ /* 0x000fe200000006ff */
[----:B------:R-:W-:Y:S02]  /*7880*/  FFMA.FTZ R126, R190, UR4, R132 ;  /* 0x00000004be7e7c23 */ /* 0x000fe40008010084 */
[----:B------:R-:W-:Y:S01]  /*7890*/  @P6 FMUL.FTZ R134, R136, R127 ;  /* 0x0000007f88866220 */ /* 0x000fe20000410000 */
[----:B------:R-:W-:Y:S02]  /*78a0*/  HFMA2 R136, -RZ, RZ, 0, 0 ;  /* 0x00000000ff887431 */ /* 0x000fe400000001ff */
[----:B------:R-:W-:Y:S01]  /*78b0*/  @P6 FMUL.FTZ R131, R127, R124 ;  /* 0x0000007c7f836220 */ /* 0x000fe20000410000 */
[----:B------:R-:W-:Y:S01]  /*78c0*/  SHF.R.U32.HI R124, RZ, 0x10, R171 ;  /* 0x00000010ff7c7819 */ /* 0x000fe200000116ab */
[----:B------:R-:W-:Y:S01]  /*78d0*/  FADD.FTZ R127, R187, -R126 ;  /* 0x8000007ebb7f7221 */ /* 0x000fe20000010000 */
[----:B------:R-:W-:Y:S01]  /*78e0*/  ISETP.GE.U32.AND P6, PT, R8, 0x1000000, PT ;  /* 0x010000000800780c */ /* 0x000fe20003fc6070 */
[----:B------:R-:W-:Y:S01]  /*78f0*/  F2F.BF16.F32 R134, R134 ;  /* 0x0000008600867304 */ /* 0x000fe20000202000 */
[----:B------:R-:W-:Y:S01]  /*7900*/  SHF.L.U32 R124, R124, 0x10, RZ ;  /* 0x000000107c7c7819 */ /* 0x000fe200000006ff */
[----:B------:R-:W-:-:S04]  /*7910*/  FADD.FTZ R66, R66, R131 ;  /* 0x0000008342427221 */ /* 0x000fc80000010000 */
[----:B------:R-:W-:-:S04]  /*7920*/  FFMA.FTZ R124, R127, UR23, R124 ;  /* 0x000000177f7c7c23 */ /* 0x000fc8000801007c */
[----:B------:R-:W-:Y:S02]  /*7930*/  FMUL.FTZ R124, R124, UR14 ;  /* 0x0000000e7c7c7c20 */ /* 0x000fe40008410000 */
[----:B------:R-:W-:Y:S02]  /*7940*/  @P6 SHF.R.U32.HI R125, RZ, 0x10, R125 ;  /* 0x00000010ff7d6819 */ /* 0x000fe4000001167d */
[----:B------:R-:W-:Y:S01]  /*7950*/  FMUL.FTZ R127, R124, UR22 ;  /* 0x000000167c7f7c20 */ /* 0x000fe20008410000 */
[----:B------:R-:W-:Y:S02]  /*7960*/  @P6 SHF.L.U32 R126, R34, 0x10, RZ ;  /* 0x00000010227e6819 */ /* 0x000fe400000006ff */
[----:B------:R-:W-:-:S03]  /*7970*/  @P6 SHF.L.U32 R124, R125, 0x10, RZ ;  /* 0x000000107d7c6819 */ /* 0x000fc600000006ff */
[----:B------:R-:W-:Y:S02]  /*7980*/  @P6 FMUL.FTZ R135, R126, R127 ;  /* 0x0000007f7e876220 */ /* 0x000fe40000410000 */
[----:B------:R-:W-:Y:S01]  /*7990*/  @P6 FMUL.FTZ R136, R127, R124 ;  /* 0x0000007c7f886220 */ /* 0x000fe20000410000 */
[----:B------:R-:W0:Y:S01]  /*79a0*/  F2F.BF16.F32 R126, R133 ;  /* 0x00000085007e7304 */ /* 0x000e220000202000 */
[----:B------:R-:W1:Y:S02]  /*79b0*/  LDC.64 R124, c[0x0][0x468] ;  /* 0x00011a00ff7c7b82 */ /* 0x000e640000000a00 */
[----:B------:R-:W-:-:S05]  /*79c0*/  FADD.FTZ R67, R67, R136 ;  /* 0x0000008843437221 */ /* 0x000fca0000010000 */
[----:B------:R-:W2:Y:S01]  /*79d0*/  F2F.BF16.F32 R135, R135 ;  /* 0x0000008700877304 */ /* 0x000ea20000202000 */
[----:B0-----:R-:W-:-:S03]  /*79e0*/  IMAD.WIDE.U32 R126, R126, 0x10000, RZ ;  /* 0x000100007e7e7825 */ /* 0x001fc600078e00ff */
[----:B------:R-:W-:Y:S02]  /*79f0*/  LOP3.LUT R126, R126, R139, RZ, 0xfc, !PT ;  /* 0x0000008b7e7e7212 */ /* 0x000fe400078efcff */
[----:B--2---:R-:W-:Y:S01]  /*7a00*/  SHF.L.U32 R137, R135, 0x10, RZ ;  /* 0x0000001087897819 */ /* 0x004fe200000006ff */
[C---:B-1----:R-:W-:Y:S01]  /*7a10*/  IMAD.WIDE.U32 R124, R9.reuse, 0x8, R124 ;  /* 0x00000008097c7825 */ /* 0x042fe200078e007c */
[----:B------:R-:W-:Y:S02]  /*7a20*/  IADD3 R9, PT, PT, R9, 0x100, RZ ;  /* 0x0000010009097810 */ /* 0x000fe40007ffe0ff */
[----:B------:R-:W-:-:S05]  /*7a30*/  LOP3.LUT R127, R127, R137, R134, 0xfe, !PT ;  /* 0x000000897f7f7212 */ /* 0x000fca00078efe86 */
[----:B------:R0:W-:Y:S02]  /*7a40*/  STG.E.64 desc[UR12][R124.64], R126 ;  /* 0x0000007e7c007986 */ /* 0x0001e4000c101b0c */
.L_x_978:
[----:B------:R-:W-:Y:S05]  /*7a50*/  BSYNC.RECONVERGENT B1 ;  /* 0x0000000000017941 */ /* 0x000fea0003800200 */
.L_x_977:
[----:B------:R-:W-:Y:S04]  /*7a60*/  BSSY.RECONVERGENT B1, `(.L_x_979) ;  /* 0x0000050000017945 */ /* 0x000fe80003800200 */
[----:B------:R-:W-:Y:S05]  /*7a70*/  @!P0 BRA `(.L_x_980) ;  /* 0x0000000400388947 */ /* 0x000fea0003800000 */
[----:B0-----:R-:W0:Y:S02]  /*7a80*/  LDC.64 R124, c[0x0][0x390] ;  /* 0x0000e400ff7c7b82 */ /* 0x001e240000000a00 */
        /* <DEDUP_REMOVED lines=77> */
.L_x_980:
[----:B------:R-:W-:Y:S05]  /*7f60*/  BSYNC.RECONVERGENT B1 ;  /* 0x0000000000017941 */ /* 0x000fea0003800200 */
.L_x_979:
[----:B------:R-:W-:Y:S04]  /*7f70*/  BSSY.RECONVERGENT B1, `(.L_x_981) ;  /* 0x0000050000017945 */ /* 0x000fe80003800200 */
[----:B------:R-:W-:Y:S05]  /*7f80*/  @!P1 BRA `(.L_x_982) ;  /* 0x0000000400389947 */ /* 0x000fea0003800000 */
[----:B01----:R-:W0:Y:S02]  /*7f90*/  LDC.64 R124, c[0x0][0x390] ;  /* 0x0000e400ff7c7b82 */ /* 0x003e240000000a00 */
        /* <DEDUP_REMOVED lines=77> */
.L_x_982:
[----:B------:R-:W-:Y:S05]  /*8470*/  BSYNC.RECONVERGENT B1 ;  /* 0x0000000000017941 */ /* 0x000fea0003800200 */
.L_x_981:
[----:B------:R-:W-:Y:S04]  /*8480*/  BSSY.RECONVERGENT B1, `(.L_x_983) ;  /* 0x0000050000017945 */ /* 0x000fe80003800200 */
[----:B------:R-:W-:Y:S05]  /*8490*/  @!P2 BRA `(.L_x_984) ;  /* 0x000000040038a947 */ /* 0x000fea0003800000 */
[----:B012---:R-:W0:Y:S02]  /*84a0*/  LDC.64 R124, c[0x0][0x390] ;  /* 0x0000e400ff7c7b82 */ /* 0x007e240000000a00 */
        /* <DEDUP_REMOVED lines=77> */
.L_x_984:
[----:B------:R-:W-:Y:S05]  /*8980*/  BSYNC.RECONVERGENT B1 ;  /* 0x0000000000017941 */ /* 0x000fea0003800200 */
.L_x_983:
[----:B------:R-:W-:Y:S04]  /*8990*/  BSSY.RECONVERGENT B1, `(.L_x_985) ;  /* 0x0000050000017945 */ /* 0x000fe80003800200 */
[----:B------:R-:W-:Y:S05]  /*89a0*/  @!P3 BRA `(.L_x_986) ;  /* 0x000000040038b947 */ /* 0x000fea0003800000 */
[----:B0123--:R-:W0:Y:S02]  /*89b0*/  LDC.64 R124, c[0x0][0x390] ;  /* 0x0000e400ff7c7b82 */ /* 0x00fe240000000a00 */
        /* <DEDUP_REMOVED lines=77> */
.L_x_986:
[----:B------:R-:W-:Y:S05]  /*8e90*/  BSYNC.RECONVERGENT B1 ;  /* 0x0000000000017941 */ /* 0x000fea0003800200 */
.L_x_985:
[----:B------:R-:W-:Y:S04]  /*8ea0*/  BSSY.RECONVERGENT B1, `(.L_x_987) ;  /* 0x0000050000017945 */ /* 0x000fe80003800200 */
[----:B------:R-:W-:Y:S05]  /*8eb0*/  @!P4 BRA `(.L_x_988) ;  /* 0x000000040038c947 */ /* 0x000fea0003800000 */
[----:B01234-:R-:W0:Y:S02]  /*8ec0*/  LDC.64 R124, c[0x0][0x390] ;  /* 0x0000e400ff7c7b82 */ /* 0x01fe240000000a00 */
        /* <DEDUP_REMOVED lines=77> */
.L_x_988:
[----:B------:R-:W-:Y:S05]  /*93a0*/  BSYNC.RECONVERGENT B1 ;  /* 0x0000000000017941 */ /* 0x000fea0003800200 */
.L_x_987:
        /* <DEDUP_REMOVED lines=38> */
[--C-:B------:R-:W-:Y:S01]  /*9610*/  FFMA.FTZ R127, R231, UR4, R132.reuse ;  /* 0x00000004e77f7c23 */ /* 0x100fe20008010084 */
[----:B------:R-:W-:Y:S02]  /*9620*/  LOP3.LUT P6, RZ, R0, 0xff0000, RZ, 0xc0, !PT ;  /* 0x00ff000000ff7812 */ /* 0x000fe400078cc0ff */
[----:B------:R-:W-:Y:S02]  /*9630*/  CS2R R134, SRZ ;  /* 0x0000000000867805 */ /* 0x000fe4000001ff00 */
[----:B------:R-:W-:Y:S01]  /*9640*/  SHF.L.U32 R124, R124, 0x10, RZ ;  /* 0x000000107c7c7819 */ /* 0x000fe200000006ff */
[----:B------:R-:W-:Y:S01]  /*9650*/  FADD.FTZ R127, R234, -R127 ;  /* 0x8000007fea7f7221 */ /* 0x000fe20000010000 */
[----:B------:R-:W-:Y:S01]  /*9660*/  FFMA.FTZ R132, R238, UR4, R132 ;  /* 0x00000004ee847c23 */ /* 0x000fe20008010084 */
[----:B------:R-:W-:-:S02]  /*9670*/  FADD.FTZ R41, R41, R128 ;  /* 0x0000008029297221 */ /* 0x000fc40000010000 */
[----:B------:R-:W-:-:S04]  /*9680*/  FFMA.FTZ R124, R127, UR23, R124 ;  /* 0x000000177f7c7c23 */ /* 0x000fc8000801007c */
[----:B------:R-:W-:Y:S01]  /*9690*/  FMUL.FTZ R124, R124, UR14 ;  /* 0x0000000e7c7c7c20 */ /* 0x000fe20008410000 */
[----:B------:R-:W-:-:S03]  /*96a0*/  @P6 MOV R126, R125 ;  /* 0x0000007d007e6202 */ /* 0x000fc60000000f00 */
[----:B------:R-:W-:Y:S01]  /*96b0*/  FMUL.FTZ R127, R124, UR22 ;  /* 0x000000167c7f7c20 */ /* 0x000fe20008410000 */
[----:B------:R-:W-:Y:S02]  /*96c0*/  @P6 SHF.L.U32 R136, R11, 0x10, RZ ;  /* 0x000000100b886819 */ /* 0x000fe400000006ff */
[----:B------:R-:W-:-:S03]  /*96d0*/  @P6 SHF.L.U32 R124, R126, 0x10, RZ ;  /* 0x000000107e7c6819 */ /* 0x000fc600000006ff */
[----:B------:R-:W-:Y:S02]  /*96e0*/  @P6 FMUL.FTZ R134, R136, R127 ;  /* 0x0000007f88866220 */ /* 0x000fe40000410000 */
[----:B------:R-:W-:Y:S01]  /*96f0*/  @P6 FMUL.FTZ R131, R127, R124 ;  /* 0x0000007c7f836220 */ /* 0x000fe20000410000 */
[----:B------:R-:W-:Y:S01]  /*9700*/  SHF.R.U32.HI R124, RZ, 0x10, R183 ;  /* 0x00000010ff7c7819 */ /* 0x000fe200000116b7 */
[----:B------:R-:W-:Y:S01]  /*9710*/  FADD.FTZ R127, R235, -R132 ;  /* 0x80000084eb7f7221 */ /* 0x000fe20000010000 */
[----:B------:R-:W-:Y:S01]  /*9720*/  ISETP.GE.U32.AND P6, PT, R0, 0x1000000, PT ;  /* 0x010000000000780c */ /* 0x000fe20003fc6070 */
[----:B------:R-:W-:Y:S01]  /*9730*/  HFMA2 R132, -RZ, RZ, 0, 0 ;  /* 0x00000000ff847431 */ /* 0x000fe200000001ff */
[----:B------:R-:W-:Y:S01]  /*9740*/  SHF.L.U32 R124, R124, 0x10, RZ ;  /* 0x000000107c7c7819 */ /* 0x000fe200000006ff */
[----:B------:R-:W-:Y:S01]  /*9750*/  F2F.BF16.F32 R134, R134 ;  /* 0x0000008600867304 */ /* 0x000fe20000202000 */
[----:B------:R-:W-:-:S03]  /*9760*/  FADD.FTZ R42, R42, R131 ;  /* 0x000000832a2a7221 */ /* 0x000fc60000010000 */
        /* <DEDUP_REMOVED lines=15> */
[----:B-1----:R-:W-:-:S03]  /*9860*/  IMAD.WIDE.U32 R124, R9, 0x8, R124 ;  /* 0x00000008097c7825 */ /* 0x002fc600078e007c */
[----:B------:R-:W-:-:S05]  /*9870*/  LOP3.LUT R127, R127, R137, R134, 0xfe, !PT ;  /* 0x000000897f7f7212 */ /* 0x000fca00078efe86 */
[----:B------:R0:W-:Y:S01]  /*9880*/  STG.E.64 desc[UR12][R124.64], R126 ;  /* 0x0000007e7c007986 */ /* 0x0001e2000c101b0c */
[----:B------:R-:W-:Y:S05]  /*9890*/  BRA `(.L_x_963) ;  /* 0x0000002400e87947 */ /* 0x000fea0003800000 */
.L_x_976:
        /* <DEDUP_REMOVED lines=8> */
[----:B------:R-:W-:Y:S01]  /*9920*/  MOV R126, R170 ;  /* 0x000000aa007e7202 */ /* 0x000fe20000000f00 */
[----:B------:R-:W-:Y:S01]  /*9930*/  HFMA2 R133, -RZ, RZ, 0, 0 ;  /* 0x00000000ff857431 */ /* 0x000fe200000001ff */
[----:B------:R-:W-:Y:S01]  /*9940*/  CS2R R134, SRZ ;  /* 0x0000000000867805 */ /* 0x000fe2000001ff00 */
[----:B------:R-:W-:Y:S01]  /*9950*/  FADD.FTZ R127, R184, -R127 ;  /* 0x8000007fb87f7221 */ /* 0x000fe20000010000 */
[----:B------:R-:W-:Y:S01]  /*9960*/  SHF.L.U32 R128, R126, 0x10, RZ ;  /* 0x000000107e807819 */ /* 0x000fe200000006ff */
[----:B------:R-:W-:Y:S01]  /*9970*/  HFMA2 R137, -RZ, RZ, 0, 0 ;  /* 0x00000000ff897431 */ /* 0x000fe200000001ff */
[----:B------:R-:W-:Y:S01]  /*9980*/  CS2R R138, SRZ ;  /* 0x00000000008a7805 */ /* 0x000fe2000001ff00 */
[----:B------:R-:W-:-:S02]  /*9990*/  HFMA2 R237, -RZ, RZ, 0, 0 ;  /* 0x00000000ffed7431 */ /* 0x000fc400000001ff */
[----:B------:R-:W-:Y:S02]  /*99a0*/  FFMA.FTZ R128, R127, UR23, R128 ;  /* 0x000000177f807c23 */ /* 0x000fe40008010080 */
[----:B------:R-:W-:Y:S02]  /*99b0*/  @P6 SHF.L.U32 R130, R37, 0x10, RZ ;  /* 0x0000001025826819 */ /* 0x000fe400000006ff */
[----:B------:R-:W-:Y:S01]  /*99c0*/  FMUL.FTZ R127, R128, UR14 ;  /* 0x0000000e807f7c20 */ /* 0x000fe20008410000 */
[----:B------:R-:W-:Y:S03]  /*99d0*/  F2F.BF16.F32 R239, R128 ;  /* 0x0000008000ef7304 */ /* 0x000fe60000202000 */
[----:B------:R-:W-:-:S04]  /*99e0*/  FMUL.FTZ R127, R127, UR22 ;  /* 0x000000167f7f7c20 */ /* 0x000fc80008410000 */
[----:B------:R-:W-:-:S06]  /*99f0*/  @P6 FMUL.FTZ R137, R130, R127 ;  /* 0x0000007f82896220 */ /* 0x000fcc0000410000 */
[----:B------:R-:W-:Y:S01]  /*9a00*/  F2F.BF16.F32 R137, R137 ;  /* 0x0000008900897304 */ /* 0x000fe20000202000 */
[----:B--2---:R-:W-:-:S04]  /*9a10*/  @P6 MOV R126, R124 ;  /* 0x0000007c007e6202 */ /* 0x004fc80000000f00 */
[----:B------:R-:W-:-:S05]  /*9a20*/  @P6 SHF.L.U32 R126, R126, 0x10, RZ ;  /* 0x000000107e7e6819 */ /* 0x000fca00000006ff */
[----:B------:R-:W-:Y:S01]  /*9a30*/  @P6 FMUL.FTZ R133, R127, R126 ;  /* 0x0000007e7f856220 */ /* 0x000fe20000410000 */
[----:B------:R-:W-:Y:S01]  /*9a40*/  LOP3.LUT P6, RZ, R8, 0xff00, RZ, 0xc0, !PT ;  /* 0x0000ff0008ff7812 */ /* 0x000fe200078cc0ff */
[----:B------:R-:W-:Y:S01]  /*9a50*/  FFMA.FTZ R126, R188, UR4, R132 ;  /* 0x00000004bc7e7c23 */ /* 0x000fe20008010084 */
[----:B------:R-:W-:Y:S01]  /*9a60*/  SHF.R.U64 R127, R170, 0x10, R171 ;  /* 0x00000010aa7f7819 */ /* 0x000fe200000012ab */
[----:B------:R-:W-:Y:S02]  /*9a70*/  FADD.FTZ R64, R64, R133 ;  /* 0x0000008540407221 */ /* 0x000fe40000010000 */
[----:B------:R-:W-:Y:S01]  /*9a80*/  FADD.FTZ R126, R185, -R126 ;  /* 0x8000007eb97e7221 */ /* 0x000fe20000010000 */
[----:B------:R-:W-:-:S05]  /*9a90*/  SHF.L.U32 R127, R127, 0x10, RZ ;  /* 0x000000107f7f7819 */ /* 0x000fca00000006ff */
[----:B------:R-:W-:Y:S02]  /*9aa0*/  FFMA.FTZ R130, R126, UR23, R127 ;  /* 0x000000177e827c23 */ /* 0x000fe4000801007f */
[----:B------:R-:W-:Y:S02]  /*9ab0*/  @P6 SHF.R.U64 R124, R124, 0x10, R125 ;  /* 0x000000107c7c6819 */ /* 0x000fe4000000127d */
[----:B------:R-:W-:Y:S01]  /*9ac0*/  FMUL.FTZ R126, R130, UR14 ;  /* 0x0000000e827e7c20 */ /* 0x000fe20008410000 */
[----:B------:R-:W-:Y:S01]  /*9ad0*/  @P6 SHF.L.U32 R136, R36, 0x10, RZ ;  /* 0x0000001024886819 */ /* 0x000fe200000006ff */
[----:B------:R-:W0:Y:S01]  /*9ae0*/  F2F.BF16.F32 R129, R130 ;  /* 0x0000008200817304 */ /* 0x000e220000202000 */
[----:B------:R-:W-:Y:S01]  /*9af0*/  @P6 SHF.L.U32 R124, R124, 0x10, RZ ;  /* 0x000000107c7c6819 */ /* 0x000fe200000006ff */
[----:B------:R-:W-:-:S04]  /*9b00*/  FMUL.FTZ R127, R126, UR22 ;  /* 0x000000167e7f7c20 */ /* 0x000fc80008410000 */
[----:B------:R-:W-:Y:S01]  /*9b10*/  @P6 FMUL.FTZ R134, R127, R124 ;  /* 0x0000007c7f866220 */ /* 0x000fe20000410000 */
[----:B------:R-:W-:Y:S01]  /*9b20*/  @P6 FMUL.FTZ R138, R136, R127 ;  /* 0x0000007f888a6220 */ /* 0x000fe20000410000 */
[----:B------:R-:W-:Y:S01]  /*9b30*/  MOV R124, R171 ;  /* 0x000000ab007c7202 */ /* 0x000fe20000000f00 */
[----:B------:R-:W-:Y:S01]  /*9b40*/  FFMA.FTZ R127, R169, UR4, R132 ;  /* 0x00000004a97f7c23 */ /* 0x000fe20008010084 */
[----:B------:R-:W-:Y:S01]  /*9b50*/  LOP3.LUT P6, RZ, R8, 0xff0000, RZ, 0xc0, !PT ;  /* 0x00ff000008ff7812 */ /* 0x000fe200078cc0ff */
[----:B------:R-:W-:Y:S01]  /*9b60*/  FADD.FTZ R65, R65, R134 ;  /* 0x0000008641417221 */ /* 0x000fe20000010000 */
[----:B------:R-:W-:Y:S01]  /*9b70*/  SHF.L.U32 R124, R124, 0x10, RZ ;  /* 0x000000107c7c7819 */ /* 0x000fe200000006ff */
[----:B------:R-:W-:Y:S01]  /*9b80*/  FADD.FTZ R127, R186, -R127 ;  /* 0x8000007fba7f7221 */ /* 0x000fe20000010000 */
[----:B------:R-:W-:Y:S01]  /*9b90*/  MOV R136, RZ ;  /* 0x000000ff00887202 */ /* 0x000fe20000000f00 */
[----:B------:R-:W-:Y:S01]  /*9ba0*/  F2F.BF16.F32 R138, R138 ;  /* 0x0000008a008a7304 */ /* 0x000fe20000202000 */
[----:B0-----:R-:W-:-:S04]  /*9bb0*/  IMAD.WIDE.U32 R128, R129, 0x10000, RZ ;  /* 0x0001000081807825 */ /* 0x001fc800078e00ff */
[----:B------:R-:W-:-:S04]  /*9bc0*/  FFMA.FTZ R240, R127, UR23, R124 ;  /* 0x000000177ff07c23 */ /* 0x000fc8000801007c */
        /* <DEDUP_REMOVED lines=12> */
[----:B------:R-:W-:Y:S01]  /*9c90*/  SHF.R.U32.HI R126, RZ, 0x10, R171 ;  /* 0x00000010ff7e7819 */ /* 0x000fe200000116ab */
[----:B------:R-:W-:Y:S02]  /*9ca0*/  FADD.FTZ R124, R187, -R124 ;  /* 0x8000007cbb7c7221 */ /* 0x000fe40000010000 */
[----:B------:R-:W-:Y:S01]  /*9cb0*/  F2F.BF16.F32 R139, R139 ;  /* 0x0000008b008b7304 */ /* 0x000fe20000202000 */
[----:B------:R-:W-:-:S05]  /*9cc0*/  SHF.L.U32 R127, R126, 0x10, RZ ;  /* 0x000000107e7f7819 */ /* 0x000fca00000006ff */
[----:B------:R-:W-:Y:S02]  /*9cd0*/  FFMA.FTZ R241, R124, UR23, R127 ;  /* 0x000000177cf17c23 */ /* 0x000fe4000801007f */
[----:B------:R-:W-:Y:S02]  /*9ce0*/  @P6 SHF.R.U32.HI R124, RZ, 0x10, R125 ;  /* 0x00000010ff7c6819 */ /* 0x000fe4000001167d */
        /* <DEDUP_REMOVED lines=22> */
.L_x_990:
[----:B------:R-:W-:Y:S05]  /*9e50*/  BSYNC.RECONVERGENT B1 ;  /* 0x0000000000017941 */ /* 0x000fea0003800200 */
.L_x_989:
[----:B------:R-:W-:Y:S04]  /*9e60*/  BSSY.RECONVERGENT B1, `(.L_x_991) ;  /* 0x000005a000017945 */ /* 0x000fe80003800200 */
[----:B------:R-:W-:Y:S05]  /*9e70*/  @!P0 BRA `(.L_x_992) ;  /* 0x0000000400608947 */ /* 0x000fea0003800000 */
[----:B-1----:R-:W0:Y:S02]  /*9e80*/  LDC.64 R124, c[0x0][0x390] ;  /* 0x0000e400ff7c7b82 */ /* 0x002e240000000a00 */
        /* <DEDUP_REMOVED lines=87> */
.L_x_992:
[----:B------:R-:W-:Y:S05]  /*a400*/  BSYNC.RECONVERGENT B1 ;  /* 0x0000000000017941 */ /* 0x000fea0003800200 */
.L_x_991:
[----:B------:R-:W-:Y:S04]  /*a410*/  BSSY.RECONVERGENT B1, `(.L_x_993) ;  /* 0x000005a000017945 */ /* 0x000fe80003800200 */
[----:B------:R-:W-:Y:S05]  /*a420*/  @!P1 BRA `(.L_x_994) ;  /* 0x0000000400609947 */ /* 0x000fea0003800000 */
[----:B-12---:R-:W0:Y:S02]  /*a430*/  LDC.64 R124, c[0x0][0x390] ;  /* 0x0000e400ff7c7b82 */ /* 0x006e240000000a00 */
        /* <DEDUP_REMOVED lines=87> */
.L_x_994:
[----:B------:R-:W-:Y:S05]  /*a9b0*/  BSYNC.RECONVERGENT B1 ;  /* 0x0000000000017941 */ /* 0x000fea0003800200 */
.L_x_993:
[----:B------:R-:W-:Y:S04]  /*a9c0*/  BSSY.RECONVERGENT B1, `(.L_x_995) ;  /* 0x000005a000017945 */ /* 0x000fe80003800200 */
[----:B------:R-:W-:Y:S05]  /*a9d0*/  @!P2 BRA `(.L_x_996) ;  /* 0x000000040060a947 */ /* 0x000fea0003800000 */
[----:B-123--:R-:W0:Y:S02]  /*a9e0*/  LDC.64 R124, c[0x0][0x390] ;  /* 0x0000e400ff7c7b82 */ /* 0x00ee240000000a00 */
        /* <DEDUP_REMOVED lines=87> */
.L_x_996:
[----:B------:R-:W-:Y:S05]  /*af60*/  BSYNC.RECONVERGENT B1 ;  /* 0x0000000000017941 */ /* 0x000fea0003800200 */
.L_x_995:
[----:B------:R-:W-:Y:S04]  /*af70*/  BSSY.RECONVERGENT B1, `(.L_x_997) ;  /* 0x000005a000017945 */ /* 0x000fe80003800200 */
[----:B------:R-:W-:Y:S05]  /*af80*/  @!P3 BRA `(.L_x_998) ;  /* 0x000000040060b947 */ /* 0x000fea0003800000 */
[----:B-1234-:R-:W0:Y:S02]  /*af90*/  LDC.64 R124, c[0x0][0x390] ;  /* 0x0000e400ff7c7b82 */ /* 0x01ee240000000a00 */
        /* <DEDUP_REMOVED lines=87> */
.L_x_998:
[----:B------:R-:W-:Y:S05]  /*b510*/  BSYNC.RECONVERGENT B1 ;  /* 0x0000000000017941 */ /* 0x000fea0003800200 */
.L_x_997:
        /* <DEDUP_REMOVED lines=90> */
.L_x_1000:
[----:B------:R-:W-:Y:S05]  /*bac0*/  BSYNC.RECONVERGENT B1 ;  /* 0x0000000000017941 */ /* 0x000fea0003800200 */
.L_x_999:
[----:B------:R-:W-:Y:S05]  /*bad0*/  @!P5 BRA `(.L_x_963) ;  /* 0x000000040058d947 */ /* 0x000fea0003800000 */
[----:B-1234-:R-:W0:Y:S02]  /*bae0*/  LDC.64 R124, c[0x0][0x390] ;  /* 0x0000e400ff7c7b82 */ /* 0x01ee240000000a00 */
[----:B0-----:R-:W-:-:S06]  /*baf0*/  IMAD.WIDE.U32 R124, R9, 0x8, R124 ;  /* 0x00000008097c7825 */ /* 0x001fcc00078e007c */
[----:B------:R-:W2:Y:S01]  /*bb00*/  LDG.E.64 R124, desc[UR12][R124.64] ;  /* 0x0000000c7c7c7981 */ /* 0x000ea2000c1e1b00 */
[----:B-----5:R-:W-:Y:S01]  /*bb10*/  LOP3.LUT P6, RZ, R0, 0xff, RZ, 0xc0, !PT ;  /* 0x000000ff00ff7812 */ /* 0x020fe200078cc0ff */
[----:B------:R-:W-:Y:S01]  /*bb20*/  FFMA.FTZ R127, R229, UR4, R132 ;  /* 0x00000004e57f7c23 */ /* 0x000fe20008010084 */
[----:B------:R-:W-:Y:S02]  /*bb30*/  MOV R126, R182 ;  /* 0x000000b6007e7202 */ /* 0x000fe40000000f00 */
[----:B------:R-:W-:Y:S01]  /*bb40*/  CS2R R136, SRZ ;  /* 0x0000000000887805 */ /* 0x000fe2000001ff00 */
[----:B------:R-:W-:Y:S02]  /*bb50*/  HFMA2 R133, -RZ, RZ, 0, 0 ;  /* 0x00000000ff857431 */ /* 0x000fe400000001ff */
[----:B------:R-:W-:Y:S01]  /*bb60*/  FADD.FTZ R127, R232, -R127 ;  /* 0x8000007fe87f7221 */ /* 0x000fe20000010000 */
[----:B------:R-:W-:Y:S02]  /*bb70*/  SHF.L.U32 R128, R126, 0x10, RZ ;  /* 0x000000107e807819 */ /* 0x000fe400000006ff */
[----:B------:R-:W-:-:S03]  /*bb80*/  CS2R R134, SRZ ;  /* 0x0000000000867805 */ /* 0x000fc6000001ff00 */
[----:B------:R-:W-:Y:S01]  /*bb90*/  FFMA.FTZ R128, R127, UR23, R128 ;  /* 0x000000177f807c23 */ /* 0x000fe20008010080 */
[----:B------:R-:W-:-:S03]  /*bba0*/  @P6 SHF.L.U32 R130, R13, 0x10, RZ ;  /* 0x000000100d826819 */ /* 0x000fc600000006ff */
[----:B------:R-:W-:Y:S01]  /*bbb0*/  FMUL.FTZ R127, R128, UR14 ;  /* 0x0000000e807f7c20 */ /* 0x000fe20008410000 */
[----:B------:R-:W-:Y:S03]  /*bbc0*/  F2F.BF16.F32 R237, R128 ;  /* 0x0000008000ed7304 */ /* 0x000fe60000202000 */
[----:B------:R-:W-:-:S04]  /*bbd0*/  FMUL.FTZ R127, R127, UR22 ;  /* 0x000000167f7f7c20 */ /* 0x000fc80008410000 */
[----:B------:R-:W-:-:S04]  /*bbe0*/  @P6 FMUL.FTZ R136, R130, R127 ;  /* 0x0000007f82886220 */ /* 0x000fc80000410000 */
        /* <DEDUP_REMOVED lines=26> */
[----:B------:R-:W-:Y:S01]  /*bd90*/  F2F.BF16.F32 R137, R137 ;  /* 0x0000008900897304 */ /* 0x000fe20000202000 */
[----:B0-----:R-:W-:-:S04]  /*bda0*/  IMAD.WIDE.U32 R128, R129, 0x10000, RZ ;  /* 0x0001000081807825 */ /* 0x001fc800078e00ff */
[----:B------:R-:W-:Y:S01]  /*bdb0*/  FFMA.FTZ R240, R127, UR23, R124 ;  /* 0x000000177ff07c23 */ /* 0x000fe2000801007c */
[----:B------:R-:W-:Y:S01]  /*bdc0*/  FADD.FTZ R132, R235, -R132 ;  /* 0x80000084eb847221 */ /* 0x000fe20000010000 */
[----:B------:R-:W-:Y:S02]  /*bdd0*/  FADD.FTZ R41, R41, R134 ;  /* 0x0000008629297221 */ /* 0x000fe40000010000 */
        /* <DEDUP_REMOVED lines=8> */
[----:B------:R-:W-:Y:S01]  /*be60*/  SHF.R.U32.HI R124, RZ, 0x10, R183 ;  /* 0x00000010ff7c7819 */ /* 0x000fe200000116b7 */
[----:B------:R-:W-:Y:S01]  /*be70*/  @P6 FMUL.FTZ R138, R126, R127 ;  /* 0x0000007f7e8a6220 */ /* 0x000fe20000410000 */
[----:B------:R-:W-:Y:S01]  /*be80*/  ISETP.GE.U32.AND P6, PT, R0, 0x1000000, PT ;  /* 0x010000000000780c */ /* 0x000fe20003fc6070 */
[----:B------:R-:W-:Y:S01]  /*be90*/  FADD.FTZ R42, R42, R135 ;  /* 0x000000872a2a7221 */ /* 0x000fe20000010000 */
[----:B------:R-:W-:-:S03]  /*bea0*/  SHF.L.U32 R127, R124, 0x10, RZ ;  /* 0x000000107c7f7819 */ /* 0x000fc600000006ff */
[----:B------:R-:W-:Y:S02]  /*beb0*/  F2F.BF16.F32 R138, R138 ;  /* 0x0000008a008a7304 */ /* 0x000fe40000202000 */
[----:B------:R-:W-:Y:S01]  /*bec0*/  FFMA.FTZ R241, R132, UR23, R127 ;  /* 0x0000001784f17c23 */ /* 0x000fe2000801007f */
[----:B------:R-:W-:-:S03]  /*bed0*/  HFMA2 R132, -RZ, RZ, 0, 0 ;  /* 0x00000000ff847431 */ /* 0x000fc600000001ff */
[----:B------:R-:W-:Y:S02]  /*bee0*/  FMUL.FTZ R126, R241, UR14 ;  /* 0x0000000ef17e7c20 */ /* 0x000fe40008410000 */
[----:B------:R-:W-:Y:S01]  /*bef0*/  @P6 SHF.R.U32.HI R124, RZ, 0x10, R125 ;  /* 0x00000010ff7c6819 */ /* 0x000fe2000001167d */
[----:B------:R-:W0:Y:S01]  /*bf00*/  F2F.BF16.F32 R131, R241 ;  /* 0x000000f100837304 */ /* 0x000e220000202000 */
[----:B------:R-:W-:Y:S01]  /*bf10*/  FMUL.FTZ R125, R126, UR22 ;  /* 0x000000167e7d7c20 */ /* 0x000fe20008410000 */
[----:B------:R-:W-:Y:S02]  /*bf20*/  @P6 SHF.L.U32 R126, R10, 0x10, RZ ;  /* 0x000000100a7e6819 */ /* 0x000fe400000006ff */
[----:B------:R-:W-:-:S03]  /*bf30*/  @P6 SHF.L.U32 R124, R124, 0x10, RZ ;  /* 0x000000107c7c6819 */ /* 0x000fc600000006ff */
[----:B------:R-:W-:Y:S02]  /*bf40*/  @P6 FMUL.FTZ R139, R126, R125 ;  /* 0x0000007d7e8b6220 */ /* 0x000fe40000410000 */
[----:B------:R-:W-:Y:S01]  /*bf50*/  @P6 FMUL.FTZ R132, R125, R124 ;  /* 0x0000007c7d846220 */ /* 0x000fe20000410000 */
[----:B------:R-:W1:Y:S03]  /*bf60*/  LDC.64 R126, c[0x0][0x478] ;  /* 0x00011e00ff7e7b82 */ /* 0x000e660000000a00 */
[----:B------:R-:W2:Y:S01]  /*bf70*/  F2F.BF16.F32 R139, R139 ;  /* 0x0000008b008b7304 */ /* 0x000ea20000202000 */
[----:B------:R-:W-:Y:S01]  /*bf80*/  FADD.FTZ R43, R43, R132 ;  /* 0x000000842b2b7221 */ /* 0x000fe20000010000 */
        /* <DEDUP_REMOVED lines=9> */
[----:B0-----:R-:W-:-:S05]  /*c020*/  IMAD.WIDE.U32 R124, R9, 0x8, R124 ;  /* 0x00000008097c7825 */ /* 0x001fca00078e007c */
[----:B------:R1:W-:Y:S02]  /*c030*/  STG.E.64 desc[UR12][R124.64], R128 ;  /* 0x000000807c007986 */ /* 0x0003e4000c101b0c */
.L_x_963:
[----:B------:R-:W-:Y:S05]  /*c040*/  BSYNC.RECONVERGENT B0 ;  /* 0x0000000000007941 */ /* 0x000fea0003800200 */
.L_x_948:
[----:B------:R-:W-:Y:S02]  /*c050*/  UIADD3 UR7, UPT, UPT, UR7, UR24, URZ ;  /* 0x0000001807077290 */ /* 0x000fe4000fffe0ff */
[----:B------:R-:W-:Y:S02]  /*c060*/  UPLOP3.LUT UP2, UPT, UPT, UPT, UP2, 0x40, 0x4 ;  /* 0x000000000004789c */ /* 0x000fe40003f4e820 */
[----:B------:R-:W-:-:S09]  /*c070*/  UISETP.GE.AND UP1, UPT, UR7, UR25, UPT ;  /* 0x000000190700728c */ /* 0x000fd2000bf26270 */
[----:B------:R-:W-:Y:S05]  /*c080*/  BRA.U !UP1, `(.L_x_1001) ;  /* 0xffffff4d09587547 */ /* 0x000fea000b83ffff */
.L_x_931:
[----:B------:R-:W0:Y:S01]  /*c090*/  S2UR UR4, SR_CTAID.X ;  /* 0x00000000000479c3 */ /* 0x000e220000002500 */
[----:B------:R-:W-:Y:S01]  /*c0a0*/  ISETP.NE.AND P6, PT, R168, RZ, PT ;  /* 0x000000ffa800720c */ /* 0x000fe20003fc5270 */
        /* <DEDUP_REMOVED lines=15> */
.L_x_1003:
[----:B------:R-:W-:Y:S05]  /*c1a0*/  BSYNC.RECONVERGENT B0 ;  /* 0x0000000000007941 */ /* 0x000fea0003800200 */
.L_x_1002:
        /* <DEDUP_REMOVED lines=12> */
.L_x_1005:
[----:B------:R-:W-:Y:S05]  /*c270*/  BSYNC.RECONVERGENT B0 ;  /* 0x0000000000007941 */ /* 0x000fea0003800200 */
.L_x_1004:
        /* <DEDUP_REMOVED lines=12> */
.L_x_1007:
[----:B------:R-:W-:Y:S05]  /*c340*/  BSYNC.RECONVERGENT B0 ;  /* 0x0000000000007941 */ /* 0x000fea0003800200 */
.L_x_1006:
        /* <DEDUP_REMOVED lines=12> */
.L_x_1009:
[----:B------:R-:W-:Y:S05]  /*c410*/  BSYNC.RECONVERGENT B0 ;  /* 0x0000000000007941 */ /* 0x000fea0003800200 */
.L_x_1008:
        /* <DEDUP_REMOVED lines=12> */
.L_x_1011:
[----:B------:R-:W-:Y:S05]  /*c4e0*/  BSYNC.RECONVERGENT B0 ;  /* 0x0000000000007941 */ /* 0x000fea0003800200 */
.L_x_1010:
        /* <DEDUP_REMOVED lines=12> */
.L_x_1013:
[----:B------:R-:W-:Y:S05]  /*c5b0*/  BSYNC.RECONVERGENT B0 ;  /* 0x0000000000007941 */ /* 0x000fea0003800200 */
.L_x_1012:
        /* <DEDUP_REMOVED lines=11> */
.L_x_1014:
        /* <DEDUP_REMOVED lines=9> */
.L_x_14300:


//--------------------- .text._ZN10layer_norm13ln_bwd_kernelINS_13Kernel_traitsI13__nv_bfloat16S2_S2_S2_fjLj7168ELj1ELj1ELj8ELj8ENS_18Kernel_traits_baseILj7168ES2_S2_S2_S2_fjLj256EEEEELb1ELb1ELb0ELb1EEEvNS_9BwdParamsE --------------------------
	.section	.text._ZN10layer_norm13ln_bwd_kernelINS_13Kernel_traitsI13__nv_bfloat16S2_S2_S2_fjLj7168ELj1ELj1ELj8ELj8ENS_18Kernel_traits_baseILj7168ES2_S2_S2_S2_fjLj256EEEEELb1ELb1ELb0ELb1EEEvNS_9BwdParamsE,"ax",@progbits
	.align	128
        .global         _ZN10layer_norm13ln_bwd_kernelINS_13Kernel_traitsI13__nv_bfloat16S2_S2_S2_fjLj7168ELj1ELj1ELj8ELj8ENS_18Kernel_traits_baseILj7168ES2_S2_S2_S2_fjLj256EEEEELb1ELb1ELb0ELb1EEEvNS_9BwdParamsE
        .type           _ZN10layer_norm13ln_bwd_kernelINS_13Kernel_traitsI13__nv_bfloat16S2_S2_S2_fjLj7168ELj1ELj1ELj8ELj8ENS_18Kernel_traits_baseILj7168ES2_S2_S2_S2_fjLj256EEEEELb1ELb1ELb0ELb1EEEvNS_9BwdParamsE,@function
        .size           _ZN10layer_norm13ln_bwd_kernelINS_13Kernel_traitsI13__nv_bfloat16S2_S2_S2_fjLj7168ELj1ELj1ELj8ELj8ENS_18Kernel_traits_baseILj7168ES2_S2_S2_S2_fjLj256EEEEELb1ELb1ELb0ELb1EEEvNS_9BwdParamsE,(.L_x_14301 - _ZN10layer_norm13ln_bwd_kernelINS_13Kernel_traitsI13__nv_bfloat16S2_S2_S2_fjLj7168ELj1ELj1ELj8ELj8ENS_18Kernel_traits_baseILj7168ES2_S2_S2_S2_fjLj256EEEEELb1ELb1ELb0ELb1EEEvNS_9BwdParamsE)
        .other          _ZN10layer_norm13ln_bwd_kernelINS_13Kernel_traitsI13__nv_bfloat16S2_S2_S2_fjLj7168ELj1ELj1ELj8ELj8ENS_18Kernel_traits_baseILj7168ES2_S2_S2_S2_fjLj256EEEEELb1ELb1ELb0ELb1EEEvNS_9BwdParamsE,@"STO_CUDA_ENTRY STV_DEFAULT"
_ZN10layer_norm13ln_bwd_kernelINS_13Kernel_traitsI13__nv_bfloat16S2_S2_S2_fjLj7168ELj1ELj1ELj8ELj8ENS_18Kernel_traits_baseILj7168ES2_S2_S2_S2_fjLj256EEEEELb1ELb1ELb0ELb1EEEvNS_9BwdParamsE:
.text._ZN10layer_norm13ln_bwd_kernelINS_13Kernel_traitsI13__nv_bfloat16S2_S2_S2_fjLj7168ELj1ELj1ELj8ELj8ENS_18Kernel_traits_baseILj7168ES2_S2_S2_S2_fjLj256EEEEELb1ELb1ELb0ELb1EEEvNS_9BwdParamsE:
        /* <DEDUP_REMOVED lines=49> */
[----:B------:R-:W1:Y:S01]  /*0310*/  LDC.64 R2, c[0x0][0x3d0] ;  /* 0x0000f400ff027b82 */ /* 0x000e620000000a00 */
[----:B------:R-:W2:Y:S07]  /*0320*/  LDCU.64 UR4, c[0x0][0x3e0] ;  /* 0x00007c00ff0477ac */ /* 0x000eae0008000a00 */
[----:B------:R-:W3:Y:S01]  /*0330*/  LDC.64 R4, c[0x0][0x3e8] ;  /* 0x0000fa00ff047b82 */ /* 0x000ee20000000a00 */
[----:B------:R-:W-:Y:S01]  /*0340*/  HFMA2 R207, -RZ, RZ, 0, 0 ;  /* 0x00000000ffcf7431 */ /* 0x000fe200000001ff */
[----:B------:R-:W-:Y:S01]  /*0350*/  PLOP3.LUT P1, PT, PT, PT, PT, 0x8, 0x80 ;  /* 0x000000000080781c */ /* 0x000fe20003f2e170 */
[----:B------:R-:W-:Y:S01]  /*0360*/  HFMA2 R168, -RZ, RZ, 0, 0 ;  /* 0x00000000ffa87431 */ /* 0x000fe200000001ff */
[----:B------:R-:W4:Y:S01]  /*0370*/  LDCU UR22, c[0x0][0x408] ;  /* 0x00008100ff1677ac */ /* 0x000f220008000800 */
[----:B------:R-:W-:Y:S01]  /*0380*/  HFMA2 R159, -RZ, RZ, 0, 0 ;  /* 0x00000000ff9f7431 */ /* 0x000fe200000001ff */
        /* <DEDUP_REMOVED lines=9> */
[----:B------:R-:W-:Y:S01]  /*0420*/  MOV R208, RZ ;  /* 0x000000ff00d07202 */ /* 0x000fe20000000f00 */
[----:B-1----:R-:W-:Y:S01]  /*0430*/  IMAD.WIDE.U32 R2, R251, 0x8, R2 ;  /* 0x00000008fb027825 */ /* 0x002fe200078e0002 */
[----:B------:R-:W-:Y:S02]  /*0440*/  CS2R R214, SRZ ;  /* 0x0000000000d67805 */ /* 0x000fe4000001ff00 */
[----:B------:R-:W-:Y:S02]  /*0450*/  CS2R R212, SRZ ;  /* 0x0000000000d47805 */ /* 0x000fe4000001ff00 */
[----:B------:R-:W-:-:S02]  /*0460*/  CS2R R172, SRZ ;  /* 0x0000000000ac7805 */ /* 0x000fc4000001ff00 */
[----:B------:R-:W-:Y:S01]  /*0470*/  CS2R R216, SRZ ;  /* 0x0000000000d87805 */ /* 0x000fe2000001ff00 */
[----:B0-----:R-:W5:Y:S01]  /*0480*/  LDG.E.64 R222, desc[UR14][R2.64+0x3000] ;  /* 0x0030000e02de7981 */ /* 0x001f62000c1e1b00 */
[----:B------:R-:W-:Y:S02]  /*0490*/  CS2R R220, SRZ ;  /* 0x0000000000dc7805 */ /* 0x000fe4000001ff00 */
[----:B------:R-:W-:Y:S01]  /*04a0*/  CS2R R218, SRZ ;  /* 0x0000000000da7805 */ /* 0x000fe2000001ff00 */
[----:B---3--:R-:W-:Y:S01]  /*04b0*/  IMAD.WIDE.U32 R4, R251, 0x8, R4 ;  /* 0x00000008fb047825 */ /* 0x008fe200078e0004 */
[----:B------:R-:W3:Y:S01]  /*04c0*/  LDG.E.64 R6, desc[UR14][R2.64+0x2800] ;  /* 0x0028000e02067981 */ /* 0x000ee2000c1e1b00 */
[----:B------:R-:W-:Y:S02]  /*04d0*/  CS2R R170, SRZ ;  /* 0x0000000000aa7805 */ /* 0x000fe4000001ff00 */
[----:B------:R-:W-:Y:S02]  /*04e0*/  CS2R R166, SRZ ;  /* 0x0000000000a67805 */ /* 0x000fe4000001ff00 */
[----:B------:R-:W-:Y:S01]  /*04f0*/  CS2R R164, SRZ ;  /* 0x0000000000a47805 */ /* 0x000fe2000001ff00 */
[----:B------:R-:W4:Y:S01]  /*0500*/  LDG.E.64 R8, desc[UR14][R2.64+0x2000] ;  /* 0x0020000e02087981 */ /* 0x000f22000c1e1b00 */
[----:B------:R-:W-:-:S02]  /*0510*/  CS2R R162, SRZ ;  /* 0x0000000000a27805 */ /* 0x000fc4000001ff00 */
[----:B------:R-:W-:Y:S02]  /*0520*/  MOV R160, RZ ;  /* 0x000000ff00a07202 */ /* 0x000fe40000000f00 */
[----:B------:R-:W-:Y:S01]  /*0530*/  CS2R R80, SRZ ;  /* 0x0000000000507805 */ /* 0x000fe2000001ff00 */
[----:B------:R-:W4:Y:S01]  /*0540*/  LDG.E.64 R10, desc[UR14][R2.64+0x1800] ;  /* 0x0018000e020a7981 */ /* 0x000f22000c1e1b00 */
[----:B------:R-:W-:Y:S02]  /*0550*/  CS2R R78, SRZ ;  /* 0x00000000004e7805 */ /* 0x000fe4000001ff00 */
[----:B------:R-:W-:Y:S02]  /*0560*/  CS2R R76, SRZ ;  /* 0x00000000004c7805 */ /* 0x000fe4000001ff00 */
[----:B------:R-:W-:Y:S01]  /*0570*/  CS2R R58, SRZ ;  /* 0x00000000003a7805 */ /* 0x000fe2000001ff00 */
[----:B------:R-:W4:Y:S01]  /*0580*/  LDG.E.64 R12, desc[UR14][R2.64+0x1000] ;  /* 0x0010000e020c7981 */ /* 0x000f22000c1e1b00 */
[----:B------:R-:W-:-:S02]  /*0590*/  CS2R R56, SRZ ;  /* 0x0000000000387805 */ /* 0x000fc4000001ff00 */
[----:B------:R-:W-:Y:S02]  /*05a0*/  CS2R R54, SRZ ;  /* 0x0000000000367805 */ /* 0x000fe4000001ff00 */
        /* <DEDUP_REMOVED lines=19> */
[----:B------:R-:W-:Y:S01]  /*06e0*/  MOV R25, RZ ;  /* 0x000000ff00197202 */ /* 0x000fe20000000f00 */
[----:B------:R-:W0:Y:S01]  /*06f0*/  LDCU UR18, c[0x0][0x388] ;  /* 0x00007100ff1277ac */ /* 0x000e220008000800 */
[----:B------:R-:W4:Y:S01]  /*0700*/  LDG.E.64 R138, desc[UR14][R4.64+0x1800] ;  /* 0x0018000e048a7981 */ /* 0x000f22000c1e1b00 */
[----:B------:R-:W1:Y:S03]  /*0710*/  LDCU.U8 UR7, c[0x0][0x410] ;  /* 0x00008200ff0777ac */ /* 0x000e660008000000 */
[----:B------:R-:W4:Y:S01]  /*0720*/  LDG.E.64 R136, desc[UR14][R4.64+0x1000] ;  /* 0x0010000e04887981 */ /* 0x000f22000c1e1b00 */
[----:B------:R-:W0:Y:S03]  /*0730*/  LDCU UR19, c[0x0][0x400] ;  /* 0x00008000ff1377ac */ /* 0x000e260008000800 */
[----:B------:R-:W4:Y:S01]  /*0740*/  LDG.E.64 R134, desc[UR14][R4.64+0x800] ;  /* 0x0008000e04867981 */ /* 0x000f22000c1e1b00 */
[----:B------:R-:W0:Y:S03]  /*0750*/  LDCU.64 UR20, c[0x0][0x478] ;  /* 0x00008f00ff1477ac */ /* 0x000e260008000a00 */
[----:B------:R-:W4:Y:S01]  /*0760*/  LDG.E.64 R132, desc[UR14][R4.64] ;  /* 0x0000000e04847981 */ /* 0x000f22000c1e1b00 */
[----:B--2---:R-:W-:Y:S01]  /*0770*/  UISETP.NE.U32.AND UP0, UPT, UR4, URZ, UPT ;  /* 0x000000ff0400728c */ /* 0x004fe2000bf05070 */
[----:B------:R-:W2:Y:S03]  /*0780*/  LDCU.128 UR8, c[0x0][0x3c0] ;  /* 0x00007800ff0877ac */ /* 0x000ea60008000c00 */
[----:B------:R-:W-:Y:S01]  /*0790*/  UISETP.NE.AND.EX UP0, UPT, UR5, URZ, UPT, UP0 ;  /* 0x000000ff0500728c */ /* 0x000fe2000bf05300 */
[----:B------:R-:W0:Y:S01]  /*07a0*/  LDCU.64 UR16, c[0x0][0x438] ;  /* 0x00008700ff1077ac */ /* 0x000e220008000a00 */
[----:B------:R-:W0:Y:S01]  /*07b0*/  LDCU.64 UR24, c[0x0][0x380] ;  /* 0x00007000ff1877ac */ /* 0x000e220008000a00 */
[----:B-----5:R-:W-:-:S02]  /*07c0*/  SHF.R.U64 R225, R222, 0x10, R223 ;  /* 0x00000010dee17819 */ /* 0x020fc400000012df */
[----:B------:R-:W-:Y:S02]  /*07d0*/  SHF.L.U32 R224, R223, 0x10, RZ ;  /* 0x00000010dfe07819 */ /* 0x000fe400000006ff */
[----:B---3--:R-:W-:Y:S02]  /*07e0*/  SHF.R.U64 R229, R6, 0x10, R7 ;  /* 0x0000001006e57819 */ /* 0x008fe40000001207 */
[----:B------:R-:W-:Y:S02]  /*07f0*/  SHF.R.U32.HI R223, RZ, 0x10, R223 ;  /* 0x00000010ffdf7819 */ /* 0x000fe400000116df */
[----:B------:R-:W-:Y:S01]  /*0800*/  SHF.R.U32.HI R227, RZ, 0x10, R7 ;  /* 0x00000010ffe37819 */ /* 0x000fe20000011607 */
[----:B------:R-:W-:Y:S01]  /*0810*/  IMAD.U32 R229, R229, 0x10000, RZ ;  /* 0x00010000e5e57824 */ /* 0x000fe200078e00ff */
[--C-:B----4-:R-:W-:Y:S02]  /*0820*/  SHF.R.U64 R233, R8, 0x10, R9.reuse ;  /* 0x0000001008e97819 */ /* 0x110fe40000001209 */
        /* <DEDUP_REMOVED lines=49> */
.L_x_1020:
[----:B------:R-:W-:Y:S01]  /*0b40*/  UIMAD UR4, UR6, UR18, URZ ;  /* 0x00000012060472a4 */ /* 0x000fe2000f8e02ff */
[----:B------:R-:W0:Y:S01]  /*0b50*/  LDC.64 R72, c[0x0][0x428] ;  /* 0x00010a00ff487b82 */ /* 0x000e220000000a00 */
[----:B------:R-:W-:Y:S02]  /*0b60*/  UIMAD.WIDE UR12, UR6, 0x4, UR10 ;  /* 0x00000004060c78a5 */ /* 0x000fe4000f8e020a */
[----:B------:R-:W-:-:S04]  /*0b70*/  USHF.R.S32.HI UR5, URZ, 0x1f, UR4 ;  /* 0x0000001fff057899 */ /* 0x000fc80008011404 */
[----:B------:R-:W-:Y:S01]  /*0b80*/  ULEA.HI UR5, UR5, UR4, URZ, 0x2 ;  /* 0x0000000405057291 */ /* 0x000fe2000f8f10ff */
[----:B------:R-:W1:Y:S01]  /*0b90*/  LDC.64 R92, c[0x0][0x3a8] ;  /* 0x0000ea00ff5c7b82 */ /* 0x000e620000000a00 */
[----:B------:R-:W-:Y:S02]  /*0ba0*/  MOV R4, UR12 ;  /* 0x0000000c00047c02 */ /* 0x000fe40008000f00 */
[----:B------:R-:W-:Y:S02]  /*0bb0*/  MOV R5, UR13 ;  /* 0x0000000d00057c02 */ /* 0x000fe40008000f00 */
[----:B------:R-:W-:-:S03]  /*0bc0*/  MOV R0, UR5 ;  /* 0x0000000500007c02 */ /* 0x000fc60008000f00 */
[----:B------:R2:W3:Y:S01]  /*0bd0*/  LDG.E R94, desc[UR14][R4.64] ;  /* 0x0000000e045e7981 */ /* 0x0004e2000c1e1900 */
[----:B------:R-:W-:Y:S01]  /*0be0*/  LEA.HI.SX32 R161, R0, R251, 0x1e ;  /* 0x000000fb00a17211 */ /* 0x000fe200078ff2ff */
[----:B------:R-:W-:-:S03]  /*0bf0*/  UIMAD.WIDE UR4, UR6, 0x4, UR8 ;  /* 0x00000004060478a5 */ /* 0x000fc6000f8e0208 */
[C---:B------:R-:W-:Y:S02]  /*0c00*/  IADD3 R150, PT, PT, R161.reuse, 0x100, RZ ;  /* 0x00000100a1967810 */ /* 0x040fe40007ffe0ff */
[C---:B------:R-:W-:Y:S01]  /*0c10*/  IADD3 R9, PT, PT, R161.reuse, 0x300, RZ ;  /* 0x00000300a1097810 */ /* 0x040fe20007ffe0ff */
[C-C-:B0-----:R-:W-:Y:S01]  /*0c20*/  IMAD.WIDE.U32 R2, R161.reuse, 0x8, R72.reuse ;  /* 0x00000008a1027825 */ /* 0x141fe200078e0048 */
[C---:B------:R-:W-:Y:S02]  /*0c30*/  IADD3 R8, PT, PT, R161.reuse, 0x400, RZ ;  /* 0x00000400a1087810 */ /* 0x040fe40007ffe0ff */
[C---:B------:R-:W-:Y:S01]  /*0c40*/  IADD3 R7, PT, PT, R161.reuse, 0x500, RZ ;  /* 0x00000500a1077810 */ /* 0x040fe20007ffe0ff */
[--C-:B--2---:R-:W-:Y:S01]  /*0c50*/  IMAD.WIDE.U32 R4, R150, 0x8, R72.reuse ;  /* 0x0000000896047825 */ /* 0x104fe200078e0048 */
[----:B------:R-:W-:Y:S01]  /*0c60*/  IADD3 R10, PT, PT, R161, 0x200, RZ ;  /* 0x00000200a10a7810 */ /* 0x000fe20007ffe0ff */
[----:B------:R-:W2:Y:S02]  /*0c70*/  LDG.E.64 R2, desc[UR14][R2.64] ;  /* 0x0000000e02027981 */ /* 0x000ea4000c1e1b00 */
[--C-:B------:R-:W-:Y:S01]  /*0c80*/  IMAD.WIDE.U32 R62, R9, 0x8, R72.reuse ;  /* 0x00000008093e7825 */ /* 0x100fe200078e0048 */
[C---:B------:R-:W-:Y:S01]  /*0c90*/  IADD3 R6, PT, PT, R161.reuse, 0x600, RZ ;  /* 0x00000600a1067810 */ /* 0x040fe20007ffe0ff */
[----:B------:R-:W4:Y:S02]  /*0ca0*/  LDG.E.64 R4, desc[UR14][R4.64] ;  /* 0x0000000e04047981 */ /* 0x000f24000c1e1b00 */
[----:B------:R-:W-:Y:S01]  /*0cb0*/  IMAD.WIDE.U32 R66, R8, 0x8, R72 ;  /* 0x0000000808427825 */ /* 0x000fe200078e0048 */
[----:B------:R-:W-:Y:S01]  /*0cc0*/  MOV R64, UR4 ;  /* 0x0000000400407c02 */ /* 0x000fe20008000f00 */
[----:B------:R-:W4:Y:S01]  /*0cd0*/  LDG.E.64 R62, desc[UR14][R62.64] ;  /* 0x0000000e3e3e7981 */ /* 0x000f22000c1e1b00 */
[----:B------:R-:W-:Y:S01]  /*0ce0*/  MOV R65, UR5 ;  /* 0x0000000500417c02 */ /* 0x000fe20008000f00 */
[----:B-1----:R-:W-:Y:S01]  /*0cf0*/  IMAD.WIDE.U32 R74, R161, 0x8, R92 ;  /* 0x00000008a14a7825 */ /* 0x002fe200078e005c */
[----:B------:R-:W0:Y:S01]  /*0d00*/  S2R R69, SR_CgaCtaId ;  /* 0x0000000000457919 */ /* 0x000e220000008800 */
[----:B------:R-:W-:-:S02]  /*0d10*/  MOV R68, 0x400 ;  /* 0x0000040000447802 */ /* 0x000fc40000000f00 */
[C---:B------:R-:W-:Y:S01]  /*0d20*/  IMAD.WIDE.U32 R70, R7.reuse, 0x8, R72 ;  /* 0x0000000807467825 */ /* 0x040fe200078e0048 */
[----:B------:R-:W-:Y:S01]  /*0d30*/  PLOP3.LUT P0, PT, PT, PT, PT, 0x80, 0x8 ;  /* 0x000000000008781c */ /* 0x000fe20003f0f070 */
[----:B------:R-:W4:Y:S01]  /*0d40*/  LDG.E.64 R66, desc[UR14][R66.64] ;  /* 0x0000000e42427981 */ /* 0x000f22000c1e1b00 */
[----:B------:R-:W-:Y:S01]  /*0d50*/  ISETP.NE.AND P3, PT, RZ, UR7, PT ;  /* 0x00000007ff007c0c */ /* 0x000fe2000bf65270 */
[--C-:B------:R-:W-:Y:S01]  /*0d60*/  IMAD.WIDE.U32 R90, R7, 0x8, R92.reuse ;  /* 0x00000008075a7825 */ /* 0x100fe200078e005c */
[----:B------:R-:W1:Y:S01]  /*0d70*/  @UP0 LDCU.64 UR4, c[0x0][0x3e0] ;  /* 0x00007c00ff0407ac */ /* 0x000e620008000a00 */
[----:B------:R-:W4:Y:S02]  /*0d80*/  LDG.E.64 R74, desc[UR14][R74.64] ;  /* 0x0000000e4a4a7981 */ /* 0x000f24000c1e1b00 */
[--C-:B------:R-:W-:Y:S02]  /*0d90*/  IMAD.WIDE.U32 R82, R150, 0x8, R92.reuse ;  /* 0x0000000896527825 */ /* 0x100fe400078e005c */
[----:B------:R1:W4:Y:S02]  /*0da0*/  LDG.E R116, desc[UR14][R64.64] ;  /* 0x0000000e40747981 */ /* 0x000324000c1e1900 */
[----:B------:R-:W-:-:S02]  /*0db0*/  IMAD.WIDE.U32 R84, R10, 0x8, R92 ;  /* 0x000000080a547825 */ /* 0x000fc400078e005c */
        /* <DEDUP_REMOVED lines=8> */
[----:B------:R-:W4:Y:S04]  /*0e40*/  LDG.E.64 R92, desc[UR14][R92.64] ;  /* 0x0000000e5c5c7981 */ /* 0x000f28000c1e1b00 */
[----:B------:R-:W4:Y:S01]  /*0e50*/  LDG.E.64 R60, desc[UR14][R60.64] ;  /* 0x0000000e3c3c7981 */ /* 0x000f22000c1e1b00 */
[----:B------:R-:W-:-:S03]  /*0e60*/  IMAD.WIDE.U32 R72, R6, 0x8, R72 ;  /* 0x0000000806487825 */ /* 0x000fc600078e0048 */
[----:B------:R-:W4:Y:S04]  /*0e70*/  LDG.E.64 R82, desc[UR14][R82.64] ;  /* 0x0000000e52527981 */ /* 0x000f28000c1e1b00 */
[----:B------:R-:W4:Y:S04]  /*0e80*/  LDG.E.64 R72, desc[UR14][R72.64] ;  /* 0x0000000e48487981 */ /* 0x000f28000c1e1b00 */
[----:B------:R-:W4:Y:S01]  /*0e90*/  LDG.E.64 R88, desc[UR14][R88.64] ;  /* 0x0000000e58587981 */ /* 0x000f22000c1e1b00 */
[----:B------:R-:W1:Y:S01]  /*0ea0*/  S2R R251, SR_TID.X ;  /* 0x0000000000fb7919 */ /* 0x000e620000002100 */
[----:B0-----:R-:W-:-:S05]  /*0eb0*/  LEA R68, R69, R68, 0x18 ;  /* 0x0000004445447211 */ /* 0x001fca00078ec0ff */
[----:B-1----:R-:W-:Y:S01]  /*0ec0*/  VIADD R64, R68, 0x7040 ;  /* 0x0000704044407836 */ /* 0x002fe20000000000 */
[----:B------:R-:W-:-:S13]  /*0ed0*/  LOP3.LUT P2, RZ, R251, 0x1f, RZ, 0xc0, !PT ;  /* 0x0000001ffbff7812 */ /* 0x000fda000784c0ff */
[----:B------:R-:W-:Y:S02]  /*0ee0*/  @!P2 PLOP3.LUT P0, PT, P1, PT, PT, 0x80, 0x8 ;  /* 0x000000000008a81c */ /* 0x000fe40000f0f070 */
[----:B------:R-:W-:Y:S02]  /*0ef0*/  @!P2 SHF.R.U32.HI R65, RZ, 0x2, R251 ;  /* 0x00000002ff41a819 */ /* 0x000fe400000116fb */
[----:B------:R-:W-:Y:S02]  /*0f00*/  @!P2 MOV R0, R64 ;  /* 0x000000400000a202 */ /* 0x000fe40000000f00 */
[----:B------:R-:W-:-:S07]  /*0f10*/  @!P2 LOP3.LUT R65, R65, 0x38, RZ, 0xc0, !PT ;  /* 0x000000384141a812 */ /* 0x000fce00078ec0ff */
[----:B------:R-:W-:-:S04]  /*0f20*/  @!P0 IADD3 R0, PT, PT, R68, 0x7000, RZ ;  /* 0x0000700044008810 */ /* 0x000fc80007ffe0ff */
[----:B------:R-:W-:Y:S02]  /*0f30*/  @!P2 IADD3 R117, PT, PT, R65, R0, RZ ;  /* 0x000000004175a210 */ /* 0x000fe40007ffe0ff */
[----:B---3--:R-:W-:Y:S02]  /*0f40*/  R2UR UR12, R94 ;  /* 0x000000005e0c72ca */ /* 0x008fe400000e0000 */
[----:B--2---:R-:W-:Y:S02]  /*0f50*/  MOV R100, R2 ;  /* 0x0000000200647202 */ /* 0x004fe40000000f00 */
[--C-:B------:R-:W-:Y:S02]  /*0f60*/  SHF.R.U64 R98, R2, 0x10, R3.reuse ;  /* 0x0000001002627819 */ /* 0x100fe40000001203 */
[----:B------:R-:W-:Y:S02]  /*0f70*/  MOV R96, R3 ;  /* 0x0000000300607202 */ /* 0x000fe40000000f00 */
[----:B------:R-:W-:-:S02]  /*0f80*/  SHF.R.U32.HI R118, RZ, 0x10, R3 ;  /* 0x00000010ff767819 */ /* 0x000fc40000011603 */
[--C-:B----4-:R-:W-:Y:S02]  /*0f90*/  SHF.R.U64 R148, R4, 0x10, R5.reuse ;  /* 0x0000001004947819 */ /* 0x110fe40000001205 */
[----:B------:R-:W-:Y:S02]  /*0fa0*/  MOV R149, R5 ;  /* 0x0000000500957202 */ /* 0x000fe40000000f00 */
[----:B------:R-:W-:Y:S02]  /*0fb0*/  SHF.R.U32.HI R169, RZ, 0x10, R5 ;  /* 0x00000010ffa97819 */ /* 0x000fe40000011605 */
[--C-:B------:R-:W-:Y:S02]  /*0fc0*/  SHF.R.U64 R69, R62, 0x10, R63.reuse ;  /* 0x000000103e457819 */ /* 0x100fe4000000123f */
[----:B------:R-:W-:Y:S02]  /*0fd0*/  MOV R3, R63 ;  /* 0x0000003f00037202 */ /* 0x000fe40000000f00 */
[----:B------:R-:W-:-:S02]  /*0fe0*/  SHF.R.U32.HI R5, RZ, 0x10, R63 ;  /* 0x00000010ff057819 */ /* 0x000fc4000001163f */
[--C-:B------:R-:W-:Y:S02]  /*0ff0*/  SHF.R.U64 R2, R66, 0x10, R67.reuse ;  /* 0x0000001042027819 */ /* 0x100fe40000001243 */
[----:B------:R-:W-:Y:S02]  /*1000*/  MOV R0, R67 ;  /* 0x0000004300007202 */ /* 0x000fe40000000f00 */
[----:B------:R-:W-:Y:S02]  /*1010*/  SHF.R.U32.HI R198, RZ, 0x10, R67 ;  /* 0x00000010ffc67819 */ /* 0x000fe40000011643 */
[C---:B------:R-:W-:Y:S02]  /*1020*/  SHF.R.U64 R67, R74.reuse, 0x10, R75 ;  /* 0x000000104a437819 */ /* 0x040fe4000000124b */
[----:B------:R-:W-:Y:S02]  /*1030*/  SHF.L.U32 R63, R74, 0x10, RZ ;  /* 0x000000104a3f7819 */ /* 0x000fe400000006ff */
[----:B------:R-:W-:-:S02]  /*1040*/  FSEL R116, R116, RZ, !P3 ;  /* 0x000000ff74747208 */ /* 0x000fc40005800000 */
[----:B------:R-:W-:Y:S02]  /*1050*/  MOV R199, R70 ;  /* 0x0000004600c77202 */ /* 0x000fe40000000f00 */
[----:B------:R-:W-:Y:S02]  /*1060*/  SHF.R.U64 R200, R70, 0x10, R71 ;  /* 0x0000001046c87819 */ /* 0x000fe40000001247 */
[----:B------:R-:W-:Y:S01]  /*1070*/  SHF.R.U32.HI R70, RZ, 0x10, R91 ;  /* 0x00000010ff467819 */ /* 0x000fe2000001165b */
[----:B------:R-:W-:Y:S01]  /*1080*/  FADD.FTZ R182, -R116, R63 ;  /* 0x0000003f74b67221 */ /* 0x000fe20000010100 */
[----:B------:R-:W-:Y:S02]  /*1090*/  MOV R119, R4 ;  /* 0x0000000400777202 */ /* 0x000fe40000000f00 */
[----:B------:R-:W-:Y:S02]  /*10a0*/  SHF.L.U32 R67, R67, 0x10, RZ ;  /* 0x0000001043437819 */ /* 0x000fe400000006ff */
[----:B------:R-:W-:-:S02]  /*10b0*/  MOV R4, R66 ;  /* 0x0000004200047202 */ /* 0x000fc40000000f00 */
[----:B------:R-:W-:Y:S02]  /*10c0*/  SHF.R.U64 R66, R92, 0x10, R93 ;  /* 0x000000105c427819 */ /* 0x000fe4000000125d */
[----:B------:R-:W-:Y:S01]  /*10d0*/  SHF.L.U32 R63, R70, 0x10, RZ ;  /* 0x00000010463f7819 */ /* 0x000fe200000006ff */
[----:B------:R-:W-:Y:S01]  /*10e0*/  FADD.FTZ R184, -R116, R67 ;  /* 0x0000004374b87221 */ /* 0x000fe20000010100 */
[----:B------:R-:W-:Y:S01]  /*10f0*/  IMAD.U32 R100, R100, 0x10000, RZ ;  /* 0x0001000064647824 */ /* 0x000fe200078e00ff */
[----:B------:R-:W-:Y:S02]  /*1100*/  SHF.L.U32 R67, R66, 0x10, RZ ;  /* 0x0000001042437819 */ /* 0x000fe400000006ff */
[----:B------:R-:W-:Y:S01]  /*1110*/  SHF.R.U64 R65, R60, 0x10, R61 ;  /* 0x000000103c417819 */ /* 0x000fe2000000123d */
[----:B------:R-:W-:Y:S01]  /*1120*/  FADD.FTZ R112, -R116, R63 ;  /* 0x0000003f74707221 */ /* 0x000fe20000010100 */
[----:B------:R-:W-:Y:S01]  /*1130*/  MOV R94, R61 ;  /* 0x0000003d005e7202 */ /* 0x000fe20000000f00 */
[----:B------:R-:W-:Y:S01]  /*1140*/  FMUL.FTZ R185, R250, R100 ;  /* 0x00000064fab97220 */ /* 0x000fe20000410000 */
[----:B------:R-:W-:-:S02]  /*1150*/  SHF.R.U32.HI R61, RZ, 0x10, R61 ;  /* 0x00000010ff3d7819 */ /* 0x000fc4000001163d */
[----:B------:R-:W-:Y:S01]  /*1160*/  SHF.L.U32 R63, R98, 0x10, RZ ;  /* 0x00000010623f7819 */ /* 0x000fe200000006ff */
[----:B------:R-:W-:Y:S01]  /*1170*/  FADD.FTZ R114, -R116, R67 ;  /* 0x0000004374727221 */ /* 0x000fe20000010100 */
[----:B------:R-:W-:Y:S02]  /*1180*/  MOV R209, R60 ;  /* 0x0000003c00d17202 */ /* 0x000fe40000000f00 */
[----:B------:R-:W-:Y:S01]  /*1190*/  SHF.R.U64 R74, R86, 0x10, R87 ;  /* 0x00000010564a7819 */ /* 0x000fe20000001257 */
[----:B------:R-:W-:Y:S01]  /*11a0*/  FMUL.FTZ R186, R249, R63 ;  /* 0x0000003ff9ba7220 */ /* 0x000fe20000410000 */
[----:B------:R-:W-:Y:S02]  /*11b0*/  MOV R60, R62 ;  /* 0x0000003e003c7202 */ /* 0x000fe40000000f00 */
[----:B------:R-:W-:Y:S02]  /*11c0*/  SHF.L.U32 R96, R96, 0x10, RZ ;  /* 0x0000001060607819 */ /* 0x000fe400000006ff */
[----:B------:R-:W-:Y:S01]  /*11d0*/  SHF.L.U32 R67, R61, 0x10, RZ ;  /* 0x000000103d437819 */ /* 0x000fe200000006ff */
[----:B------:R-:W-:Y:S01]  /*11e0*/  FADD.FTZ R61, RZ, R185 ;  /* 0x000000b9ff3d7221 */ /* 0x000fe20000010000 */
[----:B------:R-:W-:-:S02]  /*11f0*/  SHF.R.U32.HI R189, RZ, 0x10, R75 ;  /* 0x00000010ffbd7819 */ /* 0x000fc4000001164b */
[----:B------:R-:W-:Y:S01]  /*1200*/  SHF.L.U32 R183, R75, 0x10, RZ ;  /* 0x000000104bb77819 */ /* 0x000fe200000006ff */
[----:B------:R-:W-:Y:S01]  /*1210*/  IMAD.U32 R75, R85, 0x10000, RZ ;  /* 0x00010000554b7824 */ /* 0x000fe200078e00ff */
[----:B------:R-:W-:Y:S02]  /*1220*/  SHF.R.U32.HI R62, RZ, 0x10, R93 ;  /* 0x00000010ff3e7819 */ /* 0x000fe4000001165d */
[----:B------:R-:W-:Y:S02]  /*1230*/  SHF.L.U32 R115, R93, 0x10, RZ ;  /* 0x000000105d737819 */ /* 0x000fe400000006ff */
[----:B------:R-:W-:Y:S01]  /*1240*/  SHF.L.U32 R93, R74, 0x10, RZ ;  /* 0x000000104a5d7819 */ /* 0x000fe200000006ff */
[----:B------:R-:W-:Y:S01]  /*1250*/  FMUL.FTZ R187, R248, R96 ;  /* 0x00000060f8bb7220 */ /* 0x000fe20000410000 */
[--C-:B------:R-:W-:Y:S02]  /*1260*/  SHF.R.U64 R155, R82, 0x10, R83.reuse ;  /* 0x00000010529b7819 */ /* 0x100fe40000001253 */
[----:B------:R-:W-:-:S02]  /*1270*/  SHF.R.U32.HI R157, RZ, 0x10, R83 ;  /* 0x00000010ff9d7819 */ /* 0x000fc40000011653 */
[----:B------:R-:W-:Y:S02]  /*1280*/  SHF.L.U32 R118, R118, 0x10, RZ ;  /* 0x0000001076767819 */ /* 0x000fe400000006ff */
[----:B------:R-:W-:Y:S01]  /*1290*/  SHF.L.U32 R74, R60, 0x10, RZ ;  /* 0x000000103c4a7819 */ /* 0x000fe200000006ff */
[----:B------:R-:W-:Y:S01]  /*12a0*/  FADD.FTZ R60, R61, R186 ;  /* 0x000000ba3d3c7221 */ /* 0x000fe20000010000 */
[----:B------:R-:W-:Y:S02]  /*12b0*/  MOV R203, R72 ;  /* 0x0000004800cb7202 */ /* 0x000fe40000000f00 */
[--C-:B------:R-:W-:Y:S02]  /*12c0*/  SHF.R.U64 R204, R72, 0x10, R73.reuse ;  /* 0x0000001048cc7819 */ /* 0x100fe40000001249 */
[----:B------:R-:W-:Y:S02]  /*12d0*/  MOV R205, R73 ;  /* 0x0000004900cd7202 */ /* 0x000fe40000000f00 */
[----:B------:R-:W-:-:S02]  /*12e0*/  SHF.R.U32.HI R206, RZ, 0x10, R73 ;  /* 0x00000010ffce7819 */ /* 0x000fc40000011649 */
[----:B------:R-:W-:Y:S02]  /*12f0*/  SHF.L.U32 R83, R83, 0x10, RZ ;  /* 0x0000001053537819 */ /* 0x000fe400000006ff */
[----:B------:R-:W-:Y:S02]  /*1300*/  SHF.L.U32 R73, R84, 0x10, RZ ;  /* 0x0000001054497819 */ /* 0x000fe400000006ff */
[----:B------:R-:W-:Y:S02]  /*1310*/  SHF.R.U32.HI R72, RZ, 0x10, R87 ;  /* 0x00000010ff487819 */ /* 0x000fe40000011657 */
[----:B------:R-:W-:Y:S01]  /*1320*/  SHF.L.U32 R97, R87, 0x10, RZ ;  /* 0x0000001057617819 */ /* 0x000fe200000006ff */
[----:B------:R-:W-:Y:S01]  /*1330*/  FADD.FTZ R87, -R116, R75 ;  /* 0x0000004b74577221 */ /* 0x000fe20000010100 */
[----:B------:R-:W-:Y:S01]  /*1340*/  SHF.L.U32 R119, R119, 0x10, RZ ;  /* 0x0000001077777819 */ /* 0x000fe200000006ff */
[----:B------:R-:W-:Y:S01]  /*1350*/  FMUL.FTZ R188, R247, R118 ;  /* 0x00000076f7bc7220 */ /* 0x000fe20000410000 */
[----:B------:R-:W-:Y:S01]  /*1360*/  SHF.L.U32 R75, R3, 0x10, RZ ;  /* 0x00000010034b7819 */ /* 0x000fe200000006ff */
[----:B------:R-:W-:Y:S01]  /*1370*/  FADD.FTZ R3, R60, R187 ;  /* 0x000000bb3c037221 */ /* 0x000fe20000010000 */
[C---:B------:R-:W-:Y:S01]  /*1380*/  FADD.FTZ R156, -R116.reuse, R83 ;  /* 0x00000053749c7221 */ /* 0x040fe20000010100 */
[----:B------:R-:W-:Y:S01]  /*1390*/  FADD.FTZ R83, -R116, R73 ;  /* 0x0000004974537221 */ /* 0x000fe20000010100 */
[----:B------:R-:W-:Y:S01]  /*13a0*/  SHF.L.U32 R148, R148, 0x10, RZ ;  /* 0x0000001094947819 */ /* 0x000fe200000006ff */
[----:B------:R-:W-:Y:S01]  /*13b0*/  FMUL.FTZ R151, R246, R119 ;  /* 0x00000077f6977220 */ /* 0x000fe20000410000 */
[----:B------:R-:W-:Y:S01]  /*13c0*/  SHF.L.U32 R73, R0, 0x10, RZ ;  /* 0x0000001000497819 */ /* 0x000fe200000006ff */
[----:B------:R-:W-:Y:S01]  /*13d0*/  FADD.FTZ R0, R3, R188 ;  /* 0x000000bc03007221 */ /* 0x000fe20000010000 */
[----:B------:R-:W-:Y:S01]  /*13e0*/  SHF.L.U32 R149, R149, 0x10, RZ ;  /* 0x0000001095957819 */ /* 0x000fe200000006ff */
[----:B------:R-:W-:Y:S01]  /*13f0*/  FMUL.FTZ R152, R245, R148 ;  /* 0x00000094f5987220 */ /* 0x000fe20000410000 */
[----:B------:R-:W-:Y:S01]  /*1400*/  SHF.L.U32 R95, R86, 0x10, RZ ;  /* 0x00000010565f7819 */ /* 0x000fe200000006ff */
[----:B------:R-:W-:Y:S01]  /*1410*/  FADD.FTZ R3, R0, R151 ;  /* 0x0000009700037221 */ /* 0x000fe20000010000 */
[----:B------:R-:W-:Y:S01]  /*1420*/  MOV R201, R71 ;  /* 0x0000004700c97202 */ /* 0x000fe20000000f00 */
[----:B------:R-:W-:Y:S01]  /*1430*/  FMUL.FTZ R182, R182, UR12 ;  /* 0x0000000cb6b67c20 */ /* 0x000fe20008410000 */
[----:B------:R-:W-:Y:S01]  /*1440*/  SHF.R.U32.HI R202, RZ, 0x10, R71 ;  /* 0x00000010ffca7819 */ /* 0x000fe20000011647 */
[----:B------:R-:W-:Y:S01]  /*1450*/  FMUL.FTZ R153, R244, R149 ;  /* 0x00000095f4997220 */ /* 0x000fe20000410000 */
[----:B------:R-:W-:Y:S01]  /*1460*/  SHF.L.U32 R71, R82, 0x10, RZ ;  /* 0x0000001052477819 */ /* 0x000fe200000006ff */
[----:B------:R-:W-:Y:S01]  /*1470*/  FADD.FTZ R0, R3, R152 ;  /* 0x0000009803007221 */ /* 0x000fe20000010000 */
[----:B------:R-:W-:-:S02]  /*1480*/  SHF.L.U32 R169, R169, 0x10, RZ ;  /* 0x00000010a9a97819 */ /* 0x000fc400000006ff */
[--C-:B------:R-:W-:Y:S02]  /*1490*/  SHF.R.U64 R102, R84, 0x10, R85.reuse ;  /* 0x0000001054667819 */ /* 0x100fe40000001255 */
[----:B------:R-:W-:Y:S02]  /*14a0*/  SHF.R.U32.HI R82, RZ, 0x10, R85 ;  /* 0x00000010ff527819 */ /* 0x000fe40000011655 */
[--C-:B------:R-:W-:Y:S02]  /*14b0*/  SHF.R.U64 R101, R88, 0x10, R89.reuse ;  /* 0x0000001058657819 */ /* 0x100fe40000001259 */
[----:B------:R-:W-:Y:S02]  /*14c0*/  SHF.R.U32.HI R105, RZ, 0x10, R89 ;  /* 0x00000010ff697819 */ /* 0x000fe40000011659 */
[----:B------:R-:W-:Y:S02]  /*14d0*/  SHF.R.U64 R109, R90, 0x10, R91 ;  /* 0x000000105a6d7819 */ /* 0x000fe4000000125b */
[----:B------:R-:W-:Y:S01]  /*14e0*/  SHF.L.U32 R111, R91, 0x10, RZ ;  /* 0x000000105b6f7819 */ /* 0x000fe200000006ff */
[C---:B------:R-:W-:Y:S01]  /*14f0*/  FADD.FTZ R91, -R116.reuse, R95 ;  /* 0x0000005f745b7221 */ /* 0x040fe20000010100 */
[----:B------:R-:W-:Y:S01]  /*1500*/  SHF.L.U32 R189, R189, 0x10, RZ ;  /* 0x00000010bdbd7819 */ /* 0x000fe200000006ff */
[C---:B------:R-:W-:Y:S01]  /*1510*/  FADD.FTZ R183, -R116.reuse, R183 ;  /* 0x000000b774b77221 */ /* 0x040fe20000010100 */
[----:B------:R-:W-:Y:S01]  /*1520*/  SHF.L.U32 R103, R89, 0x10, RZ ;  /* 0x0000001059677819 */ /* 0x000fe200000006ff */
[----:B------:R-:W-:Y:S01]  /*1530*/  FADD.FTZ R95, -R116, R97 ;  /* 0x00000061745f7221 */ /* 0x000fe20000010100 */
[----:B------:R-:W-:Y:S01]  /*1540*/  FMUL.FTZ R184, R184, UR12 ;  /* 0x0000000cb8b87c20 */ /* 0x000fe20008410000 */
[----:B------:R-:W-:Y:S01]  /*1550*/  SHF.L.U32 R209, R209, 0x10, RZ ;  /* 0x00000010d1d17819 */ /* 0x000fe200000006ff */
[----:B------:R-:W-:Y:S01]  /*1560*/  FFMA.FTZ R3, R182, R185, RZ ;  /* 0x000000b9b6037223 */ /* 0x000fe200000100ff */
[----:B------:R-:W-:Y:S01]  /*1570*/  SHF.L.U32 R99, R88, 0x10, RZ ;  /* 0x0000001058637819 */ /* 0x000fe200000006ff */
[----:B------:R-:W-:Y:S01]  /*1580*/  FADD.FTZ R158, -R116, R71 ;  /* 0x00000047749e7221 */ /* 0x000fe20000010100 */
[----:B------:R-:W-:Y:S01]  /*1590*/  SHF.L.U32 R107, R90, 0x10, RZ ;  /* 0x000000105a6b7819 */ /* 0x000fe200000006ff */
[----:B------:R-:W-:Y:S01]  /*15a0*/  FMUL.FTZ R154, R243, R169 ;  /* 0x000000a9f39a7220 */ /* 0x000fe20000410000 */
[----:B------:R-:W-:Y:S01]  /*15b0*/  SHF.L.U32 R113, R92, 0x10, RZ ;  /* 0x000000105c717819 */ /* 0x000fe200000006ff */
[----:B------:R-:W-:Y:S01]  /*15c0*/  FADD.FTZ R61, R0, R153 ;  /* 0x00000099003d7221 */ /* 0x000fe20000010000 */
        /* <DEDUP_REMOVED lines=8> */
[----:B------:R-:W-:Y:S01]  /*1650*/  SHF.L.U32 R71, R62, 0x10, RZ ;  /* 0x000000103e477819 */ /* 0x000fe200000006ff */
[----:B------:R-:W-:Y:S01]  /*1660*/  FADD.FTZ R189, -R116, R189 ;  /* 0x000000bd74bd7221 */ /* 0x000fe20000010100 */
[----:B------:R-:W-:Y:S01]  /*1670*/  FMUL.FTZ R183, R183, UR12 ;  /* 0x0000000cb7b77c20 */ /* 0x000fe20008410000 */
[----:B------:R-:W-:Y:S01]  /*1680*/  SHF.L.U32 R65, R65, 0x10, RZ ;  /* 0x0000001041417819 */ /* 0x000fe200000006ff */
[----:B------:R-:W-:Y:S01]  /*1690*/  FFMA.FTZ R0, R184, R186, R3 ;  /* 0x000000bab8007223 */ /* 0x000fe20000010003 */
[----:B------:R-:W-:Y:S01]  /*16a0*/  SHF.L.U32 R70, R5, 0x10, RZ ;  /* 0x0000001005467819 */ /* 0x000fe200000006ff */
[----:B------:R-:W-:Y:S01]  /*16b0*/  FMUL.FTZ R5, R242, R209 ;  /* 0x000000d1f2057220 */ /* 0x000fe20000410000 */
[----:B------:R-:W-:Y:S01]  /*16c0*/  SHF.L.U32 R72, R2, 0x10, RZ ;  /* 0x0000001002487819 */ /* 0x000fe200000006ff */
[----:B------:R-:W-:Y:S01]  /*16d0*/  FADD.FTZ R2, R61, R154 ;  /* 0x0000009a3d027221 */ /* 0x000fe20000010000 */
        /* <DEDUP_REMOVED lines=16> */
[----:B------:R-:W-:Y:S01]  /*17e0*/  SHF.L.U32 R66, R94, 0x10, RZ ;  /* 0x000000105e427819 */ /* 0x000fe200000006ff */
[----:B------:R-:W-:Y:S01]  /*17f0*/  FMUL.FTZ R189, R189, UR12 ;  /* 0x0000000cbdbd7c20 */ /* 0x000fe20008410000 */
[----:B------:R-:W-:Y:S01]  /*1800*/  SHF.L.U32 R71, R4, 0x10, RZ ;  /* 0x0000001004477819 */ /* 0x000fe200000006ff */
[----:B------:R-:W-:Y:S01]  /*1810*/  FFMA.FTZ R0, R183, R187, R0 ;  /* 0x000000bbb7007223 */ /* 0x000fe20000010000 */
[----:B------:R-:W-:Y:S01]  /*1820*/  FMUL.FTZ R4, R241, R65 ;  /* 0x00000041f1047220 */ /* 0x000fe20000410000 */
[----:B------:R-:W-:Y:S01]  /*1830*/  FADD.FTZ R61, R2, R5 ;  /* 0x00000005023d7221 */ /* 0x000fe20000010000 */
[----:B------:R-:W-:Y:S01]  /*1840*/  FADD.FTZ R54, R63, R54 ;  /* 0x000000363f367221 */ /* 0x000fe20000010000 */
[----:B------:R-:W-:Y:S01]  /*1850*/  FFMA.FTZ R26, R184, R63, R26 ;  /* 0x0000003fb81a7223 */ /* 0x000fe2000001001a */
[----:B------:R-:W-:Y:S01]  /*1860*/  FMUL.FTZ R158, R158, UR12 ;  /* 0x0000000c9e9e7c20 */ /* 0x000fe20008410000 */
[----:B------:R-:W-:Y:S01]  /*1870*/  FFMA.FTZ R63, R189, R188, R0 ;  /* 0x000000bcbd3f7223 */ /* 0x000fe20000010000 */
[----:B------:R-:W-:Y:S01]  /*1880*/  FMUL.FTZ R3, R240, R66 ;  /* 0x00000042f0037220 */ /* 0x000fe20000410000 */
[----:B------:R-:W-:Y:S01]  /*1890*/  FADD.FTZ R0, R61, R4 ;  /* 0x000000043d007221 */ /* 0x000fe20000010000 */
[----:B------:R-:W-:Y:S01]  /*18a0*/  FMUL.FTZ R155, R155, UR12 ;  /* 0x0000000c9b9b7c20 */ /* 0x000fe20008410000 */
[----:B------:R-:W-:Y:S01]  /*18b0*/  FFMA.FTZ R60, R158, R151, R63 ;  /* 0x000000979e3c7223 */ /* 0x000fe2000001003f */
[----:B------:R-:W-:Y:S01]  /*18c0*/  FMUL.FTZ R2, R239, R67 ;  /* 0x00000043ef027220 */ /* 0x000fe20000410000 */
[----:B------:R-:W-:Y:S01]  /*18d0*/  FADD.FTZ R63, R0, R3 ;  /* 0x00000003003f7221 */ /* 0x000fe20000010000 */
[----:B------:R-:W-:Y:S01]  /*18e0*/  SHF.L.U32 R69, R69, 0x10, RZ ;  /* 0x0000001045457819 */ /* 0x000fe200000006ff */
        /* <DEDUP_REMOVED lines=27> */
[----:B------:R-:W-:Y:S01]  /*1aa0*/  FADD.FTZ R61, R61, R90 ;  /* 0x0000005a3d3d7221 */ /* 0x000fe20000010000 */
[----:B------:R-:W-:Y:S01]  /*1ab0*/  FMUL.FTZ R92, R232, R73 ;  /* 0x00000049e85c7220 */ /* 0x000fe20000410000 */
[----:B------:R-:W-:Y:S01]  /*1ac0*/  SHF.L.U32 R199, R199, 0x10, RZ ;  /* 0x00000010c7c77819 */ /* 0x000fe200000006ff */
[----:B------:R-:W-:Y:S01]  /*1ad0*/  FMUL.FTZ R93, R93, UR12 ;  /* 0x0000000c5d5d7c20 */ /* 0x000fe20008410000 */
[----:B------:R-:W-:Y:S01]  /*1ae0*/  FFMA.FTZ R60, R91, R0, R60 ;  /* 0x000000005b3c7223 */ /* 0x000fe2000001003c */
[----:B------:R-:W-:Y:S01]  /*1af0*/  FADD.FTZ R61, R61, R92 ;  /* 0x0000005c3d3d7221 */ /* 0x000fe20000010000 */
[----:B------:R-:W-:Y:S01]  /*1b00*/  FMUL.FTZ R94, R231, R198 ;  /* 0x000000c6e75e7220 */ /* 0x000fe20000410000 */
[----:B------:R-:W-:Y:S01]  /*1b10*/  FADD.FTZ R55, R96, R55 ;  /* 0x0000003760377221 */ /* 0x000fe20000010000 */
[----:B------:R-:W-:Y:S01]  /*1b20*/  FFMA.FTZ R27, R183, R96, R27 ;  /* 0x00000060b71b7223 */ /* 0x000fe2000001001b */
        /* <DEDUP_REMOVED lines=12> */
[----:B------:R-:W-:Y:S01]  /*1bf0*/  FMUL.FTZ R99, R99, UR12 ;  /* 0x0000000c63637c20 */ /* 0x000fe20008410000 */
[----:B------:R-:W-:Y:S01]  /*1c00*/  FFMA.FTZ R60, R97, R86, R60 ;  /* 0x00000056613c7223 */ /* 0x000fe2000001003c */
[----:B------:R-:W-:-:S02]  /*1c10*/  IMAD.U32 R202, R202, 0x10000, RZ ;  /* 0x00010000caca7824 */ /* 0x000fc400078e00ff */
[----:B------:R-:W-:Y:S01]  /*1c20*/  FADD.FTZ R61, R61, R98 ;  /* 0x000000623d3d7221 */ /* 0x000fe20000010000 */
[----:B------:R-:W-:Y:S01]  /*1c30*/  FMUL.FTZ R100, R228, R201 ;  /* 0x000000c9e4647220 */ /* 0x000fe20000410000 */
        /* <DEDUP_REMOVED lines=20> */
[----:B------:R-:W-:Y:S01]  /*1d80*/  FMUL.FTZ R109, R109, UR12 ;  /* 0x0000000c6d6d7c20 */ /* 0x000fe20008410000 */
[----:B------:R-:W-:Y:S01]  /*1d90*/  FFMA.FTZ R60, R107, R96, R60 ;  /* 0x000000606b3c7223 */ /* 0x000fe2000001003c */
[----:B------:R-:W-:Y:S01]  /*1da0*/  FMUL.FTZ R110, R223, R206 ;  /* 0x000000cedf6e7220 */ /* 0x000fe20000410000 */
[----:B------:R-:W-:-:S02]  /*1db0*/  FADD.FTZ R61, R61, R108 ;  /* 0x0000006c3d3d7221 */ /* 0x000fc40000010000 */
[----:B------:R-:W-:Y:S01]  /*1dc0*/  FFMA.FTZ R62, R109, R98, R60 ;  /* 0x000000626d3e7223 */ /* 0x000fe2000001003c */
[----:B------:R-:W-:Y:S01]  /*1dd0*/  FMUL.FTZ R111, R111, UR12 ;  /* 0x0000000c6f6f7c20 */ /* 0x000fe20008410000 */
[----:B------:R-:W-:Y:S01]  /*1de0*/  FADD.FTZ R60, R61, R110 ;  /* 0x0000006e3d3c7221 */ /* 0x000fe20000010000 */
[----:B------:R-:W-:Y:S02]  /*1df0*/  FMUL.FTZ R112, R112, UR12 ;  /* 0x0000000c70707c20 */ /* 0x000fe40008410000 */
[----:B------:R-:W-:Y:S02]  /*1e00*/  FFMA.FTZ R63, R111, R100, R62 ;  /* 0x000000646f3f7223 */ /* 0x000fe4000001003e */
[----:B------:R-:W0:Y:S01]  /*1e10*/  SHFL.DOWN PT, R61, R60, 0x10, 0x1f ;  /* 0x0a001f003c3d7f89 */ /* 0x000e2200000e0000 */
[----:B------:R-:W-:Y:S01]  /*1e20*/  FMUL.FTZ R113, R113, UR12 ;  /* 0x0000000c71717c20 */ /* 0x000fe20008410000 */
[----:B------:R-:W-:Y:S01]  /*1e30*/  FFMA.FTZ R62, R112, R102, R63 ;  /* 0x00000066703e7223 */ /* 0x000fe2000001003f */
[----:B------:R-:W-:-:S03]  /*1e40*/  FMUL.FTZ R114, R114, UR12 ;  /* 0x0000000c72727c20 */ /* 0x000fc60008410000 */
[----:B------:R-:W-:Y:S01]  /*1e50*/  FFMA.FTZ R63, R113, R104, R62 ;  /* 0x00000068713f7223 */ /* 0x000fe2000001003e */
[----:B------:R-:W-:-:S03]  /*1e60*/  FMUL.FTZ R115, R115, UR12 ;  /* 0x0000000c73737c20 */ /* 0x000fc60008410000 */
[----:B------:R-:W-:Y:S01]  /*1e70*/  FFMA.FTZ R62, R114, R106, R63 ;  /* 0x0000006a723e7223 */ /* 0x000fe2000001003f */
[----:B------:R-:W-:-:S03]  /*1e80*/  FMUL.FTZ R116, R116, UR12 ;  /* 0x0000000c74747c20 */ /* 0x000fc60008410000 */
[----:B------:R-:W-:-:S04]  /*1e90*/  FFMA.FTZ R63, R115, R108, R62 ;  /* 0x0000006c733f7223 */ /* 0x000fc8000001003e */
[----:B------:R-:W-:Y:S01]  /*1ea0*/  FFMA.FTZ R63, R116, R110, R63 ;  /* 0x0000006e743f7223 */ /* 0x000fe2000001003f */
        /* <DEDUP_REMOVED lines=15> */
[----:B------:R-:W-:Y:S01]  /*1fa0*/  ISETP.NE.U32.AND P0, PT, RZ, UR16, PT ;  /* 0x00000010ff007c0c */ /* 0x000fe2000bf05070 */
[----:B0-----:R-:W-:Y:S01]  /*1fb0*/  FADD.FTZ R252, R252, R63 ;  /* 0x0000003ffcfc7221 */ /* 0x001fe20000010000 */
[----:B-1----:R-:W-:-:S04]  /*1fc0*/  FADD.FTZ R60, R222, R61 ;  /* 0x0000003dde3c7221 */ /* 0x002fc80000010000 */
[----:B------:R-:W0:Y:S01]  /*1fd0*/  SHFL.DOWN PT, R61, R252, 0x1, 0x1f ;  /* 0x08201f00fc3d7f89 */ /* 0x000e2200000e0000 */
[----:B------:R-:W-:Y:S01]  /*1fe0*/  ISETP.NE.AND.EX P0, PT, RZ, UR17, PT, P0 ;  /* 0x00000011ff007c0c */ /* 0x000fe2000bf05300 */
[----:B------:R-:W-:-:S12]  /*1ff0*/  @UP0 UIMAD.WIDE UR4, UR6, 0x2, UR4 ;  /* 0x00000002060408a5 */ /* 0x000fd8000f8e0204 */
[----:B------:R-:W1:Y:S01]  /*2000*/  @P0 LDC.64 R62, c[0x0][0x438] ;  /* 0x00010e00ff3e0b82 */ /* 0x000e620000000a00 */
[----:B0-----:R-:W-:-:S05]  /*2010*/  FADD.FTZ R61, R252, R61 ;  /* 0x0000003dfc3d7221 */ /* 0x001fca0000010000 */
[----:B------:R0:W-:Y:S02]  /*2020*/  @!P2 STS.64 [R117], R60 ;  /* 0x0000003c7500a388 */ /* 0x0001e40000000a00 */
[----:B0-----:R-:W0:Y:S02]  /*2030*/  @P0 LDC.64 R60, c[0x0][0x438] ;  /* 0x00010e00ff3c0b82 */ /* 0x001e240000000a00 */
[----:B0-----:R-:W-:-:S05]  /*2040*/  @P0 IMAD.WIDE.U32 R60, R150, 0x8, R60 ;  /* 0x00000008963c0825 */ /* 0x001fca00078e003c */
[----:B------:R0:W5:Y:S02]  /*2050*/  @P0 LDG.E.64 R128, desc[UR14][R60.64] ;  /* 0x0000000e3c800981 */ /* 0x000164000c1e1b00 */
[----:B0-----:R-:W0:Y:S02]  /*2060*/  @P0 LDC.64 R60, c[0x0][0x438] ;  /* 0x00010e00ff3c0b82 */ /* 0x001e240000000a00 */
[----:B0-----:R-:W-:-:S05]  /*2070*/  @P0 IMAD.WIDE.U32 R60, R9, 0x8, R60 ;  /* 0x00000008093c0825 */ /* 0x001fca00078e003c */
[----:B------:R0:W5:Y:S02]  /*2080*/  @P0 LDG.E.64 R124, desc[UR14][R60.64] ;  /* 0x0000000e3c7c0981 */ /* 0x000164000c1e1b00 */
[----:B0-----:R-:W0:Y:S01]  /*2090*/  @P0 LDC.64 R60, c[0x0][0x438] ;  /* 0x00010e00ff3c0b82 */ /* 0x001e220000000a00 */
[----:B------:R-:W-:Y:S01]  /*20a0*/  PLOP3.LUT P2, PT, PT, PT, UP0, 0x80, 0x8 ;  /* 0x000000000008781c */ /* 0x000fe20003f4f008 */
[----:B0-----:R-:W-:-:S05]  /*20b0*/  @P0 IMAD.WIDE.U32 R60, R7, 0x8, R60 ;  /* 0x00000008073c0825 */ /* 0x001fca00078e003c */
[----:B------:R0:W5:Y:S02]  /*20c0*/  @P0 LDG.E.64 R120, desc[UR14][R60.64] ;  /* 0x0000000e3c780981 */ /* 0x000164000c1e1b00 */
[----:B0-----:R-:W-:Y:S02]  /*20d0*/  MOV R60, UR4 ;  /* 0x00000004003c7c02 */ /* 0x001fe40008000f00 */
[----:B------:R-:W-:-:S05]  /*20e0*/  MOV R61, UR5 ;  /* 0x00000005003d7c02 */ /* 0x000fca0008000f00 */
[----:B------:R-:W2:Y:S01]  /*20f0*/  @P2 LDG.E.U16 R222, desc[UR14][R60.64] ;  /* 0x0000000e3cde2981 */ /* 0x000ea2000c1e1500 */
[----:B-1----:R-:W-:-:S05]  /*2100*/  @P0 IMAD.WIDE.U32 R62, R161, 0x8, R62 ;  /* 0x00000008a13e0825 */ /* 0x002fca00078e003e */
[----:B------:R0:W5:Y:S02]  /*2110*/  @P0 LDG.E.64 R130, desc[UR14][R62.64] ;  /* 0x0000000e3e820981 */ /* 0x000164000c1e1b00 */
[----:B0-----:R-:W0:Y:S02]  /*2120*/  @P0 LDC.64 R62, c[0x0][0x438] ;  /* 0x00010e00ff3e0b82 */ /* 0x001e240000000a00 */
[----:B0-----:R-:W-:-:S05]  /*2130*/  @P0 IMAD.WIDE.U32 R62, R10, 0x8, R62 ;  /* 0x000000080a3e0825 */ /* 0x001fca00078e003e */
[----:B------:R0:W5:Y:S02]  /*2140*/  @P0 LDG.E.64 R126, desc[UR14][R62.64] ;  /* 0x0000000e3e7e0981 */ /* 0x000164000c1e1b00 */
[----:B0-----:R-:W0:Y:S02]  /*2150*/  @P0 LDC.64 R62, c[0x0][0x438] ;  /* 0x00010e00ff3e0b82 */ /* 0x001e240000000a00 */
[----:B0-----:R-:W-:-:S05]  /*2160*/  @P0 IMAD.WIDE.U32 R62, R8, 0x8, R62 ;  /* 0x00000008083e0825 */ /* 0x001fca00078e003e */
[----:B------:R0:W5:Y:S02]  /*2170*/  @P0 LDG.E.64 R122, desc[UR14][R62.64] ;  /* 0x0000000e3e7a0981 */ /* 0x000164000c1e1b00 */
[----:B0-----:R-:W0:Y:S01]  /*2180*/  LDC.64 R62, c[0x0][0x3b0] ;  /* 0x0000ec00ff3e7b82 */ /* 0x001e220000000a00 */
        /* <DEDUP_REMOVED lines=8> */
[----:B0-----:R-:W-:-:S05]  /*2210*/  IMAD.WIDE.U32 R60, R161, 0x4, R62 ;  /* 0x00000004a13c7825 */ /* 0x001fca00078e003e */
[----:B------:R0:W5:Y:S02]  /*2220*/  LDG.E R209, desc[UR14][R60.64] ;  /* 0x0000000e3cd17981 */ /* 0x000164000c1e1900 */
[----:B0-----:R-:W-:-:S05]  /*2230*/  IMAD.WIDE.U32 R60, R150, 0x4, R62 ;  /* 0x00000004963c7825 */ /* 0x001fca00078e003e */
[----:B------:R0:W5:Y:S01]  /*2240*/  LDG.E R169, desc[UR14][R60.64] ;  /* 0x0000000e3ca97981 */ /* 0x000162000c1e1900 */
[----:B------:R-:W-:-:S04]  /*2250*/  IMAD.WIDE.U32 R118, R9, 0x4, R62 ;  /* 0x0000000409767825 */ /* 0x000fc800078e003e */
[----:B------:R-:W-:Y:S01]  /*2260*/  FADD.FTZ R59, R149, R59 ;  /* 0x0000003b953b7221 */ /* 0x000fe20000010000 */
[----:B------:R-:W-:Y:S01]  /*2270*/  FFMA.FTZ R31, R156, R149, R31 ;  /* 0x000000959c1f7223 */ /* 0x000fe2000001001f */
[----:B------:R-:W-:Y:S01]  /*2280*/  FADD.FTZ R58, R148, R58 ;  /* 0x0000003a943a7221 */ /* 0x000fe20000010000 */
[----:B------:R-:W-:Y:S01]  /*2290*/  FFMA.FTZ R30, R155, R148, R30 ;  /* 0x000000949b1e7223 */ /* 0x000fe2000001001e */
[--C-:B0-----:R-:W-:Y:S01]  /*22a0*/  IMAD.WIDE.U32 R60, R10, 0x4, R62.reuse ;  /* 0x000000040a3c7825 */ /* 0x101fe200078e003e */
[----:B------:R-:W5:Y:S04]  /*22b0*/  LDG.E R118, desc[UR14][R118.64] ;  /* 0x0000000e76767981 */ /* 0x000f68000c1e1900 */
[----:B------:R0:W5:Y:S01]  /*22c0*/  LDG.E R117, desc[UR14][R60.64] ;  /* 0x0000000e3c757981 */ /* 0x000162000c1e1900 */
[----:B------:R-:W-:-:S06]  /*22d0*/  IMAD.WIDE.U32 R148, R7, 0x4, R62 ;  /* 0x0000000407947825 */ /* 0x000fcc00078e003e */
[----:B------:R-:W5:Y:S01]  /*22e0*/  LDG.E R148, desc[UR14][R148.64] ;  /* 0x0000000e94947981 */ /* 0x000f62000c1e1900 */
[----:B0-----:R-:W-:-:S05]  /*22f0*/  IMAD.WIDE.U32 R60, R8, 0x4, R62 ;  /* 0x00000004083c7825 */ /* 0x001fca00078e003e */
[----:B------:R0:W5:Y:S02]  /*2300*/  LDG.E R119, desc[UR14][R60.64] ;  /* 0x0000000e3c777981 */ /* 0x000164000c1e1900 */
[----:B0-----:R-:W-:-:S05]  /*2310*/  IMAD.WIDE.U32 R60, R6, 0x4, R62 ;  /* 0x00000004063c7825 */ /* 0x001fca00078e003e */
[----:B------:R0:W5:Y:S02]  /*2320*/  LDG.E R149, desc[UR14][R60.64] ;  /* 0x0000000e3c957981 */ /* 0x000164000c1e1900 */
[----:B0-----:R-:W0:Y:S02]  /*2330*/  @P0 LDC.64 R60, c[0x0][0x438] ;  /* 0x00010e00ff3c0b82 */ /* 0x001e240000000a00 */
[----:B0-----:R-:W-:-:S05]  /*2340*/  @P0 IMAD.WIDE.U32 R60, R6, 0x8, R60 ;  /* 0x00000008063c0825 */ /* 0x001fca00078e003c */
[----:B------:R0:W5:Y:S01]  /*2350*/  @P0 LDG.E.64 R146, desc[UR14][R60.64] ;  /* 0x0000000e3c920981 */ /* 0x000162000c1e1b00 */
[C---:B------:R-:W-:Y:S01]  /*2360*/  @!P1 IADD3 R64, PT, PT, R68.reuse, 0x7000, RZ ;  /* 0x0000700044409810 */ /* 0x040fe20007ffe0ff */
[----:B------:R-:W-:Y:S01]  /*2370*/  BAR.SYNC.DEFER_BLOCKING 0x0 ;  /* 0x0000000000007b1d */ /* 0x000fe20000010000 */
[----:B------:R-:W-:Y:S01]  /*2380*/  FADD.FTZ R78, R65, R78 ;  /* 0x0000004e414e7221 */ /* 0x000fe20000010000 */
[----:B------:R-:W-:Y:S01]  /*2390*/  FFMA.FTZ R34, R85, R65, R34 ;  /* 0x0000004155227223 */ /* 0x000fe20000010022 */
[C---:B------:R-:W-:Y:S02]  /*23a0*/  IADD3 R65, PT, PT, R68.reuse, 0x7050, RZ ;  /* 0x0000705044417810 */ /* 0x040fe40007ffe0ff */
[----:B------:R-:W-:Y:S01]  /*23b0*/  @!P1 IADD3 R65, PT, PT, R68, 0x7010, RZ ;  /* 0x0000701044419810 */ /* 0x000fe20007ffe0ff */
[----:B------:R-:W-:Y:S01]  /*23c0*/  FADD.FTZ R79, R66, R79 ;  /* 0x0000004f424f7221 */ /* 0x000fe20000010000 */
[----:B------:R-:W-:Y:S01]  /*23d0*/  FFMA.FTZ R35, R87, R66, R35 ;  /* 0x0000004257237223 */ /* 0x000fe20000010023 */
[----:B------:R-:W-:Y:S01]  /*23e0*/  FADD.FTZ R80, R67, R80 ;  /* 0x0000005043507221 */ /* 0x000fe20000010000 */
[----:B------:R-:W-:Y:S01]  /*23f0*/  FFMA.FTZ R36, R89, R67, R36 ;  /* 0x0000004359247223 */ /* 0x000fe20000010024 */
[----:B0-----:R-:W0:Y:S04]  /*2400*/  LDS.128 R60, [R64] ;  /* 0x00000000403c7984 */ /* 0x001e280000000c00 */
[----:B------:R-:W1:Y:S01]  /*2410*/  LDS.128 R64, [R65] ;  /* 0x0000000041407984 */ /* 0x000e620000000c00 */
[----:B------:R-:W-:Y:S01]  /*2420*/  FADD.FTZ R81, R74, R81 ;  /* 0x000000514a517221 */ /* 0x000fe20000010000 */
[----:B------:R-:W-:Y:S01]  /*2430*/  FFMA.FTZ R37, R91, R74, R37 ;  /* 0x0000004a5b257223 */ /* 0x000fe20000010025 */
[----:B------:R-:W-:Y:S01]  /*2440*/  FADD.FTZ R159, R69, R159 ;  /* 0x0000009f459f7221 */ /* 0x000fe20000010000 */
[----:B------:R-:W-:Y:S01]  /*2450*/  FFMA.FTZ R38, R93, R69, R38 ;  /* 0x000000455d267223 */ /* 0x000fe20000010026 */
[----:B------:R-:W-:-:S02]  /*2460*/  IADD3 R69, PT, PT, R68, 0x7060, RZ ;  /* 0x0000706044457810 */ /* 0x000fc40007ffe0ff */
[C---:B------:R-:W-:Y:S02]  /*2470*/  IADD3 R74, PT, PT, R68.reuse, 0x7070, RZ ;  /* 0x00007070444a7810 */ /* 0x040fe40007ffe0ff */
[C---:B------:R-:W-:Y:S02]  /*2480*/  @!P1 IADD3 R69, PT, PT, R68.reuse, 0x7020, RZ ;  /* 0x0000702044459810 */ /* 0x040fe40007ffe0ff */
[----:B------:R-:W-:Y:S01]  /*2490*/  @!P1 IADD3 R74, PT, PT, R68, 0x7030, RZ ;  /* 0x00007030444a9810 */ /* 0x000fe20007ffe0ff */
        /* <DEDUP_REMOVED lines=8> */
[----:B0-----:R-:W-:-:S04]  /*2520*/  FADD.FTZ R68, RZ, R61 ;  /* 0x0000003dff447221 */ /* 0x001fc80000010000 */
[----:B------:R-:W-:-:S04]  /*2530*/  FADD.FTZ R68, R63, R68 ;  /* 0x000000443f447221 */ /* 0x000fc80000010000 */
[----:B-1----:R-:W-:Y:S02]  /*2540*/  FADD.FTZ R252, R68, R65 ;  /* 0x0000004144fc7221 */ /* 0x002fe40000010000 */
[----:B------:R-:W0:Y:S01]  /*2550*/  LDS.128 R68, [R69] ;  /* 0x0000000045447984 */ /* 0x000e220000000c00 */
[----:B------:R-:W-:Y:S01]  /*2560*/  FADD.FTZ R164, R72, R164 ;  /* 0x000000a448a47221 */ /* 0x000fe20000010000 */
[----:B------:R-:W-:Y:S02]  /*2570*/  FFMA.FTZ R42, R101, R72, R42 ;  /* 0x00000048652a7223 */ /* 0x000fe4000001002a */
[----:B------:R-:W1:Y:S01]  /*2580*/  LDS.128 R72, [R74] ;  /* 0x000000004a487984 */ /* 0x000e620000000c00 */
[----:B------:R-:W-:Y:S01]  /*2590*/  FADD.FTZ R61, RZ, R60 ;  /* 0x0000003cff3d7221 */ /* 0x000fe20000010000 */
[----:B------:R-:W-:-:S03]  /*25a0*/  FADD.FTZ R252, R67, R252 ;  /* 0x000000fc43fc7221 */ /* 0x000fc60000010000 */
[----:B------:R-:W-:-:S04]  /*25b0*/  FADD.FTZ R61, R62, R61 ;  /* 0x0000003d3e3d7221 */ /* 0x000fc80000010000 */
[----:B------:R-:W-:-:S04]  /*25c0*/  FADD.FTZ R61, R61, R64 ;  /* 0x000000403d3d7221 */ /* 0x000fc80000010000 */
[----:B------:R-:W-:Y:S01]  /*25d0*/  FADD.FTZ R61, R66, R61 ;  /* 0x0000003d423d7221 */ /* 0x000fe20000010000 */
[----:B------:R-:W-:Y:S01]  /*25e0*/  UISETP.NE.U32.AND UP1, UPT, UR16, URZ, UPT ;  /* 0x000000ff1000728c */ /* 0x000fe2000bf25070 */
[----:B--2---:R-:W-:Y:S01]  /*25f0*/  @P2 R2UR UR5, R222 ;  /* 0x00000000de0522ca */ /* 0x004fe200000e0000 */
[----:B0-----:R-:W-:-:S04]  /*2600*/  FADD.FTZ R252, R252, R69 ;  /* 0x00000045fcfc7221 */ /* 0x001fc80000010000 */
[----:B------:R-:W-:Y:S01]  /*2610*/  FADD.FTZ R252, R71, R252 ;  /* 0x000000fc47fc7221 */ /* 0x000fe20000010000 */
[----:B------:R-:W-:-:S03]  /*2620*/  FADD.FTZ R61, R61, R68 ;  /* 0x000000443d3d7221 */ /* 0x000fc60000010000 */
[----:B-1----:R-:W-:Y:S01]  /*2630*/  FADD.FTZ R252, R252, R73 ;  /* 0x00000049fcfc7221 */ /* 0x002fe20000010000 */
[----:B------:R-:W-:-:S03]  /*2640*/  FADD.FTZ R61, R70, R61 ;  /* 0x0000003d463d7221 */ /* 0x000fc60000010000 */
[----:B------:R-:W-:Y:S01]  /*2650*/  FADD.FTZ R75, R75, R252 ;  /* 0x000000fc4b4b7221 */ /* 0x000fe20000010000 */
[----:B------:R-:W-:-:S03]  /*2660*/  FADD.FTZ R61, R61, R72 ;  /* 0x000000483d3d7221 */ /* 0x000fc60000010000 */
[----:B------:R-:W-:Y:S01]  /*2670*/  FMUL.FTZ R75, R75, UR19 ;  /* 0x000000134b4b7c20 */ /* 0x000fe20008410000 */
[----:B------:R-:W-:Y:S01]  /*2680*/  UISETP.NE.AND.EX UP1, UPT, UR17, URZ, UPT, UP1 ;  /* 0x000000ff1100728c */ /* 0x000fe2000bf25310 */
[----:B------:R-:W-:-:S03]  /*2690*/  FADD.FTZ R61, R74, R61 ;  /* 0x0000003d4a3d7221 */ /* 0x000fc60000010000 */
[----:B------:R-:W-:Y:S01]  /*26a0*/  R2UR UR13, R75 ;  /* 0x000000004b0d72ca */ /* 0x000fe200000e0000 */
        /* <DEDUP_REMOVED lines=19> */
[----:B------:R-:W-:Y:S01]  /*27e0*/  FSEL R74, R61, RZ, !P3 ;  /* 0x000000ff3d4a7208 */ /* 0x000fe20005800000 */
[----:B------:R-:W-:Y:S01]  /*27f0*/  UMOV UR4, 0x3f800000 ;  /* 0x3f80000000047882 */ /* 0x000fe20000000000 */
[----:B------:R-:W-:Y:S01]  /*2800*/  @UP0 USHF.L.U32 UR4, UR5, 0x10, URZ ;  /* 0x0000001005040899 */ /* 0x000fe200080006ff */
[----:B------:R-:W-:Y:S11]  /*2810*/  BRA.U UP1, `(.L_x_1016) ;  /* 0x0000003d01147547 */ /* 0x000ff6000b800000 */
[----:B------:R-:W-:-:S04]  /*2820*/  UISETP.NE.U32.AND UP1, UPT, UR20, URZ, UPT ;  /* 0x000000ff1400728c */ /* 0x000fc8000bf25070 */
[----:B------:R-:W-:-:S09]  /*2830*/  UISETP.NE.AND.EX UP1, UPT, UR21, URZ, UPT, UP1 ;  /* 0x000000ff1500728c */ /* 0x000fd2000bf25310 */
[----:B------:R-:W-:Y:S05]  /*2840*/  BRA.U !UP1, `(.L_x_1017) ;  /* 0x00000021090c7547 */ /* 0x000fea000b800000 */
[----:B------:R-:W0:Y:S02]  /*2850*/  LDC.64 R198, c[0x0][0x390] ;  /* 0x0000e400ffc67b82 */ /* 0x000e240000000a00 */
[----:B0-----:R-:W-:-:S06]  /*2860*/  IMAD.WIDE.U32 R60, R161, 0x8, R198 ;  /* 0x00000008a13c7825 */ /* 0x001fcc00078e00c6 */
[----:B------:R-:W2:Y:S01]  /*2870*/  LDG.E.64 R60, desc[UR14][R60.64] ;  /* 0x0000000e3c3c7981 */ /* 0x000ea2000c1e1b00 */
[--C-:B------:R-:W-:Y:S01]  /*2880*/  FFMA.FTZ R63, R184, UR13, R74.reuse ;  /* 0x0000000db83f7c23 */ /* 0x100fe2000801004a */
        /* <DEDUP_REMOVED lines=9> */
[----:B------:R-:W-:Y:S01]  /*2920*/  FMUL.FTZ R66, R62, UR12 ;  /* 0x0000000c3e427c20 */ /* 0x000fe20008410000 */
[----:B------:R-:W-:Y:S01]  /*2930*/  FMUL.FTZ R64, R182, UR12 ;  /* 0x0000000cb6407c20 */ /* 0x000fe20008410000 */
[----:B------:R-:W0:Y:S01]  /*2940*/  F2F.BF16.F32 R67, R63 ;  /* 0x0000003f00437304 */ /* 0x000e220000202000 */
[----:B-----5:R-:W-:Y:S01]  /*2950*/  ISETP.GE.U32.AND P5, PT, R209, 0x1000000, PT ;  /* 0x01000000d100780c */ /* 0x020fe20003fa6070 */
[----:B------:R-:W-:Y:S01]  /*2960*/  FMUL.FTZ R68, R63, UR4 ;  /* 0x000000043f447c20 */ /* 0x000fe20008410000 */
[----:B------:R-:W-:Y:S01]  /*2970*/  LOP3.LUT P6, RZ, R209, 0xff00, RZ, 0xc0, !PT ;  /* 0x0000ff00d1ff7812 */ /* 0x000fe200078cc0ff */
[----:B------:R-:W-:Y:S01]  /*2980*/  FMUL.FTZ R182, R189, UR4 ;  /* 0x00000004bdb67c20 */ /* 0x000fe20008410000 */
[C---:B------:R-:W-:Y:S01]  /*2990*/  LOP3.LUT P2, RZ, R209.reuse, 0xff0000, RZ, 0xc0, !PT ;  /* 0x00ff0000d1ff7812 */ /* 0x040fe2000784c0ff */
[----:B------:R-:W1:Y:S01]  /*29a0*/  LDC.64 R184, c[0x0][0x478] ;  /* 0x00011e00ffb87b82 */ /* 0x000e620000000a00 */
[----:B------:R-:W-:Y:S01]  /*29b0*/  LOP3.LUT P0, RZ, R209, 0xff, RZ, 0xc0, !PT ;  /* 0x000000ffd1ff7812 */ /* 0x000fe2000780c0ff */
[----:B------:R-:W3:Y:S01]  /*29c0*/  F2F.BF16.F32 R69, R189 ;  /* 0x000000bd00457304 */ /* 0x000ee20000202000 */
[----:B------:R-:W-:Y:S01]  /*29d0*/  FMUL.FTZ R182, R182, UR22 ;  /* 0x00000016b6b67c20 */ /* 0x000fe20008410000 */
[----:B------:R-:W-:Y:S01]  /*29e0*/  FMUL.FTZ R68, R68, UR22 ;  /* 0x0000001644447c20 */ /* 0x000fe20008410000 */
[----:B------:R-:W-:Y:S01]  /*29f0*/  FMUL.FTZ R183, R66, UR4 ;  /* 0x0000000442b77c20 */ /* 0x000fe20008410000 */
[----:B------:R-:W-:-:S02]  /*2a00*/  HFMA2 R65, -RZ, RZ, 0, 0 ;  /* 0x00000000ff417431 */ /* 0x000fc400000001ff */
[----:B------:R-:W-:Y:S01]  /*2a10*/  FFMA.FTZ R158, R158, UR13, R74 ;  /* 0x0000000d9e9e7c23 */ /* 0x000fe2000801004a */
[----:B------:R-:W4:Y:S01]  /*2a20*/  LDC.64 R186, c[0x0][0x468] ;  /* 0x00011a00ffba7b82 */ /* 0x000f220000000a00 */
[----:B0-----:R-:W-:Y:S01]  /*2a30*/  IMAD.WIDE.U32 R62, R67, 0x10000, RZ ;  /* 0x00010000433e7825 */ /* 0x001fe200078e00ff */
[----:B------:R0:W0:Y:S01]  /*2a40*/  F2F.BF16.F32 R70, R66 ;  /* 0x0000004200467304 */ /* 0x0000220000202000 */
[----:B------:R-:W-:Y:S02]  /*2a50*/  @P6 SHF.L.U32 R67, R12, 0x10, RZ ;  /* 0x000000100c436819 */ /* 0x000fe400000006ff */
[----:B------:R-:W-:-:S03]  /*2a60*/  FMUL.FTZ R183, R183, UR22 ;  /* 0x00000016b7b77c20 */ /* 0x000fc60008410000 */
[----:B------:R-:W-:Y:S01]  /*2a70*/  @P6 FMUL.FTZ R65, R68, R67 ;  /* 0x0000004344416220 */ /* 0x000fe20000410000 */
[----:B---3--:R-:W-:Y:S01]  /*2a80*/  SHF.L.U32 R69, R69, 0x10, RZ ;  /* 0x0000001045457819 */ /* 0x008fe200000006ff */
[----:B------:R-:W3:Y:S01]  /*2a90*/  F2F.BF16.F32 R71, R64 ;  /* 0x0000004000477304 */ /* 0x000ee20000202000 */
[----:B0-----:R-:W-:Y:S02]  /*2aa0*/  @P2 SHF.L.U32 R66, R133, 0x10, RZ ;  /* 0x0000001085422819 */ /* 0x001fe400000006ff */
[----:B------:R-:W-:-:S03]  /*2ab0*/  MOV R67, RZ ;  /* 0x000000ff00437202 */ /* 0x000fc60000000f00 */
[----:B------:R-:W-:Y:S01]  /*2ac0*/  @P2 FMUL.FTZ R67, R183, R66 ;  /* 0x00000042b7432220 */ /* 0x000fe20000410000 */
[----:B------:R-:W-:Y:S01]  /*2ad0*/  LOP3.LUT R63, R63, R69, R70, 0xfe, !PT ;  /* 0x000000453f3f7212 */ /* 0x000fe200078efe46 */
[----:B------:R1:W-:Y:S01]  /*2ae0*/  F2F.BF16.F32 R72, R65 ;  /* 0x0000004100487304 */ /* 0x0003e20000202000 */
[----:B------:R-:W-:Y:S02]  /*2af0*/  @P5 SHF.L.U32 R69, R11, 0x10, RZ ;  /* 0x000000100b455819 */ /* 0x000fe400000006ff */
[----:B---3--:R-:W-:Y:S02]  /*2b00*/  LOP3.LUT R62, R62, R71, RZ, 0xfc, !PT ;  /* 0x000000473e3e7212 */ /* 0x008fe400078efcff */
[----:B------:R-:W-:-:S03]  /*2b10*/  CS2R R70, SRZ ;  /* 0x0000000000467805 */ /* 0x000fc6000001ff00 */
[----:B------:R-:W-:Y:S01]  /*2b20*/  F2F.BF16.F32 R66, R67 ;  /* 0x0000004300427304 */ /* 0x000fe20000202000 */
[----:B------:R-:W-:Y:S01]  /*2b30*/  @P5 FMUL.FTZ R71, R182, R69 ;  /* 0x00000045b6475220 */ /* 0x000fe20000410000 */
[----:B------:R-:W-:Y:S01]  /*2b40*/  FMUL.FTZ R69, R64, UR4 ;  /* 0x0000000440457c20 */ /* 0x000fe20008410000 */
[----:B------:R-:W-:-:S03]  /*2b50*/  @P0 SHF.L.U32 R64, R132, 0x10, RZ ;  /* 0x0000001084400819 */ /* 0x000fc600000006ff */
[----:B------:R-:W-:Y:S02]  /*2b60*/  FMUL.FTZ R69, R69, UR22 ;  /* 0x0000001645457c20 */ /* 0x000fe40008410000 */
[----:B------:R-:W0:Y:S02]  /*2b70*/  F2F.BF16.F32 R71, R71 ;  /* 0x0000004700477304 */ /* 0x000e240000202000 */
[----:B------:R-:W-:Y:S01]  /*2b80*/  @P0 FMUL.FTZ R70, R69, R64 ;  /* 0x0000004045460220 */ /* 0x000fe20000410000 */
[----:B-1----:R-:W-:-:S05]  /*2b90*/  IMAD.WIDE.U32 R64, R161, 0x8, R184 ;  /* 0x00000008a1407825 */ /* 0x002fca00078e00b8 */
[----:B------:R-:W1:Y:S01]  /*2ba0*/  F2F.BF16.F32 R73, R70 ;  /* 0x0000004600497304 */ /* 0x000e620000202000 */
[----:B------:R3:W-:Y:S01]  /*2bb0*/  STG.E.64 desc[UR14][R64.64], R62 ;  /* 0x0000003e40007986 */ /* 0x0007e2000c101b0e */
[----:B0-----:R-:W-:Y:S01]  /*2bc0*/  SHF.L.U32 R67, R71, 0x10, RZ ;  /* 0x0000001047437819 */ /* 0x001fe200000006ff */
[----:B---3--:R-:W-:-:S04]  /*2bd0*/  IMAD.WIDE.U32 R62, R72, 0x10000, RZ ;  /* 0x00010000483e7825 */ /* 0x008fc800078e00ff */
[----:B----4-:R-:W-:Y:S01]  /*2be0*/  IMAD.WIDE.U32 R64, R161, 0x8, R186 ;  /* 0x00000008a1407825 */ /* 0x010fe200078e00ba */
[----:B------:R-:W-:Y:S02]  /*2bf0*/  LOP3.LUT R63, R63, R67, R66, 0xfe, !PT ;  /* 0x000000433f3f7212 */ /* 0x000fe400078efe42 */
[----:B-1----:R-:W-:Y:S01]  /*2c00*/  LOP3.LUT R62, R62, R73, RZ, 0xfc, !PT ;  /* 0x000000493e3e7212 */ /* 0x002fe200078efcff */
[----:B------:R-:W-:-:S04]  /*2c10*/  IMAD.WIDE.U32 R66, R150, 0x8, R198 ;  /* 0x0000000896427825 */ /* 0x000fc800078e00c6 */
[----:B------:R0:W-:Y:S01]  /*2c20*/  STG.E.64 desc[UR14][R64.64], R62 ;  /* 0x0000003e40007986 */ /* 0x0001e2000c101b0e */
[----:B------:R-:W-:-:S03]  /*2c30*/  FFMA.FTZ R155, R155, UR13, R74 ;  /* 0x0000000d9b9b7c23 */ /* 0x000fc6000801004a */
[----:B0-----:R0:W3:Y:S01]  /*2c40*/  LDG.E.64 R62, desc[UR14][R66.64] ;  /* 0x0000000e423e7981 */ /* 0x0010e2000c1e1b00 */
[----:B------:R-:W-:Y:S01]  /*2c50*/  FADD.FTZ R155, R152, -R155 ;  /* 0x8000009b989b7221 */ /* 0x000fe20000010000 */
[----:B------:R-:W-:Y:S01]  /*2c60*/  LOP3.LUT P4, RZ, R169, 0xff00, RZ, 0xc0, !PT ;  /* 0x0000ff00a9ff7812 */ /* 0x000fe2000788c0ff */
[--C-:B------:R-:W-:Y:S01]  /*2c70*/  FFMA.FTZ R157, R157, UR13, R74.reuse ;  /* 0x0000000d9d9d7c23 */ /* 0x100fe2000801004a */
[----:B------:R-:W-:Y:S01]  /*2c80*/  ISETP.GE.U32.AND P3, PT, R169, 0x1000000, PT ;  /* 0x01000000a900780c */ /* 0x000fe20003f66070 */
[----:B------:R-:W-:Y:S01]  /*2c90*/  FMUL.FTZ R155, R155, UR12 ;  /* 0x0000000c9b9b7c20 */ /* 0x000fe20008410000 */
[----:B------:R-:W-:Y:S01]  /*2ca0*/  FFMA.FTZ R156, R156, UR13, R74 ;  /* 0x0000000d9c9c7c23 */ /* 0x000fe2000801004a */
[----:B------:R-:W-:Y:S01]  /*2cb0*/  FADD.FTZ R157, R154, -R157 ;  /* 0x8000009d9a9d7221 */ /* 0x000fe20000010000 */
[----:B------:R-:W-:Y:S02]  /*2cc0*/  IMAD.MOV.U32 R75, RZ, RZ, RZ ;  /* 0x000000ffff4b7224 */ /* 0x000fe400078e00ff */
[----:B------:R-:W-:-:S02]  /*2cd0*/  HFMA2 R161, -RZ, RZ, 0, 0 ;  /* 0x00000000ffa17431 */ /* 0x000fc400000001ff */
[----:B------:R-:W-:Y:S01]  /*2ce0*/  FADD.FTZ R70, R151, -R158 ;  /* 0x8000009e97467221 */ /* 0x000fe20000010000 */
[----:B------:R-:W-:Y:S01]  /*2cf0*/  FMUL.FTZ R157, R157, UR12 ;  /* 0x0000000c9d9d7c20 */ /* 0x000fe20008410000 */
[----:B------:R-:W-:Y:S01]  /*2d00*/  FADD.FTZ R156, R153, -R156 ;  /* 0x8000009c999c7221 */ /* 0x000fe20000010000 */
[----:B------:R-:W-:Y:S01]  /*2d10*/  F2F.BF16.F32 R64, R155 ;  /* 0x0000009b00407304 */ /* 0x000fe20000202000 */
[----:B------:R-:W-:Y:S01]  /*2d20*/  FMUL.FTZ R70, R70, UR12 ;  /* 0x0000000c46467c20 */ /* 0x000fe20008410000 */
[----:B0-----:R-:W-:Y:S01]  /*2d30*/  @P4 SHF.L.U32 R67, R14, 0x10, RZ ;  /* 0x000000100e434819 */ /* 0x001fe200000006ff */
[----:B------:R-:W-:Y:S01]  /*2d40*/  FMUL.FTZ R151, R157, UR4 ;  /* 0x000000049d977c20 */ /* 0x000fe20008410000 */
[----:B------:R-:W-:Y:S01]  /*2d50*/  FMUL.FTZ R156, R156, UR12 ;  /* 0x0000000c9c9c7c20 */ /* 0x000fe20008410000 */
[----:B------:R-:W-:Y:S02]  /*2d60*/  FMUL.FTZ R153, R70, UR4 ;  /* 0x0000000446997c20 */ /* 0x000fe40008410000 */
[----:B------:R-:W-:Y:S01]  /*2d70*/  FMUL.FTZ R151, R151, UR22 ;  /* 0x0000001697977c20 */ /* 0x000fe20008410000 */
[----:B------:R-:W-:Y:S01]  /*2d80*/  FMUL.FTZ R152, R156, UR4 ;  /* 0x000000049c987c20 */ /* 0x000fe20008410000 */
[----:B------:R-:W-:Y:S01]  /*2d90*/  FMUL.FTZ R153, R153, UR22 ;  /* 0x0000001699997c20 */ /* 0x000fe20008410000 */
[----:B------:R-:W-:Y:S02]  /*2da0*/  F2F.BF16.F32 R71, R70 ;  /* 0x0000004600477304 */ /* 0x000fe40000202000 */
[----:B------:R-:W-:Y:S01]  /*2db0*/  FMUL.FTZ R152, R152, UR22 ;  /* 0x0000001698987c20 */ /* 0x000fe20008410000 */
[----:B--2---:R-:W-:-:S02]  /*2dc0*/  @P0 MOV R65, R60 ;  /* 0x0000003c00410202 */ /* 0x004fc40000000f00 */
[----:B------:R-:W-:Y:S02]  /*2dd0*/  @P6 SHF.R.U64 R72, R60, 0x10, R61 ;  /* 0x000000103c486819 */ /* 0x000fe4000000123d */
[----:B------:R-:W-:Y:S01]  /*2de0*/  @P0 SHF.L.U32 R66, R65, 0x10, RZ ;  /* 0x0000001041420819 */ /* 0x000fe200000006ff */
[----:B------:R-:W-:Y:S02]  /*2df0*/  FMUL.FTZ R65, R155, UR4 ;  /* 0x000000049b417c20 */ /* 0x000fe40008410000 */
[----:B------:R-:W0:Y:S02]  /*2e00*/  F2F.BF16.F32 R155, R157 ;  /* 0x0000009d009b7304 */ /* 0x000e240000202000 */
[----:B------:R-:W-:Y:S01]  /*2e10*/  FMUL.FTZ R60, R65, UR22 ;  /* 0x00000016413c7c20 */ /* 0x000fe20008410000 */
[----:B------:R-:W-:Y:S01]  /*2e20*/  @P6 SHF.L.U32 R65, R72, 0x10, RZ ;  /* 0x0000001048416819 */ /* 0x000fe200000006ff */
[----:B------:R-:W-:Y:S01]  /*2e30*/  @P0 FMUL.FTZ R75, R69, R66 ;  /* 0x00000042454b0220 */ /* 0x000fe20000410000 */
[----:B------:R-:W-:-:S02]  /*2e40*/  LOP3.LUT P0, RZ, R169, 0xff0000, RZ, 0xc0, !PT ;  /* 0x00ff0000a9ff7812 */ /* 0x000fc4000780c0ff */
[----:B------:R-:W-:Y:S02]  /*2e50*/  CS2R R72, SRZ ;  /* 0x0000000000487805 */ /* 0x000fe4000001ff00 */
[----:B------:R-:W-:Y:S01]  /*2e60*/  MOV R66, RZ ;  /* 0x000000ff00427202 */ /* 0x000fe20000000f00 */
[----:B------:R-:W-:Y:S01]  /*2e70*/  @P6 FMUL.FTZ R161, R68, R65 ;  /* 0x0000004144a16220 */ /* 0x000fe20000410000 */
[----:B------:R-:W-:Y:S01]  /*2e80*/  LOP3.LUT P6, RZ, R169, 0xff, RZ, 0xc0, !PT ;  /* 0x000000ffa9ff7812 */ /* 0x000fe200078cc0ff */
[----:B------:R-:W-:Y:S01]  /*2e90*/  @P4 FMUL.FTZ R66, R60, R67 ;  /* 0x000000433c424220 */ /* 0x000fe20000410000 */
[----:B------:R-:W-:Y:S01]  /*2ea0*/  @P3 SHF.L.U32 R68, R13, 0x10, RZ ;  /* 0x000000100d443819 */ /* 0x000fe200000006ff */
[----:B------:R-:W-:Y:S01]  /*2eb0*/  HFMA2 R67, -RZ, RZ, 0, 0 ;  /* 0x00000000ff437431 */ /* 0x000fe200000001ff */
[----:B------:R-:W1:Y:S03]  /*2ec0*/  F2F.BF16.F32 R69, R156 ;  /* 0x0000009c00457304 */ /* 0x000e660000202000 */
[----:B------:R-:W-:Y:S01]  /*2ed0*/  @P3 FMUL.FTZ R73, R151, R68 ;  /* 0x0000004497493220 */ /* 0x000fe20000410000 */
[----:B0-----:R-:W-:-:S02]  /*2ee0*/  SHF.L.U32 R68, R155, 0x10, RZ ;  /* 0x000000109b447819 */ /* 0x001fc400000006ff */
[----:B------:R-:W-:Y:S02]  /*2ef0*/  @P0 SHF.L.U32 R65, R135, 0x10, RZ ;  /* 0x0000001087410819 */ /* 0x000fe400000006ff */
[----:B------:R0:W-:Y:S03]  /*2f00*/  F2F.BF16.F32 R154, R66 ;  /* 0x00000042009a7304 */ /* 0x0001e60000202000 */
[----:B------:R-:W-:Y:S01]  /*2f10*/  @P0 FMUL.FTZ R67, R152, R65 ;  /* 0x0000004198430220 */ /* 0x000fe20000410000 */
[----:B------:R-:W-:-:S04]  /*2f20*/  IMAD.WIDE.U32 R64, R64, 0x10000, RZ ;  /* 0x0001000040407825 */ /* 0x000fc800078e00ff */
[----:B------:R-:W2:Y:S01]  /*2f30*/  F2F.BF16.F32 R73, R73 ;  /* 0x0000004900497304 */ /* 0x000ea20000202000 */
[----:B0-----:R-:W-:Y:S02]  /*2f40*/  @P6 SHF.L.U32 R66, R134, 0x10, RZ ;  /* 0x0000001086426819 */ /* 0x001fe400000006ff */
[----:B-1----:R-:W-:Y:S01]  /*2f50*/  LOP3.LUT R65, R65, R68, R69, 0xfe, !PT ;  /* 0x0000004441417212 */ /* 0x002fe200078efe45 */
[----:B------:R-:W-:Y:S01]  /*2f60*/  IMAD.WIDE.U32 R68, R150, 0x8, R184 ;  /* 0x0000000896447825 */ /* 0x000fe200078e00b8 */
[----:B------:R-:W-:-:S03]  /*2f70*/  LOP3.LUT R64, R64, R71, RZ, 0xfc, !PT ;  /* 0x0000004740407212 */ /* 0x000fc600078efcff */
[----:B------:R-:W-:Y:S01]  /*2f80*/  @P6 FMUL.FTZ R72, R66, R153 ;  /* 0x0000009942486220 */ /* 0x000fe20000410000 */
[----:B------:R0:W1:Y:S01]  /*2f90*/  F2F.BF16.F32 R156, R67 ;  /* 0x00000043009c7304 */ /* 0x0000620000202000 */
[----:B------:R-:W-:Y:S01]  /*2fa0*/  IMAD.WIDE.U32 R70, R150, 0x8, R186 ;  /* 0x0000000896467825 */ /* 0x000fe200078e00ba */
[----:B------:R4:W-:Y:S01]  /*2fb0*/  STG.E.64 desc[UR14][R68.64], R64 ;  /* 0x0000004044007986 */ /* 0x0009e2000c101b0e */
[----:B--2---:R-:W-:-:S05]  /*2fc0*/  SHF.L.U32 R155, R73, 0x10, RZ ;  /* 0x00000010499b7819 */ /* 0x004fca00000006ff */
[----:B------:R2:W4:Y:S01]  /*2fd0*/  F2F.BF16.F32 R157, R72 ;  /* 0x00000048009d7304 */ /* 0x0005220000202000 */
[----:B0-----:R-:W-:-:S05]  /*2fe0*/  IMAD.WIDE.U32 R66, R154, 0x10000, RZ ;  /* 0x000100009a427825 */ /* 0x001fca00078e00ff */
[----:B-1----:R-:W-:Y:S01]  /*2ff0*/  LOP3.LUT R67, R67, R155, R156, 0xfe, !PT ;  /* 0x0000009b43437212 */ /* 0x002fe200078efe9c */
[----:B--2---:R-:W-:Y:S01]  /*3000*/  IMAD.WIDE.U32 R72, R10, 0x8, R198 ;  /* 0x000000080a487825 */ /* 0x004fe200078e00c6 */
[----:B----4-:R-:W-:-:S05]  /*3010*/  LOP3.LUT R66, R66, R157, RZ, 0xfc, !PT ;  /* 0x0000009d42427212 */ /* 0x010fca00078efcff */
[----:B------:R0:W-:Y:S04]  /*3020*/  STG.E.64 desc[UR14][R70.64], R66 ;  /* 0x0000004246007986 */ /* 0x0001e8000c101b0e */
[----:B------:R-:W2:Y:S01]  /*3030*/  LDG.E.64 R72, desc[UR14][R72.64] ;  /* 0x0000000e48487981 */ /* 0x000ea2000c1e1b00 */
[--C-:B------:R-:W-:Y:S01]  /*3040*/  FFMA.FTZ R89, R89, UR13, R74.reuse ;  /* 0x0000000d59597c23 */ /* 0x100fe2000801004a */
[--C-:B------:R-:W-:Y:S01]  /*3050*/  FFMA.FTZ R150, R83, UR13, R74.reuse ;  /* 0x0000000d53967c23 */ /* 0x100fe2000801004a */
[----:B------:R-:W-:Y:S01]  /*3060*/  FFMA.FTZ R154, R87, UR13, R74 ;  /* 0x0000000d579a7c23 */ /* 0x000fe2000801004a */
[----:B------:R-:W-:Y:S01]  /*3070*/  CS2R R68, SRZ ;  /* 0x0000000000447805 */ /* 0x000fe2000001ff00 */
[----:B------:R-:W-:Y:S01]  /*3080*/  FADD.FTZ R89, R2, -R89 ;  /* 0x8000005902597221 */ /* 0x000fe20000010000 */
[----:B------:R-:W-:Y:S01]  /*3090*/  FADD.FTZ R150, R5, -R150 ;  /* 0x8000009605967221 */ /* 0x000fe20000010000 */
[----:B------:R-:W-:Y:S01]  /*30a0*/  @P2 MOV R5, R61 ;  /* 0x0000003d00052202 */ /* 0x000fe20000000f00 */
[----:B------:R-:W-:Y:S01]  /*30b0*/  FADD.FTZ R154, R3, -R154 ;  /* 0x8000009a039a7221 */ /* 0x000fe20000010000 */
[----:B------:R-:W-:-:S02]  /*30c0*/  @P5 SHF.R.U32.HI R61, RZ, 0x10, R61 ;  /* 0x00000010ff3d5819 */ /* 0x000fc4000001163d */
[----:B0-----:R-:W-:Y:S02]  /*30d0*/  CS2R R70, SRZ ;  /* 0x0000000000467805 */ /* 0x001fe4000001ff00 */
[----:B------:R-:W-:Y:S01]  /*30e0*/  @P2 SHF.L.U32 R64, R5, 0x10, RZ ;  /* 0x0000001005402819 */ /* 0x000fe200000006ff */
[----:B------:R-:W-:Y:S01]  /*30f0*/  FFMA.FTZ R85, R85, UR13, R74 ;  /* 0x0000000d55557c23 */ /* 0x000fe2000801004a */
[----:B------:R-:W-:Y:S01]  /*3100*/  @P5 SHF.L.U32 R61, R61, 0x10, RZ ;  /* 0x000000103d3d5819 */ /* 0x000fe200000006ff */
[----:B------:R-:W-:Y:S01]  /*3110*/  FMUL.FTZ R154, R154, UR12 ;  /* 0x0000000c9a9a7c20 */ /* 0x000fe20008410000 */
[----:B------:R-:W-:Y:S01]  /*3120*/  FMUL.FTZ R66, R89, UR12 ;  /* 0x0000000c59427c20 */ /* 0x000fe20008410000 */
[----:B------:R-:W-:Y:S01]  /*3130*/  @P2 FMUL.FTZ R68, R183, R64 ;  /* 0x00000040b7442220 */ /* 0x000fe20000410000 */
[C---:B------:R-:W-:Y:S01]  /*3140*/  LOP3.LUT P2, RZ, R117.reuse, 0xff00, RZ, 0xc0, !PT ;  /* 0x0000ff0075ff7812 */ /* 0x040fe2000784c0ff */
[----:B------:R-:W-:Y:S01]  /*3150*/  @P5 FMUL.FTZ R69, R182, R61 ;  /* 0x0000003db6455220 */ /* 0x000fe20000410000 */
[----:B------:R-:W-:Y:S01]  /*3160*/  FADD.FTZ R85, R4, -R85 ;  /* 0x8000005504557221 */ /* 0x000fe20000010000 */
[----:B------:R-:W-:Y:S01]  /*3170*/  ISETP.GE.U32.AND P5, PT, R117, 0x1000000, PT ;  /* 0x010000007500780c */ /* 0x000fe20003fa6070 */
[----:B------:R-:W-:Y:S01]  /*3180*/  FMUL.FTZ R89, R154, UR4 ;  /* 0x000000049a597c20 */ /* 0x000fe20008410000 */
[----:B------:R-:W-:Y:S01]  /*3190*/  FMUL.FTZ R87, R66, UR4 ;  /* 0x0000000442577c20 */ /* 0x000fe20008410000 */
[----:B------:R-:W-:Y:S01]  /*31a0*/  FMUL.FTZ R85, R85, UR12 ;  /* 0x0000000c55557c20 */ /* 0x000fe20008410000 */
[----:B------:R-:W-:Y:S01]  /*31b0*/  FMUL.FTZ R4, R150, UR12 ;  /* 0x0000000c96047c20 */ /* 0x000fe20008410000 */
[----:B------:R-:W-:Y:S01]  /*31c0*/  FMUL.FTZ R89, R89, UR22 ;  /* 0x0000001659597c20 */ /* 0x000fe20008410000 */
[----:B------:R-:W-:Y:S01]  /*31d0*/  MOV R64, RZ ;  /* 0x000000ff00407202 */ /* 0x000fe20000000f00 */
[----:B------:R-:W-:Y:S01]  /*31e0*/  FMUL.FTZ R87, R87, UR22 ;  /* 0x0000001657577c20 */ /* 0x000fe20008410000 */
[----:B------:R0:W-:Y:S01]  /*31f0*/  F2F.BF16.F32 R83, R66 ;  /* 0x0000004200537304 */ /* 0x0001e20000202000 */
[----:B------:R-:W-:-:S02]  /*3200*/  HFMA2 R67, -RZ, RZ, 0, 0 ;  /* 0x00000000ff437431 */ /* 0x000fc400000001ff */
[--C-:B------:R-:W-:Y:S01]  /*3210*/  FFMA.FTZ R93, R93, UR13, R74.reuse ;  /* 0x0000000d5d5d7c23 */ /* 0x100fe2000801004a */
[--C-:B------:R-:W-:Y:S01]  /*3220*/  FFMA.FTZ R95, R95, UR13, R74.reuse ;  /* 0x0000000d5f5f7c23 */ /* 0x100fe2000801004a */
[--C-:B------:R-:W-:Y:S01]  /*3230*/  FFMA.FTZ R97, R97, UR13, R74.reuse ;  /* 0x0000000d61617c23 */ /* 0x100fe2000801004a */
[----:B------:R-:W-:Y:S01]  /*3240*/  FFMA.FTZ R91, R91, UR13, R74 ;  /* 0x0000000d5b5b7c23 */ /* 0x000fe2000801004a */
[----:B------:R-:W-:Y:S01]  /*3250*/  FADD.FTZ R93, R82, -R93 ;  /* 0x8000005d525d7221 */ /* 0x000fe20000010000 */
[----:B---3--:R-:W-:Y:S01]  /*3260*/  @P6 MOV R2, R62 ;  /* 0x0000003e00026202 */ /* 0x008fe20000000f00 */
[----:B------:R-:W1:Y:S01]  /*3270*/  F2F.BF16.F32 R5, R85 ;  /* 0x0000005500057304 */ /* 0x000e620000202000 */
[----:B------:R-:W-:Y:S01]  /*3280*/  @P4 SHF.R.U64 R3, R62, 0x10, R63 ;  /* 0x000000103e034819 */ /* 0x000fe2000000123f */
[----:B------:R-:W-:Y:S01]  /*3290*/  FMUL.FTZ R62, R85, UR4 ;  /* 0x00000004553e7c20 */ /* 0x000fe20008410000 */
[----:B------:R-:W-:Y:S01]  /*32a0*/  @P6 SHF.L.U32 R2, R2, 0x10, RZ ;  /* 0x0000001002026819 */ /* 0x000fe200000006ff */
[----:B0-----:R-:W-:Y:S01]  /*32b0*/  FMUL.FTZ R66, R4, UR4 ;  /* 0x0000000404427c20 */ /* 0x001fe20008410000 */
[----:B------:R-:W-:Y:S01]  /*32c0*/  @P4 SHF.L.U32 R3, R3, 0x10, RZ ;  /* 0x0000001003034819 */ /* 0x000fe200000006ff */
[----:B------:R-:W-:-:S02]  /*32d0*/  FMUL.FTZ R62, R62, UR22 ;  /* 0x000000163e3e7c20 */ /* 0x000fc40008410000 */
[----:B------:R-:W-:Y:S01]  /*32e0*/  F2F.BF16.F32 R61, R154 ;  /* 0x0000009a003d7304 */ /* 0x000fe20000202000 */
[----:B------:R-:W-:Y:S01]  /*32f0*/  @P6 FMUL.FTZ R70, R2, R153 ;  /* 0x0000009902466220 */ /* 0x000fe20000410000 */
[C---:B------:R-:W-:Y:S01]  /*3300*/  LOP3.LUT P6, RZ, R117.reuse, 0xff0000, RZ, 0xc0, !PT ;  /* 0x00ff000075ff7812 */ /* 0x040fe200078cc0ff */
[----:B------:R-:W-:Y:S01]  /*3310*/  @P4 FMUL.FTZ R71, R60, R3 ;  /* 0x000000033c474220 */ /* 0x000fe20000410000 */
[----:B------:R-:W-:Y:S01]  /*3320*/  LOP3.LUT P4, RZ, R117, 0xff, RZ, 0xc0, !PT ;  /* 0x000000ff75ff7812 */ /* 0x000fe2000788c0ff */
[----:B------:R-:W-:Y:S01]  /*3330*/  HFMA2 R2, -RZ, RZ, 0, 0 ;  /* 0x00000000ff027431 */ /* 0x000fe200000001ff */
[----:B------:R-:W-:Y:S01]  /*3340*/  @P2 SHF.L.U32 R3, R16, 0x10, RZ ;  /* 0x0000001010032819 */ /* 0x000fe200000006ff */
[----:B------:R-:W-:Y:S01]  /*3350*/  FMUL.FTZ R66, R66, UR22 ;  /* 0x0000001642427c20 */ /* 0x000fe20008410000 */
[----:B------:R1:W0:Y:S01]  /*3360*/  F2F.BF16.F32 R65, R4 ;  /* 0x0000000400417304 */ /* 0x0002220000202000 */
[----:B------:R-:W-:Y:S01]  /*3370*/  FADD.FTZ R95, R84, -R95 ;  /* 0x8000005f545f7221 */ /* 0x000fe20000010000 */
[----:B------:R-:W-:Y:S01]  /*3380*/  FADD.FTZ R97, R86, -R97 ;  /* 0x8000006156617221 */ /* 0x000fe20000010000 */
[----:B------:R-:W-:Y:S01]  /*3390*/  @P2 FMUL.FTZ R2, R62, R3 ;  /* 0x000000033e022220 */ /* 0x000fe20000410000 */
[----:B------:R-:W-:-:S03]  /*33a0*/  FADD.FTZ R0, R0, -R91 ;  /* 0x8000005b00007221 */ /* 0x000fc60000010000 */
[----:B------:R-:W-:Y:S01]  /*33b0*/  @P6 SHF.L.U32 R60, R137, 0x10, RZ ;  /* 0x00000010893c6819 */ /* 0x000fe200000006ff */
[----:B-1----:R-:W-:Y:S01]  /*33c0*/  IMAD.WIDE.U32 R4, R5, 0x10000, RZ ;  /* 0x0001000005047825 */ /* 0x002fe200078e00ff */
[----:B------:R-:W-:Y:S01]  /*33d0*/  @P4 SHF.L.U32 R3, R136, 0x10, RZ ;  /* 0x0000001088034819 */ /* 0x000fe200000006ff */
[----:B------:R-:W1:Y:S02]  /*33e0*/  F2F.BF16.F32 R2, R2 ;  /* 0x0000000200027304 */ /* 0x000e640000202000 */
[----:B------:R-:W-:Y:S01]  /*33f0*/  @P6 FMUL.FTZ R64, R89, R60 ;  /* 0x0000003c59406220 */ /* 0x000fe20000410000 */
[----:B------:R-:W-:Y:S02]  /*3400*/  @P5 IMAD.U32 R60, R15, 0x10000, RZ ;  /* 0x000100000f3c5824 */ /* 0x000fe400078e00ff */
[----:B------:R-:W-:Y:S01]  /*3410*/  FMUL.FTZ R93, R93, UR12 ;  /* 0x0000000c5d5d7c20 */ /* 0x000fe20008410000 */
[----:B0-----:R-:W-:Y:S01]  /*3420*/  LOP3.LUT R4, R4, R65, RZ, 0xfc, !PT ;  /* 0x0000004104047212 */ /* 0x001fe200078efcff */
[----:B------:R-:W-:Y:S01]  /*3430*/  FMUL.FTZ R95, R95, UR12 ;  /* 0x0000000c5f5f7c20 */ /* 0x000fe20008410000 */
[----:B------:R-:W-:Y:S01]  /*3440*/  @P5 FMUL.FTZ R67, R87, R60 ;  /* 0x0000003c57435220 */ /* 0x000fe20000410000 */
[----:B------:R-:W-:Y:S01]  /*3450*/  MOV R60, RZ ;  /* 0x000000ff003c7202 */ /* 0x000fe20000000f00 */
[----:B------:R-:W-:Y:S01]  /*3460*/  @P4 FMUL.FTZ R60, R66, R3 ;  /* 0x00000003423c4220 */ /* 0x000fe20000410000 */
[----:B------:R0:W-:Y:S01]  /*3470*/  F2F.BF16.F32 R117, R64 ;  /* 0x0000004000757304 */ /* 0x0001e20000202000 */
[----:B------:R-:W-:Y:S01]  /*3480*/  FMUL.FTZ R97, R97, UR12 ;  /* 0x0000000c61617c20 */ /* 0x000fe20008410000 */
[----:B------:R-:W-:Y:S01]  /*3490*/  FMUL.FTZ R0, R0, UR12 ;  /* 0x0000000c00007c20 */ /* 0x000fe20008410000 */
[----:B-1----:R-:W-:-:S05]  /*34a0*/  IMAD.WIDE.U32 R2, R2, 0x10000, RZ ;  /* 0x0001000002027825 */ /* 0x002fca00078e00ff */
[----:B------:R-:W1:Y:S01]  /*34b0*/  F2F.BF16.F32 R67, R67 ;  /* 0x0000004300437304 */ /* 0x000e620000202000 */
[----:B0-----:R-:W-:-:S04]  /*34c0*/  SHF.L.U32 R64, R83, 0x10, RZ ;  /* 0x0000001053407819 */ /* 0x001fc800000006ff */
[----:B------:R-:W-:Y:S01]  /*34d0*/  LOP3.LUT R5, R5, R64, R61, 0xfe, !PT ;  /* 0x0000004005057212 */ /* 0x000fe200078efe3d */
[C---:B------:R-:W-:Y:S02]  /*34e0*/  IMAD.WIDE.U32 R64, R10.reuse, 0x8, R186 ;  /* 0x000000080a407825 */ /* 0x040fe400078e00ba */
[----:B------:R0:W3:Y:S01]  /*34f0*/  F2F.BF16.F32 R85, R60 ;  /* 0x0000003c00557304 */ /* 0x0000e20000202000 */
[----:B-1----:R-:W-:Y:S01]  /*3500*/  SHF.L.U32 R83, R67, 0x10, RZ ;  /* 0x0000001043537819 */ /* 0x002fe200000006ff */
[----:B0-----:R-:W-:Y:S01]  /*3510*/  IMAD.WIDE.U32 R60, R10, 0x8, R184 ;  /* 0x000000080a3c7825 */ /* 0x001fe200078e00b8 */
[----:B------:R-:W-:-:S03]  /*3520*/  @P0 MOV R67, R63 ;  /* 0x0000003f00430202 */ /* 0x000fc60000000f00 */
[----:B------:R-:W-:Y:S01]  /*3530*/  HFMA2 R10, -RZ, RZ, 0, 0 ;  /* 0x00000000ff0a7431 */ /* 0x000fe200000001ff */
[----:B------:R-:W-:Y:S01]  /*3540*/  LOP3.LUT R3, R3, R83, R117, 0xfe, !PT ;  /* 0x0000005303037212 */ /* 0x000fe200078efe75 */
[----:B------:R0:W-:Y:S01]  /*3550*/  STG.E.64 desc[UR14][R60.64], R4 ;  /* 0x000000043c007986 */ /* 0x0001e2000c101b0e */
[----:B---3--:R-:W-:Y:S02]  /*3560*/  LOP3.LUT R2, R2, R85, RZ, 0xfc, !PT ;  /* 0x0000005502027212 */ /* 0x008fe400078efcff */
[----:B------:R-:W-:-:S03]  /*3570*/  @P0 SHF.L.U32 R67, R67, 0x10, RZ ;  /* 0x0000001043430819 */ /* 0x000fc600000006ff */
[----:B------:R1:W-:Y:S02]  /*3580*/  STG.E.64 desc[UR14][R64.64], R2 ;  /* 0x0000000240007986 */ /* 0x0003e4000c101b0e */
[----:B------:R-:W-:Y:S01]  /*3590*/  @P0 FMUL.FTZ R10, R152, R67 ;  /* 0x00000043980a0220 */ /* 0x000fe20000410000 */
[----:B------:R-:W-:Y:S02]  /*35a0*/  LOP3.LUT P0, RZ, R118, 0xff00, RZ, 0xc0, !PT ;  /* 0x0000ff0076ff7812 */ /* 0x000fe4000780c0ff */
[----:B0-----:R-:W-:Y:S01]  /*35b0*/  @P3 SHF.R.U32.HI R4, RZ, 0x10, R63 ;  /* 0x00000010ff043819 */ /* 0x001fe2000001163f */
[----:B-1----:R-:W-:-:S03]  /*35c0*/  IMAD.WIDE.U32 R2, R9, 0x8, R198 ;  /* 0x0000000809027825 */ /* 0x002fc600078e00c6 */
[----:B------:R-:W-:-:S03]  /*35d0*/  @P3 SHF.L.U32 R4, R4, 0x10, RZ ;  /* 0x0000001004043819 */ /* 0x000fc600000006ff */
[----:B------:R-:W3:Y:S01]  /*35e0*/  LDG.E.64 R2, desc[UR14][R2.64] ;  /* 0x0000000e02027981 */ /* 0x000ee2000c1e1b00 */
[----:B------:R-:W-:Y:S01]  /*35f0*/  MOV R83, RZ ;  /* 0x000000ff00537202 */ /* 0x000fe20000000f00 */
[----:B------:R-:W-:Y:S01]  /*3600*/  @P3 FMUL.FTZ R83, R151, R4 ;  /* 0x0000000497533220 */ /* 0x000fe20000410000 */
[----:B------:R-:W-:Y:S01]  /*3610*/  LOP3.LUT P3, RZ, R118, 0xff0000, RZ, 0xc0, !PT ;  /* 0x00ff000076ff7812 */ /* 0x000fe2000786c0ff */
[----:B------:R-:W-:Y:S01]  /*3620*/  FMUL.FTZ R82, R93, UR4 ;  /* 0x000000045d527c20 */ /* 0x000fe20008410000 */
[----:B------:R-:W-:Y:S02]  /*3630*/  HFMA2 R85, -RZ, RZ, 0, 0 ;  /* 0x00000000ff557431 */ /* 0x000fe400000001ff */
[----:B------:R-:W-:Y:S01]  /*3640*/  FMUL.FTZ R84, R95, UR4 ;  /* 0x000000045f547c20 */ /* 0x000fe20008410000 */
[----:B------:R-:W-:Y:S01]  /*3650*/  FMUL.FTZ R86, R97, UR4 ;  /* 0x0000000461567c20 */ /* 0x000fe20008410000 */
[----:B------:R-:W-:Y:S01]  /*3660*/  FMUL.FTZ R82, R82, UR22 ;  /* 0x0000001652527c20 */ /* 0x000fe20008410000 */
[----:B------:R-:W-:Y:S01]  /*3670*/  MOV R64, RZ ;  /* 0x000000ff00407202 */ /* 0x000fe20000000f00 */
[----:B------:R-:W-:Y:S01]  /*3680*/  FMUL.FTZ R84, R84, UR22 ;  /* 0x0000001654547c20 */ /* 0x000fe20008410000 */
[----:B------:R-:W-:Y:S01]  /*3690*/  FMUL.FTZ R86, R86, UR22 ;  /* 0x0000001656567c20 */ /* 0x000fe20008410000 */
[----:B------:R-:W-:Y:S01]  /*36a0*/  FMUL.FTZ R91, R0, UR4 ;  /* 0x00000004005b7c20 */ /* 0x000fe20008410000 */
[----:B------:R-:W-:Y:S03]  /*36b0*/  F2F.BF16.F32 R60, R93 ;  /* 0x0000005d003c7304 */ /* 0x000fe60000202000 */
[----:B------:R-:W-:-:S05]  /*36c0*/  FMUL.FTZ R91, R91, UR22 ;  /* 0x000000165b5b7c20 */ /* 0x000fca0008410000 */
[----:B------:R-:W0:Y:S08]  /*36d0*/  F2F.BF16.F32 R63, R97 ;  /* 0x00000061003f7304 */ /* 0x000e300000202000 */
[----:B------:R1:W-:Y:S01]  /*36e0*/  F2F.BF16.F32 R65, R0 ;  /* 0x0000000000417304 */ /* 0x0003e20000202000 */
[----:B0-----:R-:W-:Y:S02]  /*36f0*/  IMAD.U32 R63, R63, 0x10000, RZ ;  /* 0x000100003f3f7824 */ /* 0x001fe400078e00ff */
[----:B-1----:R-:W-:Y:S01]  /*3700*/  HFMA2 R0, -RZ, RZ, 0, 0 ;  /* 0x00000000ff007431 */ /* 0x002fe200000001ff */
[----:B--2---:R-:W-:-:S02]  /*3710*/  @P2 SHF.R.U64 R61, R72, 0x10, R73 ;  /* 0x00000010483d2819 */ /* 0x004fc40000001249 */
[----:B------:R-:W-:Y:S01]  /*3720*/  @P4 MOV R5, R72 ;  /* 0x0000004800054202 */ /* 0x000fe20000000f00 */
[----:B------:R-:W-:Y:S01]  /*3730*/  HFMA2 R72, -RZ, RZ, 0, 0 ;  /* 0x00000000ff487431 */ /* 0x000fe200000001ff */
[----:B------:R-:W-:Y:S02]  /*3740*/  @P2 SHF.L.U32 R61, R61, 0x10, RZ ;  /* 0x000000103d3d2819 */ /* 0x000fe400000006ff */
[----:B------:R-:W-:-:S03]  /*3750*/  @P4 SHF.L.U32 R5, R5, 0x10, RZ ;  /* 0x0000001005054819 */ /* 0x000fc600000006ff */
[----:B------:R-:W-:Y:S01]  /*3760*/  @P2 FMUL.FTZ R72, R62, R61 ;  /* 0x0000003d3e482220 */ /* 0x000fe20000410000 */
[----:B------:R-:W-:Y:S01]  /*3770*/  ISETP.GE.U32.AND P2, PT, R118, 0x1000000, PT ;  /* 0x010000007600780c */ /* 0x000fe20003f46070 */
[----:B------:R-:W-:Y:S01]  /*3780*/  @P4 FMUL.FTZ R85, R66, R5 ;  /* 0x0000000542554220 */ /* 0x000fe20000410000 */
[----:B------:R-:W-:Y:S01]  /*3790*/  @P0 SHF.L.U32 R61, R18, 0x10, RZ ;  /* 0x00000010123d0819 */ /* 0x000fe200000006ff */
[----:B------:R-:W-:Y:S01]  /*37a0*/  HFMA2 R62, -RZ, RZ, 0, 0 ;  /* 0x00000000ff3e7431 */ /* 0x000fe200000001ff */
[----:B------:R-:W-:Y:S01]  /*37b0*/  MOV R5, RZ ;  /* 0x000000ff00057202 */ /* 0x000fe20000000f00 */
[----:B------:R-:W0:Y:S01]  /*37c0*/  F2F.BF16.F32 R66, R95 ;  /* 0x0000005f00427304 */ /* 0x000e220000202000 */
[----:B------:R-:W-:Y:S01]  /*37d0*/  LOP3.LUT P4, RZ, R118, 0xff, RZ, 0xc0, !PT ;  /* 0x000000ff76ff7812 */ /* 0x000fe2000788c0ff */
[----:B------:R-:W-:Y:S01]  /*37e0*/  @P0 FMUL.FTZ R5, R82, R61 ;  /* 0x0000003d52050220 */ /* 0x000fe20000410000 */
[----:B------:R-:W-:-:S05]  /*37f0*/  @P3 SHF.L.U32 R61, R139, 0x10, RZ ;  /* 0x000000108b3d3819 */ /* 0x000fca00000006ff */
[----:B------:R-:W-:Y:S01]  /*3800*/  @P3 FMUL.FTZ R62, R84, R61 ;  /* 0x0000003d543e3220 */ /* 0x000fe20000410000 */
[----:B------:R-:W-:Y:S01]  /*3810*/  @P2 SHF.L.U32 R61, R17, 0x10, RZ ;  /* 0x00000010113d2819 */ /* 0x000fe200000006ff */
[----:B------:R-:W1:Y:S04]  /*3820*/  F2F.BF16.F32 R5, R5 ;  /* 0x0000000500057304 */ /* 0x000e680000202000 */
[----:B------:R-:W-:Y:S01]  /*3830*/  @P2 FMUL.FTZ R64, R86, R61 ;  /* 0x0000003d56402220 */ /* 0x000fe20000410000 */
[----:B------:R-:W-:Y:S01]  /*3840*/  @P4 SHF.L.U32 R4, R138, 0x10, RZ ;  /* 0x000000108a044819 */ /* 0x000fe200000006ff */
[----:B------:R-:W-:Y:S02]  /*3850*/  IMAD.WIDE.U32 R60, R60, 0x10000, RZ ;  /* 0x000100003c3c7825 */ /* 0x000fe400078e00ff */
[----:B------:R-:W-:Y:S02]  /*3860*/  F2F.BF16.F32 R62, R62 ;  /* 0x0000003e003e7304 */ /* 0x000fe40000202000 */
[----:B------:R-:W-:Y:S01]  /*3870*/  @P4 FMUL.FTZ R0, R91, R4 ;  /* 0x000000045b004220 */ /* 0x000fe20000410000 */
[----:B0-----:R-:W-:-:S02]  /*3880*/  LOP3.LUT R61, R61, R63, R66, 0xfe, !PT ;  /* 0x0000003f3d3d7212 */ /* 0x001fc400078efe42 */
[----:B------:R-:W-:Y:S01]  /*3890*/  LOP3.LUT R60, R60, R65, RZ, 0xfc, !PT ;  /* 0x000000413c3c7212 */ /* 0x000fe200078efcff */
[----:B-1----:R-:W-:Y:S02]  /*38a0*/  IMAD.WIDE.U32 R4, R5, 0x10000, RZ ;  /* 0x0001000005047825 */ /* 0x002fe400078e00ff */
[----:B------:R-:W0:Y:S08]  /*38b0*/  F2F.BF16.F32 R64, R64 ;  /* 0x0000004000407304 */ /* 0x000e300000202000 */
[----:B------:R-:W1:Y:S01]  /*38c0*/  F2F.BF16.F32 R93, R0 ;  /* 0x00000000005d7304 */ /* 0x000e620000202000 */
[----:B0-----:R-:W-:Y:S01]  /*38d0*/  SHF.L.U32 R67, R64, 0x10, RZ ;  /* 0x0000001040437819 */ /* 0x001fe200000006ff */
[----:B------:R-:W-:-:S03]  /*38e0*/  IMAD.WIDE.U32 R64, R9, 0x8, R186 ;  /* 0x0000000809407825 */ /* 0x000fc600078e00ba */
[----:B------:R-:W-:Y:S01]  /*38f0*/  LOP3.LUT R5, R5, R67, R62, 0xfe, !PT ;  /* 0x0000004305057212 */ /* 0x000fe200078efe3e */
[----:B------:R-:W-:Y:S01]  /*3900*/  IMAD.WIDE.U32 R62, R9, 0x8, R184 ;  /* 0x00000008093e7825 */ /* 0x000fe200078e00b8 */
[----:B-1----:R-:W-:-:S03]  /*3910*/  LOP3.LUT R4, R4, R93, RZ, 0xfc, !PT ;  /* 0x0000005d04047212 */ /* 0x002fc600078efcff */
[----:B------:R-:W-:Y:S01]  /*3920*/  IMAD.WIDE.U32 R66, R8, 0x8, R198 ;  /* 0x0000000808427825 */ /* 0x000fe200078e00c6 */
[----:B------:R-:W-:Y:S04]  /*3930*/  STG.E.64 desc[UR14][R62.64], R60 ;  /* 0x0000003c3e007986 */ /* 0x000fe8000c101b0e */
[----:B------:R0:W-:Y:S04]  /*3940*/  STG.E.64 desc[UR14][R64.64], R4 ;  /* 0x0000000440007986 */ /* 0x0001e8000c101b0e */
[----:B------:R-:W2:Y:S01]  /*3950*/  LDG.E.64 R66, desc[UR14][R66.64] ;  /* 0x0000000e42427981 */ /* 0x000ea2000c1e1b00 */
[----:B------:R-:W-:Y:S01]  /*3960*/  @P6 MOV R9, R73 ;  /* 0x0000004900096202 */ /* 0x000fe20000000f00 */
[--C-:B------:R-:W-:Y:S01]  /*3970*/  FFMA.FTZ R101, R101, UR13, R74.reuse ;  /* 0x0000000d65657c23 */ /* 0x100fe2000801004a */
[----:B------:R-:W-:Y:S01]  /*3980*/  HFMA2 R0, -RZ, RZ, 0, 0 ;  /* 0x00000000ff007431 */ /* 0x000fe200000001ff */
[----:B------:R-:W-:Y:S01]  /*3990*/  @P5 SHF.R.U32.HI R73, RZ, 0x10, R73 ;  /* 0x00000010ff495819 */ /* 0x000fe20000011649 */
[--C-:B------:R-:W-:Y:S01]  /*39a0*/  FFMA.FTZ R103, R103, UR13, R74.reuse ;  /* 0x0000000d67677c23 */ /* 0x100fe2000801004a */
[----:B------:R-:W-:Y:S01]  /*39b0*/  FADD.FTZ R101, R90, -R101 ;  /* 0x800000655a657221 */ /* 0x000fe20000010000 */
[--C-:B------:R-:W-:Y:S01]  /*39c0*/  FFMA.FTZ R105, R105, UR13, R74.reuse ;  /* 0x0000000d69697c23 */ /* 0x100fe2000801004a */
[----:B------:R-:W-:Y:S01]  /*39d0*/  FFMA.FTZ R99, R99, UR13, R74 ;  /* 0x0000000d63637c23 */ /* 0x000fe2000801004a */
[----:B------:R-:W-:Y:S01]  /*39e0*/  FADD.FTZ R103, R92, -R103 ;  /* 0x800000675c677221 */ /* 0x000fe20000010000 */
[----:B0-----:R-:W-:-:S02]  /*39f0*/  @P6 SHF.L.U32 R4, R9, 0x10, RZ ;  /* 0x0000001009046819 */ /* 0x001fc400000006ff */
[----:B------:R-:W-:Y:S01]  /*3a00*/  CS2R R64, SRZ ;  /* 0x0000000000407805 */ /* 0x000fe2000001ff00 */
[----:B------:R-:W-:Y:S01]  /*3a10*/  FMUL.FTZ R101, R101, UR12 ;  /* 0x0000000c65657c20 */ /* 0x000fe20008410000 */
[----:B------:R-:W-:Y:S01]  /*3a20*/  FADD.FTZ R105, R94, -R105 ;  /* 0x800000695e697221 */ /* 0x000fe20000010000 */
[----:B------:R-:W-:Y:S01]  /*3a30*/  FMUL.FTZ R103, R103, UR12 ;  /* 0x0000000c67677c20 */ /* 0x000fe20008410000 */
[----:B------:R-:W-:Y:S01]  /*3a40*/  @P6 FMUL.FTZ R0, R89, R4 ;  /* 0x0000000459006220 */ /* 0x000fe20000410000 */
[----:B------:R-:W-:Y:S01]  /*3a50*/  LOP3.LUT P6, RZ, R119, 0xff00, RZ, 0xc0, !PT ;  /* 0x0000ff0077ff7812 */ /* 0x000fe200078cc0ff */
[----:B------:R-:W-:Y:S01]  /*3a60*/  FMUL.FTZ R62, R101, UR4 ;  /* 0x00000004653e7c20 */ /* 0x000fe20008410000 */
[----:B------:R-:W-:Y:S01]  /*3a70*/  @P5 SHF.L.U32 R4, R73, 0x10, RZ ;  /* 0x0000001049045819 */ /* 0x000fe200000006ff */
[----:B------:R-:W-:Y:S02]  /*3a80*/  HFMA2 R73, -RZ, RZ, 0, 0 ;  /* 0x00000000ff497431 */ /* 0x000fe400000001ff */
[----:B------:R-:W-:Y:S01]  /*3a90*/  FMUL.FTZ R105, R105, UR12 ;  /* 0x0000000c69697c20 */ /* 0x000fe20008410000 */
[----:B------:R-:W-:Y:S01]  /*3aa0*/  FMUL.FTZ R62, R62, UR22 ;  /* 0x000000163e3e7c20 */ /* 0x000fe20008410000 */
[----:B------:R-:W-:Y:S01]  /*3ab0*/  FMUL.FTZ R90, R103, UR4 ;  /* 0x00000004675a7c20 */ /* 0x000fe20008410000 */
[----:B------:R-:W-:Y:S01]  /*3ac0*/  @P5 FMUL.FTZ R64, R87, R4 ;  /* 0x0000000457405220 */ /* 0x000fe20000410000 */
[----:B------:R-:W-:Y:S01]  /*3ad0*/  FMUL.FTZ R89, R105, UR4 ;  /* 0x0000000469597c20 */ /* 0x000fe20008410000 */
[----:B------:R-:W-:Y:S01]  /*3ae0*/  LOP3.LUT P5, RZ, R119, 0xff, RZ, 0xc0, !PT ;  /* 0x000000ff77ff7812 */ /* 0x000fe200078ac0ff */
[----:B------:R-:W-:Y:S01]  /*3af0*/  FMUL.FTZ R90, R90, UR22 ;  /* 0x000000165a5a7c20 */ /* 0x000fe20008410000 */
[----:B------:R-:W-:Y:S01]  /*3b00*/  FADD.FTZ R99, R88, -R99 ;  /* 0x8000006358637221 */ /* 0x000fe20000010000 */
[----:B------:R-:W-:Y:S01]  /*3b10*/  FMUL.FTZ R89, R89, UR22 ;  /* 0x0000001659597c20 */ /* 0x000fe20008410000 */
[----:B------:R-:W-:Y:S01]  /*3b20*/  @P6 SHF.L.U32 R61, R20, 0x10, RZ ;  /* 0x00000010143d6819 */ /* 0x000fe200000006ff */
[----:B------:R-:W0:Y:S01]  /*3b30*/  F2F.BF16.F32 R88, R101 ;  /* 0x0000006500587304 */ /* 0x000e220000202000 */
[----:B------:R-:W-:Y:S01]  /*3b40*/  FMUL.FTZ R99, R99, UR12 ;  /* 0x0000000c63637c20 */ /* 0x000fe20008410000 */
[--C-:B------:R-:W-:Y:S01]  /*3b50*/  FFMA.FTZ R87, R112, UR13, R74.reuse ;  /* 0x0000000d70577c23 */ /* 0x100fe2000801004a */
[--C-:B------:R-:W-:Y:S01]  /*3b60*/  FFMA.FTZ R111, R111, UR13, R74.reuse ;  /* 0x0000000d6f6f7c23 */ /* 0x100fe2000801004a */
[--C-:B------:R-:W-:Y:S01]  /*3b70*/  FFMA.FTZ R109, R109, UR13, R74.reuse ;  /* 0x0000000d6d6d7c23 */ /* 0x100fe2000801004a */
[----:B------:R-:W-:Y:S01]  /*3b80*/  FMUL.FTZ R63, R99, UR4 ;  /* 0x00000004633f7c20 */ /* 0x000fe20008410000 */
[----:B------:R-:W-:Y:S01]  /*3b90*/  FADD.FTZ R102, R102, -R87 ;  /* 0x8000005766667221 */ /* 0x000fe20000010000 */
[----:B------:R-:W-:Y:S01]  /*3ba0*/  FADD.FTZ R111, R100, -R111 ;  /* 0x8000006f646f7221 */ /* 0x000fe20000010000 */
[----:B------:R-:W-:Y:S01]  /*3bb0*/  F2F.BF16.F32 R94, R103 ;  /* 0x00000067005e7304 */ /* 0x000fe20000202000 */
[----:B------:R-:W-:Y:S01]  /*3bc0*/  @P5 SHF.L.U32 R4, R140, 0x10, RZ ;  /* 0x000000108c045819 */ /* 0x000fe200000006ff */
[----:B------:R-:W-:Y:S01]  /*3bd0*/  FMUL.FTZ R63, R63, UR22 ;  /* 0x000000163f3f7c20 */ /* 0x000fe20008410000 */
[----:B------:R-:W-:Y:S01]  /*3be0*/  FADD.FTZ R109, R98, -R109 ;  /* 0x8000006d626d7221 */ /* 0x000fe20000010000 */
[----:B------:R-:W-:-:S04]  /*3bf0*/  FFMA.FTZ R107, R107, UR13, R74 ;  /* 0x0000000d6b6b7c23 */ /* 0x000fc8000801004a */
[----:B------:R-:W-:Y:S01]  /*3c00*/  F2F.BF16.F32 R9, R99 ;  /* 0x0000006300097304 */ /* 0x000fe20000202000 */
[----:B---3--:R-:W-:Y:S02]  /*3c10*/  @P4 MOV R5, R2 ;  /* 0x0000000200054202 */ /* 0x008fe40000000f00 */
[----:B------:R-:W-:Y:S02]  /*3c20*/  @P0 SHF.R.U64 R60, R2, 0x10, R3 ;  /* 0x00000010023c0819 */ /* 0x000fe40000001203 */
[----:B------:R-:W-:Y:S01]  /*3c30*/  @P3 MOV R87, R3 ;  /* 0x0000000300573202 */ /* 0x000fe20000000f00 */
[----:B------:R-:W-:Y:S01]  /*3c40*/  FMUL.FTZ R111, R111, UR12 ;  /* 0x0000000c6f6f7c20 */ /* 0x000fe20008410000 */
[----:B------:R-:W-:Y:S01]  /*3c50*/  @P4 SHF.L.U32 R2, R5, 0x10, RZ ;  /* 0x0000001005024819 */ /* 0x000fe200000006ff */
[----:B------:R-:W-:Y:S01]  /*3c60*/  FMUL.FTZ R109, R109, UR12 ;  /* 0x0000000c6d6d7c20 */ /* 0x000fe20008410000 */
[----:B------:R-:W-:Y:S01]  /*3c70*/  @P0 SHF.L.U32 R5, R60, 0x10, RZ ;  /* 0x000000103c050819 */ /* 0x000fe200000006ff */
[----:B------:R-:W-:-:S02]  /*3c80*/  HFMA2 R60, -RZ, RZ, 0, 0 ;  /* 0x00000000ff3c7431 */ /* 0x000fc400000001ff */
[----:B------:R-:W-:Y:S01]  /*3c90*/  FMUL.FTZ R102, R102, UR12 ;  /* 0x0000000c66667c20 */ /* 0x000fe20008410000 */
[----:B------:R-:W-:Y:S01]  /*3ca0*/  @P4 FMUL.FTZ R65, R91, R2 ;  /* 0x000000025b414220 */ /* 0x000fe20000410000 */
[C---:B------:R-:W-:Y:S01]  /*3cb0*/  LOP3.LUT P4, RZ, R119.reuse, 0xff0000, RZ, 0xc0, !PT ;  /* 0x00ff000077ff7812 */ /* 0x040fe2000788c0ff */
[----:B------:R-:W-:Y:S01]  /*3cc0*/  @P0 FMUL.FTZ R73, R82, R5 ;  /* 0x0000000552490220 */ /* 0x000fe20000410000 */
[----:B------:R-:W-:Y:S01]  /*3cd0*/  ISETP.GE.U32.AND P0, PT, R119, 0x1000000, PT ;  /* 0x010000007700780c */ /* 0x000fe20003f06070 */
[----:B------:R-:W1:Y:S01]  /*3ce0*/  F2F.BF16.F32 R91, R105 ;  /* 0x00000069005b7304 */ /* 0x000e620000202000 */
[----:B------:R-:W-:Y:S01]  /*3cf0*/  MOV R5, RZ ;  /* 0x000000ff00057202 */ /* 0x000fe20000000f00 */
[----:B------:R-:W-:Y:S01]  /*3d00*/  @P6 FMUL.FTZ R5, R62, R61 ;  /* 0x0000003d3e056220 */ /* 0x000fe20000410000 */
[----:B------:R-:W-:-:S04]  /*3d10*/  FADD.FTZ R107, R96, -R107 ;  /* 0x8000006b606b7221 */ /* 0x000fc80000010000 */
[----:B------:R-:W-:Y:S01]  /*3d20*/  FMUL.FTZ R107, R107, UR12 ;  /* 0x0000000c6b6b7c20 */ /* 0x000fe20008410000 */
[----:B------:R0:W3:Y:S02]  /*3d30*/  F2F.BF16.F32 R92, R5 ;  /* 0x00000005005c7304 */ /* 0x0000e40000202000 */
[----:B------:R-:W-:Y:S02]  /*3d40*/  @P4 SHF.L.U32 R61, R141, 0x10, RZ ;  /* 0x000000108d3d4819 */ /* 0x000fe400000006ff */
[----:B------:R-:W-:-:S03]  /*3d50*/  @P0 SHF.L.U32 R2, R19, 0x10, RZ ;  /* 0x0000001013020819 */ /* 0x000fc600000006ff */
[----:B------:R-:W-:Y:S01]  /*3d60*/  @P4 FMUL.FTZ R60, R90, R61 ;  /* 0x0000003d5a3c4220 */ /* 0x000fe20000410000 */
[----:B------:R-:W-:Y:S01]  /*3d70*/  MOV R61, RZ ;  /* 0x000000ff003d7202 */ /* 0x000fe20000000f00 */
[----:B------:R-:W-:Y:S01]  /*3d80*/  @P0 FMUL.FTZ R61, R89, R2 ;  /* 0x00000002593d0220 */ /* 0x000fe20000410000 */
[----:B------:R-:W-:Y:S01]  /*3d90*/  HFMA2 R2, -RZ, RZ, 0, 0 ;  /* 0x00000000ff027431 */ /* 0x000fe200000001ff */
[----:B------:R-:W-:Y:S01]  /*3da0*/  F2F.BF16.F32 R95, R60 ;  /* 0x0000003c005f7304 */ /* 0x000fe20000202000 */
[----:B------:R-:W-:Y:S01]  /*3db0*/  @P5 FMUL.FTZ R2, R63, R4 ;  /* 0x000000043f025220 */ /* 0x000fe20000410000 */
[----:B0-----:R-:W-:Y:S01]  /*3dc0*/  IMAD.WIDE.U32 R4, R88, 0x10000, RZ ;  /* 0x0001000058047825 */ /* 0x001fe200078e00ff */
[----:B-1----:R-:W-:-:S04]  /*3dd0*/  SHF.L.U32 R91, R91, 0x10, RZ ;  /* 0x000000105b5b7819 */ /* 0x002fc800000006ff */
[----:B------:R-:W-:Y:S01]  /*3de0*/  LOP3.LUT R5, R5, R91, R94, 0xfe, !PT ;  /* 0x0000005b05057212 */ /* 0x000fe200078efe5e */
[----:B------:R3:W0:Y:S01]  /*3df0*/  F2F.BF16.F32 R82, R61 ;  /* 0x0000003d00527304 */ /* 0x0006220000202000 */
[----:B------:R-:W-:Y:S02]  /*3e00*/  LOP3.LUT R4, R4, R9, RZ, 0xfc, !PT ;  /* 0x0000000904047212 */ /* 0x000fe400078efcff */
[----:B------:R-:W-:-:S05]  /*3e10*/  @P3 SHF.L.U32 R9, R87, 0x10, RZ ;  /* 0x0000001057093819 */ /* 0x000fca00000006ff */
[----:B------:R1:W4:Y:S01]  /*3e20*/  F2F.BF16.F32 R93, R2 ;  /* 0x00000002005d7304 */ /* 0x0003220000202000 */
[----:B---3--:R-:W-:Y:S01]  /*3e30*/  IMAD.WIDE.U32 R60, R92, 0x10000, RZ ;  /* 0x000100005c3c7825 */ /* 0x008fe200078e00ff */
[----:B0-----:R-:W-:-:S03]  /*3e40*/  SHF.L.U32 R91, R82, 0x10, RZ ;  /* 0x00000010525b7819 */ /* 0x001fc600000006ff */
[----:B------:R-:W-:Y:S02]  /*3e50*/  HFMA2 R82, -RZ, RZ, 0, 0 ;  /* 0x00000000ff527431 */ /* 0x000fe400000001ff */
[----:B------:R-:W-:Y:S01]  /*3e60*/  @P3 FMUL.FTZ R82, R84, R9 ;  /* 0x0000000954523220 */ /* 0x000fe20000410000 */
[----:B------:R-:W-:Y:S01]  /*3e70*/  IMAD.MOV.U32 R84, RZ, RZ, RZ ;  /* 0x000000ffff547224 */ /* 0x000fe200078e00ff */
[----:B------:R-:W-:Y:S01]  /*3e80*/  LOP3.LUT R61, R61, R91, R95, 0xfe, !PT ;  /* 0x0000005b3d3d7212 */ /* 0x000fe200078efe5f */
[----:B------:R-:W-:Y:S01]  /*3e90*/  F2F.BF16.F32 R96, R111 ;  /* 0x0000006f00607304 */ /* 0x000fe20000202000 */
[----:B------:R-:W-:Y:S01]  /*3ea0*/  @P2 SHF.R.U32.HI R91, RZ, 0x10, R3 ;  /* 0x00000010ff5b2819 */ /* 0x000fe20000011603 */
[----:B-1----:R-:W-:Y:S01]  /*3eb0*/  IMAD.WIDE.U32 R2, R8, 0x8, R184 ;  /* 0x0000000808027825 */ /* 0x002fe200078e00b8 */
[----:B----4-:R-:W-:Y:S02]  /*3ec0*/  LOP3.LUT R60, R60, R93, RZ, 0xfc, !PT ;  /* 0x0000005d3c3c7212 */ /* 0x010fe400078efcff */
[----:B------:R-:W-:Y:S01]  /*3ed0*/  MOV R88, RZ ;  /* 0x000000ff00587202 */ /* 0x000fe20000000f00 */
[----:B------:R-:W-:Y:S01]  /*3ee0*/  IMAD.WIDE.U32 R8, R8, 0x8, R186 ;  /* 0x0000000808087825 */ /* 0x000fe200078e00ba */
[----:B------:R0:W-:Y:S01]  /*3ef0*/  STG.E.64 desc[UR14][R2.64], R4 ;  /* 0x0000000402007986 */ /* 0x0001e2000c101b0e */
[----:B------:R-:W-:Y:S01]  /*3f00*/  LOP3.LUT P3, RZ, R148, 0xff00, RZ, 0xc0, !PT ;  /* 0x0000ff0094ff7812 */ /* 0x000fe2000786c0ff */
[----:B------:R-:W-:Y:S02]  /*3f10*/  F2F.BF16.F32 R97, R107 ;  /* 0x0000006b00617304 */ /* 0x000fe40000202000 */
[----:B------:R1:W-:Y:S01]  /*3f20*/  STG.E.64 desc[UR14][R8.64], R60 ;  /* 0x0000003c08007986 */ /* 0x0003e2000c101b0e */
[----:B0-----:R-:W-:Y:S01]  /*3f30*/  @P2 SHF.L.U32 R5, R91, 0x10, RZ ;  /* 0x000000105b052819 */ /* 0x001fe200000006ff */
[----:B------:R-:W-:-:S04]  /*3f40*/  IMAD.WIDE.U32 R2, R7, 0x8, R198 ;  /* 0x0000000807027825 */ /* 0x000fc800078e00c6 */
[----:B------:R-:W-:Y:S01]  /*3f50*/  @P2 FMUL.FTZ R84, R86, R5 ;  /* 0x0000000556542220 */ /* 0x000fe20000410000 */
[----:B------:R-:W-:Y:S01]  /*3f60*/  LOP3.LUT P2, RZ, R148, 0xff0000, RZ, 0xc0, !PT ;  /* 0x00ff000094ff7812 */ /* 0x000fe2000784c0ff */
[----:B------:R-:W3:Y:S01]  /*3f70*/  LDG.E.64 R2, desc[UR14][R2.64] ;  /* 0x0000000e02027981 */ /* 0x000ee2000c1e1b00 */
[----:B------:R-:W-:Y:S01]  /*3f80*/  FMUL.FTZ R93, R111, UR4 ;  /* 0x000000046f5d7c20 */ /* 0x000fe20008410000 */
[----:B------:R-:W-:Y:S01]  /*3f90*/  FMUL.FTZ R94, R109, UR4 ;  /* 0x000000046d5e7c20 */ /* 0x000fe20008410000 */
[----:B-1----:R-:W-:Y:S01]  /*3fa0*/  HFMA2 R60, -RZ, RZ, 0, 0 ;  /* 0x00000000ff3c7431 */ /* 0x002fe200000001ff */
[----:B------:R-:W-:Y:S01]  /*3fb0*/  MOV R5, RZ ;  /* 0x000000ff00057202 */ /* 0x000fe20000000f00 */
[----:B------:R-:W-:Y:S01]  /*3fc0*/  FMUL.FTZ R93, R93, UR22 ;  /* 0x000000165d5d7c20 */ /* 0x000fe20008410000 */
[----:B------:R-:W-:Y:S01]  /*3fd0*/  FMUL.FTZ R94, R94, UR22 ;  /* 0x000000165e5e7c20 */ /* 0x000fe20008410000 */
[----:B------:R-:W-:Y:S01]  /*3fe0*/  FMUL.FTZ R95, R107, UR4 ;  /* 0x000000046b5f7c20 */ /* 0x000fe20008410000 */
[----:B------:R-:W-:Y:S01]  /*3ff0*/  F2F.BF16.F32 R92, R109 ;  /* 0x0000006d005c7304 */ /* 0x000fe20000202000 */
[----:B------:R-:W-:-:S02]  /*4000*/  HFMA2 R86, -RZ, RZ, 0, 0 ;  /* 0x00000000ff567431 */ /* 0x000fc400000001ff */
[----:B------:R-:W-:-:S05]  /*4010*/  FMUL.FTZ R95, R95, UR22 ;  /* 0x000000165f5f7c20 */ /* 0x000fca0008410000 */
[----:B------:R-:W0:Y:S02]  /*4020*/  F2F.BF16.F32 R61, R102 ;  /* 0x00000066003d7304 */ /* 0x000e240000202000 */
[----:B0-----:R-:W-:Y:S02]  /*4030*/  SHF.L.U32 R61, R61, 0x10, RZ ;  /* 0x000000103d3d7819 */ /* 0x001fe400000006ff */
[----:B--2---:R-:W-:Y:S02]  /*4040*/  @P5 MOV R87, R66 ;  /* 0x0000004200575202 */ /* 0x004fe40000000f00 */
[----:B------:R-:W-:Y:S01]  /*4050*/  @P6 SHF.R.U64 R91, R66, 0x10, R67 ;  /* 0x00000010425b6819 */ /* 0x000fe20000001243 */
[----:B------:R-:W-:Y:S01]  /*4060*/  HFMA2 R66, -RZ, RZ, 0, 0 ;  /* 0x00000000ff427431 */ /* 0x000fe200000001ff */
[----:B------:R-:W-:Y:S02]  /*4070*/  @P5 SHF.L.U32 R4, R87, 0x10, RZ ;  /* 0x0000001057045819 */ /* 0x000fe400000006ff */
[----:B------:R-:W-:Y:S01]  /*4080*/  @P6 SHF.L.U32 R9, R91, 0x10, RZ ;  /* 0x000000105b096819 */ /* 0x000fe200000006ff */
[----:B------:R-:W-:-:S02]  /*4090*/  FMUL.FTZ R91, R102, UR4 ;  /* 0x00000004665b7c20 */ /* 0x000fc40008410000 */
[----:B------:R-:W-:Y:S01]  /*40a0*/  @P5 FMUL.FTZ R88, R63, R4 ;  /* 0x000000043f585220 */ /* 0x000fe20000410000 */
[----:B------:R-:W-:Y:S01]  /*40b0*/  ISETP.GE.U32.AND P5, PT, R148, 0x1000000, PT ;  /* 0x010000009400780c */ /* 0x000fe20003fa6070 */
[----:B------:R-:W-:Y:S01]  /*40c0*/  @P6 FMUL.FTZ R66, R62, R9 ;  /* 0x000000093e426220 */ /* 0x000fe20000410000 */
[----:B------:R-:W-:Y:S01]  /*40d0*/  LOP3.LUT P6, RZ, R148, 0xff, RZ, 0xc0, !PT ;  /* 0x000000ff94ff7812 */ /* 0x000fe200078cc0ff */
[----:B------:R-:W-:Y:S01]  /*40e0*/  FMUL.FTZ R91, R91, UR22 ;  /* 0x000000165b5b7c20 */ /* 0x000fe20008410000 */
[----:B------:R-:W-:Y:S02]  /*40f0*/  @P2 SHF.L.U32 R4, R143, 0x10, RZ ;  /* 0x000000108f042819 */ /* 0x000fe400000006ff */
[----:B------:R-:W-:Y:S02]  /*4100*/  @P3 SHF.L.U32 R9, R22, 0x10, RZ ;  /* 0x0000001016093819 */ /* 0x000fe400000006ff */
[----:B------:R-:W-:Y:S01]  /*4110*/  MOV R62, RZ ;  /* 0x000000ff003e7202 */ /* 0x000fe20000000f00 */
[----:B------:R-:W-:-:S02]  /*4120*/  @P2 FMUL.FTZ R60, R93, R4 ;  /* 0x000000045d3c2220 */ /* 0x000fc40000410000 */
[----:B------:R-:W-:Y:S01]  /*4130*/  @P3 FMUL.FTZ R5, R94, R9 ;  /* 0x000000095e053220 */ /* 0x000fe20000410000 */
[----:B------:R-:W-:Y:S01]  /*4140*/  IMAD.WIDE.U32 R8, R92, 0x10000, RZ ;  /* 0x000100005c087825 */ /* 0x000fe200078e00ff */
[----:B------:R-:W-:Y:S02]  /*4150*/  @P5 SHF.L.U32 R4, R21, 0x10, RZ ;  /* 0x0000001015045819 */ /* 0x000fe400000006ff */
[----:B------:R-:W-:Y:S02]  /*4160*/  F2F.BF16.F32 R60, R60 ;  /* 0x0000003c003c7304 */ /* 0x000fe40000202000 */
[----:B------:R-:W-:Y:S01]  /*4170*/  LOP3.LUT R9, R9, R61, R96, 0xfe, !PT ;  /* 0x0000003d09097212 */ /* 0x000fe200078efe60 */
[----:B------:R-:W-:Y:S01]  /*4180*/  @P5 FMUL.FTZ R62, R91, R4 ;  /* 0x000000045b3e5220 */ /* 0x000fe20000410000 */
[----:B------:R-:W-:Y:S02]  /*4190*/  @P6 SHF.L.U32 R4, R142, 0x10, RZ ;  /* 0x000000108e046819 */ /* 0x000fe400000006ff */
[----:B------:R-:W-:-:S02]  /*41a0*/  LOP3.LUT R8, R8, R97, RZ, 0xfc, !PT ;  /* 0x0000006108087212 */ /* 0x000fc400078efcff */
[----:B------:R-:W0:Y:S01]  /*41b0*/  F2F.BF16.F32 R5, R5 ;  /* 0x0000000500057304 */ /* 0x000e220000202000 */
[----:B------:R-:W-:-:S07]  /*41c0*/  @P6 FMUL.FTZ R86, R95, R4 ;  /* 0x000000045f566220 */ /* 0x000fce0000410000 */
[----:B------:R-:W1:Y:S01]  /*41d0*/  F2F.BF16.F32 R62, R62 ;  /* 0x0000003e003e7304 */ /* 0x000e620000202000 */
[----:B0-----:R-:W-:-:S07]  /*41e0*/  IMAD.WIDE.U32 R4, R5, 0x10000, RZ ;  /* 0x0001000005047825 */ /* 0x001fce00078e00ff */
[----:B------:R-:W0:Y:S01]  /*41f0*/  F2F.BF16.F32 R87, R86 ;  /* 0x0000005600577304 */ /* 0x000e220000202000 */
[----:B-1----:R-:W-:-:S04]  /*4200*/  SHF.L.U32 R63, R62, 0x10, RZ ;  /* 0x000000103e3f7819 */ /* 0x002fc800000006ff */
[----:B------:R-:W-:Y:S01]  /*4210*/  LOP3.LUT R5, R5, R63, R60, 0xfe, !PT ;  /* 0x0000003f05057212 */ /* 0x000fe200078efe3c */
[----:B------:R-:W-:Y:S01]  /*4220*/  IMAD.WIDE.U32 R60, R7, 0x8, R184 ;  /* 0x00000008073c7825 */ /* 0x000fe200078e00b8 */
[----:B0-----:R-:W-:-:S03]  /*4230*/  LOP3.LUT R4, R4, R87, RZ, 0xfc, !PT ;  /* 0x0000005704047212 */ /* 0x001fc600078efcff */
[----:B------:R-:W-:Y:S01]  /*4240*/  IMAD.WIDE.U32 R62, R7, 0x8, R186 ;  /* 0x00000008073e7825 */ /* 0x000fe200078e00ba */
[----:B------:R-:W-:Y:S03]  /*4250*/  STG.E.64 desc[UR14][R60.64], R8 ;  /* 0x000000083c007986 */ /* 0x000fe6000c101b0e */
[----:B------:R-:W-:Y:S01]  /*4260*/  IMAD.WIDE.U32 R86, R6, 0x8, R198 ;  /* 0x0000000806567825 */ /* 0x000fe200078e00c6 */
[----:B------:R0:W-:Y:S05]  /*4270*/  STG.E.64 desc[UR14][R62.64], R4 ;  /* 0x000000043e007986 */ /* 0x0001ea000c101b0e */
[----:B------:R-:W2:Y:S01]  /*4280*/  LDG.E.64 R86, desc[UR14][R86.64] ;  /* 0x0000000e56567981 */ /* 0x000ea2000c1e1b00 */
[----:B------:R-:W-:Y:S01]  /*4290*/  @P4 MOV R7, R67 ;  /* 0x0000004300074202 */ /* 0x000fe20000000f00 */
[--C-:B------:R-:W-:Y:S01]  /*42a0*/  FFMA.FTZ R97, R114, UR13, R74.reuse ;  /* 0x0000000d72617c23 */ /* 0x100fe2000801004a */
[----:B------:R-:W-:Y:S01]  /*42b0*/  FFMA.FTZ R115, R115, UR13, R74 ;  /* 0x0000000d73737c23 */ /* 0x000fe2000801004a */
[----:B------:R-:W-:-:S02]  /*42c0*/  HFMA2 R92, -RZ, RZ, 0, 0 ;  /* 0x00000000ff5c7431 */ /* 0x000fc400000001ff */
[--C-:B------:R-:W-:Y:S01]  /*42d0*/  FFMA.FTZ R99, R116, UR13, R74.reuse ;  /* 0x0000000d74637c23 */ /* 0x100fe2000801004a */
[----:B------:R-:W-:Y:S01]  /*42e0*/  FADD.FTZ R97, R106, -R97 ;  /* 0x800000616a617221 */ /* 0x000fe20000010000 */
[----:B------:R-:W-:Y:S01]  /*42f0*/  FADD.FTZ R115, R108, -R115 ;  /* 0x800000736c737221 */ /* 0x000fe20000010000 */
[----:B------:R-:W-:Y:S01]  /*4300*/  FFMA.FTZ R113, R113, UR13, R74 ;  /* 0x0000000d71717c23 */ /* 0x000fe2000801004a */
[----:B0-----:R-:W-:Y:S02]  /*4310*/  @P4 SHF.L.U32 R5, R7, 0x10, RZ ;  /* 0x0000001007054819 */ /* 0x001fe400000006ff */
[----:B------:R-:W-:Y:S02]  /*4320*/  CS2R R62, SRZ ;  /* 0x00000000003e7805 */ /* 0x000fe4000001ff00 */
[----:B------:R-:W-:Y:S01]  /*4330*/  @P0 SHF.R.U32.HI R4, RZ, 0x10, R67 ;  /* 0x00000010ff040819 */ /* 0x000fe20000011643 */
[----:B------:R-:W-:Y:S01]  /*4340*/  FMUL.FTZ R97, R97, UR12 ;  /* 0x0000000c61617c20 */ /* 0x000fe20008410000 */
[----:B------:R-:W-:Y:S01]  /*4350*/  FMUL.FTZ R115, R115, UR12 ;  /* 0x0000000c73737c20 */ /* 0x000fe20008410000 */
[----:B------:R-:W-:Y:S01]  /*4360*/  @P4 FMUL.FTZ R62, R90, R5 ;  /* 0x000000055a3e4220 */ /* 0x000fe20000410000 */
[----:B------:R-:W-:Y:S01]  /*4370*/  LOP3.LUT P4, RZ, R149, 0xff00, RZ, 0xc0, !PT ;  /* 0x0000ff0095ff7812 */ /* 0x000fe2000788c0ff */
[----:B------:R0:W1:Y:S01]  /*4380*/  F2F.BF16.F32 R8, R97 ;  /* 0x0000006100087304 */ /* 0x0000620000202000 */
[----:B------:R-:W-:Y:S01]  /*4390*/  @P0 SHF.L.U32 R4, R4, 0x10, RZ ;  /* 0x0000001004040819 */ /* 0x000fe200000006ff */
[----:B------:R-:W-:Y:S01]  /*43a0*/  FADD.FTZ R99, R110, -R99 ;  /* 0x800000636e637221 */ /* 0x000fe20000010000 */
[----:B------:R-:W-:-:S02]  /*43b0*/  IMAD.MOV.U32 R90, RZ, RZ, RZ ;  /* 0x000000ffff5a7224 */ /* 0x000fc400078e00ff */
[----:B------:R-:W-:Y:S01]  /*43c0*/  FADD.FTZ R113, R104, -R113 ;  /* 0x8000007168717221 */ /* 0x000fe20000010000 */
[----:B------:R-:W-:Y:S02]  /*43d0*/  HFMA2 R61, -RZ, RZ, 0, 0 ;  /* 0x00000000ff3d7431 */ /* 0x000fe400000001ff */
[----:B------:R-:W-:Y:S01]  /*43e0*/  @P0 FMUL.FTZ R92, R89, R4 ;  /* 0x00000004595c0220 */ /* 0x000fe20000410000 */
[----:B------:R-:W-:Y:S01]  /*43f0*/  LOP3.LUT P0, RZ, R149, 0xff0000, RZ, 0xc0, !PT ;  /* 0x00ff000095ff7812 */ /* 0x000fe2000780c0ff */
[----:B------:R-:W-:Y:S02]  /*4400*/  HFMA2 R4, -RZ, RZ, 0, 0 ;  /* 0x00000000ff047431 */ /* 0x000fe400000001ff */
[----:B0-----:R-:W-:Y:S01]  /*4410*/  FMUL.FTZ R97, R97, UR4 ;  /* 0x0000000461617c20 */ /* 0x001fe20008410000 */
[----:B------:R-:W-:Y:S01]  /*4420*/  FMUL.FTZ R99, R99, UR12 ;  /* 0x0000000c63637c20 */ /* 0x000fe20008410000 */
[----:B------:R-:W-:Y:S01]  /*4430*/  FMUL.FTZ R113, R113, UR12 ;  /* 0x0000000c71717c20 */ /* 0x000fe20008410000 */
[----:B------:R-:W-:Y:S01]  /*4440*/  MOV R60, RZ ;  /* 0x000000ff003c7202 */ /* 0x000fe20000000f00 */
[----:B------:R-:W-:Y:S01]  /*4450*/  FMUL.FTZ R97, R97, UR22 ;  /* 0x0000001661617c20 */ /* 0x000fe20008410000 */
[----:B------:R-:W0:Y:S01]  /*4460*/  F2F.BF16.F32 R67, R99 ;  /* 0x0000006300437304 */ /* 0x000e220000202000 */
[----:B-1----:R-:W-:-:S07]  /*4470*/  IMAD.WIDE.U32 R8, R8, 0x10000, RZ ;  /* 0x0001000008087825 */ /* 0x002fce00078e00ff */
[----:B------:R1:W4:Y:S01]  /*4480*/  F2F.BF16.F32 R101, R113 ;  /* 0x0000007100657304 */ /* 0x0003220000202000 */
[----:B0-----:R-:W-:-:S07]  /*4490*/  SHF.L.U32 R67, R67, 0x10, RZ ;  /* 0x0000001043437819 */ /* 0x001fce00000006ff */
[----:B------:R-:W0:Y:S01]  /*44a0*/  F2F.BF16.F32 R74, R115 ;  /* 0x00000073004a7304 */ /* 0x000e220000202000 */
[----:B-1----:R-:W-:-:S04]  /*44b0*/  FMUL.FTZ R113, R113, UR4 ;  /* 0x0000000471717c20 */ /* 0x002fc80008410000 */
[----:B------:R-:W-:Y:S01]  /*44c0*/  FMUL.FTZ R113, R113, UR22 ;  /* 0x0000001671717c20 */ /* 0x000fe20008410000 */
[----:B----4-:R-:W-:Y:S02]  /*44d0*/  LOP3.LUT R8, R8, R101, RZ, 0xfc, !PT ;  /* 0x0000006508087212 */ /* 0x010fe400078efcff */
[----:B0-----:R-:W-:Y:S01]  /*44e0*/  LOP3.LUT R9, R9, R67, R74, 0xfe, !PT ;  /* 0x0000004309097212 */ /* 0x001fe200078efe4a */
[----:B------:R-:W-:Y:S02]  /*44f0*/  HFMA2 R67, -RZ, RZ, 0, 0 ;  /* 0x00000000ff437431 */ /* 0x000fe400000001ff */
[----:B------:R-:W-:Y:S01]  /*4500*/  HFMA2 R74, -RZ, RZ, 0, 0 ;  /* 0x00000000ff4a7431 */ /* 0x000fe200000001ff */
[----:B---3--:R-:W-:Y:S02]  /*4510*/  @P6 MOV R5, R2 ;  /* 0x0000000200056202 */ /* 0x008fe40000000f00 */
[----:B------:R-:W-:Y:S02]  /*4520*/  @P3 SHF.R.U64 R7, R2, 0x10, R3 ;  /* 0x0000001002073819 */ /* 0x000fe40000001203 */
[----:B------:R-:W-:-:S02]  /*4530*/  @P6 SHF.L.U32 R2, R5, 0x10, RZ ;  /* 0x0000001005026819 */ /* 0x000fc400000006ff */
[----:B------:R-:W-:Y:S02]  /*4540*/  @P3 SHF.L.U32 R5, R7, 0x10, RZ ;  /* 0x0000001007053819 */ /* 0x000fe400000006ff */
[----:B------:R-:W-:Y:S01]  /*4550*/  MOV R7, RZ ;  /* 0x000000ff00077202 */ /* 0x000fe20000000f00 */
[----:B------:R-:W-:Y:S01]  /*4560*/  @P6 FMUL.FTZ R63, R95, R2 ;  /* 0x000000025f3f6220 */ /* 0x000fe20000410000 */
[----:B------:R-:W-:Y:S01]  /*4570*/  ISETP.GE.U32.AND P6, PT, R149, 0x1000000, PT ;  /* 0x010000009500780c */ /* 0x000fe20003fc6070 */
[----:B------:R-:W-:Y:S01]  /*4580*/  @P3 FMUL.FTZ R90, R94, R5 ;  /* 0x000000055e5a3220 */ /* 0x000fe20000410000 */
[----:B------:R-:W-:Y:S01]  /*4590*/  @P4 SHF.L.U32 R2, R24, 0x10, RZ ;  /* 0x0000001018024819 */ /* 0x000fe200000006ff */
[----:B------:R-:W-:Y:S01]  /*45a0*/  FMUL.FTZ R5, R115, UR4 ;  /* 0x0000000473057c20 */ /* 0x000fe20008410000 */
[----:B------:R-:W-:Y:S02]  /*45b0*/  LOP3.LUT P3, RZ, R149, 0xff, RZ, 0xc0, !PT ;  /* 0x000000ff95ff7812 */ /* 0x000fe4000786c0ff */
[----:B------:R-:W-:Y:S01]  /*45c0*/  @P5 SHF.R.U32.HI R96, RZ, 0x10, R3 ;  /* 0x00000010ff605819 */ /* 0x000fe20000011603 */
[----:B------:R-:W-:Y:S01]  /*45d0*/  @P4 FMUL.FTZ R4, R97, R2 ;  /* 0x0000000261044220 */ /* 0x000fe20000410000 */
[----:B------:R-:W-:Y:S01]  /*45e0*/  @P0 SHF.L.U32 R2, R145, 0x10, RZ ;  /* 0x0000001091020819 */ /* 0x000fe200000006ff */
[----:B------:R-:W-:Y:S01]  /*45f0*/  FMUL.FTZ R98, R5, UR22 ;  /* 0x0000001605627c20 */ /* 0x000fe20008410000 */
[----:B------:R-:W-:-:S03]  /*4600*/  FMUL.FTZ R5, R99, UR4 ;  /* 0x0000000463057c20 */ /* 0x000fc60008410000 */
[----:B------:R-:W-:Y:S01]  /*4610*/  @P0 FMUL.FTZ R7, R98, R2 ;  /* 0x0000000262070220 */ /* 0x000fe20000410000 */
[----:B------:R-:W-:Y:S01]  /*4620*/  @P6 SHF.L.U32 R2, R23, 0x10, RZ ;  /* 0x0000001017026819 */ /* 0x000fe200000006ff */
[----:B------:R-:W-:Y:S01]  /*4630*/  FMUL.FTZ R99, R5, UR22 ;  /* 0x0000001605637c20 */ /* 0x000fe20008410000 */
[----:B------:R-:W0:Y:S03]  /*4640*/  F2F.BF16.F32 R4, R4 ;  /* 0x0000000400047304 */ /* 0x000e260000202000 */
[----:B------:R-:W-:Y:S01]  /*4650*/  @P6 FMUL.FTZ R61, R99, R2 ;  /* 0x00000002633d6220 */ /* 0x000fe20000410000 */
[----:B------:R-:W-:-:S04]  /*4660*/  @P3 SHF.L.U32 R2, R144, 0x10, RZ ;  /* 0x0000001090023819 */ /* 0x000fc800000006ff */
[----:B------:R1:W-:Y:S01]  /*4670*/  F2F.BF16.F32 R94, R7 ;  /* 0x00000007005e7304 */ /* 0x0003e20000202000 */
[----:B------:R-:W-:Y:S01]  /*4680*/  @P3 FMUL.FTZ R60, R113, R2 ;  /* 0x00000002713c3220 */ /* 0x000fe20000410000 */
[----:B0-----:R-:W-:-:S06]  /*4690*/  IMAD.WIDE.U32 R4, R4, 0x10000, RZ ;  /* 0x0001000004047825 */ /* 0x001fcc00078e00ff */
[----:B------:R-:W0:Y:S01]  /*46a0*/  F2F.BF16.F32 R61, R61 ;  /* 0x0000003d003d7304 */ /* 0x000e220000202000 */
[----:B-1----:R-:W-:-:S04]  /*46b0*/  @P2 MOV R7, R3 ;  /* 0x0000000300072202 */ /* 0x002fc80000000f00 */
[----:B------:R-:W-:-:S03]  /*46c0*/  @P2 SHF.L.U32 R2, R7, 0x10, RZ ;  /* 0x0000001007022819 */ /* 0x000fc600000006ff */
[----:B------:R1:W3:Y:S02]  /*46d0*/  F2F.BF16.F32 R95, R60 ;  /* 0x0000003c005f7304 */ /* 0x0002e40000202000 */
[----:B------:R-:W-:Y:S01]  /*46e0*/  @P2 FMUL.FTZ R67, R93, R2 ;  /* 0x000000025d432220 */ /* 0x000fe20000410000 */
[----:B------:R-:W-:Y:S02]  /*46f0*/  CS2R R2, SRZ ;  /* 0x0000000000027805 */ /* 0x000fe4000001ff00 */
[----:B0-----:R-:W-:Y:S01]  /*4700*/  SHF.L.U32 R89, R61, 0x10, RZ ;  /* 0x000000103d597819 */ /* 0x001fe200000006ff */
[----:B-1----:R-:W-:-:S03]  /*4710*/  IMAD.WIDE.U32 R60, R6, 0x8, R184 ;  /* 0x00000008063c7825 */ /* 0x002fc600078e00b8 */
[----:B------:R-:W-:Y:S01]  /*4720*/  LOP3.LUT R5, R5, R89, R94, 0xfe, !PT ;  /* 0x0000005905057212 */ /* 0x000fe200078efe5e */
[----:B------:R-:W-:Y:S02]  /*4730*/  HFMA2 R94, -RZ, RZ, 0, 0 ;  /* 0x00000000ff5e7431 */ /* 0x000fe400000001ff */
[----:B------:R-:W-:Y:S01]  /*4740*/  IMAD.WIDE.U32 R6, R6, 0x8, R186 ;  /* 0x0000000806067825 */ /* 0x000fe200078e00ba */
[----:B------:R0:W-:Y:S01]  /*4750*/  STG.E.64 desc[UR14][R60.64], R8 ;  /* 0x000000083c007986 */ /* 0x0001e2000c101b0e */
[----:B---3--:R-:W-:-:S05]  /*4760*/  LOP3.LUT R4, R4, R95, RZ, 0xfc, !PT ;  /* 0x0000005f04047212 */ /* 0x008fca00078efcff */
[----:B------:R1:W-:Y:S01]  /*4770*/  STG.E.64 desc[UR14][R6.64], R4 ;  /* 0x0000000406007986 */ /* 0x0003e2000c101b0e */
[----:B0-----:R-:W-:-:S05]  /*4780*/  @P5 SHF.L.U32 R8, R96, 0x10, RZ ;  /* 0x0000001060085819 */ /* 0x001fca00000006ff */
[----:B------:R-:W-:Y:S01]  /*4790*/  @P5 FMUL.FTZ R2, R91, R8 ;  /* 0x000000085b025220 */ /* 0x000fe20000410000 */
[----:B--2---:R-:W-:Y:S02]  /*47a0*/  @P3 MOV R89, R86 ;  /* 0x0000005600593202 */ /* 0x004fe40000000f00 */
[--C-:B------:R-:W-:Y:S02]  /*47b0*/  @P4 SHF.R.U64 R95, R86, 0x10, R87.reuse ;  /* 0x00000010565f4819 */ /* 0x100fe40000001257 */
[----:B------:R-:W-:Y:S02]  /*47c0*/  @P0 MOV R93, R87 ;  /* 0x00000057005d0202 */ /* 0x000fe40000000f00 */
[----:B------:R-:W-:Y:S02]  /*47d0*/  @P6 SHF.R.U32.HI R86, RZ, 0x10, R87 ;  /* 0x00000010ff566819 */ /* 0x000fe40000011657 */
[----:B------:R-:W-:Y:S01]  /*47e0*/  @P3 SHF.L.U32 R89, R89, 0x10, RZ ;  /* 0x0000001059593819 */ /* 0x000fe200000006ff */
[----:B------:R-:W-:Y:S01]  /*47f0*/  @P0 IMAD.U32 R93, R93, 0x10000, RZ ;  /* 0x000100005d5d0824 */ /* 0x000fe200078e00ff */
[----:B-1----:R-:W-:-:S02]  /*4800*/  @P4 SHF.L.U32 R4, R95, 0x10, RZ ;  /* 0x000000105f044819 */ /* 0x002fc400000006ff */
[----:B------:R-:W-:Y:S01]  /*4810*/  @P6 SHF.L.U32 R5, R86, 0x10, RZ ;  /* 0x0000001056056819 */ /* 0x000fe200000006ff */
[----:B------:R-:W-:Y:S01]  /*4820*/  @P3 FMUL.FTZ R3, R113, R89 ;  /* 0x0000005971033220 */ /* 0x000fe20000410000 */
[----:B------:R-:W-:Y:S01]  /*4830*/  MOV R87, RZ ;  /* 0x000000ff00577202 */ /* 0x000fe20000000f00 */
[----:B------:R-:W-:Y:S01]  /*4840*/  @P4 FMUL.FTZ R74, R97, R4 ;  /* 0x00000004614a4220 */ /* 0x000fe20000410000 */
[----:B------:R-:W-:Y:S01]  /*4850*/  @P0 FMUL.FTZ R87, R98, R93 ;  /* 0x0000005d62570220 */ /* 0x000fe20000410000 */
[----:B------:R-:W-:Y:S01]  /*4860*/  @P6 FMUL.FTZ R94, R99, R5 ;  /* 0x00000005635e6220 */ /* 0x000fe20000410000 */
[----:B------:R-:W-:Y:S06]  /*4870*/  BRA `(.L_x_1018) ;  /* 0x0000005c00d07947 */ /* 0x000fec0003800000 */
.L_x_1017:
[----:B------:R-:W0:Y:S02]  /*4880*/  LDC.64 R198, c[0x0][0x390] ;  /* 0x0000e400ffc67b82 */ /* 0x000e240000000a00 */
[----:B0-----:R-:W-:-:S06]  /*4890*/  IMAD.WIDE.U32 R60, R161, 0x8, R198 ;  /* 0x00000008a13c7825 */ /* 0x001fcc00078e00c6 */
[----:B------:R-:W2:Y:S01]  /*48a0*/  LDG.E.64 R60, desc[UR14][R60.64] ;  /* 0x0000000e3c3c7981 */ /* 0x000ea2000c1e1b00 */
[--C-:B------:R-:W-:Y:S01]  /*48b0*/  FFMA.FTZ R63, R184, UR13, R74.reuse ;  /* 0x0000000db83f7c23 */ /* 0x100fe2000801004a */
[--C-:B------:R-:W-:Y:S01]  /*48c0*/  FFMA.FTZ R189, R189, UR13, R74.reuse ;  /* 0x0000000dbdbd7c23 */ /* 0x100fe2000801004a */
[----:B-----5:R-:W-:Y:S01]  /*48d0*/  LOP3.LUT P3, RZ, R209, 0xff00, RZ, 0xc0, !PT ;  /* 0x0000ff00d1ff7812 */ /* 0x020fe2000786c0ff */
[--C-:B------:R-:W-:Y:S01]  /*48e0*/  FFMA.FTZ R62, R183, UR13, R74.reuse ;  /* 0x0000000db73e7c23 */ /* 0x100fe2000801004a */
[----:B------:R-:W-:Y:S01]  /*48f0*/  FADD.FTZ R63, R186, -R63 ;  /* 0x8000003fba3f7221 */ /* 0x000fe20000010000 */
[----:B------:R-:W-:Y:S01]  /*4900*/  ISETP.GE.U32.AND P0, PT, R209, 0x1000000, PT ;  /* 0x01000000d100780c */ /* 0x000fe20003f06070 */
[----:B------:R-:W-:Y:S01]  /*4910*/  FADD.FTZ R189, R188, -R189 ;  /* 0x800000bdbcbd7221 */ /* 0x000fe20000010000 */
[----:B------:R-:W-:Y:S01]  /*4920*/  FFMA.FTZ R182, R182, UR13, R74 ;  /* 0x0000000db6b67c23 */ /* 0x000fe2000801004a */
[----:B------:R-:W-:Y:S01]  /*4930*/  FMUL.FTZ R63, R63, UR12 ;  /* 0x0000000c3f3f7c20 */ /* 0x000fe20008410000 */
[----:B------:R-:W-:Y:S01]  /*4940*/  LOP3.LUT P4, RZ, R209, 0xff0000, RZ, 0xc0, !PT ;  /* 0x00ff0000d1ff7812 */ /* 0x000fe2000788c0ff */
[----:B------:R-:W-:Y:S01]  /*4950*/  FMUL.FTZ R189, R189, UR12 ;  /* 0x0000000cbdbd7c20 */ /* 0x000fe20008410000 */
[----:B------:R-:W-:Y:S01]  /*4960*/  LOP3.LUT P2, RZ, R209, 0xff, RZ, 0xc0, !PT ;  /* 0x000000ffd1ff7812 */ /* 0x000fe2000784c0ff */
[----:B------:R-:W-:Y:S01]  /*4970*/  FADD.FTZ R187, R187, -R62 ;  /* 0x8000003ebbbb7221 */ /* 0x000fe20000010000 */
[----:B------:R-:W-:Y:S01]  /*4980*/  FMUL.FTZ R63, R63, UR4 ;  /* 0x000000043f3f7c20 */ /* 0x000fe20008410000 */
[----:B------:R-:W-:Y:S01]  /*4990*/  FADD.FTZ R182, R185, -R182 ;  /* 0x800000b6b9b67221 */ /* 0x000fe20000010000 */
[----:B------:R-:W-:Y:S01]  /*49a0*/  FMUL.FTZ R72, R189, UR4 ;  /* 0x00000004bd487c20 */ /* 0x000fe20008410000 */
[----:B------:R-:W-:Y:S01]  /*49b0*/  FMUL.FTZ R187, R187, UR12 ;  /* 0x0000000cbbbb7c20 */ /* 0x000fe20008410000 */
[----:B------:R-:W-:Y:S01]  /*49c0*/  FMUL.FTZ R68, R63, UR22 ;  /* 0x000000163f447c20 */ /* 0x000fe20008410000 */
[----:B------:R-:W-:Y:S01]  /*49d0*/  FMUL.FTZ R182, R182, UR12 ;  /* 0x0000000cb6b67c20 */ /* 0x000fe20008410000 */
[----:B------:R-:W-:Y:S01]  /*49e0*/  @P3 SHF.L.U32 R65, R12, 0x10, RZ ;  /* 0x000000100c413819 */ /* 0x000fe200000006ff */
[----:B------:R-:W-:Y:S01]  /*49f0*/  FMUL.FTZ R72, R72, UR22 ;  /* 0x0000001648487c20 */ /* 0x000fe20008410000 */
[----:B------:R-:W-:Y:S01]  /*4a00*/  @P0 SHF.L.U32 R63, R11, 0x10, RZ ;  /* 0x000000100b3f0819 */ /* 0x000fe200000006ff */
[----:B------:R-:W-:Y:S01]  /*4a10*/  FMUL.FTZ R69, R187, UR4 ;  /* 0x00000004bb457c20 */ /* 0x000fe20008410000 */
[----:B------:R-:W-:Y:S01]  /*4a20*/  FMUL.FTZ R70, R182, UR4 ;  /* 0x00000004b6467c20 */ /* 0x000fe20008410000 */
[----:B------:R-:W-:Y:S01]  /*4a30*/  MOV R62, RZ ;  /* 0x000000ff003e7202 */ /* 0x000fe20000000f00 */
[----:B------:R-:W-:Y:S01]  /*4a40*/  @P3 FMUL.FTZ R62, R68, R65 ;  /* 0x00000041443e3220 */ /* 0x000fe20000410000 */
[----:B------:R-:W-:Y:S01]  /*4a50*/  MOV R73, RZ ;  /* 0x000000ff00497202 */ /* 0x000fe20000000f00 */
[----:B------:R-:W-:Y:S01]  /*4a60*/  @P0 FMUL.FTZ R73, R72, R63 ;  /* 0x0000003f48490220 */ /* 0x000fe20000410000 */
[----:B------:R-:W-:Y:S01]  /*4a70*/  @P4 SHF.L.U32 R66, R133, 0x10, RZ ;  /* 0x0000001085424819 */ /* 0x000fe200000006ff */
[----:B------:R-:W-:Y:S01]  /*4a80*/  FMUL.FTZ R69, R69, UR22 ;  /* 0x0000001645457c20 */ /* 0x000fe20008410000 */
[----:B------:R-:W-:Y:S01]  /*4a90*/  @P2 SHF.L.U32 R63, R132, 0x10, RZ ;  /* 0x00000010843f2819 */ /* 0x000fe200000006ff */
[----:B------:R-:W-:Y:S01]  /*4aa0*/  FMUL.FTZ R70, R70, UR22 ;  /* 0x0000001646467c20 */ /* 0x000fe20008410000 */
[----:B------:R-:W0:Y:S01]  /*4ab0*/  LDC.64 R182, c[0x0][0x468] ;  /* 0x00011a00ffb67b82 */ /* 0x000e220000000a00 */
[----:B------:R-:W-:-:S02]  /*4ac0*/  HFMA2 R64, -RZ, RZ, 0, 0 ;  /* 0x00000000ff407431 */ /* 0x000fc400000001ff */
[----:B------:R-:W-:Y:S01]  /*4ad0*/  @P4 FMUL.FTZ R64, R69, R66 ;  /* 0x0000004245404220 */ /* 0x000fe20000410000 */
[----:B------:R-:W-:Y:S01]  /*4ae0*/  HFMA2 R71, -RZ, RZ, 0, 0 ;  /* 0x00000000ff477431 */ /* 0x000fe200000001ff */
[----:B------:R-:W1:Y:S01]  /*4af0*/  F2F.BF16.F32 R62, R62 ;  /* 0x0000003e003e7304 */ /* 0x000e620000202000 */
[----:B------:R-:W-:Y:S01]  /*4b00*/  @P2 FMUL.FTZ R71, R70, R63 ;  /* 0x0000003f46472220 */ /* 0x000fe20000410000 */
[----:B------:R-:W-:-:S06]  /*4b10*/  IMAD.WIDE.U32 R66, R150, 0x8, R198 ;  /* 0x0000000896427825 */ /* 0x000fcc00078e00c6 */
[----:B------:R-:W3:Y:S01]  /*4b20*/  F2F.BF16.F32 R73, R73 ;  /* 0x0000004900497304 */ /* 0x000ee20000202000 */
[----:B-1----:R-:W-:-:S07]  /*4b30*/  IMAD.WIDE.U32 R62, R62, 0x10000, RZ ;  /* 0x000100003e3e7825 */ /* 0x002fce00078e00ff */
[----:B------:R-:W1:Y:S01]  /*4b40*/  F2F.BF16.F32 R64, R64 ;  /* 0x0000004000407304 */ /* 0x000e620000202000 */
[----:B---3--:R-:W-:-:S07]  /*4b50*/  SHF.L.U32 R65, R73, 0x10, RZ ;  /* 0x0000001049417819 */ /* 0x008fce00000006ff */
[----:B------:R-:W3:Y:S01]  /*4b60*/  F2F.BF16.F32 R71, R71 ;  /* 0x0000004700477304 */ /* 0x000ee20000202000 */
[----:B-1----:R-:W-:Y:S01]  /*4b70*/  LOP3.LUT R63, R63, R65, R64, 0xfe, !PT ;  /* 0x000000413f3f7212 */ /* 0x002fe200078efe40 */
[----:B0-----:R-:W-:Y:S01]  /*4b80*/  IMAD.WIDE.U32 R64, R161, 0x8, R182 ;  /* 0x00000008a1407825 */ /* 0x001fe200078e00b6 */
[----:B---3--:R-:W-:-:S05]  /*4b90*/  LOP3.LUT R62, R62, R71, RZ, 0xfc, !PT ;  /* 0x000000473e3e7212 */ /* 0x008fca00078efcff */
[----:B------:R0:W-:Y:S04]  /*4ba0*/  STG.E.64 desc[UR14][R64.64], R62 ;  /* 0x0000003e40007986 */ /* 0x0001e8000c101b0e */
[----:B------:R-:W3:Y:S01]  /*4bb0*/  LDG.E.64 R66, desc[UR14][R66.64] ;  /* 0x0000000e42427981 */ /* 0x000ee2000c1e1b00 */
[--C-:B------:R-:W-:Y:S01]  /*4bc0*/  FFMA.FTZ R155, R155, UR13, R74.reuse ;  /* 0x0000000d9b9b7c23 */ /* 0x100fe2000801004a */
[----:B------:R-:W-:Y:S01]  /*4bd0*/  LOP3.LUT P5, RZ, R169, 0xff00, RZ, 0xc0, !PT ;  /* 0x0000ff00a9ff7812 */ /* 0x000fe200078ac0ff */
[--C-:B------:R-:W-:Y:S01]  /*4be0*/  FFMA.FTZ R157, R157, UR13, R74.reuse ;  /* 0x0000000d9d9d7c23 */ /* 0x100fe2000801004a */
[----:B------:R-:W-:Y:S01]  /*4bf0*/  MOV R161, RZ ;  /* 0x000000ff00a17202 */ /* 0x000fe20000000f00 */
[----:B------:R-:W-:Y:S01]  /*4c00*/  FADD.FTZ R155, R152, -R155 ;  /* 0x8000009b989b7221 */ /* 0x000fe20000010000 */
[----:B------:R-:W-:Y:S01]  /*4c10*/  FFMA.FTZ R156, R156, UR13, R74 ;  /* 0x0000000d9c9c7c23 */ /* 0x000fe2000801004a */
[----:B------:R-:W-:-:S02]  /*4c20*/  HFMA2 R75, -RZ, RZ, 0, 0 ;  /* 0x00000000ff4b7431 */ /* 0x000fc400000001ff */
[----:B------:R-:W-:Y:S01]  /*4c30*/  FADD.FTZ R157, R154, -R157 ;  /* 0x8000009d9a9d7221 */ /* 0x000fe20000010000 */
[----:B------:R-:W-:Y:S01]  /*4c40*/  FMUL.FTZ R155, R155, UR12 ;  /* 0x0000000c9b9b7c20 */ /* 0x000fe20008410000 */
[----:B------:R-:W-:Y:S01]  /*4c50*/  FFMA.FTZ R158, R158, UR13, R74 ;  /* 0x0000000d9e9e7c23 */ /* 0x000fe2000801004a */
[----:B------:R-:W-:Y:S01]  /*4c60*/  FADD.FTZ R156, R153, -R156 ;  /* 0x8000009c999c7221 */ /* 0x000fe20000010000 */
[----:B------:R-:W-:Y:S01]  /*4c70*/  FMUL.FTZ R157, R157, UR12 ;  /* 0x0000000c9d9d7c20 */ /* 0x000fe20008410000 */
[----:B------:R-:W-:Y:S01]  /*4c80*/  LOP3.LUT P6, RZ, R169, 0xff, RZ, 0xc0, !PT ;  /* 0x000000ffa9ff7812 */ /* 0x000fe200078cc0ff */
[----:B------:R-:W-:Y:S01]  /*4c90*/  FADD.FTZ R158, R151, -R158 ;  /* 0x8000009e979e7221 */ /* 0x000fe20000010000 */
[----:B------:R-:W-:Y:S01]  /*4ca0*/  FMUL.FTZ R156, R156, UR12 ;  /* 0x0000000c9c9c7c20 */ /* 0x000fe20008410000 */
[----:B------:R-:W-:Y:S01]  /*4cb0*/  FMUL.FTZ R73, R157, UR4 ;  /* 0x000000049d497c20 */ /* 0x000fe20008410000 */
[----:B0-----:R-:W-:Y:S02]  /*4cc0*/  HFMA2 R62, -RZ, RZ, 0, 0 ;  /* 0x00000000ff3e7431 */ /* 0x001fe400000001ff */
[----:B------:R-:W-:Y:S01]  /*4cd0*/  FMUL.FTZ R158, R158, UR12 ;  /* 0x0000000c9e9e7c20 */ /* 0x000fe20008410000 */
[----:B------:R-:W-:Y:S01]  /*4ce0*/  FMUL.FTZ R152, R156, UR4 ;  /* 0x000000049c987c20 */ /* 0x000fe20008410000 */
[----:B------:R-:W-:Y:S01]  /*4cf0*/  FMUL.FTZ R73, R73, UR22 ;  /* 0x0000001649497c20 */ /* 0x000fe20008410000 */
[----:B------:R-:W-:Y:S01]  /*4d00*/  MOV R64, RZ ;  /* 0x000000ff00407202 */ /* 0x000fe20000000f00 */
[----:B------:R-:W-:Y:S01]  /*4d10*/  FMUL.FTZ R153, R158, UR4 ;  /* 0x000000049e997c20 */ /* 0x000fe20008410000 */
[----:B------:R-:W-:Y:S01]  /*4d20*/  FMUL.FTZ R152, R152, UR22 ;  /* 0x0000001698987c20 */ /* 0x000fe20008410000 */
[----:B------:R-:W-:-:S04]  /*4d30*/  IMAD.WIDE.U32 R150, R150, 0x8, R182 ;  /* 0x0000000896967825 */ /* 0x000fc800078e00b6 */
[----:B------:R-:W-:Y:S01]  /*4d40*/  FMUL.FTZ R153, R153, UR22 ;  /* 0x0000001699997c20 */ /* 0x000fe20008410000 */
[----:B------:R-:W-:Y:S01]  /*4d50*/  @P6 IMAD.U32 R154, R134, 0x10000, RZ ;  /* 0x00010000869a6824 */ /* 0x000fe200078e00ff */
[----:B--2---:R-:W-:Y:S02]  /*4d60*/  @P2 MOV R71, R60 ;  /* 0x0000003c00472202 */ /* 0x004fe40000000f00 */
[----:B------:R-:W-:Y:S02]  /*4d70*/  @P3 SHF.R.U64 R60, R60, 0x10, R61 ;  /* 0x000000103c3c3819 */ /* 0x000fe4000000123d */
[----:B------:R-:W-:Y:S02]  /*4d80*/  @P2 SHF.L.U32 R71, R71, 0x10, RZ ;  /* 0x0000001047472819 */ /* 0x000fe400000006ff */
[----:B------:R-:W-:Y:S01]  /*4d90*/  @P3 SHF.L.U32 R63, R60, 0x10, RZ ;  /* 0x000000103c3f3819 */ /* 0x000fe200000006ff */
[----:B------:R-:W-:Y:S02]  /*4da0*/  FMUL.FTZ R60, R155, UR4 ;  /* 0x000000049b3c7c20 */ /* 0x000fe40008410000 */
[----:B------:R-:W-:Y:S01]  /*4db0*/  @P2 FMUL.FTZ R75, R70, R71 ;  /* 0x00000047464b2220 */ /* 0x000fe20000410000 */
[C---:B------:R-:W-:Y:S01]  /*4dc0*/  LOP3.LUT P2, RZ, R169.reuse, 0xff0000, RZ, 0xc0, !PT ;  /* 0x00ff0000a9ff7812 */ /* 0x040fe2000784c0ff */
[----:B------:R-:W-:Y:S01]  /*4dd0*/  @P3 FMUL.FTZ R161, R68, R63 ;  /* 0x0000003f44a13220 */ /* 0x000fe20000410000 */
[----:B------:R-:W-:Y:S01]  /*4de0*/  ISETP.GE.U32.AND P3, PT, R169, 0x1000000, PT ;  /* 0x01000000a900780c */ /* 0x000fe20003f66070 */
[----:B------:R-:W-:Y:S01]  /*4df0*/  FMUL.FTZ R60, R60, UR22 ;  /* 0x000000163c3c7c20 */ /* 0x000fe20008410000 */
[----:B------:R-:W-:Y:S01]  /*4e00*/  @P5 SHF.L.U32 R63, R14, 0x10, RZ ;  /* 0x000000100e3f5819 */ /* 0x000fe200000006ff */
[----:B------:R-:W-:-:S04]  /*4e10*/  HFMA2 R70, -RZ, RZ, 0, 0 ;  /* 0x00000000ff467431 */ /* 0x000fc800000001ff */
[----:B------:R-:W-:-:S04]  /*4e20*/  @P5 FMUL.FTZ R62, R60, R63 ;  /* 0x0000003f3c3e5220 */ /* 0x000fc80000410000 */
[----:B------:R-:W-:Y:S02]  /*4e30*/  @P2 SHF.L.U32 R63, R135, 0x10, RZ ;  /* 0x00000010873f2819 */ /* 0x000fe400000006ff */
[----:B------:R-:W-:Y:S01]  /*4e40*/  @P3 SHF.L.U32 R68, R13, 0x10, RZ ;  /* 0x000000100d443819 */ /* 0x000fe200000006ff */
[----:B------:R-:W0:Y:S02]  /*4e50*/  F2F.BF16.F32 R62, R62 ;  /* 0x0000003e003e7304 */ /* 0x000e240000202000 */
[----:B------:R-:W-:Y:S02]  /*4e60*/  @P2 FMUL.FTZ R64, R152, R63 ;  /* 0x0000003f98402220 */ /* 0x000fe40000410000 */
[----:B------:R-:W-:Y:S01]  /*4e70*/  @P3 FMUL.FTZ R70, R73, R68 ;  /* 0x0000004449463220 */ /* 0x000fe20000410000 */
[----:B------:R-:W-:Y:S01]  /*4e80*/  MOV R68, RZ ;  /* 0x000000ff00447202 */ /* 0x000fe20000000f00 */
[----:B------:R-:W-:Y:S02]  /*4e90*/  @P6 FMUL.FTZ R68, R153, R154 ;  /* 0x0000009a99446220 */ /* 0x000fe40000410000 */
[----:B------:R-:W-:Y:S01]  /*4ea0*/  F2F.BF16.F32 R64, R64 ;  /* 0x0000004000407304 */ /* 0x000fe20000202000 */
[----:B0-----:R-:W-:-:S07]  /*4eb0*/  IMAD.WIDE.U32 R62, R62, 0x10000, RZ ;  /* 0x000100003e3e7825 */ /* 0x001fce00078e00ff */
[----:B------:R-:W0:Y:S08]  /*4ec0*/  F2F.BF16.F32 R70, R70 ;  /* 0x0000004600467304 */ /* 0x000e300000202000 */
[----:B------:R-:W1:Y:S01]  /*4ed0*/  F2F.BF16.F32 R71, R68 ;  /* 0x0000004400477304 */ /* 0x000e620000202000 */
[----:B0-----:R-:W-:-:S04]  /*4ee0*/  SHF.L.U32 R65, R70, 0x10, RZ ;  /* 0x0000001046417819 */ /* 0x001fc800000006ff */
[----:B------:R-:W-:Y:S01]  /*4ef0*/  LOP3.LUT R63, R63, R65, R64, 0xfe, !PT ;  /* 0x000000413f3f7212 */ /* 0x000fe200078efe40 */
[----:B------:R-:W-:Y:S01]  /*4f00*/  IMAD.WIDE.U32 R64, R10, 0x8, R198 ;  /* 0x000000080a407825 */ /* 0x000fe200078e00c6 */
[----:B-1----:R-:W-:-:S05]  /*4f10*/  LOP3.LUT R62, R62, R71, RZ, 0xfc, !PT ;  /* 0x000000473e3e7212 */ /* 0x002fca00078efcff */
[----:B------:R0:W-:Y:S04]  /*4f20*/  STG.E.64 desc[UR14][R150.64], R62 ;  /* 0x0000003e96007986 */ /* 0x0001e8000c101b0e */
[----:B------:R-:W2:Y:S01]  /*4f30*/  LDG.E.64 R64, desc[UR14][R64.64] ;  /* 0x0000000e40407981 */ /* 0x000ea2000c1e1b00 */
[--C-:B------:R-:W-:Y:S01]  /*4f40*/  FFMA.FTZ R85, R85, UR13, R74.reuse ;  /* 0x0000000d55557c23 */ /* 0x100fe2000801004a */
[----:B------:R-:W-:Y:S01]  /*4f50*/  @P4 MOV R70, R61 ;  /* 0x0000003d00464202 */ /* 0x000fe20000000f00 */
[----:B------:R-:W-:Y:S01]  /*4f60*/  HFMA2 R68, -RZ, RZ, 0, 0 ;  /* 0x00000000ff447431 */ /* 0x000fe200000001ff */
[----:B------:R-:W-:Y:S01]  /*4f70*/  @P0 SHF.R.U32.HI R61, RZ, 0x10, R61 ;  /* 0x00000010ff3d0819 */ /* 0x000fe2000001163d */
[----:B------:R-:W-:Y:S01]  /*4f80*/  FADD.FTZ R85, R4, -R85 ;  /* 0x8000005504557221 */ /* 0x000fe20000010000 */
[----:B------:R-:W-:Y:S01]  /*4f90*/  @P4 SHF.L.U32 R70, R70, 0x10, RZ ;  /* 0x0000001046464819 */ /* 0x000fe200000006ff */
[--C-:B------:R-:W-:Y:S01]  /*4fa0*/  FFMA.FTZ R154, R87, UR13, R74.reuse ;  /* 0x0000000d579a7c23 */ /* 0x100fe2000801004a */
[----:B------:R-:W-:Y:S01]  /*4fb0*/  @P0 SHF.L.U32 R61, R61, 0x10, RZ ;  /* 0x000000103d3d0819 */ /* 0x000fe200000006ff */
[----:B------:R-:W-:Y:S01]  /*4fc0*/  FFMA.FTZ R89, R89, UR13, R74 ;  /* 0x0000000d59597c23 */ /* 0x000fe2000801004a */
[----:B------:R-:W-:Y:S01]  /*4fd0*/  FMUL.FTZ R85, R85, UR12 ;  /* 0x0000000c55557c20 */ /* 0x000fe20008410000 */
[----:B---3--:R-:W-:Y:S01]  /*4fe0*/  @P6 MOV R4, R66 ;  /* 0x0000004200046202 */ /* 0x008fe20000000f00 */
[----:B------:R-:W-:Y:S01]  /*4ff0*/  @P4 FMUL.FTZ R68, R69, R70 ;  /* 0x0000004645444220 */ /* 0x000fe20000410000 */
[----:B------:R-:W-:-:S02]  /*5000*/  CS2R R70, SRZ ;  /* 0x0000000000467805 */ /* 0x000fc4000001ff00 */
[----:B------:R-:W-:Y:S01]  /*5010*/  MOV R69, RZ ;  /* 0x000000ff00457202 */ /* 0x000fe20000000f00 */
[----:B------:R-:W-:Y:S01]  /*5020*/  @P0 FMUL.FTZ R69, R72, R61 ;  /* 0x0000003d48450220 */ /* 0x000fe20000410000 */
[----:B------:R-:W-:Y:S01]  /*5030*/  @P6 SHF.L.U32 R4, R4, 0x10, RZ ;  /* 0x0000001004046819 */ /* 0x000fe200000006ff */
[----:B------:R-:W-:Y:S01]  /*5040*/  FADD.FTZ R154, R3, -R154 ;  /* 0x8000009a039a7221 */ /* 0x000fe20000010000 */
[----:B------:R-:W-:Y:S01]  /*5050*/  LOP3.LUT P4, RZ, R117, 0xff00, RZ, 0xc0, !PT ;  /* 0x0000ff0075ff7812 */ /* 0x000fe2000788c0ff */
[----:B------:R-:W-:Y:S01]  /*5060*/  FADD.FTZ R89, R2, -R89 ;  /* 0x8000005902597221 */ /* 0x000fe20000010000 */
[----:B0-----:R-:W-:Y:S01]  /*5070*/  @P5 SHF.R.U64 R63, R66, 0x10, R67 ;  /* 0x00000010423f5819 */ /* 0x001fe20000001243 */
[----:B------:R-:W-:Y:S01]  /*5080*/  @P6 FMUL.FTZ R70, R153, R4 ;  /* 0x0000000499466220 */ /* 0x000fe20000410000 */
[C---:B------:R-:W-:Y:S01]  /*5090*/  LOP3.LUT P6, RZ, R117.reuse, 0xff0000, RZ, 0xc0, !PT ;  /* 0x00ff000075ff7812 */ /* 0x040fe200078cc0ff */
[----:B------:R-:W-:Y:S01]  /*50a0*/  FMUL.FTZ R154, R154, UR12 ;  /* 0x0000000c9a9a7c20 */ /* 0x000fe20008410000 */
[----:B------:R-:W-:Y:S01]  /*50b0*/  ISETP.GE.U32.AND P0, PT, R117, 0x1000000, PT ;  /* 0x010000007500780c */ /* 0x000fe20003f06070 */
[----:B------:R-:W-:Y:S01]  /*50c0*/  FMUL.FTZ R89, R89, UR12 ;  /* 0x0000000c59597c20 */ /* 0x000fe20008410000 */
[----:B------:R-:W-:Y:S01]  /*50d0*/  @P5 SHF.L.U32 R63, R63, 0x10, RZ ;  /* 0x000000103f3f5819 */ /* 0x000fe200000006ff */
[----:B------:R-:W-:Y:S01]  /*50e0*/  FFMA.FTZ R2, R83, UR13, R74 ;  /* 0x0000000d53027c23 */ /* 0x000fe2000801004a */
[----:B------:R-:W-:Y:S01]  /*50f0*/  FMUL.FTZ R87, R154, UR4 ;  /* 0x000000049a577c20 */ /* 0x000fe20008410000 */
[----:B------:R-:W-:Y:S01]  /*5100*/  FMUL.FTZ R62, R85, UR4 ;  /* 0x00000004553e7c20 */ /* 0x000fe20008410000 */
[----:B------:R-:W-:Y:S01]  /*5110*/  FMUL.FTZ R66, R89, UR4 ;  /* 0x0000000459427c20 */ /* 0x000fe20008410000 */
[----:B------:R-:W-:Y:S01]  /*5120*/  @P5 FMUL.FTZ R71, R60, R63 ;  /* 0x0000003f3c475220 */ /* 0x000fe20000410000 */
[----:B------:R-:W-:Y:S01]  /*5130*/  LOP3.LUT P5, RZ, R117, 0xff, RZ, 0xc0, !PT ;  /* 0x000000ff75ff7812 */ /* 0x000fe200078ac0ff */
[----:B------:R-:W-:Y:S01]  /*5140*/  FADD.FTZ R2, R5, -R2 ;  /* 0x8000000205027221 */ /* 0x000fe20000010000 */
[----:B------:R-:W-:Y:S01]  /*5150*/  @P4 SHF.L.U32 R61, R16, 0x10, RZ ;  /* 0x00000010103d4819 */ /* 0x000fe200000006ff */
[----:B------:R-:W-:Y:S01]  /*5160*/  FMUL.FTZ R87, R87, UR22 ;  /* 0x0000001657577c20 */ /* 0x000fe20008410000 */
[----:B------:R-:W-:Y:S01]  /*5170*/  @P6 SHF.L.U32 R60, R137, 0x10, RZ ;  /* 0x00000010893c6819 */ /* 0x000fe200000006ff */
[----:B------:R-:W-:Y:S01]  /*5180*/  FMUL.FTZ R62, R62, UR22 ;  /* 0x000000163e3e7c20 */ /* 0x000fe20008410000 */
[----:B------:R-:W-:Y:S01]  /*5190*/  @P0 SHF.L.U32 R5, R15, 0x10, RZ ;  /* 0x000000100f050819 */ /* 0x000fe200000006ff */
[----:B------:R-:W-:Y:S01]  /*51a0*/  FMUL.FTZ R66, R66, UR22 ;  /* 0x0000001642427c20 */ /* 0x000fe20008410000 */
[----:B------:R-:W-:Y:S01]  /*51b0*/  MOV R4, RZ ;  /* 0x000000ff00047202 */ /* 0x000fe20000000f00 */
[----:B------:R-:W-:Y:S01]  /*51c0*/  FMUL.FTZ R2, R2, UR12 ;  /* 0x0000000c02027c20 */ /* 0x000fe20008410000 */
[----:B------:R-:W-:-:S02]  /*51d0*/  HFMA2 R3, -RZ, RZ, 0, 0 ;  /* 0x00000000ff037431 */ /* 0x000fc400000001ff */
[----:B------:R-:W-:Y:S01]  /*51e0*/  @P6 FMUL.FTZ R4, R87, R60 ;  /* 0x0000003c57046220 */ /* 0x000fe20000410000 */
[----:B------:R-:W-:Y:S01]  /*51f0*/  @P4 FMUL.FTZ R3, R62, R61 ;  /* 0x0000003d3e034220 */ /* 0x000fe20000410000 */
[----:B------:R-:W-:Y:S02]  /*5200*/  HFMA2 R60, -RZ, RZ, 0, 0 ;  /* 0x00000000ff3c7431 */ /* 0x000fe400000001ff */
[----:B------:R-:W-:Y:S01]  /*5210*/  @P0 FMUL.FTZ R60, R66, R5 ;  /* 0x00000005423c0220 */ /* 0x000fe20000410000 */
[----:B------:R-:W-:Y:S01]  /*5220*/  FMUL.FTZ R2, R2, UR4 ;  /* 0x0000000402027c20 */ /* 0x000fe20008410000 */
[----:B------:R-:W-:Y:S01]  /*5230*/  @P5 SHF.L.U32 R150, R136, 0x10, RZ ;  /* 0x0000001088965819 */ /* 0x000fe200000006ff */
[----:B------:R-:W-:Y:S01]  /*5240*/  F2F.BF16.F32 R4, R4 ;  /* 0x0000000400047304 */ /* 0x000fe20000202000 */
[----:B------:R-:W-:Y:S01]  /*5250*/  MOV R72, RZ ;  /* 0x000000ff00487202 */ /* 0x000fe20000000f00 */
[----:B------:R-:W-:Y:S01]  /*5260*/  FMUL.FTZ R89, R2, UR22 ;  /* 0x0000001602597c20 */ /* 0x000fe20008410000 */
[----:B------:R-:W-:Y:S01]  /*5270*/  @P2 MOV R63, R67 ;  /* 0x00000043003f2202 */ /* 0x000fe20000000f00 */
[----:B------:R-:W-:-:S02]  /*5280*/  FFMA.FTZ R93, R93, UR13, R74 ;  /* 0x0000000d5d5d7c23 */ /* 0x000fc4000801004a */
[----:B------:R-:W-:Y:S01]  /*5290*/  @P5 FMUL.FTZ R72, R89, R150 ;  /* 0x0000009659485220 */ /* 0x000fe20000410000 */
[----:B------:R-:W-:Y:S01]  /*52a0*/  @P2 SHF.L.U32 R63, R63, 0x10, RZ ;  /* 0x000000103f3f2819 */ /* 0x000fe200000006ff */
[----:B------:R-:W0:Y:S01]  /*52b0*/  F2F.BF16.F32 R3, R3 ;  /* 0x0000000300037304 */ /* 0x000e220000202000 */
[----:B------:R-:W-:Y:S02]  /*52c0*/  HFMA2 R85, -RZ, RZ, 0, 0 ;  /* 0x00000000ff557431 */ /* 0x000fe400000001ff */
[----:B------:R-:W-:Y:S01]  /*52d0*/  FFMA.FTZ R97, R97, UR13, R74 ;  /* 0x0000000d61617c23 */ /* 0x000fe2000801004a */
[----:B------:R-:W-:-:S04]  /*52e0*/  FADD.FTZ R93, R82, -R93 ;  /* 0x8000005d525d7221 */ /* 0x000fc80000010000 */
[----:B------:R-:W1:Y:S01]  /*52f0*/  F2F.BF16.F32 R60, R60 ;  /* 0x0000003c003c7304 */ /* 0x000e620000202000 */
[----:B0-----:R-:W-:-:S07]  /*5300*/  IMAD.WIDE.U32 R2, R3, 0x10000, RZ ;  /* 0x0001000003027825 */ /* 0x001fce00078e00ff */
[----:B------:R-:W0:Y:S01]  /*5310*/  F2F.BF16.F32 R61, R72 ;  /* 0x00000048003d7304 */ /* 0x000e220000202000 */
[----:B-1----:R-:W-:-:S04]  /*5320*/  SHF.L.U32 R5, R60, 0x10, RZ ;  /* 0x000000103c057819 */ /* 0x002fc800000006ff */
[----:B------:R-:W-:Y:S01]  /*5330*/  LOP3.LUT R3, R3, R5, R4, 0xfe, !PT ;  /* 0x0000000503037212 */ /* 0x000fe200078efe04 */
[----:B------:R-:W-:-:S04]  /*5340*/  IMAD.WIDE.U32 R4, R10, 0x8, R182 ;  /* 0x000000080a047825 */ /* 0x000fc800078e00b6 */
[----:B------:R-:W-:Y:S02]  /*5350*/  HFMA2 R10, -RZ, RZ, 0, 0 ;  /* 0x00000000ff0a7431 */ /* 0x000fe400000001ff */
[----:B------:R-:W-:Y:S01]  /*5360*/  @P2 FMUL.FTZ R10, R152, R63 ;  /* 0x0000003f980a2220 */ /* 0x000fe20000410000 */
[----:B0-----:R-:W-:Y:S01]  /*5370*/  LOP3.LUT R2, R2, R61, RZ, 0xfc, !PT ;  /* 0x0000003d02027212 */ /* 0x001fe200078efcff */
[----:B------:R-:W-:Y:S01]  /*5380*/  IMAD.WIDE.U32 R60, R9, 0x8, R198 ;  /* 0x00000008093c7825 */ /* 0x000fe200078e00c6 */
[----:B------:R-:W-:-:S03]  /*5390*/  @P3 SHF.R.U32.HI R72, RZ, 0x10, R67 ;  /* 0x00000010ff483819 */ /* 0x000fc60000011643 */
[----:B------:R0:W-:Y:S01]  /*53a0*/  STG.E.64 desc[UR14][R4.64], R2 ;  /* 0x0000000204007986 */ /* 0x0001e2000c101b0e */
[----:B------:R-:W-:-:S03]  /*53b0*/  LOP3.LUT P2, RZ, R118, 0xff00, RZ, 0xc0, !PT ;  /* 0x0000ff0076ff7812 */ /* 0x000fc6000784c0ff */
[----:B------:R-:W3:Y:S01]  /*53c0*/  LDG.E.64 R60, desc[UR14][R60.64] ;  /* 0x0000000e3c3c7981 */ /* 0x000ee2000c1e1b00 */
[--C-:B------:R-:W-:Y:S01]  /*53d0*/  FFMA.FTZ R95, R95, UR13, R74.reuse ;  /* 0x0000000d5f5f7c23 */ /* 0x100fe2000801004a */
[----:B------:R-:W-:Y:S01]  /*53e0*/  FADD.FTZ R97, R86, -R97 ;  /* 0x8000006156617221 */ /* 0x000fe20000010000 */
[----:B------:R-:W-:Y:S01]  /*53f0*/  MOV R83, RZ ;  /* 0x000000ff00537202 */ /* 0x000fe20000000f00 */
[----:B------:R-:W-:Y:S01]  /*5400*/  FMUL.FTZ R93, R93, UR12 ;  /* 0x0000000c5d5d7c20 */ /* 0x000fe20008410000 */
[----:B------:R-:W-:Y:S01]  /*5410*/  FFMA.FTZ R91, R91, UR13, R74 ;  /* 0x0000000d5b5b7c23 */ /* 0x000fe2000801004a */
[----:B------:R-:W-:Y:S01]  /*5420*/  FADD.FTZ R95, R84, -R95 ;  /* 0x8000005f545f7221 */ /* 0x000fe20000010000 */
[----:B------:R-:W-:Y:S01]  /*5430*/  FMUL.FTZ R97, R97, UR12 ;  /* 0x0000000c61617c20 */ /* 0x000fe20008410000 */
[----:B------:R-:W-:Y:S01]  /*5440*/  FMUL.FTZ R82, R93, UR4 ;  /* 0x000000045d527c20 */ /* 0x000fe20008410000 */
[----:B------:R-:W-:Y:S01]  /*5450*/  FADD.FTZ R91, R0, -R91 ;  /* 0x8000005b005b7221 */ /* 0x000fe20000010000 */
[----:B------:R-:W-:Y:S01]  /*5460*/  FMUL.FTZ R95, R95, UR12 ;  /* 0x0000000c5f5f7c20 */ /* 0x000fe20008410000 */
[----:B0-----:R-:W-:Y:S01]  /*5470*/  MOV R4, RZ ;  /* 0x000000ff00047202 */ /* 0x001fe20000000f00 */
[----:B------:R-:W-:Y:S01]  /*5480*/  FMUL.FTZ R82, R82, UR22 ;  /* 0x0000001652527c20 */ /* 0x000fe20008410000 */
[----:B------:R-:W-:Y:S01]  /*5490*/  FMUL.FTZ R91, R91, UR12 ;  /* 0x0000000c5b5b7c20 */ /* 0x000fe20008410000 */
[----:B------:R-:W-:-:S03]  /*54a0*/  FMUL.FTZ R84, R95, UR4 ;  /* 0x000000045f547c20 */ /* 0x000fc60008410000 */
[----:B------:R-:W-:Y:S01]  /*54b0*/  FMUL.FTZ R91, R91, UR4 ;  /* 0x000000045b5b7c20 */ /* 0x000fe20008410000 */
[----:B------:R-:W-:-:S03]  /*54c0*/  FMUL.FTZ R84, R84, UR22 ;  /* 0x0000001654547c20 */ /* 0x000fc60008410000 */
[----:B------:R-:W-:Y:S01]  /*54d0*/  FMUL.FTZ R91, R91, UR22 ;  /* 0x000000165b5b7c20 */ /* 0x000fe20008410000 */
[----:B--2---:R-:W-:Y:S01]  /*54e0*/  @P5 IMAD.MOV.U32 R63, RZ, RZ, R64 ;  /* 0x000000ffff3f5224 */ /* 0x004fe200078e0040 */
[----:B------:R-:W-:Y:S02]  /*54f0*/  @P4 SHF.R.U64 R67, R64, 0x10, R65 ;  /* 0x0000001040434819 */ /* 0x000fe40000001241 */
[----:B------:R-:W-:Y:S02]  /*5500*/  @P3 SHF.L.U32 R64, R72, 0x10, RZ ;  /* 0x0000001048403819 */ /* 0x000fe400000006ff */
[----:B------:R-:W-:Y:S02]  /*5510*/  @P5 SHF.L.U32 R2, R63, 0x10, RZ ;  /* 0x000000103f025819 */ /* 0x000fe400000006ff */
[----:B------:R-:W-:Y:S01]  /*5520*/  @P4 SHF.L.U32 R3, R67, 0x10, RZ ;  /* 0x0000001043034819 */ /* 0x000fe200000006ff */
[----:B------:R-:W-:Y:S01]  /*5530*/  @P3 FMUL.FTZ R83, R73, R64 ;  /* 0x0000004049533220 */ /* 0x000fe20000410000 */
[----:B------:R-:W-:Y:S01]  /*5540*/  MOV R72, RZ ;  /* 0x000000ff00487202 */ /* 0x000fe20000000f00 */
[----:B------:R-:W-:Y:S01]  /*5550*/  @P5 FMUL.FTZ R85, R89, R2 ;  /* 0x0000000259555220 */ /* 0x000fe20000410000 */
[----:B------:R-:W-:Y:S01]  /*5560*/  ISETP.GE.U32.AND P5, PT, R118, 0x1000000, PT ;  /* 0x010000007600780c */ /* 0x000fe20003fa6070 */
[----:B------:R-:W-:Y:S01]  /*5570*/  @P4 FMUL.FTZ R72, R62, R3 ;  /* 0x000000033e484220 */ /* 0x000fe20000410000 */
[C---:B------:R-:W-:Y:S01]  /*5580*/  LOP3.LUT P4, RZ, R118.reuse, 0xff0000, RZ, 0xc0, !PT ;  /* 0x00ff000076ff7812 */ /* 0x040fe2000788c0ff */
[----:B------:R-:W-:Y:S01]  /*5590*/  FMUL.FTZ R67, R97, UR4 ;  /* 0x0000000461437c20 */ /* 0x000fe20008410000 */
[----:B------:R-:W-:Y:S01]  /*55a0*/  LOP3.LUT P3, RZ, R118, 0xff, RZ, 0xc0, !PT ;  /* 0x000000ff76ff7812 */ /* 0x000fe2000786c0ff */
[----:B------:R-:W-:Y:S01]  /*55b0*/  HFMA2 R2, -RZ, RZ, 0, 0 ;  /* 0x00000000ff027431 */ /* 0x000fe200000001ff */
[----:B------:R-:W-:Y:S01]  /*55c0*/  @P2 SHF.L.U32 R3, R18, 0x10, RZ ;  /* 0x0000001012032819 */ /* 0x000fe200000006ff */
[----:B------:R-:W-:Y:S01]  /*55d0*/  FMUL.FTZ R67, R67, UR22 ;  /* 0x0000001643437c20 */ /* 0x000fe20008410000 */
[----:B------:R-:W-:-:S03]  /*55e0*/  HFMA2 R64, -RZ, RZ, 0, 0 ;  /* 0x00000000ff407431 */ /* 0x000fc600000001ff */
[----:B------:R-:W-:Y:S02]  /*55f0*/  @P2 FMUL.FTZ R2, R82, R3 ;  /* 0x0000000352022220 */ /* 0x000fe40000410000 */
[----:B------:R-:W-:Y:S02]  /*5600*/  @P5 SHF.L.U32 R0, R17, 0x10, RZ ;  /* 0x0000001011005819 */ /* 0x000fe400000006ff */
[----:B------:R-:W-:Y:S02]  /*5610*/  @P4 SHF.L.U32 R3, R139, 0x10, RZ ;  /* 0x000000108b034819 */ /* 0x000fe400000006ff */
[----:B------:R-:W-:Y:S01]  /*5620*/  @P3 SHF.L.U32 R62, R138, 0x10, RZ ;  /* 0x000000108a3e3819 */ /* 0x000fe200000006ff */
[----:B------:R-:W-:Y:S01]  /*5630*/  @P5 FMUL.FTZ R64, R67, R0 ;  /* 0x0000000043405220 */ /* 0x000fe20000410000 */
[----:B------:R-:W0:Y:S01]  /*5640*/  F2F.BF16.F32 R2, R2 ;  /* 0x0000000200027304 */ /* 0x000e220000202000 */
[----:B------:R-:W-:Y:S01]  /*5650*/  @P4 FMUL.FTZ R4, R84, R3 ;  /* 0x0000000354044220 */ /* 0x000fe20000410000 */
[----:B------:R-:W-:Y:S01]  /*5660*/  MOV R0, RZ ;  /* 0x000000ff00007202 */ /* 0x000fe20000000f00 */
[----:B------:R-:W-:-:S05]  /*5670*/  @P3 FMUL.FTZ R0, R91, R62 ;  /* 0x0000003e5b003220 */ /* 0x000fca0000410000 */
[----:B------:R-:W1:Y:S01]  /*5680*/  F2F.BF16.F32 R64, R64 ;  /* 0x0000004000407304 */ /* 0x000e620000202000 */
[----:B0-----:R-:W-:-:S07]  /*5690*/  IMAD.WIDE.U32 R2, R2, 0x10000, RZ ;  /* 0x0001000002027825 */ /* 0x001fce00078e00ff */
[----:B------:R-:W0:Y:S01]  /*56a0*/  F2F.BF16.F32 R4, R4 ;  /* 0x0000000400047304 */ /* 0x000e220000202000 */
[----:B-1----:R-:W-:-:S07]  /*56b0*/  SHF.L.U32 R5, R64, 0x10, RZ ;  /* 0x0000001040057819 */ /* 0x002fce00000006ff */
[----:B------:R-:W1:Y:S01]  /*56c0*/  F2F.BF16.F32 R63, R0 ;  /* 0x00000000003f7304 */ /* 0x000e620000202000 */
[----:B0-----:R-:W-:Y:S01]  /*56d0*/  LOP3.LUT R3, R3, R5, R4, 0xfe, !PT ;  /* 0x0000000503037212 */ /* 0x001fe200078efe04 */
[----:B------:R-:W-:Y:S01]  /*56e0*/  IMAD.WIDE.U32 R4, R9, 0x8, R182 ;  /* 0x0000000809047825 */ /* 0x000fe200078e00b6 */
[----:B-1----:R-:W-:-:S03]  /*56f0*/  LOP3.LUT R2, R2, R63, RZ, 0xfc, !PT ;  /* 0x0000003f02027212 */ /* 0x002fc600078efcff */
[----:B------:R-:W-:Y:S02]  /*5700*/  IMAD.WIDE.U32 R62, R8, 0x8, R198 ;  /* 0x00000008083e7825 */ /* 0x000fe400078e00c6 */
[----:B------:R0:W-:Y:S04]  /*5710*/  STG.E.64 desc[UR14][R4.64], R2 ;  /* 0x0000000204007986 */ /* 0x0001e8000c101b0e */
[----:B------:R-:W2:Y:S01]  /*5720*/  LDG.E.64 R62, desc[UR14][R62.64] ;  /* 0x0000000e3e3e7981 */ /* 0x000ea2000c1e1b00 */
[----:B------:R-:W-:Y:S01]  /*5730*/  @P6 MOV R9, R65 ;  /* 0x0000004100096202 */ /* 0x000fe20000000f00 */
[--C-:B------:R-:W-:Y:S01]  /*5740*/  FFMA.FTZ R101, R101, UR13, R74.reuse ;  /* 0x0000000d65657c23 */ /* 0x100fe2000801004a */
[----:B------:R-:W-:Y:S02]  /*5750*/  HFMA2 R0, -RZ, RZ, 0, 0 ;  /* 0x00000000ff007431 */ /* 0x000fe400000001ff */
[----:B------:R-:W-:Y:S01]  /*5760*/  FFMA.FTZ R105, R105, UR13, R74 ;  /* 0x0000000d69697c23 */ /* 0x000fe2000801004a */
[----:B------:R-:W-:Y:S01]  /*5770*/  @P6 SHF.L.U32 R64, R9, 0x10, RZ ;  /* 0x0000001009406819 */ /* 0x000fe200000006ff */
[----:B------:R-:W-:Y:S01]  /*5780*/  FADD.FTZ R101, R90, -R101 ;  /* 0x800000655a657221 */ /* 0x000fe20000010000 */
[----:B------:R-:W-:Y:S01]  /*5790*/  @P0 SHF.R.U32.HI R9, RZ, 0x10, R65 ;  /* 0x00000010ff090819 */ /* 0x000fe20000011641 */
[----:B------:R-:W-:-:S02]  /*57a0*/  HFMA2 R73, -RZ, RZ, 0, 0 ;  /* 0x00000000ff497431 */ /* 0x000fc400000001ff */
[--C-:B------:R-:W-:Y:S01]  /*57b0*/  FFMA.FTZ R103, R103, UR13, R74.reuse ;  /* 0x0000000d67677c23 */ /* 0x100fe2000801004a */
[----:B------:R-:W-:Y:S01]  /*57c0*/  @P6 FMUL.FTZ R0, R87, R64 ;  /* 0x0000004057006220 */ /* 0x000fe20000410000 */
[----:B------:R-:W-:Y:S01]  /*57d0*/  LOP3.LUT P6, RZ, R119, 0xff00, RZ, 0xc0, !PT ;  /* 0x0000ff0077ff7812 */ /* 0x000fe200078cc0ff */
[----:B------:R-:W-:Y:S01]  /*57e0*/  FMUL.FTZ R101, R101, UR12 ;  /* 0x0000000c65657c20 */ /* 0x000fe20008410000 */
[----:B0-----:R-:W-:Y:S02]  /*57f0*/  @P0 SHF.L.U32 R3, R9, 0x10, RZ ;  /* 0x0000001009030819 */ /* 0x001fe400000006ff */
[----:B------:R-:W-:Y:S01]  /*5800*/  CS2R R64, SRZ ;  /* 0x0000000000407805 */ /* 0x000fe2000001ff00 */
[----:B------:R-:W-:Y:S01]  /*5810*/  FADD.FTZ R105, R94, -R105 ;  /* 0x800000695e697221 */ /* 0x000fe20000010000 */
[----:B------:R-:W-:Y:S01]  /*5820*/  FMUL.FTZ R4, R101, UR4 ;  /* 0x0000000465047c20 */ /* 0x000fe20008410000 */
[----:B------:R-:W-:Y:S01]  /*5830*/  FFMA.FTZ R99, R99, UR13, R74 ;  /* 0x0000000d63637c23 */ /* 0x000fe2000801004a */
[----:B------:R-:W-:Y:S01]  /*5840*/  @P0 FMUL.FTZ R64, R66, R3 ;  /* 0x0000000342400220 */ /* 0x000fe20000410000 */
[----:B---3--:R-:W-:Y:S01]  /*5850*/  @P2 SHF.R.U64 R5, R60, 0x10, R61 ;  /* 0x000000103c052819 */ /* 0x008fe2000000123d */
[----:B------:R-:W-:Y:S01]  /*5860*/  FADD.FTZ R103, R92, -R103 ;  /* 0x800000675c677221 */ /* 0x000fe20000010000 */
[----:B------:R-:W-:Y:S01]  /*5870*/  @P3 MOV R2, R60 ;  /* 0x0000003c00023202 */ /* 0x000fe20000000f00 */
[----:B------:R-:W-:Y:S01]  /*5880*/  FMUL.FTZ R105, R105, UR12 ;  /* 0x0000000c69697c20 */ /* 0x000fe20008410000 */
[----:B------:R-:W-:Y:S01]  /*5890*/  @P2 SHF.L.U32 R5, R5, 0x10, RZ ;  /* 0x0000001005052819 */ /* 0x000fe200000006ff */
[----:B------:R-:W-:Y:S01]  /*58a0*/  FMUL.FTZ R4, R4, UR22 ;  /* 0x0000001604047c20 */ /* 0x000fe20008410000 */
[----:B------:R-:W-:Y:S01]  /*58b0*/  @P3 SHF.L.U32 R2, R2, 0x10, RZ ;  /* 0x0000001002023819 */ /* 0x000fe200000006ff */
[----:B------:R-:W-:Y:S01]  /*58c0*/  FADD.FTZ R99, R88, -R99 ;  /* 0x8000006358637221 */ /* 0x000fe20000010000 */
[C---:B------:R-:W-:Y:S01]  /*58d0*/  LOP3.LUT P0, RZ, R119.reuse, 0xff0000, RZ, 0xc0, !PT ;  /* 0x00ff000077ff7812 */ /* 0x040fe2000780c0ff */
[----:B------:R-:W-:Y:S01]  /*58e0*/  @P2 FMUL.FTZ R73, R82, R5 ;  /* 0x0000000552492220 */ /* 0x000fe20000410000 */
[----:B------:R-:W-:Y:S01]  /*58f0*/  ISETP.GE.U32.AND P2, PT, R119, 0x1000000, PT ;  /* 0x010000007700780c */ /* 0x000fe20003f46070 */
[----:B------:R-:W-:Y:S01]  /*5900*/  @P3 FMUL.FTZ R65, R91, R2 ;  /* 0x000000025b413220 */ /* 0x000fe20000410000 */
[----:B------:R-:W-:Y:S01]  /*5910*/  LOP3.LUT P3, RZ, R119, 0xff, RZ, 0xc0, !PT ;  /* 0x000000ff77ff7812 */ /* 0x000fe2000786c0ff */
[----:B------:R-:W-:Y:S01]  /*5920*/  FMUL.FTZ R103, R103, UR12 ;  /* 0x0000000c67677c20 */ /* 0x000fe20008410000 */
[----:B------:R-:W-:Y:S01]  /*5930*/  @P6 SHF.L.U32 R3, R20, 0x10, RZ ;  /* 0x0000001014036819 */ /* 0x000fe200000006ff */
[----:B------:R-:W-:Y:S01]  /*5940*/  FMUL.FTZ R86, R105, UR4 ;  /* 0x0000000469567c20 */ /* 0x000fe20008410000 */
[----:B------:R-:W-:-:S02]  /*5950*/  IMAD.MOV.U32 R2, RZ, RZ, RZ ;  /* 0x000000ffff027224 */ /* 0x000fc400078e00ff */
[----:B------:R-:W-:Y:S01]  /*5960*/  FMUL.FTZ R99, R99, UR12 ;  /* 0x0000000c63637c20 */ /* 0x000fe20008410000 */
[----:B------:R-:W-:Y:S01]  /*5970*/  FMUL.FTZ R87, R103, UR4 ;  /* 0x0000000467577c20 */ /* 0x000fe20008410000 */
[----:B------:R-:W-:Y:S01]  /*5980*/  @P6 FMUL.FTZ R2, R4, R3 ;  /* 0x0000000304026220 */ /* 0x000fe20000410000 */
[----:B------:R-:W-:Y:S01]  /*5990*/  FMUL.FTZ R86, R86, UR22 ;  /* 0x0000001656567c20 */ /* 0x000fe20008410000 */
[----:B------:R-:W-:Y:S01]  /*59a0*/  FMUL.FTZ R99, R99, UR4 ;  /* 0x0000000463637c20 */ /* 0x000fe20008410000 */
[----:B------:R-:W-:Y:S01]  /*59b0*/  @P0 SHF.L.U32 R60, R141, 0x10, RZ ;  /* 0x000000108d3c0819 */ /* 0x000fe200000006ff */
[----:B------:R-:W-:Y:S01]  /*59c0*/  HFMA2 R9, -RZ, RZ, 0, 0 ;  /* 0x00000000ff097431 */ /* 0x000fe200000001ff */
[----:B------:R-:W-:Y:S01]  /*59d0*/  @P2 SHF.L.U32 R3, R19, 0x10, RZ ;  /* 0x0000001013032819 */ /* 0x000fe200000006ff */
[----:B------:R-:W-:Y:S01]  /*59e0*/  FMUL.FTZ R87, R87, UR22 ;  /* 0x0000001657577c20 */ /* 0x000fe20008410000 */
[----:B------:R-:W-:Y:S01]  /*59f0*/  FMUL.FTZ R90, R99, UR22 ;  /* 0x00000016635a7c20 */ /* 0x000fe20008410000 */
[----:B------:R-:W-:Y:S01]  /*5a00*/  MOV R5, RZ ;  /* 0x000000ff00057202 */ /* 0x000fe20000000f00 */
[----:B------:R-:W0:Y:S01]  /*5a10*/  F2F.BF16.F32 R2, R2 ;  /* 0x0000000200027304 */ /* 0x000e220000202000 */
[----:B------:R-:W-:Y:S01]  /*5a20*/  @P2 FMUL.FTZ R9, R86, R3 ;  /* 0x0000000356092220 */ /* 0x000fe20000410000 */
[----:B------:R-:W-:Y:S01]  /*5a30*/  @P3 SHF.L.U32 R3, R140, 0x10, RZ ;  /* 0x000000108c033819 */ /* 0x000fe200000006ff */
[----:B------:R-:W-:Y:S01]  /*5a40*/  @P0 FMUL.FTZ R5, R87, R60 ;  /* 0x0000003c57050220 */ /* 0x000fe20000410000 */
[----:B------:R-:W-:Y:S01]  /*5a50*/  MOV R60, RZ ;  /* 0x000000ff003c7202 */ /* 0x000fe20000000f00 */
[----:B------:R-:W-:-:S02]  /*5a60*/  HFMA2 R82, -RZ, RZ, 0, 0 ;  /* 0x00000000ff527431 */ /* 0x000fc400000001ff */
[--C-:B------:R-:W-:Y:S01]  /*5a70*/  FFMA.FTZ R109, R109, UR13, R74.reuse ;  /* 0x0000000d6d6d7c23 */ /* 0x100fe2000801004a */
[----:B------:R-:W-:Y:S01]  /*5a80*/  @P3 FMUL.FTZ R60, R90, R3 ;  /* 0x000000035a3c3220 */ /* 0x000fe20000410000 */
[----:B------:R-:W1:Y:S01]  /*5a90*/  F2F.BF16.F32 R9, R9 ;  /* 0x0000000900097304 */ /* 0x000e620000202000 */
[----:B------:R-:W-:Y:S01]  /*5aa0*/  FFMA.FTZ R111, R111, UR13, R74 ;  /* 0x0000000d6f6f7c23 */ /* 0x000fe2000801004a */
[----:B------:R-:W-:Y:S02]  /*5ab0*/  HFMA2 R88, -RZ, RZ, 0, 0 ;  /* 0x00000000ff587431 */ /* 0x000fe400000001ff */
[----:B------:R-:W-:Y:S01]  /*5ac0*/  FADD.FTZ R109, R98, -R109 ;  /* 0x8000006d626d7221 */ /* 0x000fe20000010000 */
[----:B0-----:R-:W-:-:S03]  /*5ad0*/  IMAD.WIDE.U32 R2, R2, 0x10000, RZ ;  /* 0x0001000002027825 */ /* 0x001fc600078e00ff */
[----:B------:R0:W3:Y:S01]  /*5ae0*/  F2F.BF16.F32 R66, R5 ;  /* 0x0000000500427304 */ /* 0x0000e20000202000 */
[----:B-1----:R-:W-:-:S07]  /*5af0*/  SHF.L.U32 R89, R9, 0x10, RZ ;  /* 0x0000001009597819 */ /* 0x002fce00000006ff */
[----:B------:R1:W4:Y:S01]  /*5b00*/  F2F.BF16.F32 R91, R60 ;  /* 0x0000003c005b7304 */ /* 0x0003220000202000 */
[----:B0-----:R-:W-:Y:S01]  /*5b10*/  @P4 MOV R5, R61 ;  /* 0x0000003d00054202 */ /* 0x001fe20000000f00 */
[----:B------:R-:W-:-:S03]  /*5b20*/  IMAD.WIDE.U32 R8, R8, 0x8, R182 ;  /* 0x0000000808087825 */ /* 0x000fc600078e00b6 */
[----:B------:R-:W-:Y:S02]  /*5b30*/  @P4 SHF.L.U32 R5, R5, 0x10, RZ ;  /* 0x0000001005054819 */ /* 0x000fe400000006ff */
[----:B---3--:R-:W-:Y:S02]  /*5b40*/  LOP3.LUT R3, R3, R89, R66, 0xfe, !PT ;  /* 0x0000005903037212 */ /* 0x008fe400078efe42 */
[----:B-1----:R-:W-:Y:S01]  /*5b50*/  @P5 SHF.R.U32.HI R60, RZ, 0x10, R61 ;  /* 0x00000010ff3c5819 */ /* 0x002fe2000001163d */
[----:B------:R-:W-:Y:S01]  /*5b60*/  @P4 FMUL.FTZ R82, R84, R5 ;  /* 0x0000000554524220 */ /* 0x000fe20000410000 */
[----:B------:R-:W-:Y:S02]  /*5b70*/  LOP3.LUT P4, RZ, R148, 0xff00, RZ, 0xc0, !PT ;  /* 0x0000ff0094ff7812 */ /* 0x000fe4000788c0ff */
[----:B----4-:R-:W-:Y:S02]  /*5b80*/  LOP3.LUT R2, R2, R91, RZ, 0xfc, !PT ;  /* 0x0000005b02027212 */ /* 0x010fe400078efcff */
[----:B------:R-:W-:Y:S01]  /*5b90*/  @P5 SHF.L.U32 R60, R60, 0x10, RZ ;  /* 0x000000103c3c5819 */ /* 0x000fe200000006ff */
[----:B------:R-:W-:Y:S01]  /*5ba0*/  FADD.FTZ R111, R100, -R111 ;  /* 0x8000006f646f7221 */ /* 0x000fe20000010000 */
[----:B------:R-:W-:Y:S01]  /*5bb0*/  MOV R84, RZ ;  /* 0x000000ff00547202 */ /* 0x000fe20000000f00 */
[----:B------:R0:W-:Y:S01]  /*5bc0*/  STG.E.64 desc[UR14][R8.64], R2 ;  /* 0x0000000208007986 */ /* 0x0001e2000c101b0e */
[----:B------:R-:W-:Y:S01]  /*5bd0*/  FMUL.FTZ R109, R109, UR12 ;  /* 0x0000000c6d6d7c20 */ /* 0x000fe20008410000 */
[----:B------:R-:W-:Y:S01]  /*5be0*/  @P5 FMUL.FTZ R84, R67, R60 ;  /* 0x0000003c43545220 */ /* 0x000fe20000410000 */
[----:B0-----:R-:W-:-:S06]  /*5bf0*/  IMAD.WIDE.U32 R2, R7, 0x8, R198 ;  /* 0x0000000807027825 */ /* 0x001fcc00078e00c6 */
[----:B------:R-:W3:Y:S01]  /*5c00*/  LDG.E.64 R2, desc[UR14][R2.64] ;  /* 0x0000000e02027981 */ /* 0x000ee2000c1e1b00 */
[----:B------:R-:W-:Y:S01]  /*5c10*/  FMUL.FTZ R111, R111, UR12 ;  /* 0x0000000c6f6f7c20 */ /* 0x000fe20008410000 */
[----:B------:R-:W-:Y:S01]  /*5c20*/  ISETP.GE.U32.AND P5, PT, R148, 0x1000000, PT ;  /* 0x010000009400780c */ /* 0x000fe20003fa6070 */
[----:B------:R-:W-:Y:S01]  /*5c30*/  FMUL.FTZ R67, R109, UR4 ;  /* 0x000000046d437c20 */ /* 0x000fe20008410000 */
[----:B------:R-:W-:Y:S02]  /*5c40*/  HFMA2 R66, -RZ, RZ, 0, 0 ;  /* 0x00000000ff427431 */ /* 0x000fe400000001ff */
[----:B------:R-:W-:Y:S01]  /*5c50*/  FMUL.FTZ R91, R111, UR4 ;  /* 0x000000046f5b7c20 */ /* 0x000fe20008410000 */
[----:B------:R-:W-:Y:S01]  /*5c60*/  FFMA.FTZ R107, R107, UR13, R74 ;  /* 0x0000000d6b6b7c23 */ /* 0x000fe2000801004a */
[----:B------:R-:W-:Y:S01]  /*5c70*/  @P4 SHF.L.U32 R8, R22, 0x10, RZ ;  /* 0x0000001016084819 */ /* 0x000fe200000006ff */
[----:B------:R-:W-:Y:S01]  /*5c80*/  FMUL.FTZ R67, R67, UR22 ;  /* 0x0000001643437c20 */ /* 0x000fe20008410000 */
[----:B------:R-:W-:Y:S01]  /*5c90*/  FMUL.FTZ R91, R91, UR22 ;  /* 0x000000165b5b7c20 */ /* 0x000fe20008410000 */
[----:B------:R-:W-:-:S04]  /*5ca0*/  FADD.FTZ R107, R96, -R107 ;  /* 0x8000006b606b7221 */ /* 0x000fc80000010000 */
[----:B------:R-:W-:-:S04]  /*5cb0*/  FMUL.FTZ R107, R107, UR12 ;  /* 0x0000000c6b6b7c20 */ /* 0x000fc80008410000 */
[----:B------:R-:W-:-:S04]  /*5cc0*/  FMUL.FTZ R107, R107, UR4 ;  /* 0x000000046b6b7c20 */ /* 0x000fc80008410000 */
[----:B------:R-:W-:Y:S01]  /*5cd0*/  FMUL.FTZ R107, R107, UR22 ;  /* 0x000000166b6b7c20 */ /* 0x000fe20008410000 */
[----:B--2---:R-:W-:Y:S02]  /*5ce0*/  @P3 MOV R5, R62 ;  /* 0x0000003e00053202 */ /* 0x004fe40000000f00 */
[----:B------:R-:W-:Y:S02]  /*5cf0*/  @P6 SHF.R.U64 R61, R62, 0x10, R63 ;  /* 0x000000103e3d6819 */ /* 0x000fe4000000123f */
[----:B------:R-:W-:-:S05]  /*5d00*/  @P3 SHF.L.U32 R5, R5, 0x10, RZ ;  /* 0x0000001005053819 */ /* 0x000fca00000006ff */
[----:B------:R-:W-:Y:S01]  /*5d10*/  @P3 FMUL.FTZ R88, R90, R5 ;  /* 0x000000055a583220 */ /* 0x000fe20000410000 */
[----:B------:R-:W-:Y:S01]  /*5d20*/  LOP3.LUT P3, RZ, R148, 0xff0000, RZ, 0xc0, !PT ;  /* 0x00ff000094ff7812 */ /* 0x000fe2000786c0ff */
[----:B------:R-:W-:Y:S01]  /*5d30*/  FFMA.FTZ R5, R112, UR13, R74 ;  /* 0x0000000d70057c23 */ /* 0x000fe2000801004a */
[----:B------:R-:W-:-:S03]  /*5d40*/  @P6 SHF.L.U32 R9, R61, 0x10, RZ ;  /* 0x000000103d096819 */ /* 0x000fc600000006ff */
[----:B------:R-:W-:Y:S02]  /*5d50*/  FADD.FTZ R5, R102, -R5 ;  /* 0x8000000566057221 */ /* 0x000fe40000010000 */
[----:B------:R-:W-:Y:S01]  /*5d60*/  @P6 FMUL.FTZ R66, R4, R9 ;  /* 0x0000000904426220 */ /* 0x000fe20000410000 */
[----:B------:R-:W-:Y:S01]  /*5d70*/  LOP3.LUT P6, RZ, R148, 0xff, RZ, 0xc0, !PT ;  /* 0x000000ff94ff7812 */ /* 0x000fe200078cc0ff */
[----:B------:R-:W-:Y:S01]  /*5d80*/  FMUL.FTZ R5, R5, UR12 ;  /* 0x0000000c05057c20 */ /* 0x000fe20008410000 */
[----:B------:R-:W-:-:S03]  /*5d90*/  MOV R4, RZ ;  /* 0x000000ff00047202 */ /* 0x000fc60000000f00 */
[----:B------:R-:W-:Y:S01]  /*5da0*/  @P3 SHF.L.U32 R60, R143, 0x10, RZ ;  /* 0x000000108f3c3819 */ /* 0x000fe200000006ff */
[----:B------:R-:W-:Y:S01]  /*5db0*/  @P4 FMUL.FTZ R4, R67, R8 ;  /* 0x0000000843044220 */ /* 0x000fe20000410000 */
[----:B------:R-:W-:Y:S01]  /*5dc0*/  FMUL.FTZ R5, R5, UR4 ;  /* 0x0000000405057c20 */ /* 0x000fe20008410000 */
[----:B------:R-:W-:Y:S02]  /*5dd0*/  HFMA2 R8, -RZ, RZ, 0, 0 ;  /* 0x00000000ff087431 */ /* 0x000fe400000001ff */
[----:B------:R-:W-:Y:S01]  /*5de0*/  @P3 FMUL.FTZ R8, R91, R60 ;  /* 0x0000003c5b083220 */ /* 0x000fe20000410000 */
[----:B------:R-:W-:Y:S01]  /*5df0*/  @P5 SHF.L.U32 R60, R21, 0x10, RZ ;  /* 0x00000010153c5819 */ /* 0x000fe200000006ff */
[----:B------:R-:W-:Y:S01]  /*5e00*/  FMUL.FTZ R89, R5, UR22 ;  /* 0x0000001605597c20 */ /* 0x000fe20008410000 */
[----:B------:R-:W-:-:S03]  /*5e10*/  IMAD.MOV.U32 R90, RZ, RZ, RZ ;  /* 0x000000ffff5a7224 */ /* 0x000fc600078e00ff */
[----:B------:R-:W-:Y:S01]  /*5e20*/  @P5 FMUL.FTZ R90, R89, R60 ;  /* 0x0000003c595a5220 */ /* 0x000fe20000410000 */
[----:B------:R-:W-:Y:S01]  /*5e30*/  @P6 SHF.L.U32 R60, R142, 0x10, RZ ;  /* 0x000000108e3c6819 */ /* 0x000fe200000006ff */
[----:B------:R-:W0:Y:S01]  /*5e40*/  F2F.BF16.F32 R4, R4 ;  /* 0x0000000400047304 */ /* 0x000e220000202000 */
[----:B------:R-:W-:-:S03]  /*5e50*/  MOV R62, RZ ;  /* 0x000000ff003e7202 */ /* 0x000fc60000000f00 */
[----:B------:R-:W-:-:S04]  /*5e60*/  @P6 FMUL.FTZ R62, R107, R60 ;  /* 0x0000003c6b3e6220 */ /* 0x000fc80000410000 */
[----:B------:R-:W1:Y:S08]  /*5e70*/  F2F.BF16.F32 R90, R90 ;  /* 0x0000005a005a7304 */ /* 0x000e700000202000 */
[----:B------:R-:W2:Y:S08]  /*5e80*/  F2F.BF16.F32 R8, R8 ;  /* 0x0000000800087304 */ /* 0x000eb00000202000 */
[----:B------:R-:W4:Y:S01]  /*5e90*/  F2F.BF16.F32 R61, R62 ;  /* 0x0000003e003d7304 */ /* 0x000f220000202000 */
[----:B0-----:R-:W-:Y:S01]  /*5ea0*/  IMAD.WIDE.U32 R4, R4, 0x10000, RZ ;  /* 0x0001000004047825 */ /* 0x001fe200078e00ff */
[----:B-1----:R-:W-:-:S04]  /*5eb0*/  SHF.L.U32 R9, R90, 0x10, RZ ;  /* 0x000000105a097819 */ /* 0x002fc800000006ff */
[----:B--2---:R-:W-:Y:S01]  /*5ec0*/  LOP3.LUT R5, R5, R9, R8, 0xfe, !PT ;  /* 0x0000000905057212 */ /* 0x004fe200078efe08 */
[----:B------:R-:W-:Y:S01]  /*5ed0*/  IMAD.WIDE.U32 R8, R7, 0x8, R182 ;  /* 0x0000000807087825 */ /* 0x000fe200078e00b6 */
[----:B----4-:R-:W-:-:S03]  /*5ee0*/  LOP3.LUT R4, R4, R61, RZ, 0xfc, !PT ;  /* 0x0000003d04047212 */ /* 0x010fc600078efcff */
[----:B------:R-:W-:Y:S02]  /*5ef0*/  IMAD.WIDE.U32 R60, R6, 0x8, R198 ;  /* 0x00000008063c7825 */ /* 0x000fe400078e00c6 */
[----:B------:R0:W-:Y:S04]  /*5f00*/  STG.E.64 desc[UR14][R8.64], R4 ;  /* 0x0000000408007986 */ /* 0x0001e8000c101b0e */
[----:B------:R-:W2:Y:S01]  /*5f10*/  LDG.E.64 R60, desc[UR14][R60.64] ;  /* 0x0000000e3c3c7981 */ /* 0x000ea2000c1e1b00 */
[----:B------:R-:W-:-:S04]  /*5f20*/  @P0 MOV R7, R63 ;  /* 0x0000003f00070202 */ /* 0x000fc80000000f00 */
[----:B------:R-:W-:Y:S02]  /*5f30*/  @P0 SHF.L.U32 R90, R7, 0x10, RZ ;  /* 0x00000010075a0819 */ /* 0x000fe400000006ff */
[----:B------:R-:W-:-:S04]  /*5f40*/  @P2 SHF.R.U32.HI R7, RZ, 0x10, R63 ;  /* 0x00000010ff072819 */ /* 0x000fc8000001163f */
[----:B0-----:R-:W-:Y:S01]  /*5f50*/  @P2 SHF.L.U32 R5, R7, 0x10, RZ ;  /* 0x0000001007052819 */ /* 0x001fe200000006ff */
[--C-:B------:R-:W-:Y:S01]  /*5f60*/  FFMA.FTZ R93, R114, UR13, R74.reuse ;  /* 0x0000000d725d7c23 */ /* 0x100fe2000801004a */
[----:B------:R-:W-:Y:S02]  /*5f70*/  HFMA2 R62, -RZ, RZ, 0, 0 ;  /* 0x00000000ff3e7431 */ /* 0x000fe400000001ff */
[----:B------:R-:W-:Y:S01]  /*5f80*/  FFMA.FTZ R97, R116, UR13, R74 ;  /* 0x0000000d74617c23 */ /* 0x000fe2000801004a */
[----:B------:R-:W-:Y:S01]  /*5f90*/  @P0 FMUL.FTZ R62, R87, R90 ;  /* 0x0000005a573e0220 */ /* 0x000fe20000410000 */
[----:B------:R-:W-:Y:S01]  /*5fa0*/  HFMA2 R63, -RZ, RZ, 0, 0 ;  /* 0x00000000ff3f7431 */ /* 0x000fe200000001ff */
[----:B------:R-:W-:Y:S02]  /*5fb0*/  LOP3.LUT P0, RZ, R149, 0xff00, RZ, 0xc0, !PT ;  /* 0x0000ff0095ff7812 */ /* 0x000fe4000780c0ff */
[----:B---3--:R-:W-:Y:S02]  /*5fc0*/  @P6 MOV R4, R2 ;  /* 0x0000000200046202 */ /* 0x008fe40000000f00 */
[----:B------:R-:W-:-:S02]  /*5fd0*/  @P4 SHF.R.U64 R7, R2, 0x10, R3 ;  /* 0x0000001002074819 */ /* 0x000fc40000001203 */
[----:B------:R-:W-:Y:S01]  /*5fe0*/  @P6 SHF.L.U32 R2, R4, 0x10, RZ ;  /* 0x0000001004026819 */ /* 0x000fe200000006ff */
[----:B------:R-:W-:Y:S01]  /*5ff0*/  FADD.FTZ R93, R106, -R93 ;  /* 0x8000005d6a5d7221 */ /* 0x000fe20000010000 */
[----:B------:R-:W-:-:S03]  /*6000*/  @P4 SHF.L.U32 R4, R7, 0x10, RZ ;  /* 0x0000001007044819 */ /* 0x000fc600000006ff */
[----:B------:R-:W-:Y:S01]  /*6010*/  @P6 FMUL.FTZ R63, R107, R2 ;  /* 0x000000026b3f6220 */ /* 0x000fe20000410000 */
[----:B------:R-:W-:Y:S01]  /*6020*/  ISETP.GE.U32.AND P6, PT, R149, 0x1000000, PT ;  /* 0x010000009500780c */ /* 0x000fe20003fc6070 */
[----:B------:R-:W-:Y:S01]  /*6030*/  FADD.FTZ R97, R110, -R97 ;  /* 0x800000616e617221 */ /* 0x000fe20000010000 */
[--C-:B------:R-:W-:Y:S01]  /*6040*/  FFMA.FTZ R115, R115, UR13, R74.reuse ;  /* 0x0000000d73737c23 */ /* 0x100fe2000801004a */
[----:B------:R-:W-:Y:S01]  /*6050*/  MOV R92, RZ ;  /* 0x000000ff005c7202 */ /* 0x000fe20000000f00 */
[----:B------:R-:W-:Y:S01]  /*6060*/  @P2 FMUL.FTZ R92, R86, R5 ;  /* 0x00000005565c2220 */ /* 0x000fe20000410000 */
[----:B------:R-:W-:Y:S01]  /*6070*/  FMUL.FTZ R93, R93, UR12 ;  /* 0x0000000c5d5d7c20 */ /* 0x000fe20008410000 */
[----:B------:R-:W-:Y:S01]  /*6080*/  FFMA.FTZ R113, R113, UR13, R74 ;  /* 0x0000000d71717c23 */ /* 0x000fe2000801004a */
[----:B------:R-:W-:Y:S01]  /*6090*/  MOV R90, RZ ;  /* 0x000000ff005a7202 */ /* 0x000fe20000000f00 */
[----:B------:R-:W-:Y:S01]  /*60a0*/  FMUL.FTZ R97, R97, UR12 ;  /* 0x0000000c61617c20 */ /* 0x000fe20008410000 */
[----:B------:R-:W-:Y:S01]  /*60b0*/  LOP3.LUT P2, RZ, R149, 0xff0000, RZ, 0xc0, !PT ;  /* 0x00ff000095ff7812 */ /* 0x000fe2000784c0ff */
[----:B------:R-:W-:Y:S01]  /*60c0*/  @P4 FMUL.FTZ R90, R67, R4 ;  /* 0x00000004435a4220 */ /* 0x000fe20000410000 */
[----:B------:R-:W-:Y:S01]  /*60d0*/  FADD.FTZ R115, R108, -R115 ;  /* 0x800000736c737221 */ /* 0x000fe20000010000 */
[----:B------:R-:W-:Y:S01]  /*60e0*/  LOP3.LUT P4, RZ, R149, 0xff, RZ, 0xc0, !PT ;  /* 0x000000ff95ff7812 */ /* 0x000fe2000788c0ff */
[----:B------:R-:W-:Y:S01]  /*60f0*/  FMUL.FTZ R93, R93, UR4 ;  /* 0x000000045d5d7c20 */ /* 0x000fe20008410000 */
[----:B------:R-:W-:Y:S01]  /*6100*/  FADD.FTZ R113, R104, -R113 ;  /* 0x8000007168717221 */ /* 0x000fe20000010000 */
[----:B------:R-:W-:Y:S01]  /*6110*/  FMUL.FTZ R97, R97, UR4 ;  /* 0x0000000461617c20 */ /* 0x000fe20008410000 */
[----:B------:R-:W-:Y:S01]  /*6120*/  @P0 SHF.L.U32 R4, R24, 0x10, RZ ;  /* 0x0000001018040819 */ /* 0x000fe200000006ff */
[----:B------:R-:W-:Y:S01]  /*6130*/  FMUL.FTZ R115, R115, UR12 ;  /* 0x0000000c73737c20 */ /* 0x000fe20008410000 */
[----:B------:R-:W-:Y:S01]  /*6140*/  FMUL.FTZ R95, R93, UR22 ;  /* 0x000000165d5f7c20 */ /* 0x000fe20008410000 */
[----:B------:R-:W-:Y:S01]  /*6150*/  @P6 SHF.L.U32 R5, R23, 0x10, RZ ;  /* 0x0000001017056819 */ /* 0x000fe200000006ff */
[----:B------:R-:W-:Y:S01]  /*6160*/  FMUL.FTZ R113, R113, UR12 ;  /* 0x0000000c71717c20 */ /* 0x000fe20008410000 */
[----:B------:R-:W-:Y:S01]  /*6170*/  FMUL.FTZ R98, R97, UR22 ;  /* 0x0000001661627c20 */ /* 0x000fe20008410000 */
[----:B------:R-:W-:-:S02]  /*6180*/  HFMA2 R2, -RZ, RZ, 0, 0 ;  /* 0x00000000ff027431 */ /* 0x000fc400000001ff */
[----:B------:R-:W-:Y:S01]  /*6190*/  FMUL.FTZ R115, R115, UR4 ;  /* 0x0000000473737c20 */ /* 0x000fe20008410000 */
[----:B------:R-:W-:Y:S01]  /*61a0*/  CS2R R8, SRZ ;  /* 0x0000000000087805 */ /* 0x000fe2000001ff00 */
[----:B------:R-:W-:Y:S01]  /*61b0*/  @P0 FMUL.FTZ R2, R95, R4 ;  /* 0x000000045f020220 */ /* 0x000fe20000410000 */
[----:B------:R-:W-:Y:S01]  /*61c0*/  FMUL.FTZ R113, R113, UR4 ;  /* 0x0000000471717c20 */ /* 0x000fe20008410000 */
[----:B------:R-:W-:Y:S01]  /*61d0*/  @P6 FMUL.FTZ R9, R98, R5 ;  /* 0x0000000562096220 */ /* 0x000fe20000410000 */
[----:B------:R-:W-:Y:S01]  /*61e0*/  @P2 SHF.L.U32 R4, R145, 0x10, RZ ;  /* 0x0000001091042819 */ /* 0x000fe200000006ff */
[----:B------:R-:W-:Y:S01]  /*61f0*/  FMUL.FTZ R115, R115, UR22 ;  /* 0x0000001673737c20 */ /* 0x000fe20008410000 */
[----:B------:R-:W-:Y:S01]  /*6200*/  @P4 SHF.L.U32 R5, R144, 0x10, RZ ;  /* 0x0000001090054819 */ /* 0x000fe200000006ff */
[----:B------:R-:W-:Y:S01]  /*6210*/  FMUL.FTZ R96, R113, UR22 ;  /* 0x0000001671607c20 */ /* 0x000fe20008410000 */
[----:B------:R-:W-:Y:S01]  /*6220*/  MOV R7, RZ ;  /* 0x000000ff00077202 */ /* 0x000fe20000000f00 */
[----:B------:R-:W0:Y:S01]  /*6230*/  F2F.BF16.F32 R2, R2 ;  /* 0x0000000200027304 */ /* 0x000e220000202000 */
[----:B------:R-:W-:Y:S01]  /*6240*/  @P2 FMUL.FTZ R7, R115, R4 ;  /* 0x0000000473072220 */ /* 0x000fe20000410000 */
[----:B------:R-:W-:-:S06]  /*6250*/  @P4 FMUL.FTZ R8, R96, R5 ;  /* 0x0000000560084220 */ /* 0x000fcc0000410000 */
[----:B------:R-:W1:Y:S08]  /*6260*/  F2F.BF16.F32 R9, R9 ;  /* 0x0000000900097304 */ /* 0x000e700000202000 */
[----:B------:R3:W4:Y:S08]  /*6270*/  F2F.BF16.F32 R74, R7 ;  /* 0x00000007004a7304 */ /* 0x0007300000202000 */
[----:B------:R-:W4:Y:S01]  /*6280*/  F2F.BF16.F32 R87, R8 ;  /* 0x0000000800577304 */ /* 0x000f220000202000 */
[----:B---3--:R-:W-:Y:S01]  /*6290*/  @P3 MOV R7, R3 ;  /* 0x0000000300073202 */ /* 0x008fe20000000f00 */
[----:B0-----:R-:W-:Y:S01]  /*62a0*/  IMAD.WIDE.U32 R4, R2, 0x10000, RZ ;  /* 0x0001000002047825 */ /* 0x001fe200078e00ff */
[----:B-1----:R-:W-:-:S02]  /*62b0*/  SHF.L.U32 R67, R9, 0x10, RZ ;  /* 0x0000001009437819 */ /* 0x002fc400000006ff */
[----:B------:R-:W-:Y:S02]  /*62c0*/  @P3 SHF.L.U32 R2, R7, 0x10, RZ ;  /* 0x0000001007023819 */ /* 0x000fe400000006ff */
[----:B----4-:R-:W-:Y:S01]  /*62d0*/  LOP3.LUT R5, R5, R67, R74, 0xfe, !PT ;  /* 0x0000004305057212 */ /* 0x010fe200078efe4a */
[----:B------:R-:W-:Y:S02]  /*62e0*/  IMAD.MOV.U32 R67, RZ, RZ, RZ ;  /* 0x000000ffff437224 */ /* 0x000fe400078e00ff */
[----:B------:R-:W-:-:S04]  /*62f0*/  IMAD.WIDE.U32 R6, R6, 0x8, R182 ;  /* 0x0000000806067825 */ /* 0x000fc800078e00b6 */
[----:B------:R-:W-:Y:S01]  /*6300*/  @P3 FMUL.FTZ R67, R91, R2 ;  /* 0x000000025b433220 */ /* 0x000fe20000410000 */
[----:B------:R-:W-:Y:S02]  /*6310*/  @P5 SHF.R.U32.HI R93, RZ, 0x10, R3 ;  /* 0x00000010ff5d5819 */ /* 0x000fe40000011603 */
[----:B------:R-:W-:Y:S02]  /*6320*/  LOP3.LUT R4, R4, R87, RZ, 0xfc, !PT ;  /* 0x0000005704047212 */ /* 0x000fe400078efcff */
[----:B------:R-:W-:-:S03]  /*6330*/  @P5 SHF.L.U32 R8, R93, 0x10, RZ ;  /* 0x000000105d085819 */ /* 0x000fc600000006ff */
[----:B------:R0:W-:Y:S01]  /*6340*/  STG.E.64 desc[UR14][R6.64], R4 ;  /* 0x0000000406007986 */ /* 0x0001e2000c101b0e */
[----:B------:R-:W-:Y:S01]  /*6350*/  CS2R R2, SRZ ;  /* 0x0000000000027805 */ /* 0x000fe2000001ff00 */
[----:B------:R-:W-:Y:S01]  /*6360*/  HFMA2 R74, -RZ, RZ, 0, 0 ;  /* 0x00000000ff4a7431 */ /* 0x000fe200000001ff */
[----:B------:R-:W-:Y:S01]  /*6370*/  MOV R87, RZ ;  /* 0x000000ff00577202 */ /* 0x000fe20000000f00 */
[----:B------:R-:W-:Y:S02]  /*6380*/  HFMA2 R94, -RZ, RZ, 0, 0 ;  /* 0x00000000ff5e7431 */ /* 0x000fe400000001ff */
[----:B------:R-:W-:Y:S01]  /*6390*/  @P5 FMUL.FTZ R2, R89, R8 ;  /* 0x0000000859025220 */ /* 0x000fe20000410000 */
[----:B--2---:R-:W-:Y:S02]  /*63a0*/  @P4 MOV R9, R60 ;  /* 0x0000003c00094202 */ /* 0x004fe40000000f00 */
[----:B------:R-:W-:Y:S02]  /*63b0*/  @P0 SHF.R.U64 R91, R60, 0x10, R61 ;  /* 0x000000103c5b0819 */ /* 0x000fe4000000123d */
[----:B------:R-:W-:-:S02]  /*63c0*/  @P2 MOV R86, R61 ;  /* 0x0000003d00562202 */ /* 0x000fc40000000f00 */
[----:B------:R-:W-:Y:S02]  /*63d0*/  @P6 SHF.R.U32.HI R60, RZ, 0x10, R61 ;  /* 0x00000010ff3c6819 */ /* 0x000fe4000001163d */
[----:B------:R-:W-:Y:S02]  /*63e0*/  @P4 SHF.L.U32 R9, R9, 0x10, RZ ;  /* 0x0000001009094819 */ /* 0x000fe400000006ff */
[----:B0-----:R-:W-:Y:S02]  /*63f0*/  @P0 SHF.L.U32 R4, R91, 0x10, RZ ;  /* 0x000000105b040819 */ /* 0x001fe400000006ff */
[----:B------:R-:W-:Y:S02]  /*6400*/  @P2 SHF.L.U32 R86, R86, 0x10, RZ ;  /* 0x0000001056562819 */ /* 0x000fe400000006ff */
[----:B------:R-:W-:Y:S01]  /*6410*/  @P6 SHF.L.U32 R5, R60, 0x10, RZ ;  /* 0x000000103c056819 */ /* 0x000fe200000006ff */
[----:B------:R-:W-:Y:S01]  /*6420*/  @P4 FMUL.FTZ R3, R96, R9 ;  /* 0x0000000960034220 */ /* 0x000fe20000410000 */
[----:B------:R-:W-:Y:S01]  /*6430*/  @P0 FMUL.FTZ R74, R95, R4 ;  /* 0x000000045f4a0220 */ /* 0x000fe20000410000 */
[----:B------:R-:W-:-:S02]  /*6440*/  @P2 FMUL.FTZ R87, R115, R86 ;  /* 0x0000005673572220 */ /* 0x000fc40000410000 */
[----:B------:R-:W-:Y:S01]  /*6450*/  @P6 FMUL.FTZ R94, R98, R5 ;  /* 0x00000005625e6220 */ /* 0x000fe20000410000 */
[----:B------:R-:W-:Y:S06]  /*6460*/  BRA `(.L_x_1018) ;  /* 0x0000004000d47947 */ /* 0x000fec0003800000 */
.L_x_1016:
[----:B------:R-:W-:-:S04]  /*6470*/  UISETP.NE.U32.AND UP1, UPT, UR20, URZ, UPT ;  /* 0x000000ff1400728c */ /* 0x000fc8000bf25070 */
[----:B------:R-:W-:-:S09]  /*6480*/  UISETP.NE.AND.EX UP1, UPT, UR21, URZ, UPT, UP1 ;  /* 0x000000ff1500728c */ /* 0x000fd2000bf25310 */
[----:B------:R-:W-:Y:S05]  /*6490*/  BRA.U UP1, `(.L_x_1019) ;  /* 0x0000001d01d87547 */ /* 0x000fea000b800000 */
[----:B------:R-:W0:Y:S02]  /*64a0*/  LDC.64 R198, c[0x0][0x390] ;  /* 0x0000e400ffc67b82 */ /* 0x000e240000000a00 */
[----:B0-----:R-:W-:-:S06]  /*64b0*/  IMAD.WIDE.U32 R60, R161, 0x8, R198 ;  /* 0x00000008a13c7825 */ /* 0x001fcc00078e00c6 */
[----:B------:R-:W2:Y:S01]  /*64c0*/  LDG.E.64 R60, desc[UR14][R60.64] ;  /* 0x0000000e3c3c7981 */ /* 0x000ea2000c1e1b00 */
[----:B-----5:R-:W-:Y:S01]  /*64d0*/  SHF.R.U64 R62, R130, 0x10, R131 ;  /* 0x00000010823e7819 */ /* 0x020fe20000001283 */
[--C-:B------:R-:W-:Y:S01]  /*64e0*/  FFMA.FTZ R63, R184, UR13, R74.reuse ;  /* 0x0000000db83f7c23 */ /* 0x100fe2000801004a */
[----:B------:R-:W-:Y:S01]  /*64f0*/  LOP3.LUT P4, RZ, R209, 0xff00, RZ, 0xc0, !PT ;  /* 0x0000ff00d1ff7812 */ /* 0x000fe2000788c0ff */
[--C-:B------:R-:W-:Y:S01]  /*6500*/  FFMA.FTZ R189, R189, UR13, R74.reuse ;  /* 0x0000000dbdbd7c23 */ /* 0x100fe2000801004a */
[----:B------:R-:W-:Y:S01]  /*6510*/  SHF.L.U32 R62, R62, 0x10, RZ ;  /* 0x000000103e3e7819 */ /* 0x000fe200000006ff */
[----:B------:R-:W-:Y:S01]  /*6520*/  FADD.FTZ R65, R186, -R63 ;  /* 0x8000003fba417221 */ /* 0x000fe20000010000 */
[----:B------:R-:W-:Y:S01]  /*6530*/  FFMA.FTZ R64, R183, UR13, R74 ;  /* 0x0000000db7407c23 */ /* 0x000fe2000801004a */
[----:B------:R-:W-:Y:S01]  /*6540*/  ISETP.GE.U32.AND P0, PT, R209, 0x1000000, PT ;  /* 0x01000000d100780c */ /* 0x000fe20003f06070 */
[----:B------:R-:W-:Y:S01]  /*6550*/  FADD.FTZ R66, R188, -R189 ;  /* 0x800000bdbc427221 */ /* 0x000fe20000010000 */
[----:B------:R-:W-:Y:S01]  /*6560*/  FFMA.FTZ R62, R65, UR12, R62 ;  /* 0x0000000c413e7c23 */ /* 0x000fe2000801003e */
[----:B------:R-:W-:Y:S01]  /*6570*/  SHF.R.U32.HI R65, RZ, 0x10, R131 ;  /* 0x00000010ff417819 */ /* 0x000fe20000011683 */
[----:B------:R-:W-:Y:S01]  /*6580*/  FADD.FTZ R187, R187, -R64 ;  /* 0x80000040bbbb7221 */ /* 0x000fe20000010000 */
[----:B------:R-:W-:Y:S01]  /*6590*/  MOV R63, R131 ;  /* 0x00000083003f7202 */ /* 0x000fe20000000f00 */
[----:B------:R-:W-:Y:S01]  /*65a0*/  FMUL.FTZ R62, R62, UR4 ;  /* 0x000000043e3e7c20 */ /* 0x000fe20008410000 */
[----:B------:R-:W-:Y:S01]  /*65b0*/  SHF.L.U32 R65, R65, 0x10, RZ ;  /* 0x0000001041417819 */ /* 0x000fe200000006ff */
[----:B------:R-:W-:Y:S01]  /*65c0*/  FFMA.FTZ R182, R182, UR13, R74 ;  /* 0x0000000db6b67c23 */ /* 0x000fe2000801004a */
[----:B------:R-:W-:Y:S01]  /*65d0*/  LOP3.LUT P2, RZ, R209, 0xff0000, RZ, 0xc0, !PT ;  /* 0x00ff0000d1ff7812 */ /* 0x000fe2000784c0ff */
[----:B------:R-:W-:Y:S01]  /*65e0*/  FMUL.FTZ R68, R62, UR22 ;  /* 0x000000163e447c20 */ /* 0x000fe20008410000 */
[----:B------:R-:W-:Y:S01]  /*65f0*/  MOV R62, R130 ;  /* 0x00000082003e7202 */ /* 0x000fe20000000f00 */
[----:B------:R-:W-:Y:S01]  /*6600*/  FFMA.FTZ R66, R66, UR12, R65 ;  /* 0x0000000c42427c23 */ /* 0x000fe20008010041 */
[----:B------:R-:W-:Y:S01]  /*6610*/  SHF.L.U32 R64, R63, 0x10, RZ ;  /* 0x000000103f407819 */ /* 0x000fe200000006ff */
[----:B------:R-:W-:Y:S01]  /*6620*/  FADD.FTZ R185, R185, -R182 ;  /* 0x800000b6b9b97221 */ /* 0x000fe20000010000 */
[----:B------:R-:W-:Y:S01]  /*6630*/  LOP3.LUT P3, RZ, R209, 0xff, RZ, 0xc0, !PT ;  /* 0x000000ffd1ff7812 */ /* 0x000fe2000786c0ff */
[----:B------:R-:W-:Y:S01]  /*6640*/  FMUL.FTZ R66, R66, UR4 ;  /* 0x0000000442427c20 */ /* 0x000fe20008410000 */
[----:B------:R-:W-:Y:S01]  /*6650*/  @P4 SHF.L.U32 R67, R12, 0x10, RZ ;  /* 0x000000100c434819 */ /* 0x000fe200000006ff */
[----:B------:R-:W-:Y:S01]  /*6660*/  FFMA.FTZ R64, R187, UR12, R64 ;  /* 0x0000000cbb407c23 */ /* 0x000fe20008010040 */
[----:B------:R-:W-:Y:S01]  /*6670*/  SHF.L.U32 R62, R62, 0x10, RZ ;  /* 0x000000103e3e7819 */ /* 0x000fe200000006ff */
[----:B------:R-:W-:-:S02]  /*6680*/  HFMA2 R63, -RZ, RZ, 0, 0 ;  /* 0x00000000ff3f7431 */ /* 0x000fc400000001ff */
[----:B------:R-:W-:Y:S01]  /*6690*/  FMUL.FTZ R72, R66, UR22 ;  /* 0x0000001642487c20 */ /* 0x000fe20008410000 */
[----:B------:R-:W-:Y:S01]  /*66a0*/  @P4 FMUL.FTZ R63, R67, R68 ;  /* 0x00000044433f4220 */ /* 0x000fe20000410000 */
[----:B------:R-:W-:Y:S01]  /*66b0*/  FMUL.FTZ R64, R64, UR4 ;  /* 0x0000000440407c20 */ /* 0x000fe20008410000 */
[----:B------:R-:W-:Y:S01]  /*66c0*/  FFMA.FTZ R62, R185, UR12, R62 ;  /* 0x0000000cb93e7c23 */ /* 0x000fe2000801003e */
[----:B------:R-:W-:Y:S01]  /*66d0*/  @P0 IMAD.U32 R67, R11, 0x10000, RZ ;  /* 0x000100000b430824 */ /* 0x000fe200078e00ff */
[----:B------:R-:W-:Y:S01]  /*66e0*/  @P2 SHF.L.U32 R70, R133, 0x10, RZ ;  /* 0x0000001085462819 */ /* 0x000fe200000006ff */
[----:B------:R-:W-:Y:S01]  /*66f0*/  FMUL.FTZ R73, R64, UR22 ;  /* 0x0000001640497c20 */ /* 0x000fe20008410000 */
[----:B------:R-:W-:Y:S01]  /*6700*/  MOV R69, RZ ;  /* 0x000000ff00457202 */ /* 0x000fe20000000f00 */
[----:B------:R-:W-:Y:S01]  /*6710*/  FMUL.FTZ R62, R62, UR4 ;  /* 0x000000043e3e7c20 */ /* 0x000fe20008410000 */
[----:B------:R-:W-:Y:S01]  /*6720*/  @P0 FMUL.FTZ R69, R67, R72 ;  /* 0x0000004843450220 */ /* 0x000fe20000410000 */
[----:B------:R-:W0:Y:S01]  /*6730*/  LDC.64 R182, c[0x0][0x468] ;  /* 0x00011a00ffb67b82 */ /* 0x000e220000000a00 */
[----:B------:R-:W-:Y:S01]  /*6740*/  @P3 SHF.L.U32 R64, R132, 0x10, RZ ;  /* 0x0000001084403819 */ /* 0x000fe200000006ff */
[----:B------:R-:W-:-:S02]  /*6750*/  HFMA2 R65, -RZ, RZ, 0, 0 ;  /* 0x00000000ff417431 */ /* 0x000fc400000001ff */
[----:B------:R-:W-:Y:S01]  /*6760*/  FMUL.FTZ R185, R62, UR22 ;  /* 0x000000163eb97c20 */ /* 0x000fe20008410000 */
[----:B------:R-:W-:Y:S01]  /*6770*/  @P2 FMUL.FTZ R65, R70, R73 ;  /* 0x0000004946412220 */ /* 0x000fe20000410000 */
[----:B------:R-:W1:Y:S01]  /*6780*/  F2F.BF16.F32 R63, R63 ;  /* 0x0000003f003f7304 */ /* 0x000e620000202000 */
[----:B------:R-:W-:Y:S02]  /*6790*/  HFMA2 R70, -RZ, RZ, 0, 0 ;  /* 0x00000000ff467431 */ /* 0x000fe400000001ff */
[----:B------:R-:W-:-:S05]  /*67a0*/  @P3 FMUL.FTZ R70, R64, R185 ;  /* 0x000000b940463220 */ /* 0x000fca0000410000 */
[----:B------:R-:W3:Y:S01]  /*67b0*/  F2F.BF16.F32 R69, R69 ;  /* 0x0000004500457304 */ /* 0x000ee20000202000 */
[----:B-1----:R-:W-:-:S07]  /*67c0*/  IMAD.WIDE.U32 R62, R63, 0x10000, RZ ;  /* 0x000100003f3e7825 */ /* 0x002fce00078e00ff */
[----:B------:R-:W1:Y:S01]  /*67d0*/  F2F.BF16.F32 R65, R65 ;  /* 0x0000004100417304 */ /* 0x000e620000202000 */
[----:B---3--:R-:W-:-:S07]  /*67e0*/  SHF.L.U32 R67, R69, 0x10, RZ ;  /* 0x0000001045437819 */ /* 0x008fce00000006ff */
[----:B------:R-:W3:Y:S01]  /*67f0*/  F2F.BF16.F32 R71, R70 ;  /* 0x0000004600477304 */ /* 0x000ee20000202000 */
[----:B-1----:R-:W-:Y:S01]  /*6800*/  LOP3.LUT R63, R63, R67, R65, 0xfe, !PT ;  /* 0x000000433f3f7212 */ /* 0x002fe200078efe41 */
[----:B0-----:R-:W-:-:S04]  /*6810*/  IMAD.WIDE.U32 R64, R161, 0x8, R182 ;  /* 0x00000008a1407825 */ /* 0x001fc800078e00b6 */
[----:B------:R-:W-:Y:S01]  /*6820*/  IMAD.WIDE.U32 R66, R150, 0x8, R198 ;  /* 0x0000000896427825 */ /* 0x000fe200078e00c6 */
[----:B---3--:R-:W-:-:S05]  /*6830*/  LOP3.LUT R62, R62, R71, RZ, 0xfc, !PT ;  /* 0x000000473e3e7212 */ /* 0x008fca00078efcff */
[----:B------:R0:W-:Y:S04]  /*6840*/  STG.E.64 desc[UR14][R64.64], R62 ;  /* 0x0000003e40007986 */ /* 0x0001e8000c101b0e */
[----:B------:R-:W3:Y:S01]  /*6850*/  LDG.E.64 R66, desc[UR14][R66.64] ;  /* 0x0000000e42427981 */ /* 0x000ee2000c1e1b00 */
[----:B------:R-:W-:Y:S02]  /*6860*/  HFMA2 R75, -RZ, RZ, 0, 0 ;  /* 0x00000000ff4b7431 */ /* 0x000fe400000001ff */
[--C-:B------:R-:W-:Y:S01]  /*6870*/  FFMA.FTZ R156, R156, UR13, R74.reuse ;  /* 0x0000000d9c9c7c23 */ /* 0x100fe2000801004a */
[--C-:B------:R-:W-:Y:S01]  /*6880*/  FFMA.FTZ R155, R155, UR13, R74.reuse ;  /* 0x0000000d9b9b7c23 */ /* 0x100fe2000801004a */
[----:B------:R-:W-:Y:S01]  /*6890*/  MOV R161, RZ ;  /* 0x000000ff00a17202 */ /* 0x000fe20000000f00 */
[----:B------:R-:W-:Y:S01]  /*68a0*/  FFMA.FTZ R157, R157, UR13, R74 ;  /* 0x0000000d9d9d7c23 */ /* 0x000fe2000801004a */
[----:B------:R-:W-:Y:S01]  /*68b0*/  LOP3.LUT P6, RZ, R169, 0xff00, RZ, 0xc0, !PT ;  /* 0x0000ff00a9ff7812 */ /* 0x000fe200078cc0ff */
[----:B------:R-:W-:Y:S01]  /*68c0*/  FADD.FTZ R153, R153, -R156 ;  /* 0x8000009c99997221 */ /* 0x000fe20000010000 */
[----:B------:R-:W-:Y:S01]  /*68d0*/  FADD.FTZ R155, R152, -R155 ;  /* 0x8000009b989b7221 */ /* 0x000fe20000010000 */
[----:B------:R-:W-:Y:S01]  /*68e0*/  FFMA.FTZ R158, R158, UR13, R74 ;  /* 0x0000000d9e9e7c23 */ /* 0x000fe2000801004a */
[----:B0-----:R-:W-:Y:S01]  /*68f0*/  MOV R62, R129 ;  /* 0x00000081003e7202 */ /* 0x001fe20000000f00 */
[----:B------:R-:W-:Y:S01]  /*6900*/  HFMA2 R63, -RZ, RZ, 0, 0 ;  /* 0x00000000ff3f7431 */ /* 0x000fe200000001ff */
[----:B------:R-:W-:Y:S01]  /*6910*/  SHF.R.U32.HI R65, RZ, 0x10, R129 ;  /* 0x00000010ff417819 */ /* 0x000fe20000011681 */
[----:B------:R-:W-:Y:S01]  /*6920*/  FADD.FTZ R151, R151, -R158 ;  /* 0x8000009e97977221 */ /* 0x000fe20000010000 */
[----:B------:R-:W-:-:S02]  /*6930*/  SHF.L.U32 R62, R62, 0x10, RZ ;  /* 0x000000103e3e7819 */ /* 0x000fc400000006ff */
[----:B------:R-:W-:Y:S02]  /*6940*/  SHF.L.U32 R65, R65, 0x10, RZ ;  /* 0x0000001041417819 */ /* 0x000fe400000006ff */
[----:B------:R-:W-:Y:S01]  /*6950*/  LOP3.LUT P5, RZ, R169, 0xff, RZ, 0xc0, !PT ;  /* 0x000000ffa9ff7812 */ /* 0x000fe200078ac0ff */
[----:B------:R-:W-:Y:S01]  /*6960*/  FFMA.FTZ R64, R153, UR12, R62 ;  /* 0x0000000c99407c23 */ /* 0x000fe2000801003e */
[----:B------:R-:W-:-:S03]  /*6970*/  MOV R62, R128 ;  /* 0x00000080003e7202 */ /* 0x000fc60000000f00 */
[----:B------:R-:W-:Y:S01]  /*6980*/  FMUL.FTZ R64, R64, UR4 ;  /* 0x0000000440407c20 */ /* 0x000fe20008410000 */
[----:B------:R-:W-:-:S03]  /*6990*/  SHF.L.U32 R62, R62, 0x10, RZ ;  /* 0x000000103e3e7819 */ /* 0x000fc600000006ff */
[----:B------:R-:W-:Y:S02]  /*69a0*/  FMUL.FTZ R153, R64, UR22 ;  /* 0x0000001640997c20 */ /* 0x000fe40008410000 */
[----:B------:R-:W-:-:S04]  /*69b0*/  FFMA.FTZ R62, R151, UR12, R62 ;  /* 0x0000000c973e7c23 */ /* 0x000fc8000801003e */
[----:B------:R-:W-:Y:S01]  /*69c0*/  FMUL.FTZ R62, R62, UR4 ;  /* 0x000000043e3e7c20 */ /* 0x000fe20008410000 */
[----:B--2---:R-:W-:Y:S02]  /*69d0*/  @P3 MOV R69, R60 ;  /* 0x0000003c00453202 */ /* 0x004fe40000000f00 */
[----:B------:R-:W-:Y:S02]  /*69e0*/  @P4 SHF.R.U64 R71, R60, 0x10, R61 ;  /* 0x000000103c474819 */ /* 0x000fe4000000123d */
[----:B------:R-:W-:Y:S02]  /*69f0*/  @P3 SHF.L.U32 R60, R69, 0x10, RZ ;  /* 0x00000010453c3819 */ /* 0x000fe400000006ff */
[----:B------:R-:W-:-:S03]  /*6a00*/  @P4 SHF.L.U32 R69, R71, 0x10, RZ ;  /* 0x0000001047454819 */ /* 0x000fc600000006ff */
[----:B------:R-:W-:Y:S01]  /*6a10*/  @P3 FMUL.FTZ R75, R185, R60 ;  /* 0x0000003cb94b3220 */ /* 0x000fe20000410000 */
[----:B------:R-:W-:Y:S01]  /*6a20*/  SHF.R.U64 R60, R128, 0x10, R129 ;  /* 0x00000010803c7819 */ /* 0x000fe20000001281 */
[----:B------:R-:W-:Y:S01]  /*6a30*/  @P4 FMUL.FTZ R161, R68, R69 ;  /* 0x0000004544a14220 */ /* 0x000fe20000410000 */
[C---:B------:R-:W-:Y:S01]  /*6a40*/  ISETP.GE.U32.AND P4, PT, R169.reuse, 0x1000000, PT ;  /* 0x01000000a900780c */ /* 0x040fe20003f86070 */
[----:B------:R-:W-:Y:S01]  /*6a50*/  FADD.FTZ R68, R154, -R157 ;  /* 0x8000009d9a447221 */ /* 0x000fe20000010000 */
[----:B------:R-:W-:Y:S01]  /*6a60*/  SHF.L.U32 R60, R60, 0x10, RZ ;  /* 0x000000103c3c7819 */ /* 0x000fe200000006ff */
[----:B------:R-:W-:Y:S01]  /*6a70*/  FMUL.FTZ R154, R62, UR22 ;  /* 0x000000163e9a7c20 */ /* 0x000fe20008410000 */
[----:B------:R-:W-:Y:S01]  /*6a80*/  LOP3.LUT P3, RZ, R169, 0xff0000, RZ, 0xc0, !PT ;  /* 0x00ff0000a9ff7812 */ /* 0x000fe2000786c0ff */
[----:B------:R-:W-:Y:S01]  /*6a90*/  FFMA.FTZ R68, R68, UR12, R65 ;  /* 0x0000000c44447c23 */ /* 0x000fe20008010041 */
[----:B------:R-:W-:Y:S01]  /*6aa0*/  @P6 SHF.L.U32 R69, R14, 0x10, RZ ;  /* 0x000000100e456819 */ /* 0x000fe200000006ff */
[----:B------:R-:W-:Y:S01]  /*6ab0*/  FFMA.FTZ R60, R155, UR12, R60 ;  /* 0x0000000c9b3c7c23 */ /* 0x000fe2000801003c */
[----:B------:R-:W-:-:S02]  /*6ac0*/  HFMA2 R65, -RZ, RZ, 0, 0 ;  /* 0x00000000ff417431 */ /* 0x000fc400000001ff */
[----:B------:R-:W-:Y:S01]  /*6ad0*/  FMUL.FTZ R68, R68, UR4 ;  /* 0x0000000444447c20 */ /* 0x000fe20008410000 */
[----:B------:R-:W-:Y:S02]  /*6ae0*/  FMUL.FTZ R60, R60, UR4 ;  /* 0x000000043c3c7c20 */ /* 0x000fe40008410000 */
[----:B------:R-:W-:Y:S01]  /*6af0*/  @P4 SHF.L.U32 R71, R13, 0x10, RZ ;  /* 0x000000100d474819 */ /* 0x000fe200000006ff */
[----:B------:R-:W-:Y:S01]  /*6b00*/  FMUL.FTZ R152, R68, UR22 ;  /* 0x0000001644987c20 */ /* 0x000fe20008410000 */
[----:B------:R-:W-:Y:S01]  /*6b10*/  FMUL.FTZ R60, R60, UR22 ;  /* 0x000000163c3c7c20 */ /* 0x000fe20008410000 */
[----:B------:R-:W-:Y:S01]  /*6b20*/  HFMA2 R68, -RZ, RZ, 0, 0 ;  /* 0x00000000ff447431 */ /* 0x000fe200000001ff */
[----:B------:R-:W-:Y:S02]  /*6b30*/  @P3 SHF.L.U32 R70, R135, 0x10, RZ ;  /* 0x0000001087463819 */ /* 0x000fe400000006ff */
[----:B------:R-:W-:Y:S01]  /*6b40*/  @P6 FMUL.FTZ R63, R69, R60 ;  /* 0x0000003c453f6220 */ /* 0x000fe20000410000 */
[----:B------:R-:W-:Y:S01]  /*6b50*/  MOV R69, RZ ;  /* 0x000000ff00457202 */ /* 0x000fe20000000f00 */
[----:B------:R-:W-:Y:S01]  /*6b60*/  @P4 FMUL.FTZ R69, R71, R152 ;  /* 0x0000009847454220 */ /* 0x000fe20000410000 */
[----:B------:R-:W-:Y:S01]  /*6b70*/  @P5 SHF.L.U32 R71, R134, 0x10, RZ ;  /* 0x0000001086475819 */ /* 0x000fe200000006ff */
[----:B------:R-:W-:-:S02]  /*6b80*/  @P3 FMUL.FTZ R65, R70, R153 ;  /* 0x0000009946413220 */ /* 0x000fc40000410000 */
[----:B------:R-:W0:Y:S02]  /*6b90*/  F2F.BF16.F32 R63, R63 ;  /* 0x0000003f003f7304 */ /* 0x000e240000202000 */
[----:B------:R-:W-:-:S06]  /*6ba0*/  @P5 FMUL.FTZ R68, R71, R154 ;  /* 0x0000009a47445220 */ /* 0x000fcc0000410000 */
[----:B------:R-:W1:Y:S01]  /*6bb0*/  F2F.BF16.F32 R69, R69 ;  /* 0x0000004500457304 */ /* 0x000e620000202000 */
[----:B0-----:R-:W-:-:S07]  /*6bc0*/  IMAD.WIDE.U32 R62, R63, 0x10000, RZ ;  /* 0x000100003f3e7825 */ /* 0x001fce00078e00ff */
[----:B------:R-:W0:Y:S01]  /*6bd0*/  F2F.BF16.F32 R65, R65 ;  /* 0x0000004100417304 */ /* 0x000e220000202000 */
[----:B-1----:R-:W-:-:S07]  /*6be0*/  IMAD.U32 R71, R69, 0x10000, RZ ;  /* 0x0001000045477824 */ /* 0x002fce00078e00ff */
[----:B------:R-:W1:Y:S01]  /*6bf0*/  F2F.BF16.F32 R151, R68 ;  /* 0x0000004400977304 */ /* 0x000e620000202000 */
[----:B0-----:R-:W-:Y:S01]  /*6c00*/  LOP3.LUT R63, R63, R71, R65, 0xfe, !PT ;  /* 0x000000473f3f7212 */ /* 0x001fe200078efe41 */
[----:B------:R-:W-:Y:S01]  /*6c10*/  IMAD.WIDE.U32 R64, R10, 0x8, R198 ;  /* 0x000000080a407825 */ /* 0x000fe200078e00c6 */
[----:B-1----:R-:W-:-:S03]  /*6c20*/  LOP3.LUT R62, R62, R151, RZ, 0xfc, !PT ;  /* 0x000000973e3e7212 */ /* 0x002fc600078efcff */
[----:B------:R-:W-:-:S05]  /*6c30*/  IMAD.WIDE.U32 R150, R150, 0x8, R182 ;  /* 0x0000000896967825 */ /* 0x000fca00078e00b6 */
[----:B------:R0:W-:Y:S04]  /*6c40*/  STG.E.64 desc[UR14][R150.64], R62 ;  /* 0x0000003e96007986 */ /* 0x0001e8000c101b0e */
[----:B------:R-:W2:Y:S01]  /*6c50*/  LDG.E.64 R64, desc[UR14][R64.64] ;  /* 0x0000000e40407981 */ /* 0x000ea2000c1e1b00 */
[----:B------:R-:W-:Y:S02]  /*6c60*/  @P2 MOV R155, R61 ;  /* 0x0000003d009b2202 */ /* 0x000fe40000000f00 */
[----:B------:R-:W-:Y:S02]  /*6c70*/  CS2R R68, SRZ ;  /* 0x0000000000447805 */ /* 0x000fe4000001ff00 */
[----:B------:R-:W-:Y:S02]  /*6c80*/  @P0 SHF.R.U32.HI R61, RZ, 0x10, R61 ;  /* 0x00000010ff3d0819 */ /* 0x000fe4000001163d */
[----:B------:R-:W-:Y:S01]  /*6c90*/  CS2R R70, SRZ ;  /* 0x0000000000467805 */ /* 0x000fe2000001ff00 */
[--C-:B------:R-:W-:Y:S01]  /*6ca0*/  FFMA.FTZ R89, R89, UR13, R74.reuse ;  /* 0x0000000d59597c23 */ /* 0x100fe2000801004a */
[----:B---3--:R-:W-:Y:S01]  /*6cb0*/  @P6 SHF.R.U64 R157, R66, 0x10, R67 ;  /* 0x00000010429d6819 */ /* 0x008fe20000001243 */
[--C-:B------:R-:W-:Y:S01]  /*6cc0*/  FFMA.FTZ R85, R85, UR13, R74.reuse ;  /* 0x0000000d55557c23 */ /* 0x100fe2000801004a */
[----:B------:R-:W-:Y:S01]  /*6cd0*/  @P0 SHF.L.U32 R61, R61, 0x10, RZ ;  /* 0x000000103d3d0819 */ /* 0x000fe200000006ff */
[----:B------:R-:W-:Y:S01]  /*6ce0*/  FADD.FTZ R89, R2, -R89 ;  /* 0x8000005902597221 */ /* 0x000fe20000010000 */
[----:B0-----:R-:W-:Y:S01]  /*6cf0*/  FFMA.FTZ R62, R83, UR13, R74 ;  /* 0x0000000d533e7c23 */ /* 0x001fe2000801004a */
[----:B------:R-:W-:Y:S01]  /*6d00*/  @P5 MOV R156, R66 ;  /* 0x00000042009c5202 */ /* 0x000fe20000000f00 */
[----:B------:R-:W-:Y:S01]  /*6d10*/  FADD.FTZ R4, R4, -R85 ;  /* 0x8000005504047221 */ /* 0x000fe20000010000 */
[----:B------:R-:W-:Y:S01]  /*6d20*/  @P6 SHF.L.U32 R151, R157, 0x10, RZ ;  /* 0x000000109d976819 */ /* 0x000fe200000006ff */
[----:B------:R-:W-:Y:S01]  /*6d30*/  @P0 FMUL.FTZ R69, R72, R61 ;  /* 0x0000003d48450220 */ /* 0x000fe20000410000 */
[----:B------:R-:W-:Y:S01]  /*6d40*/  @P2 SHF.L.U32 R66, R155, 0x10, RZ ;  /* 0x000000109b422819 */ /* 0x000fe200000006ff */
[----:B------:R-:W-:Y:S01]  /*6d50*/  FADD.FTZ R61, R5, -R62 ;  /* 0x8000003e053d7221 */ /* 0x000fe20000010000 */
[----:B------:R-:W-:Y:S01]  /*6d60*/  FFMA.FTZ R62, R87, UR13, R74 ;  /* 0x0000000d573e7c23 */ /* 0x000fe2000801004a */
[----:B------:R-:W-:Y:S01]  /*6d70*/  @P6 FMUL.FTZ R71, R60, R151 ;  /* 0x000000973c476220 */ /* 0x000fe20000410000 */
[----:B------:R-:W-:Y:S01]  /*6d80*/  SHF.R.U64 R60, R126, 0x10, R127 ;  /* 0x000000107e3c7819 */ /* 0x000fe2000000127f */
[----:B------:R-:W-:Y:S01]  /*6d90*/  @P2 FMUL.FTZ R68, R73, R66 ;  /* 0x0000004249442220 */ /* 0x000fe20000410000 */
[----:B------:R-:W-:Y:S01]  /*6da0*/  FADD.FTZ R73, R3, -R62 ;  /* 0x8000003e03497221 */ /* 0x000fe20000010000 */
[----:B------:R-:W-:-:S02]  /*6db0*/  MOV R3, R127 ;  /* 0x0000007f00037202 */ /* 0x000fc40000000f00 */
[----:B------:R-:W-:Y:S02]  /*6dc0*/  SHF.L.U32 R5, R60, 0x10, RZ ;  /* 0x000000103c057819 */ /* 0x000fe400000006ff */
[----:B------:R-:W-:Y:S02]  /*6dd0*/  SHF.R.U32.HI R60, RZ, 0x10, R127 ;  /* 0x00000010ff3c7819 */ /* 0x000fe4000001167f */
[----:B------:R-:W-:Y:S01]  /*6de0*/  LOP3.LUT P6, RZ, R117, 0xff00, RZ, 0xc0, !PT ;  /* 0x0000ff0075ff7812 */ /* 0x000fe200078cc0ff */
[----:B------:R-:W-:Y:S01]  /*6df0*/  FFMA.FTZ R5, R4, UR12, R5 ;  /* 0x0000000c04057c23 */ /* 0x000fe20008010005 */
[----:B------:R-:W-:Y:S01]  /*6e00*/  SHF.L.U32 R2, R3, 0x10, RZ ;  /* 0x0000001003027819 */ /* 0x000fe200000006ff */
[----:B------:R-:W-:Y:S01]  /*6e10*/  HFMA2 R3, -RZ, RZ, 0, 0 ;  /* 0x00000000ff037431 */ /* 0x000fe200000001ff */
[----:B------:R-:W-:Y:S01]  /*6e20*/  ISETP.GE.U32.AND P2, PT, R117, 0x1000000, PT ;  /* 0x010000007500780c */ /* 0x000fe20003f46070 */
[----:B------:R-:W-:Y:S01]  /*6e30*/  FMUL.FTZ R5, R5, UR4 ;  /* 0x0000000405057c20 */ /* 0x000fe20008410000 */
[----:B------:R-:W-:Y:S01]  /*6e40*/  @P5 SHF.L.U32 R63, R156, 0x10, RZ ;  /* 0x000000109c3f5819 */ /* 0x000fe200000006ff */
[----:B------:R-:W-:Y:S01]  /*6e50*/  FFMA.FTZ R4, R73, UR12, R2 ;  /* 0x0000000c49047c23 */ /* 0x000fe20008010002 */
[----:B------:R-:W-:Y:S01]  /*6e60*/  SHF.L.U32 R60, R60, 0x10, RZ ;  /* 0x000000103c3c7819 */ /* 0x000fe200000006ff */
[----:B------:R-:W-:Y:S01]  /*6e70*/  FMUL.FTZ R62, R5, UR22 ;  /* 0x00000016053e7c20 */ /* 0x000fe20008410000 */
[----:B------:R-:W-:Y:S01]  /*6e80*/  LOP3.LUT P0, RZ, R117, 0xff0000, RZ, 0xc0, !PT ;  /* 0x00ff000075ff7812 */ /* 0x000fe2000780c0ff */
[----:B------:R-:W-:Y:S01]  /*6e90*/  @P5 FMUL.FTZ R70, R154, R63 ;  /* 0x0000003f9a465220 */ /* 0x000fe20000410000 */
[----:B------:R-:W-:Y:S01]  /*6ea0*/  MOV R2, R126 ;  /* 0x0000007e00027202 */ /* 0x000fe20000000f00 */
[----:B------:R-:W-:Y:S01]  /*6eb0*/  FFMA.FTZ R60, R89, UR12, R60 ;  /* 0x0000000c593c7c23 */ /* 0x000fe2000801003c */
[----:B------:R-:W-:Y:S01]  /*6ec0*/  LOP3.LUT P5, RZ, R117, 0xff, RZ, 0xc0, !PT ;  /* 0x000000ff75ff7812 */ /* 0x000fe200078ac0ff */
[----:B------:R-:W-:Y:S01]  /*6ed0*/  FMUL.FTZ R4, R4, UR4 ;  /* 0x0000000404047c20 */ /* 0x000fe20008410000 */
[----:B------:R-:W-:Y:S01]  /*6ee0*/  SHF.L.U32 R2, R2, 0x10, RZ ;  /* 0x0000001002027819 */ /* 0x000fe200000006ff */
[----:B------:R-:W-:Y:S01]  /*6ef0*/  FMUL.FTZ R60, R60, UR4 ;  /* 0x000000043c3c7c20 */ /* 0x000fe20008410000 */
[----:B------:R-:W-:Y:S01]  /*6f00*/  @P6 SHF.L.U32 R63, R16, 0x10, RZ ;  /* 0x00000010103f6819 */ /* 0x000fe200000006ff */
[----:B------:R-:W-:Y:S01]  /*6f10*/  FMUL.FTZ R66, R4, UR22 ;  /* 0x0000001604427c20 */ /* 0x000fe20008410000 */
[----:B------:R-:W-:Y:S01]  /*6f20*/  @P2 SHF.L.U32 R4, R15, 0x10, RZ ;  /* 0x000000100f042819 */ /* 0x000fe200000006ff */
[----:B------:R-:W-:Y:S01]  /*6f30*/  FFMA.FTZ R2, R61, UR12, R2 ;  /* 0x0000000c3d027c23 */ /* 0x000fe20008010002 */
[----:B------:R-:W-:Y:S01]  /*6f40*/  FMUL.FTZ R87, R60, UR22 ;  /* 0x000000163c577c20 */ /* 0x000fe20008410000 */
[----:B------:R-:W-:Y:S01]  /*6f50*/  @P6 FMUL.FTZ R3, R63, R62 ;  /* 0x0000003e3f036220 */ /* 0x000fe20000410000 */
[----:B------:R-:W-:-:S02]  /*6f60*/  CS2R R72, SRZ ;  /* 0x0000000000487805 */ /* 0x000fc4000001ff00 */
[----:B------:R-:W-:Y:S01]  /*6f70*/  @P0 SHF.L.U32 R63, R137, 0x10, RZ ;  /* 0x00000010893f0819 */ /* 0x000fe200000006ff */
[----:B------:R-:W-:Y:S01]  /*6f80*/  FMUL.FTZ R2, R2, UR4 ;  /* 0x0000000402027c20 */ /* 0x000fe20008410000 */
[----:B------:R-:W-:Y:S01]  /*6f90*/  @P2 FMUL.FTZ R73, R4, R87 ;  /* 0x0000005704492220 */ /* 0x000fe20000410000 */
[----:B------:R-:W-:Y:S01]  /*6fa0*/  @P5 SHF.L.U32 R61, R136, 0x10, RZ ;  /* 0x00000010883d5819 */ /* 0x000fe200000006ff */
[----:B------:R-:W-:Y:S02]  /*6fb0*/  HFMA2 R5, -RZ, RZ, 0, 0 ;  /* 0x00000000ff057431 */ /* 0x000fe400000001ff */
[----:B------:R-:W-:Y:S01]  /*6fc0*/  FMUL.FTZ R150, R2, UR22 ;  /* 0x0000001602967c20 */ /* 0x000fe20008410000 */
[----:B------:R-:W-:Y:S01]  /*6fd0*/  @P0 FMUL.FTZ R5, R63, R66 ;  /* 0x000000423f050220 */ /* 0x000fe20000410000 */
[----:B------:R-:W0:Y:S01]  /*6fe0*/  F2F.BF16.F32 R3, R3 ;  /* 0x0000000300037304 */ /* 0x000e220000202000 */
[--C-:B------:R-:W-:Y:S01]  /*6ff0*/  FFMA.FTZ R91, R91, UR13, R74.reuse ;  /* 0x0000000d5b5b7c23 */ /* 0x100fe2000801004a */
[----:B------:R-:W-:Y:S01]  /*7000*/  @P5 FMUL.FTZ R72, R61, R150 ;  /* 0x000000963d485220 */ /* 0x000fe20000410000 */
[----:B------:R-:W-:Y:S01]  /*7010*/  FFMA.FTZ R93, R93, UR13, R74 ;  /* 0x0000000d5d5d7c23 */ /* 0x000fe2000801004a */
[----:B------:R-:W-:-:S04]  /*7020*/  @P4 SHF.R.U32.HI R89, RZ, 0x10, R67 ;  /* 0x00000010ff594819 */ /* 0x000fc80000011643 */
[----:B------:R-:W1:Y:S01]  /*7030*/  F2F.BF16.F32 R73, R73 ;  /* 0x0000004900497304 */ /* 0x000e620000202000 */
[----:B0-----:R-:W-:-:S07]  /*7040*/  IMAD.WIDE.U32 R2, R3, 0x10000, RZ ;  /* 0x0001000003027825 */ /* 0x001fce00078e00ff */
[----:B------:R-:W0:Y:S01]  /*7050*/  F2F.BF16.F32 R5, R5 ;  /* 0x0000000500057304 */ /* 0x000e220000202000 */
[----:B-1----:R-:W-:-:S07]  /*7060*/  SHF.L.U32 R61, R73, 0x10, RZ ;  /* 0x00000010493d7819 */ /* 0x002fce00000006ff */
[----:B------:R-:W1:Y:S01]  /*7070*/  F2F.BF16.F32 R63, R72 ;  /* 0x00000048003f7304 */ /* 0x000e620000202000 */
[----:B0-----:R-:W-:Y:S01]  /*7080*/  LOP3.LUT R3, R3, R61, R5, 0xfe, !PT ;  /* 0x0000003d03037212 */ /* 0x001fe200078efe05 */
[----:B------:R-:W-:-:S04]  /*7090*/  IMAD.WIDE.U32 R4, R10, 0x8, R182 ;  /* 0x000000080a047825 */ /* 0x000fc800078e00b6 */
[----:B------:R-:W-:Y:S01]  /*70a0*/  IMAD.WIDE.U32 R60, R9, 0x8, R198 ;  /* 0x00000008093c7825 */ /* 0x000fe200078e00c6 */
[----:B-1----:R-:W-:-:S03]  /*70b0*/  LOP3.LUT R2, R2, R63, RZ, 0xfc, !PT ;  /* 0x0000003f02027212 */ /* 0x002fc600078efcff */
[----:B------:R-:W-:Y:S01]  /*70c0*/  FADD.FTZ R91, R0, -R91 ;  /* 0x8000005b005b7221 */ /* 0x000fe20000010000 */
[----:B------:R-:W-:Y:S01]  /*70d0*/  @P3 MOV R63, R67 ;  /* 0x00000043003f3202 */ /* 0x000fe20000000f00 */
[----:B------:R0:W-:Y:S04]  /*70e0*/  STG.E.64 desc[UR14][R4.64], R2 ;  /* 0x0000000204007986 */ /* 0x0001e8000c101b0e */
[----:B------:R-:W3:Y:S01]  /*70f0*/  LDG.E.64 R60, desc[UR14][R60.64] ;  /* 0x0000000e3c3c7981 */ /* 0x000ee2000c1e1b00 */
[----:B------:R-:W-:Y:S01]  /*7100*/  FADD.FTZ R93, R82, -R93 ;  /* 0x8000005d525d7221 */ /* 0x000fe20000010000 */
[--C-:B------:R-:W-:Y:S01]  /*7110*/  FFMA.FTZ R95, R95, UR13, R74.reuse ;  /* 0x0000000d5f5f7c23 */ /* 0x100fe2000801004a */
[----:B------:R-:W-:Y:S01]  /*7120*/  HFMA2 R72, -RZ, RZ, 0, 0 ;  /* 0x00000000ff487431 */ /* 0x000fe200000001ff */
[----:B------:R-:W-:Y:S01]  /*7130*/  MOV R83, RZ ;  /* 0x000000ff00537202 */ /* 0x000fe20000000f00 */
[----:B------:R-:W-:Y:S01]  /*7140*/  FFMA.FTZ R97, R97, UR13, R74 ;  /* 0x0000000d61617c23 */ /* 0x000fe2000801004a */
[----:B------:R-:W-:Y:S01]  /*7150*/  FADD.FTZ R84, R84, -R95 ;  /* 0x8000005f54547221 */ /* 0x000fe20000010000 */
[----:B------:R-:W-:-:S02]  /*7160*/  HFMA2 R10, -RZ, RZ, 0, 0 ;  /* 0x00000000ff0a7431 */ /* 0x000fc400000001ff */
[----:B------:R-:W-:Y:S01]  /*7170*/  IMAD.MOV.U32 R85, RZ, RZ, RZ ;  /* 0x000000ffff557224 */ /* 0x000fe200078e00ff */
[----:B0-----:R-:W-:Y:S01]  /*7180*/  SHF.R.U64 R2, R124, 0x10, R125 ;  /* 0x000000107c027819 */ /* 0x001fe2000000127d */
[----:B------:R-:W-:Y:S01]  /*7190*/  FADD.FTZ R5, R86, -R97 ;  /* 0x8000006156057221 */ /* 0x000fe20000010000 */
[----:B------:R-:W-:Y:S02]  /*71a0*/  SHF.R.U32.HI R4, RZ, 0x10, R125 ;  /* 0x00000010ff047819 */ /* 0x000fe4000001167d */
[----:B------:R-:W-:Y:S02]  /*71b0*/  SHF.L.U32 R0, R2, 0x10, RZ ;  /* 0x0000001002007819 */ /* 0x000fe400000006ff */
[----:B------:R-:W-:Y:S02]  /*71c0*/  MOV R2, R125 ;  /* 0x0000007d00027202 */ /* 0x000fe40000000f00 */
[----:B------:R-:W-:Y:S01]  /*71d0*/  SHF.L.U32 R4, R4, 0x10, RZ ;  /* 0x0000001004047819 */ /* 0x000fe200000006ff */
[----:B------:R-:W-:-:S04]  /*71e0*/  FFMA.FTZ R0, R93, UR12, R0 ;  /* 0x0000000c5d007c23 */ /* 0x000fc80008010000 */
[----:B------:R-:W-:Y:S01]  /*71f0*/  FMUL.FTZ R0, R0, UR4 ;  /* 0x0000000400007c20 */ /* 0x000fe20008410000 */
[----:B------:R-:W-:Y:S01]  /*7200*/  FFMA.FTZ R5, R5, UR12, R4 ;  /* 0x0000000c05057c23 */ /* 0x000fe20008010004 */
[----:B------:R-:W-:Y:S02]  /*7210*/  HFMA2 R4, -RZ, RZ, 0, 0 ;  /* 0x00000000ff047431 */ /* 0x000fe400000001ff */
[----:B------:R-:W-:Y:S01]  /*7220*/  FMUL.FTZ R82, R0, UR22 ;  /* 0x0000001600527c20 */ /* 0x000fe20008410000 */
[----:B------:R-:W-:Y:S01]  /*7230*/  MOV R0, R124 ;  /* 0x0000007c00007202 */ /* 0x000fe20000000f00 */
[----:B------:R-:W-:-:S03]  /*7240*/  FMUL.FTZ R5, R5, UR4 ;  /* 0x0000000405057c20 */ /* 0x000fc60008410000 */
[----:B------:R-:W-:Y:S01]  /*7250*/  SHF.L.U32 R0, R0, 0x10, RZ ;  /* 0x0000001000007819 */ /* 0x000fe200000006ff */
[----:B------:R-:W-:-:S04]  /*7260*/  FMUL.FTZ R86, R5, UR22 ;  /* 0x0000001605567c20 */ /* 0x000fc80008410000 */
[----:B------:R-:W-:-:S04]  /*7270*/  FFMA.FTZ R0, R91, UR12, R0 ;  /* 0x0000000c5b007c23 */ /* 0x000fc80008010000 */
[----:B------:R-:W-:Y:S01]  /*7280*/  FMUL.FTZ R0, R0, UR4 ;  /* 0x0000000400007c20 */ /* 0x000fe20008410000 */
[----:B--2---:R-:W-:Y:S02]  /*7290*/  @P6 SHF.R.U64 R73, R64, 0x10, R65 ;  /* 0x0000001040496819 */ /* 0x004fe40000001241 */
[----:B------:R-:W-:Y:S02]  /*72a0*/  @P5 MOV R67, R64 ;  /* 0x0000004000435202 */ /* 0x000fe40000000f00 */
[----:B------:R-:W-:Y:S02]  /*72b0*/  @P3 SHF.L.U32 R64, R63, 0x10, RZ ;  /* 0x000000103f403819 */ /* 0x000fe400000006ff */
[----:B------:R-:W-:Y:S02]  /*72c0*/  @P6 SHF.L.U32 R3, R73, 0x10, RZ ;  /* 0x0000001049036819 */ /* 0x000fe400000006ff */
[----:B------:R-:W-:Y:S01]  /*72d0*/  @P4 SHF.L.U32 R63, R89, 0x10, RZ ;  /* 0x00000010593f4819 */ /* 0x000fe200000006ff */
[----:B------:R-:W-:Y:S01]  /*72e0*/  @P3 FMUL.FTZ R10, R153, R64 ;  /* 0x00000040990a3220 */ /* 0x000fe20000410000 */
[----:B------:R-:W-:Y:S01]  /*72f0*/  @P5 SHF.L.U32 R67, R67, 0x10, RZ ;  /* 0x0000001043435819 */ /* 0x000fe200000006ff */
[----:B------:R-:W-:Y:S01]  /*7300*/  @P6 FMUL.FTZ R72, R62, R3 ;  /* 0x000000033e486220 */ /* 0x000fe20000410000 */
[----:B------:R-:W-:Y:S01]  /*7310*/  LOP3.LUT P6, RZ, R118, 0xff00, RZ, 0xc0, !PT ;  /* 0x0000ff0076ff7812 */ /* 0x000fe200078cc0ff */
[----:B------:R-:W-:Y:S01]  /*7320*/  @P4 FMUL.FTZ R83, R152, R63 ;  /* 0x0000003f98534220 */ /* 0x000fe20000410000 */
[----:B------:R-:W-:Y:S01]  /*7330*/  SHF.L.U32 R3, R2, 0x10, RZ ;  /* 0x0000001002037819 */ /* 0x000fe200000006ff */
[----:B------:R-:W-:Y:S01]  /*7340*/  @P5 FMUL.FTZ R85, R150, R67 ;  /* 0x0000004396555220 */ /* 0x000fe20000410000 */
[C---:B------:R-:W-:Y:S01]  /*7350*/  ISETP.GE.U32.AND P4, PT, R118.reuse, 0x1000000, PT ;  /* 0x010000007600780c */ /* 0x040fe20003f86070 */
[----:B------:R-:W-:Y:S01]  /*7360*/  HFMA2 R2, -RZ, RZ, 0, 0 ;  /* 0x00000000ff027431 */ /* 0x000fe200000001ff */
[----:B------:R-:W-:Y:S01]  /*7370*/  LOP3.LUT P3, RZ, R118, 0xff0000, RZ, 0xc0, !PT ;  /* 0x00ff000076ff7812 */ /* 0x000fe2000786c0ff */
[----:B------:R-:W-:Y:S01]  /*7380*/  FFMA.FTZ R3, R84, UR12, R3 ;  /* 0x0000000c54037c23 */ /* 0x000fe20008010003 */
[----:B------:R-:W-:Y:S01]  /*7390*/  LOP3.LUT P5, RZ, R118, 0xff, RZ, 0xc0, !PT ;  /* 0x000000ff76ff7812 */ /* 0x000fe200078ac0ff */
[----:B------:R-:W-:Y:S01]  /*73a0*/  FMUL.FTZ R118, R0, UR22 ;  /* 0x0000001600767c20 */ /* 0x000fe20008410000 */
[----:B------:R-:W-:Y:S01]  /*73b0*/  MOV R73, RZ ;  /* 0x000000ff00497202 */ /* 0x000fe20000000f00 */
[----:B------:R-:W-:Y:S01]  /*73c0*/  FMUL.FTZ R3, R3, UR4 ;  /* 0x0000000403037c20 */ /* 0x000fe20008410000 */
[----:B------:R-:W-:Y:S01]  /*73d0*/  HFMA2 R64, -RZ, RZ, 0, 0 ;  /* 0x00000000ff407431 */ /* 0x000fe200000001ff */
[----:B------:R-:W-:-:S02]  /*73e0*/  @P6 SHF.L.U32 R63, R18, 0x10, RZ ;  /* 0x00000010123f6819 */ /* 0x000fc400000006ff */
[----:B------:R-:W-:Y:S02]  /*73f0*/  FMUL.FTZ R67, R3, UR22 ;  /* 0x0000001603437c20 */ /* 0x000fe40008410000 */
[----:B------:R-:W-:Y:S01]  /*7400*/  @P4 SHF.L.U32 R3, R17, 0x10, RZ ;  /* 0x0000001011034819 */ /* 0x000fe200000006ff */
[----:B------:R-:W-:Y:S01]  /*7410*/  @P6 FMUL.FTZ R2, R63, R82 ;  /* 0x000000523f026220 */ /* 0x000fe20000410000 */
[----:B------:R-:W-:-:S03]  /*7420*/  @P3 SHF.L.U32 R62, R139, 0x10, RZ ;  /* 0x000000108b3e3819 */ /* 0x000fc600000006ff */
[----:B------:R-:W-:Y:S01]  /*7430*/  @P4 FMUL.FTZ R73, R3, R86 ;  /* 0x0000005603494220 */ /* 0x000fe20000410000 */
[----:B------:R-:W-:Y:S01]  /*7440*/  @P5 SHF.L.U32 R3, R138, 0x10, RZ ;  /* 0x000000108a035819 */ /* 0x000fe200000006ff */
[----:B------:R-:W-:Y:S01]  /*7450*/  @P3 FMUL.FTZ R4, R62, R67 ;  /* 0x000000433e043220 */ /* 0x000fe20000410000 */
[----:B------:R-:W0:Y:S03]  /*7460*/  F2F.BF16.F32 R2, R2 ;  /* 0x0000000200027304 */ /* 0x000e260000202000 */
        /* <DEDUP_REMOVED lines=12> */
[----:B------:R-:W-:Y:S01]  /*7530*/  @P2 SHF.R.U32.HI R89, RZ, 0x10, R65 ;  /* 0x00000010ff592819 */ /* 0x000fe20000011641 */
[----:B------:R-:W-:Y:S01]  /*7540*/  FFMA.FTZ R101, R101, UR13, R74 ;  /* 0x0000000d65657c23 */ /* 0x000fe2000801004a */
[----:B------:R-:W-:Y:S02]  /*7550*/  @P0 MOV R9, R65 ;  /* 0x0000004100090202 */ /* 0x000fe40000000f00 */
[----:B------:R-:W-:Y:S01]  /*7560*/  CS2R R64, SRZ ;  /* 0x0000000000407805 */ /* 0x000fe2000001ff00 */
[----:B------:R-:W-:-:S02]  /*7570*/  HFMA2 R73, -RZ, RZ, 0, 0 ;  /* 0x00000000ff497431 */ /* 0x000fc400000001ff */
[----:B------:R-:W-:Y:S01]  /*7580*/  FADD.FTZ R101, R90, -R101 ;  /* 0x800000655a657221 */ /* 0x000fe20000010000 */
[----:B------:R-:W-:Y:S01]  /*7590*/  @P0 SHF.L.U32 R9, R9, 0x10, RZ ;  /* 0x0000001009090819 */ /* 0x000fe200000006ff */
[----:B------:R-:W-:Y:S02]  /*75a0*/  IMAD.MOV.U32 R0, RZ, RZ, RZ ;  /* 0x000000ffff007224 */ /* 0x000fe400078e00ff */
[--C-:B------:R-:W-:Y:S01]  /*75b0*/  FFMA.FTZ R103, R103, UR13, R74.reuse ;  /* 0x0000000d67677c23 */ /* 0x100fe2000801004a */
[----:B0-----:R-:W-:Y:S01]  /*75c0*/  @P2 SHF.L.U32 R2, R89, 0x10, RZ ;  /* 0x0000001059022819 */ /* 0x001fe200000006ff */
[--C-:B------:R-:W-:Y:S01]  /*75d0*/  FFMA.FTZ R105, R105, UR13, R74.reuse ;  /* 0x0000000d69697c23 */ /* 0x100fe2000801004a */
[----:B------:R-:W-:Y:S01]  /*75e0*/  @P0 FMUL.FTZ R0, R66, R9 ;  /* 0x0000000942000220 */ /* 0x000fe20000410000 */
[----:B------:R-:W-:Y:S01]  /*75f0*/  SHF.R.U32.HI R9, RZ, 0x10, R123 ;  /* 0x00000010ff097819 */ /* 0x000fe2000001167b */
[----:B------:R-:W-:Y:S01]  /*7600*/  FADD.FTZ R92, R92, -R103 ;  /* 0x800000675c5c7221 */ /* 0x000fe20000010000 */
[----:B------:R-:W-:Y:S01]  /*7610*/  @P2 FMUL.FTZ R64, R87, R2 ;  /* 0x0000000257402220 */ /* 0x000fe20000410000 */
[----:B------:R-:W-:Y:S01]  /*7620*/  SHF.R.U64 R2, R122, 0x10, R123 ;  /* 0x000000107a027819 */ /* 0x000fe2000000127b */
[----:B------:R-:W-:Y:S01]  /*7630*/  FFMA.FTZ R99, R99, UR13, R74 ;  /* 0x0000000d63637c23 */ /* 0x000fe2000801004a */
[----:B------:R-:W-:-:S02]  /*7640*/  LOP3.LUT P0, RZ, R119, 0xff0000, RZ, 0xc0, !PT ;  /* 0x00ff000077ff7812 */ /* 0x000fc4000780c0ff */
[----:B------:R-:W-:Y:S01]  /*7650*/  SHF.L.U32 R2, R2, 0x10, RZ ;  /* 0x0000001002027819 */ /* 0x000fe200000006ff */
[----:B------:R-:W-:Y:S01]  /*7660*/  FADD.FTZ R99, R88, -R99 ;  /* 0x8000006358637221 */ /* 0x000fe20000010000 */
[----:B------:R-:W-:Y:S02]  /*7670*/  ISETP.GE.U32.AND P2, PT, R119, 0x1000000, PT ;  /* 0x010000007700780c */ /* 0x000fe40003f46070 */
[----:B---3--:R-:W-:Y:S01]  /*7680*/  @P5 MOV R84, R60 ;  /* 0x0000003c00545202 */ /* 0x008fe20000000f00 */
[----:B------:R-:W-:Y:S01]  /*7690*/  FFMA.FTZ R2, R101, UR12, R2 ;  /* 0x0000000c65027c23 */ /* 0x000fe20008010002 */
[----:B------:R-:W-:Y:S02]  /*76a0*/  @P6 SHF.R.U64 R60, R60, 0x10, R61 ;  /* 0x000000103c3c6819 */ /* 0x000fe4000000123d */
[----:B------:R-:W-:Y:S01]  /*76b0*/  @P5 SHF.L.U32 R3, R84, 0x10, RZ ;  /* 0x0000001054035819 */ /* 0x000fe200000006ff */
[----:B------:R-:W-:Y:S01]  /*76c0*/  FMUL.FTZ R2, R2, UR4 ;  /* 0x0000000402027c20 */ /* 0x000fe20008410000 */
[----:B------:R-:W-:Y:S01]  /*76d0*/  @P6 SHF.L.U32 R5, R60, 0x10, RZ ;  /* 0x000000103c056819 */ /* 0x000fe200000006ff */
[----:B------:R-:W-:Y:S01]  /*76e0*/  FADD.FTZ R60, R94, -R105 ;  /* 0x800000695e3c7221 */ /* 0x000fe20000010000 */
[----:B------:R-:W-:Y:S01]  /*76f0*/  SHF.L.U32 R9, R9, 0x10, RZ ;  /* 0x0000001009097819 */ /* 0x000fe200000006ff */
[----:B------:R-:W-:Y:S01]  /*7700*/  @P5 FMUL.FTZ R65, R118, R3 ;  /* 0x0000000376415220 */ /* 0x000fe20000410000 */
[----:B------:R-:W-:Y:S01]  /*7710*/  MOV R3, R123 ;  /* 0x0000007b00037202 */ /* 0x000fe20000000f00 */
[----:B------:R-:W-:Y:S01]  /*7720*/  @P6 FMUL.FTZ R73, R82, R5 ;  /* 0x0000000552496220 */ /* 0x000fe20000410000 */
[----:B------:R-:W-:Y:S01]  /*7730*/  LOP3.LUT P6, RZ, R119, 0xff00, RZ, 0xc0, !PT ;  /* 0x0000ff0077ff7812 */ /* 0x000fe200078cc0ff */
[----:B------:R-:W-:Y:S01]  /*7740*/  FMUL.FTZ R4, R2, UR22 ;  /* 0x0000001602047c20 */ /* 0x000fe20008410000 */
[----:B------:R-:W-:Y:S01]  /*7750*/  SHF.L.U32 R5, R3, 0x10, RZ ;  /* 0x0000001003057819 */ /* 0x000fe200000006ff */
[----:B------:R-:W-:Y:S01]  /*7760*/  FFMA.FTZ R60, R60, UR12, R9 ;  /* 0x0000000c3c3c7c23 */ /* 0x000fe20008010009 */
[----:B------:R-:W-:Y:S01]  /*7770*/  MOV R2, R122 ;  /* 0x0000007a00027202 */ /* 0x000fe20000000f00 */
[----:B------:R-:W-:Y:S01]  /*7780*/  HFMA2 R3, -RZ, RZ, 0, 0 ;  /* 0x00000000ff037431 */ /* 0x000fe200000001ff */
[----:B------:R-:W-:Y:S01]  /*7790*/  LOP3.LUT P5, RZ, R119, 0xff, RZ, 0xc0, !PT ;  /* 0x000000ff77ff7812 */ /* 0x000fe200078ac0ff */
[----:B------:R-:W-:Y:S01]  /*77a0*/  FFMA.FTZ R5, R92, UR12, R5 ;  /* 0x0000000c5c057c23 */ /* 0x000fe20008010005 */
[----:B------:R-:W-:Y:S01]  /*77b0*/  SHF.L.U32 R2, R2, 0x10, RZ ;  /* 0x0000001002027819 */ /* 0x000fe200000006ff */
[----:B------:R-:W-:Y:S01]  /*77c0*/  FMUL.FTZ R60, R60, UR4 ;  /* 0x000000043c3c7c20 */ /* 0x000fe20008410000 */
[----:B------:R-:W-:Y:S01]  /*77d0*/  @P0 SHF.L.U32 R66, R141, 0x10, RZ ;  /* 0x000000108d420819 */ /* 0x000fe200000006ff */
[----:B------:R-:W-:Y:S01]  /*77e0*/  FMUL.FTZ R5, R5, UR4 ;  /* 0x0000000405057c20 */ /* 0x000fe20008410000 */
[----:B------:R-:W-:Y:S01]  /*77f0*/  @P2 SHF.L.U32 R82, R19, 0x10, RZ ;  /* 0x0000001013522819 */ /* 0x000fe200000006ff */
[----:B------:R-:W-:Y:S01]  /*7800*/  FFMA.FTZ R2, R99, UR12, R2 ;  /* 0x0000000c63027c23 */ /* 0x000fe20008010002 */
[----:B------:R-:W-:Y:S01]  /*7810*/  @P6 SHF.L.U32 R87, R20, 0x10, RZ ;  /* 0x0000001014576819 */ /* 0x000fe200000006ff */
[----:B------:R-:W-:Y:S01]  /*7820*/  FMUL.FTZ R89, R60, UR22 ;  /* 0x000000163c597c20 */ /* 0x000fe20008410000 */
[----:B------:R-:W-:-:S02]  /*7830*/  HFMA2 R9, -RZ, RZ, 0, 0 ;  /* 0x00000000ff097431 */ /* 0x000fc400000001ff */
[----:B------:R-:W-:Y:S01]  /*7840*/  FMUL.FTZ R2, R2, UR4 ;  /* 0x0000000402027c20 */ /* 0x000fe20008410000 */
[----:B------:R-:W-:Y:S02]  /*7850*/  HFMA2 R60, -RZ, RZ, 0, 0 ;  /* 0x00000000ff3c7431 */ /* 0x000fe400000001ff */
[----:B------:R-:W-:Y:S01]  /*7860*/  @P6 FMUL.FTZ R3, R87, R4 ;  /* 0x0000000457036220 */ /* 0x000fe20000410000 */
[----:B------:R-:W-:Y:S01]  /*7870*/  FMUL.FTZ R87, R5, UR22 ;  /* 0x0000001605577c20 */ /* 0x000fe20008410000 */
[----:B------:R-:W-:Y:S01]  /*7880*/  @P5 SHF.L.U32 R5, R140, 0x10, RZ ;  /* 0x000000108c055819 */ /* 0x000fe200000006ff */
[----:B------:R-:W-:Y:S01]  /*7890*/  FMUL.FTZ R92, R2, UR22 ;  /* 0x00000016025c7c20 */ /* 0x000fe20008410000 */
[----:B------:R-:W-:Y:S01]  /*78a0*/  @P4 SHF.R.U32.HI R90, RZ, 0x10, R61 ;  /* 0x00000010ff5a4819 */ /* 0x000fe2000001163d */
[----:B------:R-:W-:Y:S01]  /*78b0*/  @P0 FMUL.FTZ R9, R66, R87 ;  /* 0x0000005742090220 */ /* 0x000fe20000410000 */
[----:B------:R-:W-:Y:S01]  /*78c0*/  MOV R66, RZ ;  /* 0x000000ff00427202 */ /* 0x000fe20000000f00 */
[----:B------:R-:W-:Y:S01]  /*78d0*/  @P2 FMUL.FTZ R66, R82, R89 ;  /* 0x0000005952422220 */ /* 0x000fe20000410000 */
[----:B------:R-:W0:Y:S01]  /*78e0*/  F2F.BF16.F32 R3, R3 ;  /* 0x0000000300037304 */ /* 0x000e220000202000 */
[----:B------:R-:W-:Y:S01]  /*78f0*/  @P5 FMUL.FTZ R60, R5, R92 ;  /* 0x0000005c053c5220 */ /* 0x000fe20000410000 */
[----:B------:R-:W-:Y:S01]  /*7900*/  FFMA.FTZ R109, R109, UR13, R74 ;  /* 0x0000000d6d6d7c23 */ /* 0x000fe2000801004a */
[----:B------:R-:W-:-:S02]  /*7910*/  IMAD.MOV.U32 R82, RZ, RZ, RZ ;  /* 0x000000ffff527224 */ /* 0x000fc400078e00ff */
[----:B------:R-:W-:Y:S02]  /*7920*/  HFMA2 R84, -RZ, RZ, 0, 0 ;  /* 0x00000000ff547431 */ /* 0x000fe400000001ff */
[--C-:B------:R-:W-:Y:S01]  /*7930*/  FFMA.FTZ R107, R107, UR13, R74.reuse ;  /* 0x0000000d6b6b7c23 */ /* 0x100fe2000801004a */
[----:B------:R-:W-:Y:S01]  /*7940*/  FFMA.FTZ R111, R111, UR13, R74 ;  /* 0x0000000d6f6f7c23 */ /* 0x000fe2000801004a */
[----:B------:R-:W-:Y:S01]  /*7950*/  MOV R88, RZ ;  /* 0x000000ff00587202 */ /* 0x000fe20000000f00 */
[----:B------:R-:W1:Y:S01]  /*7960*/  F2F.BF16.F32 R66, R66 ;  /* 0x0000004200427304 */ /* 0x000e620000202000 */
[----:B0-----:R-:W-:-:S07]  /*7970*/  IMAD.WIDE.U32 R2, R3, 0x10000, RZ ;  /* 0x0001000003027825 */ /* 0x001fce00078e00ff */
[----:B------:R-:W0:Y:S01]  /*7980*/  F2F.BF16.F32 R9, R9 ;  /* 0x0000000900097304 */ /* 0x000e220000202000 */
[----:B-1----:R-:W-:-:S07]  /*7990*/  SHF.L.U32 R5, R66, 0x10, RZ ;  /* 0x0000001042057819 */ /* 0x002fce00000006ff */
[----:B------:R1:W3:Y:S01]  /*79a0*/  F2F.BF16.F32 R91, R60 ;  /* 0x0000003c005b7304 */ /* 0x0002e20000202000 */
[----:B------:R-:W-:Y:S01]  /*79b0*/  HFMA2 R66, -RZ, RZ, 0, 0 ;  /* 0x00000000ff427431 */ /* 0x000fe200000001ff */
[----:B0-----:R-:W-:Y:S01]  /*79c0*/  LOP3.LUT R3, R3, R5, R9, 0xfe, !PT ;  /* 0x0000000503037212 */ /* 0x001fe200078efe09 */
[----:B------:R-:W-:Y:S01]  /*79d0*/  IMAD.WIDE.U32 R8, R8, 0x8, R182 ;  /* 0x0000000808087825 */ /* 0x000fe200078e00b6 */
[----:B------:R-:W-:-:S03]  /*79e0*/  @P3 MOV R5, R61 ;  /* 0x0000003d00053202 */ /* 0x000fc60000000f00 */
[----:B------:R-:W-:Y:S01]  /*79f0*/  FADD.FTZ R109, R98, -R109 ;  /* 0x8000006d626d7221 */ /* 0x000fe20000010000 */
[----:B-1----:R-:W-:Y:S02]  /*7a00*/  @P3 SHF.L.U32 R60, R5, 0x10, RZ ;  /* 0x00000010053c3819 */ /* 0x002fe400000006ff */
[----:B---3--:R-:W-:Y:S02]  /*7a10*/  LOP3.LUT R2, R2, R91, RZ, 0xfc, !PT ;  /* 0x0000005b02027212 */ /* 0x008fe400078efcff */
[----:B------:R-:W-:-:S03]  /*7a20*/  @P4 SHF.L.U32 R5, R90, 0x10, RZ ;  /* 0x000000105a054819 */ /* 0x000fc600000006ff */
[----:B------:R0:W-:Y:S02]  /*7a30*/  STG.E.64 desc[UR14][R8.64], R2 ;  /* 0x0000000208007986 */ /* 0x0001e4000c101b0e */
[----:B0-----:R-:W-:-:S06]  /*7a40*/  IMAD.WIDE.U32 R2, R7, 0x8, R198 ;  /* 0x0000000807027825 */ /* 0x001fcc00078e00c6 */
[----:B------:R-:W3:Y:S01]  /*7a50*/  LDG.E.64 R2, desc[UR14][R2.64] ;  /* 0x0000000e02027981 */ /* 0x000ee2000c1e1b00 */
[----:B------:R-:W-:Y:S01]  /*7a60*/  @P3 FMUL.FTZ R82, R67, R60 ;  /* 0x0000003c43523220 */ /* 0x000fe20000410000 */
[----:B------:R-:W-:Y:S01]  /*7a70*/  @P4 FMUL.FTZ R84, R86, R5 ;  /* 0x0000000556544220 */ /* 0x000fe20000410000 */
[----:B------:R-:W-:Y:S01]  /*7a80*/  ISETP.GE.U32.AND P4, PT, R148, 0x1000000, PT ;  /* 0x010000009400780c */ /* 0x000fe20003f86070 */
[----:B------:R-:W-:Y:S01]  /*7a90*/  FADD.FTZ R107, R96, -R107 ;  /* 0x8000006b606b7221 */ /* 0x000fe20000010000 */
[----:B------:R-:W-:Y:S02]  /*7aa0*/  MOV R5, R121 ;  /* 0x0000007900057202 */ /* 0x000fe40000000f00 */
[----:B------:R-:W-:Y:S01]  /*7ab0*/  LOP3.LUT P3, RZ, R148, 0xff0000, RZ, 0xc0, !PT ;  /* 0x00ff000094ff7812 */ /* 0x000fe2000786c0ff */
[----:B------:R-:W-:Y:S01]  /*7ac0*/  FADD.FTZ R111, R100, -R111 ;  /* 0x8000006f646f7221 */ /* 0x000fe20000010000 */
[----:B------:R-:W-:Y:S01]  /*7ad0*/  SHF.L.U32 R8, R5, 0x10, RZ ;  /* 0x0000001005087819 */ /* 0x000fe200000006ff */
[----:B------:R-:W-:-:S04]  /*7ae0*/  HFMA2 R5, -RZ, RZ, 0, 0 ;  /* 0x00000000ff057431 */ /* 0x000fc800000001ff */
[----:B------:R-:W-:Y:S01]  /*7af0*/  FFMA.FTZ R8, R111, UR12, R8 ;  /* 0x0000000c6f087c23 */ /* 0x000fe20008010008 */
[----:B------:R-:W-:-:S03]  /*7b00*/  MOV R67, RZ ;  /* 0x000000ff00437202 */ /* 0x000fc60000000f00 */
[----:B------:R-:W-:-:S04]  /*7b10*/  FMUL.FTZ R8, R8, UR4 ;  /* 0x0000000408087c20 */ /* 0x000fc80008410000 */
[----:B------:R-:W-:Y:S01]  /*7b20*/  FMUL.FTZ R91, R8, UR22 ;  /* 0x00000016085b7c20 */ /* 0x000fe20008410000 */
[----:B--2---:R-:W-:Y:S02]  /*7b30*/  @P5 MOV R61, R62 ;  /* 0x0000003e003d5202 */ /* 0x004fe40000000f00 */
[----:B------:R-:W-:Y:S02]  /*7b40*/  @P6 SHF.R.U64 R62, R62, 0x10, R63 ;  /* 0x000000103e3e6819 */ /* 0x000fe4000000123f */
[----:B------:R-:W-:Y:S02]  /*7b50*/  @P5 SHF.L.U32 R61, R61, 0x10, RZ ;  /* 0x000000103d3d5819 */ /* 0x000fe400000006ff */
[----:B------:R-:W-:-:S05]  /*7b60*/  @P6 SHF.L.U32 R9, R62, 0x10, RZ ;  /* 0x000000103e096819 */ /* 0x000fca00000006ff */
[----:B------:R-:W-:Y:S01]  /*7b70*/  @P6 FMUL.FTZ R66, R4, R9 ;  /* 0x0000000904426220 */ /* 0x000fe20000410000 */
[----:B------:R-:W-:Y:S01]  /*7b80*/  SHF.R.U64 R4, R120, 0x10, R121 ;  /* 0x0000001078047819 */ /* 0x000fe20000001279 */
[----:B------:R-:W-:-:S03]  /*7b90*/  FFMA.FTZ R9, R112, UR13, R74 ;  /* 0x0000000d70097c23 */ /* 0x000fc6000801004a */
[----:B------:R-:W-:Y:S02]  /*7ba0*/  SHF.L.U32 R4, R4, 0x10, RZ ;  /* 0x0000001004047819 */ /* 0x000fe400000006ff */
[----:B------:R-:W-:Y:S01]  /*7bb0*/  LOP3.LUT P6, RZ, R148, 0xff00, RZ, 0xc0, !PT ;  /* 0x0000ff0094ff7812 */ /* 0x000fe200078cc0ff */
[----:B------:R-:W-:Y:S01]  /*7bc0*/  FADD.FTZ R60, R102, -R9 ;  /* 0x80000009663c7221 */ /* 0x000fe20000010000 */
[----:B------:R-:W-:Y:S01]  /*7bd0*/  SHF.R.U32.HI R9, RZ, 0x10, R121 ;  /* 0x00000010ff097819 */ /* 0x000fe20000011679 */
[----:B------:R-:W-:-:S03]  /*7be0*/  FFMA.FTZ R4, R109, UR12, R4 ;  /* 0x0000000c6d047c23 */ /* 0x000fc60008010004 */
[----:B------:R-:W-:Y:S01]  /*7bf0*/  SHF.L.U32 R9, R9, 0x10, RZ ;  /* 0x0000001009097819 */ /* 0x000fe200000006ff */
[----:B------:R-:W-:Y:S01]  /*7c00*/  FMUL.FTZ R4, R4, UR4 ;  /* 0x0000000404047c20 */ /* 0x000fe20008410000 */
[----:B------:R-:W-:-:S03]  /*7c10*/  @P5 FMUL.FTZ R88, R92, R61 ;  /* 0x0000003d5c585220 */ /* 0x000fc60000410000 */
[----:B------:R-:W-:Y:S01]  /*7c20*/  FMUL.FTZ R96, R4, UR22 ;  /* 0x0000001604607c20 */ /* 0x000fe20008410000 */
[----:B------:R-:W-:Y:S01]  /*7c30*/  MOV R4, R120 ;  /* 0x0000007800047202 */ /* 0x000fe20000000f00 */
[----:B------:R-:W-:Y:S01]  /*7c40*/  FFMA.FTZ R60, R60, UR12, R9 ;  /* 0x0000000c3c3c7c23 */ /* 0x000fe20008010009 */
[----:B------:R-:W-:Y:S02]  /*7c50*/  @P6 SHF.L.U32 R61, R22, 0x10, RZ ;  /* 0x00000010163d6819 */ /* 0x000fe400000006ff */
[----:B------:R-:W-:Y:S01]  /*7c60*/  LOP3.LUT P5, RZ, R148, 0xff, RZ, 0xc0, !PT ;  /* 0x000000ff94ff7812 */ /* 0x000fe200078ac0ff */
[----:B------:R-:W-:Y:S01]  /*7c70*/  FMUL.FTZ R60, R60, UR4 ;  /* 0x000000043c3c7c20 */ /* 0x000fe20008410000 */
[----:B------:R-:W-:Y:S01]  /*7c80*/  SHF.L.U32 R4, R4, 0x10, RZ ;  /* 0x0000001004047819 */ /* 0x000fe200000006ff */
[----:B------:R-:W-:Y:S01]  /*7c90*/  @P6 FMUL.FTZ R5, R61, R96 ;  /* 0x000000603d056220 */ /* 0x000fe20000410000 */
[----:B------:R-:W-:Y:S01]  /*7ca0*/  @P4 SHF.L.U32 R61, R21, 0x10, RZ ;  /* 0x00000010153d4819 */ /* 0x000fe200000006ff */
[----:B------:R-:W-:-:S02]  /*7cb0*/  FMUL.FTZ R86, R60, UR22 ;  /* 0x000000163c567c20 */ /* 0x000fc40008410000 */
[----:B------:R-:W-:Y:S01]  /*7cc0*/  FFMA.FTZ R4, R107, UR12, R4 ;  /* 0x0000000c6b047c23 */ /* 0x000fe20008010004 */
[----:B------:R-:W-:Y:S01]  /*7cd0*/  @P3 SHF.L.U32 R62, R143, 0x10, RZ ;  /* 0x000000108f3e3819 */ /* 0x000fe200000006ff */
[----:B------:R-:W-:Y:S02]  /*7ce0*/  @P4 FMUL.FTZ R67, R61, R86 ;  /* 0x000000563d434220 */ /* 0x000fe40000410000 */
[----:B------:R-:W-:Y:S01]  /*7cf0*/  FMUL.FTZ R4, R4, UR4 ;  /* 0x0000000404047c20 */ /* 0x000fe20008410000 */
[----:B------:R-:W-:Y:S01]  /*7d00*/  HFMA2 R9, -RZ, RZ, 0, 0 ;  /* 0x00000000ff097431 */ /* 0x000fe200000001ff */
[----:B------:R-:W-:Y:S01]  /*7d10*/  @P5 SHF.L.U32 R61, R142, 0x10, RZ ;  /* 0x000000108e3d5819 */ /* 0x000fe200000006ff */
[----:B------:R-:W-:Y:S01]  /*7d20*/  @P3 FMUL.FTZ R9, R62, R91 ;  /* 0x0000005b3e093220 */ /* 0x000fe20000410000 */
[----:B------:R-:W-:Y:S01]  /*7d30*/  FMUL.FTZ R94, R4, UR22 ;  /* 0x00000016045e7c20 */ /* 0x000fe20008410000 */
[----:B------:R-:W0:Y:S01]  /*7d40*/  F2F.BF16.F32 R5, R5 ;  /* 0x0000000500057304 */ /* 0x000e220000202000 */
[----:B------:R-:W-:-:S02]  /*7d50*/  HFMA2 R62, -RZ, RZ, 0, 0 ;  /* 0x00000000ff3e7431 */ /* 0x000fc400000001ff */
[----:B------:R-:W-:-:S05]  /*7d60*/  @P5 FMUL.FTZ R62, R61, R94 ;  /* 0x0000005e3d3e5220 */ /* 0x000fca0000410000 */
[----:B------:R-:W1:Y:S08]  /*7d70*/  F2F.BF16.F32 R67, R67 ;  /* 0x0000004300437304 */ /* 0x000e700000202000 */
[----:B------:R-:W2:Y:S08]  /*7d80*/  F2F.BF16.F32 R9, R9 ;  /* 0x0000000900097304 */ /* 0x000eb00000202000 */
[----:B------:R-:W4:Y:S01]  /*7d90*/  F2F.BF16.F32 R93, R62 ;  /* 0x0000003e005d7304 */ /* 0x000f220000202000 */
[----:B0-----:R-:W-:-:S04]  /*7da0*/  IMAD.WIDE.U32 R4, R5, 0x10000, RZ ;  /* 0x0001000005047825 */ /* 0x001fc800078e00ff */
[----:B-1----:R-:W-:-:S05]  /*7db0*/  IMAD.U32 R61, R67, 0x10000, RZ ;  /* 0x00010000433d7824 */ /* 0x002fca00078e00ff */
[----:B--2---:R-:W-:Y:S01]  /*7dc0*/  LOP3.LUT R5, R5, R61, R9, 0xfe, !PT ;  /* 0x0000003d05057212 */ /* 0x004fe200078efe09 */
[----:B------:R-:W-:Y:S01]  /*7dd0*/  IMAD.WIDE.U32 R8, R7, 0x8, R182 ;  /* 0x0000000807087825 */ /* 0x000fe200078e00b6 */
[----:B----4-:R-:W-:-:S03]  /*7de0*/  LOP3.LUT R4, R4, R93, RZ, 0xfc, !PT ;  /* 0x0000005d04047212 */ /* 0x010fc600078efcff */
[----:B------:R-:W-:Y:S02]  /*7df0*/  IMAD.WIDE.U32 R60, R6, 0x8, R198 ;  /* 0x00000008063c7825 */ /* 0x000fe400078e00c6 */
[----:B------:R0:W-:Y:S04]  /*7e00*/  STG.E.64 desc[UR14][R8.64], R4 ;  /* 0x0000000408007986 */ /* 0x0001e8000c101b0e */
[----:B------:R-:W2:Y:S01]  /*7e10*/  LDG.E.64 R60, desc[UR14][R60.64] ;  /* 0x0000000e3c3c7981 */ /* 0x000ea2000c1e1b00 */
[----:B------:R-:W-:Y:S02]  /*7e20*/  @P0 MOV R7, R63 ;  /* 0x0000003f00070202 */ /* 0x000fe40000000f00 */
[----:B------:R-:W-:Y:S02]  /*7e30*/  @P2 SHF.R.U32.HI R67, RZ, 0x10, R63 ;  /* 0x00000010ff432819 */ /* 0x000fe4000001163f */
[----:B------:R-:W-:Y:S01]  /*7e40*/  CS2R R62, SRZ ;  /* 0x00000000003e7805 */ /* 0x000fe2000001ff00 */
[----:B------:R-:W-:Y:S01]  /*7e50*/  FFMA.FTZ R93, R114, UR13, R74 ;  /* 0x0000000d725d7c23 */ /* 0x000fe2000801004a */
[----:B------:R-:W-:Y:S01]  /*7e60*/  HFMA2 R92, -RZ, RZ, 0, 0 ;  /* 0x00000000ff5c7431 */ /* 0x000fe200000001ff */
[----:B0-----:R-:W-:-:S02]  /*7e70*/  @P2 SHF.L.U32 R4, R67, 0x10, RZ ;  /* 0x0000001043042819 */ /* 0x001fc400000006ff */
[----:B------:R-:W-:Y:S01]  /*7e80*/  FADD.FTZ R93, R106, -R93 ;  /* 0x8000005d6a5d7221 */ /* 0x000fe20000010000 */
[----:B------:R-:W-:Y:S01]  /*7e90*/  MOV R90, RZ ;  /* 0x000000ff005a7202 */ /* 0x000fe20000000f00 */
[----:B------:R-:W-:Y:S01]  /*7ea0*/  FFMA.FTZ R115, R115, UR13, R74 ;  /* 0x0000000d73737c23 */ /* 0x000fe2000801004a */
[----:B------:R-:W-:Y:S01]  /*7eb0*/  @P2 FMUL.FTZ R92, R89, R4 ;  /* 0x00000004595c2220 */ /* 0x000fe20000410000 */
[----:B---3--:R-:W-:Y:S02]  /*7ec0*/  @P5 MOV R5, R2 ;  /* 0x0000000200055202 */ /* 0x008fe40000000f00 */
[----:B------:R-:W-:Y:S02]  /*7ed0*/  @P6 SHF.R.U64 R8, R2, 0x10, R3 ;  /* 0x0000001002086819 */ /* 0x000fe40000001203 */
[----:B------:R-:W-:-:S05]  /*7ee0*/  @P0 SHF.L.U32 R2, R7, 0x10, RZ ;  /* 0x0000001007020819 */ /* 0x000fca00000006ff */
[----:B------:R-:W-:Y:S01]  /*7ef0*/  @P0 FMUL.FTZ R62, R87, R2 ;  /* 0x00000002573e0220 */ /* 0x000fe20000410000 */
[--C-:B------:R-:W-:Y:S02]  /*7f00*/  SHF.R.U64 R2, R146, 0x10, R147.reuse ;  /* 0x0000001092027819 */ /* 0x100fe40000001293 */
[----:B------:R-:W-:Y:S02]  /*7f10*/  @P6 SHF.L.U32 R7, R8, 0x10, RZ ;  /* 0x0000001008076819 */ /* 0x000fe400000006ff */
[----:B------:R-:W-:Y:S02]  /*7f20*/  @P5 SHF.L.U32 R5, R5, 0x10, RZ ;  /* 0x0000001005055819 */ /* 0x000fe400000006ff */
[----:B------:R-:W-:Y:S01]  /*7f30*/  SHF.L.U32 R2, R2, 0x10, RZ ;  /* 0x0000001002027819 */ /* 0x000fe200000006ff */
[----:B------:R-:W-:Y:S01]  /*7f40*/  @P6 FMUL.FTZ R90, R96, R7 ;  /* 0x00000007605a6220 */ /* 0x000fe20000410000 */
[----:B------:R-:W-:Y:S01]  /*7f50*/  MOV R4, R147 ;  /* 0x0000009300047202 */ /* 0x000fe20000000f00 */
[----:B------:R-:W-:Y:S01]  /*7f60*/  @P5 FMUL.FTZ R63, R94, R5 ;  /* 0x000000055e3f5220 */ /* 0x000fe20000410000 */
[----:B------:R-:W-:Y:S01]  /*7f70*/  SHF.R.U32.HI R7, RZ, 0x10, R147 ;  /* 0x00000010ff077819 */ /* 0x000fe20000011693 */
[----:B------:R-:W-:Y:S01]  /*7f80*/  FFMA.FTZ R2, R93, UR12, R2 ;  /* 0x0000000c5d027c23 */ /* 0x000fe20008010002 */
[----:B------:R-:W-:Y:S01]  /*7f90*/  FFMA.FTZ R9, R116, UR13, R74 ;  /* 0x0000000d74097c23 */ /* 0x000fe2000801004a */
[C---:B------:R-:W-:Y:S01]  /*7fa0*/  LOP3.LUT P5, RZ, R149.reuse, 0xff0000, RZ, 0xc0, !PT ;  /* 0x00ff000095ff7812 */ /* 0x040fe200078ac0ff */
[----:B------:R-:W-:Y:S01]  /*7fb0*/  FADD.FTZ R108, R108, -R115 ;  /* 0x800000736c6c7221 */ /* 0x000fe20000010000 */
[----:B------:R-:W-:Y:S01]  /*7fc0*/  SHF.L.U32 R5, R4, 0x10, RZ ;  /* 0x0000001004057819 */ /* 0x000fe200000006ff */
[----:B------:R-:W-:Y:S01]  /*7fd0*/  FMUL.FTZ R2, R2, UR4 ;  /* 0x0000000402027c20 */ /* 0x000fe20008410000 */
[----:B------:R-:W-:-:S02]  /*7fe0*/  LOP3.LUT P2, RZ, R149, 0xff00, RZ, 0xc0, !PT ;  /* 0x0000ff0095ff7812 */ /* 0x000fc4000784c0ff */
[----:B------:R-:W-:Y:S01]  /*7ff0*/  ISETP.GE.U32.AND P6, PT, R149, 0x1000000, PT ;  /* 0x010000009500780c */ /* 0x000fe20003fc6070 */
[----:B------:R-:W-:Y:S01]  /*8000*/  FADD.FTZ R8, R110, -R9 ;  /* 0x800000096e087221 */ /* 0x000fe20000010000 */
[----:B------:R-:W-:Y:S01]  /*8010*/  SHF.L.U32 R7, R7, 0x10, RZ ;  /* 0x0000001007077819 */ /* 0x000fe200000006ff */
[----:B------:R-:W-:Y:S01]  /*8020*/  FFMA.FTZ R5, R108, UR12, R5 ;  /* 0x0000000c6c057c23 */ /* 0x000fe20008010005 */
[----:B------:R-:W-:Y:S01]  /*8030*/  FMUL.FTZ R95, R2, UR22 ;  /* 0x00000016025f7c20 */ /* 0x000fe20008410000 */
[----:B------:R-:W-:Y:S01]  /*8040*/  MOV R2, R146 ;  /* 0x0000009200027202 */ /* 0x000fe20000000f00 */
[----:B------:R-:W-:Y:S01]  /*8050*/  FFMA.FTZ R113, R113, UR13, R74 ;  /* 0x0000000d71717c23 */ /* 0x000fe2000801004a */
[----:B------:R-:W-:Y:S01]  /*8060*/  FFMA.FTZ R8, R8, UR12, R7 ;  /* 0x0000000c08087c23 */ /* 0x000fe20008010007 */
[----:B------:R-:W-:Y:S01]  /*8070*/  FMUL.FTZ R5, R5, UR4 ;  /* 0x0000000405057c20 */ /* 0x000fe20008410000 */
[----:B------:R-:W-:Y:S01]  /*8080*/  LOP3.LUT P0, RZ, R149, 0xff, RZ, 0xc0, !PT ;  /* 0x000000ff95ff7812 */ /* 0x000fe2000780c0ff */
[----:B------:R-:W-:Y:S01]  /*8090*/  FADD.FTZ R113, R104, -R113 ;  /* 0x8000007168717221 */ /* 0x000fe20000010000 */
[----:B------:R-:W-:Y:S01]  /*80a0*/  SHF.L.U32 R2, R2, 0x10, RZ ;  /* 0x0000001002027819 */ /* 0x000fe200000006ff */
[----:B------:R-:W-:Y:S01]  /*80b0*/  FMUL.FTZ R8, R8, UR4 ;  /* 0x0000000408087c20 */ /* 0x000fe20008410000 */
[----:B------:R-:W-:Y:S01]  /*80c0*/  @P5 SHF.L.U32 R9, R145, 0x10, RZ ;  /* 0x0000001091095819 */ /* 0x000fe200000006ff */
[----:B------:R-:W-:Y:S01]  /*80d0*/  FMUL.FTZ R96, R5, UR22 ;  /* 0x0000001605607c20 */ /* 0x000fe20008410000 */
[----:B------:R-:W-:Y:S01]  /*80e0*/  @P2 SHF.L.U32 R74, R24, 0x10, RZ ;  /* 0x00000010184a2819 */ /* 0x000fe200000006ff */
[----:B------:R-:W-:Y:S01]  /*80f0*/  FMUL.FTZ R98, R8, UR22 ;  /* 0x0000001608627c20 */ /* 0x000fe20008410000 */
[----:B------:R-:W-:Y:S01]  /*8100*/  @P6 SHF.L.U32 R5, R23, 0x10, RZ ;  /* 0x0000001017056819 */ /* 0x000fe200000006ff */
[----:B------:R-:W-:-:S02]  /*8110*/  HFMA2 R7, -RZ, RZ, 0, 0 ;  /* 0x00000000ff077431 */ /* 0x000fc400000001ff */
[----:B------:R-:W-:Y:S01]  /*8120*/  FFMA.FTZ R2, R113, UR12, R2 ;  /* 0x0000000c71027c23 */ /* 0x000fe20008010002 */
[----:B------:R-:W-:Y:S01]  /*8130*/  @P5 FMUL.FTZ R7, R9, R96 ;  /* 0x0000006009075220 */ /* 0x000fe20000410000 */
[----:B------:R-:W-:Y:S01]  /*8140*/  HFMA2 R4, -RZ, RZ, 0, 0 ;  /* 0x00000000ff047431 */ /* 0x000fe200000001ff */
[----:B------:R-:W-:Y:S01]  /*8150*/  MOV R9, RZ ;  /* 0x000000ff00097202 */ /* 0x000fe20000000f00 */
[----:B------:R-:W-:Y:S01]  /*8160*/  @P2 FMUL.FTZ R4, R74, R95 ;  /* 0x0000005f4a042220 */ /* 0x000fe20000410000 */
[----:B------:R-:W-:Y:S01]  /*8170*/  @P6 FMUL.FTZ R9, R5, R98 ;  /* 0x0000006205096220 */ /* 0x000fe20000410000 */
[----:B------:R-:W-:Y:S01]  /*8180*/  FMUL.FTZ R2, R2, UR4 ;  /* 0x0000000402027c20 */ /* 0x000fe20008410000 */
[----:B------:R-:W-:-:S03]  /*8190*/  @P0 SHF.L.U32 R94, R144, 0x10, RZ ;  /* 0x00000010905e0819 */ /* 0x000fc600000006ff */
[----:B------:R-:W-:Y:S01]  /*81a0*/  FMUL.FTZ R93, R2, UR22 ;  /* 0x00000016025d7c20 */ /* 0x000fe20008410000 */
[----:B------:R-:W0:Y:S01]  /*81b0*/  F2F.BF16.F32 R4, R4 ;  /* 0x0000000400047304 */ /* 0x000e220000202000 */
[----:B------:R-:W-:Y:S02]  /*81c0*/  HFMA2 R8, -RZ, RZ, 0, 0 ;  /* 0x00000000ff087431 */ /* 0x000fe400000001ff */
[----:B------:R-:W-:-:S05]  /*81d0*/  @P0 FMUL.FTZ R8, R94, R93 ;  /* 0x0000005d5e080220 */ /* 0x000fca0000410000 */
[----:B------:R-:W1:Y:S08]  /*81e0*/  F2F.BF16.F32 R9, R9 ;  /* 0x0000000900097304 */ /* 0x000e700000202000 */
[----:B------:R3:W4:Y:S08]  /*81f0*/  F2F.BF16.F32 R74, R7 ;  /* 0x00000007004a7304 */ /* 0x0007300000202000 */
[----:B------:R-:W4:Y:S01]  /*8200*/  F2F.BF16.F32 R87, R8 ;  /* 0x0000000800577304 */ /* 0x000f220000202000 */
[----:B---3--:R-:W-:Y:S01]  /*8210*/  @P3 MOV R7, R3 ;  /* 0x0000000300073202 */ /* 0x008fe20000000f00 */
[----:B0-----:R-:W-:-:S04]  /*8220*/  IMAD.WIDE.U32 R4, R4, 0x10000, RZ ;  /* 0x0001000004047825 */ /* 0x001fc800078e00ff */
[----:B-1----:R-:W-:Y:S01]  /*8230*/  IMAD.U32 R67, R9, 0x10000, RZ ;  /* 0x0001000009437824 */ /* 0x002fe200078e00ff */
[----:B------:R-:W-:Y:S01]  /*8240*/  @P3 SHF.L.U32 R2, R7, 0x10, RZ ;  /* 0x0000001007023819 */ /* 0x000fe200000006ff */
[----:B------:R-:W-:-:S03]  /*8250*/  IMAD.WIDE.U32 R6, R6, 0x8, R182 ;  /* 0x0000000806067825 */ /* 0x000fc600078e00b6 */
[----:B----4-:R-:W-:Y:S01]  /*8260*/  LOP3.LUT R5, R5, R67, R74, 0xfe, !PT ;  /* 0x0000004305057212 */ /* 0x010fe200078efe4a */
[----:B------:R-:W-:Y:S02]  /*8270*/  HFMA2 R67, -RZ, RZ, 0, 0 ;  /* 0x00000000ff437431 */ /* 0x000fe400000001ff */
[----:B------:R-:W-:Y:S01]  /*8280*/  @P3 FMUL.FTZ R67, R91, R2 ;  /* 0x000000025b433220 */ /* 0x000fe20000410000 */
[----:B------:R-:W-:Y:S02]  /*8290*/  LOP3.LUT R4, R4, R87, RZ, 0xfc, !PT ;  /* 0x0000005704047212 */ /* 0x000fe400078efcff */
[----:B------:R-:W-:-:S03]  /*82a0*/  @P4 SHF.R.U32.HI R9, RZ, 0x10, R3 ;  /* 0x00000010ff094819 */ /* 0x000fc60000011603 */
[----:B------:R0:W-:Y:S01]  /*82b0*/  STG.E.64 desc[UR14][R6.64], R4 ;  /* 0x0000000406007986 */ /* 0x0001e2000c101b0e */
[----:B------:R-:W-:Y:S01]  /*82c0*/  @P4 SHF.L.U32 R9, R9, 0x10, RZ ;  /* 0x0000001009094819 */ /* 0x000fe200000006ff */
[----:B------:R-:W-:Y:S01]  /*82d0*/  HFMA2 R2, -RZ, RZ, 0, 0 ;  /* 0x00000000ff027431 */ /* 0x000fe200000001ff */
[----:B------:R-:W-:Y:S01]  /*82e0*/  MOV R3, RZ ;  /* 0x000000ff00037202 */ /* 0x000fe20000000f00 */
[----:B------:R-:W-:Y:S01]  /*82f0*/  HFMA2 R74, -RZ, RZ, 0, 0 ;  /* 0x00000000ff4a7431 */ /* 0x000fe200000001ff */
[----:B------:R-:W-:Y:S01]  /*8300*/  MOV R87, RZ ;  /* 0x000000ff00577202 */ /* 0x000fe20000000f00 */
[----:B------:R-:W-:Y:S02]  /*8310*/  HFMA2 R94, -RZ, RZ, 0, 0 ;  /* 0x00000000ff5e7431 */ /* 0x000fe400000001ff */
[----:B------:R-:W-:Y:S01]  /*8320*/  @P4 FMUL.FTZ R2, R86, R9 ;  /* 0x0000000956024220 */ /* 0x000fe20000410000 */
[----:B--2---:R-:W-:Y:S02]  /*8330*/  @P0 MOV R8, R60 ;  /* 0x0000003c00080202 */ /* 0x004fe40000000f00 */
[----:B------:R-:W-:-:S02]  /*8340*/  @P2 SHF.R.U64 R91, R60, 0x10, R61 ;  /* 0x000000103c5b2819 */ /* 0x000fc4000000123d */
[----:B------:R-:W-:Y:S02]  /*8350*/  @P5 MOV R89, R61 ;  /* 0x0000003d00595202 */ /* 0x000fe40000000f00 */
        /* <DEDUP_REMOVED lines=10> */
.L_x_1019:
[----:B------:R-:W0:Y:S02]  /*8400*/  LDC.64 R198, c[0x0][0x390] ;  /* 0x0000e400ffc67b82 */ /* 0x000e240000000a00 */
[----:B0-----:R-:W-:-:S06]  /*8410*/  IMAD.WIDE.U32 R60, R161, 0x8, R198 ;  /* 0x00000008a13c7825 */ /* 0x001fcc00078e00c6 */
[----:B------:R-:W2:Y:S01]  /*8420*/  LDG.E.64 R60, desc[UR14][R60.64] ;  /* 0x0000000e3c3c7981 */ /* 0x000ea2000c1e1b00 */
[----:B-----5:R-:W-:Y:S01]  /*8430*/  SHF.R.U64 R62, R130, 0x10, R131 ;  /* 0x00000010823e7819 */ /* 0x020fe20000001283 */
[--C-:B------:R-:W-:Y:S01]  /*8440*/  FFMA.FTZ R63, R184, UR13, R74.reuse ;  /* 0x0000000db83f7c23 */ /* 0x100fe2000801004a */
[----:B------:R-:W-:Y:S01]  /*8450*/  MOV R65, R131 ;  /* 0x0000008300417202 */ /* 0x000fe20000000f00 */
[--C-:B------:R-:W-:Y:S01]  /*8460*/  FFMA.FTZ R64, R183, UR13, R74.reuse ;  /* 0x0000000db7407c23 */ /* 0x100fe2000801004a */
[----:B------:R-:W-:Y:S01]  /*8470*/  SHF.L.U32 R62, R62, 0x10, RZ ;  /* 0x000000103e3e7819 */ /* 0x000fe200000006ff */
[----:B------:R-:W-:Y:S01]  /*8480*/  FADD.FTZ R63, R186, -R63 ;  /* 0x8000003fba3f7221 */ /* 0x000fe20000010000 */
[----:B------:R-:W-:Y:S01]  /*8490*/  FFMA.FTZ R189, R189, UR13, R74 ;  /* 0x0000000dbdbd7c23 */ /* 0x000fe2000801004a */
[----:B------:R-:W-:Y:S01]  /*84a0*/  FADD.FTZ R64, R187, -R64 ;  /* 0x80000040bb407221 */ /* 0x000fe20000010000 */
[----:B------:R-:W-:Y:S01]  /*84b0*/  FFMA.FTZ R182, R182, UR13, R74 ;  /* 0x0000000db6b67c23 */ /* 0x000fe2000801004a */
[----:B------:R-:W-:Y:S01]  /*84c0*/  FFMA.FTZ R68, R63, UR12, R62 ;  /* 0x0000000c3f447c23 */ /* 0x000fe2000801003e */
[----:B------:R-:W-:Y:S01]  /*84d0*/  SHF.L.U32 R63, R65, 0x10, RZ ;  /* 0x00000010413f7819 */ /* 0x000fe200000006ff */
[----:B------:R-:W-:Y:S01]  /*84e0*/  FADD.FTZ R189, R188, -R189 ;  /* 0x800000bdbcbd7221 */ /* 0x000fe20000010000 */
[----:B------:R-:W-:Y:S01]  /*84f0*/  SHF.R.U32.HI R65, RZ, 0x10, R131 ;  /* 0x00000010ff417819 */ /* 0x000fe20000011683 */
[----:B------:R0:W1:Y:S01]  /*8500*/  F2F.BF16.F32 R62, R68 ;  /* 0x00000044003e7304 */ /* 0x0000620000202000 */
[----:B------:R-:W-:Y:S01]  /*8510*/  LOP3.LUT P6, RZ, R209, 0xff00, RZ, 0xc0, !PT ;  /* 0x0000ff00d1ff7812 */ /* 0x000fe200078cc0ff */
[----:B------:R-:W-:Y:S01]  /*8520*/  FFMA.FTZ R70, R64, UR12, R63 ;  /* 0x0000000c40467c23 */ /* 0x000fe2000801003f */
[----:B------:R-:W-:Y:S01]  /*8530*/  SHF.L.U32 R64, R65, 0x10, RZ ;  /* 0x0000001041407819 */ /* 0x000fe200000006ff */
[----:B------:R-:W-:Y:S01]  /*8540*/  FADD.FTZ R182, R185, -R182 ;  /* 0x800000b6b9b67221 */ /* 0x000fe20000010000 */
[----:B------:R-:W-:Y:S01]  /*8550*/  MOV R63, R130 ;  /* 0x00000082003f7202 */ /* 0x000fe20000000f00 */
[----:B------:R-:W3:Y:S01]  /*8560*/  LDC.64 R184, c[0x0][0x478] ;  /* 0x00011e00ffb87b82 */ /* 0x000ee20000000a00 */
[----:B------:R-:W-:Y:S01]  /*8570*/  ISETP.GE.U32.AND P0, PT, R209, 0x1000000, PT ;  /* 0x01000000d100780c */ /* 0x000fe20003f06070 */
[----:B------:R-:W-:Y:S01]  /*8580*/  FFMA.FTZ R189, R189, UR12, R64 ;  /* 0x0000000cbdbd7c23 */ /* 0x000fe20008010040 */
[----:B------:R4:W-:Y:S01]  /*8590*/  F2F.BF16.F32 R66, R70 ;  /* 0x0000004600427304 */ /* 0x0009e20000202000 */
[----:B------:R-:W-:Y:S01]  /*85a0*/  SHF.L.U32 R63, R63, 0x10, RZ ;  /* 0x000000103f3f7819 */ /* 0x000fe200000006ff */
[----:B0-----:R-:W-:Y:S01]  /*85b0*/  FMUL.FTZ R68, R68, UR4 ;  /* 0x0000000444447c20 */ /* 0x001fe20008410000 */
[C---:B------:R-:W-:Y:S01]  /*85c0*/  LOP3.LUT P5, RZ, R209.reuse, 0xff0000, RZ, 0xc0, !PT ;  /* 0x00ff0000d1ff7812 */ /* 0x040fe200078ac0ff */
[----:B------:R-:W-:Y:S01]  /*85d0*/  FMUL.FTZ R183, R70, UR4 ;  /* 0x0000000446b77c20 */ /* 0x000fe20008410000 */
[----:B------:R-:W-:Y:S01]  /*85e0*/  LOP3.LUT P3, RZ, R209, 0xff, RZ, 0xc0, !PT ;  /* 0x000000ffd1ff7812 */ /* 0x000fe2000786c0ff */
[----:B------:R-:W-:Y:S01]  /*85f0*/  FFMA.FTZ R69, R182, UR12, R63 ;  /* 0x0000000cb6457c23 */ /* 0x000fe2000801003f */
[----:B-1----:R-:W-:Y:S01]  /*8600*/  IMAD.WIDE.U32 R62, R62, 0x10000, RZ ;  /* 0x000100003e3e7825 */ /* 0x002fe200078e00ff */
[----:B------:R-:W0:Y:S03]  /*8610*/  F2F.BF16.F32 R65, R189 ;  /* 0x000000bd00417304 */ /* 0x000e260000202000 */
[----:B------:R-:W-:Y:S01]  /*8620*/  FMUL.FTZ R182, R189, UR4 ;  /* 0x00000004bdb67c20 */ /* 0x000fe20008410000 */
[----:B------:R-:W-:Y:S01]  /*8630*/  @P6 SHF.L.U32 R71, R12, 0x10, RZ ;  /* 0x000000100c476819 */ /* 0x000fe200000006ff */
[----:B------:R-:W-:Y:S01]  /*8640*/  FMUL.FTZ R68, R68, UR22 ;  /* 0x0000001644447c20 */ /* 0x000fe20008410000 */
[----:B------:R-:W-:-:S02]  /*8650*/  HFMA2 R64, -RZ, RZ, 0, 0 ;  /* 0x00000000ff407431 */ /* 0x000fc400000001ff */
[----:B------:R-:W-:Y:S01]  /*8660*/  FMUL.FTZ R182, R182, UR22 ;  /* 0x00000016b6b67c20 */ /* 0x000fe20008410000 */
[----:B------:R-:W-:Y:S01]  /*8670*/  FMUL.FTZ R183, R183, UR22 ;  /* 0x00000016b7b77c20 */ /* 0x000fe20008410000 */
[----:B------:R-:W-:Y:S01]  /*8680*/  @P6 FMUL.FTZ R64, R71, R68 ;  /* 0x0000004447406220 */ /* 0x000fe20000410000 */
[----:B------:R1:W1:Y:S01]  /*8690*/  F2F.BF16.F32 R67, R69 ;  /* 0x0000004500437304 */ /* 0x0002620000202000 */
[----:B------:R-:W-:Y:S01]  /*86a0*/  HFMA2 R71, -RZ, RZ, 0, 0 ;  /* 0x00000000ff477431 */ /* 0x000fe200000001ff */
[----:B----4-:R-:W-:Y:S01]  /*86b0*/  @P5 SHF.L.U32 R70, R133, 0x10, RZ ;  /* 0x0000001085465819 */ /* 0x010fe200000006ff */
[----:B------:R-:W4:Y:S01]  /*86c0*/  LDC.64 R186, c[0x0][0x468] ;  /* 0x00011a00ffba7b82 */ /* 0x000f220000000a00 */
[----:B------:R-:W-:Y:S01]  /*86d0*/  @P3 SHF.L.U32 R72, R132, 0x10, RZ ;  /* 0x0000001084483819 */ /* 0x000fe200000006ff */
[----:B0-----:R-:W-:Y:S02]  /*86e0*/  IMAD.U32 R65, R65, 0x10000, RZ ;  /* 0x0001000041417824 */ /* 0x001fe400078e00ff */
[----:B-1----:R-:W-:-:S03]  /*86f0*/  FMUL.FTZ R69, R69, UR4 ;  /* 0x0000000445457c20 */ /* 0x002fc60008410000 */
[----:B------:R-:W-:Y:S01]  /*8700*/  LOP3.LUT R63, R63, R65, R66, 0xfe, !PT ;  /* 0x000000413f3f7212 */ /* 0x000fe200078efe42 */
[----:B------:R-:W-:Y:S01]  /*8710*/  FMUL.FTZ R69, R69, UR22 ;  /* 0x0000001645457c20 */ /* 0x000fe20008410000 */
[----:B------:R-:W-:Y:S02]  /*8720*/  @P0 SHF.L.U32 R65, R11, 0x10, RZ ;  /* 0x000000100b410819 */ /* 0x000fe400000006ff */
[----:B------:R-:W-:Y:S01]  /*8730*/  MOV R66, RZ ;  /* 0x000000ff00427202 */ /* 0x000fe20000000f00 */
[----:B------:R-:W-:Y:S01]  /*8740*/  @P5 FMUL.FTZ R66, R70, R183 ;  /* 0x000000b746425220 */ /* 0x000fe20000410000 */
[----:B------:R-:W-:Y:S01]  /*8750*/  LOP3.LUT R62, R62, R67, RZ, 0xfc, !PT ;  /* 0x000000433e3e7212 */ /* 0x000fe200078efcff */
[----:B------:R-:W-:Y:S01]  /*8760*/  @P0 FMUL.FTZ R71, R65, R182 ;  /* 0x000000b641470220 */ /* 0x000fe20000410000 */
[----:B------:R3:W0:Y:S01]  /*8770*/  F2F.BF16.F32 R67, R64 ;  /* 0x0000004000437304 */ /* 0x0006220000202000 */
[----:B------:R-:W-:Y:S01]  /*8780*/  MOV R70, RZ ;  /* 0x000000ff00467202 */ /* 0x000fe20000000f00 */
[----:B------:R-:W-:-:S06]  /*8790*/  @P3 FMUL.FTZ R70, R72, R69 ;  /* 0x0000004548463220 */ /* 0x000fcc0000410000 */
[----:B------:R-:W1:Y:S01]  /*87a0*/  F2F.BF16.F32 R71, R71 ;  /* 0x0000004700477304 */ /* 0x000e620000202000 */
[----:B---3--:R-:W-:-:S05]  /*87b0*/  IMAD.WIDE.U32 R64, R161, 0x8, R184 ;  /* 0x00000008a1407825 */ /* 0x008fca00078e00b8 */
[----:B------:R0:W-:Y:S02]  /*87c0*/  STG.E.64 desc[UR14][R64.64], R62 ;  /* 0x0000003e40007986 */ /* 0x0001e4000c101b0e */
[----:B------:R-:W3:Y:S08]  /*87d0*/  F2F.BF16.F32 R66, R66 ;  /* 0x0000004200427304 */ /* 0x000ef00000202000 */
[----:B------:R-:W3:Y:S01]  /*87e0*/  F2F.BF16.F32 R73, R70 ;  /* 0x0000004600497304 */ /* 0x000ee20000202000 */
[----:B0-----:R-:W-:Y:S01]  /*87f0*/  IMAD.WIDE.U32 R62, R67, 0x10000, RZ ;  /* 0x00010000433e7825 */ /* 0x001fe200078e00ff */
[----:B-1----:R-:W-:-:S03]  /*8800*/  SHF.L.U32 R67, R71, 0x10, RZ ;  /* 0x0000001047437819 */ /* 0x002fc600000006ff */
[----:B----4-:R-:W-:Y:S01]  /*8810*/  IMAD.WIDE.U32 R64, R161, 0x8, R186 ;  /* 0x00000008a1407825 */ /* 0x010fe200078e00ba */
[----:B---3--:R-:W-:-:S03]  /*8820*/  LOP3.LUT R63, R63, R67, R66, 0xfe, !PT ;  /* 0x000000433f3f7212 */ /* 0x008fc600078efe42 */
[----:B------:R-:W-:Y:S01]  /*8830*/  IMAD.WIDE.U32 R66, R150, 0x8, R198 ;  /* 0x0000000896427825 */ /* 0x000fe200078e00c6 */
[----:B------:R-:W-:-:S05]  /*8840*/  LOP3.LUT R62, R62, R73, RZ, 0xfc, !PT ;  /* 0x000000493e3e7212 */ /* 0x000fca00078efcff */
[----:B------:R0:W-:Y:S01]  /*8850*/  STG.E.64 desc[UR14][R64.64], R62 ;  /* 0x0000003e40007986 */ /* 0x0001e2000c101b0e */
[----:B------:R-:W-:Y:S01]  /*8860*/  MOV R70, R128 ;  /* 0x0000008000467202 */ /* 0x000fe20000000f00 */
[--C-:B------:R-:W-:Y:S01]  /*8870*/  FFMA.FTZ R155, R155, UR13, R74.reuse ;  /* 0x0000000d9b9b7c23 */ /* 0x100fe2000801004a */
[----:B------:R-:W-:Y:S01]  /*8880*/  SHF.R.U64 R72, R128, 0x10, R129 ;  /* 0x0000001080487819 */ /* 0x000fe20000001281 */
[----:B0-----:R0:W3:Y:S01]  /*8890*/  LDG.E.64 R62, desc[UR14][R66.64] ;  /* 0x0000000e423e7981 */ /* 0x0010e2000c1e1b00 */
[----:B------:R-:W-:Y:S01]  /*88a0*/  MOV R64, R129 ;  /* 0x0000008100407202 */ /* 0x000fe20000000f00 */
[--C-:B------:R-:W-:Y:S01]  /*88b0*/  FFMA.FTZ R156, R156, UR13, R74.reuse ;  /* 0x0000000d9c9c7c23 */ /* 0x100fe2000801004a */
[----:B------:R-:W-:Y:S01]  /*88c0*/  SHF.L.U32 R71, R70, 0x10, RZ ;  /* 0x0000001046477819 */ /* 0x000fe200000006ff */
[----:B------:R-:W-:Y:S01]  /*88d0*/  FFMA.FTZ R157, R157, UR13, R74 ;  /* 0x0000000d9d9d7c23 */ /* 0x000fe2000801004a */
[----:B------:R-:W-:Y:S01]  /*88e0*/  LOP3.LUT P2, RZ, R169, 0xff00, RZ, 0xc0, !PT ;  /* 0x0000ff00a9ff7812 */ /* 0x000fe2000784c0ff */
[----:B------:R-:W-:Y:S01]  /*88f0*/  FADD.FTZ R155, R152, -R155 ;  /* 0x8000009b989b7221 */ /* 0x000fe20000010000 */
[----:B------:R-:W-:Y:S01]  /*8900*/  SHF.R.U32.HI R70, RZ, 0x10, R129 ;  /* 0x00000010ff467819 */ /* 0x000fe20000011681 */
[----:B------:R-:W-:Y:S01]  /*8910*/  FADD.FTZ R156, R153, -R156 ;  /* 0x8000009c999c7221 */ /* 0x000fe20000010000 */
[----:B------:R-:W-:Y:S01]  /*8920*/  SHF.L.U32 R72, R72, 0x10, RZ ;  /* 0x0000001048487819 */ /* 0x000fe200000006ff */
[----:B------:R-:W-:Y:S01]  /*8930*/  HFMA2 R75, -RZ, RZ, 0, 0 ;  /* 0x00000000ff4b7431 */ /* 0x000fe200000001ff */
[----:B0-----:R-:W-:Y:S01]  /*8940*/  SHF.L.U32 R67, R64, 0x10, RZ ;  /* 0x0000001040437819 */ /* 0x001fe200000006ff */
[----:B------:R-:W-:Y:S01]  /*8950*/  FADD.FTZ R157, R154, -R157 ;  /* 0x8000009d9a9d7221 */ /* 0x000fe20000010000 */
[----:B------:R-:W-:Y:S01]  /*8960*/  SHF.L.U32 R70, R70, 0x10, RZ ;  /* 0x0000001046467819 */ /* 0x000fe200000006ff */
[----:B------:R-:W-:Y:S01]  /*8970*/  FFMA.FTZ R72, R155, UR12, R72 ;  /* 0x0000000c9b487c23 */ /* 0x000fe20008010048 */
[----:B------:R-:W-:Y:S01]  /*8980*/  FFMA.FTZ R158, R158, UR13, R74 ;  /* 0x0000000d9e9e7c23 */ /* 0x000fe2000801004a */
[----:B------:R-:W-:Y:S01]  /*8990*/  FFMA.FTZ R156, R156, UR12, R67 ;  /* 0x0000000c9c9c7c23 */ /* 0x000fe20008010043 */
[----:B------:R-:W-:Y:S01]  /*89a0*/  ISETP.GE.U32.AND P4, PT, R169, 0x1000000, PT ;  /* 0x01000000a900780c */ /* 0x000fe20003f86070 */
[----:B------:R-:W-:Y:S01]  /*89b0*/  FFMA.FTZ R157, R157, UR12, R70 ;  /* 0x0000000c9d9d7c23 */ /* 0x000fe20008010046 */
[----:B------:R-:W-:Y:S01]  /*89c0*/  FMUL.FTZ R70, R72, UR4 ;  /* 0x0000000448467c20 */ /* 0x000fe20008410000 */
[----:B------:R-:W-:Y:S01]  /*89d0*/  FADD.FTZ R158, R151, -R158 ;  /* 0x8000009e979e7221 */ /* 0x000fe20000010000 */
[----:B------:R-:W-:Y:S01]  /*89e0*/  @P2 SHF.L.U32 R151, R14, 0x10, RZ ;  /* 0x000000100e972819 */ /* 0x000fe200000006ff */
[----:B------:R-:W-:-:S02]  /*89f0*/  HFMA2 R161, -RZ, RZ, 0, 0 ;  /* 0x00000000ffa17431 */ /* 0x000fc400000001ff */
[----:B------:R-:W-:Y:S01]  /*8a00*/  FMUL.FTZ R152, R156, UR4 ;  /* 0x000000049c987c20 */ /* 0x000fe20008410000 */
[----:B------:R0:W1:Y:S01]  /*8a10*/  F2F.BF16.F32 R64, R72 ;  /* 0x0000004800407304 */ /* 0x0000620000202000 */
[----:B------:R-:W-:Y:S02]  /*8a20*/  FFMA.FTZ R65, R158, UR12, R71 ;  /* 0x0000000c9e417c23 */ /* 0x000fe40008010047 */
[----:B------:R-:W-:Y:S02]  /*8a30*/  FMUL.FTZ R152, R152, UR22 ;  /* 0x0000001698987c20 */ /* 0x000fe40008410000 */
[----:B------:R-:W-:-:S03]  /*8a40*/  FMUL.FTZ R153, R65, UR4 ;  /* 0x0000000441997c20 */ /* 0x000fc60008410000 */
[----:B------:R-:W-:Y:S01]  /*8a50*/  F2F.BF16.F32 R73, R157 ;  /* 0x0000009d00497304 */ /* 0x000fe20000202000 */
[----:B0-----:R-:W-:Y:S01]  /*8a60*/  @P4 SHF.L.U32 R72, R13, 0x10, RZ ;  /* 0x000000100d484819 */ /* 0x001fe200000006ff */
[----:B------:R-:W-:-:S06]  /*8a70*/  FMUL.FTZ R153, R153, UR22 ;  /* 0x0000001699997c20 */ /* 0x000fcc0008410000 */
[----:B------:R1:W0:Y:S02]  /*8a80*/  F2F.BF16.F32 R71, R65 ;  /* 0x0000004100477304 */ /* 0x0002240000202000 */
[----:B-1----:R-:W-:-:S03]  /*8a90*/  IMAD.WIDE.U32 R64, R64, 0x10000, RZ ;  /* 0x0001000040407825 */ /* 0x002fc600078e00ff */
[----:B0-----:R-:W-:Y:S02]  /*8aa0*/  LOP3.LUT R64, R64, R71, RZ, 0xfc, !PT ;  /* 0x0000004740407212 */ /* 0x001fe400078efcff */
[----:B--2---:R-:W-:Y:S02]  /*8ab0*/  @P3 MOV R66, R60 ;  /* 0x0000003c00423202 */ /* 0x004fe40000000f00 */
[----:B------:R-:W-:Y:S01]  /*8ac0*/  @P6 SHF.R.U64 R67, R60, 0x10, R61 ;  /* 0x000000103c436819 */ /* 0x000fe2000000123d */
[----:B------:R-:W-:Y:S01]  /*8ad0*/  FMUL.FTZ R60, R70, UR22 ;  /* 0x00000016463c7c20 */ /* 0x000fe20008410000 */
[----:B------:R-:W-:Y:S01]  /*8ae0*/  @P3 SHF.L.U32 R66, R66, 0x10, RZ ;  /* 0x0000001042423819 */ /* 0x000fe200000006ff */
[----:B------:R-:W-:Y:S01]  /*8af0*/  IMAD.MOV.U32 R70, RZ, RZ, RZ ;  /* 0x000000ffff467224 */ /* 0x000fe200078e00ff */
[----:B------:R-:W-:-:S03]  /*8b00*/  @P6 SHF.L.U32 R67, R67, 0x10, RZ ;  /* 0x0000001043436819 */ /* 0x000fc600000006ff */
[----:B------:R-:W-:Y:S01]  /*8b10*/  @P3 FMUL.FTZ R75, R69, R66 ;  /* 0x00000042454b3220 */ /* 0x000fe20000410000 */
[----:B------:R-:W-:Y:S01]  /*8b20*/  LOP3.LUT P3, RZ, R169, 0xff0000, RZ, 0xc0, !PT ;  /* 0x00ff0000a9ff7812 */ /* 0x000fe2000786c0ff */
[----:B------:R-:W-:Y:S01]  /*8b30*/  @P6 FMUL.FTZ R161, R68, R67 ;  /* 0x0000004344a16220 */ /* 0x000fe20000410000 */
[----:B------:R-:W-:Y:S01]  /*8b40*/  MOV R66, RZ ;  /* 0x000000ff00427202 */ /* 0x000fe20000000f00 */
[----:B------:R-:W-:Y:S01]  /*8b50*/  @P2 FMUL.FTZ R66, R151, R60 ;  /* 0x0000003c97422220 */ /* 0x000fe20000410000 */
[----:B------:R-:W-:Y:S01]  /*8b60*/  LOP3.LUT P6, RZ, R169, 0xff, RZ, 0xc0, !PT ;  /* 0x000000ffa9ff7812 */ /* 0x000fe200078cc0ff */
[----:B------:R-:W-:Y:S01]  /*8b70*/  FMUL.FTZ R68, R157, UR4 ;  /* 0x000000049d447c20 */ /* 0x000fe20008410000 */
[----:B------:R-:W-:Y:S01]  /*8b80*/  HFMA2 R67, -RZ, RZ, 0, 0 ;  /* 0x00000000ff437431 */ /* 0x000fe200000001ff */
[----:B------:R-:W0:Y:S06]  /*8b90*/  F2F.BF16.F32 R69, R156 ;  /* 0x0000009c00457304 */ /* 0x000e2c0000202000 */
[----:B------:R-:W-:-:S02]  /*8ba0*/  @P3 SHF.L.U32 R151, R135, 0x10, RZ ;  /* 0x0000001087973819 */ /* 0x000fc400000006ff */
[----:B------:R-:W1:Y:S03]  /*8bb0*/  F2F.BF16.F32 R66, R66 ;  /* 0x0000004200427304 */ /* 0x000e660000202000 */
[----:B------:R-:W-:Y:S01]  /*8bc0*/  @P3 FMUL.FTZ R67, R151, R152 ;  /* 0x0000009897433220 */ /* 0x000fe20000410000 */
[----:B------:R-:W-:Y:S01]  /*8bd0*/  FMUL.FTZ R151, R68, UR22 ;  /* 0x0000001644977c20 */ /* 0x000fe20008410000 */
[----:B------:R-:W-:-:S03]  /*8be0*/  @P6 SHF.L.U32 R68, R134, 0x10, RZ ;  /* 0x0000001086446819 */ /* 0x000fc600000006ff */
[----:B------:R-:W-:Y:S01]  /*8bf0*/  @P4 FMUL.FTZ R70, R72, R151 ;  /* 0x0000009748464220 */ /* 0x000fe20000410000 */
[----:B------:R-:W-:Y:S01]  /*8c00*/  MOV R72, RZ ;  /* 0x000000ff00487202 */ /* 0x000fe20000000f00 */
[----:B------:R-:W-:Y:S01]  /*8c10*/  @P6 FMUL.FTZ R72, R68, R153 ;  /* 0x0000009944486220 */ /* 0x000fe20000410000 */
[----:B------:R1:W-:Y:S01]  /*8c20*/  F2F.BF16.F32 R154, R67 ;  /* 0x00000043009a7304 */ /* 0x0003e20000202000 */
[----:B------:R-:W-:-:S04]  /*8c30*/  SHF.L.U32 R68, R73, 0x10, RZ ;  /* 0x0000001049447819 */ /* 0x000fc800000006ff */
[----:B0-----:R-:W-:Y:S01]  /*8c40*/  LOP3.LUT R65, R65, R68, R69, 0xfe, !PT ;  /* 0x0000004441417212 */ /* 0x001fe200078efe45 */
[----:B------:R-:W-:Y:S02]  /*8c50*/  IMAD.WIDE.U32 R68, R150, 0x8, R184 ;  /* 0x0000000896447825 */ /* 0x000fe400078e00b8 */
[----:B------:R-:W0:Y:S02]  /*8c60*/  F2F.BF16.F32 R70, R70 ;  /* 0x0000004600467304 */ /* 0x000e240000202000 */
[----:B-1----:R-:W-:Y:S01]  /*8c70*/  IMAD.WIDE.U32 R66, R66, 0x10000, RZ ;  /* 0x0001000042427825 */ /* 0x002fe200078e00ff */
[----:B------:R1:W-:Y:S05]  /*8c80*/  STG.E.64 desc[UR14][R68.64], R64 ;  /* 0x0000004044007986 */ /* 0x0003ea000c101b0e */
[----:B------:R2:W4:Y:S01]  /*8c90*/  F2F.BF16.F32 R155, R72 ;  /* 0x00000048009b7304 */ /* 0x0005220000202000 */
[----:B0-----:R-:W-:Y:S01]  /*8ca0*/  SHF.L.U32 R73, R70, 0x10, RZ ;  /* 0x0000001046497819 */ /* 0x001fe200000006ff */
[----:B------:R-:W-:-:S03]  /*8cb0*/  IMAD.WIDE.U32 R70, R150, 0x8, R186 ;  /* 0x0000000896467825 */ /* 0x000fc600078e00ba */
[----:B------:R-:W-:Y:S01]  /*8cc0*/  LOP3.LUT R67, R67, R73, R154, 0xfe, !PT ;  /* 0x0000004943437212 */ /* 0x000fe200078efe9a */
[----:B--2---:R-:W-:Y:S01]  /*8cd0*/  IMAD.WIDE.U32 R72, R10, 0x8, R198 ;  /* 0x000000080a487825 */ /* 0x004fe200078e00c6 */
[----:B----4-:R-:W-:-:S05]  /*8ce0*/  LOP3.LUT R66, R66, R155, RZ, 0xfc, !PT ;  /* 0x0000009b42427212 */ /* 0x010fca00078efcff */
[----:B------:R0:W-:Y:S04]  /*8cf0*/  STG.E.64 desc[UR14][R70.64], R66 ;  /* 0x0000004246007986 */ /* 0x0001e8000c101b0e */
[----:B------:R-:W2:Y:S01]  /*8d00*/  LDG.E.64 R72, desc[UR14][R72.64] ;  /* 0x0000000e48487981 */ /* 0x000ea2000c1e1b00 */
[--C-:B------:R-:W-:Y:S01]  /*8d10*/  FFMA.FTZ R85, R85, UR13, R74.reuse ;  /* 0x0000000d55557c23 */ /* 0x100fe2000801004a */
[--C-:B------:R-:W-:Y:S01]  /*8d20*/  FFMA.FTZ R154, R87, UR13, R74.reuse ;  /* 0x0000000d579a7c23 */ /* 0x100fe2000801004a */
[----:B------:R-:W-:Y:S01]  /*8d30*/  FFMA.FTZ R150, R83, UR13, R74 ;  /* 0x0000000d53967c23 */ /* 0x000fe2000801004a */
[----:B-1----:R-:W-:Y:S01]  /*8d40*/  CS2R R68, SRZ ;  /* 0x0000000000447805 */ /* 0x002fe2000001ff00 */
[----:B------:R-:W-:Y:S01]  /*8d50*/  FADD.FTZ R85, R4, -R85 ;  /* 0x8000005504557221 */ /* 0x000fe20000010000 */
[----:B------:R-:W-:Y:S01]  /*8d60*/  MOV R4, R127 ;  /* 0x0000007f00047202 */ /* 0x000fe20000000f00 */
[----:B------:R-:W-:Y:S01]  /*8d70*/  FADD.FTZ R154, R3, -R154 ;  /* 0x8000009a039a7221 */ /* 0x000fe20000010000 */
[----:B------:R-:W-:Y:S01]  /*8d80*/  FADD.FTZ R150, R5, -R150 ;  /* 0x8000009605967221 */ /* 0x000fe20000010000 */
[----:B------:R-:W-:-:S02]  /*8d90*/  SHF.R.U64 R3, R126, 0x10, R127 ;  /* 0x000000107e037819 */ /* 0x000fc4000000127f */
[----:B0-----:R-:W-:Y:S02]  /*8da0*/  CS2R R70, SRZ ;  /* 0x0000000000467805 */ /* 0x001fe4000001ff00 */
[----:B------:R-:W-:Y:S01]  /*8db0*/  SHF.L.U32 R5, R4, 0x10, RZ ;  /* 0x0000001004057819 */ /* 0x000fe200000006ff */
[--C-:B------:R-:W-:Y:S01]  /*8dc0*/  FFMA.FTZ R89, R89, UR13, R74.reuse ;  /* 0x0000000d59597c23 */ /* 0x100fe2000801004a */
[----:B------:R-:W-:Y:S01]  /*8dd0*/  SHF.L.U32 R64, R3, 0x10, RZ ;  /* 0x0000001003407819 */ /* 0x000fe200000006ff */
[----:B------:R-:W-:Y:S01]  /*8de0*/  FFMA.FTZ R93, R93, UR13, R74 ;  /* 0x0000000d5d5d7c23 */ /* 0x000fe2000801004a */
[----:B------:R-:W-:Y:S01]  /*8df0*/  @P5 MOV R3, R61 ;  /* 0x0000003d00035202 */ /* 0x000fe20000000f00 */
[----:B------:R-:W-:Y:S01]  /*8e00*/  FFMA.FTZ R154, R154, UR12, R5 ;  /* 0x0000000c9a9a7c23 */ /* 0x000fe20008010005 */
[----:B------:R-:W-:Y:S01]  /*8e10*/  @P0 SHF.R.U32.HI R5, RZ, 0x10, R61 ;  /* 0x00000010ff050819 */ /* 0x000fe2000001163d */
[----:B------:R-:W-:Y:S01]  /*8e20*/  FADD.FTZ R89, R2, -R89 ;  /* 0x8000005902597221 */ /* 0x000fe20000010000 */
[----:B------:R-:W-:Y:S01]  /*8e30*/  @P5 SHF.L.U32 R4, R3, 0x10, RZ ;  /* 0x0000001003045819 */ /* 0x000fe200000006ff */
[----:B------:R-:W-:Y:S01]  /*8e40*/  FFMA.FTZ R64, R85, UR12, R64 ;  /* 0x0000000c55407c23 */ /* 0x000fe20008010040 */
[----:B------:R-:W-:Y:S01]  /*8e50*/  @P0 SHF.L.U32 R5, R5, 0x10, RZ ;  /* 0x0000001005050819 */ /* 0x000fe200000006ff */
[----:B------:R-:W-:Y:S01]  /*8e60*/  FMUL.FTZ R87, R154, UR4 ;  /* 0x000000049a577c20 */ /* 0x000fe20008410000 */
[----:B------:R-:W-:Y:S01]  /*8e70*/  SHF.R.U32.HI R65, RZ, 0x10, R127 ;  /* 0x00000010ff417819 */ /* 0x000fe2000001167f */
[----:B------:R-:W-:Y:S01]  /*8e80*/  @P5 FMUL.FTZ R68, R183, R4 ;  /* 0x00000004b7445220 */ /* 0x000fe20000410000 */
[C---:B------:R-:W-:Y:S01]  /*8e90*/  LOP3.LUT P5, RZ, R117.reuse, 0xff00, RZ, 0xc0, !PT ;  /* 0x0000ff0075ff7812 */ /* 0x040fe200078ac0ff */
[----:B------:R-:W-:Y:S01]  /*8ea0*/  @P0 FMUL.FTZ R69, R182, R5 ;  /* 0x00000005b6450220 */ /* 0x000fe20000410000 */
[----:B------:R-:W-:Y:S01]  /*8eb0*/  LOP3.LUT P0, RZ, R117, 0xff0000, RZ, 0xc0, !PT ;  /* 0x00ff000075ff7812 */ /* 0x000fe2000780c0ff */
[----:B------:R0:W1:Y:S01]  /*8ec0*/  F2F.BF16.F32 R3, R64 ;  /* 0x0000004000037304 */ /* 0x0000620000202000 */
[----:B------:R-:W-:Y:S01]  /*8ed0*/  SHF.L.U32 R66, R65, 0x10, RZ ;  /* 0x0000001041427819 */ /* 0x000fe200000006ff */
[----:B------:R-:W-:Y:S01]  /*8ee0*/  FMUL.FTZ R87, R87, UR22 ;  /* 0x0000001657577c20 */ /* 0x000fe20008410000 */
[----:B------:R-:W-:Y:S01]  /*8ef0*/  MOV R83, R126 ;  /* 0x0000007e00537202 */ /* 0x000fe20000000f00 */
[--C-:B------:R-:W-:Y:S01]  /*8f00*/  FFMA.FTZ R95, R95, UR13, R74.reuse ;  /* 0x0000000d5f5f7c23 */ /* 0x100fe2000801004a */
[----:B------:R-:W-:Y:S01]  /*8f10*/  FFMA.FTZ R97, R97, UR13, R74 ;  /* 0x0000000d61617c23 */ /* 0x000fe2000801004a */
[----:B------:R-:W-:Y:S01]  /*8f20*/  FFMA.FTZ R66, R89, UR12, R66 ;  /* 0x0000000c59427c23 */ /* 0x000fe20008010042 */
[----:B------:R-:W-:Y:S01]  /*8f30*/  SHF.L.U32 R83, R83, 0x10, RZ ;  /* 0x0000001053537819 */ /* 0x000fe200000006ff */
[----:B------:R-:W-:Y:S01]  /*8f40*/  F2F.BF16.F32 R61, R154 ;  /* 0x0000009a003d7304 */ /* 0x000fe20000202000 */
[----:B------:R-:W-:Y:S01]  /*8f50*/  FFMA.FTZ R91, R91, UR13, R74 ;  /* 0x0000000d5b5b7c23 */ /* 0x000fe2000801004a */
[----:B------:R-:W-:Y:S01]  /*8f60*/  @P5 SHF.L.U32 R5, R16, 0x10, RZ ;  /* 0x0000001010055819 */ /* 0x000fe200000006ff */
[----:B------:R-:W-:Y:S01]  /*8f70*/  FMUL.FTZ R89, R66, UR4 ;  /* 0x0000000442597c20 */ /* 0x000fe20008410000 */
[----:B------:R-:W-:Y:S01]  /*8f80*/  FFMA.FTZ R2, R150, UR12, R83 ;  /* 0x0000000c96027c23 */ /* 0x000fe20008010053 */
[----:B---3--:R-:W-:-:S02]  /*8f90*/  @P2 SHF.R.U64 R67, R62, 0x10, R63 ;  /* 0x000000103e432819 */ /* 0x008fc4000000123f */
[----:B------:R-:W-:Y:S01]  /*8fa0*/  @P6 MOV R4, R62 ;  /* 0x0000003e00046202 */ /* 0x000fe20000000f00 */
[----:B------:R-:W-:Y:S01]  /*8fb0*/  FMUL.FTZ R62, R64, UR4 ;  /* 0x00000004403e7c20 */ /* 0x000fe20008410000 */
[----:B------:R-:W-:Y:S01]  /*8fc0*/  @P2 SHF.L.U32 R67, R67, 0x10, RZ ;  /* 0x0000001043432819 */ /* 0x000fe200000006ff */
[----:B------:R-:W-:Y:S01]  /*8fd0*/  FMUL.FTZ R89, R89, UR22 ;  /* 0x0000001659597c20 */ /* 0x000fe20008410000 */
[----:B------:R-:W-:Y:S01]  /*8fe0*/  @P6 SHF.L.U32 R4, R4, 0x10, RZ ;  /* 0x0000001004046819 */ /* 0x000fe200000006ff */
[----:B------:R-:W-:Y:S01]  /*8ff0*/  FMUL.FTZ R62, R62, UR22 ;  /* 0x000000163e3e7c20 */ /* 0x000fe20008410000 */
[----:B------:R-:W-:Y:S01]  /*9000*/  F2F.BF16.F32 R65, R2 ;  /* 0x0000000200417304 */ /* 0x000fe20000202000 */
[----:B------:R-:W-:Y:S01]  /*9010*/  @P2 FMUL.FTZ R71, R60, R67 ;  /* 0x000000433c472220 */ /* 0x000fe20000410000 */
[----:B------:R-:W-:Y:S01]  /*9020*/  ISETP.GE.U32.AND P2, PT, R117, 0x1000000, PT ;  /* 0x010000007500780c */ /* 0x000fe20003f46070 */
[----:B------:R-:W-:Y:S01]  /*9030*/  @P6 FMUL.FTZ R70, R153, R4 ;  /* 0x0000000499466220 */ /* 0x000fe20000410000 */
[----:B------:R-:W-:Y:S01]  /*9040*/  LOP3.LUT P6, RZ, R117, 0xff, RZ, 0xc0, !PT ;  /* 0x000000ff75ff7812 */ /* 0x000fe200078cc0ff */
[----:B------:R-:W-:Y:S01]  /*9050*/  HFMA2 R4, -RZ, RZ, 0, 0 ;  /* 0x00000000ff047431 */ /* 0x000fe200000001ff */
[----:B------:R-:W-:Y:S01]  /*9060*/  @P0 SHF.L.U32 R60, R137, 0x10, RZ ;  /* 0x00000010893c0819 */ /* 0x000fe200000006ff */
[----:B------:R-:W-:Y:S01]  /*9070*/  @P5 FMUL.FTZ R4, R5, R62 ;  /* 0x0000003e05045220 */ /* 0x000fe20000410000 */
[----:B------:R3:W4:Y:S01]  /*9080*/  F2F.BF16.F32 R67, R66 ;  /* 0x0000004200437304 */ /* 0x0007220000202000 */
[----:B------:R-:W-:Y:S01]  /*9090*/  MOV R5, RZ ;  /* 0x000000ff00057202 */ /* 0x000fe20000000f00 */
[----:B------:R-:W-:Y:S01]  /*90a0*/  FADD.FTZ R93, R82, -R93 ;  /* 0x8000005d525d7221 */ /* 0x000fe20000010000 */
[----:B------:R-:W-:Y:S01]  /*90b0*/  @P0 FMUL.FTZ R5, R60, R87 ;  /* 0x000000573c050220 */ /* 0x000fe20000410000 */
[----:B------:R-:W-:-:S02]  /*90c0*/  HFMA2 R60, -RZ, RZ, 0, 0 ;  /* 0x00000000ff3c7431 */ /* 0x000fc400000001ff */
[----:B------:R-:W-:Y:S01]  /*90d0*/  FADD.FTZ R95, R84, -R95 ;  /* 0x8000005f545f7221 */ /* 0x000fe20000010000 */
[----:B------:R-:W-:Y:S01]  /*90e0*/  FADD.FTZ R97, R86, -R97 ;  /* 0x8000006156617221 */ /* 0x000fe20000010000 */
[----:B0-----:R-:W-:Y:S01]  /*90f0*/  @P2 SHF.L.U32 R64, R15, 0x10, RZ ;  /* 0x000000100f402819 */ /* 0x001fe200000006ff */
[----:B------:R-:W0:Y:S01]  /*9100*/  F2F.BF16.F32 R4, R4 ;  /* 0x0000000400047304 */ /* 0x000e220000202000 */
[----:B---3--:R-:W-:Y:S01]  /*9110*/  FMUL.FTZ R66, R2, UR4 ;  /* 0x0000000402427c20 */ /* 0x008fe20008410000 */
[----:B------:R-:W-:Y:S01]  /*9120*/  @P6 SHF.L.U32 R83, R136, 0x10, RZ ;  /* 0x0000001088536819 */ /* 0x000fe200000006ff */
[----:B-1----:R-:W-:-:S04]  /*9130*/  IMAD.WIDE.U32 R2, R3, 0x10000, RZ ;  /* 0x0001000003027825 */ /* 0x002fc800078e00ff */
[----:B------:R-:W-:Y:S01]  /*9140*/  @P2 FMUL.FTZ R60, R64, R89 ;  /* 0x00000059403c2220 */ /* 0x000fe20000410000 */
[----:B------:R-:W-:Y:S01]  /*9150*/  FMUL.FTZ R66, R66, UR22 ;  /* 0x0000001642427c20 */ /* 0x000fe20008410000 */
[----:B------:R-:W-:Y:S01]  /*9160*/  FADD.FTZ R0, R0, -R91 ;  /* 0x8000005b00007221 */ /* 0x000fe20000010000 */
[----:B------:R-:W-:Y:S01]  /*9170*/  IMAD.MOV.U32 R64, RZ, RZ, RZ ;  /* 0x000000ffff407224 */ /* 0x000fe200078e00ff */
[----:B------:R0:W-:Y:S01]  /*9180*/  F2F.BF16.F32 R117, R5 ;  /* 0x0000000500757304 */ /* 0x0001e20000202000 */
[----:B------:R-:W-:Y:S01]  /*9190*/  @P6 FMUL.FTZ R64, R83, R66 ;  /* 0x0000004253406220 */ /* 0x000fe20000410000 */
[----:B----4-:R-:W-:Y:S02]  /*91a0*/  SHF.L.U32 R67, R67, 0x10, RZ ;  /* 0x0000001043437819 */ /* 0x010fe400000006ff */
[----:B------:R-:W-:Y:S02]  /*91b0*/  LOP3.LUT R2, R2, R65, RZ, 0xfc, !PT ;  /* 0x0000004102027212 */ /* 0x000fe400078efcff */
[----:B------:R-:W-:-:S02]  /*91c0*/  LOP3.LUT R3, R3, R67, R61, 0xfe, !PT ;  /* 0x0000004303037212 */ /* 0x000fc400078efe3d */
[----:B------:R-:W1:Y:S01]  /*91d0*/  F2F.BF16.F32 R60, R60 ;  /* 0x0000003c003c7304 */ /* 0x000e620000202000 */
[----:B0-----:R-:W-:-:S07]  /*91e0*/  IMAD.WIDE.U32 R4, R4, 0x10000, RZ ;  /* 0x0001000004047825 */ /* 0x001fce00078e00ff */
[----:B------:R0:W3:Y:S01]  /*91f0*/  F2F.BF16.F32 R85, R64 ;  /* 0x0000004000557304 */ /* 0x0000e20000202000 */
[----:B-1----:R-:W-:Y:S01]  /*9200*/  SHF.L.U32 R83, R60, 0x10, RZ ;  /* 0x000000103c537819 */ /* 0x002fe200000006ff */
[----:B------:R-:W-:-:S03]  /*9210*/  IMAD.WIDE.U32 R60, R10, 0x8, R184 ;  /* 0x000000080a3c7825 */ /* 0x000fc600078e00b8 */
[----:B------:R-:W-:Y:S01]  /*9220*/  LOP3.LUT R5, R5, R83, R117, 0xfe, !PT ;  /* 0x0000005305057212 */ /* 0x000fe200078efe75 */
[----:B0-----:R-:W-:Y:S01]  /*9230*/  IMAD.WIDE.U32 R64, R10, 0x8, R186 ;  /* 0x000000080a407825 */ /* 0x001fe200078e00ba */
[----:B------:R0:W-:Y:S01]  /*9240*/  STG.E.64 desc[UR14][R60.64], R2 ;  /* 0x000000023c007986 */ /* 0x0001e2000c101b0e */
[----:B------:R-:W-:Y:S02]  /*9250*/  MOV R10, R124 ;  /* 0x0000007c000a7202 */ /* 0x000fe40000000f00 */
[----:B---3--:R-:W-:Y:S02]  /*9260*/  LOP3.LUT R4, R4, R85, RZ, 0xfc, !PT ;  /* 0x0000005504047212 */ /* 0x008fe400078efcff */
[----:B------:R-:W-:-:S03]  /*9270*/  SHF.L.U32 R67, R10, 0x10, RZ ;  /* 0x000000100a437819 */ /* 0x000fc600000006ff */
[----:B------:R1:W-:Y:S01]  /*9280*/  STG.E.64 desc[UR14][R64.64], R4 ;  /* 0x0000000440007986 */ /* 0x0003e2000c101b0e */
[----:B0-----:R-:W-:Y:S01]  /*9290*/  IMAD.WIDE.U32 R2, R9, 0x8, R198 ;  /* 0x0000000809027825 */ /* 0x001fe200078e00c6 */
[----:B------:R-:W-:-:S03]  /*92a0*/  SHF.R.U32.HI R61, RZ, 0x10, R125 ;  /* 0x00000010ff3d7819 */ /* 0x000fc6000001167d */
[----:B------:R-:W-:Y:S02]  /*92b0*/  HFMA2 R10, -RZ, RZ, 0, 0 ;  /* 0x00000000ff0a7431 */ /* 0x000fe400000001ff */
[----:B------:R-:W3:Y:S01]  /*92c0*/  LDG.E.64 R2, desc[UR14][R2.64] ;  /* 0x0000000e02027981 */ /* 0x000ee2000c1e1b00 */
[----:B------:R-:W-:Y:S01]  /*92d0*/  SHF.L.U32 R82, R61, 0x10, RZ ;  /* 0x000000103d527819 */ /* 0x000fe200000006ff */
[----:B------:R-:W-:Y:S01]  /*92e0*/  HFMA2 R83, -RZ, RZ, 0, 0 ;  /* 0x00000000ff537431 */ /* 0x000fe200000001ff */
[----:B-1----:R-:W-:Y:S01]  /*92f0*/  SHF.R.U64 R4, R124, 0x10, R125 ;  /* 0x000000107c047819 */ /* 0x002fe2000000127d */
[----:B------:R-:W-:Y:S01]  /*9300*/  HFMA2 R85, -RZ, RZ, 0, 0 ;  /* 0x00000000ff557431 */ /* 0x000fe200000001ff */
[----:B------:R-:W-:Y:S01]  /*9310*/  MOV R5, R125 ;  /* 0x0000007d00057202 */ /* 0x000fe20000000f00 */
[----:B------:R-:W-:Y:S01]  /*9320*/  FFMA.FTZ R97, R97, UR12, R82 ;  /* 0x0000000c61617c23 */ /* 0x000fe20008010052 */
[----:B------:R-:W-:Y:S01]  /*9330*/  SHF.L.U32 R60, R4, 0x10, RZ ;  /* 0x00000010043c7819 */ /* 0x000fe200000006ff */
[----:B------:R-:W-:Y:S01]  /*9340*/  FFMA.FTZ R0, R0, UR12, R67 ;  /* 0x0000000c00007c23 */ /* 0x000fe20008010043 */
[----:B------:R-:W-:Y:S01]  /*9350*/  @P3 MOV R4, R63 ;  /* 0x0000003f00043202 */ /* 0x000fe20000000f00 */
[----:B------:R-:W-:Y:S01]  /*9360*/  FMUL.FTZ R86, R97, UR4 ;  /* 0x0000000461567c20 */ /* 0x000fe20008410000 */
[----:B------:R-:W-:Y:S01]  /*9370*/  SHF.L.U32 R64, R5, 0x10, RZ ;  /* 0x0000001005407819 */ /* 0x000fe200000006ff */
[----:B------:R-:W-:Y:S01]  /*9380*/  FFMA.FTZ R93, R93, UR12, R60 ;  /* 0x0000000c5d5d7c23 */ /* 0x000fe2000801003c */
[----:B------:R-:W-:Y:S01]  /*9390*/  @P3 SHF.L.U32 R5, R4, 0x10, RZ ;  /* 0x0000001004053819 */ /* 0x000fe200000006ff */
[----:B------:R-:W-:Y:S01]  /*93a0*/  FMUL.FTZ R86, R86, UR22 ;  /* 0x0000001656567c20 */ /* 0x000fe20008410000 */
[----:B------:R-:W-:Y:S01]  /*93b0*/  @P4 SHF.R.U32.HI R4, RZ, 0x10, R63 ;  /* 0x00000010ff044819 */ /* 0x000fe2000001163f */
[----:B------:R-:W-:Y:S01]  /*93c0*/  FFMA.FTZ R64, R95, UR12, R64 ;  /* 0x0000000c5f407c23 */ /* 0x000fe20008010040 */
[----:B------:R-:W-:Y:S01]  /*93d0*/  FMUL.FTZ R82, R93, UR4 ;  /* 0x000000045d527c20 */ /* 0x000fe20008410000 */
[----:B------:R-:W-:Y:S01]  /*93e0*/  @P3 FMUL.FTZ R10, R152, R5 ;  /* 0x00000005980a3220 */ /* 0x000fe20000410000 */
[----:B------:R-:W-:Y:S01]  /*93f0*/  @P4 SHF.L.U32 R4, R4, 0x10, RZ ;  /* 0x0000001004044819 */ /* 0x000fe200000006ff */
[----:B------:R-:W-:Y:S01]  /*9400*/  FMUL.FTZ R84, R64, UR4 ;  /* 0x0000000440547c20 */ /* 0x000fe20008410000 */
[----:B------:R-:W-:Y:S01]  /*9410*/  LOP3.LUT P3, RZ, R118, 0xff00, RZ, 0xc0, !PT ;  /* 0x0000ff0076ff7812 */ /* 0x000fe2000786c0ff */
[----:B------:R-:W-:Y:S01]  /*9420*/  FMUL.FTZ R82, R82, UR22 ;  /* 0x0000001652527c20 */ /* 0x000fe20008410000 */
[----:B------:R0:W-:Y:S01]  /*9430*/  F2F.BF16.F32 R95, R64 ;  /* 0x00000040005f7304 */ /* 0x0001e20000202000 */
[----:B------:R-:W-:Y:S01]  /*9440*/  @P4 FMUL.FTZ R83, R151, R4 ;  /* 0x0000000497534220 */ /* 0x000fe20000410000 */
[----:B------:R-:W-:Y:S01]  /*9450*/  LOP3.LUT P4, RZ, R118, 0xff0000, RZ, 0xc0, !PT ;  /* 0x00ff000076ff7812 */ /* 0x000fe2000788c0ff */
[----:B------:R-:W-:Y:S01]  /*9460*/  FMUL.FTZ R84, R84, UR22 ;  /* 0x0000001654547c20 */ /* 0x000fe20008410000 */
[----:B------:R-:W-:-:S02]  /*9470*/  HFMA2 R4, -RZ, RZ, 0, 0 ;  /* 0x00000000ff047431 */ /* 0x000fc400000001ff */
[----:B------:R-:W-:Y:S02]  /*9480*/  FMUL.FTZ R91, R0, UR4 ;  /* 0x00000004005b7c20 */ /* 0x000fe40008410000 */
[----:B------:R-:W-:Y:S01]  /*9490*/  F2F.BF16.F32 R60, R93 ;  /* 0x0000005d003c7304 */ /* 0x000fe20000202000 */
[----:B0-----:R-:W-:Y:S02]  /*94a0*/  IMAD.MOV.U32 R64, RZ, RZ, RZ ;  /* 0x000000ffff407224 */ /* 0x001fe400078e00ff */
[----:B------:R-:W-:-:S05]  /*94b0*/  FMUL.FTZ R91, R91, UR22 ;  /* 0x000000165b5b7c20 */ /* 0x000fca0008410000 */
[----:B------:R0:W-:Y:S08]  /*94c0*/  F2F.BF16.F32 R65, R0 ;  /* 0x0000000000417304 */ /* 0x0001f00000202000 */
[----:B------:R-:W1:Y:S01]  /*94d0*/  F2F.BF16.F32 R63, R97 ;  /* 0x00000061003f7304 */ /* 0x000e620000202000 */
[----:B0-----:R-:W-:Y:S01]  /*94e0*/  HFMA2 R0, -RZ, RZ, 0, 0 ;  /* 0x00000000ff007431 */ /* 0x001fe200000001ff */
[----:B-1----:R-:W-:-:S02]  /*94f0*/  SHF.L.U32 R63, R63, 0x10, RZ ;  /* 0x000000103f3f7819 */ /* 0x002fc400000006ff */
[----:B--2---:R-:W-:Y:S02]  /*9500*/  @P5 SHF.R.U64 R61, R72, 0x10, R73 ;  /* 0x00000010483d5819 */ /* 0x004fe40000001249 */
[----:B------:R-:W-:Y:S02]  /*9510*/  @P6 MOV R5, R72 ;  /* 0x0000004800056202 */ /* 0x000fe40000000f00 */
[----:B------:R-:W-:Y:S02]  /*9520*/  @P5 SHF.L.U32 R61, R61, 0x10, RZ ;  /* 0x000000103d3d5819 */ /* 0x000fe400000006ff */
[----:B------:R-:W-:Y:S02]  /*9530*/  MOV R72, RZ ;  /* 0x000000ff00487202 */ /* 0x000fe40000000f00 */
[----:B------:R-:W-:Y:S01]  /*9540*/  @P6 SHF.L.U32 R5, R5, 0x10, RZ ;  /* 0x0000001005056819 */ /* 0x000fe200000006ff */
[----:B------:R-:W-:Y:S01]  /*9550*/  @P5 FMUL.FTZ R72, R62, R61 ;  /* 0x0000003d3e485220 */ /* 0x000fe20000410000 */
[----:B------:R-:W-:-:S02]  /*9560*/  ISETP.GE.U32.AND P5, PT, R118, 0x1000000, PT ;  /* 0x010000007600780c */ /* 0x000fc40003fa6070 */
[----:B------:R-:W-:Y:S01]  /*9570*/  @P4 SHF.L.U32 R61, R139, 0x10, RZ ;  /* 0x000000108b3d4819 */ /* 0x000fe200000006ff */
[----:B------:R-:W-:Y:S01]  /*9580*/  @P6 FMUL.FTZ R85, R66, R5 ;  /* 0x0000000542556220 */ /* 0x000fe20000410000 */
[----:B------:R-:W-:Y:S02]  /*9590*/  @P3 SHF.L.U32 R5, R18, 0x10, RZ ;  /* 0x0000001012053819 */ /* 0x000fe400000006ff */
[----:B------:R-:W-:-:S03]  /*95a0*/  LOP3.LUT P6, RZ, R118, 0xff, RZ, 0xc0, !PT ;  /* 0x000000ff76ff7812 */ /* 0x000fc600078cc0ff */
[----:B------:R-:W-:Y:S01]  /*95b0*/  @P3 FMUL.FTZ R4, R5, R82 ;  /* 0x0000005205043220 */ /* 0x000fe20000410000 */
[----:B------:R-:W-:Y:S01]  /*95c0*/  MOV R5, RZ ;  /* 0x000000ff00057202 */ /* 0x000fe20000000f00 */
[----:B------:R-:W-:Y:S02]  /*95d0*/  @P4 FMUL.FTZ R5, R61, R84 ;  /* 0x000000543d054220 */ /* 0x000fe40000410000 */
[----:B------:R-:W-:Y:S02]  /*95e0*/  @P5 SHF.L.U32 R61, R17, 0x10, RZ ;  /* 0x00000010113d5819 */ /* 0x000fe400000006ff */
[----:B------:R-:W0:Y:S03]  /*95f0*/  F2F.BF16.F32 R4, R4 ;  /* 0x0000000400047304 */ /* 0x000e260000202000 */
[----:B------:R-:W-:Y:S01]  /*9600*/  @P5 FMUL.FTZ R64, R61, R86 ;  /* 0x000000563d405220 */ /* 0x000fe20000410000 */
[----:B------:R-:W-:Y:S01]  /*9610*/  @P6 SHF.L.U32 R66, R138, 0x10, RZ ;  /* 0x000000108a426819 */ /* 0x000fe200000006ff */
[----:B------:R-:W-:-:S03]  /*9620*/  IMAD.WIDE.U32 R60, R60, 0x10000, RZ ;  /* 0x000100003c3c7825 */ /* 0x000fc600078e00ff */
[----:B------:R0:W-:Y:S01]  /*9630*/  F2F.BF16.F32 R62, R5 ;  /* 0x00000005003e7304 */ /* 0x0001e20000202000 */
[----:B------:R-:W-:Y:S01]  /*9640*/  @P6 FMUL.FTZ R0, R66, R91 ;  /* 0x0000005b42006220 */ /* 0x000fe20000410000 */
[----:B------:R-:W-:Y:S02]  /*9650*/  LOP3.LUT R61, R61, R63, R95, 0xfe, !PT ;  /* 0x0000003f3d3d7212 */ /* 0x000fe400078efe5f */
[----:B------:R-:W-:-:S04]  /*9660*/  LOP3.LUT R60, R60, R65, RZ, 0xfc, !PT ;  /* 0x000000413c3c7212 */ /* 0x000fc800078efcff */
[----:B------:R-:W1:Y:S01]  /*9670*/  F2F.BF16.F32 R64, R64 ;  /* 0x0000004000407304 */ /* 0x000e620000202000 */
[----:B0-----:R-:W-:-:S07]  /*9680*/  IMAD.WIDE.U32 R4, R4, 0x10000, RZ ;  /* 0x0001000004047825 */ /* 0x001fce00078e00ff */
[----:B------:R-:W0:Y:S01]  /*9690*/  F2F.BF16.F32 R93, R0 ;  /* 0x00000000005d7304 */ /* 0x000e220000202000 */
[----:B-1----:R-:W-:Y:S01]  /*96a0*/  SHF.L.U32 R67, R64, 0x10, RZ ;  /* 0x0000001040437819 */ /* 0x002fe200000006ff */
[----:B------:R-:W-:-:S03]  /*96b0*/  IMAD.WIDE.U32 R64, R9, 0x8, R186 ;  /* 0x0000000809407825 */ /* 0x000fc600078e00ba */
[----:B------:R-:W-:Y:S01]  /*96c0*/  LOP3.LUT R5, R5, R67, R62, 0xfe, !PT ;  /* 0x0000004305057212 */ /* 0x000fe200078efe3e */
[----:B------:R-:W-:Y:S01]  /*96d0*/  IMAD.WIDE.U32 R62, R9, 0x8, R184 ;  /* 0x00000008093e7825 */ /* 0x000fe200078e00b8 */
[----:B0-----:R-:W-:-:S03]  /*96e0*/  LOP3.LUT R4, R4, R93, RZ, 0xfc, !PT ;  /* 0x0000005d04047212 */ /* 0x001fc600078efcff */
[----:B------:R-:W-:Y:S01]  /*96f0*/  IMAD.WIDE.U32 R66, R8, 0x8, R198 ;  /* 0x0000000808427825 */ /* 0x000fe200078e00c6 */
[----:B------:R0:W-:Y:S04]  /*9700*/  STG.E.64 desc[UR14][R62.64], R60 ;  /* 0x0000003c3e007986 */ /* 0x0001e8000c101b0e */
[----:B------:R1:W-:Y:S04]  /*9710*/  STG.E.64 desc[UR14][R64.64], R4 ;  /* 0x0000000440007986 */ /* 0x0003e8000c101b0e */
[----:B------:R-:W2:Y:S01]  /*9720*/  LDG.E.64 R66, desc[UR14][R66.64] ;  /* 0x0000000e42427981 */ /* 0x000ea2000c1e1b00 */
[--C-:B------:R-:W-:Y:S01]  /*9730*/  FFMA.FTZ R99, R99, UR13, R74.reuse ;  /* 0x0000000d63637c23 */ /* 0x100fe2000801004a */
[--C-:B------:R-:W-:Y:S01]  /*9740*/  FFMA.FTZ R103, R103, UR13, R74.reuse ;  /* 0x0000000d67677c23 */ /* 0x100fe2000801004a */
[----:B------:R-:W-:Y:S01]  /*9750*/  MOV R0, R122 ;  /* 0x0000007a00007202 */ /* 0x000fe20000000f00 */
[----:B------:R-:W-:Y:S01]  /*9760*/  FFMA.FTZ R101, R101, UR13, R74 ;  /* 0x0000000d65657c23 */ /* 0x000fe2000801004a */
[----:B------:R-:W-:Y:S01]  /*9770*/  FADD.FTZ R99, R88, -R99 ;  /* 0x8000006358637221 */ /* 0x000fe20000010000 */
[----:B------:R-:W-:Y:S01]  /*9780*/  MOV R88, R123 ;  /* 0x0000007b00587202 */ /* 0x000fe20000000f00 */
[----:B------:R-:W-:Y:S01]  /*9790*/  FADD.FTZ R103, R92, -R103 ;  /* 0x800000675c677221 */ /* 0x000fe20000010000 */
[----:B------:R-:W-:Y:S01]  /*97a0*/  SHF.R.U64 R9, R122, 0x10, R123 ;  /* 0x000000107a097819 */ /* 0x000fe2000000127b */
[----:B------:R-:W-:Y:S01]  /*97b0*/  FADD.FTZ R101, R90, -R101 ;  /* 0x800000655a657221 */ /* 0x000fe20000010000 */
[----:B0-----:R-:W-:-:S02]  /*97c0*/  SHF.L.U32 R60, R88, 0x10, RZ ;  /* 0x00000010583c7819 */ /* 0x001fc400000006ff */
[----:B-1----:R-:W-:Y:S02]  /*97d0*/  CS2R R64, SRZ ;  /* 0x0000000000407805 */ /* 0x002fe4000001ff00 */
[----:B------:R-:W-:Y:S01]  /*97e0*/  @P0 MOV R5, R73 ;  /* 0x0000004900050202 */ /* 0x000fe20000000f00 */
[----:B------:R-:W-:Y:S01]  /*97f0*/  FFMA.FTZ R105, R105, UR13, R74 ;  /* 0x0000000d69697c23 */ /* 0x000fe2000801004a */
[----:B------:R-:W-:Y:S01]  /*9800*/  @P2 SHF.R.U32.HI R62, RZ, 0x10, R73 ;  /* 0x00000010ff3e2819 */ /* 0x000fe20000011649 */
[----:B------:R-:W-:Y:S01]  /*9810*/  FFMA.FTZ R103, R103, UR12, R60 ;  /* 0x0000000c67677c23 */ /* 0x000fe2000801003c */
[----:B------:R-:W-:Y:S01]  /*9820*/  @P0 SHF.L.U32 R60, R5, 0x10, RZ ;  /* 0x00000010053c0819 */ /* 0x000fe200000006ff */
[----:B------:R-:W-:Y:S01]  /*9830*/  FADD.FTZ R105, R94, -R105 ;  /* 0x800000695e697221 */ /* 0x000fe20000010000 */
[----:B------:R-:W-:Y:S01]  /*9840*/  SHF.L.U32 R4, R0, 0x10, RZ ;  /* 0x0000001000047819 */ /* 0x000fe200000006ff */
[--C-:B------:R-:W-:Y:S01]  /*9850*/  FFMA.FTZ R107, R107, UR13, R74.reuse ;  /* 0x0000000d6b6b7c23 */ /* 0x100fe2000801004a */
[----:B------:R-:W-:Y:S01]  /*9860*/  SHF.L.U32 R0, R9, 0x10, RZ ;  /* 0x0000001009007819 */ /* 0x000fe200000006ff */
[----:B------:R-:W-:Y:S01]  /*9870*/  FFMA.FTZ R109, R109, UR13, R74 ;  /* 0x0000000d6d6d7c23 */ /* 0x000fe2000801004a */
[----:B------:R-:W-:Y:S01]  /*9880*/  MOV R73, RZ ;  /* 0x000000ff00497202 */ /* 0x000fe20000000f00 */
[----:B------:R-:W-:Y:S01]  /*9890*/  FFMA.FTZ R4, R99, UR12, R4 ;  /* 0x0000000c63047c23 */ /* 0x000fe20008010004 */
[----:B------:R-:W-:Y:S01]  /*98a0*/  FADD.FTZ R63, R96, -R107 ;  /* 0x8000006b603f7221 */ /* 0x000fe20000010000 */
[----:B------:R-:W-:Y:S01]  /*98b0*/  FFMA.FTZ R101, R101, UR12, R0 ;  /* 0x0000000c65657c23 */ /* 0x000fe20008010000 */
[----:B------:R-:W-:-:S02]  /*98c0*/  HFMA2 R0, -RZ, RZ, 0, 0 ;  /* 0x00000000ff007431 */ /* 0x000fc400000001ff */
[----:B------:R-:W-:Y:S01]  /*98d0*/  @P0 FMUL.FTZ R0, R87, R60 ;  /* 0x0000003c57000220 */ /* 0x000fe20000410000 */
[----:B------:R-:W-:Y:S01]  /*98e0*/  LOP3.LUT P0, RZ, R119, 0xff00, RZ, 0xc0, !PT ;  /* 0x0000ff0077ff7812 */ /* 0x000fe2000780c0ff */
[--C-:B------:R-:W-:Y:S01]  /*98f0*/  FFMA.FTZ R87, R112, UR13, R74.reuse ;  /* 0x0000000d70577c23 */ /* 0x100fe2000801004a */
[----:B------:R-:W-:Y:S01]  /*9900*/  F2F.BF16.F32 R88, R101 ;  /* 0x0000006500587304 */ /* 0x000fe20000202000 */
[----:B------:R-:W-:Y:S01]  /*9910*/  MOV R94, R120 ;  /* 0x00000078005e7202 */ /* 0x000fe20000000f00 */
[----:B------:R-:W-:Y:S01]  /*9920*/  FADD.FTZ R109, R98, -R109 ;  /* 0x8000006d626d7221 */ /* 0x000fe20000010000 */
[----:B------:R-:W-:Y:S01]  /*9930*/  FADD.FTZ R102, R102, -R87 ;  /* 0x8000005766667221 */ /* 0x000fe20000010000 */
[----:B------:R-:W-:Y:S01]  /*9940*/  FMUL.FTZ R87, R4, UR4 ;  /* 0x0000000404577c20 */ /* 0x000fe20008410000 */
[----:B------:R-:W-:Y:S01]  /*9950*/  SHF.L.U32 R94, R94, 0x10, RZ ;  /* 0x000000105e5e7819 */ /* 0x000fe200000006ff */
[----:B------:R-:W-:Y:S02]  /*9960*/  FFMA.FTZ R111, R111, UR13, R74 ;  /* 0x0000000d6f6f7c23 */ /* 0x000fe4000801004a */
[----:B------:R0:W-:Y:S01]  /*9970*/  F2F.BF16.F32 R9, R4 ;  /* 0x0000000400097304 */ /* 0x0001e20000202000 */
[----:B------:R-:W-:Y:S01]  /*9980*/  FMUL.FTZ R87, R87, UR22 ;  /* 0x0000001657577c20 */ /* 0x000fe20008410000 */
[----:B------:R-:W-:Y:S01]  /*9990*/  FFMA.FTZ R63, R63, UR12, R94 ;  /* 0x0000000c3f3f7c23 */ /* 0x000fe2000801005e */
[----:B------:R-:W-:Y:S01]  /*99a0*/  SHF.R.U64 R94, R120, 0x10, R121 ;  /* 0x00000010785e7819 */ /* 0x000fe20000001279 */
[----:B------:R-:W-:-:S03]  /*99b0*/  FADD.FTZ R111, R100, -R111 ;  /* 0x8000006f646f7221 */ /* 0x000fc60000010000 */
[----:B------:R-:W-:Y:S02]  /*99c0*/  SHF.L.U32 R94, R94, 0x10, RZ ;  /* 0x000000105e5e7819 */ /* 0x000fe400000006ff */
[----:B---3--:R-:W-:Y:S02]  /*99d0*/  @P6 MOV R5, R2 ;  /* 0x0000000200056202 */ /* 0x008fe40000000f00 */
[----:B------:R-:W-:Y:S01]  /*99e0*/  @P3 SHF.R.U64 R61, R2, 0x10, R3 ;  /* 0x00000010023d3819 */ /* 0x000fe20000001203 */
[----:B------:R-:W-:Y:S01]  /*99f0*/  FFMA.FTZ R94, R109, UR12, R94 ;  /* 0x0000000c6d5e7c23 */ /* 0x000fe2000801005e */
[----:B------:R-:W-:Y:S02]  /*9a00*/  @P2 SHF.L.U32 R2, R62, 0x10, RZ ;  /* 0x000000103e022819 */ /* 0x000fe400000006ff */
[----:B------:R-:W-:Y:S01]  /*9a10*/  @P6 SHF.L.U32 R62, R5, 0x10, RZ ;  /* 0x00000010053e6819 */ /* 0x000fe200000006ff */
[----:B------:R-:W-:Y:S01]  /*9a20*/  F2F.BF16.F32 R98, R94 ;  /* 0x0000005e00627304 */ /* 0x000fe20000202000 */
[----:B------:R-:W-:Y:S01]  /*9a30*/  @P3 SHF.L.U32 R5, R61, 0x10, RZ ;  /* 0x000000103d053819 */ /* 0x000fe200000006ff */
[----:B------:R-:W-:Y:S01]  /*9a40*/  @P2 FMUL.FTZ R64, R89, R2 ;  /* 0x0000000259402220 */ /* 0x000fe20000410000 */
[----:B------:R-:W-:Y:S01]  /*9a50*/  LOP3.LUT P2, RZ, R119, 0xff0000, RZ, 0xc0, !PT ;  /* 0x00ff000077ff7812 */ /* 0x000fe2000784c0ff */
[----:B------:R-:W-:Y:S01]  /*9a60*/  @P6 FMUL.FTZ R65, R91, R62 ;  /* 0x0000003e5b416220 */ /* 0x000fe20000410000 */
[----:B------:R-:W-:Y:S01]  /*9a70*/  LOP3.LUT P6, RZ, R119, 0xff, RZ, 0xc0, !PT ;  /* 0x000000ff77ff7812 */ /* 0x000fe200078cc0ff */
[----:B------:R-:W-:Y:S01]  /*9a80*/  @P3 FMUL.FTZ R73, R82, R5 ;  /* 0x0000000552493220 */ /* 0x000fe20000410000 */
[----:B------:R-:W-:Y:S01]  /*9a90*/  SHF.R.U32.HI R5, RZ, 0x10, R123 ;  /* 0x00000010ff057819 */ /* 0x000fe2000001167b */
[----:B------:R-:W-:Y:S01]  /*9aa0*/  FMUL.FTZ R62, R101, UR4 ;  /* 0x00000004653e7c20 */ /* 0x000fe20008410000 */
[----:B------:R-:W-:Y:S01]  /*9ab0*/  ISETP.GE.U32.AND P3, PT, R119, 0x1000000, PT ;  /* 0x010000007700780c */ /* 0x000fe20003f66070 */
[----:B------:R-:W-:Y:S01]  /*9ac0*/  FMUL.FTZ R89, R103, UR4 ;  /* 0x0000000467597c20 */ /* 0x000fe20008410000 */
[----:B------:R-:W-:Y:S01]  /*9ad0*/  SHF.L.U32 R60, R5, 0x10, RZ ;  /* 0x00000010053c7819 */ /* 0x000fe200000006ff */
[----:B------:R-:W-:Y:S01]  /*9ae0*/  FMUL.FTZ R62, R62, UR22 ;  /* 0x000000163e3e7c20 */ /* 0x000fe20008410000 */
[----:B------:R-:W-:Y:S01]  /*9af0*/  @P0 SHF.L.U32 R5, R20, 0x10, RZ ;  /* 0x0000001014050819 */ /* 0x000fe200000006ff */
[----:B------:R-:W-:Y:S01]  /*9b00*/  FMUL.FTZ R89, R89, UR22 ;  /* 0x0000001659597c20 */ /* 0x000fe20008410000 */
[----:B------:R-:W-:-:S02]  /*9b10*/  HFMA2 R2, -RZ, RZ, 0, 0 ;  /* 0x00000000ff027431 */ /* 0x000fc400000001ff */
[----:B------:R-:W-:Y:S01]  /*9b20*/  FFMA.FTZ R105, R105, UR12, R60 ;  /* 0x0000000c69697c23 */ /* 0x000fe2000801003c */
[----:B------:R-:W-:Y:S01]  /*9b30*/  @P2 SHF.L.U32 R60, R141, 0x10, RZ ;  /* 0x000000108d3c2819 */ /* 0x000fe200000006ff */
[----:B------:R-:W-:Y:S01]  /*9b40*/  @P0 FMUL.FTZ R2, R5, R62 ;  /* 0x0000003e05020220 */ /* 0x000fe20000410000 */
[----:B------:R-:W-:Y:S01]  /*9b50*/  MOV R5, RZ ;  /* 0x000000ff00057202 */ /* 0x000fe20000000f00 */
[----:B------:R-:W-:Y:S01]  /*9b60*/  FMUL.FTZ R91, R105, UR4 ;  /* 0x00000004695b7c20 */ /* 0x000fe20008410000 */
[----:B------:R-:W1:Y:S01]  /*9b70*/  F2F.BF16.F32 R93, R105 ;  /* 0x00000069005d7304 */ /* 0x000e620000202000 */
[----:B------:R-:W-:Y:S01]  /*9b80*/  @P3 SHF.L.U32 R82, R19, 0x10, RZ ;  /* 0x0000001013523819 */ /* 0x000fe200000006ff */
[----:B------:R-:W-:Y:S01]  /*9b90*/  @P2 FMUL.FTZ R5, R60, R89 ;  /* 0x000000593c052220 */ /* 0x000fe20000410000 */
[----:B------:R-:W-:Y:S01]  /*9ba0*/  FMUL.FTZ R91, R91, UR22 ;  /* 0x000000165b5b7c20 */ /* 0x000fe20008410000 */
[----:B------:R-:W-:Y:S01]  /*9bb0*/  IMAD.MOV.U32 R60, RZ, RZ, RZ ;  /* 0x000000ffff3c7224 */ /* 0x000fe200078e00ff */
[----:B0-----:R-:W-:-:S02]  /*9bc0*/  @P6 SHF.L.U32 R4, R140, 0x10, RZ ;  /* 0x000000108c046819 */ /* 0x001fc400000006ff */
[----:B------:R-:W-:Y:S01]  /*9bd0*/  @P3 FMUL.FTZ R60, R82, R91 ;  /* 0x0000005b523c3220 */ /* 0x000fe20000410000 */
[----:B------:R-:W-:Y:S08]  /*9be0*/  F2F.BF16.F32 R61, R103 ;  /* 0x00000067003d7304 */ /* 0x000ff00000202000 */
[----:B------:R0:W-:Y:S08]  /*9bf0*/  F2F.BF16.F32 R90, R2 ;  /* 0x00000002005a7304 */ /* 0x0001f00000202000 */
[----:B------:R1:W3:Y:S01]  /*9c00*/  F2F.BF16.F32 R82, R60 ;  /* 0x0000003c00527304 */ /* 0x0002e20000202000 */
[----:B0-----:R-:W-:-:S02]  /*9c10*/  HFMA2 R2, -RZ, RZ, 0, 0 ;  /* 0x00000000ff027431 */ /* 0x001fc400000001ff */
[----:B------:R-:W-:Y:S01]  /*9c20*/  @P6 FMUL.FTZ R2, R4, R87 ;  /* 0x0000005704026220 */ /* 0x000fe20000410000 */
[----:B------:R-:W-:-:S04]  /*9c30*/  SHF.R.U32.HI R4, RZ, 0x10, R121 ;  /* 0x00000010ff047819 */ /* 0x000fc80000011679 */
[----:B------:R-:W-:Y:S01]  /*9c40*/  SHF.L.U32 R97, R4, 0x10, RZ ;  /* 0x0000001004617819 */ /* 0x000fe200000006ff */
[----:B------:R0:W4:Y:S01]  /*9c50*/  F2F.BF16.F32 R92, R5 ;  /* 0x00000005005c7304 */ /* 0x0001220000202000 */
[----:B-1----:R-:W-:-:S03]  /*9c60*/  SHF.L.U32 R60, R93, 0x10, RZ ;  /* 0x000000105d3c7819 */ /* 0x002fc600000006ff */
[----:B------:R-:W-:Y:S01]  /*9c70*/  FFMA.FTZ R102, R102, UR12, R97 ;  /* 0x0000000c66667c23 */ /* 0x000fe20008010061 */
[----:B---3--:R-:W-:-:S03]  /*9c80*/  SHF.L.U32 R93, R82, 0x10, RZ ;  /* 0x00000010525d7819 */ /* 0x008fc600000006ff */
[----:B------:R1:W3:Y:S01]  /*9c90*/  F2F.BF16.F32 R95, R2 ;  /* 0x00000002005f7304 */ /* 0x0002e20000202000 */
[----:B0-----:R-:W-:Y:S01]  /*9ca0*/  MOV R5, R121 ;  /* 0x0000007900057202 */ /* 0x001fe20000000f00 */
[----:B------:R-:W-:-:S03]  /*9cb0*/  HFMA2 R82, -RZ, RZ, 0, 0 ;  /* 0x00000000ff527431 */ /* 0x000fc600000001ff */
[----:B------:R-:W-:Y:S01]  /*9cc0*/  SHF.L.U32 R96, R5, 0x10, RZ ;  /* 0x0000001005607819 */ /* 0x000fe200000006ff */
[----:B------:R-:W-:Y:S01]  /*9cd0*/  IMAD.WIDE.U32 R4, R88, 0x10000, RZ ;  /* 0x0001000058047825 */ /* 0x000fe200078e00ff */
[----:B------:R-:W-:Y:S01]  /*9ce0*/  @P4 MOV R88, R3 ;  /* 0x0000000300584202 */ /* 0x000fe20000000f00 */
[----:B------:R-:W-:Y:S02]  /*9cf0*/  F2F.BF16.F32 R97, R63 ;  /* 0x0000003f00617304 */ /* 0x000fe40000202000 */
[----:B------:R-:W-:Y:S01]  /*9d00*/  FFMA.FTZ R96, R111, UR12, R96 ;  /* 0x0000000c6f607c23 */ /* 0x000fe20008010060 */
[----:B------:R-:W-:Y:S01]  /*9d10*/  LOP3.LUT R5, R5, R60, R61, 0xfe, !PT ;  /* 0x0000003c05057212 */ /* 0x000fe200078efe3d */
[----:B------:R-:W-:Y:S01]  /*9d20*/  IMAD.WIDE.U32 R60, R90, 0x10000, RZ ;  /* 0x000100005a3c7825 */ /* 0x000fe200078e00ff */
[----:B------:R-:W-:Y:S02]  /*9d30*/  LOP3.LUT R4, R4, R9, RZ, 0xfc, !PT ;  /* 0x0000000904047212 */ /* 0x000fe400078efcff */
[----:B------:R-:W-:-:S02]  /*9d40*/  @P4 SHF.L.U32 R9, R88, 0x10, RZ ;  /* 0x0000001058094819 */ /* 0x000fc400000006ff */
[----:B----4-:R-:W-:Y:S02]  /*9d50*/  LOP3.LUT R61, R61, R93, R92, 0xfe, !PT ;  /* 0x0000005d3d3d7212 */ /* 0x010fe400078efe5c */
[----:B------:R-:W-:Y:S01]  /*9d60*/  @P5 SHF.R.U32.HI R93, RZ, 0x10, R3 ;  /* 0x00000010ff5d5819 */ /* 0x000fe20000011603 */
[----:B-1----:R-:W-:-:S04]  /*9d70*/  IMAD.WIDE.U32 R2, R8, 0x8, R184 ;  /* 0x0000000808027825 */ /* 0x002fc800078e00b8 */
[----:B------:R-:W-:Y:S01]  /*9d80*/  @P4 FMUL.FTZ R82, R84, R9 ;  /* 0x0000000954524220 */ /* 0x000fe20000410000 */
[----:B---3--:R-:W-:Y:S01]  /*9d90*/  LOP3.LUT R60, R60, R95, RZ, 0xfc, !PT ;  /* 0x0000005f3c3c7212 */ /* 0x008fe200078efcff */
[----:B------:R-:W-:Y:S01]  /*9da0*/  IMAD.WIDE.U32 R8, R8, 0x8, R186 ;  /* 0x0000000808087825 */ /* 0x000fe200078e00ba */
[----:B------:R0:W-:Y:S01]  /*9db0*/  STG.E.64 desc[UR14][R2.64], R4 ;  /* 0x0000000402007986 */ /* 0x0001e2000c101b0e */
[----:B------:R-:W-:Y:S02]  /*9dc0*/  LOP3.LUT P4, RZ, R148, 0xff00, RZ, 0xc0, !PT ;  /* 0x0000ff0094ff7812 */ /* 0x000fe4000788c0ff */
[----:B------:R-:W-:Y:S01]  /*9dd0*/  @P5 SHF.L.U32 R93, R93, 0x10, RZ ;  /* 0x000000105d5d5819 */ /* 0x000fe200000006ff */
[----:B------:R1:W-:Y:S01]  /*9de0*/  STG.E.64 desc[UR14][R8.64], R60 ;  /* 0x0000003c08007986 */ /* 0x0003e2000c101b0e */
[----:B------:R-:W-:Y:S01]  /*9df0*/  MOV R84, RZ ;  /* 0x000000ff00547202 */ /* 0x000fe20000000f00 */
[----:B0-----:R-:W-:-:S04]  /*9e00*/  IMAD.WIDE.U32 R2, R7, 0x8, R198 ;  /* 0x0000000807027825 */ /* 0x001fc800078e00c6 */
[----:B------:R-:W-:Y:S02]  /*9e10*/  @P5 FMUL.FTZ R84, R86, R93 ;  /* 0x0000005d56545220 */ /* 0x000fe40000410000 */
[----:B------:R-:W3:Y:S01]  /*9e20*/  LDG.E.64 R2, desc[UR14][R2.64] ;  /* 0x0000000e02027981 */ /* 0x000ee2000c1e1b00 */
[----:B------:R-:W-:Y:S01]  /*9e30*/  LOP3.LUT P5, RZ, R148, 0xff0000, RZ, 0xc0, !PT ;  /* 0x00ff000094ff7812 */ /* 0x000fe200078ac0ff */
[----:B------:R-:W-:Y:S02]  /*9e40*/  HFMA2 R88, -RZ, RZ, 0, 0 ;  /* 0x00000000ff587431 */ /* 0x000fe400000001ff */
[----:B------:R-:W-:Y:S01]  /*9e50*/  FMUL.FTZ R95, R94, UR4 ;  /* 0x000000045e5f7c20 */ /* 0x000fe20008410000 */
[----:B-1----:R-:W-:Y:S01]  /*9e60*/  @P4 SHF.L.U32 R8, R22, 0x10, RZ ;  /* 0x0000001016084819 */ /* 0x002fe200000006ff */
[----:B------:R-:W-:Y:S01]  /*9e70*/  FMUL.FTZ R94, R96, UR4 ;  /* 0x00000004605e7c20 */ /* 0x000fe20008410000 */
[----:B------:R-:W-:Y:S01]  /*9e80*/  FMUL.FTZ R93, R102, UR4 ;  /* 0x00000004665d7c20 */ /* 0x000fe20008410000 */
[----:B------:R-:W-:Y:S01]  /*9e90*/  FMUL.FTZ R95, R95, UR22 ;  /* 0x000000165f5f7c20 */ /* 0x000fe20008410000 */
[----:B------:R0:W-:Y:S01]  /*9ea0*/  F2F.BF16.F32 R60, R96 ;  /* 0x00000060003c7304 */ /* 0x0001e20000202000 */
[----:B------:R-:W-:Y:S01]  /*9eb0*/  FMUL.FTZ R94, R94, UR22 ;  /* 0x000000165e5e7c20 */ /* 0x000fe20008410000 */
[----:B------:R-:W-:Y:S01]  /*9ec0*/  FMUL.FTZ R93, R93, UR22 ;  /* 0x000000165d5d7c20 */ /* 0x000fe20008410000 */
[----:B------:R-:W-:-:S02]  /*9ed0*/  HFMA2 R86, -RZ, RZ, 0, 0 ;  /* 0x00000000ff567431 */ /* 0x000fc400000001ff */
[----:B------:R-:W-:-:S03]  /*9ee0*/  @P5 SHF.L.U32 R9, R143, 0x10, RZ ;  /* 0x000000108f095819 */ /* 0x000fc600000006ff */
[----:B------:R-:W1:Y:S01]  /*9ef0*/  F2F.BF16.F32 R61, R102 ;  /* 0x00000066003d7304 */ /* 0x000e620000202000 */
[----:B0-----:R-:W-:-:S04]  /*9f00*/  FMUL.FTZ R96, R63, UR4 ;  /* 0x000000043f607c20 */ /* 0x001fc80008410000 */
[----:B------:R-:W-:Y:S01]  /*9f10*/  FMUL.FTZ R96, R96, UR22 ;  /* 0x0000001660607c20 */ /* 0x000fe20008410000 */
[----:B-1----:R-:W-:Y:S02]  /*9f20*/  SHF.L.U32 R61, R61, 0x10, RZ ;  /* 0x000000103d3d7819 */ /* 0x002fe400000006ff */
[----:B--2---:R-:W-:Y:S02]  /*9f30*/  @P0 SHF.R.U64 R92, R66, 0x10, R67 ;  /* 0x00000010425c0819 */ /* 0x004fe40000001243 */
[----:B------:R-:W-:Y:S02]  /*9f40*/  @P6 MOV R90, R66 ;  /* 0x00000042005a6202 */ /* 0x000fe40000000f00 */
[----:B------:R-:W-:Y:S02]  /*9f50*/  @P0 SHF.L.U32 R5, R92, 0x10, RZ ;  /* 0x000000105c050819 */ /* 0x000fe400000006ff */
[----:B------:R-:W-:Y:S02]  /*9f60*/  MOV R66, RZ ;  /* 0x000000ff00427202 */ /* 0x000fe40000000f00 */
[----:B------:R-:W-:Y:S01]  /*9f70*/  @P6 SHF.L.U32 R4, R90, 0x10, RZ ;  /* 0x000000105a046819 */ /* 0x000fe200000006ff */
[----:B------:R-:W-:Y:S01]  /*9f80*/  @P0 FMUL.FTZ R66, R62, R5 ;  /* 0x000000053e420220 */ /* 0x000fe20000410000 */
[C---:B------:R-:W-:Y:S01]  /*9f90*/  ISETP.GE.U32.AND P0, PT, R148.reuse, 0x1000000, PT ;  /* 0x010000009400780c */ /* 0x040fe20003f06070 */
[----:B------:R-:W-:Y:S01]  /*9fa0*/  IMAD.MOV.U32 R5, RZ, RZ, RZ ;  /* 0x000000ffff057224 */ /* 0x000fe200078e00ff */
[----:B------:R-:W-:Y:S01]  /*9fb0*/  MOV R62, RZ ;  /* 0x000000ff003e7202 */ /* 0x000fe20000000f00 */
[----:B------:R-:W-:Y:S01]  /*9fc0*/  @P6 FMUL.FTZ R88, R87, R4 ;  /* 0x0000000457586220 */ /* 0x000fe20000410000 */
[----:B------:R-:W-:Y:S01]  /*9fd0*/  LOP3.LUT P6, RZ, R148, 0xff, RZ, 0xc0, !PT ;  /* 0x000000ff94ff7812 */ /* 0x000fe200078cc0ff */
[----:B------:R-:W-:-:S02]  /*9fe0*/  HFMA2 R4, -RZ, RZ, 0, 0 ;  /* 0x00000000ff047431 */ /* 0x000fc400000001ff */
[----:B------:R-:W-:Y:S01]  /*9ff0*/  @P4 FMUL.FTZ R4, R8, R95 ;  /* 0x0000005f08044220 */ /* 0x000fe20000410000 */
[----:B------:R-:W-:-:S04]  /*a000*/  @P5 FMUL.FTZ R5, R9, R94 ;  /* 0x0000005e09055220 */ /* 0x000fc80000410000 */
[----:B------:R-:W-:Y:S01]  /*a010*/  F2F.BF16.F32 R90, R5 ;  /* 0x00000005005a7304 */ /* 0x000fe20000202000 */
[----:B------:R-:W-:-:S04]  /*a020*/  @P0 SHF.L.U32 R8, R21, 0x10, RZ ;  /* 0x0000001015080819 */ /* 0x000fc800000006ff */
[----:B------:R-:W-:Y:S01]  /*a030*/  @P6 SHF.L.U32 R9, R142, 0x10, RZ ;  /* 0x000000108e096819 */ /* 0x000fe200000006ff */
[----:B------:R-:W-:Y:S02]  /*a040*/  @P0 FMUL.FTZ R62, R8, R93 ;  /* 0x0000005d083e0220 */ /* 0x000fe40000410000 */
[----:B------:R-:W0:Y:S02]  /*a050*/  F2F.BF16.F32 R4, R4 ;  /* 0x0000000400047304 */ /* 0x000e240000202000 */
[----:B------:R-:W-:Y:S01]  /*a060*/  @P6 FMUL.FTZ R86, R9, R96 ;  /* 0x0000006009566220 */ /* 0x000fe20000410000 */
[----:B------:R-:W-:-:S05]  /*a070*/  IMAD.WIDE.U32 R8, R98, 0x10000, RZ ;  /* 0x0001000062087825 */ /* 0x000fca00078e00ff */
[----:B------:R-:W1:Y:S01]  /*a080*/  F2F.BF16.F32 R62, R62 ;  /* 0x0000003e003e7304 */ /* 0x000e620000202000 */
[----:B------:R-:W-:Y:S01]  /*a090*/  LOP3.LUT R9, R9, R61, R60, 0xfe, !PT ;  /* 0x0000003d09097212 */ /* 0x000fe200078efe3c */
[----:B------:R-:W-:Y:S01]  /*a0a0*/  IMAD.WIDE.U32 R60, R7, 0x8, R184 ;  /* 0x00000008073c7825 */ /* 0x000fe200078e00b8 */
[----:B------:R-:W-:-:S03]  /*a0b0*/  LOP3.LUT R8, R8, R97, RZ, 0xfc, !PT ;  /* 0x0000006108087212 */ /* 0x000fc600078efcff */
[----:B0-----:R-:W-:Y:S02]  /*a0c0*/  IMAD.WIDE.U32 R4, R4, 0x10000, RZ ;  /* 0x0001000004047825 */ /* 0x001fe400078e00ff */
[----:B------:R-:W0:Y:S01]  /*a0d0*/  F2F.BF16.F32 R87, R86 ;  /* 0x0000005600577304 */ /* 0x000e220000202000 */
[----:B------:R-:W-:Y:S01]  /*a0e0*/  STG.E.64 desc[UR14][R60.64], R8 ;  /* 0x000000083c007986 */ /* 0x000fe2000c101b0e */
[----:B-1----:R-:W-:-:S04]  /*a0f0*/  SHF.L.U32 R63, R62, 0x10, RZ ;  /* 0x000000103e3f7819 */ /* 0x002fc800000006ff */
[----:B------:R-:W-:Y:S01]  /*a100*/  LOP3.LUT R5, R5, R63, R90, 0xfe, !PT ;  /* 0x0000003f05057212 */ /* 0x000fe200078efe5a */
[----:B------:R-:W-:Y:S01]  /*a110*/  IMAD.WIDE.U32 R62, R7, 0x8, R186 ;  /* 0x00000008073e7825 */ /* 0x000fe200078e00ba */
[----:B0-----:R-:W-:-:S03]  /*a120*/  LOP3.LUT R4, R4, R87, RZ, 0xfc, !PT ;  /* 0x0000005704047212 */ /* 0x001fc600078efcff */
[----:B------:R-:W-:Y:S02]  /*a130*/  IMAD.WIDE.U32 R86, R6, 0x8, R198 ;  /* 0x0000000806567825 */ /* 0x000fe400078e00c6 */
[----:B------:R0:W-:Y:S04]  /*a140*/  STG.E.64 desc[UR14][R62.64], R4 ;  /* 0x000000043e007986 */ /* 0x0001e8000c101b0e */
[----:B------:R-:W2:Y:S01]  /*a150*/  LDG.E.64 R86, desc[UR14][R86.64] ;  /* 0x0000000e56567981 */ /* 0x000ea2000c1e1b00 */
[--C-:B------:R-:W-:Y:S01]  /*a160*/  FFMA.FTZ R97, R114, UR13, R74.reuse ;  /* 0x0000000d72617c23 */ /* 0x100fe2000801004a */
[----:B------:R-:W-:Y:S01]  /*a170*/  MOV R7, R146 ;  /* 0x0000009200077202 */ /* 0x000fe20000000f00 */
[--C-:B------:R-:W-:Y:S01]  /*a180*/  FFMA.FTZ R113, R113, UR13, R74.reuse ;  /* 0x0000000d71717c23 */ /* 0x100fe2000801004a */
[--C-:B------:R-:W-:Y:S01]  /*a190*/  FFMA.FTZ R115, R115, UR13, R74.reuse ;  /* 0x0000000d73737c23 */ /* 0x100fe2000801004a */
[----:B------:R-:W-:Y:S01]  /*a1a0*/  FADD.FTZ R106, R106, -R97 ;  /* 0x800000616a6a7221 */ /* 0x000fe20000010000 */
[----:B------:R-:W-:Y:S01]  /*a1b0*/  FFMA.FTZ R99, R116, UR13, R74 ;  /* 0x0000000d74637c23 */ /* 0x000fe2000801004a */
[----:B------:R-:W-:Y:S01]  /*a1c0*/  SHF.L.U32 R74, R7, 0x10, RZ ;  /* 0x00000010074a7819 */ /* 0x000fe200000006ff */
[----:B------:R-:W-:Y:S01]  /*a1d0*/  FADD.FTZ R115, R108, -R115 ;  /* 0x800000736c737221 */ /* 0x000fe20000010000 */
[----:B------:R-:W-:-:S02]  /*a1e0*/  MOV R7, R147 ;  /* 0x0000009300077202 */ /* 0x000fc40000000f00 */
[----:B0-----:R-:W-:Y:S02]  /*a1f0*/  CS2R R62, SRZ ;  /* 0x00000000003e7805 */ /* 0x001fe4000001ff00 */
[----:B------:R-:W-:Y:S01]  /*a200*/  SHF.R.U64 R4, R146, 0x10, R147 ;  /* 0x0000001092047819 */ /* 0x000fe20000001293 */
[----:B------:R-:W-:Y:S01]  /*a210*/  FADD.FTZ R113, R104, -R113 ;  /* 0x8000007168717221 */ /* 0x000fe20000010000 */
[----:B------:R-:W-:Y:S01]  /*a220*/  SHF.L.U32 R8, R7, 0x10, RZ ;  /* 0x0000001007087819 */ /* 0x000fe200000006ff */
[----:B------:R-:W-:Y:S01]  /*a230*/  FADD.FTZ R99, R110, -R99 ;  /* 0x800000636e637221 */ /* 0x000fe20000010000 */
[----:B------:R-:W-:Y:S01]  /*a240*/  SHF.L.U32 R5, R4, 0x10, RZ ;  /* 0x0000001004057819 */ /* 0x000fe200000006ff */
[----:B------:R-:W-:Y:S01]  /*a250*/  HFMA2 R90, -RZ, RZ, 0, 0 ;  /* 0x00000000ff5a7431 */ /* 0x000fe200000001ff */
[----:B------:R-:W-:Y:S01]  /*a260*/  @P2 MOV R4, R67 ;  /* 0x0000004300042202 */ /* 0x000fe20000000f00 */
[----:B------:R-:W-:Y:S01]  /*a270*/  FFMA.FTZ R115, R115, UR12, R8 ;  /* 0x0000000c73737c23 */ /* 0x000fe20008010008 */
[----:B------:R-:W-:Y:S01]  /*a280*/  SHF.R.U32.HI R9, RZ, 0x10, R147 ;  /* 0x00000010ff097819 */ /* 0x000fe20000011693 */
[----:B------:R-:W-:Y:S01]  /*a290*/  FFMA.FTZ R106, R106, UR12, R5 ;  /* 0x0000000c6a6a7c23 */ /* 0x000fe20008010005 */
[----:B------:R-:W-:Y:S01]  /*a2a0*/  @P2 SHF.L.U32 R4, R4, 0x10, RZ ;  /* 0x0000001004042819 */ /* 0x000fe200000006ff */
[----:B------:R-:W-:Y:S01]  /*a2b0*/  FFMA.FTZ R113, R113, UR12, R74 ;  /* 0x0000000c71717c23 */ /* 0x000fe2000801004a */
[----:B------:R-:W-:Y:S01]  /*a2c0*/  @P3 SHF.R.U32.HI R67, RZ, 0x10, R67 ;  /* 0x00000010ff433819 */ /* 0x000fe20000011643 */
[----:B------:R0:W-:Y:S01]  /*a2d0*/  F2F.BF16.F32 R8, R106 ;  /* 0x0000006a00087304 */ /* 0x0001e20000202000 */
[----:B------:R-:W-:Y:S01]  /*a2e0*/  SHF.L.U32 R60, R9, 0x10, RZ ;  /* 0x00000010093c7819 */ /* 0x000fe200000006ff */
[----:B------:R-:W-:Y:S01]  /*a2f0*/  @P2 FMUL.FTZ R62, R89, R4 ;  /* 0x00000004593e2220 */ /* 0x000fe20000410000 */
[----:B------:R-:W-:Y:S01]  /*a300*/  LOP3.LUT P2, RZ, R149, 0xff00, RZ, 0xc0, !PT ;  /* 0x0000ff0095ff7812 */ /* 0x000fe2000784c0ff */
[----:B------:R-:W-:Y:S01]  /*a310*/  HFMA2 R92, -RZ, RZ, 0, 0 ;  /* 0x00000000ff5c7431 */ /* 0x000fe200000001ff */
[----:B------:R-:W-:Y:S01]  /*a320*/  @P3 SHF.L.U32 R4, R67, 0x10, RZ ;  /* 0x0000001043043819 */ /* 0x000fe200000006ff */
[----:B------:R-:W-:Y:S01]  /*a330*/  FFMA.FTZ R74, R99, UR12, R60 ;  /* 0x0000000c634a7c23 */ /* 0x000fe2000801003c */
[----:B------:R-:W-:Y:S01]  /*a340*/  FMUL.FTZ R9, R115, UR4 ;  /* 0x0000000473097c20 */ /* 0x000fe20008410000 */
[----:B------:R1:W-:Y:S01]  /*a350*/  F2F.BF16.F32 R97, R113 ;  /* 0x0000007100617304 */ /* 0x0003e20000202000 */
[----:B0-----:R-:W-:Y:S01]  /*a360*/  FMUL.FTZ R106, R106, UR4 ;  /* 0x000000046a6a7c20 */ /* 0x001fe20008410000 */
[----:B------:R-:W-:Y:S01]  /*a370*/  @P3 FMUL.FTZ R92, R91, R4 ;  /* 0x000000045b5c3220 */ /* 0x000fe20000410000 */
[----:B------:R-:W-:Y:S01]  /*a380*/  LOP3.LUT P3, RZ, R149, 0xff0000, RZ, 0xc0, !PT ;  /* 0x00ff000095ff7812 */ /* 0x000fe2000786c0ff */
[----:B------:R-:W-:Y:S01]  /*a390*/  FMUL.FTZ R100, R9, UR22 ;  /* 0x0000001609647c20 */ /* 0x000fe20008410000 */
[----:B------:R-:W-:Y:S01]  /*a3a0*/  FMUL.FTZ R99, R106, UR22 ;  /* 0x000000166a637c20 */ /* 0x000fe20008410000 */
[----:B------:R-:W-:Y:S01]  /*a3b0*/  MOV R4, RZ ;  /* 0x000000ff00047202 */ /* 0x000fe20000000f00 */
[----:B------:R-:W-:Y:S01]  /*a3c0*/  HFMA2 R60, -RZ, RZ, 0, 0 ;  /* 0x00000000ff3c7431 */ /* 0x000fe200000001ff */
[----:B------:R-:W0:Y:S01]  /*a3d0*/  F2F.BF16.F32 R7, R74 ;  /* 0x0000004a00077304 */ /* 0x000e220000202000 */
[----:B-1----:R-:W-:-:S04]  /*a3e0*/  FMUL.FTZ R113, R113, UR4 ;  /* 0x0000000471717c20 */ /* 0x002fc80008410000 */
[----:B------:R-:W-:-:S03]  /*a3f0*/  FMUL.FTZ R98, R113, UR22 ;  /* 0x0000001671627c20 */ /* 0x000fc60008410000 */
[----:B------:R-:W-:Y:S01]  /*a400*/  @P3 SHF.L.U32 R61, R145, 0x10, RZ ;  /* 0x00000010913d3819 */ /* 0x000fe200000006ff */
[----:B------:R-:W1:Y:S01]  /*a410*/  F2F.BF16.F32 R67, R115 ;  /* 0x0000007300437304 */ /* 0x000e620000202000 */
[----:B0-----:R-:W-:Y:S02]  /*a420*/  SHF.L.U32 R7, R7, 0x10, RZ ;  /* 0x0000001007077819 */ /* 0x001fe400000006ff */
[----:B---3--:R-:W-:Y:S02]  /*a430*/  @P6 MOV R5, R2 ;  /* 0x0000000200056202 */ /* 0x008fe40000000f00 */
[----:B------:R-:W-:Y:S02]  /*a440*/  @P4 SHF.R.U64 R2, R2, 0x10, R3 ;  /* 0x0000001002024819 */ /* 0x000fe40000001203 */
[----:B------:R-:W-:Y:S02]  /*a450*/  @P6 SHF.L.U32 R5, R5, 0x10, RZ ;  /* 0x0000001005056819 */ /* 0x000fe400000006ff */
[----:B------:R-:W-:-:S03]  /*a460*/  @P4 SHF.L.U32 R2, R2, 0x10, RZ ;  /* 0x0000001002024819 */ /* 0x000fc600000006ff */
[----:B------:R-:W-:Y:S01]  /*a470*/  @P6 FMUL.FTZ R63, R96, R5 ;  /* 0x00000005603f6220 */ /* 0x000fe20000410000 */
[----:B------:R-:W-:Y:S01]  /*a480*/  ISETP.GE.U32.AND P6, PT, R149, 0x1000000, PT ;  /* 0x010000009500780c */ /* 0x000fe20003fc6070 */
[----:B------:R-:W-:Y:S01]  /*a490*/  @P4 FMUL.FTZ R90, R95, R2 ;  /* 0x000000025f5a4220 */ /* 0x000fe20000410000 */
[----:B------:R-:W-:Y:S01]  /*a4a0*/  @P2 SHF.L.U32 R2, R24, 0x10, RZ ;  /* 0x0000001018022819 */ /* 0x000fe200000006ff */
[----:B------:R-:W-:Y:S01]  /*a4b0*/  IMAD.MOV.U32 R5, RZ, RZ, RZ ;  /* 0x000000ffff057224 */ /* 0x000fe200078e00ff */
[----:B------:R-:W-:Y:S01]  /*a4c0*/  LOP3.LUT P4, RZ, R149, 0xff, RZ, 0xc0, !PT ;  /* 0x000000ff95ff7812 */ /* 0x000fe2000788c0ff */
[----:B------:R-:W-:Y:S01]  /*a4d0*/  @P3 FMUL.FTZ R5, R61, R100 ;  /* 0x000000643d053220 */ /* 0x000fe20000410000 */
[----:B------:R-:W-:Y:S01]  /*a4e0*/  @P0 SHF.R.U32.HI R96, RZ, 0x10, R3 ;  /* 0x00000010ff600819 */ /* 0x000fe20000011603 */
[----:B------:R-:W-:Y:S01]  /*a4f0*/  @P2 FMUL.FTZ R4, R2, R99 ;  /* 0x0000006302042220 */ /* 0x000fe20000410000 */
[----:B------:R-:W-:Y:S02]  /*a500*/  FMUL.FTZ R2, R74, UR4 ;  /* 0x000000044a027c20 */ /* 0x000fe40008410000 */
[----:B------:R-:W-:Y:S02]  /*a510*/  F2F.BF16.F32 R74, R5 ;  /* 0x00000005004a7304 */ /* 0x000fe40000202000 */
[----:B------:R-:W-:Y:S01]  /*a520*/  FMUL.FTZ R102, R2, UR22 ;  /* 0x0000001602667c20 */ /* 0x000fe20008410000 */
[----:B------:R-:W-:-:S02]  /*a530*/  @P6 SHF.L.U32 R9, R23, 0x10, RZ ;  /* 0x0000001017096819 */ /* 0x000fc400000006ff */
[----:B------:R-:W-:-:S03]  /*a540*/  MOV R2, RZ ;  /* 0x000000ff00027202 */ /* 0x000fc60000000f00 */
[----:B------:R-:W-:Y:S01]  /*a550*/  @P6 FMUL.FTZ R60, R9, R102 ;  /* 0x00000066093c6220 */ /* 0x000fe20000410000 */
[----:B------:R-:W-:Y:S01]  /*a560*/  @P4 SHF.L.U32 R9, R144, 0x10, RZ ;  /* 0x0000001090094819 */ /* 0x000fe200000006ff */
[----:B------:R-:W0:Y:S04]  /*a570*/  F2F.BF16.F32 R4, R4 ;  /* 0x0000000400047304 */ /* 0x000e280000202000 */
[----:B------:R-:W-:Y:S01]  /*a580*/  @P4 FMUL.FTZ R2, R9, R98 ;  /* 0x0000006209024220 */ /* 0x000fe20000410000 */
[----:B------:R-:W-:-:S03]  /*a590*/  IMAD.WIDE.U32 R8, R8, 0x10000, RZ ;  /* 0x0001000008087825 */ /* 0x000fc600078e00ff */
[----:B------:R-:W3:Y:S02]  /*a5a0*/  F2F.BF16.F32 R60, R60 ;  /* 0x0000003c003c7304 */ /* 0x000ee40000202000 */
[----:B-1----:R-:W-:Y:S01]  /*a5b0*/  LOP3.LUT R9, R9, R7, R67, 0xfe, !PT ;  /* 0x0000000709097212 */ /* 0x002fe200078efe43 */
[----:B------:R-:W-:Y:S01]  /*a5c0*/  HFMA2 R67, -RZ, RZ, 0, 0 ;  /* 0x00000000ff437431 */ /* 0x000fe200000001ff */
[----:B------:R-:W-:Y:S02]  /*a5d0*/  @P5 MOV R7, R3 ;  /* 0x0000000300075202 */ /* 0x000fe40000000f00 */
[----:B------:R-:W-:Y:S01]  /*a5e0*/  LOP3.LUT R8, R8, R97, RZ, 0xfc, !PT ;  /* 0x0000006108087212 */ /* 0x000fe200078efcff */
[----:B0-----:R-:W-:Y:S01]  /*a5f0*/  IMAD.WIDE.U32 R4, R4, 0x10000, RZ ;  /* 0x0001000004047825 */ /* 0x001fe200078e00ff */
[----:B------:R0:W1:Y:S01]  /*a600*/  F2F.BF16.F32 R91, R2 ;  /* 0x00000002005b7304 */ /* 0x0000620000202000 */
[----:B------:R-:W-:-:S05]  /*a610*/  @P5 SHF.L.U32 R89, R7, 0x10, RZ ;  /* 0x0000001007595819 */ /* 0x000fca00000006ff */
[----:B------:R-:W-:Y:S01]  /*a620*/  @P5 FMUL.FTZ R67, R94, R89 ;  /* 0x000000595e435220 */ /* 0x000fe20000410000 */
[----:B---3--:R-:W-:Y:S01]  /*a630*/  SHF.L.U32 R61, R60, 0x10, RZ ;  /* 0x000000103c3d7819 */ /* 0x008fe200000006ff */
[----:B------:R-:W-:Y:S01]  /*a640*/  HFMA2 R94, -RZ, RZ, 0, 0 ;  /* 0x00000000ff5e7431 */ /* 0x000fe200000001ff */
[----:B0-----:R-:W-:Y:S02]  /*a650*/  CS2R R2, SRZ ;  /* 0x0000000000027805 */ /* 0x001fe4000001ff00 */
[----:B------:R-:W-:Y:S01]  /*a660*/  LOP3.LUT R5, R5, R61, R74, 0xfe, !PT ;  /* 0x0000003d05057212 */ /* 0x000fe200078efe4a */
[----:B------:R-:W-:-:S04]  /*a670*/  IMAD.WIDE.U32 R60, R6, 0x8, R184 ;  /* 0x00000008063c7825 */ /* 0x000fc800078e00b8 */
[----:B------:R-:W-:Y:S01]  /*a680*/  HFMA2 R74, -RZ, RZ, 0, 0 ;  /* 0x00000000ff4a7431 */ /* 0x000fe200000001ff */
[----:B-1----:R-:W-:Y:S01]  /*a690*/  LOP3.LUT R4, R4, R91, RZ, 0xfc, !PT ;  /* 0x0000005b04047212 */ /* 0x002fe200078efcff */
[----:B------:R-:W-:Y:S01]  /*a6a0*/  IMAD.WIDE.U32 R6, R6, 0x8, R186 ;  /* 0x0000000806067825 */ /* 0x000fe200078e00ba */
[----:B------:R0:W-:Y:S04]  /*a6b0*/  STG.E.64 desc[UR14][R60.64], R8 ;  /* 0x000000083c007986 */ /* 0x0001e8000c101b0e */
[----:B------:R1:W-:Y:S01]  /*a6c0*/  STG.E.64 desc[UR14][R6.64], R4 ;  /* 0x0000000406007986 */ /* 0x0003e2000c101b0e */
[----:B0-----:R-:W-:-:S05]  /*a6d0*/  @P0 SHF.L.U32 R8, R96, 0x10, RZ ;  /* 0x0000001060080819 */ /* 0x001fca00000006ff */
[----:B------:R-:W-:Y:S01]  /*a6e0*/  @P0 FMUL.FTZ R2, R93, R8 ;  /* 0x000000085d020220 */ /* 0x000fe20000410000 */
[----:B--2---:R-:W-:Y:S02]  /*a6f0*/  @P4 MOV R89, R86 ;  /* 0x0000005600594202 */ /* 0x004fe40000000f00 */
[--C-:B------:R-:W-:Y:S02]  /*a700*/  @P2 SHF.R.U64 R95, R86, 0x10, R87.reuse ;  /* 0x00000010565f2819 */ /* 0x100fe40000001257 */
[----:B------:R-:W-:Y:S02]  /*a710*/  @P3 MOV R91, R87 ;  /* 0x00000057005b3202 */ /* 0x000fe40000000f00 */
[----:B------:R-:W-:Y:S02]  /*a720*/  @P6 SHF.R.U32.HI R86, RZ, 0x10, R87 ;  /* 0x00000010ff566819 */ /* 0x000fe40000011657 */
[----:B------:R-:W-:Y:S02]  /*a730*/  @P4 SHF.L.U32 R89, R89, 0x10, RZ ;  /* 0x0000001059594819 */ /* 0x000fe400000006ff */
[----:B-1----:R-:W-:-:S02]  /*a740*/  @P2 SHF.L.U32 R4, R95, 0x10, RZ ;  /* 0x000000105f042819 */ /* 0x002fc400000006ff */
[----:B------:R-:W-:Y:S01]  /*a750*/  @P3 SHF.L.U32 R91, R91, 0x10, RZ ;  /* 0x000000105b5b3819 */ /* 0x000fe200000006ff */
[----:B------:R-:W-:Y:S01]  /*a760*/  @P4 FMUL.FTZ R3, R98, R89 ;  /* 0x0000005962034220 */ /* 0x000fe20000410000 */
[----:B------:R-:W-:Y:S01]  /*a770*/  @P6 SHF.L.U32 R5, R86, 0x10, RZ ;  /* 0x0000001056056819 */ /* 0x000fe200000006ff */
[----:B------:R-:W-:Y:S01]  /*a780*/  @P2 FMUL.FTZ R74, R99, R4 ;  /* 0x00000004634a2220 */ /* 0x000fe20000410000 */
[----:B------:R-:W-:Y:S01]  /*a790*/  MOV R87, RZ ;  /* 0x000000ff00577202 */ /* 0x000fe20000000f00 */
[----:B------:R-:W-:Y:S02]  /*a7a0*/  @P3 FMUL.FTZ R87, R100, R91 ;  /* 0x0000005b64573220 */ /* 0x000fe40000410000 */
[----:B------:R-:W-:-:S07]  /*a7b0*/  @P6 FMUL.FTZ R94, R102, R5 ;  /* 0x00000005665e6220 */ /* 0x000fce0000410000 */
.L_x_1018:
[----:B------:R-:W-:Y:S01]  /*a7c0*/  UIADD3 UR6, UPT, UPT, UR6, UR24, URZ ;  /* 0x0000001806067290 */ /* 0x000fe2000fffe0ff */
[----:B------:R-:W-:Y:S01]  /*a7d0*/  FADD.FTZ R172, R75, R172 ;  /* 0x000000ac4bac7221 */ /* 0x000fe20000010000 */
[----:B------:R-:W-:Y:S01]  /*a7e0*/  FADD.FTZ R215, R161, R215 ;  /* 0x000000d7a1d77221 */ /* 0x000fe20000010000 */
[----:B------:R-:W-:Y:S01]  /*a7f0*/  FADD.FTZ R216, R68, R216 ;  /* 0x000000d844d87221 */ /* 0x000fe20000010000 */
[----:B------:R-:W-:Y:S01]  /*a800*/  UISETP.GE.AND UP1, UPT, UR6, UR25, UPT ;  /* 0x000000190600728c */ /* 0x000fe2000bf26270 */
        /* <DEDUP_REMOVED lines=20> */
[----:B------:R-:W-:Y:S01]  /*a950*/  PLOP3.LUT P1, PT, P1, PT, PT, 0x8, 0x80 ;  /* 0x000000000080781c */ /* 0x000fe20000f2e170 */
[----:B------:R-:W-:Y:S01]  /*a960*/  FADD.FTZ R177, R74, R177 ;  /* 0x000000b14ab17221 */ /* 0x000fe20000010000 */
[----:B------:R-:W-:Y:S01]  /*a970*/  FADD.FTZ R178, R3, R178 ;  /* 0x000000b203b27221 */ /* 0x000fe20000010000 */
[----:B------:R-:W-:Y:S01]  /*a980*/  FADD.FTZ R179, R2, R179 ;  /* 0x000000b302b37221 */ /* 0x000fe20000010000 */
[----:B------:R-:W-:Y:S01]  /*a990*/  FADD.FTZ R180, R67, R180 ;  /* 0x000000b443b47221 */ /* 0x000fe20000010000 */
[----:B------:R-:W-:Y:S01]  /*a9a0*/  FADD.FTZ R181, R90, R181 ;  /* 0x000000b55ab57221 */ /* 0x000fe20000010000 */
[----:B------:R-:W-:Y:S07]  /*a9b0*/  BRA.U !UP1, `(.L_x_1020) ;  /* 0xffffff6109607547 */ /* 0x000fee000b83ffff */
[----:B------:R-:W-:Y:S01]  /*a9c0*/  MOV R67, R48 ;  /* 0x0000003000437202 */ /* 0x000fe20000000f00 */
[----:B------:R-:W-:Y:S01]  /*a9d0*/  IMAD.MOV.U32 R20, RZ, RZ, R29 ;  /* 0x000000ffff147224 */ /* 0x000fe200078e001d */
[----:B------:R-:W-:Y:S01]  /*a9e0*/  MOV R48, R49 ;  /* 0x0000003100307202 */ /* 0x000fe20000000f00 */
[----:B------:R-:W-:Y:S01]  /*a9f0*/  IMAD.MOV.U32 R68, RZ, RZ, R41 ;  /* 0x000000ffff447224 */ /* 0x000fe200078e0029 */
[----:B------:R-:W-:Y:S01]  /*aa00*/  MOV R182, R180 ;  /* 0x000000b400b67202 */ /* 0x000fe20000000f00 */
[----:B------:R-:W-:Y:S01]  /*aa10*/  IMAD.MOV.U32 R5, RZ, RZ, R177 ;  /* 0x000000ffff057224 */ /* 0x000fe200078e00b1 */
        /* <DEDUP_REMOVED lines=68> */
[----:B------:R-:W-:-:S07]  /*ae60*/  MOV R43, R221 ;  /* 0x000000dd002b7202 */ /* 0x000fce0000000f00 */
.L_x_1015:
        /* <DEDUP_REMOVED lines=32> */
.L_x_1021:
        /* <DEDUP_REMOVED lines=9> */
.L_x_14301:


//--------------------- .text._ZN10layer_norm22ln_bwd_finalize_kernelINS_22Kernel_traits_finalizeILj7168E13__nv_bfloat16S2_S2_S2_fjLb1ELj1024ELj4ENS_18Kernel_traits_baseILj7168ES2_S2_S2_S2_fjLj1024EEEEELb1ELb0EEEvNS_9BwdParamsE --------------------------
	.section	.text._ZN10layer_norm22ln_bwd_finalize_kernelINS_22Kernel_traits_finalizeILj7168E13__nv_bfloat16S2_S2_S2_fjLb1ELj1024ELj4ENS_18Kernel_traits_baseILj7168ES2_S2_S2_S2_fjLj1024EEEEELb1ELb0EEEvNS_9BwdParamsE,"ax",@progbits
	.align	128
        .global         _ZN10layer_norm22ln_bwd_finalize_kernelINS_22Kernel_traits_finalizeILj7168E13__nv_bfloat16S2_S2_S2_fjLb1ELj1024ELj4ENS_18Kernel_traits_baseILj7168ES2_S2_S2_S2_fjLj1024EEEEELb1ELb0EEEvNS_9BwdParamsE
        .type           _ZN10layer_norm22ln_bwd_finalize_kernelINS_22Kernel_traits_finalizeILj7168E13__nv_bfloat16S2_S2_S2_fjLb1ELj1024ELj4ENS_18Kernel_traits_baseILj7168ES2_S2_S2_S2_fjLj1024EEEEELb1ELb0EEEvNS_9BwdParamsE,@function
        .size           _ZN10layer_norm22ln_bwd_finalize_kernelINS_22Kernel_traits_finalizeILj7168E13__nv_bfloat16S2_S2_S2_fjLb1ELj1024ELj4ENS_18Kernel_traits_baseILj7168ES2_S2_S2_S2_fjLj1024EEEEELb1ELb0EEEvNS_9BwdParamsE,(.L_x_14302 - _ZN10layer_norm22ln_bwd_finalize_kernelINS_22Kernel_traits_finalizeILj7168E13__nv_bfloat16S2_S2_S2_fjLb1ELj1024ELj4ENS_18Kernel_traits_baseILj7168ES2_S2_S2_S2_fjLj1024EEEEELb1ELb0EEEvNS_9BwdParamsE)
        .other          _ZN10layer_norm22ln_bwd_finalize_kernelINS_22Kernel_traits_finalizeILj7168E13__nv_bfloat16S2_S2_S2_fjLb1ELj1024ELj4ENS_18Kernel_traits_baseILj7168ES2_S2_S2_S2_fjLj1024EEEEELb1ELb0EEEvNS_9BwdParamsE,@"STO_CUDA_ENTRY STV_DEFAULT"
_ZN10layer_norm22ln_bwd_finalize_kernelINS_22Kernel_traits_finalizeILj7168E13__nv_bfloat16S2_S2_S2_fjLb1ELj1024ELj4ENS_18Kernel_traits_baseILj7168ES2_S2_S2_S2_fjLj1024EEEEELb1ELb0EEEvNS_9BwdParamsE:
.text._ZN10layer_norm22ln_bwd_finalize_kernelINS_22Kernel_traits_finalizeILj7168E13__nv_bfloat16S2_S2_S2_fjLb1ELj1024ELj4ENS_18Kernel_traits_baseILj7168ES2_S2_S2_S2_fjLj1024EEEEELb1ELb0EEEvNS_9BwdParamsE:
        /* <DEDUP_REMOVED lines=15> */
[----:B------:R-:W-:Y:S01]  /*00f0*/  LOP3.LUT R6, R6, 0x7ffffff0, RZ, 0xc0, !PT ;  /* 0x7ffffff006067812 */ /* 0x000fe200078ec0ff */
[----:B------:R-:W-:Y:S01]  /*0100*/  HFMA2 R8, -RZ, RZ, 0, 0 ;  /* 0x00000000ff087431 */ /* 0x000fe200000001ff */
        /* <DEDUP_REMOVED lines=13> */
[----:B------:R-:W-:Y:S02]  /*01e0*/  LEA.HI R11, R10, 0x1, RZ, 0x1b ;  /* 0x000000010a0b7811 */ /* 0x000fe400078fd8ff */
[----:B------:R-:W-:Y:S02]  /*01f0*/  MOV R22, RZ ;  /* 0x000000ff00167202 */ /* 0x000fe40000000f00 */
[----:B------:R-:W-:Y:S02]  /*0200*/  LOP3.LUT R12, R11, 0x7, RZ, 0xc0, !PT ;  /* 0x000000070b0c7812 */ /* 0x000fe400078ec0ff */
[----:B------:R-:W-:Y:S02]  /*0210*/  MOV R7, RZ ;  /* 0x000000ff00077202 */ /* 0x000fe40000000f00 */
[----:B------:R-:W-:-:S03]  /*0220*/  ISETP.NE.AND P0, PT, R12, RZ, PT ;  /* 0x000000ff0c00720c */ /* 0x000fc60003f05270 */
[----:B------:R-:W-:Y:S10]  /*0230*/  @!P1 BRA `(.L_x_1025) ;  /* 0x0000000400c49947 */ /* 0x000ff40003800000 */
[C---:B------:R-:W-:Y:S01]  /*0240*/  LOP3.LUT R24, R4.reuse, 0x80, RZ, 0xfc, !PT ;  /* 0x0000008004187812 */ /* 0x040fe200078efcff */
[-CC-:B------:R-:W-:Y:S01]  /*0250*/  IMAD R20, R13, R3.reuse, R14.reuse ;  /* 0x000000030d147224 */ /* 0x180fe200078e020e */
[C---:B------:R-:W-:Y:S02]  /*0260*/  LOP3.LUT R26, R4.reuse, 0xa0, RZ, 0xfc, !PT ;  /* 0x000000a0041a7812 */ /* 0x040fe400078efcff */
[----:B------:R-:W-:Y:S01]  /*0270*/  LOP3.LUT R28, R4, 0xc0, RZ, 0xfc, !PT ;  /* 0x000000c0041c7812 */ /* 0x000fe200078efcff */
[-CC-:B------:R-:W-:Y:S01]  /*0280*/  IMAD R24, R24, R3.reuse, R14.reuse ;  /* 0x0000000318187224 */ /* 0x180fe200078e020e */
        /* <DEDUP_REMOVED lines=8> */
[----:B------:R-:W-:Y:S01]  /*0310*/  IADD3 R21, PT, PT, R5, R20, RZ ;  /* 0x0000001405157210 */ /* 0x000fe20007ffe0ff */
[-CC-:B------:R-:W-:Y:S01]  /*0320*/  IMAD R18, R18, R3.reuse, R14.reuse ;  /* 0x0000000312127224 */ /* 0x180fe200078e020e */
[----:B------:R-:W-:Y:S01]  /*0330*/  MOV R8, RZ ;  /* 0x000000ff00087202 */ /* 0x000fe20000000f00 */
[----:B------:R-:W-:Y:S01]  /*0340*/  IMAD R14, R4, R3, R14 ;  /* 0x00000003040e7224 */ /* 0x000fe200078e020e */
[----:B------:R-:W-:-:S02]  /*0350*/  MOV R6, R4 ;  /* 0x0000000400067202 */ /* 0x000fc40000000f00 */
[----:B------:R-:W-:Y:S02]  /*0360*/  IADD3 R20, PT, PT, -R15, RZ, RZ ;  /* 0x000000ff0f147210 */ /* 0x000fe40007ffe1ff */
[C---:B------:R-:W-:Y:S02]  /*0370*/  IADD3 R13, PT, PT, R5.reuse, R14, RZ ;  /* 0x0000000e050d7210 */ /* 0x040fe40007ffe0ff */
[C---:B------:R-:W-:Y:S02]  /*0380*/  IADD3 R29, PT, PT, R5.reuse, R24, RZ ;  /* 0x00000018051d7210 */ /* 0x040fe40007ffe0ff */
[C---:B------:R-:W-:Y:S02]  /*0390*/  IADD3 R23, PT, PT, R5.reuse, R26, RZ ;  /* 0x0000001a05177210 */ /* 0x040fe40007ffe0ff */
[C---:B------:R-:W-:Y:S02]  /*03a0*/  IADD3 R25, PT, PT, R5.reuse, R28, RZ ;  /* 0x0000001c05197210 */ /* 0x040fe40007ffe0ff */
[----:B------:R-:W-:-:S02]  /*03b0*/  IADD3 R27, PT, PT, R5, R27, RZ ;  /* 0x0000001b051b7210 */ /* 0x000fc40007ffe0ff */
[C---:B------:R-:W-:Y:S02]  /*03c0*/  IADD3 R19, PT, PT, R5.reuse, R16, RZ ;  /* 0x0000001005137210 */ /* 0x040fe40007ffe0ff */
[----:B------:R-:W-:-:S07]  /*03d0*/  IADD3 R18, PT, PT, R5, R18, RZ ;  /* 0x0000001205127210 */ /* 0x000fce0007ffe0ff */
.L_x_1026:
[----:B------:R-:W0:Y:S02]  /*03e0*/  LDC.64 R14, c[0x0][0x440] ;  /* 0x00011000ff0e7b82 */ /* 0x000e240000000a00 */
[----:B0-----:R-:W-:-:S06]  /*03f0*/  IMAD.WIDE.U32 R16, R13, 0x4, R14 ;  /* 0x000000040d107825 */ /* 0x001fcc00078e000e */
[----:B------:R-:W2:Y:S02]  /*0400*/  LDG.E R17, desc[UR6][R16.64] ;  /* 0x0000000610117981 */ /* 0x000ea4000c1e1900 */
[----:B--2---:R-:W-:Y:S01]  /*0410*/  FADD.FTZ R8, R17, R8 ;  /* 0x0000000811087221 */ /* 0x004fe20000010000 */
[----:B------:R-:W-:-:S05]  /*0420*/  IMAD.WIDE.U32 R16, R21, 0x4, R14 ;  /* 0x0000000415107825 */ /* 0x000fca00078e000e */
[----:B------:R0:W2:Y:S02]  /*0430*/  LDG.E R24, desc[UR6][R16.64] ;  /* 0x0000000610187981 */ /* 0x0000a4000c1e1900 */
[----:B0-----:R-:W-:-:S04]  /*0440*/  IMAD.WIDE.U32 R16, R19, 0x4, R14 ;  /* 0x0000000413107825 */ /* 0x001fc800078e000e */
[----:B--2---:R-:W-:Y:S02]  /*0450*/  FADD.FTZ R8, R8, R24 ;  /* 0x0000001808087221 */ /* 0x004fe40000010000 */
        /* <DEDUP_REMOVED lines=11> */
[----:B------:R-:W-:-:S05]  /*0510*/  IMAD.WIDE.U32 R14, R27, 0x4, R14 ;  /* 0x000000041b0e7825 */ /* 0x000fca00078e000e */
[----:B------:R0:W3:Y:S02]  /*0520*/  LDG.E R26, desc[UR6][R14.64] ;  /* 0x000000060e1a7981 */ /* 0x0000e4000c1e1900 */
[----:B0-----:R-:W0:Y:S01]  /*0530*/  LDC.64 R14, c[0x0][0x448] ;  /* 0x00011200ff0e7b82 */ /* 0x001e220000000a00 */
        /* <DEDUP_REMOVED lines=21> */
[----:B------:R-:W-:-:S04]  /*0690*/  IMAD.WIDE.U32 R14, R27, 0x4, R14 ;  /* 0x000000041b0e7825 */ /* 0x000fc800078e000e */
[----:B---3--:R-:W-:Y:S02]  /*06a0*/  FADD.FTZ R8, R8, R26 ;  /* 0x0000001a08087221 */ /* 0x008fe40000010000 */
        /* <DEDUP_REMOVED lines=23> */
[----:B------:R-:W-:-:S06]  /*0820*/  IMAD.WIDE.U32 R14, R27, 0x4, R14 ;  /* 0x000000041b0e7825 */ /* 0x000fcc00078e000e */
[----:B------:R-:W4:Y:S01]  /*0830*/  LDG.E R14, desc[UR6][R14.64] ;  /* 0x000000060e0e7981 */ /* 0x000f22000c1e1900 */
[----:B--2---:R-:W-:-:S03]  /*0840*/  FADD.FTZ R7, R7, R24 ;  /* 0x0000001807077221 */ /* 0x004fc60000010000 */
[----:B------:R-:W2:Y:S01]  /*0850*/  LDG.E R24, desc[UR6][R16.64] ;  /* 0x0000000610187981 */ /* 0x000ea2000c1e1900 */
[----:B------:R-:W-:-:S04]  /*0860*/  IADD3 R20, PT, PT, R20, 0x8, RZ ;  /* 0x0000000814147810 */ /* 0x000fc80007ffe0ff */
[----:B------:R-:W-:Y:S01]  /*0870*/  ISETP.NE.AND P1, PT, R20, RZ, PT ;  /* 0x000000ff1400720c */ /* 0x000fe20003f25270 */
[----:B---3--:R-:W-:Y:S01]  /*0880*/  FADD.FTZ R22, R22, R26 ;  /* 0x0000001a16167221 */ /* 0x008fe20000010000 */
        /* <DEDUP_REMOVED lines=8> */
[----:B------:R-:W-:Y:S01]  /*0910*/  LEA R27, R3, R27, 0x8 ;  /* 0x0000001b031b7211 */ /* 0x000fe200078e40ff */
[----:B--2---:R-:W-:-:S04]  /*0920*/  FADD.FTZ R7, R7, R24 ;  /* 0x0000001807077221 */ /* 0x004fc80000010000 */
[----:B----4-:R-:W-:Y:S01]  /*0930*/  FADD.FTZ R7, R7, R14 ;  /* 0x0000000e07077221 */ /* 0x010fe20000010000 */
[----:B------:R-:W-:Y:S06]  /*0940*/  @P1 BRA `(.L_x_1026) ;  /* 0xfffffff800a41947 */ /* 0x000fec000383ffff */
.L_x_1025:
[----:B------:R-:W-:Y:S05]  /*0950*/  BSYNC.RECONVERGENT B1 ;  /* 0x0000000000017941 */ /* 0x000fea0003800200 */
.L_x_1024:
[----:B------:R-:W-:Y:S05]  /*0960*/  @!P0 BRA `(.L_x_1023) ;  /* 0x0000000400748947 */ /* 0x000fea0003800000 */
[----:B------:R-:W-:Y:S01]  /*0970*/  ISETP.GE.U32.AND P0, PT, R12, 0x4, PT ;  /* 0x000000040c00780c */ /* 0x000fe20003f06070 */
[----:B------:R-:W-:Y:S01]  /*0980*/  BSSY.RECONVERGENT B1, `(.L_x_1027) ;  /* 0x000002f000017945 */ /* 0x000fe20003800200 */
[----:B------:R-:W-:-:S11]  /*0990*/  LOP3.LUT P1, R18, R11, 0x3, RZ, 0xc0, !PT ;  /* 0x000000030b127812 */ /* 0x000fd6000782c0ff */
[----:B------:R-:W-:Y:S05]  /*09a0*/  @!P0 BRA `(.L_x_1028) ;  /* 0x0000000000b08947 */ /* 0x000fea0003800000 */
[----:B------:R-:W0:Y:S01]  /*09b0*/  LDC.64 R12, c[0x0][0x440] ;  /* 0x00011000ff0c7b82 */ /* 0x000e220000000a00 */
[----:B------:R-:W-:-:S07]  /*09c0*/  IMAD R11, R6, R3, R2 ;  /* 0x00000003060b7224 */ /* 0x000fce00078e0202 */
[----:B------:R-:W1:Y:S08]  /*09d0*/  LDC.64 R16, c[0x0][0x448] ;  /* 0x00011200ff107b82 */ /* 0x000e700000000a00 */
[----:B------:R-:W2:Y:S01]  /*09e0*/  LDC.64 R14, c[0x0][0x460] ;  /* 0x00011800ff0e7b82 */ /* 0x000ea20000000a00 */
[----:B0-----:R-:W-:-:S05]  /*09f0*/  IMAD.WIDE.U32 R24, R11, 0x4, R12 ;  /* 0x000000040b187825 */ /* 0x001fca00078e000c */
[----:B------:R0:W3:Y:S01]  /*0a00*/  LDG.E R19, desc[UR6][R24.64] ;  /* 0x0000000618137981 */ /* 0x0000e2000c1e1900 */
[----:B-1----:R-:W-:-:S05]  /*0a10*/  IMAD.WIDE.U32 R26, R11, 0x4, R16 ;  /* 0x000000040b1a7825 */ /* 0x002fca00078e0010 */
[----:B------:R-:W4:Y:S01]  /*0a20*/  LDG.E R23, desc[UR6][R26.64] ;  /* 0x000000061a177981 */ /* 0x000f22000c1e1900 */
[----:B--2---:R-:W-:-:S06]  /*0a30*/  IMAD.WIDE.U32 R20, R11, 0x4, R14 ;  /* 0x000000040b147825 */ /* 0x004fcc00078e000e */
[----:B------:R1:W2:Y:S01]  /*0a40*/  LDG.E R20, desc[UR6][R20.64] ;  /* 0x0000000614147981 */ /* 0x0002a2000c1e1900 */
[----:B------:R-:W-:-:S05]  /*0a50*/  LEA R29, R3, R11, 0x5 ;  /* 0x0000000b031d7211 */ /* 0x000fca00078e28ff */
[----:B0-----:R-:W-:Y:S01]  /*0a60*/  IMAD.WIDE.U32 R24, R29, 0x4, R12 ;  /* 0x000000041d187825 */ /* 0x001fe200078e000c */
[----:B-1----:R-:W-:-:S04]  /*0a70*/  LEA R21, R3, R11, 0x6 ;  /* 0x0000000b03157211 */ /* 0x002fc800078e30ff */
[----:B------:R0:W5:Y:S01]  /*0a80*/  LDG.E R11, desc[UR6][R24.64] ;  /* 0x00000006180b7981 */ /* 0x000162000c1e1900 */
[----:B------:R-:W-:-:S04]  /*0a90*/  IMAD.WIDE.U32 R26, R21, 0x4, R12 ;  /* 0x00000004151a7825 */ /* 0x000fc800078e000c */
[----:B0-----:R-:W-:-:S04]  /*0aa0*/  IMAD.WIDE.U32 R24, R29, 0x4, R16 ;  /* 0x000000041d187825 */ /* 0x001fc800078e0010 */
[----:B------:R-:W-:-:S04]  /*0ab0*/  IMAD.WIDE.U32 R28, R29, 0x4, R14 ;  /* 0x000000041d1c7825 */ /* 0x000fc800078e000e */
[----:B---3--:R-:W-:Y:S02]  /*0ac0*/  FADD.FTZ R8, R8, R19 ;  /* 0x0000001308087221 */ /* 0x008fe40000010000 */
[----:B------:R0:W3:Y:S01]  /*0ad0*/  LDG.E R19, desc[UR6][R26.64] ;  /* 0x000000061a137981 */ /* 0x0000e2000c1e1900 */
[----:B----4-:R-:W-:-:S03]  /*0ae0*/  FADD.FTZ R23, R22, R23 ;  /* 0x0000001716177221 */ /* 0x010fc60000010000 */
[----:B------:R2:W4:Y:S01]  /*0af0*/  LDG.E R22, desc[UR6][R24.64] ;  /* 0x0000000618167981 */ /* 0x000522000c1e1900 */
[----:B0-----:R-:W-:-:S04]  /*0b00*/  IMAD.WIDE.U32 R26, R21, 0x4, R16 ;  /* 0x00000004151a7825 */ /* 0x001fc800078e0010 */
[----:B--2---:R-:W-:Y:S01]  /*0b10*/  FADD.FTZ R25, R7, R20 ;  /* 0x0000001407197221 */ /* 0x004fe20000010000 */
[----:B------:R-:W2:Y:S04]  /*0b20*/  LDG.E R24, desc[UR6][R28.64] ;  /* 0x000000061c187981 */ /* 0x000ea8000c1e1900 */
[----:B------:R0:W2:Y:S02]  /*0b30*/  LDG.E R7, desc[UR6][R26.64] ;  /* 0x000000061a077981 */ /* 0x0000a4000c1e1900 */
[----:B0-----:R-:W-:Y:S01]  /*0b40*/  LEA R27, R3, R21, 0x5 ;  /* 0x00000015031b7211 */ /* 0x001fe200078e28ff */
[----:B------:R-:W-:-:S04]  /*0b50*/  IMAD.WIDE.U32 R20, R21, 0x4, R14 ;  /* 0x0000000415147825 */ /* 0x000fc800078e000e */
[C---:B------:R-:W-:Y:S02]  /*0b60*/  IMAD.WIDE.U32 R16, R27.reuse, 0x4, R16 ;  /* 0x000000041b107825 */ /* 0x040fe400078e0010 */
[----:B------:R-:W2:Y:S02]  /*0b70*/  LDG.E R20, desc[UR6][R20.64] ;  /* 0x0000000614147981 */ /* 0x000ea4000c1e1900 */
[C---:B------:R-:W-:Y:S02]  /*0b80*/  IMAD.WIDE.U32 R12, R27.reuse, 0x4, R12 ;  /* 0x000000041b0c7825 */ /* 0x040fe400078e000c */
[----:B------:R-:W2:Y:S02]  /*0b90*/  LDG.E R16, desc[UR6][R16.64] ;  /* 0x0000000610107981 */ /* 0x000ea4000c1e1900 */
[----:B------:R-:W-:Y:S02]  /*0ba0*/  IMAD.WIDE.U32 R14, R27, 0x4, R14 ;  /* 0x000000041b0e7825 */ /* 0x000fe400078e000e */
[----:B------:R-:W2:Y:S04]  /*0bb0*/  LDG.E R12, desc[UR6][R12.64] ;  /* 0x000000060c0c7981 */ /* 0x000ea8000c1e1900 */
[----:B------:R-:W2:Y:S01]  /*0bc0*/  LDG.E R14, desc[UR6][R14.64] ;  /* 0x000000060e0e7981 */ /* 0x000ea2000c1e1900 */
[----:B-----5:R-:W-:Y:S01]  /*0bd0*/  FADD.FTZ R8, R8, R11 ;  /* 0x0000000b08087221 */ /* 0x020fe20000010000 */
[----:B------:R-:W-:-:S03]  /*0be0*/  IADD3 R6, PT, PT, R6, 0x80, RZ ;  /* 0x0000008006067810 */ /* 0x000fc60007ffe0ff */
[----:B---3--:R-:W-:Y:S01]  /*0bf0*/  FADD.FTZ R19, R8, R19 ;  /* 0x0000001308137221 */ /* 0x008fe20000010000 */
[----:B----4-:R-:W-:Y:S01]  /*0c00*/  FADD.FTZ R22, R23, R22 ;  /* 0x0000001617167221 */ /* 0x010fe20000010000 */
[----:B--2---:R-:W-:-:S03]  /*0c10*/  FADD.FTZ R25, R25, R24 ;  /* 0x0000001819197221 */ /* 0x004fc60000010000 */
[----:B------:R-:W-:Y:S01]  /*0c20*/  FADD.FTZ R7, R22, R7 ;  /* 0x0000000716077221 */ /* 0x000fe20000010000 */
[----:B------:R-:W-:-:S03]  /*0c30*/  FADD.FTZ R25, R25, R20 ;  /* 0x0000001419197221 */ /* 0x000fc60000010000 */
[----:B------:R-:W-:Y:S01]  /*0c40*/  FADD.FTZ R22, R7, R16 ;  /* 0x0000001007167221 */ /* 0x000fe20000010000 */
[----:B------:R-:W-:Y:S01]  /*0c50*/  FADD.FTZ R8, R19, R12 ;  /* 0x0000000c13087221 */ /* 0x000fe20000010000 */
[----:B------:R-:W-:-:S07]  /*0c60*/  FADD.FTZ R7, R25, R14 ;  /* 0x0000000e19077221 */ /* 0x000fce0000010000 */
.L_x_1028:
[----:B------:R-:W-:Y:S05]  /*0c70*/  BSYNC.RECONVERGENT B1 ;  /* 0x0000000000017941 */ /* 0x000fea0003800200 */
.L_x_1027:
[----:B------:R-:W-:Y:S05]  /*0c80*/  @!P1 BRA `(.L_x_1023) ;  /* 0x0000000000ac9947 */ /* 0x000fea0003800000 */
[----:B------:R-:W-:Y:S01]  /*0c90*/  ISETP.NE.AND P1, PT, R18, 0x1, PT ;  /* 0x000000011200780c */ /* 0x000fe20003f25270 */
[----:B------:R-:W-:Y:S01]  /*0ca0*/  BSSY.RECONVERGENT B1, `(.L_x_1029) ;  /* 0x000001b000017945 */ /* 0x000fe20003800200 */
[----:B------:R-:W-:-:S11]  /*0cb0*/  LOP3.LUT P0, RZ, R10, 0x20, RZ, 0xc0, !PT ;  /* 0x000000200aff7812 */ /* 0x000fd6000780c0ff */
[----:B------:R-:W-:Y:S05]  /*0cc0*/  @!P1 BRA `(.L_x_1030) ;  /* 0x0000000000609947 */ /* 0x000fea0003800000 */
[----:B------:R-:W0:Y:S01]  /*0cd0*/  LDC.64 R18, c[0x0][0x440] ;  /* 0x00011000ff127b82 */ /* 0x000e220000000a00 */
[----:B------:R-:W-:-:S05]  /*0ce0*/  IMAD R17, R6, R3, R2 ;  /* 0x0000000306117224 */ /* 0x000fca00078e0202 */
[----:B------:R-:W-:Y:S02]  /*0cf0*/  LEA R23, R3, R17, 0x5 ;  /* 0x0000001103177211 */ /* 0x000fe400078e28ff */
[----:B------:R-:W1:Y:S08]  /*0d00*/  LDC.64 R10, c[0x0][0x448] ;  /* 0x00011200ff0a7b82 */ /* 0x000e700000000a00 */
[----:B------:R-:W2:Y:S01]  /*0d10*/  LDC.64 R12, c[0x0][0x460] ;  /* 0x00011800ff0c7b82 */ /* 0x000ea20000000a00 */
[----:B0-----:R-:W-:-:S04]  /*0d20*/  IMAD.WIDE.U32 R20, R17, 0x4, R18 ;  /* 0x0000000411147825 */ /* 0x001fc800078e0012 */
[----:B-1----:R-:W-:Y:S02]  /*0d30*/  IMAD.WIDE.U32 R14, R17, 0x4, R10 ;  /* 0x00000004110e7825 */ /* 0x002fe400078e000a */
[----:B------:R-:W3:Y:S02]  /*0d40*/  LDG.E R21, desc[UR6][R20.64] ;  /* 0x0000000614157981 */ /* 0x000ee4000c1e1900 */
[----:B------:R-:W-:Y:S02]  /*0d50*/  IMAD.WIDE.U32 R18, R23, 0x4, R18 ;  /* 0x0000000417127825 */ /* 0x000fe400078e0012 */
[----:B------:R-:W4:Y:S02]  /*0d60*/  LDG.E R15, desc[UR6][R14.64] ;  /* 0x000000060e0f7981 */ /* 0x000f24000c1e1900 */
[----:B--2---:R-:W-:Y:S02]  /*0d70*/  IMAD.WIDE.U32 R16, R17, 0x4, R12 ;  /* 0x0000000411107825 */ /* 0x004fe400078e000c */
[----:B------:R-:W2:Y:S02]  /*0d80*/  LDG.E R19, desc[UR6][R18.64] ;  /* 0x0000000612137981 */ /* 0x000ea4000c1e1900 */
[----:B------:R-:W-:-:S02]  /*0d90*/  IMAD.WIDE.U32 R10, R23, 0x4, R10 ;  /* 0x00000004170a7825 */ /* 0x000fc400078e000a */
[----:B------:R-:W5:Y:S02]  /*0da0*/  LDG.E R16, desc[UR6][R16.64] ;  /* 0x0000000610107981 */ /* 0x000f64000c1e1900 */
[----:B------:R-:W-:Y:S02]  /*0db0*/  IMAD.WIDE.U32 R12, R23, 0x4, R12 ;  /* 0x00000004170c7825 */ /* 0x000fe400078e000c */
[----:B------:R-:W5:Y:S04]  /*0dc0*/  LDG.E R11, desc[UR6][R10.64] ;  /* 0x000000060a0b7981 */ /* 0x000f68000c1e1900 */
[----:B------:R-:W5:Y:S01]  /*0dd0*/  LDG.E R12, desc[UR6][R12.64] ;  /* 0x000000060c0c7981 */ /* 0x000f62000c1e1900 */
[----:B------:R-:W-:Y:S01]  /*0de0*/  IADD3 R6, PT, PT, R6, 0x40, RZ ;  /* 0x0000004006067810 */ /* 0x000fe20007ffe0ff */
[----:B---3--:R-:W-:Y:S01]  /*0df0*/  FADD.FTZ R8, R8, R21 ;  /* 0x0000001508087221 */ /* 0x008fe20000010000 */
[----:B----4-:R-:W-:-:S03]  /*0e00*/  FADD.FTZ R22, R22, R15 ;  /* 0x0000000f16167221 */ /* 0x010fc60000010000 */
[----:B--2---:R-:W-:Y:S01]  /*0e10*/  FADD.FTZ R8, R8, R19 ;  /* 0x0000001308087221 */ /* 0x004fe20000010000 */
[----:B-----5:R-:W-:Y:S01]  /*0e20*/  FADD.FTZ R7, R7, R16 ;  /* 0x0000001007077221 */ /* 0x020fe20000010000 */
[----:B------:R-:W-:-:S03]  /*0e30*/  FADD.FTZ R22, R22, R11 ;  /* 0x0000000b16167221 */ /* 0x000fc60000010000 */
[----:B------:R-:W-:-:S07]  /*0e40*/  FADD.FTZ R7, R7, R12 ;  /* 0x0000000c07077221 */ /* 0x000fce0000010000 */
.L_x_1030:
[----:B------:R-:W-:Y:S05]  /*0e50*/  BSYNC.RECONVERGENT B1 ;  /* 0x0000000000017941 */ /* 0x000fea0003800200 */
.L_x_1029:
[----:B------:R-:W-:Y:S05]  /*0e60*/  @P0 BRA `(.L_x_1023) ;  /* 0x0000000000340947 */ /* 0x000fea0003800000 */
[----:B------:R-:W0:Y:S01]  /*0e70*/  LDC.64 R14, c[0x0][0x440] ;  /* 0x00011000ff0e7b82 */ /* 0x000e220000000a00 */
[----:B------:R-:W-:-:S07]  /*0e80*/  IMAD R17, R6, R3, R2 ;  /* 0x0000000306117224 */ /* 0x000fce00078e0202 */
[----:B------:R-:W1:Y:S08]  /*0e90*/  LDC.64 R12, c[0x0][0x448] ;  /* 0x00011200ff0c7b82 */ /* 0x000e700000000a00 */
[----:B------:R-:W2:Y:S01]  /*0ea0*/  LDC.64 R10, c[0x0][0x460] ;  /* 0x00011800ff0a7b82 */ /* 0x000ea20000000a00 */
[----:B0-----:R-:W-:-:S06]  /*0eb0*/  IMAD.WIDE.U32 R14, R17, 0x4, R14 ;  /* 0x00000004110e7825 */ /* 0x001fcc00078e000e */
[----:B------:R-:W3:Y:S01]  /*0ec0*/  LDG.E R15, desc[UR6][R14.64] ;  /* 0x000000060e0f7981 */ /* 0x000ee2000c1e1900 */
[----:B-1----:R-:W-:-:S06]  /*0ed0*/  IMAD.WIDE.U32 R12, R17, 0x4, R12 ;  /* 0x00000004110c7825 */ /* 0x002fcc00078e000c */
[----:B------:R-:W4:Y:S01]  /*0ee0*/  LDG.E R13, desc[UR6][R12.64] ;  /* 0x000000060c0d7981 */ /* 0x000f22000c1e1900 */
[----:B--2---:R-:W-:-:S06]  /*0ef0*/  IMAD.WIDE.U32 R10, R17, 0x4, R10 ;  /* 0x00000004110a7825 */ /* 0x004fcc00078e000a */
[----:B------:R-:W2:Y:S01]  /*0f00*/  LDG.E R10, desc[UR6][R10.64] ;  /* 0x000000060a0a7981 */ /* 0x000ea2000c1e1900 */
[----:B---3--:R-:W-:Y:S01]  /*0f10*/  FADD.FTZ R8, R8, R15 ;  /* 0x0000000f08087221 */ /* 0x008fe20000010000 */
[----:B----4-:R-:W-:Y:S01]  /*0f20*/  FADD.FTZ R22, R22, R13 ;  /* 0x0000000d16167221 */ /* 0x010fe20000010000 */
[----:B--2---:R-:W-:-:S07]  /*0f30*/  FADD.FTZ R7, R7, R10 ;  /* 0x0000000a07077221 */ /* 0x004fce0000010000 */
.L_x_1023:
[----:B------:R-:W-:Y:S05]  /*0f40*/  BSYNC.RECONVERGENT B0 ;  /* 0x0000000000007941 */ /* 0x000fea0003800200 */
.L_x_1022:
[----:B------:R-:W0:Y:S01]  /*0f50*/  S2UR UR5, SR_CgaCtaId ;  /* 0x00000000000579c3 */ /* 0x000e220000008800 */
[----:B------:R-:W-:Y:S01]  /*0f60*/  UMOV UR4, 0x400 ;  /* 0x0000040000047882 */ /* 0x000fe20000000000 */
[--C-:B------:R-:W-:Y:S02]  /*0f70*/  LOP3.LUT R11, R4, 0x1f, R0.reuse, 0x78, !PT ;  /* 0x0000001f040b7812 */ /* 0x100fe400078e7800 */
[----:B------:R-:W-:Y:S02]  /*0f80*/  SHF.L.U32 R13, R5, 0x7, RZ ;  /* 0x00000007050d7819 */ /* 0x000fe400000006ff */
[C---:B------:R-:W-:Y:S02]  /*0f90*/  LOP3.LUT R0, R11.reuse, 0x3e0, R0, 0xf8, !PT ;  /* 0x000003e00b007812 */ /* 0x040fe400078ef800 */
[----:B------:R-:W-:Y:S02]  /*0fa0*/  SHF.L.U32 R2, R11, 0x2, RZ ;  /* 0x000000020b027819 */ /* 0x000fe400000006ff */
[----:B------:R-:W-:-:S02]  /*0fb0*/  ISETP.NE.AND P0, PT, R5, RZ, PT ;  /* 0x000000ff0500720c */ /* 0x000fc40003f05270 */
[----:B------:R-:W-:Y:S01]  /*0fc0*/  LOP3.LUT R2, R13, R2, RZ, 0xfc, !PT ;  /* 0x000000020d027212 */ /* 0x000fe200078efcff */
[----:B0-----:R-:W-:-:S06]  /*0fd0*/  ULEA UR4, UR5, UR4, 0x18 ;  /* 0x0000000405047291 */ /* 0x001fcc000f8ec0ff */
[----:B------:R-:W-:-:S05]  /*0fe0*/  LEA R11, R0, UR4, 0x2 ;  /* 0x00000004000b7c11 */ /* 0x000fca000f8e10ff */
[----:B------:R-:W-:Y:S04]  /*0ff0*/  STS [R11], R22 ;  /* 0x000000160b007388 */ /* 0x000fe80000000800 */
[----:B------:R-:W-:Y:S04]  /*1000*/  STS [R11+0x1000], R8 ;  /* 0x001000080b007388 */ /* 0x000fe80000000800 */
[----:B------:R-:W-:Y:S01]  /*1010*/  STS [R11+0x2000], R7 ;  /* 0x002000070b007388 */ /* 0x000fe20000000800 */
[----:B------:R-:W-:Y:S06]  /*1020*/  BAR.SYNC.DEFER_BLOCKING 0x0 ;  /* 0x0000000000007b1d */ /* 0x000fec0000010000 */
[----:B------:R-:W0:Y:S04]  /*1030*/  LDS R10, [R2+UR4+0x1000] ;  /* 0x00100004020a7984 */ /* 0x000e280008000800 */
[----:B------:R-:W1:Y:S04]  /*1040*/  LDS R0, [R2+UR4] ;  /* 0x0000000402007984 */ /* 0x000e680008000800 */
[----:B------:R-:W2:Y:S04]  /*1050*/  LDS R6, [R2+UR4+0x2000] ;  /* 0x0020000402067984 */ /* 0x000ea80008000800 */
[----:B0-----:R-:W0:Y:S04]  /*1060*/  SHFL.BFLY PT, R13, R10, 0x1, 0x1f ;  /* 0x0c201f000a0d7f89 */ /* 0x001e2800000e0000 */
[----:B-1----:R-:W1:Y:S04]  /*1070*/  SHFL.BFLY PT, R15, R0, 0x1, 0x1f ;  /* 0x0c201f00000f7f89 */ /* 0x002e6800000e0000 */
[----:B--2---:R-:W2:Y:S01]  /*1080*/  SHFL.BFLY PT, R17, R6, 0x1, 0x1f ;  /* 0x0c201f0006117f89 */ /* 0x004ea200000e0000 */
[----:B0-----:R-:W-:Y:S01]  /*1090*/  FADD.FTZ R13, R10, R13 ;  /* 0x0000000d0a0d7221 */ /* 0x001fe20000010000 */
[----:B-1----:R-:W-:-:S04]  /*10a0*/  FADD.FTZ R15, R0, R15 ;  /* 0x0000000f000f7221 */ /* 0x002fc80000010000 */
[----:B------:R-:W0:Y:S01]  /*10b0*/  SHFL.BFLY PT, R8, R13, 0x2, 0x1f ;  /* 0x0c401f000d087f89 */ /* 0x000e2200000e0000 */
[----:B--2---:R-:W-:-:S03]  /*10c0*/  FADD.FTZ R17, R6, R17 ;  /* 0x0000001106117221 */ /* 0x004fc60000010000 */
[----:B------:R-:W1:Y:S04]  /*10d0*/  SHFL.BFLY PT, R12, R15, 0x2, 0x1f ;  /* 0x0c401f000f0c7f89 */ /* 0x000e6800000e0000 */
[----:B------:R-:W2:Y:S01]  /*10e0*/  SHFL.BFLY PT, R14, R17, 0x2, 0x1f ;  /* 0x0c401f00110e7f89 */ /* 0x000ea200000e0000 */
[----:B0-----:R-:W-:Y:S01]  /*10f0*/  FADD.FTZ R8, R13, R8 ;  /* 0x000000080d087221 */ /* 0x001fe20000010000 */
[----:B-1----:R-:W-:-:S04]  /*1100*/  FADD.FTZ R12, R15, R12 ;  /* 0x0000000c0f0c7221 */ /* 0x002fc80000010000 */
[----:B------:R-:W0:Y:S01]  /*1110*/  SHFL.BFLY PT, R7, R8, 0x4, 0x1f ;  /* 0x0c801f0008077f89 */ /* 0x000e2200000e0000 */
[----:B--2---:R-:W-:-:S03]  /*1120*/  FADD.FTZ R14, R17, R14 ;  /* 0x0000000e110e7221 */ /* 0x004fc60000010000 */
[----:B------:R-:W1:Y:S04]  /*1130*/  SHFL.BFLY PT, R11, R12, 0x4, 0x1f ;  /* 0x0c801f000c0b7f89 */ /* 0x000e6800000e0000 */
[----:B------:R-:W2:Y:S01]  /*1140*/  SHFL.BFLY PT, R19, R14, 0x4, 0x1f ;  /* 0x0c801f000e137f89 */ /* 0x000ea200000e0000 */
[----:B0-----:R-:W-:Y:S01]  /*1150*/  FADD.FTZ R7, R8, R7 ;  /* 0x0000000708077221 */ /* 0x001fe20000010000 */
[----:B------:R-:W-:Y:S01]  /*1160*/  SHF.L.U32 R8, R9, 0x1, RZ ;  /* 0x0000000109087819 */ /* 0x000fe200000006ff */
[----:B-1----:R-:W-:-:S03]  /*1170*/  FADD.FTZ R2, R12, R11 ;  /* 0x0000000b0c027221 */ /* 0x002fc60000010000 */
[----:B------:R-:W0:Y:S01]  /*1180*/  SHFL.BFLY PT, R0, R7, 0x8, 0x1f ;  /* 0x0d001f0007007f89 */ /* 0x000e2200000e0000 */
[----:B------:R-:W-:Y:S01]  /*1190*/  ISETP.GE.U32.AND P1, PT, R8, R3, PT ;  /* 0x000000030800720c */ /* 0x000fe20003f26070 */
[----:B--2---:R-:W-:Y:S02]  /*11a0*/  FADD.FTZ R19, R14, R19 ;  /* 0x000000130e137221 */ /* 0x004fe40000010000 */
[----:B------:R-:W1:Y:S04]  /*11b0*/  SHFL.BFLY PT, R11, R2, 0x8, 0x1f ;  /* 0x0d001f00020b7f89 */ /* 0x000e6800000e0000 */
[----:B------:R-:W2:Y:S01]  /*11c0*/  SHFL.BFLY PT, R10, R19, 0x8, 0x1f ;  /* 0x0d001f00130a7f89 */ /* 0x000ea200000e0000 */
[----:B0-----:R-:W-:Y:S01]  /*11d0*/  FADD.FTZ R0, R7, R0 ;  /* 0x0000000007007221 */ /* 0x001fe20000010000 */
[----:B-1----:R-:W-:Y:S01]  /*11e0*/  FADD.FTZ R6, R2, R11 ;  /* 0x0000000b02067221 */ /* 0x002fe20000010000 */
[----:B------:R-:W-:-:S03]  /*11f0*/  @!P0 LEA R2, R4, UR4, 0x2 ;  /* 0x0000000404028c11 */ /* 0x000fc6000f8e10ff */
[----:B------:R-:W0:Y:S01]  /*1200*/  SHFL.BFLY PT, R11, R0, 0x10, 0x1f ;  /* 0x0e001f00000b7f89 */ /* 0x000e2200000e0000 */
[----:B--2---:R-:W-:-:S03]  /*1210*/  FADD.FTZ R10, R19, R10 ;  /* 0x0000000a130a7221 */ /* 0x004fc60000010000 */
[----:B------:R-:W1:Y:S04]  /*1220*/  SHFL.BFLY PT, R13, R6, 0x10, 0x1f ;  /* 0x0e001f00060d7f89 */ /* 0x000e6800000e0000 */
[----:B------:R-:W2:Y:S01]  /*1230*/  SHFL.BFLY PT, R15, R10, 0x10, 0x1f ;  /* 0x0e001f000a0f7f89 */ /* 0x000ea200000e0000 */
[----:B0-----:R-:W-:Y:S01]  /*1240*/  FADD.FTZ R11, R0, R11 ;  /* 0x0000000b000b7221 */ /* 0x001fe20000010000 */
[----:B-1----:R-:W-:-:S04]  /*1250*/  FADD.FTZ R13, R6, R13 ;  /* 0x0000000d060d7221 */ /* 0x002fc80000010000 */
[----:B------:R0:W-:Y:S01]  /*1260*/  @!P0 STS [R2+0x3080], R11 ;  /* 0x0030800b02008388 */ /* 0x0001e20000000800 */
[----:B--2---:R-:W-:-:S03]  /*1270*/  FADD.FTZ R15, R10, R15 ;  /* 0x0000000f0a0f7221 */ /* 0x004fc60000010000 */
[----:B------:R0:W-:Y:S04]  /*1280*/  @!P0 STS [R2+0x3000], R13 ;  /* 0x0030000d02008388 */ /* 0x0001e80000000800 */
[----:B------:R0:W-:Y:S01]  /*1290*/  @!P0 STS [R2+0x3100], R15 ;  /* 0x0031000f02008388 */ /* 0x0001e20000000800 */
[----:B------:R-:W-:Y:S06]  /*12a0*/  BAR.SYNC.DEFER_BLOCKING 0x0 ;  /* 0x0000000000007b1d */ /* 0x000fec0000010000 */
[----:B------:R-:W-:Y:S05]  /*12b0*/  @P1 EXIT ;  /* 0x000000000000194d */ /* 0x000fea0003800000 */
[----:B------:R-:W-:-:S04]  /*12c0*/  ISETP.GT.U32.AND P0, PT, R5, 0xf, PT ;  /* 0x0000000f0500780c */ /* 0x000fc80003f04070 */
[----:B------:R-:W-:-:S13]  /*12d0*/  ISETP.NE.OR P0, PT, R4, 0x1f, P0 ;  /* 0x0000001f0400780c */ /* 0x000fda0000705670 */
[----:B------:R-:W-:Y:S05]  /*12e0*/  @P0 EXIT ;  /* 0x000000000000094d */ /* 0x000fea0003800000 */
[----:B------:R-:W-:Y:S01]  /*12f0*/  LEA R0, R5, UR4, 0x3 ;  /* 0x0000000405007c11 */ /* 0x000fe2000f8e18ff */
[----:B0-----:R-:W0:Y:S04]  /*1300*/  LDC.64 R2, c[0x0][0x488] ;  /* 0x00012200ff027b82 */ /* 0x001e280000000a00 */
[----:B------:R-:W1:Y:S04]  /*1310*/  LDS.64 R10, [R0+0x3000] ;  /* 0x00300000000a7984 */ /* 0x000e680000000a00 */
[----:B------:R-:W2:Y:S01]  /*1320*/  LDS.64 R12, [R0+0x3080] ;  /* 0x00308000000c7984 */ /* 0x000ea20000000a00 */
[----:B------:R-:W3:Y:S03]  /*1330*/  LDC.64 R4, c[0x0][0x480] ;  /* 0x00012000ff047b82 */ /* 0x000ee60000000a00 */
[----:B------:R-:W4:Y:S05]  /*1340*/  LDS.64 R14, [R0+0x3100] ;  /* 0x00310000000e7984 */ /* 0x000f2a0000000a00 */
[----:B------:R-:W5:Y:S01]  /*1350*/  LDC.64 R6, c[0x0][0x4a0] ;  /* 0x00012800ff067b82 */ /* 0x000f620000000a00 */
[----:B0-----:R-:W-:-:S04]  /*1360*/  IMAD.WIDE.U32 R2, R9, 0x4, R2 ;  /* 0x0000000409027825 */ /* 0x001fc800078e0002 */
[----:B---3--:R-:W-:-:S04]  /*1370*/  IMAD.WIDE.U32 R4, R9, 0x4, R4 ;  /* 0x0000000409047825 */ /* 0x008fc800078e0004 */
[----:B-----5:R-:W-:Y:S01]  /*1380*/  IMAD.WIDE.U32 R6, R9, 0x4, R6 ;  /* 0x0000000409067825 */ /* 0x020fe200078e0006 */
[----:B-1----:R-:W-:Y:S02]  /*1390*/  F2FP.BF16.F32.PACK_AB R11, R11, R10 ;  /* 0x0000000a0b0b723e */ /* 0x002fe400000010ff */
[----:B--2---:R-:W-:-:S03]  /*13a0*/  F2FP.BF16.F32.PACK_AB R13, R13, R12 ;  /* 0x0000000c0d0d723e */ /* 0x004fc600000010ff */
[----:B------:R-:W-:Y:S01]  /*13b0*/  STG.E desc[UR6][R2.64], R11 ;  /* 0x0000000b02007986 */ /* 0x000fe2000c101906 */
[----:B----4-:R-:W-:-:S03]  /*13c0*/  F2FP.BF16.F32.PACK_AB R15, R15, R14 ;  /* 0x0000000e0f0f723e */ /* 0x010fc600000010ff */
[----:B------:R-:W-:Y:S04]  /*13d0*/  STG.E desc[UR6][R4.64], R13 ;  /* 0x0000000d04007986 */ /* 0x000fe8000c101906 */
[----:B------:R-:W-:Y:S01]  /*13e0*/  STG.E desc[UR6][R6.64], R15 ;  /* 0x0000000f06007986 */ /* 0x000fe2000c101906 */
[----:B------:R-:W-:Y:S05]  /*13f0*/  EXIT ;  /* 0x000000000000794d */ /* 0x000fea0003800000 */
.L_x_1031:
        /* <DEDUP_REMOVED lines=16> */
.L_x_14302:


//--------------------- .text._ZN10layer_norm13ln_bwd_kernelINS_13Kernel_traitsI13__nv_bfloat16S2_S2_S2_fjLj7168ELj1ELj1ELj8ELj8ENS_18Kernel_traits_baseILj7168ES2_S2_S2_S2_fjLj256EEEEELb1ELb1ELb1ELb0EEEvNS_9BwdParamsE --------------------------
	.section	.text._ZN10layer_norm13ln_bwd_kernelINS_13Kernel_traitsI13__nv_bfloat16S2_S2_S2_fjLj7168ELj1ELj1ELj8ELj8ENS_18Kernel_traits_baseILj7168ES2_S2_S2_S2_fjLj256EEEEELb1ELb1ELb1ELb0EEEvNS_9BwdParamsE,"ax",@progbits
	.align	128
        .global         _ZN10layer_norm13ln_bwd_kernelINS_13Kernel_traitsI13__nv_bfloat16S2_S2_S2_fjLj7168ELj1ELj1ELj8ELj8ENS_18Kernel_traits_baseILj7168ES2_S2_S2_S2_fjLj256EEEEELb1ELb1ELb1ELb0EEEvNS_9BwdParamsE
        .type           _ZN10layer_norm13ln_bwd_kernelINS_13Kernel_traitsI13__nv_bfloat16S2_S2_S2_fjLj7168ELj1ELj1ELj8ELj8ENS_18Kernel_traits_baseILj7168ES2_S2_S2_S2_fjLj256EEEEELb1ELb1ELb1ELb0EEEvNS_9BwdParamsE,@function
        .size           _ZN10layer_norm13ln_bwd_kernelINS_13Kernel_traitsI13__nv_bfloat16S2_S2_S2_fjLj7168ELj1ELj1ELj8ELj8ENS_18Kernel_traits_baseILj7168ES2_S2_S2_S2_fjLj256EEEEELb1ELb1ELb1ELb0EEEvNS_9BwdParamsE,(.L_x_14303 - _ZN10layer_norm13ln_bwd_kernelINS_13Kernel_traitsI13__nv_bfloat16S2_S2_S2_fjLj7168ELj1ELj1ELj8ELj8ENS_18Kernel_traits_baseILj7168ES2_S2_S2_S2_fjLj256EEEEELb1ELb1ELb1ELb0EEEvNS_9BwdParamsE)
        .other          _ZN10layer_norm13ln_bwd_kernelINS_13Kernel_traitsI13__nv_bfloat16S2_S2_S2_fjLj7168ELj1ELj1ELj8ELj8ENS_18Kernel_traits_baseILj7168ES2_S2_S2_S2_fjLj256EEEEELb1ELb1ELb1ELb0EEEvNS_9BwdParamsE,@"STO_CUDA_ENTRY STV_DEFAULT"
_ZN10layer_norm13ln_bwd_kernelINS_13Kernel_traitsI13__nv_bfloat16S2_S2_S2_fjLj7168ELj1ELj1ELj8ELj8ENS_18Kernel_traits_baseILj7168ES2_S2_S2_S2_fjLj256EEEEELb1ELb1ELb1ELb0EEEvNS_9BwdParamsE:
.text._ZN10layer_norm13ln_bwd_kernelINS_13Kernel_traitsI13__nv_bfloat16S2_S2_S2_fjLj7168ELj1ELj1ELj8ELj8ENS_18Kernel_traits_baseILj7168ES2_S2_S2_S2_fjLj256EEEEELb1ELb1ELb1ELb0EEEvNS_9BwdParamsE:
[----:B------:R-:W-:Y:S01]  /*0000*/  LDC R1, c[0x0][0x37c] ;  /* 0x0000df00ff017b82 */ /* 0x000fe20000000800 */
[----:B------:R-:W0:Y:S01]  /*0010*/  S2R R167, SR_TID.X ;  /* 0x0000000000a77919 */ /* 0x000e220000002100 */
[----:B------:R-:W1:Y:S01]  /*0020*/  LDCU UR10, c[0x0][0x388] ;  /* 0x00007100ff0a77ac */ /* 0x000e620008000800 */
[----:B------:R-:W-:Y:S01]  /*0030*/  LOP3.LUT R2, R2, 0xfffffffd, RZ, 0xc0, !PT ;  /* 0xfffffffd02027812 */ /* 0x000fe200078ec0ff */
[----:B------:R-:W2:Y:S01]  /*0040*/  LDCU.64 UR20, c[0x0][0x358] ;  /* 0x00006b00ff1477ac */ /* 0x000ea20008000a00 */
[----:B-1----:R-:W-:-:S04]  /*0050*/  USHF.R.S32.HI UR4, URZ, 0x1f, UR10 ;  /* 0x0000001fff047899 */ /* 0x002fc8000801140a */
[----:B------:R-:W-:-:S06]  /*0060*/  ULEA.HI UR4, UR4, UR10, URZ, 0x2 ;  /* 0x0000000a04047291 */ /* 0x000fcc000f8f10ff */
[----:B------:R-:W-:Y:S02]  /*0070*/  MOV R3, UR4 ;  /* 0x0000000400037c02 */ /* 0x000fe40008000f00 */
[----:B0-----:R-:W-:Y:S01]  /*0080*/  LOP3.LUT R166, R167, 0xff, RZ, 0x3c, !PT ;  /* 0x000000ffa7a67812 */ /* 0x001fe200078e3cff */
[----:B------:R-:W0:Y:S02]  /*0090*/  S2UR UR28, SR_CTAID.X ;  /* 0x00000000001c79c3 */ /* 0x000e240000002500 */
[----:B------:R-:W0:Y:S01]  /*00a0*/  LDCU UR4, c[0x0][0x384] ;  /* 0x00007080ff0477ac */ /* 0x000e220008000800 */
[----:B------:R-:W-:Y:S02]  /*00b0*/  LEA.HI.SX32 R166, R3, R166, 0x1e ;  /* 0x000000a603a67211 */ /* 0x000fe400078ff2ff */
[----:B------:R-:W-:Y:S02]  /*00c0*/  MOV R3, R167 ;  /* 0x000000a700037202 */ /* 0x000fe40000000f00 */
[----:B------:R-:W-:-:S02]  /*00d0*/  ISETP.GE.U32.AND P0, PT, R166, 0x100, PT ;  /* 0x00000100a600780c */ /* 0x000fc40003f06070 */
[C---:B------:R-:W-:Y:S02]  /*00e0*/  ISETP.GE.U32.AND P1, PT, R166.reuse, 0x200, PT ;  /* 0x00000200a600780c */ /* 0x040fe40003f26070 */
[C---:B------:R-:W-:Y:S02]  /*00f0*/  ISETP.GE.U32.AND P2, PT, R166.reuse, 0x300, PT ;  /* 0x00000300a600780c */ /* 0x040fe40003f46070 */
[C---:B------:R-:W-:Y:S02]  /*0100*/  ISETP.GE.U32.AND P3, PT, R166.reuse, 0x400, PT ;  /* 0x00000400a600780c */ /* 0x040fe40003f66070 */
[C---:B------:R-:W-:Y:S02]  /*0110*/  ISETP.GE.U32.AND P4, PT, R166.reuse, 0x500, PT ;  /* 0x00000500a600780c */ /* 0x040fe40003f86070 */
[C---:B------:R-:W-:Y:S02]  /*0120*/  ISETP.GE.U32.AND P5, PT, R166.reuse, 0x600, PT ;  /* 0x00000600a600780c */ /* 0x040fe40003fa6070 */
[----:B------:R-:W-:Y:S01]  /*0130*/  ISETP.GE.U32.AND P6, PT, R166, 0x700, PT ;  /* 0x00000700a600780c */ /* 0x000fe20003fc6070 */
[----:B------:R-:W1:Y:S08]  /*0140*/  @P0 LDC.64 R14, c[0x0][0x3d0] ;  /* 0x0000f400ff0e0b82 */ /* 0x000e700000000a00 */
[----:B------:R-:W3:Y:S01]  /*0150*/  @P0 LDC.64 R18, c[0x0][0x3e8] ;  /* 0x0000fa00ff120b82 */ /* 0x000ee20000000a00 */
[----:B0-----:R-:W-:Y:S01]  /*0160*/  UISETP.GE.AND UP0, UPT, UR28, UR4, UPT ;  /* 0x000000041c00728c */ /* 0x001fe2000bf06270 */
[----:B------:R-:W-:-:S02]  /*0170*/  CS2R R120, SRZ ;  /* 0x0000000000787805 */ /* 0x000fc4000001ff00 */
[----:B------:R-:W-:Y:S02]  /*0180*/  CS2R R122, SRZ ;  /* 0x00000000007a7805 */ /* 0x000fe4000001ff00 */
[----:B------:R-:W-:Y:S02]  /*0190*/  @P6 LOP3.LUT R2, R2, 0x2, RZ, 0xfc, !PT ;  /* 0x0000000202026812 */ /* 0x000fe400078efcff */
[----:B------:R-:W0:Y:S08]  /*01a0*/  @P1 LDC.64 R36, c[0x0][0x3d0] ;  /* 0x0000f400ff241b82 */ /* 0x000e300000000a00 */
[----:B------:R-:W4:Y:S01]  /*01b0*/  @P1 LDC.64 R38, c[0x0][0x3e8] ;  /* 0x0000fa00ff261b82 */ /* 0x000f220000000a00 */
[----:B-1----:R-:W-:-:S05]  /*01c0*/  @P0 IMAD.WIDE.U32 R14, R3, 0x8, R14 ;  /* 0x00000008030e0825 */ /* 0x002fca00078e000e */
[----:B--2---:R1:W5:Y:S02]  /*01d0*/  @P0 LDG.E.64 R16, desc[UR20][R14.64] ;  /* 0x000000140e100981 */ /* 0x004364000c1e1b00 */
[----:B------:R-:W2:Y:S01]  /*01e0*/  @P2 LDC.64 R40, c[0x0][0x3d0] ;  /* 0x0000f400ff282b82 */ /* 0x000ea20000000a00 */
[C---:B---3--:R-:W-:Y:S01]  /*01f0*/  @P0 IMAD.WIDE.U32 R18, R3.reuse, 0x8, R18 ;  /* 0x0000000803120825 */ /* 0x048fe200078e0012 */
[----:B------:R-:W-:-:S04]  /*0200*/  @P0 LOP3.LUT R3, R3, 0x100, RZ, 0xfc, !PT ;  /* 0x0000010003030812 */ /* 0x000fc800078efcff */
[----:B------:R3:W5:Y:S02]  /*0210*/  @P0 LDG.E.64 R20, desc[UR20][R18.64] ;  /* 0x0000001412140981 */ /* 0x000764000c1e1b00 */
[----:B------:R-:W1:Y:S01]  /*0220*/  @P2 LDC.64 R42, c[0x0][0x3e8] ;  /* 0x0000fa00ff2a2b82 */ /* 0x000e620000000a00 */
[----:B0-----:R-:W-:-:S05]  /*0230*/  @P1 IMAD.WIDE.U32 R36, R3, 0x8, R36 ;  /* 0x0000000803241825 */ /* 0x001fca00078e0024 */
[----:B------:R-:W5:Y:S02]  /*0240*/  @P1 LDG.E.64 R22, desc[UR20][R36.64] ;  /* 0x0000001424161981 */ /* 0x000f64000c1e1b00 */
[----:B------:R-:W0:Y:S01]  /*0250*/  @P3 LDC.64 R44, c[0x0][0x3d0] ;  /* 0x0000f400ff2c3b82 */ /* 0x000e220000000a00 */
[----:B----4-:R-:W-:-:S04]  /*0260*/  @P1 IMAD.WIDE.U32 R38, R3, 0x8, R38 ;  /* 0x0000000803261825 */ /* 0x010fc800078e0026 */
[----:B------:R-:W-:Y:S01]  /*0270*/  @P1 VIADD R3, R3, 0x100 ;  /* 0x0000010003031836 */ /* 0x000fe20000000000 */
[----:B------:R-:W5:Y:S02]  /*0280*/  @P1 LDG.E.64 R24, desc[UR20][R38.64] ;  /* 0x0000001426181981 */ /* 0x000f64000c1e1b00 */
[----:B------:R-:W4:Y:S01]  /*0290*/  @P3 LDC.64 R46, c[0x0][0x3e8] ;  /* 0x0000fa00ff2e3b82 */ /* 0x000f220000000a00 */
[C---:B--2---:R-:W-:Y:S01]  /*02a0*/  @P2 IMAD.WIDE.U32 R40, R3.reuse, 0x8, R40 ;  /* 0x0000000803282825 */ /* 0x044fe200078e0028 */
[----:B------:R-:W-:Y:S02]  /*02b0*/  CS2R R116, SRZ ;  /* 0x0000000000747805 */ /* 0x000fe4000001ff00 */
        /* <DEDUP_REMOVED lines=11> */
[----:B------:R-:W1:Y:S01]  /*0370*/  @P4 LDC.64 R50, c[0x0][0x3e8] ;  /* 0x0000fa00ff324b82 */ /* 0x000e620000000a00 */
[----:B0-----:R-:W-:-:S07]  /*0380*/  @P3 IMAD.WIDE.U32 R44, R3, 0x8, R44 ;  /* 0x00000008032c3825 */ /* 0x001fce00078e002c */
[----:B------:R-:W0:Y:S01]  /*0390*/  @P5 LDC.64 R52, c[0x0][0x3d0] ;  /* 0x0000f400ff345b82 */ /* 0x000e220000000a00 */
[C---:B----4-:R-:W-:Y:S01]  /*03a0*/  @P3 IMAD.WIDE.U32 R46, R3.reuse, 0x8, R46 ;  /* 0x00000008032e3825 */ /* 0x050fe200078e002e */
[----:B------:R-:W-:Y:S01]  /*03b0*/  @P3 IADD3 R3, PT, PT, R3, 0x100, RZ ;  /* 0x0000010003033810 */ /* 0x000fe20007ffe0ff */
[----:B------:R-:W5:Y:S05]  /*03c0*/  @P3 LDG.E.64 R28, desc[UR20][R44.64] ;  /* 0x000000142c1c3981 */ /* 0x000f6a000c1e1b00 */
[----:B------:R-:W4:Y:S08]  /*03d0*/  @P5 LDC.64 R54, c[0x0][0x3e8] ;  /* 0x0000fa00ff365b82 */ /* 0x000f300000000a00 */
[----:B------:R-:W3:Y:S08]  /*03e0*/  @P6 LDC.64 R56, c[0x0][0x3d0] ;  /* 0x0000f400ff386b82 */ /* 0x000ef00000000a00 */
[----:B------:R-:W3:Y:S01]  /*03f0*/  @P6 LDC.64 R58, c[0x0][0x3e8] ;  /* 0x0000fa00ff3a6b82 */ /* 0x000ee20000000a00 */
[C---:B--2---:R-:W-:Y:S01]  /*0400*/  @P4 IMAD.WIDE.U32 R48, R3.reuse, 0x8, R48 ;  /* 0x0000000803304825 */ /* 0x044fe200078e0030 */
[----:B------:R-:W5:Y:S03]  /*0410*/  @P3 LDG.E.64 R6, desc[UR20][R46.64] ;  /* 0x000000142e063981 */ /* 0x000f66000c1e1b00 */
[C---:B-1----:R-:W-:Y:S01]  /*0420*/  @P4 IMAD.WIDE.U32 R50, R3.reuse, 0x8, R50 ;  /* 0x0000000803324825 */ /* 0x042fe200078e0032 */
[----:B------:R-:W5:Y:S03]  /*0430*/  @P4 LDG.E.64 R30, desc[UR20][R48.64] ;  /* 0x00000014301e4981 */ /* 0x000f66000c1e1b00 */
[----:B------:R-:W-:Y:S01]  /*0440*/  @P4 VIADD R3, R3, 0x100 ;  /* 0x0000010003034836 */ /* 0x000fe20000000000 */
[----:B------:R-:W5:Y:S03]  /*0450*/  @P4 LDG.E.64 R8, desc[UR20][R50.64] ;  /* 0x0000001432084981 */ /* 0x000f66000c1e1b00 */
[----:B0-----:R-:W-:-:S04]  /*0460*/  @P5 IMAD.WIDE.U32 R52, R3, 0x8, R52 ;  /* 0x0000000803345825 */ /* 0x001fc800078e0034 */
[C---:B----4-:R-:W-:Y:S01]  /*0470*/  @P5 IMAD.WIDE.U32 R54, R3.reuse, 0x8, R54 ;  /* 0x0000000803365825 */ /* 0x050fe200078e0036 */
[----:B------:R-:W-:Y:S01]  /*0480*/  @P5 IADD3 R3, PT, PT, R3, 0x100, RZ ;  /* 0x0000010003035810 */ /* 0x000fe20007ffe0ff */
[----:B------:R0:W5:Y:S04]  /*0490*/  @P5 LDG.E.64 R32, desc[UR20][R52.64] ;  /* 0x0000001434205981 */ /* 0x000168000c1e1b00 */
        /* <DEDUP_REMOVED lines=30> */
[----:B0-----:R-:W-:Y:S02]  /*0680*/  CS2R R52, SRZ ;  /* 0x0000000000347805 */ /* 0x001fe4000001ff00 */
[----:B-1----:R-:W-:Y:S02]  /*0690*/  CS2R R54, SRZ ;  /* 0x0000000000367805 */ /* 0x002fe4000001ff00 */
[----:B------:R-:W-:Y:S02]  /*06a0*/  CS2R R48, SRZ ;  /* 0x0000000000307805 */ /* 0x000fe4000001ff00 */
[----:B------:R-:W-:Y:S02]  /*06b0*/  CS2R R50, SRZ ;  /* 0x0000000000327805 */ /* 0x000fe4000001ff00 */
[----:B------:R-:W-:Y:S02]  /*06c0*/  CS2R R44, SRZ ;  /* 0x00000000002c7805 */ /* 0x000fe4000001ff00 */
[----:B------:R-:W-:-:S02]  /*06d0*/  CS2R R46, SRZ ;  /* 0x00000000002e7805 */ /* 0x000fc4000001ff00 */
[----:B------:R-:W-:Y:S02]  /*06e0*/  CS2R R40, SRZ ;  /* 0x0000000000287805 */ /* 0x000fe4000001ff00 */
[----:B------:R-:W-:Y:S01]  /*06f0*/  CS2R R42, SRZ ;  /* 0x00000000002a7805 */ /* 0x000fe2000001ff00 */
[----:B--2---:R-:W-:Y:S06]  /*0700*/  BRA.U UP0, `(.L_x_1032) ;  /* 0x000000c900007547 */ /* 0x004fec000b800000 */
[----:B-----5:R-:W-:Y:S01]  /*0710*/  MOV R0, R12 ;  /* 0x0000000c00007202 */ /* 0x020fe20000000f00 */
[--C-:B------:R-:W-:Y:S01]  /*0720*/  IMAD.MOV.U32 R163, RZ, RZ, R17.reuse ;  /* 0x000000ffffa37224 */ /* 0x100fe200078e0011 */
[----:B------:R-:W-:Y:S01]  /*0730*/  MOV R165, R16 ;  /* 0x0000001000a57202 */ /* 0x000fe20000000f00 */
[----:B------:R-:W-:Y:S01]  /*0740*/  IMAD.MOV.U32 R145, RZ, RZ, R32 ;  /* 0x000000ffff917224 */ /* 0x000fe200078e0020 */
[----:B------:R-:W-:Y:S01]  /*0750*/  SHF.R.U64 R164, R16, 0x10, R17 ;  /* 0x0000001010a47819 */ /* 0x000fe20000001211 */
[----:B------:R-:W-:Y:S01]  /*0760*/  IMAD.MOV.U32 R39, RZ, RZ, R35 ;  /* 0x000000ffff277224 */ /* 0x000fe200078e0023 */
[----:B------:R-:W-:Y:S01]  /*0770*/  SHF.R.U32.HI R162, RZ, 0x10, R17 ;  /* 0x00000010ffa27819 */ /* 0x000fe20000011611 */
[----:B------:R-:W-:Y:S01]  /*0780*/  IMAD.MOV.U32 R15, RZ, RZ, R11 ;  /* 0x000000ffff0f7224 */ /* 0x000fe200078e000b */
[----:B------:R-:W-:Y:S01]  /*0790*/  MOV R149, R30 ;  /* 0x0000001e00957202 */ /* 0x000fe20000000f00 */
[----:B------:R-:W-:Y:S01]  /*07a0*/  IMAD.MOV.U32 R157, RZ, RZ, R26 ;  /* 0x000000ffff9d7224 */ /* 0x000fe200078e001a */
[----:B------:R-:W-:Y:S01]  /*07b0*/  SHF.R.U64 R148, R30, 0x10, R31 ;  /* 0x000000101e947819 */ /* 0x000fe2000000121f */
[----:B------:R-:W-:Y:S01]  /*07c0*/  IMAD.MOV.U32 R151, RZ, RZ, R29 ;  /* 0x000000ffff977224 */ /* 0x000fe200078e001d */
        /* <DEDUP_REMOVED lines=8> */
[----:B------:R-:W-:Y:S01]  /*0850*/  SHF.R.U32.HI R142, RZ, 0x10, R33 ;  /* 0x00000010ff8e7819 */ /* 0x000fe20000011621 */
[----:B------:R-:W-:Y:S01]  /*0860*/  IMAD.MOV.U32 R33, RZ, RZ, R24 ;  /* 0x000000ffff217224 */ /* 0x000fe200078e0018 */
        /* <DEDUP_REMOVED lines=20> */
[----:B------:R-:W-:Y:S02]  /*09b0*/  SHF.R.U64 R156, R26, 0x10, R27 ;  /* 0x000000101a9c7819 */ /* 0x000fe4000000121b */
[----:B------:R-:W-:-:S02]  /*09c0*/  CS2R R92, SRZ ;  /* 0x00000000005c7805 */ /* 0x000fc4000001ff00 */
[----:B------:R-:W-:Y:S02]  /*09d0*/  MOV R155, R27 ;  /* 0x0000001b009b7202 */ /* 0x000fe40000000f00 */
[----:B------:R-:W-:Y:S02]  /*09e0*/  CS2R R94, SRZ ;  /* 0x00000000005e7805 */ /* 0x000fe4000001ff00 */
[----:B------:R-:W-:Y:S01]  /*09f0*/  SHF.R.U32.HI R154, RZ, 0x10, R27 ;  /* 0x00000010ff9a7819 */ /* 0x000fe2000001161b */
[----:B------:R-:W-:Y:S01]  /*0a00*/  IMAD.MOV.U32 R27, RZ, RZ, R5 ;  /* 0x000000ffff1b7224 */ /* 0x000fe200078e0005 */
        /* <DEDUP_REMOVED lines=12> */
[----:B------:R-:W-:Y:S01]  /*0ad0*/  SHF.R.U32.HI R34, RZ, 0x10, R21 ;  /* 0x00000010ff227819 */ /* 0x000fe20000011615 */
[----:B------:R-:W-:Y:S01]  /*0ae0*/  IMAD.MOV.U32 R21, RZ, RZ, R8 ;  /* 0x000000ffff157224 */ /* 0x000fe200078e0008 */
        /* <DEDUP_REMOVED lines=24> */
[----:B------:R-:W-:Y:S02]  /*0c70*/  SHF.R.U32.HI R22, RZ, 0x10, R7 ;  /* 0x00000010ff167819 */ /* 0x000fe40000011607 */
[----:B------:R-:W-:-:S02]  /*0c80*/  CS2R R52, SRZ ;  /* 0x0000000000347805 */ /* 0x000fc4000001ff00 */
[--C-:B------:R-:W-:Y:S02]  /*0c90*/  SHF.R.U64 R20, R8, 0x10, R9.reuse ;  /* 0x0000001008147819 */ /* 0x100fe40000001209 */
[----:B------:R-:W-:Y:S02]  /*0ca0*/  CS2R R54, SRZ ;  /* 0x0000000000367805 */ /* 0x000fe4000001ff00 */
[----:B------:R-:W-:Y:S02]  /*0cb0*/  MOV R19, R9 ;  /* 0x0000000900137202 */ /* 0x000fe40000000f00 */
[----:B------:R-:W-:Y:S02]  /*0cc0*/  CS2R R48, SRZ ;  /* 0x0000000000307805 */ /* 0x000fe4000001ff00 */
[----:B------:R-:W-:Y:S02]  /*0cd0*/  SHF.R.U32.HI R18, RZ, 0x10, R9 ;  /* 0x00000010ff127819 */ /* 0x000fe40000011609 */
[----:B------:R-:W-:-:S02]  /*0ce0*/  CS2R R50, SRZ ;  /* 0x0000000000327805 */ /* 0x000fc4000001ff00 */
[----:B------:R-:W-:Y:S02]  /*0cf0*/  CS2R R44, SRZ ;  /* 0x00000000002c7805 */ /* 0x000fe4000001ff00 */
[----:B------:R-:W-:Y:S02]  /*0d00*/  CS2R R46, SRZ ;  /* 0x00000000002e7805 */ /* 0x000fe4000001ff00 */
[----:B------:R-:W-:Y:S02]  /*0d10*/  CS2R R40, SRZ ;  /* 0x0000000000287805 */ /* 0x000fe4000001ff00 */
[----:B------:R-:W-:Y:S02]  /*0d20*/  CS2R R42, SRZ ;  /* 0x00000000002a7805 */ /* 0x000fe4000001ff00 */
[----:B------:R-:W-:Y:S01]  /*0d30*/  PRMT R13, R0, 0x7610, R13 ;  /* 0x00007610000d7816 */ /* 0x000fe2000000000d */
[----:B------:R-:W-:Y:S01]  /*0d40*/  UPLOP3.LUT UP1, UPT, UPT, UPT, UPT, 0x40, 0x4 ;  /* 0x000000000004789c */ /* 0x000fe20003f2e870 */
[----:B------:R-:W0:Y:S01]  /*0d50*/  LDCU UR10, c[0x0][0x388] ;  /* 0x00007100ff0a77ac */ /* 0x000e220008000800 */
[----:B------:R-:W1:Y:S01]  /*0d60*/  LDCU.U8 UR29, c[0x0][0x410] ;  /* 0x00008200ff1d77ac */ /* 0x000e620008000000 */
[----:B------:R-:W2:Y:S01]  /*0d70*/  LDCU UR30, c[0x0][0x400] ;  /* 0x00008000ff1e77ac */ /* 0x000ea20008000800 */
[----:B------:R-:W3:Y:S01]  /*0d80*/  LDCU.64 UR22, c[0x0][0x408] ;  /* 0x00008100ff1677ac */ /* 0x000ee20008000a00 */
[----:B------:R-:W4:Y:S01]  /*0d90*/  LDCU.64 UR24, c[0x0][0x438] ;  /* 0x00008700ff1877ac */ /* 0x000f220008000a00 */
[----:B------:R-:W0:Y:S01]  /*0da0*/  LDCU.64 UR4, c[0x0][0x478] ;  /* 0x00008f00ff0477ac */ /* 0x000e220008000a00 */
[----:B------:R-:W0:Y:S01]  /*0db0*/  LDCU.128 UR16, c[0x0][0x3c0] ;  /* 0x00007800ff1077ac */ /* 0x000e220008000c00 */
[----:B------:R-:W0:Y:S01]  /*0dc0*/  LDCU.128 UR12, c[0x0][0x3f0] ;  /* 0x00007e00ff0c77ac */ /* 0x000e220008000c00 */
[----:B------:R-:W0:Y:S02]  /*0dd0*/  LDCU.64 UR26, c[0x0][0x380] ;  /* 0x00007000ff1a77ac */ /* 0x000e240008000a00 */
.L_x_1197:
[----:B0-----:R-:W-:Y:S02]  /*0de0*/  UIMAD.WIDE UR6, UR28, 0x4, UR14 ;  /* 0x000000041c0678a5 */ /* 0x001fe4000f8e020e */
[----:B------:R-:W-:-:S04]  /*0df0*/  UIMAD.WIDE UR8, UR28, 0x4, UR12 ;  /* 0x000000041c0878a5 */ /* 0x000fc8000f8e020c */
[----:B-1234-:R-:W-:Y:S01]  /*0e00*/  IMAD.U32 R128, RZ, RZ, UR6 ;  /* 0x00000006ff807e24 */ /* 0x01efe2000f8e00ff */
[----:B------:R-:W-:Y:S01]  /*0e10*/  MOV R129, UR7 ;  /* 0x0000000700817c02 */ /* 0x000fe20008000f00 */
[----:B------:R-:W-:-:S04]  /*0e20*/  UIMAD.WIDE UR6, UR28, 0x4, UR18 ;  /* 0x000000041c0678a5 */ /* 0x000fc8000f8e0212 */
[----:B-----5:R-:W5:Y:S01]  /*0e30*/  LDG.E R128, desc[UR20][R128.64] ;  /* 0x0000001480807981 */ /* 0x020f62000c1e1900 */
[----:B------:R-:W-:Y:S01]  /*0e40*/  IMAD.U32 R124, RZ, RZ, UR8 ;  /* 0x00000008ff7c7e24 */ /* 0x000fe2000f8e00ff */
[----:B------:R-:W-:Y:S02]  /*0e50*/  MOV R126, UR6 ;  /* 0x00000006007e7c02 */ /* 0x000fe40008000f00 */
[----:B------:R-:W-:Y:S02]  /*0e60*/  MOV R127, UR7 ;  /* 0x00000007007f7c02 */ /* 0x000fe40008000f00 */
[----:B------:R-:W-:-:S03]  /*0e70*/  MOV R125, UR9 ;  /* 0x00000009007d7c02 */ /* 0x000fc60008000f00 */
[----:B------:R-:W2:Y:S04]  /*0e80*/  LDG.E R126, desc[UR20][R126.64] ;  /* 0x000000147e7e7981 */ /* 0x000ea8000c1e1900 */
[----:B------:R-:W3:Y:S01]  /*0e90*/  LDG.E R124, desc[UR20][R124.64] ;  /* 0x000000147c7c7981 */ /* 0x000ee2000c1e1900 */
[----:B------:R-:W-:Y:S01]  /*0ea0*/  BSSY.RECONVERGENT B0, `(.L_x_1033) ;  /* 0x0000273000007945 */ /* 0x000fe20003800200 */
[----:B-----5:R-:W-:Y:S02]  /*0eb0*/  R2UR UR32, R128 ;  /* 0x00000000802072ca */ /* 0x020fe400000e0000 */
[----:B--2---:R-:W-:-:S11]  /*0ec0*/  R2UR UR31, R126 ;  /* 0x000000007e1f72ca */ /* 0x004fd600000e0000 */
[----:B------:R-:W-:Y:S01]  /*0ed0*/  UISETP.GE.AND UP2, UPT, UR32, 0x1, UPT ;  /* 0x000000012000788c */ /* 0x000fe2000bf46270 */
[----:B---3--:R-:W-:-:S08]  /*0ee0*/  R2UR UR11, R124 ;  /* 0x000000007c0b72ca */ /* 0x008fd000000e0000 */
[----:B------:R-:W-:Y:S07]  /*0ef0*/  BRA.U !UP2, `(.L_x_1034) ;  /* 0x0000001d0ac47547 */ /* 0x000fee000b800000 */
[----:B------:R-:W-:-:S06]  /*0f00*/  UIMAD.WIDE UR6, UR28, 0x4, UR16 ;  /* 0x000000041c0678a5 */ /* 0x000fcc000f8e0210 */
[----:B------:R-:W-:Y:S02]  /*0f10*/  MOV R124, UR6 ;  /* 0x00000006007c7c02 */ /* 0x000fe40008000f00 */
[----:B------:R-:W-:-:S05]  /*0f20*/  MOV R125, UR7 ;  /* 0x00000007007d7c02 */ /* 0x000fca0008000f00 */
[----:B------:R-:W2:Y:S01]  /*0f30*/  LDG.E R124, desc[UR20][R124.64] ;  /* 0x000000147c7c7981 */ /* 0x000ea2000c1e1900 */
[----:B------:R-:W-:Y:S01]  /*0f40*/  UISETP.GE.AND UP3, UPT, UR11, 0x1, UPT ;  /* 0x000000010b00788c */ /* 0x000fe2000bf66270 */
[----:B------:R-:W-:Y:S01]  /*0f50*/  IMAD.MOV.U32 R127, RZ, RZ, RZ ;  /* 0x000000ffff7f7224 */ /* 0x000fe200078e00ff */
[----:B-1----:R-:W-:Y:S01]  /*0f60*/  ISETP.NE.AND P5, PT, RZ, UR29, PT ;  /* 0x0000001dff007c0c */ /* 0x002fe2000bfa5270 */
[----:B------:R-:W0:Y:S01]  /*0f70*/  S2R R167, SR_TID.X ;  /* 0x0000000000a77919 */ /* 0x000e220000002100 */
[----:B------:R-:W-:Y:S01]  /*0f80*/  BSSY.RECONVERGENT B1, `(.L_x_1035) ;  /* 0x000005d000017945 */ /* 0x000fe20003800200 */
[----:B------:R-:W-:Y:S01]  /*0f90*/  HFMA2 R132, -RZ, RZ, 0, 0 ;  /* 0x00000000ff847431 */ /* 0x000fe200000001ff */
[----:B------:R-:W-:Y:S01]  /*0fa0*/  PLOP3.LUT P0, PT, PT, PT, UP3, 0x80, 0x8 ;  /* 0x000000000008781c */ /* 0x000fe20003f0f038 */
[----:B------:R-:W-:Y:S01]  /*0fb0*/  IMAD.MOV.U32 R130, RZ, RZ, RZ ;  /* 0x000000ffff827224 */ /* 0x000fe200078e00ff */
[C---:B------:R-:W-:Y:S02]  /*0fc0*/  ISETP.GE.U32.AND P1, PT, R166.reuse, 0x200, PT ;  /* 0x00000200a600780c */ /* 0x040fe40003f26070 */
[C---:B------:R-:W-:Y:S01]  /*0fd0*/  ISETP.GE.U32.AND P2, PT, R166.reuse, 0x300, PT ;  /* 0x00000300a600780c */ /* 0x040fe20003f46070 */
[----:B------:R-:W-:Y:S01]  /*0fe0*/  @UP3 UIADD3 UR6, UPT, UPT, UR11, -0x1, URZ ;  /* 0xffffffff0b063890 */ /* 0x000fe2000fffe0ff */
[----:B------:R-:W-:-:S02]  /*0ff0*/  ISETP.GE.U32.AND P3, PT, R166, 0x400, PT ;  /* 0x00000400a600780c */ /* 0x000fc40003f66070 */
[----:B------:R-:W-:Y:S01]  /*1000*/  ISETP.GE.U32.AND P4, PT, R166, 0x500, PT ;  /* 0x00000500a600780c */ /* 0x000fe20003f86070 */
[----:B------:R-:W-:-:S04]  /*1010*/  @UP3 UIMAD UR6, UR6, UR10, URZ ;  /* 0x0000000a060632a4 */ /* 0x000fc8000f8e02ff */
[----:B------:R-:W-:-:S04]  /*1020*/  @UP3 USHF.R.S32.HI UR7, URZ, 0x1f, UR6 ;  /* 0x0000001fff073899 */ /* 0x000fc80008011406 */
[----:B------:R-:W-:Y:S02]  /*1030*/  @UP3 ULEA.HI UR7, UR7, UR6, URZ, 0x2 ;  /* 0x0000000607073291 */ /* 0x000fe4000f8f10ff */
[----:B------:R-:W-:-:S04]  /*1040*/  UIMAD UR6, UR28, UR10, URZ ;  /* 0x0000000a1c0672a4 */ /* 0x000fc8000f8e02ff */
[----:B------:R-:W-:Y:S01]  /*1050*/  MOV R126, UR7 ;  /* 0x00000007007e7c02 */ /* 0x000fe20008000f00 */
[----:B------:R-:W-:-:S04]  /*1060*/  UIADD3 UR7, UPT, UPT, UR32, -0x1, URZ ;  /* 0xffffffff20077890 */ /* 0x000fc8000fffe0ff */
[----:B------:R-:W-:Y:S01]  /*1070*/  UIMAD UR8, UR7, UR10, URZ ;  /* 0x0000000a070872a4 */ /* 0x000fe2000f8e02ff */
[----:B0-----:R-:W-:Y:S01]  /*1080*/  @P0 LEA.HI.SX32 R127, R126, R167, 0x1e ;  /* 0x000000a77e7f0211 */ /* 0x001fe200078ff2ff */
[----:B------:R-:W-:Y:S01]  /*1090*/  USHF.R.S32.HI UR7, URZ, 0x1f, UR6 ;  /* 0x0000001fff077899 */ /* 0x000fe20008011406 */
[----:B------:R-:W-:Y:S01]  /*10a0*/  ISETP.GE.U32.AND P0, PT, R166, 0x100, PT ;  /* 0x00000100a600780c */ /* 0x000fe20003f06070 */
[----:B------:R-:W-:Y:S02]  /*10b0*/  USHF.R.S32.HI UR9, URZ, 0x1f, UR8 ;  /* 0x0000001fff097899 */ /* 0x000fe40008011408 */
[----:B------:R-:W-:Y:S02]  /*10c0*/  ULEA.HI UR7, UR7, UR6, URZ, 0x2 ;  /* 0x0000000607077291 */ /* 0x000fe4000f8f10ff */
[----:B------:R-:W-:-:S04]  /*10d0*/  ULEA.HI UR9, UR9, UR8, URZ, 0x2 ;  /* 0x0000000809097291 */ /* 0x000fc8000f8f10ff */
[----:B------:R-:W-:-:S04]  /*10e0*/  MOV R246, UR7 ;  /* 0x0000000700f67c02 */ /* 0x000fc80008000f00 */
[----:B------:R-:W-:-:S04]  /*10f0*/  LEA.HI.SX32 R246, R246, R167, 0x1e ;  /* 0x000000a7f6f67211 */ /* 0x000fc800078ff2ff */
[----:B------:R-:W-:Y:S02]  /*1100*/  MOV R128, R246 ;  /* 0x000000f600807202 */ /* 0x000fe40000000f00 */
[----:B--2---:R-:W-:Y:S02]  /*1110*/  FSEL R126, R124, RZ, !P5 ;  /* 0x000000ff7c7e7208 */ /* 0x004fe40006800000 */
[----:B------:R-:W-:Y:S02]  /*1120*/  MOV R124, UR9 ;  /* 0x00000009007c7c02 */ /* 0x000fe40008000f00 */
[----:B------:R-:W-:Y:S02]  /*1130*/  ISETP.GE.U32.AND P5, PT, R166, 0x600, PT ;  /* 0x00000600a600780c */ /* 0x000fe40003fa6070 */
[----:B------:R-:W-:Y:S01]  /*1140*/  LEA.HI.SX32 R129, R124, R167, 0x1e ;  /* 0x000000a77c817211 */ /* 0x000fe200078ff2ff */
[----:B------:R-:W-:Y:S10]  /*1150*/  @!P0 BRA `(.L_x_1036) ;  /* 0x0000000000fc8947 */ /* 0x000ff40003800000 */
[----:B------:R-:W0:Y:S08]  /*1160*/  LDC.64 R130, c[0x0][0x428] ;  /* 0x00010a00ff827b82 */ /* 0x000e300000000a00 */
[----:B------:R-:W1:Y:S01]  /*1170*/  LDC.64 R124, c[0x0][0x3a8] ;  /* 0x0000ea00ff7c7b82 */ /* 0x000e620000000a00 */
[----:B----4-:R-:W-:-:S04]  /*1180*/  ISETP.NE.U32.AND P6, PT, RZ, UR24, PT ;  /* 0x00000018ff007c0c */ /* 0x010fc8000bfc5070 */
        /* <DEDUP_REMOVED lines=9> */
[----:B------:R-:W-:Y:S01]  /*1220*/  IMAD.U32 R214, R165, 0x10000, RZ ;  /* 0x00010000a5d67824 */ /* 0x000fe200078e00ff */
[----:B------:R-:W-:Y:S01]  /*1230*/  SHF.L.U32 R210, R164, 0x10, RZ ;  /* 0x00000010a4d27819 */ /* 0x000fe200000006ff */
[----:B------:R-:W-:Y:S01]  /*1240*/  IMAD.U32 R240, R162, 0x10000, RZ ;  /* 0x00010000a2f07824 */ /* 0x000fe200078e00ff */
[----:B------:R-:W-:Y:S01]  /*1250*/  SHF.L.U32 R243, R163, 0x10, RZ ;  /* 0x00000010a3f37819 */ /* 0x000fe200000006ff */
[C---:B--2---:R-:W-:Y:S01]  /*1260*/  IMAD.WIDE.U32 R132, R127.reuse, 0x4, R132 ;  /* 0x000000047f847825 */ /* 0x044fe200078e0084 */
[----:B------:R-:W-:Y:S02]  /*1270*/  IADD3 R127, PT, PT, R127, 0x100, RZ ;  /* 0x000001007f7f7810 */ /* 0x000fe40007ffe0ff */
[----:B------:R-:W-:Y:S02]  /*1280*/  IADD3 R129, PT, PT, R129, 0x100, RZ ;  /* 0x0000010081817810 */ /* 0x000fe40007ffe0ff */
[----:B------:R0:W5:Y:S01]  /*1290*/  LDG.E R9, desc[UR20][R132.64] ;  /* 0x0000001484097981 */ /* 0x000162000c1e1900 */
[----:B------:R-:W-:-:S02]  /*12a0*/  IADD3 R128, PT, PT, R128, 0x100, RZ ;  /* 0x0000010080807810 */ /* 0x000fc40007ffe0ff */
[----:B---3--:R-:W-:Y:S01]  /*12b0*/  MOV R137, R130 ;  /* 0x0000008200897202 */ /* 0x008fe20000000f00 */
[--C-:B------:R-:W-:Y:S01]  /*12c0*/  IMAD.MOV.U32 R136, RZ, RZ, R131.reuse ;  /* 0x000000ffff887224 */ /* 0x100fe200078e0083 */
[--C-:B------:R-:W-:Y:S02]  /*12d0*/  SHF.R.U64 R138, R130, 0x10, R131.reuse ;  /* 0x00000010828a7819 */ /* 0x100fe40000001283 */
[----:B------:R-:W-:Y:S02]  /*12e0*/  SHF.R.U32.HI R130, RZ, 0x10, R131 ;  /* 0x00000010ff827819 */ /* 0x000fe40000011683 */
[----:B----4-:R-:W-:-:S04]  /*12f0*/  SHF.R.U64 R131, R124, 0x10, R125 ;  /* 0x000000107c837819 */ /* 0x010fc8000000127d */
[----:B------:R-:W-:-:S05]  /*1300*/  SHF.L.U32 R131, R131, 0x10, RZ ;  /* 0x0000001083837819 */ /* 0x000fca00000006ff */
[----:B------:R-:W-:Y:S01]  /*1310*/  FADD.FTZ R131, -R126, R131 ;  /* 0x000000837e837221 */ /* 0x000fe20000010100 */
[----:B------:R-:W-:-:S03]  /*1320*/  SHF.L.U32 R3, R124, 0x10, RZ ;  /* 0x000000107c037819 */ /* 0x000fc600000006ff */
[----:B------:R-:W-:Y:S01]  /*1330*/  FMUL.FTZ R212, R131, UR31 ;  /* 0x0000001f83d47c20 */ /* 0x000fe20008410000 */
[----:B------:R-:W-:Y:S02]  /*1340*/  SHF.L.U32 R131, R125, 0x10, RZ ;  /* 0x000000107d837819 */ /* 0x000fe400000006ff */
[----:B------:R-:W-:Y:S01]  /*1350*/  SHF.R.U32.HI R125, RZ, 0x10, R125 ;  /* 0x00000010ff7d7819 */ /* 0x000fe2000001167d */
[----:B------:R-:W-:Y:S01]  /*1360*/  FADD.FTZ R3, -R126, R3 ;  /* 0x000000037e037221 */ /* 0x000fe20000010100 */
[----:B------:R-:W-:-:S03]  /*1370*/  SHF.L.U32 R137, R137, 0x10, RZ ;  /* 0x0000001089897819 */ /* 0x000fc600000006ff */
[----:B------:R-:W-:Y:S01]  /*1380*/  IMAD.U32 R125, R125, 0x10000, RZ ;  /* 0x000100007d7d7824 */ /* 0x000fe200078e00ff */
[----:B------:R-:W-:Y:S01]  /*1390*/  SHF.L.U32 R124, R138, 0x10, RZ ;  /* 0x000000108a7c7819 */ /* 0x000fe200000006ff */
[C---:B------:R-:W-:Y:S01]  /*13a0*/  FADD.FTZ R131, -R126.reuse, R131 ;  /* 0x000000837e837221 */ /* 0x040fe20000010100 */
[----:B------:R-:W-:Y:S01]  /*13b0*/  FMUL.FTZ R3, R3, UR31 ;  /* 0x0000001f03037c20 */ /* 0x000fe20008410000 */
[----:B------:R-:W-:Y:S01]  /*13c0*/  FADD.FTZ R125, -R126, R125 ;  /* 0x0000007d7e7d7221 */ /* 0x000fe20000010100 */
[----:B------:R-:W-:Y:S01]  /*13d0*/  FMUL.FTZ R214, R214, R137 ;  /* 0x00000089d6d67220 */ /* 0x000fe20000410000 */
[----:B------:R-:W-:Y:S01]  /*13e0*/  SHF.L.U32 R130, R130, 0x10, RZ ;  /* 0x0000001082827819 */ /* 0x000fe200000006ff */
[----:B------:R-:W-:Y:S01]  /*13f0*/  FMUL.FTZ R245, R131, UR31 ;  /* 0x0000001f83f57c20 */ /* 0x000fe20008410000 */
[----:B------:R-:W-:Y:S01]  /*1400*/  SHF.L.U32 R136, R136, 0x10, RZ ;  /* 0x0000001088887819 */ /* 0x000fe200000006ff */
[----:B------:R-:W-:Y:S01]  /*1410*/  FMUL.FTZ R242, R125, UR31 ;  /* 0x0000001f7df27c20 */ /* 0x000fe20008410000 */
[----:B------:R-:W-:Y:S01]  /*1420*/  FMUL.FTZ R210, R210, R124 ;  /* 0x0000007cd2d27220 */ /* 0x000fe20000410000 */
[----:B------:R-:W-:Y:S01]  /*1430*/  FADD.FTZ R125, RZ, R214 ;  /* 0x000000d6ff7d7221 */ /* 0x000fe20000010000 */
[----:B------:R-:W-:Y:S01]  /*1440*/  FFMA.FTZ R131, R3, R214, RZ ;  /* 0x000000d603837223 */ /* 0x000fe200000100ff */
[----:B------:R-:W-:Y:S01]  /*1450*/  FADD.FTZ R93, R93, R124 ;  /* 0x0000007c5d5d7221 */ /* 0x000fe20000010000 */
[----:B------:R-:W-:Y:S01]  /*1460*/  FFMA.FTZ R121, R212, R124, R121 ;  /* 0x0000007cd4797223 */ /* 0x000fe20000010079 */
[----:B------:R-:W-:Y:S01]  /*1470*/  FADD.FTZ R95, R95, R130 ;  /* 0x000000825f5f7221 */ /* 0x000fe20000010000 */
[-C--:B------:R-:W-:Y:S01]  /*1480*/  FFMA.FTZ R123, R242, R130.reuse, R123 ;  /* 0x00000082f27b7223 */ /* 0x080fe2000001007b */
[----:B------:R-:W-:Y:S01]  /*1490*/  FMUL.FTZ R240, R240, R130 ;  /* 0x00000082f0f07220 */ /* 0x000fe20000410000 */
[----:B------:R-:W-:Y:S01]  /*14a0*/  FMUL.FTZ R243, R243, R136 ;  /* 0x00000088f3f37220 */ /* 0x000fe20000410000 */
[----:B------:R-:W-:Y:S01]  /*14b0*/  FADD.FTZ R124, R125, R210 ;  /* 0x000000d27d7c7221 */ /* 0x000fe20000010000 */
[----:B------:R-:W-:-:S03]  /*14c0*/  FFMA.FTZ R130, R212, R210, R131 ;  /* 0x000000d2d4827223 */ /* 0x000fc60000010083 */
[----:B------:R-:W-:Y:S01]  /*14d0*/  FADD.FTZ R125, R124, R243 ;  /* 0x000000f37c7d7221 */ /* 0x000fe20000010000 */
[----:B------:R-:W-:Y:S01]  /*14e0*/  FFMA.FTZ R131, R245, R243, R130 ;  /* 0x000000f3f5837223 */ /* 0x000fe20000010082 */
[----:B------:R-:W-:Y:S01]  /*14f0*/  FADD.FTZ R92, R92, R137 ;  /* 0x000000895c5c7221 */ /* 0x000fe20000010000 */
[----:B------:R-:W-:Y:S01]  /*1500*/  FFMA.FTZ R120, R3, R137, R120 ;  /* 0x0000008903787223 */ /* 0x000fe20000010078 */
[----:B------:R-:W-:Y:S01]  /*1510*/  FADD.FTZ R94, R94, R136 ;  /* 0x000000885e5e7221 */ /* 0x000fe20000010000 */
[----:B------:R-:W-:Y:S01]  /*1520*/  FFMA.FTZ R122, R245, R136, R122 ;  /* 0x00000088f57a7223 */ /* 0x000fe2000001007a */
[----:B------:R-:W-:Y:S01]  /*1530*/  FADD.FTZ R130, R125, R240 ;  /* 0x000000f07d827221 */ /* 0x000fe20000010000 */
[----:B0-----:R-:W-:-:S07]  /*1540*/  FFMA.FTZ R132, R242, R240, R131 ;  /* 0x000000f0f2847223 */ /* 0x001fce0000010083 */
.L_x_1036:
[----:B----4-:R-:W-:Y:S05]  /*1550*/  BSYNC.RECONVERGENT B1 ;  /* 0x0000000000017941 */ /* 0x010fea0003800200 */
.L_x_1035:
        /* <DEDUP_REMOVED lines=12> */
[----:B--2---:R-:W-:-:S05]  /*1620*/  IMAD.WIDE.U32 R136, R127, 0x4, R136 ;  /* 0x000000047f887825 */ /* 0x004fca00078e0088 */
[----:B------:R1:W5:Y:S01]  /*1630*/  LDG.E R8, desc[UR20][R136.64] ;  /* 0x0000001488087981 */ /* 0x000362000c1e1900 */
[----:B0-----:R-:W-:-:S05]  /*1640*/  @P6 IMAD.WIDE.U32 R138, R128, 0x8, R138 ;  /* 0x00000008808a6825 */ /* 0x001fca00078e008a */
[----:B------:R1:W5:Y:S01]  /*1650*/  @P6 LDG.E.64 R180, desc[UR20][R138.64] ;  /* 0x000000148ab46981 */ /* 0x000362000c1e1b00 */
[----:B------:R-:W-:Y:S01]  /*1660*/  SHF.L.U32 R207, R161, 0x10, RZ ;  /* 0x00000010a1cf7819 */ /* 0x000fe200000006ff */
[----:B------:R-:W-:Y:S01]  /*1670*/  IMAD.U32 R238, R159, 0x10000, RZ ;  /* 0x000100009fee7824 */ /* 0x000fe200078e00ff */
[----:B------:R-:W-:Y:S01]  /*1680*/  SHF.L.U32 R241, R158, 0x10, RZ ;  /* 0x000000109ef17819 */ /* 0x000fe200000006ff */
[----:B------:R-:W-:Y:S01]  /*1690*/  VIADD R128, R128, 0x100 ;  /* 0x0000010080807836 */ /* 0x000fe20000000000 */
[----:B------:R-:W-:Y:S02]  /*16a0*/  IADD3 R127, PT, PT, R127, 0x100, RZ ;  /* 0x000001007f7f7810 */ /* 0x000fe40007ffe0ff */
[----:B------:R-:W-:Y:S01]  /*16b0*/  IADD3 R129, PT, PT, R129, 0x100, RZ ;  /* 0x0000010081817810 */ /* 0x000fe20007ffe0ff */
[----:B---3--:R-:W-:Y:S01]  /*16c0*/  IMAD.MOV.U32 R206, RZ, RZ, R134 ;  /* 0x000000ffffce7224 */ /* 0x008fe200078e0086 */
[----:B------:R-:W-:Y:S02]  /*16d0*/  SHF.R.U64 R134, R134, 0x10, R135 ;  /* 0x0000001086867819 */ /* 0x000fe40000001287 */
[----:B------:R-:W-:-:S02]  /*16e0*/  MOV R131, R135 ;  /* 0x0000008700837202 */ /* 0x000fc40000000f00 */
[----:B------:R-:W-:Y:S02]  /*16f0*/  SHF.R.U32.HI R133, RZ, 0x10, R135 ;  /* 0x00000010ff857819 */ /* 0x000fe40000011687 */
[C---:B----4-:R-:W-:Y:S02]  /*1700*/  SHF.L.U32 R135, R124.reuse, 0x10, RZ ;  /* 0x000000107c877819 */ /* 0x050fe400000006ff */
[----:B------:R-:W-:-:S03]  /*1710*/  SHF.R.U64 R124, R124, 0x10, R125 ;  /* 0x000000107c7c7819 */ /* 0x000fc6000000127d */
[----:B------:R-:W-:Y:S01]  /*1720*/  FADD.FTZ R135, -R126, R135 ;  /* 0x000000877e877221 */ /* 0x000fe20000010100 */
[----:B------:R-:W-:-:S03]  /*1730*/  SHF.L.U32 R219, R124, 0x10, RZ ;  /* 0x000000107cdb7819 */ /* 0x000fc600000006ff */
[----:B------:R-:W-:Y:S01]  /*1740*/  FMUL.FTZ R209, R135, UR31 ;  /* 0x0000001f87d17c20 */ /* 0x000fe20008410000 */
[----:B------:R-:W-:Y:S01]  /*1750*/  IMAD.U32 R135, R125, 0x10000, RZ ;  /* 0x000100007d877824 */ /* 0x000fe200078e00ff */
[----:B------:R-:W-:Y:S01]  /*1760*/  SHF.R.U32.HI R125, RZ, 0x10, R125 ;  /* 0x00000010ff7d7819 */ /* 0x000fe2000001167d */
[----:B------:R-:W-:Y:S02]  /*1770*/  IMAD.U32 R206, R206, 0x10000, RZ ;  /* 0x00010000cece7824 */ /* 0x000fe400078e00ff */
[----:B------:R-:W-:Y:S01]  /*1780*/  FADD.FTZ R208, -R126, R219 ;  /* 0x000000db7ed07221 */ /* 0x000fe20000010100 */
[----:B------:R-:W-:Y:S01]  /*1790*/  SHF.L.U32 R125, R125, 0x10, RZ ;  /* 0x000000107d7d7819 */ /* 0x000fe200000006ff */
[----:B------:R-:W-:Y:S01]  /*17a0*/  FADD.FTZ R88, R88, R206 ;  /* 0x000000ce58587221 */ /* 0x000fe20000010000 */
[-C--:B------:R-:W-:Y:S01]  /*17b0*/  FFMA.FTZ R116, R209, R206.reuse, R116 ;  /* 0x000000ced1747223 */ /* 0x080fe20000010074 */
[----:B------:R-:W-:Y:S01]  /*17c0*/  FMUL.FTZ R207, R207, R206 ;  /* 0x000000cecfcf7220 */ /* 0x000fe20000410000 */
[----:B------:R-:W-:Y:S01]  /*17d0*/  FADD.FTZ R135, -R126, R135 ;  /* 0x000000877e877221 */ /* 0x000fe20000010100 */
[----:B------:R-:W-:Y:S01]  /*17e0*/  SHF.L.U32 R124, R134, 0x10, RZ ;  /* 0x00000010867c7819 */ /* 0x000fe200000006ff */
[----:B------:R-:W-:Y:S01]  /*17f0*/  FMUL.FTZ R208, R208, UR31 ;  /* 0x0000001fd0d07c20 */ /* 0x000fe20008410000 */
[----:B------:R-:W-:Y:S01]  /*1800*/  SHF.L.U32 R206, R160, 0x10, RZ ;  /* 0x00000010a0ce7819 */ /* 0x000fe200000006ff */
[----:B------:R-:W-:Y:S01]  /*1810*/  FADD.FTZ R125, -R126, R125 ;  /* 0x0000007d7e7d7221 */ /* 0x000fe20000010100 */
[----:B------:R-:W-:Y:S01]  /*1820*/  SHF.L.U32 R131, R131, 0x10, RZ ;  /* 0x0000001083837819 */ /* 0x000fe200000006ff */
[----:B------:R-:W-:Y:S01]  /*1830*/  FMUL.FTZ R219, R135, UR31 ;  /* 0x0000001f87db7c20 */ /* 0x000fe20008410000 */
[----:B------:R-:W-:Y:S01]  /*1840*/  FADD.FTZ R89, R89, R124 ;  /* 0x0000007c59597221 */ /* 0x000fe20000010000 */
[-C--:B------:R-:W-:Y:S01]  /*1850*/  FFMA.FTZ R117, R208, R124.reuse, R117 ;  /* 0x0000007cd0757223 */ /* 0x080fe20000010075 */
[----:B------:R-:W-:Y:S01]  /*1860*/  FMUL.FTZ R206, R206, R124 ;  /* 0x0000007ccece7220 */ /* 0x000fe20000410000 */
[----:B------:R-:W-:Y:S01]  /*1870*/  SHF.L.U32 R124, R133, 0x10, RZ ;  /* 0x00000010857c7819 */ /* 0x000fe200000006ff */
[----:B------:R-:W-:Y:S01]  /*1880*/  FMUL.FTZ R224, R125, UR31 ;  /* 0x0000001f7de07c20 */ /* 0x000fe20008410000 */
[----:B------:R-:W-:Y:S01]  /*1890*/  FADD.FTZ R90, R90, R131 ;  /* 0x000000835a5a7221 */ /* 0x000fe20000010000 */
[-C--:B------:R-:W-:Y:S01]  /*18a0*/  FFMA.FTZ R118, R219, R131.reuse, R118 ;  /* 0x00000083db767223 */ /* 0x080fe20000010076 */
[----:B------:R-:W-:Y:S01]  /*18b0*/  FMUL.FTZ R238, R238, R131 ;  /* 0x00000083eeee7220 */ /* 0x000fe20000410000 */
[----:B------:R-:W-:Y:S01]  /*18c0*/  FADD.FTZ R125, R130, R207 ;  /* 0x000000cf827d7221 */ /* 0x000fe20000010000 */
[----:B------:R-:W-:Y:S01]  /*18d0*/  FFMA.FTZ R131, R209, R207, R132 ;  /* 0x000000cfd1837223 */ /* 0x000fe20000010084 */
[----:B------:R-:W-:Y:S01]  /*18e0*/  FADD.FTZ R91, R91, R124 ;  /* 0x0000007c5b5b7221 */ /* 0x000fe20000010000 */
[-C--:B------:R-:W-:Y:S01]  /*18f0*/  FFMA.FTZ R119, R224, R124.reuse, R119 ;  /* 0x0000007ce0777223 */ /* 0x080fe20000010077 */
[----:B------:R-:W-:Y:S01]  /*1900*/  FMUL.FTZ R241, R241, R124 ;  /* 0x0000007cf1f17220 */ /* 0x000fe20000410000 */
[----:B------:R-:W-:Y:S01]  /*1910*/  FADD.FTZ R125, R125, R206 ;  /* 0x000000ce7d7d7221 */ /* 0x000fe20000010000 */
[----:B------:R-:W-:-:S03]  /*1920*/  FFMA.FTZ R124, R208, R206, R131 ;  /* 0x000000ced07c7223 */ /* 0x000fc60000010083 */
[----:B------:R-:W-:Y:S01]  /*1930*/  FADD.FTZ R130, R125, R238 ;  /* 0x000000ee7d827221 */ /* 0x000fe20000010000 */
[----:B------:R-:W-:-:S03]  /*1940*/  FFMA.FTZ R125, R219, R238, R124 ;  /* 0x000000eedb7d7223 */ /* 0x000fc6000001007c */
[----:B------:R-:W-:Y:S01]  /*1950*/  FADD.FTZ R130, R130, R241 ;  /* 0x000000f182827221 */ /* 0x000fe20000010000 */
[----:B-1----:R-:W-:-:S07]  /*1960*/  FFMA.FTZ R132, R224, R241, R125 ;  /* 0x000000f1e0847223 */ /* 0x002fce000001007d */
.L_x_1038:
[----:B------:R-:W-:Y:S05]  /*1970*/  BSYNC.RECONVERGENT B1 ;  /* 0x0000000000017941 */ /* 0x000fea0003800200 */
.L_x_1037:
        /* <DEDUP_REMOVED lines=16> */
[----:B------:R-:W-:Y:S02]  /*1a80*/  SHF.L.U32 R203, R157, 0x10, RZ ;  /* 0x000000109dcb7819 */ /* 0x000fe400000006ff */
[----:B------:R-:W-:Y:S02]  /*1a90*/  SHF.L.U32 R236, R155, 0x10, RZ ;  /* 0x000000109bec7819 */ /* 0x000fe400000006ff */
[----:B------:R-:W-:Y:S01]  /*1aa0*/  SHF.L.U32 R239, R154, 0x10, RZ ;  /* 0x000000109aef7819 */ /* 0x000fe200000006ff */
[----:B------:R-:W-:Y:S01]  /*1ab0*/  VIADD R129, R129, 0x100 ;  /* 0x0000010081817836 */ /* 0x000fe20000000000 */
[----:B------:R-:W-:Y:S02]  /*1ac0*/  IADD3 R127, PT, PT, R127, 0x100, RZ ;  /* 0x000001007f7f7810 */ /* 0x000fe40007ffe0ff */
[----:B------:R-:W-:Y:S02]  /*1ad0*/  IADD3 R128, PT, PT, R128, 0x100, RZ ;  /* 0x0000010080807810 */ /* 0x000fe40007ffe0ff */
[----:B---3--:R-:W-:-:S02]  /*1ae0*/  MOV R202, R134 ;  /* 0x0000008600ca7202 */ /* 0x008fc40000000f00 */
[--C-:B------:R-:W-:Y:S02]  /*1af0*/  SHF.R.U64 R134, R134, 0x10, R135.reuse ;  /* 0x0000001086867819 */ /* 0x100fe40000001287 */
[----:B------:R-:W-:Y:S02]  /*1b00*/  MOV R131, R135 ;  /* 0x0000008700837202 */ /* 0x000fe40000000f00 */
[----:B------:R-:W-:Y:S02]  /*1b10*/  SHF.R.U32.HI R133, RZ, 0x10, R135 ;  /* 0x00000010ff857819 */ /* 0x000fe40000011687 */
[C---:B----4-:R-:W-:Y:S02]  /*1b20*/  SHF.L.U32 R135, R124.reuse, 0x10, RZ ;  /* 0x000000107c877819 */ /* 0x050fe400000006ff */
[----:B------:R-:W-:-:S03]  /*1b30*/  SHF.R.U64 R124, R124, 0x10, R125 ;  /* 0x000000107c7c7819 */ /* 0x000fc6000000127d */
[----:B------:R-:W-:-:S04]  /*1b40*/  FADD.FTZ R135, -R126, R135 ;  /* 0x000000877e877221 */ /* 0x000fc80000010100 */
[----:B------:R-:W-:Y:S01]  /*1b50*/  FMUL.FTZ R205, R135, UR31 ;  /* 0x0000001f87cd7c20 */ /* 0x000fe20008410000 */
[----:B------:R-:W-:Y:S01]  /*1b60*/  SHF.L.U32 R135, R125, 0x10, RZ ;  /* 0x000000107d877819 */ /* 0x000fe200000006ff */
[----:B------:R-:W-:Y:S01]  /*1b70*/  IMAD.U32 R217, R124, 0x10000, RZ ;  /* 0x000100007cd97824 */ /* 0x000fe200078e00ff */
[----:B------:R-:W-:Y:S02]  /*1b80*/  SHF.R.U32.HI R125, RZ, 0x10, R125 ;  /* 0x00000010ff7d7819 */ /* 0x000fe4000001167d */
[----:B------:R-:W-:Y:S01]  /*1b90*/  SHF.L.U32 R202, R202, 0x10, RZ ;  /* 0x00000010caca7819 */ /* 0x000fe200000006ff */
[C---:B------:R-:W-:Y:S01]  /*1ba0*/  FADD.FTZ R204, -R126.reuse, R217 ;  /* 0x000000d97ecc7221 */ /* 0x040fe20000010100 */
[----:B------:R-:W-:Y:S01]  /*1bb0*/  SHF.L.U32 R125, R125, 0x10, RZ ;  /* 0x000000107d7d7819 */ /* 0x000fe200000006ff */
[----:B------:R-:W-:Y:S01]  /*1bc0*/  FADD.FTZ R135, -R126, R135 ;  /* 0x000000877e877221 */ /* 0x000fe20000010100 */
[----:B------:R-:W-:Y:S01]  /*1bd0*/  SHF.L.U32 R124, R134, 0x10, RZ ;  /* 0x00000010867c7819 */ /* 0x000fe200000006ff */
[----:B------:R-:W-:Y:S01]  /*1be0*/  FADD.FTZ R84, R84, R202 ;  /* 0x000000ca54547221 */ /* 0x000fe20000010000 */
[-C--:B------:R-:W-:Y:S01]  /*1bf0*/  FFMA.FTZ R112, R205, R202.reuse, R112 ;  /* 0x000000cacd707223 */ /* 0x080fe20000010070 */
[----:B------:R-:W-:Y:S01]  /*1c00*/  FMUL.FTZ R203, R203, R202 ;  /* 0x000000cacbcb7220 */ /* 0x000fe20000410000 */
[----:B------:R-:W-:Y:S01]  /*1c10*/  FMUL.FTZ R204, R204, UR31 ;  /* 0x0000001fcccc7c20 */ /* 0x000fe20008410000 */
[----:B------:R-:W-:Y:S01]  /*1c20*/  IMAD.U32 R202, R156, 0x10000, RZ ;  /* 0x000100009cca7824 */ /* 0x000fe200078e00ff */
[----:B------:R-:W-:Y:S01]  /*1c30*/  SHF.L.U32 R131, R131, 0x10, RZ ;  /* 0x0000001083837819 */ /* 0x000fe200000006ff */
[----:B------:R-:W-:Y:S01]  /*1c40*/  FADD.FTZ R125, -R126, R125 ;  /* 0x0000007d7e7d7221 */ /* 0x000fe20000010100 */
[----:B------:R-:W-:Y:S01]  /*1c50*/  FMUL.FTZ R217, R135, UR31 ;  /* 0x0000001f87d97c20 */ /* 0x000fe20008410000 */
[----:B------:R-:W-:Y:S01]  /*1c60*/  FADD.FTZ R85, R85, R124 ;  /* 0x0000007c55557221 */ /* 0x000fe20000010000 */
[-C--:B------:R-:W-:Y:S01]  /*1c70*/  FFMA.FTZ R113, R204, R124.reuse, R113 ;  /* 0x0000007ccc717223 */ /* 0x080fe20000010071 */
[----:B------:R-:W-:Y:S01]  /*1c80*/  FMUL.FTZ R202, R202, R124 ;  /* 0x0000007ccaca7220 */ /* 0x000fe20000410000 */
[----:B------:R-:W-:Y:S01]  /*1c90*/  FMUL.FTZ R222, R125, UR31 ;  /* 0x0000001f7dde7c20 */ /* 0x000fe20008410000 */
[----:B------:R-:W-:-:S02]  /*1ca0*/  IMAD.U32 R124, R133, 0x10000, RZ ;  /* 0x00010000857c7824 */ /* 0x000fc400078e00ff */
        /* <DEDUP_REMOVED lines=14> */
.L_x_1040:
[----:B------:R-:W-:Y:S05]  /*1d90*/  BSYNC.RECONVERGENT B1 ;  /* 0x0000000000017941 */ /* 0x000fea0003800200 */
.L_x_1039:
        /* <DEDUP_REMOVED lines=25> */
[----:B------:R-:W-:Y:S01]  /*1f30*/  SHF.R.U32.HI R133, RZ, 0x10, R135 ;  /* 0x00000010ff857819 */ /* 0x000fe20000011687 */
[C---:B----4-:R-:W-:Y:S01]  /*1f40*/  IMAD.U32 R135, R124.reuse, 0x10000, RZ ;  /* 0x000100007c877824 */ /* 0x050fe200078e00ff */
[----:B------:R-:W-:-:S03]  /*1f50*/  SHF.R.U64 R124, R124, 0x10, R125 ;  /* 0x000000107c7c7819 */ /* 0x000fc6000000127d */
[----:B------:R-:W-:Y:S01]  /*1f60*/  FADD.FTZ R135, -R126, R135 ;  /* 0x000000877e877221 */ /* 0x000fe20000010100 */
[----:B------:R-:W-:-:S03]  /*1f70*/  SHF.L.U32 R215, R124, 0x10, RZ ;  /* 0x000000107cd77819 */ /* 0x000fc600000006ff */
[----:B------:R-:W-:Y:S01]  /*1f80*/  FMUL.FTZ R201, R135, UR31 ;  /* 0x0000001f87c97c20 */ /* 0x000fe20008410000 */
[----:B------:R-:W-:Y:S02]  /*1f90*/  SHF.L.U32 R135, R125, 0x10, RZ ;  /* 0x000000107d877819 */ /* 0x000fe400000006ff */
[----:B------:R-:W-:Y:S02]  /*1fa0*/  SHF.R.U32.HI R125, RZ, 0x10, R125 ;  /* 0x00000010ff7d7819 */ /* 0x000fe4000001167d */
[----:B------:R-:W-:Y:S01]  /*1fb0*/  SHF.L.U32 R198, R198, 0x10, RZ ;  /* 0x00000010c6c67819 */ /* 0x000fe200000006ff */
[C---:B------:R-:W-:Y:S01]  /*1fc0*/  FADD.FTZ R200, -R126.reuse, R215 ;  /* 0x000000d77ec87221 */ /* 0x040fe20000010100 */
[----:B------:R-:W-:Y:S01]  /*1fd0*/  FADD.FTZ R135, -R126, R135 ;  /* 0x000000877e877221 */ /* 0x000fe20000010100 */
[----:B------:R-:W-:Y:S02]  /*1fe0*/  IMAD.U32 R125, R125, 0x10000, RZ ;  /* 0x000100007d7d7824 */ /* 0x000fe400078e00ff */
[----:B------:R-:W-:Y:S01]  /*1ff0*/  FADD.FTZ R80, R80, R198 ;  /* 0x000000c650507221 */ /* 0x000fe20000010000 */
[-C--:B------:R-:W-:Y:S01]  /*2000*/  FFMA.FTZ R108, R201, R198.reuse, R108 ;  /* 0x000000c6c96c7223 */ /* 0x080fe2000001006c */
[----:B------:R-:W-:Y:S01]  /*2010*/  FMUL.FTZ R199, R199, R198 ;  /* 0x000000c6c7c77220 */ /* 0x000fe20000410000 */
[----:B------:R-:W-:Y:S01]  /*2020*/  SHF.L.U32 R198, R152, 0x10, RZ ;  /* 0x0000001098c67819 */ /* 0x000fe200000006ff */
[----:B------:R-:W-:-:S02]  /*2030*/  IMAD.U32 R124, R134, 0x10000, RZ ;  /* 0x00010000867c7824 */ /* 0x000fc400078e00ff */
[----:B------:R-:W-:Y:S01]  /*2040*/  FMUL.FTZ R200, R200, UR31 ;  /* 0x0000001fc8c87c20 */ /* 0x000fe20008410000 */
[----:B------:R-:W-:Y:S01]  /*2050*/  SHF.L.U32 R131, R131, 0x10, RZ ;  /* 0x0000001083837819 */ /* 0x000fe200000006ff */
[----:B------:R-:W-:Y:S01]  /*2060*/  FADD.FTZ R125, -R126, R125 ;  /* 0x0000007d7e7d7221 */ /* 0x000fe20000010100 */
        /* <DEDUP_REMOVED lines=20> */
.L_x_1042:
[----:B------:R-:W-:Y:S05]  /*21b0*/  BSYNC.RECONVERGENT B1 ;  /* 0x0000000000017941 */ /* 0x000fea0003800200 */
.L_x_1041:
        /* <DEDUP_REMOVED lines=16> */
[----:B------:R-:W-:Y:S01]  /*22c0*/  IMAD.U32 R195, R149, 0x10000, RZ ;  /* 0x0001000095c37824 */ /* 0x000fe200078e00ff */
[----:B------:R-:W-:Y:S01]  /*22d0*/  SHF.L.U32 R232, R147, 0x10, RZ ;  /* 0x0000001093e87819 */ /* 0x000fe200000006ff */
[----:B------:R-:W-:Y:S01]  /*22e0*/  IMAD.U32 R235, R146, 0x10000, RZ ;  /* 0x0001000092eb7824 */ /* 0x000fe200078e00ff */
[----:B------:R-:W-:Y:S02]  /*22f0*/  IADD3 R127, PT, PT, R127, 0x100, RZ ;  /* 0x000001007f7f7810 */ /* 0x000fe40007ffe0ff */
[----:B------:R-:W-:Y:S02]  /*2300*/  IADD3 R129, PT, PT, R129, 0x100, RZ ;  /* 0x0000010081817810 */ /* 0x000fe40007ffe0ff */
[----:B------:R-:W-:Y:S02]  /*2310*/  IADD3 R128, PT, PT, R128, 0x100, RZ ;  /* 0x0000010080807810 */ /* 0x000fe40007ffe0ff */
[----:B---3--:R-:W-:Y:S01]  /*2320*/  MOV R194, R134 ;  /* 0x0000008600c27202 */ /* 0x008fe20000000f00 */
[--C-:B------:R-:W-:Y:S01]  /*2330*/  IMAD.MOV.U32 R131, RZ, RZ, R135.reuse ;  /* 0x000000ffff837224 */ /* 0x100fe200078e0087 */
[----:B------:R-:W-:-:S02]  /*2340*/  SHF.R.U64 R134, R134, 0x10, R135 ;  /* 0x0000001086867819 */ /* 0x000fc40000001287 */
[----:B------:R-:W-:Y:S02]  /*2350*/  SHF.R.U32.HI R133, RZ, 0x10, R135 ;  /* 0x00000010ff857819 */ /* 0x000fe40000011687 */
[C---:B----4-:R-:W-:Y:S02]  /*2360*/  SHF.L.U32 R135, R124.reuse, 0x10, RZ ;  /* 0x000000107c877819 */ /* 0x050fe400000006ff */
        /* <DEDUP_REMOVED lines=14> */
[----:B------:R-:W-:Y:S01]  /*2450*/  SHF.L.U32 R194, R148, 0x10, RZ ;  /* 0x0000001094c27819 */ /* 0x000fe200000006ff */
[----:B------:R-:W-:Y:S01]  /*2460*/  FMUL.FTZ R196, R196, UR31 ;  /* 0x0000001fc4c47c20 */ /* 0x000fe20008410000 */
[----:B------:R-:W-:Y:S01]  /*2470*/  FADD.FTZ R125, -R126, R125 ;  /* 0x0000007d7e7d7221 */ /* 0x000fe20000010100 */
[----:B------:R-:W-:-:S02]  /*2480*/  IMAD.U32 R131, R131, 0x10000, RZ ;  /* 0x0001000083837824 */ /* 0x000fc400078e00ff */
        /* <DEDUP_REMOVED lines=20> */
.L_x_1044:
[----:B------:R-:W-:Y:S05]  /*25d0*/  BSYNC.RECONVERGENT B1 ;  /* 0x0000000000017941 */ /* 0x000fea0003800200 */
.L_x_1043:
        /* <DEDUP_REMOVED lines=65> */
.L_x_1046:
[----:B------:R-:W-:Y:S05]  /*29f0*/  BSYNC.RECONVERGENT B1 ;  /* 0x0000000000017941 */ /* 0x000fea0003800200 */
.L_x_1045:
[----:B------:R-:W-:Y:S02]  /*2a00*/  ISETP.GE.U32.AND P6, PT, R166, 0x700, PT ;  /* 0x00000700a600780c */ /* 0x000fe40003fc6070 */
[----:B------:R-:W-:-:S11]  /*2a10*/  LOP3.LUT R2, R2, 0xfffffffd, RZ, 0xc0, !PT ;  /* 0xfffffffd02027812 */ /* 0x000fd600078ec0ff */
[----:B------:R-:W-:Y:S01]  /*2a20*/  @P6 LOP3.LUT R2, R2, 0x2, RZ, 0xfc, !PT ;  /* 0x0000000202026812 */ /* 0x000fe200078efcff */
[----:B------:R-:W-:Y:S06]  /*2a30*/  @!P6 BRA `(.L_x_1047) ;  /* 0x0000000800e4e947 */ /* 0x000fec0003800000 */
[----:B------:R-:W-:Y:S01]  /*2a40*/  ISETP.NE.U32.AND P6, PT, RZ, UR24, PT ;  /* 0x00000018ff007c0c */ /* 0x000fe2000bfc5070 */
[----:B------:R-:W0:Y:S03]  /*2a50*/  LDC.64 R134, c[0x0][0x428] ;  /* 0x00010a00ff867b82 */ /* 0x000e260000000a00 */
[----:B------:R-:W-:-:S13]  /*2a60*/  ISETP.NE.AND.EX P6, PT, RZ, UR25, PT, P6 ;  /* 0x00000019ff007c0c */ /* 0x000fda000bfc5360 */
[----:B------:R-:W1:Y:S02]  /*2a70*/  @P6 LDC.64 R124, c[0x0][0x438] ;  /* 0x00010e00ff7c6b82 */ /* 0x000e640000000a00 */
[----:B-1----:R-:W-:-:S06]  /*2a80*/  @P6 IMAD.WIDE.U32 R138, R128, 0x8, R124 ;  /* 0x00000008808a6825 */ /* 0x002fcc00078e007c */
[----:B------:R-:W1:Y:S01]  /*2a90*/  LDC.64 R124, c[0x0][0x3a8] ;  /* 0x0000ea00ff7c7b82 */ /* 0x000e620000000a00 */
[----:B0-----:R-:W-:Y:S01]  /*2aa0*/  IMAD.WIDE.U32 R136, R129, 0x8, R134 ;  /* 0x0000000881887825 */ /* 0x001fe200078e0086 */
[----:B------:R0:W5:Y:S06]  /*2ab0*/  @P6 LDG.E.64 R170, desc[UR20][R138.64] ;  /* 0x000000148aaa6981 */ /* 0x00016c000c1e1b00 */
[----:B------:R-:W2:Y:S01]  /*2ac0*/  LDC.64 R134, c[0x0][0x3b0] ;  /* 0x0000ec00ff867b82 */ /* 0x000ea20000000a00 */
[----:B-1----:R-:W-:Y:S02]  /*2ad0*/  IMAD.WIDE.U32 R124, R128, 0x8, R124 ;  /* 0x00000008807c7825 */ /* 0x002fe400078e007c */
[----:B------:R-:W3:Y:S04]  /*2ae0*/  LDG.E.64 R128, desc[UR20][R136.64] ;  /* 0x0000001488807981 */ /* 0x000ee8000c1e1b00 */
[----:B------:R-:W4:Y:S01]  /*2af0*/  LDG.E.64 R124, desc[UR20][R124.64] ;  /* 0x000000147c7c7981 */ /* 0x000f22000c1e1b00 */
[----:B--2---:R-:W-:-:S05]  /*2b00*/  IMAD.WIDE.U32 R134, R127, 0x4, R134 ;  /* 0x000000047f867825 */ /* 0x004fca00078e0086 */
[----:B------:R1:W5:Y:S01]  /*2b10*/  LDG.E R0, desc[UR20][R134.64] ;  /* 0x0000001486007981 */ /* 0x000362000c1e1900 */
[----:B------:R-:W-:Y:S01]  /*2b20*/  IMAD.U32 R229, R141, 0x10000, RZ ;  /* 0x000100008de57824 */ /* 0x000fe200078e00ff */
[----:B------:R-:W-:Y:S02]  /*2b30*/  SHF.L.U32 R227, R140, 0x10, RZ ;  /* 0x000000108ce37819 */ /* 0x000fe400000006ff */
[----:B------:R-:W-:Y:S02]  /*2b40*/  SHF.L.U32 R223, R39, 0x10, RZ ;  /* 0x0000001027df7819 */ /* 0x000fe400000006ff */
[----:B------:R-:W-:Y:S02]  /*2b50*/  SHF.L.U32 R221, R38, 0x10, RZ ;  /* 0x0000001026dd7819 */ /* 0x000fe400000006ff */
[----:B---3--:R-:W-:Y:S02]  /*2b60*/  MOV R131, R128 ;  /* 0x0000008000837202 */ /* 0x008fe40000000f00 */
[----:B0-----:R-:W-:-:S02]  /*2b70*/  SHF.R.U64 R138, R128, 0x10, R129 ;  /* 0x00000010808a7819 */ /* 0x001fc40000001281 */
[----:B------:R-:W-:Y:S01]  /*2b80*/  MOV R127, R129 ;  /* 0x00000081007f7202 */ /* 0x000fe20000000f00 */
[----:B----4-:R-:W-:Y:S01]  /*2b90*/  IMAD.U32 R133, R125, 0x10000, RZ ;  /* 0x000100007d857824 */ /* 0x010fe200078e00ff */
[----:B------:R-:W-:Y:S02]  /*2ba0*/  SHF.R.U32.HI R128, RZ, 0x10, R129 ;  /* 0x00000010ff807819 */ /* 0x000fe40000011681 */
[----:B------:R-:W-:Y:S01]  /*2bb0*/  SHF.R.U64 R139, R124, 0x10, R125 ;  /* 0x000000107c8b7819 */ /* 0x000fe2000000127d */
[----:B------:R-:W-:Y:S01]  /*2bc0*/  FADD.FTZ R133, -R126, R133 ;  /* 0x000000857e857221 */ /* 0x000fe20000010100 */
[----:B------:R-:W-:Y:S01]  /*2bd0*/  SHF.L.U32 R129, R124, 0x10, RZ ;  /* 0x000000107c817819 */ /* 0x000fe200000006ff */
[----:B------:R-:W-:Y:S01]  /*2be0*/  IMAD.U32 R128, R128, 0x10000, RZ ;  /* 0x0001000080807824 */ /* 0x000fe200078e00ff */
[----:B------:R-:W-:Y:S01]  /*2bf0*/  SHF.R.U32.HI R137, RZ, 0x10, R125 ;  /* 0x00000010ff897819 */ /* 0x000fe2000001167d */
[----:B------:R-:W-:Y:S01]  /*2c00*/  FMUL.FTZ R225, R133, UR31 ;  /* 0x0000001f85e17c20 */ /* 0x000fe20008410000 */
[----:B------:R-:W-:Y:S01]  /*2c10*/  SHF.L.U32 R125, R139, 0x10, RZ ;  /* 0x000000108b7d7819 */ /* 0x000fe200000006ff */
[----:B------:R-:W-:Y:S01]  /*2c20*/  FADD.FTZ R129, -R126, R129 ;  /* 0x000000817e817221 */ /* 0x000fe20000010100 */
[----:B------:R-:W-:Y:S01]  /*2c30*/  SHF.L.U32 R131, R131, 0x10, RZ ;  /* 0x0000001083837819 */ /* 0x000fe200000006ff */
[----:B------:R-:W-:Y:S01]  /*2c40*/  FMUL.FTZ R221, R221, R128 ;  /* 0x00000080dddd7220 */ /* 0x000fe20000410000 */
[----:B------:R-:W-:Y:S01]  /*2c50*/  SHF.L.U32 R124, R138, 0x10, RZ ;  /* 0x000000108a7c7819 */ /* 0x000fe200000006ff */
[----:B------:R-:W-:Y:S01]  /*2c60*/  FADD.FTZ R125, -R126, R125 ;  /* 0x0000007d7e7d7221 */ /* 0x000fe20000010100 */
[----:B------:R-:W-:Y:S01]  /*2c70*/  FMUL.FTZ R231, R129, UR31 ;  /* 0x0000001f81e77c20 */ /* 0x000fe20008410000 */
[----:B------:R-:W-:Y:S01]  /*2c80*/  FMUL.FTZ R229, R229, R131 ;  /* 0x00000083e5e57220 */ /* 0x000fe20000410000 */
[----:B------:R-:W-:Y:S01]  /*2c90*/  SHF.L.U32 R137, R137, 0x10, RZ ;  /* 0x0000001089897819 */ /* 0x000fe200000006ff */
[----:B------:R-:W-:Y:S01]  /*2ca0*/  FMUL.FTZ R228, R125, UR31 ;  /* 0x0000001f7de47c20 */ /* 0x000fe20008410000 */
[----:B------:R-:W-:Y:S01]  /*2cb0*/  SHF.L.U32 R127, R127, 0x10, RZ ;  /* 0x000000107f7f7819 */ /* 0x000fe200000006ff */
[-C--:B------:R-:W-:Y:S01]  /*2cc0*/  FMUL.FTZ R227, R227, R124.reuse ;  /* 0x0000007ce3e37220 */ /* 0x080fe20000410000 */
[----:B------:R-:W-:Y:S01]  /*2cd0*/  FADD.FTZ R130, R130, R229 ;  /* 0x000000e582827221 */ /* 0x000fe20000010000 */
[----:B------:R-:W-:Y:S01]  /*2ce0*/  FFMA.FTZ R125, R231, R229, R132 ;  /* 0x000000e5e77d7223 */ /* 0x000fe20000010084 */
[----:B------:R-:W-:Y:S01]  /*2cf0*/  FADD.FTZ R69, R69, R124 ;  /* 0x0000007c45457221 */ /* 0x000fe20000010000 */
[----:B------:R-:W-:Y:S01]  /*2d00*/  FFMA.FTZ R97, R228, R124, R97 ;  /* 0x0000007ce4617223 */ /* 0x000fe20000010061 */
[----:B------:R-:W-:Y:S01]  /*2d10*/  FADD.FTZ R137, -R126, R137 ;  /* 0x000000897e897221 */ /* 0x000fe20000010100 */
[----:B------:R-:W-:Y:S01]  /*2d20*/  FMUL.FTZ R223, R223, R127 ;  /* 0x0000007fdfdf7220 */ /* 0x000fe20000410000 */
[----:B------:R-:W-:Y:S01]  /*2d30*/  FADD.FTZ R130, R130, R227 ;  /* 0x000000e382827221 */ /* 0x000fe20000010000 */
[----:B------:R-:W-:Y:S01]  /*2d40*/  FFMA.FTZ R124, R228, R227, R125 ;  /* 0x000000e3e47c7223 */ /* 0x000fe2000001007d */
[----:B------:R-:W-:Y:S01]  /*2d50*/  FMUL.FTZ R226, R137, UR31 ;  /* 0x0000001f89e27c20 */ /* 0x000fe20008410000 */
[----:B------:R-:W-:Y:S01]  /*2d60*/  FADD.FTZ R68, R68, R131 ;  /* 0x0000008344447221 */ /* 0x000fe20000010000 */
        /* <DEDUP_REMOVED lines=8> */
[----:B------:R-:W-:Y:S01]  /*2df0*/  FFMA.FTZ R132, R226, R221, R125 ;  /* 0x000000dde2847223 */ /* 0x000fe2000001007d */
[----:B-1----:R-:W-:Y:S06]  /*2e00*/  BRA `(.L_x_1047) ;  /* 0x0000000400f07947 */ /* 0x002fec0003800000 */
.L_x_1034:
[----:B------:R-:W0:Y:S01]  /*2e10*/  S2R R167, SR_TID.X ;  /* 0x0000000000a77919 */ /* 0x000e220000002100 */
[----:B------:R-:W-:Y:S01]  /*2e20*/  UISETP.GE.AND UP3, UPT, UR11, 0x1, UPT ;  /* 0x000000010b00788c */ /* 0x000fe2000bf66270 */
[----:B------:R-:W-:Y:S01]  /*2e30*/  IMAD.MOV.U32 R137, RZ, RZ, RZ ;  /* 0x000000ffff897224 */ /* 0x000fe200078e00ff */
[----:B------:R-:W-:Y:S02]  /*2e40*/  UIMAD UR6, UR28, UR10, URZ ;  /* 0x0000000a1c0672a4 */ /* 0x000fe4000f8e02ff */
[----:B----4-:R-:W-:Y:S02]  /*2e50*/  UISETP.NE.U32.AND UP0, UPT, UR24, URZ, UPT ;  /* 0x000000ff1800728c */ /* 0x010fe4000bf05070 */
[----:B------:R-:W-:Y:S02]  /*2e60*/  PLOP3.LUT P0, PT, PT, PT, UP3, 0x80, 0x8 ;  /* 0x000000000008781c */ /* 0x000fe40003f0f038 */
[----:B------:R-:W-:-:S03]  /*2e70*/  UISETP.NE.AND.EX UP0, UPT, UR25, URZ, UPT, UP0 ;  /* 0x000000ff1900728c */ /* 0x000fc6000bf05300 */
[----:B------:R-:W-:-:S04]  /*2e80*/  @UP3 UIADD3 UR7, UPT, UPT, UR11, -0x1, URZ ;  /* 0xffffffff0b073890 */ /* 0x000fc8000fffe0ff */
[----:B------:R-:W-:Y:S02]  /*2e90*/  @UP3 UIMAD UR8, UR7, UR10, URZ ;  /* 0x0000000a070832a4 */ /* 0x000fe4000f8e02ff */
[----:B------:R-:W-:Y:S02]  /*2ea0*/  USHF.R.S32.HI UR7, URZ, 0x1f, UR6 ;  /* 0x0000001fff077899 */ /* 0x000fe40008011406 */
[----:B------:R-:W-:Y:S02]  /*2eb0*/  @UP3 USHF.R.S32.HI UR9, URZ, 0x1f, UR8 ;  /* 0x0000001fff093899 */ /* 0x000fe40008011408 */
[----:B------:R-:W-:Y:S02]  /*2ec0*/  ULEA.HI UR7, UR7, UR6, URZ, 0x2 ;  /* 0x0000000607077291 */ /* 0x000fe4000f8f10ff */
[----:B------:R-:W-:-:S04]  /*2ed0*/  @UP3 ULEA.HI UR9, UR9, UR8, URZ, 0x2 ;  /* 0x0000000809093291 */ /* 0x000fc8000f8f10ff */
[----:B------:R-:W-:Y:S02]  /*2ee0*/  MOV R246, UR7 ;  /* 0x0000000700f67c02 */ /* 0x000fe40008000f00 */
[----:B------:R-:W-:Y:S02]  /*2ef0*/  MOV R124, UR9 ;  /* 0x00000009007c7c02 */ /* 0x000fe40008000f00 */
[-C--:B0-----:R-:W-:Y:S02]  /*2f00*/  LEA.HI.SX32 R246, R246, R167.reuse, 0x1e ;  /* 0x000000a7f6f67211 */ /* 0x081fe400078ff2ff */
[----:B------:R-:W-:Y:S02]  /*2f10*/  @P0 LEA.HI.SX32 R137, R124, R167, 0x1e ;  /* 0x000000a77c890211 */ /* 0x000fe400078ff2ff */
[----:B------:R-:W-:Y:S01]  /*2f20*/  MOV R135, R246 ;  /* 0x000000f600877202 */ /* 0x000fe20000000f00 */
[----:B------:R-:W-:Y:S06]  /*2f30*/  BRA.U UP0, `(.L_x_1048) ;  /* 0x0000000100a07547 */ /* 0x000fec000b800000 */
[C---:B------:R-:W-:Y:S02]  /*2f40*/  ISETP.GE.U32.AND P0, PT, R166.reuse, 0x100, PT ;  /* 0x00000100a600780c */ /* 0x040fe40003f06070 */
[C---:B------:R-:W-:Y:S02]  /*2f50*/  ISETP.GE.U32.AND P1, PT, R166.reuse, 0x200, PT ;  /* 0x00000200a600780c */ /* 0x040fe40003f26070 */
[----:B------:R-:W-:-:S09]  /*2f60*/  ISETP.GE.U32.AND P2, PT, R166, 0x300, PT ;  /* 0x00000300a600780c */ /* 0x000fd20003f46070 */
[----:B------:R-:W0:Y:S01]  /*2f70*/  @P0 LDC.64 R126, c[0x0][0x3b0] ;  /* 0x0000ec00ff7e0b82 */ /* 0x000e220000000a00 */
[----:B------:R-:W-:-:S07]  /*2f80*/  ISETP.GE.U32.AND P3, PT, R166, 0x400, PT ;  /* 0x00000400a600780c */ /* 0x000fce0003f66070 */
[----:B------:R-:W2:Y:S01]  /*2f90*/  @P1 LDC.64 R124, c[0x0][0x3b0] ;  /* 0x0000ec00ff7c1b82 */ /* 0x000ea20000000a00 */
[C---:B------:R-:W-:Y:S02]  /*2fa0*/  ISETP.GE.U32.AND P4, PT, R166.reuse, 0x500, PT ;  /* 0x00000500a600780c */ /* 0x040fe40003f86070 */
[----:B------:R-:W-:-:S05]  /*2fb0*/  ISETP.GE.U32.AND P5, PT, R166, 0x600, PT ;  /* 0x00000600a600780c */ /* 0x000fca0003fa6070 */
[----:B------:R-:W3:Y:S01]  /*2fc0*/  @P2 LDC.64 R130, c[0x0][0x3b0] ;  /* 0x0000ec00ff822b82 */ /* 0x000ee20000000a00 */
[----:B0-----:R-:W-:-:S07]  /*2fd0*/  @P0 IMAD.WIDE.U32 R126, R137, 0x4, R126 ;  /* 0x00000004897e0825 */ /* 0x001fce00078e007e */
[----:B------:R-:W0:Y:S01]  /*2fe0*/  @P3 LDC.64 R128, c[0x0][0x3b0] ;  /* 0x0000ec00ff803b82 */ /* 0x000e220000000a00 */
[----:B------:R-:W-:Y:S01]  /*2ff0*/  @P0 IADD3 R137, PT, PT, R137, 0x100, RZ ;  /* 0x0000010089890810 */ /* 0x000fe20007ffe0ff */
[----:B------:R4:W5:Y:S04]  /*3000*/  @P0 LDG.E R9, desc[UR20][R126.64] ;  /* 0x000000147e090981 */ /* 0x000968000c1e1900 */
[----:B--2---:R-:W-:-:S05]  /*3010*/  @P1 IMAD.WIDE.U32 R124, R137, 0x4, R124 ;  /* 0x00000004897c1825 */ /* 0x004fca00078e007c */
[----:B------:R2:W5:Y:S01]  /*3020*/  @P1 LDG.E R8, desc[UR20][R124.64] ;  /* 0x000000147c081981 */ /* 0x000562000c1e1900 */
[----:B------:R-:W-:Y:S01]  /*3030*/  @P1 VIADD R137, R137, 0x100 ;  /* 0x0000010089891836 */ /* 0x000fe20000000000 */
[----:B----4-:R-:W4:Y:S03]  /*3040*/  @P4 LDC.64 R126, c[0x0][0x3b0] ;  /* 0x0000ec00ff7e4b82 */ /* 0x010f260000000a00 */
[----:B---3--:R-:W-:-:S05]  /*3050*/  @P2 IMAD.WIDE.U32 R130, R137, 0x4, R130 ;  /* 0x0000000489822825 */ /* 0x008fca00078e0082 */
[----:B--2---:R-:W2:Y:S01]  /*3060*/  @P5 LDC.64 R124, c[0x0][0x3b0] ;  /* 0x0000ec00ff7c5b82 */ /* 0x004ea20000000a00 */
[----:B------:R-:W-:Y:S01]  /*3070*/  @P2 IADD3 R137, PT, PT, R137, 0x100, RZ ;  /* 0x0000010089892810 */ /* 0x000fe20007ffe0ff */
[----:B------:R3:W5:Y:S04]  /*3080*/  @P2 LDG.E R7, desc[UR20][R130.64] ;  /* 0x0000001482072981 */ /* 0x000768000c1e1900 */
[C---:B0-----:R-:W-:Y:S01]  /*3090*/  @P3 IMAD.WIDE.U32 R128, R137.reuse, 0x4, R128 ;  /* 0x0000000489803825 */ /* 0x041fe200078e0080 */
[----:B------:R-:W-:-:S04]  /*30a0*/  @P3 IADD3 R137, PT, PT, R137, 0x100, RZ ;  /* 0x0000010089893810 */ /* 0x000fc80007ffe0ff */
[----:B------:R0:W5:Y:S01]  /*30b0*/  @P3 LDG.E R6, desc[UR20][R128.64] ;  /* 0x0000001480063981 */ /* 0x000162000c1e1900 */
[C---:B----4-:R-:W-:Y:S01]  /*30c0*/  @P4 IMAD.WIDE.U32 R126, R137.reuse, 0x4, R126 ;  /* 0x00000004897e4825 */ /* 0x050fe200078e007e */
[----:B------:R-:W-:-:S04]  /*30d0*/  @P4 IADD3 R137, PT, PT, R137, 0x100, RZ ;  /* 0x0000010089894810 */ /* 0x000fc80007ffe0ff */
[----:B------:R0:W5:Y:S01]  /*30e0*/  @P4 LDG.E R5, desc[UR20][R126.64] ;  /* 0x000000147e054981 */ /* 0x000162000c1e1900 */
[----:B--2---:R-:W-:-:S05]  /*30f0*/  @P5 IMAD.WIDE.U32 R124, R137, 0x4, R124 ;  /* 0x00000004897c5825 */ /* 0x004fca00078e007c */
[----:B------:R0:W5:Y:S01]  /*3100*/  @P5 LDG.E R4, desc[UR20][R124.64] ;  /* 0x000000147c045981 */ /* 0x000162000c1e1900 */
[----:B------:R-:W-:Y:S01]  /*3110*/  ISETP.GE.U32.AND P6, PT, R166, 0x700, PT ;  /* 0x00000700a600780c */ /* 0x000fe20003fc6070 */
[----:B---3--:R-:W-:Y:S01]  /*3120*/  HFMA2 R130, -RZ, RZ, 0, 0 ;  /* 0x00000000ff827431 */ /* 0x008fe200000001ff */
[----:B------:R-:W-:Y:S01]  /*3130*/  LOP3.LUT R2, R2, 0xfffffffd, RZ, 0xc0, !PT ;  /* 0xfffffffd02027812 */ /* 0x000fe200078ec0ff */
[----:B------:R-:W-:Y:S01]  /*3140*/  @P5 VIADD R137, R137, 0x100 ;  /* 0x0000010089895836 */ /* 0x000fe20000000000 */
[----:B------:R-:W-:-:S09]  /*3150*/  MOV R132, RZ ;  /* 0x000000ff00847202 */ /* 0x000fd20000000f00 */
[----:B------:R-:W-:Y:S01]  /*3160*/  @P6 LOP3.LUT R2, R2, 0x2, RZ, 0xfc, !PT ;  /* 0x0000000202026812 */ /* 0x000fe200078efcff */
[----:B0-----:R-:W-:Y:S06]  /*3170*/  @!P6 BRA `(.L_x_1047) ;  /* 0x000000040014e947 */ /* 0x001fec0003800000 */
[----:B------:R-:W0:Y:S02]  /*3180*/  LDC.64 R124, c[0x0][0x3b0] ;  /* 0x0000ec00ff7c7b82 */ /* 0x000e240000000a00 */
[----:B0-----:R-:W-:-:S05]  /*3190*/  IMAD.WIDE.U32 R124, R137, 0x4, R124 ;  /* 0x00000004897c7825 */ /* 0x001fca00078e007c */
[----:B------:R2:W5:Y:S01]  /*31a0*/  LDG.E R0, desc[UR20][R124.64] ;  /* 0x000000147c007981 */ /* 0x000562000c1e1900 */
[----:B------:R-:W-:Y:S05]  /*31b0*/  BRA `(.L_x_1047) ;  /* 0x0000000400047947 */ /* 0x000fea0003800000 */
.L_x_1048:
[C---:B------:R-:W-:Y:S02]  /*31c0*/  ISETP.GE.U32.AND P0, PT, R166.reuse, 0x100, PT ;  /* 0x00000100a600780c */ /* 0x040fe40003f06070 */
[C---:B------:R-:W-:Y:S02]  /*31d0*/  ISETP.GE.U32.AND P1, PT, R166.reuse, 0x200, PT ;  /* 0x00000200a600780c */ /* 0x040fe40003f26070 */
[C---:B------:R-:W-:Y:S02]  /*31e0*/  ISETP.GE.U32.AND P2, PT, R166.reuse, 0x300, PT ;  /* 0x00000300a600780c */ /* 0x040fe40003f46070 */
[----:B------:R-:W-:-:S07]  /*31f0*/  ISETP.GE.U32.AND P3, PT, R166, 0x400, PT ;  /* 0x00000400a600780c */ /* 0x000fce0003f66070 */
[----:B------:R-:W0:Y:S08]  /*3200*/  @P0 LDC.64 R128, c[0x0][0x3b0] ;  /* 0x0000ec00ff800b82 */ /* 0x000e300000000a00 */
[----:B------:R-:W2:Y:S01]  /*3210*/  @P1 LDC.64 R126, c[0x0][0x3b0] ;  /* 0x0000ec00ff7e1b82 */ /* 0x000ea20000000a00 */
[----:B------:R-:W-:-:S07]  /*3220*/  ISETP.GE.U32.AND P4, PT, R166, 0x500, PT ;  /* 0x00000500a600780c */ /* 0x000fce0003f86070 */
[----:B------:R-:W3:Y:S01]  /*3230*/  @P2 LDC.64 R130, c[0x0][0x3b0] ;  /* 0x0000ec00ff822b82 */ /* 0x000ee20000000a00 */
[----:B------:R-:W-:-:S07]  /*3240*/  ISETP.GE.U32.AND P5, PT, R166, 0x600, PT ;  /* 0x00000600a600780c */ /* 0x000fce0003fa6070 */
[----:B------:R-:W4:Y:S01]  /*3250*/  @P3 LDC.64 R124, c[0x0][0x3b0] ;  /* 0x0000ec00ff7c3b82 */ /* 0x000f220000000a00 */
[C---:B0-----:R-:W-:Y:S01]  /*3260*/  @P0 IMAD.WIDE.U32 R128, R137.reuse, 0x4, R128 ;  /* 0x0000000489800825 */ /* 0x041fe200078e0080 */
[----:B------:R-:W-:Y:S02]  /*3270*/  @P0 IADD3 R137, PT, PT, R137, 0x100, RZ ;  /* 0x0000010089890810 */ /* 0x000fe40007ffe0ff */
[----:B------:R-:W-:Y:S02]  /*3280*/  ISETP.GE.U32.AND P6, PT, R166, 0x700, PT ;  /* 0x00000700a600780c */ /* 0x000fe40003fc6070 */
[----:B------:R0:W5:Y:S01]  /*3290*/  @P0 LDG.E R9, desc[UR20][R128.64] ;  /* 0x0000001480090981 */ /* 0x000162000c1e1900 */
[C---:B--2---:R-:W-:Y:S01]  /*32a0*/  @P1 IMAD.WIDE.U32 R126, R137.reuse, 0x4, R126 ;  /* 0x00000004897e1825 */ /* 0x044fe200078e007e */
[----:B------:R-:W2:Y:S03]  /*32b0*/  @P0 LDC.64 R132, c[0x0][0x438] ;  /* 0x00010e00ff840b82 */ /* 0x000ea60000000a00 */
[----:B------:R-:W-:Y:S01]  /*32c0*/  @P1 VIADD R137, R137, 0x100 ;  /* 0x0000010089891836 */ /* 0x000fe20000000000 */
[----:B------:R1:W5:Y:S03]  /*32d0*/  @P1 LDG.E R8, desc[UR20][R126.64] ;  /* 0x000000147e081981 */ /* 0x000366000c1e1900 */
[C---:B---3--:R-:W-:Y:S01]  /*32e0*/  @P2 IMAD.WIDE.U32 R130, R137.reuse, 0x4, R130 ;  /* 0x0000000489822825 */ /* 0x048fe200078e0082 */
[----:B0-----:R-:W0:Y:S01]  /*32f0*/  @P4 LDC.64 R128, c[0x0][0x3b0] ;  /* 0x0000ec00ff804b82 */ /* 0x001e220000000a00 */
[----:B------:R-:W-:-:S03]  /*3300*/  @P2 IADD3 R137, PT, PT, R137, 0x100, RZ ;  /* 0x0000010089892810 */ /* 0x000fc60007ffe0ff */
[----:B------:R3:W5:Y:S02]  /*3310*/  @P2 LDG.E R7, desc[UR20][R130.64] ;  /* 0x0000001482072981 */ /* 0x000764000c1e1900 */
[C---:B----4-:R-:W-:Y:S02]  /*3320*/  @P3 IMAD.WIDE.U32 R138, R137.reuse, 0x4, R124 ;  /* 0x00000004898a3825 */ /* 0x050fe400078e007c */
[----:B-1----:R-:W1:Y:S01]  /*3330*/  @P5 LDC.64 R126, c[0x0][0x3b0] ;  /* 0x0000ec00ff7e5b82 */ /* 0x002e620000000a00 */
[----:B------:R-:W-:Y:S02]  /*3340*/  @P3 IADD3 R137, PT, PT, R137, 0x100, RZ ;  /* 0x0000010089893810 */ /* 0x000fe40007ffe0ff */
[----:B------:R2:W5:Y:S01]  /*3350*/  @P3 LDG.E R6, desc[UR20][R138.64] ;  /* 0x000000148a063981 */ /* 0x000562000c1e1900 */
[----:B------:R-:W-:-:S04]  /*3360*/  LOP3.LUT R2, R2, 0xfffffffd, RZ, 0xc0, !PT ;  /* 0xfffffffd02027812 */ /* 0x000fc800078ec0ff */
[----:B------:R-:W4:Y:S01]  /*3370*/  @P6 LDC.64 R124, c[0x0][0x3b0] ;  /* 0x0000ec00ff7c6b82 */ /* 0x000f220000000a00 */
[----:B------:R-:W-:-:S07]  /*3380*/  @P6 LOP3.LUT R2, R2, 0x2, RZ, 0xfc, !PT ;  /* 0x0000000202026812 */ /* 0x000fce00078efcff */
[----:B---3--:R-:W3:Y:S01]  /*3390*/  @P1 LDC.64 R130, c[0x0][0x438] ;  /* 0x00010e00ff821b82 */ /* 0x008ee20000000a00 */
[C---:B0-----:R-:W-:Y:S01]  /*33a0*/  @P4 IMAD.WIDE.U32 R128, R137.reuse, 0x4, R128 ;  /* 0x0000000489804825 */ /* 0x041fe200078e0080 */
[----:B------:R-:W-:-:S03]  /*33b0*/  @P4 IADD3 R137, PT, PT, R137, 0x100, RZ ;  /* 0x0000010089894810 */ /* 0x000fc60007ffe0ff */
[C---:B--2---:R-:W-:Y:S01]  /*33c0*/  @P0 IMAD.WIDE.U32 R138, R135.reuse, 0x8, R132 ;  /* 0x00000008878a0825 */ /* 0x044fe200078e0084 */
[----:B------:R-:W-:Y:S01]  /*33d0*/  @P0 IADD3 R135, PT, PT, R135, 0x100, RZ ;  /* 0x0000010087870810 */ /* 0x000fe20007ffe0ff */
[----:B------:R0:W5:Y:S01]  /*33e0*/  @P4 LDG.E R5, desc[UR20][R128.64] ;  /* 0x0000001480054981 */ /* 0x000162000c1e1900 */
[----:B------:R-:W2:Y:S01]  /*33f0*/  @P2 LDC.64 R132, c[0x0][0x438] ;  /* 0x00010e00ff842b82 */ /* 0x000ea20000000a00 */
[C---:B-1----:R-:W-:Y:S02]  /*3400*/  @P5 IMAD.WIDE.U32 R126, R137.reuse, 0x4, R126 ;  /* 0x00000004897e5825 */ /* 0x042fe400078e007e */
[----:B------:R-:W5:Y:S02]  /*3410*/  @P0 LDG.E.64 R182, desc[UR20][R138.64] ;  /* 0x000000148ab60981 */ /* 0x000f64000c1e1b00 */
[----:B------:R-:W-:Y:S02]  /*3420*/  @P5 VIADD R137, R137, 0x100 ;  /* 0x0000010089895836 */ /* 0x000fe40000000000 */
[----:B------:R1:W5:Y:S02]  /*3430*/  @P5 LDG.E R4, desc[UR20][R126.64] ;  /* 0x000000147e045981 */ /* 0x000364000c1e1900 */
[----:B----4-:R-:W-:Y:S01]  /*3440*/  @P6 IMAD.WIDE.U32 R124, R137, 0x4, R124 ;  /* 0x00000004897c6825 */ /* 0x010fe200078e007c */
[----:B0-----:R-:W0:Y:S04]  /*3450*/  @P4 LDC.64 R128, c[0x0][0x438] ;  /* 0x00010e00ff804b82 */ /* 0x001e280000000a00 */
[----:B------:R4:W5:Y:S01]  /*3460*/  @P6 LDG.E R0, desc[UR20][R124.64] ;  /* 0x000000147c006981 */ /* 0x000962000c1e1900 */
[----:B---3--:R-:W-:-:S03]  /*3470*/  @P1 IMAD.WIDE.U32 R136, R135, 0x8, R130 ;  /* 0x0000000887881825 */ /* 0x008fc600078e0082 */
[----:B------:R-:W3:Y:S01]  /*3480*/  @P3 LDC.64 R130, c[0x0][0x438] ;  /* 0x00010e00ff823b82 */ /* 0x000ee20000000a00 */
[----:B------:R-:W-:Y:S01]  /*3490*/  @P1 IADD3 R135, PT, PT, R135, 0x100, RZ ;  /* 0x0000010087871810 */ /* 0x000fe20007ffe0ff */
[----:B------:R-:W5:Y:S06]  /*34a0*/  @P1 LDG.E.64 R180, desc[UR20][R136.64] ;  /* 0x0000001488b41981 */ /* 0x000f6c000c1e1b00 */
[----:B-1----:R-:W1:Y:S01]  /*34b0*/  @P5 LDC.64 R126, c[0x0][0x438] ;  /* 0x00010e00ff7e5b82 */ /* 0x002e620000000a00 */
[C---:B--2---:R-:W-:Y:S01]  /*34c0*/  @P2 IMAD.WIDE.U32 R132, R135.reuse, 0x8, R132 ;  /* 0x0000000887842825 */ /* 0x044fe200078e0084 */
[----:B------:R-:W-:-:S04]  /*34d0*/  @P2 IADD3 R135, PT, PT, R135, 0x100, RZ ;  /* 0x0000010087872810 */ /* 0x000fc80007ffe0ff */
[----:B------:R-:W5:Y:S02]  /*34e0*/  @P2 LDG.E.64 R178, desc[UR20][R132.64] ;  /* 0x0000001484b22981 */ /* 0x000f64000c1e1b00 */
[----:B----4-:R-:W2:Y:S01]  /*34f0*/  @P6 LDC.64 R124, c[0x0][0x438] ;  /* 0x00010e00ff7c6b82 */ /* 0x010ea20000000a00 */
[----:B---3--:R-:W-:-:S04]  /*3500*/  @P3 IMAD.WIDE.U32 R130, R135, 0x8, R130 ;  /* 0x0000000887823825 */ /* 0x008fc800078e0082 */
[----:B------:R-:W-:Y:S01]  /*3510*/  @P3 VIADD R135, R135, 0x100 ;  /* 0x0000010087873836 */ /* 0x000fe20000000000 */
[----:B------:R3:W5:Y:S03]  /*3520*/  @P3 LDG.E.64 R176, desc[UR20][R130.64] ;  /* 0x0000001482b03981 */ /* 0x000766000c1e1b00 */
[C---:B0-----:R-:W-:Y:S01]  /*3530*/  @P4 IMAD.WIDE.U32 R128, R135.reuse, 0x8, R128 ;  /* 0x0000000887804825 */ /* 0x041fe200078e0080 */
[----:B------:R-:W-:-:S04]  /*3540*/  @P4 IADD3 R135, PT, PT, R135, 0x100, RZ ;  /* 0x0000010087874810 */ /* 0x000fc80007ffe0ff */
[----:B------:R0:W5:Y:S01]  /*3550*/  @P4 LDG.E.64 R174, desc[UR20][R128.64] ;  /* 0x0000001480ae4981 */ /* 0x000162000c1e1b00 */
[C---:B-1----:R-:W-:Y:S01]  /*3560*/  @P5 IMAD.WIDE.U32 R126, R135.reuse, 0x8, R126 ;  /* 0x00000008877e5825 */ /* 0x042fe200078e007e */
[----:B------:R-:W-:-:S04]  /*3570*/  @P5 IADD3 R135, PT, PT, R135, 0x100, RZ ;  /* 0x0000010087875810 */ /* 0x000fc80007ffe0ff */
[----:B------:R0:W5:Y:S01]  /*3580*/  @P5 LDG.E.64 R172, desc[UR20][R126.64] ;  /* 0x000000147eac5981 */ /* 0x000162000c1e1b00 */
[----:B--2---:R-:W-:-:S05]  /*3590*/  @P6 IMAD.WIDE.U32 R124, R135, 0x8, R124 ;  /* 0x00000008877c6825 */ /* 0x004fca00078e007c */
[----:B------:R0:W5:Y:S01]  /*35a0*/  @P6 LDG.E.64 R170, desc[UR20][R124.64] ;  /* 0x000000147caa6981 */ /* 0x000162000c1e1b00 */
[----:B---3--:R-:W-:Y:S02]  /*35b0*/  HFMA2 R130, -RZ, RZ, 0, 0 ;  /* 0x00000000ff827431 */ /* 0x008fe400000001ff */
[----:B------:R-:W-:-:S07]  /*35c0*/  IMAD.MOV.U32 R132, RZ, RZ, RZ ;  /* 0x000000ffff847224 */ /* 0x000fce00078e00ff */
.L_x_1047:
[----:B-1----:R-:W-:Y:S05]  /*35d0*/  BSYNC.RECONVERGENT B0 ;  /* 0x0000000000007941 */ /* 0x002fea0003800200 */
.L_x_1033:
[----:B0-2---:R-:W0:Y:S01]  /*35e0*/  SHFL.DOWN PT, R125, R130, 0x10, 0x1f ;  /* 0x0a001f00827d7f89 */ /* 0x005e2200000e0000 */
        /* <DEDUP_REMOVED lines=30> */
.L_x_1050:
[----:B------:R-:W-:Y:S05]  /*37d0*/  BSYNC.RECONVERGENT B0 ;  /* 0x0000000000007941 */ /* 0x000fea0003800200 */
.L_x_1049:
[----:B------:R-:W1:Y:S01]  /*37e0*/  S2UR UR7, SR_CgaCtaId ;  /* 0x00000000000779c3 */ /* 0x000e620000008800 */
[----:B------:R-:W-:-:S07]  /*37f0*/  @UP3 UIADD3 UR11, UPT, UPT, UR11, -0x1, URZ ;  /* 0xffffffff0b0b3890 */ /* 0x000fce000fffe0ff */
[----:B------:R-:W-:Y:S01]  /*3800*/  BAR.SYNC.DEFER_BLOCKING 0x0 ;  /* 0x0000000000007b1d */ /* 0x000fe20000010000 */
[----:B------:R-:W-:Y:S01]  /*3810*/  PLOP3.LUT P6, PT, PT, PT, UP3, 0x80, 0x8 ;  /* 0x000000000008781c */ /* 0x000fe20003fcf038 */
[----:B------:R-:W-:Y:S01]  /*3820*/  @UP3 UIMAD UR11, UR11, UR10, URZ ;  /* 0x0000000a0b0b32a4 */ /* 0x000fe2000f8e02ff */
[----:B------:R-:W-:-:S03]  /*3830*/  MOV R250, RZ ;  /* 0x000000ff00fa7202 */ /* 0x000fc60000000f00 */
[----:B------:R-:W-:Y:S01]  /*3840*/  BSSY.RECONVERGENT B0, `(.L_x_1051) ;  /* 0x000017f000007945 */ /* 0x000fe20003800200 */
[----:B------:R-:W-:-:S04]  /*3850*/  @UP3 USHF.R.S32.HI UR6, URZ, 0x1f, UR11 ;  /* 0x0000001fff063899 */ /* 0x000fc8000801140b */
[----:B------:R-:W-:-:S06]  /*3860*/  @UP3 ULEA.HI UR6, UR6, UR11, URZ, 0x2 ;  /* 0x0000000b06063291 */ /* 0x000fcc000f8f10ff */
[----:B0-----:R-:W-:Y:S01]  /*3870*/  MOV R124, UR6 ;  /* 0x00000006007c7c02 */ /* 0x001fe20008000f00 */
[----:B------:R-:W-:-:S03]  /*3880*/  UMOV UR6, 0x400 ;  /* 0x0000040000067882 */ /* 0x000fc60000000000 */
[----:B------:R-:W-:Y:S01]  /*3890*/  @P6 LEA.HI.SX32 R250, R124, R167, 0x1e ;  /* 0x000000a77cfa6211 */ /* 0x000fe200078ff2ff */
[----:B-1----:R-:W-:Y:S01]  /*38a0*/  ULEA UR6, UR7, UR6, 0x18 ;  /* 0x0000000607067291 */ /* 0x002fe2000f8ec0ff */
[----:B------:R-:W-:-:S03]  /*38b0*/  ISETP.NE.AND P6, PT, RZ, UR29, PT ;  /* 0x0000001dff007c0c */ /* 0x000fc6000bfc5270 */
[----:B------:R-:W-:Y:S02]  /*38c0*/  UIADD3 UR7, UPT, UPT, UR6, 0x7040, URZ ;  /* 0x0000704006077890 */ /* 0x000fe4000fffe0ff */
[----:B------:R-:W-:Y:S02]  /*38d0*/  @!UP1 UIADD3 UR7, UPT, UPT, UR6, 0x7000, URZ ;  /* 0x0000700006079890 */ /* 0x000fe4000fffe0ff */
[----:B------:R-:W-:Y:S02]  /*38e0*/  UIADD3 UR8, UPT, UPT, UR6, 0x7060, URZ ;  /* 0x0000706006087890 */ /* 0x000fe4000fffe0ff */
[----:B------:R-:W-:Y:S02]  /*38f0*/  @!UP1 UIADD3 UR8, UPT, UPT, UR6, 0x7020, URZ ;  /* 0x0000702006089890 */ /* 0x000fe4000fffe0ff */
[----:B------:R-:W-:Y:S02]  /*3900*/  UIADD3 UR9, UPT, UPT, UR6, 0x7070, URZ ;  /* 0x0000707006097890 */ /* 0x000fe4000fffe0ff */
[----:B------:R-:W-:Y:S01]  /*3910*/  @!UP1 UIADD3 UR9, UPT, UPT, UR6, 0x7030, URZ ;  /* 0x0000703006099890 */ /* 0x000fe2000fffe0ff */
[----:B------:R-:W0:Y:S01]  /*3920*/  LDS.128 R124, [UR7] ;  /* 0x00000007ff7c7984 */ /* 0x000e220008000c00 */
[----:B------:R-:W-:-:S02]  /*3930*/  UIADD3 UR7, UPT, UPT, UR6, 0x7050, URZ ;  /* 0x0000705006077890 */ /* 0x000fc4000fffe0ff */
[----:B------:R-:W-:Y:S01]  /*3940*/  @!UP1 UIADD3 UR7, UPT, UPT, UR6, 0x7010, URZ ;  /* 0x0000701006079890 */ /* 0x000fe2000fffe0ff */
[----:B------:R-:W-:Y:S04]  /*3950*/  LDS.128 R132, [UR8] ;  /* 0x00000008ff847984 */ /* 0x000fe80008000c00 */
[----:B------:R-:W-:Y:S01]  /*3960*/  LDS.128 R136, [UR9] ;  /* 0x00000009ff887984 */ /* 0x000fe20008000c00 */
[----:B0-----:R-:W-:Y:S01]  /*3970*/  FADD.FTZ R129, RZ, R124 ;  /* 0x0000007cff817221 */ /* 0x001fe20000010000 */
[----:B------:R-:W-:-:S03]  /*3980*/  FADD.FTZ R124, RZ, R125 ;  /* 0x0000007dff7c7221 */ /* 0x000fc60000010000 */
[----:B------:R-:W-:Y:S01]  /*3990*/  FADD.FTZ R251, R126, R129 ;  /* 0x000000817efb7221 */ /* 0x000fe20000010000 */
[----:B------:R-:W-:Y:S01]  /*39a0*/  FADD.FTZ R124, R127, R124 ;  /* 0x0000007c7f7c7221 */ /* 0x000fe20000010000 */
[----:B------:R-:W0:Y:S03]  /*39b0*/  LDS.128 R128, [UR7] ;  /* 0x00000007ff807984 */ /* 0x000e260008000c00 */
[----:B0-----:R-:W-:Y:S01]  /*39c0*/  FADD.FTZ R124, R124, R129 ;  /* 0x000000817c7c7221 */ /* 0x001fe20000010000 */
[----:B------:R-:W-:-:S03]  /*39d0*/  FADD.FTZ R251, R251, R128 ;  /* 0x00000080fbfb7221 */ /* 0x000fc60000010000 */
[----:B------:R-:W-:Y:S01]  /*39e0*/  FADD.FTZ R124, R131, R124 ;  /* 0x0000007c837c7221 */ /* 0x000fe20000010000 */
        /* <DEDUP_REMOVED lines=24> */
.L_x_1053:
[----:B------:R-:W-:Y:S05]  /*3b70*/  BRA.U UP0, `(.L_x_1054) ;  /* 0x00000009005c7547 */ /* 0x000fea000b800000 */
[----:B------:R-:W-:-:S04]  /*3b80*/  UISETP.NE.U32.AND UP0, UPT, UR4, URZ, UPT ;  /* 0x000000ff0400728c */ /* 0x000fc8000bf05070 */
[----:B------:R-:W-:-:S09]  /*3b90*/  UISETP.NE.AND.EX UP0, UPT, UR5, URZ, UPT, UP0 ;  /* 0x000000ff0500728c */ /* 0x000fd2000bf05300 */
[----:B------:R-:W-:Y:S05]  /*3ba0*/  BRA.U UP0, `(.L_x_1055) ;  /* 0x0000000500247547 */ /* 0x000fea000b800000 */
[----:B------:R-:W-:Y:S05]  /*3bb0*/  BRA.U !UP3, `(.L_x_1056) ;  /* 0x000000010b447547 */ /* 0x000fea000b800000 */
[----:B------:R-:W-:Y:S01]  /*3bc0*/  FFMA.FTZ R125, R3, UR6, R126 ;  /* 0x00000006037d7c23 */ /* 0x000fe2000801007e */
[----:B------:R-:W-:Y:S01]  /*3bd0*/  ISETP.LT.AND P6, PT, RZ, UR32, PT ;  /* 0x00000020ff007c0c */ /* 0x000fe2000bfc1270 */
[----:B------:R-:W-:Y:S02]  /*3be0*/  HFMA2 R127, -RZ, RZ, 0, 0 ;  /* 0x00000000ff7f7431 */ /* 0x000fe400000001ff */
[----:B------:R-:W-:-:S04]  /*3bf0*/  FADD.FTZ R125, R214, -R125 ;  /* 0x8000007dd67d7221 */ /* 0x000fc80000010000 */
[----:B------:R-:W-:-:S05]  /*3c00*/  FMUL.FTZ R125, R125, UR31 ;  /* 0x0000001f7d7d7c20 */ /* 0x000fca0008410000 */
[----:B------:R-:W-:Y:S02]  /*3c10*/  FSEL R125, R125, RZ, P6 ;  /* 0x000000ff7d7d7208 */ /* 0x000fe40003000000 */
[----:B-----5:R-:W-:-:S03]  /*3c20*/  LOP3.LUT P6, RZ, R9, 0xff, RZ, 0xc0, !PT ;  /* 0x000000ff09ff7812 */ /* 0x020fc600078cc0ff */
[----:B------:R-:W-:-:S04]  /*3c30*/  FMUL.FTZ R125, R125, UR23 ;  /* 0x000000177d7d7c20 */ /* 0x000fc80008410000 */
[----:B------:R-:W-:Y:S01]  /*3c40*/  FMUL.FTZ R129, R125, UR22 ;  /* 0x000000167d817c20 */ /* 0x000fe20008410000 */
[----:B------:R-:W-:-:S05]  /*3c50*/  MOV R125, RZ ;  /* 0x000000ff007d7202 */ /* 0x000fca0000000f00 */
[----:B------:R-:W-:-:S04]  /*3c60*/  @P6 IMAD.U32 R124, R37, 0x10000, RZ ;  /* 0x00010000257c6824 */ /* 0x000fc800078e00ff */
[----:B------:R-:W-:Y:S01]  /*3c70*/  @P6 FMUL.FTZ R127, R129, R124 ;  /* 0x0000007c817f6220 */ /* 0x000fe20000410000 */
[----:B------:R-:W-:-:S04]  /*3c80*/  @P6 SHF.L.U32 R124, R244, 0x10, RZ ;  /* 0x00000010f47c6819 */ /* 0x000fc800000006ff */
[----:B------:R-:W-:Y:S01]  /*3c90*/  F2FP.BF16.F32.PACK_AB R127, RZ, R127 ;  /* 0x0000007fff7f723e */ /* 0x000fe200000010ff */
[----:B------:R-:W-:-:S03]  /*3ca0*/  @P6 FMUL.FTZ R125, R129, R124 ;  /* 0x0000007c817d6220 */ /* 0x000fc60000410000 */
[----:B------:R-:W-:Y:S01]  /*3cb0*/  PRMT R168, R127, 0x7610, R168 ;  /* 0x000076107fa87816 */ /* 0x000fe200000000a8 */
[----:B------:R-:W-:-:S07]  /*3cc0*/  FADD.FTZ R64, R64, R125 ;  /* 0x0000007d40407221 */ /* 0x000fce0000010000 */
.L_x_1056:
        /* <DEDUP_REMOVED lines=9> */
[----:B------:R-:W-:-:S06]  /*3d60*/  FMUL.FTZ R128, R125, UR22 ;  /* 0x000000167d807c20 */ /* 0x000fcc0008410000 */
[----:B------:R-:W-:Y:S01]  /*3d70*/  @P6 IMAD.U32 R124, R36, 0x10000, RZ ;  /* 0x00010000247c6824 */ /* 0x000fe200078e00ff */
[----:B------:R-:W-:-:S03]  /*3d80*/  @P6 SHF.L.U32 R125, R249, 0x10, RZ ;  /* 0x00000010f97d6819 */ /* 0x000fc600000006ff */
[C---:B------:R-:W-:Y:S01]  /*3d90*/  @P6 FMUL.FTZ R127, R128.reuse, R124 ;  /* 0x0000007c807f6220 */ /* 0x040fe20000410000 */
[----:B------:R-:W-:Y:S01]  /*3da0*/  MOV R124, RZ ;  /* 0x000000ff007c7202 */ /* 0x000fe20000000f00 */
[----:B------:R-:W-:-:S03]  /*3db0*/  @P6 FMUL.FTZ R124, R128, R125 ;  /* 0x0000007d807c6220 */ /* 0x000fc60000410000 */
[----:B------:R-:W-:Y:S01]  /*3dc0*/  F2FP.BF16.F32.PACK_AB R127, RZ, R127 ;  /* 0x0000007fff7f723e */ /* 0x000fe200000010ff */
[----:B------:R-:W-:-:S03]  /*3dd0*/  FADD.FTZ R65, R65, R124 ;  /* 0x0000007c41417221 */ /* 0x000fc60000010000 */
[----:B------:R-:W-:-:S07]  /*3de0*/  PRMT R169, R127, 0x7610, R169 ;  /* 0x000076107fa97816 */ /* 0x000fce00000000a9 */
.L_x_1057:
[----:B------:R-:W-:Y:S05]  /*3df0*/  BRA.U !UP3, `(.L_x_1058) ;  /* 0x000000010b447547 */ /* 0x000fea000b800000 */
[----:B------:R-:W-:Y:S01]  /*3e00*/  FFMA.FTZ R124, R245, UR6, R126 ;  /* 0x00000006f57c7c23 */ /* 0x000fe2000801007e */
[----:B------:R-:W-:Y:S01]  /*3e10*/  ISETP.LT.AND P6, PT, RZ, UR32, PT ;  /* 0x00000020ff007c0c */ /* 0x000fe2000bfc1270 */
[----:B------:R-:W-:Y:S01]  /*3e20*/  HFMA2 R127, -RZ, RZ, 0, 0 ;  /* 0x00000000ff7f7431 */ /* 0x000fe200000001ff */
[----:B------:R-:W-:Y:S01]  /*3e30*/  MOV R125, RZ ;  /* 0x000000ff007d7202 */ /* 0x000fe20000000f00 */
[----:B------:R-:W-:-:S04]  /*3e40*/  FADD.FTZ R124, R243, -R124 ;  /* 0x8000007cf37c7221 */ /* 0x000fc80000010000 */
[----:B------:R-:W-:-:S05]  /*3e50*/  FMUL.FTZ R124, R124, UR31 ;  /* 0x0000001f7c7c7c20 */ /* 0x000fca0008410000 */
[----:B------:R-:W-:Y:S02]  /*3e60*/  FSEL R124, R124, RZ, P6 ;  /* 0x000000ff7c7c7208 */ /* 0x000fe40003000000 */
[----:B-----5:R-:W-:-:S03]  /*3e70*/  LOP3.LUT P6, RZ, R9, 0xff0000, RZ, 0xc0, !PT ;  /* 0x00ff000009ff7812 */ /* 0x020fc600078cc0ff */
[----:B------:R-:W-:-:S04]  /*3e80*/  FMUL.FTZ R124, R124, UR23 ;  /* 0x000000177c7c7c20 */ /* 0x000fc80008410000 */
[----:B------:R-:W-:-:S06]  /*3e90*/  FMUL.FTZ R129, R124, UR22 ;  /* 0x000000167c817c20 */ /* 0x000fcc0008410000 */
[----:B------:R-:W-:-:S04]  /*3ea0*/  @P6 IMAD.U32 R124, R35, 0x10000, RZ ;  /* 0x00010000237c6824 */ /* 0x000fc800078e00ff */
[----:B------:R-:W-:Y:S01]  /*3eb0*/  @P6 FMUL.FTZ R127, R129, R124 ;  /* 0x0000007c817f6220 */ /* 0x000fe20000410000 */
[----:B------:R-:W-:-:S04]  /*3ec0*/  @P6 SHF.L.U32 R124, R248, 0x10, RZ ;  /* 0x00000010f87c6819 */ /* 0x000fc800000006ff */
[----:B------:R-:W-:Y:S01]  /*3ed0*/  F2FP.BF16.F32.PACK_AB R127, RZ, R127 ;  /* 0x0000007fff7f723e */ /* 0x000fe200000010ff */
[----:B------:R-:W-:-:S03]  /*3ee0*/  @P6 FMUL.FTZ R125, R129, R124 ;  /* 0x0000007c817d6220 */ /* 0x000fc60000410000 */
[----:B------:R-:W-:Y:S01]  /*3ef0*/  PRMT R184, R127, 0x7610, R184 ;  /* 0x000076107fb87816 */ /* 0x000fe200000000b8 */
[----:B------:R-:W-:-:S07]  /*3f00*/  FADD.FTZ R66, R66, R125 ;  /* 0x0000007d42427221 */ /* 0x000fce0000010000 */
.L_x_1058:
[----:B------:R-:W-:Y:S05]  /*3f10*/  BRA.U !UP3, `(.L_x_1059) ;  /* 0x0000000d0bec7547 */ /* 0x000fea000b800000 */
[----:B------:R-:W-:Y:S01]  /*3f20*/  FFMA.FTZ R125, R242, UR6, R126 ;  /* 0x00000006f27d7c23 */ /* 0x000fe2000801007e */
[----:B------:R-:W-:Y:S01]  /*3f30*/  ISETP.LT.AND P6, PT, RZ, UR32, PT ;  /* 0x00000020ff007c0c */ /* 0x000fe2000bfc1270 */
[----:B------:R-:W-:Y:S02]  /*3f40*/  HFMA2 R127, -RZ, RZ, 0, 0 ;  /* 0x00000000ff7f7431 */ /* 0x000fe400000001ff */
[----:B------:R-:W-:-:S04]  /*3f50*/  FADD.FTZ R125, R240, -R125 ;  /* 0x8000007df07d7221 */ /* 0x000fc80000010000 */
[----:B------:R-:W-:-:S05]  /*3f60*/  FMUL.FTZ R125, R125, UR31 ;  /* 0x0000001f7d7d7c20 */ /* 0x000fca0008410000 */
[----:B------:R-:W-:Y:S02]  /*3f70*/  FSEL R125, R125, RZ, P6 ;  /* 0x000000ff7d7d7208 */ /* 0x000fe40003000000 */
[----:B-----5:R-:W-:-:S03]  /*3f80*/  ISETP.GE.U32.AND P6, PT, R9, 0x1000000, PT ;  /* 0x010000000900780c */ /* 0x020fc60003fc6070 */
        /* <DEDUP_REMOVED lines=9> */
[----:B------:R-:W-:Y:S01]  /*4020*/  PRMT R185, R127, 0x7610, R185 ;  /* 0x000076107fb97816 */ /* 0x000fe200000000b9 */
[----:B------:R-:W-:Y:S06]  /*4030*/  BRA `(.L_x_1059) ;  /* 0x0000000c00a47947 */ /* 0x000fec0003800000 */
.L_x_1055:
        /* <DEDUP_REMOVED lines=20> */
[----:B-----5:R-:W-:Y:S01]  /*4180*/  LOP3.LUT P6, RZ, R9, 0xff, RZ, 0xc0, !PT ;  /* 0x000000ff09ff7812 */ /* 0x020fe200078cc0ff */
[----:B------:R-:W-:Y:S01]  /*4190*/  FMUL.FTZ R127, R127, UR23 ;  /* 0x000000177f7f7c20 */ /* 0x000fe20008410000 */
[----:B------:R-:W-:-:S03]  /*41a0*/  HFMA2 R128, -RZ, RZ, 0, 0 ;  /* 0x00000000ff807431 */ /* 0x000fc600000001ff */
[----:B------:R-:W-:Y:S01]  /*41b0*/  FMUL.FTZ R129, R127, UR22 ;  /* 0x000000167f817c20 */ /* 0x000fe20008410000 */
[----:B------:R-:W-:-:S07]  /*41c0*/  MOV R127, RZ ;  /* 0x000000ff007f7202 */ /* 0x000fce0000000f00 */
[----:B------:R-:W-:-:S04]  /*41d0*/  @P6 IMAD.U32 R132, R37, 0x10000, RZ ;  /* 0x0001000025846824 */ /* 0x000fc800078e00ff */
[----:B------:R-:W-:Y:S01]  /*41e0*/  @P6 FMUL.FTZ R128, R132, R129 ;  /* 0x0000008184806220 */ /* 0x000fe20000410000 */
[----:B------:R-:W-:-:S04]  /*41f0*/  @P6 SHF.L.U32 R132, R244, 0x10, RZ ;  /* 0x00000010f4846819 */ /* 0x000fc800000006ff */
[----:B------:R-:W-:Y:S01]  /*4200*/  F2FP.BF16.F32.PACK_AB R128, RZ, R128 ;  /* 0x00000080ff80723e */ /* 0x000fe200000010ff */
[----:B------:R-:W-:-:S03]  /*4210*/  @P6 FMUL.FTZ R127, R132, R129 ;  /* 0x00000081847f6220 */ /* 0x000fc60000410000 */
[----:B------:R-:W-:Y:S01]  /*4220*/  PRMT R168, R128, 0x7610, R168 ;  /* 0x0000761080a87816 */ /* 0x000fe200000000a8 */
[----:B------:R-:W-:-:S07]  /*4230*/  FADD.FTZ R64, R64, R127 ;  /* 0x0000007f40407221 */ /* 0x000fce0000010000 */
.L_x_1060:
[----:B------:R-:W-:Y:S05]  /*4240*/  BRA.U !UP3, `(.L_x_1061) ;  /* 0x000000010b307547 */ /* 0x000fea000b800000 */
[----:B-----5:R-:W-:Y:S01]  /*4250*/  LOP3.LUT P6, RZ, R9, 0xff00, RZ, 0xc0, !PT ;  /* 0x0000ff0009ff7812 */ /* 0x020fe200078cc0ff */
[----:B------:R-:W-:-:S04]  /*4260*/  FMUL.FTZ R127, R130, UR23 ;  /* 0x00000017827f7c20 */ /* 0x000fc80008410000 */
[----:B------:R-:W-:Y:S01]  /*4270*/  FMUL.FTZ R129, R127, UR22 ;  /* 0x000000167f817c20 */ /* 0x000fe20008410000 */
[----:B------:R-:W-:-:S07]  /*4280*/  HFMA2 R127, -RZ, RZ, 0, 0 ;  /* 0x00000000ff7f7431 */ /* 0x000fce00000001ff */
[----:B------:R-:W-:Y:S01]  /*4290*/  @P6 IMAD.U32 R128, R36, 0x10000, RZ ;  /* 0x0001000024806824 */ /* 0x000fe200078e00ff */
[----:B------:R-:W-:-:S03]  /*42a0*/  @P6 SHF.L.U32 R130, R249, 0x10, RZ ;  /* 0x00000010f9826819 */ /* 0x000fc600000006ff */
[-C--:B------:R-:W-:Y:S01]  /*42b0*/  @P6 FMUL.FTZ R127, R128, R129.reuse ;  /* 0x00000081807f6220 */ /* 0x080fe20000410000 */
[----:B------:R-:W-:Y:S01]  /*42c0*/  MOV R128, RZ ;  /* 0x000000ff00807202 */ /* 0x000fe20000000f00 */
[----:B------:R-:W-:-:S03]  /*42d0*/  @P6 FMUL.FTZ R128, R130, R129 ;  /* 0x0000008182806220 */ /* 0x000fc60000410000 */
[----:B------:R-:W-:Y:S01]  /*42e0*/  F2FP.BF16.F32.PACK_AB R127, RZ, R127 ;  /* 0x0000007fff7f723e */ /* 0x000fe200000010ff */
[----:B------:R-:W-:-:S03]  /*42f0*/  FADD.FTZ R65, R65, R128 ;  /* 0x0000008041417221 */ /* 0x000fc60000010000 */
[----:B------:R-:W-:-:S07]  /*4300*/  PRMT R169, R127, 0x7610, R169 ;  /* 0x000076107fa97816 */ /* 0x000fce00000000a9 */
.L_x_1061:
[----:B------:R-:W-:Y:S05]  /*4310*/  BRA.U !UP3, `(.L_x_1062) ;  /* 0x000000010b307547 */ /* 0x000fea000b800000 */
        /* <DEDUP_REMOVED lines=12> */
.L_x_1062:
[----:B------:R-:W-:Y:S02]  /*43e0*/  F2FP.BF16.F32.PACK_AB R125, RZ, R125 ;  /* 0x0000007dff7d723e */ /* 0x000fe400000010ff */
[----:B------:R-:W-:Y:S02]  /*43f0*/  F2FP.BF16.F32.PACK_AB R189, RZ, R124 ;  /* 0x0000007cffbd723e */ /* 0x000fe400000010ff */
[----:B------:R-:W-:Y:S01]  /*4400*/  PRMT R188, R125, 0x7610, R188 ;  /* 0x000076107dbc7816 */ /* 0x000fe200000000bc */
[----:B------:R-:W-:Y:S06]  /*4410*/  BRA.U !UP3, `(.L_x_1059) ;  /* 0x000000090bac7547 */ /* 0x000fec000b800000 */
[----:B-----5:R-:W-:Y:S01]  /*4420*/  ISETP.GE.U32.AND P6, PT, R9, 0x1000000, PT ;  /* 0x010000000900780c */ /* 0x020fe20003fc6070 */
[----:B------:R-:W-:Y:S01]  /*4430*/  FMUL.FTZ R124, R124, UR23 ;  /* 0x000000177c7c7c20 */ /* 0x000fe20008410000 */
[----:B------:R-:W-:-:S03]  /*4440*/  HFMA2 R125, -RZ, RZ, 0, 0 ;  /* 0x00000000ff7d7431 */ /* 0x000fc600000001ff */
[----:B------:R-:W-:-:S08]  /*4450*/  FMUL.FTZ R127, R124, UR22 ;  /* 0x000000167c7f7c20 */ /* 0x000fd00008410000 */
[----:B------:R-:W-:Y:S01]  /*4460*/  @P6 IMAD.U32 R124, R34, 0x10000, RZ ;  /* 0x00010000227c6824 */ /* 0x000fe200078e00ff */
[----:B------:R-:W-:-:S03]  /*4470*/  @P6 SHF.L.U32 R128, R247, 0x10, RZ ;  /* 0x00000010f7806819 */ /* 0x000fc600000006ff */
[-C--:B------:R-:W-:Y:S01]  /*4480*/  @P6 FMUL.FTZ R125, R124, R127.reuse ;  /* 0x0000007f7c7d6220 */ /* 0x080fe20000410000 */
[----:B------:R-:W-:Y:S01]  /*4490*/  MOV R124, RZ ;  /* 0x000000ff007c7202 */ /* 0x000fe20000000f00 */
[----:B------:R-:W-:-:S03]  /*44a0*/  @P6 FMUL.FTZ R124, R128, R127 ;  /* 0x0000007f807c6220 */ /* 0x000fc60000410000 */
[----:B------:R-:W-:Y:S01]  /*44b0*/  F2FP.BF16.F32.PACK_AB R125, RZ, R125 ;  /* 0x0000007dff7d723e */ /* 0x000fe200000010ff */
[----:B------:R-:W-:-:S03]  /*44c0*/  FADD.FTZ R67, R67, R124 ;  /* 0x0000007c43437221 */ /* 0x000fc60000010000 */
[----:B------:R-:W-:Y:S01]  /*44d0*/  PRMT R185, R125, 0x7610, R185 ;  /* 0x000076107db97816 */ /* 0x000fe200000000b9 */
[----:B------:R-:W-:Y:S06]  /*44e0*/  BRA `(.L_x_1059) ;  /* 0x0000000800787947 */ /* 0x000fec0003800000 */
.L_x_1054:
[----:B------:R-:W-:-:S04]  /*44f0*/  UISETP.NE.U32.AND UP0, UPT, UR4, URZ, UPT ;  /* 0x000000ff0400728c */ /* 0x000fc8000bf05070 */
[----:B------:R-:W-:-:S09]  /*4500*/  UISETP.NE.AND.EX UP0, UPT, UR5, URZ, UPT, UP0 ;  /* 0x000000ff0500728c */ /* 0x000fd2000bf05300 */
[----:B------:R-:W-:Y:S05]  /*4510*/  BRA.U UP0, `(.L_x_1063) ;  /* 0x0000000500307547 */ /* 0x000fea000b800000 */
[----:B------:R-:W-:Y:S01]  /*4520*/  ISETP.LT.AND P6, PT, RZ, UR32, PT ;  /* 0x00000020ff007c0c */ /* 0x000fe2000bfc1270 */
[----:B------:R-:W-:-:S12]  /*4530*/  BRA.U !UP3, `(.L_x_1064) ;  /* 0x000000010b447547 */ /* 0x000fd8000b800000 */
[----:B------:R-:W-:Y:S01]  /*4540*/  @P6 FFMA.FTZ R125, R3, UR6, R126 ;  /* 0x00000006037d6c23 */ /* 0x000fe2000801007e */
[----:B------:R-:W-:Y:S02]  /*4550*/  P2R R129, PR, RZ, 0x1 ;  /* 0x00000001ff817803 */ /* 0x000fe40000000000 */
[----:B-----5:R-:W-:Y:S01]  /*4560*/  SHF.L.U32 R124, R182, 0x10, RZ ;  /* 0x00000010b67c7819 */ /* 0x020fe200000006ff */
[----:B------:R-:W-:Y:S01]  /*4570*/  @P6 FADD.FTZ R125, R214, -R125 ;  /* 0x8000007dd67d6221 */ /* 0x000fe20000010000 */
[----:B------:R-:W-:-:S03]  /*4580*/  LOP3.LUT P0, RZ, R9, 0xff, RZ, 0xc0, !PT ;  /* 0x000000ff09ff7812 */ /* 0x000fc6000780c0ff */
[----:B------:R-:W-:-:S04]  /*4590*/  @P6 FFMA.FTZ R124, R125, UR31, R124 ;  /* 0x0000001f7d7c6c23 */ /* 0x000fc8000801007c */
[----:B------:R-:W-:-:S04]  /*45a0*/  FMUL.FTZ R124, R124, UR23 ;  /* 0x000000177c7c7c20 */ /* 0x000fc80008410000 */
[----:B------:R-:W-:Y:S01]  /*45b0*/  FMUL.FTZ R127, R124, UR22 ;  /* 0x000000167c7f7c20 */ /* 0x000fe20008410000 */
[----:B------:R-:W-:Y:S01]  /*45c0*/  CS2R R124, SRZ ;  /* 0x00000000007c7805 */ /* 0x000fe2000001ff00 */
[----:B------:R-:W-:-:S04]  /*45d0*/  @P0 IMAD.U32 R128, R37, 0x10000, RZ ;  /* 0x0001000025800824 */ /* 0x000fc800078e00ff */
[----:B------:R-:W-:Y:S01]  /*45e0*/  @P0 FMUL.FTZ R124, R128, R127 ;  /* 0x0000007f807c0220 */ /* 0x000fe20000410000 */
[----:B------:R-:W-:-:S04]  /*45f0*/  @P0 SHF.L.U32 R128, R244, 0x10, RZ ;  /* 0x00000010f4800819 */ /* 0x000fc800000006ff */
[----:B------:R-:W-:Y:S01]  /*4600*/  F2FP.BF16.F32.PACK_AB R124, RZ, R124 ;  /* 0x0000007cff7c723e */ /* 0x000fe200000010ff */
[----:B------:R-:W-:Y:S01]  /*4610*/  @P0 FMUL.FTZ R125, R128, R127 ;  /* 0x0000007f807d0220 */ /* 0x000fe20000410000 */
[----:B------:R-:W-:Y:S02]  /*4620*/  ISETP.NE.AND P0, PT, R129, RZ, PT ;  /* 0x000000ff8100720c */ /* 0x000fe40003f05270 */
[----:B------:R-:W-:Y:S01]  /*4630*/  PRMT R168, R124, 0x7610, R168 ;  /* 0x000076107ca87816 */ /* 0x000fe200000000a8 */
[----:B------:R-:W-:-:S10]  /*4640*/  FADD.FTZ R64, R64, R125 ;  /* 0x0000007d40407221 */ /* 0x000fd40000010000 */
.L_x_1064:
[----:B------:R-:W-:Y:S05]  /*4650*/  BRA.U !UP3, `(.L_x_1065) ;  /* 0x000000010b4c7547 */ /* 0x000fea000b800000 */
[----:B-----5:R-:W-:Y:S01]  /*4660*/  SHF.R.U64 R124, R182, 0x10, R183 ;  /* 0x00000010b67c7819 */ /* 0x020fe200000012b7 */
[----:B------:R-:W-:Y:S01]  /*4670*/  @P6 FFMA.FTZ R125, R212, UR6, R126 ;  /* 0x00000006d47d6c23 */ /* 0x000fe2000801007e */
[----:B------:R-:W-:Y:S02]  /*4680*/  P2R R129, PR, RZ, 0x1 ;  /* 0x00000001ff817803 */ /* 0x000fe40000000000 */
[----:B------:R-:W-:Y:S01]  /*4690*/  SHF.L.U32 R124, R124, 0x10, RZ ;  /* 0x000000107c7c7819 */ /* 0x000fe200000006ff */
[----:B------:R-:W-:Y:S01]  /*46a0*/  @P6 FADD.FTZ R125, R210, -R125 ;  /* 0x8000007dd27d6221 */ /* 0x000fe20000010000 */
[----:B------:R-:W-:-:S03]  /*46b0*/  LOP3.LUT P0, RZ, R9, 0xff00, RZ, 0xc0, !PT ;  /* 0x0000ff0009ff7812 */ /* 0x000fc6000780c0ff */
[----:B------:R-:W-:Y:S01]  /*46c0*/  @P6 FFMA.FTZ R124, R125, UR31, R124 ;  /* 0x0000001f7d7c6c23 */ /* 0x000fe2000801007c */
[----:B------:R-:W-:-:S03]  /*46d0*/  HFMA2 R125, -RZ, RZ, 0, 0 ;  /* 0x00000000ff7d7431 */ /* 0x000fc600000001ff */
[----:B------:R-:W-:-:S04]  /*46e0*/  FMUL.FTZ R124, R124, UR23 ;  /* 0x000000177c7c7c20 */ /* 0x000fc80008410000 */
[----:B------:R-:W-:Y:S02]  /*46f0*/  FMUL.FTZ R127, R124, UR22 ;  /* 0x000000167c7f7c20 */ /* 0x000fe40008410000 */
[----:B------:R-:W-:Y:S01]  /*4700*/  @P0 IMAD.U32 R124, R36, 0x10000, RZ ;  /* 0x00010000247c0824 */ /* 0x000fe200078e00ff */
[----:B------:R-:W-:-:S03]  /*4710*/  @P0 SHF.L.U32 R128, R249, 0x10, RZ ;  /* 0x00000010f9800819 */ /* 0x000fc600000006ff */
[-C--:B------:R-:W-:Y:S01]  /*4720*/  @P0 FMUL.FTZ R125, R124, R127.reuse ;  /* 0x0000007f7c7d0220 */ /* 0x080fe20000410000 */
[----:B------:R-:W-:Y:S01]  /*4730*/  MOV R124, RZ ;  /* 0x000000ff007c7202 */ /* 0x000fe20000000f00 */
[----:B------:R-:W-:Y:S01]  /*4740*/  @P0 FMUL.FTZ R124, R128, R127 ;  /* 0x0000007f807c0220 */ /* 0x000fe20000410000 */
[----:B------:R-:W-:Y:S02]  /*4750*/  ISETP.NE.AND P0, PT, R129, RZ, PT ;  /* 0x000000ff8100720c */ /* 0x000fe40003f05270 */
[----:B------:R-:W-:Y:S01]  /*4760*/  F2FP.BF16.F32.PACK_AB R125, RZ, R125 ;  /* 0x0000007dff7d723e */ /* 0x000fe200000010ff */
[----:B------:R-:W-:-:S03]  /*4770*/  FADD.FTZ R65, R65, R124 ;  /* 0x0000007c41417221 */ /* 0x000fc60000010000 */
[----:B------:R-:W-:-:S07]  /*4780*/  PRMT R169, R125, 0x7610, R169 ;  /* 0x000076107da97816 */ /* 0x000fce00000000a9 */
.L_x_1065:
[----:B------:R-:W-:Y:S05]  /*4790*/  BRA.U !UP3, `(.L_x_1066) ;  /* 0x000000010b447547 */ /* 0x000fea000b800000 */
[----:B------:R-:W-:Y:S01]  /*47a0*/  @P6 FFMA.FTZ R124, R245, UR6, R126 ;  /* 0x00000006f57c6c23 */ /* 0x000fe2000801007e */
[----:B------:R-:W-:Y:S02]  /*47b0*/  P2R R129, PR, RZ, 0x1 ;  /* 0x00000001ff817803 */ /* 0x000fe40000000000 */
[----:B-----5:R-:W-:Y:S01]  /*47c0*/  LOP3.LUT P0, RZ, R9, 0xff0000, RZ, 0xc0, !PT ;  /* 0x00ff000009ff7812 */ /* 0x020fe2000780c0ff */
[----:B------:R-:W-:Y:S01]  /*47d0*/  @P6 FADD.FTZ R125, R243, -R124 ;  /* 0x8000007cf37d6221 */ /* 0x000fe20000010000 */
[----:B------:R-:W-:-:S05]  /*47e0*/  SHF.L.U32 R124, R183, 0x10, RZ ;  /* 0x00000010b77c7819 */ /* 0x000fca00000006ff */
[----:B------:R-:W-:-:S04]  /*47f0*/  @P6 FFMA.FTZ R124, R125, UR31, R124 ;  /* 0x0000001f7d7c6c23 */ /* 0x000fc8000801007c */
[----:B------:R-:W-:Y:S02]  /*4800*/  FMUL.FTZ R124, R124, UR23 ;  /* 0x000000177c7c7c20 */ /* 0x000fe40008410000 */
[----:B------:R-:W-:Y:S02]  /*4810*/  @P0 IMAD.U32 R128, R35, 0x10000, RZ ;  /* 0x0001000023800824 */ /* 0x000fe400078e00ff */
[----:B------:R-:W-:Y:S01]  /*4820*/  FMUL.FTZ R127, R124, UR22 ;  /* 0x000000167c7f7c20 */ /* 0x000fe20008410000 */
[----:B------:R-:W-:-:S03]  /*4830*/  CS2R R124, SRZ ;  /* 0x00000000007c7805 */ /* 0x000fc6000001ff00 */
[----:B------:R-:W-:Y:S01]  /*4840*/  @P0 FMUL.FTZ R124, R128, R127 ;  /* 0x0000007f807c0220 */ /* 0x000fe20000410000 */
[----:B------:R-:W-:-:S04]  /*4850*/  @P0 SHF.L.U32 R128, R248, 0x10, RZ ;  /* 0x00000010f8800819 */ /* 0x000fc800000006ff */
[----:B------:R-:W-:Y:S01]  /*4860*/  F2FP.BF16.F32.PACK_AB R124, RZ, R124 ;  /* 0x0000007cff7c723e */ /* 0x000fe200000010ff */
[----:B------:R-:W-:Y:S01]  /*4870*/  @P0 FMUL.FTZ R125, R128, R127 ;  /* 0x0000007f807d0220 */ /* 0x000fe20000410000 */
[----:B------:R-:W-:Y:S02]  /*4880*/  ISETP.NE.AND P0, PT, R129, RZ, PT ;  /* 0x000000ff8100720c */ /* 0x000fe40003f05270 */
[----:B------:R-:W-:Y:S01]  /*4890*/  PRMT R184, R124, 0x7610, R184 ;  /* 0x000076107cb87816 */ /* 0x000fe200000000b8 */
[----:B------:R-:W-:-:S10]  /*48a0*/  FADD.FTZ R66, R66, R125 ;  /* 0x0000007d42427221 */ /* 0x000fd40000010000 */
.L_x_1066:
[----:B------:R-:W-:Y:S05]  /*48b0*/  BRA.U !UP3, `(.L_x_1059) ;  /* 0x000000050b847547 */ /* 0x000fea000b800000 */
[----:B-----5:R-:W-:Y:S01]  /*48c0*/  SHF.R.U32.HI R124, RZ, 0x10, R183 ;  /* 0x00000010ff7c7819 */ /* 0x020fe200000116b7 */
[----:B------:R-:W-:-:S03]  /*48d0*/  @P6 FFMA.FTZ R125, R242, UR6, R126 ;  /* 0x00000006f27d6c23 */ /* 0x000fc6000801007e */
[----:B------:R-:W-:Y:S01]  /*48e0*/  SHF.L.U32 R124, R124, 0x10, RZ ;  /* 0x000000107c7c7819 */ /* 0x000fe200000006ff */
[----:B------:R-:W-:-:S04]  /*48f0*/  @P6 FADD.FTZ R125, R240, -R125 ;  /* 0x8000007df07d6221 */ /* 0x000fc80000010000 */
[----:B------:R-:W-:Y:S01]  /*4900*/  @P6 FFMA.FTZ R124, R125, UR31, R124 ;  /* 0x0000001f7d7c6c23 */ /* 0x000fe2000801007c */
[----:B------:R-:W-:Y:S01]  /*4910*/  ISETP.GE.U32.AND P6, PT, R9, 0x1000000, PT ;  /* 0x010000000900780c */ /* 0x000fe20003fc6070 */
[----:B------:R-:W-:Y:S02]  /*4920*/  HFMA2 R125, -RZ, RZ, 0, 0 ;  /* 0x00000000ff7d7431 */ /* 0x000fe400000001ff */
[----:B------:R-:W-:-:S04]  /*4930*/  FMUL.FTZ R124, R124, UR23 ;  /* 0x000000177c7c7c20 */ /* 0x000fc80008410000 */
[----:B------:R-:W-:-:S06]  /*4940*/  FMUL.FTZ R127, R124, UR22 ;  /* 0x000000167c7f7c20 */ /* 0x000fcc0008410000 */
        /* <DEDUP_REMOVED lines=9> */
.L_x_1063:
[----:B------:R-:W-:Y:S02]  /*49e0*/  PLOP3.LUT P6, PT, PT, PT, UP2, 0x80, 0x8 ;  /* 0x000000000008781c */ /* 0x000fe40003fcf028 */
[C---:B-----5:R-:W-:Y:S02]  /*49f0*/  SHF.L.U32 R127, R182.reuse, 0x10, RZ ;  /* 0x00000010b67f7819 */ /* 0x060fe400000006ff */
[----:B------:R-:W-:-:S05]  /*4a00*/  SHF.R.U64 R129, R182, 0x10, R183 ;  /* 0x00000010b6817819 */ /* 0x000fca00000012b7 */
[----:B------:R-:W-:-:S04]  /*4a10*/  IMAD.U32 R129, R129, 0x10000, RZ ;  /* 0x0001000081817824 */ /* 0x000fc800078e00ff */
[----:B------:R-:W-:Y:S01]  /*4a20*/  @P6 FFMA.FTZ R125, R3, UR6, R126 ;  /* 0x00000006037d6c23 */ /* 0x000fe2000801007e */
[----:B------:R-:W-:-:S13]  /*4a30*/  PLOP3.LUT P6, PT, PT, PT, UP2, 0x80, 0x8 ;  /* 0x000000000008781c */ /* 0x000fda0003fcf028 */
[----:B------:R-:W-:Y:S01]  /*4a40*/  @P6 FADD.FTZ R124, R214, -R125 ;  /* 0x8000007dd67c6221 */ /* 0x000fe20000010000 */
[----:B------:R-:W-:-:S13]  /*4a50*/  PLOP3.LUT P6, PT, PT, PT, UP2, 0x80, 0x8 ;  /* 0x000000000008781c */ /* 0x000fda0003fcf028 */
[----:B------:R-:W-:Y:S01]  /*4a60*/  @P6 FFMA.FTZ R127, R124, UR31, R127 ;  /* 0x0000001f7c7f6c23 */ /* 0x000fe2000801007f */
[----:B------:R-:W-:-:S04]  /*4a70*/  ISETP.LT.AND P6, PT, RZ, UR32, PT ;  /* 0x00000020ff007c0c */ /* 0x000fc8000bfc1270 */
[----:B------:R-:W-:-:S09]  /*4a80*/  F2FP.BF16.F32.PACK_AB R186, RZ, R127 ;  /* 0x0000007fffba723e */ /* 0x000fd200000010ff */
[--C-:B------:R-:W-:Y:S01]  /*4a90*/  @P6 FFMA.FTZ R125, R212, UR6, R126.reuse ;  /* 0x00000006d47d6c23 */ /* 0x100fe2000801007e */
[--C-:B------:R-:W-:Y:S01]  /*4aa0*/  @P6 FFMA.FTZ R128, R245, UR6, R126.reuse ;  /* 0x00000006f5806c23 */ /* 0x100fe2000801007e */
[----:B------:R-:W-:Y:S02]  /*4ab0*/  @P6 FFMA.FTZ R131, R242, UR6, R126 ;  /* 0x00000006f2836c23 */ /* 0x000fe4000801007e */
[----:B------:R-:W-:Y:S01]  /*4ac0*/  @P6 FADD.FTZ R124, R210, -R125 ;  /* 0x8000007dd27c6221 */ /* 0x000fe20000010000 */
[----:B------:R-:W-:Y:S01]  /*4ad0*/  SHF.L.U32 R125, R183, 0x10, RZ ;  /* 0x00000010b77d7819 */ /* 0x000fe200000006ff */
[----:B------:R-:W-:Y:S01]  /*4ae0*/  @P6 FADD.FTZ R128, R243, -R128 ;  /* 0x80000080f3806221 */ /* 0x000fe20000010000 */
[----:B------:R-:W-:Y:S01]  /*4af0*/  @P6 FADD.FTZ R131, R240, -R131 ;  /* 0x80000083f0836221 */ /* 0x000fe20000010000 */
[----:B------:R-:W-:Y:S01]  /*4b00*/  @P6 FFMA.FTZ R129, R124, UR31, R129 ;  /* 0x0000001f7c816c23 */ /* 0x000fe20008010081 */
[----:B------:R-:W-:Y:S01]  /*4b10*/  SHF.R.U32.HI R124, RZ, 0x10, R183 ;  /* 0x00000010ff7c7819 */ /* 0x000fe200000116b7 */
[----:B------:R-:W-:-:S03]  /*4b20*/  @P6 FFMA.FTZ R125, R128, UR31, R125 ;  /* 0x0000001f807d6c23 */ /* 0x000fc6000801007d */
[----:B------:R-:W-:Y:S02]  /*4b30*/  SHF.L.U32 R124, R124, 0x10, RZ ;  /* 0x000000107c7c7819 */ /* 0x000fe400000006ff */
[----:B------:R-:W-:-:S03]  /*4b40*/  F2FP.BF16.F32.PACK_AB R187, RZ, R129 ;  /* 0x00000081ffbb723e */ /* 0x000fc600000010ff */
[----:B------:R-:W-:Y:S01]  /*4b50*/  @P6 FFMA.FTZ R124, R131, UR31, R124 ;  /* 0x0000001f837c6c23 */ /* 0x000fe2000801007c */
[----:B------:R-:W-:Y:S06]  /*4b60*/  BRA.U !UP3, `(.L_x_1067) ;  /* 0x000000010b307547 */ /* 0x000fec000b800000 */
[----:B------:R-:W-:Y:S01]  /*4b70*/  LOP3.LUT P6, RZ, R9, 0xff, RZ, 0xc0, !PT ;  /* 0x000000ff09ff7812 */ /* 0x000fe200078cc0ff */
        /* <DEDUP_REMOVED lines=11> */
.L_x_1067:
[----:B------:R-:W-:Y:S05]  /*4c30*/  BRA.U !UP3, `(.L_x_1068) ;  /* 0x000000010b307547 */ /* 0x000fea000b800000 */
        /* <DEDUP_REMOVED lines=12> */
.L_x_1068:
[----:B------:R-:W-:Y:S05]  /*4d00*/  BRA.U !UP3, `(.L_x_1069) ;  /* 0x000000010b307547 */ /* 0x000fea000b800000 */
[----:B------:R-:W-:Y:S01]  /*4d10*/  LOP3.LUT P6, RZ, R9, 0xff0000, RZ, 0xc0, !PT ;  /* 0x00ff000009ff7812 */ /* 0x000fe200078cc0ff */
        /* <DEDUP_REMOVED lines=11> */
.L_x_1069:
[----:B------:R-:W-:Y:S02]  /*4dd0*/  F2FP.BF16.F32.PACK_AB R125, RZ, R125 ;  /* 0x0000007dff7d723e */ /* 0x000fe400000010ff */
[----:B------:R-:W-:Y:S02]  /*4de0*/  F2FP.BF16.F32.PACK_AB R189, RZ, R124 ;  /* 0x0000007cffbd723e */ /* 0x000fe400000010ff */
[----:B------:R-:W-:Y:S01]  /*4df0*/  PRMT R188, R125, 0x7610, R188 ;  /* 0x000076107dbc7816 */ /* 0x000fe200000000bc */
[----:B------:R-:W-:Y:S06]  /*4e00*/  BRA.U !UP3, `(.L_x_1059) ;  /* 0x000000010b307547 */ /* 0x000fec000b800000 */
[----:B------:R-:W-:Y:S01]  /*4e10*/  ISETP.GE.U32.AND P6, PT, R9, 0x1000000, PT ;  /* 0x010000000900780c */ /* 0x000fe20003fc6070 */
        /* <DEDUP_REMOVED lines=11> */
.L_x_1059:
        /* <DEDUP_REMOVED lines=11> */
.L_x_1070:
        /* <DEDUP_REMOVED lines=9> */
.L_x_1071:
[----:B------:R-:W-:Y:S01]  /*5010*/  IADD3 R246, PT, PT, R246, 0x100, RZ ;  /* 0x00000100f6f67810 */ /* 0x000fe20007ffe0ff */
[----:B------:R-:W-:-:S07]  /*5020*/  VIADD R250, R250, 0x100 ;  /* 0x00000100fafa7836 */ /* 0x000fce0000000000 */
.L_x_1052:
[----:B------:R-:W-:Y:S05]  /*5030*/  BSYNC.RECONVERGENT B0 ;  /* 0x0000000000007941 */ /* 0x000fea0003800200 */
.L_x_1051:
[----:B------:R-:W-:Y:S04]  /*5040*/  BSSY.RECONVERGENT B0, `(.L_x_1072) ;  /* 0x0000151000007945 */ /* 0x000fe80003800200 */
        /* <DEDUP_REMOVED lines=11> */
.L_x_1074:
[----:B------:R-:W-:Y:S05]  /*5100*/  BRA.U !UP0, `(.L_x_1075) ;  /* 0x0000000908707547 */ /* 0x000fea000b800000 */
[----:B------:R-:W-:-:S04]  /*5110*/  UISETP.NE.U32.AND UP0, UPT, UR4, URZ, UPT ;  /* 0x000000ff0400728c */ /* 0x000fc8000bf05070 */
[----:B------:R-:W-:-:S09]  /*5120*/  UISETP.NE.AND.EX UP0, UPT, UR5, URZ, UPT, UP0 ;  /* 0x000000ff0500728c */ /* 0x000fd2000bf05300 */
[----:B------:R-:W-:Y:S05]  /*5130*/  BRA.U !UP0, `(.L_x_1076) ;  /* 0x0000000508347547 */ /* 0x000fea000b800000 */
[----:B------:R-:W-:Y:S02]  /*5140*/  ISETP.LT.AND P6, PT, RZ, UR32, PT ;  /* 0x00000020ff007c0c */ /* 0x000fe4000bfc1270 */
[C---:B-----5:R-:W-:Y:S02]  /*5150*/  SHF.R.U64 R127, R180.reuse, 0x10, R181 ;  /* 0x00000010b47f7819 */ /* 0x060fe400000012b5 */
[----:B01----:R-:W-:Y:S02]  /*5160*/  SHF.L.U32 R128, R180, 0x10, RZ ;  /* 0x00000010b4807819 */ /* 0x003fe400000006ff */
[----:B------:R-:W-:-:S07]  /*5170*/  SHF.L.U32 R127, R127, 0x10, RZ ;  /* 0x000000107f7f7819 */ /* 0x000fce00000006ff */
[--C-:B------:R-:W-:Y:S01]  /*5180*/  @P6 FFMA.FTZ R124, R209, UR6, R126.reuse ;  /* 0x00000006d17c6c23 */ /* 0x100fe2000801007e */
[--C-:B------:R-:W-:Y:S01]  /*5190*/  @P6 FFMA.FTZ R129, R208, UR6, R126.reuse ;  /* 0x00000006d0816c23 */ /* 0x100fe2000801007e */
[----:B------:R-:W-:Y:S02]  /*51a0*/  @P6 FFMA.FTZ R132, R224, UR6, R126 ;  /* 0x00000006e0846c23 */ /* 0x000fe4000801007e */
[----:B------:R-:W-:Y:S01]  /*51b0*/  @P6 FADD.FTZ R125, R207, -R124 ;  /* 0x8000007ccf7d6221 */ /* 0x000fe20000010000 */
[----:B------:R-:W-:Y:S01]  /*51c0*/  @P6 FADD.FTZ R124, R206, -R129 ;  /* 0x80000081ce7c6221 */ /* 0x000fe20000010000 */
[----:B------:R-:W-:Y:S02]  /*51d0*/  @P6 FADD.FTZ R129, R241, -R132 ;  /* 0x80000084f1816221 */ /* 0x000fe40000010000 */
[----:B------:R-:W-:Y:S01]  /*51e0*/  @P6 FFMA.FTZ R128, R125, UR31, R128 ;  /* 0x0000001f7d806c23 */ /* 0x000fe20008010080 */
[----:B------:R-:W-:Y:S01]  /*51f0*/  @P6 FFMA.FTZ R127, R124, UR31, R127 ;  /* 0x0000001f7c7f6c23 */ /* 0x000fe2000801007f */
[----:B------:R-:W-:Y:S01]  /*5200*/  SHF.R.U32.HI R124, RZ, 0x10, R181 ;  /* 0x00000010ff7c7819 */ /* 0x000fe200000116b5 */
[----:B------:R-:W-:-:S02]  /*5210*/  @P6 FFMA.FTZ R125, R219, UR6, R126 ;  /* 0x00000006db7d6c23 */ /* 0x000fc4000801007e */
[----:B------:R-:W-:Y:S02]  /*5220*/  F2FP.BF16.F32.PACK_AB R186, RZ, R128 ;  /* 0x00000080ffba723e */ /* 0x000fe400000010ff */
[----:B------:R-:W-:Y:S01]  /*5230*/  SHF.L.U32 R124, R124, 0x10, RZ ;  /* 0x000000107c7c7819 */ /* 0x000fe200000006ff */
[----:B------:R-:W-:Y:S01]  /*5240*/  @P6 FADD.FTZ R130, R238, -R125 ;  /* 0x8000007dee826221 */ /* 0x000fe20000010000 */
[----:B------:R-:W-:Y:S01]  /*5250*/  IMAD.U32 R125, R181, 0x10000, RZ ;  /* 0x00010000b57d7824 */ /* 0x000fe200078e00ff */
[----:B------:R-:W-:Y:S02]  /*5260*/  F2FP.BF16.F32.PACK_AB R187, RZ, R127 ;  /* 0x0000007fffbb723e */ /* 0x000fe400000010ff */
[----:B------:R-:W-:Y:S01]  /*5270*/  @P6 FFMA.FTZ R124, R129, UR31, R124 ;  /* 0x0000001f817c6c23 */ /* 0x000fe2000801007c */
[----:B------:R-:W-:Y:S01]  /*5280*/  @P6 FFMA.FTZ R125, R130, UR31, R125 ;  /* 0x0000001f827d6c23 */ /* 0x000fe2000801007d */
[----:B------:R-:W-:Y:S06]  /*5290*/  BRA.U !UP3, `(.L_x_1077) ;  /* 0x000000010b307547 */ /* 0x000fec000b800000 */
[----:B------:R-:W-:Y:S01]  /*52a0*/  LOP3.LUT P6, RZ, R8, 0xff, RZ, 0xc0, !PT ;  /* 0x000000ff08ff7812 */ /* 0x000fe200078cc0ff */
[----:B------:R-:W-:-:S04]  /*52b0*/  FMUL.FTZ R128, R128, UR23 ;  /* 0x0000001780807c20 */ /* 0x000fc80008410000 */
[----:B------:R-:W-:Y:S01]  /*52c0*/  FMUL.FTZ R130, R128, UR22 ;  /* 0x0000001680827c20 */ /* 0x000fe20008410000 */
[----:B------:R-:W-:-:S07]  /*52d0*/  HFMA2 R128, -RZ, RZ, 0, 0 ;  /* 0x00000000ff807431 */ /* 0x000fce00000001ff */
[----:B------:R-:W-:Y:S01]  /*52e0*/  @P6 SHF.L.U32 R129, R33, 0x10, RZ ;  /* 0x0000001021816819 */ /* 0x000fe200000006ff */
[----:B------:R-:W-:-:S04]  /*52f0*/  @P6 IMAD.U32 R131, R244, 0x10000, RZ ;  /* 0x00010000f4836824 */ /* 0x000fc800078e00ff */
[----:B------:R-:W-:Y:S01]  /*5300*/  @P6 FMUL.FTZ R128, R130, R129 ;  /* 0x0000008182806220 */ /* 0x000fe20000410000 */
[----:B------:R-:W-:Y:S01]  /*5310*/  MOV R129, RZ ;  /* 0x000000ff00817202 */ /* 0x000fe20000000f00 */
[----:B------:R-:W-:-:S03]  /*5320*/  @P6 FMUL.FTZ R129, R131, R130 ;  /* 0x0000008283816220 */ /* 0x000fc60000410000 */
[----:B------:R-:W-:Y:S01]  /*5330*/  F2FP.BF16.F32.PACK_AB R128, RZ, R128 ;  /* 0x00000080ff80723e */ /* 0x000fe200000010ff */
[----:B------:R-:W-:-:S03]  /*5340*/  FADD.FTZ R60, R60, R129 ;  /* 0x000000813c3c7221 */ /* 0x000fc60000010000 */
[----:B------:R-:W-:-:S07]  /*5350*/  PRMT R168, R128, 0x7610, R168 ;  /* 0x0000761080a87816 */ /* 0x000fce00000000a8 */
.L_x_1077:
[----:B------:R-:W-:Y:S05]  /*5360*/  BRA.U !UP3, `(.L_x_1078) ;  /* 0x000000010b307547 */ /* 0x000fea000b800000 */
        /* <DEDUP_REMOVED lines=12> */
.L_x_1078:
[----:B------:R-:W-:Y:S05]  /*5430*/  BRA.U !UP3, `(.L_x_1079) ;  /* 0x000000010b307547 */ /* 0x000fea000b800000 */
[----:B------:R-:W-:Y:S01]  /*5440*/  LOP3.LUT P6, RZ, R8, 0xff0000, RZ, 0xc0, !PT ;  /* 0x00ff000008ff7812 */ /* 0x000fe200078cc0ff */
[----:B------:R-:W-:Y:S01]  /*5450*/  FMUL.FTZ R127, R125, UR23 ;  /* 0x000000177d7f7c20 */ /* 0x000fe20008410000 */
[----:B------:R-:W-:-:S03]  /*5460*/  HFMA2 R128, -RZ, RZ, 0, 0 ;  /* 0x00000000ff807431 */ /* 0x000fc600000001ff */
[----:B------:R-:W-:-:S08]  /*5470*/  FMUL.FTZ R130, R127, UR22 ;  /* 0x000000167f827c20 */ /* 0x000fd00008410000 */
        /* <DEDUP_REMOVED lines=8> */
.L_x_1079:
        /* <DEDUP_REMOVED lines=15> */
[----:B------:R-:W-:Y:S01]  /*55f0*/  PRMT R185, R125, 0x7610, R185 ;  /* 0x000076107db97816 */ /* 0x000fe200000000b9 */
[----:B------:R-:W-:Y:S06]  /*5600*/  BRA `(.L_x_1080) ;  /* 0x0000000c00807947 */ /* 0x000fec0003800000 */
.L_x_1076:
[----:B------:R-:W-:Y:S01]  /*5610*/  ISETP.LT.AND P6, PT, RZ, UR32, PT ;  /* 0x00000020ff007c0c */ /* 0x000fe2000bfc1270 */
[----:B------:R-:W-:-:S12]  /*5620*/  BRA.U !UP3, `(.L_x_1081) ;  /* 0x000000010b447547 */ /* 0x000fd8000b800000 */
[----:B01----:R-:W-:Y:S01]  /*5630*/  @P6 FFMA.FTZ R124, R209, UR6, R126 ;  /* 0x00000006d17c6c23 */ /* 0x003fe2000801007e */
[----:B------:R-:W-:Y:S02]  /*5640*/  P2R R129, PR, RZ, 0x1 ;  /* 0x00000001ff817803 */ /* 0x000fe40000000000 */
[----:B-----5:R-:W-:Y:S01]  /*5650*/  LOP3.LUT P0, RZ, R8, 0xff, RZ, 0xc0, !PT ;  /* 0x000000ff08ff7812 */ /* 0x020fe2000780c0ff */
[----:B------:R-:W-:Y:S01]  /*5660*/  @P6 FADD.FTZ R125, R207, -R124 ;  /* 0x8000007ccf7d6221 */ /* 0x000fe20000010000 */
[----:B------:R-:W-:-:S05]  /*5670*/  SHF.L.U32 R124, R180, 0x10, RZ ;  /* 0x00000010b47c7819 */ /* 0x000fca00000006ff */
[----:B------:R-:W-:-:S04]  /*5680*/  @P6 FFMA.FTZ R124, R125, UR31, R124 ;  /* 0x0000001f7d7c6c23 */ /* 0x000fc8000801007c */
[----:B------:R-:W-:Y:S02]  /*5690*/  FMUL.FTZ R124, R124, UR23 ;  /* 0x000000177c7c7c20 */ /* 0x000fe40008410000 */
[----:B------:R-:W-:Y:S02]  /*56a0*/  @P0 SHF.L.U32 R128, R33, 0x10, RZ ;  /* 0x0000001021800819 */ /* 0x000fe400000006ff */
        /* <DEDUP_REMOVED lines=9> */
.L_x_1081:
[----:B------:R-:W-:Y:S05]  /*5740*/  BRA.U !UP3, `(.L_x_1082) ;  /* 0x000000010b4c7547 */ /* 0x000fea000b800000 */
[----:B01---5:R-:W-:Y:S01]  /*5750*/  SHF.R.U64 R124, R180, 0x10, R181 ;  /* 0x00000010b47c7819 */ /* 0x023fe200000012b5 */
[----:B------:R-:W-:Y:S01]  /*5760*/  @P6 FFMA.FTZ R125, R208, UR6, R126 ;  /* 0x00000006d07d6c23 */ /* 0x000fe2000801007e */
[----:B------:R-:W-:Y:S02]  /*5770*/  P2R R129, PR, RZ, 0x1 ;  /* 0x00000001ff817803 */ /* 0x000fe40000000000 */
[----:B------:R-:W-:Y:S01]  /*5780*/  LOP3.LUT P0, RZ, R8, 0xff00, RZ, 0xc0, !PT ;  /* 0x0000ff0008ff7812 */ /* 0x000fe2000780c0ff */
[----:B------:R-:W-:Y:S02]  /*5790*/  IMAD.U32 R124, R124, 0x10000, RZ ;  /* 0x000100007c7c7824 */ /* 0x000fe400078e00ff */
[----:B------:R-:W-:-:S04]  /*57a0*/  @P6 FADD.FTZ R125, R206, -R125 ;  /* 0x8000007dce7d6221 */ /* 0x000fc80000010000 */
[----:B------:R-:W-:Y:S01]  /*57b0*/  @P6 FFMA.FTZ R124, R125, UR31, R124 ;  /* 0x0000001f7d7c6c23 */ /* 0x000fe2000801007c */
[----:B------:R-:W-:-:S03]  /*57c0*/  HFMA2 R125, -RZ, RZ, 0, 0 ;  /* 0x00000000ff7d7431 */ /* 0x000fc600000001ff */
[----:B------:R-:W-:Y:S02]  /*57d0*/  FMUL.FTZ R124, R124, UR23 ;  /* 0x000000177c7c7c20 */ /* 0x000fe40008410000 */
[----:B------:R-:W-:Y:S02]  /*57e0*/  @P0 IMAD.U32 R128, R249, 0x10000, RZ ;  /* 0x00010000f9800824 */ /* 0x000fe400078e00ff */
[----:B------:R-:W-:Y:S01]  /*57f0*/  FMUL.FTZ R127, R124, UR22 ;  /* 0x000000167c7f7c20 */ /* 0x000fe20008410000 */
[----:B------:R-:W-:-:S05]  /*5800*/  @P0 SHF.L.U32 R124, R32, 0x10, RZ ;  /* 0x00000010207c0819 */ /* 0x000fca00000006ff */
[-C--:B------:R-:W-:Y:S01]  /*5810*/  @P0 FMUL.FTZ R125, R124, R127.reuse ;  /* 0x0000007f7c7d0220 */ /* 0x080fe20000410000 */
[----:B------:R-:W-:Y:S01]  /*5820*/  MOV R124, RZ ;  /* 0x000000ff007c7202 */ /* 0x000fe20000000f00 */
[----:B------:R-:W-:Y:S01]  /*5830*/  @P0 FMUL.FTZ R124, R128, R127 ;  /* 0x0000007f807c0220 */ /* 0x000fe20000410000 */
[----:B------:R-:W-:Y:S02]  /*5840*/  ISETP.NE.AND P0, PT, R129, RZ, PT ;  /* 0x000000ff8100720c */ /* 0x000fe40003f05270 */
[----:B------:R-:W-:Y:S01]  /*5850*/  F2FP.BF16.F32.PACK_AB R125, RZ, R125 ;  /* 0x0000007dff7d723e */ /* 0x000fe200000010ff */
[----:B------:R-:W-:-:S03]  /*5860*/  FADD.FTZ R61, R61, R124 ;  /* 0x0000007c3d3d7221 */ /* 0x000fc60000010000 */
[----:B------:R-:W-:-:S07]  /*5870*/  PRMT R169, R125, 0x7610, R169 ;  /* 0x000076107da97816 */ /* 0x000fce00000000a9 */
.L_x_1082:
[----:B------:R-:W-:Y:S05]  /*5880*/  BRA.U !UP3, `(.L_x_1083) ;  /* 0x000000010b447547 */ /* 0x000fea000b800000 */
        /* <DEDUP_REMOVED lines=17> */
.L_x_1083:
[----:B------:R-:W-:Y:S05]  /*59a0*/  BRA.U !UP3, `(.L_x_1080) ;  /* 0x000000090b987547 */ /* 0x000fea000b800000 */
[----:B01---5:R-:W-:Y:S01]  /*59b0*/  SHF.R.U32.HI R124, RZ, 0x10, R181 ;  /* 0x00000010ff7c7819 */ /* 0x023fe200000116b5 */
[----:B------:R-:W-:-:S04]  /*59c0*/  @P6 FFMA.FTZ R128, R224, UR6, R126 ;  /* 0x00000006e0806c23 */ /* 0x000fc8000801007e */
[----:B------:R-:W-:Y:S02]  /*59d0*/  IMAD.U32 R124, R124, 0x10000, RZ ;  /* 0x000100007c7c7824 */ /* 0x000fe400078e00ff */
[----:B------:R-:W-:-:S04]  /*59e0*/  @P6 FADD.FTZ R125, R241, -R128 ;  /* 0x80000080f17d6221 */ /* 0x000fc80000010000 */
[----:B------:R-:W-:Y:S01]  /*59f0*/  @P6 FFMA.FTZ R124, R125, UR31, R124 ;  /* 0x0000001f7d7c6c23 */ /* 0x000fe2000801007c */
[----:B------:R-:W-:Y:S01]  /*5a00*/  ISETP.GE.U32.AND P6, PT, R8, 0x1000000, PT ;  /* 0x010000000800780c */ /* 0x000fe20003fc6070 */
[----:B------:R-:W-:Y:S02]  /*5a10*/  HFMA2 R125, -RZ, RZ, 0, 0 ;  /* 0x00000000ff7d7431 */ /* 0x000fe400000001ff */
[----:B------:R-:W-:-:S04]  /*5a20*/  FMUL.FTZ R124, R124, UR23 ;  /* 0x000000177c7c7c20 */ /* 0x000fc80008410000 */
[----:B------:R-:W-:-:S06]  /*5a30*/  FMUL.FTZ R127, R124, UR22 ;  /* 0x000000167c7f7c20 */ /* 0x000fcc0008410000 */
[----:B------:R-:W-:Y:S01]  /*5a40*/  @P6 SHF.L.U32 R124, R30, 0x10, RZ ;  /* 0x000000101e7c6819 */ /* 0x000fe200000006ff */
[----:B------:R-:W-:-:S04]  /*5a50*/  @P6 IMAD.U32 R128, R247, 0x10000, RZ ;  /* 0x00010000f7806824 */ /* 0x000fc800078e00ff */
[-C--:B------:R-:W-:Y:S01]  /*5a60*/  @P6 FMUL.FTZ R125, R124, R127.reuse ;  /* 0x0000007f7c7d6220 */ /* 0x080fe20000410000 */
[----:B------:R-:W-:Y:S01]  /*5a70*/  MOV R124, RZ ;  /* 0x000000ff007c7202 */ /* 0x000fe20000000f00 */
[----:B------:R-:W-:-:S03]  /*5a80*/  @P6 FMUL.FTZ R124, R128, R127 ;  /* 0x0000007f807c6220 */ /* 0x000fc60000410000 */
[----:B------:R-:W-:Y:S01]  /*5a90*/  F2FP.BF16.F32.PACK_AB R125, RZ, R125 ;  /* 0x0000007dff7d723e */ /* 0x000fe200000010ff */
[----:B------:R-:W-:-:S03]  /*5aa0*/  FADD.FTZ R63, R63, R124 ;  /* 0x0000007c3f3f7221 */ /* 0x000fc60000010000 */
[----:B------:R-:W-:Y:S01]  /*5ab0*/  PRMT R185, R125, 0x7610, R185 ;  /* 0x000076107db97816 */ /* 0x000fe200000000b9 */
[----:B------:R-:W-:Y:S06]  /*5ac0*/  BRA `(.L_x_1080) ;  /* 0x0000000800507947 */ /* 0x000fec0003800000 */
.L_x_1075:
[----:B------:R-:W-:-:S04]  /*5ad0*/  UISETP.NE.U32.AND UP0, UPT, UR4, URZ, UPT ;  /* 0x000000ff0400728c */ /* 0x000fc8000bf05070 */
[----:B------:R-:W-:-:S09]  /*5ae0*/  UISETP.NE.AND.EX UP0, UPT, UR5, URZ, UPT, UP0 ;  /* 0x000000ff0500728c */ /* 0x000fd2000bf05300 */
[----:B------:R-:W-:Y:S05]  /*5af0*/  BRA.U !UP0, `(.L_x_1084) ;  /* 0x00000005082c7547 */ /* 0x000fea000b800000 */
[--C-:B01----:R-:W-:Y:S01]  /*5b00*/  FFMA.FTZ R124, R209, UR6, R126.reuse ;  /* 0x00000006d17c7c23 */ /* 0x103fe2000801007e */
        /* <DEDUP_REMOVED lines=24> */
[----:B------:R-:W-:-:S05]  /*5c90*/  @P6 SHF.L.U32 R132, R33, 0x10, RZ ;  /* 0x0000001021846819 */ /* 0x000fca00000006ff */
[----:B------:R-:W-:Y:S01]  /*5ca0*/  @P6 FMUL.FTZ R128, R132, R129 ;  /* 0x0000008184806220 */ /* 0x000fe20000410000 */
[----:B------:R-:W-:-:S04]  /*5cb0*/  @P6 IMAD.U32 R132, R244, 0x10000, RZ ;  /* 0x00010000f4846824 */ /* 0x000fc800078e00ff */
[----:B------:R-:W-:Y:S01]  /*5cc0*/  @P6 FMUL.FTZ R127, R132, R129 ;  /* 0x00000081847f6220 */ /* 0x000fe20000410000 */
[----:B------:R-:W-:-:S03]  /*5cd0*/  F2FP.BF16.F32.PACK_AB R128, RZ, R128 ;  /* 0x00000080ff80723e */ /* 0x000fc600000010ff */
[----:B------:R-:W-:Y:S01]  /*5ce0*/  FADD.FTZ R60, R60, R127 ;  /* 0x0000007f3c3c7221 */ /* 0x000fe20000010000 */
[----:B------:R-:W-:-:S07]  /*5cf0*/  PRMT R168, R128, 0x7610, R168 ;  /* 0x0000761080a87816 */ /* 0x000fce00000000a8 */
.L_x_1085:
[----:B------:R-:W-:Y:S05]  /*5d00*/  BRA.U !UP3, `(.L_x_1086) ;  /* 0x000000010b307547 */ /* 0x000fea000b800000 */
[----:B-----5:R-:W-:Y:S01]  /*5d10*/  LOP3.LUT P6, RZ, R8, 0xff00, RZ, 0xc0, !PT ;  /* 0x0000ff0008ff7812 */ /* 0x020fe200078cc0ff */
[----:B------:R-:W-:-:S04]  /*5d20*/  FMUL.FTZ R127, R130, UR23 ;  /* 0x00000017827f7c20 */ /* 0x000fc80008410000 */
[----:B------:R-:W-:Y:S01]  /*5d30*/  FMUL.FTZ R129, R127, UR22 ;  /* 0x000000167f817c20 */ /* 0x000fe20008410000 */
[----:B------:R-:W-:-:S07]  /*5d40*/  HFMA2 R127, -RZ, RZ, 0, 0 ;  /* 0x00000000ff7f7431 */ /* 0x000fce00000001ff */
[----:B------:R-:W-:Y:S01]  /*5d50*/  @P6 SHF.L.U32 R128, R32, 0x10, RZ ;  /* 0x0000001020806819 */ /* 0x000fe200000006ff */
[----:B------:R-:W-:-:S04]  /*5d60*/  @P6 IMAD.U32 R130, R249, 0x10000, RZ ;  /* 0x00010000f9826824 */ /* 0x000fc800078e00ff */
[-C--:B------:R-:W-:Y:S01]  /*5d70*/  @P6 FMUL.FTZ R127, R128, R129.reuse ;  /* 0x00000081807f6220 */ /* 0x080fe20000410000 */
[----:B------:R-:W-:Y:S01]  /*5d80*/  MOV R128, RZ ;  /* 0x000000ff00807202 */ /* 0x000fe20000000f00 */
[----:B------:R-:W-:-:S03]  /*5d90*/  @P6 FMUL.FTZ R128, R130, R129 ;  /* 0x0000008182806220 */ /* 0x000fc60000410000 */
[----:B------:R-:W-:Y:S01]  /*5da0*/  F2FP.BF16.F32.PACK_AB R127, RZ, R127 ;  /* 0x0000007fff7f723e */ /* 0x000fe200000010ff */
[----:B------:R-:W-:-:S03]  /*5db0*/  FADD.FTZ R61, R61, R128 ;  /* 0x000000803d3d7221 */ /* 0x000fc60000010000 */
[----:B------:R-:W-:-:S07]  /*5dc0*/  PRMT R169, R127, 0x7610, R169 ;  /* 0x000076107fa97816 */ /* 0x000fce00000000a9 */
.L_x_1086:
[----:B------:R-:W-:Y:S05]  /*5dd0*/  BRA.U !UP3, `(.L_x_1087) ;  /* 0x000000010b307547 */ /* 0x000fea000b800000 */
        /* <DEDUP_REMOVED lines=12> */
.L_x_1087:
        /* <DEDUP_REMOVED lines=17> */
.L_x_1084:
[----:B------:R-:W-:Y:S05]  /*5fb0*/  BRA.U !UP3, `(.L_x_1088) ;  /* 0x000000010b407547 */ /* 0x000fea000b800000 */
[----:B01----:R-:W-:Y:S01]  /*5fc0*/  FFMA.FTZ R124, R209, UR6, R126 ;  /* 0x00000006d17c7c23 */ /* 0x003fe2000801007e */
[----:B------:R-:W-:-:S03]  /*5fd0*/  ISETP.LT.AND P6, PT, RZ, UR32, PT ;  /* 0x00000020ff007c0c */ /* 0x000fc6000bfc1270 */
[----:B------:R-:W-:-:S04]  /*5fe0*/  FADD.FTZ R124, R207, -R124 ;  /* 0x8000007ccf7c7221 */ /* 0x000fc80000010000 */
[----:B------:R-:W-:-:S05]  /*5ff0*/  FMUL.FTZ R124, R124, UR31 ;  /* 0x0000001f7c7c7c20 */ /* 0x000fca0008410000 */
[----:B------:R-:W-:Y:S02]  /*6000*/  FSEL R124, R124, RZ, P6 ;  /* 0x000000ff7c7c7208 */ /* 0x000fe40003000000 */
[----:B-----5:R-:W-:-:S03]  /*6010*/  LOP3.LUT P6, RZ, R8, 0xff, RZ, 0xc0, !PT ;  /* 0x000000ff08ff7812 */ /* 0x020fc600078cc0ff */
[----:B------:R-:W-:-:S04]  /*6020*/  FMUL.FTZ R124, R124, UR23 ;  /* 0x000000177c7c7c20 */ /* 0x000fc80008410000 */
[----:B------:R-:W-:Y:S01]  /*6030*/  FMUL.FTZ R127, R124, UR22 ;  /* 0x000000167c7f7c20 */ /* 0x000fe20008410000 */
[----:B------:R-:W-:-:S05]  /*6040*/  CS2R R124, SRZ ;  /* 0x00000000007c7805 */ /* 0x000fca000001ff00 */
[----:B------:R-:W-:-:S05]  /*6050*/  @P6 SHF.L.U32 R128, R33, 0x10, RZ ;  /* 0x0000001021806819 */ /* 0x000fca00000006ff */
[----:B------:R-:W-:Y:S01]  /*6060*/  @P6 FMUL.FTZ R124, R128, R127 ;  /* 0x0000007f807c6220 */ /* 0x000fe20000410000 */
[----:B------:R-:W-:-:S04]  /*6070*/  @P6 SHF.L.U32 R128, R244, 0x10, RZ ;  /* 0x00000010f4806819 */ /* 0x000fc800000006ff */
[----:B------:R-:W-:Y:S01]  /*6080*/  F2FP.BF16.F32.PACK_AB R124, RZ, R124 ;  /* 0x0000007cff7c723e */ /* 0x000fe200000010ff */
[----:B------:R-:W-:-:S03]  /*6090*/  @P6 FMUL.FTZ R125, R128, R127 ;  /* 0x0000007f807d6220 */ /* 0x000fc60000410000 */
[----:B------:R-:W-:Y:S01]  /*60a0*/  PRMT R168, R124, 0x7610, R168 ;  /* 0x000076107ca87816 */ /* 0x000fe200000000a8 */
[----:B------:R-:W-:-:S07]  /*60b0*/  FADD.FTZ R60, R60, R125 ;  /* 0x0000007d3c3c7221 */ /* 0x000fce0000010000 */
.L_x_1088:
[----:B------:R-:W-:Y:S05]  /*60c0*/  BRA.U !UP3, `(.L_x_1089) ;  /* 0x000000010b447547 */ /* 0x000fea000b800000 */
[----:B01----:R-:W-:Y:S01]  /*60d0*/  FFMA.FTZ R125, R208, UR6, R126 ;  /* 0x00000006d07d7c23 */ /* 0x003fe2000801007e */
[----:B------:R-:W-:-:S03]  /*60e0*/  ISETP.LT.AND P6, PT, RZ, UR32, PT ;  /* 0x00000020ff007c0c */ /* 0x000fc6000bfc1270 */
[----:B------:R-:W-:-:S04]  /*60f0*/  FADD.FTZ R125, R206, -R125 ;  /* 0x8000007dce7d7221 */ /* 0x000fc80000010000 */
[----:B------:R-:W-:Y:S01]  /*6100*/  FMUL.FTZ R124, R125, UR31 ;  /* 0x0000001f7d7c7c20 */ /* 0x000fe20008410000 */
[----:B------:R-:W-:-:S04]  /*6110*/  HFMA2 R125, -RZ, RZ, 0, 0 ;  /* 0x00000000ff7d7431 */ /* 0x000fc800000001ff */
[----:B------:R-:W-:Y:S02]  /*6120*/  FSEL R124, R124, RZ, P6 ;  /* 0x000000ff7c7c7208 */ /* 0x000fe40003000000 */
[----:B-----5:R-:W-:-:S03]  /*6130*/  LOP3.LUT P6, RZ, R8, 0xff00, RZ, 0xc0, !PT ;  /* 0x0000ff0008ff7812 */ /* 0x020fc600078cc0ff */
        /* <DEDUP_REMOVED lines=10> */
.L_x_1089:
        /* <DEDUP_REMOVED lines=12> */
[----:B------:R-:W-:-:S04]  /*62a0*/  @P6 IMAD.U32 R128, R248, 0x10000, RZ ;  /* 0x00010000f8806824 */ /* 0x000fc800078e00ff */
[----:B------:R-:W-:Y:S01]  /*62b0*/  @P6 FMUL.FTZ R125, R128, R127 ;  /* 0x0000007f807d6220 */ /* 0x000fe20000410000 */
[----:B------:R-:W-:-:S03]  /*62c0*/  F2FP.BF16.F32.PACK_AB R124, RZ, R124 ;  /* 0x0000007cff7c723e */ /* 0x000fc600000010ff */
[----:B------:R-:W-:Y:S01]  /*62d0*/  FADD.FTZ R62, R62, R125 ;  /* 0x0000007d3e3e7221 */ /* 0x000fe20000010000 */
[----:B------:R-:W-:-:S07]  /*62e0*/  PRMT R184, R124, 0x7610, R184 ;  /* 0x000076107cb87816 */ /* 0x000fce00000000b8 */
.L_x_1090:
[----:B------:R-:W-:Y:S05]  /*62f0*/  BRA.U !UP3, `(.L_x_1080) ;  /* 0x000000010b447547 */ /* 0x000fea000b800000 */
[----:B01----:R-:W-:Y:S01]  /*6300*/  FFMA.FTZ R124, R224, UR6, R126 ;  /* 0x00000006e07c7c23 */ /* 0x003fe2000801007e */
        /* <DEDUP_REMOVED lines=16> */
.L_x_1080:
        /* <DEDUP_REMOVED lines=9> */
.L_x_1091:
        /* <DEDUP_REMOVED lines=9> */
.L_x_1092:
[----:B------:R-:W-:Y:S02]  /*6530*/  IADD3 R246, PT, PT, R246, 0x100, RZ ;  /* 0x00000100f6f67810 */ /* 0x000fe40007ffe0ff */
[----:B------:R-:W-:-:S07]  /*6540*/  IADD3 R250, PT, PT, R250, 0x100, RZ ;  /* 0x00000100fafa7810 */ /* 0x000fce0007ffe0ff */
.L_x_1073:
[----:B------:R-:W-:Y:S05]  /*6550*/  BSYNC.RECONVERGENT B0 ;  /* 0x0000000000007941 */ /* 0x000fea0003800200 */
.L_x_1072:
[----:B------:R-:W-:Y:S04]  /*6560*/  BSSY.RECONVERGENT B0, `(.L_x_1093) ;  /* 0x0000151000007945 */ /* 0x000fe80003800200 */
        /* <DEDUP_REMOVED lines=11> */
.L_x_1095:
[----:B------:R-:W-:Y:S05]  /*6620*/  BRA.U !UP0, `(.L_x_1096) ;  /* 0x0000000908707547 */ /* 0x000fea000b800000 */
[----:B------:R-:W-:-:S04]  /*6630*/  UISETP.NE.U32.AND UP0, UPT, UR4, URZ, UPT ;  /* 0x000000ff0400728c */ /* 0x000fc8000bf05070 */
[----:B------:R-:W-:-:S09]  /*6640*/  UISETP.NE.AND.EX UP0, UPT, UR5, URZ, UPT, UP0 ;  /* 0x000000ff0500728c */ /* 0x000fd2000bf05300 */
[----:B------:R-:W-:Y:S05]  /*6650*/  BRA.U !UP0, `(.L_x_1097) ;  /* 0x0000000508347547 */ /* 0x000fea000b800000 */
[----:B------:R-:W-:Y:S01]  /*6660*/  ISETP.LT.AND P6, PT, RZ, UR32, PT ;  /* 0x00000020ff007c0c */ /* 0x000fe2000bfc1270 */
[C---:B0123-5:R-:W-:Y:S01]  /*6670*/  IMAD.U32 R128, R178.reuse, 0x10000, RZ ;  /* 0x00010000b2807824 */ /* 0x06ffe200078e00ff */
[----:B------:R-:W-:-:S04]  /*6680*/  SHF.R.U64 R127, R178, 0x10, R179 ;  /* 0x00000010b27f7819 */ /* 0x000fc800000012b3 */
        /* <DEDUP_REMOVED lines=9> */
[----:B------:R-:W-:Y:S01]  /*6720*/  @P6 FFMA.FTZ R125, R217, UR6, R126 ;  /* 0x00000006d97d6c23 */ /* 0x000fe2000801007e */
[----:B------:R-:W-:-:S02]  /*6730*/  SHF.R.U32.HI R124, RZ, 0x10, R179 ;  /* 0x00000010ff7c7819 */ /* 0x000fc400000116b3 */
[----:B------:R-:W-:Y:S01]  /*6740*/  F2FP.BF16.F32.PACK_AB R186, RZ, R128 ;  /* 0x00000080ffba723e */ /* 0x000fe200000010ff */
[----:B------:R-:W-:Y:S01]  /*6750*/  @P6 FADD.FTZ R130, R236, -R125 ;  /* 0x8000007dec826221 */ /* 0x000fe20000010000 */
[----:B------:R-:W-:Y:S02]  /*6760*/  SHF.L.U32 R124, R124, 0x10, RZ ;  /* 0x000000107c7c7819 */ /* 0x000fe400000006ff */
[----:B------:R-:W-:Y:S02]  /*6770*/  SHF.L.U32 R125, R179, 0x10, RZ ;  /* 0x00000010b37d7819 */ /* 0x000fe400000006ff */
[----:B------:R-:W-:Y:S01]  /*6780*/  F2FP.BF16.F32.PACK_AB R187, RZ, R127 ;  /* 0x0000007fffbb723e */ /* 0x000fe200000010ff */
[----:B------:R-:W-:Y:S02]  /*6790*/  @P6 FFMA.FTZ R124, R129, UR31, R124 ;  /* 0x0000001f817c6c23 */ /* 0x000fe4000801007c */
[----:B------:R-:W-:Y:S01]  /*67a0*/  @P6 FFMA.FTZ R125, R130, UR31, R125 ;  /* 0x0000001f827d6c23 */ /* 0x000fe2000801007d */
[----:B------:R-:W-:Y:S06]  /*67b0*/  BRA.U !UP3, `(.L_x_1098) ;  /* 0x000000010b307547 */ /* 0x000fec000b800000 */
[----:B------:R-:W-:Y:S01]  /*67c0*/  LOP3.LUT P6, RZ, R7, 0xff, RZ, 0xc0, !PT ;  /* 0x000000ff07ff7812 */ /* 0x000fe200078cc0ff */
[----:B------:R-:W-:-:S04]  /*67d0*/  FMUL.FTZ R128, R128, UR23 ;  /* 0x0000001780807c20 */ /* 0x000fc80008410000 */
[----:B------:R-:W-:Y:S01]  /*67e0*/  FMUL.FTZ R130, R128, UR22 ;  /* 0x0000001680827c20 */ /* 0x000fe20008410000 */
[----:B------:R-:W-:-:S07]  /*67f0*/  HFMA2 R128, -RZ, RZ, 0, 0 ;  /* 0x00000000ff807431 */ /* 0x000fce00000001ff */
[----:B------:R-:W-:Y:S01]  /*6800*/  @P6 IMAD.U32 R129, R29, 0x10000, RZ ;  /* 0x000100001d816824 */ /* 0x000fe200078e00ff */
[----:B------:R-:W-:-:S03]  /*6810*/  @P6 SHF.L.U32 R131, R244, 0x10, RZ ;  /* 0x00000010f4836819 */ /* 0x000fc600000006ff */
[----:B------:R-:W-:Y:S01]  /*6820*/  @P6 FMUL.FTZ R128, R130, R129 ;  /* 0x0000008182806220 */ /* 0x000fe20000410000 */
[----:B------:R-:W-:Y:S01]  /*6830*/  MOV R129, RZ ;  /* 0x000000ff00817202 */ /* 0x000fe20000000f00 */
[----:B------:R-:W-:-:S03]  /*6840*/  @P6 FMUL.FTZ R129, R131, R130 ;  /* 0x0000008283816220 */ /* 0x000fc60000410000 */
[----:B------:R-:W-:Y:S01]  /*6850*/  F2FP.BF16.F32.PACK_AB R128, RZ, R128 ;  /* 0x00000080ff80723e */ /* 0x000fe200000010ff */
[----:B------:R-:W-:-:S03]  /*6860*/  FADD.FTZ R56, R56, R129 ;  /* 0x0000008138387221 */ /* 0x000fc60000010000 */
[----:B------:R-:W-:-:S07]  /*6870*/  PRMT R168, R128, 0x7610, R168 ;  /* 0x0000761080a87816 */ /* 0x000fce00000000a8 */
.L_x_1098:
[----:B------:R-:W-:Y:S05]  /*6880*/  BRA.U !UP3, `(.L_x_1099) ;  /* 0x000000010b307547 */ /* 0x000fea000b800000 */
        /* <DEDUP_REMOVED lines=12> */
.L_x_1099:
[----:B------:R-:W-:Y:S05]  /*6950*/  BRA.U !UP3, `(.L_x_1100) ;  /* 0x000000010b307547 */ /* 0x000fea000b800000 */
[----:B------:R-:W-:Y:S01]  /*6960*/  LOP3.LUT P6, RZ, R7, 0xff0000, RZ, 0xc0, !PT ;  /* 0x00ff000007ff7812 */ /* 0x000fe200078cc0ff */
[----:B------:R-:W-:Y:S01]  /*6970*/  FMUL.FTZ R127, R125, UR23 ;  /* 0x000000177d7f7c20 */ /* 0x000fe20008410000 */
[----:B------:R-:W-:-:S03]  /*6980*/  HFMA2 R128, -RZ, RZ, 0, 0 ;  /* 0x00000000ff807431 */ /* 0x000fc600000001ff */
[----:B------:R-:W-:-:S08]  /*6990*/  FMUL.FTZ R130, R127, UR22 ;  /* 0x000000167f827c20 */ /* 0x000fd00008410000 */
        /* <DEDUP_REMOVED lines=8> */
.L_x_1100:
        /* <DEDUP_REMOVED lines=15> */
[----:B------:R-:W-:Y:S01]  /*6b10*/  PRMT R185, R125, 0x7610, R185 ;  /* 0x000076107db97816 */ /* 0x000fe200000000b9 */
[----:B------:R-:W-:Y:S06]  /*6b20*/  BRA `(.L_x_1101) ;  /* 0x0000000c00807947 */ /* 0x000fec0003800000 */
.L_x_1097:
[----:B------:R-:W-:Y:S01]  /*6b30*/  ISETP.LT.AND P6, PT, RZ, UR32, PT ;  /* 0x00000020ff007c0c */ /* 0x000fe2000bfc1270 */
[----:B------:R-:W-:-:S12]  /*6b40*/  BRA.U !UP3, `(.L_x_1102) ;  /* 0x000000010b447547 */ /* 0x000fd8000b800000 */
[----:B0123--:R-:W-:Y:S01]  /*6b50*/  @P6 FFMA.FTZ R124, R205, UR6, R126 ;  /* 0x00000006cd7c6c23 */ /* 0x00ffe2000801007e */
        /* <DEDUP_REMOVED lines=16> */
.L_x_1102:
[----:B------:R-:W-:Y:S05]  /*6c60*/  BRA.U !UP3, `(.L_x_1103) ;  /* 0x000000010b4c7547 */ /* 0x000fea000b800000 */
[----:B0123-5:R-:W-:Y:S01]  /*6c70*/  SHF.R.U64 R124, R178, 0x10, R179 ;  /* 0x00000010b27c7819 */ /* 0x02ffe200000012b3 */
        /* <DEDUP_REMOVED lines=18> */
.L_x_1103:
[----:B------:R-:W-:Y:S05]  /*6da0*/  BRA.U !UP3, `(.L_x_1104) ;  /* 0x000000010b447547 */ /* 0x000fea000b800000 */
[----:B0123--:R-:W-:Y:S01]  /*6db0*/  @P6 FFMA.FTZ R125, R217, UR6, R126 ;  /* 0x00000006d97d6c23 */ /* 0x00ffe2000801007e */
        /* <DEDUP_REMOVED lines=16> */
.L_x_1104:
[----:B------:R-:W-:Y:S05]  /*6ec0*/  BRA.U !UP3, `(.L_x_1101) ;  /* 0x000000090b987547 */ /* 0x000fea000b800000 */
[----:B0123-5:R-:W-:Y:S01]  /*6ed0*/  SHF.R.U32.HI R124, RZ, 0x10, R179 ;  /* 0x00000010ff7c7819 */ /* 0x02ffe200000116b3 */
        /* <DEDUP_REMOVED lines=17> */
.L_x_1096:
[----:B------:R-:W-:-:S04]  /*6ff0*/  UISETP.NE.U32.AND UP0, UPT, UR4, URZ, UPT ;  /* 0x000000ff0400728c */ /* 0x000fc8000bf05070 */
[----:B------:R-:W-:-:S09]  /*7000*/  UISETP.NE.AND.EX UP0, UPT, UR5, URZ, UPT, UP0 ;  /* 0x000000ff0500728c */ /* 0x000fd2000bf05300 */
[----:B------:R-:W-:Y:S05]  /*7010*/  BRA.U !UP0, `(.L_x_1105) ;  /* 0x00000005082c7547 */ /* 0x000fea000b800000 */
[--C-:B0123--:R-:W-:Y:S01]  /*7020*/  FFMA.FTZ R124, R205, UR6, R126.reuse ;  /* 0x00000006cd7c7c23 */ /* 0x10ffe2000801007e */
        /* <DEDUP_REMOVED lines=31> */
.L_x_1106:
        /* <DEDUP_REMOVED lines=13> */
.L_x_1107:
        /* <DEDUP_REMOVED lines=13> */
.L_x_1108:
        /* <DEDUP_REMOVED lines=17> */
.L_x_1105:
[----:B------:R-:W-:Y:S05]  /*74d0*/  BRA.U !UP3, `(.L_x_1109) ;  /* 0x000000010b407547 */ /* 0x000fea000b800000 */
[----:B0123--:R-:W-:Y:S01]  /*74e0*/  FFMA.FTZ R124, R205, UR6, R126 ;  /* 0x00000006cd7c7c23 */ /* 0x00ffe2000801007e */
        /* <DEDUP_REMOVED lines=15> */
.L_x_1109:
[----:B------:R-:W-:Y:S05]  /*75e0*/  BRA.U !UP3, `(.L_x_1110) ;  /* 0x000000010b447547 */ /* 0x000fea000b800000 */
[----:B0123--:R-:W-:Y:S01]  /*75f0*/  FFMA.FTZ R125, R204, UR6, R126 ;  /* 0x00000006cc7d7c23 */ /* 0x00ffe2000801007e */
        /* <DEDUP_REMOVED lines=16> */
.L_x_1110:
        /* <DEDUP_REMOVED lines=17> */
.L_x_1111:
[----:B------:R-:W-:Y:S05]  /*7810*/  BRA.U !UP3, `(.L_x_1101) ;  /* 0x000000010b447547 */ /* 0x000fea000b800000 */
[----:B0123--:R-:W-:Y:S01]  /*7820*/  FFMA.FTZ R124, R222, UR6, R126 ;  /* 0x00000006de7c7c23 */ /* 0x00ffe2000801007e */
        /* <DEDUP_REMOVED lines=16> */
.L_x_1101:
        /* <DEDUP_REMOVED lines=9> */
.L_x_1112:
        /* <DEDUP_REMOVED lines=9> */
.L_x_1113:
[----:B------:R-:W-:Y:S01]  /*7a50*/  IADD3 R246, PT, PT, R246, 0x100, RZ ;  /* 0x00000100f6f67810 */ /* 0x000fe20007ffe0ff */
[----:B------:R-:W-:-:S07]  /*7a60*/  VIADD R250, R250, 0x100 ;  /* 0x00000100fafa7836 */ /* 0x000fce0000000000 */
.L_x_1094:
[----:B------:R-:W-:Y:S05]  /*7a70*/  BSYNC.RECONVERGENT B0 ;  /* 0x0000000000007941 */ /* 0x000fea0003800200 */
.L_x_1093:
[----:B------:R-:W-:Y:S04]  /*7a80*/  BSSY.RECONVERGENT B0, `(.L_x_1114) ;  /* 0x0000151000007945 */ /* 0x000fe80003800200 */
        /* <DEDUP_REMOVED lines=11> */
.L_x_1116:
[----:B------:R-:W-:Y:S05]  /*7b40*/  BRA.U !UP0, `(.L_x_1117) ;  /* 0x0000000908707547 */ /* 0x000fea000b800000 */
[----:B------:R-:W-:-:S04]  /*7b50*/  UISETP.NE.U32.AND UP0, UPT, UR4, URZ, UPT ;  /* 0x000000ff0400728c */ /* 0x000fc8000bf05070 */
[----:B------:R-:W-:-:S09]  /*7b60*/  UISETP.NE.AND.EX UP0, UPT, UR5, URZ, UPT, UP0 ;  /* 0x000000ff0500728c */ /* 0x000fd2000bf05300 */
[----:B------:R-:W-:Y:S05]  /*7b70*/  BRA.U !UP0, `(.L_x_1118) ;  /* 0x0000000508347547 */ /* 0x000fea000b800000 */
[----:B------:R-:W-:Y:S02]  /*7b80*/  ISETP.LT.AND P6, PT, RZ, UR32, PT ;  /* 0x00000020ff007c0c */ /* 0x000fe4000bfc1270 */
[C---:B-----5:R-:W-:Y:S02]  /*7b90*/  SHF.R.U64 R127, R176.reuse, 0x10, R177 ;  /* 0x00000010b07f7819 */ /* 0x060fe400000012b1 */
[----:B01234-:R-:W-:Y:S02]  /*7ba0*/  SHF.L.U32 R128, R176, 0x10, RZ ;  /* 0x00000010b0807819 */ /* 0x01ffe400000006ff */
        /* <DEDUP_REMOVED lines=31> */
.L_x_1119:
        /* <DEDUP_REMOVED lines=13> */
.L_x_1120:
        /* <DEDUP_REMOVED lines=13> */
.L_x_1121:
        /* <DEDUP_REMOVED lines=17> */
.L_x_1118:
[----:B------:R-:W-:Y:S01]  /*8050*/  ISETP.LT.AND P6, PT, RZ, UR32, PT ;  /* 0x00000020ff007c0c */ /* 0x000fe2000bfc1270 */
[----:B------:R-:W-:-:S12]  /*8060*/  BRA.U !UP3, `(.L_x_1123) ;  /* 0x000000010b447547 */ /* 0x000fd8000b800000 */
[----:B01234-:R-:W-:Y:S01]  /*8070*/  @P6 FFMA.FTZ R124, R201, UR6, R126 ;  /* 0x00000006c97c6c23 */ /* 0x01ffe2000801007e */
        /* <DEDUP_REMOVED lines=16> */
.L_x_1123:
[----:B------:R-:W-:Y:S05]  /*8180*/  BRA.U !UP3, `(.L_x_1124) ;  /* 0x000000010b4c7547 */ /* 0x000fea000b800000 */
[----:B012345:R-:W-:Y:S01]  /*8190*/  SHF.R.U64 R124, R176, 0x10, R177 ;  /* 0x00000010b07c7819 */ /* 0x03ffe200000012b1 */
        /* <DEDUP_REMOVED lines=18> */
.L_x_1124:
[----:B------:R-:W-:Y:S05]  /*82c0*/  BRA.U !UP3, `(.L_x_1125) ;  /* 0x000000010b447547 */ /* 0x000fea000b800000 */
        /* <DEDUP_REMOVED lines=17> */
.L_x_1125:
[----:B------:R-:W-:Y:S05]  /*83e0*/  BRA.U !UP3, `(.L_x_1122) ;  /* 0x000000090b987547 */ /* 0x000fea000b800000 */
[----:B012345:R-:W-:Y:S01]  /*83f0*/  SHF.R.U32.HI R124, RZ, 0x10, R177 ;  /* 0x00000010ff7c7819 */ /* 0x03ffe200000116b1 */
        /* <DEDUP_REMOVED lines=17> */
.L_x_1117:
        /* <DEDUP_REMOVED lines=35> */
.L_x_1127:
        /* <DEDUP_REMOVED lines=13> */
.L_x_1128:
        /* <DEDUP_REMOVED lines=13> */
.L_x_1129:
        /* <DEDUP_REMOVED lines=17> */
.L_x_1126:
[----:B------:R-:W-:Y:S05]  /*89f0*/  BRA.U !UP3, `(.L_x_1130) ;  /* 0x000000010b407547 */ /* 0x000fea000b800000 */
[----:B01234-:R-:W-:Y:S01]  /*8a00*/  FFMA.FTZ R124, R201, UR6, R126 ;  /* 0x00000006c97c7c23 */ /* 0x01ffe2000801007e */
        /* <DEDUP_REMOVED lines=15> */
.L_x_1130:
[----:B------:R-:W-:Y:S05]  /*8b00*/  BRA.U !UP3, `(.L_x_1131) ;  /* 0x000000010b447547 */ /* 0x000fea000b800000 */
[----:B01234-:R-:W-:Y:S01]  /*8b10*/  FFMA.FTZ R125, R200, UR6, R126 ;  /* 0x00000006c87d7c23 */ /* 0x01ffe2000801007e */
        /* <DEDUP_REMOVED lines=16> */
.L_x_1131:
        /* <DEDUP_REMOVED lines=17> */
.L_x_1132:
[----:B------:R-:W-:Y:S05]  /*8d30*/  BRA.U !UP3, `(.L_x_1122) ;  /* 0x000000010b447547 */ /* 0x000fea000b800000 */
[----:B01234-:R-:W-:Y:S01]  /*8d40*/  FFMA.FTZ R124, R220, UR6, R126 ;  /* 0x00000006dc7c7c23 */ /* 0x01ffe2000801007e */
        /* <DEDUP_REMOVED lines=16> */
.L_x_1122:
        /* <DEDUP_REMOVED lines=9> */
.L_x_1133:
        /* <DEDUP_REMOVED lines=9> */
.L_x_1134:
[----:B------:R-:W-:Y:S02]  /*8f70*/  IADD3 R246, PT, PT, R246, 0x100, RZ ;  /* 0x00000100f6f67810 */ /* 0x000fe40007ffe0ff */
[----:B------:R-:W-:-:S07]  /*8f80*/  IADD3 R250, PT, PT, R250, 0x100, RZ ;  /* 0x00000100fafa7810 */ /* 0x000fce0007ffe0ff */
.L_x_1115:
[----:B------:R-:W-:Y:S05]  /*8f90*/  BSYNC.RECONVERGENT B0 ;  /* 0x0000000000007941 */ /* 0x000fea0003800200 */
.L_x_1114:
        /* <DEDUP_REMOVED lines=12> */
.L_x_1137:
[----:B------:R-:W-:Y:S05]  /*9060*/  BRA.U !UP0, `(.L_x_1138) ;  /* 0x0000000908707547 */ /* 0x000fea000b800000 */
[----:B------:R-:W-:-:S04]  /*9070*/  UISETP.NE.U32.AND UP0, UPT, UR4, URZ, UPT ;  /* 0x000000ff0400728c */ /* 0x000fc8000bf05070 */
[----:B------:R-:W-:-:S09]  /*9080*/  UISETP.NE.AND.EX UP0, UPT, UR5, URZ, UPT, UP0 ;  /* 0x000000ff0500728c */ /* 0x000fd2000bf05300 */
[----:B------:R-:W-:Y:S05]  /*9090*/  BRA.U !UP0, `(.L_x_1139) ;  /* 0x0000000508347547 */ /* 0x000fea000b800000 */
[----:B------:R-:W-:Y:S01]  /*90a0*/  ISETP.LT.AND P6, PT, RZ, UR32, PT ;  /* 0x00000020ff007c0c */ /* 0x000fe2000bfc1270 */
[C---:B012345:R-:W-:Y:S01]  /*90b0*/  IMAD.U32 R128, R174.reuse, 0x10000, RZ ;  /* 0x00010000ae807824 */ /* 0x07ffe200078e00ff */
        /* <DEDUP_REMOVED lines=32> */
.L_x_1140:
        /* <DEDUP_REMOVED lines=13> */
.L_x_1141:
        /* <DEDUP_REMOVED lines=13> */
.L_x_1142:
        /* <DEDUP_REMOVED lines=17> */
.L_x_1139:
        /* <DEDUP_REMOVED lines=19> */
.L_x_1144:
[----:B------:R-:W-:Y:S05]  /*96a0*/  BRA.U !UP3, `(.L_x_1145) ;  /* 0x000000010b4c7547 */ /* 0x000fea000b800000 */
[----:B012345:R-:W-:Y:S01]  /*96b0*/  SHF.R.U64 R124, R174, 0x10, R175 ;  /* 0x00000010ae7c7819 */ /* 0x03ffe200000012af */
        /* <DEDUP_REMOVED lines=18> */
.L_x_1145:
[----:B------:R-:W-:Y:S05]  /*97e0*/  BRA.U !UP3, `(.L_x_1146) ;  /* 0x000000010b447547 */ /* 0x000fea000b800000 */
[----:B01234-:R-:W-:Y:S01]  /*97f0*/  @P6 FFMA.FTZ R125, R213, UR6, R126 ;  /* 0x00000006d57d6c23 */ /* 0x01ffe2000801007e */
        /* <DEDUP_REMOVED lines=16> */
.L_x_1146:
[----:B------:R-:W-:Y:S05]  /*9900*/  BRA.U !UP3, `(.L_x_1143) ;  /* 0x000000090b987547 */ /* 0x000fea000b800000 */
[----:B012345:R-:W-:Y:S01]  /*9910*/  SHF.R.U32.HI R124, RZ, 0x10, R175 ;  /* 0x00000010ff7c7819 */ /* 0x03ffe200000116af */
        /* <DEDUP_REMOVED lines=17> */
.L_x_1138:
        /* <DEDUP_REMOVED lines=35> */
.L_x_1148:
        /* <DEDUP_REMOVED lines=13> */
.L_x_1149:
        /* <DEDUP_REMOVED lines=13> */
.L_x_1150:
        /* <DEDUP_REMOVED lines=17> */
.L_x_1147:
        /* <DEDUP_REMOVED lines=17> */
.L_x_1151:
        /* <DEDUP_REMOVED lines=18> */
.L_x_1152:
        /* <DEDUP_REMOVED lines=17> */
.L_x_1153:
        /* <DEDUP_REMOVED lines=18> */
.L_x_1143:
        /* <DEDUP_REMOVED lines=9> */
.L_x_1154:
        /* <DEDUP_REMOVED lines=9> */
.L_x_1155:
[----:B------:R-:W-:Y:S01]  /*a490*/  IADD3 R246, PT, PT, R246, 0x100, RZ ;  /* 0x00000100f6f67810 */ /* 0x000fe20007ffe0ff */
[----:B------:R-:W-:-:S07]  /*a4a0*/  VIADD R250, R250, 0x100 ;  /* 0x00000100fafa7836 */ /* 0x000fce0000000000 */
.L_x_1136:
[----:B------:R-:W-:Y:S05]  /*a4b0*/  BSYNC.RECONVERGENT B0 ;  /* 0x0000000000007941 */ /* 0x000fea0003800200 */
.L_x_1135:
        /* <DEDUP_REMOVED lines=12> */
.L_x_1158:
        /* <DEDUP_REMOVED lines=38> */
.L_x_1161:
        /* <DEDUP_REMOVED lines=13> */
.L_x_1162:
        /* <DEDUP_REMOVED lines=13> */
.L_x_1163:
        /* <DEDUP_REMOVED lines=17> */
.L_x_1160:
        /* <DEDUP_REMOVED lines=19> */
.L_x_1165:
        /* <DEDUP_REMOVED lines=20> */
.L_x_1166:
        /* <DEDUP_REMOVED lines=18> */
.L_x_1167:
        /* <DEDUP_REMOVED lines=19> */
.L_x_1159:
        /* <DEDUP_REMOVED lines=35> */
.L_x_1169:
        /* <DEDUP_REMOVED lines=13> */
.L_x_1170:
        /* <DEDUP_REMOVED lines=13> */
.L_x_1171:
        /* <DEDUP_REMOVED lines=17> */
.L_x_1168:
        /* <DEDUP_REMOVED lines=17> */
.L_x_1172:
        /* <DEDUP_REMOVED lines=18> */
.L_x_1173:
        /* <DEDUP_REMOVED lines=17> */
.L_x_1174:
        /* <DEDUP_REMOVED lines=18> */
.L_x_1164:
        /* <DEDUP_REMOVED lines=9> */
.L_x_1175:
        /* <DEDUP_REMOVED lines=9> */
.L_x_1176:
[----:B------:R-:W-:Y:S02]  /*b9b0*/  IADD3 R246, PT, PT, R246, 0x100, RZ ;  /* 0x00000100f6f67810 */ /* 0x000fe40007ffe0ff */
[----:B------:R-:W-:-:S07]  /*b9c0*/  IADD3 R250, PT, PT, R250, 0x100, RZ ;  /* 0x00000100fafa7810 */ /* 0x000fce0007ffe0ff */
.L_x_1157:
[----:B------:R-:W-:Y:S05]  /*b9d0*/  BSYNC.RECONVERGENT B0 ;  /* 0x0000000000007941 */ /* 0x000fea0003800200 */
.L_x_1156:
[----:B------:R-:W-:Y:S01]  /*b9e0*/  LOP3.LUT P6, RZ, R2, 0x2, RZ, 0xc0, !PT ;  /* 0x0000000202ff7812 */ /* 0x000fe200078cc0ff */
        /* <DEDUP_REMOVED lines=12> */
.L_x_1179:
        /* <DEDUP_REMOVED lines=9> */
[----:B------:R-:W-:-:S03]  /*bb40*/  @P6 FFMA.FTZ R124, R231, UR6, R126 ;  /* 0x00000006e77c6c23 */ /* 0x000fc6000801007e */
[----:B------:R-:W-:Y:S01]  /*bb50*/  @P6 FADD.FTZ R130, R227, -R130 ;  /* 0x80000082e3826221 */ /* 0x000fe20000010000 */
[----:B------:R-:W-:Y:S01]  /*bb60*/  @P6 FADD.FTZ R125, R229, -R124 ;  /* 0x8000007ce57d6221 */ /* 0x000fe20000010000 */
[----:B------:R-:W-:Y:S02]  /*bb70*/  SHF.R.U32.HI R124, RZ, 0x10, R171 ;  /* 0x00000010ff7c7819 */ /* 0x000fe400000116ab */
[----:B------:R-:W-:Y:S01]  /*bb80*/  @P6 FFMA.FTZ R127, R130, UR31, R127 ;  /* 0x0000001f827f6c23 */ /* 0x000fe2000801007f */
[--C-:B------:R-:W-:Y:S01]  /*bb90*/  @P6 FFMA.FTZ R130, R225, UR6, R126.reuse ;  /* 0x00000006e1826c23 */ /* 0x100fe2000801007e */
[----:B------:R-:W-:Y:S01]  /*bba0*/  @P6 FFMA.FTZ R126, R226, UR6, R126 ;  /* 0x00000006e27e6c23 */ /* 0x000fe2000801007e */
[----:B------:R-:W-:Y:S01]  /*bbb0*/  @P6 FFMA.FTZ R128, R125, UR31, R128 ;  /* 0x0000001f7d806c23 */ /* 0x000fe20008010080 */
[----:B------:R-:W-:Y:S01]  /*bbc0*/  SHF.L.U32 R124, R124, 0x10, RZ ;  /* 0x000000107c7c7819 */ /* 0x000fe200000006ff */
[----:B------:R-:W-:Y:S01]  /*bbd0*/  @P6 FADD.FTZ R130, R223, -R130 ;  /* 0x80000082df826221 */ /* 0x000fe20000010000 */
[----:B------:R-:W-:Y:S01]  /*bbe0*/  SHF.L.U32 R125, R171, 0x10, RZ ;  /* 0x00000010ab7d7819 */ /* 0x000fe200000006ff */
[----:B------:R-:W-:Y:S01]  /*bbf0*/  @P6 FADD.FTZ R129, R221, -R126 ;  /* 0x8000007edd816221 */ /* 0x000fe20000010000 */
[----:B------:R-:W-:-:S02]  /*bc00*/  F2FP.BF16.F32.PACK_AB R186, RZ, R128 ;  /* 0x00000080ffba723e */ /* 0x000fc400000010ff */
[----:B------:R-:W-:Y:S01]  /*bc10*/  F2FP.BF16.F32.PACK_AB R187, RZ, R127 ;  /* 0x0000007fffbb723e */ /* 0x000fe200000010ff */
[----:B------:R-:W-:Y:S01]  /*bc20*/  @P6 FFMA.FTZ R125, R130, UR31, R125 ;  /* 0x0000001f827d6c23 */ /* 0x000fe2000801007d */
[----:B------:R-:W-:Y:S01]  /*bc30*/  @P6 FFMA.FTZ R124, R129, UR31, R124 ;  /* 0x0000001f817c6c23 */ /* 0x000fe2000801007c */
[----:B------:R-:W-:Y:S06]  /*bc40*/  BRA.U !UP3, `(.L_x_1182) ;  /* 0x000000010b307547 */ /* 0x000fec000b800000 */
[----:B------:R-:W-:Y:S01]  /*bc50*/  LOP3.LUT P6, RZ, R0, 0xff, RZ, 0xc0, !PT ;  /* 0x000000ff00ff7812 */ /* 0x000fe200078cc0ff */
[----:B------:R-:W-:Y:S01]  /*bc60*/  FMUL.FTZ R128, R128, UR23 ;  /* 0x0000001780807c20 */ /* 0x000fe20008410000 */
[----:B------:R-:W-:Y:S01]  /*bc70*/  HFMA2 R126, -RZ, RZ, 0, 0 ;  /* 0x00000000ff7e7431 */ /* 0x000fe200000001ff */
[----:B------:R-:W-:Y:S02]  /*bc80*/  MOV R129, RZ ;  /* 0x000000ff00817202 */ /* 0x000fe40000000f00 */
[----:B------:R-:W-:-:S08]  /*bc90*/  FMUL.FTZ R131, R128, UR22 ;  /* 0x0000001680837c20 */ /* 0x000fd00008410000 */
[----:B------:R-:W-:-:S04]  /*bca0*/  @P6 IMAD.U32 R128, R13, 0x10000, RZ ;  /* 0x000100000d806824 */ /* 0x000fc800078e00ff */
[----:B------:R-:W-:Y:S01]  /*bcb0*/  @P6 FMUL.FTZ R126, R131, R128 ;  /* 0x00000080837e6220 */ /* 0x000fe20000410000 */
[----:B------:R-:W-:-:S04]  /*bcc0*/  @P6 SHF.L.U32 R128, R244, 0x10, RZ ;  /* 0x00000010f4806819 */ /* 0x000fc800000006ff */
[----:B------:R-:W-:Y:S01]  /*bcd0*/  F2FP.BF16.F32.PACK_AB R126, RZ, R126 ;  /* 0x0000007eff7e723e */ /* 0x000fe200000010ff */
[----:B------:R-:W-:-:S03]  /*bce0*/  @P6 FMUL.FTZ R129, R128, R131 ;  /* 0x0000008380816220 */ /* 0x000fc60000410000 */
[----:B------:R-:W-:Y:S01]  /*bcf0*/  PRMT R168, R126, 0x7610, R168 ;  /* 0x000076107ea87816 */ /* 0x000fe200000000a8 */
[----:B------:R-:W-:-:S07]  /*bd00*/  FADD.FTZ R40, R40, R129 ;  /* 0x0000008128287221 */ /* 0x000fce0000010000 */
.L_x_1182:
        /* <DEDUP_REMOVED lines=13> */
.L_x_1183:
        /* <DEDUP_REMOVED lines=13> */
.L_x_1184:
        /* <DEDUP_REMOVED lines=17> */
.L_x_1181:
        /* <DEDUP_REMOVED lines=19> */
.L_x_1186:
        /* <DEDUP_REMOVED lines=20> */
.L_x_1187:
        /* <DEDUP_REMOVED lines=18> */
.L_x_1188:
[----:B------:R-:W-:Y:S05]  /*c350*/  BRA.U !UP3, `(.L_x_1185) ;  /* 0x000000090b907547 */ /* 0x000fea000b800000 */
[----:B012345:R-:W-:Y:S01]  /*c360*/  SHF.R.U32.HI R124, RZ, 0x10, R171 ;  /* 0x00000010ff7c7819 */ /* 0x03ffe200000116ab */
[----:B------:R-:W-:-:S03]  /*c370*/  @P6 FFMA.FTZ R126, R226, UR6, R126 ;  /* 0x00000006e27e6c23 */ /* 0x000fc6000801007e */
[----:B------:R-:W-:Y:S01]  /*c380*/  SHF.L.U32 R124, R124, 0x10, RZ ;  /* 0x000000107c7c7819 */ /* 0x000fe200000006ff */
[----:B------:R-:W-:-:S04]  /*c390*/  @P6 FADD.FTZ R125, R221, -R126 ;  /* 0x8000007edd7d6221 */ /* 0x000fc80000010000 */
[----:B------:R-:W-:Y:S01]  /*c3a0*/  @P6 FFMA.FTZ R124, R125, UR31, R124 ;  /* 0x0000001f7d7c6c23 */ /* 0x000fe2000801007c */
[----:B------:R-:W-:-:S03]  /*c3b0*/  ISETP.GE.U32.AND P6, PT, R0, 0x1000000, PT ;  /* 0x010000000000780c */ /* 0x000fc60003fc6070 */
        /* <DEDUP_REMOVED lines=9> */
[----:B------:R-:W-:Y:S01]  /*c450*/  PRMT R185, R125, 0x7610, R185 ;  /* 0x000076107db97816 */ /* 0x000fe200000000b9 */
[----:B------:R-:W-:Y:S06]  /*c460*/  BRA `(.L_x_1185) ;  /* 0x00000008004c7947 */ /* 0x000fec0003800000 */
.L_x_1180:
        /* <DEDUP_REMOVED lines=35> */
.L_x_1190:
        /* <DEDUP_REMOVED lines=13> */
.L_x_1191:
[----:B------:R-:W-:Y:S05]  /*c770*/  BRA.U !UP3, `(.L_x_1192) ;  /* 0x000000010b307547 */ /* 0x000fea000b800000 */
[----:B-----5:R-:W-:Y:S01]  /*c780*/  LOP3.LUT P6, RZ, R0, 0xff0000, RZ, 0xc0, !PT ;  /* 0x00ff000000ff7812 */ /* 0x020fe200078cc0ff */
        /* <DEDUP_REMOVED lines=11> */
.L_x_1192:
[----:B------:R-:W-:Y:S02]  /*c840*/  F2FP.BF16.F32.PACK_AB R125, RZ, R125 ;  /* 0x0000007dff7d723e */ /* 0x000fe400000010ff */
[----:B------:R-:W-:Y:S02]  /*c850*/  F2FP.BF16.F32.PACK_AB R189, RZ, R124 ;  /* 0x0000007cffbd723e */ /* 0x000fe400000010ff */
[----:B------:R-:W-:Y:S01]  /*c860*/  PRMT R188, R125, 0x7610, R188 ;  /* 0x000076107dbc7816 */ /* 0x000fe200000000bc */
[----:B------:R-:W-:Y:S06]  /*c870*/  BRA.U !UP3, `(.L_x_1185) ;  /* 0x000000050b487547 */ /* 0x000fec000b800000 */
[----:B-----5:R-:W-:Y:S01]  /*c880*/  ISETP.GE.U32.AND P6, PT, R0, 0x1000000, PT ;  /* 0x010000000000780c */ /* 0x020fe20003fc6070 */
[----:B------:R-:W-:-:S04]  /*c890*/  FMUL.FTZ R124, R124, UR23 ;  /* 0x000000177c7c7c20 */ /* 0x000fc80008410000 */
[----:B------:R-:W-:Y:S01]  /*c8a0*/  FMUL.FTZ R126, R124, UR22 ;  /* 0x000000167c7e7c20 */ /* 0x000fe20008410000 */
[----:B------:R-:W-:-:S07]  /*c8b0*/  CS2R R124, SRZ ;  /* 0x00000000007c7805 */ /* 0x000fce000001ff00 */
[----:B------:R-:W-:-:S05]  /*c8c0*/  @P6 SHF.L.U32 R127, R10, 0x10, RZ ;  /* 0x000000100a7f6819 */ /* 0x000fca00000006ff */
[----:B------:R-:W-:Y:S01]  /*c8d0*/  @P6 FMUL.FTZ R125, R127, R126 ;  /* 0x0000007e7f7d6220 */ /* 0x000fe20000410000 */
[----:B------:R-:W-:-:S04]  /*c8e0*/  @P6 SHF.L.U32 R127, R247, 0x10, RZ ;  /* 0x00000010f77f6819 */ /* 0x000fc800000006ff */
[----:B------:R-:W-:Y:S01]  /*c8f0*/  F2FP.BF16.F32.PACK_AB R125, RZ, R125 ;  /* 0x0000007dff7d723e */ /* 0x000fe200000010ff */
[----:B------:R-:W-:-:S03]  /*c900*/  @P6 FMUL.FTZ R124, R127, R126 ;  /* 0x0000007e7f7c6220 */ /* 0x000fc60000410000 */
[----:B------:R-:W-:Y:S01]  /*c910*/  PRMT R185, R125, 0x7610, R185 ;  /* 0x000076107db97816 */ /* 0x000fe200000000b9 */
[----:B------:R-:W-:Y:S01]  /*c920*/  FADD.FTZ R43, R43, R124 ;  /* 0x0000007c2b2b7221 */ /* 0x000fe20000010000 */
[----:B------:R-:W-:Y:S06]  /*c930*/  BRA `(.L_x_1185) ;  /* 0x0000000400187947 */ /* 0x000fec0003800000 */
.L_x_1189:
        /* <DEDUP_REMOVED lines=17> */
.L_x_1193:
[----:B------:R-:W-:Y:S05]  /*ca50*/  BRA.U !UP3, `(.L_x_1194) ;  /* 0x000000010b447547 */ /* 0x000fea000b800000 */
[----:B01234-:R-:W-:Y:S01]  /*ca60*/  FFMA.FTZ R124, R228, UR6, R126 ;  /* 0x00000006e47c7c23 */ /* 0x01ffe2000801007e */
        /* <DEDUP_REMOVED lines=16> */
.L_x_1194:
        /* <DEDUP_REMOVED lines=17> */
.L_x_1195:
[----:B------:R-:W-:Y:S05]  /*cc80*/  BRA.U !UP3, `(.L_x_1185) ;  /* 0x000000010b447547 */ /* 0x000fea000b800000 */
[----:B------:R-:W-:Y:S01]  /*cc90*/  FFMA.FTZ R126, R226, UR6, R126 ;  /* 0x00000006e27e7c23 */ /* 0x000fe2000801007e */
[----:B------:R-:W-:-:S03]  /*cca0*/  UISETP.GT.AND UP2, UPT, UR32, URZ, UPT ;  /* 0x000000ff2000728c */ /* 0x000fc6000bf44270 */
[----:B------:R-:W-:-:S03]  /*ccb0*/  FADD.FTZ R126, R221, -R126 ;  /* 0x8000007edd7e7221 */ /* 0x000fc60000010000 */
[----:B------:R-:W-:Y:S01]  /*ccc0*/  PLOP3.LUT P6, PT, PT, PT, UP2, 0x80, 0x8 ;  /* 0x000000000008781c */ /* 0x000fe20003fcf028 */
[----:B01234-:R-:W-:-:S05]  /*ccd0*/  FMUL.FTZ R124, R126, UR31 ;  /* 0x0000001f7e7c7c20 */ /* 0x01ffca0008410000 */
[----:B------:R-:W-:Y:S02]  /*cce0*/  FSEL R124, R124, RZ, P6 ;  /* 0x000000ff7c7c7208 */ /* 0x000fe40003000000 */
[----:B-----5:R-:W-:-:S03]  /*ccf0*/  ISETP.GE.U32.AND P6, PT, R0, 0x1000000, PT ;  /* 0x010000000000780c */ /* 0x020fc60003fc6070 */
        /* <DEDUP_REMOVED lines=10> */
.L_x_1185:
[----:B------:R-:W-:Y:S05]  /*cda0*/  BRA.U !UP0, `(.L_x_1196) ;  /* 0x0000000108207547 */ /* 0x000fea000b800000 */
[----:B------:R-:W0:Y:S02]  /*cdb0*/  LDC.64 R126, c[0x0][0x478] ;  /* 0x00011e00ff7e7b82 */ /* 0x000e240000000a00 */
[----:B01234-:R-:W-:Y:S02]  /*cdc0*/  LOP3.LUT R124, R187, 0xffff, RZ, 0xc0, !PT ;  /* 0x0000ffffbb7c7812 */ /* 0x01ffe400078ec0ff */
[----:B------:R-:W-:-:S03]  /*cdd0*/  PRMT R129, R188, 0x5410, R189 ;  /* 0x00005410bc817816 */ /* 0x000fc600000000bd */
[----:B------:R-:W-:-:S05]  /*cde0*/  IMAD.WIDE.U32 R124, R124, 0x10000, RZ ;  /* 0x000100007c7c7825 */ /* 0x000fca00078e00ff */
[----:B------:R-:W-:Y:S02]  /*cdf0*/  LOP3.LUT R125, R129, R125, RZ, 0xfc, !PT ;  /* 0x0000007d817d7212 */ /* 0x000fe400078efcff */
[----:B------:R-:W-:Y:S01]  /*ce00*/  LOP3.LUT R124, R124, 0xffff, R186, 0xf8, !PT ;  /* 0x0000ffff7c7c7812 */ /* 0x000fe200078ef8ba */
[----:B------:R-:W-:-:S05]  /*ce10*/  IMAD.WIDE.U32 R126, R246, 0x8, R126 ;  /* 0x00000008f67e7825 */ /* 0x000fca00078e007e */
[----:B------:R0:W-:Y:S02]  /*ce20*/  STG.E.64 desc[UR20][R126.64], R124 ;  /* 0x0000007c7e007986 */ /* 0x0001e4000c101b14 */
.L_x_1196:
[----:B------:R-:W-:Y:S05]  /*ce30*/  BRA.U !UP3, `(.L_x_1178) ;  /* 0x000000010b207547 */ /* 0x000fea000b800000 */
[----:B0-----:R-:W0:Y:S01]  /*ce40*/  LDC.64 R126, c[0x0][0x468] ;  /* 0x00011a00ff7e7b82 */ /* 0x001e220000000a00 */
[----:B-1234-:R-:W-:Y:S02]  /*ce50*/  LOP3.LUT R124, R169, 0xffff, RZ, 0xc0, !PT ;  /* 0x0000ffffa97c7812 */ /* 0x01efe400078ec0ff */
[----:B------:R-:W-:-:S03]  /*ce60*/  PRMT R129, R184, 0x5410, R185 ;  /* 0x00005410b8817816 */ /* 0x000fc600000000b9 */
[----:B------:R-:W-:-:S05]  /*ce70*/  IMAD.WIDE.U32 R124, R124, 0x10000, RZ ;  /* 0x000100007c7c7825 */ /* 0x000fca00078e00ff */
[----:B------:R-:W-:Y:S02]  /*ce80*/  LOP3.LUT R125, R129, R125, RZ, 0xfc, !PT ;  /* 0x0000007d817d7212 */ /* 0x000fe400078efcff */
[----:B------:R-:W-:Y:S01]  /*ce90*/  LOP3.LUT R124, R124, 0xffff, R168, 0xf8, !PT ;  /* 0x0000ffff7c7c7812 */ /* 0x000fe200078ef8a8 */
[----:B0-----:R-:W-:-:S05]  /*cea0*/  IMAD.WIDE.U32 R126, R250, 0x8, R126 ;  /* 0x00000008fa7e7825 */ /* 0x001fca00078e007e */
[----:B------:R0:W-:Y:S02]  /*ceb0*/  STG.E.64 desc[UR20][R126.64], R124 ;  /* 0x0000007c7e007986 */ /* 0x0001e4000c101b14 */
.L_x_1178:
[----:B------:R-:W-:Y:S05]  /*cec0*/  BSYNC.RECONVERGENT B0 ;  /* 0x0000000000007941 */ /* 0x000fea0003800200 */
.L_x_1177:
[----:B------:R-:W-:Y:S02]  /*ced0*/  UIADD3 UR28, UPT, UPT, UR28, UR26, URZ ;  /* 0x0000001a1c1c7290 */ /* 0x000fe4000fffe0ff */
[----:B------:R-:W-:Y:S02]  /*cee0*/  UPLOP3.LUT UP1, UPT, UPT, UPT, UP1, 0x40, 0x4 ;  /* 0x000000000004789c */ /* 0x000fe40003f2e810 */
[----:B------:R-:W-:-:S09]  /*cef0*/  UISETP.GE.AND UP0, UPT, UR28, UR27, UPT ;  /* 0x0000001b1c00728c */ /* 0x000fd2000bf06270 */
[----:B------:R-:W-:Y:S05]  /*cf00*/  BRA.U !UP0, `(.L_x_1197) ;  /* 0xffffff3d08b47547 */ /* 0x000fea000b83ffff */
.L_x_1032:
        /* <DEDUP_REMOVED lines=16> */
.L_x_1199:
[----:B------:R-:W-:Y:S05]  /*d010*/  BSYNC.RECONVERGENT B0 ;  /* 0x0000000000007941 */ /* 0x000fea0003800200 */
.L_x_1198:
        /* <DEDUP_REMOVED lines=12> */
.L_x_1201:
[----:B------:R-:W-:Y:S05]  /*d0e0*/  BSYNC.RECONVERGENT B0 ;  /* 0x0000000000007941 */ /* 0x000fea0003800200 */
.L_x_1200:
        /* <DEDUP_REMOVED lines=12> */
.L_x_1203:
[----:B------:R-:W-:Y:S05]  /*d1b0*/  BSYNC.RECONVERGENT B0 ;  /* 0x0000000000007941 */ /* 0x000fea0003800200 */
.L_x_1202:
        /* <DEDUP_REMOVED lines=12> */
.L_x_1205:
[----:B------:R-:W-:Y:S05]  /*d280*/  BSYNC.RECONVERGENT B0 ;  /* 0x0000000000007941 */ /* 0x000fea0003800200 */
.L_x_1204:
        /* <DEDUP_REMOVED lines=12> */
.L_x_1207:
[----:B------:R-:W-:Y:S05]  /*d350*/  BSYNC.RECONVERGENT B0 ;  /* 0x0000000000007941 */ /* 0x000fea0003800200 */
.L_x_1206:
        /* <DEDUP_REMOVED lines=12> */
.L_x_1209:
[----:B------:R-:W-:Y:S05]  /*d420*/  BSYNC.RECONVERGENT B0 ;  /* 0x0000000000007941 */ /* 0x000fea0003800200 */
.L_x_1208:
[----:B------:R-:W-:-:S13]  /*d430*/  LOP3.LUT P0, RZ, R2, 0x2, RZ, 0xc0, !PT ;  /* 0x0000000202ff7812 */ /* 0x000fda000780c0ff */
[----:B------:R-:W-:Y:S05]  /*d440*/  @!P0 EXIT ;  /* 0x000000000000894d */ /* 0x000fea0003800000 */
[----:B------:R-:W5:Y:S08]  /*d450*/  LDC.64 R2, c[0x0][0x440] ;  /* 0x00011000ff027b82 */ /* 0x000f700000000a00 */
[----:B0-----:R-:W0:Y:S08]  /*d460*/  LDC.64 R4, c[0x0][0x448] ;  /* 0x00011200ff047b82 */ /* 0x001e300000000a00 */
[----:B------:R-:W1:Y:S01]  /*d470*/  LDC.64 R6, c[0x0][0x460] ;  /* 0x00011800ff067b82 */ /* 0x000e620000000a00 */
[----:B-----5:R-:W-:-:S05]  /*d480*/  IMAD.WIDE.U32 R2, R167, 0x10, R2 ;  /* 0x00000010a7027825 */ /* 0x020fca00078e0002 */
[----:B------:R-:W-:Y:S01]  /*d490*/  STG.E.128 desc[UR20][R2.64], R68 ;  /* 0x0000004402007986 */ /* 0x000fe2000c101d14 */
[----:B0-----:R-:W-:-:S05]  /*d4a0*/  IMAD.WIDE.U32 R4, R167, 0x10, R4 ;  /* 0x00000010a7047825 */ /* 0x001fca00078e0004 */
[----:B------:R-:W-:Y:S01]  /*d4b0*/  STG.E.128 desc[UR20][R4.64], R96 ;  /* 0x0000006004007986 */ /* 0x000fe2000c101d14 */
[----:B-1----:R-:W-:-:S05]  /*d4c0*/  IMAD.WIDE.U32 R6, R167, 0x10, R6 ;  /* 0x00000010a7067825 */ /* 0x002fca00078e0006 */
[----:B------:R-:W-:Y:S01]  /*d4d0*/  STG.E.128 desc[UR20][R6.64], R40 ;  /* 0x0000002806007986 */ /* 0x000fe2000c101d14 */
[----:B------:R-:W-:Y:S05]  /*d4e0*/  EXIT ;  /* 0x000000000000794d */ /* 0x000fea0003800000 */
.L_x_1210:
        /* <DEDUP_REMOVED lines=9> */
.L_x_14303:


//--------------------- .text._ZN10layer_norm22ln_bwd_finalize_kernelINS_22Kernel_traits_finalizeILj7168E13__nv_bfloat16S2_S2_S2_fjLb1ELj1024ELj4ENS_18Kernel_traits_baseILj7168ES2_S2_S2_S2_fjLj1024EEEEELb1ELb1EEEvNS_9BwdParamsE --------------------------
	.section	.text._ZN10layer_norm22ln_bwd_finalize_kernelINS_22Kernel_traits_finalizeILj7168E13__nv_bfloat16S2_S2_S2_fjLb1ELj1024ELj4ENS_18Kernel_traits_baseILj7168ES2_S2_S2_S2_fjLj1024EEEEELb1ELb1EEEvNS_9BwdParamsE,"ax",@progbits
	.align	128
        .global         _ZN10layer_norm22ln_bwd_finalize_kernelINS_22Kernel_traits_finalizeILj7168E13__nv_bfloat16S2_S2_S2_fjLb1ELj1024ELj4ENS_18Kernel_traits_baseILj7168ES2_S2_S2_S2_fjLj1024EEEEELb1ELb1EEEvNS_9BwdParamsE
        .type           _ZN10layer_norm22ln_bwd_finalize_kernelINS_22Kernel_traits_finalizeILj7168E13__nv_bfloat16S2_S2_S2_fjLb1ELj1024ELj4ENS_18Kernel_traits_baseILj7168ES2_S2_S2_S2_fjLj1024EEEEELb1ELb1EEEvNS_9BwdParamsE,@function
        .size           _ZN10layer_norm22ln_bwd_finalize_kernelINS_22Kernel_traits_finalizeILj7168E13__nv_bfloat16S2_S2_S2_fjLb1ELj1024ELj4ENS_18Kernel_traits_baseILj7168ES2_S2_S2_S2_fjLj1024EEEEELb1ELb1EEEvNS_9BwdParamsE,(.L_x_14304 - _ZN10layer_norm22ln_bwd_finalize_kernelINS_22Kernel_traits_finalizeILj7168E13__nv_bfloat16S2_S2_S2_fjLb1ELj1024ELj4ENS_18Kernel_traits_baseILj7168ES2_S2_S2_S2_fjLj1024EEEEELb1ELb1EEEvNS_9BwdParamsE)
        .other          _ZN10layer_norm22ln_bwd_finalize_kernelINS_22Kernel_traits_finalizeILj7168E13__nv_bfloat16S2_S2_S2_fjLb1ELj1024ELj4ENS_18Kernel_traits_baseILj7168ES2_S2_S2_S2_fjLj1024EEEEELb1ELb1EEEvNS_9BwdParamsE,@"STO_CUDA_ENTRY STV_DEFAULT"
_ZN10layer_norm22ln_bwd_finalize_kernelINS_22Kernel_traits_finalizeILj7168E13__nv_bfloat16S2_S2_S2_fjLb1ELj1024ELj4ENS_18Kernel_traits_baseILj7168ES2_S2_S2_S2_fjLj1024EEEEELb1ELb1EEEvNS_9BwdParamsE:
.text._ZN10layer_norm22ln_bwd_finalize_kernelINS_22Kernel_traits_finalizeILj7168E13__nv_bfloat16S2_S2_S2_fjLb1ELj1024ELj4ENS_18Kernel_traits_baseILj7168ES2_S2_S2_S2_fjLj1024EEEEELb1ELb1EEEvNS_9BwdParamsE:
[----:B------:R-:W-:Y:S01]  /*0000*/  LDC R1, c[0x0][0x37c] ;  /* 0x0000df00ff017b82 */ /* 0x000fe20000000800 */
[----:B------:R-:W0:Y:S01]  /*0010*/  S2R R9, SR_CTAID.X ;  /* 0x0000000000097919 */ /* 0x000e220000002500 */
[----:B------:R-:W1:Y:S01]  /*0020*/  S2R R0, SR_TID.X ;  /* 0x0000000000007919 */ /* 0x000e620000002100 */
[----:B0-----:R-:W-:-:S04]  /*0030*/  SHF.L.U32 R12, R9, 0x5, RZ ;  /* 0x00000005090c7819 */ /* 0x001fc800000006ff */
[----:B-1----:R-:W-:-:S04]  /*0040*/  LOP3.LUT R2, R12, 0x1f, R0, 0xf8, !PT ;  /* 0x0000001f0c027812 */ /* 0x002fc800078ef800 */
[----:B------:R-:W-:-:S13]  /*0050*/  ISETP.GT.U32.AND P0, PT, R2, 0x1bff, PT ;  /* 0x00001bff0200780c */ /* 0x000fda0003f04070 */
[----:B------:R-:W-:Y:S05]  /*0060*/  @P0 EXIT ;  /* 0x000000000000094d */ /* 0x000fea0003800000 */
[----:B------:R-:W0:Y:S01]  /*0070*/  LDCU UR8, c[0x0][0x380] ;  /* 0x00007000ff0877ac */ /* 0x000e220008000800 */
[----:B------:R-:W-:Y:S01]  /*0080*/  SHF.R.U32.HI R3, RZ, 0x5, R0 ;  /* 0x00000005ff037819 */ /* 0x000fe20000011600 */
[----:B------:R-:W-:Y:S01]  /*0090*/  BSSY.RECONVERGENT B0, `(.L_x_1211) ;  /* 0x00000ea000007945 */ /* 0x000fe20003800200 */
[----:B------:R-:W-:Y:S01]  /*00a0*/  SHF.L.U32 R9, R9, 0x4, RZ ;  /* 0x0000000409097819 */ /* 0x000fe200000006ff */
[----:B------:R-:W1:Y:S01]  /*00b0*/  LDCU.64 UR6, c[0x0][0x358] ;  /* 0x00006b00ff0677ac */ /* 0x000e620008000a00 */
[----:B------:R-:W-:Y:S01]  /*00c0*/  HFMA2 R22, -RZ, RZ, 0, 0 ;  /* 0x00000000ff167431 */ /* 0x000fe200000001ff */
[----:B------:R-:W-:Y:S02]  /*00d0*/  LOP3.LUT R4, R0, 0x1f, RZ, 0xc0, !PT ;  /* 0x0000001f00047812 */ /* 0x000fe400078ec0ff */
[----:B------:R-:W-:Y:S02]  /*00e0*/  CS2R R6, SRZ ;  /* 0x0000000000067805 */ /* 0x000fe4000001ff00 */
[----:B------:R-:W-:-:S02]  /*00f0*/  LOP3.LUT R9, R9, 0x7ffffff0, RZ, 0xc0, !PT ;  /* 0x7ffffff009097812 */ /* 0x000fc400078ec0ff */
[----:B0-----:R-:W-:-:S13]  /*0100*/  ISETP.GE.U32.AND P0, PT, R3, UR8, PT ;  /* 0x0000000803007c0c */ /* 0x001fda000bf06070 */
[----:B-1----:R-:W-:Y:S05]  /*0110*/  @P0 BRA `(.L_x_1212) ;  /* 0x0000000c00840947 */ /* 0x002fea0003800000 */
[----:B------:R-:W-:Y:S01]  /*0120*/  LOP3.LUT R14, R3, 0x20, RZ, 0xfc, !PT ;  /* 0x00000020030e7812 */ /* 0x000fe200078efcff */
[----:B------:R-:W-:Y:S01]  /*0130*/  BSSY.RECONVERGENT B1, `(.L_x_1213) ;  /* 0x000007e000017945 */ /* 0x000fe20003800200 */
[----:B------:R-:W-:Y:S02]  /*0140*/  LOP3.LUT R5, RZ, R3, RZ, 0x33, !PT ;  /* 0x00000003ff057212 */ /* 0x000fe400078e33ff */
[----:B------:R-:W-:Y:S02]  /*0150*/  CS2R R6, SRZ ;  /* 0x0000000000067805 */ /* 0x000fe4000001ff00 */
[----:B------:R-:W-:Y:S02]  /*0160*/  VIMNMX.U32 R8, PT, PT, R14, UR8, !PT ;  /* 0x000000080e087c48 */ /* 0x000fe4000ffe0000 */
[----:B------:R-:W-:Y:S02]  /*0170*/  MOV R22, RZ ;  /* 0x000000ff00167202 */ /* 0x000fe40000000f00 */
[----:B------:R-:W-:-:S02]  /*0180*/  IADD3 R8, PT, PT, R8, R5, RZ ;  /* 0x0000000508087210 */ /* 0x000fc40007ffe0ff */
[----:B------:R-:W-:Y:S02]  /*0190*/  MOV R5, R3 ;  /* 0x0000000300057202 */ /* 0x000fe40000000f00 */
[C---:B------:R-:W-:Y:S02]  /*01a0*/  ISETP.GE.U32.AND P1, PT, R8.reuse, 0xe0, PT ;  /* 0x000000e00800780c */ /* 0x040fe40003f26070 */
[----:B------:R-:W-:-:S04]  /*01b0*/  LEA.HI R10, R8, 0x1, RZ, 0x1b ;  /* 0x00000001080a7811 */ /* 0x000fc800078fd8ff */
[----:B------:R-:W-:-:S04]  /*01c0*/  LOP3.LUT R11, R10, 0x7, RZ, 0xc0, !PT ;  /* 0x000000070a0b7812 */ /* 0x000fc800078ec0ff */
[----:B------:R-:W-:-:S03]  /*01d0*/  ISETP.NE.AND P0, PT, R11, RZ, PT ;  /* 0x000000ff0b00720c */ /* 0x000fc60003f05270 */
[----:B------:R-:W-:Y:S10]  /*01e0*/  @!P1 BRA `(.L_x_1214) ;  /* 0x0000000400c89947 */ /* 0x000ff40003800000 */
[----:B------:R-:W0:Y:S01]  /*01f0*/  LDC R13, c[0x0][0x388] ;  /* 0x0000e200ff0d7b82 */ /* 0x000e220000000800 */
[C---:B------:R-:W-:Y:S02]  /*0200*/  LOP3.LUT R15, R3.reuse, 0x80, RZ, 0xfc, !PT ;  /* 0x00000080030f7812 */ /* 0x040fe400078efcff */
[C---:B------:R-:W-:Y:S02]  /*0210*/  LOP3.LUT R16, R3.reuse, 0xa0, RZ, 0xfc, !PT ;  /* 0x000000a003107812 */ /* 0x040fe400078efcff */
[C---:B------:R-:W-:Y:S02]  /*0220*/  LOP3.LUT R17, R3.reuse, 0xc0, RZ, 0xfc, !PT ;  /* 0x000000c003117812 */ /* 0x040fe400078efcff */
[C---:B------:R-:W-:Y:S02]  /*0230*/  LOP3.LUT R18, R3.reuse, 0xe0, RZ, 0xfc, !PT ;  /* 0x000000e003127812 */ /* 0x040fe400078efcff */
[C---:B------:R-:W-:Y:S02]  /*0240*/  LOP3.LUT R19, R3.reuse, 0x40, RZ, 0xfc, !PT ;  /* 0x0000004003137812 */ /* 0x040fe400078efcff */
[----:B------:R-:W-:-:S02]  /*0250*/  LOP3.LUT R23, R3, 0x60, RZ, 0xfc, !PT ;  /* 0x0000006003177812 */ /* 0x000fc400078efcff */
[----:B------:R-:W-:Y:S02]  /*0260*/  LOP3.LUT R20, R10, 0xffffff8, RZ, 0xc0, !PT ;  /* 0x0ffffff80a147812 */ /* 0x000fe400078ec0ff */
[----:B------:R-:W-:Y:S02]  /*0270*/  MOV R7, RZ ;  /* 0x000000ff00077202 */ /* 0x000fe40000000f00 */
[----:B------:R-:W-:Y:S02]  /*0280*/  MOV R5, R3 ;  /* 0x0000000300057202 */ /* 0x000fe40000000f00 */
[----:B------:R-:W-:Y:S01]  /*0290*/  IADD3 R20, PT, PT, -R20, RZ, RZ ;  /* 0x000000ff14147210 */ /* 0x000fe20007ffe1ff */
[-CC-:B0-----:R-:W-:Y:S02]  /*02a0*/  IMAD R27, R14, R13.reuse, R12.reuse ;  /* 0x0000000d0e1b7224 */ /* 0x181fe400078e020c */
[-CC-:B------:R-:W-:Y:S02]  /*02b0*/  IMAD R15, R15, R13.reuse, R12.reuse ;  /* 0x0000000d0f0f7224 */ /* 0x180fe400078e020c */
[--C-:B------:R-:W-:Y:S01]  /*02c0*/  IMAD R21, R16, R13, R12.reuse ;  /* 0x0000000d10157224 */ /* 0x100fe200078e020c */
[----:B------:R-:W-:Y:S01]  /*02d0*/  IADD3 R27, PT, PT, R4, R27, RZ ;  /* 0x0000001b041b7210 */ /* 0x000fe20007ffe0ff */
[----:B------:R-:W-:-:S02]  /*02e0*/  IMAD R17, R17, R13, R12 ;  /* 0x0000000d11117224 */ /* 0x000fc400078e020c */
[--C-:B------:R-:W-:Y:S01]  /*02f0*/  IMAD R25, R18, R13, R12.reuse ;  /* 0x0000000d12197224 */ /* 0x100fe200078e020c */
[C---:B------:R-:W-:Y:S01]  /*0300*/  IADD3 R18, PT, PT, R4.reuse, R15, RZ ;  /* 0x0000000f04127210 */ /* 0x040fe20007ffe0ff */
[--C-:B------:R-:W-:Y:S01]  /*0310*/  IMAD R19, R19, R13, R12.reuse ;  /* 0x0000000d13137224 */ /* 0x100fe200078e020c */
[C---:B------:R-:W-:Y:S01]  /*0320*/  IADD3 R21, PT, PT, R4.reuse, R21, RZ ;  /* 0x0000001504157210 */ /* 0x040fe20007ffe0ff */
[--C-:B------:R-:W-:Y:S01]  /*0330*/  IMAD R29, R23, R13, R12.reuse ;  /* 0x0000000d171d7224 */ /* 0x100fe200078e020c */
[C---:B------:R-:W-:Y:S01]  /*0340*/  IADD3 R23, PT, PT, R4.reuse, R17, RZ ;  /* 0x0000001104177210 */ /* 0x040fe20007ffe0ff */
[----:B------:R-:W-:Y:S01]  /*0350*/  IMAD R12, R3, R13, R12 ;  /* 0x0000000d030c7224 */ /* 0x000fe200078e020c */
[C---:B------:R-:W-:Y:S02]  /*0360*/  IADD3 R25, PT, PT, R4.reuse, R25, RZ ;  /* 0x0000001904197210 */ /* 0x040fe40007ffe0ff */
[C---:B------:R-:W-:Y:S02]  /*0370*/  IADD3 R19, PT, PT, R4.reuse, R19, RZ ;  /* 0x0000001304137210 */ /* 0x040fe40007ffe0ff */
[----:B------:R-:W-:-:S02]  /*0380*/  IADD3 R29, PT, PT, R4, R29, RZ ;  /* 0x0000001d041d7210 */ /* 0x000fc40007ffe0ff */
[----:B------:R-:W-:-:S07]  /*0390*/  IADD3 R12, PT, PT, R4, R12, RZ ;  /* 0x0000000c040c7210 */ /* 0x000fce0007ffe0ff */
.L_x_1215:
        /* <DEDUP_REMOVED lines=87> */
.L_x_1214:
[----:B------:R-:W-:Y:S05]  /*0910*/  BSYNC.RECONVERGENT B1 ;  /* 0x0000000000017941 */ /* 0x000fea0003800200 */
.L_x_1213:
[----:B------:R-:W-:Y:S05]  /*0920*/  @!P0 BRA `(.L_x_1212) ;  /* 0x0000000400808947 */ /* 0x000fea0003800000 */
[----:B------:R-:W-:Y:S01]  /*0930*/  ISETP.GE.U32.AND P0, PT, R11, 0x4, PT ;  /* 0x000000040b00780c */ /* 0x000fe20003f06070 */
[----:B------:R-:W-:Y:S01]  /*0940*/  BSSY.RECONVERGENT B1, `(.L_x_1216) ;  /* 0x0000030000017945 */ /* 0x000fe20003800200 */
[----:B------:R-:W-:-:S11]  /*0950*/  LOP3.LUT P1, R10, R10, 0x3, RZ, 0xc0, !PT ;  /* 0x000000030a0a7812 */ /* 0x000fd6000782c0ff */
[----:B------:R-:W-:Y:S05]  /*0960*/  @!P0 BRA `(.L_x_1217) ;  /* 0x0000000000b48947 */ /* 0x000fea0003800000 */
[----:B------:R-:W0:Y:S08]  /*0970*/  LDC R18, c[0x0][0x388] ;  /* 0x0000e200ff127b82 */ /* 0x000e300000000800 */
[----:B------:R-:W1:Y:S08]  /*0980*/  LDC.64 R12, c[0x0][0x440] ;  /* 0x00011000ff0c7b82 */ /* 0x000e700000000a00 */
[----:B------:R-:W2:Y:S08]  /*0990*/  LDC.64 R16, c[0x0][0x448] ;  /* 0x00011200ff107b82 */ /* 0x000eb00000000a00 */
[----:B------:R-:W3:Y:S01]  /*09a0*/  LDC.64 R14, c[0x0][0x460] ;  /* 0x00011800ff0e7b82 */ /* 0x000ee20000000a00 */
[----:B0-----:R-:W-:-:S04]  /*09b0*/  IMAD R19, R5, R18, R2 ;  /* 0x0000001205137224 */ /* 0x001fc800078e0202 */
[----:B-1----:R-:W-:-:S06]  /*09c0*/  IMAD.WIDE.U32 R24, R19, 0x4, R12 ;  /* 0x0000000413187825 */ /* 0x002fcc00078e000c */
[----:B------:R-:W4:Y:S01]  /*09d0*/  LDG.E R24, desc[UR6][R24.64] ;  /* 0x0000000618187981 */ /* 0x000f22000c1e1900 */
[----:B--2---:R-:W-:-:S06]  /*09e0*/  IMAD.WIDE.U32 R20, R19, 0x4, R16 ;  /* 0x0000000413147825 */ /* 0x004fcc00078e0010 */
[----:B------:R-:W2:Y:S01]  /*09f0*/  LDG.E R21, desc[UR6][R20.64] ;  /* 0x0000000614157981 */ /* 0x000ea2000c1e1900 */
[----:B---3--:R-:W-:-:S05]  /*0a00*/  IMAD.WIDE.U32 R26, R19, 0x4, R14 ;  /* 0x00000004131a7825 */ /* 0x008fca00078e000e */
[----:B------:R0:W3:Y:S02]  /*0a10*/  LDG.E R23, desc[UR6][R26.64] ;  /* 0x000000061a177981 */ /* 0x0000e4000c1e1900 */
[CC--:B0-----:R-:W-:Y:S02]  /*0a20*/  LEA R27, R18.reuse, R19.reuse, 0x5 ;  /* 0x00000013121b7211 */ /* 0x0c1fe400078e28ff */
[----:B------:R-:W-:-:S05]  /*0a30*/  LEA R19, R18, R19, 0x6 ;  /* 0x0000001312137211 */ /* 0x000fca00078e30ff */
[----:B------:R-:W-:-:S05]  /*0a40*/  IMAD.WIDE.U32 R28, R19, 0x4, R12 ;  /* 0x00000004131c7825 */ /* 0x000fca00078e000c */
[----:B------:R0:W5:Y:S02]  /*0a50*/  LDG.E R11, desc[UR6][R28.64] ;  /* 0x000000061c0b7981 */ /* 0x000164000c1e1900 */
[----:B0-----:R-:W-:-:S04]  /*0a60*/  IMAD.WIDE.U32 R28, R19, 0x4, R16 ;  /* 0x00000004131c7825 */ /* 0x001fc800078e0010 */
[----:B----4-:R-:W-:Y:S01]  /*0a70*/  FADD.FTZ R20, R7, R24 ;  /* 0x0000001807147221 */ /* 0x010fe20000010000 */
[----:B------:R-:W-:-:S05]  /*0a80*/  IMAD.WIDE.U32 R24, R27, 0x4, R12 ;  /* 0x000000041b187825 */ /* 0x000fca00078e000c */
[----:B------:R0:W4:Y:S01]  /*0a90*/  LDG.E R7, desc[UR6][R24.64] ;  /* 0x0000000618077981 */ /* 0x000122000c1e1900 */
[----:B--2---:R-:W-:Y:S01]  /*0aa0*/  FADD.FTZ R22, R22, R21 ;  /* 0x0000001516167221 */ /* 0x004fe20000010000 */
[----:B0-----:R-:W-:-:S04]  /*0ab0*/  IMAD.WIDE.U32 R24, R27, 0x4, R16 ;  /* 0x000000041b187825 */ /* 0x001fc800078e0010 */
[----:B------:R-:W-:Y:S01]  /*0ac0*/  IMAD.WIDE.U32 R26, R27, 0x4, R14 ;  /* 0x000000041b1a7825 */ /* 0x000fe200078e000e */
[----:B------:R0:W2:Y:S03]  /*0ad0*/  LDG.E R21, desc[UR6][R24.64] ;  /* 0x0000000618157981 */ /* 0x0000a6000c1e1900 */
[----:B---3--:R-:W-:Y:S02]  /*0ae0*/  FADD.FTZ R23, R6, R23 ;  /* 0x0000001706177221 */ /* 0x008fe40000010000 */
[----:B------:R-:W3:Y:S04]  /*0af0*/  LDG.E R6, desc[UR6][R28.64] ;  /* 0x000000061c067981 */ /* 0x000ee8000c1e1900 */
[----:B------:R-:W3:Y:S01]  /*0b00*/  LDG.E R26, desc[UR6][R26.64] ;  /* 0x000000061a1a7981 */ /* 0x000ee2000c1e1900 */
[----:B0-----:R-:W-:Y:S01]  /*0b10*/  LEA R25, R18, R19, 0x5 ;  /* 0x0000001312197211 */ /* 0x001fe200078e28ff */
[----:B------:R-:W-:-:S04]  /*0b20*/  IMAD.WIDE.U32 R18, R19, 0x4, R14 ;  /* 0x0000000413127825 */ /* 0x000fc800078e000e */
[C---:B------:R-:W-:Y:S02]  /*0b30*/  IMAD.WIDE.U32 R16, R25.reuse, 0x4, R16 ;  /* 0x0000000419107825 */ /* 0x040fe400078e0010 */
[----:B------:R-:W3:Y:S02]  /*0b40*/  LDG.E R18, desc[UR6][R18.64] ;  /* 0x0000000612127981 */ /* 0x000ee4000c1e1900 */
[C---:B------:R-:W-:Y:S02]  /*0b50*/  IMAD.WIDE.U32 R12, R25.reuse, 0x4, R12 ;  /* 0x00000004190c7825 */ /* 0x040fe400078e000c */
[----:B------:R-:W3:Y:S02]  /*0b60*/  LDG.E R17, desc[UR6][R16.64] ;  /* 0x0000000610117981 */ /* 0x000ee4000c1e1900 */
[----:B------:R-:W-:Y:S02]  /*0b70*/  IMAD.WIDE.U32 R14, R25, 0x4, R14 ;  /* 0x00000004190e7825 */ /* 0x000fe400078e000e */
[----:B------:R-:W3:Y:S04]  /*0b80*/  LDG.E R12, desc[UR6][R12.64] ;  /* 0x000000060c0c7981 */ /* 0x000ee8000c1e1900 */
[----:B------:R-:W3:Y:S01]  /*0b90*/  LDG.E R14, desc[UR6][R14.64] ;  /* 0x000000060e0e7981 */ /* 0x000ee2000c1e1900 */
[----:B------:R-:W-:Y:S01]  /*0ba0*/  IADD3 R5, PT, PT, R5, 0x80, RZ ;  /* 0x0000008005057810 */ /* 0x000fe20007ffe0ff */
[----:B----4-:R-:W-:-:S04]  /*0bb0*/  FADD.FTZ R20, R20, R7 ;  /* 0x0000000714147221 */ /* 0x010fc80000010000 */
[----:B-----5:R-:W-:Y:S01]  /*0bc0*/  FADD.FTZ R11, R20, R11 ;  /* 0x0000000b140b7221 */ /* 0x020fe20000010000 */
[----:B--2---:R-:W-:-:S04]  /*0bd0*/  FADD.FTZ R21, R22, R21 ;  /* 0x0000001516157221 */ /* 0x004fc80000010000 */
[----:B---3--:R-:W-:Y:S01]  /*0be0*/  FADD.FTZ R6, R21, R6 ;  /* 0x0000000615067221 */ /* 0x008fe20000010000 */
[----:B------:R-:W-:-:S04]  /*0bf0*/  FADD.FTZ R23, R23, R26 ;  /* 0x0000001a17177221 */ /* 0x000fc80000010000 */
[----:B------:R-:W-:Y:S01]  /*0c00*/  FADD.FTZ R23, R23, R18 ;  /* 0x0000001217177221 */ /* 0x000fe20000010000 */
[----:B------:R-:W-:Y:S01]  /*0c10*/  FADD.FTZ R22, R6, R17 ;  /* 0x0000001106167221 */ /* 0x000fe20000010000 */
[----:B------:R-:W-:Y:S02]  /*0c20*/  FADD.FTZ R7, R11, R12 ;  /* 0x0000000c0b077221 */ /* 0x000fe40000010000 */
[----:B------:R-:W-:-:S07]  /*0c30*/  FADD.FTZ R6, R23, R14 ;  /* 0x0000000e17067221 */ /* 0x000fce0000010000 */
.L_x_1217:
[----:B------:R-:W-:Y:S05]  /*0c40*/  BSYNC.RECONVERGENT B1 ;  /* 0x0000000000017941 */ /* 0x000fea0003800200 */
.L_x_1216:
[----:B------:R-:W-:Y:S05]  /*0c50*/  @!P1 BRA `(.L_x_1212) ;  /* 0x0000000000b49947 */ /* 0x000fea0003800000 */
[----:B------:R-:W-:Y:S01]  /*0c60*/  ISETP.NE.AND P1, PT, R10, 0x1, PT ;  /* 0x000000010a00780c */ /* 0x000fe20003f25270 */
[----:B------:R-:W-:Y:S01]  /*0c70*/  BSSY.RECONVERGENT B1, `(.L_x_1218) ;  /* 0x000001c000017945 */ /* 0x000fe20003800200 */
[----:B------:R-:W-:-:S11]  /*0c80*/  LOP3.LUT P0, RZ, R8, 0x20, RZ, 0xc0, !PT ;  /* 0x0000002008ff7812 */ /* 0x000fd6000780c0ff */
[----:B------:R-:W-:Y:S05]  /*0c90*/  @!P1 BRA `(.L_x_1219) ;  /* 0x0000000000649947 */ /* 0x000fea0003800000 */
[----:B------:R-:W0:Y:S08]  /*0ca0*/  LDC R8, c[0x0][0x388] ;  /* 0x0000e200ff087b82 */ /* 0x000e300000000800 */
[----:B------:R-:W1:Y:S08]  /*0cb0*/  LDC.64 R16, c[0x0][0x440] ;  /* 0x00011000ff107b82 */ /* 0x000e700000000a00 */
[----:B------:R-:W2:Y:S08]  /*0cc0*/  LDC.64 R12, c[0x0][0x448] ;  /* 0x00011200ff0c7b82 */ /* 0x000eb00000000a00 */
[----:B------:R-:W3:Y:S01]  /*0cd0*/  LDC.64 R10, c[0x0][0x460] ;  /* 0x00011800ff0a7b82 */ /* 0x000ee20000000a00 */
[----:B0-----:R-:W-:-:S05]  /*0ce0*/  IMAD R15, R5, R8, R2 ;  /* 0x00000008050f7224 */ /* 0x001fca00078e0202 */
[----:B------:R-:W-:Y:S01]  /*0cf0*/  LEA R23, R8, R15, 0x5 ;  /* 0x0000000f08177211 */ /* 0x000fe200078e28ff */
[----:B-1----:R-:W-:-:S04]  /*0d00*/  IMAD.WIDE.U32 R20, R15, 0x4, R16 ;  /* 0x000000040f147825 */ /* 0x002fc800078e0010 */
[----:B--2---:R-:W-:Y:S02]  /*0d10*/  IMAD.WIDE.U32 R18, R15, 0x4, R12 ;  /* 0x000000040f127825 */ /* 0x004fe400078e000c */
[----:B------:R-:W2:Y:S02]  /*0d20*/  LDG.E R20, desc[UR6][R20.64] ;  /* 0x0000000614147981 */ /* 0x000ea4000c1e1900 */
[----:B------:R-:W-:Y:S02]  /*0d30*/  IMAD.WIDE.U32 R16, R23, 0x4, R16 ;  /* 0x0000000417107825 */ /* 0x000fe400078e0010 */
[----:B------:R-:W4:Y:S02]  /*0d40*/  LDG.E R19, desc[UR6][R18.64] ;  /* 0x0000000612137981 */ /* 0x000f24000c1e1900 */
[----:B---3--:R-:W-:Y:S02]  /*0d50*/  IMAD.WIDE.U32 R14, R15, 0x4, R10 ;  /* 0x000000040f0e7825 */ /* 0x008fe400078e000a */
[----:B------:R-:W3:Y:S02]  /*0d60*/  LDG.E R16, desc[UR6][R16.64] ;  /* 0x0000000610107981 */ /* 0x000ee4000c1e1900 */
[----:B------:R-:W-:-:S02]  /*0d70*/  IMAD.WIDE.U32 R12, R23, 0x4, R12 ;  /* 0x00000004170c7825 */ /* 0x000fc400078e000c */
[----:B------:R-:W5:Y:S02]  /*0d80*/  LDG.E R15, desc[UR6][R14.64] ;  /* 0x000000060e0f7981 */ /* 0x000f64000c1e1900 */
[----:B------:R-:W-:Y:S02]  /*0d90*/  IMAD.WIDE.U32 R10, R23, 0x4, R10 ;  /* 0x00000004170a7825 */ /* 0x000fe400078e000a */
[----:B------:R-:W5:Y:S04]  /*0da0*/  LDG.E R13, desc[UR6][R12.64] ;  /* 0x000000060c0d7981 */ /* 0x000f68000c1e1900 */
[----:B------:R-:W5:Y:S01]  /*0db0*/  LDG.E R11, desc[UR6][R10.64] ;  /* 0x000000060a0b7981 */ /* 0x000f62000c1e1900 */
[----:B------:R-:W-:Y:S01]  /*0dc0*/  IADD3 R5, PT, PT, R5, 0x40, RZ ;  /* 0x0000004005057810 */ /* 0x000fe20007ffe0ff */
[----:B--2---:R-:W-:Y:S01]  /*0dd0*/  FADD.FTZ R7, R7, R20 ;  /* 0x0000001407077221 */ /* 0x004fe20000010000 */
[----:B----4-:R-:W-:-:S03]  /*0de0*/  FADD.FTZ R22, R22, R19 ;  /* 0x0000001316167221 */ /* 0x010fc60000010000 */
[----:B---3--:R-:W-:Y:S01]  /*0df0*/  FADD.FTZ R7, R7, R16 ;  /* 0x0000001007077221 */ /* 0x008fe20000010000 */
[----:B-----5:R-:W-:Y:S01]  /*0e00*/  FADD.FTZ R6, R6, R15 ;  /* 0x0000000f06067221 */ /* 0x020fe20000010000 */
[----:B------:R-:W-:-:S03]  /*0e10*/  FADD.FTZ R22, R22, R13 ;  /* 0x0000000d16167221 */ /* 0x000fc60000010000 */
[----:B------:R-:W-:-:S07]  /*0e20*/  FADD.FTZ R6, R6, R11 ;  /* 0x0000000b06067221 */ /* 0x000fce0000010000 */
.L_x_1219:
[----:B------:R-:W-:Y:S05]  /*0e30*/  BSYNC.RECONVERGENT B1 ;  /* 0x0000000000017941 */ /* 0x000fea0003800200 */
.L_x_1218:
[----:B------:R-:W-:Y:S05]  /*0e40*/  @P0 BRA `(.L_x_1212) ;  /* 0x0000000000380947 */ /* 0x000fea0003800000 */
[----:B------:R-:W0:Y:S01]  /*0e50*/  LDC.64 R12, c[0x0][0x440] ;  /* 0x00011000ff0c7b82 */ /* 0x000e220000000a00 */
[----:B------:R-:W1:Y:S07]  /*0e60*/  LDCU UR4, c[0x0][0x388] ;  /* 0x00007100ff0477ac */ /* 0x000e6e0008000800 */
[----:B------:R-:W2:Y:S08]  /*0e70*/  LDC.64 R14, c[0x0][0x448] ;  /* 0x00011200ff0e7b82 */ /* 0x000eb00000000a00 */
[----:B------:R-:W3:Y:S01]  /*0e80*/  LDC.64 R10, c[0x0][0x460] ;  /* 0x00011800ff0a7b82 */ /* 0x000ee20000000a00 */
[----:B-1----:R-:W-:-:S04]  /*0e90*/  IMAD R5, R5, UR4, R2 ;  /* 0x0000000405057c24 */ /* 0x002fc8000f8e0202 */
[----:B0-----:R-:W-:-:S06]  /*0ea0*/  IMAD.WIDE.U32 R12, R5, 0x4, R12 ;  /* 0x00000004050c7825 */ /* 0x001fcc00078e000c */
[----:B------:R-:W4:Y:S01]  /*0eb0*/  LDG.E R12, desc[UR6][R12.64] ;  /* 0x000000060c0c7981 */ /* 0x000f22000c1e1900 */
[----:B--2---:R-:W-:-:S06]  /*0ec0*/  IMAD.WIDE.U32 R14, R5, 0x4, R14 ;  /* 0x00000004050e7825 */ /* 0x004fcc00078e000e */
[----:B------:R-:W2:Y:S01]  /*0ed0*/  LDG.E R15, desc[UR6][R14.64] ;  /* 0x000000060e0f7981 */ /* 0x000ea2000c1e1900 */
[----:B---3--:R-:W-:-:S06]  /*0ee0*/  IMAD.WIDE.U32 R10, R5, 0x4, R10 ;  /* 0x00000004050a7825 */ /* 0x008fcc00078e000a */
[----:B------:R-:W3:Y:S01]  /*0ef0*/  LDG.E R11, desc[UR6][R10.64] ;  /* 0x000000060a0b7981 */ /* 0x000ee2000c1e1900 */
[----:B----4-:R-:W-:Y:S01]  /*0f00*/  FADD.FTZ R7, R7, R12 ;  /* 0x0000000c07077221 */ /* 0x010fe20000010000 */
[----:B--2---:R-:W-:Y:S01]  /*0f10*/  FADD.FTZ R22, R22, R15 ;  /* 0x0000000f16167221 */ /* 0x004fe20000010000 */
[----:B---3--:R-:W-:-:S07]  /*0f20*/  FADD.FTZ R6, R6, R11 ;  /* 0x0000000b06067221 */ /* 0x008fce0000010000 */
.L_x_1212:
[----:B------:R-:W-:Y:S05]  /*0f30*/  BSYNC.RECONVERGENT B0 ;  /* 0x0000000000007941 */ /* 0x000fea0003800200 */
.L_x_1211:
[----:B------:R-:W0:Y:S01]  /*0f40*/  S2UR UR5, SR_CgaCtaId ;  /* 0x00000000000579c3 */ /* 0x000e220000008800 */
[----:B------:R-:W-:Y:S01]  /*0f50*/  UMOV UR4, 0x400 ;  /* 0x0000040000047882 */ /* 0x000fe20000000000 */
[--C-:B------:R-:W-:Y:S02]  /*0f60*/  LOP3.LUT R5, R3, 0x1f, R0.reuse, 0x78, !PT ;  /* 0x0000001f03057812 */ /* 0x100fe400078e7800 */
[C---:B------:R-:W-:Y:S02]  /*0f70*/  SHF.L.U32 R11, R4.reuse, 0x7, RZ ;  /* 0x00000007040b7819 */ /* 0x040fe400000006ff */
[C---:B------:R-:W-:Y:S02]  /*0f80*/  LOP3.LUT R0, R5.reuse, 0x3e0, R0, 0xf8, !PT ;  /* 0x000003e005007812 */ /* 0x040fe400078ef800 */
[----:B------:R-:W-:Y:S02]  /*0f90*/  SHF.L.U32 R2, R5, 0x2, RZ ;  /* 0x0000000205027819 */ /* 0x000fe400000006ff */
[----:B------:R-:W-:-:S02]  /*0fa0*/  ISETP.NE.AND P1, PT, R4, RZ, PT ;  /* 0x000000ff0400720c */ /* 0x000fc40003f25270 */
[----:B------:R-:W-:Y:S02]  /*0fb0*/  LOP3.LUT R2, R11, R2, RZ, 0xfc, !PT ;  /* 0x000000020b027212 */ /* 0x000fe400078efcff */
[----:B------:R-:W-:-:S04]  /*0fc0*/  ISETP.GT.U32.AND P0, PT, R4, 0xf, PT ;  /* 0x0000000f0400780c */ /* 0x000fc80003f04070 */
[----:B------:R-:W-:Y:S01]  /*0fd0*/  ISETP.NE.OR P0, PT, R3, 0x1f, P0 ;  /* 0x0000001f0300780c */ /* 0x000fe20000705670 */
        /* <DEDUP_REMOVED lines=45> */
[C---:B------:R-:W-:Y:S01]  /*12b0*/  LEA R0, R4.reuse, UR4, 0x3 ;  /* 0x0000000404007c11 */ /* 0x040fe2000f8e18ff */
[----:B0-----:R-:W0:Y:S01]  /*12c0*/  LDC.64 R2, c[0x0][0x488] ;  /* 0x00012200ff027b82 */ /* 0x001e220000000a00 */
[----:B------:R-:W-:-:S03]  /*12d0*/  IADD3 R9, PT, PT, R4, R9, RZ ;  /* 0x0000000904097210 */ /* 0x000fc60007ffe0ff */
        /* <DEDUP_REMOVED lines=15> */
.L_x_1220:
        /* <DEDUP_REMOVED lines=11> */
.L_x_14304:


//--------------------- .text._ZN10layer_norm13ln_bwd_kernelINS_13Kernel_traitsI13__nv_bfloat16S2_S2_S2_fjLj7168ELj1ELj1ELj8ELj8ENS_18Kernel_traits_baseILj7168ES2_S2_S2_S2_fjLj256EEEEELb1ELb1ELb1ELb1EEEvNS_9BwdParamsE --------------------------
	.section	.text._ZN10layer_norm13ln_bwd_kernelINS_13Kernel_traitsI13__nv_bfloat16S2_S2_S2_fjLj7168ELj1ELj1ELj8ELj8ENS_18Kernel_traits_baseILj7168ES2_S2_S2_S2_fjLj256EEEEELb1ELb1ELb1ELb1EEEvNS_9BwdParamsE,"ax",@progbits
	.align	128
        .global         _ZN10layer_norm13ln_bwd_kernelINS_13Kernel_traitsI13__nv_bfloat16S2_S2_S2_fjLj7168ELj1ELj1ELj8ELj8ENS_18Kernel_traits_baseILj7168ES2_S2_S2_S2_fjLj256EEEEELb1ELb1ELb1ELb1EEEvNS_9BwdParamsE
        .type           _ZN10layer_norm13ln_bwd_kernelINS_13Kernel_traitsI13__nv_bfloat16S2_S2_S2_fjLj7168ELj1ELj1ELj8ELj8ENS_18Kernel_traits_baseILj7168ES2_S2_S2_S2_fjLj256EEEEELb1ELb1ELb1ELb1EEEvNS_9BwdParamsE,@function
        .size           _ZN10layer_norm13ln_bwd_kernelINS_13Kernel_traitsI13__nv_bfloat16S2_S2_S2_fjLj7168ELj1ELj1ELj8ELj8ENS_18Kernel_traits_baseILj7168ES2_S2_S2_S2_fjLj256EEEEELb1ELb1ELb1ELb1EEEvNS_9BwdParamsE,(.L_x_14305 - _ZN10layer_norm13ln_bwd_kernelINS_13Kernel_traitsI13__nv_bfloat16S2_S2_S2_fjLj7168ELj1ELj1ELj8ELj8ENS_18Kernel_traits_baseILj7168ES2_S2_S2_S2_fjLj256EEEEELb1ELb1ELb1ELb1EEEvNS_9BwdParamsE)
        .other          _ZN10layer_norm13ln_bwd_kernelINS_13Kernel_traitsI13__nv_bfloat16S2_S2_S2_fjLj7168ELj1ELj1ELj8ELj8ENS_18Kernel_traits_baseILj7168ES2_S2_S2_S2_fjLj256EEEEELb1ELb1ELb1ELb1EEEvNS_9BwdParamsE,@"STO_CUDA_ENTRY STV_DEFAULT"
_ZN10layer_norm13ln_bwd_kernelINS_13Kernel_traitsI13__nv_bfloat16S2_S2_S2_fjLj7168ELj1ELj1ELj8ELj8ENS_18Kernel_traits_baseILj7168ES2_S2_S2_S2_fjLj256EEEEELb1ELb1ELb1ELb1EEEvNS_9BwdParamsE:
.text._ZN10layer_norm13ln_bwd_kernelINS_13Kernel_traitsI13__nv_bfloat16S2_S2_S2_fjLj7168ELj1ELj1ELj8ELj8ENS_18Kernel_traits_baseILj7168ES2_S2_S2_S2_fjLj256EEEEELb1ELb1ELb1ELb1EEEvNS_9BwdParamsE:
        /* <DEDUP_REMOVED lines=54> */
[----:B------:R-:W4:Y:S01]  /*0360*/  LDCU.U8 UR11, c[0x0][0x410] ;  /* 0x00008200ff0b77ac */ /* 0x000f220008000000 */
[----:B------:R-:W0:Y:S01]  /*0370*/  LDCU UR14, c[0x0][0x400] ;  /* 0x00008000ff0e77ac */ /* 0x000e220008000800 */
[C---:B-1----:R-:W-:Y:S01]  /*0380*/  IMAD.WIDE.U32 R4, R11.reuse, 0x8, R4 ;  /* 0x000000080b047825 */ /* 0x042fe200078e0004 */
[----:B------:R-:W1:Y:S04]  /*0390*/  LDCU.64 UR16, c[0x0][0x408] ;  /* 0x00008100ff1077ac */ /* 0x000e680008000a00 */
[----:B0-----:R-:W3:Y:S01]  /*03a0*/  LDG.E.64 R194, desc[UR12][R4.64+0x2800] ;  /* 0x0028000c04c27981 */ /* 0x001ee2000c1e1b00 */
[----:B------:R-:W0:Y:S03]  /*03b0*/  LDCU.64 UR6, c[0x0][0x438] ;  /* 0x00008700ff0677ac */ /* 0x000e260008000a00 */
[----:B------:R-:W4:Y:S01]  /*03c0*/  LDG.E.64 R192, desc[UR12][R4.64+0x1800] ;  /* 0x0018000c04c07981 */ /* 0x000f22000c1e1b00 */
[----:B------:R-:W0:Y:S03]  /*03d0*/  LDCU.64 UR8, c[0x0][0x478] ;  /* 0x00008f00ff0877ac */ /* 0x000e260008000a00 */
[----:B------:R-:W4:Y:S04]  /*03e0*/  LDG.E.64 R190, desc[UR12][R4.64+0x800] ;  /* 0x0008000c04be7981 */ /* 0x000f28000c1e1b00 */
[----:B------:R-:W4:Y:S01]  /*03f0*/  LDG.E.64 R188, desc[UR12][R4.64] ;  /* 0x0000000c04bc7981 */ /* 0x000f22000c1e1b00 */
[----:B--2---:R-:W-:-:S04]  /*0400*/  IMAD.WIDE.U32 R2, R11, 0x8, R2 ;  /* 0x000000080b027825 */ /* 0x004fc800078e0002 */
[----:B------:R-:W-:Y:S01]  /*0410*/  HFMA2 R122, -RZ, RZ, 0, 0 ;  /* 0x00000000ff7a7431 */ /* 0x000fe200000001ff */
[----:B------:R-:W5:Y:S04]  /*0420*/  LDG.E.64 R186, desc[UR12][R4.64+0x3000] ;  /* 0x0030000c04ba7981 */ /* 0x000f68000c1e1b00 */
[----:B------:R-:W5:Y:S04]  /*0430*/  LDG.E.64 R184, desc[UR12][R4.64+0x2000] ;  /* 0x0020000c04b87981 */ /* 0x000f68000c1e1b00 */
[----:B------:R2:W5:Y:S04]  /*0440*/  LDG.E.64 R182, desc[UR12][R4.64+0x1000] ;  /* 0x0010000c04b67981 */ /* 0x000568000c1e1b00 */
[----:B------:R-:W5:Y:S04]  /*0450*/  LDG.E.64 R180, desc[UR12][R2.64+0x3000] ;  /* 0x0030000c02b47981 */ /* 0x000f68000c1e1b00 */
[----:B------:R-:W5:Y:S04]  /*0460*/  LDG.E.64 R178, desc[UR12][R2.64+0x2800] ;  /* 0x0028000c02b27981 */ /* 0x000f68000c1e1b00 */
[----:B------:R-:W5:Y:S04]  /*0470*/  LDG.E.64 R176, desc[UR12][R2.64+0x2000] ;  /* 0x0020000c02b07981 */ /* 0x000f68000c1e1b00 */
[----:B------:R-:W5:Y:S04]  /*0480*/  LDG.E.64 R174, desc[UR12][R2.64+0x1800] ;  /* 0x0018000c02ae7981 */ /* 0x000f68000c1e1b00 */
[----:B------:R-:W5:Y:S04]  /*0490*/  LDG.E.64 R172, desc[UR12][R2.64+0x1000] ;  /* 0x0010000c02ac7981 */ /* 0x000f68000c1e1b00 */
[----:B------:R-:W5:Y:S04]  /*04a0*/  LDG.E.64 R170, desc[UR12][R2.64+0x800] ;  /* 0x0008000c02aa7981 */ /* 0x000f68000c1e1b00 */
[----:B------:R1:W5:Y:S01]  /*04b0*/  LDG.E.64 R168, desc[UR12][R2.64] ;  /* 0x0000000c02a87981 */ /* 0x000362000c1e1b00 */
[----:B---3--:R-:W-:-:S02]  /*04c0*/  SHF.R.U64 R9, R194, 0x10, R195 ;  /* 0x00000010c2097819 */ /* 0x008fc400000012c3 */
[----:B------:R-:W-:Y:S02]  /*04d0*/  SHF.R.U32.HI R8, RZ, 0x10, R195 ;  /* 0x00000010ff087819 */ /* 0x000fe400000116c3 */
[--C-:B----4-:R-:W-:Y:S02]  /*04e0*/  SHF.R.U64 R7, R192, 0x10, R193.reuse ;  /* 0x00000010c0077819 */ /* 0x110fe400000012c1 */
[----:B------:R-:W-:Y:S02]  /*04f0*/  SHF.R.U32.HI R6, RZ, 0x10, R193 ;  /* 0x00000010ff067819 */ /* 0x000fe400000116c1 */
[--C-:B--2---:R-:W-:Y:S02]  /*0500*/  SHF.R.U64 R5, R190, 0x10, R191.reuse ;  /* 0x00000010be057819 */ /* 0x104fe400000012bf */
[----:B------:R-:W-:Y:S02]  /*0510*/  SHF.R.U32.HI R4, RZ, 0x10, R191 ;  /* 0x00000010ff047819 */ /* 0x000fe400000116bf */
[----:B-1----:R-:W-:-:S02]  /*0520*/  SHF.R.U64 R2, R188, 0x10, R189 ;  /* 0x00000010bc027819 */ /* 0x002fc400000012bd */
[----:B0-----:R-:W-:-:S07]  /*0530*/  SHF.R.U32.HI R0, RZ, 0x10, R189 ;  /* 0x00000010ff007819 */ /* 0x001fce00000116bd */
.L_x_1359:
[----:B------:R-:W0:Y:S08]  /*0540*/  LDC.64 R124, c[0x0][0x3f8] ;  /* 0x0000fe00ff7c7b82 */ /* 0x000e300000000a00 */
[----:B------:R-:W1:Y:S08]  /*0550*/  LDC.64 R136, c[0x0][0x3f0] ;  /* 0x0000fc00ff887b82 */ /* 0x000e700000000a00 */
[----:B------:R-:W2:Y:S01]  /*0560*/  LDC.64 R126, c[0x0][0x3c8] ;  /* 0x0000f200ff7e7b82 */ /* 0x000ea20000000a00 */
[----:B0----5:R-:W-:-:S07]  /*0570*/  IMAD.WIDE R220, R10, 0x4, R124 ;  /* 0x000000040adc7825 */ /* 0x021fce00078e027c */
[----:B------:R-:W0:Y:S01]  /*0580*/  LDC.64 R124, c[0x0][0x3c0] ;  /* 0x0000f000ff7c7b82 */ /* 0x000e220000000a00 */
[----:B------:R-:W3:Y:S01]  /*0590*/  LDG.E R220, desc[UR12][R220.64] ;  /* 0x0000000cdcdc7981 */ /* 0x000ee2000c1e1900 */
[----:B-1----:R-:W-:-:S06]  /*05a0*/  IMAD.WIDE R136, R10, 0x4, R136 ;  /* 0x000000040a887825 */ /* 0x002fcc00078e0288 */
[----:B-----5:R1:W5:Y:S01]  /*05b0*/  LDG.E R136, desc[UR12][R136.64] ;  /* 0x0000000c88887981 */ /* 0x020362000c1e1900 */
[----:B--2---:R-:W-:-:S05]  /*05c0*/  IMAD.WIDE R126, R10, 0x4, R126 ;  /* 0x000000040a7e7825 */ /* 0x004fca00078e027e */
[----:B------:R1:W5:Y:S01]  /*05d0*/  LDG.E R219, desc[UR12][R126.64] ;  /* 0x0000000c7edb7981 */ /* 0x000362000c1e1900 */
[----:B---3--:R-:W-:-:S13]  /*05e0*/  ISETP.GE.AND P2, PT, R220, 0x1, PT ;  /* 0x00000001dc00780c */ /* 0x008fda0003f46270 */
[----:B01----:R-:W-:Y:S05]  /*05f0*/  @!P2 BRA `(.L_x_1222) ;  /* 0x0000001800f4a947 */ /* 0x003fea0003800000 */
[----:B------:R-:W0:Y:S01]  /*0600*/  LDC R31, c[0x0][0x388] ;  /* 0x0000e200ff1f7b82 */ /* 0x000e220000000800 */
[----:B------:R-:W-:-:S07]  /*0610*/  IADD3 R3, PT, PT, R220, -0x1, RZ ;  /* 0xffffffffdc037810 */ /* 0x000fce0007ffe0ff */
[----:B------:R-:W1:Y:S08]  /*0620*/  LDC.64 R22, c[0x0][0x428] ;  /* 0x00010a00ff167b82 */ /* 0x000e700000000a00 */
[----:B------:R-:W2:Y:S01]  /*0630*/  LDC.64 R24, c[0x0][0x3a8] ;  /* 0x0000ea00ff187b82 */ /* 0x000ea20000000a00 */
[----:B0-----:R-:W-:Y:S02]  /*0640*/  IMAD R3, R3, R31, RZ ;  /* 0x0000001f03037224 */ /* 0x001fe400078e02ff */
[----:B------:R-:W-:Y:S01]  /*0650*/  IMAD.WIDE R124, R10, 0x4, R124 ;  /* 0x000000040a7c7825 */ /* 0x000fe200078e027c */
[----:B-----5:R-:W-:-:S04]  /*0660*/  ISETP.GE.AND P1, PT, R136, 0x1, PT ;  /* 0x000000018800780c */ /* 0x020fc80003f26270 */
[----:B------:R-:W0:Y:S01]  /*0670*/  LDC.64 R140, c[0x0][0x3b0] ;  /* 0x0000ec00ff8c7b82 */ /* 0x000e220000000a00 */
[----:B------:R-:W-:-:S04]  /*0680*/  SHF.R.S32.HI R12, RZ, 0x1f, R3 ;  /* 0x0000001fff0c7819 */ /* 0x000fc80000011403 */
[----:B------:R-:W-:Y:S01]  /*0690*/  LEA.HI R12, R12, R3, RZ, 0x2 ;  /* 0x000000030c0c7211 */ /* 0x000fe200078f10ff */
[----:B------:R-:W-:-:S03]  /*06a0*/  IMAD R3, R10, R31, RZ ;  /* 0x0000001f0a037224 */ /* 0x000fc600078e02ff */
[----:B------:R-:W-:Y:S02]  /*06b0*/  LEA.HI.SX32 R13, R12, R11, 0x1e ;  /* 0x0000000b0c0d7211 */ /* 0x000fe400078ff2ff */
[----:B------:R-:W-:Y:S02]  /*06c0*/  SHF.R.S32.HI R12, RZ, 0x1f, R3 ;  /* 0x0000001fff0c7819 */ /* 0x000fe40000011403 */
[C---:B------:R-:W-:Y:S01]  /*06d0*/  IADD3 R135, PT, PT, R13.reuse, 0x100, RZ ;  /* 0x000001000d877810 */ /* 0x040fe20007ffe0ff */
[C---:B------:R-:W-:Y:S01]  /*06e0*/  VIADD R131, R13.reuse, 0x300 ;  /* 0x000003000d837836 */ /* 0x040fe20000000000 */
[----:B------:R-:W-:Y:S01]  /*06f0*/  LEA.HI R12, R12, R3, RZ, 0x2 ;  /* 0x000000030c0c7211 */ /* 0x000fe200078f10ff */
[C-C-:B-1----:R-:W-:Y:S01]  /*0700*/  IMAD.WIDE.U32 R138, R13.reuse, 0x8, R22.reuse ;  /* 0x000000080d8a7825 */ /* 0x142fe200078e0016 */
[----:B------:R-:W-:Y:S02]  /*0710*/  IADD3 R133, PT, PT, R13, 0x200, RZ ;  /* 0x000002000d857810 */ /* 0x000fe40007ffe0ff */
[----:B------:R-:W-:Y:S01]  /*0720*/  LEA.HI.SX32 R137, R12, R11, 0x1e ;  /* 0x0000000b0c897211 */ /* 0x000fe200078ff2ff */
[--C-:B------:R-:W-:Y:S01]  /*0730*/  IMAD.WIDE.U32 R134, R135, 0x8, R22.reuse ;  /* 0x0000000887867825 */ /* 0x100fe200078e0016 */
[C---:B------:R-:W-:Y:S01]  /*0740*/  IADD3 R129, PT, PT, R13.reuse, 0x400, RZ ;  /* 0x000004000d817810 */ /* 0x040fe20007ffe0ff */
[----:B------:R-:W3:Y:S01]  /*0750*/  LDG.E.64 R138, desc[UR12][R138.64] ;  /* 0x0000000c8a8a7981 */ /* 0x000ee2000c1e1b00 */
[----:B------:R-:W-:Y:S01]  /*0760*/  IADD3 R127, PT, PT, R13, 0x500, RZ ;  /* 0x000005000d7f7810 */ /* 0x000fe20007ffe0ff */
[--C-:B------:R-:W-:Y:S01]  /*0770*/  IMAD.WIDE.U32 R132, R133, 0x8, R22.reuse ;  /* 0x0000000885847825 */ /* 0x100fe200078e0016 */
[----:B------:R-:W-:Y:S01]  /*0780*/  IADD3 R3, PT, PT, R13, 0x600, RZ ;  /* 0x000006000d037810 */ /* 0x000fe20007ffe0ff */
        /* <DEDUP_REMOVED lines=8> */
[----:B------:R-:W-:-:S02]  /*0810*/  VIADD R151, R137, 0x300 ;  /* 0x0000030089977836 */ /* 0x000fc40000000000 */
[----:B------:R-:W-:Y:S01]  /*0820*/  IMAD.WIDE.U32 R126, R127, 0x8, R22 ;  /* 0x000000087f7e7825 */ /* 0x000fe200078e0016 */
[C---:B------:R-:W-:Y:S01]  /*0830*/  IADD3 R199, PT, PT, R137.reuse, 0x500, RZ ;  /* 0x0000050089c77810 */ /* 0x040fe20007ffe0ff */
[----:B------:R-:W4:Y:S02]  /*0840*/  LDG.E.64 R128, desc[UR12][R128.64] ;  /* 0x0000000c80807981 */ /* 0x000f24000c1e1b00 */
[C---:B--2---:R-:W-:Y:S01]  /*0850*/  IMAD.WIDE.U32 R20, R137.reuse, 0x8, R24 ;  /* 0x0000000889147825 */ /* 0x044fe200078e0018 */
[----:B------:R-:W-:Y:S01]  /*0860*/  IADD3 R149, PT, PT, R137, 0x600, RZ ;  /* 0x0000060089957810 */ /* 0x000fe20007ffe0ff */
[----:B------:R-:W2:Y:S02]  /*0870*/  LDG.E.64 R126, desc[UR12][R126.64] ;  /* 0x0000000c7e7e7981 */ /* 0x000ea4000c1e1b00 */
[----:B------:R-:W-:Y:S02]  /*0880*/  IMAD.WIDE.U32 R22, R3, 0x8, R22 ;  /* 0x0000000803167825 */ /* 0x000fe400078e0016 */
[----:B------:R-:W2:Y:S02]  /*0890*/  LDG.E.64 R20, desc[UR12][R20.64] ;  /* 0x0000000c14147981 */ /* 0x000ea4000c1e1b00 */
[----:B------:R-:W-:-:S02]  /*08a0*/  IMAD.WIDE.U32 R12, R197, 0x8, R24 ;  /* 0x00000008c50c7825 */ /* 0x000fc400078e0018 */
[----:B------:R-:W2:Y:S02]  /*08b0*/  LDG.E.64 R22, desc[UR12][R22.64] ;  /* 0x0000000c16167981 */ /* 0x000ea4000c1e1b00 */
[--C-:B------:R-:W-:Y:S02]  /*08c0*/  IMAD.WIDE.U32 R14, R153, 0x8, R24.reuse ;  /* 0x00000008990e7825 */ /* 0x100fe400078e0018 */
[----:B------:R-:W2:Y:S02]  /*08d0*/  LDG.E R3, desc[UR12][R124.64] ;  /* 0x0000000c7c037981 */ /* 0x000ea4000c1e1900 */
[--C-:B------:R-:W-:Y:S02]  /*08e0*/  IMAD.WIDE.U32 R16, R151, 0x8, R24.reuse ;  /* 0x0000000897107825 */ /* 0x100fe400078e0018 */
[----:B------:R-:W2:Y:S02]  /*08f0*/  LDG.E.64 R12, desc[UR12][R12.64] ;  /* 0x0000000c0c0c7981 */ /* 0x000ea4000c1e1b00 */
[----:B------:R-:W-:-:S02]  /*0900*/  IMAD.WIDE.U32 R18, R203, 0x8, R24 ;  /* 0x00000008cb127825 */ /* 0x000fc400078e0018 */
[----:B------:R-:W2:Y:S02]  /*0910*/  LDG.E.64 R14, desc[UR12][R14.64] ;  /* 0x0000000c0e0e7981 */ /* 0x000ea4000c1e1b00 */
[--C-:B------:R-:W-:Y:S02]  /*0920*/  IMAD.WIDE.U32 R28, R199, 0x8, R24.reuse ;  /* 0x00000008c71c7825 */ /* 0x100fe400078e0018 */
[----:B------:R-:W2:Y:S02]  /*0930*/  LDG.E.64 R16, desc[UR12][R16.64] ;  /* 0x0000000c10107981 */ /* 0x000ea4000c1e1b00 */
[----:B------:R-:W-:Y:S02]  /*0940*/  IMAD.WIDE.U32 R26, R149, 0x8, R24 ;  /* 0x00000008951a7825 */ /* 0x000fe400078e0018 */
[----:B------:R-:W2:Y:S04]  /*0950*/  LDG.E.64 R18, desc[UR12][R18.64] ;  /* 0x0000000c12127981 */ /* 0x000ea8000c1e1b00 */
[----:B------:R1:W2:Y:S04]  /*0960*/  LDG.E.64 R24, desc[UR12][R28.64] ;  /* 0x0000000c1c187981 */ /* 0x0002a8000c1e1b00 */
[----:B------:R-:W2:Y:S01]  /*0970*/  LDG.E.64 R26, desc[UR12][R26.64] ;  /* 0x0000000c1a1a7981 */ /* 0x000ea2000c1e1b00 */
[----:B------:R-:W-:-:S02]  /*0980*/  @P1 IADD3 R30, PT, PT, R136, -0x1, RZ ;  /* 0xffffffff881e1810 */ /* 0x000fc40007ffe0ff */
[----:B------:R-:W-:Y:S02]  /*0990*/  MOV R232, UR7 ;  /* 0x0000000700e87c02 */ /* 0x000fe40008000f00 */
[----:B------:R-:W-:Y:S01]  /*09a0*/  ISETP.NE.U32.AND P0, PT, RZ, UR6, PT ;  /* 0x00000006ff007c0c */ /* 0x000fe2000bf05070 */
[----:B------:R-:W-:-:S03]  /*09b0*/  @P1 IMAD R30, R30, R31, RZ ;  /* 0x0000001f1e1e1224 */ /* 0x000fc600078e02ff */
[----:B------:R-:W-:Y:S02]  /*09c0*/  ISETP.NE.AND.EX P0, PT, R232, RZ, PT, P0 ;  /* 0x000000ffe800720c */ /* 0x000fe40003f05300 */
[----:B------:R-:W-:-:S04]  /*09d0*/  @P1 SHF.R.S32.HI R31, RZ, 0x1f, R30 ;  /* 0x0000001fff1f1819 */ /* 0x000fc8000001141e */
[----:B------:R-:W-:Y:S01]  /*09e0*/  @P1 LEA.HI R30, R31, R30, RZ, 0x2 ;  /* 0x0000001e1f1e1211 */ /* 0x000fe200078f10ff */
[----:B------:R-:W-:-:S03]  /*09f0*/  IMAD.MOV.U32 R145, RZ, RZ, RZ ;  /* 0x000000ffff917224 */ /* 0x000fc600078e00ff */
[----:B------:R-:W-:-:S03]  /*0a00*/  @P1 LEA.HI.SX32 R145, R30, R11, 0x1e ;  /* 0x0000000b1e911211 */ /* 0x000fc600078ff2ff */
[----:B-1----:R-:W1:Y:S08]  /*0a10*/  @P0 LDC.64 R28, c[0x0][0x438] ;  /* 0x00010e00ff1c0b82 */ /* 0x002e700000000a00 */
[----:B------:R-:W1:Y:S08]  /*0a20*/  @P0 LDC.64 R36, c[0x0][0x438] ;  /* 0x00010e00ff240b82 */ /* 0x000e700000000a00 */
[----:B------:R-:W1:Y:S08]  /*0a30*/  @P0 LDC.64 R30, c[0x0][0x438] ;  /* 0x00010e00ff1e0b82 */ /* 0x000e700000000a00 */
[----:B------:R-:W1:Y:S08]  /*0a40*/  @P0 LDC.64 R34, c[0x0][0x438] ;  /* 0x00010e00ff220b82 */ /* 0x000e700000000a00 */
[----:B------:R-:W1:Y:S08]  /*0a50*/  @P0 LDC.64 R38, c[0x0][0x438] ;  /* 0x00010e00ff260b82 */ /* 0x000e700000000a00 */
[----:B------:R-:W1:Y:S08]  /*0a60*/  @P0 LDC.64 R32, c[0x0][0x438] ;  /* 0x00010e00ff200b82 */ /* 0x000e700000000a00 */
[----:B------:R-:W1:Y:S01]  /*0a70*/  @P0 LDC.64 R124, c[0x0][0x438] ;  /* 0x00010e00ff7c0b82 */ /* 0x000e620000000a00 */
[C---:B0-----:R-:W-:Y:S01]  /*0a80*/  IMAD.WIDE.U32 R142, R145.reuse, 0x4, R140 ;  /* 0x00000004918e7825 */ /* 0x041fe200078e008c */
[----:B------:R-:W-:-:S02]  /*0a90*/  IADD3 R201, PT, PT, R145, 0x100, RZ ;  /* 0x0000010091c97810 */ /* 0x000fc40007ffe0ff */
[C---:B------:R-:W-:Y:S02]  /*0aa0*/  IADD3 R147, PT, PT, R145.reuse, 0x200, RZ ;  /* 0x0000020091937810 */ /* 0x040fe40007ffe0ff */
[----:B------:R0:W5:Y:S01]  /*0ab0*/  LDG.E R233, desc[UR12][R142.64] ;  /* 0x0000000c8ee97981 */ /* 0x000162000c1e1900 */
[C---:B------:R-:W-:Y:S02]  /*0ac0*/  IADD3 R11, PT, PT, R145.reuse, 0x300, RZ ;  /* 0x00000300910b7810 */ /* 0x040fe40007ffe0ff */
[C---:B------:R-:W-:Y:S01]  /*0ad0*/  IADD3 R223, PT, PT, R145.reuse, 0x500, RZ ;  /* 0x0000050091df7810 */ /* 0x040fe20007ffe0ff */
[----:B------:R-:W-:Y:S02]  /*0ae0*/  VIADD R205, R145, 0x600 ;  /* 0x0000060091cd7836 */ /* 0x000fe40000000000 */
[----:B-1----:R-:W-:Y:S01]  /*0af0*/  @P0 IMAD.WIDE.U32 R28, R137, 0x8, R28 ;  /* 0x00000008891c0825 */ /* 0x002fe200078e001c */
[----:B0-----:R-:W-:-:S03]  /*0b00*/  IADD3 R143, PT, PT, R145, 0x400, RZ ;  /* 0x00000400918f7810 */ /* 0x001fc60007ffe0ff */
        /* <DEDUP_REMOVED lines=13> */
[----:B------:R0:W5:Y:S03]  /*0be0*/  @P0 LDG.E.64 R154, desc[UR12][R124.64] ;  /* 0x0000000c7c9a0981 */ /* 0x000166000c1e1b00 */
[----:B------:R-:W-:-:S04]  /*0bf0*/  IMAD.WIDE.U32 R146, R147, 0x4, R140 ;  /* 0x0000000493927825 */ /* 0x000fc800078e008c */
[--C-:B------:R-:W-:Y:S01]  /*0c00*/  IMAD.WIDE.U32 R144, R11, 0x4, R140.reuse ;  /* 0x000000040b907825 */ /* 0x100fe200078e008c */
[----:B------:R-:W5:Y:S03]  /*0c10*/  LDG.E R227, desc[UR12][R146.64] ;  /* 0x0000000c92e37981 */ /* 0x000f66000c1e1900 */
[--C-:B------:R-:W-:Y:S01]  /*0c20*/  IMAD.WIDE.U32 R142, R143, 0x4, R140.reuse ;  /* 0x000000048f8e7825 */ /* 0x100fe200078e008c */
[----:B------:R1:W5:Y:S03]  /*0c30*/  LDG.E R226, desc[UR12][R144.64] ;  /* 0x0000000c90e27981 */ /* 0x000366000c1e1900 */
[--C-:B------:R-:W-:Y:S01]  /*0c40*/  IMAD.WIDE.U32 R222, R223, 0x4, R140.reuse ;  /* 0x00000004dfde7825 */ /* 0x100fe200078e008c */
[----:B------:R1:W5:Y:S03]  /*0c50*/  LDG.E R224, desc[UR12][R142.64] ;  /* 0x0000000c8ee07981 */ /* 0x000366000c1e1900 */
[----:B------:R-:W-:Y:S01]  /*0c60*/  IMAD.WIDE.U32 R140, R205, 0x4, R140 ;  /* 0x00000004cd8c7825 */ /* 0x000fe200078e008c */
[----:B------:R-:W-:Y:S01]  /*0c70*/  ISETP.NE.AND P0, PT, RZ, UR11, PT ;  /* 0x0000000bff007c0c */ /* 0x000fe2000bf05270 */
[----:B------:R-:W5:Y:S04]  /*0c80*/  LDG.E R231, desc[UR12][R200.64] ;  /* 0x0000000cc8e77981 */ /* 0x000f68000c1e1900 */
[----:B------:R1:W5:Y:S04]  /*0c90*/  LDG.E R221, desc[UR12][R140.64] ;  /* 0x0000000c8cdd7981 */ /* 0x000368000c1e1900 */
[----:B------:R2:W5:Y:S01]  /*0ca0*/  LDG.E R222, desc[UR12][R222.64] ;  /* 0x0000000cdede7981 */ /* 0x000562000c1e1900 */
[----:B0-----:R-:W-:-:S02]  /*0cb0*/  SHF.L.U32 R125, R175, 0x10, RZ ;  /* 0x00000010af7d7819 */ /* 0x001fc400000006ff */
[----:B------:R-:W-:-:S04]  /*0cc0*/  SHF.R.U64 R39, R174, 0x10, R175 ;  /* 0x00000010ae277819 */ /* 0x000fc800000012af */
[----:B------:R-:W-:Y:S02]  /*0cd0*/  SHF.L.U32 R39, R39, 0x10, RZ ;  /* 0x0000001027277819 */ /* 0x000fe400000006ff */
[----:B---3--:R-:W-:Y:S02]  /*0ce0*/  MOV R153, R138 ;  /* 0x0000008a00997202 */ /* 0x008fe40000000f00 */
[--C-:B------:R-:W-:Y:S02]  /*0cf0*/  SHF.R.U64 R150, R138, 0x10, R139.reuse ;  /* 0x000000108a967819 */ /* 0x100fe4000000128b */
[----:B------:R-:W-:Y:S02]  /*0d00*/  MOV R152, R139 ;  /* 0x0000008b00987202 */ /* 0x000fe40000000f00 */
[----:B------:R-:W-:Y:S02]  /*0d10*/  SHF.R.U32.HI R151, RZ, 0x10, R139 ;  /* 0x00000010ff977819 */ /* 0x000fe4000001168b */
[----:B----4-:R-:W-:Y:S01]  /*0d20*/  MOV R149, R134 ;  /* 0x0000008600957202 */ /* 0x010fe20000000f00 */
[----:B-1----:R-:W-:Y:S01]  /*0d30*/  IMAD.MOV.U32 R144, RZ, RZ, R133 ;  /* 0x000000ffff907224 */ /* 0x002fe200078e0085 */
[----:B------:R-:W-:-:S02]  /*0d40*/  SHF.R.U64 R146, R134, 0x10, R135 ;  /* 0x0000001086927819 */ /* 0x000fc40000001287 */
[----:B------:R-:W-:Y:S02]  /*0d50*/  MOV R148, R135 ;  /* 0x0000008700947202 */ /* 0x000fe40000000f00 */
[----:B------:R-:W-:Y:S02]  /*0d60*/  SHF.R.U32.HI R147, RZ, 0x10, R135 ;  /* 0x00000010ff937819 */ /* 0x000fe40000011687 */
[--C-:B------:R-:W-:Y:S02]  /*0d70*/  SHF.R.U64 R142, R132, 0x10, R133.reuse ;  /* 0x00000010848e7819 */ /* 0x100fe40000001285 */
[----:B------:R-:W-:Y:S02]  /*0d80*/  SHF.R.U32.HI R143, RZ, 0x10, R133 ;  /* 0x00000010ff8f7819 */ /* 0x000fe40000011685 */
[----:B------:R-:W-:Y:S02]  /*0d90*/  MOV R145, R132 ;  /* 0x0000008400917202 */ /* 0x000fe40000000f00 */
[----:B------:R-:W-:Y:S01]  /*0da0*/  MOV R141, R130 ;  /* 0x00000082008d7202 */ /* 0x000fe20000000f00 */
[----:B--2---:R-:W-:Y:S01]  /*0db0*/  IMAD.MOV.U32 R132, RZ, RZ, R127 ;  /* 0x000000ffff847224 */ /* 0x004fe200078e007f */
[----:B------:R-:W-:-:S02]  /*0dc0*/  SHF.R.U64 R138, R130, 0x10, R131 ;  /* 0x00000010828a7819 */ /* 0x000fc40000001283 */
[----:B------:R-:W-:Y:S02]  /*0dd0*/  MOV R140, R131 ;  /* 0x00000083008c7202 */ /* 0x000fe40000000f00 */
[----:B------:R-:W-:Y:S02]  /*0de0*/  SHF.R.U32.HI R139, RZ, 0x10, R131 ;  /* 0x00000010ff8b7819 */ /* 0x000fe40000011683 */
[--C-:B------:R-:W-:Y:S02]  /*0df0*/  SHF.R.U64 R133, R128, 0x10, R129.reuse ;  /* 0x0000001080857819 */ /* 0x100fe40000001281 */
[----:B------:R-:W-:Y:S02]  /*0e00*/  MOV R135, R129 ;  /* 0x0000008100877202 */ /* 0x000fe40000000f00 */
[----:B------:R-:W-:Y:S02]  /*0e10*/  SHF.R.U32.HI R134, RZ, 0x10, R129 ;  /* 0x00000010ff867819 */ /* 0x000fe40000011681 */
[----:B------:R-:W-:-:S02]  /*0e20*/  MOV R137, R128 ;  /* 0x0000008000897202 */ /* 0x000fc40000000f00 */
[----:B------:R-:W-:Y:S02]  /*0e30*/  MOV R131, R126 ;  /* 0x0000007e00837202 */ /* 0x000fe40000000f00 */
[--C-:B------:R-:W-:Y:S02]  /*0e40*/  SHF.R.U64 R129, R126, 0x10, R127.reuse ;  /* 0x000000107e817819 */ /* 0x100fe4000000127f */
[----:B------:R-:W-:Y:S02]  /*0e50*/  SHF.R.U32.HI R130, RZ, 0x10, R127 ;  /* 0x00000010ff827819 */ /* 0x000fe4000001167f */
[C---:B------:R-:W-:Y:S02]  /*0e60*/  SHF.R.U64 R202, R20.reuse, 0x10, R21 ;  /* 0x0000001014ca7819 */ /* 0x040fe40000001215 */
[----:B------:R-:W-:Y:S01]  /*0e70*/  SHF.L.U32 R201, R20, 0x10, RZ ;  /* 0x0000001014c97819 */ /* 0x000fe200000006ff */
[----:B------:R-:W-:Y:S01]  /*0e80*/  IMAD.U32 R207, R13, 0x10000, RZ ;  /* 0x000100000dcf7824 */ /* 0x000fe200078e00ff */
[----:B------:R-:W-:-:S02]  /*0e90*/  MOV R127, R22 ;  /* 0x00000016007f7202 */ /* 0x000fc40000000f00 */
[--C-:B------:R-:W-:Y:S02]  /*0ea0*/  SHF.R.U64 R11, R22, 0x10, R23.reuse ;  /* 0x00000010160b7819 */ /* 0x100fe40000001217 */
[----:B------:R-:W-:Y:S02]  /*0eb0*/  MOV R128, R23 ;  /* 0x0000001700807202 */ /* 0x000fe40000000f00 */
[----:B------:R-:W-:Y:S02]  /*0ec0*/  SHF.R.U32.HI R126, RZ, 0x10, R23 ;  /* 0x00000010ff7e7819 */ /* 0x000fe40000011617 */
[----:B------:R-:W-:Y:S02]  /*0ed0*/  SHF.R.U32.HI R20, RZ, 0x10, R21 ;  /* 0x00000010ff147819 */ /* 0x000fe40000011615 */
[----:B------:R-:W-:Y:S02]  /*0ee0*/  SHF.L.U32 R203, R21, 0x10, RZ ;  /* 0x0000001015cb7819 */ /* 0x000fe400000006ff */
[----:B------:R-:W-:-:S02]  /*0ef0*/  FSEL R210, R3, RZ, !P0 ;  /* 0x000000ff03d27208 */ /* 0x000fc40004000000 */
[--C-:B------:R-:W-:Y:S02]  /*0f00*/  SHF.R.U64 R22, R12, 0x10, R13.reuse ;  /* 0x000000100c167819 */ /* 0x100fe4000000120d */
[----:B------:R-:W-:Y:S02]  /*0f10*/  SHF.R.U32.HI R196, RZ, 0x10, R13 ;  /* 0x00000010ffc47819 */ /* 0x000fe4000001160d */
[--C-:B------:R-:W-:Y:S02]  /*0f20*/  SHF.R.U64 R23, R14, 0x10, R15.reuse ;  /* 0x000000100e177819 */ /* 0x100fe4000000120f */
[----:B------:R-:W-:Y:S02]  /*0f30*/  SHF.R.U32.HI R21, RZ, 0x10, R15 ;  /* 0x00000010ff157819 */ /* 0x000fe4000001160f */
[----:B------:R-:W-:Y:S02]  /*0f40*/  SHF.L.U32 R199, R15, 0x10, RZ ;  /* 0x000000100fc77819 */ /* 0x000fe400000006ff */
[----:B------:R-:W-:-:S02]  /*0f50*/  SHF.R.U64 R15, R16, 0x10, R17 ;  /* 0x00000010100f7819 */ /* 0x000fc40000001211 */
[----:B------:R-:W-:Y:S02]  /*0f60*/  SHF.R.U32.HI R13, RZ, 0x10, R17 ;  /* 0x00000010ff0d7819 */ /* 0x000fe40000011611 */
[----:B------:R-:W-:Y:S01]  /*0f70*/  SHF.L.U32 R17, R17, 0x10, RZ ;  /* 0x0000001011117819 */ /* 0x000fe200000006ff */
[----:B------:R-:W-:Y:S01]  /*0f80*/  IMAD.U32 R235, R19, 0x10000, RZ ;  /* 0x0001000013eb7824 */ /* 0x000fe200078e00ff */
[----:B------:R-:W-:Y:S01]  /*0f90*/  SHF.L.U32 R197, R16, 0x10, RZ ;  /* 0x0000001010c57819 */ /* 0x000fe200000006ff */
[----:B------:R-:W-:Y:S01]  /*0fa0*/  FADD.FTZ R16, -R210, R201 ;  /* 0x000000c9d2107221 */ /* 0x000fe20000010100 */
[--C-:B------:R-:W-:Y:S02]  /*0fb0*/  SHF.R.U64 R200, R18, 0x10, R19.reuse ;  /* 0x0000001012c87819 */ /* 0x100fe40000001213 */
[----:B------:R-:W-:Y:S01]  /*0fc0*/  SHF.R.U32.HI R198, RZ, 0x10, R19 ;  /* 0x00000010ffc67819 */ /* 0x000fe20000011613 */
[----:B------:R-:W-:Y:S01]  /*0fd0*/  IMAD.U32 R19, R202, 0x10000, RZ ;  /* 0x00010000ca137824 */ /* 0x000fe200078e00ff */
[----:B------:R-:W-:Y:S01]  /*0fe0*/  SHF.R.U64 R37, R24, 0x10, R25 ;  /* 0x0000001018257819 */ /* 0x000fe20000001219 */
[----:B------:R-:W-:Y:S01]  /*0ff0*/  FADD.FTZ R38, -R210, R17 ;  /* 0x00000011d2267221 */ /* 0x000fe20000010100 */
[----:B------:R-:W-:-:S02]  /*1000*/  SHF.R.U32.HI R34, RZ, 0x10, R25 ;  /* 0x00000010ff227819 */ /* 0x000fc40000011619 */
[----:B------:R-:W-:Y:S01]  /*1010*/  SHF.L.U32 R31, R25, 0x10, RZ ;  /* 0x00000010191f7819 */ /* 0x000fe200000006ff */
[----:B------:R-:W-:Y:S01]  /*1020*/  FMUL.FTZ R3, R219, R16 ;  /* 0x00000010db037220 */ /* 0x000fe20000410000 */
[----:B------:R-:W-:Y:S01]  /*1030*/  SHF.L.U32 R25, R20, 0x10, RZ ;  /* 0x0000001014197819 */ /* 0x000fe200000006ff */
[----:B------:R-:W-:Y:S01]  /*1040*/  FADD.FTZ R16, -R210, R19 ;  /* 0x00000013d2107221 */ /* 0x000fe20000010100 */
[----:B------:R-:W-:Y:S02]  /*1050*/  SHF.L.U32 R35, R27, 0x10, RZ ;  /* 0x000000101b237819 */ /* 0x000fe400000006ff */
[----:B------:R-:W-:Y:S02]  /*1060*/  SHF.L.U32 R17, R200, 0x10, RZ ;  /* 0x00000010c8117819 */ /* 0x000fe400000006ff */
[----:B------:R-:W-:Y:S02]  /*1070*/  SHF.L.U32 R29, R24, 0x10, RZ ;  /* 0x00000010181d7819 */ /* 0x000fe400000006ff */
[----:B------:R-:W-:-:S02]  /*1080*/  SHF.R.U32.HI R24, RZ, 0x10, R27 ;  /* 0x00000010ff187819 */ /* 0x000fc4000001161b */
[----:B------:R-:W-:Y:S01]  /*1090*/  SHF.L.U32 R19, R22, 0x10, RZ ;  /* 0x0000001016137819 */ /* 0x000fe200000006ff */
[----:B------:R-:W-:Y:S01]  /*10a0*/  IMAD.U32 R21, R21, 0x10000, RZ ;  /* 0x0001000015157824 */ /* 0x000fe200078e00ff */
[----:B------:R-:W-:Y:S01]  /*10b0*/  SHF.L.U32 R223, R18, 0x10, RZ ;  /* 0x0000001012df7819 */ /* 0x000fe200000006ff */
[----:B------:R-:W-:Y:S01]  /*10c0*/  FADD.FTZ R18, -R210, R25 ;  /* 0x00000019d2127221 */ /* 0x000fe20000010100 */
[----:B------:R-:W-:Y:S01]  /*10d0*/  SHF.L.U32 R205, R12, 0x10, RZ ;  /* 0x000000100ccd7819 */ /* 0x000fe200000006ff */
[----:B------:R-:W-:Y:S01]  /*10e0*/  FADD.FTZ R124, -R210, R35 ;  /* 0x00000023d27c7221 */ /* 0x000fe20000010100 */
[----:B------:R-:W-:Y:S01]  /*10f0*/  SHF.R.U64 R32, R26, 0x10, R27 ;  /* 0x000000101a207819 */ /* 0x000fe2000000121b */
[----:B------:R-:W-:Y:S01]  /*1100*/  FADD.FTZ R234, -R210, R17 ;  /* 0x00000011d2ea7221 */ /* 0x000fe20000010100 */
[----:B------:R-:W-:Y:S02]  /*1110*/  SHF.L.U32 R33, R26, 0x10, RZ ;  /* 0x000000101a217819 */ /* 0x000fe400000006ff */
[----:B------:R-:W-:-:S02]  /*1120*/  SHF.L.U32 R13, R13, 0x10, RZ ;  /* 0x000000100d0d7819 */ /* 0x000fc400000006ff */
[----:B------:R-:W-:Y:S01]  /*1130*/  SHF.L.U32 R209, R14, 0x10, RZ ;  /* 0x000000100ed17819 */ /* 0x000fe200000006ff */
[----:B------:R-:W-:Y:S01]  /*1140*/  FADD.FTZ R14, -R210, R203 ;  /* 0x000000cbd20e7221 */ /* 0x000fe20000010100 */
[----:B------:R-:W-:Y:S02]  /*1150*/  SHF.L.U32 R25, R196, 0x10, RZ ;  /* 0x00000010c4197819 */ /* 0x000fe400000006ff */
[----:B------:R-:W-:Y:S01]  /*1160*/  SHF.L.U32 R27, R198, 0x10, RZ ;  /* 0x00000010c61b7819 */ /* 0x000fe200000006ff */
[----:B------:R-:W-:Y:S01]  /*1170*/  FADD.FTZ R198, -R210, R31 ;  /* 0x0000001fd2c67221 */ /* 0x000fe20000010100 */
[----:B------:R-:W-:Y:S01]  /*1180*/  SHF.L.U32 R35, R24, 0x10, RZ ;  /* 0x0000001018237819 */ /* 0x000fe200000006ff */
[----:B------:R-:W-:Y:S01]  /*1190*/  FADD.FTZ R204, -R210, R29 ;  /* 0x0000001dd2cc7221 */ /* 0x000fe20000010100 */
[----:B------:R-:W-:Y:S01]  /*11a0*/  SHF.L.U32 R17, R169, 0x10, RZ ;  /* 0x00000010a9117819 */ /* 0x000fe200000006ff */
[----:B------:R-:W-:Y:S01]  /*11b0*/  IMAD.U32 R31, R34, 0x10000, RZ ;  /* 0x00010000221f7824 */ /* 0x000fe200078e00ff */
[----:B------:R-:W-:Y:S01]  /*11c0*/  SHF.L.U32 R152, R152, 0x10, RZ ;  /* 0x0000001098987819 */ /* 0x000fe200000006ff */
[C---:B------:R-:W-:Y:S01]  /*11d0*/  FADD.FTZ R24, -R210.reuse, R19 ;  /* 0x00000013d2187221 */ /* 0x040fe20000010100 */
[----:B------:R-:W-:Y:S01]  /*11e0*/  SHF.L.U32 R29, R37, 0x10, RZ ;  /* 0x00000010251d7819 */ /* 0x000fe200000006ff */
[C---:B------:R-:W-:Y:S01]  /*11f0*/  FADD.FTZ R34, -R210.reuse, R21 ;  /* 0x00000015d2227221 */ /* 0x040fe20000010100 */
[----:B------:R-:W-:Y:S01]  /*1200*/  SHF.R.U32.HI R19, RZ, 0x10, R169 ;  /* 0x00000010ff137819 */ /* 0x000fe200000116a9 */
[C---:B------:R-:W-:Y:S01]  /*1210*/  FADD.FTZ R20, -R210.reuse, R205 ;  /* 0x000000cdd2147221 */ /* 0x040fe20000010100 */
[C---:B------:R-:W-:Y:S01]  /*1220*/  FADD.FTZ R196, -R210.reuse, R33 ;  /* 0x00000021d2c47221 */ /* 0x040fe20000010100 */
[----:B------:R-:W-:Y:S01]  /*1230*/  FADD.FTZ R240, -R210, R13 ;  /* 0x0000000dd2f07221 */ /* 0x000fe20000010100 */
[----:B------:R-:W-:Y:S01]  /*1240*/  SHF.L.U32 R21, R170, 0x10, RZ ;  /* 0x00000010aa157819 */ /* 0x000fe200000006ff */
[----:B------:R-:W-:Y:S01]  /*1250*/  FADD.FTZ R26, -R210, R25 ;  /* 0x00000019d21a7221 */ /* 0x000fe20000010100 */
[----:B------:R-:W-:Y:S01]  /*1260*/  SHF.L.U32 R149, R149, 0x10, RZ ;  /* 0x0000001095957819 */ /* 0x000fe200000006ff */
[----:B------:R-:W-:Y:S01]  /*1270*/  FMUL.FTZ R13, R219, R14 ;  /* 0x0000000edb0d7220 */ /* 0x000fe20000410000 */
[----:B------:R-:W-:Y:S01]  /*1280*/  SHF.L.U32 R33, R32, 0x10, RZ ;  /* 0x0000001020217819 */ /* 0x000fe200000006ff */
[C---:B------:R-:W-:Y:S01]  /*1290*/  FADD.FTZ R22, -R210.reuse, R207 ;  /* 0x000000cfd2167221 */ /* 0x040fe20000010100 */
[----:B------:R-:W-:Y:S01]  /*12a0*/  SHF.L.U32 R23, R23, 0x10, RZ ;  /* 0x0000001017177819 */ /* 0x000fe200000006ff */
[----:B------:R-:W-:Y:S01]  /*12b0*/  FMUL.FTZ R14, R17, R152 ;  /* 0x00000098110e7220 */ /* 0x000fe20000410000 */
[----:B------:R-:W-:Y:S01]  /*12c0*/  SHF.L.U32 R15, R15, 0x10, RZ ;  /* 0x000000100f0f7819 */ /* 0x000fe200000006ff */
[----:B------:R-:W-:Y:S01]  /*12d0*/  FADD.FTZ R206, -R210, R27 ;  /* 0x0000001bd2ce7221 */ /* 0x000fe20000010100 */
[----:B------:R-:W-:Y:S01]  /*12e0*/  SHF.L.U32 R25, R171, 0x10, RZ ;  /* 0x00000010ab197819 */ /* 0x000fe200000006ff */
[----:B------:R-:W-:Y:S01]  /*12f0*/  IMAD.U32 R148, R148, 0x10000, RZ ;  /* 0x0001000094947824 */ /* 0x000fe200078e00ff */
[----:B------:R-:W-:Y:S01]  /*1300*/  SHF.L.U32 R17, R19, 0x10, RZ ;  /* 0x0000001013117819 */ /* 0x000fe200000006ff */
[C---:B------:R-:W-:Y:S01]  /*1310*/  FADD.FTZ R200, -R210.reuse, R29 ;  /* 0x0000001dd2c87221 */ /* 0x040fe20000010100 */
[----:B------:R-:W-:Y:S01]  /*1320*/  FMUL.FTZ R19, R219, R20 ;  /* 0x00000014db137220 */ /* 0x000fe20000410000 */
[----:B------:R-:W-:Y:S01]  /*1330*/  SHF.R.U32.HI R27, RZ, 0x10, R171 ;  /* 0x00000010ff1b7819 */ /* 0x000fe200000116ab */
[----:B------:R-:W-:Y:S01]  /*1340*/  FADD.FTZ R28, -R210, R209 ;  /* 0x000000d1d21c7221 */ /* 0x000fe20000010100 */
[----:B------:R-:W-:Y:S01]  /*1350*/  FMUL.FTZ R20, R21, R149 ;  /* 0x0000009515147220 */ /* 0x000fe20000410000 */
[----:B------:R-:W-:Y:S01]  /*1360*/  SHF.L.U32 R29, R172, 0x10, RZ ;  /* 0x00000010ac1d7819 */ /* 0x000fe200000006ff */
[----:B------:R-:W-:Y:S01]  /*1370*/  FADD.FTZ R208, -R210, R33 ;  /* 0x00000021d2d07221 */ /* 0x000fe20000010100 */
[----:B------:R-:W-:Y:S01]  /*1380*/  FMUL.FTZ R21, R219, R22 ;  /* 0x00000016db157220 */ /* 0x000fe20000410000 */
[----:B------:R-:W-:-:S02]  /*1390*/  IMAD.U32 R145, R145, 0x10000, RZ ;  /* 0x0001000091917824 */ /* 0x000fc400078e00ff */
[C---:B------:R-:W-:Y:S01]  /*13a0*/  FADD.FTZ R30, -R210.reuse, R199 ;  /* 0x000000c7d21e7221 */ /* 0x040fe20000010100 */
[C---:B------:R-:W-:Y:S01]  /*13b0*/  FADD.FTZ R36, -R210.reuse, R197 ;  /* 0x000000c5d2247221 */ /* 0x040fe20000010100 */
[C---:B------:R-:W-:Y:S01]  /*13c0*/  FADD.FTZ R238, -R210.reuse, R223 ;  /* 0x000000dfd2ee7221 */ /* 0x040fe20000010100 */
[C---:B------:R-:W-:Y:S01]  /*13d0*/  FADD.FTZ R236, -R210.reuse, R235 ;  /* 0x000000ebd2ec7221 */ /* 0x040fe20000010100 */
[C---:B------:R-:W-:Y:S01]  /*13e0*/  FADD.FTZ R32, -R210.reuse, R23 ;  /* 0x00000017d2207221 */ /* 0x040fe20000010100 */
[C---:B------:R-:W-:Y:S01]  /*13f0*/  FADD.FTZ R242, -R210.reuse, R15 ;  /* 0x0000000fd2f27221 */ /* 0x040fe20000010100 */
[C---:B------:R-:W-:Y:S01]  /*1400*/  FADD.FTZ R202, -R210.reuse, R31 ;  /* 0x0000001fd2ca7221 */ /* 0x040fe20000010100 */
[----:B------:R-:W-:Y:S01]  /*1410*/  FMUL.FTZ R22, R25, R148 ;  /* 0x0000009419167220 */ /* 0x000fe20000410000 */
[----:B------:R-:W-:Y:S01]  /*1420*/  SHF.L.U32 R33, R173, 0x10, RZ ;  /* 0x00000010ad217819 */ /* 0x000fe200000006ff */
[----:B------:R-:W-:Y:S01]  /*1430*/  FADD.FTZ R210, -R210, R35 ;  /* 0x00000023d2d27221 */ /* 0x000fe20000010100 */
[----:B------:R-:W-:-:S02]  /*1440*/  SHF.L.U32 R144, R144, 0x10, RZ ;  /* 0x0000001090907819 */ /* 0x000fc400000006ff */
[----:B------:R-:W-:Y:S01]  /*1450*/  SHF.L.U32 R25, R27, 0x10, RZ ;  /* 0x000000101b197819 */ /* 0x000fe200000006ff */
[----:B------:R-:W-:Y:S01]  /*1460*/  FMUL.FTZ R27, R219, R28 ;  /* 0x0000001cdb1b7220 */ /* 0x000fe20000410000 */
[----:B------:R-:W-:Y:S01]  /*1470*/  SHF.R.U32.HI R35, RZ, 0x10, R173 ;  /* 0x00000010ff237819 */ /* 0x000fe200000116ad */
[----:B------:R-:W-:Y:S01]  /*1480*/  FMUL.FTZ R28, R29, R145 ;  /* 0x000000911d1c7220 */ /* 0x000fe20000410000 */
[----:B------:R-:W-:Y:S01]  /*1490*/  FMUL.FTZ R29, R219, R30 ;  /* 0x0000001edb1d7220 */ /* 0x000fe20000410000 */
[----:B------:R-:W-:Y:S01]  /*14a0*/  FMUL.FTZ R30, R33, R144 ;  /* 0x00000090211e7220 */ /* 0x000fe20000410000 */
[----:B------:R-:W-:Y:S01]  /*14b0*/  SHF.L.U32 R33, R35, 0x10, RZ ;  /* 0x0000001023217819 */ /* 0x000fe200000006ff */
[----:B------:R-:W-:Y:S01]  /*14c0*/  FMUL.FTZ R35, R219, R36 ;  /* 0x00000024db237220 */ /* 0x000fe20000410000 */
[----:B------:R-:W-:Y:S02]  /*14d0*/  SHF.L.U32 R37, R174, 0x10, RZ ;  /* 0x00000010ae257819 */ /* 0x000fe400000006ff */
[----:B------:R-:W-:-:S02]  /*14e0*/  SHF.L.U32 R141, R141, 0x10, RZ ;  /* 0x000000108d8d7819 */ /* 0x000fc400000006ff */
[----:B------:R-:W-:Y:S01]  /*14f0*/  SHF.R.U64 R31, R172, 0x10, R173 ;  /* 0x00000010ac1f7819 */ /* 0x000fe200000012ad */
[----:B------:R-:W-:Y:S01]  /*1500*/  FADD.FTZ R98, R98, R144 ;  /* 0x0000009062627221 */ /* 0x000fe20000010000 */
[----:B------:R-:W-:Y:S01]  /*1510*/  FFMA.FTZ R50, R29, R144, R50 ;  /* 0x000000901d327223 */ /* 0x000fe20000010032 */
        /* <DEDUP_REMOVED lines=8> */
[----:B------:R-:W-:Y:S01]  /*15a0*/  FMUL.FTZ R32, R219, R32 ;  /* 0x00000020db207220 */ /* 0x000fe20000410000 */
[----:B------:R-:W-:Y:S01]  /*15b0*/  SHF.R.U32.HI R141, RZ, 0x10, R175 ;  /* 0x00000010ff8d7819 */ /* 0x000fe200000116af */
[----:B------:R-:W-:Y:S01]  /*15c0*/  FADD.FTZ R106, R106, R152 ;  /* 0x000000986a6a7221 */ /* 0x000fe20000010000 */
[C---:B------:R-:W-:Y:S01]  /*15d0*/  SHF.L.U32 R12, R168.reuse, 0x10, RZ ;  /* 0x00000010a80c7819 */ /* 0x040fe200000006ff */
[----:B------:R-:W-:Y:S01]  /*15e0*/  FFMA.FTZ R42, R13, R152, R42 ;  /* 0x000000980d2a7223 */ /* 0x000fe2000001002a */
[----:B------:R-:W-:Y:S01]  /*15f0*/  SHF.L.U32 R153, R153, 0x10, RZ ;  /* 0x0000001099997819 */ /* 0x000fe200000006ff */
[----:B------:R-:W-:Y:S01]  /*1600*/  FMUL.FTZ R37, R219, R38 ;  /* 0x00000026db257220 */ /* 0x000fe20000410000 */
[----:B------:R-:W-:Y:S01]  /*1610*/  SHF.R.U64 R15, R168, 0x10, R169 ;  /* 0x00000010a80f7819 */ /* 0x000fe200000012a9 */
[-C--:B------:R-:W-:Y:S01]  /*1620*/  FMUL.FTZ R33, R33, R144.reuse ;  /* 0x0000009021217220 */ /* 0x080fe20000410000 */
[----:B------:R-:W-:Y:S01]  /*1630*/  SHF.L.U32 R152, R151, 0x10, RZ ;  /* 0x0000001097987819 */ /* 0x000fe200000006ff */
[----:B------:R-:W-:Y:S01]  /*1640*/  FADD.FTZ R99, R99, R144 ;  /* 0x0000009063637221 */ /* 0x000fe20000010000 */
[----:B------:R-:W-:Y:S01]  /*1650*/  FFMA.FTZ R51, R34, R144, R51 ;  /* 0x0000009022337223 */ /* 0x000fe20000010033 */
[----:B------:R-:W-:Y:S01]  /*1660*/  FMUL.FTZ R18, R219, R18 ;  /* 0x00000012db127220 */ /* 0x000fe20000410000 */
[-C--:B------:R-:W-:Y:S01]  /*1670*/  FMUL.FTZ R31, R31, R142.reuse ;  /* 0x0000008e1f1f7220 */ /* 0x080fe20000410000 */
[----:B------:R-:W-:Y:S01]  /*1680*/  FADD.FTZ R97, R97, R142 ;  /* 0x0000008e61617221 */ /* 0x000fe20000010000 */
[----:B------:R-:W-:Y:S01]  /*1690*/  FFMA.FTZ R49, R32, R142, R49 ;  /* 0x0000008e20317223 */ /* 0x000fe20000010031 */
[----:B------:R-:W-:Y:S01]  /*16a0*/  FMUL.FTZ R38, R125, R140 ;  /* 0x0000008c7d267220 */ /* 0x000fe20000410000 */
[----:B------:R-:W-:Y:S01]  /*16b0*/  SHF.L.U32 R141, R141, 0x10, RZ ;  /* 0x000000108d8d7819 */ /* 0x000fe200000006ff */
[----:B------:R-:W-:Y:S01]  /*16c0*/  FMUL.FTZ R142, R219, R240 ;  /* 0x000000f0db8e7220 */ /* 0x000fe20000410000 */
[----:B------:R-:W-:Y:S01]  /*16d0*/  SHF.L.U32 R144, R139, 0x10, RZ ;  /* 0x000000108b907819 */ /* 0x000fe200000006ff */
[----:B------:R-:W-:Y:S01]  /*16e0*/  FMUL.FTZ R12, R12, R153 ;  /* 0x000000990c0c7220 */ /* 0x000fe20000410000 */
[----:B------:R-:W-:Y:S01]  /*16f0*/  SHF.L.U32 R15, R15, 0x10, RZ ;  /* 0x000000100f0f7819 */ /* 0x000fe200000006ff */
[----:B------:R-:W-:Y:S01]  /*1700*/  IMAD.U32 R150, R150, 0x10000, RZ ;  /* 0x0001000096967824 */ /* 0x000fe200078e00ff */
[----:B------:R-:W-:Y:S01]  /*1710*/  SHF.L.U32 R125, R176, 0x10, RZ ;  /* 0x00000010b07d7819 */ /* 0x000fe200000006ff */
[----:B------:R-:W-:Y:S01]  /*1720*/  FADD.FTZ R102, R102, R148 ;  /* 0x0000009466667221 */ /* 0x000fe20000010000 */
[----:B------:R-:W-:Y:S01]  /*1730*/  SHF.L.U32 R137, R137, 0x10, RZ ;  /* 0x0000001089897819 */ /* 0x000fe200000006ff */
[----:B------:R-:W-:Y:S01]  /*1740*/  FFMA.FTZ R46, R21, R148, R46 ;  /* 0x00000094152e7223 */ /* 0x000fe2000001002e */
[----:B------:R-:W-:Y:S01]  /*1750*/  SHF.R.U64 R23, R170, 0x10, R171 ;  /* 0x00000010aa177819 */ /* 0x000fe200000012ab */
[----:B------:R-:W-:Y:S01]  /*1760*/  FADD.FTZ R94, R94, R140 ;  /* 0x0000008c5e5e7221 */ /* 0x000fe20000010000 */
[----:B------:R-:W-:Y:S01]  /*1770*/  FFMA.FTZ R122, R37, R140, R122 ;  /* 0x0000008c257a7223 */ /* 0x000fe2000001007a */
[----:B------:R-:W-:Y:S01]  /*1780*/  SHF.L.U32 R148, R147, 0x10, RZ ;  /* 0x0000001093947819 */ /* 0x000fe200000006ff */
[----:B------:R-:W-:-:S02]  /*1790*/  IMAD.U32 R138, R138, 0x10000, RZ ;  /* 0x000100008a8a7824 */ /* 0x000fc400078e00ff */
[----:B------:R-:W-:Y:S01]  /*17a0*/  FMUL.FTZ R140, R219, R242 ;  /* 0x000000f2db8c7220 */ /* 0x000fe20000410000 */
[-C--:B------:R-:W-:Y:S01]  /*17b0*/  FMUL.FTZ R17, R17, R152.reuse ;  /* 0x0000009811117220 */ /* 0x080fe20000410000 */
[----:B------:R-:W-:Y:S01]  /*17c0*/  FADD.FTZ R107, R107, R152 ;  /* 0x000000986b6b7221 */ /* 0x000fe20000010000 */
[----:B------:R-:W-:Y:S01]  /*17d0*/  FFMA.FTZ R43, R18, R152, R43 ;  /* 0x00000098122b7223 */ /* 0x000fe2000001002b */
[----:B------:R-:W-:Y:S01]  /*17e0*/  FMUL.FTZ R26, R219, R26 ;  /* 0x0000001adb1a7220 */ /* 0x000fe20000410000 */
[----:B------:R-:W-:Y:S01]  /*17f0*/  SHF.R.U64 R147, R176, 0x10, R177 ;  /* 0x00000010b0937819 */ /* 0x000fe200000012b1 */
[-C--:B------:R-:W-:Y:S01]  /*1800*/  FMUL.FTZ R141, R141, R144.reuse ;  /* 0x000000908d8d7220 */ /* 0x080fe20000410000 */
[----:B------:R-:W-:Y:S01]  /*1810*/  FADD.FTZ R95, R95, R144 ;  /* 0x000000905f5f7221 */ /* 0x000fe20000010000 */
[----:B------:R-:W-:Y:S01]  /*1820*/  FFMA.FTZ R123, R142, R144, R123 ;  /* 0x000000908e7b7223 */ /* 0x000fe2000001007b */
[----:B------:R-:W-:Y:S01]  /*1830*/  SHF.L.U32 R152, R134, 0x10, RZ ;  /* 0x0000001086987819 */ /* 0x000fe200000006ff */
[----:B------:R-:W-:Y:S01]  /*1840*/  FMUL.FTZ R15, R15, R150 ;  /* 0x000000960f0f7220 */ /* 0x000fe20000410000 */
[----:B------:R-:W-:Y:S01]  /*1850*/  SHF.L.U32 R23, R23, 0x10, RZ ;  /* 0x0000001017177819 */ /* 0x000fe200000006ff */
[----:B------:R-:W-:Y:S01]  /*1860*/  FMUL.FTZ R144, R125, R137 ;  /* 0x000000897d907220 */ /* 0x000fe20000410000 */
[----:B------:R-:W-:Y:S01]  /*1870*/  SHF.L.U32 R146, R146, 0x10, RZ ;  /* 0x0000001092927819 */ /* 0x000fe200000006ff */
[----:B------:R-:W-:Y:S01]  /*1880*/  FADD.FTZ R134, RZ, R12 ;  /* 0x0000000cff867221 */ /* 0x000fe20000010000 */
[C---:B------:R-:W-:Y:S01]  /*1890*/  FMUL.FTZ R16, R219.reuse, R16 ;  /* 0x00000010db107220 */ /* 0x040fe20000410000 */
[----:B------:R-:W-:Y:S01]  /*18a0*/  FMUL.FTZ R24, R219, R24 ;  /* 0x00000018db187220 */ /* 0x000fe20000410000 */
[-C--:B------:R-:W-:Y:S01]  /*18b0*/  FMUL.FTZ R39, R39, R138.reuse ;  /* 0x0000008a27277220 */ /* 0x080fe20000410000 */
[----:B------:R-:W-:Y:S01]  /*18c0*/  FADD.FTZ R93, R93, R138 ;  /* 0x0000008a5d5d7221 */ /* 0x000fe20000010000 */
[----:B------:R-:W-:Y:S01]  /*18d0*/  FFMA.FTZ R121, R140, R138, R121 ;  /* 0x0000008a8c797223 */ /* 0x000fe20000010079 */
[----:B------:R-:W-:Y:S01]  /*18e0*/  FFMA.FTZ R125, R3, R12, RZ ;  /* 0x0000000c037d7223 */ /* 0x000fe200000100ff */
[-C--:B------:R-:W-:Y:S01]  /*18f0*/  FMUL.FTZ R25, R25, R148.reuse ;  /* 0x0000009419197220 */ /* 0x080fe20000410000 */
[----:B------:R-:W-:Y:S01]  /*1900*/  FADD.FTZ R103, R103, R148 ;  /* 0x0000009467677221 */ /* 0x000fe20000010000 */
[----:B------:R-:W-:Y:S01]  /*1910*/  FFMA.FTZ R47, R26, R148, R47 ;  /* 0x000000941a2f7223 */ /* 0x000fe2000001002f */
[----:B------:R-:W-:Y:S01]  /*1920*/  SHF.L.U32 R147, R147, 0x10, RZ ;  /* 0x0000001093937819 */ /* 0x000fe200000006ff */
[----:B------:R-:W-:Y:S01]  /*1930*/  FMUL.FTZ R148, R219, R234 ;  /* 0x000000eadb947220 */ /* 0x000fe20000410000 */
[----:B------:R-:W-:Y:S01]  /*1940*/  SHF.L.U32 R138, R133, 0x10, RZ ;  /* 0x00000010858a7819 */ /* 0x000fe200000006ff */
[----:B------:R-:W-:Y:S01]  /*1950*/  FADD.FTZ R133, R134, R15 ;  /* 0x0000000f86857221 */ /* 0x000fe20000010000 */
[-C--:B------:R-:W-:Y:S01]  /*1960*/  FMUL.FTZ R23, R23, R146.reuse ;  /* 0x0000009217177220 */ /* 0x080fe20000410000 */
[----:B------:R-:W-:Y:S01]  /*1970*/  FADD.FTZ R101, R101, R146 ;  /* 0x0000009265657221 */ /* 0x000fe20000010000 */
[----:B------:R-:W-:Y:S01]  /*1980*/  FFMA.FTZ R45, R24, R146, R45 ;  /* 0x00000092182d7223 */ /* 0x000fe2000001002d */
[----:B------:R-:W-:Y:S01]  /*1990*/  FFMA.FTZ R134, R16, R15, R125 ;  /* 0x0000000f10867223 */ /* 0x000fe2000001007d */
        /* <DEDUP_REMOVED lines=17> */
[----:B------:R-:W-:Y:S01]  /*1ab0*/  SHF.L.U32 R151, R178, 0x10, RZ ;  /* 0x00000010b2977819 */ /* 0x000fe200000006ff */
[----:B------:R-:W-:Y:S01]  /*1ac0*/  IMAD.U32 R131, R131, 0x10000, RZ ;  /* 0x0001000083837824 */ /* 0x000fe200078e00ff */
[----:B------:R-:W-:Y:S01]  /*1ad0*/  SHF.L.U32 R133, R132, 0x10, RZ ;  /* 0x0000001084857819 */ /* 0x000fe200000006ff */
        /* <DEDUP_REMOVED lines=17> */
[----:B------:R-:W-:Y:S02]  /*1bf0*/  IMAD.U32 R134, R130, 0x10000, RZ ;  /* 0x0001000082867824 */ /* 0x000fe400078e00ff */
[----:B------:R-:W-:Y:S01]  /*1c00*/  FADD.FTZ R130, R129, R30 ;  /* 0x0000001e81827221 */ /* 0x000fe20000010000 */
[----:B------:R-:W-:-:S03]  /*1c10*/  FFMA.FTZ R125, R29, R30, R132 ;  /* 0x0000001e1d7d7223 */ /* 0x000fc60000010084 */
[----:B------:R-:W-:Y:S01]  /*1c20*/  FADD.FTZ R129, R130, R33 ;  /* 0x0000002182817221 */ /* 0x000fe20000010000 */
[----:B------:R-:W-:-:S03]  /*1c30*/  FFMA.FTZ R132, R34, R33, R125 ;  /* 0x0000002122847223 */ /* 0x000fc6000001007d */
[----:B------:R-:W-:Y:S01]  /*1c40*/  FADD.FTZ R130, R129, R36 ;  /* 0x0000002481827221 */ /* 0x000fe20000010000 */
[----:B------:R-:W-:Y:S01]  /*1c50*/  FFMA.FTZ R125, R35, R36, R132 ;  /* 0x00000024237d7223 */ /* 0x000fe20000010084 */
[C---:B------:R-:W-:Y:S01]  /*1c60*/  FMUL.FTZ R199, R219.reuse, R198 ;  /* 0x000000c6dbc77220 */ /* 0x040fe20000410000 */
[----:B------:R-:W-:Y:S01]  /*1c70*/  SHF.R.U64 R198, R178, 0x10, R179 ;  /* 0x00000010b2c67819 */ /* 0x000fe200000012b3 */
[----:B------:R-:W-:Y:S01]  /*1c80*/  FADD.FTZ R129, R130, R39 ;  /* 0x0000002782817221 */ /* 0x000fe20000010000 */
[----:B------:R-:W-:Y:S01]  /*1c90*/  FFMA.FTZ R130, R140, R39, R125 ;  /* 0x000000278c827223 */ /* 0x000fe2000001007d */
[----:B------:R-:W-:Y:S01]  /*1ca0*/  FMUL.FTZ R200, R219, R200 ;  /* 0x000000c8dbc87220 */ /* 0x000fe20000410000 */
[----:B------:R-:W-:Y:S01]  /*1cb0*/  SHF.L.U32 R198, R198, 0x10, RZ ;  /* 0x00000010c6c67819 */ /* 0x000fe200000006ff */
[----:B------:R-:W-:Y:S01]  /*1cc0*/  FADD.FTZ R132, R129, R38 ;  /* 0x0000002681847221 */ /* 0x000fe20000010000 */
[----:B------:R-:W-:Y:S01]  /*1cd0*/  FFMA.FTZ R125, R37, R38, R130 ;  /* 0x00000026257d7223 */ /* 0x000fe20000010082 */
        /* <DEDUP_REMOVED lines=10> */
[----:B------:R-:W-:Y:S01]  /*1d80*/  FADD.FTZ R128, R127, R144 ;  /* 0x000000907f807221 */ /* 0x000fe20000010000 */
[----:B------:R-:W-:Y:S01]  /*1d90*/  SHF.R.U32.HI R149, RZ, 0x10, R177 ;  /* 0x00000010ff957819 */ /* 0x000fe200000116b1 */
[----:B------:R-:W-:-:S02]  /*1da0*/  FFMA.FTZ R125, R143, R144, R130 ;  /* 0x000000908f7d7223 */ /* 0x000fc40000010082 */
[----:B------:R-:W-:Y:S01]  /*1db0*/  FADD.FTZ R127, R128, R147 ;  /* 0x00000093807f7221 */ /* 0x000fe20000010000 */
[----:B------:R-:W-:Y:S01]  /*1dc0*/  SHF.L.U32 R149, R149, 0x10, RZ ;  /* 0x0000001095957819 */ /* 0x000fe200000006ff */
[----:B------:R-:W-:Y:S01]  /*1dd0*/  FFMA.FTZ R128, R148, R147, R125 ;  /* 0x0000009394807223 */ /* 0x000fe2000001007d */
        /* <DEDUP_REMOVED lines=8> */
[C---:B------:R-:W-:Y:S01]  /*1e60*/  FFMA.FTZ R124, R150.reuse, R149, R125 ;  /* 0x00000095967c7223 */ /* 0x040fe2000001007d */
[----:B------:R-:W-:Y:S01]  /*1e70*/  FADD.FTZ R91, R91, R152 ;  /* 0x000000985b5b7221 */ /* 0x000fe20000010000 */
[----:B------:R-:W-:Y:S01]  /*1e80*/  FFMA.FTZ R119, R150, R152, R119 ;  /* 0x0000009896777223 */ /* 0x000fe20000010077 */
[----:B------:R-:W-:Y:S01]  /*1e90*/  SHF.L.U32 R152, R179, 0x10, RZ ;  /* 0x00000010b3987819 */ /* 0x000fe200000006ff */
[----:B------:R-:W-:Y:S01]  /*1ea0*/  FADD.FTZ R125, R130, R151 ;  /* 0x00000097827d7221 */ /* 0x000fe20000010000 */
[----:B------:R-:W-:Y:S01]  /*1eb0*/  SHF.R.U32.HI R201, RZ, 0x10, R179 ;  /* 0x00000010ffc97819 */ /* 0x000fe200000116b3 */
[----:B------:R-:W-:-:S02]  /*1ec0*/  FFMA.FTZ R127, R153, R151, R124 ;  /* 0x00000097997f7223 */ /* 0x000fc4000001007c */
[----:B------:R-:W-:Y:S01]  /*1ed0*/  FMUL.FTZ R152, R152, R133 ;  /* 0x0000008598987220 */ /* 0x000fe20000410000 */
[----:B------:R-:W-:Y:S01]  /*1ee0*/  SHF.L.U32 R201, R201, 0x10, RZ ;  /* 0x00000010c9c97819 */ /* 0x000fe200000006ff */
[----:B------:R-:W-:Y:S01]  /*1ef0*/  FADD.FTZ R125, R125, R198 ;  /* 0x000000c67d7d7221 */ /* 0x000fe20000010000 */
[----:B------:R-:W-:Y:S01]  /*1f00*/  FFMA.FTZ R124, R200, R198, R127 ;  /* 0x000000c6c87c7223 */ /* 0x000fe2000001007f */
[C---:B------:R-:W-:Y:S01]  /*1f10*/  SHF.L.U32 R203, R180.reuse, 0x10, RZ ;  /* 0x00000010b4cb7819 */ /* 0x040fe200000006ff */
[----:B------:R-:W-:Y:S01]  /*1f20*/  IMAD.U32 R127, R11, 0x10000, RZ ;  /* 0x000100000b7f7824 */ /* 0x000fe200078e00ff */
[----:B------:R-:W-:Y:S01]  /*1f30*/  SHF.R.U64 R206, R180, 0x10, R181 ;  /* 0x00000010b4ce7819 */ /* 0x000fe200000012b5 */
        /* <DEDUP_REMOVED lines=11> */
[----:B------:R-:W-:Y:S01]  /*1ff0*/  SHF.R.U32.HI R209, RZ, 0x10, R181 ;  /* 0x00000010ffd17819 */ /* 0x000fe200000116b5 */
        /* <DEDUP_REMOVED lines=29> */
.L_x_1222:
[----:B-----5:R-:W-:Y:S01]  /*21d0*/  ISETP.GE.AND P1, PT, R136, 0x1, PT ;  /* 0x000000018800780c */ /* 0x020fe20003f26270 */
[----:B------:R-:W-:Y:S01]  /*21e0*/  HFMA2 R127, -RZ, RZ, 0, 0 ;  /* 0x00000000ff7f7431 */ /* 0x000fe200000001ff */
[----:B------:R-:W-:Y:S01]  /*21f0*/  MOV R232, UR7 ;  /* 0x0000000700e87c02 */ /* 0x000fe20008000f00 */
[----:B------:R-:W-:Y:S01]  /*2200*/  IMAD.MOV.U32 R138, RZ, RZ, RZ ;  /* 0x000000ffff8a7224 */ /* 0x000fe200078e00ff */
[----:B------:R-:W-:Y:S02]  /*2210*/  ISETP.NE.U32.AND P0, PT, RZ, UR6, PT ;  /* 0x00000006ff007c0c */ /* 0x000fe4000bf05070 */
[----:B------:R-:W-:Y:S02]  /*2220*/  MOV R137, RZ ;  /* 0x000000ff00897202 */ /* 0x000fe40000000f00 */
[----:B------:R-:W-:-:S05]  /*2230*/  ISETP.NE.AND.EX P0, PT, R232, RZ, PT, P0 ;  /* 0x000000ffe800720c */ /* 0x000fca0003f05300 */
[----:B------:R-:W0:Y:S01]  /*2240*/  @P1 LDC R125, c[0x0][0x388] ;  /* 0x0000e200ff7d1b82 */ /* 0x000e220000000800 */
[----:B------:R-:W-:-:S05]  /*2250*/  @P1 IADD3 R124, PT, PT, R136, -0x1, RZ ;  /* 0xffffffff887c1810 */ /* 0x000fca0007ffe0ff */
[----:B0-----:R-:W-:-:S05]  /*2260*/  @P1 IMAD R124, R124, R125, RZ ;  /* 0x0000007d7c7c1224 */ /* 0x001fca00078e02ff */
[----:B------:R-:W-:-:S04]  /*2270*/  @P1 SHF.R.S32.HI R125, RZ, 0x1f, R124 ;  /* 0x0000001fff7d1819 */ /* 0x000fc8000001147c */
[----:B------:R-:W-:-:S04]  /*2280*/  @P1 LEA.HI R124, R125, R124, RZ, 0x2 ;  /* 0x0000007c7d7c1211 */ /* 0x000fc800078f10ff */
[----:B------:R-:W-:Y:S01]  /*2290*/  @P1 LEA.HI.SX32 R127, R124, R11, 0x1e ;  /* 0x0000000b7c7f1211 */ /* 0x000fe200078ff2ff */
[----:B------:R-:W-:Y:S06]  /*22a0*/  @P0 BRA `(.L_x_1224) ;  /* 0x0000000000580947 */ /* 0x000fec0003800000 */
[----:B------:R-:W0:Y:S01]  /*22b0*/  LDC.64 R124, c[0x0][0x3b0] ;  /* 0x0000ec00ff7c7b82 */ /* 0x000e220000000a00 */
[C---:B------:R-:W-:Y:S01]  /*22c0*/  IADD3 R135, PT, PT, R127.reuse, 0x100, RZ ;  /* 0x000001007f877810 */ /* 0x040fe20007ffe0ff */
[C---:B------:R-:W-:Y:S01]  /*22d0*/  VIADD R223, R127.reuse, 0x500 ;  /* 0x000005007fdf7836 */ /* 0x040fe20000000000 */
[C---:B------:R-:W-:Y:S02]  /*22e0*/  IADD3 R133, PT, PT, R127.reuse, 0x200, RZ ;  /* 0x000002007f857810 */ /* 0x040fe40007ffe0ff */
[C---:B------:R-:W-:Y:S02]  /*22f0*/  IADD3 R131, PT, PT, R127.reuse, 0x300, RZ ;  /* 0x000003007f837810 */ /* 0x040fe40007ffe0ff */
[C---:B------:R-:W-:Y:S02]  /*2300*/  IADD3 R129, PT, PT, R127.reuse, 0x400, RZ ;  /* 0x000004007f817810 */ /* 0x040fe40007ffe0ff */
[----:B------:R-:W-:Y:S01]  /*2310*/  IADD3 R11, PT, PT, R127, 0x600, RZ ;  /* 0x000006007f0b7810 */ /* 0x000fe20007ffe0ff */
[----:B0-----:R-:W-:-:S04]  /*2320*/  IMAD.WIDE.U32 R134, R135, 0x4, R124 ;  /* 0x0000000487867825 */ /* 0x001fc800078e007c */
[--C-:B------:R-:W-:Y:S01]  /*2330*/  IMAD.WIDE.U32 R132, R133, 0x4, R124.reuse ;  /* 0x0000000485847825 */ /* 0x100fe200078e007c */
[----:B------:R0:W5:Y:S03]  /*2340*/  LDG.E R231, desc[UR12][R134.64] ;  /* 0x0000000c86e77981 */ /* 0x000166000c1e1900 */
[--C-:B------:R-:W-:Y:S01]  /*2350*/  IMAD.WIDE.U32 R130, R131, 0x4, R124.reuse ;  /* 0x0000000483827825 */ /* 0x100fe200078e007c */
[----:B------:R0:W5:Y:S03]  /*2360*/  LDG.E R227, desc[UR12][R132.64] ;  /* 0x0000000c84e37981 */ /* 0x000166000c1e1900 */
[--C-:B------:R-:W-:Y:S01]  /*2370*/  IMAD.WIDE.U32 R128, R129, 0x4, R124.reuse ;  /* 0x0000000481807825 */ /* 0x100fe200078e007c */
[----:B------:R0:W5:Y:S03]  /*2380*/  LDG.E R226, desc[UR12][R130.64] ;  /* 0x0000000c82e27981 */ /* 0x000166000c1e1900 */
[--C-:B------:R-:W-:Y:S01]  /*2390*/  IMAD.WIDE.U32 R222, R223, 0x4, R124.reuse ;  /* 0x00000004dfde7825 */ /* 0x100fe200078e007c */
[----:B------:R0:W5:Y:S03]  /*23a0*/  LDG.E R224, desc[UR12][R128.64] ;  /* 0x0000000c80e07981 */ /* 0x000166000c1e1900 */
[----:B------:R-:W-:-:S02]  /*23b0*/  IMAD.WIDE.U32 R126, R127, 0x4, R124 ;  /* 0x000000047f7e7825 */ /* 0x000fc400078e007c */
[----:B------:R0:W5:Y:S02]  /*23c0*/  LDG.E R222, desc[UR12][R222.64] ;  /* 0x0000000cdede7981 */ /* 0x000164000c1e1900 */
[----:B------:R-:W-:Y:S02]  /*23d0*/  IMAD.WIDE.U32 R124, R11, 0x4, R124 ;  /* 0x000000040b7c7825 */ /* 0x000fe400078e007c */
[----:B------:R0:W5:Y:S04]  /*23e0*/  LDG.E R233, desc[UR12][R126.64] ;  /* 0x0000000c7ee97981 */ /* 0x000168000c1e1900 */
[----:B------:R0:W5:Y:S01]  /*23f0*/  LDG.E R221, desc[UR12][R124.64] ;  /* 0x0000000c7cdd7981 */ /* 0x000162000c1e1900 */
[----:B------:R-:W-:Y:S05]  /*2400*/  BRA `(.L_x_1223) ;  /* 0x0000000000b87947 */ /* 0x000fea0003800000 */
.L_x_1224:
[----:B------:R-:W0:Y:S01]  /*2410*/  LDC.64 R124, c[0x0][0x3b0] ;  /* 0x0000ec00ff7c7b82 */ /* 0x000e220000000a00 */
[----:B------:R-:W-:Y:S01]  /*2420*/  IMAD R126, R10, UR15, RZ ;  /* 0x0000000f0a7e7c24 */ /* 0x000fe2000f8e02ff */
[C---:B------:R-:W-:Y:S01]  /*2430*/  IADD3 R135, PT, PT, R127.reuse, 0x100, RZ ;  /* 0x000001007f877810 */ /* 0x040fe20007ffe0ff */
[C---:B------:R-:W-:Y:S01]  /*2440*/  VIADD R223, R127.reuse, 0x500 ;  /* 0x000005007fdf7836 */ /* 0x040fe20000000000 */
[C---:B------:R-:W-:Y:S02]  /*2450*/  IADD3 R133, PT, PT, R127.reuse, 0x200, RZ ;  /* 0x000002007f857810 */ /* 0x040fe40007ffe0ff */
[----:B------:R-:W-:Y:S02]  /*2460*/  SHF.R.S32.HI R129, RZ, 0x1f, R126 ;  /* 0x0000001fff817819 */ /* 0x000fe4000001147e */
[----:B------:R-:W1:Y:S01]  /*2470*/  LDC.64 R154, c[0x0][0x438] ;  /* 0x00010e00ff9a7b82 */ /* 0x000e620000000a00 */
[----:B------:R-:W-:Y:S02]  /*2480*/  IADD3 R131, PT, PT, R127, 0x300, RZ ;  /* 0x000003007f837810 */ /* 0x000fe40007ffe0ff */
[----:B------:R-:W-:-:S02]  /*2490*/  LEA.HI R126, R129, R126, RZ, 0x2 ;  /* 0x0000007e817e7211 */ /* 0x000fc400078f10ff */
[C---:B------:R-:W-:Y:S02]  /*24a0*/  IADD3 R129, PT, PT, R127.reuse, 0x400, RZ ;  /* 0x000004007f817810 */ /* 0x040fe40007ffe0ff */
[----:B------:R-:W-:Y:S02]  /*24b0*/  LEA.HI.SX32 R167, R126, R11, 0x1e ;  /* 0x0000000b7ea77211 */ /* 0x000fe400078ff2ff */
[----:B------:R-:W-:Y:S02]  /*24c0*/  IADD3 R11, PT, PT, R127, 0x600, RZ ;  /* 0x000006007f0b7810 */ /* 0x000fe40007ffe0ff */
[C---:B------:R-:W-:Y:S01]  /*24d0*/  IADD3 R165, PT, PT, R167.reuse, 0x100, RZ ;  /* 0x00000100a7a57810 */ /* 0x040fe20007ffe0ff */
[C---:B------:R-:W-:Y:S01]  /*24e0*/  VIADD R157, R167.reuse, 0x500 ;  /* 0x00000500a79d7836 */ /* 0x040fe20000000000 */
[C---:B------:R-:W-:Y:S02]  /*24f0*/  IADD3 R163, PT, PT, R167.reuse, 0x200, RZ ;  /* 0x00000200a7a37810 */ /* 0x040fe40007ffe0ff */
[----:B------:R-:W-:Y:S01]  /*2500*/  IADD3 R161, PT, PT, R167, 0x300, RZ ;  /* 0x00000300a7a17810 */ /* 0x000fe20007ffe0ff */
[----:B0-----:R-:W-:Y:S01]  /*2510*/  IMAD.WIDE.U32 R134, R135, 0x4, R124 ;  /* 0x0000000487867825 */ /* 0x001fe200078e007c */
[----:B------:R-:W-:-:S03]  /*2520*/  IADD3 R159, PT, PT, R167, 0x400, RZ ;  /* 0x00000400a79f7810 */ /* 0x000fc60007ffe0ff */
        /* <DEDUP_REMOVED lines=10> */
[----:B------:R-:W-:Y:S01]  /*25d0*/  IMAD.WIDE.U32 R124, R11, 0x4, R124 ;  /* 0x000000040b7c7825 */ /* 0x000fe200078e007c */
[C---:B------:R-:W-:Y:S01]  /*25e0*/  IADD3 R11, PT, PT, R167.reuse, 0x600, RZ ;  /* 0x00000600a70b7810 */ /* 0x040fe20007ffe0ff */
[----:B------:R0:W5:Y:S02]  /*25f0*/  LDG.E R233, desc[UR12][R126.64] ;  /* 0x0000000c7ee97981 */ /* 0x000164000c1e1900 */
[--C-:B-1----:R-:W-:Y:S02]  /*2600*/  IMAD.WIDE.U32 R166, R167, 0x8, R154.reuse ;  /* 0x00000008a7a67825 */ /* 0x102fe400078e009a */
[----:B------:R0:W5:Y:S02]  /*2610*/  LDG.E R221, desc[UR12][R124.64] ;  /* 0x0000000c7cdd7981 */ /* 0x000164000c1e1900 */
        /* <DEDUP_REMOVED lines=12> */
[----:B0-----:R-:W5:Y:S02]  /*26e0*/  LDG.E.64 R154, desc[UR12][R154.64] ;  /* 0x0000000c9a9a7981 */ /* 0x001f64000c1e1b00 */
.L_x_1223:
[----:B------:R-:W1:Y:S01]  /*26f0*/  SHFL.DOWN PT, R11, R138, 0x10, 0x1f ;  /* 0x0a001f008a0b7f89 */ /* 0x000e6200000e0000 */
[----:B------:R-:W2:Y:S01]  /*2700*/  LDC R235, c[0x0][0x388] ;  /* 0x0000e200ffeb7b82 */ /* 0x000ea20000000800 */
[----:B------:R-:W-:Y:S01]  /*2710*/  @P1 IADD3 R136, PT, PT, R136, -0x1, RZ ;  /* 0xffffffff88881810 */ /* 0x000fe20007ffe0ff */
[----:B0-----:R-:W-:Y:S01]  /*2720*/  HFMA2 R223, -RZ, RZ, 0, 0 ;  /* 0x00000000ffdf7431 */ /* 0x001fe200000001ff */
[----:B------:R-:W0:Y:S01]  /*2730*/  SHFL.DOWN PT, R124, R137, 0x10, 0x1f ;  /* 0x0a001f00897c7f89 */ /* 0x000e2200000e0000 */
[----:B------:R-:W-:Y:S01]  /*2740*/  BSSY.RECONVERGENT B0, `(.L_x_1225) ;  /* 0x0000024000007945 */ /* 0x000fe20003800200 */
[----:B-1----:R-:W-:Y:S01]  /*2750*/  FADD.FTZ R11, R11, R138 ;  /* 0x0000008a0b0b7221 */ /* 0x002fe20000010000 */
[----:B--2---:R-:W-:Y:S02]  /*2760*/  @P1 IMAD R136, R136, R235, RZ ;  /* 0x000000eb88881224 */ /* 0x004fe400078e02ff */
[----:B0-----:R-:W-:Y:S02]  /*2770*/  FADD.FTZ R124, R124, R137 ;  /* 0x000000897c7c7221 */ /* 0x001fe40000010000 */
[----:B------:R-:W0:Y:S04]  /*2780*/  SHFL.DOWN PT, R126, R11, 0x8, 0x1f ;  /* 0x09001f000b7e7f89 */ /* 0x000e2800000e0000 */
[----:B------:R-:W1:Y:S01]  /*2790*/  SHFL.DOWN PT, R125, R124, 0x8, 0x1f ;  /* 0x09001f007c7d7f89 */ /* 0x000e6200000e0000 */
[----:B0-----:R-:W-:-:S02]  /*27a0*/  FADD.FTZ R126, R11, R126 ;  /* 0x0000007e0b7e7221 */ /* 0x001fc40000010000 */
[----:B------:R-:W0:Y:S01]  /*27b0*/  S2R R11, SR_TID.X ;  /* 0x00000000000b7919 */ /* 0x000e220000002100 */
[----:B-1----:R-:W-:Y:S02]  /*27c0*/  FADD.FTZ R125, R124, R125 ;  /* 0x0000007d7c7d7221 */ /* 0x002fe40000010000 */
[----:B------:R-:W1:Y:S04]  /*27d0*/  SHFL.DOWN PT, R127, R126, 0x4, 0x1f ;  /* 0x08801f007e7f7f89 */ /* 0x000e6800000e0000 */
[----:B------:R-:W2:Y:S01]  /*27e0*/  SHFL.DOWN PT, R128, R125, 0x4, 0x1f ;  /* 0x08801f007d807f89 */ /* 0x000ea200000e0000 */
[----:B-1----:R-:W-:Y:S01]  /*27f0*/  FADD.FTZ R129, R126, R127 ;  /* 0x0000007f7e817221 */ /* 0x002fe20000010000 */
[----:B--2---:R-:W-:-:S04]  /*2800*/  FADD.FTZ R128, R125, R128 ;  /* 0x000000807d807221 */ /* 0x004fc80000010000 */
[----:B------:R-:W1:Y:S01]  /*2810*/  SHFL.DOWN PT, R130, R129, 0x2, 0x1f ;  /* 0x08401f0081827f89 */ /* 0x000e6200000e0000 */
[----:B0-----:R-:W-:Y:S02]  /*2820*/  LOP3.LUT P0, RZ, R11, 0x1f, RZ, 0xc0, !PT ;  /* 0x0000001f0bff7812 */ /* 0x001fe4000780c0ff */
[----:B------:R-:W-:Y:S01]  /*2830*/  @P1 SHF.R.S32.HI R125, RZ, 0x1f, R136 ;  /* 0x0000001fff7d1819 */ /* 0x000fe20000011488 */
[----:B------:R-:W0:Y:S03]  /*2840*/  SHFL.DOWN PT, R127, R128, 0x2, 0x1f ;  /* 0x08401f00807f7f89 */ /* 0x000e2600000e0000 */
[----:B------:R-:W-:-:S04]  /*2850*/  @P1 LEA.HI R136, R125, R136, RZ, 0x2 ;  /* 0x000000887d881211 */ /* 0x000fc800078f10ff */
[----:B------:R-:W-:Y:S01]  /*2860*/  @P1 LEA.HI.SX32 R223, R136, R11, 0x1e ;  /* 0x0000000b88df1211 */ /* 0x000fe200078ff2ff */
[----:B-1----:R-:W-:Y:S01]  /*2870*/  FADD.FTZ R130, R129, R130 ;  /* 0x0000008281827221 */ /* 0x002fe20000010000 */
[----:B0-----:R-:W-:-:S04]  /*2880*/  FADD.FTZ R131, R128, R127 ;  /* 0x0000007f80837221 */ /* 0x001fc80000010000 */
[----:B------:R-:W0:Y:S01]  /*2890*/  SHFL.DOWN PT, R133, R130, 0x1, 0x1f ;  /* 0x08201f0082857f89 */ /* 0x000e2200000e0000 */
[----:B------:R-:W1:Y:S03]  /*28a0*/  @P1 LDC.64 R126, c[0x0][0x390] ;  /* 0x0000e400ff7e1b82 */ /* 0x000e660000000a00 */
[----:B------:R-:W2:Y:S01]  /*28b0*/  SHFL.DOWN PT, R132, R131, 0x1, 0x1f ;  /* 0x08201f0083847f89 */ /* 0x000ea200000e0000 */
[----:B0-----:R-:W-:Y:S01]  /*28c0*/  FADD.FTZ R124, R130, R133 ;  /* 0x00000085827c7221 */ /* 0x001fe20000010000 */
[----:B-1----:R-:W-:-:S04]  /*28d0*/  @P1 IMAD.WIDE.U32 R196, R223, 0x8, R126 ;  /* 0x00000008dfc41825 */ /* 0x002fc800078e007e */
        /* <DEDUP_REMOVED lines=10> */
.L_x_1226:
[----:B------:R-:W-:Y:S05]  /*2980*/  BSYNC.RECONVERGENT B0 ;  /* 0x0000000000007941 */ /* 0x000fea0003800200 */
.L_x_1225:
[----:B------:R-:W-:Y:S06]  /*2990*/  BAR.SYNC.DEFER_BLOCKING 0x0 ;  /* 0x0000000000007b1d */ /* 0x000fec0000010000 */
[----:B------:R-:W2:Y:S02]  /*29a0*/  @P1 LDG.E.64 R196, desc[UR12][R196.64] ;  /* 0x0000000cc4c41981 */ /* 0x000ea4000c1e1b00 */
[----:B------:R-:W1:Y:S01]  /*29b0*/  S2UR UR5, SR_CgaCtaId ;  /* 0x00000000000579c3 */ /* 0x000e620000008800 */
[----:B------:R-:W-:Y:S01]  /*29c0*/  UMOV UR4, 0x400 ;  /* 0x0000040000047882 */ /* 0x000fe20000000000 */
[----:B------:R-:W-:Y:S01]  /*29d0*/  ISETP.NE.U32.AND P0, PT, RZ, UR6, PT ;  /* 0x00000006ff007c0c */ /* 0x000fe2000bf05070 */
[----:B------:R-:W-:Y:S01]  /*29e0*/  IMAD R235, R10, R235, RZ ;  /* 0x000000eb0aeb7224 */ /* 0x000fe200078e02ff */
[----:B------:R-:W-:-:S02]  /*29f0*/  ISETP.NE.AND P3, PT, RZ, UR11, PT ;  /* 0x0000000bff007c0c */ /* 0x000fc4000bf65270 */
[----:B------:R-:W-:Y:S01]  /*2a00*/  ISETP.NE.AND.EX P0, PT, R232, RZ, PT, P0 ;  /* 0x000000ffe800720c */ /* 0x000fe20003f05300 */
        /* <DEDUP_REMOVED lines=28> */
[----:B----4-:R-:W-:Y:S01]  /*2bd0*/  FADD.FTZ R237, R237, R136 ;  /* 0x00000088eded7221 */ /* 0x010fe20000010000 */
[----:B------:R-:W-:-:S03]  /*2be0*/  FADD.FTZ R124, R124, R137 ;  /* 0x000000897c7c7221 */ /* 0x000fc60000010000 */
[----:B------:R-:W-:Y:S01]  /*2bf0*/  FADD.FTZ R131, R138, R237 ;  /* 0x000000ed8a837221 */ /* 0x000fe20000010000 */
[----:B------:R-:W-:-:S03]  /*2c00*/  FADD.FTZ R124, R139, R124 ;  /* 0x0000007c8b7c7221 */ /* 0x000fc60000010000 */
[----:B------:R-:W-:Y:S01]  /*2c10*/  FMUL.FTZ R131, R131, UR14 ;  /* 0x0000000e83837c20 */ /* 0x000fe20008410000 */
[----:B------:R-:W-:-:S04]  /*2c20*/  FMUL.FTZ R128, R124, UR14 ;  /* 0x0000000e7c807c20 */ /* 0x000fc80008410000 */
[----:B------:R-:W-:Y:S02]  /*2c30*/  FSEL R131, R131, RZ, !P3 ;  /* 0x000000ff83837208 */ /* 0x000fe40005800000 */
[C---:B--2---:R-:W-:Y:S02]  /*2c40*/  @P1 PRMT R225, R196.reuse, 0x7610, R225 ;  /* 0x00007610c4e11816 */ /* 0x044fe400000000e1 */
[--C-:B------:R-:W-:Y:S02]  /*2c50*/  @P1 SHF.R.U64 R196, R196, 0x10, R197.reuse ;  /* 0x00000010c4c41819 */ /* 0x100fe400000012c5 */
[----:B------:R-:W-:Y:S02]  /*2c60*/  @P1 PRMT R228, R197, 0x7610, R228 ;  /* 0x00007610c5e41816 */ /* 0x000fe400000000e4 */
[----:B------:R-:W-:Y:S02]  /*2c70*/  @P1 SHF.R.U32.HI R197, RZ, 0x10, R197 ;  /* 0x00000010ffc51819 */ /* 0x000fe400000116c5 */
[----:B------:R-:W-:-:S02]  /*2c80*/  @P1 PRMT R229, R196, 0x7610, R229 ;  /* 0x00007610c4e51816 */ /* 0x000fc400000000e5 */
[----:B------:R-:W-:Y:S01]  /*2c90*/  @P1 PRMT R230, R197, 0x7610, R230 ;  /* 0x00007610c5e61816 */ /* 0x000fe200000000e6 */
        /* <DEDUP_REMOVED lines=8> */
[----:B-----5:R-:W-:Y:S01]  /*2d20*/  LOP3.LUT P2, RZ, R233, 0xff, RZ, 0xc0, !PT ;  /* 0x000000ffe9ff7812 */ /* 0x020fe2000784c0ff */
[----:B------:R-:W-:Y:S01]  /*2d30*/  HFMA2 R126, -RZ, RZ, 0, 0 ;  /* 0x00000000ff7e7431 */ /* 0x000fe200000001ff */
[----:B------:R-:W-:Y:S01]  /*2d40*/  ISETP.GT.AND P0, PT, R220, RZ, PT ;  /* 0x000000ffdc00720c */ /* 0x000fe20003f04270 */
[----:B------:R-:W-:Y:S01]  /*2d50*/  FADD.FTZ R124, R12, -R125 ;  /* 0x8000007d0c7c7221 */ /* 0x000fe20000010000 */
[----:B------:R-:W-:-:S03]  /*2d60*/  IMAD.MOV.U32 R125, RZ, RZ, RZ ;  /* 0x000000ffff7d7224 */ /* 0x000fc600078e00ff */
[----:B------:R-:W-:-:S05]  /*2d70*/  FMUL.FTZ R124, R219, R124 ;  /* 0x0000007cdb7c7220 */ /* 0x000fca0000410000 */
[----:B------:R-:W-:Y:S02]  /*2d80*/  FSEL R124, R124, RZ, P0 ;  /* 0x000000ff7c7c7208 */ /* 0x000fe40000000000 */
[----:B------:R-:W-:-:S03]  /*2d90*/  @P2 SHF.L.U32 R127, R188, 0x10, RZ ;  /* 0x00000010bc7f2819 */ /* 0x000fc600000006ff */
[----:B------:R-:W-:-:S04]  /*2da0*/  FMUL.FTZ R124, R124, UR17 ;  /* 0x000000117c7c7c20 */ /* 0x000fc80008410000 */
[----:B------:R-:W-:Y:S01]  /*2db0*/  FMUL.FTZ R130, R124, UR16 ;  /* 0x000000107c827c20 */ /* 0x000fe20008410000 */
[----:B------:R-:W-:-:S03]  /*2dc0*/  @P2 SHF.L.U32 R124, R225, 0x10, RZ ;  /* 0x00000010e17c2819 */ /* 0x000fc600000006ff */
[C---:B------:R-:W-:Y:S02]  /*2dd0*/  @P2 FMUL.FTZ R126, R130.reuse, R127 ;  /* 0x0000007f827e2220 */ /* 0x040fe40000410000 */
[----:B------:R-:W-:-:S03]  /*2de0*/  @P2 FMUL.FTZ R125, R130, R124 ;  /* 0x0000007c827d2220 */ /* 0x000fc60000410000 */
[----:B------:R-:W-:Y:S01]  /*2df0*/  F2FP.BF16.F32.PACK_AB R126, RZ, R126 ;  /* 0x0000007eff7e723e */ /* 0x000fe200000010ff */
[----:B------:R-:W-:-:S03]  /*2e00*/  FADD.FTZ R76, R76, R125 ;  /* 0x0000007d4c4c7221 */ /* 0x000fc60000010000 */
[----:B------:R-:W-:-:S07]  /*2e10*/  PRMT R211, R126, 0x7610, R211 ;  /* 0x000076107ed37816 */ /* 0x000fce00000000d3 */
.L_x_1229:
[----:B------:R-:W-:Y:S05]  /*2e20*/  @!P1 BRA `(.L_x_1230) ;  /* 0x0000000000449947 */ /* 0x000fea0003800000 */
[----:B------:R-:W-:Y:S01]  /*2e30*/  FFMA.FTZ R124, R16, R128, R131 ;  /* 0x00000080107c7223 */ /* 0x000fe20000010083 */
[----:B-----5:R-:W-:Y:S02]  /*2e40*/  LOP3.LUT P0, RZ, R233, 0xff00, RZ, 0xc0, !PT ;  /* 0x0000ff00e9ff7812 */ /* 0x020fe4000780c0ff */
[----:B------:R-:W-:Y:S01]  /*2e50*/  ISETP.GT.AND P2, PT, R220, RZ, PT ;  /* 0x000000ffdc00720c */ /* 0x000fe20003f44270 */
[----:B------:R-:W-:Y:S01]  /*2e60*/  FADD.FTZ R124, R15, -R124 ;  /* 0x8000007c0f7c7221 */ /* 0x000fe20000010000 */
[----:B------:R-:W-:-:S03]  /*2e70*/  MOV R126, RZ ;  /* 0x000000ff007e7202 */ /* 0x000fc60000000f00 */
[----:B------:R-:W-:-:S05]  /*2e80*/  FMUL.FTZ R124, R219, R124 ;  /* 0x0000007cdb7c7220 */ /* 0x000fca0000410000 */
[----:B------:R-:W-:Y:S02]  /*2e90*/  FSEL R124, R124, RZ, P2 ;  /* 0x000000ff7c7c7208 */ /* 0x000fe40001000000 */
[----:B------:R-:W-:Y:S02]  /*2ea0*/  @P0 SHF.L.U32 R127, R2, 0x10, RZ ;  /* 0x00000010027f0819 */ /* 0x000fe400000006ff */
[----:B------:R-:W-:Y:S01]  /*2eb0*/  @P0 SHF.L.U32 R125, R229, 0x10, RZ ;  /* 0x00000010e57d0819 */ /* 0x000fe200000006ff */
[----:B------:R-:W-:-:S04]  /*2ec0*/  FMUL.FTZ R124, R124, UR17 ;  /* 0x000000117c7c7c20 */ /* 0x000fc80008410000 */
[----:B------:R-:W-:Y:S01]  /*2ed0*/  FMUL.FTZ R130, R124, UR16 ;  /* 0x000000107c827c20 */ /* 0x000fe20008410000 */
[----:B------:R-:W-:-:S03]  /*2ee0*/  HFMA2 R124, -RZ, RZ, 0, 0 ;  /* 0x00000000ff7c7431 */ /* 0x000fc600000001ff */
[C---:B------:R-:W-:Y:S01]  /*2ef0*/  @P0 FMUL.FTZ R126, R130.reuse, R127 ;  /* 0x0000007f827e0220 */ /* 0x040fe20000410000 */
[----:B------:R-:W-:-:S04]  /*2f00*/  @P0 FMUL.FTZ R124, R130, R125 ;  /* 0x0000007d827c0220 */ /* 0x000fc80000410000 */
[----:B------:R-:W-:Y:S01]  /*2f10*/  F2FP.BF16.F32.PACK_AB R126, RZ, R126 ;  /* 0x0000007eff7e723e */ /* 0x000fe200000010ff */
[----:B------:R-:W-:-:S03]  /*2f20*/  FADD.FTZ R77, R77, R124 ;  /* 0x0000007c4d4d7221 */ /* 0x000fc60000010000 */
[----:B------:R-:W-:-:S07]  /*2f30*/  PRMT R212, R126, 0x7610, R212 ;  /* 0x000076107ed47816 */ /* 0x000fce00000000d4 */
.L_x_1230:
[----:B------:R-:W-:Y:S05]  /*2f40*/  @!P1 BRA `(.L_x_1231) ;  /* 0x0000000000449947 */ /* 0x000fea0003800000 */
[----:B------:R-:W-:Y:S01]  /*2f50*/  FFMA.FTZ R125, R13, R128, R131 ;  /* 0x000000800d7d7223 */ /* 0x000fe20000010083 */
[----:B-----5:R-:W-:Y:S01]  /*2f60*/  LOP3.LUT P0, RZ, R233, 0xff0000, RZ, 0xc0, !PT ;  /* 0x00ff0000e9ff7812 */ /* 0x020fe2000780c0ff */
[----:B------:R-:W-:Y:S01]  /*2f70*/  IMAD.MOV.U32 R126, RZ, RZ, RZ ;  /* 0x000000ffff7e7224 */ /* 0x000fe200078e00ff */
[----:B------:R-:W-:Y:S01]  /*2f80*/  ISETP.GT.AND P2, PT, R220, RZ, PT ;  /* 0x000000ffdc00720c */ /* 0x000fe20003f44270 */
[----:B------:R-:W-:Y:S01]  /*2f90*/  FADD.FTZ R124, R14, -R125 ;  /* 0x8000007d0e7c7221 */ /* 0x000fe20000010000 */
[----:B------:R-:W-:-:S03]  /*2fa0*/  MOV R125, RZ ;  /* 0x000000ff007d7202 */ /* 0x000fc60000000f00 */
        /* <DEDUP_REMOVED lines=11> */
.L_x_1231:
[----:B------:R-:W-:Y:S05]  /*3060*/  @!P1 BRA `(.L_x_1232) ;  /* 0x0000000c00c09947 */ /* 0x000fea0003800000 */
[----:B------:R-:W-:Y:S01]  /*3070*/  FFMA.FTZ R124, R18, R128, R131 ;  /* 0x00000080127c7223 */ /* 0x000fe20000010083 */
[----:B-----5:R-:W-:Y:S01]  /*3080*/  ISETP.GE.U32.AND P0, PT, R233, 0x1000000, PT ;  /* 0x01000000e900780c */ /* 0x020fe20003f06070 */
[----:B------:R-:W-:Y:S01]  /*3090*/  HFMA2 R126, -RZ, RZ, 0, 0 ;  /* 0x00000000ff7e7431 */ /* 0x000fe200000001ff */
[----:B------:R-:W-:Y:S01]  /*30a0*/  ISETP.GT.AND P2, PT, R220, RZ, PT ;  /* 0x000000ffdc00720c */ /* 0x000fe20003f44270 */
[----:B------:R-:W-:-:S04]  /*30b0*/  FADD.FTZ R124, R17, -R124 ;  /* 0x8000007c117c7221 */ /* 0x000fc80000010000 */
[----:B------:R-:W-:-:S05]  /*30c0*/  FMUL.FTZ R124, R219, R124 ;  /* 0x0000007cdb7c7220 */ /* 0x000fca0000410000 */
[----:B------:R-:W-:Y:S02]  /*30d0*/  FSEL R124, R124, RZ, P2 ;  /* 0x000000ff7c7c7208 */ /* 0x000fe40001000000 */
[----:B------:R-:W-:Y:S02]  /*30e0*/  @P0 SHF.L.U32 R127, R0, 0x10, RZ ;  /* 0x00000010007f0819 */ /* 0x000fe400000006ff */
[----:B------:R-:W-:Y:S01]  /*30f0*/  @P0 SHF.L.U32 R125, R230, 0x10, RZ ;  /* 0x00000010e67d0819 */ /* 0x000fe200000006ff */
[----:B------:R-:W-:-:S04]  /*3100*/  FMUL.FTZ R124, R124, UR17 ;  /* 0x000000117c7c7c20 */ /* 0x000fc80008410000 */
[----:B------:R-:W-:Y:S01]  /*3110*/  FMUL.FTZ R130, R124, UR16 ;  /* 0x000000107c827c20 */ /* 0x000fe20008410000 */
[----:B------:R-:W-:-:S03]  /*3120*/  IMAD.MOV.U32 R124, RZ, RZ, RZ ;  /* 0x000000ffff7c7224 */ /* 0x000fc600078e00ff */
[C---:B------:R-:W-:Y:S01]  /*3130*/  @P0 FMUL.FTZ R126, R130.reuse, R127 ;  /* 0x0000007f827e0220 */ /* 0x040fe20000410000 */
[----:B------:R-:W-:-:S04]  /*3140*/  @P0 FMUL.FTZ R124, R130, R125 ;  /* 0x0000007d827c0220 */ /* 0x000fc80000410000 */
[----:B------:R-:W-:Y:S01]  /*3150*/  F2FP.BF16.F32.PACK_AB R126, RZ, R126 ;  /* 0x0000007eff7e723e */ /* 0x000fe200000010ff */
[----:B------:R-:W-:-:S03]  /*3160*/  FADD.FTZ R79, R79, R124 ;  /* 0x0000007c4f4f7221 */ /* 0x000fc60000010000 */
[----:B------:R-:W-:Y:S01]  /*3170*/  PRMT R214, R126, 0x7610, R214 ;  /* 0x000076107ed67816 */ /* 0x000fe200000000d6 */
[----:B------:R-:W-:Y:S06]  /*3180*/  BRA `(.L_x_1232) ;  /* 0x0000000c00787947 */ /* 0x000fec0003800000 */
.L_x_1228:
[-CC-:B------:R-:W-:Y:S01]  /*3190*/  FFMA.FTZ R125, R3, R128.reuse, R131.reuse ;  /* 0x00000080037d7223 */ /* 0x180fe20000010083 */
[-CC-:B------:R-:W-:Y:S01]  /*31a0*/  FFMA.FTZ R126, R16, R128.reuse, R131.reuse ;  /* 0x00000080107e7223 */ /* 0x180fe20000010083 */
[-C--:B------:R-:W-:Y:S01]  /*31b0*/  FFMA.FTZ R130, R18, R128.reuse, R131 ;  /* 0x0000008012827223 */ /* 0x080fe20000010083 */
[----:B------:R-:W-:Y:S01]  /*31c0*/  ISETP.GT.AND P0, PT, R220, RZ, PT ;  /* 0x000000ffdc00720c */ /* 0x000fe20003f04270 */
[----:B------:R-:W-:Y:S01]  /*31d0*/  FADD.FTZ R124, R12, -R125 ;  /* 0x8000007d0c7c7221 */ /* 0x000fe20000010000 */
[----:B------:R-:W-:Y:S01]  /*31e0*/  FFMA.FTZ R125, R13, R128, R131 ;  /* 0x000000800d7d7223 */ /* 0x000fe20000010083 */
[----:B------:R-:W-:Y:S01]  /*31f0*/  FADD.FTZ R126, R15, -R126 ;  /* 0x8000007e0f7e7221 */ /* 0x000fe20000010000 */
[----:B------:R-:W-:Y:S01]  /*3200*/  FADD.FTZ R134, R17, -R130 ;  /* 0x8000008211867221 */ /* 0x000fe20000010000 */
[C---:B------:R-:W-:Y:S01]  /*3210*/  FMUL.FTZ R124, R219.reuse, R124 ;  /* 0x0000007cdb7c7220 */ /* 0x040fe20000410000 */
[----:B------:R-:W-:Y:S01]  /*3220*/  FADD.FTZ R132, R14, -R125 ;  /* 0x8000007d0e847221 */ /* 0x000fe20000010000 */
[----:B------:R-:W-:-:S03]  /*3230*/  FMUL.FTZ R130, R219, R126 ;  /* 0x0000007edb827220 */ /* 0x000fc60000410000 */
[----:B------:R-:W-:Y:S01]  /*3240*/  FSEL R127, R124, RZ, P0 ;  /* 0x000000ff7c7f7208 */ /* 0x000fe20000000000 */
[----:B------:R-:W-:Y:S06]  /*3250*/  @!P1 BRA `(.L_x_1233) ;  /* 0x0000000000309947 */ /* 0x000fec0003800000 */
[----:B-----5:R-:W-:Y:S01]  /*3260*/  LOP3.LUT P2, RZ, R233, 0xff, RZ, 0xc0, !PT ;  /* 0x000000ffe9ff7812 */ /* 0x020fe2000784c0ff */
[----:B------:R-:W-:Y:S01]  /*3270*/  FMUL.FTZ R124, R127, UR17 ;  /* 0x000000117f7c7c20 */ /* 0x000fe20008410000 */
[----:B------:R-:W-:Y:S01]  /*3280*/  MOV R126, RZ ;  /* 0x000000ff007e7202 */ /* 0x000fe20000000f00 */
[----:B------:R-:W-:Y:S02]  /*3290*/  HFMA2 R125, -RZ, RZ, 0, 0 ;  /* 0x00000000ff7d7431 */ /* 0x000fe400000001ff */
[----:B------:R-:W-:-:S08]  /*32a0*/  FMUL.FTZ R124, R124, UR16 ;  /* 0x000000107c7c7c20 */ /* 0x000fd00008410000 */
[----:B------:R-:W-:Y:S02]  /*32b0*/  @P2 SHF.L.U32 R135, R188, 0x10, RZ ;  /* 0x00000010bc872819 */ /* 0x000fe400000006ff */
[----:B------:R-:W-:-:S03]  /*32c0*/  @P2 SHF.L.U32 R133, R225, 0x10, RZ ;  /* 0x00000010e1852819 */ /* 0x000fc600000006ff */
[-C--:B------:R-:W-:Y:S02]  /*32d0*/  @P2 FMUL.FTZ R126, R135, R124.reuse ;  /* 0x0000007c877e2220 */ /* 0x080fe40000410000 */
[----:B------:R-:W-:-:S03]  /*32e0*/  @P2 FMUL.FTZ R125, R133, R124 ;  /* 0x0000007c857d2220 */ /* 0x000fc60000410000 */
[----:B------:R-:W-:Y:S01]  /*32f0*/  F2FP.BF16.F32.PACK_AB R126, RZ, R126 ;  /* 0x0000007eff7e723e */ /* 0x000fe200000010ff */
[----:B------:R-:W-:-:S03]  /*3300*/  FADD.FTZ R76, R76, R125 ;  /* 0x0000007d4c4c7221 */ /* 0x000fc60000010000 */
[----:B------:R-:W-:-:S07]  /*3310*/  PRMT R211, R126, 0x7610, R211 ;  /* 0x000076107ed37816 */ /* 0x000fce00000000d3 */
.L_x_1233:
[----:B------:R-:W-:Y:S01]  /*3320*/  F2FP.BF16.F32.PACK_AB R215, RZ, R127 ;  /* 0x0000007fffd7723e */ /* 0x000fe200000010ff */
[C---:B------:R-:W-:Y:S01]  /*3330*/  FMUL.FTZ R133, R219.reuse, R132 ;  /* 0x00000084db857220 */ /* 0x040fe20000410000 */
[----:B------:R-:W-:Y:S01]  /*3340*/  FMUL.FTZ R134, R219, R134 ;  /* 0x00000086db867220 */ /* 0x000fe20000410000 */
[----:B------:R-:W-:Y:S01]  /*3350*/  FSEL R126, R130, RZ, P0 ;  /* 0x000000ff827e7208 */ /* 0x000fe20000000000 */
[----:B------:R-:W-:Y:S06]  /*3360*/  @!P1 BRA `(.L_x_1234) ;  /* 0x00000000002c9947 */ /* 0x000fec0003800000 */
[----:B-----5:R-:W-:Y:S01]  /*3370*/  LOP3.LUT P2, RZ, R233, 0xff00, RZ, 0xc0, !PT ;  /* 0x0000ff00e9ff7812 */ /* 0x020fe2000784c0ff */
[----:B------:R-:W-:-:S04]  /*3380*/  FMUL.FTZ R124, R126, UR17 ;  /* 0x000000117e7c7c20 */ /* 0x000fc80008410000 */
[----:B------:R-:W-:Y:S01]  /*3390*/  FMUL.FTZ R127, R124, UR16 ;  /* 0x000000107c7f7c20 */ /* 0x000fe20008410000 */
[----:B------:R-:W-:-:S07]  /*33a0*/  CS2R R124, SRZ ;  /* 0x00000000007c7805 */ /* 0x000fce000001ff00 */
[----:B------:R-:W-:Y:S01]  /*33b0*/  @P2 IMAD.U32 R132, R2, 0x10000, RZ ;  /* 0x0001000002842824 */ /* 0x000fe200078e00ff */
[----:B------:R-:W-:-:S03]  /*33c0*/  @P2 SHF.L.U32 R130, R229, 0x10, RZ ;  /* 0x00000010e5822819 */ /* 0x000fc600000006ff */
[-C--:B------:R-:W-:Y:S02]  /*33d0*/  @P2 FMUL.FTZ R125, R132, R127.reuse ;  /* 0x0000007f847d2220 */ /* 0x080fe40000410000 */
[----:B------:R-:W-:-:S03]  /*33e0*/  @P2 FMUL.FTZ R124, R130, R127 ;  /* 0x0000007f827c2220 */ /* 0x000fc60000410000 */
[----:B------:R-:W-:Y:S01]  /*33f0*/  F2FP.BF16.F32.PACK_AB R125, RZ, R125 ;  /* 0x0000007dff7d723e */ /* 0x000fe200000010ff */
[----:B------:R-:W-:-:S03]  /*3400*/  FADD.FTZ R77, R77, R124 ;  /* 0x0000007c4d4d7221 */ /* 0x000fc60000010000 */
[----:B------:R-:W-:-:S07]  /*3410*/  PRMT R212, R125, 0x7610, R212 ;  /* 0x000076107dd47816 */ /* 0x000fce00000000d4 */
.L_x_1234:
[----:B------:R-:W-:Y:S02]  /*3420*/  F2FP.BF16.F32.PACK_AB R216, RZ, R126 ;  /* 0x0000007effd8723e */ /* 0x000fe400000010ff */
[----:B------:R-:W-:Y:S02]  /*3430*/  FSEL R130, R134, RZ, P0 ;  /* 0x000000ff86827208 */ /* 0x000fe40000000000 */
        /* <DEDUP_REMOVED lines=14> */
.L_x_1235:
[----:B------:R-:W-:Y:S02]  /*3520*/  F2FP.BF16.F32.PACK_AB R127, RZ, R127 ;  /* 0x0000007fff7f723e */ /* 0x000fe400000010ff */
[----:B------:R-:W-:Y:S02]  /*3530*/  F2FP.BF16.F32.PACK_AB R218, RZ, R130 ;  /* 0x00000082ffda723e */ /* 0x000fe400000010ff */
[----:B------:R-:W-:Y:S01]  /*3540*/  PRMT R217, R127, 0x7610, R217 ;  /* 0x000076107fd97816 */ /* 0x000fe200000000d9 */
[----:B------:R-:W-:Y:S06]  /*3550*/  @!P1 BRA `(.L_x_1232) ;  /* 0x0000000800849947 */ /* 0x000fec0003800000 */
[----:B-----5:R-:W-:Y:S01]  /*3560*/  ISETP.GE.U32.AND P0, PT, R233, 0x1000000, PT ;  /* 0x01000000e900780c */ /* 0x020fe20003f06070 */
        /* <DEDUP_REMOVED lines=9> */
[----:B------:R-:W-:Y:S01]  /*3600*/  PRMT R214, R125, 0x7610, R214 ;  /* 0x000076107dd67816 */ /* 0x000fe200000000d6 */
[----:B------:R-:W-:Y:S06]  /*3610*/  BRA `(.L_x_1232) ;  /* 0x0000000800547947 */ /* 0x000fec0003800000 */
.L_x_1227:
        /* <DEDUP_REMOVED lines=8> */
[----:B-----5:R-:W-:Y:S01]  /*36a0*/  LOP3.LUT P2, RZ, R233, 0xff, RZ, 0xc0, !PT ;  /* 0x000000ffe9ff7812 */ /* 0x020fe2000784c0ff */
[----:B------:R-:W-:Y:S01]  /*36b0*/  HFMA2 R126, -RZ, RZ, 0, 0 ;  /* 0x00000000ff7e7431 */ /* 0x000fe200000001ff */
[----:B------:R-:W-:Y:S01]  /*36c0*/  SHF.L.U32 R124, R166, 0x10, RZ ;  /* 0x00000010a67c7819 */ /* 0x000fe200000006ff */
[----:B------:R-:W-:-:S04]  /*36d0*/  @P0 FADD.FTZ R125, R12, -R125 ;  /* 0x8000007d0c7d0221 */ /* 0x000fc80000010000 */
[----:B------:R-:W-:Y:S01]  /*36e0*/  @P0 FFMA.FTZ R124, R219, R125, R124 ;  /* 0x0000007ddb7c0223 */ /* 0x000fe2000001007c */
[----:B------:R-:W-:-:S03]  /*36f0*/  MOV R125, RZ ;  /* 0x000000ff007d7202 */ /* 0x000fc60000000f00 */
[----:B------:R-:W-:Y:S02]  /*3700*/  FMUL.FTZ R124, R124, UR17 ;  /* 0x000000117c7c7c20 */ /* 0x000fe40008410000 */
[----:B------:R-:W-:Y:S01]  /*3710*/  @P2 SHF.L.U32 R133, R188, 0x10, RZ ;  /* 0x00000010bc852819 */ /* 0x000fe200000006ff */
[----:B------:R-:W-:Y:S02]  /*3720*/  @P2 IMAD.U32 R127, R225, 0x10000, RZ ;  /* 0x00010000e17f2824 */ /* 0x000fe400078e00ff */
[----:B------:R-:W-:-:S04]  /*3730*/  FMUL.FTZ R124, R124, UR16 ;  /* 0x000000107c7c7c20 */ /* 0x000fc80008410000 */
[-C--:B------:R-:W-:Y:S01]  /*3740*/  @P2 FMUL.FTZ R126, R133, R124.reuse ;  /* 0x0000007c857e2220 */ /* 0x080fe20000410000 */
[----:B------:R-:W-:-:S04]  /*3750*/  @P2 FMUL.FTZ R125, R127, R124 ;  /* 0x0000007c7f7d2220 */ /* 0x000fc80000410000 */
[----:B------:R-:W-:Y:S01]  /*3760*/  F2FP.BF16.F32.PACK_AB R126, RZ, R126 ;  /* 0x0000007eff7e723e */ /* 0x000fe200000010ff */
[----:B------:R-:W-:-:S03]  /*3770*/  FADD.FTZ R76, R76, R125 ;  /* 0x0000007d4c4c7221 */ /* 0x000fc60000010000 */
[----:B------:R-:W-:-:S07]  /*3780*/  PRMT R211, R126, 0x7610, R211 ;  /* 0x000076107ed37816 */ /* 0x000fce00000000d3 */
.L_x_1237:
[----:B------:R-:W-:Y:S05]  /*3790*/  @!P1 BRA `(.L_x_1238) ;  /* 0x0000000000409947 */ /* 0x000fea0003800000 */
[----:B-----5:R-:W-:Y:S01]  /*37a0*/  SHF.R.U64 R124, R166, 0x10, R167 ;  /* 0x00000010a67c7819 */ /* 0x020fe200000012a7 */
[----:B------:R-:W-:Y:S01]  /*37b0*/  @P0 FFMA.FTZ R126, R16, R128, R131 ;  /* 0x00000080107e0223 */ /* 0x000fe20000010083 */
[----:B------:R-:W-:Y:S02]  /*37c0*/  LOP3.LUT P2, RZ, R233, 0xff00, RZ, 0xc0, !PT ;  /* 0x0000ff00e9ff7812 */ /* 0x000fe4000784c0ff */
[----:B------:R-:W-:Y:S01]  /*37d0*/  SHF.L.U32 R124, R124, 0x10, RZ ;  /* 0x000000107c7c7819 */ /* 0x000fe200000006ff */
[----:B------:R-:W-:-:S04]  /*37e0*/  @P0 FADD.FTZ R126, R15, -R126 ;  /* 0x8000007e0f7e0221 */ /* 0x000fc80000010000 */
[----:B------:R-:W-:-:S04]  /*37f0*/  @P0 FFMA.FTZ R124, R219, R126, R124 ;  /* 0x0000007edb7c0223 */ /* 0x000fc8000001007c */
[----:B------:R-:W-:Y:S02]  /*3800*/  FMUL.FTZ R124, R124, UR17 ;  /* 0x000000117c7c7c20 */ /* 0x000fe40008410000 */
[----:B------:R-:W-:Y:S02]  /*3810*/  @P2 SHF.L.U32 R133, R2, 0x10, RZ ;  /* 0x0000001002852819 */ /* 0x000fe400000006ff */
[----:B------:R-:W-:Y:S01]  /*3820*/  FMUL.FTZ R126, R124, UR16 ;  /* 0x000000107c7e7c20 */ /* 0x000fe20008410000 */
[----:B------:R-:W-:Y:S02]  /*3830*/  CS2R R124, SRZ ;  /* 0x00000000007c7805 */ /* 0x000fe4000001ff00 */
[----:B------:R-:W-:Y:S01]  /*3840*/  @P2 SHF.L.U32 R127, R229, 0x10, RZ ;  /* 0x00000010e57f2819 */ /* 0x000fe200000006ff */
[----:B------:R-:W-:-:S04]  /*3850*/  @P2 FMUL.FTZ R125, R133, R126 ;  /* 0x0000007e857d2220 */ /* 0x000fc80000410000 */
[----:B------:R-:W-:Y:S01]  /*3860*/  @P2 FMUL.FTZ R124, R127, R126 ;  /* 0x0000007e7f7c2220 */ /* 0x000fe20000410000 */
[----:B------:R-:W-:-:S03]  /*3870*/  F2FP.BF16.F32.PACK_AB R125, RZ, R125 ;  /* 0x0000007dff7d723e */ /* 0x000fc600000010ff */
[----:B------:R-:W-:Y:S01]  /*3880*/  FADD.FTZ R77, R77, R124 ;  /* 0x0000007c4d4d7221 */ /* 0x000fe20000010000 */
[----:B------:R-:W-:-:S07]  /*3890*/  PRMT R212, R125, 0x7610, R212 ;  /* 0x000076107dd47816 */ /* 0x000fce00000000d4 */
.L_x_1238:
[----:B------:R-:W-:Y:S05]  /*38a0*/  @!P1 BRA `(.L_x_1239) ;  /* 0x0000000000409947 */ /* 0x000fea0003800000 */
        /* <DEDUP_REMOVED lines=8> */
[----:B------:R-:W-:Y:S01]  /*3930*/  @P2 IMAD.U32 R133, R189, 0x10000, RZ ;  /* 0x00010000bd852824 */ /* 0x000fe200078e00ff */
[----:B------:R-:W-:Y:S01]  /*3940*/  @P2 SHF.L.U32 R127, R228, 0x10, RZ ;  /* 0x00000010e47f2819 */ /* 0x000fe200000006ff */
[----:B------:R-:W-:-:S04]  /*3950*/  FMUL.FTZ R124, R124, UR16 ;  /* 0x000000107c7c7c20 */ /* 0x000fc80008410000 */
[-C--:B------:R-:W-:Y:S01]  /*3960*/  @P2 FMUL.FTZ R126, R133, R124.reuse ;  /* 0x0000007c857e2220 */ /* 0x080fe20000410000 */
[----:B------:R-:W-:-:S04]  /*3970*/  @P2 FMUL.FTZ R125, R127, R124 ;  /* 0x0000007c7f7d2220 */ /* 0x000fc80000410000 */
[----:B------:R-:W-:Y:S01]  /*3980*/  F2FP.BF16.F32.PACK_AB R126, RZ, R126 ;  /* 0x0000007eff7e723e */ /* 0x000fe200000010ff */
[----:B------:R-:W-:-:S03]  /*3990*/  FADD.FTZ R78, R78, R125 ;  /* 0x0000007d4e4e7221 */ /* 0x000fc60000010000 */
[----:B------:R-:W-:-:S07]  /*39a0*/  PRMT R213, R126, 0x7610, R213 ;  /* 0x000076107ed57816 */ /* 0x000fce00000000d5 */
.L_x_1239:
[----:B------:R-:W-:Y:S05]  /*39b0*/  @!P1 BRA `(.L_x_1232) ;  /* 0x00000004006c9947 */ /* 0x000fea0003800000 */
[----:B-----5:R-:W-:Y:S01]  /*39c0*/  SHF.R.U32.HI R124, RZ, 0x10, R167 ;  /* 0x00000010ff7c7819 */ /* 0x020fe200000116a7 */
[----:B------:R-:W-:Y:S01]  /*39d0*/  @P0 FFMA.FTZ R126, R18, R128, R131 ;  /* 0x00000080127e0223 */ /* 0x000fe20000010083 */
[----:B------:R-:W-:Y:S02]  /*39e0*/  ISETP.GE.U32.AND P2, PT, R233, 0x1000000, PT ;  /* 0x01000000e900780c */ /* 0x000fe40003f46070 */
        /* <DEDUP_REMOVED lines=12> */
[----:B------:R-:W-:Y:S01]  /*3ab0*/  PRMT R214, R125, 0x7610, R214 ;  /* 0x000076107dd67816 */ /* 0x000fe200000000d6 */
[----:B------:R-:W-:Y:S06]  /*3ac0*/  BRA `(.L_x_1232) ;  /* 0x0000000400287947 */ /* 0x000fec0003800000 */
.L_x_1236:
[----:B------:R-:W-:Y:S01]  /*3ad0*/  ISETP.GT.AND P0, PT, R220, RZ, PT ;  /* 0x000000ffdc00720c */ /* 0x000fe20003f04270 */
[----:B------:R-:W-:Y:S01]  /*3ae0*/  @P2 FFMA.FTZ R125, R3, R128, R131 ;  /* 0x00000080037d2223 */ /* 0x000fe20000010083 */
[C-C-:B-----5:R-:W-:Y:S01]  /*3af0*/  SHF.R.U64 R130, R166.reuse, 0x10, R167.reuse ;  /* 0x00000010a6827819 */ /* 0x160fe200000012a7 */
[----:B------:R-:W-:Y:S01]  /*3b00*/  IMAD.U32 R124, R166, 0x10000, RZ ;  /* 0x00010000a67c7824 */ /* 0x000fe200078e00ff */
[----:B------:R-:W-:Y:S01]  /*3b10*/  SHF.R.U32.HI R134, RZ, 0x10, R167 ;  /* 0x00000010ff867819 */ /* 0x000fe200000116a7 */
[----:B------:R-:W-:Y:S01]  /*3b20*/  @P2 FADD.FTZ R125, R12, -R125 ;  /* 0x8000007d0c7d2221 */ /* 0x000fe20000010000 */
[----:B------:R-:W-:Y:S02]  /*3b30*/  SHF.L.U32 R130, R130, 0x10, RZ ;  /* 0x0000001082827819 */ /* 0x000fe400000006ff */
        /* <DEDUP_REMOVED lines=8> */
[----:B------:R-:W-:Y:S01]  /*3bc0*/  @P0 FADD.FTZ R125, R14, -R125 ;  /* 0x8000007d0e7d0221 */ /* 0x000fe20000010000 */
[----:B------:R-:W-:Y:S02]  /*3bd0*/  @P0 FADD.FTZ R127, R17, -R136 ;  /* 0x80000088117f0221 */ /* 0x000fe40000010000 */
[C---:B------:R-:W-:Y:S01]  /*3be0*/  @P0 FFMA.FTZ R130, R219.reuse, R126, R130 ;  /* 0x0000007edb820223 */ /* 0x040fe20000010082 */
[C---:B------:R-:W-:Y:S01]  /*3bf0*/  @P0 FFMA.FTZ R132, R219.reuse, R125, R132 ;  /* 0x0000007ddb840223 */ /* 0x040fe20000010084 */
[----:B------:R-:W-:-:S03]  /*3c00*/  @P0 FFMA.FTZ R134, R219, R127, R134 ;  /* 0x0000007fdb860223 */ /* 0x000fc60000010086 */
[----:B------:R-:W-:Y:S01]  /*3c10*/  F2FP.BF16.F32.PACK_AB R216, RZ, R130 ;  /* 0x00000082ffd8723e */ /* 0x000fe200000010ff */
[----:B------:R-:W-:Y:S06]  /*3c20*/  @!P1 BRA `(.L_x_1240) ;  /* 0x0000000000309947 */ /* 0x000fec0003800000 */
[----:B------:R-:W-:Y:S01]  /*3c30*/  LOP3.LUT P0, RZ, R233, 0xff, RZ, 0xc0, !PT ;  /* 0x000000ffe9ff7812 */ /* 0x000fe2000780c0ff */
[----:B------:R-:W-:Y:S01]  /*3c40*/  FMUL.FTZ R124, R124, UR17 ;  /* 0x000000117c7c7c20 */ /* 0x000fe20008410000 */
[----:B------:R-:W-:Y:S02]  /*3c50*/  HFMA2 R126, -RZ, RZ, 0, 0 ;  /* 0x00000000ff7e7431 */ /* 0x000fe400000001ff */
[----:B------:R-:W-:Y:S02]  /*3c60*/  IMAD.MOV.U32 R125, RZ, RZ, RZ ;  /* 0x000000ffff7d7224 */ /* 0x000fe400078e00ff */
[----:B------:R-:W-:-:S07]  /*3c70*/  FMUL.FTZ R124, R124, UR16 ;  /* 0x000000107c7c7c20 */ /* 0x000fce0008410000 */
[----:B------:R-:W-:Y:S02]  /*3c80*/  @P0 SHF.L.U32 R133, R188, 0x10, RZ ;  /* 0x00000010bc850819 */ /* 0x000fe400000006ff */
[----:B------:R-:W-:-:S03]  /*3c90*/  @P0 SHF.L.U32 R127, R225, 0x10, RZ ;  /* 0x00000010e17f0819 */ /* 0x000fc600000006ff */
[-C--:B------:R-:W-:Y:S02]  /*3ca0*/  @P0 FMUL.FTZ R126, R133, R124.reuse ;  /* 0x0000007c857e0220 */ /* 0x080fe40000410000 */
[----:B------:R-:W-:-:S03]  /*3cb0*/  @P0 FMUL.FTZ R125, R127, R124 ;  /* 0x0000007c7f7d0220 */ /* 0x000fc60000410000 */
[----:B------:R-:W-:Y:S01]  /*3cc0*/  F2FP.BF16.F32.PACK_AB R126, RZ, R126 ;  /* 0x0000007eff7e723e */ /* 0x000fe200000010ff */
[----:B------:R-:W-:-:S03]  /*3cd0*/  FADD.FTZ R76, R76, R125 ;  /* 0x0000007d4c4c7221 */ /* 0x000fc60000010000 */
[----:B------:R-:W-:-:S07]  /*3ce0*/  PRMT R211, R126, 0x7610, R211 ;  /* 0x000076107ed37816 */ /* 0x000fce00000000d3 */
.L_x_1240:
[----:B------:R-:W-:Y:S05]  /*3cf0*/  @!P1 BRA `(.L_x_1241) ;  /* 0x00000000002c9947 */ /* 0x000fea0003800000 */
[----:B------:R-:W-:Y:S01]  /*3d00*/  LOP3.LUT P0, RZ, R233, 0xff00, RZ, 0xc0, !PT ;  /* 0x0000ff00e9ff7812 */ /* 0x000fe2000780c0ff */
[----:B------:R-:W-:Y:S01]  /*3d10*/  FMUL.FTZ R130, R130, UR17 ;  /* 0x0000001182827c20 */ /* 0x000fe20008410000 */
[----:B------:R-:W-:-:S03]  /*3d20*/  CS2R R124, SRZ ;  /* 0x00000000007c7805 */ /* 0x000fc6000001ff00 */
        /* <DEDUP_REMOVED lines=8> */
.L_x_1241:
[----:B------:R-:W-:Y:S05]  /*3db0*/  @!P1 BRA `(.L_x_1242) ;  /* 0x0000000000309947 */ /* 0x000fea0003800000 */
[----:B------:R-:W-:Y:S01]  /*3dc0*/  LOP3.LUT P0, RZ, R233, 0xff0000, RZ, 0xc0, !PT ;  /* 0x00ff0000e9ff7812 */ /* 0x000fe2000780c0ff */
[----:B------:R-:W-:Y:S01]  /*3dd0*/  FMUL.FTZ R124, R132, UR17 ;  /* 0x00000011847c7c20 */ /* 0x000fe20008410000 */
[----:B------:R-:W-:Y:S01]  /*3de0*/  MOV R126, RZ ;  /* 0x000000ff007e7202 */ /* 0x000fe20000000f00 */
[----:B------:R-:W-:Y:S02]  /*3df0*/  IMAD.MOV.U32 R125, RZ, RZ, RZ ;  /* 0x000000ffff7d7224 */ /* 0x000fe400078e00ff */
        /* <DEDUP_REMOVED lines=8> */
.L_x_1242:
[----:B------:R-:W-:Y:S02]  /*3e80*/  F2FP.BF16.F32.PACK_AB R132, RZ, R132 ;  /* 0x00000084ff84723e */ /* 0x000fe400000010ff */
[----:B------:R-:W-:Y:S02]  /*3e90*/  F2FP.BF16.F32.PACK_AB R218, RZ, R134 ;  /* 0x00000086ffda723e */ /* 0x000fe400000010ff */
[----:B------:R-:W-:Y:S01]  /*3ea0*/  PRMT R217, R132, 0x7610, R217 ;  /* 0x0000761084d97816 */ /* 0x000fe200000000d9 */
[----:B------:R-:W-:Y:S06]  /*3eb0*/  @!P1 BRA `(.L_x_1232) ;  /* 0x00000000002c9947 */ /* 0x000fec0003800000 */
[----:B------:R-:W-:Y:S01]  /*3ec0*/  ISETP.GE.U32.AND P0, PT, R233, 0x1000000, PT ;  /* 0x01000000e900780c */ /* 0x000fe20003f06070 */
        /* <DEDUP_REMOVED lines=10> */
.L_x_1232:
        /* <DEDUP_REMOVED lines=13> */
.L_x_1243:
        /* <DEDUP_REMOVED lines=9> */
.L_x_1244:
[----:B------:R-:W-:Y:S05]  /*40d0*/  @!P1 BRA `(.L_x_1245) ;  /* 0x0000000000209947 */ /* 0x000fea0003800000 */
[----:B01----:R-:W0:Y:S01]  /*40e0*/  LDC.64 R124, c[0x0][0x390] ;  /* 0x0000e400ff7c7b82 */ /* 0x003e220000000a00 */
[----:B------:R-:W-:-:S05]  /*40f0*/  IADD3 R127, PT, PT, R223, 0x100, RZ ;  /* 0x00000100df7f7810 */ /* 0x000fca0007ffe0ff */
[----:B0-----:R-:W-:-:S06]  /*4100*/  IMAD.WIDE.U32 R124, R127, 0x8, R124 ;  /* 0x000000087f7c7825 */ /* 0x001fcc00078e007c */
[----:B------:R-:W2:Y:S02]  /*4110*/  LDG.E.64 R124, desc[UR12][R124.64] ;  /* 0x0000000c7c7c7981 */ /* 0x000ea4000c1e1b00 */
[C-C-:B--2---:R-:W-:Y:S02]  /*4120*/  SHF.R.U64 R229, R124.reuse, 0x10, R125.reuse ;  /* 0x000000107ce57819 */ /* 0x144fe4000000127d */
[----:B------:R-:W-:Y:S02]  /*4130*/  SHF.R.U32.HI R230, RZ, 0x10, R125 ;  /* 0x00000010ffe67819 */ /* 0x000fe4000001167d */
[----:B------:R-:W-:Y:S02]  /*4140*/  PRMT R225, R124, 0x7610, R225 ;  /* 0x000076107ce17816 */ /* 0x000fe400000000e1 */
[----:B------:R-:W-:-:S07]  /*4150*/  PRMT R228, R125, 0x7610, R228 ;  /* 0x000076107de47816 */ /* 0x000fce00000000e4 */
.L_x_1245:
[----:B------:R-:W-:Y:S05]  /*4160*/  @!P0 BRA `(.L_x_1246) ;  /* 0x0000000800488947 */ /* 0x000fea0003800000 */
[----:B------:R-:W-:Y:S05]  /*4170*/  BRA.U !UP0, `(.L_x_1247) ;  /* 0x00000005082c7547 */ /* 0x000fea000b800000 */
[----:B------:R-:W-:Y:S01]  /*4180*/  ISETP.GT.AND P2, PT, R220, RZ, PT ;  /* 0x000000ffdc00720c */ /* 0x000fe20003f44270 */
[----:B-----5:R-:W-:Y:S01]  /*4190*/  IMAD.U32 R132, R165, 0x10000, RZ ;  /* 0x00010000a5847824 */ /* 0x020fe200078e00ff */
[C---:B01----:R-:W-:Y:S02]  /*41a0*/  SHF.L.U32 R124, R164.reuse, 0x10, RZ ;  /* 0x00000010a47c7819 */ /* 0x043fe400000006ff */
[--C-:B------:R-:W-:Y:S02]  /*41b0*/  SHF.R.U64 R130, R164, 0x10, R165.reuse ;  /* 0x00000010a4827819 */ /* 0x100fe400000012a5 */
[----:B------:R-:W-:Y:S02]  /*41c0*/  SHF.R.U32.HI R134, RZ, 0x10, R165 ;  /* 0x00000010ff867819 */ /* 0x000fe400000116a5 */
[----:B------:R-:W-:Y:S02]  /*41d0*/  SHF.L.U32 R130, R130, 0x10, RZ ;  /* 0x0000001082827819 */ /* 0x000fe400000006ff */
[----:B------:R-:W-:-:S03]  /*41e0*/  SHF.L.U32 R134, R134, 0x10, RZ ;  /* 0x0000001086867819 */ /* 0x000fc600000006ff */
[-CC-:B------:R-:W-:Y:S01]  /*41f0*/  @P2 FFMA.FTZ R125, R19, R128.reuse, R131.reuse ;  /* 0x00000080137d2223 */ /* 0x180fe20000010083 */
[-CC-:B------:R-:W-:Y:S01]  /*4200*/  @P2 FFMA.FTZ R126, R24, R128.reuse, R131.reuse ;  /* 0x00000080187e2223 */ /* 0x180fe20000010083 */
[-C--:B------:R-:W-:Y:S02]  /*4210*/  @P2 FFMA.FTZ R136, R26, R128.reuse, R131 ;  /* 0x000000801a882223 */ /* 0x080fe40000010083 */
[----:B------:R-:W-:Y:S01]  /*4220*/  @P2 FADD.FTZ R125, R20, -R125 ;  /* 0x8000007d147d2221 */ /* 0x000fe20000010000 */
[----:B------:R-:W-:Y:S01]  /*4230*/  @P2 FADD.FTZ R126, R23, -R126 ;  /* 0x8000007e177e2221 */ /* 0x000fe20000010000 */
[----:B------:R-:W-:Y:S02]  /*4240*/  @P2 FADD.FTZ R127, R25, -R136 ;  /* 0x80000088197f2221 */ /* 0x000fe40000010000 */
[----:B------:R-:W-:Y:S01]  /*4250*/  @P2 FFMA.FTZ R124, R219, R125, R124 ;  /* 0x0000007ddb7c2223 */ /* 0x000fe2000001007c */
[----:B------:R-:W-:Y:S01]  /*4260*/  @P2 FFMA.FTZ R125, R21, R128, R131 ;  /* 0x00000080157d2223 */ /* 0x000fe20000010083 */
[C---:B------:R-:W-:Y:S01]  /*4270*/  @P2 FFMA.FTZ R130, R219.reuse, R126, R130 ;  /* 0x0000007edb822223 */ /* 0x040fe20000010082 */
[----:B------:R-:W-:-:S02]  /*4280*/  @P2 FFMA.FTZ R134, R219, R127, R134 ;  /* 0x0000007fdb862223 */ /* 0x000fc40000010086 */
[----:B------:R-:W-:Y:S01]  /*4290*/  @P2 FADD.FTZ R125, R22, -R125 ;  /* 0x8000007d167d2221 */ /* 0x000fe20000010000 */
[----:B------:R-:W-:Y:S02]  /*42a0*/  F2FP.BF16.F32.PACK_AB R215, RZ, R124 ;  /* 0x0000007cffd7723e */ /* 0x000fe400000010ff */
[----:B------:R-:W-:Y:S01]  /*42b0*/  F2FP.BF16.F32.PACK_AB R216, RZ, R130 ;  /* 0x00000082ffd8723e */ /* 0x000fe200000010ff */
[----:B------:R-:W-:Y:S01]  /*42c0*/  @P2 FFMA.FTZ R132, R219, R125, R132 ;  /* 0x0000007ddb842223 */ /* 0x000fe20000010084 */
[----:B------:R-:W-:Y:S06]  /*42d0*/  @!P1 BRA `(.L_x_1248) ;  /* 0x0000000000309947 */ /* 0x000fec0003800000 */
[----:B------:R-:W-:Y:S01]  /*42e0*/  LOP3.LUT P2, RZ, R231, 0xff, RZ, 0xc0, !PT ;  /* 0x000000ffe7ff7812 */ /* 0x000fe2000784c0ff */
[----:B------:R-:W-:Y:S01]  /*42f0*/  FMUL.FTZ R124, R124, UR17 ;  /* 0x000000117c7c7c20 */ /* 0x000fe20008410000 */
[----:B------:R-:W-:Y:S01]  /*4300*/  HFMA2 R126, -RZ, RZ, 0, 0 ;  /* 0x00000000ff7e7431 */ /* 0x000fe200000001ff */
[----:B------:R-:W-:Y:S02]  /*4310*/  MOV R125, RZ ;  /* 0x000000ff007d7202 */ /* 0x000fe40000000f00 */
[----:B------:R-:W-:-:S08]  /*4320*/  FMUL.FTZ R124, R124, UR16 ;  /* 0x000000107c7c7c20 */ /* 0x000fd00008410000 */
[----:B------:R-:W-:Y:S01]  /*4330*/  @P2 SHF.L.U32 R127, R190, 0x10, RZ ;  /* 0x00000010be7f2819 */ /* 0x000fe200000006ff */
[----:B------:R-:W-:-:S04]  /*4340*/  @P2 IMAD.U32 R133, R225, 0x10000, RZ ;  /* 0x00010000e1852824 */ /* 0x000fc800078e00ff */
[----:B------:R-:W-:Y:S01]  /*4350*/  @P2 FMUL.FTZ R126, R124, R127 ;  /* 0x0000007f7c7e2220 */ /* 0x000fe20000410000 */
[----:B------:R-:W-:-:S04]  /*4360*/  @P2 FMUL.FTZ R125, R133, R124 ;  /* 0x0000007c857d2220 */ /* 0x000fc80000410000 */
[----:B------:R-:W-:Y:S01]  /*4370*/  F2FP.BF16.F32.PACK_AB R126, RZ, R126 ;  /* 0x0000007eff7e723e */ /* 0x000fe200000010ff */
[----:B------:R-:W-:-:S03]  /*4380*/  FADD.FTZ R72, R72, R125 ;  /* 0x0000007d48487221 */ /* 0x000fc60000010000 */
[----:B------:R-:W-:-:S07]  /*4390*/  PRMT R211, R126, 0x7610, R211 ;  /* 0x000076107ed37816 */ /* 0x000fce00000000d3 */
.L_x_1248:
[----:B------:R-:W-:Y:S05]  /*43a0*/  @!P1 BRA `(.L_x_1249) ;  /* 0x00000000002c9947 */ /* 0x000fea0003800000 */
[----:B------:R-:W-:Y:S01]  /*43b0*/  LOP3.LUT P2, RZ, R231, 0xff00, RZ, 0xc0, !PT ;  /* 0x0000ff00e7ff7812 */ /* 0x000fe2000784c0ff */
[----:B------:R-:W-:Y:S01]  /*43c0*/  FMUL.FTZ R130, R130, UR17 ;  /* 0x0000001182827c20 */ /* 0x000fe20008410000 */
[----:B------:R-:W-:-:S03]  /*43d0*/  CS2R R124, SRZ ;  /* 0x00000000007c7805 */ /* 0x000fc6000001ff00 */
[----:B------:R-:W-:-:S08]  /*43e0*/  FMUL.FTZ R127, R130, UR16 ;  /* 0x00000010827f7c20 */ /* 0x000fd00008410000 */
[----:B------:R-:W-:Y:S02]  /*43f0*/  @P2 SHF.L.U32 R126, R5, 0x10, RZ ;  /* 0x00000010057e2819 */ /* 0x000fe400000006ff */
[----:B------:R-:W-:-:S03]  /*4400*/  @P2 SHF.L.U32 R130, R229, 0x10, RZ ;  /* 0x00000010e5822819 */ /* 0x000fc600000006ff */
[----:B------:R-:W-:Y:S02]  /*4410*/  @P2 FMUL.FTZ R125, R127, R126 ;  /* 0x0000007e7f7d2220 */ /* 0x000fe40000410000 */
[----:B------:R-:W-:-:S03]  /*4420*/  @P2 FMUL.FTZ R124, R130, R127 ;  /* 0x0000007f827c2220 */ /* 0x000fc60000410000 */
[----:B------:R-:W-:Y:S01]  /*4430*/  F2FP.BF16.F32.PACK_AB R125, RZ, R125 ;  /* 0x0000007dff7d723e */ /* 0x000fe200000010ff */
[----:B------:R-:W-:-:S03]  /*4440*/  FADD.FTZ R73, R73, R124 ;  /* 0x0000007c49497221 */ /* 0x000fc60000010000 */
[----:B------:R-:W-:-:S07]  /*4450*/  PRMT R212, R125, 0x7610, R212 ;  /* 0x000076107dd47816 */ /* 0x000fce00000000d4 */
.L_x_1249:
[----:B------:R-:W-:Y:S05]  /*4460*/  @!P1 BRA `(.L_x_1250) ;  /* 0x0000000000309947 */ /* 0x000fea0003800000 */
        /* <DEDUP_REMOVED lines=12> */
.L_x_1250:
        /* <DEDUP_REMOVED lines=14> */
[----:B------:R-:W-:Y:S01]  /*4610*/  PRMT R214, R125, 0x7610, R214 ;  /* 0x000076107dd67816 */ /* 0x000fe200000000d6 */
[----:B------:R-:W-:Y:S06]  /*4620*/  BRA `(.L_x_1251) ;  /* 0x0000000c005c7947 */ /* 0x000fec0003800000 */
.L_x_1247:
[----:B------:R-:W-:Y:S01]  /*4630*/  ISETP.GT.AND P2, PT, R220, RZ, PT ;  /* 0x000000ffdc00720c */ /* 0x000fe20003f44270 */
[----:B------:R-:W-:-:S12]  /*4640*/  @!P1 BRA `(.L_x_1252) ;  /* 0x0000000000409947 */ /* 0x000fd80003800000 */
[----:B01----:R-:W-:Y:S01]  /*4650*/  @P2 FFMA.FTZ R125, R19, R128, R131 ;  /* 0x00000080137d2223 */ /* 0x003fe20000010083 */
[----:B-----5:R-:W-:Y:S01]  /*4660*/  LOP3.LUT P3, RZ, R231, 0xff, RZ, 0xc0, !PT ;  /* 0x000000ffe7ff7812 */ /* 0x020fe2000786c0ff */
[----:B------:R-:W-:Y:S01]  /*4670*/  HFMA2 R126, -RZ, RZ, 0, 0 ;  /* 0x00000000ff7e7431 */ /* 0x000fe200000001ff */
[----:B------:R-:W-:Y:S01]  /*4680*/  SHF.L.U32 R124, R164, 0x10, RZ ;  /* 0x00000010a47c7819 */ /* 0x000fe200000006ff */
[----:B------:R-:W-:-:S04]  /*4690*/  @P2 FADD.FTZ R125, R20, -R125 ;  /* 0x8000007d147d2221 */ /* 0x000fc80000010000 */
[----:B------:R-:W-:Y:S01]  /*46a0*/  @P2 FFMA.FTZ R124, R219, R125, R124 ;  /* 0x0000007ddb7c2223 */ /* 0x000fe2000001007c */
[----:B------:R-:W-:-:S03]  /*46b0*/  IMAD.MOV.U32 R125, RZ, RZ, RZ ;  /* 0x000000ffff7d7224 */ /* 0x000fc600078e00ff */
[----:B------:R-:W-:Y:S02]  /*46c0*/  FMUL.FTZ R124, R124, UR17 ;  /* 0x000000117c7c7c20 */ /* 0x000fe40008410000 */
[----:B------:R-:W-:Y:S02]  /*46d0*/  @P3 SHF.L.U32 R133, R190, 0x10, RZ ;  /* 0x00000010be853819 */ /* 0x000fe400000006ff */
[----:B------:R-:W-:Y:S01]  /*46e0*/  FMUL.FTZ R124, R124, UR16 ;  /* 0x000000107c7c7c20 */ /* 0x000fe20008410000 */
[----:B------:R-:W-:-:S03]  /*46f0*/  @P3 SHF.L.U32 R127, R225, 0x10, RZ ;  /* 0x00000010e17f3819 */ /* 0x000fc600000006ff */
[-C--:B------:R-:W-:Y:S02]  /*4700*/  @P3 FMUL.FTZ R126, R133, R124.reuse ;  /* 0x0000007c857e3220 */ /* 0x080fe40000410000 */
[----:B------:R-:W-:-:S03]  /*4710*/  @P3 FMUL.FTZ R125, R127, R124 ;  /* 0x0000007c7f7d3220 */ /* 0x000fc60000410000 */
[----:B------:R-:W-:Y:S01]  /*4720*/  F2FP.BF16.F32.PACK_AB R126, RZ, R126 ;  /* 0x0000007eff7e723e */ /* 0x000fe200000010ff */
[----:B------:R-:W-:-:S03]  /*4730*/  FADD.FTZ R72, R72, R125 ;  /* 0x0000007d48487221 */ /* 0x000fc60000010000 */
[----:B------:R-:W-:-:S07]  /*4740*/  PRMT R211, R126, 0x7610, R211 ;  /* 0x000076107ed37816 */ /* 0x000fce00000000d3 */
.L_x_1252:
[----:B------:R-:W-:Y:S05]  /*4750*/  @!P1 BRA `(.L_x_1253) ;  /* 0x0000000000409947 */ /* 0x000fea0003800000 */
[----:B01---5:R-:W-:Y:S01]  /*4760*/  SHF.R.U64 R124, R164, 0x10, R165 ;  /* 0x00000010a47c7819 */ /* 0x023fe200000012a5 */
        /* <DEDUP_REMOVED lines=15> */
.L_x_1253:
[----:B------:R-:W-:Y:S05]  /*4860*/  @!P1 BRA `(.L_x_1254) ;  /* 0x0000000000409947 */ /* 0x000fea0003800000 */
[----:B01----:R-:W-:Y:S01]  /*4870*/  @P2 FFMA.FTZ R125, R21, R128, R131 ;  /* 0x00000080157d2223 */ /* 0x003fe20000010083 */
[----:B-----5:R-:W-:Y:S01]  /*4880*/  LOP3.LUT P3, RZ, R231, 0xff0000, RZ, 0xc0, !PT ;  /* 0x00ff0000e7ff7812 */ /* 0x020fe2000786c0ff */
[----:B------:R-:W-:Y:S01]  /*4890*/  IMAD.MOV.U32 R126, RZ, RZ, RZ ;  /* 0x000000ffff7e7224 */ /* 0x000fe200078e00ff */
[----:B------:R-:W-:Y:S01]  /*48a0*/  SHF.L.U32 R124, R165, 0x10, RZ ;  /* 0x00000010a57c7819 */ /* 0x000fe200000006ff */
[----:B------:R-:W-:-:S04]  /*48b0*/  @P2 FADD.FTZ R125, R22, -R125 ;  /* 0x8000007d167d2221 */ /* 0x000fc80000010000 */
[----:B------:R-:W-:Y:S01]  /*48c0*/  @P2 FFMA.FTZ R124, R219, R125, R124 ;  /* 0x0000007ddb7c2223 */ /* 0x000fe2000001007c */
[----:B------:R-:W-:-:S03]  /*48d0*/  MOV R125, RZ ;  /* 0x000000ff007d7202 */ /* 0x000fc60000000f00 */
        /* <DEDUP_REMOVED lines=9> */
.L_x_1254:
[----:B------:R-:W-:Y:S05]  /*4970*/  @!P1 BRA `(.L_x_1251) ;  /* 0x0000000800889947 */ /* 0x000fea0003800000 */
[----:B01---5:R-:W-:Y:S01]  /*4980*/  SHF.R.U32.HI R124, RZ, 0x10, R165 ;  /* 0x00000010ff7c7819 */ /* 0x023fe200000116a5 */
[----:B------:R-:W-:Y:S01]  /*4990*/  @P2 FFMA.FTZ R126, R26, R128, R131 ;  /* 0x000000801a7e2223 */ /* 0x000fe20000010083 */
[----:B------:R-:W-:Y:S02]  /*49a0*/  ISETP.GE.U32.AND P3, PT, R231, 0x1000000, PT ;  /* 0x01000000e700780c */ /* 0x000fe40003f66070 */
[----:B------:R-:W-:Y:S01]  /*49b0*/  SHF.L.U32 R124, R124, 0x10, RZ ;  /* 0x000000107c7c7819 */ /* 0x000fe200000006ff */
[----:B------:R-:W-:-:S04]  /*49c0*/  @P2 FADD.FTZ R126, R25, -R126 ;  /* 0x8000007e197e2221 */ /* 0x000fc80000010000 */
[----:B------:R-:W-:-:S04]  /*49d0*/  @P2 FFMA.FTZ R124, R219, R126, R124 ;  /* 0x0000007edb7c2223 */ /* 0x000fc8000001007c */
[----:B------:R-:W-:Y:S02]  /*49e0*/  FMUL.FTZ R124, R124, UR17 ;  /* 0x000000117c7c7c20 */ /* 0x000fe40008410000 */
[----:B------:R-:W-:Y:S01]  /*49f0*/  @P3 SHF.L.U32 R133, R4, 0x10, RZ ;  /* 0x0000001004853819 */ /* 0x000fe200000006ff */
[----:B------:R-:W-:Y:S02]  /*4a00*/  @P3 IMAD.U32 R127, R230, 0x10000, RZ ;  /* 0x00010000e67f3824 */ /* 0x000fe400078e00ff */
[----:B------:R-:W-:Y:S01]  /*4a10*/  FMUL.FTZ R126, R124, UR16 ;  /* 0x000000107c7e7c20 */ /* 0x000fe20008410000 */
[----:B------:R-:W-:-:S03]  /*4a20*/  CS2R R124, SRZ ;  /* 0x00000000007c7805 */ /* 0x000fc6000001ff00 */
[-C--:B------:R-:W-:Y:S01]  /*4a30*/  @P3 FMUL.FTZ R125, R133, R126.reuse ;  /* 0x0000007e857d3220 */ /* 0x080fe20000410000 */
[----:B------:R-:W-:-:S04]  /*4a40*/  @P3 FMUL.FTZ R124, R127, R126 ;  /* 0x0000007e7f7c3220 */ /* 0x000fc80000410000 */
[----:B------:R-:W-:Y:S01]  /*4a50*/  F2FP.BF16.F32.PACK_AB R125, RZ, R125 ;  /* 0x0000007dff7d723e */ /* 0x000fe200000010ff */
[----:B------:R-:W-:-:S03]  /*4a60*/  FADD.FTZ R75, R75, R124 ;  /* 0x0000007c4b4b7221 */ /* 0x000fc60000010000 */
[----:B------:R-:W-:Y:S01]  /*4a70*/  PRMT R214, R125, 0x7610, R214 ;  /* 0x000076107dd67816 */ /* 0x000fe200000000d6 */
[----:B------:R-:W-:Y:S06]  /*4a80*/  BRA `(.L_x_1251) ;  /* 0x0000000800447947 */ /* 0x000fec0003800000 */
.L_x_1246:
[----:B------:R-:W-:Y:S05]  /*4a90*/  BRA.U !UP0, `(.L_x_1255) ;  /* 0x0000000508287547 */ /* 0x000fea000b800000 */
[-CC-:B01----:R-:W-:Y:S01]  /*4aa0*/  FFMA.FTZ R125, R19, R128.reuse, R131.reuse ;  /* 0x00000080137d7223 */ /* 0x183fe20000010083 */
        /* <DEDUP_REMOVED lines=14> */
[----:B------:R-:W-:Y:S01]  /*4b90*/  HFMA2 R126, -RZ, RZ, 0, 0 ;  /* 0x00000000ff7e7431 */ /* 0x000fe200000001ff */
[----:B------:R-:W-:Y:S02]  /*4ba0*/  MOV R125, RZ ;  /* 0x000000ff007d7202 */ /* 0x000fe40000000f00 */
        /* <DEDUP_REMOVED lines=8> */
.L_x_1256:
        /* <DEDUP_REMOVED lines=9> */
[----:B------:R-:W-:Y:S01]  /*4cc0*/  @P3 SHF.L.U32 R135, R5, 0x10, RZ ;  /* 0x0000001005873819 */ /* 0x000fe200000006ff */
[----:B------:R-:W-:-:S04]  /*4cd0*/  @P3 IMAD.U32 R133, R229, 0x10000, RZ ;  /* 0x00010000e5853824 */ /* 0x000fc800078e00ff */
[-C--:B------:R-:W-:Y:S01]  /*4ce0*/  @P3 FMUL.FTZ R125, R135, R132.reuse ;  /* 0x00000084877d3220 */ /* 0x080fe20000410000 */
[----:B------:R-:W-:-:S04]  /*4cf0*/  @P3 FMUL.FTZ R124, R133, R132 ;  /* 0x00000084857c3220 */ /* 0x000fc80000410000 */
[----:B------:R-:W-:Y:S01]  /*4d00*/  F2FP.BF16.F32.PACK_AB R125, RZ, R125 ;  /* 0x0000007dff7d723e */ /* 0x000fe200000010ff */
[----:B------:R-:W-:-:S03]  /*4d10*/  FADD.FTZ R73, R73, R124 ;  /* 0x0000007c49497221 */ /* 0x000fc60000010000 */
[----:B------:R-:W-:-:S07]  /*4d20*/  PRMT R212, R125, 0x7610, R212 ;  /* 0x000076107dd47816 */ /* 0x000fce00000000d4 */
.L_x_1257:
[----:B------:R-:W-:Y:S02]  /*4d30*/  F2FP.BF16.F32.PACK_AB R216, RZ, R127 ;  /* 0x0000007fffd8723e */ /* 0x000fe400000010ff */
[----:B------:R-:W-:Y:S02]  /*4d40*/  FSEL R130, R130, RZ, P2 ;  /* 0x000000ff82827208 */ /* 0x000fe40001000000 */
[----:B------:R-:W-:Y:S01]  /*4d50*/  FSEL R127, R126, RZ, P2 ;  /* 0x000000ff7e7f7208 */ /* 0x000fe20001000000 */
[----:B------:R-:W-:Y:S06]  /*4d60*/  @!P1 BRA `(.L_x_1258) ;  /* 0x0000000000349947 */ /* 0x000fec0003800000 */
[----:B-----5:R-:W-:Y:S01]  /*4d70*/  LOP3.LUT P2, R124, R231, 0xff0000, RZ, 0xc0, !PT ;  /* 0x00ff0000e77c7812 */ /* 0x020fe2000784c0ff */
[----:B------:R-:W-:Y:S01]  /*4d80*/  HFMA2 R126, -RZ, RZ, 0, 0 ;  /* 0x00000000ff7e7431 */ /* 0x000fe200000001ff */
[----:B------:R-:W-:Y:S02]  /*4d90*/  MOV R125, RZ ;  /* 0x000000ff007d7202 */ /* 0x000fe40000000f00 */
[----:B------:R-:W-:Y:S01]  /*4da0*/  ISETP.NE.AND P3, PT, R124, RZ, PT ;  /* 0x000000ff7c00720c */ /* 0x000fe20003f65270 */
[----:B------:R-:W-:-:S04]  /*4db0*/  FMUL.FTZ R124, R127, UR17 ;  /* 0x000000117f7c7c20 */ /* 0x000fc80008410000 */
[----:B------:R-:W-:-:S04]  /*4dc0*/  FMUL.FTZ R124, R124, UR16 ;  /* 0x000000107c7c7c20 */ /* 0x000fc80008410000 */
[----:B------:R-:W-:-:S04]  /*4dd0*/  @P2 SHF.L.U32 R133, R228, 0x10, RZ ;  /* 0x00000010e4852819 */ /* 0x000fc800000006ff */
[----:B------:R-:W-:Y:S01]  /*4de0*/  @P3 SHF.L.U32 R135, R191, 0x10, RZ ;  /* 0x00000010bf873819 */ /* 0x000fe200000006ff */
[----:B------:R-:W-:-:S04]  /*4df0*/  @P2 FMUL.FTZ R125, R133, R124 ;  /* 0x0000007c857d2220 */ /* 0x000fc80000410000 */
[----:B------:R-:W-:Y:S01]  /*4e00*/  @P3 FMUL.FTZ R126, R135, R124 ;  /* 0x0000007c877e3220 */ /* 0x000fe20000410000 */
[----:B------:R-:W-:-:S04]  /*4e10*/  FADD.FTZ R74, R74, R125 ;  /* 0x0000007d4a4a7221 */ /* 0x000fc80000010000 */
[----:B------:R-:W-:-:S04]  /*4e20*/  F2FP.BF16.F32.PACK_AB R126, RZ, R126 ;  /* 0x0000007eff7e723e */ /* 0x000fc800000010ff */
[----:B------:R-:W-:-:S07]  /*4e30*/  PRMT R213, R126, 0x7610, R213 ;  /* 0x000076107ed57816 */ /* 0x000fce00000000d5 */
.L_x_1258:
        /* <DEDUP_REMOVED lines=14> */
[----:B------:R-:W-:Y:S01]  /*4f20*/  PRMT R214, R125, 0x7610, R214 ;  /* 0x000076107dd67816 */ /* 0x000fe200000000d6 */
[----:B------:R-:W-:Y:S06]  /*4f30*/  BRA `(.L_x_1251) ;  /* 0x0000000400187947 */ /* 0x000fec0003800000 */
.L_x_1255:
[----:B------:R-:W-:Y:S05]  /*4f40*/  @!P1 BRA `(.L_x_1259) ;  /* 0x0000000000449947 */ /* 0x000fea0003800000 */
[----:B01----:R-:W-:Y:S01]  /*4f50*/  FFMA.FTZ R125, R19, R128, R131 ;  /* 0x00000080137d7223 */ /* 0x003fe20000010083 */
[----:B-----5:R-:W-:Y:S01]  /*4f60*/  LOP3.LUT P3, RZ, R231, 0xff, RZ, 0xc0, !PT ;  /* 0x000000ffe7ff7812 */ /* 0x020fe2000786c0ff */
[----:B------:R-:W-:Y:S01]  /*4f70*/  HFMA2 R126, -RZ, RZ, 0, 0 ;  /* 0x00000000ff7e7431 */ /* 0x000fe200000001ff */
        /* <DEDUP_REMOVED lines=8> */
[----:B------:R-:W-:-:S04]  /*5000*/  FMUL.FTZ R124, R124, UR16 ;  /* 0x000000107c7c7c20 */ /* 0x000fc80008410000 */
[-C--:B------:R-:W-:Y:S01]  /*5010*/  @P3 FMUL.FTZ R126, R133, R124.reuse ;  /* 0x0000007c857e3220 */ /* 0x080fe20000410000 */
[----:B------:R-:W-:-:S04]  /*5020*/  @P3 FMUL.FTZ R125, R127, R124 ;  /* 0x0000007c7f7d3220 */ /* 0x000fc80000410000 */
[----:B------:R-:W-:Y:S01]  /*5030*/  F2FP.BF16.F32.PACK_AB R126, RZ, R126 ;  /* 0x0000007eff7e723e */ /* 0x000fe200000010ff */
[----:B------:R-:W-:-:S03]  /*5040*/  FADD.FTZ R72, R72, R125 ;  /* 0x0000007d48487221 */ /* 0x000fc60000010000 */
[----:B------:R-:W-:-:S07]  /*5050*/  PRMT R211, R126, 0x7610, R211 ;  /* 0x000076107ed37816 */ /* 0x000fce00000000d3 */
.L_x_1259:
[----:B------:R-:W-:Y:S05]  /*5060*/  @!P1 BRA `(.L_x_1260) ;  /* 0x0000000000409947 */ /* 0x000fea0003800000 */
[----:B01----:R-:W-:Y:S01]  /*5070*/  FFMA.FTZ R124, R24, R128, R131 ;  /* 0x00000080187c7223 */ /* 0x003fe20000010083 */
[----:B-----5:R-:W-:Y:S02]  /*5080*/  LOP3.LUT P3, RZ, R231, 0xff00, RZ, 0xc0, !PT ;  /* 0x0000ff00e7ff7812 */ /* 0x020fe4000786c0ff */
[----:B------:R-:W-:Y:S01]  /*5090*/  ISETP.GT.AND P2, PT, R220, RZ, PT ;  /* 0x000000ffdc00720c */ /* 0x000fe20003f44270 */
[----:B------:R-:W-:-:S04]  /*50a0*/  FADD.FTZ R124, R23, -R124 ;  /* 0x8000007c177c7221 */ /* 0x000fc80000010000 */
[----:B------:R-:W-:-:S05]  /*50b0*/  FMUL.FTZ R124, R219, R124 ;  /* 0x0000007cdb7c7220 */ /* 0x000fca0000410000 */
[----:B------:R-:W-:Y:S01]  /*50c0*/  FSEL R124, R124, RZ, P2 ;  /* 0x000000ff7c7c7208 */ /* 0x000fe20001000000 */
[----:B------:R-:W-:Y:S01]  /*50d0*/  @P3 IMAD.U32 R127, R229, 0x10000, RZ ;  /* 0x00010000e57f3824 */ /* 0x000fe200078e00ff */
[----:B------:R-:W-:-:S03]  /*50e0*/  @P3 SHF.L.U32 R133, R5, 0x10, RZ ;  /* 0x0000001005853819 */ /* 0x000fc600000006ff */
[----:B------:R-:W-:-:S04]  /*50f0*/  FMUL.FTZ R124, R124, UR17 ;  /* 0x000000117c7c7c20 */ /* 0x000fc80008410000 */
[----:B------:R-:W-:Y:S01]  /*5100*/  FMUL.FTZ R126, R124, UR16 ;  /* 0x000000107c7e7c20 */ /* 0x000fe20008410000 */
[----:B------:R-:W-:-:S03]  /*5110*/  CS2R R124, SRZ ;  /* 0x00000000007c7805 */ /* 0x000fc6000001ff00 */
[-C--:B------:R-:W-:Y:S01]  /*5120*/  @P3 FMUL.FTZ R125, R133, R126.reuse ;  /* 0x0000007e857d3220 */ /* 0x080fe20000410000 */
[----:B------:R-:W-:-:S04]  /*5130*/  @P3 FMUL.FTZ R124, R127, R126 ;  /* 0x0000007e7f7c3220 */ /* 0x000fc80000410000 */
[----:B------:R-:W-:Y:S01]  /*5140*/  F2FP.BF16.F32.PACK_AB R125, RZ, R125 ;  /* 0x0000007dff7d723e */ /* 0x000fe200000010ff */
[----:B------:R-:W-:-:S03]  /*5150*/  FADD.FTZ R73, R73, R124 ;  /* 0x0000007c49497221 */ /* 0x000fc60000010000 */
[----:B------:R-:W-:-:S07]  /*5160*/  PRMT R212, R125, 0x7610, R212 ;  /* 0x000076107dd47816 */ /* 0x000fce00000000d4 */
.L_x_1260:
        /* <DEDUP_REMOVED lines=18> */
.L_x_1261:
[----:B------:R-:W-:Y:S05]  /*5290*/  @!P1 BRA `(.L_x_1251) ;  /* 0x0000000000409947 */ /* 0x000fea0003800000 */
[----:B01----:R-:W-:Y:S01]  /*52a0*/  FFMA.FTZ R124, R26, R128, R131 ;  /* 0x000000801a7c7223 */ /* 0x003fe20000010083 */
[----:B-----5:R-:W-:Y:S02]  /*52b0*/  ISETP.GE.U32.AND P3, PT, R231, 0x1000000, PT ;  /* 0x01000000e700780c */ /* 0x020fe40003f66070 */
        /* <DEDUP_REMOVED lines=14> */
.L_x_1251:
[--C-:B------:R-:W-:Y:S02]  /*53a0*/  SHF.R.U64 R130, R182, 0x10, R183.reuse ;  /* 0x00000010b6827819 */ /* 0x100fe400000012b7 */
[----:B------:R-:W-:Y:S01]  /*53b0*/  SHF.R.U32.HI R132, RZ, 0x10, R183 ;  /* 0x00000010ff847819 */ /* 0x000fe200000116b7 */
[----:B------:R-:W-:Y:S06]  /*53c0*/  BRA.U !UP0, `(.L_x_1262) ;  /* 0x0000000108247547 */ /* 0x000fec000b800000 */
        /* <DEDUP_REMOVED lines=9> */
.L_x_1262:
        /* <DEDUP_REMOVED lines=10> */
.L_x_1263:
[----:B------:R-:W-:Y:S05]  /*5500*/  @!P1 BRA `(.L_x_1264) ;  /* 0x0000000000209947 */ /* 0x000fea0003800000 */
[----:B0123--:R-:W0:Y:S01]  /*5510*/  LDC.64 R124, c[0x0][0x390] ;  /* 0x0000e400ff7c7b82 */ /* 0x00fe220000000a00 */
[----:B------:R-:W-:-:S05]  /*5520*/  IADD3 R127, PT, PT, R223, 0x200, RZ ;  /* 0x00000200df7f7810 */ /* 0x000fca0007ffe0ff */
[----:B0-----:R-:W-:-:S06]  /*5530*/  IMAD.WIDE.U32 R124, R127, 0x8, R124 ;  /* 0x000000087f7c7825 */ /* 0x001fcc00078e007c */
[----:B------:R-:W2:Y:S02]  /*5540*/  LDG.E.64 R124, desc[UR12][R124.64] ;  /* 0x0000000c7c7c7981 */ /* 0x000ea4000c1e1b00 */
[C-C-:B--2---:R-:W-:Y:S02]  /*5550*/  SHF.R.U64 R229, R124.reuse, 0x10, R125.reuse ;  /* 0x000000107ce57819 */ /* 0x144fe4000000127d */
[----:B------:R-:W-:Y:S02]  /*5560*/  SHF.R.U32.HI R230, RZ, 0x10, R125 ;  /* 0x00000010ffe67819 */ /* 0x000fe4000001167d */
[----:B------:R-:W-:Y:S02]  /*5570*/  PRMT R225, R124, 0x7610, R225 ;  /* 0x000076107ce17816 */ /* 0x000fe400000000e1 */
[----:B------:R-:W-:-:S07]  /*5580*/  PRMT R228, R125, 0x7610, R228 ;  /* 0x000076107de47816 */ /* 0x000fce00000000e4 */
.L_x_1264:
[----:B0123--:R-:W-:Y:S02]  /*5590*/  PRMT R125, R130, 0x7610, R125 ;  /* 0x00007610827d7816 */ /* 0x00ffe4000000007d */
[----:B------:R-:W-:Y:S01]  /*55a0*/  PRMT R124, R132, 0x7610, R124 ;  /* 0x00007610847c7816 */ /* 0x000fe2000000007c */
[----:B------:R-:W-:Y:S06]  /*55b0*/  @!P0 BRA `(.L_x_1265) ;  /* 0x0000000800488947 */ /* 0x000fec0003800000 */
[----:B------:R-:W-:Y:S05]  /*55c0*/  BRA.U !UP0, `(.L_x_1266) ;  /* 0x00000005082c7547 */ /* 0x000fea000b800000 */
[----:B------:R-:W-:Y:S02]  /*55d0*/  ISETP.GT.AND P2, PT, R220, RZ, PT ;  /* 0x000000ffdc00720c */ /* 0x000fe40003f44270 */
[C---:B-----5:R-:W-:Y:S02]  /*55e0*/  SHF.L.U32 R126, R162.reuse, 0x10, RZ ;  /* 0x00000010a27e7819 */ /* 0x060fe400000006ff */
[--C-:B------:R-:W-:Y:S02]  /*55f0*/  SHF.R.U64 R134, R162, 0x10, R163.reuse ;  /* 0x00000010a2867819 */ /* 0x100fe400000012a3 */
[----:B------:R-:W-:Y:S02]  /*5600*/  SHF.R.U32.HI R138, RZ, 0x10, R163 ;  /* 0x00000010ff8a7819 */ /* 0x000fe400000116a3 */
[----:B------:R-:W-:Y:S01]  /*5610*/  SHF.L.U32 R136, R163, 0x10, RZ ;  /* 0x00000010a3887819 */ /* 0x000fe200000006ff */
[----:B------:R-:W-:Y:S01]  /*5620*/  IMAD.U32 R134, R134, 0x10000, RZ ;  /* 0x0001000086867824 */ /* 0x000fe200078e00ff */
        /* <DEDUP_REMOVED lines=28> */
.L_x_1267:
[----:B------:R-:W-:Y:S05]  /*57f0*/  @!P1 BRA `(.L_x_1268) ;  /* 0x00000000002c9947 */ /* 0x000fea0003800000 */
[----:B------:R-:W-:Y:S01]  /*5800*/  LOP3.LUT P2, RZ, R227, 0xff00, RZ, 0xc0, !PT ;  /* 0x0000ff00e3ff7812 */ /* 0x000fe2000784c0ff */
[----:B------:R-:W-:Y:S01]  /*5810*/  FMUL.FTZ R134, R134, UR17 ;  /* 0x0000001186867c20 */ /* 0x000fe20008410000 */
[----:B------:R-:W-:-:S03]  /*5820*/  CS2R R126, SRZ ;  /* 0x00000000007e7805 */ /* 0x000fc6000001ff00 */
[----:B------:R-:W-:-:S08]  /*5830*/  FMUL.FTZ R134, R134, UR16 ;  /* 0x0000001086867c20 */ /* 0x000fd00008410000 */
[----:B------:R-:W-:Y:S01]  /*5840*/  @P2 IMAD.U32 R125, R125, 0x10000, RZ ;  /* 0x000100007d7d2824 */ /* 0x000fe200078e00ff */
[----:B------:R-:W-:-:S03]  /*5850*/  @P2 SHF.L.U32 R133, R229, 0x10, RZ ;  /* 0x00000010e5852819 */ /* 0x000fc600000006ff */
[----:B------:R-:W-:Y:S02]  /*5860*/  @P2 FMUL.FTZ R127, R134, R125 ;  /* 0x0000007d867f2220 */ /* 0x000fe40000410000 */
[----:B------:R-:W-:-:S03]  /*5870*/  @P2 FMUL.FTZ R126, R133, R134 ;  /* 0x00000086857e2220 */ /* 0x000fc60000410000 */
[----:B------:R-:W-:Y:S01]  /*5880*/  F2FP.BF16.F32.PACK_AB R127, RZ, R127 ;  /* 0x0000007fff7f723e */ /* 0x000fe200000010ff */
[----:B------:R-:W-:-:S03]  /*5890*/  FADD.FTZ R69, R69, R126 ;  /* 0x0000007e45457221 */ /* 0x000fc60000010000 */
[----:B------:R-:W-:-:S07]  /*58a0*/  PRMT R212, R127, 0x7610, R212 ;  /* 0x000076107fd47816 */ /* 0x000fce00000000d4 */
.L_x_1268:
[----:B------:R-:W-:Y:S05]  /*58b0*/  @!P1 BRA `(.L_x_1269) ;  /* 0x0000000000309947 */ /* 0x000fea0003800000 */
[----:B------:R-:W-:Y:S01]  /*58c0*/  LOP3.LUT P2, RZ, R227, 0xff0000, RZ, 0xc0, !PT ;  /* 0x00ff0000e3ff7812 */ /* 0x000fe2000784c0ff */
[----:B------:R-:W-:Y:S01]  /*58d0*/  FMUL.FTZ R125, R136, UR17 ;  /* 0x00000011887d7c20 */ /* 0x000fe20008410000 */
[----:B------:R-:W-:-:S03]  /*58e0*/  HFMA2 R126, -RZ, RZ, 0, 0 ;  /* 0x00000000ff7e7431 */ /* 0x000fc600000001ff */
[----:B------:R-:W-:Y:S01]  /*58f0*/  FMUL.FTZ R130, R125, UR16 ;  /* 0x000000107d827c20 */ /* 0x000fe20008410000 */
[----:B------:R-:W-:-:S07]  /*5900*/  MOV R125, RZ ;  /* 0x000000ff007d7202 */ /* 0x000fce0000000f00 */
[----:B------:R-:W-:Y:S02]  /*5910*/  @P2 SHF.L.U32 R127, R183, 0x10, RZ ;  /* 0x00000010b77f2819 */ /* 0x000fe400000006ff */
[----:B------:R-:W-:-:S03]  /*5920*/  @P2 SHF.L.U32 R133, R228, 0x10, RZ ;  /* 0x00000010e4852819 */ /* 0x000fc600000006ff */
[----:B------:R-:W-:Y:S02]  /*5930*/  @P2 FMUL.FTZ R126, R130, R127 ;  /* 0x0000007f827e2220 */ /* 0x000fe40000410000 */
[----:B------:R-:W-:-:S03]  /*5940*/  @P2 FMUL.FTZ R125, R133, R130 ;  /* 0x00000082857d2220 */ /* 0x000fc60000410000 */
[----:B------:R-:W-:Y:S01]  /*5950*/  F2FP.BF16.F32.PACK_AB R126, RZ, R126 ;  /* 0x0000007eff7e723e */ /* 0x000fe200000010ff */
[----:B------:R-:W-:-:S03]  /*5960*/  FADD.FTZ R70, R70, R125 ;  /* 0x0000007d46467221 */ /* 0x000fc60000010000 */
[----:B------:R-:W-:-:S07]  /*5970*/  PRMT R213, R126, 0x7610, R213 ;  /* 0x000076107ed57816 */ /* 0x000fce00000000d5 */
.L_x_1269:
[----:B------:R-:W-:Y:S02]  /*5980*/  F2FP.BF16.F32.PACK_AB R136, RZ, R136 ;  /* 0x00000088ff88723e */ /* 0x000fe400000010ff */
[----:B------:R-:W-:Y:S02]  /*5990*/  F2FP.BF16.F32.PACK_AB R218, RZ, R138 ;  /* 0x0000008affda723e */ /* 0x000fe400000010ff */
[----:B------:R-:W-:Y:S01]  /*59a0*/  PRMT R217, R136, 0x7610, R217 ;  /* 0x0000761088d97816 */ /* 0x000fe200000000d9 */
[----:B------:R-:W-:Y:S06]  /*59b0*/  @!P1 BRA `(.L_x_1270) ;  /* 0x0000000c00949947 */ /* 0x000fec0003800000 */
[----:B------:R-:W-:Y:S01]  /*59c0*/  ISETP.GE.U32.AND P2, PT, R227, 0x1000000, PT ;  /* 0x01000000e300780c */ /* 0x000fe20003f46070 */
[----:B------:R-:W-:-:S04]  /*59d0*/  FMUL.FTZ R138, R138, UR17 ;  /* 0x000000118a8a7c20 */ /* 0x000fc80008410000 */
[----:B------:R-:W-:-:S08]  /*59e0*/  FMUL.FTZ R127, R138, UR16 ;  /* 0x000000108a7f7c20 */ /* 0x000fd00008410000 */
[----:B------:R-:W-:Y:S01]  /*59f0*/  @P2 IMAD.U32 R126, R124, 0x10000, RZ ;  /* 0x000100007c7e2824 */ /* 0x000fe200078e00ff */
        /* <DEDUP_REMOVED lines=8> */
.L_x_1266:
[----:B------:R-:W-:Y:S02]  /*5a80*/  ISETP.GT.AND P2, PT, R220, RZ, PT ;  /* 0x000000ffdc00720c */ /* 0x000fe40003f44270 */
[----:B-----5:R-:W-:-:S11]  /*5a90*/  SHF.L.U32 R126, R162, 0x10, RZ ;  /* 0x00000010a27e7819 */ /* 0x020fd600000006ff */
[----:B------:R-:W-:-:S04]  /*5aa0*/  @P2 FFMA.FTZ R127, R27, R128, R131 ;  /* 0x000000801b7f2223 */ /* 0x000fc80000010083 */
[----:B------:R-:W-:-:S04]  /*5ab0*/  @P2 FADD.FTZ R127, R28, -R127 ;  /* 0x8000007f1c7f2221 */ /* 0x000fc80000010000 */
        /* <DEDUP_REMOVED lines=9> */
[-C--:B------:R-:W-:Y:S01]  /*5b50*/  @P3 FMUL.FTZ R130, R135, R126.reuse ;  /* 0x0000007e87823220 */ /* 0x080fe20000410000 */
[----:B------:R-:W-:-:S04]  /*5b60*/  @P3 FMUL.FTZ R127, R133, R126 ;  /* 0x0000007e857f3220 */ /* 0x000fc80000410000 */
[----:B------:R-:W-:Y:S01]  /*5b70*/  F2FP.BF16.F32.PACK_AB R130, RZ, R130 ;  /* 0x00000082ff82723e */ /* 0x000fe200000010ff */
[----:B------:R-:W-:-:S03]  /*5b80*/  FADD.FTZ R68, R68, R127 ;  /* 0x0000007f44447221 */ /* 0x000fc60000010000 */
[----:B------:R-:W-:-:S07]  /*5b90*/  PRMT R211, R130, 0x7610, R211 ;  /* 0x0000761082d37816 */ /* 0x000fce00000000d3 */
.L_x_1271:
[----:B------:R-:W-:Y:S05]  /*5ba0*/  @!P1 BRA `(.L_x_1272) ;  /* 0x0000000000409947 */ /* 0x000fea0003800000 */
[----:B------:R-:W-:Y:S01]  /*5bb0*/  SHF.R.U64 R126, R162, 0x10, R163 ;  /* 0x00000010a27e7819 */ /* 0x000fe200000012a3 */
        /* <DEDUP_REMOVED lines=15> */
.L_x_1272:
[----:B------:R-:W-:Y:S05]  /*5cb0*/  @!P1 BRA `(.L_x_1273) ;  /* 0x0000000000409947 */ /* 0x000fea0003800000 */
[----:B------:R-:W-:Y:S01]  /*5cc0*/  @P2 FFMA.FTZ R125, R29, R128, R131 ;  /* 0x000000801d7d2223 */ /* 0x000fe20000010083 */
[----:B------:R-:W-:Y:S01]  /*5cd0*/  LOP3.LUT P3, RZ, R227, 0xff0000, RZ, 0xc0, !PT ;  /* 0x00ff0000e3ff7812 */ /* 0x000fe2000786c0ff */
        /* <DEDUP_REMOVED lines=14> */
.L_x_1273:
[----:B------:R-:W-:Y:S05]  /*5dc0*/  @!P1 BRA `(.L_x_1270) ;  /* 0x0000000800909947 */ /* 0x000fea0003800000 */
[----:B------:R-:W-:Y:S01]  /*5dd0*/  SHF.R.U32.HI R126, RZ, 0x10, R163 ;  /* 0x00000010ff7e7819 */ /* 0x000fe200000116a3 */
[----:B------:R-:W-:Y:S01]  /*5de0*/  @P2 FFMA.FTZ R130, R34, R128, R131 ;  /* 0x0000008022822223 */ /* 0x000fe20000010083 */
[----:B------:R-:W-:Y:S02]  /*5df0*/  ISETP.GE.U32.AND P3, PT, R227, 0x1000000, PT ;  /* 0x01000000e300780c */ /* 0x000fe40003f66070 */
[----:B------:R-:W-:Y:S01]  /*5e00*/  SHF.L.U32 R126, R126, 0x10, RZ ;  /* 0x000000107e7e7819 */ /* 0x000fe200000006ff */
[----:B------:R-:W-:-:S04]  /*5e10*/  @P2 FADD.FTZ R130, R33, -R130 ;  /* 0x8000008221822221 */ /* 0x000fc80000010000 */
[----:B------:R-:W-:-:S04]  /*5e20*/  @P2 FFMA.FTZ R126, R219, R130, R126 ;  /* 0x00000082db7e2223 */ /* 0x000fc8000001007e */
[----:B------:R-:W-:Y:S02]  /*5e30*/  FMUL.FTZ R126, R126, UR17 ;  /* 0x000000117e7e7c20 */ /* 0x000fe40008410000 */
[----:B------:R-:W-:Y:S02]  /*5e40*/  @P3 SHF.L.U32 R133, R124, 0x10, RZ ;  /* 0x000000107c853819 */ /* 0x000fe400000006ff */
[----:B------:R-:W-:Y:S01]  /*5e50*/  CS2R R124, SRZ ;  /* 0x00000000007c7805 */ /* 0x000fe2000001ff00 */
[----:B------:R-:W-:Y:S01]  /*5e60*/  FMUL.FTZ R126, R126, UR16 ;  /* 0x000000107e7e7c20 */ /* 0x000fe20008410000 */
[----:B------:R-:W-:-:S03]  /*5e70*/  @P3 SHF.L.U32 R127, R230, 0x10, RZ ;  /* 0x00000010e67f3819 */ /* 0x000fc600000006ff */
[-C--:B------:R-:W-:Y:S02]  /*5e80*/  @P3 FMUL.FTZ R125, R133, R126.reuse ;  /* 0x0000007e857d3220 */ /* 0x080fe40000410000 */
[----:B------:R-:W-:-:S03]  /*5e90*/  @P3 FMUL.FTZ R124, R127, R126 ;  /* 0x0000007e7f7c3220 */ /* 0x000fc60000410000 */
[----:B------:R-:W-:Y:S01]  /*5ea0*/  F2FP.BF16.F32.PACK_AB R125, RZ, R125 ;  /* 0x0000007dff7d723e */ /* 0x000fe200000010ff */
[----:B------:R-:W-:-:S03]  /*5eb0*/  FADD.FTZ R71, R71, R124 ;  /* 0x0000007c47477221 */ /* 0x000fc60000010000 */
[----:B------:R-:W-:Y:S01]  /*5ec0*/  PRMT R214, R125, 0x7610, R214 ;  /* 0x000076107dd67816 */ /* 0x000fe200000000d6 */
[----:B------:R-:W-:Y:S06]  /*5ed0*/  BRA `(.L_x_1270) ;  /* 0x00000008004c7947 */ /* 0x000fec0003800000 */
.L_x_1265:
[----:B------:R-:W-:Y:S05]  /*5ee0*/  BRA.U !UP0, `(.L_x_1274) ;  /* 0x00000005082c7547 */ /* 0x000fea000b800000 */
[-CC-:B------:R-:W-:Y:S01]  /*5ef0*/  FFMA.FTZ R126, R32, R128.reuse, R131.reuse ;  /* 0x00000080207e7223 */ /* 0x180fe20000010083 */
[-CC-:B------:R-:W-:Y:S01]  /*5f00*/  FFMA.FTZ R127, R27, R128.reuse, R131.reuse ;  /* 0x000000801b7f7223 */ /* 0x180fe20000010083 */
[-CC-:B------:R-:W-:Y:S01]  /*5f10*/  FFMA.FTZ R134, R34, R128.reuse, R131.reuse ;  /* 0x0000008022867223 */ /* 0x180fe20000010083 */
[----:B------:R-:W-:Y:S01]  /*5f20*/  FFMA.FTZ R133, R29, R128, R131 ;  /* 0x000000801d857223 */ /* 0x000fe20000010083 */
[----:B------:R-:W-:Y:S01]  /*5f30*/  FADD.FTZ R130, R31, -R126 ;  /* 0x8000007e1f827221 */ /* 0x000fe20000010000 */
[----:B------:R-:W-:Y:S01]  /*5f40*/  FADD.FTZ R126, R28, -R127 ;  /* 0x8000007f1c7e7221 */ /* 0x000fe20000010000 */
[----:B------:R-:W-:Y:S01]  /*5f50*/  FADD.FTZ R134, R33, -R134 ;  /* 0x8000008621867221 */ /* 0x000fe20000010000 */
[----:B------:R-:W-:Y:S01]  /*5f60*/  ISETP.GT.AND P2, PT, R220, RZ, PT ;  /* 0x000000ffdc00720c */ /* 0x000fe20003f44270 */
[C---:B------:R-:W-:Y:S01]  /*5f70*/  FMUL.FTZ R127, R219.reuse, R130 ;  /* 0x00000082db7f7220 */ /* 0x040fe20000410000 */
[C---:B------:R-:W-:Y:S01]  /*5f80*/  FMUL.FTZ R126, R219.reuse, R126 ;  /* 0x0000007edb7e7220 */ /* 0x040fe20000410000 */
[----:B------:R-:W-:Y:S01]  /*5f90*/  FADD.FTZ R132, R30, -R133 ;  /* 0x800000851e847221 */ /* 0x000fe20000010000 */
[----:B------:R-:W-:-:S02]  /*5fa0*/  FMUL.FTZ R133, R219, R134 ;  /* 0x00000086db857220 */ /* 0x000fc40000410000 */
[----:B------:R-:W-:Y:S01]  /*5fb0*/  FSEL R135, R127, RZ, P2 ;  /* 0x000000ff7f877208 */ /* 0x000fe20001000000 */
[----:B------:R-:W-:Y:S01]  /*5fc0*/  FMUL.FTZ R132, R219, R132 ;  /* 0x00000084db847220 */ /* 0x000fe20000410000 */
[----:B------:R-:W-:Y:S01]  /*5fd0*/  FSEL R134, R126, RZ, P2 ;  /* 0x000000ff7e867208 */ /* 0x000fe20001000000 */
[----:B------:R-:W-:Y:S06]  /*5fe0*/  @!P1 BRA `(.L_x_1275) ;  /* 0x0000000000309947 */ /* 0x000fec0003800000 */
[----:B-----5:R-:W-:Y:S01]  /*5ff0*/  LOP3.LUT P3, RZ, R227, 0xff, RZ, 0xc0, !PT ;  /* 0x000000ffe3ff7812 */ /* 0x020fe2000786c0ff */
[----:B------:R-:W-:Y:S01]  /*6000*/  FMUL.FTZ R126, R134, UR17 ;  /* 0x00000011867e7c20 */ /* 0x000fe20008410000 */
[----:B------:R-:W-:Y:S01]  /*6010*/  HFMA2 R130, -RZ, RZ, 0, 0 ;  /* 0x00000000ff827431 */ /* 0x000fe200000001ff */
[----:B------:R-:W-:Y:S02]  /*6020*/  MOV R127, RZ ;  /* 0x000000ff007f7202 */ /* 0x000fe40000000f00 */
[----:B------:R-:W-:-:S08]  /*6030*/  FMUL.FTZ R126, R126, UR16 ;  /* 0x000000107e7e7c20 */ /* 0x000fd00008410000 */
[----:B------:R-:W-:Y:S01]  /*6040*/  @P3 IMAD.U32 R139, R182, 0x10000, RZ ;  /* 0x00010000b68b3824 */ /* 0x000fe200078e00ff */
[----:B------:R-:W-:-:S03]  /*6050*/  @P3 SHF.L.U32 R137, R225, 0x10, RZ ;  /* 0x00000010e1893819 */ /* 0x000fc600000006ff */
[-C--:B------:R-:W-:Y:S02]  /*6060*/  @P3 FMUL.FTZ R130, R139, R126.reuse ;  /* 0x0000007e8b823220 */ /* 0x080fe40000410000 */
[----:B------:R-:W-:-:S03]  /*6070*/  @P3 FMUL.FTZ R127, R137, R126 ;  /* 0x0000007e897f3220 */ /* 0x000fc60000410000 */
[----:B------:R-:W-:Y:S01]  /*6080*/  F2FP.BF16.F32.PACK_AB R130, RZ, R130 ;  /* 0x00000082ff82723e */ /* 0x000fe200000010ff */
[----:B------:R-:W-:-:S03]  /*6090*/  FADD.FTZ R68, R68, R127 ;  /* 0x0000007f44447221 */ /* 0x000fc60000010000 */
[----:B------:R-:W-:-:S07]  /*60a0*/  PRMT R211, R130, 0x7610, R211 ;  /* 0x0000761082d37816 */ /* 0x000fce00000000d3 */
.L_x_1275:
[----:B------:R-:W-:Y:S05]  /*60b0*/  @!P1 BRA `(.L_x_1276) ;  /* 0x00000000002c9947 */ /* 0x000fea0003800000 */
[----:B-----5:R-:W-:Y:S01]  /*60c0*/  LOP3.LUT P3, RZ, R227, 0xff00, RZ, 0xc0, !PT ;  /* 0x0000ff00e3ff7812 */ /* 0x020fe2000786c0ff */
[----:B------:R-:W-:-:S12]  /*60d0*/  FMUL.FTZ R126, R135, UR17 ;  /* 0x00000011877e7c20 */ /* 0x000fd80008410000 */
[----:B------:R-:W-:Y:S01]  /*60e0*/  @P3 SHF.L.U32 R136, R125, 0x10, RZ ;  /* 0x000000107d883819 */ /* 0x000fe200000006ff */
        /* <DEDUP_REMOVED lines=8> */
.L_x_1276:
[----:B------:R-:W-:Y:S02]  /*6170*/  F2FP.BF16.F32.PACK_AB R215, RZ, R134 ;  /* 0x00000086ffd7723e */ /* 0x000fe400000010ff */
[----:B------:R-:W-:Y:S02]  /*6180*/  F2FP.BF16.F32.PACK_AB R135, RZ, R135 ;  /* 0x00000087ff87723e */ /* 0x000fe400000010ff */
[----:B------:R-:W-:Y:S02]  /*6190*/  FSEL R133, R133, RZ, P2 ;  /* 0x000000ff85857208 */ /* 0x000fe40001000000 */
[----:B------:R-:W-:Y:S01]  /*61a0*/  FSEL R132, R132, RZ, P2 ;  /* 0x000000ff84847208 */ /* 0x000fe20001000000 */
[----:B------:R-:W-:Y:S06]  /*61b0*/  @!P1 BRA `(.L_x_1277) ;  /* 0x0000000000309947 */ /* 0x000fec0003800000 */
[----:B-----5:R-:W-:Y:S01]  /*61c0*/  LOP3.LUT P2, RZ, R227, 0xff0000, RZ, 0xc0, !PT ;  /* 0x00ff0000e3ff7812 */ /* 0x020fe2000784c0ff */
[----:B------:R-:W-:Y:S01]  /*61d0*/  FMUL.FTZ R125, R132, UR17 ;  /* 0x00000011847d7c20 */ /* 0x000fe20008410000 */
[----:B------:R-:W-:-:S03]  /*61e0*/  HFMA2 R126, -RZ, RZ, 0, 0 ;  /* 0x00000000ff7e7431 */ /* 0x000fc600000001ff */
[----:B------:R-:W-:Y:S01]  /*61f0*/  FMUL.FTZ R127, R125, UR16 ;  /* 0x000000107d7f7c20 */ /* 0x000fe20008410000 */
[----:B------:R-:W-:-:S07]  /*6200*/  IMAD.MOV.U32 R125, RZ, RZ, RZ ;  /* 0x000000ffff7d7224 */ /* 0x000fce00078e00ff */
[----:B------:R-:W-:Y:S02]  /*6210*/  @P2 SHF.L.U32 R134, R183, 0x10, RZ ;  /* 0x00000010b7862819 */ /* 0x000fe400000006ff */
[----:B------:R-:W-:-:S03]  /*6220*/  @P2 SHF.L.U32 R130, R228, 0x10, RZ ;  /* 0x00000010e4822819 */ /* 0x000fc600000006ff */
[-C--:B------:R-:W-:Y:S02]  /*6230*/  @P2 FMUL.FTZ R126, R134, R127.reuse ;  /* 0x0000007f867e2220 */ /* 0x080fe40000410000 */
[----:B------:R-:W-:-:S03]  /*6240*/  @P2 FMUL.FTZ R125, R130, R127 ;  /* 0x0000007f827d2220 */ /* 0x000fc60000410000 */
[----:B------:R-:W-:Y:S01]  /*6250*/  F2FP.BF16.F32.PACK_AB R126, RZ, R126 ;  /* 0x0000007eff7e723e */ /* 0x000fe200000010ff */
[----:B------:R-:W-:-:S03]  /*6260*/  FADD.FTZ R70, R70, R125 ;  /* 0x0000007d46467221 */ /* 0x000fc60000010000 */
[----:B------:R-:W-:-:S07]  /*6270*/  PRMT R213, R126, 0x7610, R213 ;  /* 0x000076107ed57816 */ /* 0x000fce00000000d5 */
.L_x_1277:
[----:B------:R-:W-:Y:S02]  /*6280*/  F2FP.BF16.F32.PACK_AB R132, RZ, R132 ;  /* 0x00000084ff84723e */ /* 0x000fe400000010ff */
[----:B------:R-:W-:Y:S02]  /*6290*/  F2FP.BF16.F32.PACK_AB R218, RZ, R133 ;  /* 0x00000085ffda723e */ /* 0x000fe400000010ff */
[----:B------:R-:W-:Y:S02]  /*62a0*/  PRMT R216, R135, 0x7610, R216 ;  /* 0x0000761087d87816 */ /* 0x000fe400000000d8 */
[----:B------:R-:W-:Y:S01]  /*62b0*/  PRMT R217, R132, 0x7610, R217 ;  /* 0x0000761084d97816 */ /* 0x000fe200000000d9 */
[----:B------:R-:W-:Y:S06]  /*62c0*/  @!P1 BRA `(.L_x_1270) ;  /* 0x0000000400509947 */ /* 0x000fec0003800000 */
[----:B-----5:R-:W-:Y:S01]  /*62d0*/  ISETP.GE.U32.AND P2, PT, R227, 0x1000000, PT ;  /* 0x01000000e300780c */ /* 0x020fe20003f46070 */
[----:B------:R-:W-:Y:S01]  /*62e0*/  FMUL.FTZ R125, R133, UR17 ;  /* 0x00000011857d7c20 */ /* 0x000fe20008410000 */
[----:B------:R-:W-:-:S03]  /*62f0*/  MOV R126, RZ ;  /* 0x000000ff007e7202 */ /* 0x000fc60000000f00 */
[----:B------:R-:W-:-:S08]  /*6300*/  FMUL.FTZ R125, R125, UR16 ;  /* 0x000000107d7d7c20 */ /* 0x000fd00008410000 */
[----:B------:R-:W-:Y:S01]  /*6310*/  @P2 SHF.L.U32 R132, R124, 0x10, RZ ;  /* 0x000000107c842819 */ /* 0x000fe200000006ff */
[----:B------:R-:W-:Y:S01]  /*6320*/  HFMA2 R124, -RZ, RZ, 0, 0 ;  /* 0x00000000ff7c7431 */ /* 0x000fe200000001ff */
[----:B------:R-:W-:-:S03]  /*6330*/  @P2 SHF.L.U32 R130, R230, 0x10, RZ ;  /* 0x00000010e6822819 */ /* 0x000fc600000006ff */
[-C--:B------:R-:W-:Y:S02]  /*6340*/  @P2 FMUL.FTZ R126, R132, R125.reuse ;  /* 0x0000007d847e2220 */ /* 0x080fe40000410000 */
[----:B------:R-:W-:-:S03]  /*6350*/  @P2 FMUL.FTZ R124, R130, R125 ;  /* 0x0000007d827c2220 */ /* 0x000fc60000410000 */
[----:B------:R-:W-:Y:S01]  /*6360*/  F2FP.BF16.F32.PACK_AB R126, RZ, R126 ;  /* 0x0000007eff7e723e */ /* 0x000fe200000010ff */
[----:B------:R-:W-:-:S03]  /*6370*/  FADD.FTZ R71, R71, R124 ;  /* 0x0000007c47477221 */ /* 0x000fc60000010000 */
[----:B------:R-:W-:Y:S01]  /*6380*/  PRMT R214, R126, 0x7610, R214 ;  /* 0x000076107ed67816 */ /* 0x000fe200000000d6 */
[----:B------:R-:W-:Y:S06]  /*6390*/  BRA `(.L_x_1270) ;  /* 0x00000004001c7947 */ /* 0x000fec0003800000 */
.L_x_1274:
[----:B------:R-:W-:Y:S05]  /*63a0*/  @!P1 BRA `(.L_x_1278) ;  /* 0x0000000000449947 */ /* 0x000fea0003800000 */
[----:B------:R-:W-:Y:S01]  /*63b0*/  FFMA.FTZ R127, R27, R128, R131 ;  /* 0x000000801b7f7223 */ /* 0x000fe20000010083 */
[----:B-----5:R-:W-:Y:S02]  /*63c0*/  LOP3.LUT P3, RZ, R227, 0xff, RZ, 0xc0, !PT ;  /* 0x000000ffe3ff7812 */ /* 0x020fe4000786c0ff */
[----:B------:R-:W-:Y:S01]  /*63d0*/  ISETP.GT.AND P2, PT, R220, RZ, PT ;  /* 0x000000ffdc00720c */ /* 0x000fe20003f44270 */
[----:B------:R-:W-:Y:S01]  /*63e0*/  FADD.FTZ R126, R28, -R127 ;  /* 0x8000007f1c7e7221 */ /* 0x000fe20000010000 */
[----:B------:R-:W-:Y:S01]  /*63f0*/  MOV R130, RZ ;  /* 0x000000ff00827202 */ /* 0x000fe20000000f00 */
[----:B------:R-:W-:Y:S02]  /*6400*/  HFMA2 R127, -RZ, RZ, 0, 0 ;  /* 0x00000000ff7f7431 */ /* 0x000fe400000001ff */
[----:B------:R-:W-:-:S05]  /*6410*/  FMUL.FTZ R126, R219, R126 ;  /* 0x0000007edb7e7220 */ /* 0x000fca0000410000 */
[----:B------:R-:W-:Y:S01]  /*6420*/  FSEL R126, R126, RZ, P2 ;  /* 0x000000ff7e7e7208 */ /* 0x000fe20001000000 */
[----:B------:R-:W-:Y:S01]  /*6430*/  @P3 IMAD.U32 R135, R182, 0x10000, RZ ;  /* 0x00010000b6873824 */ /* 0x000fe200078e00ff */
[----:B------:R-:W-:-:S03]  /*6440*/  @P3 SHF.L.U32 R133, R225, 0x10, RZ ;  /* 0x00000010e1853819 */ /* 0x000fc600000006ff */
[----:B------:R-:W-:-:S04]  /*6450*/  FMUL.FTZ R126, R126, UR17 ;  /* 0x000000117e7e7c20 */ /* 0x000fc80008410000 */
[----:B------:R-:W-:-:S04]  /*6460*/  FMUL.FTZ R126, R126, UR16 ;  /* 0x000000107e7e7c20 */ /* 0x000fc80008410000 */
[-C--:B------:R-:W-:Y:S01]  /*6470*/  @P3 FMUL.FTZ R130, R135, R126.reuse ;  /* 0x0000007e87823220 */ /* 0x080fe20000410000 */
[----:B------:R-:W-:-:S04]  /*6480*/  @P3 FMUL.FTZ R127, R133, R126 ;  /* 0x0000007e857f3220 */ /* 0x000fc80000410000 */
[----:B------:R-:W-:Y:S01]  /*6490*/  F2FP.BF16.F32.PACK_AB R130, RZ, R130 ;  /* 0x00000082ff82723e */ /* 0x000fe200000010ff */
[----:B------:R-:W-:-:S03]  /*64a0*/  FADD.FTZ R68, R68, R127 ;  /* 0x0000007f44447221 */ /* 0x000fc60000010000 */
[----:B------:R-:W-:-:S07]  /*64b0*/  PRMT R211, R130, 0x7610, R211 ;  /* 0x0000761082d37816 */ /* 0x000fce00000000d3 */
.L_x_1278:
[----:B------:R-:W-:Y:S05]  /*64c0*/  @!P1 BRA `(.L_x_1279) ;  /* 0x0000000000409947 */ /* 0x000fea0003800000 */
[----:B------:R-:W-:Y:S01]  /*64d0*/  FFMA.FTZ R126, R32, R128, R131 ;  /* 0x00000080207e7223 */ /* 0x000fe20000010083 */
[----:B-----5:R-:W-:Y:S02]  /*64e0*/  LOP3.LUT P3, RZ, R227, 0xff00, RZ, 0xc0, !PT ;  /* 0x0000ff00e3ff7812 */ /* 0x020fe4000786c0ff */
        /* <DEDUP_REMOVED lines=14> */
.L_x_1279:
[----:B------:R-:W-:Y:S05]  /*65d0*/  @!P1 BRA `(.L_x_1280) ;  /* 0x0000000000449947 */ /* 0x000fea0003800000 */
[----:B------:R-:W-:Y:S01]  /*65e0*/  FFMA.FTZ R125, R29, R128, R131 ;  /* 0x000000801d7d7223 */ /* 0x000fe20000010083 */
[----:B-----5:R-:W-:Y:S02]  /*65f0*/  LOP3.LUT P3, RZ, R227, 0xff0000, RZ, 0xc0, !PT ;  /* 0x00ff0000e3ff7812 */ /* 0x020fe4000786c0ff */
[----:B------:R-:W-:Y:S01]  /*6600*/  ISETP.GT.AND P2, PT, R220, RZ, PT ;  /* 0x000000ffdc00720c */ /* 0x000fe20003f44270 */
[----:B------:R-:W-:-:S04]  /*6610*/  FADD.FTZ R126, R30, -R125 ;  /* 0x8000007d1e7e7221 */ /* 0x000fc80000010000 */
[----:B------:R-:W-:Y:S01]  /*6620*/  FMUL.FTZ R125, R219, R126 ;  /* 0x0000007edb7d7220 */ /* 0x000fe20000410000 */
[----:B------:R-:W-:-:S04]  /*6630*/  MOV R126, RZ ;  /* 0x000000ff007e7202 */ /* 0x000fc80000000f00 */
[----:B------:R-:W-:Y:S02]  /*6640*/  FSEL R125, R125, RZ, P2 ;  /* 0x000000ff7d7d7208 */ /* 0x000fe40001000000 */
[----:B------:R-:W-:Y:S02]  /*6650*/  @P3 SHF.L.U32 R132, R183, 0x10, RZ ;  /* 0x00000010b7843819 */ /* 0x000fe400000006ff */
[----:B------:R-:W-:Y:S01]  /*6660*/  @P3 SHF.L.U32 R130, R228, 0x10, RZ ;  /* 0x00000010e4823819 */ /* 0x000fe200000006ff */
[----:B------:R-:W-:-:S04]  /*6670*/  FMUL.FTZ R125, R125, UR17 ;  /* 0x000000117d7d7c20 */ /* 0x000fc80008410000 */
[----:B------:R-:W-:Y:S01]  /*6680*/  FMUL.FTZ R127, R125, UR16 ;  /* 0x000000107d7f7c20 */ /* 0x000fe20008410000 */
[----:B------:R-:W-:-:S03]  /*6690*/  IMAD.MOV.U32 R125, RZ, RZ, RZ ;  /* 0x000000ffff7d7224 */ /* 0x000fc600078e00ff */
[-C--:B------:R-:W-:Y:S01]  /*66a0*/  @P3 FMUL.FTZ R126, R132, R127.reuse ;  /* 0x0000007f847e3220 */ /* 0x080fe20000410000 */
[----:B------:R-:W-:-:S04]  /*66b0*/  @P3 FMUL.FTZ R125, R130, R127 ;  /* 0x0000007f827d3220 */ /* 0x000fc80000410000 */
[----:B------:R-:W-:Y:S01]  /*66c0*/  F2FP.BF16.F32.PACK_AB R126, RZ, R126 ;  /* 0x0000007eff7e723e */ /* 0x000fe200000010ff */
[----:B------:R-:W-:-:S03]  /*66d0*/  FADD.FTZ R70, R70, R125 ;  /* 0x0000007d46467221 */ /* 0x000fc60000010000 */
[----:B------:R-:W-:-:S07]  /*66e0*/  PRMT R213, R126, 0x7610, R213 ;  /* 0x000076107ed57816 */ /* 0x000fce00000000d5 */
.L_x_1280:
[----:B------:R-:W-:Y:S05]  /*66f0*/  @!P1 BRA `(.L_x_1270) ;  /* 0x0000000000449947 */ /* 0x000fea0003800000 */
[----:B------:R-:W-:Y:S01]  /*6700*/  FFMA.FTZ R126, R34, R128, R131 ;  /* 0x00000080227e7223 */ /* 0x000fe20000010083 */
[----:B-----5:R-:W-:Y:S02]  /*6710*/  ISETP.GE.U32.AND P3, PT, R227, 0x1000000, PT ;  /* 0x01000000e300780c */ /* 0x020fe40003f66070 */
[----:B------:R-:W-:Y:S01]  /*6720*/  ISETP.GT.AND P2, PT, R220, RZ, PT ;  /* 0x000000ffdc00720c */ /* 0x000fe20003f44270 */
[----:B------:R-:W-:-:S04]  /*6730*/  FADD.FTZ R126, R33, -R126 ;  /* 0x8000007e217e7221 */ /* 0x000fc80000010000 */
[----:B------:R-:W-:Y:S01]  /*6740*/  FMUL.FTZ R125, R219, R126 ;  /* 0x0000007edb7d7220 */ /* 0x000fe20000410000 */
[----:B------:R-:W-:-:S04]  /*6750*/  HFMA2 R126, -RZ, RZ, 0, 0 ;  /* 0x00000000ff7e7431 */ /* 0x000fc800000001ff */
[----:B------:R-:W-:Y:S02]  /*6760*/  FSEL R125, R125, RZ, P2 ;  /* 0x000000ff7d7d7208 */ /* 0x000fe40001000000 */
[----:B------:R-:W-:Y:S02]  /*6770*/  @P3 SHF.L.U32 R132, R124, 0x10, RZ ;  /* 0x000000107c843819 */ /* 0x000fe400000006ff */
[----:B------:R-:W-:Y:S01]  /*6780*/  @P3 SHF.L.U32 R130, R230, 0x10, RZ ;  /* 0x00000010e6823819 */ /* 0x000fe200000006ff */
[----:B------:R-:W-:Y:S01]  /*6790*/  FMUL.FTZ R125, R125, UR17 ;  /* 0x000000117d7d7c20 */ /* 0x000fe20008410000 */
[----:B------:R-:W-:-:S03]  /*67a0*/  MOV R124, RZ ;  /* 0x000000ff007c7202 */ /* 0x000fc60000000f00 */
[----:B------:R-:W-:-:S04]  /*67b0*/  FMUL.FTZ R125, R125, UR16 ;  /* 0x000000107d7d7c20 */ /* 0x000fc80008410000 */
[-C--:B------:R-:W-:Y:S01]  /*67c0*/  @P3 FMUL.FTZ R126, R132, R125.reuse ;  /* 0x0000007d847e3220 */ /* 0x080fe20000410000 */
[----:B------:R-:W-:-:S04]  /*67d0*/  @P3 FMUL.FTZ R124, R130, R125 ;  /* 0x0000007d827c3220 */ /* 0x000fc80000410000 */
[----:B------:R-:W-:Y:S01]  /*67e0*/  F2FP.BF16.F32.PACK_AB R126, RZ, R126 ;  /* 0x0000007eff7e723e */ /* 0x000fe200000010ff */
[----:B------:R-:W-:-:S03]  /*67f0*/  FADD.FTZ R71, R71, R124 ;  /* 0x0000007c47477221 */ /* 0x000fc60000010000 */
[----:B------:R-:W-:-:S07]  /*6800*/  PRMT R214, R126, 0x7610, R214 ;  /* 0x000076107ed67816 */ /* 0x000fce00000000d6 */
.L_x_1270:
        /* <DEDUP_REMOVED lines=10> */
.L_x_1281:
[----:B------:R-:W-:Y:S05]  /*68b0*/  @!P1 BRA `(.L_x_1282) ;  /* 0x0000000000249947 */ /* 0x000fea0003800000 */
[----:B0-----:R-:W0:Y:S01]  /*68c0*/  LDC.64 R126, c[0x0][0x468] ;  /* 0x00011a00ff7e7b82 */ /* 0x001e220000000a00 */
        /* <DEDUP_REMOVED lines=8> */
.L_x_1282:
        /* <DEDUP_REMOVED lines=9> */
.L_x_1283:
[----:B------:R-:W-:Y:S05]  /*69e0*/  @!P0 BRA `(.L_x_1284) ;  /* 0x0000000800488947 */ /* 0x000fea0003800000 */
[----:B------:R-:W-:Y:S05]  /*69f0*/  BRA.U !UP0, `(.L_x_1285) ;  /* 0x00000005082c7547 */ /* 0x000fea000b800000 */
[----:B------:R-:W-:Y:S02]  /*6a00*/  ISETP.GT.AND P2, PT, R220, RZ, PT ;  /* 0x000000ffdc00720c */ /* 0x000fe40003f44270 */
[C---:B01---5:R-:W-:Y:S02]  /*6a10*/  SHF.L.U32 R124, R160.reuse, 0x10, RZ ;  /* 0x00000010a07c7819 */ /* 0x063fe400000006ff */
[--C-:B------:R-:W-:Y:S02]  /*6a20*/  SHF.R.U64 R130, R160, 0x10, R161.reuse ;  /* 0x00000010a0827819 */ /* 0x100fe400000012a1 */
[----:B------:R-:W-:Y:S02]  /*6a30*/  SHF.R.U32.HI R134, RZ, 0x10, R161 ;  /* 0x00000010ff867819 */ /* 0x000fe400000116a1 */
[----:B------:R-:W-:Y:S02]  /*6a40*/  SHF.L.U32 R130, R130, 0x10, RZ ;  /* 0x0000001082827819 */ /* 0x000fe400000006ff */
[----:B------:R-:W-:-:S02]  /*6a50*/  SHF.L.U32 R132, R161, 0x10, RZ ;  /* 0x00000010a1847819 */ /* 0x000fc400000006ff */
[----:B------:R-:W-:Y:S01]  /*6a60*/  SHF.L.U32 R134, R134, 0x10, RZ ;  /* 0x0000001086867819 */ /* 0x000fe200000006ff */
        /* <DEDUP_REMOVED lines=27> */
.L_x_1286:
        /* <DEDUP_REMOVED lines=12> */
.L_x_1287:
[----:B------:R-:W-:Y:S05]  /*6ce0*/  @!P1 BRA `(.L_x_1288) ;  /* 0x0000000000309947 */ /* 0x000fea0003800000 */
[----:B------:R-:W-:Y:S01]  /*6cf0*/  LOP3.LUT P2, RZ, R226, 0xff0000, RZ, 0xc0, !PT ;  /* 0x00ff0000e2ff7812 */ /* 0x000fe2000784c0ff */
[----:B------:R-:W-:Y:S01]  /*6d00*/  FMUL.FTZ R124, R132, UR17 ;  /* 0x00000011847c7c20 */ /* 0x000fe20008410000 */
[----:B------:R-:W-:Y:S02]  /*6d10*/  HFMA2 R126, -RZ, RZ, 0, 0 ;  /* 0x00000000ff7e7431 */ /* 0x000fe400000001ff */
[----:B------:R-:W-:Y:S02]  /*6d20*/  IMAD.MOV.U32 R125, RZ, RZ, RZ ;  /* 0x000000ffff7d7224 */ /* 0x000fe400078e00ff */
[----:B------:R-:W-:-:S07]  /*6d30*/  FMUL.FTZ R124, R124, UR16 ;  /* 0x000000107c7c7c20 */ /* 0x000fce0008410000 */
[----:B------:R-:W-:Y:S02]  /*6d40*/  @P2 SHF.L.U32 R127, R193, 0x10, RZ ;  /* 0x00000010c17f2819 */ /* 0x000fe400000006ff */
[----:B------:R-:W-:-:S03]  /*6d50*/  @P2 SHF.L.U32 R133, R228, 0x10, RZ ;  /* 0x00000010e4852819 */ /* 0x000fc600000006ff */
[----:B------:R-:W-:Y:S02]  /*6d60*/  @P2 FMUL.FTZ R126, R124, R127 ;  /* 0x0000007f7c7e2220 */ /* 0x000fe40000410000 */
[----:B------:R-:W-:-:S03]  /*6d70*/  @P2 FMUL.FTZ R125, R133, R124 ;  /* 0x0000007c857d2220 */ /* 0x000fc60000410000 */
[----:B------:R-:W-:Y:S01]  /*6d80*/  F2FP.BF16.F32.PACK_AB R126, RZ, R126 ;  /* 0x0000007eff7e723e */ /* 0x000fe200000010ff */
[----:B------:R-:W-:-:S03]  /*6d90*/  FADD.FTZ R66, R66, R125 ;  /* 0x0000007d42427221 */ /* 0x000fc60000010000 */
[----:B------:R-:W-:-:S07]  /*6da0*/  PRMT R213, R126, 0x7610, R213 ;  /* 0x000076107ed57816 */ /* 0x000fce00000000d5 */
.L_x_1288:
        /* <DEDUP_REMOVED lines=16> */
.L_x_1285:
[----:B------:R-:W-:Y:S01]  /*6eb0*/  ISETP.GT.AND P2, PT, R220, RZ, PT ;  /* 0x000000ffdc00720c */ /* 0x000fe20003f44270 */
[----:B------:R-:W-:-:S12]  /*6ec0*/  @!P1 BRA `(.L_x_1290) ;  /* 0x0000000000409947 */ /* 0x000fd80003800000 */
[----:B01----:R-:W-:Y:S01]  /*6ed0*/  @P2 FFMA.FTZ R125, R35, R128, R131 ;  /* 0x00000080237d2223 */ /* 0x003fe20000010083 */
[----:B-----5:R-:W-:Y:S02]  /*6ee0*/  LOP3.LUT P3, RZ, R226, 0xff, RZ, 0xc0, !PT ;  /* 0x000000ffe2ff7812 */ /* 0x020fe4000786c0ff */
[----:B------:R-:W-:Y:S01]  /*6ef0*/  SHF.L.U32 R124, R160, 0x10, RZ ;  /* 0x00000010a07c7819 */ /* 0x000fe200000006ff */
[----:B------:R-:W-:Y:S01]  /*6f00*/  @P2 FADD.FTZ R125, R36, -R125 ;  /* 0x8000007d247d2221 */ /* 0x000fe20000010000 */
[----:B------:R-:W-:-:S03]  /*6f10*/  MOV R126, RZ ;  /* 0x000000ff007e7202 */ /* 0x000fc60000000f00 */
        /* <DEDUP_REMOVED lines=11> */
.L_x_1290:
        /* <DEDUP_REMOVED lines=17> */
.L_x_1291:
[----:B------:R-:W-:Y:S05]  /*70e0*/  @!P1 BRA `(.L_x_1292) ;  /* 0x0000000000409947 */ /* 0x000fea0003800000 */
[----:B01----:R-:W-:Y:S01]  /*70f0*/  @P2 FFMA.FTZ R125, R37, R128, R131 ;  /* 0x00000080257d2223 */ /* 0x003fe20000010083 */
        /* <DEDUP_REMOVED lines=15> */
.L_x_1292:
        /* <DEDUP_REMOVED lines=18> */
.L_x_1284:
        /* <DEDUP_REMOVED lines=26> */
.L_x_1294:
        /* <DEDUP_REMOVED lines=9> */
[----:B------:R-:W-:Y:S02]  /*7540*/  @P3 SHF.L.U32 R135, R7, 0x10, RZ ;  /* 0x0000001007873819 */ /* 0x000fe400000006ff */
[----:B------:R-:W-:-:S03]  /*7550*/  @P3 SHF.L.U32 R133, R229, 0x10, RZ ;  /* 0x00000010e5853819 */ /* 0x000fc600000006ff */
[-C--:B------:R-:W-:Y:S02]  /*7560*/  @P3 FMUL.FTZ R125, R135, R132.reuse ;  /* 0x00000084877d3220 */ /* 0x080fe40000410000 */
[----:B------:R-:W-:-:S03]  /*7570*/  @P3 FMUL.FTZ R124, R133, R132 ;  /* 0x00000084857c3220 */ /* 0x000fc60000410000 */
[----:B------:R-:W-:Y:S01]  /*7580*/  F2FP.BF16.F32.PACK_AB R125, RZ, R125 ;  /* 0x0000007dff7d723e */ /* 0x000fe200000010ff */
[----:B------:R-:W-:-:S03]  /*7590*/  FADD.FTZ R65, R65, R124 ;  /* 0x0000007c41417221 */ /* 0x000fc60000010000 */
[----:B------:R-:W-:-:S07]  /*75a0*/  PRMT R212, R125, 0x7610, R212 ;  /* 0x000076107dd47816 */ /* 0x000fce00000000d4 */
.L_x_1295:
[----:B------:R-:W-:Y:S02]  /*75b0*/  F2FP.BF16.F32.PACK_AB R216, RZ, R127 ;  /* 0x0000007fffd8723e */ /* 0x000fe400000010ff */
[----:B------:R-:W-:Y:S02]  /*75c0*/  FSEL R130, R130, RZ, P2 ;  /* 0x000000ff82827208 */ /* 0x000fe40001000000 */
[----:B------:R-:W-:Y:S01]  /*75d0*/  FSEL R127, R126, RZ, P2 ;  /* 0x000000ff7e7f7208 */ /* 0x000fe20001000000 */
[----:B------:R-:W-:Y:S06]  /*75e0*/  @!P1 BRA `(.L_x_1296) ;  /* 0x0000000000349947 */ /* 0x000fec0003800000 */
[----:B-----5:R-:W-:Y:S01]  /*75f0*/  LOP3.LUT P2, R124, R226, 0xff0000, RZ, 0xc0, !PT ;  /* 0x00ff0000e27c7812 */ /* 0x020fe2000784c0ff */
[----:B------:R-:W-:Y:S02]  /*7600*/  HFMA2 R126, -RZ, RZ, 0, 0 ;  /* 0x00000000ff7e7431 */ /* 0x000fe400000001ff */
[----:B------:R-:W-:Y:S01]  /*7610*/  IMAD.MOV.U32 R125, RZ, RZ, RZ ;  /* 0x000000ffff7d7224 */ /* 0x000fe200078e00ff */
        /* <DEDUP_REMOVED lines=10> */
.L_x_1296:
        /* <DEDUP_REMOVED lines=14> */
[----:B------:R-:W-:Y:S01]  /*77a0*/  PRMT R214, R125, 0x7610, R214 ;  /* 0x000076107dd67816 */ /* 0x000fe200000000d6 */
[----:B------:R-:W-:Y:S06]  /*77b0*/  BRA `(.L_x_1289) ;  /* 0x0000000400187947 */ /* 0x000fec0003800000 */
.L_x_1293:
[----:B------:R-:W-:Y:S05]  /*77c0*/  @!P1 BRA `(.L_x_1297) ;  /* 0x0000000000449947 */ /* 0x000fea0003800000 */
[----:B01----:R-:W-:Y:S01]  /*77d0*/  FFMA.FTZ R125, R35, R128, R131 ;  /* 0x00000080237d7223 */ /* 0x003fe20000010083 */
        /* <DEDUP_REMOVED lines=16> */
.L_x_1297:
[----:B------:R-:W-:Y:S05]  /*78e0*/  @!P1 BRA `(.L_x_1298) ;  /* 0x0000000000409947 */ /* 0x000fea0003800000 */
[----:B01----:R-:W-:Y:S01]  /*78f0*/  FFMA.FTZ R124, R140, R128, R131 ;  /* 0x000000808c7c7223 */ /* 0x003fe20000010083 */
        /* <DEDUP_REMOVED lines=15> */
.L_x_1298:
        /* <DEDUP_REMOVED lines=18> */
.L_x_1299:
        /* <DEDUP_REMOVED lines=17> */
.L_x_1289:
        /* <DEDUP_REMOVED lines=12> */
.L_x_1300:
        /* <DEDUP_REMOVED lines=10> */
.L_x_1301:
        /* <DEDUP_REMOVED lines=9> */
.L_x_1302:
        /* <DEDUP_REMOVED lines=28> */
[----:B------:R-:W-:Y:S01]  /*7fd0*/  MOV R130, RZ ;  /* 0x000000ff00827202 */ /* 0x000fe20000000f00 */
[----:B------:R-:W-:Y:S02]  /*7fe0*/  HFMA2 R127, -RZ, RZ, 0, 0 ;  /* 0x00000000ff7f7431 */ /* 0x000fe400000001ff */
        /* <DEDUP_REMOVED lines=8> */
.L_x_1305:
[----:B------:R-:W-:Y:S05]  /*8070*/  @!P1 BRA `(.L_x_1306) ;  /* 0x00000000002c9947 */ /* 0x000fea0003800000 */
[----:B------:R-:W-:Y:S01]  /*8080*/  LOP3.LUT P2, RZ, R224, 0xff00, RZ, 0xc0, !PT ;  /* 0x0000ff00e0ff7812 */ /* 0x000fe2000784c0ff */
[----:B------:R-:W-:Y:S01]  /*8090*/  FMUL.FTZ R134, R134, UR17 ;  /* 0x0000001186867c20 */ /* 0x000fe20008410000 */
[----:B------:R-:W-:-:S03]  /*80a0*/  CS2R R126, SRZ ;  /* 0x00000000007e7805 */ /* 0x000fc6000001ff00 */
        /* <DEDUP_REMOVED lines=8> */
.L_x_1306:
[----:B------:R-:W-:Y:S05]  /*8130*/  @!P1 BRA `(.L_x_1307) ;  /* 0x0000000000309947 */ /* 0x000fea0003800000 */
[----:B------:R-:W-:Y:S01]  /*8140*/  LOP3.LUT P2, RZ, R224, 0xff0000, RZ, 0xc0, !PT ;  /* 0x00ff0000e0ff7812 */ /* 0x000fe2000784c0ff */
[----:B------:R-:W-:Y:S01]  /*8150*/  FMUL.FTZ R125, R136, UR17 ;  /* 0x00000011887d7c20 */ /* 0x000fe20008410000 */
[----:B------:R-:W-:-:S03]  /*8160*/  MOV R126, RZ ;  /* 0x000000ff007e7202 */ /* 0x000fc60000000f00 */
[----:B------:R-:W-:Y:S01]  /*8170*/  FMUL.FTZ R130, R125, UR16 ;  /* 0x000000107d827c20 */ /* 0x000fe20008410000 */
[----:B------:R-:W-:-:S07]  /*8180*/  HFMA2 R125, -RZ, RZ, 0, 0 ;  /* 0x00000000ff7d7431 */ /* 0x000fce00000001ff */
[----:B------:R-:W-:Y:S02]  /*8190*/  @P2 SHF.L.U32 R127, R185, 0x10, RZ ;  /* 0x00000010b97f2819 */ /* 0x000fe400000006ff */
[----:B------:R-:W-:-:S03]  /*81a0*/  @P2 SHF.L.U32 R133, R228, 0x10, RZ ;  /* 0x00000010e4852819 */ /* 0x000fc600000006ff */
[----:B------:R-:W-:Y:S02]  /*81b0*/  @P2 FMUL.FTZ R126, R130, R127 ;  /* 0x0000007f827e2220 */ /* 0x000fe40000410000 */
[----:B------:R-:W-:-:S03]  /*81c0*/  @P2 FMUL.FTZ R125, R133, R130 ;  /* 0x00000082857d2220 */ /* 0x000fc60000410000 */
[----:B------:R-:W-:Y:S01]  /*81d0*/  F2FP.BF16.F32.PACK_AB R126, RZ, R126 ;  /* 0x0000007eff7e723e */ /* 0x000fe200000010ff */
[----:B------:R-:W-:-:S03]  /*81e0*/  FADD.FTZ R62, R62, R125 ;  /* 0x0000007d3e3e7221 */ /* 0x000fc60000010000 */
[----:B------:R-:W-:-:S07]  /*81f0*/  PRMT R213, R126, 0x7610, R213 ;  /* 0x000076107ed57816 */ /* 0x000fce00000000d5 */
.L_x_1307:
[----:B------:R-:W-:Y:S02]  /*8200*/  F2FP.BF16.F32.PACK_AB R136, RZ, R136 ;  /* 0x00000088ff88723e */ /* 0x000fe400000010ff */
[----:B------:R-:W-:Y:S02]  /*8210*/  F2FP.BF16.F32.PACK_AB R218, RZ, R138 ;  /* 0x0000008affda723e */ /* 0x000fe400000010ff */
[----:B------:R-:W-:Y:S01]  /*8220*/  PRMT R217, R136, 0x7610, R217 ;  /* 0x0000761088d97816 */ /* 0x000fe200000000d9 */
[----:B------:R-:W-:Y:S06]  /*8230*/  @!P1 BRA `(.L_x_1308) ;  /* 0x0000000c00949947 */ /* 0x000fec0003800000 */
[----:B------:R-:W-:Y:S01]  /*8240*/  ISETP.GE.U32.AND P2, PT, R224, 0x1000000, PT ;  /* 0x01000000e000780c */ /* 0x000fe20003f46070 */
[----:B------:R-:W-:-:S04]  /*8250*/  FMUL.FTZ R138, R138, UR17 ;  /* 0x000000118a8a7c20 */ /* 0x000fc80008410000 */
[----:B------:R-:W-:-:S08]  /*8260*/  FMUL.FTZ R127, R138, UR16 ;  /* 0x000000108a7f7c20 */ /* 0x000fd00008410000 */
[----:B------:R-:W-:Y:S02]  /*8270*/  @P2 SHF.L.U32 R126, R124, 0x10, RZ ;  /* 0x000000107c7e2819 */ /* 0x000fe400000006ff */
        /* <DEDUP_REMOVED lines=8> */
.L_x_1304:
[----:B------:R-:W-:Y:S01]  /*8300*/  ISETP.GT.AND P2, PT, R220, RZ, PT ;  /* 0x000000ffdc00720c */ /* 0x000fe20003f44270 */
[----:B-----5:R-:W-:-:S12]  /*8310*/  IMAD.U32 R126, R158, 0x10000, RZ ;  /* 0x000100009e7e7824 */ /* 0x020fd800078e00ff */
[----:B------:R-:W-:-:S04]  /*8320*/  @P2 FFMA.FTZ R127, R143, R128, R131 ;  /* 0x000000808f7f2223 */ /* 0x000fc80000010083 */
[----:B------:R-:W-:-:S04]  /*8330*/  @P2 FADD.FTZ R127, R144, -R127 ;  /* 0x8000007f907f2221 */ /* 0x000fc80000010000 */
        /* <DEDUP_REMOVED lines=14> */
.L_x_1309:
        /* <DEDUP_REMOVED lines=16> */
[----:B------:R-:W-:-:S07]  /*8520*/  PRMT R212, R127, 0x7610, R212 ;  /* 0x000076107fd47816 */ /* 0x000fce00000000d4 */
.L_x_1310:
[----:B------:R-:W-:Y:S05]  /*8530*/  @!P1 BRA `(.L_x_1311) ;  /* 0x0000000000409947 */ /* 0x000fea0003800000 */
[----:B------:R-:W-:Y:S01]  /*8540*/  @P2 FFMA.FTZ R125, R145, R128, R131 ;  /* 0x00000080917d2223 */ /* 0x000fe20000010083 */
[----:B------:R-:W-:Y:S02]  /*8550*/  LOP3.LUT P3, RZ, R224, 0xff0000, RZ, 0xc0, !PT ;  /* 0x00ff0000e0ff7812 */ /* 0x000fe4000786c0ff */
[----:B------:R-:W-:Y:S01]  /*8560*/  SHF.L.U32 R126, R159, 0x10, RZ ;  /* 0x000000109f7e7819 */ /* 0x000fe200000006ff */
[----:B------:R-:W-:Y:S01]  /*8570*/  @P2 FADD.FTZ R125, R146, -R125 ;  /* 0x8000007d927d2221 */ /* 0x000fe20000010000 */
[----:B------:R-:W-:-:S03]  /*8580*/  MOV R127, RZ ;  /* 0x000000ff007f7202 */ /* 0x000fc60000000f00 */
[----:B------:R-:W-:Y:S01]  /*8590*/  @P2 FFMA.FTZ R126, R219, R125, R126 ;  /* 0x0000007ddb7e2223 */ /* 0x000fe2000001007e */
[----:B------:R-:W-:-:S03]  /*85a0*/  HFMA2 R125, -RZ, RZ, 0, 0 ;  /* 0x00000000ff7d7431 */ /* 0x000fc600000001ff */
        /* <DEDUP_REMOVED lines=9> */
.L_x_1311:
        /* <DEDUP_REMOVED lines=8> */
[----:B------:R-:W-:Y:S01]  /*86c0*/  @P3 IMAD.U32 R133, R124, 0x10000, RZ ;  /* 0x000100007c853824 */ /* 0x000fe200078e00ff */
        /* <DEDUP_REMOVED lines=9> */
.L_x_1303:
        /* <DEDUP_REMOVED lines=29> */
.L_x_1313:
[----:B------:R-:W-:Y:S05]  /*8930*/  @!P1 BRA `(.L_x_1314) ;  /* 0x00000000002c9947 */ /* 0x000fea0003800000 */
[----:B-----5:R-:W-:Y:S01]  /*8940*/  LOP3.LUT P3, RZ, R224, 0xff00, RZ, 0xc0, !PT ;  /* 0x0000ff00e0ff7812 */ /* 0x020fe2000786c0ff */
[----:B------:R-:W-:-:S12]  /*8950*/  FMUL.FTZ R126, R135, UR17 ;  /* 0x00000011877e7c20 */ /* 0x000fd80008410000 */
[----:B------:R-:W-:Y:S01]  /*8960*/  @P3 SHF.L.U32 R136, R125, 0x10, RZ ;  /* 0x000000107d883819 */ /* 0x000fe200000006ff */
[----:B------:R-:W-:Y:S01]  /*8970*/  FMUL.FTZ R125, R126, UR16 ;  /* 0x000000107e7d7c20 */ /* 0x000fe20008410000 */
[----:B------:R-:W-:Y:S01]  /*8980*/  CS2R R126, SRZ ;  /* 0x00000000007e7805 */ /* 0x000fe2000001ff00 */
[----:B------:R-:W-:Y:S02]  /*8990*/  @P3 IMAD.U32 R130, R229, 0x10000, RZ ;  /* 0x00010000e5823824 */ /* 0x000fe400078e00ff */
[-C--:B------:R-:W-:Y:S02]  /*89a0*/  @P3 FMUL.FTZ R127, R136, R125.reuse ;  /* 0x0000007d887f3220 */ /* 0x080fe40000410000 */
[----:B------:R-:W-:-:S03]  /*89b0*/  @P3 FMUL.FTZ R126, R130, R125 ;  /* 0x0000007d827e3220 */ /* 0x000fc60000410000 */
[----:B------:R-:W-:Y:S01]  /*89c0*/  F2FP.BF16.F32.PACK_AB R127, RZ, R127 ;  /* 0x0000007fff7f723e */ /* 0x000fe200000010ff */
[----:B------:R-:W-:-:S03]  /*89d0*/  FADD.FTZ R61, R61, R126 ;  /* 0x0000007e3d3d7221 */ /* 0x000fc60000010000 */
[----:B------:R-:W-:-:S07]  /*89e0*/  PRMT R212, R127, 0x7610, R212 ;  /* 0x000076107fd47816 */ /* 0x000fce00000000d4 */
.L_x_1314:
[----:B------:R-:W-:Y:S02]  /*89f0*/  F2FP.BF16.F32.PACK_AB R215, RZ, R134 ;  /* 0x00000086ffd7723e */ /* 0x000fe400000010ff */
[----:B------:R-:W-:Y:S02]  /*8a00*/  F2FP.BF16.F32.PACK_AB R135, RZ, R135 ;  /* 0x00000087ff87723e */ /* 0x000fe400000010ff */
[----:B------:R-:W-:Y:S02]  /*8a10*/  FSEL R133, R133, RZ, P2 ;  /* 0x000000ff85857208 */ /* 0x000fe40001000000 */
[----:B------:R-:W-:Y:S01]  /*8a20*/  FSEL R132, R132, RZ, P2 ;  /* 0x000000ff84847208 */ /* 0x000fe20001000000 */
[----:B------:R-:W-:Y:S06]  /*8a30*/  @!P1 BRA `(.L_x_1315) ;  /* 0x0000000000309947 */ /* 0x000fec0003800000 */
[----:B-----5:R-:W-:Y:S01]  /*8a40*/  LOP3.LUT P2, RZ, R224, 0xff0000, RZ, 0xc0, !PT ;  /* 0x00ff0000e0ff7812 */ /* 0x020fe2000784c0ff */
[----:B------:R-:W-:Y:S01]  /*8a50*/  FMUL.FTZ R125, R132, UR17 ;  /* 0x00000011847d7c20 */ /* 0x000fe20008410000 */
[----:B------:R-:W-:-:S03]  /*8a60*/  MOV R126, RZ ;  /* 0x000000ff007e7202 */ /* 0x000fc60000000f00 */
[----:B------:R-:W-:Y:S01]  /*8a70*/  FMUL.FTZ R127, R125, UR16 ;  /* 0x000000107d7f7c20 */ /* 0x000fe20008410000 */
[----:B------:R-:W-:-:S07]  /*8a80*/  HFMA2 R125, -RZ, RZ, 0, 0 ;  /* 0x00000000ff7d7431 */ /* 0x000fce00000001ff */
[----:B------:R-:W-:Y:S02]  /*8a90*/  @P2 SHF.L.U32 R134, R185, 0x10, RZ ;  /* 0x00000010b9862819 */ /* 0x000fe400000006ff */
[----:B------:R-:W-:-:S03]  /*8aa0*/  @P2 SHF.L.U32 R130, R228, 0x10, RZ ;  /* 0x00000010e4822819 */ /* 0x000fc600000006ff */
[-C--:B------:R-:W-:Y:S02]  /*8ab0*/  @P2 FMUL.FTZ R126, R134, R127.reuse ;  /* 0x0000007f867e2220 */ /* 0x080fe40000410000 */
[----:B------:R-:W-:-:S03]  /*8ac0*/  @P2 FMUL.FTZ R125, R130, R127 ;  /* 0x0000007f827d2220 */ /* 0x000fc60000410000 */
[----:B------:R-:W-:Y:S01]  /*8ad0*/  F2FP.BF16.F32.PACK_AB R126, RZ, R126 ;  /* 0x0000007eff7e723e */ /* 0x000fe200000010ff */
[----:B------:R-:W-:-:S03]  /*8ae0*/  FADD.FTZ R62, R62, R125 ;  /* 0x0000007d3e3e7221 */ /* 0x000fc60000010000 */
[----:B------:R-:W-:-:S07]  /*8af0*/  PRMT R213, R126, 0x7610, R213 ;  /* 0x000076107ed57816 */ /* 0x000fce00000000d5 */
.L_x_1315:
        /* <DEDUP_REMOVED lines=10> */
[----:B------:R-:W-:Y:S01]  /*8ba0*/  IMAD.MOV.U32 R124, RZ, RZ, RZ ;  /* 0x000000ffff7c7224 */ /* 0x000fe200078e00ff */
[----:B------:R-:W-:-:S03]  /*8bb0*/  @P2 SHF.L.U32 R130, R230, 0x10, RZ ;  /* 0x00000010e6822819 */ /* 0x000fc600000006ff */
[-C--:B------:R-:W-:Y:S02]  /*8bc0*/  @P2 FMUL.FTZ R126, R132, R125.reuse ;  /* 0x0000007d847e2220 */ /* 0x080fe40000410000 */
[----:B------:R-:W-:-:S03]  /*8bd0*/  @P2 FMUL.FTZ R124, R130, R125 ;  /* 0x0000007d827c2220 */ /* 0x000fc60000410000 */
[----:B------:R-:W-:Y:S01]  /*8be0*/  F2FP.BF16.F32.PACK_AB R126, RZ, R126 ;  /* 0x0000007eff7e723e */ /* 0x000fe200000010ff */
[----:B------:R-:W-:-:S03]  /*8bf0*/  FADD.FTZ R63, R63, R124 ;  /* 0x0000007c3f3f7221 */ /* 0x000fc60000010000 */
[----:B------:R-:W-:Y:S01]  /*8c00*/  PRMT R214, R126, 0x7610, R214 ;  /* 0x000076107ed67816 */ /* 0x000fe200000000d6 */
[----:B------:R-:W-:Y:S06]  /*8c10*/  BRA `(.L_x_1308) ;  /* 0x00000004001c7947 */ /* 0x000fec0003800000 */
.L_x_1312:
[----:B------:R-:W-:Y:S05]  /*8c20*/  @!P1 BRA `(.L_x_1316) ;  /* 0x0000000000449947 */ /* 0x000fea0003800000 */
[----:B------:R-:W-:Y:S01]  /*8c30*/  FFMA.FTZ R127, R143, R128, R131 ;  /* 0x000000808f7f7223 */ /* 0x000fe20000010083 */
        /* <DEDUP_REMOVED lines=16> */
.L_x_1316:
[----:B------:R-:W-:Y:S05]  /*8d40*/  @!P1 BRA `(.L_x_1317) ;  /* 0x0000000000409947 */ /* 0x000fea0003800000 */
[----:B------:R-:W-:Y:S01]  /*8d50*/  FFMA.FTZ R126, R148, R128, R131 ;  /* 0x00000080947e7223 */ /* 0x000fe20000010083 */
        /* <DEDUP_REMOVED lines=15> */
.L_x_1317:
[----:B------:R-:W-:Y:S05]  /*8e50*/  @!P1 BRA `(.L_x_1318) ;  /* 0x0000000000449947 */ /* 0x000fea0003800000 */
[----:B------:R-:W-:Y:S01]  /*8e60*/  FFMA.FTZ R125, R145, R128, R131 ;  /* 0x00000080917d7223 */ /* 0x000fe20000010083 */
[----:B-----5:R-:W-:Y:S02]  /*8e70*/  LOP3.LUT P3, RZ, R224, 0xff0000, RZ, 0xc0, !PT ;  /* 0x00ff0000e0ff7812 */ /* 0x020fe4000786c0ff */
[----:B------:R-:W-:Y:S01]  /*8e80*/  ISETP.GT.AND P2, PT, R220, RZ, PT ;  /* 0x000000ffdc00720c */ /* 0x000fe20003f44270 */
[----:B------:R-:W-:-:S04]  /*8e90*/  FADD.FTZ R126, R146, -R125 ;  /* 0x8000007d927e7221 */ /* 0x000fc80000010000 */
[----:B------:R-:W-:Y:S01]  /*8ea0*/  FMUL.FTZ R125, R219, R126 ;  /* 0x0000007edb7d7220 */ /* 0x000fe20000410000 */
[----:B------:R-:W-:-:S04]  /*8eb0*/  HFMA2 R126, -RZ, RZ, 0, 0 ;  /* 0x00000000ff7e7431 */ /* 0x000fc800000001ff */
[----:B------:R-:W-:Y:S02]  /*8ec0*/  FSEL R125, R125, RZ, P2 ;  /* 0x000000ff7d7d7208 */ /* 0x000fe40001000000 */
[----:B------:R-:W-:Y:S02]  /*8ed0*/  @P3 SHF.L.U32 R132, R185, 0x10, RZ ;  /* 0x00000010b9843819 */ /* 0x000fe400000006ff */
[----:B------:R-:W-:Y:S01]  /*8ee0*/  @P3 SHF.L.U32 R130, R228, 0x10, RZ ;  /* 0x00000010e4823819 */ /* 0x000fe200000006ff */
[----:B------:R-:W-:-:S04]  /*8ef0*/  FMUL.FTZ R125, R125, UR17 ;  /* 0x000000117d7d7c20 */ /* 0x000fc80008410000 */
[----:B------:R-:W-:Y:S01]  /*8f00*/  FMUL.FTZ R127, R125, UR16 ;  /* 0x000000107d7f7c20 */ /* 0x000fe20008410000 */
[----:B------:R-:W-:-:S03]  /*8f10*/  MOV R125, RZ ;  /* 0x000000ff007d7202 */ /* 0x000fc60000000f00 */
[-C--:B------:R-:W-:Y:S01]  /*8f20*/  @P3 FMUL.FTZ R126, R132, R127.reuse ;  /* 0x0000007f847e3220 */ /* 0x080fe20000410000 */
[----:B------:R-:W-:-:S04]  /*8f30*/  @P3 FMUL.FTZ R125, R130, R127 ;  /* 0x0000007f827d3220 */ /* 0x000fc80000410000 */
[----:B------:R-:W-:Y:S01]  /*8f40*/  F2FP.BF16.F32.PACK_AB R126, RZ, R126 ;  /* 0x0000007eff7e723e */ /* 0x000fe200000010ff */
[----:B------:R-:W-:-:S03]  /*8f50*/  FADD.FTZ R62, R62, R125 ;  /* 0x0000007d3e3e7221 */ /* 0x000fc60000010000 */
[----:B------:R-:W-:-:S07]  /*8f60*/  PRMT R213, R126, 0x7610, R213 ;  /* 0x000076107ed57816 */ /* 0x000fce00000000d5 */
.L_x_1318:
        /* <DEDUP_REMOVED lines=8> */
[----:B------:R-:W-:Y:S01]  /*8ff0*/  @P3 SHF.L.U32 R132, R124, 0x10, RZ ;  /* 0x000000107c843819 */ /* 0x000fe200000006ff */
[----:B------:R-:W-:Y:S01]  /*9000*/  IMAD.MOV.U32 R124, RZ, RZ, RZ ;  /* 0x000000ffff7c7224 */ /* 0x000fe200078e00ff */
        /* <DEDUP_REMOVED lines=8> */
.L_x_1308:
        /* <DEDUP_REMOVED lines=10> */
.L_x_1319:
        /* <DEDUP_REMOVED lines=10> */
.L_x_1320:
        /* <DEDUP_REMOVED lines=9> */
.L_x_1321:
[----:B------:R-:W-:Y:S05]  /*9260*/  @!P0 BRA `(.L_x_1322) ;  /* 0x0000000800488947 */ /* 0x000fea0003800000 */
[----:B------:R-:W-:Y:S05]  /*9270*/  BRA.U !UP0, `(.L_x_1323) ;  /* 0x00000005082c7547 */ /* 0x000fea000b800000 */
[----:B------:R-:W-:Y:S02]  /*9280*/  ISETP.GT.AND P2, PT, R220, RZ, PT ;  /* 0x000000ffdc00720c */ /* 0x000fe40003f44270 */
[C---:B01---5:R-:W-:Y:S02]  /*9290*/  SHF.L.U32 R124, R156.reuse, 0x10, RZ ;  /* 0x000000109c7c7819 */ /* 0x063fe400000006ff */
[--C-:B------:R-:W-:Y:S02]  /*92a0*/  SHF.R.U64 R130, R156, 0x10, R157.reuse ;  /* 0x000000109c827819 */ /* 0x100fe4000000129d */
[----:B------:R-:W-:Y:S02]  /*92b0*/  SHF.R.U32.HI R134, RZ, 0x10, R157 ;  /* 0x00000010ff867819 */ /* 0x000fe4000001169d */
[----:B------:R-:W-:Y:S01]  /*92c0*/  SHF.L.U32 R132, R157, 0x10, RZ ;  /* 0x000000109d847819 */ /* 0x000fe200000006ff */
[----:B------:R-:W-:Y:S01]  /*92d0*/  IMAD.U32 R130, R130, 0x10000, RZ ;  /* 0x0001000082827824 */ /* 0x000fe200078e00ff */
[----:B------:R-:W-:-:S03]  /*92e0*/  SHF.L.U32 R134, R134, 0x10, RZ ;  /* 0x0000001086867819 */ /* 0x000fc600000006ff */
[-CC-:B------:R-:W-:Y:S01]  /*92f0*/  @P2 FFMA.FTZ R126, R153, R128.reuse, R131.reuse ;  /* 0x00000080997e2223 */ /* 0x180fe20000010083 */
[-CC-:B------:R-:W-:Y:S01]  /*9300*/  @P2 FFMA.FTZ R125, R200, R128.reuse, R131.reuse ;  /* 0x00000080c87d2223 */ /* 0x180fe20000010083 */
[----:B------:R-:W-:Y:S02]  /*9310*/  @P2 FFMA.FTZ R127, R199, R128, R131 ;  /* 0x00000080c77f2223 */ /* 0x000fe40000010083 */
[----:B------:R-:W-:Y:S01]  /*9320*/  @P2 FADD.FTZ R126, R151, -R126 ;  /* 0x8000007e977e2221 */ /* 0x000fe20000010000 */
[----:B------:R-:W-:Y:S01]  /*9330*/  @P2 FADD.FTZ R125, R198, -R125 ;  /* 0x8000007dc67d2221 */ /* 0x000fe20000010000 */
[----:B------:R-:W-:Y:S02]  /*9340*/  @P2 FADD.FTZ R127, R152, -R127 ;  /* 0x8000007f987f2221 */ /* 0x000fe40000010000 */
[C---:B------:R-:W-:Y:S01]  /*9350*/  @P2 FFMA.FTZ R124, R219.reuse, R126, R124 ;  /* 0x0000007edb7c2223 */ /* 0x040fe2000001007c */
        /* <DEDUP_REMOVED lines=20> */
.L_x_1324:
        /* <DEDUP_REMOVED lines=12> */
.L_x_1325:
[----:B------:R-:W-:Y:S05]  /*9560*/  @!P1 BRA `(.L_x_1326) ;  /* 0x0000000000309947 */ /* 0x000fea0003800000 */
        /* <DEDUP_REMOVED lines=12> */
.L_x_1326:
        /* <DEDUP_REMOVED lines=16> */
.L_x_1323:
[----:B------:R-:W-:Y:S01]  /*9730*/  ISETP.GT.AND P2, PT, R220, RZ, PT ;  /* 0x000000ffdc00720c */ /* 0x000fe20003f44270 */
[----:B------:R-:W-:-:S12]  /*9740*/  @!P1 BRA `(.L_x_1328) ;  /* 0x0000000000409947 */ /* 0x000fd80003800000 */
[----:B01----:R-:W-:Y:S01]  /*9750*/  @P2 FFMA.FTZ R126, R153, R128, R131 ;  /* 0x00000080997e2223 */ /* 0x003fe20000010083 */
[----:B-----5:R-:W-:Y:S01]  /*9760*/  LOP3.LUT P3, RZ, R222, 0xff, RZ, 0xc0, !PT ;  /* 0x000000ffdeff7812 */ /* 0x020fe2000786c0ff */
[----:B------:R-:W-:Y:S02]  /*9770*/  IMAD.U32 R124, R156, 0x10000, RZ ;  /* 0x000100009c7c7824 */ /* 0x000fe400078e00ff */
[----:B------:R-:W-:Y:S02]  /*9780*/  HFMA2 R125, -RZ, RZ, 0, 0 ;  /* 0x00000000ff7d7431 */ /* 0x000fe400000001ff */
[----:B------:R-:W-:-:S04]  /*9790*/  @P2 FADD.FTZ R126, R151, -R126 ;  /* 0x8000007e977e2221 */ /* 0x000fc80000010000 */
[----:B------:R-:W-:Y:S01]  /*97a0*/  @P2 FFMA.FTZ R124, R219, R126, R124 ;  /* 0x0000007edb7c2223 */ /* 0x000fe2000001007c */
[----:B------:R-:W-:-:S03]  /*97b0*/  MOV R126, RZ ;  /* 0x000000ff007e7202 */ /* 0x000fc60000000f00 */
[----:B------:R-:W-:Y:S01]  /*97c0*/  FMUL.FTZ R124, R124, UR17 ;  /* 0x000000117c7c7c20 */ /* 0x000fe20008410000 */
[----:B------:R-:W-:-:S03]  /*97d0*/  @P3 SHF.L.U32 R133, R194, 0x10, RZ ;  /* 0x00000010c2853819 */ /* 0x000fc600000006ff */
[----:B------:R-:W-:Y:S01]  /*97e0*/  FMUL.FTZ R124, R124, UR16 ;  /* 0x000000107c7c7c20 */ /* 0x000fe20008410000 */
[----:B------:R-:W-:-:S03]  /*97f0*/  @P3 SHF.L.U32 R127, R225, 0x10, RZ ;  /* 0x00000010e17f3819 */ /* 0x000fc600000006ff */
[-C--:B------:R-:W-:Y:S02]  /*9800*/  @P3 FMUL.FTZ R126, R133, R124.reuse ;  /* 0x0000007c857e3220 */ /* 0x080fe40000410000 */
[----:B------:R-:W-:-:S03]  /*9810*/  @P3 FMUL.FTZ R125, R127, R124 ;  /* 0x0000007c7f7d3220 */ /* 0x000fc60000410000 */
[----:B------:R-:W-:Y:S01]  /*9820*/  F2FP.BF16.F32.PACK_AB R126, RZ, R126 ;  /* 0x0000007eff7e723e */ /* 0x000fe200000010ff */
[----:B------:R-:W-:-:S03]  /*9830*/  FADD.FTZ R56, R56, R125 ;  /* 0x0000007d38387221 */ /* 0x000fc60000010000 */
[----:B------:R-:W-:-:S07]  /*9840*/  PRMT R211, R126, 0x7610, R211 ;  /* 0x000076107ed37816 */ /* 0x000fce00000000d3 */
.L_x_1328:
        /* <DEDUP_REMOVED lines=17> */
.L_x_1329:
[----:B------:R-:W-:Y:S05]  /*9960*/  @!P1 BRA `(.L_x_1330) ;  /* 0x0000000000409947 */ /* 0x000fea0003800000 */
[----:B01----:R-:W-:Y:S01]  /*9970*/  @P2 FFMA.FTZ R125, R199, R128, R131 ;  /* 0x00000080c77d2223 */ /* 0x003fe20000010083 */
[----:B-----5:R-:W-:Y:S02]  /*9980*/  LOP3.LUT P3, RZ, R222, 0xff0000, RZ, 0xc0, !PT ;  /* 0x00ff0000deff7812 */ /* 0x020fe4000786c0ff */
        /* <DEDUP_REMOVED lines=14> */
.L_x_1330:
        /* <DEDUP_REMOVED lines=8> */
[----:B------:R-:W-:Y:S01]  /*9af0*/  @P3 IMAD.U32 R133, R8, 0x10000, RZ ;  /* 0x0001000008853824 */ /* 0x000fe200078e00ff */
[----:B------:R-:W-:Y:S01]  /*9b00*/  @P3 SHF.L.U32 R127, R230, 0x10, RZ ;  /* 0x00000010e67f3819 */ /* 0x000fe200000006ff */
        /* <DEDUP_REMOVED lines=8> */
.L_x_1322:
        /* <DEDUP_REMOVED lines=26> */
.L_x_1332:
        /* <DEDUP_REMOVED lines=16> */
.L_x_1333:
        /* <DEDUP_REMOVED lines=17> */
.L_x_1334:
        /* <DEDUP_REMOVED lines=16> */
.L_x_1331:
[----:B------:R-:W-:Y:S05]  /*a040*/  @!P1 BRA `(.L_x_1335) ;  /* 0x0000000000449947 */ /* 0x000fea0003800000 */
[----:B01----:R-:W-:Y:S01]  /*a050*/  FFMA.FTZ R124, R153, R128, R131 ;  /* 0x00000080997c7223 */ /* 0x003fe20000010083 */
[----:B-----5:R-:W-:Y:S01]  /*a060*/  LOP3.LUT P3, RZ, R222, 0xff, RZ, 0xc0, !PT ;  /* 0x000000ffdeff7812 */ /* 0x020fe2000786c0ff */
[----:B------:R-:W-:Y:S01]  /*a070*/  IMAD.MOV.U32 R126, RZ, RZ, RZ ;  /* 0x000000ffff7e7224 */ /* 0x000fe200078e00ff */
        /* <DEDUP_REMOVED lines=14> */
.L_x_1335:
        /* <DEDUP_REMOVED lines=17> */
.L_x_1336:
        /* <DEDUP_REMOVED lines=18> */
.L_x_1337:
[----:B------:R-:W-:Y:S05]  /*a390*/  @!P1 BRA `(.L_x_1327) ;  /* 0x0000000000409947 */ /* 0x000fea0003800000 */
[----:B01----:R-:W-:Y:S01]  /*a3a0*/  FFMA.FTZ R124, R202, R128, R131 ;  /* 0x00000080ca7c7223 */ /* 0x003fe20000010083 */
[----:B-----5:R-:W-:Y:S02]  /*a3b0*/  ISETP.GE.U32.AND P3, PT, R222, 0x1000000, PT ;  /* 0x01000000de00780c */ /* 0x020fe40003f66070 */
        /* <DEDUP_REMOVED lines=14> */
.L_x_1327:
        /* <DEDUP_REMOVED lines=12> */
.L_x_1338:
        /* <DEDUP_REMOVED lines=10> */
.L_x_1339:
[----:B------:R-:W-:Y:S01]  /*a600*/  VIADD R223, R223, 0x600 ;  /* 0x00000600dfdf7836 */ /* 0x000fe20000000000 */
[----:B------:R-:W-:Y:S06]  /*a610*/  @!P1 BRA `(.L_x_1340) ;  /* 0x00000000001c9947 */ /* 0x000fec0003800000 */
[----:B0123--:R-:W0:Y:S02]  /*a620*/  LDC.64 R124, c[0x0][0x390] ;  /* 0x0000e400ff7c7b82 */ /* 0x00fe240000000a00 */
[----:B0-----:R-:W-:-:S06]  /*a630*/  IMAD.WIDE.U32 R124, R223, 0x8, R124 ;  /* 0x00000008df7c7825 */ /* 0x001fcc00078e007c */
[----:B------:R-:W2:Y:S02]  /*a640*/  LDG.E.64 R124, desc[UR12][R124.64] ;  /* 0x0000000c7c7c7981 */ /* 0x000ea4000c1e1b00 */
[C-C-:B--2---:R-:W-:Y:S02]  /*a650*/  SHF.R.U64 R229, R124.reuse, 0x10, R125.reuse ;  /* 0x000000107ce57819 */ /* 0x144fe4000000127d */
[----:B------:R-:W-:Y:S02]  /*a660*/  SHF.R.U32.HI R230, RZ, 0x10, R125 ;  /* 0x00000010ffe67819 */ /* 0x000fe4000001167d */
[----:B------:R-:W-:Y:S02]  /*a670*/  PRMT R225, R124, 0x7610, R225 ;  /* 0x000076107ce17816 */ /* 0x000fe400000000e1 */
[----:B------:R-:W-:-:S07]  /*a680*/  PRMT R228, R125, 0x7610, R228 ;  /* 0x000076107de47816 */ /* 0x000fce00000000e4 */
.L_x_1340:
[----:B0123--:R-:W-:Y:S02]  /*a690*/  PRMT R125, R130, 0x7610, R125 ;  /* 0x00007610827d7816 */ /* 0x00ffe4000000007d */
[----:B------:R-:W-:Y:S01]  /*a6a0*/  PRMT R124, R132, 0x7610, R124 ;  /* 0x00007610847c7816 */ /* 0x000fe2000000007c */
[----:B------:R-:W-:Y:S06]  /*a6b0*/  @!P0 BRA `(.L_x_1341) ;  /* 0x0000000800488947 */ /* 0x000fec0003800000 */
[----:B------:R-:W-:Y:S05]  /*a6c0*/  BRA.U !UP0, `(.L_x_1342) ;  /* 0x00000005082c7547 */ /* 0x000fea000b800000 */
[----:B------:R-:W-:Y:S02]  /*a6d0*/  ISETP.GT.AND P0, PT, R220, RZ, PT ;  /* 0x000000ffdc00720c */ /* 0x000fe40003f04270 */
[C-C-:B-----5:R-:W-:Y:S02]  /*a6e0*/  SHF.R.U64 R132, R154.reuse, 0x10, R155.reuse ;  /* 0x000000109a847819 */ /* 0x160fe4000000129b */
[----:B------:R-:W-:Y:S02]  /*a6f0*/  SHF.L.U32 R126, R154, 0x10, RZ ;  /* 0x000000109a7e7819 */ /* 0x000fe400000006ff */
[----:B------:R-:W-:Y:S02]  /*a700*/  SHF.L.U32 R132, R132, 0x10, RZ ;  /* 0x0000001084847819 */ /* 0x000fe400000006ff */
[----:B------:R-:W-:Y:S02]  /*a710*/  SHF.R.U32.HI R136, RZ, 0x10, R155 ;  /* 0x00000010ff887819 */ /* 0x000fe4000001169b */
[----:B------:R-:W-:-:S02]  /*a720*/  SHF.L.U32 R134, R155, 0x10, RZ ;  /* 0x000000109b867819 */ /* 0x000fc400000006ff */
        /* <DEDUP_REMOVED lines=12> */
[----:B------:R-:W-:-:S02]  /*a7f0*/  @P0 FFMA.FTZ R136, R219, R131, R136 ;  /* 0x00000083db880223 */ /* 0x000fc40000010088 */
[----:B------:R-:W-:Y:S02]  /*a800*/  F2FP.BF16.F32.PACK_AB R215, RZ, R126 ;  /* 0x0000007effd7723e */ /* 0x000fe400000010ff */
        /* <DEDUP_REMOVED lines=14> */
.L_x_1343:
        /* <DEDUP_REMOVED lines=12> */
.L_x_1344:
[----:B------:R-:W-:Y:S05]  /*a9b0*/  @!P1 BRA `(.L_x_1345) ;  /* 0x0000000000309947 */ /* 0x000fea0003800000 */
[----:B------:R-:W-:Y:S01]  /*a9c0*/  LOP3.LUT P0, RZ, R221, 0xff0000, RZ, 0xc0, !PT ;  /* 0x00ff0000ddff7812 */ /* 0x000fe2000780c0ff */
[----:B------:R-:W-:Y:S01]  /*a9d0*/  FMUL.FTZ R125, R134, UR17 ;  /* 0x00000011867d7c20 */ /* 0x000fe20008410000 */
[----:B------:R-:W-:-:S03]  /*a9e0*/  MOV R126, RZ ;  /* 0x000000ff007e7202 */ /* 0x000fc60000000f00 */
[----:B------:R-:W-:Y:S01]  /*a9f0*/  FMUL.FTZ R128, R125, UR16 ;  /* 0x000000107d807c20 */ /* 0x000fe20008410000 */
[----:B------:R-:W-:-:S07]  /*aa00*/  HFMA2 R125, -RZ, RZ, 0, 0 ;  /* 0x00000000ff7d7431 */ /* 0x000fce00000001ff */
[----:B------:R-:W-:Y:S01]  /*aa10*/  @P0 SHF.L.U32 R127, R187, 0x10, RZ ;  /* 0x00000010bb7f0819 */ /* 0x000fe200000006ff */
[----:B------:R-:W-:-:S04]  /*aa20*/  @P0 IMAD.U32 R131, R228, 0x10000, RZ ;  /* 0x00010000e4830824 */ /* 0x000fc800078e00ff */
[----:B------:R-:W-:Y:S01]  /*aa30*/  @P0 FMUL.FTZ R126, R128, R127 ;  /* 0x0000007f807e0220 */ /* 0x000fe20000410000 */
[----:B------:R-:W-:-:S04]  /*aa40*/  @P0 FMUL.FTZ R125, R131, R128 ;  /* 0x00000080837d0220 */ /* 0x000fc80000410000 */
[----:B------:R-:W-:Y:S01]  /*aa50*/  F2FP.BF16.F32.PACK_AB R126, RZ, R126 ;  /* 0x0000007eff7e723e */ /* 0x000fe200000010ff */
[----:B------:R-:W-:-:S03]  /*aa60*/  FADD.FTZ R54, R54, R125 ;  /* 0x0000007d36367221 */ /* 0x000fc60000010000 */
[----:B------:R-:W-:-:S07]  /*aa70*/  PRMT R213, R126, 0x7610, R213 ;  /* 0x000076107ed57816 */ /* 0x000fce00000000d5 */
.L_x_1345:
        /* <DEDUP_REMOVED lines=16> */
.L_x_1342:
        /* <DEDUP_REMOVED lines=18> */
.L_x_1347:
        /* <DEDUP_REMOVED lines=17> */
.L_x_1348:
[----:B------:R-:W-:Y:S05]  /*adb0*/  @!P1 BRA `(.L_x_1349) ;  /* 0x0000000000409947 */ /* 0x000fea0003800000 */
[----:B------:R-:W-:Y:S01]  /*adc0*/  @P0 FFMA.FTZ R125, R207, R128, R131 ;  /* 0x00000080cf7d0223 */ /* 0x000fe20000010083 */
[----:B------:R-:W-:Y:S02]  /*add0*/  LOP3.LUT P2, RZ, R221, 0xff0000, RZ, 0xc0, !PT ;  /* 0x00ff0000ddff7812 */ /* 0x000fe4000784c0ff */
        /* <DEDUP_REMOVED lines=14> */
.L_x_1349:
        /* <DEDUP_REMOVED lines=18> */
.L_x_1341:
        /* <DEDUP_REMOVED lines=13> */
[----:B------:R-:W-:-:S02]  /*b0b0*/  FMUL.FTZ R219, R219, R132 ;  /* 0x00000084dbdb7220 */ /* 0x000fc40000410000 */
[----:B------:R-:W-:Y:S02]  /*b0c0*/  FSEL R132, R127, RZ, P0 ;  /* 0x000000ff7f847208 */ /* 0x000fe40000000000 */
[----:B------:R-:W-:Y:S01]  /*b0d0*/  FSEL R131, R126, RZ, P0 ;  /* 0x000000ff7e837208 */ /* 0x000fe20000000000 */
[----:B------:R-:W-:Y:S06]  /*b0e0*/  @!P1 BRA `(.L_x_1351) ;  /* 0x0000000000309947 */ /* 0x000fec0003800000 */
[----:B-----5:R-:W-:Y:S01]  /*b0f0*/  LOP3.LUT P2, RZ, R221, 0xff, RZ, 0xc0, !PT ;  /* 0x000000ffddff7812 */ /* 0x020fe2000784c0ff */
        /* <DEDUP_REMOVED lines=11> */
.L_x_1351:
        /* <DEDUP_REMOVED lines=12> */
.L_x_1352:
        /* <DEDUP_REMOVED lines=10> */
[----:B------:R-:W-:Y:S01]  /*b310*/  @P0 SHF.L.U32 R132, R187, 0x10, RZ ;  /* 0x00000010bb840819 */ /* 0x000fe200000006ff */
[----:B------:R-:W-:-:S04]  /*b320*/  @P0 IMAD.U32 R128, R228, 0x10000, RZ ;  /* 0x00010000e4800824 */ /* 0x000fc800078e00ff */
[-C--:B------:R-:W-:Y:S01]  /*b330*/  @P0 FMUL.FTZ R126, R132, R127.reuse ;  /* 0x0000007f847e0220 */ /* 0x080fe20000410000 */
[----:B------:R-:W-:-:S04]  /*b340*/  @P0 FMUL.FTZ R125, R128, R127 ;  /* 0x0000007f807d0220 */ /* 0x000fc80000410000 */
[----:B------:R-:W-:Y:S01]  /*b350*/  F2FP.BF16.F32.PACK_AB R126, RZ, R126 ;  /* 0x0000007eff7e723e */ /* 0x000fe200000010ff */
[----:B------:R-:W-:-:S03]  /*b360*/  FADD.FTZ R54, R54, R125 ;  /* 0x0000007d36367221 */ /* 0x000fc60000010000 */
[----:B------:R-:W-:-:S07]  /*b370*/  PRMT R213, R126, 0x7610, R213 ;  /* 0x000076107ed57816 */ /* 0x000fce00000000d5 */
.L_x_1353:
        /* <DEDUP_REMOVED lines=18> */
.L_x_1350:
        /* <DEDUP_REMOVED lines=18> */
.L_x_1354:
        /* <DEDUP_REMOVED lines=17> */
.L_x_1355:
[----:B------:R-:W-:Y:S05]  /*b6d0*/  @!P1 BRA `(.L_x_1356) ;  /* 0x0000000000449947 */ /* 0x000fea0003800000 */
[----:B------:R-:W-:Y:S01]  /*b6e0*/  FFMA.FTZ R125, R207, R128, R131 ;  /* 0x00000080cf7d7223 */ /* 0x000fe20000010083 */
[----:B-----5:R-:W-:Y:S02]  /*b6f0*/  LOP3.LUT P2, RZ, R221, 0xff0000, RZ, 0xc0, !PT ;  /* 0x00ff0000ddff7812 */ /* 0x020fe4000784c0ff */
[----:B------:R-:W-:Y:S01]  /*b700*/  ISETP.GT.AND P0, PT, R220, RZ, PT ;  /* 0x000000ffdc00720c */ /* 0x000fe20003f04270 */
[----:B------:R-:W-:-:S04]  /*b710*/  FADD.FTZ R126, R204, -R125 ;  /* 0x8000007dcc7e7221 */ /* 0x000fc80000010000 */
[----:B------:R-:W-:Y:S01]  /*b720*/  FMUL.FTZ R125, R219, R126 ;  /* 0x0000007edb7d7220 */ /* 0x000fe20000410000 */
[----:B------:R-:W-:-:S04]  /*b730*/  HFMA2 R126, -RZ, RZ, 0, 0 ;  /* 0x00000000ff7e7431 */ /* 0x000fc800000001ff */
[----:B------:R-:W-:Y:S01]  /*b740*/  FSEL R125, R125, RZ, P0 ;  /* 0x000000ff7d7d7208 */ /* 0x000fe20000000000 */
[----:B------:R-:W-:Y:S01]  /*b750*/  @P2 IMAD.U32 R130, R228, 0x10000, RZ ;  /* 0x00010000e4822824 */ /* 0x000fe200078e00ff */
[----:B------:R-:W-:-:S03]  /*b760*/  @P2 SHF.L.U32 R132, R187, 0x10, RZ ;  /* 0x00000010bb842819 */ /* 0x000fc600000006ff */
        /* <DEDUP_REMOVED lines=8> */
.L_x_1356:
        /* <DEDUP_REMOVED lines=18> */
.L_x_1346:
        /* <DEDUP_REMOVED lines=10> */
.L_x_1357:
        /* <DEDUP_REMOVED lines=9> */
.L_x_1358:
[----:B01----:R-:W0:Y:S01]  /*ba40*/  LDC.64 R124, c[0x0][0x380] ;  /* 0x0000e000ff7c7b82 */ /* 0x003e220000000a00 */
[----:B------:R-:W-:Y:S01]  /*ba50*/  UPLOP3.LUT UP1, UPT, UPT, UPT, UP1, 0x40, 0x4 ;  /* 0x000000000004789c */ /* 0x000fe20003f2e810 */
[----:B0-----:R-:W-:-:S04]  /*ba60*/  IADD3 R10, PT, PT, R10, R124, RZ ;  /* 0x0000007c0a0a7210 */ /* 0x001fc80007ffe0ff */
[----:B------:R-:W-:-:S13]  /*ba70*/  ISETP.GE.AND P0, PT, R10, R125, PT ;  /* 0x0000007d0a00720c */ /* 0x000fda0003f06270 */
[----:B------:R-:W-:Y:S05]  /*ba80*/  @!P0 BRA `(.L_x_1359) ;  /* 0xffffff4800ac8947 */ /* 0x000fea000383ffff */
.L_x_1221:
        /* <DEDUP_REMOVED lines=32> */
.L_x_1360:
        /* <DEDUP_REMOVED lines=15> */
.L_x_14305:


//--------------------- .text._ZN10layer_norm13ln_bwd_kernelINS_13Kernel_traitsI6__halfS2_S2_S2_fjLj7168ELj1ELj1ELj8ELj8ENS_18Kernel_traits_baseILj7168ES2_S2_S2_S2_fjLj256EEEEELb0ELb0ELb0ELb0EEEvNS_9BwdParamsE --------------------------
	.section	.text._ZN10layer_norm13ln_bwd_kernelINS_13Kernel_traitsI6__halfS2_S2_S2_fjLj7168ELj1ELj1ELj8ELj8ENS_18Kernel_traits_baseILj7168ES2_S2_S2_S2_fjLj256EEEEELb0ELb0ELb0ELb0EEEvNS_9BwdParamsE,"ax",@progbits
	.align	128
        .global         _ZN10layer_norm13ln_bwd_kernelINS_13Kernel_traitsI6__halfS2_S2_S2_fjLj7168ELj1ELj1ELj8ELj8ENS_18Kernel_traits_baseILj7168ES2_S2_S2_S2_fjLj256EEEEELb0ELb0ELb0ELb0EEEvNS_9BwdParamsE
        .type           _ZN10layer_norm13ln_bwd_kernelINS_13Kernel_traitsI6__halfS2_S2_S2_fjLj7168ELj1ELj1ELj8ELj8ENS_18Kernel_traits_baseILj7168ES2_S2_S2_S2_fjLj256EEEEELb0ELb0ELb0ELb0EEEvNS_9BwdParamsE,@function
        .size           _ZN10layer_norm13ln_bwd_kernelINS_13Kernel_traitsI6__halfS2_S2_S2_fjLj7168ELj1ELj1ELj8ELj8ENS_18Kernel_traits_baseILj7168ES2_S2_S2_S2_fjLj256EEEEELb0ELb0ELb0ELb0EEEvNS_9BwdParamsE,(.L_x_14306 - _ZN10layer_norm13ln_bwd_kernelINS_13Kernel_traitsI6__halfS2_S2_S2_fjLj7168ELj1ELj1ELj8ELj8ENS_18Kernel_traits_baseILj7168ES2_S2_S2_S2_fjLj256EEEEELb0ELb0ELb0ELb0EEEvNS_9BwdParamsE)
        .other          _ZN10layer_norm13ln_bwd_kernelINS_13Kernel_traitsI6__halfS2_S2_S2_fjLj7168ELj1ELj1ELj8ELj8ENS_18Kernel_traits_baseILj7168ES2_S2_S2_S2_fjLj256EEEEELb0ELb0ELb0ELb0EEEvNS_9BwdParamsE,@"STO_CUDA_ENTRY STV_DEFAULT"
_ZN10layer_norm13ln_bwd_kernelINS_13Kernel_traitsI6__halfS2_S2_S2_fjLj7168ELj1ELj1ELj8ELj8ENS_18Kernel_traits_baseILj7168ES2_S2_S2_S2_fjLj256EEEEELb0ELb0ELb0ELb0EEEvNS_9BwdParamsE:
.text._ZN10layer_norm13ln_bwd_kernelINS_13Kernel_traitsI6__halfS2_S2_S2_fjLj7168ELj1ELj1ELj8ELj8ENS_18Kernel_traits_baseILj7168ES2_S2_S2_S2_fjLj256EEEEELb0ELb0ELb0ELb0EEEvNS_9BwdParamsE:
        /* <DEDUP_REMOVED lines=16> */
[C---:B------:R-:W-:Y:S01]  /*0100*/  ISETP.GE.U32.AND P4, PT, R90.reuse, 0x600, PT ;  /* 0x000006005a00780c */ /* 0x040fe20003f86070 */
[----:B------:R-:W0:Y:S01]  /*0110*/  S2UR UR4, SR_CTAID.X ;  /* 0x00000000000479c3 */ /* 0x000e220000002500 */
[----:B------:R-:W-:Y:S02]  /*0120*/  ISETP.GE.U32.AND P5, PT, R90, 0x700, PT ;  /* 0x000007005a00780c */ /* 0x000fe40003fa6070 */
[----:B------:R-:W-:-:S05]  /*0130*/  P2R R105, PR, RZ, 0x40 ;  /* 0x00000040ff697803 */ /* 0x000fca0000000000 */
[----:B------:R-:W1:Y:S08]  /*0140*/  @P6 LDC.64 R4, c[0x0][0x3d0] ;  /* 0x0000f400ff046b82 */ /* 0x000e700000000a00 */
[----:B------:R-:W4:Y:S08]  /*0150*/  @P0 LDC.64 R6, c[0x0][0x3d0] ;  /* 0x0000f400ff060b82 */ /* 0x000f300000000a00 */
[----:B------:R-:W3:Y:S08]  /*0160*/  @P1 LDC.64 R10, c[0x0][0x3d0] ;  /* 0x0000f400ff0a1b82 */ /* 0x000ef00000000a00 */
[----:B------:R-:W0:Y:S01]  /*0170*/  @P2 LDC.64 R12, c[0x0][0x3d0] ;  /* 0x0000f400ff0c2b82 */ /* 0x000e220000000a00 */
[C---:B-1----:R-:W-:Y:S01]  /*0180*/  @P6 IMAD.WIDE.U32 R4, R3.reuse, 0x8, R4 ;  /* 0x0000000803046825 */ /* 0x042fe200078e0004 */
[----:B------:R-:W-:-:S06]  /*0190*/  @P6 LOP3.LUT R3, R3, 0x100, RZ, 0xfc, !PT ;  /* 0x0000010003036812 */ /* 0x000fcc00078efcff */
[----:B------:R-:W1:Y:S01]  /*01a0*/  @P3 LDC.64 R14, c[0x0][0x3d0] ;  /* 0x0000f400ff0e3b82 */ /* 0x000e620000000a00 */
[C---:B----4-:R-:W-:Y:S01]  /*01b0*/  @P0 IMAD.WIDE.U32 R8, R3.reuse, 0x8, R6 ;  /* 0x0000000803080825 */ /* 0x050fe200078e0006 */
[----:B------:R-:W-:Y:S01]  /*01c0*/  @P0 IADD3 R3, PT, PT, R3, 0x100, RZ ;  /* 0x0000010003030810 */ /* 0x000fe20007ffe0ff */
[----:B--2---:R-:W5:Y:S05]  /*01d0*/  @P6 LDG.E.64 R60, desc[UR8][R4.64] ;  /* 0x00000008043c6981 */ /* 0x004f6a000c1e1b00 */
[----:B------:R-:W2:Y:S01]  /*01e0*/  @P4 LDC.64 R16, c[0x0][0x3d0] ;  /* 0x0000f400ff104b82 */ /* 0x000ea20000000a00 */
[C---:B---3--:R-:W-:Y:S01]  /*01f0*/  @P1 IMAD.WIDE.U32 R10, R3.reuse, 0x8, R10 ;  /* 0x00000008030a1825 */ /* 0x048fe200078e000a */
[----:B------:R-:W-:Y:S01]  /*0200*/  @P1 IADD3 R3, PT, PT, R3, 0x100, RZ ;  /* 0x0000010003031810 */ /* 0x000fe20007ffe0ff */
[----:B------:R-:W5:Y:S05]  /*0210*/  @P0 LDG.E.64 R62, desc[UR8][R8.64] ;  /* 0x00000008083e0981 */ /* 0x000f6a000c1e1b00 */
[----:B------:R-:W3:Y:S01]  /*0220*/  @P5 LDC.64 R6, c[0x0][0x3d0] ;  /* 0x0000f400ff065b82 */ /* 0x000ee20000000a00 */
[C---:B0-----:R-:W-:Y:S01]  /*0230*/  @P2 IMAD.WIDE.U32 R12, R3.reuse, 0x8, R12 ;  /* 0x00000008030c2825 */ /* 0x041fe200078e000c */
[----:B------:R-:W-:Y:S01]  /*0240*/  @P2 IADD3 R3, PT, PT, R3, 0x100, RZ ;  /* 0x0000010003032810 */ /* 0x000fe20007ffe0ff */
[----:B------:R-:W5:Y:S01]  /*0250*/  @P1 LDG.E.64 R64, desc[UR8][R10.64] ;  /* 0x000000080a401981 */ /* 0x000f62000c1e1b00 */
[----:B------:R-:W-:-:S02]  /*0260*/  MOV R91, UR4 ;  /* 0x00000004005b7c02 */ /* 0x000fc40008000f00 */
[----:B------:R-:W-:Y:S02]  /*0270*/  CS2R R56, SRZ ;  /* 0x0000000000387805 */ /* 0x000fe4000001ff00 */
[----:B------:R-:W-:Y:S01]  /*0280*/  CS2R R58, SRZ ;  /* 0x00000000003a7805 */ /* 0x000fe2000001ff00 */
[----:B------:R-:W5:Y:S01]  /*0290*/  @P2 LDG.E.64 R66, desc[UR8][R12.64] ;  /* 0x000000080c422981 */ /* 0x000f62000c1e1b00 */
[C---:B-1----:R-:W-:Y:S01]  /*02a0*/  @P3 IMAD.WIDE.U32 R14, R3.reuse, 0x8, R14 ;  /* 0x00000008030e3825 */ /* 0x042fe200078e000e */
[----:B------:R-:W-:Y:S02]  /*02b0*/  @P3 IADD3 R3, PT, PT, R3, 0x100, RZ ;  /* 0x0000010003033810 */ /* 0x000fe40007ffe0ff */
[----:B------:R-:W-:Y:S02]  /*02c0*/  ISETP.GE.AND P6, PT, R91, UR5, PT ;  /* 0x000000055b007c0c */ /* 0x000fe4000bfc6270 */
[----:B------:R-:W-:Y:S01]  /*02d0*/  CS2R R52, SRZ ;  /* 0x0000000000347805 */ /* 0x000fe2000001ff00 */
[----:B------:R-:W5:Y:S01]  /*02e0*/  @P3 LDG.E.64 R68, desc[UR8][R14.64] ;  /* 0x000000080e443981 */ /* 0x000f62000c1e1b00 */
[C---:B--2---:R-:W-:Y:S01]  /*02f0*/  @P4 IMAD.WIDE.U32 R16, R3.reuse, 0x8, R16 ;  /* 0x0000000803104825 */ /* 0x044fe200078e0010 */
[----:B------:R-:W-:-:S02]  /*0300*/  @P4 IADD3 R3, PT, PT, R3, 0x100, RZ ;  /* 0x0000010003034810 */ /* 0x000fc40007ffe0ff */
[----:B------:R-:W-:Y:S02]  /*0310*/  CS2R R54, SRZ ;  /* 0x0000000000367805 */ /* 0x000fe4000001ff00 */
[----:B------:R-:W-:Y:S02]  /*0320*/  CS2R R48, SRZ ;  /* 0x0000000000307805 */ /* 0x000fe4000001ff00 */
[----:B------:R-:W-:Y:S01]  /*0330*/  CS2R R50, SRZ ;  /* 0x0000000000327805 */ /* 0x000fe2000001ff00 */
[----:B------:R0:W5:Y:S01]  /*0340*/  @P4 LDG.E.64 R70, desc[UR8][R16.64] ;  /* 0x0000000810464981 */ /* 0x000162000c1e1b00 */
[----:B---3--:R-:W-:Y:S01]  /*0350*/  @P5 IMAD.WIDE.U32 R6, R3, 0x8, R6 ;  /* 0x0000000803065825 */ /* 0x008fe200078e0006 */
[----:B------:R-:W-:Y:S02]  /*0360*/  CS2R R44, SRZ ;  /* 0x00000000002c7805 */ /* 0x000fe4000001ff00 */
[----:B------:R-:W-:Y:S02]  /*0370*/  CS2R R46, SRZ ;  /* 0x00000000002e7805 */ /* 0x000fe4000001ff00 */
[----:B------:R-:W-:-:S02]  /*0380*/  CS2R R40, SRZ ;  /* 0x0000000000287805 */ /* 0x000fc4000001ff00 */
[----:B------:R-:W-:Y:S01]  /*0390*/  CS2R R42, SRZ ;  /* 0x00000000002a7805 */ /* 0x000fe2000001ff00 */
[----:B------:R1:W5:Y:S01]  /*03a0*/  @P5 LDG.E.64 R72, desc[UR8][R6.64] ;  /* 0x0000000806485981 */ /* 0x000362000c1e1b00 */
        /* <DEDUP_REMOVED lines=10> */
[----:B0-----:R-:W-:-:S02]  /*0450*/  CS2R R16, SRZ ;  /* 0x0000000000107805 */ /* 0x001fc4000001ff00 */
[----:B------:R-:W-:Y:S02]  /*0460*/  CS2R R18, SRZ ;  /* 0x0000000000127805 */ /* 0x000fe4000001ff00 */
[----:B------:R-:W-:Y:S02]  /*0470*/  CS2R R12, SRZ ;  /* 0x00000000000c7805 */ /* 0x000fe4000001ff00 */
[----:B------:R-:W-:Y:S02]  /*0480*/  CS2R R14, SRZ ;  /* 0x00000000000e7805 */ /* 0x000fe4000001ff00 */
[----:B------:R-:W-:Y:S02]  /*0490*/  CS2R R8, SRZ ;  /* 0x0000000000087805 */ /* 0x000fe4000001ff00 */
[----:B------:R-:W-:Y:S02]  /*04a0*/  CS2R R10, SRZ ;  /* 0x00000000000a7805 */ /* 0x000fe4000001ff00 */
[----:B------:R-:W-:-:S02]  /*04b0*/  CS2R R4, SRZ ;  /* 0x0000000000047805 */ /* 0x000fc4000001ff00 */
[----:B-1----:R-:W-:Y:S01]  /*04c0*/  CS2R R6, SRZ ;  /* 0x0000000000067805 */ /* 0x002fe2000001ff00 */
[----:B------:R-:W-:Y:S06]  /*04d0*/  @P6 BRA `(.L_x_1361) ;  /* 0x0000006c00646947 */ /* 0x000fec0003800000 */
[----:B-----5:R-:W-:Y:S02]  /*04e0*/  SHF.R.U32.HI R2, RZ, 0x10, R61 ;  /* 0x00000010ff027819 */ /* 0x020fe4000001163d */
[----:B------:R-:W-:Y:S02]  /*04f0*/  CS2R R56, SRZ ;  /* 0x0000000000387805 */ /* 0x000fe4000001ff00 */
[----:B------:R-:W-:Y:S02]  /*0500*/  SHF.R.U64 R3, R62, 0x10, R63 ;  /* 0x000000103e037819 */ /* 0x000fe4000000123f */
[----:B------:R-:W-:Y:S02]  /*0510*/  CS2R R58, SRZ ;  /* 0x00000000003a7805 */ /* 0x000fe4000001ff00 */
[----:B------:R-:W-:Y:S02]  /*0520*/  MOV R93, R61 ;  /* 0x0000003d005d7202 */ /* 0x000fe40000000f00 */
[----:B------:R-:W-:-:S02]  /*0530*/  CS2R R52, SRZ ;  /* 0x0000000000347805 */ /* 0x000fc4000001ff00 */
[----:B------:R-:W-:Y:S02]  /*0540*/  MOV R94, R62 ;  /* 0x0000003e005e7202 */ /* 0x000fe40000000f00 */
[----:B------:R-:W-:Y:S02]  /*0550*/  CS2R R54, SRZ ;  /* 0x0000000000367805 */ /* 0x000fe4000001ff00 */
[----:B------:R-:W-:Y:S02]  /*0560*/  PRMT R93, R93, 0x5410, R2 ;  /* 0x000054105d5d7816 */ /* 0x000fe40000000002 */
[----:B------:R-:W-:Y:S02]  /*0570*/  CS2R R48, SRZ ;  /* 0x0000000000307805 */ /* 0x000fe4000001ff00 */
[----:B------:R-:W-:Y:S02]  /*0580*/  PRMT R94, R94, 0x5410, R3 ;  /* 0x000054105e5e7816 */ /* 0x000fe40000000003 */
[----:B------:R-:W-:Y:S01]  /*0590*/  CS2R R50, SRZ ;  /* 0x0000000000327805 */ /* 0x000fe2000001ff00 */
[----:B------:R-:W0:Y:S01]  /*05a0*/  LDC.64 R2, c[0x0][0x3e0] ;  /* 0x0000f800ff027b82 */ /* 0x000e220000000a00 */
        /* <DEDUP_REMOVED lines=24> */
[----:B0-----:R-:W-:-:S02]  /*0730*/  ISETP.NE.U32.AND P0, PT, R2, RZ, PT ;  /* 0x000000ff0200720c */ /* 0x001fc40003f05070 */
[----:B------:R-:W-:Y:S02]  /*0740*/  CS2R R20, SRZ ;  /* 0x0000000000147805 */ /* 0x000fe4000001ff00 */
[----:B------:R-:W-:Y:S02]  /*0750*/  MOV R101, R69 ;  /* 0x0000004500657202 */ /* 0x000fe40000000f00 */
[----:B------:R-:W-:Y:S02]  /*0760*/  CS2R R22, SRZ ;  /* 0x0000000000167805 */ /* 0x000fe4000001ff00 */
[----:B------:R-:W-:Y:S02]  /*0770*/  SHF.R.U32.HI R10, RZ, 0x10, R69 ;  /* 0x00000010ff0a7819 */ /* 0x000fe40000011645 */
[----:B------:R-:W-:Y:S02]  /*0780*/  CS2R R16, SRZ ;  /* 0x0000000000107805 */ /* 0x000fe4000001ff00 */
[----:B------:R-:W-:-:S02]  /*0790*/  MOV R102, R70 ;  /* 0x0000004600667202 */ /* 0x000fc40000000f00 */
[----:B------:R-:W-:Y:S02]  /*07a0*/  CS2R R18, SRZ ;  /* 0x0000000000127805 */ /* 0x000fe4000001ff00 */
[--C-:B------:R-:W-:Y:S01]  /*07b0*/  SHF.R.U64 R11, R70, 0x10, R71.reuse ;  /* 0x00000010460b7819 */ /* 0x100fe20000001247 */
[----:B------:R-:W-:Y:S01]  /*07c0*/  UPLOP3.LUT UP1, UPT, UPT, UPT, UPT, 0x40, 0x4 ;  /* 0x000000000004789c */ /* 0x000fe20003f2e870 */
[----:B------:R-:W-:Y:S01]  /*07d0*/  MOV R162, R71 ;  /* 0x0000004700a27202 */ /* 0x000fe20000000f00 */
[----:B------:R-:W0:Y:S01]  /*07e0*/  LDCU.U8 UR7, c[0x0][0x410] ;  /* 0x00008200ff0777ac */ /* 0x000e220008000000 */
[----:B------:R-:W-:Y:S02]  /*07f0*/  SHF.R.U32.HI R12, RZ, 0x10, R71 ;  /* 0x00000010ff0c7819 */ /* 0x000fe40000011647 */
[----:B------:R-:W-:Y:S01]  /*0800*/  MOV R163, R72 ;  /* 0x0000004800a37202 */ /* 0x000fe20000000f00 */
[----:B------:R-:W1:Y:S01]  /*0810*/  LDCU UR12, c[0x0][0x400] ;  /* 0x00008000ff0c77ac */ /* 0x000e620008000800 */
[----:B------:R-:W-:-:S02]  /*0820*/  SHF.R.U64 R13, R72, 0x10, R73 ;  /* 0x00000010480d7819 */ /* 0x000fc40000001249 */
[----:B------:R-:W-:Y:S01]  /*0830*/  MOV R164, R73 ;  /* 0x0000004900a47202 */ /* 0x000fe20000000f00 */
[----:B------:R-:W2:Y:S01]  /*0840*/  LDCU.64 UR10, c[0x0][0x438] ;  /* 0x00008700ff0a77ac */ /* 0x000ea20008000a00 */
[----:B------:R-:W-:Y:S02]  /*0850*/  SHF.R.U32.HI R14, RZ, 0x10, R73 ;  /* 0x00000010ff0e7819 */ /* 0x000fe40000011649 */
[----:B------:R-:W-:Y:S01]  /*0860*/  MOV R92, R60 ;  /* 0x0000003c005c7202 */ /* 0x000fe20000000f00 */
[----:B------:R-:W3:Y:S01]  /*0870*/  LDCU.64 UR14, c[0x0][0x478] ;  /* 0x00008f00ff0e77ac */ /* 0x000ee20008000a00 */
[----:B------:R-:W-:Y:S02]  /*0880*/  SHF.R.U64 R0, R60, 0x10, R61 ;  /* 0x000000103c007819 */ /* 0x000fe4000000123d */
[----:B------:R-:W-:Y:S02]  /*0890*/  ISETP.NE.AND.EX P0, PT, R3, RZ, PT, P0 ;  /* 0x000000ff0300720c */ /* 0x000fe40003f05300 */
[----:B------:R-:W-:-:S02]  /*08a0*/  PRMT R95, R95, 0x5410, R4 ;  /* 0x000054105f5f7816 */ /* 0x000fc40000000004 */
[----:B------:R-:W-:Y:S02]  /*08b0*/  PRMT R96, R96, 0x5410, R5 ;  /* 0x0000541060607816 */ /* 0x000fe40000000005 */
[----:B------:R-:W-:Y:S02]  /*08c0*/  CS2R R4, SRZ ;  /* 0x0000000000047805 */ /* 0x000fe4000001ff00 */
[----:B------:R-:W-:Y:S02]  /*08d0*/  PRMT R97, R97, 0x5410, R6 ;  /* 0x0000541061617816 */ /* 0x000fe40000000006 */
[----:B------:R-:W-:Y:S02]  /*08e0*/  PRMT R98, R98, 0x5410, R7 ;  /* 0x0000541062627816 */ /* 0x000fe40000000007 */
[----:B------:R-:W-:Y:S02]  /*08f0*/  CS2R R6, SRZ ;  /* 0x0000000000067805 */ /* 0x000fe4000001ff00 */
        /* <DEDUP_REMOVED lines=10> */
[----:B------:R-:W-:Y:S02]  /*09a0*/  CS2R R14, SRZ ;  /* 0x00000000000e7805 */ /* 0x000fe4000001ff00 */
[----:B------:R-:W-:Y:S02]  /*09b0*/  PRMT R92, R92, 0x5410, R0 ;  /* 0x000054105c5c7816 */ /* 0x000fe40000000000 */
[----:B0123--:R-:W-:-:S07]  /*09c0*/  P2R R103, PR, RZ, 0x1 ;  /* 0x00000001ff677803 */ /* 0x00ffce0000000000 */
.L_x_1431:
[----:B------:R-:W0:Y:S01]  /*09d0*/  LDC.64 R62, c[0x0][0x3c0] ;  /* 0x0000f000ff3e7b82 */ /* 0x000e220000000a00 */
[----:B------:R-:W-:-:S07]  /*09e0*/  ISETP.NE.AND P0, PT, R103, RZ, PT ;  /* 0x000000ff6700720c */ /* 0x000fce0003f05270 */
[----:B-1----:R-:W1:Y:S08]  /*09f0*/  LDC R2, c[0x0][0x388] ;  /* 0x0000e200ff027b82 */ /* 0x002e700000000800 */
[----:B--2---:R-:W2:Y:S01]  /*0a00*/  @P0 LDC.64 R60, c[0x0][0x3e0] ;  /* 0x0000f800ff3c0b82 */ /* 0x004ea20000000a00 */
[----:B0-----:R-:W-:-:S06]  /*0a10*/  IMAD.WIDE R62, R91, 0x4, R62 ;  /* 0x000000045b3e7825 */ /* 0x001fcc00078e023e */
[----:B---3--:R-:W3:Y:S01]  /*0a20*/  LDG.E R62, desc[UR8][R62.64] ;  /* 0x000000083e3e7981 */ /* 0x008ee2000c1e1900 */
[----:B------:R-:W0:Y:S01]  /*0a30*/  S2R R0, SR_TID.X ;  /* 0x0000000000007919 */ /* 0x000e220000002100 */
[C---:B--2-4-:R-:W-:Y:S02]  /*0a40*/  @P0 IMAD.WIDE R64, R91.reuse, 0x2, R60 ;  /* 0x000000025b400825 */ /* 0x054fe400078e023c */
[----:B------:R-:W2:Y:S02]  /*0a50*/  LDC.64 R60, c[0x0][0x3c8] ;  /* 0x0000f200ff3c7b82 */ /* 0x000ea40000000a00 */
[----:B-1----:R-:W-:Y:S01]  /*0a60*/  IMAD R66, R91, R2, RZ ;  /* 0x000000025b427224 */ /* 0x002fe200078e02ff */
[----:B------:R-:W-:Y:S01]  /*0a70*/  ISETP.GE.U32.AND P3, PT, R90, 0x100, PT ;  /* 0x000001005a00780c */ /* 0x000fe20003f66070 */
[----:B------:R-:W-:Y:S01]  /*0a80*/  BSSY.RECONVERGENT B0, `(.L_x_1362) ;  /* 0x000004c000007945 */ /* 0x000fe20003800200 */
[----:B------:R-:W-:Y:S01]  /*0a90*/  ISETP.NE.AND P4, PT, RZ, UR7, PT ;  /* 0x00000007ff007c0c */ /* 0x000fe2000bf85270 */
[----:B------:R-:W5:Y:S01]  /*0aa0*/  @P0 LDG.E.U16 R165, desc[UR8][R64.64] ;  /* 0x0000000840a50981 */ /* 0x000f62000c1e1500 */
[----:B------:R-:W-:-:S02]  /*0ab0*/  SHF.R.S32.HI R67, RZ, 0x1f, R66 ;  /* 0x0000001fff437819 */ /* 0x000fc40000011442 */
[C---:B------:R-:W-:Y:S02]  /*0ac0*/  ISETP.GE.U32.AND P0, PT, R90.reuse, 0x200, PT ;  /* 0x000002005a00780c */ /* 0x040fe40003f06070 */
[----:B------:R-:W-:Y:S02]  /*0ad0*/  LEA.HI R67, R67, R66, RZ, 0x2 ;  /* 0x0000004243437211 */ /* 0x000fe400078f10ff */
[C---:B------:R-:W-:Y:S02]  /*0ae0*/  ISETP.GE.U32.AND P1, PT, R90.reuse, 0x300, PT ;  /* 0x000003005a00780c */ /* 0x040fe40003f26070 */
[----:B------:R-:W-:Y:S02]  /*0af0*/  P2R R105, PR, RZ, 0x8 ;  /* 0x00000008ff697803 */ /* 0x000fe40000000000 */
[----:B------:R-:W-:Y:S01]  /*0b00*/  ISETP.GE.U32.AND P2, PT, R90, 0x400, PT ;  /* 0x000004005a00780c */ /* 0x000fe20003f46070 */
[----:B--2---:R-:W-:Y:S01]  /*0b10*/  IMAD.WIDE R60, R91, 0x4, R60 ;  /* 0x000000045b3c7825 */ /* 0x004fe200078e023c */
[----:B0-----:R-:W-:-:S03]  /*0b20*/  LEA.HI.SX32 R161, R67, R0, 0x1e ;  /* 0x0000000043a17211 */ /* 0x001fc600078ff2ff */
[----:B------:R-:W-:Y:S01]  /*0b30*/  HFMA2 R67, -RZ, RZ, 0, 0 ;  /* 0x00000000ff437431 */ /* 0x000fe200000001ff */
[----:B------:R-:W-:Y:S01]  /*0b40*/  MOV R68, RZ ;  /* 0x000000ff00447202 */ /* 0x000fe20000000f00 */
[----:B------:R0:W5:Y:S01]  /*0b50*/  LDG.E R104, desc[UR8][R60.64] ;  /* 0x000000083c687981 */ /* 0x000162000c1e1900 */
[----:B------:R-:W-:Y:S02]  /*0b60*/  MOV R69, R161 ;  /* 0x000000a100457202 */ /* 0x000fe40000000f00 */
[----:B0-----:R-:W-:Y:S02]  /*0b70*/  P2R R60, PR, RZ, 0x10 ;  /* 0x00000010ff3c7803 */ /* 0x001fe40000000000 */
[----:B---3--:R-:W-:Y:S01]  /*0b80*/  FSEL R66, R62, RZ, !P4 ;  /* 0x000000ff3e427208 */ /* 0x008fe20006000000 */
[----:B------:R-:W-:Y:S06]  /*0b90*/  @!P3 BRA `(.L_x_1363) ;  /* 0x0000000000e8b947 */ /* 0x000fec0003800000 */
        /* <DEDUP_REMOVED lines=9> */
[--C-:B------:R-:W-:Y:S02]  /*0c30*/  HADD2.F32 R106, -RZ, R92.reuse.H0_H0 ;  /* 0x2000005cff6a7230 */ /* 0x100fe40000004100 */
[----:B------:R-:W-:Y:S02]  /*0c40*/  HADD2.F32 R109, -RZ, R92.H1_H1 ;  /* 0x3000005cff6d7230 */ /* 0x000fe40000004100 */
[--C-:B------:R-:W-:Y:S02]  /*0c50*/  HADD2.F32 R108, -RZ, R93.reuse.H0_H0 ;  /* 0x2000005dff6c7230 */ /* 0x100fe40000004100 */
[----:B------:R-:W-:Y:S02]  /*0c60*/  HADD2.F32 R111, -RZ, R93.H1_H1 ;  /* 0x3000005dff6f7230 */ /* 0x000fe40000004100 */
[----:B0-----:R-:W-:-:S05]  /*0c70*/  @P3 IMAD.WIDE.U32 R64, R161, 0x8, R64 ;  /* 0x00000008a1403825 */ /* 0x001fca00078e0040 */
[----:B------:R0:W5:Y:S01]  /*0c80*/  @P3 LDG.E.64 R88, desc[UR8][R64.64] ;  /* 0x0000000840583981 */ /* 0x000162000c1e1b00 */
[----:B--2---:R-:W-:Y:S01]  /*0c90*/  HADD2.F32 R3, -RZ, R60.H0_H0 ;  /* 0x2000003cff037230 */ /* 0x004fe20000004100 */
[--C-:B------:R-:W-:Y:S02]  /*0ca0*/  SHF.R.U64 R60, R60, 0x10, R61.reuse ;  /* 0x000000103c3c7819 */ /* 0x100fe4000000123d */
[----:B------:R-:W-:Y:S02]  /*0cb0*/  SHF.R.U32.HI R70, RZ, 0x10, R61 ;  /* 0x00000010ff467819 */ /* 0x000fe4000001163d */
[----:B------:R-:W-:Y:S01]  /*0cc0*/  FADD.FTZ R3, -R66, R3 ;  /* 0x0000000342037221 */ /* 0x000fe20000010100 */
[----:B---3--:R-:W-:Y:S02]  /*0cd0*/  MOV R67, R62 ;  /* 0x0000003e00437202 */ /* 0x008fe40000000f00 */
[----:B------:R-:W-:Y:S02]  /*0ce0*/  SHF.R.U64 R69, R62, 0x10, R63 ;  /* 0x000000103e457819 */ /* 0x000fe4000000123f */
[----:B------:R-:W-:-:S02]  /*0cf0*/  MOV R68, R63 ;  /* 0x0000003f00447202 */ /* 0x000fc40000000f00 */
[----:B------:R-:W-:Y:S01]  /*0d00*/  SHF.R.U32.HI R62, RZ, 0x10, R63 ;  /* 0x00000010ff3e7819 */ /* 0x000fe2000001163f */
[----:B------:R-:W-:Y:S02]  /*0d10*/  HADD2.F32 R63, -RZ, R61.H0_H0 ;  /* 0x2000003dff3f7230 */ /* 0x000fe40000004100 */
[----:B------:R-:W-:Y:S02]  /*0d20*/  HADD2.F32 R61, -RZ, R60.H0_H0 ;  /* 0x2000003cff3d7230 */ /* 0x000fe40000004100 */
[----:B-----5:R-:W-:Y:S01]  /*0d30*/  FMUL.FTZ R3, R104, R3 ;  /* 0x0000000368037220 */ /* 0x020fe20000410000 */
[----:B------:R-:W-:Y:S02]  /*0d40*/  HADD2.F32 R67, -RZ, R67.H0_H0 ;  /* 0x20000043ff437230 */ /* 0x000fe40000004100 */
[----:B------:R-:W-:Y:S01]  /*0d50*/  FADD.FTZ R61, -R66, R61 ;  /* 0x0000003d423d7221 */ /* 0x000fe20000010100 */
[----:B------:R-:W-:Y:S02]  /*0d60*/  HADD2.F32 R60, -RZ, R69.H0_H0 ;  /* 0x20000045ff3c7230 */ /* 0x000fe40000004100 */
[-C--:B------:R-:W-:Y:S01]  /*0d70*/  FMUL.FTZ R106, R106, R67.reuse ;  /* 0x000000436a6a7220 */ /* 0x080fe20000410000 */
[----:B------:R-:W-:Y:S01]  /*0d80*/  FADD.FTZ R28, R28, R67 ;  /* 0x000000431c1c7221 */ /* 0x000fe20000010000 */
[----:B------:R-:W-:Y:S01]  /*0d90*/  FFMA.FTZ R56, R3, R67, R56 ;  /* 0x0000004303387223 */ /* 0x000fe20000010038 */
[----:B------:R-:W-:-:S02]  /*0da0*/  HADD2.F32 R67, -RZ, R70.H0_H0 ;  /* 0x20000046ff437230 */ /* 0x000fc40000004100 */
[----:B------:R-:W-:Y:S01]  /*0db0*/  FMUL.FTZ R110, R104, R61 ;  /* 0x0000003d686e7220 */ /* 0x000fe20000410000 */
[----:B------:R-:W-:Y:S01]  /*0dc0*/  FADD.FTZ R63, -R66, R63 ;  /* 0x0000003f423f7221 */ /* 0x000fe20000010100 */
[-C--:B------:R-:W-:Y:S01]  /*0dd0*/  FMUL.FTZ R109, R109, R60.reuse ;  /* 0x0000003c6d6d7220 */ /* 0x080fe20000410000 */
[----:B------:R-:W-:Y:S01]  /*0de0*/  FADD.FTZ R29, R29, R60 ;  /* 0x0000003c1d1d7221 */ /* 0x000fe20000010000 */
[----:B------:R-:W-:Y:S01]  /*0df0*/  FFMA.FTZ R57, R110, R60, R57 ;  /* 0x0000003c6e397223 */ /* 0x000fe20000010039 */
[----:B0-----:R-:W-:Y:S02]  /*0e00*/  HADD2.F32 R65, -RZ, R68.H0_H0 ;  /* 0x20000044ff417230 */ /* 0x001fe40000004100 */
[----:B------:R-:W-:Y:S01]  /*0e10*/  FADD.FTZ R67, -R66, R67 ;  /* 0x0000004342437221 */ /* 0x000fe20000010100 */
[----:B------:R-:W-:Y:S01]  /*0e20*/  FADD.FTZ R60, RZ, R106 ;  /* 0x0000006aff3c7221 */ /* 0x000fe20000010000 */
[----:B------:R-:W-:Y:S01]  /*0e30*/  FFMA.FTZ R61, R3, R106, RZ ;  /* 0x0000006a033d7223 */ /* 0x000fe200000100ff */
[----:B------:R-:W-:Y:S01]  /*0e40*/  FMUL.FTZ R107, R104, R63 ;  /* 0x0000003f686b7220 */ /* 0x000fe20000410000 */
[----:B------:R-:W-:-:S02]  /*0e50*/  HADD2.F32 R62, -RZ, R62.H0_H0 ;  /* 0x2000003eff3e7230 */ /* 0x000fc40000004100 */
[----:B------:R-:W-:Y:S01]  /*0e60*/  FMUL.FTZ R112, R104, R67 ;  /* 0x0000004368707220 */ /* 0x000fe20000410000 */
[----:B------:R-:W-:Y:S01]  /*0e70*/  FADD.FTZ R63, R60, R109 ;  /* 0x0000006d3c3f7221 */ /* 0x000fe20000010000 */
[----:B------:R-:W-:Y:S01]  /*0e80*/  FMUL.FTZ R108, R108, R65 ;  /* 0x000000416c6c7220 */ /* 0x000fe20000410000 */
[----:B------:R-:W-:Y:S01]  /*0e90*/  FFMA.FTZ R60, R110, R109, R61 ;  /* 0x0000006d6e3c7223 */ /* 0x000fe2000001003d */
[----:B------:R-:W-:Y:S01]  /*0ea0*/  FADD.FTZ R31, R31, R62 ;  /* 0x0000003e1f1f7221 */ /* 0x000fe20000010000 */
[-C--:B------:R-:W-:Y:S01]  /*0eb0*/  FFMA.FTZ R59, R112, R62.reuse, R59 ;  /* 0x0000003e703b7223 */ /* 0x080fe2000001003b */
[----:B------:R-:W-:Y:S01]  /*0ec0*/  FMUL.FTZ R111, R111, R62 ;  /* 0x0000003e6f6f7220 */ /* 0x000fe20000410000 */
[----:B------:R-:W-:Y:S01]  /*0ed0*/  FADD.FTZ R62, R63, R108 ;  /* 0x0000006c3f3e7221 */ /* 0x000fe20000010000 */
[C---:B------:R-:W-:Y:S01]  /*0ee0*/  FFMA.FTZ R61, R107.reuse, R108, R60 ;  /* 0x0000006c6b3d7223 */ /* 0x040fe2000001003c */
[----:B------:R-:W-:Y:S01]  /*0ef0*/  FADD.FTZ R30, R30, R65 ;  /* 0x000000411e1e7221 */ /* 0x000fe20000010000 */
[----:B------:R-:W-:Y:S01]  /*0f00*/  FFMA.FTZ R58, R107, R65, R58 ;  /* 0x000000416b3a7223 */ /* 0x000fe2000001003a */
[----:B------:R-:W-:Y:S01]  /*0f10*/  FADD.FTZ R67, R62, R111 ;  /* 0x0000006f3e437221 */ /* 0x000fe20000010000 */
[----:B------:R-:W-:Y:S01]  /*0f20*/  FFMA.FTZ R68, R112, R111, R61 ;  /* 0x0000006f70447223 */ /* 0x000fe2000001003d */
[----:B------:R-:W-:-:S07]  /*0f30*/  IADD3 R69, PT, PT, R161, 0x100, RZ ;  /* 0x00000100a1457810 */ /* 0x000fce0007ffe0ff */
.L_x_1363:
[----:B------:R-:W-:Y:S05]  /*0f40*/  BSYNC.RECONVERGENT B0 ;  /* 0x0000000000007941 */ /* 0x000fea0003800200 */
.L_x_1362:
        /* <DEDUP_REMOVED lines=13> */
[----:B------:R-:W-:Y:S02]  /*1020*/  HADD2.F32 R118, -RZ, R95.H0_H0 ;  /* 0x2000005fff767230 */ /* 0x000fe40000004100 */
[----:B0-----:R-:W-:-:S05]  /*1030*/  @P3 IMAD.WIDE.U32 R64, R69, 0x8, R64 ;  /* 0x0000000845403825 */ /* 0x001fca00078e0040 */
[----:B------:R0:W5:Y:S01]  /*1040*/  @P3 LDG.E.64 R86, desc[UR8][R64.64] ;  /* 0x0000000840563981 */ /* 0x000162000c1e1b00 */
[----:B------:R-:W-:Y:S01]  /*1050*/  HADD2.F32 R119, -RZ, R95.H1_H1 ;  /* 0x3000005fff777230 */ /* 0x000fe20000004100 */
[----:B------:R-:W-:Y:S02]  /*1060*/  IADD3 R69, PT, PT, R69, 0x100, RZ ;  /* 0x0000010045457810 */ /* 0x000fe40007ffe0ff */
[--C-:B--2---:R-:W-:Y:S02]  /*1070*/  SHF.R.U64 R75, R62, 0x10, R63.reuse ;  /* 0x000000103e4b7819 */ /* 0x104fe4000000123f */
[----:B------:R-:W-:Y:S02]  /*1080*/  MOV R72, R63 ;  /* 0x0000003f00487202 */ /* 0x000fe40000000f00 */
[----:B------:R-:W-:Y:S01]  /*1090*/  SHF.R.U32.HI R74, RZ, 0x10, R63 ;  /* 0x00000010ff4a7819 */ /* 0x000fe2000001163f */
[----:B---3--:R-:W-:Y:S01]  /*10a0*/  HADD2.F32 R63, -RZ, R60.H0_H0 ;  /* 0x2000003cff3f7230 */ /* 0x008fe20000004100 */
[----:B------:R-:W-:-:S04]  /*10b0*/  SHF.R.U64 R73, R60, 0x10, R61 ;  /* 0x000000103c497819 */ /* 0x000fc8000000123d */
[----:B------:R-:W-:Y:S01]  /*10c0*/  FADD.FTZ R63, -R66, R63 ;  /* 0x0000003f423f7221 */ /* 0x000fe20000010100 */
[----:B------:R-:W-:Y:S01]  /*10d0*/  MOV R70, R62 ;  /* 0x0000003e00467202 */ /* 0x000fe20000000f00 */
[----:B------:R-:W-:Y:S02]  /*10e0*/  HADD2.F32 R73, -RZ, R73.H0_H0 ;  /* 0x20000049ff497230 */ /* 0x000fe40000004100 */
[----:B-----5:R-:W-:Y:S01]  /*10f0*/  FMUL.FTZ R113, R104, R63 ;  /* 0x0000003f68717220 */ /* 0x020fe20000410000 */
[----:B------:R-:W-:Y:S01]  /*1100*/  HADD2.F32 R63, -RZ, R61.H0_H0 ;  /* 0x2000003dff3f7230 */ /* 0x000fe20000004100 */
[----:B0-----:R-:W-:Y:S01]  /*1110*/  SHF.R.U32.HI R65, RZ, 0x10, R61 ;  /* 0x00000010ff417819 */ /* 0x001fe2000001163d */
[----:B------:R-:W-:Y:S02]  /*1120*/  HADD2.F32 R71, -RZ, R70.H0_H0 ;  /* 0x20000046ff477230 */ /* 0x000fe40000004100 */
[C---:B------:R-:W-:Y:S01]  /*1130*/  FADD.FTZ R73, -R66.reuse, R73 ;  /* 0x0000004942497221 */ /* 0x040fe20000010100 */
[----:B------:R-:W-:Y:S01]  /*1140*/  FADD.FTZ R63, -R66, R63 ;  /* 0x0000003f423f7221 */ /* 0x000fe20000010100 */
[----:B------:R-:W-:-:S02]  /*1150*/  HADD2.F32 R60, -RZ, R75.H0_H0 ;  /* 0x2000004bff3c7230 */ /* 0x000fc40000004100 */
[----:B------:R-:W-:Y:S01]  /*1160*/  FMUL.FTZ R116, R104, R73 ;  /* 0x0000004968747220 */ /* 0x000fe20000410000 */
[----:B------:R-:W-:Y:S02]  /*1170*/  HADD2.F32 R61, -RZ, R72.H0_H0 ;  /* 0x20000048ff3d7230 */ /* 0x000fe40000004100 */
[----:B------:R-:W-:Y:S01]  /*1180*/  FMUL.FTZ R114, R114, R71 ;  /* 0x0000004772727220 */ /* 0x000fe20000410000 */
[----:B------:R-:W-:Y:S02]  /*1190*/  HADD2.F32 R65, -RZ, R65.H0_H0 ;  /* 0x20000041ff417230 */ /* 0x000fe40000004100 */
[----:B------:R-:W-:Y:S01]  /*11a0*/  FMUL.FTZ R117, R104, R63 ;  /* 0x0000003f68757220 */ /* 0x000fe20000410000 */
[----:B------:R-:W-:Y:S01]  /*11b0*/  FADD.FTZ R25, R25, R60 ;  /* 0x0000003c19197221 */ /* 0x000fe20000010000 */
[-C--:B------:R-:W-:Y:S01]  /*11c0*/  FFMA.FTZ R53, R116, R60.reuse, R53 ;  /* 0x0000003c74357223 */ /* 0x080fe20000010035 */
[----:B------:R-:W-:Y:S01]  /*11d0*/  FMUL.FTZ R115, R115, R60 ;  /* 0x0000003c73737220 */ /* 0x000fe20000410000 */
[----:B------:R-:W-:Y:S01]  /*11e0*/  FADD.FTZ R26, R26, R61 ;  /* 0x0000003d1a1a7221 */ /* 0x000fe20000010000 */
[-C--:B------:R-:W-:Y:S01]  /*11f0*/  FFMA.FTZ R54, R117, R61.reuse, R54 ;  /* 0x0000003d75367223 */ /* 0x080fe20000010036 */
[----:B------:R-:W-:Y:S01]  /*1200*/  FMUL.FTZ R118, R118, R61 ;  /* 0x0000003d76767220 */ /* 0x000fe20000410000 */
[----:B------:R-:W-:Y:S01]  /*1210*/  FADD.FTZ R65, -R66, R65 ;  /* 0x0000004142417221 */ /* 0x000fe20000010100 */
[----:B------:R-:W-:Y:S01]  /*1220*/  FADD.FTZ R60, R67, R114 ;  /* 0x00000072433c7221 */ /* 0x000fe20000010000 */
[----:B------:R-:W-:Y:S01]  /*1230*/  FFMA.FTZ R61, R113, R114, R68 ;  /* 0x00000072713d7223 */ /* 0x000fe20000010044 */
[----:B------:R-:W-:-:S02]  /*1240*/  HADD2.F32 R62, -RZ, R74.H0_H0 ;  /* 0x2000004aff3e7230 */ /* 0x000fc40000004100 */
[----:B------:R-:W-:Y:S01]  /*1250*/  FMUL.FTZ R120, R104, R65 ;  /* 0x0000004168787220 */ /* 0x000fe20000410000 */
[----:B------:R-:W-:Y:S01]  /*1260*/  FADD.FTZ R63, R60, R115 ;  /* 0x000000733c3f7221 */ /* 0x000fe20000010000 */
[----:B------:R-:W-:Y:S01]  /*1270*/  FFMA.FTZ R60, R116, R115, R61 ;  /* 0x00000073743c7223 */ /* 0x000fe2000001003d */
[----:B------:R-:W-:Y:S01]  /*1280*/  FADD.FTZ R27, R27, R62 ;  /* 0x0000003e1b1b7221 */ /* 0x000fe20000010000 */
[-C--:B------:R-:W-:Y:S01]  /*1290*/  FFMA.FTZ R55, R120, R62.reuse, R55 ;  /* 0x0000003e78377223 */ /* 0x080fe20000010037 */
[----:B------:R-:W-:Y:S01]  /*12a0*/  FMUL.FTZ R119, R119, R62 ;  /* 0x0000003e77777220 */ /* 0x000fe20000410000 */
[----:B------:R-:W-:Y:S01]  /*12b0*/  FADD.FTZ R62, R63, R118 ;  /* 0x000000763f3e7221 */ /* 0x000fe20000010000 */
[----:B------:R-:W-:Y:S01]  /*12c0*/  FFMA.FTZ R61, R117, R118, R60 ;  /* 0x00000076753d7223 */ /* 0x000fe2000001003c */
[----:B------:R-:W-:Y:S01]  /*12d0*/  FADD.FTZ R24, R24, R71 ;  /* 0x0000004718187221 */ /* 0x000fe20000010000 */
[----:B------:R-:W-:Y:S01]  /*12e0*/  FFMA.FTZ R52, R113, R71, R52 ;  /* 0x0000004771347223 */ /* 0x000fe20000010034 */
[----:B------:R-:W-:Y:S01]  /*12f0*/  FADD.FTZ R67, R62, R119 ;  /* 0x000000773e437221 */ /* 0x000fe20000010000 */
[----:B------:R-:W-:-:S07]  /*1300*/  FFMA.FTZ R68, R120, R119, R61 ;  /* 0x0000007778447223 */ /* 0x000fce000001003d */
.L_x_1365:
[----:B------:R-:W-:Y:S05]  /*1310*/  BSYNC.RECONVERGENT B0 ;  /* 0x0000000000007941 */ /* 0x000fea0003800200 */
.L_x_1364:
        /* <DEDUP_REMOVED lines=8> */
[----:B------:R-:W2:Y:S01]  /*13a0*/  LDG.E.64 R62, desc[UR8][R62.64] ;  /* 0x000000083e3e7981 */ /* 0x000ea2000c1e1b00 */
[----:B-1----:R-:W-:-:S06]  /*13b0*/  IMAD.WIDE.U32 R60, R69, 0x8, R60 ;  /* 0x00000008453c7825 */ /* 0x002fcc00078e003c */
[----:B------:R-:W3:Y:S01]  /*13c0*/  LDG.E.64 R60, desc[UR8][R60.64] ;  /* 0x000000083c3c7981 */ /* 0x000ee2000c1e1b00 */
[----:B0-----:R-:W-:-:S05]  /*13d0*/  @P3 IMAD.WIDE.U32 R64, R69, 0x8, R64 ;  /* 0x0000000845403825 */ /* 0x001fca00078e0040 */
[----:B------:R0:W5:Y:S01]  /*13e0*/  @P3 LDG.E.64 R84, desc[UR8][R64.64] ;  /* 0x0000000840543981 */ /* 0x000162000c1e1b00 */
[--C-:B------:R-:W-:Y:S02]  /*13f0*/  HADD2.F32 R122, -RZ, R96.reuse.H0_H0 ;  /* 0x20000060ff7a7230 */ /* 0x100fe40000004100 */
[----:B------:R-:W-:Y:S02]  /*1400*/  HADD2.F32 R123, -RZ, R96.H1_H1 ;  /* 0x30000060ff7b7230 */ /* 0x000fe40000004100 */
[--C-:B------:R-:W-:Y:S02]  /*1410*/  HADD2.F32 R126, -RZ, R97.reuse.H0_H0 ;  /* 0x20000061ff7e7230 */ /* 0x100fe40000004100 */
[----:B------:R-:W-:Y:S01]  /*1420*/  HADD2.F32 R127, -RZ, R97.H1_H1 ;  /* 0x30000061ff7f7230 */ /* 0x000fe20000004100 */
[----:B------:R-:W-:Y:S02]  /*1430*/  IADD3 R69, PT, PT, R69, 0x100, RZ ;  /* 0x0000010045457810 */ /* 0x000fe40007ffe0ff */
[----:B--2---:R-:W-:-:S02]  /*1440*/  SHF.R.U64 R73, R62, 0x10, R63 ;  /* 0x000000103e497819 */ /* 0x004fc4000000123f */
[----:B------:R-:W-:Y:S02]  /*1450*/  MOV R71, R63 ;  /* 0x0000003f00477202 */ /* 0x000fe40000000f00 */
[----:B------:R-:W-:Y:S01]  /*1460*/  SHF.R.U32.HI R72, RZ, 0x10, R63 ;  /* 0x00000010ff487819 */ /* 0x000fe2000001163f */
[----:B---3--:R-:W-:Y:S01]  /*1470*/  HADD2.F32 R63, -RZ, R60.H0_H0 ;  /* 0x2000003cff3f7230 */ /* 0x008fe20000004100 */
[----:B------:R-:W-:Y:S02]  /*1480*/  MOV R70, R62 ;  /* 0x0000003e00467202 */ /* 0x000fe40000000f00 */
[----:B------:R-:W-:Y:S02]  /*1490*/  SHF.R.U64 R60, R60, 0x10, R61 ;  /* 0x000000103c3c7819 */ /* 0x000fe4000000123d */
[----:B------:R-:W-:Y:S01]  /*14a0*/  FADD.FTZ R121, -R66, R63 ;  /* 0x0000003f42797221 */ /* 0x000fe20000010100 */
[----:B------:R-:W-:-:S03]  /*14b0*/  HADD2.F32 R63, -RZ, R70.H0_H0 ;  /* 0x20000046ff3f7230 */ /* 0x000fc60000004100 */
[----:B-----5:R-:W-:Y:S01]  /*14c0*/  FMUL.FTZ R121, R104, R121 ;  /* 0x0000007968797220 */ /* 0x020fe20000410000 */
[----:B------:R-:W-:Y:S02]  /*14d0*/  HADD2.F32 R75, -RZ, R60.H0_H0 ;  /* 0x2000003cff4b7230 */ /* 0x000fe40000004100 */
[----:B------:R-:W-:Y:S01]  /*14e0*/  FADD.FTZ R20, R20, R63 ;  /* 0x0000003f14147221 */ /* 0x000fe20000010000 */
[-C--:B------:R-:W-:Y:S01]  /*14f0*/  FMUL.FTZ R122, R122, R63.reuse ;  /* 0x0000003f7a7a7220 */ /* 0x080fe20000410000 */
[----:B------:R-:W-:Y:S01]  /*1500*/  FFMA.FTZ R48, R121, R63, R48 ;  /* 0x0000003f79307223 */ /* 0x000fe20000010030 */
[----:B------:R-:W-:Y:S01]  /*1510*/  HADD2.F32 R63, -RZ, R61.H0_H0 ;  /* 0x2000003dff3f7230 */ /* 0x000fe20000004100 */
[----:B------:R-:W-:Y:S01]  /*1520*/  SHF.R.U32.HI R61, RZ, 0x10, R61 ;  /* 0x00000010ff3d7819 */ /* 0x000fe2000001163d */
[C---:B------:R-:W-:Y:S01]  /*1530*/  FADD.FTZ R75, -R66.reuse, R75 ;  /* 0x0000004b424b7221 */ /* 0x040fe20000010100 */
[----:B------:R-:W-:Y:S02]  /*1540*/  HADD2.F32 R60, -RZ, R73.H0_H0 ;  /* 0x20000049ff3c7230 */ /* 0x000fe40000004100 */
[----:B------:R-:W-:Y:S01]  /*1550*/  FADD.FTZ R63, -R66, R63 ;  /* 0x0000003f423f7221 */ /* 0x000fe20000010100 */
[----:B------:R-:W-:-:S02]  /*1560*/  HADD2.F32 R61, -RZ, R61.H0_H0 ;  /* 0x2000003dff3d7230 */ /* 0x000fc40000004100 */
[C---:B------:R-:W-:Y:S01]  /*1570*/  FMUL.FTZ R124, R104.reuse, R75 ;  /* 0x0000004b687c7220 */ /* 0x040fe20000410000 */
[----:B------:R-:W-:Y:S01]  /*1580*/  FADD.FTZ R21, R21, R60 ;  /* 0x0000003c15157221 */ /* 0x000fe20000010000 */
[----:B------:R-:W-:Y:S01]  /*1590*/  FMUL.FTZ R125, R104, R63 ;  /* 0x0000003f687d7220 */ /* 0x000fe20000410000 */
[-C--:B------:R-:W-:Y:S01]  /*15a0*/  FMUL.FTZ R123, R123, R60.reuse ;  /* 0x0000003c7b7b7220 */ /* 0x080fe20000410000 */
[----:B------:R-:W-:Y:S01]  /*15b0*/  FFMA.FTZ R49, R124, R60, R49 ;  /* 0x0000003c7c317223 */ /* 0x000fe20000010031 */
[----:B------:R-:W-:Y:S01]  /*15c0*/  FADD.FTZ R63, -R66, R61 ;  /* 0x0000003d423f7221 */ /* 0x000fe20000010100 */
[----:B------:R-:W-:Y:S02]  /*15d0*/  HADD2.F32 R71, -RZ, R71.H0_H0 ;  /* 0x20000047ff477230 */ /* 0x000fe40000004100 */
[----:B------:R-:W-:Y:S01]  /*15e0*/  FADD.FTZ R60, R67, R122 ;  /* 0x0000007a433c7221 */ /* 0x000fe20000010000 */
[----:B------:R-:W-:Y:S01]  /*15f0*/  FFMA.FTZ R61, R121, R122, R68 ;  /* 0x0000007a793d7223 */ /* 0x000fe20000010044 */
        /* <DEDUP_REMOVED lines=13> */
[----:B0-----:R-:W-:-:S07]  /*16d0*/  FFMA.FTZ R68, R128, R127, R61 ;  /* 0x0000007f80447223 */ /* 0x001fce000001003d */
.L_x_1367:
[----:B------:R-:W-:Y:S05]  /*16e0*/  BSYNC.RECONVERGENT B0 ;  /* 0x0000000000007941 */ /* 0x000fea0003800200 */
.L_x_1366:
        /* <DEDUP_REMOVED lines=60> */
.L_x_1369:
[----:B------:R-:W-:Y:S05]  /*1ab0*/  BSYNC.RECONVERGENT B0 ;  /* 0x0000000000007941 */ /* 0x000fea0003800200 */
.L_x_1368:
        /* <DEDUP_REMOVED lines=14> */
[--C-:B------:R-:W-:Y:S02]  /*1ba0*/  HADD2.F32 R138, -RZ, R100.reuse.H0_H0 ;  /* 0x20000064ff8a7230 */ /* 0x100fe40000004100 */
[----:B------:R-:W-:Y:S02]  /*1bb0*/  HADD2.F32 R139, -RZ, R100.H1_H1 ;  /* 0x30000064ff8b7230 */ /* 0x000fe40000004100 */
[--C-:B------:R-:W-:Y:S02]  /*1bc0*/  HADD2.F32 R142, -RZ, R101.reuse.H0_H0 ;  /* 0x20000065ff8e7230 */ /* 0x100fe40000004100 */
[----:B------:R-:W-:Y:S01]  /*1bd0*/  HADD2.F32 R143, -RZ, R101.H1_H1 ;  /* 0x30000065ff8f7230 */ /* 0x000fe20000004100 */
[----:B------:R-:W-:Y:S02]  /*1be0*/  IADD3 R69, PT, PT, R69, 0x100, RZ ;  /* 0x0000010045457810 */ /* 0x000fe40007ffe0ff */
[----:B--2---:R-:W-:-:S02]  /*1bf0*/  MOV R70, R62 ;  /* 0x0000003e00467202 */ /* 0x004fc40000000f00 */
[--C-:B------:R-:W-:Y:S02]  /*1c00*/  SHF.R.U64 R73, R62, 0x10, R63.reuse ;  /* 0x000000103e497819 */ /* 0x100fe4000000123f */
[----:B------:R-:W-:Y:S02]  /*1c10*/  MOV R71, R63 ;  /* 0x0000003f00477202 */ /* 0x000fe40000000f00 */
[----:B------:R-:W-:Y:S02]  /*1c20*/  SHF.R.U32.HI R72, RZ, 0x10, R63 ;  /* 0x00000010ff487819 */ /* 0x000fe4000001163f */
[--C-:B0-----:R-:W-:Y:S01]  /*1c30*/  SHF.R.U64 R64, R60, 0x10, R61.reuse ;  /* 0x000000103c407819 */ /* 0x101fe2000000123d */
[----:B------:R-:W-:Y:S02]  /*1c40*/  HADD2.F32 R65, -RZ, R60.H0_H0 ;  /* 0x2000003cff417230 */ /* 0x000fe40000004100 */
[----:B------:R-:W-:Y:S02]  /*1c50*/  HADD2.F32 R63, -RZ, R61.H0_H0 ;  /* 0x2000003dff3f7230 */ /* 0x000fe40000004100 */
[----:B------:R-:W-:Y:S01]  /*1c60*/  HADD2.F32 R75, -RZ, R64.H0_H0 ;  /* 0x20000040ff4b7230 */ /* 0x000fe20000004100 */
[----:B------:R-:W-:Y:S01]  /*1c70*/  SHF.R.U32.HI R61, RZ, 0x10, R61 ;  /* 0x00000010ff3d7819 */ /* 0x000fe2000001163d */
[----:B------:R-:W-:Y:S01]  /*1c80*/  FADD.FTZ R137, -R66, R65 ;  /* 0x0000004142897221 */ /* 0x000fe20000010100 */
[----:B------:R-:W-:-:S02]  /*1c90*/  HADD2.F32 R65, -RZ, R70.H0_H0 ;  /* 0x20000046ff417230 */ /* 0x000fc40000004100 */
[C---:B------:R-:W-:Y:S01]  /*1ca0*/  FADD.FTZ R75, -R66.reuse, R75 ;  /* 0x0000004b424b7221 */ /* 0x040fe20000010100 */
[----:B------:R-:W-:Y:S02]  /*1cb0*/  HADD2.F32 R60, -RZ, R73.H0_H0 ;  /* 0x20000049ff3c7230 */ /* 0x000fe40000004100 */
[----:B------:R-:W-:Y:S01]  /*1cc0*/  FADD.FTZ R63, -R66, R63 ;  /* 0x0000003f423f7221 */ /* 0x000fe20000010100 */
[----:B------:R-:W-:Y:S02]  /*1cd0*/  HADD2.F32 R61, -RZ, R61.H0_H0 ;  /* 0x2000003dff3d7230 */ /* 0x000fe40000004100 */
[----:B-----5:R-:W-:Y:S01]  /*1ce0*/  FMUL.FTZ R140, R104, R75 ;  /* 0x0000004b688c7220 */ /* 0x020fe20000410000 */
[----:B------:R-:W-:Y:S01]  /*1cf0*/  FMUL.FTZ R138, R138, R65 ;  /* 0x000000418a8a7220 */ /* 0x000fe20000410000 */
[C---:B------:R-:W-:Y:S01]  /*1d00*/  FMUL.FTZ R137, R104.reuse, R137 ;  /* 0x0000008968897220 */ /* 0x040fe20000410000 */
[----:B------:R-:W-:Y:S01]  /*1d10*/  FMUL.FTZ R141, R104, R63 ;  /* 0x0000003f688d7220 */ /* 0x000fe20000410000 */
[----:B------:R-:W-:Y:S01]  /*1d20*/  FADD.FTZ R13, R13, R60 ;  /* 0x0000003c0d0d7221 */ /* 0x000fe20000010000 */
[-C--:B------:R-:W-:Y:S01]  /*1d30*/  FFMA.FTZ R41, R140, R60.reuse, R41 ;  /* 0x0000003c8c297223 */ /* 0x080fe20000010029 */
[----:B------:R-:W-:Y:S01]  /*1d40*/  FMUL.FTZ R139, R139, R60 ;  /* 0x0000003c8b8b7220 */ /* 0x000fe20000410000 */
[----:B------:R-:W-:Y:S01]  /*1d50*/  FADD.FTZ R63, -R66, R61 ;  /* 0x0000003d423f7221 */ /* 0x000fe20000010100 */
[----:B------:R-:W-:-:S02]  /*1d60*/  HADD2.F32 R71, -RZ, R71.H0_H0 ;  /* 0x20000047ff477230 */ /* 0x000fc40000004100 */
[----:B------:R-:W-:Y:S01]  /*1d70*/  FADD.FTZ R60, R67, R138 ;  /* 0x0000008a433c7221 */ /* 0x000fe20000010000 */
[----:B------:R-:W-:Y:S01]  /*1d80*/  FFMA.FTZ R61, R137, R138, R68 ;  /* 0x0000008a893d7223 */ /* 0x000fe20000010044 */
[----:B------:R-:W-:Y:S02]  /*1d90*/  HADD2.F32 R62, -RZ, R72.H0_H0 ;  /* 0x20000048ff3e7230 */ /* 0x000fe40000004100 */
        /* <DEDUP_REMOVED lines=15> */
.L_x_1371:
[----:B------:R-:W-:Y:S05]  /*1e90*/  BSYNC.RECONVERGENT B0 ;  /* 0x0000000000007941 */ /* 0x000fea0003800200 */
.L_x_1370:
        /* <DEDUP_REMOVED lines=61> */
.L_x_1373:
[----:B------:R-:W-:Y:S05]  /*2270*/  BSYNC.RECONVERGENT B0 ;  /* 0x0000000000007941 */ /* 0x000fea0003800200 */
.L_x_1372:
        /* <DEDUP_REMOVED lines=14> */
[--C-:B------:R-:W-:Y:S02]  /*2360*/  HADD2.F32 R154, -RZ, R163.reuse.H0_H0 ;  /* 0x200000a3ff9a7230 */ /* 0x100fe40000004100 */
[----:B------:R-:W-:Y:S02]  /*2370*/  HADD2.F32 R155, -RZ, R163.H1_H1 ;  /* 0x300000a3ff9b7230 */ /* 0x000fe40000004100 */
[--C-:B------:R-:W-:Y:S02]  /*2380*/  HADD2.F32 R158, -RZ, R164.reuse.H0_H0 ;  /* 0x200000a4ff9e7230 */ /* 0x100fe40000004100 */
[----:B------:R-:W-:Y:S01]  /*2390*/  HADD2.F32 R159, -RZ, R164.H1_H1 ;  /* 0x300000a4ff9f7230 */ /* 0x000fe20000004100 */
[----:B---3--:R-:W-:Y:S01]  /*23a0*/  SHF.R.U64 R71, R60, 0x10, R61 ;  /* 0x000000103c477819 */ /* 0x008fe2000000123d */
[----:B------:R-:W-:Y:S02]  /*23b0*/  HADD2.F32 R73, -RZ, R61.H0_H0 ;  /* 0x2000003dff497230 */ /* 0x000fe40000004100 */
[----:B0-----:R-:W-:-:S02]  /*23c0*/  HADD2.F32 R65, -RZ, R60.H0_H0 ;  /* 0x2000003cff417230 */ /* 0x001fc40000004100 */
[----:B------:R-:W-:Y:S01]  /*23d0*/  HADD2.F32 R71, -RZ, R71.H0_H0 ;  /* 0x20000047ff477230 */ /* 0x000fe20000004100 */
[----:B----4-:R-:W-:Y:S02]  /*23e0*/  MOV R69, R62 ;  /* 0x0000003e00457202 */ /* 0x010fe40000000f00 */
[----:B------:R-:W-:Y:S02]  /*23f0*/  SHF.R.U64 R74, R62, 0x10, R63 ;  /* 0x000000103e4a7819 */ /* 0x000fe4000000123f */
[C---:B------:R-:W-:Y:S01]  /*2400*/  FADD.FTZ R71, -R66.reuse, R71 ;  /* 0x0000004742477221 */ /* 0x040fe20000010100 */
[----:B------:R-:W-:Y:S01]  /*2410*/  MOV R70, R63 ;  /* 0x0000003f00467202 */ /* 0x000fe20000000f00 */
[----:B------:R-:W-:Y:S02]  /*2420*/  HADD2.F32 R69, -RZ, R69.H0_H0 ;  /* 0x20000045ff457230 */ /* 0x000fe40000004100 */
[C---:B------:R-:W-:Y:S01]  /*2430*/  FADD.FTZ R73, -R66.reuse, R73 ;  /* 0x0000004942497221 */ /* 0x040fe20000010100 */
[----:B------:R-:W-:Y:S01]  /*2440*/  SHF.R.U32.HI R64, RZ, 0x10, R61 ;  /* 0x00000010ff407819 */ /* 0x000fe2000001163d */
[----:B------:R-:W-:Y:S01]  /*2450*/  FADD.FTZ R65, -R66, R65 ;  /* 0x0000004142417221 */ /* 0x000fe20000010100 */
[----:B------:R-:W-:-:S02]  /*2460*/  HADD2.F32 R60, -RZ, R74.H0_H0 ;  /* 0x2000004aff3c7230 */ /* 0x000fc40000004100 */
[----:B-----5:R-:W-:Y:S01]  /*2470*/  FMUL.FTZ R156, R104, R71 ;  /* 0x00000047689c7220 */ /* 0x020fe20000410000 */
[----:B------:R-:W-:Y:S02]  /*2480*/  HADD2.F32 R61, -RZ, R70.H0_H0 ;  /* 0x20000046ff3d7230 */ /* 0x000fe40000004100 */
[----:B------:R-:W-:Y:S01]  /*2490*/  FMUL.FTZ R154, R154, R69 ;  /* 0x000000459a9a7220 */ /* 0x000fe20000410000 */
[C---:B------:R-:W-:Y:S01]  /*24a0*/  FMUL.FTZ R157, R104.reuse, R73 ;  /* 0x00000049689d7220 */ /* 0x040fe20000410000 */
[----:B------:R-:W-:Y:S01]  /*24b0*/  SHF.R.U32.HI R72, RZ, 0x10, R63 ;  /* 0x00000010ff487819 */ /* 0x000fe2000001163f */
[----:B------:R-:W-:Y:S01]  /*24c0*/  FMUL.FTZ R153, R104, R65 ;  /* 0x0000004168997220 */ /* 0x000fe20000410000 */
[----:B------:R-:W-:Y:S02]  /*24d0*/  HADD2.F32 R63, -RZ, R64.H0_H0 ;  /* 0x20000040ff3f7230 */ /* 0x000fe40000004100 */
[----:B------:R-:W-:Y:S01]  /*24e0*/  FADD.FTZ R5, R5, R60 ;  /* 0x0000003c05057221 */ /* 0x000fe20000010000 */
[-C--:B------:R-:W-:Y:S01]  /*24f0*/  FFMA.FTZ R33, R156, R60.reuse, R33 ;  /* 0x0000003c9c217223 */ /* 0x080fe20000010021 */
[----:B------:R-:W-:Y:S01]  /*2500*/  FMUL.FTZ R155, R155, R60 ;  /* 0x0000003c9b9b7220 */ /* 0x000fe20000410000 */
[----:B------:R-:W-:Y:S01]  /*2510*/  FADD.FTZ R6, R6, R61 ;  /* 0x0000003d06067221 */ /* 0x000fe20000010000 */
[-C--:B------:R-:W-:Y:S01]  /*2520*/  FFMA.FTZ R34, R157, R61.reuse, R34 ;  /* 0x0000003d9d227223 */ /* 0x080fe20000010022 */
[----:B------:R-:W-:Y:S01]  /*2530*/  FMUL.FTZ R158, R158, R61 ;  /* 0x0000003d9e9e7220 */ /* 0x000fe20000410000 */
[----:B------:R-:W-:Y:S01]  /*2540*/  FADD.FTZ R60, R67, R154 ;  /* 0x0000009a433c7221 */ /* 0x000fe20000010000 */
[----:B------:R-:W-:Y:S01]  /*2550*/  FFMA.FTZ R61, R153, R154, R68 ;  /* 0x0000009a993d7223 */ /* 0x000fe20000010044 */
[----:B------:R-:W-:Y:S01]  /*2560*/  FADD.FTZ R75, -R66, R63 ;  /* 0x0000003f424b7221 */ /* 0x000fe20000010100 */
[----:B------:R-:W-:-:S02]  /*2570*/  HADD2.F32 R64, -RZ, R72.H0_H0 ;  /* 0x20000048ff407230 */ /* 0x000fc40000004100 */
        /* <DEDUP_REMOVED lines=12> */
.L_x_1375:
[----:B------:R-:W-:Y:S05]  /*2640*/  BSYNC.RECONVERGENT B0 ;  /* 0x0000000000007941 */ /* 0x000fea0003800200 */
.L_x_1374:
        /* <DEDUP_REMOVED lines=31> */
.L_x_1377:
[----:B------:R-:W-:Y:S05]  /*2840*/  BSYNC.RECONVERGENT B0 ;  /* 0x0000000000007941 */ /* 0x000fea0003800200 */
.L_x_1376:
        /* <DEDUP_REMOVED lines=19> */
[----:B------:R-:W-:-:S09]  /*2980*/  @!UP1 UIADD3 UR6, UPT, UPT, UR4, 0x7030, URZ ;  /* 0x0000703004069890 */ /* 0x000fd2000fffe0ff */
[----:B------:R-:W-:Y:S01]  /*2990*/  LDS.128 R72, [UR6] ;  /* 0x00000006ff487984 */ /* 0x000fe20008000c00 */
[----:B0-----:R-:W-:-:S04]  /*29a0*/  FADD.FTZ R69, RZ, R60 ;  /* 0x0000003cff457221 */ /* 0x001fc80000010000 */
[----:B------:R-:W-:Y:S01]  /*29b0*/  FADD.FTZ R69, R62, R69 ;  /* 0x000000453e457221 */ /* 0x000fe20000010000 */
[----:B------:R-:W-:Y:S01]  /*29c0*/  FADD.FTZ R62, RZ, R61 ;  /* 0x0000003dff3e7221 */ /* 0x000fe20000010000 */
[----:B------:R-:W-:Y:S02]  /*29d0*/  HFMA2 R61, -RZ, RZ, 1.875, 0 ;  /* 0x3f800000ff3d7431 */ /* 0x000fe400000001ff */
[----:B-----5:R-:W-:Y:S02]  /*29e0*/  @P6 HADD2.F32 R61, -RZ, R165.H0_H0 ;  /* 0x200000a5ff3d6230 */ /* 0x020fe40000004100 */
[----:B-1----:R-:W-:Y:S01]  /*29f0*/  FADD.FTZ R69, R69, R64 ;  /* 0x0000004045457221 */ /* 0x002fe20000010000 */
[----:B------:R-:W-:-:S03]  /*2a00*/  FADD.FTZ R62, R63, R62 ;  /* 0x0000003e3f3e7221 */ /* 0x000fc60000010000 */
[----:B------:R-:W-:Y:S01]  /*2a10*/  FADD.FTZ R167, R66, R69 ;  /* 0x0000004542a77221 */ /* 0x000fe20000010000 */
[----:B------:R-:W-:Y:S01]  /*2a20*/  FADD.FTZ R62, R62, R65 ;  /* 0x000000413e3e7221 */ /* 0x000fe20000010000 */
[----:B------:R-:W0:Y:S03]  /*2a30*/  LDS.128 R68, [UR5] ;  /* 0x00000005ff447984 */ /* 0x000e260008000c00 */
[----:B------:R-:W-:Y:S01]  /*2a40*/  FADD.FTZ R62, R67, R62 ;  /* 0x0000003e433e7221 */ /* 0x000fe20000010000 */
[----:B0-----:R-:W-:-:S03]  /*2a50*/  FADD.FTZ R167, R167, R68 ;  /* 0x00000044a7a77221 */ /* 0x001fc60000010000 */
[----:B------:R-:W-:Y:S01]  /*2a60*/  FADD.FTZ R62, R62, R69 ;  /* 0x000000453e3e7221 */ /* 0x000fe20000010000 */
[----:B------:R-:W-:-:S03]  /*2a70*/  FADD.FTZ R167, R70, R167 ;  /* 0x000000a746a77221 */ /* 0x000fc60000010000 */
[----:B------:R-:W-:Y:S01]  /*2a80*/  FADD.FTZ R62, R71, R62 ;  /* 0x0000003e473e7221 */ /* 0x000fe20000010000 */
[----:B------:R-:W-:-:S03]  /*2a90*/  FADD.FTZ R167, R167, R72 ;  /* 0x00000048a7a77221 */ /* 0x000fc60000010000 */
[----:B------:R-:W-:Y:S01]  /*2aa0*/  FADD.FTZ R62, R62, R73 ;  /* 0x000000493e3e7221 */ /* 0x000fe20000010000 */
[----:B------:R-:W-:-:S03]  /*2ab0*/  FADD.FTZ R74, R74, R167 ;  /* 0x000000a74a4a7221 */ /* 0x000fc60000010000 */
[----:B------:R-:W-:Y:S01]  /*2ac0*/  FADD.FTZ R62, R75, R62 ;  /* 0x0000003e4b3e7221 */ /* 0x000fe20000010000 */
[----:B------:R-:W-:-:S03]  /*2ad0*/  FMUL.FTZ R60, R74, UR12 ;  /* 0x0000000c4a3c7c20 */ /* 0x000fc60008410000 */
[----:B------:R-:W-:Y:S02]  /*2ae0*/  FMUL.FTZ R63, R62, UR12 ;  /* 0x0000000c3e3f7c20 */ /* 0x000fe40008410000 */
        /* <DEDUP_REMOVED lines=11> */
[----:B------:R-:W-:-:S04]  /*2ba0*/  FADD.FTZ R65, R108, -R65 ;  /* 0x800000416c417221 */ /* 0x000fc80000010000 */
[----:B------:R-:W-:Y:S01]  /*2bb0*/  FMUL.FTZ R62, R104, R65 ;  /* 0x00000041683e7220 */ /* 0x000fe20000410000 */
[----:B------:R-:W-:-:S03]  /*2bc0*/  FADD.FTZ R65, R111, -R64 ;  /* 0x800000406f417221 */ /* 0x000fc60000010000 */
[----:B------:R-:W-:Y:S01]  /*2bd0*/  FMUL.FTZ R64, R62, R61 ;  /* 0x0000003d3e407220 */ /* 0x000fe20000410000 */
[----:B------:R-:W-:Y:S01]  /*2be0*/  FFMA.FTZ R62, R110, R63, R60 ;  /* 0x0000003f6e3e7223 */ /* 0x000fe2000001003c */
[----:B------:R-:W-:Y:S02]  /*2bf0*/  FMUL.FTZ R66, R104, R65 ;  /* 0x0000004168427220 */ /* 0x000fe40000410000 */
[----:B------:R0:W-:Y:S01]  /*2c00*/  F2F.F16.F32 R67, R64 ;  /* 0x0000004000437304 */ /* 0x0001e20000200800 */
[----:B------:R-:W-:Y:S01]  /*2c10*/  FADD.FTZ R65, R109, -R62 ;  /* 0x8000003e6d417221 */ /* 0x000fe20000010000 */
[----:B------:R-:W-:-:S03]  /*2c20*/  FMUL.FTZ R70, R66, R61 ;  /* 0x0000003d42467220 */ /* 0x000fc60000410000 */
[----:B------:R-:W-:Y:S01]  /*2c30*/  FMUL.FTZ R62, R104, R65 ;  /* 0x00000041683e7220 */ /* 0x000fe20000410000 */
[----:B------:R-:W-:Y:S02]  /*2c40*/  FFMA.FTZ R65, R3, R63, R60 ;  /* 0x0000003f03417223 */ /* 0x000fe4000001003c */
[----:B------:R-:W1:Y:S01]  /*2c50*/  F2F.F16.F32 R70, R70 ;  /* 0x0000004600467304 */ /* 0x000e620000200800 */
[----:B------:R-:W-:Y:S01]  /*2c60*/  FMUL.FTZ R68, R62, R61 ;  /* 0x0000003d3e447220 */ /* 0x000fe20000410000 */
[----:B------:R-:W-:-:S04]  /*2c70*/  FADD.FTZ R65, R106, -R65 ;  /* 0x800000416a417221 */ /* 0x000fc80000010000 */
[----:B------:R-:W-:Y:S02]  /*2c80*/  FMUL.FTZ R62, R104, R65 ;  /* 0x00000041683e7220 */ /* 0x000fe40000410000 */
[----:B0-----:R-:W0:Y:S01]  /*2c90*/  LDC.64 R64, c[0x0][0x468] ;  /* 0x00011a00ff407b82 */ /* 0x001e220000000a00 */
[----:B------:R-:W2:Y:S01]  /*2ca0*/  F2F.F16.F32 R66, R68 ;  /* 0x0000004400427304 */ /* 0x000ea20000200800 */
[----:B------:R-:W-:Y:S01]  /*2cb0*/  FMUL.FTZ R62, R62, R61 ;  /* 0x0000003d3e3e7220 */ /* 0x000fe20000410000 */
[----:B-1----:R-:W-:-:S06]  /*2cc0*/  PRMT R71, R67, 0x5410, R70 ;  /* 0x0000541043477816 */ /* 0x002fcc0000000046 */
[----:B------:R-:W1:Y:S01]  /*2cd0*/  F2F.F16.F32 R69, R62 ;  /* 0x0000003e00457304 */ /* 0x000e620000200800 */
[----:B--2---:R-:W-:-:S05]  /*2ce0*/  IMAD.WIDE.U32 R66, R66, 0x10000, RZ ;  /* 0x0001000042427825 */ /* 0x004fca00078e00ff */
[----:B------:R-:W-:Y:S02]  /*2cf0*/  LOP3.LUT R67, R71, R67, RZ, 0xfc, !PT ;  /* 0x0000004347437212 */ /* 0x000fe400078efcff */
[----:B-1----:R-:W-:Y:S01]  /*2d00*/  LOP3.LUT R66, R66, R69, RZ, 0xfc, !PT ;  /* 0x0000004542427212 */ /* 0x002fe200078efcff */
[C---:B0-----:R-:W-:Y:S01]  /*2d10*/  IMAD.WIDE.U32 R64, R161.reuse, 0x8, R64 ;  /* 0x00000008a1407825 */ /* 0x041fe200078e0040 */
[----:B------:R-:W-:-:S04]  /*2d20*/  IADD3 R161, PT, PT, R161, 0x100, RZ ;  /* 0x00000100a1a17810 */ /* 0x000fc80007ffe0ff */
[----:B------:R0:W-:Y:S03]  /*2d30*/  STG.E.64 desc[UR8][R64.64], R66 ;  /* 0x0000004240007986 */ /* 0x0001e6000c101b08 */
.L_x_1382:
[----:B------:R-:W-:Y:S05]  /*2d40*/  BSYNC.RECONVERGENT B1 ;  /* 0x0000000000017941 */ /* 0x000fea0003800200 */
.L_x_1381:
[----:B------:R-:W-:Y:S04]  /*2d50*/  BSSY.RECONVERGENT B1, `(.L_x_1383) ;  /* 0x000001e000017945 */ /* 0x000fe80003800200 */
[----:B------:R-:W-:Y:S05]  /*2d60*/  @!P0 BRA `(.L_x_1384) ;  /* 0x0000000000708947 */ /* 0x000fea0003800000 */
[-CC-:B0-----:R-:W-:Y:S01]  /*2d70*/  FFMA.FTZ R65, R117, R63.reuse, R60.reuse ;  /* 0x0000003f75417223 */ /* 0x181fe2000001003c */
        /* <DEDUP_REMOVED lines=27> */
.L_x_1384:
[----:B------:R-:W-:Y:S05]  /*2f30*/  BSYNC.RECONVERGENT B1 ;  /* 0x0000000000017941 */ /* 0x000fea0003800200 */
.L_x_1383:
[----:B------:R-:W-:Y:S04]  /*2f40*/  BSSY.RECONVERGENT B1, `(.L_x_1385) ;  /* 0x000001e000017945 */ /* 0x000fe80003800200 */
[----:B------:R-:W-:Y:S05]  /*2f50*/  @!P1 BRA `(.L_x_1386) ;  /* 0x0000000000709947 */ /* 0x000fea0003800000 */
[-CC-:B01----:R-:W-:Y:S01]  /*2f60*/  FFMA.FTZ R65, R125, R63.reuse, R60.reuse ;  /* 0x0000003f7d417223 */ /* 0x183fe2000001003c */
        /* <DEDUP_REMOVED lines=27> */
.L_x_1386:
[----:B------:R-:W-:Y:S05]  /*3120*/  BSYNC.RECONVERGENT B1 ;  /* 0x0000000000017941 */ /* 0x000fea0003800200 */
.L_x_1385:
[----:B------:R-:W-:Y:S04]  /*3130*/  BSSY.RECONVERGENT B1, `(.L_x_1387) ;  /* 0x000001e000017945 */ /* 0x000fe80003800200 */
[----:B------:R-:W-:Y:S05]  /*3140*/  @!P2 BRA `(.L_x_1388) ;  /* 0x000000000070a947 */ /* 0x000fea0003800000 */
[-CC-:B012---:R-:W-:Y:S01]  /*3150*/  FFMA.FTZ R65, R133, R63.reuse, R60.reuse ;  /* 0x0000003f85417223 */ /* 0x187fe2000001003c */
        /* <DEDUP_REMOVED lines=27> */
.L_x_1388:
[----:B------:R-:W-:Y:S05]  /*3310*/  BSYNC.RECONVERGENT B1 ;  /* 0x0000000000017941 */ /* 0x000fea0003800200 */
.L_x_1387:
[----:B------:R-:W-:Y:S04]  /*3320*/  BSSY.RECONVERGENT B1, `(.L_x_1389) ;  /* 0x000001e000017945 */ /* 0x000fe80003800200 */
[----:B------:R-:W-:Y:S05]  /*3330*/  @!P3 BRA `(.L_x_1390) ;  /* 0x000000000070b947 */ /* 0x000fea0003800000 */
[-CC-:B0123--:R-:W-:Y:S01]  /*3340*/  FFMA.FTZ R65, R141, R63.reuse, R60.reuse ;  /* 0x0000003f8d417223 */ /* 0x18ffe2000001003c */
        /* <DEDUP_REMOVED lines=27> */
.L_x_1390:
[----:B------:R-:W-:Y:S05]  /*3500*/  BSYNC.RECONVERGENT B1 ;  /* 0x0000000000017941 */ /* 0x000fea0003800200 */
.L_x_1389:
[----:B------:R-:W-:Y:S04]  /*3510*/  BSSY.RECONVERGENT B1, `(.L_x_1391) ;  /* 0x000001e000017945 */ /* 0x000fe80003800200 */
[----:B------:R-:W-:Y:S05]  /*3520*/  @!P4 BRA `(.L_x_1392) ;  /* 0x000000000070c947 */ /* 0x000fea0003800000 */
[-CC-:B01234-:R-:W-:Y:S01]  /*3530*/  FFMA.FTZ R65, R149, R63.reuse, R60.reuse ;  /* 0x0000003f95417223 */ /* 0x19ffe2000001003c */
        /* <DEDUP_REMOVED lines=27> */
.L_x_1392:
[----:B------:R-:W-:Y:S05]  /*36f0*/  BSYNC.RECONVERGENT B1 ;  /* 0x0000000000017941 */ /* 0x000fea0003800200 */
.L_x_1391:
[----:B------:R-:W-:Y:S05]  /*3700*/  @!P5 BRA `(.L_x_1393) ;  /* 0x0000003800c0d947 */ /* 0x000fea0003800000 */
[-CC-:B------:R-:W-:Y:S01]  /*3710*/  FFMA.FTZ R62, R160, R63.reuse, R60.reuse ;  /* 0x0000003fa03e7223 */ /* 0x180fe2000001003c */
[-CC-:B01234-:R-:W-:Y:S01]  /*3720*/  FFMA.FTZ R67, R157, R63.reuse, R60.reuse ;  /* 0x0000003f9d437223 */ /* 0x19ffe2000001003c */
[-CC-:B------:R-:W-:Y:S01]  /*3730*/  FFMA.FTZ R65, R153, R63.reuse, R60.reuse ;  /* 0x0000003f99417223 */ /* 0x180fe2000001003c */
[----:B------:R-:W-:Y:S01]  /*3740*/  FFMA.FTZ R60, R156, R63, R60 ;  /* 0x0000003f9c3c7223 */ /* 0x000fe2000001003c */
[----:B------:R-:W-:Y:S01]  /*3750*/  FADD.FTZ R69, R159, -R62 ;  /* 0x8000003e9f457221 */ /* 0x000fe20000010000 */
[----:B------:R-:W-:Y:S01]  /*3760*/  FADD.FTZ R67, R158, -R67 ;  /* 0x800000439e437221 */ /* 0x000fe20000010000 */
[----:B------:R-:W-:Y:S01]  /*3770*/  FADD.FTZ R65, R154, -R65 ;  /* 0x800000419a417221 */ /* 0x000fe20000010000 */
[----:B------:R-:W-:Y:S01]  /*3780*/  FADD.FTZ R63, R155, -R60 ;  /* 0x8000003c9b3f7221 */ /* 0x000fe20000010000 */
[----:B------:R-:W-:-:S03]  /*3790*/  FMUL.FTZ R62, R104, R69 ;  /* 0x00000045683e7220 */ /* 0x000fc60000410000 */
[----:B------:R-:W-:Y:S01]  /*37a0*/  FMUL.FTZ R60, R104, R63 ;  /* 0x0000003f683c7220 */ /* 0x000fe20000410000 */
[----:B------:R-:W-:Y:S01]  /*37b0*/  FMUL.FTZ R68, R62, R61 ;  /* 0x0000003d3e447220 */ /* 0x000fe20000410000 */
[C---:B------:R-:W-:Y:S01]  /*37c0*/  FMUL.FTZ R62, R104.reuse, R67 ;  /* 0x00000043683e7220 */ /* 0x040fe20000410000 */
[----:B------:R-:W-:Y:S01]  /*37d0*/  FMUL.FTZ R104, R104, R65 ;  /* 0x0000004168687220 */ /* 0x000fe20000410000 */
[-C--:B------:R-:W-:Y:S01]  /*37e0*/  FMUL.FTZ R64, R60, R61.reuse ;  /* 0x0000003d3c407220 */ /* 0x080fe20000410000 */
[----:B------:R-:W-:Y:S01]  /*37f0*/  F2F.F16.F32 R67, R68 ;  /* 0x0000004400437304 */ /* 0x000fe20000200800 */
[-C--:B------:R-:W-:Y:S01]  /*3800*/  FMUL.FTZ R66, R62, R61.reuse ;  /* 0x0000003d3e427220 */ /* 0x080fe20000410000 */
[----:B------:R-:W-:Y:S02]  /*3810*/  FMUL.FTZ R104, R104, R61 ;  /* 0x0000003d68687220 */ /* 0x000fe40000410000 */
[----:B------:R-:W0:Y:S04]  /*3820*/  LDC.64 R60, c[0x0][0x468] ;  /* 0x00011a00ff3c7b82 */ /* 0x000e280000000a00 */
[----:B------:R-:W1:Y:S08]  /*3830*/  F2F.F16.F32 R62, R64 ;  /* 0x00000040003e7304 */ /* 0x000e700000200800 */
[----:B------:R-:W2:Y:S01]  /*3840*/  F2F.F16.F32 R66, R66 ;  /* 0x0000004200427304 */ /* 0x000ea20000200800 */
[----:B-1----:R-:W-:-:S07]  /*3850*/  IMAD.WIDE.U32 R62, R62, 0x10000, RZ ;  /* 0x000100003e3e7825 */ /* 0x002fce00078e00ff */
[----:B------:R-:W1:Y:S01]  /*3860*/  F2F.F16.F32 R65, R104 ;  /* 0x0000006800417304 */ /* 0x000e620000200800 */
[----:B0-----:R-:W-:Y:S01]  /*3870*/  IMAD.WIDE.U32 R60, R161, 0x8, R60 ;  /* 0x00000008a13c7825 */ /* 0x001fe200078e003c */
[----:B--2---:R-:W-:-:S04]  /*3880*/  PRMT R67, R66, 0x5410, R67 ;  /* 0x0000541042437816 */ /* 0x004fc80000000043 */
[----:B------:R-:W-:Y:S02]  /*3890*/  LOP3.LUT R63, R67, R63, RZ, 0xfc, !PT ;  /* 0x0000003f433f7212 */ /* 0x000fe400078efcff */
[----:B-1----:R-:W-:-:S05]  /*38a0*/  LOP3.LUT R62, R62, R65, RZ, 0xfc, !PT ;  /* 0x000000413e3e7212 */ /* 0x002fca00078efcff */
[----:B------:R0:W-:Y:S01]  /*38b0*/  STG.E.64 desc[UR8][R60.64], R62 ;  /* 0x0000003e3c007986 */ /* 0x0001e2000c101b08 */
[----:B------:R-:W-:Y:S05]  /*38c0*/  BRA `(.L_x_1393) ;  /* 0x0000003800507947 */ /* 0x000fea0003800000 */
.L_x_1380:
[----:B------:R-:W-:Y:S01]  /*38d0*/  ISETP.GT.U32.AND P6, PT, R90, 0xff, PT ;  /* 0x000000ff5a00780c */ /* 0x000fe20003fc4070 */
[----:B------:R-:W-:-:S12]  /*38e0*/  BSSY.RECONVERGENT B1, `(.L_x_1394) ;  /* 0x0000029000017945 */ /* 0x000fd80003800200 */
[----:B------:R-:W-:Y:S05]  /*38f0*/  @!P6 BRA `(.L_x_1395) ;  /* 0x00000000009ce947 */ /* 0x000fea0003800000 */
[-CC-:B------:R-:W-:Y:S01]  /*3900*/  FFMA.FTZ R65, R107, R63.reuse, R60.reuse ;  /* 0x0000003f6b417223 */ /* 0x180fe2000001003c */
[-CC-:B------:R-:W-:Y:S01]  /*3910*/  FFMA.FTZ R62, R112, R63.reuse, R60.reuse ;  /* 0x0000003f703e7223 */ /* 0x180fe2000001003c */
[----:B------:R-:W-:Y:S02]  /*3920*/  FFMA.FTZ R64, R110, R63, R60 ;  /* 0x0000003f6e407223 */ /* 0x000fe4000001003c */
[----:B------:R-:W-:-:S04]  /*3930*/  FADD.FTZ R65, R108, -R65 ;  /* 0x800000416c417221 */ /* 0x000fc80000010000 */
[----:B------:R-:W-:Y:S01]  /*3940*/  FMUL.FTZ R74, R104, R65 ;  /* 0x00000041684a7220 */ /* 0x000fe20000410000 */
[----:B------:R-:W-:-:S03]  /*3950*/  FADD.FTZ R65, R111, -R62 ;  /* 0x8000003e6f417221 */ /* 0x000fc60000010000 */
[----:B------:R0:W-:Y:S01]  /*3960*/  F2F.F16.F32 R62, R74 ;  /* 0x0000004a003e7304 */ /* 0x0001e20000200800 */
[----:B------:R-:W-:Y:S01]  /*3970*/  FMUL.FTZ R166, R104, R65 ;  /* 0x0000004168a67220 */ /* 0x000fe20000410000 */
[----:B------:R-:W-:-:S04]  /*3980*/  FADD.FTZ R65, R109, -R64 ;  /* 0x800000406d417221 */ /* 0x000fc80000010000 */
[----:B------:R-:W-:Y:S01]  /*3990*/  FMUL.FTZ R72, R104, R65 ;  /* 0x0000004168487220 */ /* 0x000fe20000410000 */
[----:B------:R-:W-:Y:S01]  /*39a0*/  FFMA.FTZ R65, R3, R63, R60 ;  /* 0x0000003f03417223 */ /* 0x000fe2000001003c */
[----:B------:R1:W2:Y:S01]  /*39b0*/  F2F.F16.F32 R67, R166 ;  /* 0x000000a600437304 */ /* 0x0002a20000200800 */
[----:B0-----:R-:W-:Y:S02]  /*39c0*/  FMUL.FTZ R74, R74, R61 ;  /* 0x0000003d4a4a7220 */ /* 0x001fe40000410000 */
[----:B------:R-:W-:Y:S02]  /*39d0*/  FADD.FTZ R69, R106, -R65 ;  /* 0x800000416a457221 */ /* 0x000fe40000010000 */
[----:B------:R-:W0:Y:S02]  /*39e0*/  LDC.64 R64, c[0x0][0x478] ;  /* 0x00011e00ff407b82 */ /* 0x000e240000000a00 */
[----:B------:R-:W-:Y:S01]  /*39f0*/  FMUL.FTZ R70, R104, R69 ;  /* 0x0000004568467220 */ /* 0x000fe20000410000 */
[----:B------:R3:W4:Y:S01]  /*3a00*/  F2F.F16.F32 R66, R72 ;  /* 0x0000004800427304 */ /* 0x0007220000200800 */
[----:B-1----:R-:W-:Y:S01]  /*3a10*/  FMUL.FTZ R166, R166, R61 ;  /* 0x0000003da6a67220 */ /* 0x002fe20000410000 */
[----:B--2---:R-:W-:-:S06]  /*3a20*/  PRMT R71, R62, 0x5410, R67 ;  /* 0x000054103e477816 */ /* 0x004fcc0000000043 */
[----:B------:R1:W2:Y:S01]  /*3a30*/  F2F.F16.F32 R69, R70 ;  /* 0x0000004600457304 */ /* 0x0002a20000200800 */
[----:B---3--:R-:W-:Y:S01]  /*3a40*/  FMUL.FTZ R72, R72, R61 ;  /* 0x0000003d48487220 */ /* 0x008fe20000410000 */
[----:B----4-:R-:W-:-:S06]  /*3a50*/  IMAD.WIDE.U32 R66, R66, 0x10000, RZ ;  /* 0x0001000042427825 */ /* 0x010fcc00078e00ff */
[----:B------:R-:W3:Y:S01]  /*3a60*/  F2F.F16.F32 R72, R72 ;  /* 0x0000004800487304 */ /* 0x000ee20000200800 */
[----:B-1----:R-:W-:Y:S01]  /*3a70*/  FMUL.FTZ R70, R70, R61 ;  /* 0x0000003d46467220 */ /* 0x002fe20000410000 */
[----:B------:R-:W-:Y:S02]  /*3a80*/  LOP3.LUT R67, R71, R67, RZ, 0xfc, !PT ;  /* 0x0000004347437212 */ /* 0x000fe400078efcff */
[----:B--2---:R-:W-:Y:S01]  /*3a90*/  LOP3.LUT R66, R66, R69, RZ, 0xfc, !PT ;  /* 0x0000004542427212 */ /* 0x004fe200078efcff */
[----:B0-----:R-:W-:-:S03]  /*3aa0*/  IMAD.WIDE.U32 R68, R161, 0x8, R64 ;  /* 0x00000008a1447825 */ /* 0x001fc600078e0040 */
[----:B------:R-:W-:Y:S01]  /*3ab0*/  F2F.F16.F32 R74, R74 ;  /* 0x0000004a004a7304 */ /* 0x000fe20000200800 */
[----:B------:R-:W0:Y:S01]  /*3ac0*/  LDC.64 R64, c[0x0][0x468] ;  /* 0x00011a00ff407b82 */ /* 0x000e220000000a00 */
[----:B------:R3:W-:Y:S06]  /*3ad0*/  STG.E.64 desc[UR8][R68.64], R66 ;  /* 0x0000004244007986 */ /* 0x0007ec000c101b08 */
[----:B------:R-:W1:Y:S08]  /*3ae0*/  F2F.F16.F32 R73, R166 ;  /* 0x000000a600497304 */ /* 0x000e700000200800 */
[----:B------:R-:W2:Y:S01]  /*3af0*/  F2F.F16.F32 R71, R70 ;  /* 0x0000004600477304 */ /* 0x000ea20000200800 */
[----:B---3--:R-:W-:Y:S01]  /*3b00*/  IMAD.WIDE.U32 R66, R72, 0x10000, RZ ;  /* 0x0001000048427825 */ /* 0x008fe200078e00ff */
[----:B-1----:R-:W-:-:S03]  /*3b10*/  PRMT R73, R74, 0x5410, R73 ;  /* 0x000054104a497816 */ /* 0x002fc60000000049 */
[C---:B0-----:R-:W-:Y:S01]  /*3b20*/  IMAD.WIDE.U32 R64, R161.reuse, 0x8, R64 ;  /* 0x00000008a1407825 */ /* 0x041fe200078e0040 */
[----:B------:R-:W-:Y:S02]  /*3b30*/  IADD3 R161, PT, PT, R161, 0x100, RZ ;  /* 0x00000100a1a17810 */ /* 0x000fe40007ffe0ff */
[----:B------:R-:W-:Y:S02]  /*3b40*/  LOP3.LUT R67, R73, R67, RZ, 0xfc, !PT ;  /* 0x0000004349437212 */ /* 0x000fe400078efcff */
[----:B--2---:R-:W-:-:S05]  /*3b50*/  LOP3.LUT R66, R66, R71, RZ, 0xfc, !PT ;  /* 0x0000004742427212 */ /* 0x004fca00078efcff */
[----:B------:R0:W-:Y:S02]  /*3b60*/  STG.E.64 desc[UR8][R64.64], R66 ;  /* 0x0000004240007986 */ /* 0x0001e4000c101b08 */
.L_x_1395:
[----:B------:R-:W-:Y:S05]  /*3b70*/  BSYNC.RECONVERGENT B1 ;  /* 0x0000000000017941 */ /* 0x000fea0003800200 */
.L_x_1394:
[----:B------:R-:W-:Y:S04]  /*3b80*/  BSSY.RECONVERGENT B1, `(.L_x_1396) ;  /* 0x0000029000017945 */ /* 0x000fe80003800200 */
[----:B------:R-:W-:Y:S05]  /*3b90*/  @!P0 BRA `(.L_x_1397) ;  /* 0x00000000009c8947 */ /* 0x000fea0003800000 */
[-CC-:B0-----:R-:W-:Y:S01]  /*3ba0*/  FFMA.FTZ R65, R117, R63.reuse, R60.reuse ;  /* 0x0000003f75417223 */ /* 0x181fe2000001003c */
        /* <DEDUP_REMOVED lines=38> */
.L_x_1397:
[----:B------:R-:W-:Y:S05]  /*3e10*/  BSYNC.RECONVERGENT B1 ;  /* 0x0000000000017941 */ /* 0x000fea0003800200 */
.L_x_1396:
[----:B------:R-:W-:Y:S04]  /*3e20*/  BSSY.RECONVERGENT B1, `(.L_x_1398) ;  /* 0x0000029000017945 */ /* 0x000fe80003800200 */
[----:B------:R-:W-:Y:S05]  /*3e30*/  @!P1 BRA `(.L_x_1399) ;  /* 0x00000000009c9947 */ /* 0x000fea0003800000 */
[-CC-:B01----:R-:W-:Y:S01]  /*3e40*/  FFMA.FTZ R65, R125, R63.reuse, R60.reuse ;  /* 0x0000003f7d417223 */ /* 0x183fe2000001003c */
        /* <DEDUP_REMOVED lines=38> */
.L_x_1399:
[----:B------:R-:W-:Y:S05]  /*40b0*/  BSYNC.RECONVERGENT B1 ;  /* 0x0000000000017941 */ /* 0x000fea0003800200 */
.L_x_1398:
[----:B------:R-:W-:Y:S04]  /*40c0*/  BSSY.RECONVERGENT B1, `(.L_x_1400) ;  /* 0x0000029000017945 */ /* 0x000fe80003800200 */
[----:B------:R-:W-:Y:S05]  /*40d0*/  @!P2 BRA `(.L_x_1401) ;  /* 0x00000000009ca947 */ /* 0x000fea0003800000 */
[-CC-:B012---:R-:W-:Y:S01]  /*40e0*/  FFMA.FTZ R65, R133, R63.reuse, R60.reuse ;  /* 0x0000003f85417223 */ /* 0x187fe2000001003c */
        /* <DEDUP_REMOVED lines=38> */
.L_x_1401:
[----:B------:R-:W-:Y:S05]  /*4350*/  BSYNC.RECONVERGENT B1 ;  /* 0x0000000000017941 */ /* 0x000fea0003800200 */
.L_x_1400:
[----:B------:R-:W-:Y:S04]  /*4360*/  BSSY.RECONVERGENT B1, `(.L_x_1402) ;  /* 0x0000029000017945 */ /* 0x000fe80003800200 */
[----:B------:R-:W-:Y:S05]  /*4370*/  @!P3 BRA `(.L_x_1403) ;  /* 0x00000000009cb947 */ /* 0x000fea0003800000 */
[-CC-:B0123--:R-:W-:Y:S01]  /*4380*/  FFMA.FTZ R65, R141, R63.reuse, R60.reuse ;  /* 0x0000003f8d417223 */ /* 0x18ffe2000001003c */
        /* <DEDUP_REMOVED lines=38> */
.L_x_1403:
[----:B------:R-:W-:Y:S05]  /*45f0*/  BSYNC.RECONVERGENT B1 ;  /* 0x0000000000017941 */ /* 0x000fea0003800200 */
.L_x_1402:
[----:B------:R-:W-:Y:S04]  /*4600*/  BSSY.RECONVERGENT B1, `(.L_x_1404) ;  /* 0x0000029000017945 */ /* 0x000fe80003800200 */
[----:B------:R-:W-:Y:S05]  /*4610*/  @!P4 BRA `(.L_x_1405) ;  /* 0x00000000009cc947 */ /* 0x000fea0003800000 */
[-CC-:B01234-:R-:W-:Y:S01]  /*4620*/  FFMA.FTZ R65, R149, R63.reuse, R60.reuse ;  /* 0x0000003f95417223 */ /* 0x19ffe2000001003c */
        /* <DEDUP_REMOVED lines=38> */
.L_x_1405:
[----:B------:R-:W-:Y:S05]  /*4890*/  BSYNC.RECONVERGENT B1 ;  /* 0x0000000000017941 */ /* 0x000fea0003800200 */
.L_x_1404:
[----:B------:R-:W-:Y:S05]  /*48a0*/  @!P5 BRA `(.L_x_1393) ;  /* 0x000000280058d947 */ /* 0x000fea0003800000 */
[-CC-:B01234-:R-:W-:Y:S01]  /*48b0*/  FFMA.FTZ R65, R157, R63.reuse, R60.reuse ;  /* 0x0000003f9d417223 */ /* 0x19ffe2000001003c */
[-CC-:B------:R-:W-:Y:S01]  /*48c0*/  FFMA.FTZ R62, R160, R63.reuse, R60.reuse ;  /* 0x0000003fa03e7223 */ /* 0x180fe2000001003c */
[-CC-:B------:R-:W-:Y:S01]  /*48d0*/  FFMA.FTZ R67, R153, R63.reuse, R60.reuse ;  /* 0x0000003f99437223 */ /* 0x180fe2000001003c */
[----:B------:R-:W-:Y:S01]  /*48e0*/  FFMA.FTZ R60, R156, R63, R60 ;  /* 0x0000003f9c3c7223 */ /* 0x000fe2000001003c */
[----:B------:R-:W-:Y:S01]  /*48f0*/  FADD.FTZ R63, R158, -R65 ;  /* 0x800000419e3f7221 */ /* 0x000fe20000010000 */
[----:B------:R-:W-:Y:S01]  /*4900*/  FADD.FTZ R69, R159, -R62 ;  /* 0x8000003e9f457221 */ /* 0x000fe20000010000 */
[----:B------:R-:W-:Y:S02]  /*4910*/  FADD.FTZ R67, R154, -R67 ;  /* 0x800000439a437221 */ /* 0x000fe40000010000 */
[C---:B------:R-:W-:Y:S01]  /*4920*/  FMUL.FTZ R68, R104.reuse, R63 ;  /* 0x0000003f68447220 */ /* 0x040fe20000410000 */
[----:B------:R-:W-:Y:S01]  /*4930*/  FADD.FTZ R63, R155, -R60 ;  /* 0x8000003c9b3f7221 */ /* 0x000fe20000010000 */
[----:B------:R-:W-:-:S02]  /*4940*/  FMUL.FTZ R70, R104, R69 ;  /* 0x0000004568467220 */ /* 0x000fc40000410000 */
[----:B------:R0:W-:Y:S01]  /*4950*/  F2F.F16.F32 R60, R68 ;  /* 0x00000044003c7304 */ /* 0x0001e20000200800 */
[C---:B------:R-:W-:Y:S01]  /*4960*/  FMUL.FTZ R66, R104.reuse, R63 ;  /* 0x0000003f68427220 */ /* 0x040fe20000410000 */
[----:B------:R-:W-:Y:S01]  /*4970*/  FMUL.FTZ R104, R104, R67 ;  /* 0x0000004368687220 */ /* 0x000fe20000410000 */
[----:B------:R-:W1:Y:S05]  /*4980*/  LDC.64 R62, c[0x0][0x478] ;  /* 0x00011e00ff3e7b82 */ /* 0x000e6a0000000a00 */
[----:B------:R2:W3:Y:S01]  /*4990*/  F2F.F16.F32 R65, R70 ;  /* 0x0000004600417304 */ /* 0x0004e20000200800 */
[----:B0-----:R-:W-:-:S07]  /*49a0*/  FMUL.FTZ R68, R68, R61 ;  /* 0x0000003d44447220 */ /* 0x001fce0000410000 */
[----:B------:R0:W4:Y:S01]  /*49b0*/  F2F.F16.F32 R64, R66 ;  /* 0x0000004200407304 */ /* 0x0001220000200800 */
[----:B--2---:R-:W-:Y:S01]  /*49c0*/  FMUL.FTZ R70, R70, R61 ;  /* 0x0000003d46467220 */ /* 0x004fe20000410000 */
[----:B---3--:R-:W-:-:S06]  /*49d0*/  PRMT R69, R60, 0x5410, R65 ;  /* 0x000054103c457816 */ /* 0x008fcc0000000041 */
[----:B------:R2:W3:Y:S01]  /*49e0*/  F2F.F16.F32 R67, R104 ;  /* 0x0000006800437304 */ /* 0x0004e20000200800 */
[----:B0-----:R-:W-:Y:S01]  /*49f0*/  FMUL.FTZ R66, R66, R61 ;  /* 0x0000003d42427220 */ /* 0x001fe20000410000 */
[----:B-1----:R-:W-:-:S04]  /*4a00*/  IMAD.WIDE.U32 R62, R161, 0x8, R62 ;  /* 0x00000008a13e7825 */ /* 0x002fc800078e003e */
[----:B----4-:R-:W-:Y:S02]  /*4a10*/  IMAD.WIDE.U32 R64, R64, 0x10000, RZ ;  /* 0x0001000040407825 */ /* 0x010fe400078e00ff */
[----:B------:R-:W0:Y:S02]  /*4a20*/  F2F.F16.F32 R66, R66 ;  /* 0x0000004200427304 */ /* 0x000e240000200800 */
[----:B--2---:R-:W-:Y:S02]  /*4a30*/  FMUL.FTZ R104, R104, R61 ;  /* 0x0000003d68687220 */ /* 0x004fe40000410000 */
[----:B------:R-:W1:Y:S01]  /*4a40*/  LDC.64 R60, c[0x0][0x468] ;  /* 0x00011a00ff3c7b82 */ /* 0x000e620000000a00 */
[----:B------:R-:W-:Y:S02]  /*4a50*/  LOP3.LUT R65, R69, R65, RZ, 0xfc, !PT ;  /* 0x0000004145417212 */ /* 0x000fe400078efcff */
[----:B---3--:R-:W-:Y:S01]  /*4a60*/  LOP3.LUT R64, R64, R67, RZ, 0xfc, !PT ;  /* 0x0000004340407212 */ /* 0x008fe200078efcff */
[----:B------:R-:W-:Y:S04]  /*4a70*/  F2F.F16.F32 R69, R70 ;  /* 0x0000004600457304 */ /* 0x000fe80000200800 */
[----:B------:R0:W-:Y:S04]  /*4a80*/  STG.E.64 desc[UR8][R62.64], R64 ;  /* 0x000000403e007986 */ /* 0x0001e8000c101b08 */
[----:B------:R-:W2:Y:S08]  /*4a90*/  F2F.F16.F32 R68, R68 ;  /* 0x0000004400447304 */ /* 0x000eb00000200800 */
[----:B------:R-:W3:Y:S01]  /*4aa0*/  F2F.F16.F32 R67, R104 ;  /* 0x0000006800437304 */ /* 0x000ee20000200800 */
[----:B0-----:R-:W-:-:S04]  /*4ab0*/  IMAD.WIDE.U32 R62, R66, 0x10000, RZ ;  /* 0x00010000423e7825 */ /* 0x001fc800078e00ff */
[----:B-1----:R-:W-:Y:S01]  /*4ac0*/  IMAD.WIDE.U32 R60, R161, 0x8, R60 ;  /* 0x00000008a13c7825 */ /* 0x002fe200078e003c */
[----:B--2---:R-:W-:-:S04]  /*4ad0*/  PRMT R69, R68, 0x5410, R69 ;  /* 0x0000541044457816 */ /* 0x004fc80000000045 */
[----:B------:R-:W-:Y:S02]  /*4ae0*/  LOP3.LUT R63, R69, R63, RZ, 0xfc, !PT ;  /* 0x0000003f453f7212 */ /* 0x000fe400078efcff */
[----:B---3--:R-:W-:-:S05]  /*4af0*/  LOP3.LUT R62, R62, R67, RZ, 0xfc, !PT ;  /* 0x000000433e3e7212 */ /* 0x008fca00078efcff */
[----:B------:R0:W-:Y:S01]  /*4b00*/  STG.E.64 desc[UR8][R60.64], R62 ;  /* 0x0000003e3c007986 */ /* 0x0001e2000c101b08 */
[----:B------:R-:W-:Y:S05]  /*4b10*/  BRA `(.L_x_1393) ;  /* 0x0000002400bc7947 */ /* 0x000fea0003800000 */
.L_x_1379:
        /* <DEDUP_REMOVED lines=8> */
[-CC-:B------:R-:W-:Y:S01]  /*4ba0*/  FFMA.FTZ R64, R112, R63.reuse, R60.reuse ;  /* 0x0000003f70407223 */ /* 0x180fe2000001003c */
[----:B------:R-:W-:Y:S02]  /*4bb0*/  FFMA.FTZ R69, R3, R63, R60 ;  /* 0x0000003f03457223 */ /* 0x000fe4000001003c */
[----:B------:R-:W-:Y:S02]  /*4bc0*/  HADD2.F32 R65, -RZ, R62.H0_H0 ;  /* 0x2000003eff417230 */ /* 0x000fe40000004100 */
[----:B------:R-:W-:Y:S01]  /*4bd0*/  FADD.FTZ R62, R108, -R67 ;  /* 0x800000436c3e7221 */ /* 0x000fe20000010000 */
[----:B------:R-:W-:-:S03]  /*4be0*/  FADD.FTZ R64, R111, -R64 ;  /* 0x800000406f407221 */ /* 0x000fc60000010000 */
[----:B------:R-:W-:Y:S01]  /*4bf0*/  FFMA.FTZ R62, R104, R62, R65 ;  /* 0x0000003e683e7223 */ /* 0x000fe20000010041 */
[----:B------:R-:W-:-:S03]  /*4c00*/  SHF.R.U32.HI R65, RZ, 0x10, R89 ;  /* 0x00000010ff417819 */ /* 0x000fc60000011659 */
[----:B------:R-:W-:Y:S02]  /*4c10*/  FMUL.FTZ R66, R62, R61 ;  /* 0x0000003d3e427220 */ /* 0x000fe40000410000 */
[----:B------:R-:W-:Y:S02]  /*4c20*/  HADD2.F32 R65, -RZ, R65.H0_H0 ;  /* 0x20000041ff417230 */ /* 0x000fe40000004100 */
[----:B------:R-:W-:Y:S03]  /*4c30*/  F2F.F16.F32 R67, R66 ;  /* 0x0000004200437304 */ /* 0x000fe60000200800 */
[----:B------:R-:W-:Y:S01]  /*4c40*/  FFMA.FTZ R62, R104, R64, R65 ;  /* 0x00000040683e7223 */ /* 0x000fe20000010041 */
[----:B------:R-:W-:Y:S01]  /*4c50*/  SHF.R.U64 R65, R88, 0x10, R89 ;  /* 0x0000001058417819 */ /* 0x000fe20000001259 */
[----:B------:R-:W-:Y:S02]  /*4c60*/  FFMA.FTZ R64, R110, R63, R60 ;  /* 0x0000003f6e407223 */ /* 0x000fe4000001003c */
[----:B------:R-:W-:Y:S01]  /*4c70*/  FMUL.FTZ R70, R62, R61 ;  /* 0x0000003d3e467220 */ /* 0x000fe20000410000 */
[----:B------:R-:W-:Y:S01]  /*4c80*/  MOV R62, R88 ;  /* 0x00000058003e7202 */ /* 0x000fe20000000f00 */
[----:B------:R-:W-:-:S02]  /*4c90*/  HADD2.F32 R65, -RZ, R65.H0_H0 ;  /* 0x20000041ff417230 */ /* 0x000fc40000004100 */
[----:B------:R-:W-:Y:S02]  /*4ca0*/  FADD.FTZ R64, R109, -R64 ;  /* 0x800000406d407221 */ /* 0x000fe40000010000 */
[----:B------:R-:W0:Y:S02]  /*4cb0*/  F2F.F16.F32 R70, R70 ;  /* 0x0000004600467304 */ /* 0x000e240000200800 */
[----:B------:R-:W-:Y:S01]  /*4cc0*/  FFMA.FTZ R64, R104, R64, R65 ;  /* 0x0000004068407223 */ /* 0x000fe20000010041 */
[----:B------:R-:W-:Y:S02]  /*4cd0*/  HADD2.F32 R65, -RZ, R62.H0_H0 ;  /* 0x2000003eff417230 */ /* 0x000fe40000004100 */
[----:B------:R-:W-:Y:S01]  /*4ce0*/  FADD.FTZ R62, R106, -R69 ;  /* 0x800000456a3e7221 */ /* 0x000fe20000010000 */
[----:B------:R-:W-:-:S03]  /*4cf0*/  FMUL.FTZ R68, R64, R61 ;  /* 0x0000003d40447220 */ /* 0x000fc60000410000 */
[----:B------:R-:W-:Y:S02]  /*4d00*/  FFMA.FTZ R62, R104, R62, R65 ;  /* 0x0000003e683e7223 */ /* 0x000fe40000010041 */
[----:B------:R-:W1:Y:S01]  /*4d10*/  LDC.64 R64, c[0x0][0x468] ;  /* 0x00011a00ff407b82 */ /* 0x000e620000000a00 */
[----:B------:R-:W2:Y:S01]  /*4d20*/  F2F.F16.F32 R66, R68 ;  /* 0x0000004400427304 */ /* 0x000ea20000200800 */
[----:B------:R-:W-:Y:S01]  /*4d30*/  FMUL.FTZ R62, R62, R61 ;  /* 0x0000003d3e3e7220 */ /* 0x000fe20000410000 */
[----:B0-----:R-:W-:-:S06]  /*4d40*/  PRMT R71, R67, 0x5410, R70 ;  /* 0x0000541043477816 */ /* 0x001fcc0000000046 */
[----:B------:R-:W0:Y:S01]  /*4d50*/  F2F.F16.F32 R69, R62 ;  /* 0x0000003e00457304 */ /* 0x000e220000200800 */
[----:B--2---:R-:W-:-:S05]  /*4d60*/  IMAD.WIDE.U32 R66, R66, 0x10000, RZ ;  /* 0x0001000042427825 */ /* 0x004fca00078e00ff */
[----:B------:R-:W-:Y:S02]  /*4d70*/  LOP3.LUT R67, R71, R67, RZ, 0xfc, !PT ;  /* 0x0000004347437212 */ /* 0x000fe400078efcff */
[----:B0-----:R-:W-:Y:S01]  /*4d80*/  LOP3.LUT R66, R66, R69, RZ, 0xfc, !PT ;  /* 0x0000004542427212 */ /* 0x001fe200078efcff */
[C---:B-1----:R-:W-:Y:S01]  /*4d90*/  IMAD.WIDE.U32 R64, R161.reuse, 0x8, R64 ;  /* 0x00000008a1407825 */ /* 0x042fe200078e0040 */
[----:B------:R-:W-:-:S04]  /*4da0*/  IADD3 R161, PT, PT, R161, 0x100, RZ ;  /* 0x00000100a1a17810 */ /* 0x000fc80007ffe0ff */
[----:B------:R0:W-:Y:S03]  /*4db0*/  STG.E.64 desc[UR8][R64.64], R66 ;  /* 0x0000004240007986 */ /* 0x0001e6000c101b08 */
.L_x_1408:
[----:B------:R-:W-:Y:S05]  /*4dc0*/  BSYNC.RECONVERGENT B1 ;  /* 0x0000000000017941 */ /* 0x000fea0003800200 */
.L_x_1407:
[----:B------:R-:W-:Y:S04]  /*4dd0*/  BSSY.RECONVERGENT B1, `(.L_x_1409) ;  /* 0x0000026000017945 */ /* 0x000fe80003800200 */
[----:B------:R-:W-:Y:S05]  /*4de0*/  @!P0 BRA `(.L_x_1410) ;  /* 0x0000000000908947 */ /* 0x000fea0003800000 */
[----:B------:R-:W-:Y:S01]  /*4df0*/  MOV R62, R87 ;  /* 0x00000057003e7202 */ /* 0x000fe20000000f00 */
[-CC-:B0-----:R-:W-:Y:S01]  /*4e00*/  FFMA.FTZ R67, R117, R63.reuse, R60.reuse ;  /* 0x0000003f75437223 */ /* 0x181fe2000001003c */
        /* <DEDUP_REMOVED lines=34> */
.L_x_1410:
[----:B------:R-:W-:Y:S05]  /*5030*/  BSYNC.RECONVERGENT B1 ;  /* 0x0000000000017941 */ /* 0x000fea0003800200 */
.L_x_1409:
[----:B------:R-:W-:Y:S04]  /*5040*/  BSSY.RECONVERGENT B1, `(.L_x_1411) ;  /* 0x0000026000017945 */ /* 0x000fe80003800200 */
[----:B------:R-:W-:Y:S05]  /*5050*/  @!P1 BRA `(.L_x_1412) ;  /* 0x0000000000909947 */ /* 0x000fea0003800000 */
[----:B------:R-:W-:Y:S01]  /*5060*/  MOV R62, R85 ;  /* 0x00000055003e7202 */ /* 0x000fe20000000f00 */
[-CC-:B01----:R-:W-:Y:S01]  /*5070*/  FFMA.FTZ R67, R125, R63.reuse, R60.reuse ;  /* 0x0000003f7d437223 */ /* 0x183fe2000001003c */
        /* <DEDUP_REMOVED lines=34> */
.L_x_1412:
[----:B------:R-:W-:Y:S05]  /*52a0*/  BSYNC.RECONVERGENT B1 ;  /* 0x0000000000017941 */ /* 0x000fea0003800200 */
.L_x_1411:
[----:B------:R-:W-:Y:S04]  /*52b0*/  BSSY.RECONVERGENT B1, `(.L_x_1413) ;  /* 0x0000026000017945 */ /* 0x000fe80003800200 */
[----:B------:R-:W-:Y:S05]  /*52c0*/  @!P2 BRA `(.L_x_1414) ;  /* 0x000000000090a947 */ /* 0x000fea0003800000 */
[----:B------:R-:W-:Y:S01]  /*52d0*/  MOV R62, R83 ;  /* 0x00000053003e7202 */ /* 0x000fe20000000f00 */
[-CC-:B012---:R-:W-:Y:S01]  /*52e0*/  FFMA.FTZ R67, R133, R63.reuse, R60.reuse ;  /* 0x0000003f85437223 */ /* 0x187fe2000001003c */
        /* <DEDUP_REMOVED lines=34> */
.L_x_1414:
[----:B------:R-:W-:Y:S05]  /*5510*/  BSYNC.RECONVERGENT B1 ;  /* 0x0000000000017941 */ /* 0x000fea0003800200 */
.L_x_1413:
[----:B------:R-:W-:Y:S04]  /*5520*/  BSSY.RECONVERGENT B1, `(.L_x_1415) ;  /* 0x0000026000017945 */ /* 0x000fe80003800200 */
[----:B------:R-:W-:Y:S05]  /*5530*/  @!P3 BRA `(.L_x_1416) ;  /* 0x000000000090b947 */ /* 0x000fea0003800000 */
[----:B------:R-:W-:Y:S01]  /*5540*/  MOV R62, R81 ;  /* 0x00000051003e7202 */ /* 0x000fe20000000f00 */
[-CC-:B0123--:R-:W-:Y:S01]  /*5550*/  FFMA.FTZ R67, R141, R63.reuse, R60.reuse ;  /* 0x0000003f8d437223 */ /* 0x18ffe2000001003c */
        /* <DEDUP_REMOVED lines=34> */
.L_x_1416:
[----:B------:R-:W-:Y:S05]  /*5780*/  BSYNC.RECONVERGENT B1 ;  /* 0x0000000000017941 */ /* 0x000fea0003800200 */
.L_x_1415:
[----:B------:R-:W-:Y:S04]  /*5790*/  BSSY.RECONVERGENT B1, `(.L_x_1417) ;  /* 0x0000026000017945 */ /* 0x000fe80003800200 */
[----:B------:R-:W-:Y:S05]  /*57a0*/  @!P4 BRA `(.L_x_1418) ;  /* 0x000000000090c947 */ /* 0x000fea0003800000 */
[----:B------:R-:W-:Y:S01]  /*57b0*/  MOV R62, R79 ;  /* 0x0000004f003e7202 */ /* 0x000fe20000000f00 */
[-CC-:B01234-:R-:W-:Y:S01]  /*57c0*/  FFMA.FTZ R67, R149, R63.reuse, R60.reuse ;  /* 0x0000003f95437223 */ /* 0x19ffe2000001003c */
        /* <DEDUP_REMOVED lines=34> */
.L_x_1418:
[----:B------:R-:W-:Y:S05]  /*59f0*/  BSYNC.RECONVERGENT B1 ;  /* 0x0000000000017941 */ /* 0x000fea0003800200 */
.L_x_1417:
[----:B------:R-:W-:Y:S05]  /*5a00*/  @!P5 BRA `(.L_x_1393) ;  /* 0x000000180000d947 */ /* 0x000fea0003800000 */
[----:B01234-:R-:W-:Y:S01]  /*5a10*/  SHF.R.U32.HI R65, RZ, 0x10, R77 ;  /* 0x00000010ff417819 */ /* 0x01ffe2000001164d */
[-CC-:B------:R-:W-:Y:S01]  /*5a20*/  FFMA.FTZ R62, R160, R63.reuse, R60.reuse ;  /* 0x0000003fa03e7223 */ /* 0x180fe2000001003c */
[-CC-:B------:R-:W-:Y:S01]  /*5a30*/  FFMA.FTZ R69, R157, R63.reuse, R60.reuse ;  /* 0x0000003f9d457223 */ /* 0x180fe2000001003c */
[-CC-:B------:R-:W-:Y:S01]  /*5a40*/  FFMA.FTZ R67, R153, R63.reuse, R60.reuse ;  /* 0x0000003f99437223 */ /* 0x180fe2000001003c */
[----:B------:R-:W-:Y:S01]  /*5a50*/  FFMA.FTZ R66, R156, R63, R60 ;  /* 0x0000003f9c427223 */ /* 0x000fe2000001003c */
[----:B------:R-:W-:Y:S01]  /*5a60*/  MOV R60, R77 ;  /* 0x0000004d003c7202 */ /* 0x000fe20000000f00 */
[----:B------:R-:W-:Y:S02]  /*5a70*/  HADD2.F32 R65, -RZ, R65.H0_H0 ;  /* 0x20000041ff417230 */ /* 0x000fe40000004100 */
[----:B------:R-:W-:Y:S01]  /*5a80*/  FADD.FTZ R64, R159, -R62 ;  /* 0x8000003e9f407221 */ /* 0x000fe20000010000 */
[----:B------:R-:W-:Y:S01]  /*5a90*/  FADD.FTZ R62, R158, -R69 ;  /* 0x800000459e3e7221 */ /* 0x000fe20000010000 */
[----:B------:R-:W-:Y:S01]  /*5aa0*/  FADD.FTZ R67, R154, -R67 ;  /* 0x800000439a437221 */ /* 0x000fe20000010000 */
[----:B------:R-:W-:-:S02]  /*5ab0*/  HADD2.F32 R63, -RZ, R60.H0_H0 ;  /* 0x2000003cff3f7230 */ /* 0x000fc40000004100 */
[----:B------:R-:W-:Y:S01]  /*5ac0*/  FFMA.FTZ R64, R104, R64, R65 ;  /* 0x0000004068407223 */ /* 0x000fe20000010041 */
[----:B------:R-:W-:Y:S01]  /*5ad0*/  MOV R60, R76 ;  /* 0x0000004c003c7202 */ /* 0x000fe20000000f00 */
[----:B------:R-:W-:Y:S01]  /*5ae0*/  FADD.FTZ R66, R155, -R66 ;  /* 0x800000429b427221 */ /* 0x000fe20000010000 */
[----:B------:R-:W-:Y:S01]  /*5af0*/  SHF.R.U64 R65, R76, 0x10, R77 ;  /* 0x000000104c417819 */ /* 0x000fe2000000124d */
[----:B------:R-:W-:Y:S02]  /*5b00*/  FFMA.FTZ R62, R104, R62, R63 ;  /* 0x0000003e683e7223 */ /* 0x000fe4000001003f */
[----:B------:R-:W-:Y:S02]  /*5b10*/  HADD2.F32 R63, -RZ, R60.H0_H0 ;  /* 0x2000003cff3f7230 */ /* 0x000fe40000004100 */
[----:B------:R-:W-:-:S03]  /*5b20*/  HADD2.F32 R65, -RZ, R65.H0_H0 ;  /* 0x20000041ff417230 */ /* 0x000fc60000004100 */
[----:B------:R-:W-:Y:S01]  /*5b30*/  FFMA.FTZ R60, R104, R67, R63 ;  /* 0x00000043683c7223 */ /* 0x000fe2000001003f */
[-C--:B------:R-:W-:Y:S01]  /*5b40*/  FMUL.FTZ R67, R64, R61.reuse ;  /* 0x0000003d40437220 */ /* 0x080fe20000410000 */
[----:B------:R-:W-:Y:S01]  /*5b50*/  FFMA.FTZ R104, R104, R66, R65 ;  /* 0x0000004268687223 */ /* 0x000fe20000010041 */
[-C--:B------:R-:W-:Y:S01]  /*5b60*/  FMUL.FTZ R66, R62, R61.reuse ;  /* 0x0000003d3e427220 */ /* 0x080fe20000410000 */
[-C--:B------:R-:W-:Y:S02]  /*5b70*/  FMUL.FTZ R64, R60, R61.reuse ;  /* 0x0000003d3c407220 */ /* 0x080fe40000410000 */
[----:B------:R-:W-:Y:S01]  /*5b80*/  FMUL.FTZ R104, R104, R61 ;  /* 0x0000003d68687220 */ /* 0x000fe20000410000 */
[----:B------:R-:W-:Y:S01]  /*5b90*/  F2F.F16.F32 R67, R67 ;  /* 0x0000004300437304 */ /* 0x000fe20000200800 */
[----:B------:R-:W0:Y:S07]  /*5ba0*/  LDC.64 R60, c[0x0][0x468] ;  /* 0x00011a00ff3c7b82 */ /* 0x000e2e0000000a00 */
        /* <DEDUP_REMOVED lines=10> */
.L_x_1406:
[----:B------:R-:W-:Y:S01]  /*5c50*/  ISETP.NE.AND P6, PT, R105, RZ, PT ;  /* 0x000000ff6900720c */ /* 0x000fe20003fc5270 */
[----:B------:R-:W-:-:S12]  /*5c60*/  BSSY.RECONVERGENT B1, `(.L_x_1419) ;  /* 0x0000031000017945 */ /* 0x000fd80003800200 */
[----:B------:R-:W-:Y:S05]  /*5c70*/  @!P6 BRA `(.L_x_1420) ;  /* 0x0000000000bce947 */ /* 0x000fea0003800000 */
[----:B------:R-:W-:Y:S01]  /*5c80*/  MOV R62, R89 ;  /* 0x00000059003e7202 */ /* 0x000fe20000000f00 */
[-CC-:B------:R-:W-:Y:S01]  /*5c90*/  FFMA.FTZ R65, R107, R63.reuse, R60.reuse ;  /* 0x0000003f6b417223 */ /* 0x180fe2000001003c */
[----:B------:R-:W-:Y:S01]  /*5ca0*/  SHF.R.U32.HI R66, RZ, 0x10, R89 ;  /* 0x00000010ff427819 */ /* 0x000fe20000011659 */
[-CC-:B------:R-:W-:Y:S02]  /*5cb0*/  FFMA.FTZ R64, R112, R63.reuse, R60.reuse ;  /* 0x0000003f70407223 */ /* 0x180fe4000001003c */
[----:B------:R-:W-:Y:S02]  /*5cc0*/  HADD2.F32 R67, -RZ, R62.H0_H0 ;  /* 0x2000003eff437230 */ /* 0x000fe40000004100 */
[----:B------:R-:W-:Y:S01]  /*5cd0*/  FADD.FTZ R65, R108, -R65 ;  /* 0x800000416c417221 */ /* 0x000fe20000010000 */
[----:B------:R-:W-:Y:S01]  /*5ce0*/  FFMA.FTZ R62, R110, R63, R60 ;  /* 0x0000003f6e3e7223 */ /* 0x000fe2000001003c */
[----:B------:R-:W-:Y:S02]  /*5cf0*/  HADD2.F32 R66, -RZ, R66.H0_H0 ;  /* 0x20000042ff427230 */ /* 0x000fe40000004100 */
[----:B------:R-:W-:Y:S01]  /*5d00*/  FADD.FTZ R69, R111, -R64 ;  /* 0x800000406f457221 */ /* 0x000fe20000010000 */
[----:B------:R-:W-:Y:S01]  /*5d10*/  FFMA.FTZ R74, R104, R65, R67 ;  /* 0x00000041684a7223 */ /* 0x000fe20000010043 */
[----:B------:R-:W-:Y:S01]  /*5d20*/  FADD.FTZ R65, R109, -R62 ;  /* 0x8000003e6d417221 */ /* 0x000fe20000010000 */
[----:B------:R-:W-:Y:S01]  /*5d30*/  SHF.R.U64 R62, R88, 0x10, R89 ;  /* 0x00000010583e7819 */ /* 0x000fe20000001259 */
[----:B------:R-:W-:Y:S01]  /*5d40*/  FFMA.FTZ R166, R104, R69, R66 ;  /* 0x0000004568a67223 */ /* 0x000fe20000010042 */
[----:B------:R-:W-:-:S03]  /*5d50*/  MOV R64, R88 ;  /* 0x0000005800407202 */ /* 0x000fc60000000f00 */
[----:B------:R-:W-:Y:S02]  /*5d60*/  HADD2.F32 R67, -RZ, R62.H0_H0 ;  /* 0x2000003eff437230 */ /* 0x000fe40000004100 */
[----:B------:R-:W-:Y:S01]  /*5d70*/  HADD2.F32 R69, -RZ, R64.H0_H0 ;  /* 0x20000040ff457230 */ /* 0x000fe20000004100 */
[----:B------:R0:W-:Y:S02]  /*5d80*/  F2F.F16.F32 R62, R74 ;  /* 0x0000004a003e7304 */ /* 0x0001e40000200800 */
[----:B------:R-:W-:Y:S01]  /*5d90*/  FFMA.FTZ R72, R104, R65, R67 ;  /* 0x0000004168487223 */ /* 0x000fe20000010043 */
[----:B------:R-:W-:-:S04]  /*5da0*/  FFMA.FTZ R65, R3, R63, R60 ;  /* 0x0000003f03417223 */ /* 0x000fc8000001003c */
[----:B------:R-:W-:Y:S01]  /*5db0*/  FADD.FTZ R65, R106, -R65 ;  /* 0x800000416a417221 */ /* 0x000fe20000010000 */
[----:B------:R1:W2:Y:S01]  /*5dc0*/  F2F.F16.F32 R67, R166 ;  /* 0x000000a600437304 */ /* 0x0002a20000200800 */
[----:B0-----:R-:W-:Y:S02]  /*5dd0*/  FMUL.FTZ R74, R74, R61 ;  /* 0x0000003d4a4a7220 */ /* 0x001fe40000410000 */
[----:B------:R-:W-:Y:S02]  /*5de0*/  FFMA.FTZ R70, R104, R65, R69 ;  /* 0x0000004168467223 */ /* 0x000fe40000010045 */
[----:B------:R-:W0:Y:S03]  /*5df0*/  LDC.64 R64, c[0x0][0x478] ;  /* 0x00011e00ff407b82 */ /* 0x000e260000000a00 */
        /* <DEDUP_REMOVED lines=23> */
.L_x_1420:
[----:B------:R-:W-:Y:S05]  /*5f70*/  BSYNC.RECONVERGENT B1 ;  /* 0x0000000000017941 */ /* 0x000fea0003800200 */
.L_x_1419:
[----:B------:R-:W-:Y:S04]  /*5f80*/  BSSY.RECONVERGENT B1, `(.L_x_1421) ;  /* 0x0000031000017945 */ /* 0x000fe80003800200 */
[----:B------:R-:W-:Y:S05]  /*5f90*/  @!P0 BRA `(.L_x_1422) ;  /* 0x0000000000bc8947 */ /* 0x000fea0003800000 */
[----:B------:R-:W-:Y:S01]  /*5fa0*/  MOV R62, R87 ;  /* 0x00000057003e7202 */ /* 0x000fe20000000f00 */
[-CC-:B0-----:R-:W-:Y:S01]  /*5fb0*/  FFMA.FTZ R65, R117, R63.reuse, R60.reuse ;  /* 0x0000003f75417223 */ /* 0x181fe2000001003c */
        /* <DEDUP_REMOVED lines=45> */
.L_x_1422:
[----:B------:R-:W-:Y:S05]  /*6290*/  BSYNC.RECONVERGENT B1 ;  /* 0x0000000000017941 */ /* 0x000fea0003800200 */
.L_x_1421:
[----:B------:R-:W-:Y:S04]  /*62a0*/  BSSY.RECONVERGENT B1, `(.L_x_1423) ;  /* 0x0000031000017945 */ /* 0x000fe80003800200 */
[----:B------:R-:W-:Y:S05]  /*62b0*/  @!P1 BRA `(.L_x_1424) ;  /* 0x0000000000bc9947 */ /* 0x000fea0003800000 */
[----:B------:R-:W-:Y:S01]  /*62c0*/  MOV R62, R85 ;  /* 0x00000055003e7202 */ /* 0x000fe20000000f00 */
[-CC-:B01----:R-:W-:Y:S01]  /*62d0*/  FFMA.FTZ R65, R125, R63.reuse, R60.reuse ;  /* 0x0000003f7d417223 */ /* 0x183fe2000001003c */
        /* <DEDUP_REMOVED lines=45> */
.L_x_1424:
[----:B------:R-:W-:Y:S05]  /*65b0*/  BSYNC.RECONVERGENT B1 ;  /* 0x0000000000017941 */ /* 0x000fea0003800200 */
.L_x_1423:
[----:B------:R-:W-:Y:S04]  /*65c0*/  BSSY.RECONVERGENT B1, `(.L_x_1425) ;  /* 0x0000031000017945 */ /* 0x000fe80003800200 */
[----:B------:R-:W-:Y:S05]  /*65d0*/  @!P2 BRA `(.L_x_1426) ;  /* 0x0000000000bca947 */ /* 0x000fea0003800000 */
[----:B------:R-:W-:Y:S01]  /*65e0*/  MOV R62, R83 ;  /* 0x00000053003e7202 */ /* 0x000fe20000000f00 */
[-CC-:B012---:R-:W-:Y:S01]  /*65f0*/  FFMA.FTZ R65, R133, R63.reuse, R60.reuse ;  /* 0x0000003f85417223 */ /* 0x187fe2000001003c */
        /* <DEDUP_REMOVED lines=45> */
.L_x_1426:
[----:B------:R-:W-:Y:S05]  /*68d0*/  BSYNC.RECONVERGENT B1 ;  /* 0x0000000000017941 */ /* 0x000fea0003800200 */
.L_x_1425:
[----:B------:R-:W-:Y:S04]  /*68e0*/  BSSY.RECONVERGENT B1, `(.L_x_1427) ;  /* 0x0000031000017945 */ /* 0x000fe80003800200 */
[----:B------:R-:W-:Y:S05]  /*68f0*/  @!P3 BRA `(.L_x_1428) ;  /* 0x0000000000bcb947 */ /* 0x000fea0003800000 */
[----:B------:R-:W-:Y:S01]  /*6900*/  MOV R62, R81 ;  /* 0x00000051003e7202 */ /* 0x000fe20000000f00 */
[-CC-:B0123--:R-:W-:Y:S01]  /*6910*/  FFMA.FTZ R65, R141, R63.reuse, R60.reuse ;  /* 0x0000003f8d417223 */ /* 0x18ffe2000001003c */
        /* <DEDUP_REMOVED lines=45> */
.L_x_1428:
[----:B------:R-:W-:Y:S05]  /*6bf0*/  BSYNC.RECONVERGENT B1 ;  /* 0x0000000000017941 */ /* 0x000fea0003800200 */
.L_x_1427:
[----:B------:R-:W-:Y:S04]  /*6c00*/  BSSY.RECONVERGENT B1, `(.L_x_1429) ;  /* 0x0000031000017945 */ /* 0x000fe80003800200 */
[----:B------:R-:W-:Y:S05]  /*6c10*/  @!P4 BRA `(.L_x_1430) ;  /* 0x0000000000bcc947 */ /* 0x000fea0003800000 */
[----:B------:R-:W-:Y:S01]  /*6c20*/  MOV R62, R79 ;  /* 0x0000004f003e7202 */ /* 0x000fe20000000f00 */
[-CC-:B01234-:R-:W-:Y:S01]  /*6c30*/  FFMA.FTZ R65, R149, R63.reuse, R60.reuse ;  /* 0x0000003f95417223 */ /* 0x19ffe2000001003c */
        /* <DEDUP_REMOVED lines=45> */
.L_x_1430:
[----:B------:R-:W-:Y:S05]  /*6f10*/  BSYNC.RECONVERGENT B1 ;  /* 0x0000000000017941 */ /* 0x000fea0003800200 */
.L_x_1429:
[----:B------:R-:W-:Y:S05]  /*6f20*/  @!P5 BRA `(.L_x_1393) ;  /* 0x0000000000b8d947 */ /* 0x000fea0003800000 */
[--C-:B01234-:R-:W-:Y:S01]  /*6f30*/  SHF.R.U32.HI R64, RZ, 0x10, R77.reuse ;  /* 0x00000010ff407819 */ /* 0x11ffe2000001164d */
[-CC-:B------:R-:W-:Y:S01]  /*6f40*/  FFMA.FTZ R62, R160, R63.reuse, R60.reuse ;  /* 0x0000003fa03e7223 */ /* 0x180fe2000001003c */
[-CC-:B------:R-:W-:Y:S01]  /*6f50*/  FFMA.FTZ R67, R153, R63.reuse, R60.reuse ;  /* 0x0000003f99437223 */ /* 0x180fe2000001003c */
[-C--:B------:R-:W-:Y:S02]  /*6f60*/  FFMA.FTZ R69, R157, R63.reuse, R60 ;  /* 0x0000003f9d457223 */ /* 0x080fe4000001003c */
[----:B------:R-:W-:Y:S01]  /*6f70*/  FADD.FTZ R65, R159, -R62 ;  /* 0x8000003e9f417221 */ /* 0x000fe20000010000 */
[----:B------:R-:W-:Y:S02]  /*6f80*/  HADD2.F32 R71, -RZ, R64.H0_H0 ;  /* 0x20000040ff477230 */ /* 0x000fe40000004100 */
[----:B------:R-:W-:Y:S01]  /*6f90*/  FFMA.FTZ R62, R156, R63, R60 ;  /* 0x0000003f9c3e7223 */ /* 0x000fe2000001003c */
[----:B------:R-:W-:Y:S01]  /*6fa0*/  SHF.R.U64 R60, R76, 0x10, R77 ;  /* 0x000000104c3c7819 */ /* 0x000fe2000000124d */
[----:B------:R-:W-:Y:S01]  /*6fb0*/  FADD.FTZ R69, R158, -R69 ;  /* 0x800000459e457221 */ /* 0x000fe20000010000 */
[----:B------:R-:W-:Y:S01]  /*6fc0*/  MOV R64, R77 ;  /* 0x0000004d00407202 */ /* 0x000fe20000000f00 */
[----:B------:R-:W-:Y:S01]  /*6fd0*/  FFMA.FTZ R70, R104, R65, R71 ;  /* 0x0000004168467223 */ /* 0x000fe20000010047 */
[----:B------:R-:W-:Y:S01]  /*6fe0*/  FADD.FTZ R63, R155, -R62 ;  /* 0x8000003e9b3f7221 */ /* 0x000fe20000010000 */
[----:B------:R-:W-:Y:S01]  /*6ff0*/  HADD2.F32 R65, -RZ, R60.H0_H0 ;  /* 0x2000003cff417230 */ /* 0x000fe20000004100 */
[----:B------:R-:W-:Y:S01]  /*7000*/  MOV R62, R76 ;  /* 0x0000004c003e7202 */ /* 0x000fe20000000f00 */
[----:B------:R-:W-:-:S02]  /*7010*/  HADD2.F32 R60, -RZ, R64.H0_H0 ;  /* 0x20000040ff3c7230 */ /* 0x000fc40000004100 */
[----:B------:R-:W-:Y:S01]  /*7020*/  FADD.FTZ R67, R154, -R67 ;  /* 0x800000439a437221 */ /* 0x000fe20000010000 */
[C---:B------:R-:W-:Y:S01]  /*7030*/  FFMA.FTZ R66, R104.reuse, R63, R65 ;  /* 0x0000003f68427223 */ /* 0x040fe20000010041 */
[----:B------:R-:W-:Y:S02]  /*7040*/  HADD2.F32 R63, -RZ, R62.H0_H0 ;  /* 0x2000003eff3f7230 */ /* 0x000fe40000004100 */
[C---:B------:R-:W-:Y:S01]  /*7050*/  FFMA.FTZ R68, R104.reuse, R69, R60 ;  /* 0x0000004568447223 */ /* 0x040fe2000001003c */
[----:B------:R0:W-:Y:S02]  /*7060*/  F2F.F16.F32 R65, R70 ;  /* 0x0000004600417304 */ /* 0x0001e40000200800 */
[----:B------:R-:W-:Y:S02]  /*7070*/  FFMA.FTZ R104, R104, R67, R63 ;  /* 0x0000004368687223 */ /* 0x000fe4000001003f */
[----:B------:R-:W1:Y:S04]  /*7080*/  LDC.64 R62, c[0x0][0x478] ;  /* 0x00011e00ff3e7b82 */ /* 0x000e680000000a00 */
[----:B------:R2:W3:Y:S01]  /*7090*/  F2F.F16.F32 R60, R68 ;  /* 0x00000044003c7304 */ /* 0x0004e20000200800 */
[----:B0-----:R-:W-:-:S07]  /*70a0*/  FMUL.FTZ R70, R70, R61 ;  /* 0x0000003d46467220 */ /* 0x001fce0000410000 */
[----:B------:R0:W4:Y:S01]  /*70b0*/  F2F.F16.F32 R64, R66 ;  /* 0x0000004200407304 */ /* 0x0001220000200800 */
[----:B--2---:R-:W-:Y:S01]  /*70c0*/  FMUL.FTZ R68, R68, R61 ;  /* 0x0000003d44447220 */ /* 0x004fe20000410000 */
[----:B---3--:R-:W-:-:S06]  /*70d0*/  PRMT R69, R60, 0x5410, R65 ;  /* 0x000054103c457816 */ /* 0x008fcc0000000041 */
[----:B------:R2:W3:Y:S01]  /*70e0*/  F2F.F16.F32 R67, R104 ;  /* 0x0000006800437304 */ /* 0x0004e20000200800 */
[----:B0-----:R-:W-:Y:S01]  /*70f0*/  FMUL.FTZ R66, R66, R61 ;  /* 0x0000003d42427220 */ /* 0x001fe20000410000 */
[----:B-1----:R-:W-:-:S06]  /*7100*/  IMAD.WIDE.U32 R62, R161, 0x8, R62 ;  /* 0x00000008a13e7825 */ /* 0x002fcc00078e003e */
[----:B------:R-:W0:Y:S01]  /*7110*/  F2F.F16.F32 R66, R66 ;  /* 0x0000004200427304 */ /* 0x000e220000200800 */
[----:B----4-:R-:W-:-:S04]  /*7120*/  IMAD.WIDE.U32 R64, R64, 0x10000, RZ ;  /* 0x0001000040407825 */ /* 0x010fc800078e00ff */
[----:B--2---:R-:W-:Y:S02]  /*7130*/  FMUL.FTZ R104, R104, R61 ;  /* 0x0000003d68687220 */ /* 0x004fe40000410000 */
[----:B------:R-:W1:Y:S01]  /*7140*/  LDC.64 R60, c[0x0][0x468] ;  /* 0x00011a00ff3c7b82 */ /* 0x000e620000000a00 */
[----:B------:R-:W-:Y:S02]  /*7150*/  LOP3.LUT R65, R69, R65, RZ, 0xfc, !PT ;  /* 0x0000004145417212 */ /* 0x000fe400078efcff */
[----:B------:R-:W-:Y:S01]  /*7160*/  F2F.F16.F32 R69, R70 ;  /* 0x0000004600457304 */ /* 0x000fe20000200800 */
[----:B---3--:R-:W-:-:S05]  /*7170*/  LOP3.LUT R64, R64, R67, RZ, 0xfc, !PT ;  /* 0x0000004340407212 */ /* 0x008fca00078efcff */
[----:B------:R0:W-:Y:S02]  /*7180*/  STG.E.64 desc[UR8][R62.64], R64 ;  /* 0x000000403e007986 */ /* 0x0001e4000c101b08 */
[----:B------:R-:W2:Y:S08]  /*7190*/  F2F.F16.F32 R68, R68 ;  /* 0x0000004400447304 */ /* 0x000eb00000200800 */
[----:B------:R-:W3:Y:S01]  /*71a0*/  F2F.F16.F32 R67, R104 ;  /* 0x0000006800437304 */ /* 0x000ee20000200800 */
[----:B0-----:R-:W-:Y:S01]  /*71b0*/  IMAD.WIDE.U32 R62, R66, 0x10000, RZ ;  /* 0x00010000423e7825 */ /* 0x001fe200078e00ff */
[----:B--2---:R-:W-:-:S03]  /*71c0*/  PRMT R69, R68, 0x5410, R69 ;  /* 0x0000541044457816 */ /* 0x004fc60000000045 */
[----:B-1----:R-:W-:Y:S01]  /*71d0*/  IMAD.WIDE.U32 R60, R161, 0x8, R60 ;  /* 0x00000008a13c7825 */ /* 0x002fe200078e003c */
[----:B------:R-:W-:Y:S02]  /*71e0*/  LOP3.LUT R63, R69, R63, RZ, 0xfc, !PT ;  /* 0x0000003f453f7212 */ /* 0x000fe400078efcff */
[----:B---3--:R-:W-:-:S05]  /*71f0*/  LOP3.LUT R62, R62, R67, RZ, 0xfc, !PT ;  /* 0x000000433e3e7212 */ /* 0x008fca00078efcff */
[----:B------:R0:W-:Y:S02]  /*7200*/  STG.E.64 desc[UR8][R60.64], R62 ;  /* 0x0000003e3c007986 */ /* 0x0001e4000c101b08 */
.L_x_1393:
[----:B------:R-:W-:Y:S05]  /*7210*/  BSYNC.RECONVERGENT B0 ;  /* 0x0000000000007941 */ /* 0x000fea0003800200 */
.L_x_1378:
[----:B0-----:R-:W0:Y:S01]  /*7220*/  LDC.64 R60, c[0x0][0x380] ;  /* 0x0000e000ff3c7b82 */ /* 0x001e220000000a00 */
[----:B------:R-:W-:Y:S01]  /*7230*/  UPLOP3.LUT UP1, UPT, UPT, UPT, UP1, 0x40, 0x4 ;  /* 0x000000000004789c */ /* 0x000fe20003f2e810 */
[----:B0-----:R-:W-:-:S04]  /*7240*/  IADD3 R91, PT, PT, R91, R60, RZ ;  /* 0x0000003c5b5b7210 */ /* 0x001fc80007ffe0ff */
[----:B------:R-:W-:-:S13]  /*7250*/  ISETP.GE.AND P6, PT, R91, R61, PT ;  /* 0x0000003d5b00720c */ /* 0x000fda0003fc6270 */
[----:B------:R-:W-:Y:S05]  /*7260*/  @!P6 BRA `(.L_x_1431) ;  /* 0xffffff9400d8e947 */ /* 0x000fea000383ffff */
.L_x_1361:
[----:B------:R-:W0:Y:S01]  /*7270*/  S2UR UR4, SR_CTAID.X ;  /* 0x00000000000479c3 */ /* 0x000e220000002500 */
[----:B------:R-:W-:-:S07]  /*7280*/  ISETP.NE.AND P6, PT, R105, RZ, PT ;  /* 0x000000ff6900720c */ /* 0x000fce0003fc5270 */
[----:B-----5:R-:W0:Y:S08]  /*7290*/  LDC.64 R60, c[0x0][0x440] ;  /* 0x00011000ff3c7b82 */ /* 0x020e300000000a00 */
[----:B------:R-:W0:Y:S08]  /*72a0*/  LDC.64 R62, c[0x0][0x448] ;  /* 0x00011200ff3e7b82 */ /* 0x000e300000000a00 */
[----:B-1234-:R-:W1:Y:S01]  /*72b0*/  LDC.64 R64, c[0x0][0x440] ;  /* 0x00011000ff407b82 */ /* 0x01ee620000000a00 */
[----:B0-----:R-:W-:-:S05]  /*72c0*/  IMAD R3, R2, UR4, RZ ;  /* 0x0000000402037c24 */ /* 0x001fca000f8e02ff */
[----:B------:R-:W-:Y:S02]  /*72d0*/  LEA.HI R83, R3, R0, RZ, 0x1e ;  /* 0x0000000003537211 */ /* 0x000fe400078ff0ff */
[----:B------:R-:W0:Y:S03]  /*72e0*/  LDC.64 R66, c[0x0][0x448] ;  /* 0x00011200ff427b82 */ /* 0x000e260000000a00 */
[----:B------:R-:W-:-:S05]  /*72f0*/  @P6 IMAD.WIDE.U32 R2, R83, 0x10, R60 ;  /* 0x0000001053026825 */ /* 0x000fca00078e003c */
[----:B------:R-:W2:Y:S01]  /*7300*/  LDC.64 R68, c[0x0][0x440] ;  /* 0x00011000ff447b82 */ /* 0x000ea20000000a00 */
[C---:B------:R-:W-:Y:S01]  /*7310*/  @P6 IMAD.WIDE.U32 R60, R83.reuse, 0x10, R62 ;  /* 0x00000010533c6825 */ /* 0x040fe200078e003e */
[----:B------:R-:W-:Y:S01]  /*7320*/  @P6 IADD3 R83, PT, PT, R83, 0x100, RZ ;  /* 0x0000010053536810 */ /* 0x000fe20007ffe0ff */
[----:B------:R3:W-:Y:S04]  /*7330*/  @P6 STG.E.128 desc[UR8][R2.64], R28 ;  /* 0x0000001c02006986 */ /* 0x0007e8000c101d08 */
[----:B------:R3:W-:Y:S01]  /*7340*/  @P6 STG.E.128 desc[UR8][R60.64], R56 ;  /* 0x000000383c006986 */ /* 0x0007e2000c101d08 */
[----:B------:R-:W4:Y:S01]  /*7350*/  LDC.64 R70, c[0x0][0x448] ;  /* 0x00011200ff467b82 */ /* 0x000f220000000a00 */
[----:B-1----:R-:W-:-:S05]  /*7360*/  @P0 IMAD.WIDE.U32 R64, R83, 0x10, R64 ;  /* 0x0000001053400825 */ /* 0x002fca00078e0040 */
[----:B------:R3:W-:Y:S02]  /*7370*/  @P0 STG.E.128 desc[UR8][R64.64], R24 ;  /* 0x0000001840000986 */ /* 0x0007e4000c101d08 */
[----:B------:R-:W1:Y:S01]  /*7380*/  LDC.64 R72, c[0x0][0x440] ;  /* 0x00011000ff487b82 */ /* 0x000e620000000a00 */
[C---:B0-----:R-:W-:Y:S01]  /*7390*/  @P0 IMAD.WIDE.U32 R66, R83.reuse, 0x10, R66 ;  /* 0x0000001053420825 */ /* 0x041fe200078e0042 */
[----:B------:R-:W-:-:S04]  /*73a0*/  @P0 IADD3 R83, PT, PT, R83, 0x100, RZ ;  /* 0x0000010053530810 */ /* 0x000fc80007ffe0ff */
[----:B------:R3:W-:Y:S02]  /*73b0*/  @P0 STG.E.128 desc[UR8][R66.64], R52 ;  /* 0x0000003442000986 */ /* 0x0007e4000c101d08 */
[----:B------:R-:W0:Y:S01]  /*73c0*/  LDC.64 R74, c[0x0][0x448] ;  /* 0x00011200ff4a7b82 */ /* 0x000e220000000a00 */
[----:B--2---:R-:W-:-:S05]  /*73d0*/  @P1 IMAD.WIDE.U32 R68, R83, 0x10, R68 ;  /* 0x0000001053441825 */ /* 0x004fca00078e0044 */
[----:B------:R3:W-:Y:S02]  /*73e0*/  @P1 STG.E.128 desc[UR8][R68.64], R20 ;  /* 0x0000001444001986 */ /* 0x0007e4000c101d08 */
[----:B------:R-:W2:Y:S01]  /*73f0*/  LDC.64 R62, c[0x0][0x440] ;  /* 0x00011000ff3e7b82 */ /* 0x000ea20000000a00 */
[C---:B----4-:R-:W-:Y:S01]  /*7400*/  @P1 IMAD.WIDE.U32 R70, R83.reuse, 0x10, R70 ;  /* 0x0000001053461825 */ /* 0x050fe200078e0046 */
[----:B------:R-:W-:-:S04]  /*7410*/  @P1 IADD3 R83, PT, PT, R83, 0x100, RZ ;  /* 0x0000010053531810 */ /* 0x000fc80007ffe0ff */
[----:B------:R3:W-:Y:S02]  /*7420*/  @P1 STG.E.128 desc[UR8][R70.64], R48 ;  /* 0x0000003046001986 */ /* 0x0007e4000c101d08 */
        /* <DEDUP_REMOVED lines=9> */
[----:B------:R3:W-:Y:S01]  /*74c0*/  @P3 STG.E.128 desc[UR8][R62.64], R12 ;  /* 0x0000000c3e003986 */ /* 0x0007e2000c101d08 */
[C---:B----4-:R-:W-:Y:S01]  /*74d0*/  @P3 IMAD.WIDE.U32 R76, R83.reuse, 0x10, R76 ;  /* 0x00000010534c3825 */ /* 0x050fe200078e004c */
[----:B------:R-:W-:-:S04]  /*74e0*/  @P3 IADD3 R83, PT, PT, R83, 0x100, RZ ;  /* 0x0000010053533810 */ /* 0x000fc80007ffe0ff */
[----:B------:R3:W-:Y:S01]  /*74f0*/  @P3 STG.E.128 desc[UR8][R76.64], R40 ;  /* 0x000000284c003986 */ /* 0x0007e2000c101d08 */
[----:B-1----:R-:W-:-:S05]  /*7500*/  @P4 IMAD.WIDE.U32 R78, R83, 0x10, R78 ;  /* 0x00000010534e4825 */ /* 0x002fca00078e004e */
[----:B------:R3:W-:Y:S01]  /*7510*/  @P4 STG.E.128 desc[UR8][R78.64], R8 ;  /* 0x000000084e004986 */ /* 0x0007e2000c101d08 */
[----:B0-----:R-:W-:-:S05]  /*7520*/  @P4 IMAD.WIDE.U32 R80, R83, 0x10, R80 ;  /* 0x0000001053504825 */ /* 0x001fca00078e0050 */
[----:B------:R3:W-:Y:S01]  /*7530*/  @P4 STG.E.128 desc[UR8][R80.64], R36 ;  /* 0x0000002450004986 */ /* 0x0007e2000c101d08 */
[----:B------:R-:W-:Y:S05]  /*7540*/  @!P5 EXIT ;  /* 0x000000000000d94d */ /* 0x000fea0003800000 */
[----:B---3--:R-:W0:Y:S01]  /*7550*/  LDC.64 R2, c[0x0][0x440] ;  /* 0x00011000ff027b82 */ /* 0x008e220000000a00 */
[----:B------:R-:W-:-:S07]  /*7560*/  @P4 IADD3 R83, PT, PT, R83, 0x100, RZ ;  /* 0x0000010053534810 */ /* 0x000fce0007ffe0ff */
[----:B------:R-:W1:Y:S01]  /*7570*/  LDC.64 R8, c[0x0][0x448] ;  /* 0x00011200ff087b82 */ /* 0x000e620000000a00 */
[----:B0-----:R-:W-:-:S05]  /*7580*/  IMAD.WIDE.U32 R2, R83, 0x10, R2 ;  /* 0x0000001053027825 */ /* 0x001fca00078e0002 */
[----:B------:R-:W-:Y:S01]  /*7590*/  STG.E.128 desc[UR8][R2.64], R4 ;  /* 0x0000000402007986 */ /* 0x000fe2000c101d08 */
[----:B-1----:R-:W-:-:S05]  /*75a0*/  IMAD.WIDE.U32 R8, R83, 0x10, R8 ;  /* 0x0000001053087825 */ /* 0x002fca00078e0008 */
[----:B------:R-:W-:Y:S01]  /*75b0*/  STG.E.128 desc[UR8][R8.64], R32 ;  /* 0x0000002008007986 */ /* 0x000fe2000c101d08 */
[----:B------:R-:W-:Y:S05]  /*75c0*/  EXIT ;  /* 0x000000000000794d */ /* 0x000fea0003800000 */
.L_x_1432:
        /* <DEDUP_REMOVED lines=11> */
.L_x_14306:


//--------------------- .text._ZN10layer_norm13ln_bwd_kernelINS_13Kernel_traitsI6__halfS2_S2_S2_fjLj7168ELj1ELj1ELj8ELj8ENS_18Kernel_traits_baseILj7168ES2_S2_S2_S2_fjLj256EEEEELb0ELb0ELb0ELb1EEEvNS_9BwdParamsE --------------------------
	.section	.text._ZN10layer_norm13ln_bwd_kernelINS_13Kernel_traitsI6__halfS2_S2_S2_fjLj7168ELj1ELj1ELj8ELj8ENS_18Kernel_traits_baseILj7168ES2_S2_S2_S2_fjLj256EEEEELb0ELb0ELb0ELb1EEEvNS_9BwdParamsE,"ax",@progbits
	.align	128
        .global         _ZN10layer_norm13ln_bwd_kernelINS_13Kernel_traitsI6__halfS2_S2_S2_fjLj7168ELj1ELj1ELj8ELj8ENS_18Kernel_traits_baseILj7168ES2_S2_S2_S2_fjLj256EEEEELb0ELb0ELb0ELb1EEEvNS_9BwdParamsE
        .type           _ZN10layer_norm13ln_bwd_kernelINS_13Kernel_traitsI6__halfS2_S2_S2_fjLj7168ELj1ELj1ELj8ELj8ENS_18Kernel_traits_baseILj7168ES2_S2_S2_S2_fjLj256EEEEELb0ELb0ELb0ELb1EEEvNS_9BwdParamsE,@function
        .size           _ZN10layer_norm13ln_bwd_kernelINS_13Kernel_traitsI6__halfS2_S2_S2_fjLj7168ELj1ELj1ELj8ELj8ENS_18Kernel_traits_baseILj7168ES2_S2_S2_S2_fjLj256EEEEELb0ELb0ELb0ELb1EEEvNS_9BwdParamsE,(.L_x_14307 - _ZN10layer_norm13ln_bwd_kernelINS_13Kernel_traitsI6__halfS2_S2_S2_fjLj7168ELj1ELj1ELj8ELj8ENS_18Kernel_traits_baseILj7168ES2_S2_S2_S2_fjLj256EEEEELb0ELb0ELb0ELb1EEEvNS_9BwdParamsE)
        .other          _ZN10layer_norm13ln_bwd_kernelINS_13Kernel_traitsI6__halfS2_S2_S2_fjLj7168ELj1ELj1ELj8ELj8ENS_18Kernel_traits_baseILj7168ES2_S2_S2_S2_fjLj256EEEEELb0ELb0ELb0ELb1EEEvNS_9BwdParamsE,@"STO_CUDA_ENTRY STV_DEFAULT"
_ZN10layer_norm13ln_bwd_kernelINS_13Kernel_traitsI6__halfS2_S2_S2_fjLj7168ELj1ELj1ELj8ELj8ENS_18Kernel_traits_baseILj7168ES2_S2_S2_S2_fjLj256EEEEELb0ELb0ELb0ELb1EEEvNS_9BwdParamsE:
.text._ZN10layer_norm13ln_bwd_kernelINS_13Kernel_traitsI6__halfS2_S2_S2_fjLj7168ELj1ELj1ELj8ELj8ENS_18Kernel_traits_baseILj7168ES2_S2_S2_S2_fjLj256EEEEELb0ELb0ELb0ELb1EEEvNS_9BwdParamsE:
        /* <DEDUP_REMOVED lines=37> */
[----:B------:R-:W-:Y:S01]  /*0250*/  HFMA2 R55, -RZ, RZ, 0, 0 ;  /* 0x00000000ff377431 */ /* 0x000fe200000001ff */
        /* <DEDUP_REMOVED lines=21> */
[----:B-1----:R-:W-:Y:S01]  /*03b0*/  IMAD.WIDE.U32 R4, R46, 0x8, R4 ;  /* 0x000000082e047825 */ /* 0x002fe200078e0004 */
[----:B------:R-:W-:Y:S02]  /*03c0*/  CS2R R96, SRZ ;  /* 0x0000000000607805 */ /* 0x000fe4000001ff00 */
[----:B------:R-:W-:Y:S01]  /*03d0*/  CS2R R98, SRZ ;  /* 0x0000000000627805 */ /* 0x000fe2000001ff00 */
[----:B------:R-:W-:Y:S01]  /*03e0*/  UPLOP3.LUT UP1, UPT, UPT, UPT, UPT, 0x40, 0x4 ;  /* 0x000000000004789c */ /* 0x000fe20003f2e870 */
[----:B0-----:R-:W3:Y:S01]  /*03f0*/  LDG.E.64 R28, desc[UR8][R4.64+0x2800] ;  /* 0x00280008041c7981 */ /* 0x001ee2000c1e1b00 */
[----:B------:R-:W0:Y:S03]  /*0400*/  LDCU UR12, c[0x0][0x388] ;  /* 0x00007100ff0c77ac */ /* 0x000e260008000800 */
[----:B------:R-:W4:Y:S01]  /*0410*/  LDG.E.64 R24, desc[UR8][R4.64+0x1800] ;  /* 0x0018000804187981 */ /* 0x000f22000c1e1b00 */
[----:B------:R-:W1:Y:S03]  /*0420*/  LDCU.U8 UR7, c[0x0][0x410] ;  /* 0x00008200ff0777ac */ /* 0x000e660008000000 */
[----:B------:R-:W5:Y:S01]  /*0430*/  LDG.E.64 R26, desc[UR8][R4.64+0x2000] ;  /* 0x00200008041a7981 */ /* 0x000f62000c1e1b00 */
[----:B------:R-:W0:Y:S03]  /*0440*/  LDCU UR13, c[0x0][0x400] ;  /* 0x00008000ff0d77ac */ /* 0x000e260008000800 */
[----:B------:R-:W5:Y:S01]  /*0450*/  LDG.E.64 R22, desc[UR8][R4.64+0x1000] ;  /* 0x0010000804167981 */ /* 0x000f62000c1e1b00 */
[----:B------:R-:W0:Y:S03]  /*0460*/  LDCU.64 UR14, c[0x0][0x478] ;  /* 0x00008f00ff0e77ac */ /* 0x000e260008000a00 */
[----:B------:R-:W5:Y:S01]  /*0470*/  LDG.E.64 R30, desc[UR8][R4.64+0x3000] ;  /* 0x00300008041e7981 */ /* 0x000f62000c1e1b00 */
[----:B------:R-:W0:Y:S03]  /*0480*/  LDCU.64 UR10, c[0x0][0x438] ;  /* 0x00008700ff0a77ac */ /* 0x000e260008000a00 */
[----:B------:R-:W5:Y:S04]  /*0490*/  LDG.E.64 R20, desc[UR8][R4.64+0x800] ;  /* 0x0008000804147981 */ /* 0x000f68000c1e1b00 */
[----:B------:R1:W5:Y:S01]  /*04a0*/  LDG.E.64 R2, desc[UR8][R4.64] ;  /* 0x0000000804027981 */ /* 0x000362000c1e1b00 */
[----:B--2---:R-:W-:-:S02]  /*04b0*/  ISETP.NE.U32.AND P0, PT, R6, RZ, PT ;  /* 0x000000ff0600720c */ /* 0x004fc40003f05070 */
[----:B------:R-:W-:Y:S02]  /*04c0*/  CS2R R100, SRZ ;  /* 0x0000000000647805 */ /* 0x000fe4000001ff00 */
[----:B------:R-:W-:Y:S02]  /*04d0*/  CS2R R102, SRZ ;  /* 0x0000000000667805 */ /* 0x000fe4000001ff00 */
[----:B------:R-:W-:Y:S02]  /*04e0*/  CS2R R104, SRZ ;  /* 0x0000000000687805 */ /* 0x000fe4000001ff00 */
[----:B------:R-:W-:Y:S02]  /*04f0*/  ISETP.NE.AND.EX P0, PT, R7, RZ, PT, P0 ;  /* 0x000000ff0700720c */ /* 0x000fe40003f05300 */
[----:B------:R-:W-:Y:S02]  /*0500*/  CS2R R106, SRZ ;  /* 0x00000000006a7805 */ /* 0x000fe4000001ff00 */
[----:B------:R-:W-:-:S02]  /*0510*/  CS2R R108, SRZ ;  /* 0x00000000006c7805 */ /* 0x000fc4000001ff00 */
[----:B------:R-:W-:Y:S02]  /*0520*/  MOV R110, RZ ;  /* 0x000000ff006e7202 */ /* 0x000fe40000000f00 */
[--C-:B---3--:R-:W-:Y:S02]  /*0530*/  SHF.R.U64 R48, R28, 0x10, R29.reuse ;  /* 0x000000101c307819 */ /* 0x108fe4000000121d */
[----:B------:R-:W-:Y:S02]  /*0540*/  SHF.R.U32.HI R0, RZ, 0x10, R29 ;  /* 0x00000010ff007819 */ /* 0x000fe4000001161d */
[--C-:B----4-:R-:W-:Y:S02]  /*0550*/  SHF.R.U64 R50, R24, 0x10, R25.reuse ;  /* 0x0000001018327819 */ /* 0x110fe40000001219 */
[----:B------:R-:W-:Y:S02]  /*0560*/  PRMT R48, R48, 0x5410, R0 ;  /* 0x0000541030307816 */ /* 0x000fe40000000000 */
[----:B------:R-:W-:-:S02]  /*0570*/  SHF.R.U32.HI R0, RZ, 0x10, R25 ;  /* 0x00000010ff007819 */ /* 0x000fc40000011619 */
[--C-:B-----5:R-:W-:Y:S02]  /*0580*/  SHF.R.U64 R49, R26, 0x10, R27.reuse ;  /* 0x000000101a317819 */ /* 0x120fe4000000121b */
[----:B------:R-:W-:Y:S02]  /*0590*/  PRMT R50, R50, 0x5410, R0 ;  /* 0x0000541032327816 */ /* 0x000fe40000000000 */
[----:B-1----:R-:W-:Y:S02]  /*05a0*/  SHF.R.U32.HI R4, RZ, 0x10, R27 ;  /* 0x00000010ff047819 */ /* 0x002fe4000001161b */
[--C-:B------:R-:W-:Y:S02]  /*05b0*/  SHF.R.U64 R51, R22, 0x10, R23.reuse ;  /* 0x0000001016337819 */ /* 0x100fe40000001217 */
[----:B------:R-:W-:Y:S02]  /*05c0*/  SHF.R.U32.HI R0, RZ, 0x10, R23 ;  /* 0x00000010ff007819 */ /* 0x000fe40000011617 */
[----:B------:R-:W-:-:S02]  /*05d0*/  PRMT R49, R49, 0x5410, R4 ;  /* 0x0000541031317816 */ /* 0x000fc40000000004 */
[----:B------:R-:W-:Y:S02]  /*05e0*/  PRMT R51, R51, 0x5410, R0 ;  /* 0x0000541033337816 */ /* 0x000fe40000000000 */
[--C-:B------:R-:W-:Y:S02]  /*05f0*/  SHF.R.U64 R47, R30, 0x10, R31.reuse ;  /* 0x000000101e2f7819 */ /* 0x100fe4000000121f */
[----:B------:R-:W-:Y:S02]  /*0600*/  SHF.R.U32.HI R6, RZ, 0x10, R31 ;  /* 0x00000010ff067819 */ /* 0x000fe4000001161f */
[--C-:B------:R-:W-:Y:S02]  /*0610*/  SHF.R.U64 R52, R20, 0x10, R21.reuse ;  /* 0x0000001014347819 */ /* 0x100fe40000001215 */
[----:B------:R-:W-:Y:S02]  /*0620*/  SHF.R.U32.HI R4, RZ, 0x10, R21 ;  /* 0x00000010ff047819 */ /* 0x000fe40000011615 */
[----:B------:R-:W-:-:S02]  /*0630*/  SHF.R.U64 R53, R2, 0x10, R3 ;  /* 0x0000001002357819 */ /* 0x000fc40000001203 */
[----:B------:R-:W-:Y:S02]  /*0640*/  SHF.R.U32.HI R0, RZ, 0x10, R3 ;  /* 0x00000010ff007819 */ /* 0x000fe40000011603 */
[----:B------:R-:W-:Y:S02]  /*0650*/  PRMT R47, R47, 0x5410, R6 ;  /* 0x000054102f2f7816 */ /* 0x000fe40000000006 */
[----:B------:R-:W-:Y:S02]  /*0660*/  PRMT R52, R52, 0x5410, R4 ;  /* 0x0000541034347816 */ /* 0x000fe40000000004 */
[----:B0-----:R-:W-:-:S07]  /*0670*/  PRMT R53, R53, 0x5410, R0 ;  /* 0x0000541035357816 */ /* 0x001fce0000000000 */
.L_x_1442:
        /* <DEDUP_REMOVED lines=14> */
[----:B------:R-:W-:Y:S02]  /*0760*/  LEA.HI R11, R11, R0, RZ, 0x2 ;  /* 0x000000000b0b7211 */ /* 0x000fe400078f10ff */
[----:B------:R-:W-:Y:S02]  /*0770*/  MOV R119, 0x3f800000 ;  /* 0x3f80000000777802 */ /* 0x000fe40000000f00 */
[----:B------:R-:W-:Y:S01]  /*0780*/  LEA.HI.SX32 R112, R11, R46, 0x1e ;  /* 0x0000002e0b707211 */ /* 0x000fe200078ff2ff */
[----:B---3--:R-:W-:Y:S01]  /*0790*/  @P0 HADD2.F32 R119, -RZ, R8.H0_H0 ;  /* 0x20000008ff770230 */ /* 0x008fe20000004100 */
        /* <DEDUP_REMOVED lines=34> */
[----:B------:R-:W-:-:S04]  /*09c0*/  IMAD.WIDE.U32 R6, R113, 0x8, R4 ;  /* 0x0000000871067825 */ /* 0x000fc800078e0004 */
[----:B------:R-:W-:Y:S02]  /*09d0*/  IMAD.WIDE.U32 R4, R114, 0x8, R4 ;  /* 0x0000000872047825 */ /* 0x000fe400078e0004 */
[----:B------:R-:W4:Y:S04]  /*09e0*/  LDG.E.64 R6, desc[UR8][R6.64] ;  /* 0x0000000806067981 */ /* 0x000f28000c1e1b00 */
[----:B------:R-:W4:Y:S01]  /*09f0*/  LDG.E.64 R4, desc[UR8][R4.64] ;  /* 0x0000000804047981 */ /* 0x000f22000c1e1b00 */
[----:B------:R-:W-:Y:S02]  /*0a00*/  HADD2.F32 R233, -RZ, R53.H1_H1 ;  /* 0x30000035ffe97230 */ /* 0x000fe40000004100 */
[--C-:B------:R-:W-:Y:S02]  /*0a10*/  HADD2.F32 R235, -RZ, R52.reuse.H0_H0 ;  /* 0x20000034ffeb7230 */ /* 0x100fe40000004100 */
[----:B------:R-:W-:-:S02]  /*0a20*/  HADD2.F32 R237, -RZ, R52.H1_H1 ;  /* 0x30000034ffed7230 */ /* 0x000fc40000004100 */
[--C-:B------:R-:W-:Y:S02]  /*0a30*/  HADD2.F32 R239, -RZ, R51.reuse.H0_H0 ;  /* 0x20000033ffef7230 */ /* 0x100fe40000004100 */
[----:B------:R-:W-:Y:S02]  /*0a40*/  HADD2.F32 R241, -RZ, R51.H1_H1 ;  /* 0x30000033fff17230 */ /* 0x000fe40000004100 */
[--C-:B------:R-:W-:Y:S02]  /*0a50*/  HADD2.F32 R243, -RZ, R50.reuse.H0_H0 ;  /* 0x20000032fff37230 */ /* 0x100fe40000004100 */
[----:B------:R-:W-:Y:S02]  /*0a60*/  HADD2.F32 R231, -RZ, R50.H1_H1 ;  /* 0x30000032ffe77230 */ /* 0x000fe40000004100 */
[----:B------:R-:W-:Y:S02]  /*0a70*/  HADD2.F32 R229, -RZ, R49.H0_H0 ;  /* 0x20000031ffe57230 */ /* 0x000fe40000004100 */
[----:B------:R-:W-:-:S02]  /*0a80*/  HADD2.F32 R134, -RZ, R31.H0_H0 ;  /* 0x2000001fff867230 */ /* 0x000fc40000004100 */
[----:B------:R-:W-:Y:S01]  /*0a90*/  HADD2.F32 R132, -RZ, R30.H0_H0 ;  /* 0x2000001eff847230 */ /* 0x000fe20000004100 */
[--C-:B--2---:R-:W-:Y:S02]  /*0aa0*/  SHF.R.U64 R225, R16, 0x10, R17.reuse ;  /* 0x0000001010e17819 */ /* 0x104fe40000001211 */
[----:B------:R-:W-:Y:S02]  /*0ab0*/  SHF.R.U32.HI R167, RZ, 0x10, R17 ;  /* 0x00000010ffa77819 */ /* 0x000fe40000011611 */
[--C-:B---3--:R-:W-:Y:S02]  /*0ac0*/  SHF.R.U64 R169, R18, 0x10, R19.reuse ;  /* 0x0000001012a97819 */ /* 0x108fe40000001213 */
[----:B------:R-:W-:Y:S02]  /*0ad0*/  SHF.R.U32.HI R177, RZ, 0x10, R19 ;  /* 0x00000010ffb17819 */ /* 0x000fe40000011613 */
        /* <DEDUP_REMOVED lines=9> */
[----:B------:R-:W-:Y:S01]  /*0b70*/  SHF.R.U32.HI R193, RZ, 0x10, R131 ;  /* 0x00000010ffc17819 */ /* 0x000fe20000011683 */
[----:B------:R-:W-:Y:S02]  /*0b80*/  HADD2.F32 R137, -RZ, R16.H0_H0 ;  /* 0x20000010ff897230 */ /* 0x000fe40000004100 */
[----:B------:R-:W-:Y:S02]  /*0b90*/  HADD2.F32 R173, -RZ, R17.H0_H0 ;  /* 0x20000011ffad7230 */ /* 0x000fe40000004100 */
[----:B------:R-:W-:Y:S02]  /*0ba0*/  HADD2.F32 R175, -RZ, R18.H0_H0 ;  /* 0x20000012ffaf7230 */ /* 0x000fe40000004100 */
[----:B------:R-:W-:Y:S02]  /*0bb0*/  HADD2.F32 R205, -RZ, R19.H0_H0 ;  /* 0x20000013ffcd7230 */ /* 0x000fe40000004100 */
[----:B------:R-:W-:-:S02]  /*0bc0*/  HADD2.F32 R207, -RZ, R120.H0_H0 ;  /* 0x20000078ffcf7230 */ /* 0x000fc40000004100 */
[----:B------:R-:W-:Y:S02]  /*0bd0*/  HADD2.F32 R209, -RZ, R121.H0_H0 ;  /* 0x20000079ffd17230 */ /* 0x000fe40000004100 */
        /* <DEDUP_REMOVED lines=21> */
[----:B------:R-:W-:Y:S01]  /*0d30*/  HADD2.F32 R193, -RZ, R193.H0_H0 ;  /* 0x200000c1ffc17230 */ /* 0x000fe20000004100 */
[----:B------:R-:W-:Y:S01]  /*0d40*/  SHF.R.U64 R171, R122, 0x10, R123 ;  /* 0x000000107aab7819 */ /* 0x000fe2000000127b */
        /* <DEDUP_REMOVED lines=28> */
[----:B------:R-:W-:-:S02]  /*0f10*/  HADD2.F32 R121, -RZ, R122.H0_H0 ;  /* 0x2000007aff797230 */ /* 0x000fc40000004100 */
[----:B------:R-:W-:Y:S01]  /*0f20*/  HADD2.F32 R0, -RZ, R2.H0_H0 ;  /* 0x20000002ff007230 */ /* 0x000fe20000004100 */
[----:B------:R-:W-:Y:S01]  /*0f30*/  SHF.R.U64 R168, R12, 0x10, R13 ;  /* 0x000000100ca87819 */ /* 0x000fe2000000120d */
[----:B------:R-:W-:Y:S02]  /*0f40*/  HADD2.F32 R129, -RZ, R12.H0_H0 ;  /* 0x2000000cff817230 */ /* 0x000fe40000004100 */
[----:B------:R-:W-:Y:S02]  /*0f50*/  HADD2.F32 R12, -RZ, R53.H0_H0 ;  /* 0x20000035ff0c7230 */ /* 0x000fe40000004100 */
[----:B------:R-:W-:Y:S02]  /*0f60*/  HADD2.F32 R171, -RZ, R171.H0_H0 ;  /* 0x200000abffab7230 */ /* 0x000fe40000004100 */
[----:B------:R-:W-:Y:S01]  /*0f70*/  FMUL.FTZ R165, R0, R121 ;  /* 0x0000007900a57220 */ /* 0x000fe20000410000 */
[----:B------:R-:W-:Y:S02]  /*0f80*/  HADD2.F32 R135, -RZ, R9.H0_H0 ;  /* 0x20000009ff877230 */ /* 0x000fe40000004100 */
[----:B------:R-:W-:-:S02]  /*0f90*/  HADD2.F32 R126, -RZ, R27.H0_H0 ;  /* 0x2000001bff7e7230 */ /* 0x000fc40000004100 */
[----:B-----5:R-:W-:Y:S01]  /*0fa0*/  FMUL.FTZ R0, R118, R137 ;  /* 0x0000008976007220 */ /* 0x020fe20000410000 */
[----:B------:R-:W-:Y:S01]  /*0fb0*/  SHF.R.U32.HI R174, RZ, 0x10, R123 ;  /* 0x00000010ffae7819 */ /* 0x000fe2000001167b */
[----:B------:R-:W-:Y:S01]  /*0fc0*/  HADD2.F32 R19, -RZ, R8.H0_H0 ;  /* 0x20000008ff137230 */ /* 0x000fe20000004100 */
[----:B------:R-:W-:Y:S01]  /*0fd0*/  SHF.R.U64 R140, R8, 0x10, R9 ;  /* 0x00000010088c7819 */ /* 0x000fe20000001209 */
[----:B------:R-:W-:Y:S02]  /*0fe0*/  HADD2.F32 R123, -RZ, R123.H0_H0 ;  /* 0x2000007bff7b7230 */ /* 0x000fe40000004100 */
[----:B------:R-:W-:Y:S01]  /*0ff0*/  FMUL.FTZ R137, R12, R171 ;  /* 0x000000ab0c897220 */ /* 0x000fe20000410000 */
[----:B------:R-:W-:Y:S02]  /*1000*/  HADD2.F32 R8, -RZ, R3.H0_H0 ;  /* 0x20000003ff087230 */ /* 0x000fe40000004100 */
[----:B------:R-:W-:Y:S01]  /*1010*/  FMUL.FTZ R147, R126, R135 ;  /* 0x000000877e937220 */ /* 0x000fe20000410000 */
[C---:B------:R-:W-:Y:S01]  /*1020*/  FMUL.FTZ R152, R118.reuse, R173 ;  /* 0x000000ad76987220 */ /* 0x040fe20000410000 */
[----:B------:R-:W-:Y:S01]  /*1030*/  FADD.FTZ R12, RZ, R165 ;  /* 0x000000a5ff0c7221 */ /* 0x000fe20000010000 */
[----:B------:R-:W-:Y:S01]  /*1040*/  FMUL.FTZ R126, R118, R225 ;  /* 0x000000e1767e7220 */ /* 0x000fe20000410000 */
[----:B------:R-:W-:Y:S01]  /*1050*/  FFMA.FTZ R173, R0, R165, RZ ;  /* 0x000000a500ad7223 */ /* 0x000fe200000100ff */
[----:B------:R-:W-:-:S02]  /*1060*/  HADD2.F32 R124, -RZ, R26.H0_H0 ;  /* 0x2000001aff7c7230 */ /* 0x000fc40000004100 */
[----:B------:R-:W-:Y:S01]  /*1070*/  FMUL.FTZ R163, R8, R123 ;  /* 0x0000007b08a37220 */ /* 0x000fe20000410000 */
[----:B------:R-:W-:Y:S02]  /*1080*/  HADD2.F32 R174, -RZ, R174.H0_H0 ;  /* 0x200000aeffae7230 */ /* 0x000fe40000004100 */
[----:B------:R-:W-:Y:S01]  /*1090*/  FADD.FTZ R12, R12, R137 ;  /* 0x000000890c0c7221 */ /* 0x000fe20000010000 */
[----:B------:R-:W-:Y:S01]  /*10a0*/  SHF.R.U64 R172, R14, 0x10, R15 ;  /* 0x000000100eac7819 */ /* 0x000fe2000000120f */
[----:B------:R-:W-:Y:S02]  /*10b0*/  HADD2.F32 R125, -RZ, R14.H0_H0 ;  /* 0x2000000eff7d7230 */ /* 0x000fe40000004100 */
[----:B------:R-:W-:Y:S01]  /*10c0*/  FFMA.FTZ R173, R126, R137, R173 ;  /* 0x000000897ead7223 */ /* 0x000fe200000100ad */
[----:B------:R-:W-:Y:S01]  /*10d0*/  HADD2.F32 R127, -RZ, R15.H0_H0 ;  /* 0x2000000fff7f7230 */ /* 0x000fe20000004100 */
[----:B------:R-:W-:Y:S01]  /*10e0*/  SHF.R.U64 R186, R10, 0x10, R11 ;  /* 0x000000100aba7819 */ /* 0x000fe2000000120b */
[----:B------:R-:W-:-:S02]  /*10f0*/  HADD2.F32 R133, -RZ, R10.H0_H0 ;  /* 0x2000000aff857230 */ /* 0x000fc40000004100 */
[----:B------:R-:W-:Y:S01]  /*1100*/  FMUL.FTZ R149, R124, R19 ;  /* 0x000000137c957220 */ /* 0x000fe20000410000 */
[----:B------:R-:W-:Y:S02]  /*1110*/  HADD2.F32 R14, -RZ, R21.H0_H0 ;  /* 0x20000015ff0e7230 */ /* 0x000fe40000004100 */
[----:B------:R-:W-:Y:S01]  /*1120*/  FMUL.FTZ R150, R118, R175 ;  /* 0x000000af76967220 */ /* 0x000fe20000410000 */
[----:B------:R-:W-:Y:S02]  /*1130*/  HADD2.F32 R10, -RZ, R20.H0_H0 ;  /* 0x20000014ff0a7230 */ /* 0x000fe40000004100 */
[----:B------:R-:W-:Y:S01]  /*1140*/  FMUL.FTZ R124, R233, R174 ;  /* 0x000000aee97c7220 */ /* 0x000fe20000410000 */
[----:B------:R-:W-:Y:S01]  /*1150*/  FADD.FTZ R175, R12, R163 ;  /* 0x000000a30caf7221 */ /* 0x000fe20000010000 */
[----:B------:R-:W-:Y:S01]  /*1160*/  FMUL.FTZ R167, R118, R167 ;  /* 0x000000a776a77220 */ /* 0x000fe20000410000 */
[----:B------:R-:W-:Y:S01]  /*1170*/  FFMA.FTZ R12, R152, R163, R173 ;  /* 0x000000a3980c7223 */ /* 0x000fe200000100ad */
[----:B------:R-:W-:-:S02]  /*1180*/  HADD2.F32 R17, -RZ, R11.H0_H0 ;  /* 0x2000000bff117230 */ /* 0x000fc40000004100 */
[----:B------:R-:W-:Y:S01]  /*1190*/  FMUL.FTZ R159, R14, R127 ;  /* 0x0000007f0e9f7220 */ /* 0x000fe20000410000 */
[----:B------:R-:W-:Y:S02]  /*11a0*/  HADD2.F32 R122, -RZ, R25.H0_H0 ;  /* 0x20000019ff7a7230 */ /* 0x000fe40000004100 */
[----:B------:R-:W-:Y:S01]  /*11b0*/  FMUL.FTZ R161, R10, R125 ;  /* 0x0000007d0aa17220 */ /* 0x000fe20000410000 */
[----:B------:R-:W-:Y:S02]  /*11c0*/  HADD2.F32 R172, -RZ, R172.H0_H0 ;  /* 0x200000acffac7230 */ /* 0x000fe40000004100 */
[----:B------:R-:W-:Y:S01]  /*11d0*/  FADD.FTZ R14, R175, R124 ;  /* 0x0000007caf0e7221 */ /* 0x000fe20000010000 */
[----:B------:R-:W-:Y:S01]  /*11e0*/  HADD2.F32 R16, -RZ, R22.H0_H0 ;  /* 0x20000016ff107230 */ /* 0x000fe20000004100 */
[----:B------:R-:W-:Y:S01]  /*11f0*/  SHF.R.U32.HI R139, RZ, 0x10, R9 ;  /* 0x00000010ff8b7819 */ /* 0x000fe20000011609 */
[----:B------:R-:W-:Y:S01]  /*1200*/  FFMA.FTZ R173, R167, R124, R12 ;  /* 0x0000007ca7ad7223 */ /* 0x000fe2000001000c */
[----:B------:R-:W-:Y:S01]  /*1210*/  SHF.R.U32.HI R170, RZ, 0x10, R15 ;  /* 0x00000010ffaa7819 */ /* 0x000fe2000001160f */
[----:B------:R-:W-:Y:S01]  /*1220*/  FMUL.FTZ R151, R122, R17 ;  /* 0x000000117a977220 */ /* 0x000fe20000410000 */
[----:B------:R-:W-:Y:S01]  /*1230*/  FMUL.FTZ R122, R235, R172 ;  /* 0x000000aceb7a7220 */ /* 0x000fe20000410000 */
[----:B------:R-:W-:Y:S01]  /*1240*/  FADD.FTZ R175, R14, R161 ;  /* 0x000000a10eaf7221 */ /* 0x000fe20000010000 */
[----:B------:R-:W-:Y:S01]  /*1250*/  SHF.R.U32.HI R184, RZ, 0x10, R11 ;  /* 0x00000010ffb87819 */ /* 0x000fe2000001160b */
[----:B------:R-:W-:Y:S01]  /*1260*/  FMUL.FTZ R157, R16, R129 ;  /* 0x00000081109d7220 */ /* 0x000fe20000410000 */
[----:B------:R-:W-:Y:S01]  /*1270*/  SHF.R.U32.HI R197, RZ, 0x10, R7 ;  /* 0x00000010ffc57819 */ /* 0x000fe20000011607 */
[----:B------:R-:W-:Y:S01]  /*1280*/  FMUL.FTZ R169, R118, R169 ;  /* 0x000000a976a97220 */ /* 0x000fe20000410000 */
[----:B------:R-:W-:Y:S01]  /*1290*/  FFMA.FTZ R12, R150, R161, R173 ;  /* 0x000000a1960c7223 */ /* 0x000fe200000100ad */
[----:B------:R-:W-:-:S02]  /*12a0*/  HADD2.F32 R120, -RZ, R24.H0_H0 ;  /* 0x20000018ff787230 */ /* 0x000fc40000004100 */
[----:B------:R-:W-:Y:S02]  /*12b0*/  HADD2.F32 R11, -RZ, R49.H1_H1 ;  /* 0x30000031ff0b7230 */ /* 0x000fe40000004100 */
[----:B------:R-:W-:Y:S02]  /*12c0*/  HADD2.F32 R16, -RZ, R139.H0_H0 ;  /* 0x2000008bff107230 */ /* 0x000fe40000004100 */
[----:B------:R-:W-:Y:S01]  /*12d0*/  FADD.FTZ R14, R175, R122 ;  /* 0x0000007aaf0e7221 */ /* 0x000fe20000010000 */
[----:B------:R-:W-:Y:S01]  /*12e0*/  HADD2.F32 R170, -RZ, R170.H0_H0 ;  /* 0x200000aaffaa7230 */ /* 0x000fe20000004100 */
[----:B------:R-:W-:Y:S01]  /*12f0*/  SHF.R.U64 R138, R4, 0x10, R5 ;  /* 0x00000010048a7819 */ /* 0x000fe20000001205 */
[----:B------:R-:W-:Y:S02]  /*1300*/  HADD2.F32 R195, -RZ, R4.H0_H0 ;  /* 0x20000004ffc37230 */ /* 0x000fe40000004100 */
[----:B------:R-:W-:Y:S01]  /*1310*/  FMUL.FTZ R148, R118, R205 ;  /* 0x000000cd76947220 */ /* 0x000fe20000410000 */
[----:B------:R-:W-:Y:S01]  /*1320*/  FFMA.FTZ R173, R169, R122, R12 ;  /* 0x0000007aa9ad7223 */ /* 0x000fe2000001000c */
[----:B------:R-:W-:-:S02]  /*1330*/  HADD2.F32 R4, -RZ, R48.H1_H1 ;  /* 0x30000030ff047230 */ /* 0x000fc40000004100 */
[----:B------:R-:W-:Y:S01]  /*1340*/  FMUL.FTZ R153, R120, R133 ;  /* 0x0000008578997220 */ /* 0x000fe20000410000 */
[----:B------:R-:W-:Y:S02]  /*1350*/  HADD2.F32 R197, -RZ, R197.H0_H0 ;  /* 0x200000c5ffc57230 */ /* 0x000fe40000004100 */
[----:B------:R-:W-:Y:S01]  /*1360*/  FMUL.FTZ R160, R11, R16 ;  /* 0x000000100ba07220 */ /* 0x000fe20000410000 */
[----:B------:R-:W-:Y:S01]  /*1370*/  FMUL.FTZ R120, R237, R170 ;  /* 0x000000aaed787220 */ /* 0x000fe20000410000 */
[----:B------:R-:W-:Y:S01]  /*1380*/  FADD.FTZ R11, R14, R159 ;  /* 0x0000009f0e0b7221 */ /* 0x000fe20000010000 */
[----:B------:R-:W-:Y:S01]  /*1390*/  SHF.R.U64 R199, R6, 0x10, R7 ;  /* 0x0000001006c77819 */ /* 0x000fe20000001207 */
[----:B------:R-:W-:Y:S02]  /*13a0*/  HADD2.F32 R15, -RZ, R7.H0_H0 ;  /* 0x20000007ff0f7230 */ /* 0x000fe40000004100 */
[----:B------:R-:W-:Y:S01]  /*13b0*/  FMUL.FTZ R177, R118, R177 ;  /* 0x000000b176b17220 */ /* 0x000fe20000410000 */
[----:B------:R-:W-:Y:S01]  /*13c0*/  FFMA.FTZ R12, R148, R159, R173 ;  /* 0x0000009f940c7223 */ /* 0x000fe200000100ad */
[----:B------:R-:W-:Y:S01]  /*13d0*/  SHF.R.U32.HI R136, RZ, 0x10, R5 ;  /* 0x00000010ff887819 */ /* 0x000fe20000011605 */
[----:B------:R-:W-:-:S02]  /*13e0*/  HADD2.F32 R7, -RZ, R47.H0_H0 ;  /* 0x2000002fff077230 */ /* 0x000fc40000004100 */
[----:B------:R-:W-:Y:S01]  /*13f0*/  FMUL.FTZ R173, R4, R197 ;  /* 0x000000c504ad7220 */ /* 0x000fe20000410000 */
[----:B------:R-:W-:Y:S01]  /*1400*/  HADD2.F32 R10, -RZ, R138.H0_H0 ;  /* 0x2000008aff0a7230 */ /* 0x000fe20000004100 */
[----:B------:R-:W-:Y:S01]  /*1410*/  SHF.R.U32.HI R166, RZ, 0x10, R13 ;  /* 0x00000010ffa67819 */ /* 0x000fe2000001160d */
[----:B------:R-:W-:Y:S02]  /*1420*/  HADD2.F32 R168, -RZ, R168.H0_H0 ;  /* 0x200000a8ffa87230 */ /* 0x000fe40000004100 */
[----:B------:R-:W-:Y:S01]  /*1430*/  FADD.FTZ R4, R11, R120 ;  /* 0x000000780b047221 */ /* 0x000fe20000010000 */
[----:B------:R-:W-:Y:S02]  /*1440*/  HADD2.F32 R131, -RZ, R13.H0_H0 ;  /* 0x2000000dff837230 */ /* 0x000fe40000004100 */
[----:B------:R-:W-:Y:S01]  /*1450*/  FMUL.FTZ R146, R118, R207 ;  /* 0x000000cf76927220 */ /* 0x000fe20000410000 */
[----:B------:R-:W-:Y:S02]  /*1460*/  HADD2.F32 R13, -RZ, R6.H0_H0 ;  /* 0x20000006ff0d7230 */ /* 0x000fe40000004100 */
[----:B------:R-:W-:Y:S01]  /*1470*/  FFMA.FTZ R11, R177, R120, R12 ;  /* 0x00000078b10b7223 */ /* 0x000fe2000001000c */
[----:B------:R-:W-:-:S02]  /*1480*/  HADD2.F32 R9, -RZ, R5.H0_H0 ;  /* 0x20000005ff097230 */ /* 0x000fc40000004100 */
[----:B------:R-:W-:Y:S01]  /*1490*/  FMUL.FTZ R176, R7, R10 ;  /* 0x0000000a07b07220 */ /* 0x000fe20000410000 */
[----:B------:R-:W-:Y:S02]  /*14a0*/  HADD2.F32 R6, -RZ, R48.H0_H0 ;  /* 0x20000030ff067230 */ /* 0x000fe40000004100 */
[----:B------:R-:W-:Y:S02]  /*14b0*/  HADD2.F32 R199, -RZ, R199.H0_H0 ;  /* 0x200000c7ffc77230 */ /* 0x000fe40000004100 */
[----:B------:R-:W-:Y:S01]  /*14c0*/  FMUL.FTZ R158, R239, R168 ;  /* 0x000000a8ef9e7220 */ /* 0x000fe20000410000 */
[----:B------:R-:W-:Y:S02]  /*14d0*/  HADD2.F32 R18, -RZ, R23.H0_H0 ;  /* 0x20000017ff127230 */ /* 0x000fe40000004100 */
[----:B------:R-:W-:Y:S01]  /*14e0*/  FADD.FTZ R7, R4, R157 ;  /* 0x0000009d04077221 */ /* 0x000fe20000010000 */
[----:B------:R-:W-:Y:S02]  /*14f0*/  HADD2.F32 R5, -RZ, R47.H1_H1 ;  /* 0x3000002fff057230 */ /* 0x000fe40000004100 */
[----:B------:R-:W-:-:S02]  /*1500*/  HADD2.F32 R8, -RZ, R136.H0_H0 ;  /* 0x20000088ff087230 */ /* 0x000fc40000004100 */
[----:B------:R-:W-:Y:S01]  /*1510*/  FMUL.FTZ R179, R118, R179 ;  /* 0x000000b376b37220 */ /* 0x000fe20000410000 */
[----:B------:R-:W-:Y:S01]  /*1520*/  FFMA.FTZ R4, R146, R157, R11 ;  /* 0x0000009d92047223 */ /* 0x000fe2000001000b */
[----:B------:R-:W-:Y:S02]  /*1530*/  HADD2.F32 R166, -RZ, R166.H0_H0 ;  /* 0x200000a6ffa67230 */ /* 0x000fe40000004100 */
[----:B------:R-:W-:Y:S01]  /*1540*/  FMUL.FTZ R175, R6, R199 ;  /* 0x000000c706af7220 */ /* 0x000fe20000410000 */
[----:B------:R-:W-:Y:S01]  /*1550*/  FMUL.FTZ R155, R18, R131 ;  /* 0x00000083129b7220 */ /* 0x000fe20000410000 */
        /* <DEDUP_REMOVED lines=8> */
[----:B------:R-:W-:-:S02]  /*15e0*/  HADD2.F32 R186, -RZ, R186.H0_H0 ;  /* 0x200000baffba7230 */ /* 0x000fc40000004100 */
[----:B------:R-:W-:Y:S01]  /*15f0*/  FADD.FTZ R6, R7, R156 ;  /* 0x0000009c07067221 */ /* 0x000fe20000010000 */
[C---:B------:R-:W-:Y:S01]  /*1600*/  FMUL.FTZ R142, R118.reuse, R211 ;  /* 0x000000d3768e7220 */ /* 0x040fe20000410000 */
[----:B------:R-:W-:Y:S01]  /*1610*/  FFMA.FTZ R5, R181, R156, R4 ;  /* 0x0000009cb5057223 */ /* 0x000fe20000010004 */
[----:B------:R-:W-:Y:S01]  /*1620*/  FMUL.FTZ R183, R118, R183 ;  /* 0x000000b776b77220 */ /* 0x000fe20000410000 */
[----:B------:R-:W-:Y:S01]  /*1630*/  FMUL.FTZ R154, R243, R186 ;  /* 0x000000baf39a7220 */ /* 0x000fe20000410000 */
[----:B------:R-:W-:Y:S01]  /*1640*/  FADD.FTZ R7, R6, R153 ;  /* 0x0000009906077221 */ /* 0x000fe20000010000 */
[----:B------:R-:W-:Y:S01]  /*1650*/  FFMA.FTZ R4, R142, R153, R5 ;  /* 0x000000998e047223 */ /* 0x000fe20000010005 */
[----:B------:R-:W-:Y:S02]  /*1660*/  HADD2.F32 R184, -RZ, R184.H0_H0 ;  /* 0x200000b8ffb87230 */ /* 0x000fe40000004100 */
[----:B------:R-:W-:Y:S02]  /*1670*/  HADD2.F32 R18, -RZ, R140.H0_H0 ;  /* 0x2000008cff127230 */ /* 0x000fe40000004100 */
[----:B------:R-:W-:Y:S01]  /*1680*/  FADD.FTZ R6, R7, R154 ;  /* 0x0000009a07067221 */ /* 0x000fe20000010000 */
[C---:B------:R-:W-:Y:S01]  /*1690*/  FMUL.FTZ R140, R118.reuse, R213 ;  /* 0x000000d5768c7220 */ /* 0x040fe20000410000 */
[----:B------:R-:W-:Y:S01]  /*16a0*/  FFMA.FTZ R5, R183, R154, R4 ;  /* 0x0000009ab7057223 */ /* 0x000fe20000010004 */
[----:B------:R-:W-:Y:S01]  /*16b0*/  FMUL.FTZ R182, R118, R201 ;  /* 0x000000c976b67220 */ /* 0x000fe20000410000 */
        /* <DEDUP_REMOVED lines=8> */
[----:B------:R-:W-:Y:S01]  /*1740*/  FADD.FTZ R209, R6, R149 ;  /* 0x0000009506d17221 */ /* 0x000fe20000010000 */
[----:B------:R-:W-:Y:S01]  /*1750*/  FMUL.FTZ R187, R118, R187 ;  /* 0x000000bb76bb7220 */ /* 0x000fe20000410000 */
[----:B------:R-:W-:Y:S01]  /*1760*/  FFMA.FTZ R4, R138, R149, R5 ;  /* 0x000000958a047223 */ /* 0x000fe20000010005 */
[----:B------:R-:W-:Y:S01]  /*1770*/  FMUL.FTZ R136, R118, R217 ;  /* 0x000000d976887220 */ /* 0x000fe20000410000 */
[----:B------:R-:W-:Y:S02]  /*1780*/  FADD.FTZ R6, R209, R162 ;  /* 0x000000a2d1067221 */ /* 0x000fe40000010000 */
[----:B------:R-:W-:Y:S01]  /*1790*/  FFMA.FTZ R5, R187, R162, R4 ;  /* 0x000000a2bb057223 */ /* 0x000fe20000010004 */
[----:B------:R-:W-:Y:S02]  /*17a0*/  HADD2.F32 R128, -RZ, R28.H0_H0 ;  /* 0x2000001cff807230 */ /* 0x000fe40000004100 */
        /* <DEDUP_REMOVED lines=8> */
[----:B------:R-:W-:-:S02]  /*1830*/  HADD2.F32 R130, -RZ, R29.H0_H0 ;  /* 0x2000001dff827230 */ /* 0x000fc40000004100 */
[----:B------:R-:W-:Y:S01]  /*1840*/  FADD.FTZ R4, R6, R145 ;  /* 0x0000009106047221 */ /* 0x000fe20000010000 */
[----:B------:R-:W-:Y:S01]  /*1850*/  FMUL.FTZ R180, R118, R203 ;  /* 0x000000cb76b47220 */ /* 0x000fe20000410000 */
[----:B------:R-:W-:Y:S01]  /*1860*/  FFMA.FTZ R5, R134, R145, R5 ;  /* 0x0000009186057223 */ /* 0x000fe20000010005 */
[----:B------:R-:W-:Y:S01]  /*1870*/  FMUL.FTZ R141, R132, R195 ;  /* 0x000000c3848d7220 */ /* 0x000fe20000410000 */
[----:B------:R-:W-:Y:S01]  /*1880*/  FMUL.FTZ R143, R130, R15 ;  /* 0x0000000f828f7220 */ /* 0x000fe20000410000 */
[----:B------:R-:W-:Y:S01]  /*1890*/  FADD.FTZ R4, R4, R175 ;  /* 0x000000af04047221 */ /* 0x000fe20000010000 */
[----:B------:R-:W-:Y:S01]  /*18a0*/  FMUL.FTZ R132, R118, R221 ;  /* 0x000000dd76847220 */ /* 0x000fe20000410000 */
[----:B------:R-:W-:Y:S02]  /*18b0*/  FFMA.FTZ R5, R180, R175, R5 ;  /* 0x000000afb4057223 */ /* 0x000fe40000010005 */
[----:B------:R-:W-:Y:S02]  /*18c0*/  FADD.FTZ R4, R4, R143 ;  /* 0x0000008f04047221 */ /* 0x000fe40000010000 */
[----:B------:R-:W-:Y:S01]  /*18d0*/  FFMA.FTZ R5, R132, R143, R5 ;  /* 0x0000008f84057223 */ /* 0x000fe20000010005 */
[----:B------:R-:W-:Y:S01]  /*18e0*/  FMUL.FTZ R130, R118, R223 ;  /* 0x000000df76827220 */ /* 0x000fe20000410000 */
[----:B------:R-:W-:-:S02]  /*18f0*/  FADD.FTZ R4, R4, R173 ;  /* 0x000000ad04047221 */ /* 0x000fc40000010000 */
[----:B------:R-:W-:Y:S01]  /*1900*/  FFMA.FTZ R5, R182, R173, R5 ;  /* 0x000000adb6057223 */ /* 0x000fe20000010005 */
[----:B------:R-:W-:Y:S01]  /*1910*/  FMUL.FTZ R191, R118, R191 ;  /* 0x000000bf76bf7220 */ /* 0x000fe20000410000 */
[----:B------:R-:W-:Y:S02]  /*1920*/  FADD.FTZ R225, R4, R141 ;  /* 0x0000008d04e17221 */ /* 0x000fe40000010000 */
[----:B------:R-:W-:Y:S01]  /*1930*/  FFMA.FTZ R4, R130, R141, R5 ;  /* 0x0000008d82047223 */ /* 0x000fe20000010005 */
[C---:B------:R-:W-:Y:S01]  /*1940*/  FMUL.FTZ R128, R118.reuse, R227 ;  /* 0x000000e376807220 */ /* 0x040fe20000410000 */
[----:B------:R-:W-:Y:S02]  /*1950*/  FADD.FTZ R206, R225, R176 ;  /* 0x000000b0e1ce7221 */ /* 0x000fe40000010000 */
[----:B------:R-:W-:Y:S01]  /*1960*/  FFMA.FTZ R5, R191, R176, R4 ;  /* 0x000000b0bf057223 */ /* 0x000fe20000010004 */
[----:B------:R-:W-:Y:S01]  /*1970*/  FMUL.FTZ R193, R118, R193 ;  /* 0x000000c176c17220 */ /* 0x000fe20000410000 */
[----:B------:R-:W-:-:S02]  /*1980*/  FADD.FTZ R225, R206, R139 ;  /* 0x0000008bcee17221 */ /* 0x000fc40000010000 */
        /* <DEDUP_REMOVED lines=32> */
.L_x_1434:
[----:B------:R-:W0:Y:S01]  /*1b90*/  LDC.64 R8, c[0x0][0x3a8] ;  /* 0x0000ea00ff087b82 */ /* 0x000e220000000a00 */
[C---:B------:R-:W-:Y:S02]  /*1ba0*/  IADD3 R111, PT, PT, R112.reuse, 0x100, RZ ;  /* 0x00000100706f7810 */ /* 0x040fe40007ffe0ff */
[C---:B------:R-:W-:Y:S02]  /*1bb0*/  IADD3 R117, PT, PT, R112.reuse, 0x200, RZ ;  /* 0x0000020070757810 */ /* 0x040fe40007ffe0ff */
[C---:B------:R-:W-:Y:S02]  /*1bc0*/  IADD3 R116, PT, PT, R112.reuse, 0x300, RZ ;  /* 0x0000030070747810 */ /* 0x040fe40007ffe0ff */
[C---:B------:R-:W-:Y:S01]  /*1bd0*/  IADD3 R115, PT, PT, R112.reuse, 0x400, RZ ;  /* 0x0000040070737810 */ /* 0x040fe20007ffe0ff */
[----:B------:R-:W1:Y:S01]  /*1be0*/  LDC.64 R44, c[0x0][0x438] ;  /* 0x00010e00ff2c7b82 */ /* 0x000e620000000a00 */
        /* <DEDUP_REMOVED lines=14> */
[----:B------:R-:W0:Y:S01]  /*1cd0*/  LDC.64 R8, c[0x0][0x428] ;  /* 0x00010a00ff087b82 */ /* 0x000e220000000a00 */
[----:B------:R-:W4:Y:S04]  /*1ce0*/  LDG.E.64 R120, desc[UR8][R120.64] ;  /* 0x0000000878787981 */ /* 0x000f28000c1e1b00 */
[----:B------:R-:W4:Y:S01]  /*1cf0*/  LDG.E.64 R124, desc[UR8][R124.64] ;  /* 0x000000087c7c7981 */ /* 0x000f22000c1e1b00 */
[----:B0-----:R-:W-:-:S04]  /*1d00*/  IMAD.WIDE.U32 R122, R112, 0x8, R8 ;  /* 0x00000008707a7825 */ /* 0x001fc800078e0008 */
        /* <DEDUP_REMOVED lines=27> */
[----:B------:R-:W-:-:S02]  /*1ec0*/  HADD2.F32 R233, -RZ, R53.H1_H1 ;  /* 0x30000035ffe97230 */ /* 0x000fc40000004100 */
[--C-:B------:R-:W-:Y:S02]  /*1ed0*/  HADD2.F32 R235, -RZ, R52.reuse.H0_H0 ;  /* 0x20000034ffeb7230 */ /* 0x100fe40000004100 */
[----:B------:R-:W-:Y:S02]  /*1ee0*/  HADD2.F32 R237, -RZ, R52.H1_H1 ;  /* 0x30000034ffed7230 */ /* 0x000fe40000004100 */
[----:B------:R-:W-:Y:S02]  /*1ef0*/  HADD2.F32 R201, -RZ, R47.H0_H0 ;  /* 0x2000002fffc97230 */ /* 0x000fe40000004100 */
[--C-:B------:R-:W-:Y:S02]  /*1f00*/  HADD2.F32 R239, -RZ, R51.reuse.H0_H0 ;  /* 0x20000033ffef7230 */ /* 0x100fe40000004100 */
[----:B------:R-:W-:Y:S02]  /*1f10*/  HADD2.F32 R241, -RZ, R51.H1_H1 ;  /* 0x30000033fff17230 */ /* 0x000fe40000004100 */
[----:B------:R-:W-:-:S02]  /*1f20*/  HADD2.F32 R142, -RZ, R31.H0_H0 ;  /* 0x2000001fff8e7230 */ /* 0x000fc40000004100 */
[----:B------:R-:W-:Y:S02]  /*1f30*/  HADD2.F32 R243, -RZ, R50.H0_H0 ;  /* 0x20000032fff37230 */ /* 0x000fe40000004100 */
[----:B------:R-:W-:Y:S02]  /*1f40*/  HADD2.F32 R140, -RZ, R30.H0_H0 ;  /* 0x2000001eff8c7230 */ /* 0x000fe40000004100 */
[----:B------:R-:W-:Y:S02]  /*1f50*/  HADD2.F32 R231, -RZ, R50.H1_H1 ;  /* 0x30000032ffe77230 */ /* 0x000fe40000004100 */
[--C-:B------:R-:W-:Y:S02]  /*1f60*/  HADD2.F32 R229, -RZ, R49.reuse.H0_H0 ;  /* 0x20000031ffe57230 */ /* 0x100fe40000004100 */
[----:B------:R-:W-:Y:S02]  /*1f70*/  HADD2.F32 R215, -RZ, R49.H1_H1 ;  /* 0x30000031ffd77230 */ /* 0x000fe40000004100 */
[----:B------:R-:W-:Y:S01]  /*1f80*/  HADD2.F32 R132, -RZ, R28.H0_H0 ;  /* 0x2000001cff847230 */ /* 0x000fe20000004100 */
[--C-:B--2---:R-:W-:Y:S01]  /*1f90*/  SHF.R.U64 R128, R4, 0x10, R5.reuse ;  /* 0x0000001004807819 */ /* 0x104fe20000001205 */
[----:B------:R-:W-:Y:S01]  /*1fa0*/  HADD2.F32 R137, -RZ, R4.H0_H0 ;  /* 0x20000004ff897230 */ /* 0x000fe20000004100 */
[----:B------:R-:W-:Y:S01]  /*1fb0*/  SHF.R.U32.HI R4, RZ, 0x10, R5 ;  /* 0x00000010ff047819 */ /* 0x000fe20000011605 */
[----:B------:R-:W-:Y:S01]  /*1fc0*/  HADD2.F32 R173, -RZ, R5.H0_H0 ;  /* 0x20000005ffad7230 */ /* 0x000fe20000004100 */
[--C-:B---3--:R-:W-:Y:S01]  /*1fd0*/  SHF.R.U64 R5, R6, 0x10, R7.reuse ;  /* 0x0000001006057819 */ /* 0x108fe20000001207 */
[----:B------:R-:W-:Y:S01]  /*1fe0*/  HADD2.F32 R175, -RZ, R6.H0_H0 ;  /* 0x20000006ffaf7230 */ /* 0x000fe20000004100 */
[----:B------:R-:W-:Y:S01]  /*1ff0*/  SHF.R.U32.HI R6, RZ, 0x10, R7 ;  /* 0x00000010ff067819 */ /* 0x000fe20000011607 */
[----:B------:R-:W-:Y:S01]  /*2000*/  HADD2.F32 R203, -RZ, R7.H0_H0 ;  /* 0x20000007ffcb7230 */ /* 0x000fe20000004100 */
[--C-:B----4-:R-:W-:Y:S01]  /*2010*/  SHF.R.U64 R7, R10, 0x10, R11.reuse ;  /* 0x000000100a077819 */ /* 0x110fe2000000120b */
[----:B------:R-:W-:Y:S01]  /*2020*/  HADD2.F32 R205, -RZ, R10.H0_H0 ;  /* 0x2000000affcd7230 */ /* 0x000fe20000004100 */
[----:B------:R-:W-:Y:S01]  /*2030*/  SHF.R.U32.HI R10, RZ, 0x10, R11 ;  /* 0x00000010ff0a7819 */ /* 0x000fe2000001160b */
[----:B------:R-:W-:Y:S01]  /*2040*/  HADD2.F32 R209, -RZ, R11.H0_H0 ;  /* 0x2000000bffd17230 */ /* 0x000fe20000004100 */
[--C-:B------:R-:W-:Y:S01]  /*2050*/  SHF.R.U64 R11, R12, 0x10, R13.reuse ;  /* 0x000000100c0b7819 */ /* 0x100fe2000000120d */
        /* <DEDUP_REMOVED lines=9> */
[----:B------:R-:W-:-:S02]  /*20f0*/  SHF.R.U32.HI R120, RZ, 0x10, R121 ;  /* 0x00000010ff787819 */ /* 0x000fc40000011679 */
[--C-:B------:R-:W-:Y:S01]  /*2100*/  SHF.R.U64 R129, R124, 0x10, R125.reuse ;  /* 0x000000107c817819 */ /* 0x100fe2000000127d */
[----:B------:R-:W-:Y:S01]  /*2110*/  HADD2.F32 R227, -RZ, R124.H0_H0 ;  /* 0x2000007cffe37230 */ /* 0x000fe20000004100 */
        /* <DEDUP_REMOVED lines=17> */
[C---:B------:R-:W-:Y:S01]  /*2230*/  FADD.FTZ R169, -R0.reuse, R5 ;  /* 0x0000000500a97221 */ /* 0x040fe20000010100 */
[----:B------:R-:W-:Y:S01]  /*2240*/  FADD.FTZ R179, -R0, R7 ;  /* 0x0000000700b37221 */ /* 0x000fe20000010100 */
        /* <DEDUP_REMOVED lines=30> */
[----:B------:R-:W-:Y:S01]  /*2430*/  HADD2.F32 R133, -RZ, R16.H0_H0 ;  /* 0x20000010ff857230 */ /* 0x000fe20000004100 */
[----:B------:R-:W-:Y:S01]  /*2440*/  SHF.R.U64 R172, R126, 0x10, R127 ;  /* 0x000000107eac7819 */ /* 0x000fe2000000127f */
[----:B------:R-:W-:Y:S01]  /*2450*/  HADD2.F32 R125, -RZ, R126.H0_H0 ;  /* 0x2000007eff7d7230 */ /* 0x000fe20000004100 */
[----:B------:R-:W-:Y:S01]  /*2460*/  SHF.R.U32.HI R126, RZ, 0x10, R135 ;  /* 0x00000010ff7e7819 */ /* 0x000fe20000011687 */
[----:B------:R-:W-:Y:S02]  /*2470*/  HADD2.F32 R129, -RZ, R130.H0_H0 ;  /* 0x20000082ff817230 */ /* 0x000fe40000004100 */
[----:B------:R-:W-:Y:S02]  /*2480*/  HADD2.F32 R12, -RZ, R53.H0_H0 ;  /* 0x20000035ff0c7230 */ /* 0x000fe40000004100 */
[----:B------:R-:W-:-:S02]  /*2490*/  HADD2.F32 R16, -RZ, R22.H0_H0 ;  /* 0x20000016ff107230 */ /* 0x000fc40000004100 */
[----:B------:R-:W-:Y:S02]  /*24a0*/  HADD2.F32 R171, -RZ, R171.H0_H0 ;  /* 0x200000abffab7230 */ /* 0x000fe40000004100 */
[----:B------:R-:W-:Y:S01]  /*24b0*/  FMUL.FTZ R165, R0, R121 ;  /* 0x0000007900a57220 */ /* 0x000fe20000410000 */
[----:B-----5:R-:W-:Y:S01]  /*24c0*/  FMUL.FTZ R0, R118, R137 ;  /* 0x0000008976007220 */ /* 0x020fe20000410000 */
[----:B------:R-:W-:Y:S01]  /*24d0*/  SHF.R.U32.HI R174, RZ, 0x10, R123 ;  /* 0x00000010ffae7819 */ /* 0x000fe2000001167b */
[----:B------:R-:W-:Y:S01]  /*24e0*/  HADD2.F32 R195, -RZ, R8.H0_H0 ;  /* 0x20000008ffc37230 */ /* 0x000fe20000004100 */
[----:B------:R-:W-:Y:S01]  /*24f0*/  SHF.R.U64 R136, R8, 0x10, R9 ;  /* 0x0000001008887819 */ /* 0x000fe20000001209 */
[----:B------:R-:W-:Y:S02]  /*2500*/  HADD2.F32 R123, -RZ, R123.H0_H0 ;  /* 0x2000007bff7b7230 */ /* 0x000fe40000004100 */
[----:B------:R-:W-:Y:S01]  /*2510*/  FMUL.FTZ R157, R16, R129 ;  /* 0x00000081109d7220 */ /* 0x000fe20000410000 */
[----:B------:R-:W-:-:S02]  /*2520*/  HADD2.F32 R8, -RZ, R3.H0_H0 ;  /* 0x20000003ff087230 */ /* 0x000fc40000004100 */
[----:B------:R-:W-:Y:S01]  /*2530*/  FMUL.FTZ R137, R12, R171 ;  /* 0x000000ab0c897220 */ /* 0x000fe20000410000 */
[--C-:B------:R-:W-:Y:S01]  /*2540*/  SHF.R.U64 R168, R130, 0x10, R131.reuse ;  /* 0x0000001082a87819 */ /* 0x100fe20000001283 */
[----:B------:R-:W-:Y:S01]  /*2550*/  HADD2.F32 R16, -RZ, R126.H0_H0 ;  /* 0x2000007eff107230 */ /* 0x000fe20000004100 */
[----:B------:R-:W-:Y:S01]  /*2560*/  SHF.R.U32.HI R166, RZ, 0x10, R131 ;  /* 0x00000010ffa67819 */ /* 0x000fe20000011683 */
[C---:B------:R-:W-:Y:S01]  /*2570*/  FMUL.FTZ R152, R118.reuse, R173 ;  /* 0x000000ad76987220 */ /* 0x040fe20000410000 */
[----:B------:R-:W-:Y:S01]  /*2580*/  FADD.FTZ R12, RZ, R165 ;  /* 0x000000a5ff0c7221 */ /* 0x000fe20000010000 */
[----:B------:R-:W-:Y:S02]  /*2590*/  HADD2.F32 R131, -RZ, R131.H0_H0 ;  /* 0x20000083ff837230 */ /* 0x000fe40000004100 */
[----:B------:R-:W-:Y:S01]  /*25a0*/  FMUL.FTZ R126, R118, R207 ;  /* 0x000000cf767e7220 */ /* 0x000fe20000410000 */
[----:B------:R-:W-:Y:S02]  /*25b0*/  HADD2.F32 R18, -RZ, R23.H0_H0 ;  /* 0x20000017ff127230 */ /* 0x000fe40000004100 */
[----:B------:R-:W-:Y:S01]  /*25c0*/  FFMA.FTZ R173, R0, R165, RZ ;  /* 0x000000a500ad7223 */ /* 0x000fe200000100ff */
[----:B------:R-:W-:Y:S01]  /*25d0*/  SHF.R.U64 R124, R134, 0x10, R135 ;  /* 0x00000010867c7819 */ /* 0x000fe20000001287 */
[----:B------:R-:W-:-:S02]  /*25e0*/  HADD2.F32 R174, -RZ, R174.H0_H0 ;  /* 0x200000aeffae7230 */ /* 0x000fc40000004100 */
[----:B------:R-:W-:Y:S01]  /*25f0*/  FMUL.FTZ R163, R8, R123 ;  /* 0x0000007b08a37220 */ /* 0x000fe20000410000 */
[----:B------:R-:W-:Y:S01]  /*2600*/  FADD.FTZ R12, R12, R137 ;  /* 0x000000890c0c7221 */ /* 0x000fe20000010000 */
[----:B------:R-:W-:Y:S01]  /*2610*/  SHF.R.U32.HI R170, RZ, 0x10, R127 ;  /* 0x00000010ffaa7819 */ /* 0x000fe2000001167f */
[----:B------:R-:W-:Y:S01]  /*2620*/  HADD2.F32 R13, -RZ, R14.H0_H0 ;  /* 0x2000000eff0d7230 */ /* 0x000fe20000004100 */
[----:B------:R-:W-:Y:S01]  /*2630*/  SHF.R.U64 R199, R14, 0x10, R15 ;  /* 0x000000100ec77819 */ /* 0x000fe2000000120f */
[----:B------:R-:W-:Y:S01]  /*2640*/  FFMA.FTZ R173, R126, R137, R173 ;  /* 0x000000897ead7223 */ /* 0x000fe200000100ad */
[----:B------:R-:W-:Y:S02]  /*2650*/  HADD2.F32 R127, -RZ, R127.H0_H0 ;  /* 0x2000007fff7f7230 */ /* 0x000fe40000004100 */
[----:B------:R-:W-:Y:S01]  /*2660*/  FMUL.FTZ R155, R18, R131 ;  /* 0x00000083129b7220 */ /* 0x000fe20000410000 */
[----:B------:R-:W-:Y:S02]  /*2670*/  HADD2.F32 R14, -RZ, R21.H0_H0 ;  /* 0x20000015ff0e7230 */ /* 0x000fe40000004100 */
[----:B------:R-:W-:Y:S01]  /*2680*/  FMUL.FTZ R150, R118, R175 ;  /* 0x000000af76967220 */ /* 0x000fe20000410000 */
[----:B------:R-:W-:-:S02]  /*2690*/  HADD2.F32 R10, -RZ, R20.H0_H0 ;  /* 0x20000014ff0a7230 */ /* 0x000fc40000004100 */
[----:B------:R-:W-:Y:S01]  /*26a0*/  FADD.FTZ R175, R12, R163 ;  /* 0x000000a30caf7221 */ /* 0x000fe20000010000 */
[----:B------:R-:W-:Y:S02]  /*26b0*/  HADD2.F32 R18, -RZ, R124.H0_H0 ;  /* 0x2000007cff127230 */ /* 0x000fe40000004100 */
[----:B------:R-:W-:Y:S01]  /*26c0*/  FMUL.FTZ R124, R233, R174 ;  /* 0x000000aee97c7220 */ /* 0x000fe20000410000 */
[----:B------:R-:W-:Y:S01]  /*26d0*/  SHF.R.U32.HI R184, RZ, 0x10, R17 ;  /* 0x00000010ffb87819 */ /* 0x000fe20000011611 */
[----:B------:R-:W-:Y:S01]  /*26e0*/  FMUL.FTZ R167, R118, R167 ;  /* 0x000000a776a77220 */ /* 0x000fe20000410000 */
[----:B------:R-:W-:Y:S01]  /*26f0*/  FFMA.FTZ R12, R152, R163, R173 ;  /* 0x000000a3980c7223 */ /* 0x000fe200000100ad */
[----:B------:R-:W-:Y:S02]  /*2700*/  HADD2.F32 R17, -RZ, R17.H0_H0 ;  /* 0x20000011ff117230 */ /* 0x000fe40000004100 */
[----:B------:R-:W-:Y:S01]  /*2710*/  FMUL.FTZ R159, R14, R127 ;  /* 0x0000007f0e9f7220 */ /* 0x000fe20000410000 */
[----:B------:R-:W-:-:S02]  /*2720*/  HADD2.F32 R122, -RZ, R25.H0_H0 ;  /* 0x20000019ff7a7230 */ /* 0x000fc40000004100 */
[----:B------:R-:W-:Y:S01]  /*2730*/  FMUL.FTZ R161, R10, R125 ;  /* 0x0000007d0aa17220 */ /* 0x000fe20000410000 */
[----:B------:R-:W-:Y:S02]  /*2740*/  HADD2.F32 R172, -RZ, R172.H0_H0 ;  /* 0x200000acffac7230 */ /* 0x000fe40000004100 */
[----:B------:R-:W-:Y:S01]  /*2750*/  FADD.FTZ R14, R175, R124 ;  /* 0x0000007caf0e7221 */ /* 0x000fe20000010000 */
[----:B------:R-:W-:Y:S01]  /*2760*/  FFMA.FTZ R173, R167, R124, R12 ;  /* 0x0000007ca7ad7223 */ /* 0x000fe2000001000c */
[----:B------:R-:W-:Y:S01]  /*2770*/  FMUL.FTZ R151, R122, R17 ;  /* 0x000000117a977220 */ /* 0x000fe20000410000 */
[----:B------:R-:W-:Y:S01]  /*2780*/  SHF.R.U32.HI R197, RZ, 0x10, R15 ;  /* 0x00000010ffc57819 */ /* 0x000fe2000001160f */
[----:B------:R-:W-:Y:S01]  /*2790*/  FMUL.FTZ R122, R235, R172 ;  /* 0x000000aceb7a7220 */ /* 0x000fe20000410000 */
[----:B------:R-:W-:Y:S01]  /*27a0*/  FADD.FTZ R175, R14, R161 ;  /* 0x000000a10eaf7221 */ /* 0x000fe20000010000 */
[----:B------:R-:W-:Y:S01]  /*27b0*/  FMUL.FTZ R169, R118, R169 ;  /* 0x000000a976a97220 */ /* 0x000fe20000410000 */
[----:B------:R-:W-:Y:S01]  /*27c0*/  FFMA.FTZ R12, R150, R161, R173 ;  /* 0x000000a1960c7223 */ /* 0x000fe200000100ad */
[----:B------:R-:W-:-:S02]  /*27d0*/  HADD2.F32 R120, -RZ, R24.H0_H0 ;  /* 0x20000018ff787230 */ /* 0x000fc40000004100 */
[----:B------:R-:W-:Y:S01]  /*27e0*/  FADD.FTZ R14, R175, R122 ;  /* 0x0000007aaf0e7221 */ /* 0x000fe20000010000 */
[----:B------:R-:W-:Y:S02]  /*27f0*/  HADD2.F32 R170, -RZ, R170.H0_H0 ;  /* 0x200000aaffaa7230 */ /* 0x000fe40000004100 */
[----:B------:R-:W-:Y:S01]  /*2800*/  FMUL.FTZ R148, R118, R203 ;  /* 0x000000cb76947220 */ /* 0x000fe20000410000 */
[----:B------:R-:W-:Y:S01]  /*2810*/  FFMA.FTZ R173, R169, R122, R12 ;  /* 0x0000007aa9ad7223 */ /* 0x000fe2000001000c */
[----:B------:R-:W-:Y:S02]  /*2820*/  HADD2.F32 R4, -RZ, R48.H1_H1 ;  /* 0x30000030ff047230 */ /* 0x000fe40000004100 */
[----:B------:R-:W-:Y:S01]  /*2830*/  FMUL.FTZ R153, R120, R133 ;  /* 0x0000008578997220 */ /* 0x000fe20000410000 */
[----:B------:R-:W-:Y:S02]  /*2840*/  HADD2.F32 R197, -RZ, R197.H0_H0 ;  /* 0x200000c5ffc57230 */ /* 0x000fe40000004100 */
[----:B------:R-:W-:Y:S01]  /*2850*/  FMUL.FTZ R120, R237, R170 ;  /* 0x000000aaed787220 */ /* 0x000fe20000410000 */
[----:B------:R-:W-:Y:S01]  /*2860*/  FADD.FTZ R203, R14, R159 ;  /* 0x0000009f0ecb7221 */ /* 0x000fe20000010000 */
[----:B------:R-:W-:Y:S01]  /*2870*/  FMUL.FTZ R177, R118, R177 ;  /* 0x000000b176b17220 */ /* 0x000fe20000410000 */
[----:B------:R-:W-:Y:S01]  /*2880*/  FFMA.FTZ R12, R148, R159, R173 ;  /* 0x0000009f940c7223 */ /* 0x000fe200000100ad */
[----:B------:R-:W-:Y:S01]  /*2890*/  SHF.R.U32.HI R138, RZ, 0x10, R9 ;  /* 0x00000010ff8a7819 */ /* 0x000fe20000011609 */
[----:B------:R-:W-:-:S02]  /*28a0*/  HADD2.F32 R10, -RZ, R136.H0_H0 ;  /* 0x20000088ff0a7230 */ /* 0x000fc40000004100 */
[----:B------:R-:W-:Y:S01]  /*28b0*/  FMUL.FTZ R173, R4, R197 ;  /* 0x000000c504ad7220 */ /* 0x000fe20000410000 */
[----:B------:R-:W-:Y:S02]  /*28c0*/  HADD2.F32 R168, -RZ, R168.H0_H0 ;  /* 0x200000a8ffa87230 */ /* 0x000fe40000004100 */
[----:B------:R-:W-:Y:S01]  /*28d0*/  FADD.FTZ R4, R203, R120 ;  /* 0x00000078cb047221 */ /* 0x000fe20000010000 */
[----:B------:R-:W-:Y:S01]  /*28e0*/  FMUL.FTZ R146, R118, R205 ;  /* 0x000000cd76927220 */ /* 0x000fe20000410000 */
[----:B------:R-:W-:Y:S01]  /*28f0*/  FFMA.FTZ R203, R177, R120, R12 ;  /* 0x00000078b1cb7223 */ /* 0x000fe2000001000c */
[----:B------:R-:W-:Y:S02]  /*2900*/  HADD2.F32 R6, -RZ, R48.H0_H0 ;  /* 0x20000030ff067230 */ /* 0x000fe40000004100 */
[----:B------:R-:W-:Y:S01]  /*2910*/  FMUL.FTZ R176, R201, R10 ;  /* 0x0000000ac9b07220 */ /* 0x000fe20000410000 */
[----:B------:R-:W-:Y:S02]  /*2920*/  HADD2.F32 R199, -RZ, R199.H0_H0 ;  /* 0x200000c7ffc77230 */ /* 0x000fe40000004100 */
[----:B------:R-:W-:Y:S01]  /*2930*/  FMUL.FTZ R158, R239, R168 ;  /* 0x000000a8ef9e7220 */ /* 0x000fe20000410000 */
[----:B------:R-:W-:-:S02]  /*2940*/  HADD2.F32 R11, -RZ, R47.H1_H1 ;  /* 0x3000002fff0b7230 */ /* 0x000fc40000004100 */
[----:B------:R-:W-:Y:S01]  /*2950*/  FADD.FTZ R201, R4, R157 ;  /* 0x0000009d04c97221 */ /* 0x000fe20000010000 */
[----:B------:R-:W-:Y:S02]  /*2960*/  HADD2.F32 R8, -RZ, R138.H0_H0 ;  /* 0x2000008aff087230 */ /* 0x000fe40000004100 */
[----:B------:R-:W-:Y:S01]  /*2970*/  FMUL.FTZ R179, R118, R179 ;  /* 0x000000b376b37220 */ /* 0x000fe20000410000 */
[----:B------:R-:W-:Y:S01]  /*2980*/  FFMA.FTZ R4, R146, R157, R203 ;  /* 0x0000009d92047223 */ /* 0x000fe200000100cb */
[----:B------:R-:W-:Y:S02]  /*2990*/  HADD2.F32 R166, -RZ, R166.H0_H0 ;  /* 0x200000a6ffa67230 */ /* 0x000fe40000004100 */
[----:B------:R-:W-:Y:S01]  /*29a0*/  FMUL.FTZ R175, R6, R199 ;  /* 0x000000c706af7220 */ /* 0x000fe20000410000 */
[----:B------:R-:W-:Y:S01]  /*29b0*/  FMUL.FTZ R178, R11, R8 ;  /* 0x000000080bb27220 */ /* 0x000fe20000410000 */
[----:B------:R-:W-:Y:S01]  /*29c0*/  FADD.FTZ R6, R201, R158 ;  /* 0x0000009ec9067221 */ /* 0x000fe20000010000 */
[----:B------:R-:W-:Y:S01]  /*29d0*/  FMUL.FTZ R144, R118, R209 ;  /* 0x000000d176907220 */ /* 0x000fe20000410000 */
[----:B------:R-:W-:Y:S01]  /*29e0*/  FFMA.FTZ R11, R179, R158, R4 ;  /* 0x0000009eb30b7223 */ /* 0x000fe20000010004 */
[----:B------:R-:W-:-:S02]  /*29f0*/  HADD2.F32 R9, -RZ, R9.H0_H0 ;  /* 0x20000009ff097230 */ /* 0x000fc40000004100 */
[----:B------:R-:W-:Y:S01]  /*2a00*/  FMUL.FTZ R156, R241, R166 ;  /* 0x000000a6f19c7220 */ /* 0x000fe20000410000 */
[----:B------:R-:W-:Y:S01]  /*2a10*/  FADD.FTZ R201, R6, R155 ;  /* 0x0000009b06c97221 */ /* 0x000fe20000010000 */
[----:B------:R-:W-:Y:S01]  /*2a20*/  FMUL.FTZ R181, R118, R181 ;  /* 0x000000b576b57220 */ /* 0x000fe20000410000 */
[----:B------:R-:W-:Y:S01]  /*2a30*/  FFMA.FTZ R4, R144, R155, R11 ;  /* 0x0000009b90047223 */ /* 0x000fe2000001000b */
[----:B------:R-:W-:Y:S02]  /*2a40*/  HADD2.F32 R186, -RZ, R186.H0_H0 ;  /* 0x200000baffba7230 */ /* 0x000fe40000004100 */
[----:B------:R-:W-:Y:S01]  /*2a50*/  FMUL.FTZ R139, R142, R9 ;  /* 0x000000098e8b7220 */ /* 0x000fe20000410000 */
        /* <DEDUP_REMOVED lines=15> */
[----:B------:R-:W-:Y:S02]  /*2b50*/  HADD2.F32 R128, -RZ, R26.H0_H0 ;  /* 0x2000001aff807230 */ /* 0x000fe40000004100 */
[----:B------:R-:W-:Y:S01]  /*2b60*/  FADD.FTZ R201, R6, R151 ;  /* 0x0000009706c97221 */ /* 0x000fe20000010000 */
[----:B------:R-:W-:Y:S01]  /*2b70*/  FMUL.FTZ R185, R118, R185 ;  /* 0x000000b976b97220 */ /* 0x000fe20000410000 */
[----:B------:R-:W-:Y:S01]  /*2b80*/  FFMA.FTZ R4, R140, R151, R5 ;  /* 0x000000978c047223 */ /* 0x000fe20000010005 */
[----:B------:R-:W-:Y:S01]  /*2b90*/  FMUL.FTZ R138, R118, R219 ;  /* 0x000000db768a7220 */ /* 0x000fe20000410000 */
[----:B------:R-:W-:Y:S01]  /*2ba0*/  FMUL.FTZ R149, R128, R19 ;  /* 0x0000001380957220 */ /* 0x000fe20000410000 */
[----:B------:R-:W-:Y:S01]  /*2bb0*/  FADD.FTZ R6, R201, R164 ;  /* 0x000000a4c9067221 */ /* 0x000fe20000010000 */
[----:B------:R-:W-:Y:S01]  /*2bc0*/  FFMA.FTZ R5, R185, R164, R4 ;  /* 0x000000a4b9057223 */ /* 0x000fe20000010004 */
[----:B------:R-:W-:-:S02]  /*2bd0*/  HADD2.F32 R135, -RZ, R135.H0_H0 ;  /* 0x20000087ff877230 */ /* 0x000fc40000004100 */
        /* <DEDUP_REMOVED lines=18> */
[C---:B------:R-:W-:Y:S01]  /*2d00*/  FMUL.FTZ R134, R118.reuse, R223 ;  /* 0x000000df76867220 */ /* 0x040fe20000410000 */
[----:B------:R-:W-:Y:S01]  /*2d10*/  FFMA.FTZ R5, R189, R160, R4 ;  /* 0x000000a0bd057223 */ /* 0x000fe20000010004 */
[----:B------:R-:W-:Y:S01]  /*2d20*/  FMUL.FTZ R180, R118, R7 ;  /* 0x0000000776b47220 */ /* 0x000fe20000410000 */
[----:B------:R-:W-:-:S02]  /*2d30*/  FADD.FTZ R4, R6, R145 ;  /* 0x0000009106047221 */ /* 0x000fc40000010000 */
[----:B------:R-:W-:Y:S01]  /*2d40*/  FFMA.FTZ R5, R134, R145, R5 ;  /* 0x0000009186057223 */ /* 0x000fe20000010005 */
[----:B------:R-:W-:Y:S01]  /*2d50*/  FMUL.FTZ R132, R118, R225 ;  /* 0x000000e176847220 */ /* 0x000fe20000410000 */
[----:B------:R-:W-:Y:S02]  /*2d60*/  FADD.FTZ R4, R4, R175 ;  /* 0x000000af04047221 */ /* 0x000fe40000010000 */
        /* <DEDUP_REMOVED lines=45> */
.L_x_1435:
        /* <DEDUP_REMOVED lines=32> */
.L_x_1437:
[----:B------:R-:W-:Y:S05]  /*3240*/  BSYNC.RECONVERGENT B0 ;  /* 0x0000000000007941 */ /* 0x000fea0003800200 */
.L_x_1436:
        /* <DEDUP_REMOVED lines=98> */
[----:B------:R-:W-:Y:S01]  /*3870*/  FFMA.FTZ R177, R4, R177, R5 ;  /* 0x000000b104b17223 */ /* 0x000fe20000010005 */
[----:B------:R-:W-:Y:S01]  /*3880*/  FADD.FTZ R183, -R183, R154 ;  /* 0x0000009ab7b77221 */ /* 0x000fe20000010100 */
[----:B------:R-:W-:Y:S01]  /*3890*/  FADD.FTZ R157, -R146, R157 ;  /* 0x0000009d929d7221 */ /* 0x000fe20000010100 */
[--C-:B------:R-:W-:Y:S01]  /*38a0*/  FFMA.FTZ R185, R4, R185, R5.reuse ;  /* 0x000000b904b97223 */ /* 0x100fe20000010005 */
[----:B------:R-:W-:Y:S01]  /*38b0*/  FADD.FTZ R167, -R167, R124 ;  /* 0x0000007ca7a77221 */ /* 0x000fe20000010100 */
[----:B------:R-:W-:Y:S01]  /*38c0*/  FMUL.FTZ R18, R118, R183 ;  /* 0x000000b776127220 */ /* 0x000fe20000410000 */
[----:B------:R-:W-:Y:S01]  /*38d0*/  FADD.FTZ R177, -R177, R120 ;  /* 0x00000078b1b17221 */ /* 0x000fe20000010100 */
[C-C-:B------:R-:W-:Y:S01]  /*38e0*/  FFMA.FTZ R179, R4.reuse, R179, R5.reuse ;  /* 0x000000b304b37223 */ /* 0x140fe20000010005 */
[C-C-:B------:R-:W-:Y:S01]  /*38f0*/  FFMA.FTZ R138, R4.reuse, R138, R5.reuse ;  /* 0x0000008a048a7223 */ /* 0x140fe20000010005 */
[C-C-:B------:R-:W-:Y:S01]  /*3900*/  FFMA.FTZ R187, R4.reuse, R187, R5.reuse ;  /* 0x000000bb04bb7223 */ /* 0x140fe20000010005 */
[C-C-:B------:R-:W-:Y:S01]  /*3910*/  FFMA.FTZ R150, R4.reuse, R150, R5.reuse ;  /* 0x0000009604967223 */ /* 0x140fe20000010005 */
[C-C-:B------:R-:W-:Y:S01]  /*3920*/  FFMA.FTZ R140, R4.reuse, R140, R5.reuse ;  /* 0x0000008c048c7223 */ /* 0x140fe20000010005 */
[----:B------:R-:W-:Y:S01]  /*3930*/  FFMA.FTZ R126, R4, R126, R5 ;  /* 0x0000007e047e7223 */ /* 0x000fe20000010005 */
[----:B------:R-:W-:Y:S01]  /*3940*/  FMUL.FTZ R16, R118, R157 ;  /* 0x0000009d76107220 */ /* 0x000fe20000410000 */
[----:B------:R-:W-:Y:S01]  /*3950*/  FMUL.FTZ R18, R18, R119 ;  /* 0x0000007712127220 */ /* 0x000fe20000410000 */
[----:B------:R-:W-:Y:S01]  /*3960*/  FADD.FTZ R185, -R185, R164 ;  /* 0x000000a4b9b97221 */ /* 0x000fe20000010100 */
[C---:B------:R-:W-:Y:S01]  /*3970*/  FMUL.FTZ R10, R118.reuse, R167 ;  /* 0x000000a7760a7220 */ /* 0x040fe20000410000 */
[----:B------:R-:W-:Y:S01]  /*3980*/  FMUL.FTZ R14, R118, R177 ;  /* 0x000000b1760e7220 */ /* 0x000fe20000410000 */
[----:B------:R-:W-:Y:S01]  /*3990*/  FADD.FTZ R179, -R179, R158 ;  /* 0x0000009eb3b37221 */ /* 0x000fe20000010100 */
[----:B------:R-:W-:Y:S01]  /*39a0*/  FADD.FTZ R149, -R138, R149 ;  /* 0x000000958a957221 */ /* 0x000fe20000010100 */
[----:B------:R-:W-:Y:S01]  /*39b0*/  FADD.FTZ R187, -R187, R162 ;  /* 0x000000a2bbbb7221 */ /* 0x000fe20000010100 */
[----:B------:R-:W-:Y:S01]  /*39c0*/  FADD.FTZ R161, -R150, R161 ;  /* 0x000000a196a17221 */ /* 0x000fe20000010100 */
[C-C-:B------:R-:W-:Y:S01]  /*39d0*/  FFMA.FTZ R169, R4.reuse, R169, R5.reuse ;  /* 0x000000a904a97223 */ /* 0x140fe20000010005 */
[C-C-:B------:R-:W-:Y:S01]  /*39e0*/  FFMA.FTZ R144, R4.reuse, R144, R5.reuse ;  /* 0x0000009004907223 */ /* 0x140fe20000010005 */
[----:B------:R-:W-:Y:S01]  /*39f0*/  FFMA.FTZ R181, R4, R181, R5 ;  /* 0x000000b504b57223 */ /* 0x000fe20000010005 */
[----:B------:R-:W-:Y:S01]  /*3a00*/  FADD.FTZ R151, -R140, R151 ;  /* 0x000000978c977221 */ /* 0x000fe20000010100 */
[----:B------:R-:W-:Y:S01]  /*3a10*/  FADD.FTZ R137, -R126, R137 ;  /* 0x000000897e897221 */ /* 0x000fe20000010100 */
[--C-:B------:R-:W-:Y:S01]  /*3a20*/  FFMA.FTZ R148, R4, R148, R5.reuse ;  /* 0x0000009404947223 */ /* 0x100fe20000010005 */
[----:B------:R-:W-:Y:S01]  /*3a30*/  FMUL.FTZ R11, R16, R119 ;  /* 0x00000077100b7220 */ /* 0x000fe20000410000 */
[----:B------:R0:W-:Y:S01]  /*3a40*/  F2F.F16.F32 R120, R18 ;  /* 0x0000001200787304 */ /* 0x0001e20000200800 */
[----:B------:R-:W-:Y:S01]  /*3a50*/  FMUL.FTZ R124, R118, R185 ;  /* 0x000000b9767c7220 */ /* 0x000fe20000410000 */
[-C--:B------:R-:W-:Y:S01]  /*3a60*/  FMUL.FTZ R9, R10, R119.reuse ;  /* 0x000000770a097220 */ /* 0x080fe20000410000 */
[----:B------:R-:W-:Y:S01]  /*3a70*/  FMUL.FTZ R14, R14, R119 ;  /* 0x000000770e0e7220 */ /* 0x000fe20000410000 */
[C---:B------:R-:W-:Y:S01]  /*3a80*/  FMUL.FTZ R16, R118.reuse, R179 ;  /* 0x000000b376107220 */ /* 0x040fe20000410000 */
[----:B------:R-:W-:Y:S01]  /*3a90*/  FMUL.FTZ R126, R118, R149 ;  /* 0x00000095767e7220 */ /* 0x000fe20000410000 */
[----:B------:R-:W-:Y:S01]  /*3aa0*/  FFMA.FTZ R189, R4, R189, R5 ;  /* 0x000000bd04bd7223 */ /* 0x000fe20000010005 */
[C---:B------:R-:W-:Y:S01]  /*3ab0*/  FMUL.FTZ R10, R118.reuse, R161 ;  /* 0x000000a1760a7220 */ /* 0x040fe20000410000 */
[----:B------:R-:W-:Y:S01]  /*3ac0*/  FADD.FTZ R169, -R169, R122 ;  /* 0x0000007aa9a97221 */ /* 0x000fe20000010100 */
[----:B0-----:R-:W-:Y:S01]  /*3ad0*/  FMUL.FTZ R18, R118, R187 ;  /* 0x000000bb76127220 */ /* 0x001fe20000410000 */
[----:B------:R-:W-:Y:S01]  /*3ae0*/  FADD.FTZ R155, -R144, R155 ;  /* 0x0000009b909b7221 */ /* 0x000fe20000010100 */
[----:B------:R-:W-:Y:S01]  /*3af0*/  FADD.FTZ R181, -R181, R156 ;  /* 0x0000009cb5b57221 */ /* 0x000fe20000010100 */
[C-C-:B------:R-:W-:Y:S01]  /*3b00*/  FFMA.FTZ R134, R4.reuse, R134, R5.reuse ;  /* 0x0000008604867223 */ /* 0x140fe20000010005 */
[C-C-:B------:R-:W-:Y:S01]  /*3b10*/  FFMA.FTZ R132, R4.reuse, R132, R5.reuse ;  /* 0x0000008404847223 */ /* 0x140fe20000010005 */
[----:B------:R-:W-:Y:S01]  /*3b20*/  FFMA.FTZ R152, R4, R152, R5 ;  /* 0x0000009804987223 */ /* 0x000fe20000010005 */
[----:B------:R-:W-:Y:S01]  /*3b30*/  FMUL.FTZ R122, R118, R151 ;  /* 0x00000097767a7220 */ /* 0x000fe20000410000 */
[----:B------:R-:W-:Y:S01]  /*3b40*/  FADD.FTZ R159, -R148, R159 ;  /* 0x0000009f949f7221 */ /* 0x000fe20000010100 */
[-C--:B------:R-:W-:Y:S01]  /*3b50*/  FMUL.FTZ R124, R124, R119.reuse ;  /* 0x000000777c7c7220 */ /* 0x080fe20000410000 */
[----:B------:R0:W-:Y:S01]  /*3b60*/  F2F.F16.F32 R15, R14 ;  /* 0x0000000e000f7304 */ /* 0x0001e20000200800 */
[-C--:B------:R-:W-:Y:S01]  /*3b70*/  FMUL.FTZ R13, R16, R119.reuse ;  /* 0x00000077100d7220 */ /* 0x080fe20000410000 */
[-C--:B------:R-:W-:Y:S01]  /*3b80*/  FMUL.FTZ R126, R126, R119.reuse ;  /* 0x000000777e7e7220 */ /* 0x080fe20000410000 */
[-C--:B------:R-:W-:Y:S01]  /*3b90*/  FMUL.FTZ R18, R18, R119.reuse ;  /* 0x0000007712127220 */ /* 0x080fe20000410000 */
[----:B------:R-:W-:Y:S01]  /*3ba0*/  FADD.FTZ R189, -R189, R160 ;  /* 0x000000a0bdbd7221 */ /* 0x000fe20000010100 */
[----:B------:R-:W-:Y:S01]  /*3bb0*/  FMUL.FTZ R7, R10, R119 ;  /* 0x000000770a077220 */ /* 0x000fe20000410000 */
[----:B------:R-:W-:Y:S01]  /*3bc0*/  FMUL.FTZ R16, R118, R155 ;  /* 0x0000009b76107220 */ /* 0x000fe20000410000 */
[----:B------:R-:W-:Y:S01]  /*3bd0*/  FADD.FTZ R145, -R134, R145 ;  /* 0x0000009186917221 */ /* 0x000fe20000010100 */
[----:B------:R-:W-:Y:S01]  /*3be0*/  FADD.FTZ R143, -R132, R143 ;  /* 0x0000008f848f7221 */ /* 0x000fe20000010100 */
[----:B0-----:R-:W-:Y:S01]  /*3bf0*/  FMUL.FTZ R14, R118, R181 ;  /* 0x000000b5760e7220 */ /* 0x001fe20000410000 */
[----:B------:R-:W-:Y:S01]  /*3c00*/  FADD.FTZ R163, -R152, R163 ;  /* 0x000000a398a37221 */ /* 0x000fe20000010100 */
[----:B------:R-:W-:Y:S01]  /*3c10*/  FMUL.FTZ R10, R118, R169 ;  /* 0x000000a9760a7220 */ /* 0x000fe20000410000 */
[----:B------:R-:W-:Y:S01]  /*3c20*/  FMUL.FTZ R122, R122, R119 ;  /* 0x000000777a7a7220 */ /* 0x000fe20000410000 */
[--C-:B------:R-:W-:Y:S01]  /*3c30*/  FFMA.FTZ R180, R4, R180, R5.reuse ;  /* 0x000000b404b47223 */ /* 0x100fe20000010005 */
[----:B------:R-:W-:Y:S01]  /*3c40*/  FMUL.FTZ R12, R118, R159 ;  /* 0x0000009f760c7220 */ /* 0x000fe20000410000 */
[----:B------:R0:W-:Y:S01]  /*3c50*/  F2F.F16.F32 R19, R124 ;  /* 0x0000007c00137304 */ /* 0x0001e20000200800 */
[--C-:B------:R-:W-:Y:S01]  /*3c60*/  FFMA.FTZ R182, R4, R182, R5.reuse ;  /* 0x000000b604b67223 */ /* 0x100fe20000010005 */
[-C--:B------:R-:W-:Y:S01]  /*3c70*/  FMUL.FTZ R16, R16, R119.reuse ;  /* 0x0000007710107220 */ /* 0x080fe20000410000 */
[--C-:B------:R-:W-:Y:S01]  /*3c80*/  FFMA.FTZ R142, R4, R142, R5.reuse ;  /* 0x0000008e048e7223 */ /* 0x100fe20000010005 */
[----:B------:R-:W-:Y:S01]  /*3c90*/  FMUL.FTZ R17, R14, R119 ;  /* 0x000000770e117220 */ /* 0x000fe20000410000 */
[--C-:B------:R-:W-:Y:S01]  /*3ca0*/  FFMA.FTZ R134, R4, R128, R5.reuse ;  /* 0x0000008004867223 */ /* 0x100fe20000010005 */
[----:B------:R-:W-:Y:S01]  /*3cb0*/  FMUL.FTZ R8, R118, R163 ;  /* 0x000000a376087220 */ /* 0x000fe20000410000 */
[----:B------:R-:W-:Y:S01]  /*3cc0*/  FMUL.FTZ R10, R10, R119 ;  /* 0x000000770a0a7220 */ /* 0x000fe20000410000 */
[----:B------:R1:W-:Y:S01]  /*3cd0*/  F2F.F16.F32 R125, R126 ;  /* 0x0000007e007d7304 */ /* 0x0003e20000200800 */
[----:B0-----:R-:W-:Y:S01]  /*3ce0*/  FMUL.FTZ R124, R118, R189 ;  /* 0x000000bd767c7220 */ /* 0x001fe20000410000 */
[----:B------:R-:W-:Y:S01]  /*3cf0*/  FFMA.FTZ R193, R4, R193, R5 ;  /* 0x000000c104c17223 */ /* 0x000fe20000010005 */
[----:B------:R-:W-:Y:S01]  /*3d00*/  FADD.FTZ R175, -R180, R175 ;  /* 0x000000afb4af7221 */ /* 0x000fe20000010100 */
[--C-:B------:R-:W-:Y:S01]  /*3d10*/  FFMA.FTZ R0, R4, R0, R5.reuse ;  /* 0x0000000004007223 */ /* 0x100fe20000010005 */
[----:B------:R-:W-:Y:S01]  /*3d20*/  FMUL.FTZ R6, R118, R137 ;  /* 0x0000008976067220 */ /* 0x000fe20000410000 */
[----:B------:R-:W-:Y:S01]  /*3d30*/  FMUL.FTZ R12, R12, R119 ;  /* 0x000000770c0c7220 */ /* 0x000fe20000410000 */
[--C-:B------:R-:W-:Y:S01]  /*3d40*/  FFMA.FTZ R136, R4, R136, R5.reuse ;  /* 0x0000008804887223 */ /* 0x100fe20000010005 */
[----:B------:R0:W-:Y:S01]  /*3d50*/  F2F.F16.F32 R121, R18 ;  /* 0x0000001200797304 */ /* 0x0001e20000200800 */
[----:B-1----:R-:W-:Y:S01]  /*3d60*/  FMUL.FTZ R126, R118, R145 ;  /* 0x00000091767e7220 */ /* 0x002fe20000410000 */
[----:B------:R-:W-:Y:S01]  /*3d70*/  FFMA.FTZ R130, R4, R130, R5 ;  /* 0x0000008204827223 */ /* 0x000fe20000010005 */
[----:B------:R-:W-:Y:S01]  /*3d80*/  FMUL.FTZ R124, R124, R119 ;  /* 0x000000777c7c7220 */ /* 0x000fe20000410000 */
[----:B------:R-:W-:Y:S01]  /*3d90*/  FADD.FTZ R173, -R182, R173 ;  /* 0x000000adb6ad7221 */ /* 0x000fe20000010100 */
[----:B------:R-:W-:Y:S01]  /*3da0*/  FFMA.FTZ R5, R4, R191, R5 ;  /* 0x000000bf04057223 */ /* 0x000fe20000010005 */
[----:B------:R-:W-:Y:S01]  /*3db0*/  FADD.FTZ R153, -R142, R153 ;  /* 0x000000998e997221 */ /* 0x000fe20000010100 */
[----:B------:R-:W-:Y:S01]  /*3dc0*/  FMUL.FTZ R126, R126, R119 ;  /* 0x000000777e7e7220 */ /* 0x000fe20000410000 */
[----:B------:R-:W-:Y:S01]  /*3dd0*/  F2F.F16.F32 R122, R122 ;  /* 0x0000007a007a7304 */ /* 0x000fe20000200800 */
[----:B0-----:R-:W-:Y:S01]  /*3de0*/  FMUL.FTZ R18, R118, R143 ;  /* 0x0000008f76127220 */ /* 0x001fe20000410000 */
[----:B------:R-:W-:Y:S01]  /*3df0*/  FADD.FTZ R139, -R134, R139 ;  /* 0x0000008b868b7221 */ /* 0x000fe20000010100 */
[-C--:B------:R-:W-:Y:S01]  /*3e00*/  FMUL.FTZ R8, R8, R119.reuse ;  /* 0x0000007708087220 */ /* 0x080fe20000410000 */
[----:B------:R-:W-:Y:S01]  /*3e10*/  FADD.FTZ R193, -R193, R178 ;  /* 0x000000b2c1c17221 */ /* 0x000fe20000010100 */
[----:B------:R-:W-:Y:S01]  /*3e20*/  FMUL.FTZ R18, R18, R119 ;  /* 0x0000007712127220 */ /* 0x000fe20000410000 */
[----:B------:R-:W-:Y:S01]  /*3e30*/  FMUL.FTZ R4, R118, R175 ;  /* 0x000000af76047220 */ /* 0x000fe20000410000 */
[----:B------:R-:W-:Y:S01]  /*3e40*/  FADD.FTZ R165, -R0, R165 ;  /* 0x000000a500a57221 */ /* 0x000fe20000010100 */
[----:B------:R-:W-:Y:S01]  /*3e50*/  FMUL.FTZ R6, R6, R119 ;  /* 0x0000007706067220 */ /* 0x000fe20000410000 */
[----:B------:R-:W-:Y:S01]  /*3e60*/  F2F.F16.F32 R16, R16 ;  /* 0x0000001000107304 */ /* 0x000fe20000200800 */
[----:B------:R-:W-:Y:S01]  /*3e70*/  FADD.FTZ R147, -R136, R147 ;  /* 0x0000009388937221 */ /* 0x000fe20000010100 */
[----:B------:R-:W-:Y:S01]  /*3e80*/  FADD.FTZ R141, -R130, R141 ;  /* 0x0000008d828d7221 */ /* 0x000fe20000010100 */
[C---:B------:R-:W-:Y:S01]  /*3e90*/  FMUL.FTZ R132, R118.reuse, R173 ;  /* 0x000000ad76847220 */ /* 0x040fe20000410000 */
[----:B------:R-:W-:Y:S01]  /*3ea0*/  FADD.FTZ R5, -R5, R176 ;  /* 0x000000b005057221 */ /* 0x000fe20000010100 */
[C---:B------:R-:W-:Y:S01]  /*3eb0*/  FMUL.FTZ R14, R118.reuse, R153 ;  /* 0x00000099760e7220 */ /* 0x040fe20000410000 */
[C---:B------:R-:W-:Y:S01]  /*3ec0*/  FMUL.FTZ R0, R118.reuse, R165 ;  /* 0x000000a576007220 */ /* 0x040fe20000410000 */
[----:B------:R-:W-:Y:S01]  /*3ed0*/  FMUL.FTZ R136, R118, R147 ;  /* 0x0000009376887220 */ /* 0x000fe20000410000 */
[----:B------:R-:W-:Y:S01]  /*3ee0*/  F2F.F16.F32 R17, R17 ;  /* 0x0000001100117304 */ /* 0x000fe20000200800 */
[-C--:B------:R-:W-:Y:S01]  /*3ef0*/  FMUL.FTZ R132, R132, R119.reuse ;  /* 0x0000007784847220 */ /* 0x080fe20000410000 */
[-C--:B------:R-:W-:Y:S01]  /*3f00*/  FMUL.FTZ R14, R14, R119.reuse ;  /* 0x000000770e0e7220 */ /* 0x080fe20000410000 */
[-C--:B------:R-:W-:Y:S01]  /*3f10*/  FMUL.FTZ R136, R136, R119.reuse ;  /* 0x0000007788887220 */ /* 0x080fe20000410000 */
[----:B------:R-:W-:-:S04]  /*3f20*/  FMUL.FTZ R0, R0, R119 ;  /* 0x0000007700007220 */ /* 0x000fc80000410000 */
[----:B------:R-:W-:Y:S08]  /*3f30*/  F2F.F16.F32 R10, R10 ;  /* 0x0000000a000a7304 */ /* 0x000ff00000200800 */
[----:B------:R0:W-:Y:S08]  /*3f40*/  F2F.F16.F32 R123, R124 ;  /* 0x0000007c007b7304 */ /* 0x0001f00000200800 */
[----:B------:R-:W1:Y:S01]  /*3f50*/  F2F.F16.F32 R12, R12 ;  /* 0x0000000c000c7304 */ /* 0x000e620000200800 */
[----:B0-----:R-:W-:-:S04]  /*3f60*/  FMUL.FTZ R124, R118, R139 ;  /* 0x0000008b767c7220 */ /* 0x001fc80000410000 */
[----:B------:R-:W-:-:S03]  /*3f70*/  FMUL.FTZ R124, R124, R119 ;  /* 0x000000777c7c7220 */ /* 0x000fc60000410000 */
[----:B------:R0:W-:Y:S01]  /*3f80*/  F2F.F16.F32 R127, R126 ;  /* 0x0000007e007f7304 */ /* 0x0001e20000200800 */
[----:B-1----:R-:W-:-:S07]  /*3f90*/  PRMT R135, R12, 0x5410, R15 ;  /* 0x000054100c877816 */ /* 0x002fce000000000f */
[----:B------:R1:W-:Y:S01]  /*3fa0*/  F2F.F16.F32 R128, R18 ;  /* 0x0000001200807304 */ /* 0x0003e20000200800 */
[----:B0-----:R-:W-:-:S04]  /*3fb0*/  FMUL.FTZ R126, R118, R193 ;  /* 0x000000c1767e7220 */ /* 0x001fc80000410000 */
[----:B------:R-:W-:-:S03]  /*3fc0*/  FMUL.FTZ R133, R126, R119 ;  /* 0x000000777e857220 */ /* 0x000fc60000410000 */
[----:B------:R-:W-:Y:S01]  /*3fd0*/  F2F.F16.F32 R8, R8 ;  /* 0x0000000800087304 */ /* 0x000fe20000200800 */
[----:B-1----:R-:W-:Y:S01]  /*3fe0*/  FMUL.FTZ R18, R4, R119 ;  /* 0x0000007704127220 */ /* 0x002fe20000410000 */
[C---:B------:R-:W-:Y:S01]  /*3ff0*/  FMUL.FTZ R4, R118.reuse, R141 ;  /* 0x0000008d76047220 */ /* 0x040fe20000410000 */
[----:B------:R-:W-:-:S03]  /*4000*/  FMUL.FTZ R118, R118, R5 ;  /* 0x0000000576767220 */ /* 0x000fc60000410000 */
[-C--:B------:R-:W-:Y:S01]  /*4010*/  FMUL.FTZ R126, R4, R119.reuse ;  /* 0x00000077047e7220 */ /* 0x080fe20000410000 */
[----:B------:R-:W-:Y:S01]  /*4020*/  FMUL.FTZ R118, R118, R119 ;  /* 0x0000007776767220 */ /* 0x000fe20000410000 */
[----:B------:R-:W0:Y:S01]  /*4030*/  F2F.F16.F32 R9, R9 ;  /* 0x0000000900097304 */ /* 0x000e220000200800 */
[----:B------:R-:W1:Y:S01]  /*4040*/  LDC.64 R4, c[0x0][0x468] ;  /* 0x00011a00ff047b82 */ /* 0x000e620000000a00 */
[----:B------:R-:W-:Y:S01]  /*4050*/  PRMT R119, R16, 0x5410, R17 ;  /* 0x0000541010777816 */ /* 0x000fe20000000011 */
[----:B------:R-:W-:-:S05]  /*4060*/  IMAD.WIDE.U32 R16, R10, 0x10000, RZ ;  /* 0x000100000a107825 */ /* 0x000fca00078e00ff */
[----:B------:R-:W-:Y:S01]  /*4070*/  F2F.F16.F32 R13, R13 ;  /* 0x0000000d000d7304 */ /* 0x000fe20000200800 */
[----:B0-----:R-:W-:-:S07]  /*4080*/  PRMT R137, R8, 0x5410, R9 ;  /* 0x0000541008897816 */ /* 0x001fce0000000009 */
[----:B------:R-:W0:Y:S08]  /*4090*/  F2F.F16.F32 R6, R6 ;  /* 0x0000000600067304 */ /* 0x000e300000200800 */
[----:B------:R-:W2:Y:S01]  /*40a0*/  F2F.F16.F32 R7, R7 ;  /* 0x0000000700077304 */ /* 0x000ea20000200800 */
[----:B0-----:R-:W-:-:S07]  /*40b0*/  IMAD.WIDE.U32 R8, R6, 0x10000, RZ ;  /* 0x0001000006087825 */ /* 0x001fce00078e00ff */
[----:B------:R-:W-:Y:S01]  /*40c0*/  F2F.F16.F32 R11, R11 ;  /* 0x0000000b000b7304 */ /* 0x000fe20000200800 */
[----:B------:R-:W-:Y:S02]  /*40d0*/  LOP3.LUT R9, R137, R9, RZ, 0xfc, !PT ;  /* 0x0000000989097212 */ /* 0x000fe400078efcff */
[----:B--2---:R-:W-:-:S05]  /*40e0*/  LOP3.LUT R12, R16, R7, RZ, 0xfc, !PT ;  /* 0x00000007100c7212 */ /* 0x004fca00078efcff */
[----:B------:R-:W0:Y:S01]  /*40f0*/  F2F.F16.F32 R129, R132 ;  /* 0x0000008400817304 */ /* 0x000e220000200800 */
[----:B------:R-:W-:-:S07]  /*4100*/  IMAD.WIDE.U32 R6, R120, 0x10000, RZ ;  /* 0x0001000078067825 */ /* 0x000fce00078e00ff */
[----:B------:R-:W-:Y:S01]  /*4110*/  F2F.F16.F32 R131, R124 ;  /* 0x0000007c00837304 */ /* 0x000fe20000200800 */
[----:B0-----:R-:W-:-:S07]  /*4120*/  PRMT R129, R128, 0x5410, R129 ;  /* 0x0000541080817816 */ /* 0x001fce0000000081 */
[----:B------:R0:W2:Y:S08]  /*4130*/  F2F.F16.F32 R132, R133 ;  /* 0x0000008500847304 */ /* 0x0000b00000200800 */
[----:B------:R-:W3:Y:S01]  /*4140*/  F2F.F16.F32 R14, R14 ;  /* 0x0000000e000e7304 */ /* 0x000ee20000200800 */
[----:B0-----:R-:W-:Y:S02]  /*4150*/  PRMT R133, R122, 0x5410, R19 ;  /* 0x000054107a857816 */ /* 0x001fe40000000013 */
[----:B--2---:R-:W-:-:S05]  /*4160*/  PRMT R131, R131, 0x5410, R132 ;  /* 0x0000541083837816 */ /* 0x004fca0000000084 */
[----:B------:R0:W2:Y:S01]  /*4170*/  F2F.F16.F32 R124, R18 ;  /* 0x00000012007c7304 */ /* 0x0000a20000200800 */
[----:B---3--:R-:W-:-:S07]  /*4180*/  LOP3.LUT R120, R6, R14, RZ, 0xfc, !PT ;  /* 0x0000000e06787212 */ /* 0x008fce00078efcff */
[----:B------:R3:W4:Y:S01]  /*4190*/  F2F.F16.F32 R122, R118 ;  /* 0x00000076007a7304 */ /* 0x0007220000200800 */
[----:B0-----:R-:W-:Y:S01]  /*41a0*/  IMAD.WIDE.U32 R18, R13, 0x10000, RZ ;  /* 0x000100000d127825 */ /* 0x001fe200078e00ff */
[----:B------:R-:W-:-:S04]  /*41b0*/  LOP3.LUT R13, R135, R17, RZ, 0xfc, !PT ;  /* 0x00000011870d7212 */ /* 0x000fc800078efcff */
[----:B------:R-:W-:Y:S01]  /*41c0*/  LOP3.LUT R119, R119, R19, RZ, 0xfc, !PT ;  /* 0x0000001377777212 */ /* 0x000fe200078efcff */
[----:B--2---:R-:W-:Y:S01]  /*41d0*/  IMAD.WIDE.U32 R16, R124, 0x10000, RZ ;  /* 0x000100007c107825 */ /* 0x004fe200078e00ff */
[----:B------:R-:W0:Y:S01]  /*41e0*/  F2F.F16.F32 R136, R136 ;  /* 0x0000008800887304 */ /* 0x000e220000200800 */
[----:B---3--:R-:W-:Y:S02]  /*41f0*/  LOP3.LUT R118, R18, R11, RZ, 0xfc, !PT ;  /* 0x0000000b12767212 */ /* 0x008fe400078efcff */
[----:B------:R-:W-:Y:S01]  /*4200*/  IMAD.WIDE.U32 R10, R121, 0x10000, RZ ;  /* 0x00010000790a7825 */ /* 0x000fe200078e00ff */
[----:B------:R-:W-:Y:S02]  /*4210*/  LOP3.LUT R121, R133, R7, RZ, 0xfc, !PT ;  /* 0x0000000785797212 */ /* 0x000fe400078efcff */
[----:B------:R-:W-:Y:S01]  /*4220*/  LOP3.LUT R124, R16, R127, RZ, 0xfc, !PT ;  /* 0x0000007f107c7212 */ /* 0x000fe200078efcff */
[----:B----4-:R-:W-:Y:S01]  /*4230*/  IMAD.WIDE.U32 R6, R122, 0x10000, RZ ;  /* 0x000100007a067825 */ /* 0x010fe200078e00ff */
[----:B------:R-:W2:Y:S01]  /*4240*/  F2F.F16.F32 R15, R126 ;  /* 0x0000007e000f7304 */ /* 0x000ea20000200800 */
[----:B------:R-:W-:-:S02]  /*4250*/  LOP3.LUT R122, R10, R125, RZ, 0xfc, !PT ;  /* 0x0000007d0a7a7212 */ /* 0x000fc400078efcff */
[----:B------:R-:W-:Y:S01]  /*4260*/  LOP3.LUT R125, R129, R17, RZ, 0xfc, !PT ;  /* 0x00000011817d7212 */ /* 0x000fe200078efcff */
[----:B-1----:R-:W-:Y:S01]  /*4270*/  IMAD.WIDE.U32 R16, R115, 0x8, R4 ;  /* 0x0000000873107825 */ /* 0x002fe200078e0004 */
[----:B------:R-:W-:Y:S02]  /*4280*/  LOP3.LUT R127, R131, R7, RZ, 0xfc, !PT ;  /* 0x00000007837f7212 */ /* 0x000fe400078efcff */
[----:B0-----:R-:W-:Y:S01]  /*4290*/  PRMT R123, R136, 0x5410, R123 ;  /* 0x00005410887b7816 */ /* 0x001fe2000000007b */
[----:B------:R-:W0:Y:S01]  /*42a0*/  F2F.F16.F32 R0, R0 ;  /* 0x0000000000007304 */ /* 0x000e220000200800 */
[--C-:B------:R-:W-:Y:S02]  /*42b0*/  IMAD.WIDE.U32 R18, R113, 0x8, R4.reuse ;  /* 0x0000000871127825 */ /* 0x100fe400078e0004 */
[----:B------:R-:W-:Y:S02]  /*42c0*/  LOP3.LUT R123, R123, R11, RZ, 0xfc, !PT ;  /* 0x0000000b7b7b7212 */ /* 0x000fe400078efcff */
[----:B------:R-:W-:Y:S01]  /*42d0*/  IMAD.WIDE.U32 R10, R111, 0x8, R4 ;  /* 0x000000086f0a7825 */ /* 0x000fe200078e0004 */
[----:B--2---:R-:W-:-:S03]  /*42e0*/  LOP3.LUT R126, R6, R15, RZ, 0xfc, !PT ;  /* 0x0000000f067e7212 */ /* 0x004fc600078efcff */
[----:B------:R-:W-:-:S04]  /*42f0*/  IMAD.WIDE.U32 R6, R112, 0x8, R4 ;  /* 0x0000000870067825 */ /* 0x000fc800078e0004 */
[----:B------:R-:W-:Y:S01]  /*4300*/  IMAD.WIDE.U32 R14, R117, 0x8, R4 ;  /* 0x00000008750e7825 */ /* 0x000fe200078e0004 */
[----:B0-----:R-:W-:-:S03]  /*4310*/  LOP3.LUT R8, R8, R0, RZ, 0xfc, !PT ;  /* 0x0000000008087212 */ /* 0x001fc600078efcff */
[--C-:B------:R-:W-:Y:S02]  /*4320*/  IMAD.WIDE.U32 R116, R116, 0x8, R4.reuse ;  /* 0x0000000874747825 */ /* 0x100fe400078e0004 */
[----:B------:R0:W-:Y:S02]  /*4330*/  STG.E.64 desc[UR8][R6.64], R8 ;  /* 0x0000000806007986 */ /* 0x0001e4000c101b08 */
[----:B------:R-:W-:Y:S02]  /*4340*/  IMAD.WIDE.U32 R4, R114, 0x8, R4 ;  /* 0x0000000872047825 */ /* 0x000fe400078e0004 */
[----:B------:R0:W-:Y:S04]  /*4350*/  STG.E.64 desc[UR8][R10.64], R12 ;  /* 0x0000000c0a007986 */ /* 0x0001e8000c101b08 */
[----:B------:R0:W-:Y:S04]  /*4360*/  STG.E.64 desc[UR8][R14.64], R118 ;  /* 0x000000760e007986 */ /* 0x0001e8000c101b08 */
[----:B------:R0:W-:Y:S04]  /*4370*/  STG.E.64 desc[UR8][R116.64], R120 ;  /* 0x0000007874007986 */ /* 0x0001e8000c101b08 */
[----:B------:R0:W-:Y:S04]  /*4380*/  STG.E.64 desc[UR8][R16.64], R122 ;  /* 0x0000007a10007986 */ /* 0x0001e8000c101b08 */
[----:B------:R0:W-:Y:S04]  /*4390*/  STG.E.64 desc[UR8][R18.64], R124 ;  /* 0x0000007c12007986 */ /* 0x0001e8000c101b08 */
[----:B------:R0:W-:Y:S01]  /*43a0*/  STG.E.64 desc[UR8][R4.64], R126 ;  /* 0x0000007e04007986 */ /* 0x0001e2000c101b08 */
[----:B------:R-:W-:Y:S05]  /*43b0*/  BRA `(.L_x_1440) ;  /* 0x0000003000a07947 */ /* 0x000fea0003800000 */
.L_x_1439:
[C-C-:B------:R-:W-:Y:S01]  /*43c0*/  FFMA.FTZ R152, R4.reuse, R152, R5.reuse ;  /* 0x0000009804987223 */ /* 0x140fe20000010005 */
[C-C-:B------:R-:W-:Y:S01]  /*43d0*/  FFMA.FTZ R167, R4.reuse, R167, R5.reuse ;  /* 0x000000a704a77223 */ /* 0x140fe20000010005 */
[C-C-:B------:R-:W-:Y:S01]  /*43e0*/  FFMA.FTZ R148, R4.reuse, R148, R5.reuse ;  /* 0x0000009404947223 */ /* 0x140fe20000010005 */
[C-C-:B------:R-:W-:Y:S01]  /*43f0*/  FFMA.FTZ R177, R4.reuse, R177, R5.reuse ;  /* 0x000000b104b17223 */ /* 0x140fe20000010005 */
[C-C-:B------:R-:W-:Y:S01]  /*4400*/  FFMA.FTZ R169, R4.reuse, R169, R5.reuse ;  /* 0x000000a904a97223 */ /* 0x140fe20000010005 */
[C-C-:B------:R-:W-:Y:S01]  /*4410*/  FFMA.FTZ R126, R4.reuse, R126, R5.reuse ;  /* 0x0000007e047e7223 */ /* 0x140fe20000010005 */
[C-C-:B------:R-:W-:Y:S01]  /*4420*/  FFMA.FTZ R10, R4.reuse, R150, R5.reuse ;  /* 0x00000096040a7223 */ /* 0x140fe20000010005 */
[C-C-:B------:R-:W-:Y:S01]  /*4430*/  FFMA.FTZ R183, R4.reuse, R183, R5.reuse ;  /* 0x000000b704b77223 */ /* 0x140fe20000010005 */
[----:B------:R-:W-:Y:S01]  /*4440*/  FFMA.FTZ R132, R4, R132, R5 ;  /* 0x0000008404847223 */ /* 0x000fe20000010005 */
[----:B------:R-:W-:Y:S01]  /*4450*/  FADD.FTZ R163, -R152, R163 ;  /* 0x000000a398a37221 */ /* 0x000fe20000010100 */
        /* <DEDUP_REMOVED lines=25> */
[--C-:B------:R-:W-:Y:S01]  /*45f0*/  FFMA.FTZ R130, R4, R130, R5.reuse ;  /* 0x0000008204827223 */ /* 0x100fe20000010005 */
[C---:B------:R-:W-:Y:S01]  /*4600*/  FMUL.FTZ R16, R118.reuse, R163 ;  /* 0x000000a376107220 */ /* 0x040fe20000410000 */
[----:B------:R-:W-:Y:S01]  /*4610*/  FMUL.FTZ R18, R118, R167 ;  /* 0x000000a776127220 */ /* 0x000fe20000410000 */
[----:B------:R-:W-:Y:S01]  /*4620*/  FFMA.FTZ R5, R4, R191, R5 ;  /* 0x000000bf04057223 */ /* 0x000fe20000010005 */
[C---:B------:R-:W-:Y:S01]  /*4630*/  FMUL.FTZ R148, R118.reuse, R159 ;  /* 0x0000009f76947220 */ /* 0x040fe20000410000 */
[C---:B------:R-:W-:Y:S01]  /*4640*/  FMUL.FTZ R150, R118.reuse, R177 ;  /* 0x000000b176967220 */ /* 0x040fe20000410000 */
[C---:B------:R-:W-:Y:S01]  /*4650*/  FMUL.FTZ R144, R118.reuse, R169 ;  /* 0x000000a976907220 */ /* 0x040fe20000410000 */
[C---:B------:R-:W-:Y:S01]  /*4660*/  FMUL.FTZ R126, R118.reuse, R137 ;  /* 0x00000089767e7220 */ /* 0x040fe20000410000 */
[----:B------:R-:W-:Y:S01]  /*4670*/  FMUL.FTZ R154, R118, R183 ;  /* 0x000000b7769a7220 */ /* 0x000fe20000410000 */
[----:B------:R-:W-:Y:S01]  /*4680*/  FADD.FTZ R165, -R0, R165 ;  /* 0x000000a500a57221 */ /* 0x000fe20000010100 */
[----:B------:R-:W-:Y:S01]  /*4690*/  FADD.FTZ R153, -R142, R153 ;  /* 0x000000998e997221 */ /* 0x000fe20000010100 */
[----:B------:R0:W-:Y:S01]  /*46a0*/  F2F.F16.F32 R6, R16 ;  /* 0x0000001000067304 */ /* 0x0001e20000200800 */
[----:B------:R-:W-:Y:S01]  /*46b0*/  FADD.FTZ R155, -R10, R155 ;  /* 0x0000009b0a9b7221 */ /* 0x000fe20000010100 */
[----:B------:R-:W-:Y:S01]  /*46c0*/  FADD.FTZ R179, -R179, R158 ;  /* 0x0000009eb3b37221 */ /* 0x000fe20000010100 */
[----:B------:R-:W-:Y:S01]  /*46d0*/  FADD.FTZ R5, -R5, R176 ;  /* 0x000000b005057221 */ /* 0x000fe20000010100 */
[----:B------:R-:W-:Y:S01]  /*46e0*/  FADD.FTZ R181, -R181, R156 ;  /* 0x0000009cb5b57221 */ /* 0x000fe20000010100 */
[----:B------:R-:W-:Y:S01]  /*46f0*/  FMUL.FTZ R124, R118, R165 ;  /* 0x000000a5767c7220 */ /* 0x000fe20000410000 */
[----:B------:R-:W-:Y:S01]  /*4700*/  FADD.FTZ R157, -R14, R157 ;  /* 0x0000009d0e9d7221 */ /* 0x000fe20000010100 */
[----:B------:R-:W-:Y:S01]  /*4710*/  FADD.FTZ R151, -R140, R151 ;  /* 0x000000978c977221 */ /* 0x000fe20000010100 */
[----:B------:R1:W2:Y:S01]  /*4720*/  F2F.F16.F32 R7, R18 ;  /* 0x0000001200077304 */ /* 0x0002a20000200800 */
[----:B------:R-:W-:Y:S01]  /*4730*/  FADD.FTZ R185, -R185, R164 ;  /* 0x000000a4b9b97221 */ /* 0x000fe20000010100 */
[----:B------:R-:W-:Y:S01]  /*4740*/  FMUL.FTZ R142, R118, R153 ;  /* 0x00000099768e7220 */ /* 0x000fe20000410000 */
[----:B------:R-:W-:Y:S01]  /*4750*/  FADD.FTZ R147, -R136, R147 ;  /* 0x0000009388937221 */ /* 0x000fe20000010100 */
[----:B------:R-:W-:Y:S01]  /*4760*/  FADD.FTZ R189, -R189, R160 ;  /* 0x000000a0bdbd7221 */ /* 0x000fe20000010100 */
[----:B------:R-:W-:Y:S01]  /*4770*/  FADD.FTZ R149, -R138, R149 ;  /* 0x000000958a957221 */ /* 0x000fe20000010100 */
[----:B------:R-:W-:Y:S01]  /*4780*/  FADD.FTZ R187, -R187, R162 ;  /* 0x000000a2bbbb7221 */ /* 0x000fe20000010100 */
[----:B------:R-:W-:Y:S01]  /*4790*/  FADD.FTZ R173, -R132, R173 ;  /* 0x000000ad84ad7221 */ /* 0x000fe20000010100 */
[----:B------:R3:W-:Y:S01]  /*47a0*/  F2F.F16.F32 R8, R148 ;  /* 0x0000009400087304 */ /* 0x0007e20000200800 */
[----:B------:R-:W-:Y:S01]  /*47b0*/  FADD.FTZ R145, -R134, R145 ;  /* 0x0000009186917221 */ /* 0x000fe20000010100 */
[----:B------:R-:W-:Y:S01]  /*47c0*/  FADD.FTZ R175, -R180, R175 ;  /* 0x000000afb4af7221 */ /* 0x000fe20000010100 */
[----:B------:R-:W-:Y:S01]  /*47d0*/  FADD.FTZ R193, -R193, R178 ;  /* 0x000000b2c1c17221 */ /* 0x000fe20000010100 */
[----:B------:R-:W-:Y:S01]  /*47e0*/  FADD.FTZ R139, -R128, R139 ;  /* 0x0000008b808b7221 */ /* 0x000fe20000010100 */
[----:B------:R-:W-:Y:S01]  /*47f0*/  FADD.FTZ R141, -R130, R141 ;  /* 0x0000008d828d7221 */ /* 0x000fe20000010100 */
[C---:B------:R-:W-:Y:S01]  /*4800*/  FMUL.FTZ R158, R118.reuse, R179 ;  /* 0x000000b3769e7220 */ /* 0x040fe20000410000 */
[C---:B------:R-:W-:Y:S01]  /*4810*/  FMUL.FTZ R176, R118.reuse, R5 ;  /* 0x0000000576b07220 */ /* 0x040fe20000410000 */
[----:B------:R-:W-:Y:S01]  /*4820*/  F2F.F16.F32 R11, R150 ;  /* 0x00000096000b7304 */ /* 0x000fe20000200800 */
[C---:B------:R-:W-:Y:S01]  /*4830*/  FMUL.FTZ R166, R118.reuse, R155 ;  /* 0x0000009b76a67220 */ /* 0x040fe20000410000 */
[----:B------:R-:W-:Y:S01]  /*4840*/  FMUL.FTZ R146, R118, R181 ;  /* 0x000000b576927220 */ /* 0x000fe20000410000 */
[-C--:B0-----:R-:W-:Y:S01]  /*4850*/  FMUL.FTZ R16, R16, R119.reuse ;  /* 0x0000007710107220 */ /* 0x081fe20000410000 */
[----:B------:R-:W-:Y:S01]  /*4860*/  FMUL.FTZ R4, R18, R119 ;  /* 0x0000007712047220 */ /* 0x000fe20000410000 */
[C---:B------:R-:W-:Y:S01]  /*4870*/  FMUL.FTZ R152, R118.reuse, R161 ;  /* 0x000000a176987220 */ /* 0x040fe20000410000 */
[C---:B------:R-:W-:Y:S01]  /*4880*/  FMUL.FTZ R156, R118.reuse, R157 ;  /* 0x0000009d769c7220 */ /* 0x040fe20000410000 */
[C---:B------:R-:W-:Y:S01]  /*4890*/  FMUL.FTZ R168, R118.reuse, R151 ;  /* 0x0000009776a87220 */ /* 0x040fe20000410000 */
[----:B------:R-:W0:Y:S01]  /*48a0*/  F2F.F16.F32 R10, R144 ;  /* 0x00000090000a7304 */ /* 0x000e220000200800 */
[C---:B------:R-:W-:Y:S01]  /*48b0*/  FMUL.FTZ R164, R118.reuse, R185 ;  /* 0x000000b976a47220 */ /* 0x040fe20000410000 */
[C---:B------:R-:W-:Y:S01]  /*48c0*/  FMUL.FTZ R170, R118.reuse, R147 ;  /* 0x0000009376aa7220 */ /* 0x040fe20000410000 */
[C---:B------:R-:W-:Y:S01]  /*48d0*/  FMUL.FTZ R172, R118.reuse, R189 ;  /* 0x000000bd76ac7220 */ /* 0x040fe20000410000 */
[C---:B------:R-:W-:Y:S01]  /*48e0*/  FMUL.FTZ R160, R118.reuse, R149 ;  /* 0x0000009576a07220 */ /* 0x040fe20000410000 */
[C---:B------:R-:W-:Y:S01]  /*48f0*/  FMUL.FTZ R162, R118.reuse, R187 ;  /* 0x000000bb76a27220 */ /* 0x040fe20000410000 */
[C---:B------:R-:W-:Y:S01]  /*4900*/  FMUL.FTZ R182, R118.reuse, R143 ;  /* 0x0000008f76b67220 */ /* 0x040fe20000410000 */
[C---:B------:R-:W-:Y:S01]  /*4910*/  FMUL.FTZ R184, R118.reuse, R173 ;  /* 0x000000ad76b87220 */ /* 0x040fe20000410000 */
[----:B------:R4:W-:Y:S01]  /*4920*/  F2F.F16.F32 R0, R126 ;  /* 0x0000007e00007304 */ /* 0x0009e20000200800 */
[C---:B------:R-:W-:Y:S01]  /*4930*/  FMUL.FTZ R174, R118.reuse, R145 ;  /* 0x0000009176ae7220 */ /* 0x040fe20000410000 */
[C---:B------:R-:W-:Y:S01]  /*4940*/  FMUL.FTZ R180, R118.reuse, R175 ;  /* 0x000000af76b47220 */ /* 0x040fe20000410000 */
[C---:B------:R-:W-:Y:S01]  /*4950*/  FMUL.FTZ R188, R118.reuse, R193 ;  /* 0x000000c176bc7220 */ /* 0x040fe20000410000 */
[C---:B------:R-:W-:Y:S01]  /*4960*/  FMUL.FTZ R186, R118.reuse, R139 ;  /* 0x0000008b76ba7220 */ /* 0x040fe20000410000 */
[----:B------:R-:W-:Y:S01]  /*4970*/  FMUL.FTZ R178, R118, R141 ;  /* 0x0000008d76b27220 */ /* 0x000fe20000410000 */
[-C--:B-1----:R-:W-:Y:S01]  /*4980*/  FMUL.FTZ R18, R124, R119.reuse ;  /* 0x000000777c127220 */ /* 0x082fe20000410000 */
[-C--:B---3--:R-:W-:Y:S01]  /*4990*/  FMUL.FTZ R148, R148, R119.reuse ;  /* 0x0000007794947220 */ /* 0x088fe20000410000 */
[----:B------:R1:W-:Y:S01]  /*49a0*/  F2F.F16.F32 R120, R154 ;  /* 0x0000009a00787304 */ /* 0x0003e20000200800 */
[-C--:B----4-:R-:W-:Y:S01]  /*49b0*/  FMUL.FTZ R126, R126, R119.reuse ;  /* 0x000000777e7e7220 */ /* 0x090fe20000410000 */
[-C--:B------:R-:W-:Y:S01]  /*49c0*/  FMUL.FTZ R150, R150, R119.reuse ;  /* 0x0000007796967220 */ /* 0x080fe20000410000 */
[-C--:B------:R-:W-:Y:S01]  /*49d0*/  FMUL.FTZ R144, R144, R119.reuse ;  /* 0x0000007790907220 */ /* 0x080fe20000410000 */
[-C--:B------:R-:W-:Y:S01]  /*49e0*/  FMUL.FTZ R128, R156, R119.reuse ;  /* 0x000000779c807220 */ /* 0x080fe20000410000 */
[-C--:B------:R-:W-:Y:S01]  /*49f0*/  FMUL.FTZ R130, R142, R119.reuse ;  /* 0x000000778e827220 */ /* 0x080fe20000410000 */
[----:B--2---:R-:W-:Y:S01]  /*4a00*/  PRMT R139, R6, 0x5410, R7 ;  /* 0x00005410068b7816 */ /* 0x004fe20000000007 */
[----:B0-----:R-:W-:Y:S01]  /*4a10*/  IMAD.WIDE.U32 R6, R10, 0x10000, RZ ;  /* 0x000100000a067825 */ /* 0x001fe200078e00ff */
[----:B------:R0:W-:Y:S03]  /*4a20*/  F2F.F16.F32 R9, R124 ;  /* 0x0000007c00097304 */ /* 0x0001e60000200800 */
[----:B-1----:R-:W-:-:S05]  /*4a30*/  FMUL.FTZ R154, R154, R119 ;  /* 0x000000779a9a7220 */ /* 0x002fca0000410000 */
[----:B------:R-:W-:Y:S01]  /*4a40*/  F2F.F16.F32 R17, R142 ;  /* 0x0000008e00117304 */ /* 0x000fe20000200800 */
[----:B0-----:R-:W-:-:S07]  /*4a50*/  FMUL.FTZ R124, R152, R119 ;  /* 0x00000077987c7220 */ /* 0x001fce0000410000 */
[----:B------:R0:W-:Y:S08]  /*4a60*/  F2F.F16.F32 R14, R158 ;  /* 0x0000009e000e7304 */ /* 0x0001f00000200800 */
[----:B------:R1:W-:Y:S01]  /*4a70*/  F2F.F16.F32 R118, R176 ;  /* 0x000000b000767304 */ /* 0x0003e20000200800 */
[----:B0-----:R-:W-:-:S07]  /*4a80*/  FMUL.FTZ R158, R158, R119 ;  /* 0x000000779e9e7220 */ /* 0x001fce0000410000 */
[----:B------:R0:W-:Y:S01]  /*4a90*/  F2F.F16.F32 R12, R166 ;  /* 0x000000a6000c7304 */ /* 0x0001e20000200800 */
[----:B-1----:R-:W-:-:S07]  /*4aa0*/  FMUL.FTZ R176, R176, R119 ;  /* 0x00000077b0b07220 */ /* 0x002fce0000410000 */
[----:B------:R1:W2:Y:S01]  /*4ab0*/  F2F.F16.F32 R19, R146 ;  /* 0x0000009200137304 */ /* 0x0002a20000200800 */
[----:B0-----:R-:W-:-:S07]  /*4ac0*/  FMUL.FTZ R166, R166, R119 ;  /* 0x00000077a6a67220 */ /* 0x001fce0000410000 */
[----:B------:R-:W-:Y:S01]  /*4ad0*/  F2F.F16.F32 R138, R126 ;  /* 0x0000007e008a7304 */ /* 0x000fe20000200800 */
[----:B-1----:R-:W-:Y:S01]  /*4ae0*/  FMUL.FTZ R146, R146, R119 ;  /* 0x0000007792927220 */ /* 0x002fe20000410000 */
[----:B--2---:R-:W-:-:S06]  /*4af0*/  PRMT R19, R12, 0x5410, R19 ;  /* 0x000054100c137816 */ /* 0x004fcc0000000013 */
[----:B------:R-:W-:Y:S08]  /*4b00*/  F2F.F16.F32 R140, R16 ;  /* 0x00000010008c7304 */ /* 0x000ff00000200800 */
[----:B------:R0:W1:Y:S08]  /*4b10*/  F2F.F16.F32 R141, R4 ;  /* 0x00000004008d7304 */ /* 0x0000700000200800 */
[----:B------:R-:W2:Y:S01]  /*4b20*/  F2F.F16.F32 R13, R152 ;  /* 0x00000098000d7304 */ /* 0x000ea20000200800 */
[----:B0-----:R-:W-:-:S03]  /*4b30*/  IMAD.WIDE.U32 R4, R0, 0x10000, RZ ;  /* 0x0001000000047825 */ /* 0x001fc600078e00ff */
[----:B------:R-:W-:-:S04]  /*4b40*/  LOP3.LUT R4, R4, R9, RZ, 0xfc, !PT ;  /* 0x0000000904047212 */ /* 0x000fc800078efcff */
[----:B------:R0:W3:Y:S01]  /*4b50*/  F2F.F16.F32 R127, R162 ;  /* 0x000000a2007f7304 */ /* 0x0000e20000200800 */
[----:B-1----:R-:W-:Y:S02]  /*4b60*/  PRMT R141, R140, 0x5410, R141 ;  /* 0x000054108c8d7816 */ /* 0x002fe4000000008d */
[----:B------:R-:W-:Y:S02]  /*4b70*/  LOP3.LUT R5, R139, R5, RZ, 0xfc, !PT ;  /* 0x000000058b057212 */ /* 0x000fe400078efcff */
[----:B--2---:R-:W-:-:S03]  /*4b80*/  LOP3.LUT R6, R6, R13, RZ, 0xfc, !PT ;  /* 0x0000000d06067212 */ /* 0x004fc600078efcff */
[----:B------:R1:W-:Y:S01]  /*4b90*/  F2F.F16.F32 R122, R168 ;  /* 0x000000a8007a7304 */ /* 0x0003e20000200800 */
[----:B0-----:R-:W-:Y:S01]  /*4ba0*/  FMUL.FTZ R162, R162, R119 ;  /* 0x00000077a2a27220 */ /* 0x001fe20000410000 */
[----:B---3--:R-:W-:-:S06]  /*4bb0*/  IMAD.WIDE.U32 R12, R127, 0x10000, RZ ;  /* 0x000100007f0c7825 */ /* 0x008fcc00078e00ff */
[----:B------:R0:W2:Y:S01]  /*4bc0*/  F2F.F16.F32 R123, R164 ;  /* 0x000000a4007b7304 */ /* 0x0000a20000200800 */
[-C--:B-1----:R-:W-:Y:S01]  /*4bd0*/  FMUL.FTZ R168, R168, R119.reuse ;  /* 0x00000077a8a87220 */ /* 0x082fe20000410000 */
[----:B------:R-:W1:Y:S06]  /*4be0*/  LDC.64 R126, c[0x0][0x478] ;  /* 0x00011e00ff7e7b82 */ /* 0x000e6c0000000a00 */
[----:B------:R3:W-:Y:S01]  /*4bf0*/  F2F.F16.F32 R129, R170 ;  /* 0x000000aa00817304 */ /* 0x0007e20000200800 */
[----:B0-----:R-:W-:Y:S01]  /*4c00*/  FMUL.FTZ R164, R164, R119 ;  /* 0x00000077a4a47220 */ /* 0x001fe20000410000 */
[----:B--2---:R-:W-:-:S06]  /*4c10*/  PRMT R123, R122, 0x5410, R123 ;  /* 0x000054107a7b7816 */ /* 0x004fcc000000007b */
[----:B------:R0:W2:Y:S01]  /*4c20*/  F2F.F16.F32 R136, R172 ;  /* 0x000000ac00887304 */ /* 0x0000a20000200800 */
[----:B---3--:R-:W-:-:S07]  /*4c30*/  FMUL.FTZ R170, R170, R119 ;  /* 0x00000077aaaa7220 */ /* 0x008fce0000410000 */
[----:B------:R3:W4:Y:S01]  /*4c40*/  F2F.F16.F32 R121, R160 ;  /* 0x000000a000797304 */ /* 0x0007220000200800 */
[----:B0-----:R-:W-:Y:S01]  /*4c50*/  FMUL.FTZ R172, R172, R119 ;  /* 0x00000077acac7220 */ /* 0x001fe20000410000 */
[----:B--2---:R-:W-:-:S06]  /*4c60*/  PRMT R129, R129, 0x5410, R136 ;  /* 0x0000541081817816 */ /* 0x004fcc0000000088 */
[----:B------:R0:W-:Y:S01]  /*4c70*/  F2F.F16.F32 R132, R182 ;  /* 0x000000b600847304 */ /* 0x0001e20000200800 */
[----:B---3--:R-:W-:Y:S01]  /*4c80*/  FMUL.FTZ R160, R160, R119 ;  /* 0x00000077a0a07220 */ /* 0x008fe20000410000 */
[----:B------:R-:W-:Y:S02]  /*4c90*/  LOP3.LUT R13, R129, R13, RZ, 0xfc, !PT ;  /* 0x0000000d810d7212 */ /* 0x000fe400078efcff */
[----:B----4-:R-:W-:-:S04]  /*4ca0*/  LOP3.LUT R12, R12, R121, RZ, 0xfc, !PT ;  /* 0x000000790c0c7212 */ /* 0x010fc800078efcff */
[----:B------:R2:W3:Y:S01]  /*4cb0*/  F2F.F16.F32 R135, R184 ;  /* 0x000000b800877304 */ /* 0x0004e20000200800 */
[----:B0-----:R-:W-:-:S07]  /*4cc0*/  FMUL.FTZ R182, R182, R119 ;  /* 0x00000077b6b67220 */ /* 0x001fce0000410000 */
[----:B------:R0:W-:Y:S01]  /*4cd0*/  F2F.F16.F32 R125, R174 ;  /* 0x000000ae007d7304 */ /* 0x0001e20000200800 */
[----:B--2---:R-:W-:Y:S01]  /*4ce0*/  FMUL.FTZ R184, R184, R119 ;  /* 0x00000077b8b87220 */ /* 0x004fe20000410000 */
[----:B---3--:R-:W-:-:S06]  /*4cf0*/  PRMT R135, R132, 0x5410, R135 ;  /* 0x0000541084877816 */ /* 0x008fcc0000000087 */
[----:B------:R2:W-:Y:S01]  /*4d00*/  F2F.F16.F32 R131, R180 ;  /* 0x000000b400837304 */ /* 0x0005e20000200800 */
[----:B0-----:R-:W-:-:S07]  /*4d10*/  FMUL.FTZ R174, R174, R119 ;  /* 0x00000077aeae7220 */ /* 0x001fce0000410000 */
[----:B------:R0:W-:Y:S01]  /*4d20*/  F2F.F16.F32 R137, R188 ;  /* 0x000000bc00897304 */ /* 0x0001e20000200800 */
[----:B--2---:R-:W-:-:S07]  /*4d30*/  FMUL.FTZ R180, R180, R119 ;  /* 0x00000077b4b47220 */ /* 0x004fce0000410000 */
[----:B------:R2:W3:Y:S01]  /*4d40*/  F2F.F16.F32 R134, R186 ;  /* 0x000000ba00867304 */ /* 0x0004e20000200800 */
[----:B0-----:R-:W-:-:S07]  /*4d50*/  FMUL.FTZ R188, R188, R119 ;  /* 0x00000077bcbc7220 */ /* 0x001fce0000410000 */
[----:B------:R0:W4:Y:S01]  /*4d60*/  F2F.F16.F32 R133, R178 ;  /* 0x000000b200857304 */ /* 0x0001220000200800 */
[----:B--2---:R-:W-:Y:S01]  /*4d70*/  FMUL.FTZ R186, R186, R119 ;  /* 0x00000077baba7220 */ /* 0x004fe20000410000 */
[----:B---3--:R-:W-:-:S06]  /*4d80*/  PRMT R137, R134, 0x5410, R137 ;  /* 0x0000541086897816 */ /* 0x008fcc0000000089 */
[----:B------:R-:W2:Y:S01]  /*4d90*/  F2F.F16.F32 R18, R18 ;  /* 0x0000001200127304 */ /* 0x000ea20000200800 */
[----:B0-----:R-:W-:Y:S01]  /*4da0*/  FMUL.FTZ R178, R178, R119 ;  /* 0x00000077b2b27220 */ /* 0x001fe20000410000 */
[----:B------:R-:W-:Y:S01]  /*4db0*/  PRMT R119, R8, 0x5410, R11 ;  /* 0x0000541008777816 */ /* 0x000fe2000000000b */
[----:B------:R-:W-:-:S03]  /*4dc0*/  IMAD.WIDE.U32 R10, R120, 0x10000, RZ ;  /* 0x00010000780a7825 */ /* 0x000fc600078e00ff */
[----:B------:R-:W-:Y:S01]  /*4dd0*/  LOP3.LUT R7, R119, R7, RZ, 0xfc, !PT ;  /* 0x0000000777077212 */ /* 0x000fe200078efcff */
[----:B------:R-:W-:Y:S01]  /*4de0*/  IMAD.WIDE.U32 R8, R14, 0x10000, RZ ;  /* 0x000100000e087825 */ /* 0x000fe200078e00ff */
[----:B------:R-:W-:Y:S01]  /*4df0*/  LOP3.LUT R10, R10, R17, RZ, 0xfc, !PT ;  /* 0x000000110a0a7212 */ /* 0x000fe200078efcff */
[----:B------:R-:W0:Y:S01]  /*4e00*/  F2F.F16.F32 R15, R156 ;  /* 0x0000009c000f7304 */ /* 0x000e220000200800 */
[----:B------:R-:W-:Y:S01]  /*4e10*/  LOP3.LUT R11, R123, R11, RZ, 0xfc, !PT ;  /* 0x0000000b7b0b7212 */ /* 0x000fe200078efcff */
[----:B------:R-:W-:Y:S01]  /*4e20*/  IMAD.WIDE.U32 R16, R118, 0x10000, RZ ;  /* 0x0001000076107825 */ /* 0x000fe200078e00ff */
[----:B------:R-:W-:-:S03]  /*4e30*/  LOP3.LUT R9, R19, R9, RZ, 0xfc, !PT ;  /* 0x0000000913097212 */ /* 0x000fc600078efcff */
[----:B------:R-:W-:Y:S01]  /*4e40*/  IMAD.WIDE.U32 R118, R138, 0x10000, RZ ;  /* 0x000100008a767825 */ /* 0x000fe200078e00ff */
[----:B------:R-:W-:Y:S01]  /*4e50*/  LOP3.LUT R17, R137, R17, RZ, 0xfc, !PT ;  /* 0x0000001189117212 */ /* 0x000fe200078efcff */
[----:B------:R-:W3:Y:S01]  /*4e60*/  F2F.F16.F32 R158, R158 ;  /* 0x0000009e009e7304 */ /* 0x000ee20000200800 */
[----:B----4-:R-:W-:Y:S02]  /*4e70*/  LOP3.LUT R16, R16, R133, RZ, 0xfc, !PT ;  /* 0x0000008510107212 */ /* 0x010fe400078efcff */
[----:B------:R-:W-:Y:S01]  /*4e80*/  LOP3.LUT R19, R141, R119, RZ, 0xfc, !PT ;  /* 0x000000778d137212 */ /* 0x000fe200078efcff */
[----:B-1----:R-:W-:Y:S01]  /*4e90*/  IMAD.WIDE.U32 R140, R115, 0x8, R126 ;  /* 0x00000008738c7825 */ /* 0x002fe200078e007e */
[----:B--2---:R-:W-:Y:S02]  /*4ea0*/  LOP3.LUT R18, R118, R18, RZ, 0xfc, !PT ;  /* 0x0000001276127212 */ /* 0x004fe400078efcff */
[----:B------:R-:W1:Y:S01]  /*4eb0*/  LDC.64 R118, c[0x0][0x468] ;  /* 0x00011a00ff767b82 */ /* 0x000e620000000a00 */
[----:B------:R-:W2:Y:S01]  /*4ec0*/  F2F.F16.F32 R144, R144 ;  /* 0x0000009000907304 */ /* 0x000ea20000200800 */
[----:B0-----:R-:W-:Y:S01]  /*4ed0*/  LOP3.LUT R8, R8, R15, RZ, 0xfc, !PT ;  /* 0x0000000f08087212 */ /* 0x001fe200078efcff */
[----:B------:R-:W-:-:S04]  /*4ee0*/  IMAD.WIDE.U32 R14, R131, 0x10000, RZ ;  /* 0x00010000830e7825 */ /* 0x000fc800078e00ff */
[----:B---3--:R-:W-:Y:S02]  /*4ef0*/  IMAD.WIDE.U32 R122, R158, 0x10000, RZ ;  /* 0x000100009e7a7825 */ /* 0x008fe400078e00ff */
[----:B------:R-:W0:Y:S01]  /*4f00*/  F2F.F16.F32 R128, R128 ;  /* 0x0000008000807304 */ /* 0x000e220000200800 */
[----:B------:R-:W-:Y:S02]  /*4f10*/  LOP3.LUT R15, R135, R15, RZ, 0xfc, !PT ;  /* 0x0000000f870f7212 */ /* 0x000fe400078efcff */
[----:B------:R-:W-:Y:S01]  /*4f20*/  LOP3.LUT R14, R14, R125, RZ, 0xfc, !PT ;  /* 0x0000007d0e0e7212 */ /* 0x000fe200078efcff */
[----:B--2---:R-:W-:-:S04]  /*4f30*/  IMAD.WIDE.U32 R120, R144, 0x10000, RZ ;  /* 0x0001000090787825 */ /* 0x004fc800078e00ff */
[----:B------:R-:W2:Y:S01]  /*4f40*/  F2F.F16.F32 R154, R154 ;  /* 0x0000009a009a7304 */ /* 0x000ea20000200800 */
[----:B0-----:R-:W-:-:S07]  /*4f50*/  LOP3.LUT R122, R122, R128, RZ, 0xfc, !PT ;  /* 0x000000807a7a7212 */ /* 0x001fce00078efcff */
[----:B------:R-:W-:Y:S01]  /*4f60*/  F2F.F16.F32 R168, R168 ;  /* 0x000000a800a87304 */ /* 0x000fe20000200800 */
[----:B--2---:R-:W-:-:S07]  /*4f70*/  IMAD.WIDE.U32 R132, R154, 0x10000, RZ ;  /* 0x000100009a847825 */ /* 0x004fce00078e00ff */
[----:B------:R-:W0:Y:S08]  /*4f80*/  F2F.F16.F32 R147, R164 ;  /* 0x000000a400937304 */ /* 0x000e300000200800 */
[----:B------:R-:W2:Y:S01]  /*4f90*/  F2F.F16.F32 R162, R162 ;  /* 0x000000a200a27304 */ /* 0x000ea20000200800 */
[----:B0-----:R-:W-:-:S07]  /*4fa0*/  PRMT R147, R168, 0x5410, R147 ;  /* 0x00005410a8937816 */ /* 0x001fce0000000093 */
[----:B------:R-:W-:Y:S01]  /*4fb0*/  F2F.F16.F32 R166, R166 ;  /* 0x000000a600a67304 */ /* 0x000fe20000200800 */
[----:B------:R-:W-:Y:S01]  /*4fc0*/  LOP3.LUT R125, R147, R133, RZ, 0xfc, !PT ;  /* 0x00000085937d7212 */ /* 0x000fe200078efcff */
[----:B--2---:R-:W-:-:S06]  /*4fd0*/  IMAD.WIDE.U32 R128, R162, 0x10000, RZ ;  /* 0x00010000a2807825 */ /* 0x004fcc00078e00ff */
[----:B------:R1:W0:Y:S08]  /*4fe0*/  F2F.F16.F32 R145, R146 ;  /* 0x0000009200917304 */ /* 0x0002300000200800 */
[----:B------:R-:W-:Y:S01]  /*4ff0*/  F2F.F16.F32 R170, R170 ;  /* 0x000000aa00aa7304 */ /* 0x000fe20000200800 */
[----:B-1----:R-:W-:Y:S01]  /*5000*/  IMAD.WIDE.U32 R146, R111, 0x8, R118 ;  /* 0x000000086f927825 */ /* 0x002fe200078e0076 */
[----:B0-----:R-:W-:-:S06]  /*5010*/  PRMT R145, R166, 0x5410, R145 ;  /* 0x00005410a6917816 */ /* 0x001fcc0000000091 */
[----:B------:R-:W0:Y:S01]  /*5020*/  F2F.F16.F32 R151, R172 ;  /* 0x000000ac00977304 */ /* 0x000e220000200800 */
[----:B------:R-:W-:Y:S01]  /*5030*/  LOP3.LUT R123, R145, R123, RZ, 0xfc, !PT ;  /* 0x0000007b917b7212 */ /* 0x000fe200078efcff */
[----:B------:R-:W-:-:S06]  /*5040*/  IMAD.WIDE.U32 R144, R112, 0x8, R118 ;  /* 0x0000000870907825 */ /* 0x000fcc00078e0076 */
[----:B------:R-:W1:Y:S01]  /*5050*/  F2F.F16.F32 R134, R176 ;  /* 0x000000b000867304 */ /* 0x000e620000200800 */
[----:B0-----:R-:W-:-:S07]  /*5060*/  PRMT R151, R170, 0x5410, R151 ;  /* 0x00005410aa977816 */ /* 0x001fce0000000097 */
[----:B------:R-:W-:Y:S01]  /*5070*/  F2F.F16.F32 R139, R188 ;  /* 0x000000bc008b7304 */ /* 0x000fe20000200800 */
[----:B------:R-:W-:Y:S01]  /*5080*/  LOP3.LUT R129, R151, R129, RZ, 0xfc, !PT ;  /* 0x0000008197817212 */ /* 0x000fe200078efcff */
[----:B-1----:R-:W-:-:S06]  /*5090*/  IMAD.WIDE.U32 R134, R134, 0x10000, RZ ;  /* 0x0001000086867825 */ /* 0x002fcc00078e00ff */
[----:B------:R-:W0:Y:S08]  /*50a0*/  F2F.F16.F32 R186, R186 ;  /* 0x000000ba00ba7304 */ /* 0x000e300000200800 */
[----:B------:R-:W1:Y:S01]  /*50b0*/  F2F.F16.F32 R124, R124 ;  /* 0x0000007c007c7304 */ /* 0x000e620000200800 */
[----:B0-----:R-:W-:-:S07]  /*50c0*/  PRMT R139, R186, 0x5410, R139 ;  /* 0x00005410ba8b7816 */ /* 0x001fce000000008b */
[----:B------:R-:W-:Y:S01]  /*50d0*/  F2F.F16.F32 R148, R148 ;  /* 0x0000009400947304 */ /* 0x000fe20000200800 */
[----:B------:R-:W-:Y:S01]  /*50e0*/  LOP3.LUT R151, R139, R135, RZ, 0xfc, !PT ;  /* 0x000000878b977212 */ /* 0x000fe200078efcff */
[----:B------:R-:W-:Y:S01]  /*50f0*/  IMAD.WIDE.U32 R138, R116, 0x8, R126 ;  /* 0x00000008748a7825 */ /* 0x000fe200078e007e */
[----:B-1----:R-:W-:-:S05]  /*5100*/  LOP3.LUT R120, R120, R124, RZ, 0xfc, !PT ;  /* 0x0000007c78787212 */ /* 0x002fca00078efcff */
[----:B------:R-:W0:Y:S08]  /*5110*/  F2F.F16.F32 R143, R150 ;  /* 0x00000096008f7304 */ /* 0x000e300000200800 */
[----:B------:R-:W1:Y:S01]  /*5120*/  F2F.F16.F32 R130, R130 ;  /* 0x0000008200827304 */ /* 0x000e620000200800 */
[----:B0-----:R-:W-:-:S07]  /*5130*/  PRMT R143, R148, 0x5410, R143 ;  /* 0x00005410948f7816 */ /* 0x001fce000000008f */
[----:B------:R-:W0:Y:S01]  /*5140*/  F2F.F16.F32 R137, R178 ;  /* 0x000000b200897304 */ /* 0x000e220000200800 */
[----:B------:R-:W-:Y:S01]  /*5150*/  LOP3.LUT R121, R143, R121, RZ, 0xfc, !PT ;  /* 0x000000798f797212 */ /* 0x000fe200078efcff */
[----:B------:R-:W-:Y:S01]  /*5160*/  IMAD.WIDE.U32 R142, R113, 0x8, R126 ;  /* 0x00000008718e7825 */ /* 0x000fe200078e007e */
[----:B-1----:R-:W-:-:S05]  /*5170*/  LOP3.LUT R124, R132, R130, RZ, 0xfc, !PT ;  /* 0x00000082847c7212 */ /* 0x002fca00078efcff */
[----:B------:R-:W1:Y:S01]  /*5180*/  F2F.F16.F32 R149, R160 ;  /* 0x000000a000957304 */ /* 0x000e620000200800 */
[----:B------:R-:W-:-:S04]  /*5190*/  IMAD.WIDE.U32 R132, R112, 0x8, R126 ;  /* 0x0000000870847825 */ /* 0x000fc800078e007e */
[----:B------:R-:W-:Y:S01]  /*51a0*/  IMAD.WIDE.U32 R112, R113, 0x8, R118 ;  /* 0x0000000871707825 */ /* 0x000fe200078e0076 */
[----:B------:R2:W-:Y:S01]  /*51b0*/  STG.E.64 desc[UR8][R132.64], R4 ;  /* 0x0000000484007986 */ /* 0x0005e2000c101b08 */
[----:B0-----:R-:W-:Y:S01]  /*51c0*/  LOP3.LUT R150, R134, R137, RZ, 0xfc, !PT ;  /* 0x0000008986967212 */ /* 0x001fe200078efcff */
[----:B------:R-:W0:Y:S01]  /*51d0*/  F2F.F16.F32 R131, R180 ;  /* 0x000000b400837304 */ /* 0x000e220000200800 */
[--C-:B------:R-:W-:Y:S01]  /*51e0*/  IMAD.WIDE.U32 R134, R111, 0x8, R126.reuse ;  /* 0x000000086f867825 */ /* 0x100fe200078e007e */
[----:B------:R3:W-:Y:S03]  /*51f0*/  STG.E.64 desc[UR8][R144.64], R18 ;  /* 0x0000001290007986 */ /* 0x0007e6000c101b08 */
[C---:B------:R-:W-:Y:S01]  /*5200*/  IMAD.WIDE.U32 R136, R117.reuse, 0x8, R126 ;  /* 0x0000000875887825 */ /* 0x040fe200078e007e */
[----:B------:R3:W-:Y:S01]  /*5210*/  STG.E.64 desc[UR8][R134.64], R6 ;  /* 0x0000000686007986 */ /* 0x0007e2000c101b08 */
[----:B-1----:R-:W-:Y:S01]  /*5220*/  LOP3.LUT R128, R128, R149, RZ, 0xfc, !PT ;  /* 0x0000009580807212 */ /* 0x002fe200078efcff */
[----:B------:R-:W-:Y:S01]  /*5230*/  F2F.F16.F32 R182, R182 ;  /* 0x000000b600b67304 */ /* 0x000fe20000200800 */
[--C-:B------:R-:W-:Y:S01]  /*5240*/  IMAD.WIDE.U32 R148, R117, 0x8, R118.reuse ;  /* 0x0000000875947825 */ /* 0x100fe200078e0076 */
[----:B------:R3:W-:Y:S03]  /*5250*/  STG.E.64 desc[UR8][R146.64], R120 ;  /* 0x0000007892007986 */ /* 0x0007e6000c101b08 */
[--C-:B------:R-:W-:Y:S01]  /*5260*/  IMAD.WIDE.U32 R116, R116, 0x8, R118.reuse ;  /* 0x0000000874747825 */ /* 0x100fe200078e0076 */
[----:B------:R3:W-:Y:S02]  /*5270*/  STG.E.64 desc[UR8][R136.64], R8 ;  /* 0x0000000888007986 */ /* 0x0007e4000c101b08 */
[----:B------:R-:W1:Y:S01]  /*5280*/  F2F.F16.F32 R155, R184 ;  /* 0x000000b8009b7304 */ /* 0x000e620000200800 */
[----:B0-----:R-:W-:Y:S01]  /*5290*/  IMAD.WIDE.U32 R130, R131, 0x10000, RZ ;  /* 0x0001000083827825 */ /* 0x001fe200078e00ff */
[----:B------:R3:W-:Y:S03]  /*52a0*/  STG.E.64 desc[UR8][R148.64], R122 ;  /* 0x0000007a94007986 */ /* 0x0007e6000c101b08 */
[----:B--2---:R-:W-:Y:S01]  /*52b0*/  IMAD.WIDE.U32 R4, R115, 0x8, R118 ;  /* 0x0000000873047825 */ /* 0x004fe200078e0076 */
[----:B------:R3:W-:Y:S02]  /*52c0*/  STG.E.64 desc[UR8][R138.64], R10 ;  /* 0x0000000a8a007986 */ /* 0x0007e4000c101b08 */
[----:B------:R-:W0:Y:S01]  /*52d0*/  F2F.F16.F32 R153, R174 ;  /* 0x000000ae00997304 */ /* 0x000e220000200800 */
[C---:B------:R-:W-:Y:S01]  /*52e0*/  IMAD.WIDE.U32 R126, R114.reuse, 0x8, R126 ;  /* 0x00000008727e7825 */ /* 0x040fe200078e007e */
[----:B------:R3:W-:Y:S03]  /*52f0*/  STG.E.64 desc[UR8][R116.64], R124 ;  /* 0x0000007c74007986 */ /* 0x0007e6000c101b08 */
[----:B------:R-:W-:Y:S01]  /*5300*/  IMAD.WIDE.U32 R114, R114, 0x8, R118 ;  /* 0x0000000872727825 */ /* 0x000fe200078e0076 */
[----:B------:R3:W-:Y:S01]  /*5310*/  STG.E.64 desc[UR8][R140.64], R12 ;  /* 0x0000000c8c007986 */ /* 0x0007e2000c101b08 */
[----:B-1----:R-:W-:-:S03]  /*5320*/  PRMT R155, R182, 0x5410, R155 ;  /* 0x00005410b69b7816 */ /* 0x002fc6000000009b */
[----:B------:R3:W-:Y:S01]  /*5330*/  STG.E.64 desc[UR8][R4.64], R128 ;  /* 0x0000008004007986 */ /* 0x0007e2000c101b08 */
[----:B------:R-:W-:-:S03]  /*5340*/  LOP3.LUT R131, R155, R131, RZ, 0xfc, !PT ;  /* 0x000000839b837212 */ /* 0x000fc600078efcff */
[----:B------:R3:W-:Y:S01]  /*5350*/  STG.E.64 desc[UR8][R142.64], R14 ;  /* 0x0000000e8e007986 */ /* 0x0007e2000c101b08 */
[----:B0-----:R-:W-:-:S05]  /*5360*/  LOP3.LUT R130, R130, R153, RZ, 0xfc, !PT ;  /* 0x0000009982827212 */ /* 0x001fca00078efcff */
[----:B------:R3:W-:Y:S04]  /*5370*/  STG.E.64 desc[UR8][R112.64], R130 ;  /* 0x0000008270007986 */ /* 0x0007e8000c101b08 */
[----:B------:R3:W-:Y:S04]  /*5380*/  STG.E.64 desc[UR8][R126.64], R16 ;  /* 0x000000107e007986 */ /* 0x0007e8000c101b08 */
[----:B------:R3:W-:Y:S01]  /*5390*/  STG.E.64 desc[UR8][R114.64], R150 ;  /* 0x0000009672007986 */ /* 0x0007e2000c101b08 */
[----:B------:R-:W-:Y:S05]  /*53a0*/  BRA `(.L_x_1440) ;  /* 0x0000002000a47947 */ /* 0x000fea0003800000 */
.L_x_1438:
[----:B------:R-:W-:-:S04]  /*53b0*/  UISETP.NE.U32.AND UP0, UPT, UR14, URZ, UPT ;  /* 0x000000ff0e00728c */ /* 0x000fc8000bf05070 */
[----:B------:R-:W-:-:S09]  /*53c0*/  UISETP.NE.AND.EX UP0, UPT, UR15, URZ, UPT, UP0 ;  /* 0x000000ff0f00728c */ /* 0x000fd2000bf05300 */
[----:B------:R-:W-:Y:S05]  /*53d0*/  BRA.U UP0, `(.L_x_1441) ;  /* 0x0000000d00c07547 */ /* 0x000fea000b800000 */
[----:B------:R-:W-:Y:S01]  /*53e0*/  MOV R6, R33 ;  /* 0x0000002100067202 */ /* 0x000fe20000000f00 */
[C---:B------:R-:W-:Y:S01]  /*53f0*/  FFMA.FTZ R152, R4.reuse, R152, R5 ;  /* 0x0000009804987223 */ /* 0x040fe20000010005 */
[----:B------:R-:W-:Y:S01]  /*5400*/  SHF.R.U32.HI R8, RZ, 0x10, R33 ;  /* 0x00000010ff087819 */ /* 0x000fe20000011621 */
[C-C-:B------:R-:W-:Y:S01]  /*5410*/  FFMA.FTZ R167, R4.reuse, R167, R5.reuse ;  /* 0x000000a704a77223 */ /* 0x140fe20000010005 */
[----:B------:R-:W-:Y:S01]  /*5420*/  FFMA.FTZ R10, R4, R0, R5 ;  /* 0x00000000040a7223 */ /* 0x000fe20000010005 */
[----:B------:R-:W-:Y:S02]  /*5430*/  HADD2.F32 R7, -RZ, R6.H0_H0 ;  /* 0x20000006ff077230 */ /* 0x000fe40000004100 */
[----:B------:R-:W-:Y:S01]  /*5440*/  FADD.FTZ R6, -R152, R163 ;  /* 0x000000a398067221 */ /* 0x000fe20000010100 */
[----:B------:R-:W-:Y:S01]  /*5450*/  FADD.FTZ R167, -R167, R124 ;  /* 0x0000007ca7a77221 */ /* 0x000fe20000010100 */
[----:B------:R-:W-:Y:S01]  /*5460*/  SHF.R.U64 R9, R32, 0x10, R33 ;  /* 0x0000001020097819 */ /* 0x000fe20000001221 */
[----:B------:R-:W-:Y:S01]  /*5470*/  FFMA.FTZ R126, R4, R126, R5 ;  /* 0x0000007e047e7223 */ /* 0x000fe20000010005 */
[----:B------:R-:W-:Y:S01]  /*5480*/  FFMA.FTZ R6, R118, R6, R7 ;  /* 0x0000000676067223 */ /* 0x000fe20000010007 */
[----:B------:R-:W-:-:S02]  /*5490*/  HADD2.F32 R7, -RZ, R8.H0_H0 ;  /* 0x20000008ff077230 */ /* 0x000fc40000004100 */
[----:B------:R-:W-:Y:S01]  /*54a0*/  FADD.FTZ R165, -R10, R165 ;  /* 0x000000a50aa57221 */ /* 0x000fe20000010100 */
[----:B------:R-:W-:Y:S02]  /*54b0*/  HADD2.F32 R9, -RZ, R9.H0_H0 ;  /* 0x20000009ff097230 */ /* 0x000fe40000004100 */
[----:B------:R-:W-:Y:S01]  /*54c0*/  FMUL.FTZ R0, R6, R119 ;  /* 0x0000007706007220 */ /* 0x000fe20000410000 */
[----:B------:R-:W-:Y:S01]  /*54d0*/  MOV R6, R32 ;  /* 0x0000002000067202 */ /* 0x000fe20000000f00 */
[----:B------:R-:W-:Y:S01]  /*54e0*/  FFMA.FTZ R8, R118, R167, R7 ;  /* 0x000000a776087223 */ /* 0x000fe20000010007 */
[----:B------:R-:W-:Y:S01]  /*54f0*/  MOV R11, R35 ;  /* 0x00000023000b7202 */ /* 0x000fe20000000f00 */
[C-C-:B------:R-:W-:Y:S01]  /*5500*/  FFMA.FTZ R148, R4.reuse, R148, R5.reuse ;  /* 0x0000009404947223 */ /* 0x140fe20000010005 */
[----:B------:R-:W-:Y:S01]  /*5510*/  FFMA.FTZ R177, R4, R177, R5 ;  /* 0x000000b104b17223 */ /* 0x000fe20000010005 */
[----:B------:R-:W-:Y:S01]  /*5520*/  FMUL.FTZ R10, R8, R119 ;  /* 0x00000077080a7220 */ /* 0x000fe20000410000 */
[----:B------:R-:W-:Y:S01]  /*5530*/  FADD.FTZ R8, -R126, R137 ;  /* 0x000000897e087221 */ /* 0x000fe20000010100 */
[----:B------:R-:W-:-:S02]  /*5540*/  HADD2.F32 R7, -RZ, R6.H0_H0 ;  /* 0x20000006ff077230 */ /* 0x000fc40000004100 */
[----:B------:R-:W-:Y:S01]  /*5550*/  FADD.FTZ R148, -R148, R159 ;  /* 0x0000009f94947221 */ /* 0x000fe20000010100 */
[----:B------:R-:W-:Y:S01]  /*5560*/  FADD.FTZ R12, -R177, R120 ;  /* 0x00000078b10c7221 */ /* 0x000fe20000010100 */
[C---:B------:R-:W-:Y:S01]  /*5570*/  FFMA.FTZ R8, R118.reuse, R8, R9 ;  /* 0x0000000876087223 */ /* 0x040fe20000010009 */
[----:B------:R-:W-:Y:S01]  /*5580*/  HADD2.F32 R9, -RZ, R11.H0_H0 ;  /* 0x2000000bff097230 */ /* 0x000fe20000004100 */
[----:B------:R-:W-:Y:S01]  /*5590*/  SHF.R.U32.HI R11, RZ, 0x10, R35 ;  /* 0x00000010ff0b7819 */ /* 0x000fe20000011623 */
[----:B------:R-:W-:Y:S01]  /*55a0*/  FFMA.FTZ R6, R118, R165, R7 ;  /* 0x000000a576067223 */ /* 0x000fe20000010007 */
[----:B------:R-:W-:Y:S01]  /*55b0*/  FFMA.FTZ R150, R4, R150, R5 ;  /* 0x0000009604967223 */ /* 0x000fe20000010005 */
[----:B------:R0:W-:Y:S01]  /*55c0*/  F2F.F16.F32 R7, R10 ;  /* 0x0000000a00077304 */ /* 0x0001e20000200800 */
[----:B------:R-:W-:Y:S01]  /*55d0*/  SHF.R.U64 R13, R34, 0x10, R35 ;  /* 0x00000010220d7819 */ /* 0x000fe20000001223 */
[----:B------:R-:W-:Y:S02]  /*55e0*/  HADD2.F32 R11, -RZ, R11.H0_H0 ;  /* 0x2000000bff0b7230 */ /* 0x000fe40000004100 */
[----:B------:R-:W-:Y:S01]  /*55f0*/  FADD.FTZ R150, -R150, R161 ;  /* 0x000000a196967221 */ /* 0x000fe20000010100 */
[----:B------:R-:W-:Y:S01]  /*5600*/  FFMA.FTZ R169, R4, R169, R5 ;  /* 0x000000a904a97223 */ /* 0x000fe20000010005 */
[----:B------:R-:W-:Y:S01]  /*5610*/  MOV R14, R37 ;  /* 0x00000025000e7202 */ /* 0x000fe20000000f00 */
[----:B------:R-:W-:-:S02]  /*5620*/  HADD2.F32 R13, -RZ, R13.H0_H0 ;  /* 0x2000000dff0d7230 */ /* 0x000fc40000004100 */
[C---:B------:R-:W-:Y:S01]  /*5630*/  FFMA.FTZ R12, R118.reuse, R12, R11 ;  /* 0x0000000c760c7223 */ /* 0x040fe2000001000b */
[----:B------:R-:W-:Y:S01]  /*5640*/  FADD.FTZ R169, -R169, R122 ;  /* 0x0000007aa9a97221 */ /* 0x000fe20000010100 */
[----:B0-----:R-:W-:Y:S01]  /*5650*/  FFMA.FTZ R10, R118, R148, R9 ;  /* 0x00000094760a7223 */ /* 0x001fe20000010009 */
[----:B------:R-:W-:Y:S01]  /*5660*/  MOV R9, R34 ;  /* 0x0000002200097202 */ /* 0x000fe20000000f00 */
[----:B------:R-:W-:Y:S01]  /*5670*/  FMUL.FTZ R11, R12, R119 ;  /* 0x000000770c0b7220 */ /* 0x000fe20000410000 */
[C---:B------:R-:W-:Y:S01]  /*5680*/  FFMA.FTZ R144, R4.reuse, R144, R5 ;  /* 0x0000009004907223 */ /* 0x040fe20000010005 */
[----:B------:R-:W-:Y:S01]  /*5690*/  SHF.R.U32.HI R15, RZ, 0x10, R37 ;  /* 0x00000010ff0f7819 */ /* 0x000fe20000011625 */
[----:B------:R-:W-:Y:S01]  /*56a0*/  FFMA.FTZ R181, R4, R181, R5 ;  /* 0x000000b504b57223 */ /* 0x000fe20000010005 */
[----:B------:R-:W-:Y:S02]  /*56b0*/  HADD2.F32 R9, -RZ, R9.H0_H0 ;  /* 0x20000009ff097230 */ /* 0x000fe40000004100 */
[----:B------:R-:W-:Y:S01]  /*56c0*/  FADD.FTZ R144, -R144, R155 ;  /* 0x0000009b90907221 */ /* 0x000fe20000010100 */
[----:B------:R-:W-:Y:S01]  /*56d0*/  FFMA.FTZ R146, R4, R146, R5 ;  /* 0x0000009204927223 */ /* 0x000fe20000010005 */
[----:B------:R-:W-:-:S02]  /*56e0*/  HADD2.F32 R15, -RZ, R15.H0_H0 ;  /* 0x2000000fff0f7230 */ /* 0x000fc40000004100 */
[----:B------:R-:W-:Y:S01]  /*56f0*/  FADD.FTZ R16, -R181, R156 ;  /* 0x0000009cb5107221 */ /* 0x000fe20000010100 */
[----:B------:R-:W-:Y:S01]  /*5700*/  FFMA.FTZ R12, R118, R150, R9 ;  /* 0x00000096760c7223 */ /* 0x000fe20000010009 */
[----:B------:R-:W-:Y:S01]  /*5710*/  SHF.R.U64 R17, R36, 0x10, R37 ;  /* 0x0000001024117819 */ /* 0x000fe20000001225 */
[----:B------:R-:W-:Y:S01]  /*5720*/  FADD.FTZ R146, -R146, R157 ;  /* 0x0000009d92927221 */ /* 0x000fe20000010100 */
[----:B------:R-:W-:Y:S01]  /*5730*/  FFMA.FTZ R16, R118, R16, R15 ;  /* 0x0000001076107223 */ /* 0x000fe2000001000f */
[----:B------:R-:W-:Y:S01]  /*5740*/  FMUL.FTZ R9, R12, R119 ;  /* 0x000000770c097220 */ /* 0x000fe20000410000 */
[----:B------:R-:W-:Y:S01]  /*5750*/  FFMA.FTZ R12, R118, R169, R13 ;  /* 0x000000a9760c7223 */ /* 0x000fe2000001000d */
[----:B------:R-:W-:Y:S02]  /*5760*/  HADD2.F32 R13, -RZ, R14.H0_H0 ;  /* 0x2000000eff0d7230 */ /* 0x000fe40000004100 */
[----:B------:R-:W-:Y:S01]  /*5770*/  FFMA.FTZ R179, R4, R179, R5 ;  /* 0x000000b304b37223 */ /* 0x000fe20000010005 */
[----:B------:R-:W-:Y:S01]  /*5780*/  FMUL.FTZ R15, R16, R119 ;  /* 0x00000077100f7220 */ /* 0x000fe20000410000 */
[----:B------:R-:W-:Y:S01]  /*5790*/  HADD2.F32 R17, -RZ, R17.H0_H0 ;  /* 0x20000011ff117230 */ /* 0x000fe20000004100 */
[----:B------:R-:W-:Y:S01]  /*57a0*/  MOV R18, R39 ;  /* 0x0000002700127202 */ /* 0x000fe20000000f00 */
[----:B------:R-:W-:Y:S01]  /*57b0*/  FFMA.FTZ R14, R118, R144, R13 ;  /* 0x00000090760e7223 */ /* 0x000fe2000001000d */
[----:B------:R-:W-:Y:S01]  /*57c0*/  MOV R13, R36 ;  /* 0x00000024000d7202 */ /* 0x000fe20000000f00 */
[----:B------:R-:W-:Y:S01]  /*57d0*/  FADD.FTZ R179, -R179, R158 ;  /* 0x0000009eb3b37221 */ /* 0x000fe20000010100 */
[C---:B------:R-:W-:Y:S01]  /*57e0*/  FFMA.FTZ R140, R4.reuse, R140, R5 ;  /* 0x0000008c048c7223 */ /* 0x040fe20000010005 */
[----:B------:R-:W-:Y:S01]  /*57f0*/  SHF.R.U32.HI R19, RZ, 0x10, R39 ;  /* 0x00000010ff137819 */ /* 0x000fe20000011627 */
[----:B------:R-:W-:Y:S01]  /*5800*/  FFMA.FTZ R185, R4, R185, R5 ;  /* 0x000000b904b97223 */ /* 0x000fe20000010005 */
[----:B------:R-:W-:-:S02]  /*5810*/  HADD2.F32 R13, -RZ, R13.H0_H0 ;  /* 0x2000000dff0d7230 */ /* 0x000fc40000004100 */
[----:B------:R-:W-:Y:S01]  /*5820*/  FADD.FTZ R140, -R140, R151 ;  /* 0x000000978c8c7221 */ /* 0x000fe20000010100 */
[----:B------:R-:W-:Y:S01]  /*5830*/  FFMA.FTZ R142, R4, R142, R5 ;  /* 0x0000008e048e7223 */ /* 0x000fe20000010005 */
[----:B------:R-:W-:Y:S02]  /*5840*/  HADD2.F32 R19, -RZ, R19.H0_H0 ;  /* 0x20000013ff137230 */ /* 0x000fe40000004100 */
[----:B------:R-:W-:Y:S01]  /*5850*/  FADD.FTZ R120, -R185, R164 ;  /* 0x000000a4b9787221 */ /* 0x000fe20000010100 */
[----:B------:R-:W-:Y:S01]  /*5860*/  FFMA.FTZ R16, R118, R146, R13 ;  /* 0x0000009276107223 */ /* 0x000fe2000001000d */
[----:B------:R-:W-:Y:S01]  /*5870*/  FADD.FTZ R142, -R142, R153 ;  /* 0x000000998e8e7221 */ /* 0x000fe20000010100 */
[----:B------:R-:W-:Y:S01]  /*5880*/  FFMA.FTZ R183, R4, R183, R5 ;  /* 0x000000b704b77223 */ /* 0x000fe20000010005 */
[----:B------:R-:W-:Y:S01]  /*5890*/  FFMA.FTZ R120, R118, R120, R19 ;  /* 0x0000007876787223 */ /* 0x000fe20000010013 */
[----:B------:R-:W-:Y:S01]  /*58a0*/  FMUL.FTZ R13, R16, R119 ;  /* 0x00000077100d7220 */ /* 0x000fe20000410000 */
[----:B------:R-:W-:Y:S01]  /*58b0*/  FFMA.FTZ R16, R118, R179, R17 ;  /* 0x000000b376107223 */ /* 0x000fe20000010011 */
[----:B------:R-:W-:Y:S01]  /*58c0*/  HADD2.F32 R17, -RZ, R18.H0_H0 ;  /* 0x20000012ff117230 */ /* 0x000fe20000004100 */
[----:B------:R-:W-:Y:S01]  /*58d0*/  SHF.R.U64 R19, R38, 0x10, R39 ;  /* 0x0000001026137819 */ /* 0x000fe20000001227 */
[----:B------:R-:W-:Y:S01]  /*58e0*/  FMUL.FTZ R121, R120, R119 ;  /* 0x0000007778797220 */ /* 0x000fe20000410000 */
[----:B------:R-:W-:Y:S01]  /*58f0*/  FADD.FTZ R183, -R183, R154 ;  /* 0x0000009ab7b77221 */ /* 0x000fe20000010100 */
[----:B------:R-:W-:Y:S01]  /*5900*/  MOV R122, R41 ;  /* 0x00000029007a7202 */ /* 0x000fe20000000f00 */
[----:B------:R-:W-:Y:S01]  /*5910*/  FFMA.FTZ R18, R118, R140, R17 ;  /* 0x0000008c76127223 */ /* 0x000fe20000010011 */
[----:B------:R-:W-:Y:S01]  /*5920*/  MOV R17, R38 ;  /* 0x0000002600117202 */ /* 0x000fe20000000f00 */
[----:B------:R-:W-:-:S02]  /*5930*/  HADD2.F32 R19, -RZ, R19.H0_H0 ;  /* 0x20000013ff137230 */ /* 0x000fc40000004100 */
[C---:B------:R-:W-:Y:S01]  /*5940*/  FFMA.FTZ R136, R4.reuse, R136, R5 ;  /* 0x0000008804887223 */ /* 0x040fe20000010005 */
[----:B------:R-:W-:Y:S01]  /*5950*/  SHF.R.U32.HI R125, RZ, 0x10, R41 ;  /* 0x00000010ff7d7819 */ /* 0x000fe20000011629 */
[----:B------:R-:W-:Y:S01]  /*5960*/  FFMA.FTZ R189, R4, R189, R5 ;  /* 0x000000bd04bd7223 */ /* 0x000fe20000010005 */
[----:B------:R-:W-:Y:S02]  /*5970*/  HADD2.F32 R17, -RZ, R17.H0_H0 ;  /* 0x20000011ff117230 */ /* 0x000fe40000004100 */
[----:B------:R-:W-:Y:S01]  /*5980*/  FADD.FTZ R136, -R136, R147 ;  /* 0x0000009388887221 */ /* 0x000fe20000010100 */
[----:B------:R-:W-:Y:S01]  /*5990*/  FFMA.FTZ R138, R4, R138, R5 ;  /* 0x0000008a048a7223 */ /* 0x000fe20000010005 */
[----:B------:R-:W-:Y:S02]  /*59a0*/  HADD2.F32 R125, -RZ, R125.H0_H0 ;  /* 0x2000007dff7d7230 */ /* 0x000fe40000004100 */
[----:B------:R-:W-:Y:S01]  /*59b0*/  FADD.FTZ R189, -R189, R160 ;  /* 0x000000a0bdbd7221 */ /* 0x000fe20000010100 */
[----:B------:R-:W-:Y:S01]  /*59c0*/  FFMA.FTZ R120, R118, R142, R17 ;  /* 0x0000008e76787223 */ /* 0x000fe20000010011 */
[----:B------:R-:W-:Y:S01]  /*59d0*/  FADD.FTZ R138, -R138, R149 ;  /* 0x000000958a8a7221 */ /* 0x000fe20000010100 */
[----:B------:R-:W-:Y:S01]  /*59e0*/  SHF.R.U64 R124, R40, 0x10, R41 ;  /* 0x00000010287c7819 */ /* 0x000fe20000001229 */
[----:B------:R-:W-:Y:S01]  /*59f0*/  FFMA.FTZ R187, R4, R187, R5 ;  /* 0x000000bb04bb7223 */ /* 0x000fe20000010005 */
[----:B------:R-:W-:Y:S01]  /*5a00*/  FMUL.FTZ R17, R120, R119 ;  /* 0x0000007778117220 */ /* 0x000fe20000410000 */
[----:B------:R-:W-:Y:S01]  /*5a10*/  FFMA.FTZ R120, R118, R183, R19 ;  /* 0x000000b776787223 */ /* 0x000fe20000010013 */
[----:B------:R-:W-:Y:S01]  /*5a20*/  HADD2.F32 R19, -RZ, R122.H0_H0 ;  /* 0x2000007aff137230 */ /* 0x000fe20000004100 */
[----:B------:R-:W-:Y:S01]  /*5a30*/  MOV R127, R43 ;  /* 0x0000002b007f7202 */ /* 0x000fe20000000f00 */
[C-C-:B------:R-:W-:Y:S01]  /*5a40*/  FFMA.FTZ R132, R4.reuse, R132, R5.reuse ;  /* 0x0000008404847223 */ /* 0x140fe20000010005 */
[C-C-:B------:R-:W-:Y:S01]  /*5a50*/  FFMA.FTZ R182, R4.reuse, R182, R5.reuse ;  /* 0x000000b604b67223 */ /* 0x140fe20000010005 */
[----:B------:R-:W-:Y:S01]  /*5a60*/  FFMA.FTZ R134, R4, R134, R5 ;  /* 0x0000008604867223 */ /* 0x000fe20000010005 */
[----:B------:R-:W-:Y:S01]  /*5a70*/  FFMA.FTZ R122, R118, R136, R19 ;  /* 0x00000088767a7223 */ /* 0x000fe20000010013 */
[----:B------:R-:W-:Y:S01]  /*5a80*/  MOV R19, R40 ;  /* 0x0000002800137202 */ /* 0x000fe20000000f00 */
[----:B------:R-:W-:Y:S01]  /*5a90*/  FADD.FTZ R132, -R132, R143 ;  /* 0x0000008f84847221 */ /* 0x000fe20000010100 */
[----:B------:R-:W-:Y:S01]  /*5aa0*/  FADD.FTZ R182, -R182, R173 ;  /* 0x000000adb6b67221 */ /* 0x000fe20000010100 */
[----:B------:R-:W-:Y:S01]  /*5ab0*/  FMUL.FTZ R123, R122, R119 ;  /* 0x000000777a7b7220 */ /* 0x000fe20000410000 */
[----:B------:R-:W-:Y:S01]  /*5ac0*/  FFMA.FTZ R122, R118, R189, R125 ;  /* 0x000000bd767a7223 */ /* 0x000fe2000001007d */
[----:B------:R-:W-:-:S02]  /*5ad0*/  HADD2.F32 R19, -RZ, R19.H0_H0 ;  /* 0x20000013ff137230 */ /* 0x000fc40000004100 */
[----:B------:R-:W-:Y:S01]  /*5ae0*/  FADD.FTZ R134, -R134, R145 ;  /* 0x0000009186867221 */ /* 0x000fe20000010100 */
[----:B------:R-:W-:Y:S01]  /*5af0*/  F2F.F16.F32 R125, R123 ;  /* 0x0000007b007d7304 */ /* 0x000fe20000200800 */
[----:B------:R-:W-:Y:S01]  /*5b00*/  FMUL.FTZ R126, R122, R119 ;  /* 0x000000777a7e7220 */ /* 0x000fe20000410000 */
[----:B------:R-:W-:Y:S01]  /*5b10*/  FFMA.FTZ R128, R4, R128, R5 ;  /* 0x0000008004807223 */ /* 0x000fe20000010005 */
[----:B------:R-:W-:Y:S01]  /*5b20*/  FFMA.FTZ R122, R118, R138, R19 ;  /* 0x0000008a767a7223 */ /* 0x000fe20000010013 */
[----:B------:R-:W-:Y:S02]  /*5b30*/  HADD2.F32 R19, -RZ, R124.H0_H0 ;  /* 0x2000007cff137230 */ /* 0x000fe40000004100 */
[----:B------:R-:W-:Y:S01]  /*5b40*/  FADD.FTZ R124, -R187, R162 ;  /* 0x000000a2bb7c7221 */ /* 0x000fe20000010100 */
[----:B------:R-:W-:Y:S01]  /*5b50*/  FFMA.FTZ R193, R4, R193, R5 ;  /* 0x000000c104c17223 */ /* 0x000fe20000010005 */
[----:B------:R-:W-:Y:S01]  /*5b60*/  FMUL.FTZ R122, R122, R119 ;  /* 0x000000777a7a7220 */ /* 0x000fe20000410000 */
[----:B------:R-:W-:Y:S01]  /*5b70*/  FADD.FTZ R139, -R128, R139 ;  /* 0x0000008b808b7221 */ /* 0x000fe20000010100 */
[----:B------:R-:W-:Y:S01]  /*5b80*/  FFMA.FTZ R124, R118, R124, R19 ;  /* 0x0000007c767c7223 */ /* 0x000fe20000010013 */
[----:B------:R-:W-:Y:S01]  /*5b90*/  HADD2.F32 R19, -RZ, R127.H0_H0 ;  /* 0x2000007fff137230 */ /* 0x000fe20000004100 */
[----:B------:R-:W-:Y:S01]  /*5ba0*/  SHF.R.U32.HI R127, RZ, 0x10, R43 ;  /* 0x00000010ff7f7819 */ /* 0x000fe2000001162b */
[----:B------:R0:W-:Y:S01]  /*5bb0*/  F2F.F16.F32 R123, R122 ;  /* 0x0000007a007b7304 */ /* 0x0001e20000200800 */
[----:B------:R-:W-:Y:S01]  /*5bc0*/  FFMA.FTZ R180, R4, R180, R5 ;  /* 0x000000b404b47223 */ /* 0x000fe20000010005 */
[----:B------:R-:W-:Y:S01]  /*5bd0*/  FADD.FTZ R193, -R193, R178 ;  /* 0x000000b2c1c17221 */ /* 0x000fe20000010100 */
[----:B------:R-:W-:Y:S01]  /*5be0*/  FFMA.FTZ R132, R118, R132, R19 ;  /* 0x0000008476847223 */ /* 0x000fe20000010013 */
[----:B------:R-:W-:Y:S01]  /*5bf0*/  HADD2.F32 R127, -RZ, R127.H0_H0 ;  /* 0x2000007fff7f7230 */ /* 0x000fe20000004100 */
[----:B------:R-:W-:Y:S01]  /*5c00*/  MOV R19, R42 ;  /* 0x0000002a00137202 */ /* 0x000fe20000000f00 */
[----:B------:R-:W-:Y:S01]  /*5c10*/  FFMA.FTZ R191, R4, R191, R5 ;  /* 0x000000bf04bf7223 */ /* 0x000fe20000010005 */
[-C--:B------:R-:W-:Y:S01]  /*5c20*/  FMUL.FTZ R10, R10, R119.reuse ;  /* 0x000000770a0a7220 */ /* 0x080fe20000410000 */
[----:B------:R-:W-:Y:S01]  /*5c30*/  FADD.FTZ R180, -R180, R175 ;  /* 0x000000afb4b47221 */ /* 0x000fe20000010100 */
[----:B0-----:R-:W-:Y:S01]  /*5c40*/  FFMA.FTZ R122, R118, R182, R127 ;  /* 0x000000b6767a7223 */ /* 0x001fe2000001007f */
[----:B------:R-:W-:Y:S01]  /*5c50*/  HADD2.F32 R19, -RZ, R19.H0_H0 ;  /* 0x20000013ff137230 */ /* 0x000fe20000004100 */
[--C-:B------:R-:W-:Y:S01]  /*5c60*/  SHF.R.U32.HI R127, RZ, 0x10, R45.reuse ;  /* 0x00000010ff7f7819 */ /* 0x100fe2000001162d */
[-C--:B------:R-:W-:Y:S01]  /*5c70*/  FMUL.FTZ R8, R8, R119.reuse ;  /* 0x0000007708087220 */ /* 0x080fe20000410000 */
[----:B------:R-:W-:Y:S01]  /*5c80*/  FMUL.FTZ R129, R122, R119 ;  /* 0x000000777a817220 */ /* 0x000fe20000410000 */
[----:B------:R-:W-:Y:S01]  /*5c90*/  SHF.R.U64 R131, R44, 0x10, R45 ;  /* 0x000000102c837819 */ /* 0x000fe2000000122d */
[----:B------:R-:W-:Y:S01]  /*5ca0*/  FFMA.FTZ R122, R118, R134, R19 ;  /* 0x00000086767a7223 */ /* 0x000fe20000010013 */
[----:B------:R-:W-:Y:S01]  /*5cb0*/  MOV R19, R45 ;  /* 0x0000002d00137202 */ /* 0x000fe20000000f00 */
[----:B------:R-:W-:Y:S01]  /*5cc0*/  FFMA.FTZ R134, R4, R130, R5 ;  /* 0x0000008204867223 */ /* 0x000fe20000010005 */
[----:B------:R-:W-:Y:S01]  /*5cd0*/  SHF.R.U64 R130, R42, 0x10, R43 ;  /* 0x000000102a827819 */ /* 0x000fe2000000122b */
[----:B------:R-:W-:-:S02]  /*5ce0*/  HADD2.F32 R127, -RZ, R127.H0_H0 ;  /* 0x2000007fff7f7230 */ /* 0x000fc40000004100 */
[-C--:B------:R-:W-:Y:S01]  /*5cf0*/  FMUL.FTZ R14, R14, R119.reuse ;  /* 0x000000770e0e7220 */ /* 0x080fe20000410000 */
[----:B------:R-:W-:Y:S02]  /*5d00*/  HADD2.F32 R19, -RZ, R19.H0_H0 ;  /* 0x20000013ff137230 */ /* 0x000fe40000004100 */
[----:B------:R-:W-:Y:S01]  /*5d10*/  FMUL.FTZ R12, R12, R119 ;  /* 0x000000770c0c7220 */ /* 0x000fe20000410000 */
[----:B------:R-:W-:Y:S02]  /*5d20*/  HADD2.F32 R5, -RZ, R130.H0_H0 ;  /* 0x20000082ff057230 */ /* 0x000fe40000004100 */
[----:B------:R-:W-:Y:S01]  /*5d30*/  FFMA.FTZ R128, R118, R193, R127 ;  /* 0x000000c176807223 */ /* 0x000fe2000001007f */
[----:B------:R-:W-:Y:S01]  /*5d40*/  FMUL.FTZ R18, R18, R119 ;  /* 0x0000007712127220 */ /* 0x000fe20000410000 */
[----:B------:R-:W-:Y:S01]  /*5d50*/  FFMA.FTZ R4, R118, R139, R19 ;  /* 0x0000008b76047223 */ /* 0x000fe20000010013 */
[----:B------:R-:W-:Y:S01]  /*5d60*/  MOV R19, R44 ;  /* 0x0000002c00137202 */ /* 0x000fe20000000f00 */
[----:B------:R-:W-:Y:S01]  /*5d70*/  FMUL.FTZ R128, R128, R119 ;  /* 0x0000007780807220 */ /* 0x000fe20000410000 */
[----:B------:R-:W-:-:S02]  /*5d80*/  HADD2.F32 R131, -RZ, R131.H0_H0 ;  /* 0x20000083ff837230 */ /* 0x000fc40000004100 */
[-C--:B------:R-:W-:Y:S01]  /*5d90*/  FMUL.FTZ R130, R4, R119.reuse ;  /* 0x0000007704827220 */ /* 0x080fe20000410000 */
[----:B------:R-:W-:Y:S01]  /*5da0*/  FFMA.FTZ R4, R118, R180, R5 ;  /* 0x000000b476047223 */ /* 0x000fe20000010005 */
[----:B------:R-:W-:Y:S02]  /*5db0*/  HADD2.F32 R5, -RZ, R19.H0_H0 ;  /* 0x20000013ff057230 */ /* 0x000fe40000004100 */
[-C--:B------:R-:W-:Y:S01]  /*5dc0*/  FMUL.FTZ R6, R6, R119.reuse ;  /* 0x0000007706067220 */ /* 0x080fe20000410000 */
[----:B------:R-:W-:Y:S01]  /*5dd0*/  F2F.F16.F32 R10, R10 ;  /* 0x0000000a000a7304 */ /* 0x000fe20000200800 */
[----:B------:R-:W-:Y:S01]  /*5de0*/  FADD.FTZ R134, -R134, R141 ;  /* 0x0000008d86867221 */ /* 0x000fe20000010100 */
[----:B------:R-:W-:Y:S01]  /*5df0*/  FADD.FTZ R176, -R191, R176 ;  /* 0x000000b0bfb07221 */ /* 0x000fe20000010100 */
[-C--:B------:R-:W-:Y:S01]  /*5e00*/  FMUL.FTZ R120, R120, R119.reuse ;  /* 0x0000007778787220 */ /* 0x080fe20000410000 */
[-C--:B------:R-:W-:Y:S01]  /*5e10*/  FMUL.FTZ R16, R16, R119.reuse ;  /* 0x0000007710107220 */ /* 0x080fe20000410000 */
[-C--:B------:R-:W-:Y:S01]  /*5e20*/  FMUL.FTZ R19, R4, R119.reuse ;  /* 0x0000007704137220 */ /* 0x080fe20000410000 */
[-C--:B------:R-:W-:Y:S01]  /*5e30*/  FMUL.FTZ R122, R122, R119.reuse ;  /* 0x000000777a7a7220 */ /* 0x080fe20000410000 */
[----:B------:R-:W-:Y:S01]  /*5e40*/  FFMA.FTZ R4, R118, R134, R5 ;  /* 0x0000008676047223 */ /* 0x000fe20000010005 */
[----:B------:R-:W0:Y:S01]  /*5e50*/  F2F.F16.F32 R11, R11 ;  /* 0x0000000b000b7304 */ /* 0x000e220000200800 */
[-C--:B------:R-:W-:Y:S01]  /*5e60*/  FMUL.FTZ R124, R124, R119.reuse ;  /* 0x000000777c7c7220 */ /* 0x080fe20000410000 */
[----:B------:R-:W-:-:S06]  /*5e70*/  FMUL.FTZ R132, R132, R119 ;  /* 0x0000007784847220 */ /* 0x000fcc0000410000 */
[----:B------:R-:W1:Y:S01]  /*5e80*/  F2F.F16.F32 R8, R8 ;  /* 0x0000000800087304 */ /* 0x000e620000200800 */
[----:B0-----:R-:W-:-:S07]  /*5e90*/  PRMT R135, R10, 0x5410, R11 ;  /* 0x000054100a877816 */ /* 0x001fce000000000b */
[----:B------:R-:W-:Y:S01]  /*5ea0*/  F2F.F16.F32 R14, R14 ;  /* 0x0000000e000e7304 */ /* 0x000fe20000200800 */
[----:B-1----:R-:W-:-:S07]  /*5eb0*/  IMAD.WIDE.U32 R10, R8, 0x10000, RZ ;  /* 0x00010000080a7825 */ /* 0x002fce00078e00ff */
[----:B------:R-:W0:Y:S08]  /*5ec0*/  F2F.F16.F32 R15, R15 ;  /* 0x0000000f000f7304 */ /* 0x000e300000200800 */
[----:B------:R-:W1:Y:S08]  /*5ed0*/  F2F.F16.F32 R12, R12 ;  /* 0x0000000c000c7304 */ /* 0x000e700000200800 */
[----:B------:R-:W-:Y:S08]  /*5ee0*/  F2F.F16.F32 R18, R18 ;  /* 0x0000001200127304 */ /* 0x000ff00000200800 */
[----:B------:R-:W-:Y:S08]  /*5ef0*/  F2F.F16.F32 R121, R121 ;  /* 0x0000007900797304 */ /* 0x000ff00000200800 */
[----:B------:R2:W-:Y:S08]  /*5f00*/  F2F.F16.F32 R133, R128 ;  /* 0x0000008000857304 */ /* 0x0005f00000200800 */
[----:B------:R-:W3:Y:S01]  /*5f10*/  F2F.F16.F32 R0, R0 ;  /* 0x0000000000007304 */ /* 0x000ee20000200800 */
[----:B--2---:R-:W-:Y:S01]  /*5f20*/  FFMA.FTZ R128, R118, R176, R131 ;  /* 0x000000b076807223 */ /* 0x004fe20000010083 */
[----:B0-----:R-:W-:Y:S01]  /*5f30*/  PRMT R131, R14, 0x5410, R15 ;  /* 0x000054100e837816 */ /* 0x001fe2000000000f */
[----:B-1----:R-:W-:-:S04]  /*5f40*/  IMAD.WIDE.U32 R14, R12, 0x10000, RZ ;  /* 0x000100000c0e7825 */ /* 0x002fc800078e00ff */
[----:B------:R-:W-:Y:S01]  /*5f50*/  FMUL.FTZ R128, R128, R119 ;  /* 0x0000007780807220 */ /* 0x000fe20000410000 */
[----:B------:R-:W0:Y:S01]  /*5f60*/  F2F.F16.F32 R6, R6 ;  /* 0x0000000600067304 */ /* 0x000e220000200800 */
[----:B---3--:R-:W-:-:S07]  /*5f70*/  PRMT R7, R0, 0x5410, R7 ;  /* 0x0000541000077816 */ /* 0x008fce0000000007 */
[----:B------:R-:W1:Y:S01]  /*5f80*/  F2F.F16.F32 R9, R9 ;  /* 0x0000000900097304 */ /* 0x000e620000200800 */
[----:B------:R-:W-:Y:S02]  /*5f90*/  LOP3.LUT R7, R7, R11, RZ, 0xfc, !PT ;  /* 0x0000000b07077212 */ /* 0x000fe400078efcff */
[----:B------:R-:W-:Y:S02]  /*5fa0*/  LOP3.LUT R11, R135, R15, RZ, 0xfc, !PT ;  /* 0x0000000f870b7212 */ /* 0x000fe400078efcff */
[----:B0-----:R-:W-:-:S03]  /*5fb0*/  LOP3.LUT R6, R10, R6, RZ, 0xfc, !PT ;  /* 0x000000060a067212 */ /* 0x001fc600078efcff */
[----:B------:R-:W0:Y:S01]  /*5fc0*/  F2F.F16.F32 R120, R120 ;  /* 0x0000007800787304 */ /* 0x000e220000200800 */
[----:B-1----:R-:W-:-:S07]  /*5fd0*/  LOP3.LUT R10, R14, R9, RZ, 0xfc, !PT ;  /* 0x000000090e0a7212 */ /* 0x002fce00078efcff */
[----:B------:R1:W-:Y:S01]  /*5fe0*/  F2F.F16.F32 R127, R122 ;  /* 0x0000007a007f7304 */ /* 0x0003e20000200800 */
[----:B0-----:R-:W-:-:S07]  /*5ff0*/  IMAD.WIDE.U32 R8, R120, 0x10000, RZ ;  /* 0x0001000078087825 */ /* 0x001fce00078e00ff */
[----:B------:R-:W0:Y:S01]  /*6000*/  F2F.F16.F32 R16, R16 ;  /* 0x0000001000107304 */ /* 0x000e220000200800 */
[----:B-1----:R-:W-:Y:S01]  /*6010*/  FMUL.FTZ R122, R4, R119 ;  /* 0x00000077047a7220 */ /* 0x002fe20000410000 */
[----:B------:R-:W-:Y:S01]  /*6020*/  PRMT R119, R18, 0x5410, R121 ;  /* 0x0000541012777816 */ /* 0x000fe20000000079 */
[----:B------:R-:W1:Y:S03]  /*6030*/  LDC.64 R4, c[0x0][0x468] ;  /* 0x00011a00ff047b82 */ /* 0x000e660000000a00 */
[----:B------:R-:W-:Y:S02]  /*6040*/  LOP3.LUT R119, R119, R9, RZ, 0xfc, !PT ;  /* 0x0000000977777212 */ /* 0x000fe400078efcff */
[----:B------:R0:W2:Y:S08]  /*6050*/  F2F.F16.F32 R118, R19 ;  /* 0x0000001300767304 */ /* 0x0000b00000200800 */
[----:B------:R-:W3:Y:S01]  /*6060*/  F2F.F16.F32 R17, R17 ;  /* 0x0000001100117304 */ /* 0x000ee20000200800 */
[----:B0-----:R-:W-:-:S05]  /*6070*/  IMAD.WIDE.U32 R18, R16, 0x10000, RZ ;  /* 0x0001000010127825 */ /* 0x001fca00078e00ff */
[----:B------:R-:W-:Y:S01]  /*6080*/  LOP3.LUT R19, R131, R19, RZ, 0xfc, !PT ;  /* 0x0000001383137212 */ /* 0x000fe200078efcff */
[----:B--2---:R-:W-:Y:S01]  /*6090*/  IMAD.WIDE.U32 R14, R118, 0x10000, RZ ;  /* 0x00010000760e7825 */ /* 0x004fe200078e00ff */
[----:B------:R-:W0:Y:S02]  /*60a0*/  F2F.F16.F32 R13, R13 ;  /* 0x0000000d000d7304 */ /* 0x000e240000200800 */
[----:B------:R-:W-:Y:S02]  /*60b0*/  LOP3.LUT R14, R14, R127, RZ, 0xfc, !PT ;  /* 0x0000007f0e0e7212 */ /* 0x000fe400078efcff */
[----:B---3--:R-:W-:-:S04]  /*60c0*/  LOP3.LUT R118, R8, R17, RZ, 0xfc, !PT ;  /* 0x0000001108767212 */ /* 0x008fc800078efcff */
[----:B------:R-:W2:Y:S01]  /*60d0*/  F2F.F16.F32 R128, R128 ;  /* 0x0000008000807304 */ /* 0x000ea20000200800 */
[----:B-1----:R-:W-:-:S04]  /*60e0*/  IMAD.WIDE.U32 R16, R112, 0x8, R4 ;  /* 0x0000000870107825 */ /* 0x002fc800078e0004 */
[----:B------:R-:W-:Y:S01]  /*60f0*/  IMAD.WIDE.U32 R112, R113, 0x8, R4 ;  /* 0x0000000871707825 */ /* 0x000fe200078e0004 */
[----:B------:R4:W-:Y:S01]  /*6100*/  STG.E.64 desc[UR8][R16.64], R6 ;  /* 0x0000000610007986 */ /* 0x0009e2000c101b08 */
[----:B0-----:R-:W-:Y:S01]  /*6110*/  LOP3.LUT R18, R18, R13, RZ, 0xfc, !PT ;  /* 0x0000000d12127212 */ /* 0x001fe200078efcff */
[----:B------:R-:W0:Y:S01]  /*6120*/  F2F.F16.F32 R124, R124 ;  /* 0x0000007c007c7304 */ /* 0x000e220000200800 */
[----:B--2---:R-:W-:-:S07]  /*6130*/  IMAD.WIDE.U32 R8, R128, 0x10000, RZ ;  /* 0x0001000080087825 */ /* 0x004fce00078e00ff */
[----:B------:R-:W1:Y:S01]  /*6140*/  F2F.F16.F32 R126, R126 ;  /* 0x0000007e007e7304 */ /* 0x000e620000200800 */
[----:B0-----:R-:W-:-:S07]  /*6150*/  IMAD.WIDE.U32 R12, R124, 0x10000, RZ ;  /* 0x000100007c0c7825 */ /* 0x001fce00078e00ff */
[----:B------:R0:W2:Y:S01]  /*6160*/  F2F.F16.F32 R121, R122 ;  /* 0x0000007a00797304 */ /* 0x0000a20000200800 */
[----:B------:R-:W-:Y:S02]  /*6170*/  LOP3.LUT R12, R12, R123, RZ, 0xfc, !PT ;  /* 0x0000007b0c0c7212 */ /* 0x000fe400078efcff */
[----:B-1----:R-:W-:-:S05]  /*6180*/  PRMT R125, R125, 0x5410, R126 ;  /* 0x000054107d7d7816 */ /* 0x002fca000000007e */
[----:B------:R-:W-:Y:S01]  /*6190*/  F2F.F16.F32 R132, R132 ;  /* 0x0000008400847304 */ /* 0x000fe20000200800 */
[----:B0-----:R-:W-:Y:S01]  /*61a0*/  IMAD.WIDE.U32 R122, R117, 0x8, R4 ;  /* 0x00000008757a7825 */ /* 0x001fe200078e0004 */
[----:B------:R-:W-:-:S03]  /*61b0*/  LOP3.LUT R13, R125, R13, RZ, 0xfc, !PT ;  /* 0x0000000d7d0d7212 */ /* 0x000fc600078efcff */
[--C-:B------:R-:W-:Y:S01]  /*61c0*/  IMAD.WIDE.U32 R116, R116, 0x8, R4.reuse ;  /* 0x0000000874747825 */ /* 0x100fe200078e0004 */
[----:B--2---:R-:W-:Y:S02]  /*61d0*/  LOP3.LUT R8, R8, R121, RZ, 0xfc, !PT ;  /* 0x0000007908087212 */ /* 0x004fe400078efcff */
[----:B------:R-:W0:Y:S01]  /*61e0*/  F2F.F16.F32 R129, R129 ;  /* 0x0000008100817304 */ /* 0x000e220000200800 */
[----:B------:R-:W-:-:S04]  /*61f0*/  IMAD.WIDE.U32 R120, R111, 0x8, R4 ;  /* 0x000000086f787825 */ /* 0x000fc800078e0004 */
[--C-:B------:R-:W-:Y:S01]  /*6200*/  IMAD.WIDE.U32 R124, R115, 0x8, R4.reuse ;  /* 0x00000008737c7825 */ /* 0x100fe200078e0004 */
[----:B------:R4:W-:Y:S02]  /*6210*/  STG.E.64 desc[UR8][R120.64], R10 ;  /* 0x0000000a78007986 */ /* 0x0009e4000c101b08 */
[----:B------:R-:W1:Y:S01]  /*6220*/  F2F.F16.F32 R130, R130 ;  /* 0x0000008200827304 */ /* 0x000e620000200800 */
[----:B------:R-:W-:Y:S01]  /*6230*/  IMAD.WIDE.U32 R4, R114, 0x8, R4 ;  /* 0x0000000872047825 */ /* 0x000fe200078e0004 */
[----:B------:R4:W-:Y:S04]  /*6240*/  STG.E.64 desc[UR8][R122.64], R18 ;  /* 0x000000127a007986 */ /* 0x0009e8000c101b08 */
[----:B------:R4:W-:Y:S01]  /*6250*/  STG.E.64 desc[UR8][R116.64], R118 ;  /* 0x0000007674007986 */ /* 0x0009e2000c101b08 */
[----:B0-----:R-:W-:-:S03]  /*6260*/  PRMT R129, R132, 0x5410, R129 ;  /* 0x0000541084817816 */ /* 0x001fc60000000081 */
[----:B------:R4:W-:Y:S01]  /*6270*/  STG.E.64 desc[UR8][R124.64], R12 ;  /* 0x0000000c7c007986 */ /* 0x0009e2000c101b08 */
[----:B------:R-:W-:Y:S02]  /*6280*/  LOP3.LUT R15, R129, R15, RZ, 0xfc, !PT ;  /* 0x0000000f810f7212 */ /* 0x000fe400078efcff */
[----:B-1----:R-:W-:-:S03]  /*6290*/  PRMT R133, R130, 0x5410, R133 ;  /* 0x0000541082857816 */ /* 0x002fc60000000085 */
[----:B------:R4:W-:Y:S01]  /*62a0*/  STG.E.64 desc[UR8][R112.64], R14 ;  /* 0x0000000e70007986 */ /* 0x0009e2000c101b08 */
[----:B------:R-:W-:-:S05]  /*62b0*/  LOP3.LUT R9, R133, R9, RZ, 0xfc, !PT ;  /* 0x0000000985097212 */ /* 0x000fca00078efcff */
[----:B------:R4:W-:Y:S01]  /*62c0*/  STG.E.64 desc[UR8][R4.64], R8 ;  /* 0x0000000804007986 */ /* 0x0009e2000c101b08 */
[----:B------:R-:W-:Y:S05]  /*62d0*/  BRA `(.L_x_1440) ;  /* 0x0000001000d87947 */ /* 0x000fea0003800000 */
.L_x_1441:
[----:B------:R-:W-:Y:S01]  /*62e0*/  SHF.R.U32.HI R131, RZ, 0x10, R41 ;  /* 0x00000010ff837819 */ /* 0x000fe20000011629 */
[C-C-:B------:R-:W-:Y:S01]  /*62f0*/  FFMA.FTZ R189, R4.reuse, R189, R5.reuse ;  /* 0x000000bd04bd7223 */ /* 0x140fe20000010005 */
[C-C-:B------:R-:W-:Y:S01]  /*6300*/  FFMA.FTZ R136, R4.reuse, R136, R5.reuse ;  /* 0x0000008804887223 */ /* 0x140fe20000010005 */
[C-C-:B------:R-:W-:Y:S01]  /*6310*/  FFMA.FTZ R0, R4.reuse, R0, R5.reuse ;  /* 0x0000000004007223 */ /* 0x140fe20000010005 */
[----:B------:R-:W-:Y:S01]  /*6320*/  FFMA.FTZ R187, R4, R187, R5 ;  /* 0x000000bb04bb7223 */ /* 0x000fe20000010005 */
[----:B------:R-:W-:Y:S02]  /*6330*/  HADD2.F32 R133, -RZ, R131.H0_H0 ;  /* 0x20000083ff857230 */ /* 0x000fe40000004100 */
[----:B------:R-:W-:Y:S01]  /*6340*/  FADD.FTZ R189, -R189, R160 ;  /* 0x000000a0bdbd7221 */ /* 0x000fe20000010100 */
[----:B------:R-:W-:Y:S01]  /*6350*/  FADD.FTZ R147, -R136, R147 ;  /* 0x0000009388937221 */ /* 0x000fe20000010100 */
[----:B------:R-:W-:Y:S01]  /*6360*/  FFMA.FTZ R136, R4, R138, R5 ;  /* 0x0000008a04887223 */ /* 0x000fe20000010005 */
[----:B------:R-:W-:Y:S01]  /*6370*/  FADD.FTZ R165, -R0, R165 ;  /* 0x000000a500a57221 */ /* 0x000fe20000010100 */
[----:B------:R-:W-:Y:S01]  /*6380*/  FFMA.FTZ R138, R118, R189, R133 ;  /* 0x000000bd768a7223 */ /* 0x000fe20000010085 */
[----:B------:R-:W-:Y:S01]  /*6390*/  SHF.R.U64 R133, R40, 0x10, R41 ;  /* 0x0000001028857819 */ /* 0x000fe20000001229 */
[----:B------:R-:W-:Y:S01]  /*63a0*/  FADD.FTZ R187, -R187, R162 ;  /* 0x000000a2bbbb7221 */ /* 0x000fe20000010100 */
[----:B------:R-:W-:Y:S01]  /*63b0*/  SHF.R.U64 R0, R32, 0x10, R33 ;  /* 0x0000001020007819 */ /* 0x000fe20000001221 */
[----:B------:R-:W-:Y:S01]  /*63c0*/  FFMA.FTZ R126, R4, R126, R5 ;  /* 0x0000007e047e7223 */ /* 0x000fe20000010005 */
[----:B------:R-:W-:Y:S01]  /*63d0*/  MOV R135, R43 ;  /* 0x0000002b00877202 */ /* 0x000fe20000000f00 */
[----:B------:R-:W-:-:S02]  /*63e0*/  HADD2.F32 R133, -RZ, R133.H0_H0 ;  /* 0x20000085ff857230 */ /* 0x000fc40000004100 */
[----:B------:R-:W-:Y:S01]  /*63f0*/  FFMA.FTZ R134, R4, R134, R5 ;  /* 0x0000008604867223 */ /* 0x000fe20000010005 */
[----:B------:R-:W-:Y:S02]  /*6400*/  HADD2.F32 R11, -RZ, R0.H0_H0 ;  /* 0x20000000ff0b7230 */ /* 0x000fe40000004100 */
[----:B------:R-:W-:Y:S01]  /*6410*/  FADD.FTZ R137, -R126, R137 ;  /* 0x000000897e897221 */ /* 0x000fe20000010100 */
[----:B------:R-:W-:Y:S01]  /*6420*/  FFMA.FTZ R182, R4, R182, R5 ;  /* 0x000000b604b67223 */ /* 0x000fe20000010005 */
[C---:B------:R-:W-:Y:S01]  /*6430*/  FFMA.FTZ R168, R118.reuse, R187, R133 ;  /* 0x000000bb76a87223 */ /* 0x040fe20000010085 */
[----:B------:R-:W-:Y:S01]  /*6440*/  HADD2.F32 R133, -RZ, R135.H0_H0 ;  /* 0x20000087ff857230 */ /* 0x000fe20000004100 */
[----:B------:R-:W-:Y:S01]  /*6450*/  SHF.R.U32.HI R135, RZ, 0x10, R43 ;  /* 0x00000010ff877819 */ /* 0x000fe2000001162b */
[----:B------:R-:W-:Y:S01]  /*6460*/  FFMA.FTZ R16, R118, R137, R11 ;  /* 0x0000008976107223 */ /* 0x000fe2000001000b */
[----:B------:R-:W-:Y:S01]  /*6470*/  FADD.FTZ R145, -R134, R145 ;  /* 0x0000009186917221 */ /* 0x000fe20000010100 */
[----:B------:R-:W-:Y:S01]  /*6480*/  FADD.FTZ R173, -R182, R173 ;  /* 0x000000adb6ad7221 */ /* 0x000fe20000010100 */
[----:B------:R-:W-:Y:S01]  /*6490*/  SHF.R.U64 R134, R42, 0x10, R43 ;  /* 0x000000102a867819 */ /* 0x000fe2000000122b */
[----:B------:R-:W-:Y:S01]  /*64a0*/  HADD2.F32 R137, -RZ, R135.H0_H0 ;  /* 0x20000087ff897230 */ /* 0x000fe20000004100 */
[----:B------:R-:W-:Y:S01]  /*64b0*/  MOV R6, R33 ;  /* 0x0000002100067202 */ /* 0x000fe20000000f00 */
[C---:B------:R-:W-:Y:S01]  /*64c0*/  FFMA.FTZ R180, R4.reuse, R180, R5 ;  /* 0x000000b404b47223 */ /* 0x040fe20000010005 */
[----:B------:R-:W-:Y:S01]  /*64d0*/  SHF.R.U32.HI R19, RZ, 0x10, R37 ;  /* 0x00000010ff137819 */ /* 0x000fe20000011625 */
[----:B------:R-:W-:Y:S01]  /*64e0*/  FFMA.FTZ R152, R4, R152, R5 ;  /* 0x0000009804987223 */ /* 0x000fe20000010005 */
[----:B------:R-:W-:Y:S01]  /*64f0*/  FFMA.FTZ R182, R118, R173, R137 ;  /* 0x000000ad76b67223 */ /* 0x000fe20000010089 */
[----:B------:R-:W-:-:S02]  /*6500*/  HADD2.F32 R137, -RZ, R134.H0_H0 ;  /* 0x20000086ff897230 */ /* 0x000fc40000004100 */
[----:B------:R-:W-:Y:S01]  /*6510*/  FFMA.FTZ R181, R4, R181, R5 ;  /* 0x000000b504b57223 */ /* 0x000fe20000010005 */
[----:B------:R-:W-:Y:S01]  /*6520*/  FADD.FTZ R175, -R180, R175 ;  /* 0x000000afb4af7221 */ /* 0x000fe20000010100 */
[----:B------:R-:W-:Y:S01]  /*6530*/  HADD2.F32 R7, -RZ, R6.H0_H0 ;  /* 0x20000006ff077230 */ /* 0x000fe20000004100 */
[----:B------:R-:W-:Y:S01]  /*6540*/  SHF.R.U32.HI R6, RZ, 0x10, R33 ;  /* 0x00000010ff067819 */ /* 0x000fe20000011621 */
[----:B------:R-:W-:Y:S01]  /*6550*/  FFMA.FTZ R169, R4, R169, R5 ;  /* 0x000000a904a97223 */ /* 0x000fe20000010005 */
[----:B------:R-:W-:Y:S01]  /*6560*/  FADD.FTZ R163, -R152, R163 ;  /* 0x000000a398a37221 */ /* 0x000fe20000010100 */
[----:B------:R-:W-:Y:S02]  /*6570*/  HADD2.F32 R121, -RZ, R19.H0_H0 ;  /* 0x20000013ff797230 */ /* 0x000fe40000004100 */
[----:B------:R-:W-:Y:S01]  /*6580*/  FFMA.FTZ R167, R4, R167, R5 ;  /* 0x000000a704a77223 */ /* 0x000fe20000010005 */
[----:B------:R-:W-:Y:S01]  /*6590*/  FADD.FTZ R181, -R181, R156 ;  /* 0x0000009cb5b57221 */ /* 0x000fe20000010100 */
[----:B------:R-:W-:Y:S01]  /*65a0*/  FFMA.FTZ R172, R118, R175, R137 ;  /* 0x000000af76ac7223 */ /* 0x000fe20000010089 */
[----:B------:R-:W-:Y:S01]  /*65b0*/  MOV R137, R45 ;  /* 0x0000002d00897202 */ /* 0x000fe20000000f00 */
[----:B------:R-:W-:Y:S01]  /*65c0*/  FADD.FTZ R169, -R169, R122 ;  /* 0x0000007aa9a97221 */ /* 0x000fe20000010100 */
[----:B------:R-:W-:Y:S01]  /*65d0*/  MOV R0, R35 ;  /* 0x0000002300007202 */ /* 0x000fe20000000f00 */
[----:B------:R-:W-:Y:S01]  /*65e0*/  FFMA.FTZ R128, R4, R128, R5 ;  /* 0x0000008004807223 */ /* 0x000fe20000010005 */
[----:B------:R-:W-:Y:S01]  /*65f0*/  MOV R17, R37 ;  /* 0x0000002500117202 */ /* 0x000fe20000000f00 */
[----:B------:R-:W-:Y:S01]  /*6600*/  FFMA.FTZ R8, R118, R163, R7 ;  /* 0x000000a376087223 */ /* 0x000fe20000010007 */
[----:B------:R-:W-:Y:S01]  /*6610*/  MOV R123, R39 ;  /* 0x00000027007b7202 */ /* 0x000fe20000000f00 */
[----:B------:R-:W-:Y:S01]  /*6620*/  HADD2.F32 R9, -RZ, R6.H0_H0 ;  /* 0x20000006ff097230 */ /* 0x000fe20000004100 */
[----:B------:R-:W-:Y:S01]  /*6630*/  SHF.R.U32.HI R125, RZ, 0x10, R39 ;  /* 0x00000010ff7d7819 */ /* 0x000fe20000011627 */
[C-C-:B------:R-:W-:Y:S01]  /*6640*/  FFMA.FTZ R122, R4.reuse, R146, R5.reuse ;  /* 0x00000092047a7223 */ /* 0x140fe20000010005 */
[----:B------:R-:W-:Y:S01]  /*6650*/  MOV R129, R41 ;  /* 0x0000002900817202 */ /* 0x000fe20000000f00 */
[----:B------:R-:W-:Y:S01]  /*6660*/  FADD.FTZ R167, -R167, R124 ;  /* 0x0000007ca7a77221 */ /* 0x000fe20000010100 */
[----:B------:R-:W-:Y:S01]  /*6670*/  MOV R7, R32 ;  /* 0x0000002000077202 */ /* 0x000fe20000000f00 */
[C-C-:B------:R-:W-:Y:S01]  /*6680*/  FFMA.FTZ R148, R4.reuse, R148, R5.reuse ;  /* 0x0000009404947223 */ /* 0x140fe20000010005 */
[----:B------:R-:W-:Y:S01]  /*6690*/  FFMA.FTZ R144, R4, R144, R5 ;  /* 0x0000009004907223 */ /* 0x000fe20000010005 */
[----:B------:R-:W-:Y:S01]  /*66a0*/  FFMA.FTZ R146, R118, R181, R121 ;  /* 0x000000b576927223 */ /* 0x000fe20000010079 */
[C-C-:B------:R-:W-:Y:S01]  /*66b0*/  FFMA.FTZ R140, R4.reuse, R140, R5.reuse ;  /* 0x0000008c048c7223 */ /* 0x140fe20000010005 */
[C-C-:B------:R-:W-:Y:S01]  /*66c0*/  FFMA.FTZ R185, R4.reuse, R185, R5.reuse ;  /* 0x000000b904b97223 */ /* 0x140fe20000010005 */
[----:B------:R-:W-:Y:S01]  /*66d0*/  FFMA.FTZ R132, R4, R132, R5 ;  /* 0x0000008404847223 */ /* 0x000fe20000010005 */
[----:B------:R-:W-:Y:S01]  /*66e0*/  SHF.R.U64 R121, R36, 0x10, R37 ;  /* 0x0000001024797819 */ /* 0x000fe20000001225 */
[----:B------:R-:W-:Y:S01]  /*66f0*/  FADD.FTZ R139, -R128, R139 ;  /* 0x0000008b808b7221 */ /* 0x000fe20000010100 */
[----:B------:R-:W-:Y:S01]  /*6700*/  SHF.R.U32.HI R10, RZ, 0x10, R35 ;  /* 0x00000010ff0a7819 */ /* 0x000fe20000011623 */
[----:B------:R-:W-:-:S02]  /*6710*/  HADD2.F32 R137, -RZ, R137.H0_H0 ;  /* 0x20000089ff897230 */ /* 0x000fc40000004100 */
[----:B------:R-:W-:Y:S01]  /*6720*/  FFMA.FTZ R179, R4, R179, R5 ;  /* 0x000000b304b37223 */ /* 0x000fe20000010005 */
[----:B------:R-:W-:Y:S01]  /*6730*/  HADD2.F32 R11, -RZ, R0.H0_H0 ;  /* 0x20000000ff0b7230 */ /* 0x000fe20000004100 */
[----:B------:R-:W-:Y:S01]  /*6740*/  MOV R128, R44 ;  /* 0x0000002c00807202 */ /* 0x000fe20000000f00 */
[----:B------:R-:W-:Y:S02]  /*6750*/  HADD2.F32 R17, -RZ, R17.H0_H0 ;  /* 0x20000011ff117230 */ /* 0x000fe40000004100 */
[----:B------:R-:W-:Y:S01]  /*6760*/  FFMA.FTZ R12, R118, R167, R9 ;  /* 0x000000a7760c7223 */ /* 0x000fe20000010009 */
[----:B------:R-:W-:Y:S02]  /*6770*/  HADD2.F32 R123, -RZ, R123.H0_H0 ;  /* 0x2000007bff7b7230 */ /* 0x000fe40000004100 */
[----:B------:R-:W-:Y:S01]  /*6780*/  FADD.FTZ R159, -R148, R159 ;  /* 0x0000009f949f7221 */ /* 0x000fe20000010100 */
[----:B------:R-:W-:Y:S02]  /*6790*/  HADD2.F32 R127, -RZ, R125.H0_H0 ;  /* 0x2000007dff7f7230 */ /* 0x000fe40000004100 */
[----:B------:R-:W-:Y:S01]  /*67a0*/  FFMA.FTZ R177, R4, R177, R5 ;  /* 0x000000b104b17223 */ /* 0x000fe20000010005 */
[----:B------:R-:W-:-:S02]  /*67b0*/  HADD2.F32 R129, -RZ, R129.H0_H0 ;  /* 0x20000081ff817230 */ /* 0x000fc40000004100 */
[----:B------:R-:W-:Y:S01]  /*67c0*/  FADD.FTZ R155, -R144, R155 ;  /* 0x0000009b909b7221 */ /* 0x000fe20000010100 */
[----:B------:R-:W-:Y:S01]  /*67d0*/  FADD.FTZ R151, -R140, R151 ;  /* 0x000000978c977221 */ /* 0x000fe20000010100 */
[----:B------:R-:W-:Y:S01]  /*67e0*/  FADD.FTZ R185, -R185, R164 ;  /* 0x000000a4b9b97221 */ /* 0x000fe20000010100 */
[----:B------:R-:W-:Y:S01]  /*67f0*/  FADD.FTZ R143, -R132, R143 ;  /* 0x0000008f848f7221 */ /* 0x000fe20000010100 */
[----:B------:R-:W-:Y:S02]  /*6800*/  HADD2.F32 R9, -RZ, R7.H0_H0 ;  /* 0x20000007ff097230 */ /* 0x000fe40000004100 */
[C-C-:B------:R-:W-:Y:S01]  /*6810*/  FFMA.FTZ R130, R4.reuse, R130, R5.reuse ;  /* 0x0000008204827223 */ /* 0x140fe20000010005 */
[----:B------:R-:W-:Y:S01]  /*6820*/  FFMA.FTZ R150, R4, R150, R5 ;  /* 0x0000009604967223 */ /* 0x000fe20000010005 */
[----:B------:R-:W-:Y:S01]  /*6830*/  HADD2.F32 R121, -RZ, R121.H0_H0 ;  /* 0x20000079ff797230 */ /* 0x000fe20000004100 */
[----:B------:R-:W-:Y:S01]  /*6840*/  SHF.R.U64 R15, R34, 0x10, R35 ;  /* 0x00000010220f7819 */ /* 0x000fe20000001223 */
[----:B------:R-:W-:-:S02]  /*6850*/  HADD2.F32 R13, -RZ, R10.H0_H0 ;  /* 0x2000000aff0d7230 */ /* 0x000fc40000004100 */
[----:B------:R-:W-:Y:S01]  /*6860*/  FADD.FTZ R179, -R179, R158 ;  /* 0x0000009eb3b37221 */ /* 0x000fe20000010100 */
[----:B------:R-:W-:Y:S01]  /*6870*/  FFMA.FTZ R140, R4, R142, R5 ;  /* 0x0000008e048c7223 */ /* 0x000fe20000010005 */
[C---:B------:R-:W-:Y:S01]  /*6880*/  FFMA.FTZ R180, R118.reuse, R139, R137 ;  /* 0x0000008b76b47223 */ /* 0x040fe20000010089 */
[C---:B------:R-:W-:Y:S01]  /*6890*/  FFMA.FTZ R18, R118.reuse, R159, R11 ;  /* 0x0000009f76127223 */ /* 0x040fe2000001000b */
[----:B------:R-:W-:Y:S01]  /*68a0*/  FADD.FTZ R177, -R177, R120 ;  /* 0x00000078b1b17221 */ /* 0x000fe20000010100 */
[C---:B------:R-:W-:Y:S01]  /*68b0*/  FFMA.FTZ R144, R118.reuse, R155, R17 ;  /* 0x0000009b76907223 */ /* 0x040fe20000010011 */
[C---:B------:R-:W-:Y:S01]  /*68c0*/  FFMA.FTZ R152, R118.reuse, R151, R123 ;  /* 0x0000009776987223 */ /* 0x040fe2000001007b */
[C---:B------:R-:W-:Y:S01]  /*68d0*/  FFMA.FTZ R142, R118.reuse, R185, R127 ;  /* 0x000000b9768e7223 */ /* 0x040fe2000001007f */
[C---:B------:R-:W-:Y:S01]  /*68e0*/  FFMA.FTZ R158, R118.reuse, R147, R129 ;  /* 0x00000093769e7223 */ /* 0x040fe20000010081 */
[----:B------:R-:W-:Y:S01]  /*68f0*/  FFMA.FTZ R174, R118, R143, R133 ;  /* 0x0000008f76ae7223 */ /* 0x000fe20000010085 */
[----:B------:R-:W-:Y:S01]  /*6900*/  FFMA.FTZ R193, R4, R193, R5 ;  /* 0x000000c104c17223 */ /* 0x000fe20000010005 */
[----:B------:R-:W-:Y:S01]  /*6910*/  HADD2.F32 R137, -RZ, R128.H0_H0 ;  /* 0x20000080ff897230 */ /* 0x000fe20000004100 */
[----:B------:R-:W-:Y:S01]  /*6920*/  F2F.F16.F32 R0, R16 ;  /* 0x0000001000007304 */ /* 0x000fe20000200800 */
[----:B------:R-:W-:Y:S01]  /*6930*/  MOV R11, R34 ;  /* 0x00000022000b7202 */ /* 0x000fe20000000f00 */
[----:B------:R-:W-:Y:S01]  /*6940*/  FADD.FTZ R141, -R130, R141 ;  /* 0x0000008d828d7221 */ /* 0x000fe20000010100 */
[----:B------:R-:W-:Y:S01]  /*6950*/  MOV R17, R36 ;  /* 0x0000002400117202 */ /* 0x000fe20000000f00 */
[----:B------:R-:W-:Y:S01]  /*6960*/  FFMA.FTZ R14, R118, R165, R9 ;  /* 0x000000a5760e7223 */ /* 0x000fe20000010009 */
[----:B------:R-:W-:Y:S01]  /*6970*/  MOV R123, R38 ;  /* 0x00000026007b7202 */ /* 0x000fe20000000f00 */
[----:B------:R-:W-:Y:S01]  /*6980*/  FADD.FTZ R161, -R150, R161 ;  /* 0x000000a196a17221 */ /* 0x000fe20000010100 */
[----:B------:R-:W-:Y:S01]  /*6990*/  SHF.R.U64 R127, R38, 0x10, R39 ;  /* 0x00000010267f7819 */ /* 0x000fe20000001227 */
[----:B------:R-:W-:Y:S01]  /*69a0*/  FFMA.FTZ R183, R4, R183, R5 ;  /* 0x000000b704b77223 */ /* 0x000fe20000010005 */
[----:B------:R-:W-:Y:S01]  /*69b0*/  MOV R129, R40 ;  /* 0x0000002800817202 */ /* 0x000fe20000000f00 */
[----:B------:R-:W-:Y:S01]  /*69c0*/  FFMA.FTZ R150, R118, R179, R121 ;  /* 0x000000b376967223 */ /* 0x000fe20000010079 */
[----:B------:R-:W-:Y:S01]  /*69d0*/  MOV R133, R42 ;  /* 0x0000002a00857202 */ /* 0x000fe20000000f00 */
[----:B------:R-:W-:Y:S01]  /*69e0*/  FFMA.FTZ R5, R4, R191, R5 ;  /* 0x000000bf04057223 */ /* 0x000fe20000010005 */
[----:B------:R-:W-:Y:S01]  /*69f0*/  SHF.R.U32.HI R134, RZ, 0x10, R45 ;  /* 0x00000010ff867819 */ /* 0x000fe2000001162d */
[----:B------:R-:W-:Y:S01]  /*6a00*/  FFMA.FTZ R120, R118, R177, R13 ;  /* 0x000000b176787223 */ /* 0x000fe2000001000d */
[----:B------:R-:W-:Y:S01]  /*6a10*/  SHF.R.U64 R128, R44, 0x10, R45 ;  /* 0x000000102c807819 */ /* 0x000fe2000000122d */
[----:B------:R-:W-:-:S02]  /*6a20*/  HADD2.F32 R15, -RZ, R15.H0_H0 ;  /* 0x2000000fff0f7230 */ /* 0x000fc40000004100 */
[----:B------:R-:W-:Y:S01]  /*6a30*/  FADD.FTZ R193, -R193, R178 ;  /* 0x000000b2c1c17221 */ /* 0x000fe20000010100 */
[----:B------:R0:W-:Y:S01]  /*6a40*/  F2F.F16.F32 R10, R18 ;  /* 0x00000012000a7304 */ /* 0x0001e20000200800 */
[----:B------:R-:W-:Y:S01]  /*6a50*/  FFMA.FTZ R178, R118, R141, R137 ;  /* 0x0000008d76b27223 */ /* 0x000fe20000010089 */
[----:B------:R-:W-:Y:S02]  /*6a60*/  HADD2.F32 R13, -RZ, R11.H0_H0 ;  /* 0x2000000bff0d7230 */ /* 0x000fe40000004100 */
[----:B------:R-:W-:Y:S01]  /*6a70*/  FADD.FTZ R149, -R136, R149 ;  /* 0x0000009588957221 */ /* 0x000fe20000010100 */
[----:B------:R-:W-:Y:S02]  /*6a80*/  HADD2.F32 R17, -RZ, R17.H0_H0 ;  /* 0x20000011ff117230 */ /* 0x000fe40000004100 */
[----:B------:R-:W-:Y:S01]  /*6a90*/  FADD.FTZ R157, -R122, R157 ;  /* 0x0000009d7a9d7221 */ /* 0x000fe20000010100 */
[----:B------:R-:W-:Y:S02]  /*6aa0*/  HADD2.F32 R123, -RZ, R123.H0_H0 ;  /* 0x2000007bff7b7230 */ /* 0x000fe40000004100 */
[----:B------:R-:W-:Y:S01]  /*6ab0*/  FADD.FTZ R153, -R140, R153 ;  /* 0x000000998c997221 */ /* 0x000fe20000010100 */
[----:B------:R-:W-:Y:S01]  /*6ac0*/  F2F.F16.F32 R9, R14 ;  /* 0x0000000e00097304 */ /* 0x000fe20000200800 */
[----:B------:R-:W-:-:S02]  /*6ad0*/  HADD2.F32 R127, -RZ, R127.H0_H0 ;  /* 0x2000007fff7f7230 */ /* 0x000fc40000004100 */
[-C--:B0-----:R-:W-:Y:S01]  /*6ae0*/  FMUL.FTZ R18, R18, R119.reuse ;  /* 0x0000007712127220 */ /* 0x081fe20000410000 */
[----:B------:R-:W-:Y:S02]  /*6af0*/  HADD2.F32 R129, -RZ, R129.H0_H0 ;  /* 0x20000081ff817230 */ /* 0x000fe40000004100 */
[----:B------:R-:W-:Y:S01]  /*6b00*/  FADD.FTZ R183, -R183, R154 ;  /* 0x0000009ab7b77221 */ /* 0x000fe20000010100 */
[----:B------:R-:W-:Y:S02]  /*6b10*/  HADD2.F32 R133, -RZ, R133.H0_H0 ;  /* 0x20000085ff857230 */ /* 0x000fe40000004100 */
[----:B------:R-:W-:Y:S01]  /*6b20*/  FADD.FTZ R5, -R5, R176 ;  /* 0x000000b005057221 */ /* 0x000fe20000010100 */
[----:B------:R-:W-:Y:S01]  /*6b30*/  HADD2.F32 R143, -RZ, R134.H0_H0 ;  /* 0x20000086ff8f7230 */ /* 0x000fe20000004100 */
[----:B------:R0:W-:Y:S01]  /*6b40*/  F2F.F16.F32 R121, R150 ;  /* 0x0000009600797304 */ /* 0x0001e20000200800 */
[----:B------:R-:W-:Y:S02]  /*6b50*/  HADD2.F32 R141, -RZ, R128.H0_H0 ;  /* 0x20000080ff8d7230 */ /* 0x000fe40000004100 */
[----:B------:R-:W-:Y:S01]  /*6b60*/  FMUL.FTZ R4, R120, R119 ;  /* 0x0000007778047220 */ /* 0x000fe20000410000 */
[----:B------:R-:W-:Y:S01]  /*6b70*/  FFMA.FTZ R126, R118, R169, R15 ;  /* 0x000000a9767e7223 */ /* 0x000fe2000001000f */
[----:B------:R-:W-:Y:S01]  /*6b80*/  FMUL.FTZ R16, R16, R119 ;  /* 0x0000007710107220 */ /* 0x000fe20000410000 */
[C---:B------:R-:W-:Y:S01]  /*6b90*/  FFMA.FTZ R124, R118.reuse, R161, R13 ;  /* 0x000000a1767c7223 */ /* 0x040fe2000001000d */
[C---:B------:R-:W-:Y:S01]  /*6ba0*/  FFMA.FTZ R148, R118.reuse, R157, R17 ;  /* 0x0000009d76947223 */ /* 0x040fe20000010011 */
[C---:B------:R-:W-:Y:S01]  /*6bb0*/  FFMA.FTZ R156, R118.reuse, R153, R123 ;  /* 0x00000099769c7223 */ /* 0x040fe2000001007b */
[----:B------:R1:W-:Y:S01]  /*6bc0*/  F2F.F16.F32 R19, R144 ;  /* 0x0000009000137304 */ /* 0x0003e20000200800 */
[C---:B------:R-:W-:Y:S01]  /*6bd0*/  FFMA.FTZ R154, R118.reuse, R183, R127 ;  /* 0x000000b7769a7223 */ /* 0x040fe2000001007f */
[C---:B------:R-:W-:Y:S01]  /*6be0*/  FFMA.FTZ R160, R118.reuse, R149, R129 ;  /* 0x0000009576a07223 */ /* 0x040fe20000010081 */
[C---:B------:R-:W-:Y:S01]  /*6bf0*/  FFMA.FTZ R170, R118.reuse, R145, R133 ;  /* 0x0000009176aa7223 */ /* 0x040fe20000010085 */
[C---:B------:R-:W-:Y:S01]  /*6c00*/  FFMA.FTZ R184, R118.reuse, R193, R143 ;  /* 0x000000c176b87223 */ /* 0x040fe2000001008f */
[----:B------:R-:W-:Y:S01]  /*6c10*/  FFMA.FTZ R176, R118, R5, R141 ;  /* 0x0000000576b07223 */ /* 0x000fe2000001008d */
[-C--:B------:R-:W-:Y:S01]  /*6c20*/  FMUL.FTZ R118, R14, R119.reuse ;  /* 0x000000770e767220 */ /* 0x080fe20000410000 */
[-C--:B0-----:R-:W-:Y:S01]  /*6c30*/  FMUL.FTZ R150, R150, R119.reuse ;  /* 0x0000007796967220 */ /* 0x081fe20000410000 */
[----:B------:R0:W2:Y:S01]  /*6c40*/  F2F.F16.F32 R122, R146 ;  /* 0x00000092007a7304 */ /* 0x0000a20000200800 */
[-C--:B-1----:R-:W-:Y:S01]  /*6c50*/  FMUL.FTZ R144, R144, R119.reuse ;  /* 0x0000007790907220 */ /* 0x082fe20000410000 */
[----:B------:R-:W-:-:S06]  /*6c60*/  FMUL.FTZ R128, R156, R119 ;  /* 0x000000779c807220 */ /* 0x000fcc0000410000 */
[----:B------:R1:W-:Y:S01]  /*6c70*/  F2F.F16.F32 R6, R8 ;  /* 0x0000000800067304 */ /* 0x0003e20000200800 */
[----:B0-----:R-:W-:Y:S01]  /*6c80*/  FMUL.FTZ R146, R146, R119 ;  /* 0x0000007792927220 */ /* 0x001fe20000410000 */
[----:B--2---:R-:W-:-:S06]  /*6c90*/  PRMT R19, R19, 0x5410, R122 ;  /* 0x0000541013137816 */ /* 0x004fcc000000007a */
[----:B------:R0:W2:Y:S01]  /*6ca0*/  F2F.F16.F32 R7, R12 ;  /* 0x0000000c00077304 */ /* 0x0000a20000200800 */
[----:B-1----:R-:W-:-:S07]  /*6cb0*/  FMUL.FTZ R8, R8, R119 ;  /* 0x0000007708087220 */ /* 0x002fce0000410000 */
[----:B------:R-:W-:Y:S01]  /*6cc0*/  F2F.F16.F32 R18, R18 ;  /* 0x0000001200127304 */ /* 0x000fe20000200800 */
[----:B0-----:R-:W-:Y:S01]  /*6cd0*/  FMUL.FTZ R12, R12, R119 ;  /* 0x000000770c0c7220 */ /* 0x001fe20000410000 */
[----:B--2---:R-:W-:-:S06]  /*6ce0*/  PRMT R141, R6, 0x5410, R7 ;  /* 0x00005410068d7816 */ /* 0x004fcc0000000007 */
[----:B------:R0:W1:Y:S08]  /*6cf0*/  F2F.F16.F32 R149, R4 ;  /* 0x0000000400957304 */ /* 0x0000700000200800 */
[----:B------:R2:W-:Y:S01]  /*6d00*/  F2F.F16.F32 R11, R120 ;  /* 0x00000078000b7304 */ /* 0x0005e20000200800 */
[----:B0-----:R-:W-:-:S03]  /*6d10*/  IMAD.WIDE.U32 R4, R0, 0x10000, RZ ;  /* 0x0001000000047825 */ /* 0x001fc600078e00ff */
[----:B------:R-:W-:-:S04]  /*6d20*/  LOP3.LUT R4, R4, R9, RZ, 0xfc, !PT ;  /* 0x0000000904047212 */ /* 0x000fc800078efcff */
[----:B------:R0:W3:Y:S01]  /*6d30*/  F2F.F16.F32 R15, R126 ;  /* 0x0000007e000f7304 */ /* 0x0000e20000200800 */
[----:B--2---:R-:W-:Y:S01]  /*6d40*/  FMUL.FTZ R120, R124, R119 ;  /* 0x000000777c787220 */ /* 0x004fe20000410000 */
[----:B-1----:R-:W-:Y:S02]  /*6d50*/  PRMT R149, R18, 0x5410, R149 ;  /* 0x0000541012957816 */ /* 0x002fe40000000095 */
[----:B------:R-:W-:-:S04]  /*6d60*/  LOP3.LUT R5, R141, R5, RZ, 0xfc, !PT ;  /* 0x000000058d057212 */ /* 0x000fc800078efcff */
[----:B------:R-:W-:Y:S01]  /*6d70*/  F2F.F16.F32 R143, R16 ;  /* 0x00000010008f7304 */ /* 0x000fe20000200800 */
[----:B0-----:R-:W-:Y:S01]  /*6d80*/  FMUL.FTZ R126, R126, R119 ;  /* 0x000000777e7e7220 */ /* 0x001fe20000410000 */
[----:B---3--:R-:W-:-:S06]  /*6d90*/  IMAD.WIDE.U32 R6, R15, 0x10000, RZ ;  /* 0x000100000f067825 */ /* 0x008fcc00078e00ff */
[----:B------:R0:W-:Y:S08]  /*6da0*/  F2F.F16.F32 R127, R154 ;  /* 0x0000009a007f7304 */ /* 0x0001f00000200800 */
[----:B------:R-:W-:Y:S01]  /*6db0*/  F2F.F16.F32 R118, R118 ;  /* 0x0000007600767304 */ /* 0x000fe20000200800 */
[----:B0-----:R-:W-:-:S07]  /*6dc0*/  FMUL.FTZ R154, R154, R119 ;  /* 0x000000779a9a7220 */ /* 0x001fce0000410000 */
[----:B------:R-:W-:Y:S08]  /*6dd0*/  F2F.F16.F32 R17, R148 ;  /* 0x0000009400117304 */ /* 0x000ff00000200800 */
[----:B------:R0:W-:Y:S08]  /*6de0*/  F2F.F16.F32 R131, R158 ;  /* 0x0000009e00837304 */ /* 0x0001f00000200800 */
[----:B------:R1:W2:Y:S01]  /*6df0*/  F2F.F16.F32 R136, R138 ;  /* 0x0000008a00887304 */ /* 0x0002a20000200800 */
[----:B0-----:R-:W-:-:S07]  /*6e00*/  FMUL.FTZ R158, R158, R119 ;  /* 0x000000779e9e7220 */ /* 0x001fce0000410000 */
[----:B------:R0:W3:Y:S01]  /*6e10*/  F2F.F16.F32 R134, R172 ;  /* 0x000000ac00867304 */ /* 0x0000e20000200800 */
[----:B-1----:R-:W-:Y:S01]  /*6e20*/  FMUL.FTZ R138, R138, R119 ;  /* 0x000000778a8a7220 */ /* 0x002fe20000410000 */
[----:B--2---:R-:W-:-:S06]  /*6e30*/  PRMT R131, R131, 0x5410, R136 ;  /* 0x0000541083837816 */ /* 0x004fcc0000000088 */
[----:B------:R1:W-:Y:S01]  /*6e40*/  F2F.F16.F32 R164, R184 ;  /* 0x000000b800a47304 */ /* 0x0003e20000200800 */
[----:B0-----:R-:W-:Y:S01]  /*6e50*/  FMUL.FTZ R172, R172, R119 ;  /* 0x00000077acac7220 */ /* 0x001fe20000410000 */
[----:B---3--:R-:W-:-:S06]  /*6e60*/  IMAD.WIDE.U32 R14, R134, 0x10000, RZ ;  /* 0x00010000860e7825 */ /* 0x008fcc00078e00ff */
[----:B------:R0:W2:Y:S01]  /*6e70*/  F2F.F16.F32 R139, R180 ;  /* 0x000000b4008b7304 */ /* 0x0000a20000200800 */
[----:B-1----:R-:W-:-:S07]  /*6e80*/  FMUL.FTZ R184, R184, R119 ;  /* 0x00000077b8b87220 */ /* 0x002fce0000410000 */
[----:B------:R1:W3:Y:S01]  /*6e90*/  F2F.F16.F32 R130, R176 ;  /* 0x000000b000827304 */ /* 0x0002e20000200800 */
[----:B0-----:R-:W-:Y:S01]  /*6ea0*/  FMUL.FTZ R180, R180, R119 ;  /* 0x00000077b4b47220 */ /* 0x001fe20000410000 */
[----:B--2---:R-:W-:-:S06]  /*6eb0*/  PRMT R139, R139, 0x5410, R164 ;  /* 0x000054108b8b7816 */ /* 0x004fcc00000000a4 */
[----:B------:R0:W-:Y:S01]  /*6ec0*/  F2F.F16.F32 R145, R8 ;  /* 0x0000000800917304 */ /* 0x0001e20000200800 */
[----:B-1----:R-:W-:-:S07]  /*6ed0*/  FMUL.FTZ R176, R176, R119 ;  /* 0x00000077b0b07220 */ /* 0x002fce0000410000 */
[----:B------:R1:W2:Y:S01]  /*6ee0*/  F2F.F16.F32 R13, R124 ;  /* 0x0000007c000d7304 */ /* 0x0002a20000200800 */
[----:B0-----:R-:W-:-:S05]  /*6ef0*/  IMAD.WIDE.U32 R8, R121, 0x10000, RZ ;  /* 0x0001000079087825 */ /* 0x001fca00078e00ff */
[----:B------:R-:W-:Y:S01]  /*6f00*/  LOP3.LUT R9, R19, R9, RZ, 0xfc, !PT ;  /* 0x0000000913097212 */ /* 0x000fe200078efcff */
[----:B------:R-:W-:Y:S01]  /*6f10*/  IMAD.WIDE.U32 R18, R143, 0x10000, RZ ;  /* 0x000100008f127825 */ /* 0x000fe200078e00ff */
[----:B------:R0:W-:Y:S03]  /*6f20*/  F2F.F16.F32 R132, R168 ;  /* 0x000000a800847304 */ /* 0x0001e60000200800 */
[----:B-1----:R-:W-:Y:S01]  /*6f30*/  FMUL.FTZ R124, R148, R119 ;  /* 0x00000077947c7220 */ /* 0x002fe20000410000 */
[----:B------:R-:W-:Y:S01]  /*6f40*/  LOP3.LUT R8, R8, R17, RZ, 0xfc, !PT ;  /* 0x0000001108087212 */ /* 0x000fe200078efcff */
[----:B---3--:R-:W-:Y:S01]  /*6f50*/  IMAD.WIDE.U32 R16, R130, 0x10000, RZ ;  /* 0x0001000082107825 */ /* 0x008fe200078e00ff */
[----:B------:R-:W-:Y:S02]  /*6f60*/  LOP3.LUT R18, R18, R118, RZ, 0xfc, !PT ;  /* 0x0000007612127212 */ /* 0x000fe400078efcff */
[----:B--2---:R-:W-:Y:S01]  /*6f70*/  LOP3.LUT R6, R6, R13, RZ, 0xfc, !PT ;  /* 0x0000000d06067212 */ /* 0x004fe200078efcff */
[----:B------:R1:W-:Y:S01]  /*6f80*/  F2F.F16.F32 R125, R152 ;  /* 0x00000098007d7304 */ /* 0x0003e20000200800 */
[----:B0-----:R-:W-:Y:S01]  /*6f90*/  FMUL.FTZ R168, R168, R119 ;  /* 0x00000077a8a87220 */ /* 0x001fe20000410000 */
[----:B------:R-:W-:-:S06]  /*6fa0*/  LOP3.LUT R17, R139, R17, RZ, 0xfc, !PT ;  /* 0x000000118b117212 */ /* 0x000fcc00078efcff */
[----:B------:R0:W2:Y:S01]  /*6fb0*/  F2F.F16.F32 R140, R142 ;  /* 0x0000008e008c7304 */ /* 0x0000a20000200800 */
[----:B-1----:R-:W-:-:S07]  /*6fc0*/  FMUL.FTZ R152, R152, R119 ;  /* 0x0000007798987220 */ /* 0x002fce0000410000 */
[----:B------:R1:W-:Y:S01]  /*6fd0*/  F2F.F16.F32 R129, R160 ;  /* 0x000000a000817304 */ /* 0x0003e20000200800 */
[----:B0-----:R-:W-:Y:S01]  /*6fe0*/  FMUL.FTZ R142, R142, R119 ;  /* 0x000000778e8e7220 */ /* 0x001fe20000410000 */
[----:B--2---:R-:W-:-:S06]  /*6ff0*/  PRMT R125, R125, 0x5410, R140 ;  /* 0x000054107d7d7816 */ /* 0x004fcc000000008c */
[----:B------:R0:W-:Y:S01]  /*7000*/  F2F.F16.F32 R135, R174 ;  /* 0x000000ae00877304 */ /* 0x0001e20000200800 */
[----:B-1----:R-:W-:-:S07]  /*7010*/  FMUL.FTZ R160, R160, R119 ;  /* 0x00000077a0a07220 */ /* 0x002fce0000410000 */
[----:B------:R1:W2:Y:S01]  /*7020*/  F2F.F16.F32 R162, R182 ;  /* 0x000000b600a27304 */ /* 0x0002a20000200800 */
[----:B0-----:R-:W-:-:S07]  /*7030*/  FMUL.FTZ R174, R174, R119 ;  /* 0x00000077aeae7220 */ /* 0x001fce0000410000 */
[----:B------:R0:W3:Y:S01]  /*7040*/  F2F.F16.F32 R133, R170 ;  /* 0x000000aa00857304 */ /* 0x0000e20000200800 */
[----:B-1----:R-:W-:Y:S01]  /*7050*/  FMUL.FTZ R182, R182, R119 ;  /* 0x00000077b6b67220 */ /* 0x002fe20000410000 */
[----:B--2---:R-:W-:-:S06]  /*7060*/  PRMT R135, R135, 0x5410, R162 ;  /* 0x0000541087877816 */ /* 0x004fcc00000000a2 */
[----:B------:R1:W2:Y:S01]  /*7070*/  F2F.F16.F32 R137, R178 ;  /* 0x000000b200897304 */ /* 0x0002a20000200800 */
[----:B0-----:R-:W-:Y:S01]  /*7080*/  FMUL.FTZ R170, R170, R119 ;  /* 0x00000077aaaa7220 */ /* 0x001fe20000410000 */
[----:B------:R-:W-:Y:S02]  /*7090*/  LOP3.LUT R15, R135, R15, RZ, 0xfc, !PT ;  /* 0x0000000f870f7212 */ /* 0x000fe400078efcff */
[----:B---3--:R-:W-:-:S04]  /*70a0*/  LOP3.LUT R14, R14, R133, RZ, 0xfc, !PT ;  /* 0x000000850e0e7212 */ /* 0x008fc800078efcff */
[----:B------:R-:W0:Y:S01]  /*70b0*/  F2F.F16.F32 R123, R156 ;  /* 0x0000009c007b7304 */ /* 0x000e220000200800 */
[----:B-1----:R-:W-:Y:S01]  /*70c0*/  FMUL.FTZ R178, R178, R119 ;  /* 0x00000077b2b27220 */ /* 0x002fe20000410000 */
[----:B------:R-:W-:Y:S01]  /*70d0*/  PRMT R119, R10, 0x5410, R11 ;  /* 0x000054100a777816 */ /* 0x000fe2000000000b */
[----:B------:R-:W-:-:S03]  /*70e0*/  IMAD.WIDE.U32 R10, R127, 0x10000, RZ ;  /* 0x000100007f0a7825 */ /* 0x000fc600078e00ff */
[----:B------:R-:W-:Y:S02]  /*70f0*/  LOP3.LUT R7, R119, R7, RZ, 0xfc, !PT ;  /* 0x0000000777077212 */ /* 0x000fe400078efcff */
[----:B------:R1:W3:Y:S01]  /*7100*/  F2F.F16.F32 R147, R126 ;  /* 0x0000007e00937304 */ /* 0x0002e20000200800 */
[----:B------:R-:W4:Y:S01]  /*7110*/  LDC.64 R118, c[0x0][0x468] ;  /* 0x00011a00ff767b82 */ /* 0x000f220000000a00 */
[----:B--2---:R-:W-:Y:S02]  /*7120*/  LOP3.LUT R16, R16, R137, RZ, 0xfc, !PT ;  /* 0x0000008910107212 */ /* 0x004fe400078efcff */
[----:B------:R-:W-:Y:S02]  /*7130*/  LOP3.LUT R11, R125, R11, RZ, 0xfc, !PT ;  /* 0x0000000b7d0b7212 */ /* 0x000fe400078efcff */
[----:B0-----:R-:W-:Y:S02]  /*7140*/  LOP3.LUT R10, R10, R123, RZ, 0xfc, !PT ;  /* 0x0000007b0a0a7212 */ /* 0x001fe400078efcff */
[----:B------:R-:W-:Y:S01]  /*7150*/  F2F.F16.F32 R150, R150 ;  /* 0x0000009600967304 */ /* 0x000fe20000200800 */
[----:B-1----:R-:W0:Y:S01]  /*7160*/  LDC.64 R126, c[0x0][0x478] ;  /* 0x00011e00ff7e7b82 */ /* 0x002e220000000a00 */
[----:B---3--:R-:W-:-:S06]  /*7170*/  IMAD.WIDE.U32 R122, R147, 0x10000, RZ ;  /* 0x00010000937a7825 */ /* 0x008fcc00078e00ff */
[----:B------:R-:W-:Y:S08]  /*7180*/  F2F.F16.F32 R144, R144 ;  /* 0x0000009000907304 */ /* 0x000ff00000200800 */
[----:B------:R0:W1:Y:S08]  /*7190*/  F2F.F16.F32 R151, R146 ;  /* 0x0000009200977304 */ /* 0x0000700000200800 */
[----:B------:R-:W-:Y:S01]  /*71a0*/  F2F.F16.F32 R121, R184 ;  /* 0x000000b800797304 */ /* 0x000fe20000200800 */
[----:B0-----:R-:W-:Y:S01]  /*71b0*/  IMAD.WIDE.U32 R146, R113, 0x8, R126 ;  /* 0x0000000871927825 */ /* 0x001fe200078e007e */
[----:B-1----:R-:W-:-:S06]  /*71c0*/  PRMT R151, R144, 0x5410, R151 ;  /* 0x0000541090977816 */ /* 0x002fcc0000000097 */
[----:B------:R-:W0:Y:S08]  /*71d0*/  F2F.F16.F32 R180, R180 ;  /* 0x000000b400b47304 */ /* 0x000e300000200800 */
[----:B------:R-:W1:Y:S01]  /*71e0*/  F2F.F16.F32 R120, R120 ;  /* 0x0000007800787304 */ /* 0x000e620000200800 */
[----:B0-----:R-:W-:-:S07]  /*71f0*/  PRMT R141, R180, 0x5410, R121 ;  /* 0x00005410b48d7816 */ /* 0x001fce0000000079 */
[----:B------:R-:W-:Y:S01]  /*7200*/  F2F.F16.F32 R124, R124 ;  /* 0x0000007c007c7304 */ /* 0x000fe20000200800 */
[----:B------:R-:W-:Y:S01]  /*7210*/  LOP3.LUT R121, R149, R123, RZ, 0xfc, !PT ;  /* 0x0000007b95797212 */ /* 0x000fe200078efcff */
[----:B------:R-:W-:Y:S01]  /*7220*/  IMAD.WIDE.U32 R148, R114, 0x8, R126 ;  /* 0x0000000872947825 */ /* 0x000fe200078e007e */
[----:B-1----:R-:W-:-:S05]  /*7230*/  LOP3.LUT R120, R122, R120, RZ, 0xfc, !PT ;  /* 0x000000787a787212 */ /* 0x002fca00078efcff */
[----:B------:R-:W-:Y:S08]  /*7240*/  F2F.F16.F32 R154, R154 ;  /* 0x0000009a009a7304 */ /* 0x000ff00000200800 */
[----:B------:R-:W-:Y:S08]  /*7250*/  F2F.F16.F32 R168, R168 ;  /* 0x000000a800a87304 */ /* 0x000ff00000200800 */
[----:B------:R-:W-:Y:S08]  /*7260*/  F2F.F16.F32 R158, R158 ;  /* 0x0000009e009e7304 */ /* 0x000ff00000200800 */
[----:B------:R-:W0:Y:S08]  /*7270*/  F2F.F16.F32 R157, R138 ;  /* 0x0000008a009d7304 */ /* 0x000e300000200800 */
[----:B------:R-:W1:Y:S01]  /*7280*/  F2F.F16.F32 R134, R172 ;  /* 0x000000ac00867304 */ /* 0x000e620000200800 */
[----:B0-----:R-:W-:-:S07]  /*7290*/  PRMT R157, R158, 0x5410, R157 ;  /* 0x000054109e9d7816 */ /* 0x001fce000000009d */
[----:B------:R-:W0:Y:S01]  /*72a0*/  F2F.F16.F32 R136, R176 ;  /* 0x000000b000887304 */ /* 0x000e220000200800 */
[----:B-1----:R-:W-:-:S07]  /*72b0*/  IMAD.WIDE.U32 R134, R134, 0x10000, RZ ;  /* 0x0001000086867825 */ /* 0x002fce00078e00ff */
[----:B------:R1:W2:Y:S01]  /*72c0*/  F2F.F16.F32 R166, R12 ;  /* 0x0000000c00a67304 */ /* 0x0002a20000200800 */
[----:B0-----:R-:W-:-:S07]  /*72d0*/  IMAD.WIDE.U32 R136, R136, 0x10000, RZ ;  /* 0x0001000088887825 */ /* 0x001fce00078e00ff */
[----:B------:R-:W-:Y:S01]  /*72e0*/  F2F.F16.F32 R152, R152 ;  /* 0x0000009800987304 */ /* 0x000fe20000200800 */
[----:B-1----:R-:W-:-:S04]  /*72f0*/  IMAD.WIDE.U32 R12, R132, 0x10000, RZ ;  /* 0x00010000840c7825 */ /* 0x002fc800078e00ff */
[----:B------:R-:W-:-:S03]  /*7300*/  IMAD.WIDE.U32 R132, R154, 0x10000, RZ ;  /* 0x000100009a847825 */ /* 0x000fc600078e00ff */
[----:B------:R0:W1:Y:S01]  /*7310*/  F2F.F16.F32 R153, R142 ;  /* 0x0000008e00997304 */ /* 0x0000620000200800 */
[----:B------:R-:W-:Y:S01]  /*7320*/  LOP3.LUT R13, R131, R13, RZ, 0xfc, !PT ;  /* 0x0000000d830d7212 */ /* 0x000fe200078efcff */
[----:B------:R-:W-:Y:S01]  /*7330*/  IMAD.WIDE.U32 R130, R150, 0x10000, RZ ;  /* 0x0001000096827825 */ /* 0x000fe200078e00ff */
[----:B--2---:R-:W-:Y:S02]  /*7340*/  PRMT R145, R145, 0x5410, R166 ;  /* 0x0000541091917816 */ /* 0x004fe400000000a6 */
[----:B------:R-:W-:-:S03]  /*7350*/  LOP3.LUT R12, R12, R129, RZ, 0xfc, !PT ;  /* 0x000000810c0c7212 */ /* 0x000fc600078efcff */
[----:B------:R-:W-:Y:S01]  /*7360*/  F2F.F16.F32 R174, R174 ;  /* 0x000000ae00ae7304 */ /* 0x000fe20000200800 */
[----:B------:R-:W-:Y:S01]  /*7370*/  LOP3.LUT R123, R151, R131, RZ, 0xfc, !PT ;  /* 0x00000083977b7212 */ /* 0x000fe200078efcff */
[----:B0-----:R-:W-:Y:S01]  /*7380*/  IMAD.WIDE.U32 R142, R116, 0x8, R126 ;  /* 0x00000008748e7825 */ /* 0x001fe200078e007e */
[----:B------:R-:W-:Y:S02]  /*7390*/  LOP3.LUT R122, R130, R124, RZ, 0xfc, !PT ;  /* 0x0000007c827a7212 */ /* 0x000fe400078efcff */
[----:B------:R-:W-:Y:S01]  /*73a0*/  LOP3.LUT R19, R145, R19, RZ, 0xfc, !PT ;  /* 0x0000001391137212 */ /* 0x000fe200078efcff */
[----:B------:R-:W-:Y:S01]  /*73b0*/  IMAD.WIDE.U32 R130, R168, 0x10000, RZ ;  /* 0x00010000a8827825 */ /* 0x000fe200078e00ff */
[----:B-1----:R-:W-:Y:S01]  /*73c0*/  PRMT R153, R152, 0x5410, R153 ;  /* 0x0000541098997816 */ /* 0x002fe20000000099 */
[----:B------:R-:W0:Y:S01]  /*73d0*/  F2F.F16.F32 R161, R182 ;  /* 0x000000b600a17304 */ /* 0x000e220000200800 */
[----:B------:R-:W-:Y:S01]  /*73e0*/  LOP3.LUT R151, R141, R137, RZ, 0xfc, !PT ;  /* 0x000000898d977212 */ /* 0x000fe200078efcff */
[----:B------:R-:W-:Y:S01]  /*73f0*/  IMAD.WIDE.U32 R144, R115, 0x8, R126 ;  /* 0x0000000873907825 */ /* 0x000fe200078e007e */
[----:B------:R-:W-:-:S02]  /*7400*/  LOP3.LUT R129, R157, R131, RZ, 0xfc, !PT ;  /* 0x000000839d817212 */ /* 0x000fc400078efcff */
[----:B------:R-:W-:Y:S01]  /*7410*/  LOP3.LUT R125, R153, R133, RZ, 0xfc, !PT ;  /* 0x00000085997d7212 */ /* 0x000fe200078efcff */
[----:B----4-:R-:W-:Y:S02]  /*7420*/  IMAD.WIDE.U32 R140, R117, 0x8, R118 ;  /* 0x00000008758c7825 */ /* 0x010fe400078e0076 */
[----:B------:R-:W1:Y:S01]  /*7430*/  F2F.F16.F32 R128, R128 ;  /* 0x0000008000807304 */ /* 0x000e620000200800 */
[----:B0-----:R-:W-:-:S07]  /*7440*/  PRMT R161, R174, 0x5410, R161 ;  /* 0x00005410aea17816 */ /* 0x001fce00000000a1 */
[----:B------:R-:W0:Y:S01]  /*7450*/  F2F.F16.F32 R155, R160 ;  /* 0x000000a0009b7304 */ /* 0x000e220000200800 */
[----:B------:R-:W-:Y:S02]  /*7460*/  LOP3.LUT R131, R161, R135, RZ, 0xfc, !PT ;  /* 0x00000087a1837212 */ /* 0x000fe400078efcff */
[----:B-1----:R-:W-:-:S05]  /*7470*/  LOP3.LUT R124, R132, R128, RZ, 0xfc, !PT ;  /* 0x00000080847c7212 */ /* 0x002fca00078efcff */
[----:B------:R-:W1:Y:S01]  /*7480*/  F2F.F16.F32 R159, R170 ;  /* 0x000000aa009f7304 */ /* 0x000e620000200800 */
[----:B------:R-:W-:-:S05]  /*7490*/  IMAD.WIDE.U32 R132, R112, 0x8, R126 ;  /* 0x0000000870847825 */ /* 0x000fca00078e007e */
[----:B------:R2:W-:Y:S01]  /*74a0*/  STG.E.64 desc[UR8][R132.64], R4 ;  /* 0x0000000484007986 */ /* 0x0005e2000c101b08 */
[----:B0-----:R-:W-:Y:S01]  /*74b0*/  LOP3.LUT R128, R130, R155, RZ, 0xfc, !PT ;  /* 0x0000009b82807212 */ /* 0x001fe200078efcff */
[----:B------:R-:W0:Y:S01]  /*74c0*/  F2F.F16.F32 R139, R178 ;  /* 0x000000b2008b7304 */ /* 0x000e220000200800 */
[----:B-1----:R-:W-:Y:S01]  /*74d0*/  LOP3.LUT R130, R134, R159, RZ, 0xfc, !PT ;  /* 0x0000009f86827212 */ /* 0x002fe200078efcff */
[----:B------:R-:W-:-:S04]  /*74e0*/  IMAD.WIDE.U32 R134, R111, 0x8, R126 ;  /* 0x000000086f867825 */ /* 0x000fc800078e007e */
[----:B--2---:R-:W-:Y:S01]  /*74f0*/  IMAD.WIDE.U32 R4, R115, 0x8, R118 ;  /* 0x0000000873047825 */ /* 0x004fe200078e0076 */
[----:B0-----:R-:W-:-:S03]  /*7500*/  LOP3.LUT R150, R136, R139, RZ, 0xfc, !PT ;  /* 0x0000008b88967212 */ /* 0x001fc600078efcff */
[----:B------:R-:W-:-:S04]  /*7510*/  IMAD.WIDE.U32 R138, R117, 0x8, R126 ;  /* 0x00000008758a7825 */ /* 0x000fc800078e007e */
[----:B------:R-:W-:-:S04]  /*7520*/  IMAD.WIDE.U32 R126, R112, 0x8, R118 ;  /* 0x00000008707e7825 */ /* 0x000fc800078e0076 */
[--C-:B------:R-:W-:Y:S01]  /*7530*/  IMAD.WIDE.U32 R136, R111, 0x8, R118.reuse ;  /* 0x000000086f887825 */ /* 0x100fe200078e0076 */
[----:B------:R1:W-:Y:S03]  /*7540*/  STG.E.64 desc[UR8][R126.64], R18 ;  /* 0x000000127e007986 */ /* 0x0003e6000c101b08 */
[--C-:B------:R-:W-:Y:S01]  /*7550*/  IMAD.WIDE.U32 R116, R116, 0x8, R118.reuse ;  /* 0x0000000874747825 */ /* 0x100fe200078e0076 */
[----:B------:R1:W-:Y:S03]  /*7560*/  STG.E.64 desc[UR8][R134.64], R6 ;  /* 0x0000000686007986 */ /* 0x0003e6000c101b08 */
[--C-:B------:R-:W-:Y:S01]  /*7570*/  IMAD.WIDE.U32 R112, R113, 0x8, R118.reuse ;  /* 0x0000000871707825 */ /* 0x100fe200078e0076 */
        /* <DEDUP_REMOVED lines=11> */
[----:B------:R1:W-:Y:S02]  /*7630*/  STG.E.64 desc[UR8][R114.64], R150 ;  /* 0x0000009672007986 */ /* 0x0003e4000c101b08 */
.L_x_1440:
[----:B01-34-:R-:W0:Y:S01]  /*7640*/  LDC.64 R4, c[0x0][0x380] ;  /* 0x0000e000ff047b82 */ /* 0x01be220000000a00 */
        /* <DEDUP_REMOVED lines=9> */
[----:B------:R-:W-:-:S07]  /*76e0*/  MOV R104, R110 ;  /* 0x0000006e00687202 */ /* 0x000fce0000000f00 */
.L_x_1433:
        /* <DEDUP_REMOVED lines=24> */
.L_x_1443:
        /* <DEDUP_REMOVED lines=9> */
.L_x_14307:


//--------------------- .text._ZN10layer_norm13ln_bwd_kernelINS_13Kernel_traitsI6__halfS2_S2_S2_fjLj7168ELj1ELj1ELj8ELj8ENS_18Kernel_traits_baseILj7168ES2_S2_S2_S2_fjLj256EEEEELb0ELb0ELb1ELb0EEEvNS_9BwdParamsE --------------------------
	.section	.text._ZN10layer_norm13ln_bwd_kernelINS_13Kernel_traitsI6__halfS2_S2_S2_fjLj7168ELj1ELj1ELj8ELj8ENS_18Kernel_traits_baseILj7168ES2_S2_S2_S2_fjLj256EEEEELb0ELb0ELb1ELb0EEEvNS_9BwdParamsE,"ax",@progbits
	.align	128
        .global         _ZN10layer_norm13ln_bwd_kernelINS_13Kernel_traitsI6__halfS2_S2_S2_fjLj7168ELj1ELj1ELj8ELj8ENS_18Kernel_traits_baseILj7168ES2_S2_S2_S2_fjLj256EEEEELb0ELb0ELb1ELb0EEEvNS_9BwdParamsE
        .type           _ZN10layer_norm13ln_bwd_kernelINS_13Kernel_traitsI6__halfS2_S2_S2_fjLj7168ELj1ELj1ELj8ELj8ENS_18Kernel_traits_baseILj7168ES2_S2_S2_S2_fjLj256EEEEELb0ELb0ELb1ELb0EEEvNS_9BwdParamsE,@function
        .size           _ZN10layer_norm13ln_bwd_kernelINS_13Kernel_traitsI6__halfS2_S2_S2_fjLj7168ELj1ELj1ELj8ELj8ENS_18Kernel_traits_baseILj7168ES2_S2_S2_S2_fjLj256EEEEELb0ELb0ELb1ELb0EEEvNS_9BwdParamsE,(.L_x_14308 - _ZN10layer_norm13ln_bwd_kernelINS_13Kernel_traitsI6__halfS2_S2_S2_fjLj7168ELj1ELj1ELj8ELj8ENS_18Kernel_traits_baseILj7168ES2_S2_S2_S2_fjLj256EEEEELb0ELb0ELb1ELb0EEEvNS_9BwdParamsE)
        .other          _ZN10layer_norm13ln_bwd_kernelINS_13Kernel_traitsI6__halfS2_S2_S2_fjLj7168ELj1ELj1ELj8ELj8ENS_18Kernel_traits_baseILj7168ES2_S2_S2_S2_fjLj256EEEEELb0ELb0ELb1ELb0EEEvNS_9BwdParamsE,@"STO_CUDA_ENTRY STV_DEFAULT"
_ZN10layer_norm13ln_bwd_kernelINS_13Kernel_traitsI6__halfS2_S2_S2_fjLj7168ELj1ELj1ELj8ELj8ENS_18Kernel_traits_baseILj7168ES2_S2_S2_S2_fjLj256EEEEELb0ELb0ELb1ELb0EEEvNS_9BwdParamsE:
.text._ZN10layer_norm13ln_bwd_kernelINS_13Kernel_traitsI6__halfS2_S2_S2_fjLj7168ELj1ELj1ELj8ELj8ENS_18Kernel_traits_baseILj7168ES2_S2_S2_S2_fjLj256EEEEELb0ELb0ELb1ELb0EEEvNS_9BwdParamsE:
        /* <DEDUP_REMOVED lines=27> */
[----:B------:R-:W-:-:S02]  /*01b0*/  @P6 LOP3.LUT R3, R3, 0x100, RZ, 0xfc, !PT ;  /* 0x0000010003036812 */ /* 0x000fc400078efcff */
[----:B------:R-:W-:Y:S02]  /*01c0*/  CS2R R58, SRZ ;  /* 0x00000000003a7805 */ /* 0x000fe4000001ff00 */
[----:B------:R-:W-:Y:S02]  /*01d0*/  CS2R R52, SRZ ;  /* 0x0000000000347805 */ /* 0x000fe4000001ff00 */
[----:B------:R-:W-:Y:S01]  /*01e0*/  CS2R R54, SRZ ;  /* 0x0000000000367805 */ /* 0x000fe2000001ff00 */
[----:B--2---:R-:W5:Y:S01]  /*01f0*/  @P6 LDG.E.64 R60, desc[UR8][R4.64] ;  /* 0x00000008043c6981 */ /* 0x004f62000c1e1b00 */
[----:B------:R-:W0:Y:S01]  /*0200*/  @P2 LDC.64 R14, c[0x0][0x3d0] ;  /* 0x0000f400ff0e2b82 */ /* 0x000e220000000a00 */
[C---:B-1----:R-:W-:Y:S01]  /*0210*/  @P5 IMAD.WIDE.U32 R8, R3.reuse, 0x8, R6 ;  /* 0x0000000803085825 */ /* 0x042fe200078e0006 */
[----:B------:R-:W-:Y:S02]  /*0220*/  @P5 IADD3 R3, PT, PT, R3, 0x100, RZ ;  /* 0x0000010003035810 */ /* 0x000fe40007ffe0ff */
[----:B------:R-:W-:-:S02]  /*0230*/  CS2R R48, SRZ ;  /* 0x0000000000307805 */ /* 0x000fc4000001ff00 */
[----:B------:R-:W-:Y:S02]  /*0240*/  CS2R R50, SRZ ;  /* 0x0000000000327805 */ /* 0x000fe4000001ff00 */
[----:B------:R-:W-:Y:S01]  /*0250*/  CS2R R44, SRZ ;  /* 0x00000000002c7805 */ /* 0x000fe2000001ff00 */
[----:B------:R-:W5:Y:S01]  /*0260*/  @P5 LDG.E.64 R62, desc[UR8][R8.64] ;  /* 0x00000008083e5981 */ /* 0x000f62000c1e1b00 */
[----:B------:R-:W1:Y:S01]  /*0270*/  @P1 LDC.64 R16, c[0x0][0x3d0] ;  /* 0x0000f400ff101b82 */ /* 0x000e620000000a00 */
[C---:B----4-:R-:W-:Y:S01]  /*0280*/  @P4 IMAD.WIDE.U32 R10, R3.reuse, 0x8, R10 ;  /* 0x00000008030a4825 */ /* 0x050fe200078e000a */
[----:B------:R-:W-:-:S06]  /*0290*/  @P4 IADD3 R3, PT, PT, R3, 0x100, RZ ;  /* 0x0000010003034810 */ /* 0x000fcc0007ffe0ff */
[----:B------:R-:W2:Y:S01]  /*02a0*/  S2UR UR4, SR_CTAID.X ;  /* 0x00000000000479c3 */ /* 0x000ea20000002500 */
[C---:B---3--:R-:W-:Y:S01]  /*02b0*/  @P3 IMAD.WIDE.U32 R12, R3.reuse, 0x8, R12 ;  /* 0x00000008030c3825 */ /* 0x048fe200078e000c */
[----:B------:R-:W-:Y:S01]  /*02c0*/  @P3 IADD3 R3, PT, PT, R3, 0x100, RZ ;  /* 0x0000010003033810 */ /* 0x000fe20007ffe0ff */
[----:B------:R-:W5:Y:S05]  /*02d0*/  @P4 LDG.E.64 R64, desc[UR8][R10.64] ;  /* 0x000000080a404981 */ /* 0x000f6a000c1e1b00 */
[----:B------:R-:W3:Y:S01]  /*02e0*/  @P0 LDC.64 R6, c[0x0][0x3d0] ;  /* 0x0000f400ff060b82 */ /* 0x000ee20000000a00 */
[C---:B0-----:R-:W-:Y:S01]  /*02f0*/  @P2 IMAD.WIDE.U32 R14, R3.reuse, 0x8, R14 ;  /* 0x00000008030e2825 */ /* 0x041fe200078e000e */
[----:B------:R-:W-:Y:S01]  /*0300*/  @P2 IADD3 R3, PT, PT, R3, 0x100, RZ ;  /* 0x0000010003032810 */ /* 0x000fe20007ffe0ff */
[----:B------:R-:W5:Y:S01]  /*0310*/  @P3 LDG.E.64 R66, desc[UR8][R12.64] ;  /* 0x000000080c423981 */ /* 0x000f62000c1e1b00 */
[----:B--2---:R-:W-:-:S03]  /*0320*/  MOV R79, UR4 ;  /* 0x00000004004f7c02 */ /* 0x004fc60008000f00 */
[C---:B-1----:R-:W-:Y:S01]  /*0330*/  @P1 IMAD.WIDE.U32 R16, R3.reuse, 0x8, R16 ;  /* 0x0000000803101825 */ /* 0x042fe200078e0010 */
[----:B------:R-:W-:Y:S01]  /*0340*/  @P1 IADD3 R3, PT, PT, R3, 0x100, RZ ;  /* 0x0000010003031810 */ /* 0x000fe20007ffe0ff */
[----:B------:R-:W5:Y:S01]  /*0350*/  @P2 LDG.E.64 R68, desc[UR8][R14.64] ;  /* 0x000000080e442981 */ /* 0x000f62000c1e1b00 */
[----:B------:R-:W-:Y:S02]  /*0360*/  CS2R R46, SRZ ;  /* 0x00000000002e7805 */ /* 0x000fe4000001ff00 */
[----:B------:R-:W-:Y:S02]  /*0370*/  CS2R R40, SRZ ;  /* 0x0000000000287805 */ /* 0x000fe4000001ff00 */
[----:B------:R-:W-:Y:S01]  /*0380*/  CS2R R42, SRZ ;  /* 0x00000000002a7805 */ /* 0x000fe2000001ff00 */
[----:B------:R0:W5:Y:S01]  /*0390*/  @P1 LDG.E.64 R70, desc[UR8][R16.64] ;  /* 0x0000000810461981 */ /* 0x000162000c1e1b00 */
[----:B---3--:R-:W-:-:S05]  /*03a0*/  @P0 IMAD.WIDE.U32 R6, R3, 0x8, R6 ;  /* 0x0000000803060825 */ /* 0x008fca00078e0006 */
[----:B------:R1:W5:Y:S01]  /*03b0*/  @P0 LDG.E.64 R72, desc[UR8][R6.64] ;  /* 0x0000000806480981 */ /* 0x000362000c1e1b00 */
        /* <DEDUP_REMOVED lines=20> */
[----:B-----5:R-:W-:Y:S02]  /*0500*/  MOV R83, R63 ;  /* 0x0000003f00537202 */ /* 0x020fe40000000f00 */
        /* <DEDUP_REMOVED lines=47> */
[----:B------:R-:W-:Y:S01]  /*0800*/  MOV R148, R69 ;  /* 0x0000004500947202 */ /* 0x000fe20000000f00 */
[----:B------:R-:W-:Y:S01]  /*0810*/  UPLOP3.LUT UP1, UPT, UPT, UPT, UPT, 0x40, 0x4 ;  /* 0x000000000004789c */ /* 0x000fe20003f2e870 */
[----:B------:R-:W-:Y:S01]  /*0820*/  SHF.R.U32.HI R149, RZ, 0x10, R69 ;  /* 0x00000010ff957819 */ /* 0x000fe20000011645 */
[----:B------:R-:W0:Y:S01]  /*0830*/  LDCU UR14, c[0x0][0x40c] ;  /* 0x00008180ff0e77ac */ /* 0x000e220008000800 */
[----:B------:R-:W-:Y:S02]  /*0840*/  MOV R150, R70 ;  /* 0x0000004600967202 */ /* 0x000fe40000000f00 */
[----:B------:R-:W-:Y:S01]  /*0850*/  SHF.R.U64 R151, R70, 0x10, R71 ;  /* 0x0000001046977819 */ /* 0x000fe20000001247 */
[----:B------:R-:W1:Y:S01]  /*0860*/  LDCU.U8 UR10, c[0x0][0x410] ;  /* 0x00008200ff0a77ac */ /* 0x000e620008000000 */
[----:B------:R-:W-:Y:S02]  /*0870*/  PRMT R83, R83, 0x5410, R4 ;  /* 0x0000541053537816 */ /* 0x000fe40000000004 */
[----:B------:R-:W-:-:S02]  /*0880*/  PRMT R84, R84, 0x5410, R5 ;  /* 0x0000541054547816 */ /* 0x000fc40000000005 */
[----:B------:R-:W-:Y:S02]  /*0890*/  CS2R R4, SRZ ;  /* 0x0000000000047805 */ /* 0x000fe4000001ff00 */
[----:B------:R-:W-:Y:S01]  /*08a0*/  PRMT R85, R85, 0x5410, R6 ;  /* 0x0000541055557816 */ /* 0x000fe20000000006 */
[----:B------:R-:W2:Y:S01]  /*08b0*/  LDCU UR11, c[0x0][0x400] ;  /* 0x00008000ff0b77ac */ /* 0x000ea20008000800 */
[----:B------:R-:W-:Y:S02]  /*08c0*/  PRMT R86, R86, 0x5410, R7 ;  /* 0x0000541056567816 */ /* 0x000fe40000000007 */
[----:B------:R-:W-:Y:S02]  /*08d0*/  CS2R R6, SRZ ;  /* 0x0000000000067805 */ /* 0x000fe4000001ff00 */
[----:B------:R-:W-:Y:S01]  /*08e0*/  PRMT R158, R158, 0x5410, R8 ;  /* 0x000054109e9e7816 */ /* 0x000fe20000000008 */
[----:B------:R-:W3:Y:S01]  /*08f0*/  LDCU.64 UR12, c[0x0][0x438] ;  /* 0x00008700ff0c77ac */ /* 0x000ee20008000a00 */
[----:B------:R-:W-:-:S02]  /*0900*/  PRMT R160, R160, 0x5410, R9 ;  /* 0x00005410a0a07816 */ /* 0x000fc40000000009 */
[----:B------:R-:W-:Y:S02]  /*0910*/  CS2R R8, SRZ ;  /* 0x0000000000087805 */ /* 0x000fe4000001ff00 */
[----:B------:R-:W-:Y:S02]  /*0920*/  PRMT R161, R161, 0x5410, R10 ;  /* 0x00005410a1a17816 */ /* 0x000fe4000000000a */
[----:B------:R-:W-:Y:S02]  /*0930*/  CS2R R10, SRZ ;  /* 0x00000000000a7805 */ /* 0x000fe4000001ff00 */
[----:B------:R-:W-:Y:S01]  /*0940*/  PRMT R80, R80, 0x5410, R0 ;  /* 0x0000541050507816 */ /* 0x000fe20000000000 */
[----:B------:R-:W4:Y:S01]  /*0950*/  LDCU.64 UR6, c[0x0][0x478] ;  /* 0x00008f00ff0677ac */ /* 0x000f220008000a00 */
        /* <DEDUP_REMOVED lines=9> */
[----:B01234-:R-:W-:-:S07]  /*09f0*/  PRMT R151, R151, 0x5410, R151 ;  /* 0x0000541097977816 */ /* 0x01ffce0000000097 */
.L_x_1538:
        /* <DEDUP_REMOVED lines=27> */
[----:B------:R-:W-:Y:S02]  /*0bb0*/  SHF.R.S32.HI R153, RZ, 0x1f, R152 ;  /* 0x0000001fff997819 */ /* 0x000fe40000011498 */
[----:B------:R-:W-:Y:S02]  /*0bc0*/  LEA.HI R63, R63, R62, RZ, 0x2 ;  /* 0x0000003e3f3f7211 */ /* 0x000fe400078f10ff */
[----:B------:R-:W-:Y:S02]  /*0bd0*/  LEA.HI R153, R153, R152, RZ, 0x2 ;  /* 0x0000009899997211 */ /* 0x000fe400078f10ff */
[C---:B------:R-:W-:Y:S02]  /*0be0*/  ISETP.GE.U32.AND P3, PT, R78.reuse, 0x300, PT ;  /* 0x000003004e00780c */ /* 0x040fe40003f66070 */
[C---:B------:R-:W-:Y:S02]  /*0bf0*/  ISETP.GE.U32.AND P4, PT, R78.reuse, 0x400, PT ;  /* 0x000004004e00780c */ /* 0x040fe40003f86070 */
[----:B------:R-:W-:-:S02]  /*0c00*/  ISETP.GE.U32.AND P5, PT, R78, 0x500, PT ;  /* 0x000005004e00780c */ /* 0x000fc40003fa6070 */
[-C--:B0-----:R-:W-:Y:S02]  /*0c10*/  LEA.HI.SX32 R155, R63, R0.reuse, 0x1e ;  /* 0x000000003f9b7211 */ /* 0x081fe400078ff2ff */
[----:B------:R-:W-:Y:S02]  /*0c20*/  LEA.HI.SX32 R159, R153, R0, 0x1e ;  /* 0x00000000999f7211 */ /* 0x000fe400078ff2ff */
        /* <DEDUP_REMOVED lines=13> */
[----:B------:R-:W-:Y:S02]  /*0d00*/  HADD2.F32 R94, -RZ, R81.H0_H0 ;  /* 0x20000051ff5e7230 */ /* 0x000fe40000004100 */
[----:B0-----:R-:W-:-:S05]  /*0d10*/  @P0 IMAD.WIDE.U32 R90, R153, 0x8, R90 ;  /* 0x00000008995a0825 */ /* 0x001fca00078e005a */
[----:B------:R0:W5:Y:S02]  /*0d20*/  @P0 LDG.E.64 R76, desc[UR8][R90.64] ;  /* 0x000000085a4c0981 */ /* 0x000164000c1e1b00 */
[----:B0-----:R-:W-:Y:S01]  /*0d30*/  HADD2.F32 R90, -RZ, R80.H0_H0 ;  /* 0x20000050ff5a7230 */ /* 0x001fe20000004100 */
[----:B------:R-:W-:Y:S02]  /*0d40*/  IADD3 R159, PT, PT, R159, 0x100, RZ ;  /* 0x000001009f9f7810 */ /* 0x000fe40007ffe0ff */
[----:B------:R-:W-:Y:S02]  /*0d50*/  IADD3 R153, PT, PT, R153, 0x100, RZ ;  /* 0x0000010099997810 */ /* 0x000fe40007ffe0ff */
[--C-:B--2---:R-:W-:Y:S02]  /*0d60*/  SHF.R.U64 R92, R62, 0x10, R63.reuse ;  /* 0x000000103e5c7819 */ /* 0x104fe4000000123f */
[----:B------:R-:W-:Y:S02]  /*0d70*/  MOV R93, R63 ;  /* 0x0000003f005d7202 */ /* 0x000fe40000000f00 */
[----:B------:R-:W-:-:S02]  /*0d80*/  SHF.R.U32.HI R96, RZ, 0x10, R63 ;  /* 0x00000010ff607819 */ /* 0x000fc4000001163f */
[----:B---3--:R-:W-:Y:S01]  /*0d90*/  SHF.R.U64 R63, R60, 0x10, R61 ;  /* 0x000000103c3f7819 */ /* 0x008fe2000000123d */
[----:B------:R-:W-:-:S04]  /*0da0*/  HADD2.F32 R3, -RZ, R60.H0_H0 ;  /* 0x2000003cff037230 */ /* 0x000fc80000004100 */
[----:B------:R-:W-:Y:S01]  /*0db0*/  HADD2.F32 R63, -RZ, R63.H0_H0 ;  /* 0x2000003fff3f7230 */ /* 0x000fe20000004100 */
[----:B------:R-:W-:Y:S01]  /*0dc0*/  MOV R89, R62 ;  /* 0x0000003e00597202 */ /* 0x000fe20000000f00 */
[----:B------:R-:W-:-:S03]  /*0dd0*/  HADD2.F32 R60, -RZ, R92.H0_H0 ;  /* 0x2000005cff3c7230 */ /* 0x000fc60000004100 */
[C---:B------:R-:W-:Y:S01]  /*0de0*/  FADD.FTZ R63, -R152.reuse, R63 ;  /* 0x0000003f983f7221 */ /* 0x040fe20000010100 */
[----:B------:R-:W-:-:S03]  /*0df0*/  FADD.FTZ R3, -R152, R3 ;  /* 0x0000000398037221 */ /* 0x000fc60000010100 */
[C---:B-----5:R-:W-:Y:S01]  /*0e00*/  FMUL.FTZ R92, R88.reuse, R63 ;  /* 0x0000003f585c7220 */ /* 0x060fe20000410000 */
[----:B------:R-:W-:Y:S01]  /*0e10*/  HADD2.F32 R63, -RZ, R61.H0_H0 ;  /* 0x2000003dff3f7230 */ /* 0x000fe20000004100 */
[----:B------:R-:W-:Y:S01]  /*0e20*/  SHF.R.U32.HI R61, RZ, 0x10, R61 ;  /* 0x00000010ff3d7819 */ /* 0x000fe2000001163d */
[----:B------:R-:W-:Y:S02]  /*0e30*/  HADD2.F32 R89, -RZ, R89.H0_H0 ;  /* 0x20000059ff597230 */ /* 0x000fe40000004100 */
[----:B------:R-:W-:Y:S01]  /*0e40*/  FMUL.FTZ R3, R88, R3 ;  /* 0x0000000358037220 */ /* 0x000fe20000410000 */
[----:B------:R-:W-:Y:S01]  /*0e50*/  FADD.FTZ R63, -R152, R63 ;  /* 0x0000003f983f7221 */ /* 0x000fe20000010100 */
[----:B------:R-:W-:Y:S02]  /*0e60*/  HADD2.F32 R61, -RZ, R61.H0_H0 ;  /* 0x2000003dff3d7230 */ /* 0x000fe40000004100 */
[----:B------:R-:W-:Y:S01]  /*0e70*/  FADD.FTZ R28, R28, R89 ;  /* 0x000000591c1c7221 */ /* 0x000fe20000010000 */
[-C--:B------:R-:W-:Y:S01]  /*0e80*/  FFMA.FTZ R56, R3, R89.reuse, R56 ;  /* 0x0000005903387223 */ /* 0x080fe20000010038 */
[----:B------:R-:W-:Y:S01]  /*0e90*/  FMUL.FTZ R90, R90, R89 ;  /* 0x000000595a5a7220 */ /* 0x000fe20000410000 */
[----:B------:R-:W-:-:S02]  /*0ea0*/  HADD2.F32 R89, -RZ, R80.H1_H1 ;  /* 0x30000050ff597230 */ /* 0x000fc40000004100 */
[----:B------:R-:W-:Y:S01]  /*0eb0*/  FMUL.FTZ R91, R88, R63 ;  /* 0x0000003f585b7220 */ /* 0x000fe20000410000 */
[----:B------:R-:W-:Y:S02]  /*0ec0*/  HADD2.F32 R93, -RZ, R93.H0_H0 ;  /* 0x2000005dff5d7230 */ /* 0x000fe40000004100 */
[----:B------:R-:W-:Y:S01]  /*0ed0*/  FADD.FTZ R61, -R152, R61 ;  /* 0x0000003d983d7221 */ /* 0x000fe20000010100 */
[----:B------:R-:W-:Y:S01]  /*0ee0*/  FADD.FTZ R29, R29, R60 ;  /* 0x0000003c1d1d7221 */ /* 0x000fe20000010000 */
[-C--:B------:R-:W-:Y:S01]  /*0ef0*/  FFMA.FTZ R57, R92, R60.reuse, R57 ;  /* 0x0000003c5c397223 */ /* 0x080fe20000010039 */
[----:B------:R-:W-:Y:S01]  /*0f00*/  FMUL.FTZ R89, R89, R60 ;  /* 0x0000003c59597220 */ /* 0x000fe20000410000 */
[----:B------:R-:W-:Y:S01]  /*0f10*/  FADD.FTZ R30, R30, R93 ;  /* 0x0000005d1e1e7221 */ /* 0x000fe20000010000 */
[-C--:B------:R-:W-:Y:S01]  /*0f20*/  FFMA.FTZ R58, R91, R93.reuse, R58 ;  /* 0x0000005d5b3a7223 */ /* 0x080fe2000001003a */
[----:B------:R-:W-:Y:S01]  /*0f30*/  FMUL.FTZ R94, R94, R93 ;  /* 0x0000005d5e5e7220 */ /* 0x000fe20000410000 */
[----:B------:R-:W-:-:S02]  /*0f40*/  HADD2.F32 R60, -RZ, R96.H0_H0 ;  /* 0x20000060ff3c7230 */ /* 0x000fc40000004100 */
[----:B------:R-:W-:Y:S01]  /*0f50*/  FMUL.FTZ R96, R88, R61 ;  /* 0x0000003d58607220 */ /* 0x000fe20000410000 */
[----:B------:R-:W-:Y:S02]  /*0f60*/  HADD2.F32 R93, -RZ, R81.H1_H1 ;  /* 0x30000051ff5d7230 */ /* 0x000fe40000004100 */
[----:B------:R-:W-:Y:S01]  /*0f70*/  FFMA.FTZ R61, R3, R90, RZ ;  /* 0x0000005a033d7223 */ /* 0x000fe200000100ff */
[----:B------:R-:W-:Y:S01]  /*0f80*/  FADD.FTZ R31, R31, R60 ;  /* 0x0000003c1f1f7221 */ /* 0x000fe20000010000 */
[-C--:B------:R-:W-:Y:S01]  /*0f90*/  FFMA.FTZ R59, R96, R60.reuse, R59 ;  /* 0x0000003c603b7223 */ /* 0x080fe2000001003b */
[----:B------:R-:W-:Y:S01]  /*0fa0*/  FMUL.FTZ R93, R93, R60 ;  /* 0x0000003c5d5d7220 */ /* 0x000fe20000410000 */
[----:B------:R-:W-:-:S04]  /*0fb0*/  FADD.FTZ R60, RZ, R90 ;  /* 0x0000005aff3c7221 */ /* 0x000fc80000010000 */
[----:B------:R-:W-:Y:S01]  /*0fc0*/  FADD.FTZ R63, R60, R89 ;  /* 0x000000593c3f7221 */ /* 0x000fe20000010000 */
[----:B------:R-:W-:-:S03]  /*0fd0*/  FFMA.FTZ R60, R92, R89, R61 ;  /* 0x000000595c3c7223 */ /* 0x000fc6000001003d */
[----:B------:R-:W-:Y:S01]  /*0fe0*/  FADD.FTZ R62, R63, R94 ;  /* 0x0000005e3f3e7221 */ /* 0x000fe20000010000 */
[----:B------:R-:W-:-:S03]  /*0ff0*/  FFMA.FTZ R61, R91, R94, R60 ;  /* 0x0000005e5b3d7223 */ /* 0x000fc6000001003c */
[----:B------:R-:W-:Y:S01]  /*1000*/  FADD.FTZ R157, R62, R93 ;  /* 0x0000005d3e9d7221 */ /* 0x000fe20000010000 */
[----:B------:R-:W-:-:S07]  /*1010*/  FFMA.FTZ R156, R96, R93, R61 ;  /* 0x0000005d609c7223 */ /* 0x000fce000001003d */
.L_x_1448:
[----:B------:R-:W-:Y:S05]  /*1020*/  BSYNC.RECONVERGENT B1 ;  /* 0x0000000000017941 */ /* 0x000fea0003800200 */
.L_x_1447:
        /* <DEDUP_REMOVED lines=11> */
[----:B------:R-:W0:Y:S02]  /*10e0*/  @P2 LDC.64 R98, c[0x0][0x438] ;  /* 0x00010e00ff622b82 */ /* 0x000e240000000a00 */
[----:B0-----:R-:W-:-:S04]  /*10f0*/  @P2 IMAD.WIDE.U32 R100, R153, 0x8, R98 ;  /* 0x0000000899642825 */ /* 0x001fc800078e0062 */
[----:B------:R-:W-:Y:S01]  /*1100*/  HADD2.F32 R98, -RZ, R82.H0_H0 ;  /* 0x20000052ff627230 */ /* 0x000fe20000004100 */
[----:B------:R0:W5:Y:S01]  /*1110*/  @P2 LDG.E.64 R74, desc[UR8][R100.64] ;  /* 0x00000008644a2981 */ /* 0x000162000c1e1b00 */
[--C-:B------:R-:W-:Y:S02]  /*1120*/  HADD2.F32 R102, -RZ, R83.reuse.H0_H0 ;  /* 0x20000053ff667230 */ /* 0x100fe40000004100 */
[----:B0-----:R-:W-:Y:S01]  /*1130*/  HADD2.F32 R101, -RZ, R83.H1_H1 ;  /* 0x30000053ff657230 */ /* 0x001fe20000004100 */
[----:B------:R-:W-:Y:S02]  /*1140*/  IADD3 R159, PT, PT, R159, 0x100, RZ ;  /* 0x000001009f9f7810 */ /* 0x000fe40007ffe0ff */
[----:B------:R-:W-:Y:S01]  /*1150*/  IADD3 R153, PT, PT, R153, 0x100, RZ ;  /* 0x0000010099997810 */ /* 0x000fe20007ffe0ff */
[----:B--2---:R-:W-:Y:S01]  /*1160*/  HADD2.F32 R97, -RZ, R60.H0_H0 ;  /* 0x2000003cff617230 */ /* 0x004fe20000004100 */
[----:B------:R-:W-:-:S04]  /*1170*/  SHF.R.U64 R99, R60, 0x10, R61 ;  /* 0x000000103c637819 */ /* 0x000fc8000000123d */
[----:B------:R-:W-:Y:S01]  /*1180*/  FADD.FTZ R163, -R152, R97 ;  /* 0x0000006198a37221 */ /* 0x000fe20000010100 */
[----:B---3--:R-:W-:Y:S01]  /*1190*/  MOV R95, R62 ;  /* 0x0000003e005f7202 */ /* 0x008fe20000000f00 */
[----:B------:R-:W-:Y:S01]  /*11a0*/  HADD2.F32 R99, -RZ, R99.H0_H0 ;  /* 0x20000063ff637230 */ /* 0x000fe20000004100 */
[----:B------:R-:W-:-:S03]  /*11b0*/  SHF.R.U64 R60, R62, 0x10, R63 ;  /* 0x000000103e3c7819 */ /* 0x000fc6000000123f */
[----:B------:R-:W-:Y:S02]  /*11c0*/  HADD2.F32 R97, -RZ, R95.H0_H0 ;  /* 0x2000005fff617230 */ /* 0x000fe40000004100 */
[----:B-----5:R-:W-:Y:S01]  /*11d0*/  FMUL.FTZ R95, R88, R163 ;  /* 0x000000a3585f7220 */ /* 0x020fe20000410000 */
[----:B------:R-:W-:Y:S01]  /*11e0*/  FADD.FTZ R99, -R152, R99 ;  /* 0x0000006398637221 */ /* 0x000fe20000010100 */
[----:B------:R-:W-:Y:S02]  /*11f0*/  HADD2.F32 R60, -RZ, R60.H0_H0 ;  /* 0x2000003cff3c7230 */ /* 0x000fe40000004100 */
[----:B------:R-:W-:Y:S01]  /*1200*/  FADD.FTZ R24, R24, R97 ;  /* 0x0000006118187221 */ /* 0x000fe20000010000 */
[-C--:B------:R-:W-:Y:S01]  /*1210*/  FFMA.FTZ R52, R95, R97.reuse, R52 ;  /* 0x000000615f347223 */ /* 0x080fe20000010034 */
[----:B------:R-:W-:Y:S01]  /*1220*/  FMUL.FTZ R98, R98, R97 ;  /* 0x0000006162627220 */ /* 0x000fe20000410000 */
[----:B------:R-:W-:Y:S02]  /*1230*/  HADD2.F32 R97, -RZ, R82.H1_H1 ;  /* 0x30000052ff617230 */ /* 0x000fe40000004100 */
[----:B------:R-:W-:Y:S01]  /*1240*/  FMUL.FTZ R100, R88, R99 ;  /* 0x0000006358647220 */ /* 0x000fe20000410000 */
[----:B------:R-:W-:Y:S01]  /*1250*/  FADD.FTZ R25, R25, R60 ;  /* 0x0000003c19197221 */ /* 0x000fe20000010000 */
[----:B------:R-:W-:Y:S01]  /*1260*/  SHF.R.U32.HI R62, RZ, 0x10, R63 ;  /* 0x00000010ff3e7819 */ /* 0x000fe2000001163f */
[-C--:B------:R-:W-:Y:S01]  /*1270*/  FMUL.FTZ R97, R97, R60.reuse ;  /* 0x0000003c61617220 */ /* 0x080fe20000410000 */
[----:B------:R-:W-:Y:S01]  /*1280*/  FFMA.FTZ R53, R100, R60, R53 ;  /* 0x0000003c64357223 */ /* 0x000fe20000010035 */
[----:B------:R-:W-:-:S02]  /*1290*/  MOV R60, R63 ;  /* 0x0000003f003c7202 */ /* 0x000fc40000000f00 */
[----:B------:R-:W-:Y:S01]  /*12a0*/  SHF.R.U32.HI R63, RZ, 0x10, R61 ;  /* 0x00000010ff3f7819 */ /* 0x000fe2000001163d */
[----:B------:R-:W-:-:S04]  /*12b0*/  HADD2.F32 R99, -RZ, R61.H0_H0 ;  /* 0x2000003dff637230 */ /* 0x000fc80000004100 */
[----:B------:R-:W-:Y:S02]  /*12c0*/  HADD2.F32 R63, -RZ, R63.H0_H0 ;  /* 0x2000003fff3f7230 */ /* 0x000fe40000004100 */
[C---:B------:R-:W-:Y:S01]  /*12d0*/  FADD.FTZ R99, -R152.reuse, R99 ;  /* 0x0000006398637221 */ /* 0x040fe20000010100 */
[----:B------:R-:W-:Y:S02]  /*12e0*/  HADD2.F32 R61, -RZ, R60.H0_H0 ;  /* 0x2000003cff3d7230 */ /* 0x000fe40000004100 */
[----:B------:R-:W-:Y:S01]  /*12f0*/  FADD.FTZ R63, -R152, R63 ;  /* 0x0000003f983f7221 */ /* 0x000fe20000010100 */
[----:B------:R-:W-:Y:S02]  /*1300*/  HADD2.F32 R60, -RZ, R62.H0_H0 ;  /* 0x2000003eff3c7230 */ /* 0x000fe40000004100 */
[C---:B------:R-:W-:Y:S01]  /*1310*/  FMUL.FTZ R99, R88.reuse, R99 ;  /* 0x0000006358637220 */ /* 0x040fe20000410000 */
[----:B------:R-:W-:Y:S01]  /*1320*/  FMUL.FTZ R104, R88, R63 ;  /* 0x0000003f58687220 */ /* 0x000fe20000410000 */
[-C--:B------:R-:W-:Y:S01]  /*1330*/  FMUL.FTZ R102, R102, R61.reuse ;  /* 0x0000003d66667220 */ /* 0x080fe20000410000 */
[-C--:B------:R-:W-:Y:S01]  /*1340*/  FMUL.FTZ R101, R101, R60.reuse ;  /* 0x0000003c65657220 */ /* 0x080fe20000410000 */
[----:B------:R-:W-:Y:S01]  /*1350*/  FADD.FTZ R27, R27, R60 ;  /* 0x0000003c1b1b7221 */ /* 0x000fe20000010000 */
[----:B------:R-:W-:Y:S01]  /*1360*/  FFMA.FTZ R55, R104, R60, R55 ;  /* 0x0000003c68377223 */ /* 0x000fe20000010037 */
[----:B------:R-:W-:Y:S01]  /*1370*/  FFMA.FTZ R54, R99, R61, R54 ;  /* 0x0000003d63367223 */ /* 0x000fe20000010036 */
[----:B------:R-:W-:Y:S01]  /*1380*/  FADD.FTZ R26, R26, R61 ;  /* 0x0000003d1a1a7221 */ /* 0x000fe20000010000 */
[----:B------:R-:W-:Y:S01]  /*1390*/  FADD.FTZ R60, R157, R98 ;  /* 0x000000629d3c7221 */ /* 0x000fe20000010000 */
[----:B------:R-:W-:-:S03]  /*13a0*/  FFMA.FTZ R61, R95, R98, R156 ;  /* 0x000000625f3d7223 */ /* 0x000fc6000001009c */
[----:B------:R-:W-:Y:S01]  /*13b0*/  FADD.FTZ R63, R60, R97 ;  /* 0x000000613c3f7221 */ /* 0x000fe20000010000 */
[----:B------:R-:W-:-:S03]  /*13c0*/  FFMA.FTZ R60, R100, R97, R61 ;  /* 0x00000061643c7223 */ /* 0x000fc6000001003d */
[----:B------:R-:W-:Y:S01]  /*13d0*/  FADD.FTZ R62, R63, R102 ;  /* 0x000000663f3e7221 */ /* 0x000fe20000010000 */
[----:B------:R-:W-:-:S03]  /*13e0*/  FFMA.FTZ R61, R99, R102, R60 ;  /* 0x00000066633d7223 */ /* 0x000fc6000001003c */
[----:B------:R-:W-:Y:S01]  /*13f0*/  FADD.FTZ R157, R62, R101 ;  /* 0x000000653e9d7221 */ /* 0x000fe20000010000 */
[----:B------:R-:W-:-:S07]  /*1400*/  FFMA.FTZ R156, R104, R101, R61 ;  /* 0x00000065689c7223 */ /* 0x000fce000001003d */
.L_x_1450:
[----:B------:R-:W-:Y:S05]  /*1410*/  BSYNC.RECONVERGENT B1 ;  /* 0x0000000000017941 */ /* 0x000fea0003800200 */
.L_x_1449:
        /* <DEDUP_REMOVED lines=61> */
.L_x_1452:
[----:B------:R-:W-:Y:S05]  /*17f0*/  BSYNC.RECONVERGENT B1 ;  /* 0x0000000000017941 */ /* 0x000fea0003800200 */
.L_x_1451:
        /* <DEDUP_REMOVED lines=14> */
[----:B------:R-:W-:Y:S02]  /*18e0*/  HADD2.F32 R118, -RZ, R143.H1_H1 ;  /* 0x3000008fff767230 */ /* 0x000fe40000004100 */
        /* <DEDUP_REMOVED lines=46> */
.L_x_1454:
[----:B------:R-:W-:Y:S05]  /*1bd0*/  BSYNC.RECONVERGENT B1 ;  /* 0x0000000000017941 */ /* 0x000fea0003800200 */
.L_x_1453:
        /* <DEDUP_REMOVED lines=12> */
[----:B------:R-:W-:Y:S01]  /*1ca0*/  HADD2.F32 R122, -RZ, R146.H1_H1 ;  /* 0x30000092ff7a7230 */ /* 0x000fe20000004100 */
        /* <DEDUP_REMOVED lines=48> */
.L_x_1456:
[----:B------:R-:W-:Y:S05]  /*1fb0*/  BSYNC.RECONVERGENT B1 ;  /* 0x0000000000017941 */ /* 0x000fea0003800200 */
.L_x_1455:
        /* <DEDUP_REMOVED lines=61> */
.L_x_1458:
[----:B------:R-:W-:Y:S05]  /*2390*/  BSYNC.RECONVERGENT B1 ;  /* 0x0000000000017941 */ /* 0x000fea0003800200 */
.L_x_1457:
[----:B------:R-:W-:Y:S05]  /*23a0*/  @!P0 BRA `(.L_x_1459) ;  /* 0x0000000400988947 */ /* 0x000fea0003800000 */
[----:B------:R-:W0:Y:S08]  /*23b0*/  LDC.64 R60, c[0x0][0x3a8] ;  /* 0x0000ea00ff3c7b82 */ /* 0x000e300000000a00 */
[----:B------:R-:W1:Y:S01]  /*23c0*/  LDC.64 R62, c[0x0][0x428] ;  /* 0x00010a00ff3e7b82 */ /* 0x000e620000000a00 */
[----:B0-----:R-:W-:-:S06]  /*23d0*/  IMAD.WIDE.U32 R138, R153, 0x8, R60 ;  /* 0x00000008998a7825 */ /* 0x001fcc00078e003c */
[----:B------:R-:W2:Y:S01]  /*23e0*/  LDG.E.64 R138, desc[UR8][R138.64] ;  /* 0x000000088a8a7981 */ /* 0x000ea2000c1e1b00 */
[----:B-1----:R-:W-:-:S05]  /*23f0*/  IMAD.WIDE.U32 R62, R159, 0x8, R62 ;  /* 0x000000089f3e7825 */ /* 0x002fca00078e003e */
[----:B------:R-:W3:Y:S01]  /*2400*/  LDG.E.64 R60, desc[UR8][R62.64] ;  /* 0x000000083e3c7981 */ /* 0x000ee2000c1e1b00 */
[----:B------:R-:W-:-:S04]  /*2410*/  ISETP.NE.U32.AND P0, PT, RZ, UR12, PT ;  /* 0x0000000cff007c0c */ /* 0x000fc8000bf05070 */
[----:B------:R-:W-:-:S13]  /*2420*/  ISETP.NE.AND.EX P0, PT, RZ, UR13, PT, P0 ;  /* 0x0000000dff007c0c */ /* 0x000fda000bf05300 */
[----:B------:R-:W0:Y:S02]  /*2430*/  @P0 LDC.64 R140, c[0x0][0x438] ;  /* 0x00010e00ff8c0b82 */ /* 0x000e240000000a00 */
[----:B0-----:R-:W-:-:S05]  /*2440*/  @P0 IMAD.WIDE.U32 R140, R153, 0x8, R140 ;  /* 0x00000008998c0825 */ /* 0x001fca00078e008c */
[----:B------:R0:W5:Y:S02]  /*2450*/  @P0 LDG.E.64 R64, desc[UR8][R140.64] ;  /* 0x000000088c400981 */ /* 0x000164000c1e1b00 */
[----:B0-----:R-:W-:Y:S01]  /*2460*/  HADD2.F32 R141, -RZ, R161.H1_H1 ;  /* 0x300000a1ff8d7230 */ /* 0x001fe20000004100 */
[--C-:B--2---:R-:W-:Y:S02]  /*2470*/  SHF.R.U64 R63, R138, 0x10, R139.reuse ;  /* 0x000000108a3f7819 */ /* 0x104fe4000000128b */
[----:B------:R-:W-:-:S03]  /*2480*/  SHF.R.U32.HI R153, RZ, 0x10, R139 ;  /* 0x00000010ff997819 */ /* 0x000fc6000001168b */
[----:B------:R-:W-:Y:S01]  /*2490*/  HADD2.F32 R63, -RZ, R63.H0_H0 ;  /* 0x2000003fff3f7230 */ /* 0x000fe20000004100 */
[----:B---3--:R-:W-:Y:S02]  /*24a0*/  MOV R135, R60 ;  /* 0x0000003c00877202 */ /* 0x008fe40000000f00 */
[--C-:B------:R-:W-:Y:S02]  /*24b0*/  SHF.R.U64 R60, R60, 0x10, R61.reuse ;  /* 0x000000103c3c7819 */ /* 0x100fe4000000123d */
[----:B------:R-:W-:Y:S02]  /*24c0*/  MOV R142, R61 ;  /* 0x0000003d008e7202 */ /* 0x000fe40000000f00 */
[----:B------:R-:W-:Y:S01]  /*24d0*/  SHF.R.U32.HI R144, RZ, 0x10, R61 ;  /* 0x00000010ff907819 */ /* 0x000fe2000001163d */
[----:B------:R-:W-:Y:S02]  /*24e0*/  HADD2.F32 R61, -RZ, R138.H0_H0 ;  /* 0x2000008aff3d7230 */ /* 0x000fe40000004100 */
[----:B------:R-:W-:-:S02]  /*24f0*/  HADD2.F32 R139, -RZ, R139.H0_H0 ;  /* 0x2000008bff8b7230 */ /* 0x000fc40000004100 */
[C---:B------:R-:W-:Y:S01]  /*2500*/  FADD.FTZ R137, -R152.reuse, R63 ;  /* 0x0000003f98897221 */ /* 0x040fe20000010100 */
[C---:B------:R-:W-:Y:S01]  /*2510*/  FADD.FTZ R61, -R152.reuse, R61 ;  /* 0x0000003d983d7221 */ /* 0x040fe20000010100 */
[----:B------:R-:W-:Y:S02]  /*2520*/  HADD2.F32 R63, -RZ, R135.H0_H0 ;  /* 0x20000087ff3f7230 */ /* 0x000fe40000004100 */
[----:B------:R-:W-:Y:S01]  /*2530*/  FADD.FTZ R139, -R152, R139 ;  /* 0x0000008b988b7221 */ /* 0x000fe20000010100 */
[----:B------:R-:W-:Y:S02]  /*2540*/  HADD2.F32 R138, -RZ, R160.H0_H0 ;  /* 0x200000a0ff8a7230 */ /* 0x000fe40000004100 */
[C---:B-----5:R-:W-:Y:S01]  /*2550*/  FMUL.FTZ R135, R88.reuse, R61 ;  /* 0x0000003d58877220 */ /* 0x060fe20000410000 */
[----:B------:R-:W-:Y:S01]  /*2560*/  FMUL.FTZ R140, R88, R137 ;  /* 0x00000089588c7220 */ /* 0x000fe20000410000 */
[----:B------:R-:W-:Y:S02]  /*2570*/  HADD2.F32 R60, -RZ, R60.H0_H0 ;  /* 0x2000003cff3c7230 */ /* 0x000fe40000004100 */
[----:B------:R-:W-:-:S02]  /*2580*/  HADD2.F32 R137, -RZ, R160.H1_H1 ;  /* 0x300000a0ff897230 */ /* 0x000fc40000004100 */
[----:B------:R-:W-:Y:S02]  /*2590*/  HADD2.F32 R61, -RZ, R142.H0_H0 ;  /* 0x2000008eff3d7230 */ /* 0x000fe40000004100 */
[----:B------:R-:W-:Y:S01]  /*25a0*/  FMUL.FTZ R138, R138, R63 ;  /* 0x0000003f8a8a7220 */ /* 0x000fe20000410000 */
[----:B------:R-:W-:Y:S02]  /*25b0*/  HADD2.F32 R153, -RZ, R153.H0_H0 ;  /* 0x20000099ff997230 */ /* 0x000fe40000004100 */
[----:B------:R-:W-:Y:S01]  /*25c0*/  FMUL.FTZ R139, R88, R139 ;  /* 0x0000008b588b7220 */ /* 0x000fe20000410000 */
[----:B------:R-:W-:Y:S02]  /*25d0*/  HADD2.F32 R142, -RZ, R161.H0_H0 ;  /* 0x200000a1ff8e7230 */ /* 0x000fe40000004100 */
[----:B------:R-:W-:Y:S01]  /*25e0*/  FADD.FTZ R5, R5, R60 ;  /* 0x0000003c05057221 */ /* 0x000fe20000010000 */
[-C--:B------:R-:W-:Y:S01]  /*25f0*/  FFMA.FTZ R33, R140, R60.reuse, R33 ;  /* 0x0000003c8c217223 */ /* 0x080fe20000010021 */
[----:B------:R-:W-:Y:S01]  /*2600*/  FMUL.FTZ R137, R137, R60 ;  /* 0x0000003c89897220 */ /* 0x000fe20000410000 */
[----:B------:R-:W-:Y:S01]  /*2610*/  FADD.FTZ R153, -R152, R153 ;  /* 0x0000009998997221 */ /* 0x000fe20000010100 */
[----:B------:R-:W-:Y:S01]  /*2620*/  FADD.FTZ R6, R6, R61 ;  /* 0x0000003d06067221 */ /* 0x000fe20000010000 */
[-C--:B------:R-:W-:Y:S01]  /*2630*/  FFMA.FTZ R34, R139, R61.reuse, R34 ;  /* 0x0000003d8b227223 */ /* 0x080fe20000010022 */
[----:B------:R-:W-:Y:S01]  /*2640*/  FMUL.FTZ R142, R142, R61 ;  /* 0x0000003d8e8e7220 */ /* 0x000fe20000410000 */
[----:B------:R-:W-:Y:S01]  /*2650*/  FADD.FTZ R60, R157, R138 ;  /* 0x0000008a9d3c7221 */ /* 0x000fe20000010000 */
[C---:B------:R-:W-:Y:S01]  /*2660*/  FFMA.FTZ R61, R135.reuse, R138, R156 ;  /* 0x0000008a873d7223 */ /* 0x040fe2000001009c */
        /* <DEDUP_REMOVED lines=12> */
[----:B------:R-:W-:Y:S01]  /*2730*/  FFMA.FTZ R156, R144, R141, R61 ;  /* 0x0000008d909c7223 */ /* 0x000fe2000001003d */
[----:B------:R-:W-:Y:S06]  /*2740*/  BRA `(.L_x_1459) ;  /* 0x0000000000b07947 */ /* 0x000fec0003800000 */
.L_x_1446:
        /* <DEDUP_REMOVED lines=10> */
[----:B------:R-:W-:Y:S02]  /*27f0*/  ISETP.GE.U32.AND P2, PT, R78, 0x200, PT ;  /* 0x000002004e00780c */ /* 0x000fe40003f46070 */
[----:B------:R-:W-:-:S09]  /*2800*/  MOV R159, R155 ;  /* 0x0000009b009f7202 */ /* 0x000fd20000000f00 */
[----:B------:R-:W0:Y:S01]  /*2810*/  @P0 LDC.64 R60, c[0x0][0x438] ;  /* 0x00010e00ff3c0b82 */ /* 0x000e220000000a00 */
[----:B------:R-:W-:-:S07]  /*2820*/  ISETP.GE.U32.AND P3, PT, R78, 0x300, PT ;  /* 0x000003004e00780c */ /* 0x000fce0003f66070 */
[----:B------:R-:W1:Y:S08]  /*2830*/  @P2 LDC.64 R62, c[0x0][0x438] ;  /* 0x00010e00ff3e2b82 */ /* 0x000e700000000a00 */
[----:B------:R-:W2:Y:S01]  /*2840*/  @P3 LDC.64 R152, c[0x0][0x438] ;  /* 0x00010e00ff983b82 */ /* 0x000ea20000000a00 */
[C---:B0-----:R-:W-:Y:S01]  /*2850*/  @P0 IMAD.WIDE.U32 R60, R159.reuse, 0x8, R60 ;  /* 0x000000089f3c0825 */ /* 0x041fe200078e003c */
[----:B------:R-:W-:-:S04]  /*2860*/  @P0 IADD3 R159, PT, PT, R159, 0x100, RZ ;  /* 0x000001009f9f0810 */ /* 0x000fc80007ffe0ff */
[----:B------:R0:W5:Y:S01]  /*2870*/  @P0 LDG.E.64 R76, desc[UR8][R60.64] ;  /* 0x000000083c4c0981 */ /* 0x000162000c1e1b00 */
[----:B------:R-:W-:Y:S01]  /*2880*/  ISETP.GE.U32.AND P0, PT, R78, 0x400, PT ;  /* 0x000004004e00780c */ /* 0x000fe20003f06070 */
[----:B-1----:R-:W-:-:S12]  /*2890*/  @P2 IMAD.WIDE.U32 R62, R159, 0x8, R62 ;  /* 0x000000089f3e2825 */ /* 0x002fd800078e003e */
[----:B0-----:R-:W0:Y:S01]  /*28a0*/  @P0 LDC.64 R60, c[0x0][0x438] ;  /* 0x00010e00ff3c0b82 */ /* 0x001e220000000a00 */
[----:B------:R-:W-:Y:S01]  /*28b0*/  @P2 IADD3 R159, PT, PT, R159, 0x100, RZ ;  /* 0x000001009f9f2810 */ /* 0x000fe20007ffe0ff */
[----:B------:R1:W5:Y:S01]  /*28c0*/  @P2 LDG.E.64 R74, desc[UR8][R62.64] ;  /* 0x000000083e4a2981 */ /* 0x000362000c1e1b00 */
[----:B------:R-:W-:-:S03]  /*28d0*/  ISETP.GE.U32.AND P2, PT, R78, 0x500, PT ;  /* 0x000005004e00780c */ /* 0x000fc60003f46070 */
[C---:B--2---:R-:W-:Y:S01]  /*28e0*/  @P3 IMAD.WIDE.U32 R152, R159.reuse, 0x8, R152 ;  /* 0x000000089f983825 */ /* 0x044fe200078e0098 */
[----:B------:R-:W-:-:S04]  /*28f0*/  @P3 IADD3 R159, PT, PT, R159, 0x100, RZ ;  /* 0x000001009f9f3810 */ /* 0x000fc80007ffe0ff */
[----:B------:R2:W5:Y:S01]  /*2900*/  @P3 LDG.E.64 R72, desc[UR8][R152.64] ;  /* 0x0000000898483981 */ /* 0x000562000c1e1b00 */
[----:B------:R-:W-:-:S04]  /*2910*/  ISETP.GE.U32.AND P3, PT, R78, 0x600, PT ;  /* 0x000006004e00780c */ /* 0x000fc80003f66070 */
[----:B-1----:R-:W1:Y:S01]  /*2920*/  @P2 LDC.64 R62, c[0x0][0x438] ;  /* 0x00010e00ff3e2b82 */ /* 0x002e620000000a00 */
[C---:B0-----:R-:W-:Y:S01]  /*2930*/  @P0 IMAD.WIDE.U32 R60, R159.reuse, 0x8, R60 ;  /* 0x000000089f3c0825 */ /* 0x041fe200078e003c */
[----:B------:R-:W-:-:S07]  /*2940*/  @P0 IADD3 R159, PT, PT, R159, 0x100, RZ ;  /* 0x000001009f9f0810 */ /* 0x000fce0007ffe0ff */
[----:B--2---:R-:W0:Y:S01]  /*2950*/  @P3 LDC.64 R152, c[0x0][0x438] ;  /* 0x00010e00ff983b82 */ /* 0x004e220000000a00 */
[----:B------:R2:W5:Y:S01]  /*2960*/  @P0 LDG.E.64 R70, desc[UR8][R60.64] ;  /* 0x000000083c460981 */ /* 0x000562000c1e1b00 */
[----:B------:R-:W-:Y:S01]  /*2970*/  ISETP.GE.U32.AND P0, PT, R78, 0x700, PT ;  /* 0x000007004e00780c */ /* 0x000fe20003f06070 */
[----:B-1----:R-:W-:-:S12]  /*2980*/  @P2 IMAD.WIDE.U32 R62, R159, 0x8, R62 ;  /* 0x000000089f3e2825 */ /* 0x002fd800078e003e */
[----:B--2---:R-:W1:Y:S01]  /*2990*/  @P0 LDC.64 R60, c[0x0][0x438] ;  /* 0x00010e00ff3c0b82 */ /* 0x004e620000000a00 */
[----:B------:R-:W-:Y:S01]  /*29a0*/  @P2 IADD3 R159, PT, PT, R159, 0x100, RZ ;  /* 0x000001009f9f2810 */ /* 0x000fe20007ffe0ff */
[----:B------:R2:W5:Y:S04]  /*29b0*/  @P2 LDG.E.64 R68, desc[UR8][R62.64] ;  /* 0x000000083e442981 */ /* 0x000568000c1e1b00 */
[C---:B0-----:R-:W-:Y:S01]  /*29c0*/  @P3 IMAD.WIDE.U32 R152, R159.reuse, 0x8, R152 ;  /* 0x000000089f983825 */ /* 0x041fe200078e0098 */
[----:B------:R-:W-:-:S04]  /*29d0*/  @P3 IADD3 R159, PT, PT, R159, 0x100, RZ ;  /* 0x000001009f9f3810 */ /* 0x000fc80007ffe0ff */
[----:B------:R2:W5:Y:S01]  /*29e0*/  @P3 LDG.E.64 R66, desc[UR8][R152.64] ;  /* 0x0000000898423981 */ /* 0x000562000c1e1b00 */
[----:B-1----:R-:W-:-:S05]  /*29f0*/  @P0 IMAD.WIDE.U32 R60, R159, 0x8, R60 ;  /* 0x000000089f3c0825 */ /* 0x002fca00078e003c */
[----:B------:R2:W5:Y:S02]  /*2a00*/  @P0 LDG.E.64 R64, desc[UR8][R60.64] ;  /* 0x000000083c400981 */ /* 0x000564000c1e1b00 */
.L_x_1459:
[----:B------:R-:W-:Y:S05]  /*2a10*/  BSYNC.RECONVERGENT B0 ;  /* 0x0000000000007941 */ /* 0x000fea0003800200 */
.L_x_1445:
[----:B--2---:R-:W0:Y:S01]  /*2a20*/  SHFL.DOWN PT, R60, R157, 0x10, 0x1f ;  /* 0x0a001f009d3c7f89 */ /* 0x004e2200000e0000 */
        /* <DEDUP_REMOVED lines=30> */
.L_x_1461:
[----:B------:R-:W-:Y:S05]  /*2c10*/  BSYNC.RECONVERGENT B0 ;  /* 0x0000000000007941 */ /* 0x000fea0003800200 */
.L_x_1460:
[----:B------:R-:W1:Y:S08]  /*2c20*/  S2UR UR5, SR_CgaCtaId ;  /* 0x00000000000579c3 */ /* 0x000e700000008800 */
[----:B------:R-:W-:Y:S01]  /*2c30*/  BAR.SYNC.DEFER_BLOCKING 0x0 ;  /* 0x0000000000007b1d */ /* 0x000fe20000010000 */
[----:B-----5:R-:W-:Y:S02]  /*2c40*/  ISETP.GE.AND P0, PT, R154, 0x1, PT ;  /* 0x000000019a00780c */ /* 0x020fe40003f06270 */
[----:B------:R-:W-:-:S02]  /*2c50*/  ISETP.GE.U32.AND P3, PT, R78, 0x100, PT ;  /* 0x000001004e00780c */ /* 0x000fc40003f66070 */
[----:B------:R-:W-:Y:S01]  /*2c60*/  ISETP.NE.AND P2, PT, RZ, UR10, PT ;  /* 0x0000000aff007c0c */ /* 0x000fe2000bf45270 */
[----:B------:R-:W-:Y:S01]  /*2c70*/  UMOV UR4, 0x400 ;  /* 0x0000040000047882 */ /* 0x000fe20000000000 */
[----:B------:R-:W-:Y:S07]  /*2c80*/  BSSY.RECONVERGENT B0, `(.L_x_1462) ;  /* 0x00000ea000007945 */ /* 0x000fee0003800200 */
[----:B------:R-:W-:Y:S02]  /*2c90*/  @P0 IADD3 R157, PT, PT, R154, -0x1, RZ ;  /* 0xffffffff9a9d0810 */ /* 0x000fe40007ffe0ff */
[----:B------:R-:W-:-:S03]  /*2ca0*/  P2R R154, PR, RZ, 0x8 ;  /* 0x00000008ff9a7803 */ /* 0x000fc60000000000 */
[----:B------:R-:W-:Y:S01]  /*2cb0*/  @P0 IMAD R157, R157, R2, RZ ;  /* 0x000000029d9d0224 */ /* 0x000fe200078e02ff */
[----:B-1----:R-:W-:-:S04]  /*2cc0*/  ULEA UR4, UR5, UR4, 0x18 ;  /* 0x0000000405047291 */ /* 0x002fc8000f8ec0ff */
[----:B------:R-:W-:Y:S02]  /*2cd0*/  UIADD3 UR5, UPT, UPT, UR4, 0x7040, URZ ;  /* 0x0000704004057890 */ /* 0x000fe4000fffe0ff */
[----:B------:R-:W-:-:S09]  /*2ce0*/  @!UP1 UIADD3 UR5, UPT, UPT, UR4, 0x7000, URZ ;  /* 0x0000700004059890 */ /* 0x000fd2000fffe0ff */
[----:B0-----:R-:W0:Y:S01]  /*2cf0*/  LDS.128 R60, [UR5] ;  /* 0x00000005ff3c7984 */ /* 0x001e220008000c00 */
[----:B------:R-:W-:Y:S02]  /*2d00*/  UIADD3 UR5, UPT, UPT, UR4, 0x7050, URZ ;  /* 0x0000705004057890 */ /* 0x000fe4000fffe0ff */
[----:B------:R-:W-:Y:S01]  /*2d10*/  @!UP1 UIADD3 UR5, UPT, UPT, UR4, 0x7010, URZ ;  /* 0x0000701004059890 */ /* 0x000fe2000fffe0ff */
[----:B0-----:R-:W-:Y:S01]  /*2d20*/  FADD.FTZ R153, RZ, R60 ;  /* 0x0000003cff997221 */ /* 0x001fe20000010000 */
[----:B------:R-:W-:-:S03]  /*2d30*/  FADD.FTZ R60, RZ, R61 ;  /* 0x0000003dff3c7221 */ /* 0x000fc60000010000 */
[----:B------:R-:W-:Y:S01]  /*2d40*/  FADD.FTZ R153, R62, R153 ;  /* 0x000000993e997221 */ /* 0x000fe20000010000 */
[----:B------:R-:W-:-:S03]  /*2d50*/  FADD.FTZ R152, R63, R60 ;  /* 0x0000003c3f987221 */ /* 0x000fc60000010000 */
[----:B------:R-:W0:Y:S01]  /*2d60*/  LDS.128 R60, [UR5] ;  /* 0x00000005ff3c7984 */ /* 0x000e220008000c00 */
[----:B------:R-:W-:Y:S02]  /*2d70*/  UIADD3 UR5, UPT, UPT, UR4, 0x7060, URZ ;  /* 0x0000706004057890 */ /* 0x000fe4000fffe0ff */
[----:B------:R-:W-:Y:S01]  /*2d80*/  @!UP1 UIADD3 UR5, UPT, UPT, UR4, 0x7020, URZ ;  /* 0x0000702004059890 */ /* 0x000fe2000fffe0ff */
[----:B0-----:R-:W-:Y:S01]  /*2d90*/  FADD.FTZ R153, R153, R60 ;  /* 0x0000003c99997221 */ /* 0x001fe20000010000 */
[----:B------:R-:W-:-:S03]  /*2da0*/  FADD.FTZ R152, R152, R61 ;  /* 0x0000003d98987221 */ /* 0x000fc60000010000 */
        /* <DEDUP_REMOVED lines=9> */
[----:B------:R-:W0:Y:S02]  /*2e40*/  LDS.128 R60, [UR5] ;  /* 0x00000005ff3c7984 */ /* 0x000e240008000c00 */
[----:B0-----:R-:W-:Y:S01]  /*2e50*/  FADD.FTZ R153, R153, R60 ;  /* 0x0000003c99997221 */ /* 0x001fe20000010000 */
[----:B------:R-:W-:Y:S01]  /*2e60*/  @P0 SHF.R.S32.HI R60, RZ, 0x1f, R157 ;  /* 0x0000001fff3c0819 */ /* 0x000fe2000001149d */
[----:B------:R-:W-:Y:S02]  /*2e70*/  FADD.FTZ R152, R152, R61 ;  /* 0x0000003d98987221 */ /* 0x000fe40000010000 */
[----:B------:R-:W-:Y:S01]  /*2e80*/  FADD.FTZ R62, R62, R153 ;  /* 0x000000993e3e7221 */ /* 0x000fe20000010000 */
[----:B------:R-:W-:Y:S01]  /*2e90*/  @P0 LEA.HI R157, R60, R157, RZ, 0x2 ;  /* 0x0000009d3c9d0211 */ /* 0x000fe200078f10ff */
[----:B------:R-:W-:Y:S02]  /*2ea0*/  HFMA2 R153, -RZ, RZ, 0, 0 ;  /* 0x00000000ff997431 */ /* 0x000fe400000001ff */
[----:B------:R-:W-:Y:S01]  /*2eb0*/  FADD.FTZ R152, R63, R152 ;  /* 0x000000983f987221 */ /* 0x000fe20000010000 */
[----:B------:R-:W-:Y:S01]  /*2ec0*/  @P0 LEA.HI.SX32 R153, R157, R0, 0x1e ;  /* 0x000000009d990211 */ /* 0x000fe200078ff2ff */
[----:B------:R-:W-:-:S02]  /*2ed0*/  FMUL.FTZ R157, R62, UR11 ;  /* 0x0000000b3e9d7c20 */ /* 0x000fc40008410000 */
[----:B------:R-:W-:-:S03]  /*2ee0*/  FMUL.FTZ R152, R152, UR11 ;  /* 0x0000000b98987c20 */ /* 0x000fc60008410000 */
        /* <DEDUP_REMOVED lines=17> */
[----:B------:R-:W-:-:S04]  /*3000*/  F2FP.F16.F32.PACK_AB R61, RZ, R61 ;  /* 0x0000003dff3d723e */ /* 0x000fc800000000ff */
[----:B------:R-:W-:-:S07]  /*3010*/  PRMT R143, R61, 0x7610, R143 ;  /* 0x000076103d8f7816 */ /* 0x000fce000000008f */
.L_x_1466:
        /* <DEDUP_REMOVED lines=9> */
.L_x_1467:
        /* <DEDUP_REMOVED lines=9> */
.L_x_1468:
        /* <DEDUP_REMOVED lines=8> */
[----:B------:R-:W-:Y:S01]  /*31c0*/  PRMT R147, R61, 0x7610, R147 ;  /* 0x000076103d937816 */ /* 0x000fe20000000093 */
[----:B------:R-:W-:Y:S06]  /*31d0*/  BRA `(.L_x_1469) ;  /* 0x0000000400f87947 */ /* 0x000fec0003800000 */
.L_x_1465:
[----:B------:R-:W0:Y:S01]  /*31e0*/  @P0 LDC R63, c[0x0][0x40c] ;  /* 0x00010300ff3f0b82 */ /* 0x000e220000000800 */
[-CC-:B------:R-:W-:Y:S01]  /*31f0*/  FFMA.FTZ R61, R3, R152.reuse, R157.reuse ;  /* 0x00000098033d7223 */ /* 0x180fe2000001009d */
[-CC-:B------:R-:W-:Y:S01]  /*3200*/  FFMA.FTZ R60, R92, R152.reuse, R157.reuse ;  /* 0x000000985c3c7223 */ /* 0x180fe2000001009d */
[----:B------:R-:W-:Y:S01]  /*3210*/  ISETP.GT.AND P1, PT, R87, RZ, PT ;  /* 0x000000ff5700720c */ /* 0x000fe20003f24270 */
[-C--:B------:R-:W-:Y:S01]  /*3220*/  FFMA.FTZ R165, R91, R152.reuse, R157 ;  /* 0x000000985ba57223 */ /* 0x080fe2000001009d */
[----:B------:R-:W-:Y:S01]  /*3230*/  FADD.FTZ R61, R90, -R61 ;  /* 0x8000003d5a3d7221 */ /* 0x000fe20000010000 */
[----:B------:R-:W-:Y:S01]  /*3240*/  FADD.FTZ R159, R89, -R60 ;  /* 0x8000003c599f7221 */ /* 0x000fe20000010000 */
[----:B------:R-:W-:Y:S01]  /*3250*/  FFMA.FTZ R162, R96, R152, R157 ;  /* 0x0000009860a27223 */ /* 0x000fe2000001009d */
[----:B------:R-:W1:Y:S01]  /*3260*/  @P0 LDC R163, c[0x0][0x40c] ;  /* 0x00010300ffa30b82 */ /* 0x000e620000000800 */
[C---:B------:R-:W-:Y:S01]  /*3270*/  FMUL.FTZ R60, R88.reuse, R61 ;  /* 0x0000003d583c7220 */ /* 0x040fe20000410000 */
[----:B------:R-:W-:Y:S01]  /*3280*/  FMUL.FTZ R62, R88, R159 ;  /* 0x0000009f583e7220 */ /* 0x000fe20000410000 */
[----:B------:R-:W-:-:S03]  /*3290*/  FADD.FTZ R165, R94, -R165 ;  /* 0x800000a55ea57221 */ /* 0x000fc60000010000 */
[----:B------:R-:W-:Y:S01]  /*32a0*/  FSEL R60, R60, RZ, P1 ;  /* 0x000000ff3c3c7208 */ /* 0x000fe20000800000 */
[----:B------:R-:W-:Y:S01]  /*32b0*/  FMUL.FTZ R156, R88, R165 ;  /* 0x000000a5589c7220 */ /* 0x000fe20000410000 */
[----:B------:R-:W2:Y:S01]  /*32c0*/  @P0 LDC R167, c[0x0][0x40c] ;  /* 0x00010300ffa70b82 */ /* 0x000ea20000000800 */
[----:B------:R-:W-:-:S03]  /*32d0*/  FSEL R62, R62, RZ, P1 ;  /* 0x000000ff3e3e7208 */ /* 0x000fc60000800000 */
[----:B------:R-:W-:Y:S01]  /*32e0*/  FSEL R156, R156, RZ, P1 ;  /* 0x000000ff9c9c7208 */ /* 0x000fe20000800000 */
[----:B0-----:R-:W-:-:S05]  /*32f0*/  @P0 FMUL.FTZ R61, R60, R63 ;  /* 0x0000003f3c3d0220 */ /* 0x001fca0000410000 */
[----:B------:R-:W-:Y:S01]  /*3300*/  @P0 F2FP.F16.F32.PACK_AB R61, RZ, R61 ;  /* 0x0000003dff3d023e */ /* 0x000fe200000000ff */
[----:B-1----:R-:W-:-:S03]  /*3310*/  @P0 FMUL.FTZ R63, R62, R163 ;  /* 0x000000a33e3f0220 */ /* 0x002fc60000410000 */
[----:B------:R-:W-:Y:S01]  /*3320*/  @P0 PRMT R143, R61, 0x7610, R143 ;  /* 0x000076103d8f0816 */ /* 0x000fe2000000008f */
[----:B------:R-:W-:Y:S01]  /*3330*/  FADD.FTZ R61, R93, -R162 ;  /* 0x800000a25d3d7221 */ /* 0x000fe20000010000 */
[----:B------:R-:W-:Y:S02]  /*3340*/  F2FP.F16.F32.PACK_AB R62, RZ, R62 ;  /* 0x0000003eff3e723e */ /* 0x000fe400000000ff */
[----:B------:R-:W-:Y:S01]  /*3350*/  @P0 F2FP.F16.F32.PACK_AB R63, RZ, R63 ;  /* 0x0000003fff3f023e */ /* 0x000fe200000000ff */
[----:B------:R-:W-:Y:S01]  /*3360*/  FMUL.FTZ R61, R88, R61 ;  /* 0x0000003d583d7220 */ /* 0x000fe20000410000 */
[----:B------:R-:W-:Y:S01]  /*3370*/  PRMT R149, R62, 0x7610, R149 ;  /* 0x000076103e957816 */ /* 0x000fe20000000095 */
[----:B--2---:R-:W-:Y:S01]  /*3380*/  @P0 FMUL.FTZ R159, R156, R167 ;  /* 0x000000a79c9f0220 */ /* 0x004fe20000410000 */
[----:B------:R-:W-:Y:S02]  /*3390*/  @P0 PRMT R145, R63, 0x7610, R145 ;  /* 0x000076103f910816 */ /* 0x000fe40000000091 */
[----:B------:R-:W-:-:S02]  /*33a0*/  F2FP.F16.F32.PACK_AB R63, RZ, R60 ;  /* 0x0000003cff3f723e */ /* 0x000fc400000000ff */
[----:B------:R-:W-:Y:S02]  /*33b0*/  FSEL R60, R61, RZ, P1 ;  /* 0x000000ff3d3c7208 */ /* 0x000fe40000800000 */
[----:B------:R-:W-:Y:S02]  /*33c0*/  @P0 F2FP.F16.F32.PACK_AB R159, RZ, R159 ;  /* 0x0000009fff9f023e */ /* 0x000fe400000000ff */
[----:B------:R-:W-:Y:S02]  /*33d0*/  F2FP.F16.F32.PACK_AB R156, RZ, R156 ;  /* 0x0000009cff9c723e */ /* 0x000fe400000000ff */
[----:B------:R-:W-:Y:S02]  /*33e0*/  F2FP.F16.F32.PACK_AB R61, RZ, R60 ;  /* 0x0000003cff3d723e */ /* 0x000fe400000000ff */
[----:B------:R-:W-:Y:S02]  /*33f0*/  @P0 PRMT R146, R159, 0x7610, R146 ;  /* 0x000076109f920816 */ /* 0x000fe40000000092 */
[----:B------:R-:W-:-:S02]  /*3400*/  PRMT R148, R63, 0x7610, R148 ;  /* 0x000076103f947816 */ /* 0x000fc40000000094 */
[----:B------:R-:W-:Y:S02]  /*3410*/  PRMT R150, R156, 0x7610, R150 ;  /* 0x000076109c967816 */ /* 0x000fe40000000096 */
[----:B------:R-:W-:Y:S01]  /*3420*/  PRMT R151, R61, 0x7610, R151 ;  /* 0x000076103d977816 */ /* 0x000fe20000000097 */
[----:B------:R-:W-:Y:S06]  /*3430*/  @!P0 BRA `(.L_x_1469) ;  /* 0x0000000400608947 */ /* 0x000fec0003800000 */
[----:B------:R-:W-:-:S05]  /*3440*/  FMUL.FTZ R60, R60, UR14 ;  /* 0x0000000e3c3c7c20 */ /* 0x000fca0008410000 */
[----:B------:R-:W-:-:S04]  /*3450*/  F2FP.F16.F32.PACK_AB R60, RZ, R60 ;  /* 0x0000003cff3c723e */ /* 0x000fc800000000ff */
[----:B------:R-:W-:Y:S01]  /*3460*/  PRMT R147, R60, 0x7610, R147 ;  /* 0x000076103c937816 */ /* 0x000fe20000000093 */
[----:B------:R-:W-:Y:S06]  /*3470*/  BRA `(.L_x_1469) ;  /* 0x0000000400507947 */ /* 0x000fec0003800000 */
.L_x_1464:
[----:B------:R-:W-:Y:S01]  /*3480*/  UMOV UR4, UR6 ;  /* 0x0000000600047c82 */ /* 0x000fe20008000000 */
[----:B------:R-:W-:Y:S01]  /*3490*/  UMOV UR5, UR7 ;  /* 0x0000000700057c82 */ /* 0x000fe20008000000 */
[----:B------:R-:W-:-:S04]  /*34a0*/  UISETP.NE.U32.AND UP0, UPT, UR4, URZ, UPT ;  /* 0x000000ff0400728c */ /* 0x000fc8000bf05070 */
[----:B------:R-:W-:-:S09]  /*34b0*/  UISETP.NE.AND.EX UP0, UPT, UR5, URZ, UPT, UP0 ;  /* 0x000000ff0500728c */ /* 0x000fd2000bf05300 */
[----:B------:R-:W-:Y:S05]  /*34c0*/  BRA.U UP0, `(.L_x_1470) ;  /* 0x0000000100907547 */ /* 0x000fea000b800000 */
[----:B------:R-:W-:-:S13]  /*34d0*/  ISETP.GT.AND P1, PT, R87, RZ, PT ;  /* 0x000000ff5700720c */ /* 0x000fda0003f24270 */
[----:B------:R-:W-:-:S04]  /*34e0*/  @P1 FFMA.FTZ R61, R3, R152, R157 ;  /* 0x00000098033d1223 */ /* 0x000fc8000001009d */
[----:B------:R-:W-:Y:S01]  /*34f0*/  @P1 FADD.FTZ R60, R90, -R61 ;  /* 0x8000003d5a3c1221 */ /* 0x000fe20000010000 */
[----:B------:R-:W-:-:S05]  /*3500*/  HADD2.F32 R61, -RZ, R76.H0_H0 ;  /* 0x2000004cff3d7230 */ /* 0x000fca0000004100 */
[----:B------:R-:W-:Y:S02]  /*3510*/  @P1 FFMA.FTZ R61, R88, R60, R61 ;  /* 0x0000003c583d1223 */ /* 0x000fe4000001003d */
[----:B------:R-:W0:Y:S02]  /*3520*/  @P0 LDC R60, c[0x0][0x40c] ;  /* 0x00010300ff3c0b82 */ /* 0x000e240000000800 */
[----:B0-----:R-:W-:Y:S01]  /*3530*/  @P0 FMUL.FTZ R61, R61, R60 ;  /* 0x0000003c3d3d0220 */ /* 0x001fe20000410000 */
[----:B------:R-:W-:-:S04]  /*3540*/  @P1 FFMA.FTZ R60, R92, R152, R157 ;  /* 0x000000985c3c1223 */ /* 0x000fc8000001009d */
[----:B------:R-:W-:Y:S01]  /*3550*/  @P0 F2FP.F16.F32.PACK_AB R61, RZ, R61 ;  /* 0x0000003dff3d023e */ /* 0x000fe200000000ff */
[----:B------:R-:W-:-:S03]  /*3560*/  @P1 FADD.FTZ R60, R89, -R60 ;  /* 0x8000003c593c1221 */ /* 0x000fc60000010000 */
[----:B------:R-:W-:Y:S02]  /*3570*/  @P0 PRMT R143, R61, 0x7610, R143 ;  /* 0x000076103d8f0816 */ /* 0x000fe4000000008f */
[----:B------:R-:W-:-:S05]  /*3580*/  SHF.R.U64 R61, R76, 0x10, R77 ;  /* 0x000000104c3d7819 */ /* 0x000fca000000124d */
[----:B------:R-:W-:-:S05]  /*3590*/  HADD2.F32 R61, -RZ, R61.H0_H0 ;  /* 0x2000003dff3d7230 */ /* 0x000fca0000004100 */
[----:B------:R-:W-:Y:S02]  /*35a0*/  @P1 FFMA.FTZ R61, R88, R60, R61 ;  /* 0x0000003c583d1223 */ /* 0x000fe4000001003d */
[----:B------:R-:W0:Y:S02]  /*35b0*/  @P0 LDC R60, c[0x0][0x40c] ;  /* 0x00010300ff3c0b82 */ /* 0x000e240000000800 */
[----:B0-----:R-:W-:-:S05]  /*35c0*/  @P0 FMUL.FTZ R61, R61, R60 ;  /* 0x0000003c3d3d0220 */ /* 0x001fca0000410000 */
[----:B------:R-:W-:-:S04]  /*35d0*/  @P0 F2FP.F16.F32.PACK_AB R61, RZ, R61 ;  /* 0x0000003dff3d023e */ /* 0x000fc800000000ff */
[----:B------:R-:W-:Y:S01]  /*35e0*/  @P0 PRMT R145, R61, 0x7610, R145 ;  /* 0x000076103d910816 */ /* 0x000fe20000000091 */
[----:B------:R-:W-:-:S04]  /*35f0*/  @P1 FFMA.FTZ R61, R91, R152, R157 ;  /* 0x000000985b3d1223 */ /* 0x000fc8000001009d */
[----:B------:R-:W-:Y:S01]  /*3600*/  @P1 FADD.FTZ R60, R94, -R61 ;  /* 0x8000003d5e3c1221 */ /* 0x000fe20000010000 */
[----:B------:R-:W-:-:S05]  /*3610*/  HADD2.F32 R61, -RZ, R77.H0_H0 ;  /* 0x2000004dff3d7230 */ /* 0x000fca0000004100 */
[----:B------:R-:W-:Y:S02]  /*3620*/  @P1 FFMA.FTZ R61, R88, R60, R61 ;  /* 0x0000003c583d1223 */ /* 0x000fe4000001003d */
[----:B------:R-:W0:Y:S02]  /*3630*/  @P0 LDC R60, c[0x0][0x40c] ;  /* 0x00010300ff3c0b82 */ /* 0x000e240000000800 */
[----:B0-----:R-:W-:-:S05]  /*3640*/  @P0 FMUL.FTZ R61, R61, R60 ;  /* 0x0000003c3d3d0220 */ /* 0x001fca0000410000 */
[----:B------:R-:W-:-:S04]  /*3650*/  @P0 F2FP.F16.F32.PACK_AB R61, RZ, R61 ;  /* 0x0000003dff3d023e */ /* 0x000fc800000000ff */
[----:B------:R-:W-:Y:S01]  /*3660*/  @P0 PRMT R146, R61, 0x7610, R146 ;  /* 0x000076103d920816 */ /* 0x000fe20000000092 */
[----:B------:R-:W-:Y:S06]  /*3670*/  @!P0 BRA `(.L_x_1469) ;  /* 0x0000000000d08947 */ /* 0x000fec0003800000 */
[----:B------:R-:W-:Y:S01]  /*3680*/  SHF.R.U32.HI R61, RZ, 0x10, R77 ;  /* 0x00000010ff3d7819 */ /* 0x000fe2000001164d */
[----:B------:R-:W-:-:S04]  /*3690*/  @P1 FFMA.FTZ R60, R96, R152, R157 ;  /* 0x00000098603c1223 */ /* 0x000fc8000001009d */
[----:B------:R-:W-:Y:S02]  /*36a0*/  HADD2.F32 R61, -RZ, R61.H0_H0 ;  /* 0x2000003dff3d7230 */ /* 0x000fe40000004100 */
[----:B------:R-:W-:-:S04]  /*36b0*/  @P1 FADD.FTZ R60, R93, -R60 ;  /* 0x8000003c5d3c1221 */ /* 0x000fc80000010000 */
[----:B------:R-:W-:-:S04]  /*36c0*/  @P1 FFMA.FTZ R61, R88, R60, R61 ;  /* 0x0000003c583d1223 */ /* 0x000fc8000001003d */
[----:B------:R-:W-:-:S05]  /*36d0*/  FMUL.FTZ R61, R61, UR14 ;  /* 0x0000000e3d3d7c20 */ /* 0x000fca0008410000 */
[----:B------:R-:W-:-:S04]  /*36e0*/  F2FP.F16.F32.PACK_AB R61, RZ, R61 ;  /* 0x0000003dff3d723e */ /* 0x000fc800000000ff */
[----:B------:R-:W-:Y:S01]  /*36f0*/  PRMT R147, R61, 0x7610, R147 ;  /* 0x000076103d937816 */ /* 0x000fe20000000093 */
[----:B------:R-:W-:Y:S06]  /*3700*/  BRA `(.L_x_1469) ;  /* 0x0000000000ac7947 */ /* 0x000fec0003800000 */
.L_x_1470:
[----:B------:R-:W-:Y:S01]  /*3710*/  ISETP.GT.AND P2, PT, R87, RZ, PT ;  /* 0x000000ff5700720c */ /* 0x000fe20003f44270 */
[----:B------:R-:W-:Y:S01]  /*3720*/  @P1 FFMA.FTZ R61, R3, R152, R157 ;  /* 0x00000098033d1223 */ /* 0x000fe2000001009d */
[--C-:B------:R-:W-:Y:S01]  /*3730*/  SHF.R.U64 R63, R76, 0x10, R77.reuse ;  /* 0x000000104c3f7819 */ /* 0x100fe2000000124d */
[----:B------:R-:W0:Y:S01]  /*3740*/  @P0 LDC R156, c[0x0][0x40c] ;  /* 0x00010300ff9c0b82 */ /* 0x000e220000000800 */
[----:B------:R-:W-:Y:S01]  /*3750*/  SHF.R.U32.HI R163, RZ, 0x10, R77 ;  /* 0x00000010ffa37819 */ /* 0x000fe2000001164d */
[----:B------:R-:W-:Y:S01]  /*3760*/  @P1 FADD.FTZ R60, R90, -R61 ;  /* 0x8000003d5a3c1221 */ /* 0x000fe20000010000 */
[----:B------:R-:W-:Y:S02]  /*3770*/  HADD2.F32 R61, -RZ, R76.H0_H0 ;  /* 0x2000004cff3d7230 */ /* 0x000fe40000004100 */
[----:B------:R-:W-:Y:S02]  /*3780*/  HADD2.F32 R63, -RZ, R63.H0_H0 ;  /* 0x2000003fff3f7230 */ /* 0x000fe40000004100 */
[----:B------:R-:W-:-:S02]  /*3790*/  HADD2.F32 R163, -RZ, R163.H0_H0 ;  /* 0x200000a3ffa37230 */ /* 0x000fc40000004100 */
[----:B------:R-:W-:Y:S01]  /*37a0*/  @P1 FFMA.FTZ R61, R88, R60, R61 ;  /* 0x0000003c583d1223 */ /* 0x000fe2000001003d */
[-CC-:B------:R-:W-:Y:S01]  /*37b0*/  @P2 FFMA.FTZ R62, R92, R152.reuse, R157.reuse ;  /* 0x000000985c3e2223 */ /* 0x180fe2000001009d */
[----:B------:R-:W-:Y:S01]  /*37c0*/  @P2 FFMA.FTZ R159, R91, R152, R157 ;  /* 0x000000985b9f2223 */ /* 0x000fe2000001009d */
[----:B------:R-:W1:Y:S02]  /*37d0*/  @P0 LDC R60, c[0x0][0x40c] ;  /* 0x00010300ff3c0b82 */ /* 0x000e640000000800 */
[----:B------:R-:W-:-:S04]  /*37e0*/  @P2 FADD.FTZ R62, R89, -R62 ;  /* 0x8000003e593e2221 */ /* 0x000fc80000010000 */
[----:B------:R-:W-:Y:S01]  /*37f0*/  @P2 FFMA.FTZ R63, R88, R62, R63 ;  /* 0x0000003e583f2223 */ /* 0x000fe2000001003f */
[----:B------:R-:W-:Y:S01]  /*3800*/  @P2 FADD.FTZ R62, R94, -R159 ;  /* 0x8000009f5e3e2221 */ /* 0x000fe20000010000 */
[----:B------:R-:W-:-:S05]  /*3810*/  HADD2.F32 R159, -RZ, R77.H0_H0 ;  /* 0x2000004dff9f7230 */ /* 0x000fca0000004100 */
[----:B------:R-:W-:Y:S02]  /*3820*/  @P2 FFMA.FTZ R159, R88, R62, R159 ;  /* 0x0000003e589f2223 */ /* 0x000fe4000001009f */
[----:B------:R-:W2:Y:S01]  /*3830*/  @P0 LDC R62, c[0x0][0x40c] ;  /* 0x00010300ff3e0b82 */ /* 0x000ea20000000800 */
[----:B-1----:R-:W-:Y:S01]  /*3840*/  @P0 FMUL.FTZ R60, R61, R60 ;  /* 0x0000003c3d3c0220 */ /* 0x002fe20000410000 */
[----:B------:R-:W-:-:S04]  /*3850*/  F2FP.F16.F32.PACK_AB R61, RZ, R61 ;  /* 0x0000003dff3d723e */ /* 0x000fc800000000ff */
[----:B------:R-:W-:Y:S02]  /*3860*/  @P0 F2FP.F16.F32.PACK_AB R162, RZ, R60 ;  /* 0x0000003cffa2023e */ /* 0x000fe400000000ff */
[----:B------:R-:W-:Y:S02]  /*3870*/  PRMT R148, R61, 0x7610, R148 ;  /* 0x000076103d947816 */ /* 0x000fe40000000094 */
[----:B------:R-:W-:Y:S01]  /*3880*/  @P0 PRMT R143, R162, 0x7610, R143 ;  /* 0x00007610a28f0816 */ /* 0x000fe2000000008f */
[----:B--2---:R-:W-:Y:S01]  /*3890*/  @P0 FMUL.FTZ R60, R63, R62 ;  /* 0x0000003e3f3c0220 */ /* 0x004fe20000410000 */
[----:B0-----:R-:W-:Y:S01]  /*38a0*/  @P0 FMUL.FTZ R62, R159, R156 ;  /* 0x0000009c9f3e0220 */ /* 0x001fe20000410000 */
[----:B------:R-:W-:Y:S02]  /*38b0*/  F2FP.F16.F32.PACK_AB R63, RZ, R63 ;  /* 0x0000003fff3f723e */ /* 0x000fe400000000ff */
[----:B------:R-:W-:Y:S02]  /*38c0*/  F2FP.F16.F32.PACK_AB R159, RZ, R159 ;  /* 0x0000009fff9f723e */ /* 0x000fe400000000ff */
[----:B------:R-:W-:Y:S01]  /*38d0*/  @P0 F2FP.F16.F32.PACK_AB R156, RZ, R60 ;  /* 0x0000003cff9c023e */ /* 0x000fe200000000ff */
[----:B------:R-:W-:Y:S01]  /*38e0*/  @P2 FFMA.FTZ R60, R96, R152, R157 ;  /* 0x00000098603c2223 */ /* 0x000fe2000001009d */
[----:B------:R-:W-:-:S02]  /*38f0*/  @P0 F2FP.F16.F32.PACK_AB R62, RZ, R62 ;  /* 0x0000003eff3e023e */ /* 0x000fc400000000ff */
[----:B------:R-:W-:Y:S01]  /*3900*/  @P0 PRMT R145, R156, 0x7610, R145 ;  /* 0x000076109c910816 */ /* 0x000fe20000000091 */
[----:B------:R-:W-:Y:S01]  /*3910*/  @P2 FADD.FTZ R60, R93, -R60 ;  /* 0x8000003c5d3c2221 */ /* 0x000fe20000010000 */
[----:B------:R-:W-:Y:S02]  /*3920*/  @P0 PRMT R146, R62, 0x7610, R146 ;  /* 0x000076103e920816 */ /* 0x000fe40000000092 */
[----:B------:R-:W-:Y:S01]  /*3930*/  PRMT R149, R63, 0x7610, R149 ;  /* 0x000076103f957816 */ /* 0x000fe20000000095 */
[----:B------:R-:W-:Y:S01]  /*3940*/  @P2 FFMA.FTZ R163, R88, R60, R163 ;  /* 0x0000003c58a32223 */ /* 0x000fe200000100a3 */
[----:B------:R-:W-:Y:S01]  /*3950*/  PRMT R150, R159, 0x7610, R150 ;  /* 0x000076109f967816 */ /* 0x000fe20000000096 */
[----:B------:R-:W0:Y:S02]  /*3960*/  @P0 LDC R60, c[0x0][0x40c] ;  /* 0x00010300ff3c0b82 */ /* 0x000e240000000800 */
[----:B0-----:R-:W-:Y:S01]  /*3970*/  @P0 FMUL.FTZ R60, R163, R60 ;  /* 0x0000003ca33c0220 */ /* 0x001fe20000410000 */
[----:B------:R-:W-:-:S04]  /*3980*/  F2FP.F16.F32.PACK_AB R163, RZ, R163 ;  /* 0x000000a3ffa3723e */ /* 0x000fc800000000ff */
[----:B------:R-:W-:Y:S02]  /*3990*/  @P0 F2FP.F16.F32.PACK_AB R60, RZ, R60 ;  /* 0x0000003cff3c023e */ /* 0x000fe400000000ff */
[----:B------:R-:W-:Y:S02]  /*39a0*/  PRMT R151, R163, 0x7610, R151 ;  /* 0x00007610a3977816 */ /* 0x000fe40000000097 */
[----:B------:R-:W-:-:S07]  /*39b0*/  @P0 PRMT R147, R60, 0x7610, R147 ;  /* 0x000076103c930816 */ /* 0x000fce0000000093 */
.L_x_1469:
[----:B------:R-:W-:-:S04]  /*39c0*/  UISETP.NE.U32.AND UP0, UPT, UR4, URZ, UPT ;  /* 0x000000ff0400728c */ /* 0x000fc8000bf05070 */
[----:B------:R-:W-:-:S09]  /*39d0*/  UISETP.NE.AND.EX UP0, UPT, UR5, URZ, UPT, UP0 ;  /* 0x000000ff0500728c */ /* 0x000fd2000bf05300 */
[----:B------:R-:W-:Y:S05]  /*39e0*/  BRA.U !UP0, `(.L_x_1471) ;  /* 0x0000000108207547 */ /* 0x000fea000b800000 */
[----:B------:R-:W-:Y:S02]  /*39f0*/  LOP3.LUT R60, R149, 0xffff, RZ, 0xc0, !PT ;  /* 0x0000ffff953c7812 */ /* 0x000fe400078ec0ff */
[----:B------:R-:W-:-:S03]  /*3a00*/  PRMT R63, R150, 0x5410, R151 ;  /* 0x00005410963f7816 */ /* 0x000fc60000000097 */
[----:B------:R-:W-:-:S05]  /*3a10*/  IMAD.WIDE.U32 R60, R60, 0x10000, RZ ;  /* 0x000100003c3c7825 */ /* 0x000fca00078e00ff */
[----:B------:R-:W-:Y:S02]  /*3a20*/  LOP3.LUT R61, R63, R61, RZ, 0xfc, !PT ;  /* 0x0000003d3f3d7212 */ /* 0x000fe400078efcff */
[----:B------:R-:W0:Y:S01]  /*3a30*/  LDC.64 R62, c[0x0][0x478] ;  /* 0x00011e00ff3e7b82 */ /* 0x000e220000000a00 */
[----:B------:R-:W-:Y:S01]  /*3a40*/  LOP3.LUT R60, R60, 0xffff, R148, 0xf8, !PT ;  /* 0x0000ffff3c3c7812 */ /* 0x000fe200078ef894 */
[----:B0-----:R-:W-:-:S05]  /*3a50*/  IMAD.WIDE.U32 R62, R155, 0x8, R62 ;  /* 0x000000089b3e7825 */ /* 0x001fca00078e003e */
[----:B------:R0:W-:Y:S02]  /*3a60*/  STG.E.64 desc[UR8][R62.64], R60 ;  /* 0x0000003c3e007986 */ /* 0x0001e4000c101b08 */
.L_x_1471:
[----:B------:R-:W-:Y:S05]  /*3a70*/  @!P0 BRA `(.L_x_1472) ;  /* 0x0000000000208947 */ /* 0x000fea0003800000 */
[----:B0-----:R-:W-:Y:S02]  /*3a80*/  LOP3.LUT R60, R145, 0xffff, RZ, 0xc0, !PT ;  /* 0x0000ffff913c7812 */ /* 0x001fe400078ec0ff */
[----:B------:R-:W-:-:S03]  /*3a90*/  PRMT R63, R146, 0x5410, R147 ;  /* 0x00005410923f7816 */ /* 0x000fc60000000093 */
[----:B------:R-:W-:-:S05]  /*3aa0*/  IMAD.WIDE.U32 R60, R60, 0x10000, RZ ;  /* 0x000100003c3c7825 */ /* 0x000fca00078e00ff */
[----:B------:R-:W-:Y:S02]  /*3ab0*/  LOP3.LUT R61, R63, R61, RZ, 0xfc, !PT ;  /* 0x0000003d3f3d7212 */ /* 0x000fe400078efcff */
[----:B------:R-:W0:Y:S01]  /*3ac0*/  LDC.64 R62, c[0x0][0x468] ;  /* 0x00011a00ff3e7b82 */ /* 0x000e220000000a00 */
[----:B------:R-:W-:Y:S01]  /*3ad0*/  LOP3.LUT R60, R60, 0xffff, R143, 0xf8, !PT ;  /* 0x0000ffff3c3c7812 */ /* 0x000fe200078ef88f */
[----:B0-----:R-:W-:-:S05]  /*3ae0*/  IMAD.WIDE.U32 R62, R153, 0x8, R62 ;  /* 0x00000008993e7825 */ /* 0x001fca00078e003e */
[----:B------:R1:W-:Y:S02]  /*3af0*/  STG.E.64 desc[UR8][R62.64], R60 ;  /* 0x0000003c3e007986 */ /* 0x0003e4000c101b08 */
.L_x_1472:
[----:B------:R-:W-:Y:S02]  /*3b00*/  IADD3 R155, PT, PT, R155, 0x100, RZ ;  /* 0x000001009b9b7810 */ /* 0x000fe40007ffe0ff */
[----:B------:R-:W-:-:S07]  /*3b10*/  IADD3 R153, PT, PT, R153, 0x100, RZ ;  /* 0x0000010099997810 */ /* 0x000fce0007ffe0ff */
.L_x_1463:
[----:B------:R-:W-:Y:S05]  /*3b20*/  BSYNC.RECONVERGENT B0 ;  /* 0x0000000000007941 */ /* 0x000fea0003800200 */
.L_x_1462:
        /* <DEDUP_REMOVED lines=11> */
[----:B------:R-:W2:Y:S01]  /*3be0*/  @P0 LDC R162, c[0x0][0x40c] ;  /* 0x00010300ffa20b82 */ /* 0x000ea20000000800 */
[--C-:B01----:R-:W-:Y:S02]  /*3bf0*/  SHF.R.U64 R63, R74, 0x10, R75.reuse ;  /* 0x000000104a3f7819 */ /* 0x103fe4000000124b */
[----:B------:R-:W-:-:S03]  /*3c00*/  SHF.R.U32.HI R163, RZ, 0x10, R75 ;  /* 0x00000010ffa37819 */ /* 0x000fc6000001164b */
[----:B------:R-:W-:Y:S02]  /*3c10*/  HADD2.F32 R63, -RZ, R63.H0_H0 ;  /* 0x2000003fff3f7230 */ /* 0x000fe40000004100 */
[----:B------:R-:W-:-:S04]  /*3c20*/  HADD2.F32 R163, -RZ, R163.H0_H0 ;  /* 0x200000a3ffa37230 */ /* 0x000fc80000004100 */
[-CC-:B------:R-:W-:Y:S01]  /*3c30*/  @P1 FFMA.FTZ R61, R95, R152.reuse, R157.reuse ;  /* 0x000000985f3d1223 */ /* 0x180fe2000001009d */
[-CC-:B------:R-:W-:Y:S01]  /*3c40*/  @P1 FFMA.FTZ R159, R99, R152.reuse, R157.reuse ;  /* 0x00000098639f1223 */ /* 0x180fe2000001009d */
[----:B------:R-:W-:Y:S02]  /*3c50*/  @P1 FFMA.FTZ R62, R100, R152, R157 ;  /* 0x00000098643e1223 */ /* 0x000fe4000001009d */
[----:B------:R-:W-:Y:S01]  /*3c60*/  @P1 FADD.FTZ R60, R98, -R61 ;  /* 0x8000003d623c1221 */ /* 0x000fe20000010000 */
[----:B------:R-:W-:Y:S02]  /*3c70*/  HADD2.F32 R61, -RZ, R74.H0_H0 ;  /* 0x2000004aff3d7230 */ /* 0x000fe40000004100 */
[----:B------:R-:W-:-:S03]  /*3c80*/  @P1 FADD.FTZ R62, R97, -R62 ;  /* 0x8000003e613e1221 */ /* 0x000fc60000010000 */
[----:B------:R-:W-:Y:S01]  /*3c90*/  @P1 FFMA.FTZ R61, R88, R60, R61 ;  /* 0x0000003c583d1223 */ /* 0x000fe2000001003d */
[----:B------:R-:W-:Y:S01]  /*3ca0*/  @P1 FADD.FTZ R60, R102, -R159 ;  /* 0x8000009f663c1221 */ /* 0x000fe20000010000 */
[----:B------:R-:W-:Y:S02]  /*3cb0*/  HADD2.F32 R159, -RZ, R75.H0_H0 ;  /* 0x2000004bff9f7230 */ /* 0x000fe40000004100 */
[C---:B------:R-:W-:Y:S02]  /*3cc0*/  @P1 FFMA.FTZ R63, R88.reuse, R62, R63 ;  /* 0x0000003e583f1223 */ /* 0x040fe4000001003f */
[----:B------:R-:W0:Y:S01]  /*3cd0*/  @P0 LDC R62, c[0x0][0x40c] ;  /* 0x00010300ff3e0b82 */ /* 0x000e220000000800 */
[----:B------:R-:W-:-:S04]  /*3ce0*/  @P1 FFMA.FTZ R159, R88, R60, R159 ;  /* 0x0000003c589f1223 */ /* 0x000fc8000001009f */
[----:B--2---:R-:W-:Y:S01]  /*3cf0*/  @P0 FMUL.FTZ R162, R159, R162 ;  /* 0x000000a29fa20220 */ /* 0x004fe20000410000 */
[----:B------:R-:W-:Y:S02]  /*3d00*/  F2FP.F16.F32.PACK_AB R159, RZ, R159 ;  /* 0x0000009fff9f723e */ /* 0x000fe400000000ff */
[----:B------:R-:W1:Y:S02]  /*3d10*/  @P0 LDC R60, c[0x0][0x40c] ;  /* 0x00010300ff3c0b82 */ /* 0x000e640000000800 */
[----:B------:R-:W-:Y:S02]  /*3d20*/  @P0 F2FP.F16.F32.PACK_AB R162, RZ, R162 ;  /* 0x000000a2ffa2023e */ /* 0x000fe400000000ff */
[----:B------:R-:W-:Y:S02]  /*3d30*/  PRMT R150, R159, 0x7610, R150 ;  /* 0x000076109f967816 */ /* 0x000fe40000000096 */
[----:B------:R-:W-:Y:S01]  /*3d40*/  @P0 PRMT R146, R162, 0x7610, R146 ;  /* 0x00007610a2920816 */ /* 0x000fe20000000092 */
[----:B0-----:R-:W-:Y:S01]  /*3d50*/  @P0 FMUL.FTZ R62, R63, R62 ;  /* 0x0000003e3f3e0220 */ /* 0x001fe20000410000 */
[----:B------:R-:W-:-:S04]  /*3d60*/  F2FP.F16.F32.PACK_AB R63, RZ, R63 ;  /* 0x0000003fff3f723e */ /* 0x000fc800000000ff */
[----:B------:R-:W-:Y:S02]  /*3d70*/  @P0 F2FP.F16.F32.PACK_AB R62, RZ, R62 ;  /* 0x0000003eff3e023e */ /* 0x000fe400000000ff */
[----:B------:R-:W-:Y:S01]  /*3d80*/  PRMT R149, R63, 0x7610, R149 ;  /* 0x000076103f957816 */ /* 0x000fe20000000095 */
[----:B-1----:R-:W-:Y:S01]  /*3d90*/  @P0 FMUL.FTZ R60, R61, R60 ;  /* 0x0000003c3d3c0220 */ /* 0x002fe20000410000 */
[----:B------:R-:W-:Y:S02]  /*3da0*/  F2FP.F16.F32.PACK_AB R61, RZ, R61 ;  /* 0x0000003dff3d723e */ /* 0x000fe400000000ff */
[----:B------:R-:W-:Y:S02]  /*3db0*/  @P0 PRMT R145, R62, 0x7610, R145 ;  /* 0x000076103e910816 */ /* 0x000fe40000000091 */
[----:B------:R-:W-:Y:S02]  /*3dc0*/  @P0 F2FP.F16.F32.PACK_AB R60, RZ, R60 ;  /* 0x0000003cff3c023e */ /* 0x000fe400000000ff */
[----:B------:R-:W-:-:S02]  /*3dd0*/  PRMT R148, R61, 0x7610, R148 ;  /* 0x000076103d947816 */ /* 0x000fc40000000094 */
[----:B------:R-:W-:Y:S01]  /*3de0*/  @P0 PRMT R143, R60, 0x7610, R143 ;  /* 0x000076103c8f0816 */ /* 0x000fe2000000008f */
[----:B------:R-:W-:-:S04]  /*3df0*/  @P1 FFMA.FTZ R60, R104, R152, R157 ;  /* 0x00000098683c1223 */ /* 0x000fc8000001009d */
[----:B------:R-:W-:-:S04]  /*3e00*/  @P1 FADD.FTZ R60, R101, -R60 ;  /* 0x8000003c653c1221 */ /* 0x000fc80000010000 */
[----:B------:R-:W-:-:S05]  /*3e10*/  @P1 FFMA.FTZ R163, R88, R60, R163 ;  /* 0x0000003c58a31223 */ /* 0x000fca00000100a3 */
[----:B------:R-:W-:-:S04]  /*3e20*/  F2FP.F16.F32.PACK_AB R60, RZ, R163 ;  /* 0x000000a3ff3c723e */ /* 0x000fc800000000ff */
[----:B------:R-:W-:Y:S01]  /*3e30*/  PRMT R151, R60, 0x7610, R151 ;  /* 0x000076103c977816 */ /* 0x000fe20000000097 */
[----:B------:R-:W-:Y:S06]  /*3e40*/  @!P0 BRA `(.L_x_1477) ;  /* 0x0000000400e48947 */ /* 0x000fec0003800000 */
[----:B------:R-:W-:-:S05]  /*3e50*/  FMUL.FTZ R163, R163, UR14 ;  /* 0x0000000ea3a37c20 */ /* 0x000fca0008410000 */
[----:B------:R-:W-:-:S04]  /*3e60*/  F2FP.F16.F32.PACK_AB R163, RZ, R163 ;  /* 0x000000a3ffa3723e */ /* 0x000fc800000000ff */
[----:B------:R-:W-:Y:S01]  /*3e70*/  PRMT R147, R163, 0x7610, R147 ;  /* 0x00007610a3937816 */ /* 0x000fe20000000093 */
[----:B------:R-:W-:Y:S06]  /*3e80*/  BRA `(.L_x_1477) ;  /* 0x0000000400d47947 */ /* 0x000fec0003800000 */
.L_x_1476:
[----:B------:R-:W-:-:S13]  /*3e90*/  ISETP.GT.AND P1, PT, R87, RZ, PT ;  /* 0x000000ff5700720c */ /* 0x000fda0003f24270 */
[----:B01----:R-:W-:-:S04]  /*3ea0*/  @P1 FFMA.FTZ R61, R95, R152, R157 ;  /* 0x000000985f3d1223 */ /* 0x003fc8000001009d */
        /* <DEDUP_REMOVED lines=34> */
.L_x_1475:
[----:B------:R-:W-:-:S04]  /*40d0*/  UISETP.NE.U32.AND UP0, UPT, UR6, URZ, UPT ;  /* 0x000000ff0600728c */ /* 0x000fc8000bf05070 */
[----:B------:R-:W-:-:S09]  /*40e0*/  UISETP.NE.AND.EX UP0, UPT, UR7, URZ, UPT, UP0 ;  /* 0x000000ff0700728c */ /* 0x000fd2000bf05300 */
        /* <DEDUP_REMOVED lines=12> */
[----:B------:R-:W-:-:S03]  /*41b0*/  FMUL.FTZ R63, R88, R159 ;  /* 0x0000009f583f7220 */ /* 0x000fc60000410000 */
[----:B------:R-:W-:Y:S02]  /*41c0*/  FSEL R60, R60, RZ, P1 ;  /* 0x000000ff3c3c7208 */ /* 0x000fe40000800000 */
[----:B------:R-:W1:Y:S01]  /*41d0*/  @P0 LDC R165, c[0x0][0x40c] ;  /* 0x00010300ffa50b82 */ /* 0x000e620000000800 */
[----:B------:R-:W-:Y:S02]  /*41e0*/  FSEL R159, R63, RZ, P1 ;  /* 0x000000ff3f9f7208 */ /* 0x000fe40000800000 */
[----:B------:R-:W-:Y:S01]  /*41f0*/  FSEL R62, R61, RZ, P1 ;  /* 0x000000ff3d3e7208 */ /* 0x000fe20000800000 */
[----:B--2---:R-:W-:Y:S01]  /*4200*/  @P0 FMUL.FTZ R61, R60, R163 ;  /* 0x000000a33c3d0220 */ /* 0x004fe20000410000 */
[----:B------:R-:W-:-:S04]  /*4210*/  F2FP.F16.F32.PACK_AB R60, RZ, R60 ;  /* 0x0000003cff3c723e */ /* 0x000fc800000000ff */
[----:B------:R-:W-:Y:S02]  /*4220*/  @P0 F2FP.F16.F32.PACK_AB R61, RZ, R61 ;  /* 0x0000003dff3d023e */ /* 0x000fe400000000ff */
[----:B------:R-:W-:Y:S01]  /*4230*/  PRMT R148, R60, 0x7610, R148 ;  /* 0x000076103c947816 */ /* 0x000fe20000000094 */
[----:B0-----:R-:W-:Y:S01]  /*4240*/  @P0 FMUL.FTZ R162, R159, R162 ;  /* 0x000000a29fa20220 */ /* 0x001fe20000410000 */
[----:B------:R-:W-:Y:S02]  /*4250*/  @P0 PRMT R143, R61, 0x7610, R143 ;  /* 0x000076103d8f0816 */ /* 0x000fe4000000008f */
[----:B------:R-:W-:Y:S02]  /*4260*/  F2FP.F16.F32.PACK_AB R159, RZ, R159 ;  /* 0x0000009fff9f723e */ /* 0x000fe400000000ff */
[----:B------:R-:W-:Y:S01]  /*4270*/  @P0 F2FP.F16.F32.PACK_AB R163, RZ, R162 ;  /* 0x000000a2ffa3023e */ /* 0x000fe200000000ff */
[----:B------:R-:W-:Y:S01]  /*4280*/  FFMA.FTZ R162, R104, R152, R157 ;  /* 0x0000009868a27223 */ /* 0x000fe2000001009d */
[----:B------:R-:W-:Y:S01]  /*4290*/  PRMT R150, R159, 0x7610, R150 ;  /* 0x000076109f967816 */ /* 0x000fe20000000096 */
[----:B-1----:R-:W-:Y:S01]  /*42a0*/  @P0 FMUL.FTZ R63, R62, R165 ;  /* 0x000000a53e3f0220 */ /* 0x002fe20000410000 */
[----:B------:R-:W-:Y:S01]  /*42b0*/  F2FP.F16.F32.PACK_AB R62, RZ, R62 ;  /* 0x0000003eff3e723e */ /* 0x000fe200000000ff */
[----:B------:R-:W-:Y:S01]  /*42c0*/  FADD.FTZ R61, R101, -R162 ;  /* 0x800000a2653d7221 */ /* 0x000fe20000010000 */
[----:B------:R-:W-:-:S02]  /*42d0*/  @P0 PRMT R146, R163, 0x7610, R146 ;  /* 0x00007610a3920816 */ /* 0x000fc40000000092 */
[----:B------:R-:W-:Y:S01]  /*42e0*/  @P0 F2FP.F16.F32.PACK_AB R63, RZ, R63 ;  /* 0x0000003fff3f023e */ /* 0x000fe200000000ff */
[----:B------:R-:W-:Y:S01]  /*42f0*/  FMUL.FTZ R61, R88, R61 ;  /* 0x0000003d583d7220 */ /* 0x000fe20000410000 */
[----:B------:R-:W-:Y:S02]  /*4300*/  PRMT R149, R62, 0x7610, R149 ;  /* 0x000076103e957816 */ /* 0x000fe40000000095 */
[----:B------:R-:W-:Y:S02]  /*4310*/  @P0 PRMT R145, R63, 0x7610, R145 ;  /* 0x000076103f910816 */ /* 0x000fe40000000091 */
[----:B------:R-:W-:-:S04]  /*4320*/  FSEL R61, R61, RZ, P1 ;  /* 0x000000ff3d3d7208 */ /* 0x000fc80000800000 */
[----:B------:R-:W-:-:S04]  /*4330*/  F2FP.F16.F32.PACK_AB R63, RZ, R61 ;  /* 0x0000003dff3f723e */ /* 0x000fc800000000ff */
[----:B------:R-:W-:Y:S01]  /*4340*/  PRMT R151, R63, 0x7610, R151 ;  /* 0x000076103f977816 */ /* 0x000fe20000000097 */
[----:B------:R-:W-:Y:S06]  /*4350*/  @!P0 BRA `(.L_x_1477) ;  /* 0x0000000000a08947 */ /* 0x000fec0003800000 */
[----:B------:R-:W-:-:S05]  /*4360*/  FMUL.FTZ R61, R61, UR14 ;  /* 0x0000000e3d3d7c20 */ /* 0x000fca0008410000 */
[----:B------:R-:W-:-:S04]  /*4370*/  F2FP.F16.F32.PACK_AB R61, RZ, R61 ;  /* 0x0000003dff3d723e */ /* 0x000fc800000000ff */
[----:B------:R-:W-:Y:S01]  /*4380*/  PRMT R147, R61, 0x7610, R147 ;  /* 0x000076103d937816 */ /* 0x000fe20000000093 */
[----:B------:R-:W-:Y:S06]  /*4390*/  BRA `(.L_x_1477) ;  /* 0x0000000000907947 */ /* 0x000fec0003800000 */
.L_x_1478:
[----:B------:R-:W-:Y:S05]  /*43a0*/  @!P0 BRA `(.L_x_1479) ;  /* 0x0000000000208947 */ /* 0x000fea0003800000 */
[----:B01----:R-:W-:Y:S01]  /*43b0*/  FFMA.FTZ R61, R95, R152, R157 ;  /* 0x000000985f3d7223 */ /* 0x003fe2000001009d */
[----:B------:R-:W-:-:S03]  /*43c0*/  ISETP.GT.AND P1, PT, R87, RZ, PT ;  /* 0x000000ff5700720c */ /* 0x000fc60003f24270 */
[----:B------:R-:W-:-:S04]  /*43d0*/  FADD.FTZ R61, R98, -R61 ;  /* 0x8000003d623d7221 */ /* 0x000fc80000010000 */
[----:B------:R-:W-:-:S05]  /*43e0*/  FMUL.FTZ R60, R88, R61 ;  /* 0x0000003d583c7220 */ /* 0x000fca0000410000 */
[----:B------:R-:W-:-:S05]  /*43f0*/  FSEL R60, R60, RZ, P1 ;  /* 0x000000ff3c3c7208 */ /* 0x000fca0000800000 */
[----:B------:R-:W-:-:S05]  /*4400*/  FMUL.FTZ R60, R60, UR14 ;  /* 0x0000000e3c3c7c20 */ /* 0x000fca0008410000 */
[----:B------:R-:W-:-:S04]  /*4410*/  F2FP.F16.F32.PACK_AB R60, RZ, R60 ;  /* 0x0000003cff3c723e */ /* 0x000fc800000000ff */
[----:B------:R-:W-:-:S07]  /*4420*/  PRMT R143, R60, 0x7610, R143 ;  /* 0x000076103c8f7816 */ /* 0x000fce000000008f */
.L_x_1479:
        /* <DEDUP_REMOVED lines=9> */
.L_x_1480:
        /* <DEDUP_REMOVED lines=9> */
.L_x_1481:
        /* <DEDUP_REMOVED lines=9> */
.L_x_1477:
[----:B------:R-:W-:Y:S05]  /*45e0*/  BRA.U !UP0, `(.L_x_1482) ;  /* 0x0000000108207547 */ /* 0x000fea000b800000 */
[----:B01----:R-:W-:Y:S02]  /*45f0*/  LOP3.LUT R60, R149, 0xffff, RZ, 0xc0, !PT ;  /* 0x0000ffff953c7812 */ /* 0x003fe400078ec0ff */
[----:B------:R-:W-:-:S03]  /*4600*/  PRMT R63, R150, 0x5410, R151 ;  /* 0x00005410963f7816 */ /* 0x000fc60000000097 */
[----:B------:R-:W-:-:S05]  /*4610*/  IMAD.WIDE.U32 R60, R60, 0x10000, RZ ;  /* 0x000100003c3c7825 */ /* 0x000fca00078e00ff */
[----:B------:R-:W-:Y:S02]  /*4620*/  LOP3.LUT R61, R63, R61, RZ, 0xfc, !PT ;  /* 0x0000003d3f3d7212 */ /* 0x000fe400078efcff */
[----:B------:R-:W0:Y:S01]  /*4630*/  LDC.64 R62, c[0x0][0x478] ;  /* 0x00011e00ff3e7b82 */ /* 0x000e220000000a00 */
[----:B------:R-:W-:Y:S01]  /*4640*/  LOP3.LUT R60, R60, 0xffff, R148, 0xf8, !PT ;  /* 0x0000ffff3c3c7812 */ /* 0x000fe200078ef894 */
[----:B0-----:R-:W-:-:S05]  /*4650*/  IMAD.WIDE.U32 R62, R155, 0x8, R62 ;  /* 0x000000089b3e7825 */ /* 0x001fca00078e003e */
[----:B------:R2:W-:Y:S02]  /*4660*/  STG.E.64 desc[UR8][R62.64], R60 ;  /* 0x0000003c3e007986 */ /* 0x0005e4000c101b08 */
.L_x_1482:
[----:B------:R-:W-:Y:S05]  /*4670*/  @!P0 BRA `(.L_x_1483) ;  /* 0x0000000000208947 */ /* 0x000fea0003800000 */
[----:B012---:R-:W-:Y:S02]  /*4680*/  LOP3.LUT R60, R145, 0xffff, RZ, 0xc0, !PT ;  /* 0x0000ffff913c7812 */ /* 0x007fe400078ec0ff */
[----:B------:R-:W-:-:S03]  /*4690*/  PRMT R63, R146, 0x5410, R147 ;  /* 0x00005410923f7816 */ /* 0x000fc60000000093 */
[----:B------:R-:W-:-:S05]  /*46a0*/  IMAD.WIDE.U32 R60, R60, 0x10000, RZ ;  /* 0x000100003c3c7825 */ /* 0x000fca00078e00ff */
[----:B------:R-:W-:Y:S02]  /*46b0*/  LOP3.LUT R61, R63, R61, RZ, 0xfc, !PT ;  /* 0x0000003d3f3d7212 */ /* 0x000fe400078efcff */
[----:B------:R-:W0:Y:S01]  /*46c0*/  LDC.64 R62, c[0x0][0x468] ;  /* 0x00011a00ff3e7b82 */ /* 0x000e220000000a00 */
[----:B------:R-:W-:Y:S01]  /*46d0*/  LOP3.LUT R60, R60, 0xffff, R143, 0xf8, !PT ;  /* 0x0000ffff3c3c7812 */ /* 0x000fe200078ef88f */
[----:B0-----:R-:W-:-:S05]  /*46e0*/  IMAD.WIDE.U32 R62, R153, 0x8, R62 ;  /* 0x00000008993e7825 */ /* 0x001fca00078e003e */
[----:B------:R3:W-:Y:S02]  /*46f0*/  STG.E.64 desc[UR8][R62.64], R60 ;  /* 0x0000003c3e007986 */ /* 0x0007e4000c101b08 */
.L_x_1483:
[----:B------:R-:W-:Y:S02]  /*4700*/  IADD3 R155, PT, PT, R155, 0x100, RZ ;  /* 0x000001009b9b7810 */ /* 0x000fe40007ffe0ff */
[----:B------:R-:W-:-:S07]  /*4710*/  IADD3 R153, PT, PT, R153, 0x100, RZ ;  /* 0x0000010099997810 */ /* 0x000fce0007ffe0ff */
.L_x_1474:
[----:B------:R-:W-:Y:S05]  /*4720*/  BSYNC.RECONVERGENT B0 ;  /* 0x0000000000007941 */ /* 0x000fea0003800200 */
.L_x_1473:
        /* <DEDUP_REMOVED lines=10> */
[----:B------:R-:W4:Y:S01]  /*47d0*/  @P0 LDC R162, c[0x0][0x40c] ;  /* 0x00010300ffa20b82 */ /* 0x000f220000000800 */
[--C-:B0123--:R-:W-:Y:S02]  /*47e0*/  SHF.R.U64 R63, R72, 0x10, R73.reuse ;  /* 0x00000010483f7819 */ /* 0x10ffe40000001249 */
        /* <DEDUP_REMOVED lines=15> */
[----:B----4-:R-:W-:Y:S01]  /*48e0*/  @P0 FMUL.FTZ R162, R159, R162 ;  /* 0x000000a29fa20220 */ /* 0x010fe20000410000 */
        /* <DEDUP_REMOVED lines=25> */
.L_x_1487:
[----:B------:R-:W-:-:S13]  /*4a80*/  ISETP.GT.AND P1, PT, R87, RZ, PT ;  /* 0x000000ff5700720c */ /* 0x000fda0003f24270 */
[----:B0123--:R-:W-:-:S04]  /*4a90*/  @P1 FFMA.FTZ R61, R103, R152, R157 ;  /* 0x00000098673d1223 */ /* 0x00ffc8000001009d */
        /* <DEDUP_REMOVED lines=34> */
.L_x_1486:
[----:B------:R-:W-:-:S04]  /*4cc0*/  UISETP.NE.U32.AND UP0, UPT, UR6, URZ, UPT ;  /* 0x000000ff0600728c */ /* 0x000fc8000bf05070 */
[----:B------:R-:W-:-:S09]  /*4cd0*/  UISETP.NE.AND.EX UP0, UPT, UR7, URZ, UPT, UP0 ;  /* 0x000000ff0700728c */ /* 0x000fd2000bf05300 */
        /* <DEDUP_REMOVED lines=17> */
[----:B----4-:R-:W-:Y:S01]  /*4df0*/  @P0 FMUL.FTZ R61, R60, R163 ;  /* 0x000000a33c3d0220 */ /* 0x010fe20000410000 */
        /* <DEDUP_REMOVED lines=25> */
.L_x_1489:
[----:B------:R-:W-:Y:S05]  /*4f90*/  @!P0 BRA `(.L_x_1490) ;  /* 0x0000000000208947 */ /* 0x000fea0003800000 */
[----:B0123--:R-:W-:Y:S01]  /*4fa0*/  FFMA.FTZ R61, R103, R152, R157 ;  /* 0x00000098673d7223 */ /* 0x00ffe2000001009d */
[----:B------:R-:W-:-:S03]  /*4fb0*/  ISETP.GT.AND P1, PT, R87, RZ, PT ;  /* 0x000000ff5700720c */ /* 0x000fc60003f24270 */
[----:B------:R-:W-:-:S04]  /*4fc0*/  FADD.FTZ R61, R106, -R61 ;  /* 0x8000003d6a3d7221 */ /* 0x000fc80000010000 */
[----:B------:R-:W-:-:S05]  /*4fd0*/  FMUL.FTZ R60, R88, R61 ;  /* 0x0000003d583c7220 */ /* 0x000fca0000410000 */
[----:B------:R-:W-:-:S05]  /*4fe0*/  FSEL R60, R60, RZ, P1 ;  /* 0x000000ff3c3c7208 */ /* 0x000fca0000800000 */
[----:B------:R-:W-:-:S05]  /*4ff0*/  FMUL.FTZ R60, R60, UR14 ;  /* 0x0000000e3c3c7c20 */ /* 0x000fca0008410000 */
[----:B------:R-:W-:-:S04]  /*5000*/  F2FP.F16.F32.PACK_AB R60, RZ, R60 ;  /* 0x0000003cff3c723e */ /* 0x000fc800000000ff */
[----:B------:R-:W-:-:S07]  /*5010*/  PRMT R143, R60, 0x7610, R143 ;  /* 0x000076103c8f7816 */ /* 0x000fce000000008f */
.L_x_1490:
        /* <DEDUP_REMOVED lines=9> */
.L_x_1491:
        /* <DEDUP_REMOVED lines=9> */
.L_x_1492:
        /* <DEDUP_REMOVED lines=9> */
.L_x_1488:
[----:B------:R-:W-:Y:S05]  /*51d0*/  BRA.U !UP0, `(.L_x_1493) ;  /* 0x0000000108207547 */ /* 0x000fea000b800000 */
[----:B0123--:R-:W-:Y:S02]  /*51e0*/  LOP3.LUT R60, R149, 0xffff, RZ, 0xc0, !PT ;  /* 0x0000ffff953c7812 */ /* 0x00ffe400078ec0ff */
[----:B------:R-:W-:-:S03]  /*51f0*/  PRMT R63, R150, 0x5410, R151 ;  /* 0x00005410963f7816 */ /* 0x000fc60000000097 */
[----:B------:R-:W-:-:S05]  /*5200*/  IMAD.WIDE.U32 R60, R60, 0x10000, RZ ;  /* 0x000100003c3c7825 */ /* 0x000fca00078e00ff */
[----:B------:R-:W-:Y:S02]  /*5210*/  LOP3.LUT R61, R63, R61, RZ, 0xfc, !PT ;  /* 0x0000003d3f3d7212 */ /* 0x000fe400078efcff */
[----:B------:R-:W0:Y:S01]  /*5220*/  LDC.64 R62, c[0x0][0x478] ;  /* 0x00011e00ff3e7b82 */ /* 0x000e220000000a00 */
[----:B------:R-:W-:Y:S01]  /*5230*/  LOP3.LUT R60, R60, 0xffff, R148, 0xf8, !PT ;  /* 0x0000ffff3c3c7812 */ /* 0x000fe200078ef894 */
[----:B0-----:R-:W-:-:S05]  /*5240*/  IMAD.WIDE.U32 R62, R155, 0x8, R62 ;  /* 0x000000089b3e7825 */ /* 0x001fca00078e003e */
[----:B------:R4:W-:Y:S02]  /*5250*/  STG.E.64 desc[UR8][R62.64], R60 ;  /* 0x0000003c3e007986 */ /* 0x0009e4000c101b08 */
.L_x_1493:
[----:B------:R-:W-:Y:S05]  /*5260*/  @!P0 BRA `(.L_x_1494) ;  /* 0x0000000000208947 */ /* 0x000fea0003800000 */
[----:B01234-:R-:W-:Y:S02]  /*5270*/  LOP3.LUT R60, R145, 0xffff, RZ, 0xc0, !PT ;  /* 0x0000ffff913c7812 */ /* 0x01ffe400078ec0ff */
[----:B------:R-:W-:-:S03]  /*5280*/  PRMT R63, R146, 0x5410, R147 ;  /* 0x00005410923f7816 */ /* 0x000fc60000000093 */
[----:B------:R-:W-:-:S05]  /*5290*/  IMAD.WIDE.U32 R60, R60, 0x10000, RZ ;  /* 0x000100003c3c7825 */ /* 0x000fca00078e00ff */
[----:B------:R-:W-:Y:S02]  /*52a0*/  LOP3.LUT R61, R63, R61, RZ, 0xfc, !PT ;  /* 0x0000003d3f3d7212 */ /* 0x000fe400078efcff */
[----:B------:R-:W0:Y:S01]  /*52b0*/  LDC.64 R62, c[0x0][0x468] ;  /* 0x00011a00ff3e7b82 */ /* 0x000e220000000a00 */
[----:B------:R-:W-:Y:S01]  /*52c0*/  LOP3.LUT R60, R60, 0xffff, R143, 0xf8, !PT ;  /* 0x0000ffff3c3c7812 */ /* 0x000fe200078ef88f */
[----:B0-----:R-:W-:-:S05]  /*52d0*/  IMAD.WIDE.U32 R62, R153, 0x8, R62 ;  /* 0x00000008993e7825 */ /* 0x001fca00078e003e */
[----:B------:R0:W-:Y:S02]  /*52e0*/  STG.E.64 desc[UR8][R62.64], R60 ;  /* 0x0000003c3e007986 */ /* 0x0001e4000c101b08 */
.L_x_1494:
[----:B------:R-:W-:Y:S02]  /*52f0*/  IADD3 R155, PT, PT, R155, 0x100, RZ ;  /* 0x000001009b9b7810 */ /* 0x000fe40007ffe0ff */
[----:B------:R-:W-:-:S07]  /*5300*/  IADD3 R153, PT, PT, R153, 0x100, RZ ;  /* 0x0000010099997810 */ /* 0x000fce0007ffe0ff */
.L_x_1485:
[----:B------:R-:W-:Y:S05]  /*5310*/  BSYNC.RECONVERGENT B0 ;  /* 0x0000000000007941 */ /* 0x000fea0003800200 */
.L_x_1484:
        /* <DEDUP_REMOVED lines=10> */
[----:B------:R-:W5:Y:S01]  /*53c0*/  @P0 LDC R162, c[0x0][0x40c] ;  /* 0x00010300ffa20b82 */ /* 0x000f620000000800 */
[--C-:B01234-:R-:W-:Y:S02]  /*53d0*/  SHF.R.U64 R63, R70, 0x10, R71.reuse ;  /* 0x00000010463f7819 */ /* 0x11ffe40000001247 */
        /* <DEDUP_REMOVED lines=15> */
[----:B-----5:R-:W-:Y:S01]  /*54d0*/  @P0 FMUL.FTZ R162, R159, R162 ;  /* 0x000000a29fa20220 */ /* 0x020fe20000410000 */
        /* <DEDUP_REMOVED lines=25> */
.L_x_1498:
[----:B------:R-:W-:-:S13]  /*5670*/  ISETP.GT.AND P1, PT, R87, RZ, PT ;  /* 0x000000ff5700720c */ /* 0x000fda0003f24270 */
[----:B01234-:R-:W-:-:S04]  /*5680*/  @P1 FFMA.FTZ R61, R111, R152, R157 ;  /* 0x000000986f3d1223 */ /* 0x01ffc8000001009d */
        /* <DEDUP_REMOVED lines=34> */
.L_x_1497:
[----:B------:R-:W-:-:S04]  /*58b0*/  UISETP.NE.U32.AND UP0, UPT, UR6, URZ, UPT ;  /* 0x000000ff0600728c */ /* 0x000fc8000bf05070 */
[----:B------:R-:W-:-:S09]  /*58c0*/  UISETP.NE.AND.EX UP0, UPT, UR7, URZ, UPT, UP0 ;  /* 0x000000ff0700728c */ /* 0x000fd2000bf05300 */
        /* <DEDUP_REMOVED lines=17> */
[----:B-----5:R-:W-:Y:S01]  /*59e0*/  @P0 FMUL.FTZ R61, R60, R163 ;  /* 0x000000a33c3d0220 */ /* 0x020fe20000410000 */
        /* <DEDUP_REMOVED lines=25> */
.L_x_1500:
[----:B------:R-:W-:Y:S05]  /*5b80*/  @!P0 BRA `(.L_x_1501) ;  /* 0x0000000000208947 */ /* 0x000fea0003800000 */
[----:B01234-:R-:W-:Y:S01]  /*5b90*/  FFMA.FTZ R61, R111, R152, R157 ;  /* 0x000000986f3d7223 */ /* 0x01ffe2000001009d */
[----:B------:R-:W-:-:S03]  /*5ba0*/  ISETP.GT.AND P1, PT, R87, RZ, PT ;  /* 0x000000ff5700720c */ /* 0x000fc60003f24270 */
[----:B------:R-:W-:-:S04]  /*5bb0*/  FADD.FTZ R61, R114, -R61 ;  /* 0x8000003d723d7221 */ /* 0x000fc80000010000 */
[----:B------:R-:W-:-:S05]  /*5bc0*/  FMUL.FTZ R60, R88, R61 ;  /* 0x0000003d583c7220 */ /* 0x000fca0000410000 */
[----:B------:R-:W-:-:S05]  /*5bd0*/  FSEL R60, R60, RZ, P1 ;  /* 0x000000ff3c3c7208 */ /* 0x000fca0000800000 */
[----:B------:R-:W-:-:S05]  /*5be0*/  FMUL.FTZ R60, R60, UR14 ;  /* 0x0000000e3c3c7c20 */ /* 0x000fca0008410000 */
[----:B------:R-:W-:-:S04]  /*5bf0*/  F2FP.F16.F32.PACK_AB R60, RZ, R60 ;  /* 0x0000003cff3c723e */ /* 0x000fc800000000ff */
[----:B------:R-:W-:-:S07]  /*5c00*/  PRMT R143, R60, 0x7610, R143 ;  /* 0x000076103c8f7816 */ /* 0x000fce000000008f */
.L_x_1501:
        /* <DEDUP_REMOVED lines=9> */
.L_x_1502:
        /* <DEDUP_REMOVED lines=9> */
.L_x_1503:
        /* <DEDUP_REMOVED lines=9> */
.L_x_1499:
[----:B------:R-:W-:Y:S05]  /*5dc0*/  BRA.U !UP0, `(.L_x_1504) ;  /* 0x0000000108207547 */ /* 0x000fea000b800000 */
        /* <DEDUP_REMOVED lines=8> */
.L_x_1504:
        /* <DEDUP_REMOVED lines=9> */
.L_x_1505:
[----:B------:R-:W-:Y:S02]  /*5ee0*/  IADD3 R155, PT, PT, R155, 0x100, RZ ;  /* 0x000001009b9b7810 */ /* 0x000fe40007ffe0ff */
[----:B------:R-:W-:-:S07]  /*5ef0*/  IADD3 R153, PT, PT, R153, 0x100, RZ ;  /* 0x0000010099997810 */ /* 0x000fce0007ffe0ff */
.L_x_1496:
[----:B------:R-:W-:Y:S05]  /*5f00*/  BSYNC.RECONVERGENT B0 ;  /* 0x0000000000007941 */ /* 0x000fea0003800200 */
.L_x_1495:
        /* <DEDUP_REMOVED lines=53> */
.L_x_1509:
        /* <DEDUP_REMOVED lines=36> */
.L_x_1508:
        /* <DEDUP_REMOVED lines=45> */
.L_x_1511:
        /* <DEDUP_REMOVED lines=9> */
.L_x_1512:
        /* <DEDUP_REMOVED lines=9> */
.L_x_1513:
        /* <DEDUP_REMOVED lines=9> */
.L_x_1514:
        /* <DEDUP_REMOVED lines=9> */
.L_x_1510:
        /* <DEDUP_REMOVED lines=9> */
.L_x_1515:
        /* <DEDUP_REMOVED lines=9> */
.L_x_1516:
[----:B------:R-:W-:Y:S02]  /*6ad0*/  IADD3 R155, PT, PT, R155, 0x100, RZ ;  /* 0x000001009b9b7810 */ /* 0x000fe40007ffe0ff */
[----:B------:R-:W-:-:S07]  /*6ae0*/  IADD3 R153, PT, PT, R153, 0x100, RZ ;  /* 0x0000010099997810 */ /* 0x000fce0007ffe0ff */
.L_x_1507:
[----:B------:R-:W-:Y:S05]  /*6af0*/  BSYNC.RECONVERGENT B0 ;  /* 0x0000000000007941 */ /* 0x000fea0003800200 */
.L_x_1506:
        /* <DEDUP_REMOVED lines=9> */
[----:B------:R-:W-:Y:S02]  /*6b90*/  ISETP.GT.AND P5, PT, R87, RZ, PT ;  /* 0x000000ff5700720c */ /* 0x000fe40003fa4270 */
        /* <DEDUP_REMOVED lines=13> */
[----:B------:R-:W-:Y:S01]  /*6c70*/  @P5 FFMA.FTZ R63, R88, R62, R63 ;  /* 0x0000003e583f5223 */ /* 0x000fe2000001003f */
[----:B------:R-:W-:Y:S02]  /*6c80*/  @P5 FFMA.FTZ R62, R136, R152, R157 ;  /* 0x00000098883e5223 */ /* 0x000fe4000001009d */
[C---:B------:R-:W-:Y:S02]  /*6c90*/  @P5 FFMA.FTZ R159, R88.reuse, R60, R159 ;  /* 0x0000003c589f5223 */ /* 0x040fe4000001009f */
[----:B------:R-:W-:Y:S01]  /*6ca0*/  @P5 FADD.FTZ R62, R133, -R62 ;  /* 0x8000003e853e5221 */ /* 0x000fe20000010000 */
[----:B------:R-:W0:Y:S03]  /*6cb0*/  @P0 LDC R60, c[0x0][0x40c] ;  /* 0x00010300ff3c0b82 */ /* 0x000e260000000800 */
[----:B------:R-:W-:Y:S01]  /*6cc0*/  @P5 FFMA.FTZ R163, R88, R62, R163 ;  /* 0x0000003e58a35223 */ /* 0x000fe200000100a3 */
[----:B0-----:R-:W-:Y:S01]  /*6cd0*/  @P0 FMUL.FTZ R60, R61, R60 ;  /* 0x0000003c3d3c0220 */ /* 0x001fe20000410000 */
[----:B------:R-:W-:-:S04]  /*6ce0*/  F2FP.F16.F32.PACK_AB R61, RZ, R61 ;  /* 0x0000003dff3d723e */ /* 0x000fc800000000ff */
[----:B------:R-:W-:Y:S02]  /*6cf0*/  @P0 F2FP.F16.F32.PACK_AB R60, RZ, R60 ;  /* 0x0000003cff3c023e */ /* 0x000fe400000000ff */
[----:B------:R-:W-:Y:S02]  /*6d00*/  PRMT R148, R61, 0x7610, R148 ;  /* 0x000076103d947816 */ /* 0x000fe40000000094 */
[----:B------:R-:W-:Y:S02]  /*6d10*/  @P0 PRMT R143, R60, 0x7610, R143 ;  /* 0x000076103c8f0816 */ /* 0x000fe4000000008f */
[----:B------:R-:W0:Y:S02]  /*6d20*/  @P0 LDC R60, c[0x0][0x40c] ;  /* 0x00010300ff3c0b82 */ /* 0x000e240000000800 */
[----:B0-----:R-:W-:Y:S01]  /*6d30*/  @P0 FMUL.FTZ R60, R63, R60 ;  /* 0x0000003c3f3c0220 */ /* 0x001fe20000410000 */
[----:B------:R-:W-:-:S04]  /*6d40*/  F2FP.F16.F32.PACK_AB R63, RZ, R63 ;  /* 0x0000003fff3f723e */ /* 0x000fc800000000ff */
[----:B------:R-:W-:Y:S02]  /*6d50*/  @P0 F2FP.F16.F32.PACK_AB R62, RZ, R60 ;  /* 0x0000003cff3e023e */ /* 0x000fe400000000ff */
[----:B------:R-:W0:Y:S01]  /*6d60*/  @P0 LDC R60, c[0x0][0x40c] ;  /* 0x00010300ff3c0b82 */ /* 0x000e220000000800 */
[----:B------:R-:W-:Y:S02]  /*6d70*/  PRMT R149, R63, 0x7610, R149 ;  /* 0x000076103f957816 */ /* 0x000fe40000000095 */
[----:B------:R-:W-:Y:S01]  /*6d80*/  @P0 PRMT R145, R62, 0x7610, R145 ;  /* 0x000076103e910816 */ /* 0x000fe20000000091 */
[----:B0-----:R-:W-:Y:S01]  /*6d90*/  @P0 FMUL.FTZ R60, R159, R60 ;  /* 0x0000003c9f3c0220 */ /* 0x001fe20000410000 */
[----:B------:R-:W-:-:S04]  /*6da0*/  F2FP.F16.F32.PACK_AB R159, RZ, R159 ;  /* 0x0000009fff9f723e */ /* 0x000fc800000000ff */
[----:B------:R-:W-:Y:S02]  /*6db0*/  @P0 F2FP.F16.F32.PACK_AB R60, RZ, R60 ;  /* 0x0000003cff3c023e */ /* 0x000fe400000000ff */
[----:B------:R-:W-:Y:S02]  /*6dc0*/  PRMT R150, R159, 0x7610, R150 ;  /* 0x000076109f967816 */ /* 0x000fe40000000096 */
[----:B------:R-:W-:Y:S02]  /*6dd0*/  @P0 PRMT R146, R60, 0x7610, R146 ;  /* 0x000076103c920816 */ /* 0x000fe40000000092 */
[----:B------:R-:W-:-:S04]  /*6de0*/  F2FP.F16.F32.PACK_AB R60, RZ, R163 ;  /* 0x000000a3ff3c723e */ /* 0x000fc800000000ff */
[----:B------:R-:W-:Y:S01]  /*6df0*/  PRMT R151, R60, 0x7610, R151 ;  /* 0x000076103c977816 */ /* 0x000fe20000000097 */
[----:B------:R-:W-:Y:S06]  /*6e00*/  @!P0 BRA `(.L_x_1521) ;  /* 0x0000000400e48947 */ /* 0x000fec0003800000 */
[----:B------:R-:W-:-:S05]  /*6e10*/  FMUL.FTZ R163, R163, UR14 ;  /* 0x0000000ea3a37c20 */ /* 0x000fca0008410000 */
[----:B------:R-:W-:-:S04]  /*6e20*/  F2FP.F16.F32.PACK_AB R163, RZ, R163 ;  /* 0x000000a3ffa3723e */ /* 0x000fc800000000ff */
[----:B------:R-:W-:Y:S01]  /*6e30*/  PRMT R147, R163, 0x7610, R147 ;  /* 0x00007610a3937816 */ /* 0x000fe20000000093 */
[----:B------:R-:W-:Y:S06]  /*6e40*/  BRA `(.L_x_1521) ;  /* 0x0000000400d47947 */ /* 0x000fec0003800000 */
.L_x_1520:
        /* <DEDUP_REMOVED lines=36> */
.L_x_1519:
[----:B------:R-:W-:-:S04]  /*7090*/  UISETP.NE.U32.AND UP0, UPT, UR6, URZ, UPT ;  /* 0x000000ff0600728c */ /* 0x000fc8000bf05070 */
[----:B------:R-:W-:-:S09]  /*70a0*/  UISETP.NE.AND.EX UP0, UPT, UR7, URZ, UPT, UP0 ;  /* 0x000000ff0700728c */ /* 0x000fd2000bf05300 */
[----:B------:R-:W-:Y:S05]  /*70b0*/  BRA.U !UP0, `(.L_x_1522) ;  /* 0x0000000108a87547 */ /* 0x000fea000b800000 */
[-CC-:B01234-:R-:W-:Y:S01]  /*70c0*/  FFMA.FTZ R61, R127, R152.reuse, R157.reuse ;  /* 0x000000987f3d7223 */ /* 0x19ffe2000001009d */
[-CC-:B------:R-:W-:Y:S01]  /*70d0*/  FFMA.FTZ R60, R132, R152.reuse, R157.reuse ;  /* 0x00000098843c7223 */ /* 0x180fe2000001009d */
[-C--:B------:R-:W-:Y:S01]  /*70e0*/  FFMA.FTZ R62, R136, R152.reuse, R157 ;  /* 0x00000098883e7223 */ /* 0x080fe2000001009d */
[----:B------:R-:W-:Y:S01]  /*70f0*/  ISETP.GT.AND P5, PT, R87, RZ, PT ;  /* 0x000000ff5700720c */ /* 0x000fe20003fa4270 */
[----:B------:R-:W-:Y:S01]  /*7100*/  FADD.FTZ R61, R130, -R61 ;  /* 0x8000003d823d7221 */ /* 0x000fe20000010000 */
[----:B------:R-:W-:Y:S01]  /*7110*/  FADD.FTZ R63, R129, -R60 ;  /* 0x8000003c813f7221 */ /* 0x000fe20000010000 */
[----:B------:R-:W-:Y:S01]  /*7120*/  FFMA.FTZ R159, R131, R152, R157 ;  /* 0x00000098839f7223 */ /* 0x000fe2000001009d */
[----:B------:R-:W-:Y:S01]  /*7130*/  FADD.FTZ R163, R133, -R62 ;  /* 0x8000003e85a37221 */ /* 0x000fe20000010000 */
[C---:B------:R-:W-:Y:S01]  /*7140*/  FMUL.FTZ R60, R88.reuse, R61 ;  /* 0x0000003d583c7220 */ /* 0x040fe20000410000 */
[----:B------:R-:W-:Y:S01]  /*7150*/  FMUL.FTZ R61, R88, R63 ;  /* 0x0000003f583d7220 */ /* 0x000fe20000410000 */
[----:B------:R-:W-:Y:S01]  /*7160*/  FADD.FTZ R159, R134, -R159 ;  /* 0x8000009f869f7221 */ /* 0x000fe20000010000 */
[----:B------:R-:W0:Y:S01]  /*7170*/  @P0 LDC R164, c[0x0][0x40c] ;  /* 0x00010300ffa40b82 */ /* 0x000e220000000800 */
[----:B------:R-:W-:Y:S01]  /*7180*/  FMUL.FTZ R162, R88, R163 ;  /* 0x000000a358a27220 */ /* 0x000fe20000410000 */
[----:B------:R-:W-:Y:S01]  /*7190*/  FSEL R60, R60, RZ, P5 ;  /* 0x000000ff3c3c7208 */ /* 0x000fe20002800000 */
[----:B------:R-:W-:Y:S01]  /*71a0*/  FMUL.FTZ R63, R88, R159 ;  /* 0x0000009f583f7220 */ /* 0x000fe20000410000 */
[----:B------:R-:W-:-:S02]  /*71b0*/  FSEL R62, R61, RZ, P5 ;  /* 0x000000ff3d3e7208 */ /* 0x000fc40002800000 */
[----:B------:R-:W-:Y:S02]  /*71c0*/  FSEL R162, R162, RZ, P5 ;  /* 0x000000ffa2a27208 */ /* 0x000fe40002800000 */
[----:B------:R-:W1:Y:S01]  /*71d0*/  @P0 LDC R61, c[0x0][0x40c] ;  /* 0x00010300ff3d0b82 */ /* 0x000e620000000800 */
[----:B------:R-:W-:-:S07]  /*71e0*/  FSEL R159, R63, RZ, P5 ;  /* 0x000000ff3f9f7208 */ /* 0x000fce0002800000 */
[----:B------:R-:W2:Y:S01]  /*71f0*/  @P0 LDC R63, c[0x0][0x40c] ;  /* 0x00010300ff3f0b82 */ /* 0x000ea20000000800 */
[----:B-1----:R-:W-:Y:S01]  /*7200*/  @P0 FMUL.FTZ R61, R60, R61 ;  /* 0x0000003d3c3d0220 */ /* 0x002fe20000410000 */
[----:B------:R-:W-:-:S04]  /*7210*/  F2FP.F16.F32.PACK_AB R60, RZ, R60 ;  /* 0x0000003cff3c723e */ /* 0x000fc800000000ff */
[----:B------:R-:W-:Y:S01]  /*7220*/  @P0 F2FP.F16.F32.PACK_AB R163, RZ, R61 ;  /* 0x0000003dffa3023e */ /* 0x000fe200000000ff */
[----:B0-----:R-:W-:Y:S01]  /*7230*/  @P0 FMUL.FTZ R61, R159, R164 ;  /* 0x000000a49f3d0220 */ /* 0x001fe20000410000 */
[----:B------:R-:W-:Y:S01]  /*7240*/  F2FP.F16.F32.PACK_AB R159, RZ, R159 ;  /* 0x0000009fff9f723e */ /* 0x000fe200000000ff */
[----:B--2---:R-:W-:Y:S01]  /*7250*/  @P0 FMUL.FTZ R63, R62, R63 ;  /* 0x0000003f3e3f0220 */ /* 0x004fe20000410000 */
[----:B------:R-:W-:Y:S02]  /*7260*/  F2FP.F16.F32.PACK_AB R62, RZ, R62 ;  /* 0x0000003eff3e723e */ /* 0x000fe400000000ff */
[----:B------:R-:W-:Y:S02]  /*7270*/  @P0 F2FP.F16.F32.PACK_AB R61, RZ, R61 ;  /* 0x0000003dff3d023e */ /* 0x000fe400000000ff */
[----:B------:R-:W-:Y:S02]  /*7280*/  @P0 F2FP.F16.F32.PACK_AB R63, RZ, R63 ;  /* 0x0000003fff3f023e */ /* 0x000fe400000000ff */
[----:B------:R-:W-:-:S02]  /*7290*/  @P0 PRMT R146, R61, 0x7610, R146 ;  /* 0x000076103d920816 */ /* 0x000fc40000000092 */
[----:B------:R-:W-:Y:S02]  /*72a0*/  F2FP.F16.F32.PACK_AB R61, RZ, R162 ;  /* 0x000000a2ff3d723e */ /* 0x000fe400000000ff */
[----:B------:R-:W-:Y:S02]  /*72b0*/  @P0 PRMT R143, R163, 0x7610, R143 ;  /* 0x00007610a38f0816 */ /* 0x000fe4000000008f */
[----:B------:R-:W-:Y:S02]  /*72c0*/  @P0 PRMT R145, R63, 0x7610, R145 ;  /* 0x000076103f910816 */ /* 0x000fe40000000091 */
[----:B------:R-:W-:Y:S02]  /*72d0*/  PRMT R148, R60, 0x7610, R148 ;  /* 0x000076103c947816 */ /* 0x000fe40000000094 */
[----:B------:R-:W-:Y:S02]  /*72e0*/  PRMT R149, R62, 0x7610, R149 ;  /* 0x000076103e957816 */ /* 0x000fe40000000095 */
[----:B------:R-:W-:-:S02]  /*72f0*/  PRMT R150, R159, 0x7610, R150 ;  /* 0x000076109f967816 */ /* 0x000fc40000000096 */
[----:B------:R-:W-:Y:S01]  /*7300*/  PRMT R151, R61, 0x7610, R151 ;  /* 0x000076103d977816 */ /* 0x000fe20000000097 */
[----:B------:R-:W-:Y:S06]  /*7310*/  @!P0 BRA `(.L_x_1521) ;  /* 0x0000000000a08947 */ /* 0x000fec0003800000 */
[----:B------:R-:W-:-:S05]  /*7320*/  FMUL.FTZ R162, R162, UR14 ;  /* 0x0000000ea2a27c20 */ /* 0x000fca0008410000 */
[----:B------:R-:W-:-:S04]  /*7330*/  F2FP.F16.F32.PACK_AB R162, RZ, R162 ;  /* 0x000000a2ffa2723e */ /* 0x000fc800000000ff */
[----:B------:R-:W-:Y:S01]  /*7340*/  PRMT R147, R162, 0x7610, R147 ;  /* 0x00007610a2937816 */ /* 0x000fe20000000093 */
[----:B------:R-:W-:Y:S06]  /*7350*/  BRA `(.L_x_1521) ;  /* 0x0000000000907947 */ /* 0x000fec0003800000 */
.L_x_1522:
        /* <DEDUP_REMOVED lines=9> */
.L_x_1523:
        /* <DEDUP_REMOVED lines=9> */
.L_x_1524:
        /* <DEDUP_REMOVED lines=9> */
.L_x_1525:
        /* <DEDUP_REMOVED lines=9> */
.L_x_1521:
        /* <DEDUP_REMOVED lines=9> */
.L_x_1526:
        /* <DEDUP_REMOVED lines=9> */
.L_x_1527:
[----:B------:R-:W-:Y:S02]  /*76c0*/  IADD3 R155, PT, PT, R155, 0x100, RZ ;  /* 0x000001009b9b7810 */ /* 0x000fe40007ffe0ff */
[----:B------:R-:W-:-:S07]  /*76d0*/  IADD3 R153, PT, PT, R153, 0x100, RZ ;  /* 0x0000010099997810 */ /* 0x000fce0007ffe0ff */
.L_x_1518:
[----:B------:R-:W-:Y:S05]  /*76e0*/  BSYNC.RECONVERGENT B0 ;  /* 0x0000000000007941 */ /* 0x000fea0003800200 */
.L_x_1517:
        /* <DEDUP_REMOVED lines=11> */
[----:B------:R-:W-:Y:S01]  /*77a0*/  HADD2.F32 R87, -RZ, R65.H0_H0 ;  /* 0x20000041ff577230 */ /* 0x000fe20000004100 */
[--C-:B01234-:R-:W-:Y:S02]  /*77b0*/  SHF.R.U64 R63, R64, 0x10, R65.reuse ;  /* 0x00000010403f7819 */ /* 0x11ffe40000001241 */
[----:B------:R-:W-:-:S03]  /*77c0*/  SHF.R.U32.HI R159, RZ, 0x10, R65 ;  /* 0x00000010ff9f7819 */ /* 0x000fc60000011641 */
[----:B------:R-:W-:Y:S02]  /*77d0*/  HADD2.F32 R63, -RZ, R63.H0_H0 ;  /* 0x2000003fff3f7230 */ /* 0x000fe40000004100 */
[----:B------:R-:W-:-:S04]  /*77e0*/  HADD2.F32 R159, -RZ, R159.H0_H0 ;  /* 0x2000009fff9f7230 */ /* 0x000fc80000004100 */
[-CC-:B------:R-:W-:Y:S01]  /*77f0*/  @P5 FFMA.FTZ R61, R135, R152.reuse, R157.reuse ;  /* 0x00000098873d5223 */ /* 0x180fe2000001009d */
[-CC-:B------:R-:W-:Y:S01]  /*7800*/  @P5 FFMA.FTZ R62, R140, R152.reuse, R157.reuse ;  /* 0x000000988c3e5223 */ /* 0x180fe2000001009d */
[-CC-:B------:R-:W-:Y:S01]  /*7810*/  @P5 FFMA.FTZ R162, R144, R152.reuse, R157.reuse ;  /* 0x0000009890a25223 */ /* 0x180fe2000001009d */
[----:B------:R-:W-:Y:S01]  /*7820*/  @P5 FFMA.FTZ R157, R139, R152, R157 ;  /* 0x000000988b9d5223 */ /* 0x000fe2000001009d */
[----:B------:R-:W-:Y:S01]  /*7830*/  @P5 FADD.FTZ R60, R138, -R61 ;  /* 0x8000003d8a3c5221 */ /* 0x000fe20000010000 */
[----:B------:R-:W-:Y:S02]  /*7840*/  HADD2.F32 R61, -RZ, R64.H0_H0 ;  /* 0x20000040ff3d7230 */ /* 0x000fe40000004100 */
[----:B------:R-:W-:Y:S01]  /*7850*/  @P5 FADD.FTZ R62, R137, -R62 ;  /* 0x8000003e893e5221 */ /* 0x000fe20000010000 */
[----:B------:R-:W-:Y:S01]  /*7860*/  @P5 FADD.FTZ R157, R142, -R157 ;  /* 0x8000009d8e9d5221 */ /* 0x000fe20000010000 */
[----:B------:R-:W-:Y:S01]  /*7870*/  @P5 FADD.FTZ R162, R141, -R162 ;  /* 0x800000a28da25221 */ /* 0x000fe20000010000 */
[C---:B------:R-:W-:Y:S01]  /*7880*/  @P5 FFMA.FTZ R61, R88.reuse, R60, R61 ;  /* 0x0000003c583d5223 */ /* 0x040fe2000001003d */
[C---:B------:R-:W-:Y:S01]  /*7890*/  @P5 FFMA.FTZ R63, R88.reuse, R62, R63 ;  /* 0x0000003e583f5223 */ /* 0x040fe2000001003f */
[----:B------:R-:W0:Y:S01]  /*78a0*/  @P0 LDC R60, c[0x0][0x40c] ;  /* 0x00010300ff3c0b82 */ /* 0x000e220000000800 */
[C---:B------:R-:W-:Y:S01]  /*78b0*/  @P5 FFMA.FTZ R87, R88.reuse, R157, R87 ;  /* 0x0000009d58575223 */ /* 0x040fe20000010057 */
[----:B------:R-:W-:-:S06]  /*78c0*/  @P5 FFMA.FTZ R159, R88, R162, R159 ;  /* 0x000000a2589f5223 */ /* 0x000fcc000001009f */
[----:B------:R-:W1:Y:S08]  /*78d0*/  @P0 LDC R62, c[0x0][0x40c] ;  /* 0x00010300ff3e0b82 */ /* 0x000e700000000800 */
[----:B------:R-:W2:Y:S01]  /*78e0*/  @P0 LDC R88, c[0x0][0x40c] ;  /* 0x00010300ff580b82 */ /* 0x000ea20000000800 */
[----:B0-----:R-:W-:Y:S01]  /*78f0*/  @P0 FMUL.FTZ R60, R61, R60 ;  /* 0x0000003c3d3c0220 */ /* 0x001fe20000410000 */
[----:B------:R-:W-:-:S04]  /*7900*/  F2FP.F16.F32.PACK_AB R61, RZ, R61 ;  /* 0x0000003dff3d723e */ /* 0x000fc800000000ff */
[----:B------:R-:W-:Y:S02]  /*7910*/  @P0 F2FP.F16.F32.PACK_AB R60, RZ, R60 ;  /* 0x0000003cff3c023e */ /* 0x000fe400000000ff */
[----:B------:R-:W-:Y:S01]  /*7920*/  PRMT R148, R61, 0x7610, R148 ;  /* 0x000076103d947816 */ /* 0x000fe20000000094 */
[----:B-1----:R-:W-:Y:S01]  /*7930*/  @P0 FMUL.FTZ R62, R63, R62 ;  /* 0x0000003e3f3e0220 */ /* 0x002fe20000410000 */
[----:B------:R-:W-:Y:S02]  /*7940*/  @P0 PRMT R143, R60, 0x7610, R143 ;  /* 0x000076103c8f0816 */ /* 0x000fe4000000008f */
[----:B------:R-:W-:Y:S02]  /*7950*/  F2FP.F16.F32.PACK_AB R63, RZ, R63 ;  /* 0x0000003fff3f723e */ /* 0x000fe400000000ff */
[----:B------:R-:W-:Y:S02]  /*7960*/  @P0 F2FP.F16.F32.PACK_AB R62, RZ, R62 ;  /* 0x0000003eff3e023e */ /* 0x000fe400000000ff */
[----:B------:R-:W-:Y:S01]  /*7970*/  F2FP.F16.F32.PACK_AB R60, RZ, R159 ;  /* 0x0000009fff3c723e */ /* 0x000fe200000000ff */
[----:B--2---:R-:W-:Y:S01]  /*7980*/  @P0 FMUL.FTZ R88, R87, R88 ;  /* 0x0000005857580220 */ /* 0x004fe20000410000 */
[----:B------:R-:W-:-:S02]  /*7990*/  F2FP.F16.F32.PACK_AB R87, RZ, R87 ;  /* 0x00000057ff57723e */ /* 0x000fc400000000ff */
[----:B------:R-:W-:Y:S02]  /*79a0*/  @P0 PRMT R145, R62, 0x7610, R145 ;  /* 0x000076103e910816 */ /* 0x000fe40000000091 */
[----:B------:R-:W-:Y:S02]  /*79b0*/  @P0 F2FP.F16.F32.PACK_AB R88, RZ, R88 ;  /* 0x00000058ff58023e */ /* 0x000fe400000000ff */
[----:B------:R-:W-:Y:S02]  /*79c0*/  PRMT R149, R63, 0x7610, R149 ;  /* 0x000076103f957816 */ /* 0x000fe40000000095 */
[----:B------:R-:W-:Y:S02]  /*79d0*/  @P0 PRMT R146, R88, 0x7610, R146 ;  /* 0x0000761058920816 */ /* 0x000fe40000000092 */
[----:B------:R-:W-:Y:S02]  /*79e0*/  PRMT R150, R87, 0x7610, R150 ;  /* 0x0000761057967816 */ /* 0x000fe40000000096 */
[----:B------:R-:W-:Y:S01]  /*79f0*/  PRMT R151, R60, 0x7610, R151 ;  /* 0x000076103c977816 */ /* 0x000fe20000000097 */
[----:B------:R-:W-:Y:S06]  /*7a00*/  @!P0 BRA `(.L_x_1532) ;  /* 0x0000000400e48947 */ /* 0x000fec0003800000 */
[----:B------:R-:W-:-:S05]  /*7a10*/  FMUL.FTZ R159, R159, UR14 ;  /* 0x0000000e9f9f7c20 */ /* 0x000fca0008410000 */
[----:B------:R-:W-:-:S04]  /*7a20*/  F2FP.F16.F32.PACK_AB R159, RZ, R159 ;  /* 0x0000009fff9f723e */ /* 0x000fc800000000ff */
[----:B------:R-:W-:Y:S01]  /*7a30*/  PRMT R147, R159, 0x7610, R147 ;  /* 0x000076109f937816 */ /* 0x000fe20000000093 */
[----:B------:R-:W-:Y:S06]  /*7a40*/  BRA `(.L_x_1532) ;  /* 0x0000000400d47947 */ /* 0x000fec0003800000 */
.L_x_1531:
[----:B------:R-:W-:Y:S01]  /*7a50*/  ISETP.GT.AND P5, PT, R87, RZ, PT ;  /* 0x000000ff5700720c */ /* 0x000fe20003fa4270 */
[----:B01234-:R-:W0:Y:S01]  /*7a60*/  @P0 LDC R62, c[0x0][0x40c] ;  /* 0x00010300ff3e0b82 */ /* 0x01fe220000000800 */
[----:B------:R-:W-:-:S05]  /*7a70*/  SHF.R.U64 R63, R64, 0x10, R65 ;  /* 0x00000010403f7819 */ /* 0x000fca0000001241 */
[----:B------:R-:W-:-:S06]  /*7a80*/  HADD2.F32 R63, -RZ, R63.H0_H0 ;  /* 0x2000003fff3f7230 */ /* 0x000fcc0000004100 */
[----:B------:R-:W-:-:S04]  /*7a90*/  @P5 FFMA.FTZ R61, R135, R152, R157 ;  /* 0x00000098873d5223 */ /* 0x000fc8000001009d */
[----:B------:R-:W-:Y:S01]  /*7aa0*/  @P5 FADD.FTZ R60, R138, -R61 ;  /* 0x8000003d8a3c5221 */ /* 0x000fe20000010000 */
[----:B------:R-:W-:-:S05]  /*7ab0*/  HADD2.F32 R61, -RZ, R64.H0_H0 ;  /* 0x20000040ff3d7230 */ /* 0x000fca0000004100 */
[----:B------:R-:W-:Y:S01]  /*7ac0*/  @P5 FFMA.FTZ R61, R88, R60, R61 ;  /* 0x0000003c583d5223 */ /* 0x000fe2000001003d */
[----:B------:R-:W-:-:S03]  /*7ad0*/  @P5 FFMA.FTZ R60, R140, R152, R157 ;  /* 0x000000988c3c5223 */ /* 0x000fc6000001009d */
[----:B0-----:R-:W-:Y:S01]  /*7ae0*/  @P0 FMUL.FTZ R61, R61, R62 ;  /* 0x0000003e3d3d0220 */ /* 0x001fe20000410000 */
[----:B------:R-:W-:-:S04]  /*7af0*/  @P5 FADD.FTZ R60, R137, -R60 ;  /* 0x8000003c893c5221 */ /* 0x000fc80000010000 */
[----:B------:R-:W-:Y:S01]  /*7b00*/  @P5 FFMA.FTZ R63, R88, R60, R63 ;  /* 0x0000003c583f5223 */ /* 0x000fe2000001003f */
[----:B------:R-:W-:Y:S01]  /*7b10*/  @P0 F2FP.F16.F32.PACK_AB R62, RZ, R61 ;  /* 0x0000003dff3e023e */ /* 0x000fe200000000ff */
[----:B------:R-:W0:Y:S01]  /*7b20*/  @P0 LDC R60, c[0x0][0x40c] ;  /* 0x00010300ff3c0b82 */ /* 0x000e220000000800 */
[----:B------:R-:W-:Y:S02]  /*7b30*/  @P5 FFMA.FTZ R61, R139, R152, R157 ;  /* 0x000000988b3d5223 */ /* 0x000fe4000001009d */
[----:B------:R-:W-:Y:S01]  /*7b40*/  @P0 PRMT R143, R62, 0x7610, R143 ;  /* 0x000076103e8f0816 */ /* 0x000fe2000000008f */
[----:B0-----:R-:W-:Y:S01]  /*7b50*/  @P0 FMUL.FTZ R63, R63, R60 ;  /* 0x0000003c3f3f0220 */ /* 0x001fe20000410000 */
[----:B------:R-:W-:Y:S01]  /*7b60*/  @P5 FADD.FTZ R60, R142, -R61 ;  /* 0x8000003d8e3c5221 */ /* 0x000fe20000010000 */
[----:B------:R-:W-:-:S03]  /*7b70*/  HADD2.F32 R61, -RZ, R65.H0_H0 ;  /* 0x20000041ff3d7230 */ /* 0x000fc60000004100 */
[----:B------:R-:W-:Y:S02]  /*7b80*/  @P0 F2FP.F16.F32.PACK_AB R63, RZ, R63 ;  /* 0x0000003fff3f023e */ /* 0x000fe400000000ff */
[----:B------:R-:W-:Y:S02]  /*7b90*/  @P5 FFMA.FTZ R61, R88, R60, R61 ;  /* 0x0000003c583d5223 */ /* 0x000fe4000001003d */
[----:B------:R-:W0:Y:S01]  /*7ba0*/  @P0 LDC R60, c[0x0][0x40c] ;  /* 0x00010300ff3c0b82 */ /* 0x000e220000000800 */
[----:B------:R-:W-:Y:S01]  /*7bb0*/  @P0 PRMT R145, R63, 0x7610, R145 ;  /* 0x000076103f910816 */ /* 0x000fe20000000091 */
        /* <DEDUP_REMOVED lines=13> */
.L_x_1530:
[----:B------:R-:W-:-:S04]  /*7c90*/  UISETP.NE.U32.AND UP0, UPT, UR6, URZ, UPT ;  /* 0x000000ff0600728c */ /* 0x000fc8000bf05070 */
[----:B------:R-:W-:-:S09]  /*7ca0*/  UISETP.NE.AND.EX UP0, UPT, UR7, URZ, UPT, UP0 ;  /* 0x000000ff0700728c */ /* 0x000fd2000bf05300 */
        /* <DEDUP_REMOVED lines=10> */
[----:B------:R-:W-:Y:S01]  /*7d50*/  FMUL.FTZ R61, R88, R157 ;  /* 0x0000009d583d7220 */ /* 0x000fe20000410000 */
[----:B------:R-:W-:Y:S01]  /*7d60*/  FADD.FTZ R159, R142, -R63 ;  /* 0x8000003f8e9f7221 */ /* 0x000fe20000010000 */
[----:B------:R-:W-:Y:S01]  /*7d70*/  FMUL.FTZ R63, R88, R165 ;  /* 0x000000a5583f7220 */ /* 0x000fe20000410000 */
[----:B------:R-:W0:Y:S01]  /*7d80*/  @P0 LDC R87, c[0x0][0x40c] ;  /* 0x00010300ff570b82 */ /* 0x000e220000000800 */
[----:B------:R-:W-:Y:S01]  /*7d90*/  FSEL R60, R60, RZ, P5 ;  /* 0x000000ff3c3c7208 */ /* 0x000fe20002800000 */
[----:B------:R-:W-:Y:S01]  /*7da0*/  FMUL.FTZ R88, R88, R159 ;  /* 0x0000009f58587220 */ /* 0x000fe20000410000 */
[----:B------:R-:W-:-:S02]  /*7db0*/  FSEL R62, R61, RZ, P5 ;  /* 0x000000ff3d3e7208 */ /* 0x000fc40002800000 */
[----:B------:R-:W-:Y:S02]  /*7dc0*/  FSEL R152, R63, RZ, P5 ;  /* 0x000000ff3f987208 */ /* 0x000fe40002800000 */
[----:B------:R-:W-:Y:S01]  /*7dd0*/  FSEL R88, R88, RZ, P5 ;  /* 0x000000ff58587208 */ /* 0x000fe20002800000 */
[----:B------:R-:W1:Y:S08]  /*7de0*/  @P0 LDC R61, c[0x0][0x40c] ;  /* 0x00010300ff3d0b82 */ /* 0x000e700000000800 */
[----:B------:R-:W2:Y:S01]  /*7df0*/  @P0 LDC R63, c[0x0][0x40c] ;  /* 0x00010300ff3f0b82 */ /* 0x000ea20000000800 */
        /* <DEDUP_REMOVED lines=8> */
[----:B------:R-:W-:Y:S01]  /*7e80*/  PRMT R148, R60, 0x7610, R148 ;  /* 0x000076103c947816 */ /* 0x000fe20000000094 */
[----:B--2---:R-:W-:Y:S01]  /*7e90*/  @P0 FMUL.FTZ R63, R62, R63 ;  /* 0x0000003f3e3f0220 */ /* 0x004fe20000410000 */
[----:B------:R-:W-:-:S02]  /*7ea0*/  @P0 PRMT R143, R61, 0x7610, R143 ;  /* 0x000076103d8f0816 */ /* 0x000fc4000000008f */
[----:B------:R-:W-:Y:S02]  /*7eb0*/  F2FP.F16.F32.PACK_AB R62, RZ, R62 ;  /* 0x0000003eff3e723e */ /* 0x000fe400000000ff */
[----:B------:R-:W-:Y:S02]  /*7ec0*/  @P0 F2FP.F16.F32.PACK_AB R63, RZ, R63 ;  /* 0x0000003fff3f023e */ /* 0x000fe400000000ff */
[----:B------:R-:W-:Y:S02]  /*7ed0*/  F2FP.F16.F32.PACK_AB R61, RZ, R152 ;  /* 0x00000098ff3d723e */ /* 0x000fe400000000ff */
        /* <DEDUP_REMOVED lines=8> */
.L_x_1533:
[----:B01234-:R-:W-:Y:S01]  /*7f60*/  FFMA.FTZ R60, R144, R152, R157 ;  /* 0x00000098903c7223 */ /* 0x01ffe2000001009d */
[----:B------:R-:W-:-:S03]  /*7f70*/  ISETP.GT.AND P5, PT, R87, RZ, PT ;  /* 0x000000ff5700720c */ /* 0x000fc60003fa4270 */
[----:B------:R-:W-:-:S04]  /*7f80*/  FADD.FTZ R61, R141, -R60 ;  /* 0x8000003c8d3d7221 */ /* 0x000fc80000010000 */
[----:B------:R-:W-:-:S05]  /*7f90*/  FMUL.FTZ R61, R88, R61 ;  /* 0x0000003d583d7220 */ /* 0x000fca0000410000 */
[----:B------:R-:W-:Y:S01]  /*7fa0*/  FSEL R61, R61, RZ, P5 ;  /* 0x000000ff3d3d7208 */ /* 0x000fe20002800000 */
[----:B------:R-:W-:Y:S06]  /*7fb0*/  @!P0 BRA `(.L_x_1534) ;  /* 0x0000000000208947 */ /* 0x000fec0003800000 */
        /* <DEDUP_REMOVED lines=8> */
.L_x_1534:
        /* <DEDUP_REMOVED lines=9> */
.L_x_1535:
        /* <DEDUP_REMOVED lines=9> */
.L_x_1536:
[----:B------:R-:W0:Y:S02]  /*8160*/  @P0 LDC R60, c[0x0][0x40c] ;  /* 0x00010300ff3c0b82 */ /* 0x000e240000000800 */
[----:B0-----:R-:W-:-:S05]  /*8170*/  @P0 FMUL.FTZ R60, R61, R60 ;  /* 0x0000003c3d3c0220 */ /* 0x001fca0000410000 */
[----:B------:R-:W-:-:S04]  /*8180*/  @P0 F2FP.F16.F32.PACK_AB R60, RZ, R60 ;  /* 0x0000003cff3c023e */ /* 0x000fc800000000ff */
[----:B------:R-:W-:-:S07]  /*8190*/  @P0 PRMT R147, R60, 0x7610, R147 ;  /* 0x000076103c930816 */ /* 0x000fce0000000093 */
.L_x_1532:
        /* <DEDUP_REMOVED lines=9> */
.L_x_1537:
        /* <DEDUP_REMOVED lines=9> */
.L_x_1529:
[----:B------:R-:W-:Y:S05]  /*82c0*/  BSYNC.RECONVERGENT B0 ;  /* 0x0000000000007941 */ /* 0x000fea0003800200 */
.L_x_1528:
[----:B01234-:R-:W0:Y:S01]  /*82d0*/  LDC.64 R60, c[0x0][0x380] ;  /* 0x0000e000ff3c7b82 */ /* 0x01fe220000000a00 */
[----:B------:R-:W-:Y:S01]  /*82e0*/  UPLOP3.LUT UP1, UPT, UPT, UPT, UP1, 0x40, 0x4 ;  /* 0x000000000004789c */ /* 0x000fe20003f2e810 */
[----:B0-----:R-:W-:-:S04]  /*82f0*/  IADD3 R79, PT, PT, R79, R60, RZ ;  /* 0x0000003c4f4f7210 */ /* 0x001fc80007ffe0ff */
[----:B------:R-:W-:-:S13]  /*8300*/  ISETP.GE.AND P0, PT, R79, R61, PT ;  /* 0x0000003d4f00720c */ /* 0x000fda0003f06270 */
[----:B------:R-:W-:Y:S05]  /*8310*/  @!P0 BRA `(.L_x_1538) ;  /* 0xffffff8400b88947 */ /* 0x000fea000383ffff */
.L_x_1444:
[----:B------:R-:W0:Y:S01]  /*8320*/  S2UR UR4, SR_CTAID.X ;  /* 0x00000000000479c3 */ /* 0x000e220000002500 */
[----:B------:R-:W-:Y:S02]  /*8330*/  ISETP.NE.AND P6, PT, R154, RZ, PT ;  /* 0x000000ff9a00720c */ /* 0x000fe40003fc5270 */
[----:B------:R-:W-:Y:S02]  /*8340*/  ISETP.NE.AND P5, PT, R156, RZ, PT ;  /* 0x000000ff9c00720c */ /* 0x000fe40003fa5270 */
[----:B------:R-:W-:-:S03]  /*8350*/  ISETP.NE.AND P0, PT, R163, RZ, PT ;  /* 0x000000ffa300720c */ /* 0x000fc60003f05270 */
[----:B-----5:R-:W1:Y:S08]  /*8360*/  LDC.64 R60, c[0x0][0x440] ;  /* 0x00011000ff3c7b82 */ /* 0x020e700000000a00 */
[----:B------:R-:W2:Y:S08]  /*8370*/  LDC.64 R62, c[0x0][0x448] ;  /* 0x00011200ff3e7b82 */ /* 0x000eb00000000a00 */
        /* <DEDUP_REMOVED lines=50> */
.L_x_1539:
        /* <DEDUP_REMOVED lines=14> */
.L_x_14308:


//--------------------- .text._ZN10layer_norm13ln_bwd_kernelINS_13Kernel_traitsI6__halfS2_S2_S2_fjLj7168ELj1ELj1ELj8ELj8ENS_18Kernel_traits_baseILj7168ES2_S2_S2_S2_fjLj256EEEEELb0ELb0ELb1ELb1EEEvNS_9BwdParamsE --------------------------
	.section	.text._ZN10layer_norm13ln_bwd_kernelINS_13Kernel_traitsI6__halfS2_S2_S2_fjLj7168ELj1ELj1ELj8ELj8ENS_18Kernel_traits_baseILj7168ES2_S2_S2_S2_fjLj256EEEEELb0ELb0ELb1ELb1EEEvNS_9BwdParamsE,"ax",@progbits
	.align	128
        .global         _ZN10layer_norm13ln_bwd_kernelINS_13Kernel_traitsI6__halfS2_S2_S2_fjLj7168ELj1ELj1ELj8ELj8ENS_18Kernel_traits_baseILj7168ES2_S2_S2_S2_fjLj256EEEEELb0ELb0ELb1ELb1EEEvNS_9BwdParamsE
        .type           _ZN10layer_norm13ln_bwd_kernelINS_13Kernel_traitsI6__halfS2_S2_S2_fjLj7168ELj1ELj1ELj8ELj8ENS_18Kernel_traits_baseILj7168ES2_S2_S2_S2_fjLj256EEEEELb0ELb0ELb1ELb1EEEvNS_9BwdParamsE,@function
        .size           _ZN10layer_norm13ln_bwd_kernelINS_13Kernel_traitsI6__halfS2_S2_S2_fjLj7168ELj1ELj1ELj8ELj8ENS_18Kernel_traits_baseILj7168ES2_S2_S2_S2_fjLj256EEEEELb0ELb0ELb1ELb1EEEvNS_9BwdParamsE,(.L_x_14309 - _ZN10layer_norm13ln_bwd_kernelINS_13Kernel_traitsI6__halfS2_S2_S2_fjLj7168ELj1ELj1ELj8ELj8ENS_18Kernel_traits_baseILj7168ES2_S2_S2_S2_fjLj256EEEEELb0ELb0ELb1ELb1EEEvNS_9BwdParamsE)
        .other          _ZN10layer_norm13ln_bwd_kernelINS_13Kernel_traitsI6__halfS2_S2_S2_fjLj7168ELj1ELj1ELj8ELj8ENS_18Kernel_traits_baseILj7168ES2_S2_S2_S2_fjLj256EEEEELb0ELb0ELb1ELb1EEEvNS_9BwdParamsE,@"STO_CUDA_ENTRY STV_DEFAULT"
_ZN10layer_norm13ln_bwd_kernelINS_13Kernel_traitsI6__halfS2_S2_S2_fjLj7168ELj1ELj1ELj8ELj8ENS_18Kernel_traits_baseILj7168ES2_S2_S2_S2_fjLj256EEEEELb0ELb0ELb1ELb1EEEvNS_9BwdParamsE:
.text._ZN10layer_norm13ln_bwd_kernelINS_13Kernel_traitsI6__halfS2_S2_S2_fjLj7168ELj1ELj1ELj8ELj8ENS_18Kernel_traits_baseILj7168ES2_S2_S2_S2_fjLj256EEEEELb0ELb0ELb1ELb1EEEvNS_9BwdParamsE:
        /* <DEDUP_REMOVED lines=37> */
[----:B------:R-:W3:Y:S01]  /*0250*/  LDCU UR14, c[0x0][0x388] ;  /* 0x00007100ff0e77ac */ /* 0x000ee20008000800 */
[----:B------:R-:W4:Y:S01]  /*0260*/  LDCU.U8 UR11, c[0x0][0x410] ;  /* 0x00008200ff0b77ac */ /* 0x000f220008000000 */
[----:B------:R-:W0:Y:S01]  /*0270*/  LDCU UR15, c[0x0][0x400] ;  /* 0x00008000ff0f77ac */ /* 0x000e220008000800 */
[----:B------:R-:W0:Y:S01]  /*0280*/  LDCU.64 UR6, c[0x0][0x438] ;  /* 0x00008700ff0677ac */ /* 0x000e220008000a00 */
[----:B------:R-:W0:Y:S01]  /*0290*/  LDCU.64 UR8, c[0x0][0x478] ;  /* 0x00008f00ff0877ac */ /* 0x000e220008000a00 */
[----:B-1----:R-:W-:-:S05]  /*02a0*/  IMAD.WIDE.U32 R2, R0, 0x8, R2 ;  /* 0x0000000800027825 */ /* 0x002fca00078e0002 */
        /* <DEDUP_REMOVED lines=8> */
[----:B------:R-:W-:Y:S01]  /*0330*/  UPLOP3.LUT UP1, UPT, UPT, UPT, UPT, 0x40, 0x4 ;  /* 0x000000000004789c */ /* 0x000fe20003f2e870 */
[----:B-----5:R-:W-:-:S02]  /*0340*/  SHF.R.U64 R169, R84, 0x10, R85 ;  /* 0x0000001054a97819 */ /* 0x020fc40000001255 */
[----:B------:R-:W-:Y:S02]  /*0350*/  SHF.R.U32.HI R0, RZ, 0x10, R85 ;  /* 0x00000010ff007819 */ /* 0x000fe40000011655 */
[--C-:B--2---:R-:W-:Y:S02]  /*0360*/  SHF.R.U64 R170, R86, 0x10, R87.reuse ;  /* 0x0000001056aa7819 */ /* 0x104fe40000001257 */
[----:B------:R-:W-:Y:S02]  /*0370*/  PRMT R169, R169, 0x5410, R0 ;  /* 0x00005410a9a97816 */ /* 0x000fe40000000000 */
[----:B0-----:R-:W-:Y:S02]  /*0380*/  SHF.R.U32.HI R2, RZ, 0x10, R87 ;  /* 0x00000010ff027819 */ /* 0x001fe40000011657 */
[--C-:B---3--:R-:W-:Y:S02]  /*0390*/  SHF.R.U64 R161, R76, 0x10, R77.reuse ;  /* 0x000000104ca17819 */ /* 0x108fe4000000124d */
[----:B------:R-:W-:-:S02]  /*03a0*/  SHF.R.U32.HI R162, RZ, 0x10, R77 ;  /* 0x00000010ffa27819 */ /* 0x000fc4000001164d */
[--C-:B----4-:R-:W-:Y:S02]  /*03b0*/  SHF.R.U64 R163, R78, 0x10, R79.reuse ;  /* 0x000000104ea37819 */ /* 0x110fe4000000124f */
[----:B------:R-:W-:Y:S02]  /*03c0*/  SHF.R.U32.HI R164, RZ, 0x10, R79 ;  /* 0x00000010ffa47819 */ /* 0x000fe4000001164f */
[--C-:B------:R-:W-:Y:S02]  /*03d0*/  SHF.R.U64 R165, R80, 0x10, R81.reuse ;  /* 0x0000001050a57819 */ /* 0x100fe40000001251 */
[----:B------:R-:W-:Y:S02]  /*03e0*/  SHF.R.U32.HI R166, RZ, 0x10, R81 ;  /* 0x00000010ffa67819 */ /* 0x000fe40000011651 */
[--C-:B------:R-:W-:Y:S02]  /*03f0*/  SHF.R.U64 R167, R82, 0x10, R83.reuse ;  /* 0x0000001052a77819 */ /* 0x100fe40000001253 */
[----:B------:R-:W-:-:S02]  /*0400*/  SHF.R.U32.HI R168, RZ, 0x10, R83 ;  /* 0x00000010ffa87819 */ /* 0x000fc40000011653 */
[--C-:B------:R-:W-:Y:S02]  /*0410*/  SHF.R.U64 R171, R88, 0x10, R89.reuse ;  /* 0x0000001058ab7819 */ /* 0x100fe40000001259 */
[----:B------:R-:W-:Y:S02]  /*0420*/  SHF.R.U32.HI R0, RZ, 0x10, R89 ;  /* 0x00000010ff007819 */ /* 0x000fe40000011659 */
        /* <DEDUP_REMOVED lines=10> */
[----:B------:R-:W-:-:S07]  /*04d0*/  MOV R2, UR4 ;  /* 0x0000000400027c02 */ /* 0x000fce0008000f00 */
.L_x_1608:
        /* <DEDUP_REMOVED lines=24> */
[C-C-:B-1----:R-:W-:Y:S01]  /*0660*/  IMAD.WIDE.U32 R118, R3.reuse, 0x8, R60.reuse ;  /* 0x0000000803767825 */ /* 0x142fe200078e003c */
[C---:B------:R-:W-:Y:S02]  /*0670*/  IADD3 R111, PT, PT, R3.reuse, 0x200, RZ ;  /* 0x00000200036f7810 */ /* 0x040fe40007ffe0ff */
[----:B------:R-:W-:Y:S01]  /*0680*/  IADD3 R109, PT, PT, R3, 0x300, RZ ;  /* 0x00000300036d7810 */ /* 0x000fe20007ffe0ff */
[--C-:B------:R-:W-:Y:S01]  /*0690*/  IMAD.WIDE.U32 R116, R117, 0x8, R60.reuse ;  /* 0x0000000875747825 */ /* 0x100fe200078e003c */
[C---:B------:R-:W-:Y:S01]  /*06a0*/  IADD3 R75, PT, PT, R3.reuse, 0x400, RZ ;  /* 0x00000400034b7810 */ /* 0x040fe20007ffe0ff */
[----:B------:R-:W4:Y:S01]  /*06b0*/  LDG.E.64 R118, desc[UR12][R118.64] ;  /* 0x0000000c76767981 */ /* 0x000f22000c1e1b00 */
        /* <DEDUP_REMOVED lines=12> */
[----:B------:R-:W4:Y:S02]  /*0780*/  LDG.E.64 R108, desc[UR12][R108.64] ;  /* 0x0000000c6c6c7981 */ /* 0x000f24000c1e1b00 */
[----:B------:R-:W-:Y:S01]  /*0790*/  IMAD.WIDE.U32 R60, R63, 0x8, R60 ;  /* 0x000000083f3c7825 */ /* 0x000fe200078e003c */
[C---:B------:R-:W-:Y:S01]  /*07a0*/  IADD3 R3, PT, PT, R131.reuse, 0x100, RZ ;  /* 0x0000010083037810 */ /* 0x040fe20007ffe0ff */
[----:B------:R-:W4:Y:S02]  /*07b0*/  LDG.E.64 R70, desc[UR12][R70.64] ;  /* 0x0000000c46467981 */ /* 0x000f24000c1e1b00 */
[C---:B--2---:R-:W-:Y:S01]  /*07c0*/  IMAD.WIDE.U32 R62, R131.reuse, 0x8, R112 ;  /* 0x00000008833e7825 */ /* 0x044fe200078e0070 */
[C---:B------:R-:W-:Y:S01]  /*07d0*/  IADD3 R123, PT, PT, R131.reuse, 0x200, RZ ;  /* 0x00000200837b7810 */ /* 0x040fe20007ffe0ff */
[----:B------:R-:W2:Y:S01]  /*07e0*/  LDG.E.64 R60, desc[UR12][R60.64] ;  /* 0x0000000c3c3c7981 */ /* 0x000ea2000c1e1b00 */
[----:B------:R-:W-:-:S02]  /*07f0*/  IADD3 R125, PT, PT, R131, 0x300, RZ ;  /* 0x00000300837d7810 */ /* 0x000fc40007ffe0ff */
[C---:B------:R-:W-:Y:S02]  /*0800*/  IADD3 R127, PT, PT, R131.reuse, 0x400, RZ ;  /* 0x00000400837f7810 */ /* 0x040fe40007ffe0ff */
[----:B------:R-:W-:Y:S01]  /*0810*/  IADD3 R129, PT, PT, R131, 0x500, RZ ;  /* 0x0000050083817810 */ /* 0x000fe20007ffe0ff */
[----:B------:R-:W-:Y:S01]  /*0820*/  IMAD.WIDE.U32 R64, R3, 0x8, R112 ;  /* 0x0000000803407825 */ /* 0x000fe200078e0070 */
[----:B------:R-:W-:Y:S01]  /*0830*/  IADD3 R133, PT, PT, R131, 0x600, RZ ;  /* 0x0000060083857810 */ /* 0x000fe20007ffe0ff */
[----:B------:R-:W2:Y:S02]  /*0840*/  LDG.E.64 R62, desc[UR12][R62.64] ;  /* 0x0000000c3e3e7981 */ /* 0x000ea4000c1e1b00 */
[----:B---3--:R-:W-:Y:S02]  /*0850*/  IMAD.WIDE R114, R2, 0x4, R114 ;  /* 0x0000000402727825 */ /* 0x008fe400078e0272 */
[----:B------:R-:W3:Y:S02]  /*0860*/  LDG.E.64 R64, desc[UR12][R64.64] ;  /* 0x0000000c40407981 */ /* 0x000ee4000c1e1b00 */
[----:B------:R-:W-:-:S02]  /*0870*/  IMAD.WIDE.U32 R66, R123, 0x8, R112 ;  /* 0x000000087b427825 */ /* 0x000fc400078e0070 */
[----:B------:R0:W3:Y:S02]  /*0880*/  LDG.E R128, desc[UR12][R114.64] ;  /* 0x0000000c72807981 */ /* 0x0000e4000c1e1900 */
[--C-:B------:R-:W-:Y:S02]  /*0890*/  IMAD.WIDE.U32 R68, R125, 0x8, R112.reuse ;  /* 0x000000087d447825 */ /* 0x100fe400078e0070 */
[----:B------:R-:W3:Y:S02]  /*08a0*/  LDG.E.64 R66, desc[UR12][R66.64] ;  /* 0x0000000c42427981 */ /* 0x000ee4000c1e1b00 */
[--C-:B------:R-:W-:Y:S02]  /*08b0*/  IMAD.WIDE.U32 R72, R127, 0x8, R112.reuse ;  /* 0x000000087f487825 */ /* 0x100fe400078e0070 */
        /* <DEDUP_REMOVED lines=9> */
[----:B------:R-:W1:Y:S08]  /*0950*/  @P0 LDC.64 R156, c[0x0][0x438] ;  /* 0x00010e00ff9c0b82 */ /* 0x000e700000000a00 */
[----:B------:R-:W0:Y:S08]  /*0960*/  @P0 LDC.64 R158, c[0x0][0x438] ;  /* 0x00010e00ff9e0b82 */ /* 0x000e300000000a00 */
[----:B------:R-:W0:Y:S08]  /*0970*/  @P0 LDC.64 R120, c[0x0][0x438] ;  /* 0x00010e00ff780b82 */ /* 0x000e300000000a00 */
[----:B------:R-:W0:Y:S08]  /*0980*/  @P0 LDC.64 R152, c[0x0][0x438] ;  /* 0x00010e00ff980b82 */ /* 0x000e300000000a00 */
[----:B------:R-:W0:Y:S08]  /*0990*/  @P0 LDC.64 R150, c[0x0][0x438] ;  /* 0x00010e00ff960b82 */ /* 0x000e300000000a00 */
[----:B------:R-:W0:Y:S01]  /*09a0*/  @P0 LDC.64 R148, c[0x0][0x438] ;  /* 0x00010e00ff940b82 */ /* 0x000e220000000a00 */
[----:B------:R-:W-:Y:S01]  /*09b0*/  ISETP.NE.AND P2, PT, RZ, UR11, PT ;  /* 0x0000000bff007c0c */ /* 0x000fe2000bf45270 */
[----:B-1----:R-:W-:-:S06]  /*09c0*/  @P0 IMAD.WIDE.U32 R156, R129, 0x8, R156 ;  /* 0x00000008819c0825 */ /* 0x002fcc00078e009c */
[----:B------:R-:W1:Y:S01]  /*09d0*/  @P0 LDC.64 R154, c[0x0][0x438] ;  /* 0x00010e00ff9a0b82 */ /* 0x000e620000000a00 */
[----:B0-----:R-:W-:Y:S01]  /*09e0*/  @P0 IMAD.WIDE.U32 R158, R133, 0x8, R158 ;  /* 0x00000008859e0825 */ /* 0x001fe200078e009e */
        /* <DEDUP_REMOVED lines=8> */
[----:B------:R0:W5:Y:S04]  /*0a70*/  @P0 LDG.E.64 R98, desc[UR12][R150.64] ;  /* 0x0000000c96620981 */ /* 0x000168000c1e1b00 */
[----:B------:R0:W5:Y:S01]  /*0a80*/  @P0 LDG.E.64 R100, desc[UR12][R148.64] ;  /* 0x0000000c94640981 */ /* 0x000162000c1e1b00 */
[----:B-1----:R-:W-:-:S05]  /*0a90*/  @P0 IMAD.WIDE.U32 R154, R127, 0x8, R154 ;  /* 0x000000087f9a0825 */ /* 0x002fca00078e009a */
[----:B------:R1:W5:Y:S01]  /*0aa0*/  @P0 LDG.E.64 R94, desc[UR12][R154.64] ;  /* 0x0000000c9a5e0981 */ /* 0x000362000c1e1b00 */
[----:B0-----:R-:W-:Y:S02]  /*0ab0*/  HADD2.F32 R151, -RZ, R164.H1_H1 ;  /* 0x300000a4ff977230 */ /* 0x001fe40000004100 */
[----:B------:R-:W-:Y:S01]  /*0ac0*/  HADD2.F32 R149, -RZ, R163.H1_H1 ;  /* 0x300000a3ff957230 */ /* 0x000fe20000004100 */
[----:B----4-:R-:W-:Y:S02]  /*0ad0*/  MOV R137, R74 ;  /* 0x0000004a00897202 */ /* 0x010fe40000000f00 */
[--C-:B------:R-:W-:Y:S02]  /*0ae0*/  SHF.R.U64 R141, R74, 0x10, R75.reuse ;  /* 0x000000104a8d7819 */ /* 0x100fe4000000124b */
[----:B------:R-:W-:Y:S02]  /*0af0*/  MOV R138, R75 ;  /* 0x0000004b008a7202 */ /* 0x000fe40000000f00 */
[----:B------:R-:W-:-:S02]  /*0b00*/  SHF.R.U32.HI R142, RZ, 0x10, R75 ;  /* 0x00000010ff8e7819 */ /* 0x000fc4000001164b */
[--C-:B------:R-:W-:Y:S02]  /*0b10*/  SHF.R.U64 R74, R70, 0x10, R71.reuse ;  /* 0x00000010464a7819 */ /* 0x100fe40000001247 */
[----:B------:R-:W-:Y:S02]  /*0b20*/  MOV R145, R71 ;  /* 0x0000004700917202 */ /* 0x000fe40000000f00 */
[----:B------:R-:W-:Y:S02]  /*0b30*/  SHF.R.U32.HI R75, RZ, 0x10, R71 ;  /* 0x00000010ff4b7819 */ /* 0x000fe40000011647 */
[----:B------:R-:W-:Y:S02]  /*0b40*/  MOV R146, R70 ;  /* 0x0000004600927202 */ /* 0x000fe40000000f00 */
[----:B--2---:R-:W-:Y:S02]  /*0b50*/  MOV R71, R60 ;  /* 0x0000003c00477202 */ /* 0x004fe40000000f00 */
[----:B------:R-:W-:-:S02]  /*0b60*/  SHF.R.U64 R0, R60, 0x10, R61 ;  /* 0x000000103c007819 */ /* 0x000fc4000000123d */
[----:B------:R-:W-:Y:S02]  /*0b70*/  MOV R70, R61 ;  /* 0x0000003d00467202 */ /* 0x000fe40000000f00 */
[----:B------:R-:W-:Y:S02]  /*0b80*/  SHF.R.U32.HI R60, RZ, 0x10, R61 ;  /* 0x00000010ff3c7819 */ /* 0x000fe4000001163d */
[----:B------:R-:W-:Y:S02]  /*0b90*/  SHF.R.U64 R61, R62, 0x10, R63 ;  /* 0x000000103e3d7819 */ /* 0x000fe4000000123f */
[----:B------:R-:W-:Y:S02]  /*0ba0*/  MOV R129, R108 ;  /* 0x0000006c00817202 */ /* 0x000fe40000000f00 */
[----:B------:R-:W-:Y:S01]  /*0bb0*/  SHF.R.U64 R133, R108, 0x10, R109 ;  /* 0x000000106c857819 */ /* 0x000fe2000000126d */
[----:B------:R-:W-:Y:S01]  /*0bc0*/  HADD2.F32 R61, -RZ, R61.H0_H0 ;  /* 0x2000003dff3d7230 */ /* 0x000fe20000004100 */
[----:B------:R-:W-:Y:S01]  /*0bd0*/  SHF.R.U32.HI R108, RZ, 0x10, R63 ;  /* 0x00000010ff6c7819 */ /* 0x000fe2000001163f */
[----:B------:R-:W-:Y:S01]  /*0be0*/  HADD2.F32 R63, -RZ, R63.H0_H0 ;  /* 0x2000003fff3f7230 */ /* 0x000fe20000004100 */
[----:B---3--:R-:W-:-:S02]  /*0bf0*/  FSEL R186, R128, RZ, !P2 ;  /* 0x000000ff80ba7208 */ /* 0x008fc40005000000 */
[--C-:B------:R-:W-:Y:S02]  /*0c00*/  SHF.R.U64 R132, R64, 0x10, R65.reuse ;  /* 0x0000001040847819 */ /* 0x100fe40000001241 */
[----:B------:R-:W-:Y:S02]  /*0c10*/  SHF.R.U32.HI R147, RZ, 0x10, R65 ;  /* 0x00000010ff937819 */ /* 0x000fe40000011641 */
[----:B------:R-:W-:Y:S02]  /*0c20*/  MOV R130, R109 ;  /* 0x0000006d00827202 */ /* 0x000fe40000000f00 */
[----:B------:R-:W-:Y:S01]  /*0c30*/  SHF.R.U32.HI R134, RZ, 0x10, R109 ;  /* 0x00000010ff867819 */ /* 0x000fe2000001166d */
[----:B------:R-:W-:Y:S01]  /*0c40*/  HADD2.F32 R109, -RZ, R64.H0_H0 ;  /* 0x20000040ff6d7230 */ /* 0x000fe20000004100 */
[----:B------:R-:W-:Y:S01]  /*0c50*/  MOV R121, R110 ;  /* 0x0000006e00797202 */ /* 0x000fe20000000f00 */
[----:B------:R-:W-:Y:S01]  /*0c60*/  HADD2.F32 R64, -RZ, R108.H0_H0 ;  /* 0x2000006cff407230 */ /* 0x000fe20000004100 */
[----:B------:R-:W-:Y:S01]  /*0c70*/  SHF.R.U64 R125, R110, 0x10, R111 ;  /* 0x000000106e7d7819 */ /* 0x000fe2000000126f */
[----:B------:R-:W-:Y:S01]  /*0c80*/  FADD.FTZ R108, -R186, R63 ;  /* 0x0000003fba6c7221 */ /* 0x000fe20000010100 */
[----:B------:R-:W-:Y:S01]  /*0c90*/  SHF.R.U64 R136, R68, 0x10, R69 ;  /* 0x0000001044887819 */ /* 0x000fe20000001245 */
[----:B------:R-:W-:Y:S01]  /*0ca0*/  HADD2.F32 R68, -RZ, R68.H0_H0 ;  /* 0x20000044ff447230 */ /* 0x000fe20000004100 */
[----:B------:R-:W-:Y:S01]  /*0cb0*/  MOV R122, R111 ;  /* 0x0000006f007a7202 */ /* 0x000fe20000000f00 */
[----:B------:R-:W-:Y:S01]  /*0cc0*/  HADD2.F32 R128, -RZ, R112.H0_H0 ;  /* 0x20000070ff807230 */ /* 0x000fe20000004100 */
[----:B------:R-:W-:Y:S01]  /*0cd0*/  SHF.R.U32.HI R126, RZ, 0x10, R111 ;  /* 0x00000010ff7e7819 */ /* 0x000fe2000001166f */
[----:B------:R-:W-:Y:S01]  /*0ce0*/  FADD.FTZ R110, -R186, R61 ;  /* 0x0000003dba6e7221 */ /* 0x000fe20000010100 */
[----:B------:R-:W-:Y:S01]  /*0cf0*/  HADD2.F32 R111, -RZ, R69.H0_H0 ;  /* 0x20000045ff6f7230 */ /* 0x000fe20000004100 */
[----:B------:R-:W-:Y:S01]  /*0d00*/  MOV R3, R118 ;  /* 0x0000007600037202 */ /* 0x000fe20000000f00 */
[----:B------:R-:W-:Y:S01]  /*0d10*/  HADD2.F32 R114, -RZ, R106.H0_H0 ;  /* 0x2000006aff727230 */ /* 0x000fe20000004100 */
[----:B------:R-:W-:Y:S01]  /*0d20*/  SHF.R.U32.HI R123, RZ, 0x10, R119 ;  /* 0x00000010ff7b7819 */ /* 0x000fe20000011677 */
[----:B------:R-:W-:-:S02]  /*0d30*/  HADD2.F32 R61, -RZ, R132.H0_H0 ;  /* 0x20000084ff3d7230 */ /* 0x000fc40000004100 */
[----:B------:R-:W-:Y:S01]  /*0d40*/  HADD2.F32 R63, -RZ, R147.H0_H0 ;  /* 0x20000093ff3f7230 */ /* 0x000fe20000004100 */
[----:B------:R-:W-:Y:S01]  /*0d50*/  SHF.R.U64 R158, R112, 0x10, R113 ;  /* 0x00000010709e7819 */ /* 0x000fe20000001271 */
[----:B------:R-:W-:Y:S01]  /*0d60*/  HADD2.F32 R62, -RZ, R62.H0_H0 ;  /* 0x2000003eff3e7230 */ /* 0x000fe20000004100 */
[----:B------:R-:W-:Y:S01]  /*0d70*/  SHF.R.U32.HI R135, RZ, 0x10, R69 ;  /* 0x00000010ff877819 */ /* 0x000fe20000011645 */
[C---:B------:R-:W-:Y:S01]  /*0d80*/  FADD.FTZ R112, -R186.reuse, R64 ;  /* 0x00000040ba707221 */ /* 0x040fe20000010100 */
[C---:B------:R-:W-:Y:S01]  /*0d90*/  FADD.FTZ R176, -R186.reuse, R68 ;  /* 0x00000044bab07221 */ /* 0x040fe20000010100 */
[----:B------:R-:W-:Y:S02]  /*0da0*/  HADD2.F32 R69, -RZ, R136.H0_H0 ;  /* 0x20000088ff457230 */ /* 0x000fe40000004100 */
[----:B------:R-:W-:Y:S01]  /*0db0*/  FADD.FTZ R64, -R186, R128 ;  /* 0x00000080ba407221 */ /* 0x000fe20000010100 */
[----:B------:R-:W-:Y:S01]  /*0dc0*/  SHF.R.U64 R150, R106, 0x10, R107 ;  /* 0x000000106a967819 */ /* 0x000fe2000000126b */
[C---:B------:R-:W-:Y:S01]  /*0dd0*/  FADD.FTZ R180, -R186.reuse, R111 ;  /* 0x0000006fbab47221 */ /* 0x040fe20000010100 */
[C---:B------:R-:W-:Y:S01]  /*0de0*/  FADD.FTZ R68, -R186.reuse, R114 ;  /* 0x00000072ba447221 */ /* 0x040fe20000010100 */
[C---:B------:R-:W-:Y:S01]  /*0df0*/  FADD.FTZ R128, -R186.reuse, R61 ;  /* 0x0000003dba807221 */ /* 0x040fe20000010100 */
[C---:B------:R-:W-:Y:S01]  /*0e00*/  FADD.FTZ R136, -R186.reuse, R63 ;  /* 0x0000003fba887221 */ /* 0x040fe20000010100 */
[----:B------:R-:W-:Y:S01]  /*0e10*/  SHF.R.U32.HI R160, RZ, 0x10, R113 ;  /* 0x00000010ffa07819 */ /* 0x000fe20000011671 */
[----:B------:R-:W-:Y:S01]  /*0e20*/  FADD.FTZ R106, -R186, R62 ;  /* 0x0000003eba6a7221 */ /* 0x000fe20000010100 */
[----:B------:R-:W-:Y:S01]  /*0e30*/  HADD2.F32 R61, -RZ, R88.H0_H0 ;  /* 0x20000058ff3d7230 */ /* 0x000fe20000004100 */
[----:B------:R-:W-:Y:S01]  /*0e40*/  SHF.R.U64 R124, R118, 0x10, R119 ;  /* 0x00000010767c7819 */ /* 0x000fe20000001277 */
[----:B------:R-:W-:Y:S01]  /*0e50*/  HADD2.F32 R63, -RZ, R3.H0_H0 ;  /* 0x20000003ff3f7230 */ /* 0x000fe20000004100 */
[----:B------:R-:W-:Y:S01]  /*0e60*/  MOV R120, R116 ;  /* 0x0000007400787202 */ /* 0x000fe20000000f00 */
[----:B------:R-:W-:-:S02]  /*0e70*/  HADD2.F32 R111, -RZ, R171.H1_H1 ;  /* 0x300000abff6f7230 */ /* 0x000fc40000004100 */
[C---:B-----5:R-:W-:Y:S01]  /*0e80*/  FMUL.FTZ R112, R105.reuse, R112 ;  /* 0x0000007069707220 */ /* 0x060fe20000410000 */
[----:B------:R-:W-:Y:S01]  /*0e90*/  HADD2.F32 R114, -RZ, R123.H0_H0 ;  /* 0x2000007bff727230 */ /* 0x000fe20000004100 */
[----:B------:R-:W-:Y:S01]  /*0ea0*/  SHF.R.U64 R118, R116, 0x10, R117 ;  /* 0x0000001074767819 */ /* 0x000fe20000001275 */
[----:B------:R-:W-:Y:S02]  /*0eb0*/  HADD2.F32 R113, -RZ, R113.H0_H0 ;  /* 0x20000071ff717230 */ /* 0x000fe40000004100 */
[----:B------:R-:W-:Y:S01]  /*0ec0*/  FADD.FTZ R116, -R186, R109 ;  /* 0x0000006dba747221 */ /* 0x000fe20000010100 */
[----:B------:R-:W-:Y:S02]  /*0ed0*/  HADD2.F32 R65, -RZ, R65.H0_H0 ;  /* 0x20000041ff417230 */ /* 0x000fe40000004100 */
[----:B------:R-:W-:Y:S01]  /*0ee0*/  FMUL.FTZ R3, R105, R106 ;  /* 0x0000006a69037220 */ /* 0x000fe20000410000 */
[----:B------:R-:W-:Y:S01]  /*0ef0*/  SHF.R.U64 R143, R66, 0x10, R67 ;  /* 0x00000010428f7819 */ /* 0x000fe20000001243 */
[----:B------:R-:W-:Y:S01]  /*0f00*/  FMUL.FTZ R106, R61, R63 ;  /* 0x0000003f3d6a7220 */ /* 0x000fe20000410000 */
[-C--:B------:R-:W-:Y:S01]  /*0f10*/  FMUL.FTZ R111, R111, R114.reuse ;  /* 0x000000726f6f7220 */ /* 0x080fe20000410000 */
[----:B------:R-:W-:Y:S01]  /*0f20*/  FADD.FTZ R35, R35, R114 ;  /* 0x0000007223237221 */ /* 0x000fe20000010000 */
[----:B------:R-:W-:Y:S01]  /*0f30*/  FFMA.FTZ R7, R112, R114, R7 ;  /* 0x0000007270077223 */ /* 0x000fe20000010007 */
[----:B------:R-:W-:Y:S01]  /*0f40*/  MOV R127, R119 ;  /* 0x00000077007f7202 */ /* 0x000fe20000000f00 */
[----:B------:R-:W-:-:S02]  /*0f50*/  HADD2.F32 R66, -RZ, R66.H0_H0 ;  /* 0x20000042ff427230 */ /* 0x000fc40000004100 */
[----:B------:R-:W-:Y:S01]  /*0f60*/  FADD.FTZ R62, -R186, R113 ;  /* 0x00000071ba3e7221 */ /* 0x000fe20000010100 */
[----:B------:R-:W-:Y:S01]  /*0f70*/  HADD2.F32 R109, -RZ, R171.H0_H0 ;  /* 0x200000abff6d7230 */ /* 0x000fe20000004100 */
[----:B------:R-:W-:Y:S01]  /*0f80*/  MOV R119, R117 ;  /* 0x0000007500777202 */ /* 0x000fe20000000f00 */
[----:B------:R-:W-:Y:S02]  /*0f90*/  HADD2.F32 R124, -RZ, R124.H0_H0 ;  /* 0x2000007cff7c7230 */ /* 0x000fe40000004100 */
[C---:B------:R-:W-:Y:S01]  /*0fa0*/  FMUL.FTZ R110, R105.reuse, R110 ;  /* 0x0000006e696e7220 */ /* 0x040fe20000410000 */
[----:B------:R-:W-:Y:S02]  /*0fb0*/  HADD2.F32 R114, -RZ, R86.H0_H0 ;  /* 0x20000056ff727230 */ /* 0x000fe40000004100 */
[----:B------:R-:W-:Y:S01]  /*0fc0*/  FMUL.FTZ R113, R105, R116 ;  /* 0x0000007469717220 */ /* 0x000fe20000410000 */
[----:B------:R-:W-:Y:S02]  /*0fd0*/  HADD2.F32 R61, -RZ, R120.H0_H0 ;  /* 0x20000078ff3d7230 */ /* 0x000fe40000004100 */
[----:B------:R-:W-:Y:S01]  /*0fe0*/  HADD2.F32 R115, -RZ, R107.H0_H0 ;  /* 0x2000006bff737230 */ /* 0x000fe20000004100 */
[----:B------:R-:W-:Y:S01]  /*0ff0*/  SHF.R.U64 R131, R72, 0x10, R73 ;  /* 0x0000001048837819 */ /* 0x000fe20000001249 */
[C---:B------:R-:W-:Y:S01]  /*1000*/  FADD.FTZ R132, -R186.reuse, R65 ;  /* 0x00000041ba847221 */ /* 0x040fe20000010100 */
[----:B------:R-:W-:Y:S01]  /*1010*/  HADD2.F32 R65, -RZ, R143.H0_H0 ;  /* 0x2000008fff417230 */ /* 0x000fe20000004100 */
[----:B------:R-:W-:Y:S01]  /*1020*/  SHF.R.U32.HI R117, RZ, 0x10, R117 ;  /* 0x00000010ff757819 */ /* 0x000fe20000011675 */
[----:B------:R-:W-:Y:S01]  /*1030*/  FADD.FTZ R148, -R186, R66 ;  /* 0x00000042ba947221 */ /* 0x000fe20000010100 */
[----:B------:R-:W-:Y:S01]  /*1040*/  FFMA.FTZ R4, R3, R63, R4 ;  /* 0x0000003f03047223 */ /* 0x000fe20000010004 */
[----:B------:R-:W-:Y:S01]  /*1050*/  FADD.FTZ R32, R32, R63 ;  /* 0x0000003f20207221 */ /* 0x000fe20000010000 */
[-C--:B------:R-:W-:Y:S01]  /*1060*/  FMUL.FTZ R109, R109, R124.reuse ;  /* 0x0000007c6d6d7220 */ /* 0x080fe20000410000 */
[----:B------:R-:W-:Y:S01]  /*1070*/  FADD.FTZ R33, R33, R124 ;  /* 0x0000007c21217221 */ /* 0x000fe20000010000 */
[----:B------:R-:W-:Y:S01]  /*1080*/  FFMA.FTZ R5, R110, R124, R5 ;  /* 0x0000007c6e057223 */ /* 0x000fe20000010005 */
[-C--:B------:R-:W-:Y:S01]  /*1090*/  FMUL.FTZ R114, R114, R61.reuse ;  /* 0x0000003d72727220 */ /* 0x080fe20000410000 */
[----:B------:R-:W-:Y:S01]  /*10a0*/  FFMA.FTZ R56, R113, R61, R56 ;  /* 0x0000003d71387223 */ /* 0x000fe20000010038 */
[----:B------:R-:W-:Y:S01]  /*10b0*/  FADD.FTZ R28, R28, R61 ;  /* 0x0000003d1c1c7221 */ /* 0x000fe20000010000 */
[----:B------:R-:W-:Y:S01]  /*10c0*/  FADD.FTZ R66, -R186, R115 ;  /* 0x00000073ba427221 */ /* 0x000fe20000010100 */
[----:B------:R-:W-:Y:S01]  /*10d0*/  HADD2.F32 R63, -RZ, R87.H0_H0 ;  /* 0x20000057ff3f7230 */ /* 0x000fe20000004100 */
[----:B------:R-:W-:Y:S01]  /*10e0*/  SHF.R.U32.HI R152, RZ, 0x10, R107 ;  /* 0x00000010ff987819 */ /* 0x000fe2000001166b */
[----:B------:R-:W-:-:S02]  /*10f0*/  HADD2.F32 R119, -RZ, R119.H0_H0 ;  /* 0x20000077ff777230 */ /* 0x000fc40000004100 */
[----:B------:R-:W-:Y:S01]  /*1100*/  FMUL.FTZ R115, R105, R132 ;  /* 0x0000008469737220 */ /* 0x000fe20000410000 */
[----:B------:R-:W-:Y:S02]  /*1110*/  HADD2.F32 R61, -RZ, R170.H0_H0 ;  /* 0x200000aaff3d7230 */ /* 0x000fe40000004100 */
[----:B------:R-:W-:Y:S02]  /*1120*/  HADD2.F32 R124, -RZ, R118.H0_H0 ;  /* 0x20000076ff7c7230 */ /* 0x000fe40000004100 */
[----:B-1----:R-:W-:Y:S01]  /*1130*/  FADD.FTZ R154, -R186, R65 ;  /* 0x00000041ba9a7221 */ /* 0x002fe20000010100 */
[----:B------:R-:W-:Y:S02]  /*1140*/  HADD2.F32 R107, -RZ, R131.H0_H0 ;  /* 0x20000083ff6b7230 */ /* 0x000fe40000004100 */
[-C--:B------:R-:W-:Y:S01]  /*1150*/  FMUL.FTZ R116, R63, R119.reuse ;  /* 0x000000773f747220 */ /* 0x080fe20000410000 */
[----:B------:R-:W-:Y:S02]  /*1160*/  HADD2.F32 R65, -RZ, R89.H0_H0 ;  /* 0x20000059ff417230 */ /* 0x000fe40000004100 */
[----:B------:R-:W-:Y:S01]  /*1170*/  FFMA.FTZ R58, R115, R119, R58 ;  /* 0x00000077733a7223 */ /* 0x000fe2000001003a */
[----:B------:R-:W-:-:S02]  /*1180*/  HADD2.F32 R127, -RZ, R127.H0_H0 ;  /* 0x2000007fff7f7230 */ /* 0x000fc40000004100 */
[----:B------:R-:W-:Y:S01]  /*1190*/  FADD.FTZ R30, R30, R119 ;  /* 0x000000771e1e7221 */ /* 0x000fe20000010000 */
[----:B------:R-:W-:Y:S02]  /*11a0*/  HADD2.F32 R132, -RZ, R117.H0_H0 ;  /* 0x20000075ff847230 */ /* 0x000fe40000004100 */
[----:B------:R-:W-:Y:S01]  /*11b0*/  FMUL.FTZ R117, R61, R124 ;  /* 0x0000007c3d757220 */ /* 0x000fe20000410000 */
[----:B------:R-:W-:Y:S01]  /*11c0*/  HADD2.F32 R119, -RZ, R170.H1_H1 ;  /* 0x300000aaff777230 */ /* 0x000fe20000004100 */
[----:B------:R-:W-:Y:S01]  /*11d0*/  SHF.R.U32.HI R139, RZ, 0x10, R67 ;  /* 0x00000010ff8b7819 */ /* 0x000fe20000011643 */
[----:B------:R-:W-:Y:S02]  /*11e0*/  HADD2.F32 R61, -RZ, R84.H0_H0 ;  /* 0x20000054ff3d7230 */ /* 0x000fe40000004100 */
[----:B------:R-:W-:Y:S01]  /*11f0*/  FADD.FTZ R184, -R186, R107 ;  /* 0x0000006bbab87221 */ /* 0x000fe20000010100 */
[----:B------:R-:W-:Y:S02]  /*1200*/  HADD2.F32 R63, -RZ, R121.H0_H0 ;  /* 0x20000079ff3f7230 */ /* 0x000fe40000004100 */
[----:B------:R-:W-:Y:S01]  /*1210*/  FMUL.FTZ R120, R105, R136 ;  /* 0x0000008869787220 */ /* 0x000fe20000410000 */
[----:B------:R-:W-:-:S02]  /*1220*/  HADD2.F32 R67, -RZ, R67.H0_H0 ;  /* 0x20000043ff437230 */ /* 0x000fc40000004100 */
[----:B------:R-:W-:Y:S01]  /*1230*/  FMUL.FTZ R107, R105, R108 ;  /* 0x0000006c696b7220 */ /* 0x000fe20000410000 */
[----:B------:R-:W-:Y:S01]  /*1240*/  FMUL.FTZ R108, R65, R127 ;  /* 0x0000007f416c7220 */ /* 0x000fe20000410000 */
[----:B------:R-:W-:Y:S02]  /*1250*/  HADD2.F32 R65, -RZ, R122.H0_H0 ;  /* 0x2000007aff417230 */ /* 0x000fe40000004100 */
[----:B------:R-:W-:Y:S01]  /*1260*/  FMUL.FTZ R118, R105, R128 ;  /* 0x0000008069767220 */ /* 0x000fe20000410000 */
[-C--:B------:R-:W-:Y:S01]  /*1270*/  FMUL.FTZ R119, R119, R132.reuse ;  /* 0x0000008477777220 */ /* 0x080fe20000410000 */
[----:B------:R-:W-:Y:S01]  /*1280*/  FADD.FTZ R31, R31, R132 ;  /* 0x000000841f1f7221 */ /* 0x000fe20000010000 */
[----:B------:R-:W-:Y:S01]  /*1290*/  FFMA.FTZ R59, R120, R132, R59 ;  /* 0x00000084783b7223 */ /* 0x000fe2000001003b */
[----:B------:R-:W-:Y:S01]  /*12a0*/  FMUL.FTZ R122, R61, R63 ;  /* 0x0000003f3d7a7220 */ /* 0x000fe20000410000 */
[----:B------:R-:W-:Y:S02]  /*12b0*/  HADD2.F32 R61, -RZ, R169.H0_H0 ;  /* 0x200000a9ff3d7230 */ /* 0x000fe40000004100 */
[----:B------:R-:W-:Y:S01]  /*12c0*/  FADD.FTZ R156, -R186, R67 ;  /* 0x00000043ba9c7221 */ /* 0x000fe20000010100 */
[----:B------:R-:W-:-:S02]  /*12d0*/  HADD2.F32 R132, -RZ, R125.H0_H0 ;  /* 0x2000007dff847230 */ /* 0x000fc40000004100 */
[----:B------:R-:W-:Y:S01]  /*12e0*/  FMUL.FTZ R121, R105, R148 ;  /* 0x0000009469797220 */ /* 0x000fe20000410000 */
[----:B------:R-:W-:Y:S01]  /*12f0*/  FADD.FTZ R29, R29, R124 ;  /* 0x0000007c1d1d7221 */ /* 0x000fe20000010000 */
[----:B------:R-:W-:Y:S01]  /*1300*/  FFMA.FTZ R57, R118, R124, R57 ;  /* 0x0000007c76397223 */ /* 0x000fe20000010039 */
[----:B------:R-:W-:Y:S02]  /*1310*/  HADD2.F32 R124, -RZ, R85.H0_H0 ;  /* 0x20000055ff7c7230 */ /* 0x000fe40000004100 */
[----:B------:R-:W-:Y:S01]  /*1320*/  FMUL.FTZ R123, R105, R156 ;  /* 0x0000009c697b7220 */ /* 0x000fe20000410000 */
[----:B------:R-:W-:Y:S01]  /*1330*/  FFMA.FTZ R52, R121, R63, R52 ;  /* 0x0000003f79347223 */ /* 0x000fe20000010034 */
[----:B------:R-:W-:Y:S01]  /*1340*/  FADD.FTZ R24, R24, R63 ;  /* 0x0000003f18187221 */ /* 0x000fe20000010000 */
[----:B------:R-:W-:Y:S01]  /*1350*/  FMUL.FTZ R125, R61, R132 ;  /* 0x000000843d7d7220 */ /* 0x000fe20000410000 */
[----:B------:R-:W-:Y:S02]  /*1360*/  HADD2.F32 R61, -RZ, R82.H0_H0 ;  /* 0x20000052ff3d7230 */ /* 0x000fe40000004100 */
[----:B------:R-:W-:-:S02]  /*1370*/  HADD2.F32 R63, -RZ, R129.H0_H0 ;  /* 0x20000081ff3f7230 */ /* 0x000fc40000004100 */
[----:B------:R-:W-:Y:S02]  /*1380*/  HADD2.F32 R67, -RZ, R139.H0_H0 ;  /* 0x2000008bff437230 */ /* 0x000fe40000004100 */
[-C--:B------:R-:W-:Y:S01]  /*1390*/  FMUL.FTZ R124, R124, R65.reuse ;  /* 0x000000417c7c7220 */ /* 0x080fe20000410000 */
[----:B------:R-:W-:Y:S01]  /*13a0*/  FFMA.FTZ R54, R123, R65, R54 ;  /* 0x000000417b367223 */ /* 0x000fe20000010036 */
[----:B------:R-:W-:Y:S01]  /*13b0*/  FADD.FTZ R26, R26, R65 ;  /* 0x000000411a1a7221 */ /* 0x000fe20000010000 */
[----:B------:R-:W-:Y:S01]  /*13c0*/  HADD2.F32 R140, -RZ, R72.H0_H0 ;  /* 0x20000048ff8c7230 */ /* 0x000fe20000004100 */
[----:B------:R-:W-:Y:S01]  /*13d0*/  SHF.R.U32.HI R144, RZ, 0x10, R73 ;  /* 0x00000010ff907819 */ /* 0x000fe20000011649 */
[----:B------:R-:W-:Y:S02]  /*13e0*/  HADD2.F32 R65, -RZ, R130.H0_H0 ;  /* 0x20000082ff417230 */ /* 0x000fe40000004100 */
[----:B------:R-:W-:Y:S01]  /*13f0*/  FMUL.FTZ R130, R61, R63 ;  /* 0x0000003f3d827220 */ /* 0x000fe20000410000 */
[----:B------:R-:W-:-:S02]  /*1400*/  HADD2.F32 R72, -RZ, R73.H0_H0 ;  /* 0x20000049ff487230 */ /* 0x000fc40000004100 */
[----:B------:R-:W-:Y:S01]  /*1410*/  FADD.FTZ R174, -R186, R67 ;  /* 0x00000043baae7221 */ /* 0x000fe20000010100 */
[----:B------:R-:W-:Y:S02]  /*1420*/  HADD2.F32 R73, -RZ, R135.H0_H0 ;  /* 0x20000087ff497230 */ /* 0x000fe40000004100 */
[----:B------:R-:W-:Y:S01]  /*1430*/  FMUL.FTZ R129, R105, R176 ;  /* 0x000000b069817220 */ /* 0x000fe20000410000 */
[----:B------:R-:W-:Y:S02]  /*1440*/  HADD2.F32 R61, -RZ, R167.H1_H1 ;  /* 0x300000a7ff3d7230 */ /* 0x000fe40000004100 */
[----:B------:R-:W-:Y:S02]  /*1450*/  HADD2.F32 R148, -RZ, R133.H0_H0 ;  /* 0x20000085ff947230 */ /* 0x000fe40000004100 */
[----:B------:R-:W-:Y:S01]  /*1460*/  FFMA.FTZ R6, R107, R127, R6 ;  /* 0x0000007f6b067223 */ /* 0x000fe20000010006 */
[----:B------:R-:W-:Y:S01]  /*1470*/  FADD.FTZ R34, R34, R127 ;  /* 0x0000007f22227221 */ /* 0x000fe20000010000 */
[----:B------:R-:W-:Y:S01]  /*1480*/  FADD.FTZ R140, -R186, R140 ;  /* 0x0000008cba8c7221 */ /* 0x000fe20000010100 */
[----:B------:R-:W-:-:S02]  /*1490*/  HADD2.F32 R127, -RZ, R169.H1_H1 ;  /* 0x300000a9ff7f7230 */ /* 0x000fc40000004100 */
[C---:B------:R-:W-:Y:S01]  /*14a0*/  FADD.FTZ R178, -R186.reuse, R69 ;  /* 0x00000045bab27221 */ /* 0x040fe20000010100 */
[----:B------:R-:W-:Y:S02]  /*14b0*/  HADD2.F32 R136, -RZ, R126.H0_H0 ;  /* 0x2000007eff887230 */ /* 0x000fe40000004100 */
[----:B------:R-:W-:Y:S01]  /*14c0*/  FMUL.FTZ R128, R105, R174 ;  /* 0x000000ae69807220 */ /* 0x000fe20000410000 */
[----:B------:R-:W-:Y:S01]  /*14d0*/  FADD.FTZ R182, -R186, R73 ;  /* 0x00000049bab67221 */ /* 0x000fe20000010100 */
[----:B------:R-:W-:Y:S01]  /*14e0*/  FFMA.FTZ R48, R129, R63, R48 ;  /* 0x0000003f81307223 */ /* 0x000fe20000010030 */
[----:B------:R-:W-:Y:S01]  /*14f0*/  FADD.FTZ R20, R20, R63 ;  /* 0x0000003f14147221 */ /* 0x000fe20000010000 */
[----:B------:R-:W-:Y:S01]  /*1500*/  FMUL.FTZ R133, R61, R148 ;  /* 0x000000943d857220 */ /* 0x000fe20000410000 */
[----:B------:R-:W-:Y:S01]  /*1510*/  FMUL.FTZ R126, R105, R154 ;  /* 0x0000009a697e7220 */ /* 0x000fe20000410000 */
[----:B------:R-:W-:Y:S02]  /*1520*/  HADD2.F32 R61, -RZ, R80.H0_H0 ;  /* 0x20000050ff3d7230 */ /* 0x000fe40000004100 */
[----:B------:R-:W-:Y:S01]  /*1530*/  FADD.FTZ R72, -R186, R72 ;  /* 0x00000048ba487221 */ /* 0x000fe20000010100 */
[----:B------:R-:W-:-:S02]  /*1540*/  HADD2.F32 R63, -RZ, R137.H0_H0 ;  /* 0x20000089ff3f7230 */ /* 0x000fc40000004100 */
[----:B------:R-:W-:Y:S01]  /*1550*/  FMUL.FTZ R137, R105, R140 ;  /* 0x0000008c69897220 */ /* 0x000fe20000410000 */
[----:B------:R-:W-:Y:S02]  /*1560*/  HADD2.F32 R154, -RZ, R134.H0_H0 ;  /* 0x20000086ff9a7230 */ /* 0x000fe40000004100 */
[-C--:B------:R-:W-:Y:S01]  /*1570*/  FMUL.FTZ R127, R127, R136.reuse ;  /* 0x000000887f7f7220 */ /* 0x080fe20000410000 */
[----:B------:R-:W-:Y:S01]  /*1580*/  FADD.FTZ R27, R27, R136 ;  /* 0x000000881b1b7221 */ /* 0x000fe20000010000 */
[----:B------:R-:W-:Y:S01]  /*1590*/  FFMA.FTZ R55, R128, R136, R55 ;  /* 0x0000008880377223 */ /* 0x000fe20000010037 */
[----:B------:R-:W-:Y:S02]  /*15a0*/  HADD2.F32 R135, -RZ, R168.H1_H1 ;  /* 0x300000a8ff877230 */ /* 0x000fe40000004100 */
[C---:B------:R-:W-:Y:S01]  /*15b0*/  FMUL.FTZ R134, R105.reuse, R178 ;  /* 0x000000b269867220 */ /* 0x040fe20000410000 */
[----:B------:R-:W-:Y:S01]  /*15c0*/  FMUL.FTZ R136, R105, R182 ;  /* 0x000000b669887220 */ /* 0x000fe20000410000 */
[----:B------:R-:W-:-:S02]  /*15d0*/  HADD2.F32 R67, -RZ, R138.H0_H0 ;  /* 0x2000008aff437230 */ /* 0x000fc40000004100 */
[----:B------:R-:W-:Y:S01]  /*15e0*/  FMUL.FTZ R139, R105, R72 ;  /* 0x00000048698b7220 */ /* 0x000fe20000410000 */
[-C--:B------:R-:W-:Y:S01]  /*15f0*/  FMUL.FTZ R138, R61, R63.reuse ;  /* 0x0000003f3d8a7220 */ /* 0x080fe20000410000 */
[----:B------:R-:W-:Y:S01]  /*1600*/  FFMA.FTZ R44, R137, R63, R44 ;  /* 0x0000003f892c7223 */ /* 0x000fe2000001002c */
[----:B------:R-:W-:Y:S01]  /*1610*/  FADD.FTZ R16, R16, R63 ;  /* 0x0000003f10107221 */ /* 0x000fe20000010000 */
[----:B------:R-:W-:Y:S01]  /*1620*/  FADD.FTZ R21, R21, R148 ;  /* 0x0000009415157221 */ /* 0x000fe20000010000 */
[----:B------:R-:W-:Y:S01]  /*1630*/  FFMA.FTZ R49, R134, R148, R49 ;  /* 0x0000009486317223 */ /* 0x000fe20000010031 */
[----:B------:R-:W-:Y:S02]  /*1640*/  HADD2.F32 R63, -RZ, R165.H1_H1 ;  /* 0x300000a5ff3f7230 */ /* 0x000fe40000004100 */
[----:B------:R-:W-:Y:S01]  /*1650*/  FADD.FTZ R25, R25, R132 ;  /* 0x0000008419197221 */ /* 0x000fe20000010000 */
[----:B------:R-:W-:Y:S02]  /*1660*/  HADD2.F32 R72, -RZ, R141.H0_H0 ;  /* 0x2000008dff487230 */ /* 0x000fe40000004100 */
[----:B------:R-:W-:Y:S01]  /*1670*/  FFMA.FTZ R53, R126, R132, R53 ;  /* 0x000000847e357223 */ /* 0x000fe20000010035 */
[-C--:B------:R-:W-:Y:S01]  /*1680*/  FMUL.FTZ R135, R135, R154.reuse ;  /* 0x0000009a87877220 */ /* 0x080fe20000410000 */
[----:B------:R-:W-:Y:S01]  /*1690*/  FADD.FTZ R23, R23, R154 ;  /* 0x0000009a17177221 */ /* 0x000fe20000010000 */
[----:B------:R-:W-:Y:S01]  /*16a0*/  FFMA.FTZ R51, R136, R154, R51 ;  /* 0x0000009a88337223 */ /* 0x000fe20000010033 */
[----:B------:R-:W-:-:S02]  /*16b0*/  HADD2.F32 R148, -RZ, R142.H0_H0 ;  /* 0x2000008eff947230 */ /* 0x000fc40000004100 */
[C---:B------:R-:W-:Y:S01]  /*16c0*/  FMUL.FTZ R142, R105.reuse, R184 ;  /* 0x000000b8698e7220 */ /* 0x040fe20000410000 */
[----:B------:R-:W-:Y:S02]  /*16d0*/  HADD2.F32 R132, -RZ, R83.H0_H0 ;  /* 0x20000053ff847230 */ /* 0x000fe40000004100 */
[----:B------:R-:W-:Y:S01]  /*16e0*/  FADD.FTZ R154, RZ, R106 ;  /* 0x0000006aff9a7221 */ /* 0x000fe20000010000 */
[----:B------:R-:W-:Y:S01]  /*16f0*/  FMUL.FTZ R131, R105, R180 ;  /* 0x000000b469837220 */ /* 0x000fe20000410000 */
[----:B------:R-:W-:Y:S01]  /*1700*/  FFMA.FTZ R61, R3, R106, RZ ;  /* 0x0000006a033d7223 */ /* 0x000fe200000100ff */
[-C--:B------:R-:W-:Y:S01]  /*1710*/  FMUL.FTZ R141, R63, R72.reuse ;  /* 0x000000483f8d7220 */ /* 0x080fe20000410000 */
[----:B------:R-:W-:Y:S01]  /*1720*/  FADD.FTZ R17, R17, R72 ;  /* 0x0000004811117221 */ /* 0x000fe20000010000 */
[----:B------:R-:W-:Y:S01]  /*1730*/  FFMA.FTZ R45, R142, R72, R45 ;  /* 0x000000488e2d7223 */ /* 0x000fe2000001002d */
[----:B------:R-:W-:Y:S01]  /*1740*/  FADD.FTZ R63, R109, R154 ;  /* 0x0000009a6d3f7221 */ /* 0x000fe20000010000 */
[-C--:B------:R-:W-:Y:S01]  /*1750*/  FMUL.FTZ R132, R132, R65.reuse ;  /* 0x0000004184847220 */ /* 0x080fe20000410000 */
[----:B------:R-:W-:Y:S01]  /*1760*/  FFMA.FTZ R50, R131, R65, R50 ;  /* 0x0000004183327223 */ /* 0x000fe20000010032 */
[----:B------:R-:W-:Y:S01]  /*1770*/  FADD.FTZ R22, R22, R65 ;  /* 0x0000004116167221 */ /* 0x000fe20000010000 */
[----:B------:R-:W-:Y:S01]  /*1780*/  FFMA.FTZ R72, R110, R109, R61 ;  /* 0x0000006d6e487223 */ /* 0x000fe2000001003d */
[----:B------:R-:W-:-:S02]  /*1790*/  HADD2.F32 R65, -RZ, R81.H0_H0 ;  /* 0x20000051ff417230 */ /* 0x000fc40000004100 */
[----:B------:R-:W-:Y:S01]  /*17a0*/  FADD.FTZ R154, R108, R63 ;  /* 0x0000003f6c9a7221 */ /* 0x000fe20000010000 */
[----:B------:R-:W-:Y:S02]  /*17b0*/  FFMA.FTZ R61, R107, R108, R72 ;  /* 0x0000006c6b3d7223 */ /* 0x000fe40000010048 */
[----:B------:R-:W-:Y:S01]  /*17c0*/  FMUL.FTZ R140, R65, R67 ;  /* 0x00000043418c7220 */ /* 0x000fe20000410000 */
[----:B------:R-:W-:Y:S01]  /*17d0*/  FADD.FTZ R65, R111, R154 ;  /* 0x0000009a6f417221 */ /* 0x000fe20000010000 */
[----:B------:R-:W-:-:S03]  /*17e0*/  FFMA.FTZ R72, R112, R111, R61 ;  /* 0x0000006f70487223 */ /* 0x000fc6000001003d */
[----:B------:R-:W-:Y:S01]  /*17f0*/  FADD.FTZ R154, R114, R65 ;  /* 0x00000041729a7221 */ /* 0x000fe20000010000 */
[----:B------:R-:W-:Y:S01]  /*1800*/  FFMA.FTZ R61, R113, R114, R72 ;  /* 0x00000072713d7223 */ /* 0x000fe20000010048 */
[----:B------:R-:W-:Y:S01]  /*1810*/  FFMA.FTZ R46, R139, R67, R46 ;  /* 0x000000438b2e7223 */ /* 0x000fe2000001002e */
[----:B------:R-:W-:Y:S01]  /*1820*/  FADD.FTZ R18, R18, R67 ;  /* 0x0000004312127221 */ /* 0x000fe20000010000 */
[----:B------:R-:W-:Y:S01]  /*1830*/  FADD.FTZ R69, R117, R154 ;  /* 0x0000009a75457221 */ /* 0x000fe20000010000 */
[----:B------:R-:W-:Y:S01]  /*1840*/  FFMA.FTZ R72, R118, R117, R61 ;  /* 0x0000007576487223 */ /* 0x000fe2000001003d */
[----:B------:R-:W-:Y:S02]  /*1850*/  HADD2.F32 R63, -RZ, R78.H0_H0 ;  /* 0x2000004eff3f7230 */ /* 0x000fe40000004100 */
[----:B------:R-:W-:Y:S02]  /*1860*/  HADD2.F32 R65, -RZ, R146.H0_H0 ;  /* 0x20000092ff417230 */ /* 0x000fe40000004100 */
[----:B------:R-:W-:-:S02]  /*1870*/  HADD2.F32 R67, -RZ, R145.H0_H0 ;  /* 0x20000091ff437230 */ /* 0x000fc40000004100 */
[----:B------:R-:W-:Y:S01]  /*1880*/  FMUL.FTZ R145, R105, R68 ;  /* 0x0000004469917220 */ /* 0x000fe20000410000 */
[----:B------:R-:W-:Y:S01]  /*1890*/  FADD.FTZ R68, R116, R69 ;  /* 0x0000004574447221 */ /* 0x000fe20000010000 */
[----:B------:R-:W-:Y:S01]  /*18a0*/  FFMA.FTZ R61, R115, R116, R72 ;  /* 0x00000074733d7223 */ /* 0x000fe20000010048 */
[----:B------:R-:W-:Y:S02]  /*18b0*/  FMUL.FTZ R146, R63, R65 ;  /* 0x000000413f927220 */ /* 0x000fe40000410000 */
        /* <DEDUP_REMOVED lines=11> */
[----:B------:R-:W-:Y:S02]  /*1970*/  HADD2.F32 R152, -RZ, R152.H0_H0 ;  /* 0x20000098ff987230 */ /* 0x000fe40000004100 */
[----:B------:R-:W-:Y:S01]  /*1980*/  FADD.FTZ R72, R130, R63 ;  /* 0x0000003f82487221 */ /* 0x000fe20000010000 */
[----:B------:R-:W-:Y:S02]  /*1990*/  FFMA.FTZ R61, R129, R130, R66 ;  /* 0x00000082813d7223 */ /* 0x000fe40000010042 */
[----:B------:R-:W-:Y:S01]  /*19a0*/  FADD.FTZ R152, -R186, R152 ;  /* 0x00000098ba987221 */ /* 0x000fe20000010100 */
[----:B------:R-:W-:Y:S01]  /*19b0*/  FADD.FTZ R63, R133, R72 ;  /* 0x00000048853f7221 */ /* 0x000fe20000010000 */
[----:B------:R-:W-:Y:S01]  /*19c0*/  FFMA.FTZ R66, R134, R133, R61 ;  /* 0x0000008586427223 */ /* 0x000fe2000001003d */
[----:B------:R-:W-:-:S02]  /*19d0*/  HADD2.F32 R68, -RZ, R75.H0_H0 ;  /* 0x2000004bff447230 */ /* 0x000fc40000004100 */
        /* <DEDUP_REMOVED lines=8> */
[----:B------:R-:W-:Y:S02]  /*1a60*/  HADD2.F32 R144, -RZ, R144.H0_H0 ;  /* 0x20000090ff907230 */ /* 0x000fe40000004100 */
[----:B------:R-:W-:Y:S01]  /*1a70*/  FADD.FTZ R66, R138, R63 ;  /* 0x0000003f8a427221 */ /* 0x000fe20000010000 */
[----:B------:R-:W-:Y:S01]  /*1a80*/  FFMA.FTZ R61, R137, R138, R68 ;  /* 0x0000008a893d7223 */ /* 0x000fe20000010044 */
[----:B------:R-:W-:-:S02]  /*1a90*/  HADD2.F32 R143, -RZ, R166.H1_H1 ;  /* 0x300000a6ff8f7230 */ /* 0x000fc40000004100 */
[----:B------:R-:W-:Y:S01]  /*1aa0*/  FADD.FTZ R144, -R186, R144 ;  /* 0x00000090ba907221 */ /* 0x000fe20000010100 */
[----:B------:R-:W-:Y:S01]  /*1ab0*/  FADD.FTZ R63, R141, R66 ;  /* 0x000000428d3f7221 */ /* 0x000fe20000010000 */
[----:B------:R-:W-:Y:S01]  /*1ac0*/  FFMA.FTZ R66, R142, R141, R61 ;  /* 0x0000008d8e427223 */ /* 0x000fe2000001003d */
[----:B------:R-:W-:Y:S01]  /*1ad0*/  FMUL.FTZ R153, R105, R64 ;  /* 0x0000004069997220 */ /* 0x000fe20000410000 */
[----:B------:R-:W-:Y:S02]  /*1ae0*/  HADD2.F32 R150, -RZ, R150.H0_H0 ;  /* 0x20000096ff967230 */ /* 0x000fe40000004100 */
[----:B------:R-:W-:Y:S01]  /*1af0*/  FMUL.FTZ R143, R143, R148 ;  /* 0x000000948f8f7220 */ /* 0x000fe20000410000 */
[----:B------:R-:W-:Y:S01]  /*1b00*/  FADD.FTZ R64, R140, R63 ;  /* 0x0000003f8c407221 */ /* 0x000fe20000010000 */
[----:B------:R-:W-:Y:S01]  /*1b10*/  FMUL.FTZ R144, R105, R144 ;  /* 0x0000009069907220 */ /* 0x000fe20000410000 */
[----:B------:R-:W-:Y:S01]  /*1b20*/  FFMA.FTZ R61, R139, R140, R66 ;  /* 0x0000008c8b3d7223 */ /* 0x000fe20000010042 */
[----:B------:R-:W-:-:S02]  /*1b30*/  HADD2.F32 R74, -RZ, R74.H0_H0 ;  /* 0x2000004aff4a7230 */ /* 0x000fc40000004100 */
[----:B------:R-:W-:Y:S01]  /*1b40*/  FADD.FTZ R63, R143, R64 ;  /* 0x000000408f3f7221 */ /* 0x000fe20000010000 */
[----:B------:R-:W-:Y:S01]  /*1b50*/  FADD.FTZ R150, -R186, R150 ;  /* 0x00000096ba967221 */ /* 0x000fe20000010100 */
[C---:B------:R-:W-:Y:S01]  /*1b60*/  FFMA.FTZ R64, R144.reuse, R143, R61 ;  /* 0x0000008f90407223 */ /* 0x040fe2000001003d */
        /* <DEDUP_REMOVED lines=8> */
[----:B------:R-:W-:Y:S01]  /*1bf0*/  FMUL.FTZ R148, R148, R67 ;  /* 0x0000004394947220 */ /* 0x000fe20000410000 */
[----:B------:R-:W-:-:S02]  /*1c00*/  FADD.FTZ R63, R149, R62 ;  /* 0x0000003e953f7221 */ /* 0x000fc40000010000 */
[----:B------:R-:W-:Y:S01]  /*1c10*/  FFMA.FTZ R62, R150, R149, R61 ;  /* 0x00000095963e7223 */ /* 0x000fe2000001003d */
[----:B------:R-:W-:Y:S02]  /*1c20*/  HADD2.F32 R158, -RZ, R158.H0_H0 ;  /* 0x2000009eff9e7230 */ /* 0x000fe40000004100 */
[----:B------:R-:W-:Y:S02]  /*1c30*/  HADD2.F32 R154, -RZ, R76.H0_H0 ;  /* 0x2000004cff9a7230 */ /* 0x000fe40000004100 */
[----:B------:R-:W-:Y:S01]  /*1c40*/  FFMA.FTZ R61, R147, R148, R62 ;  /* 0x00000094933d7223 */ /* 0x000fe2000001003e */
[----:B------:R-:W-:Y:S02]  /*1c50*/  HADD2.F32 R71, -RZ, R71.H0_H0 ;  /* 0x20000047ff477230 */ /* 0x000fe40000004100 */
[----:B------:R-:W-:Y:S02]  /*1c60*/  HADD2.F32 R64, -RZ, R0.H0_H0 ;  /* 0x20000000ff407230 */ /* 0x000fe40000004100 */
[----:B------:R-:W-:Y:S01]  /*1c70*/  FADD.FTZ R0, R148, R63 ;  /* 0x0000003f94007221 */ /* 0x000fe20000010000 */
[----:B------:R-:W-:-:S02]  /*1c80*/  HADD2.F32 R157, -RZ, R161.H1_H1 ;  /* 0x300000a1ff9d7230 */ /* 0x000fc40000004100 */
[----:B------:R-:W-:Y:S01]  /*1c90*/  FADD.FTZ R158, -R186, R158 ;  /* 0x0000009eba9e7221 */ /* 0x000fe20000010100 */
[----:B------:R-:W-:Y:S02]  /*1ca0*/  HADD2.F32 R62, -RZ, R60.H0_H0 ;  /* 0x2000003cff3e7230 */ /* 0x000fe40000004100 */
[----:B------:R-:W-:Y:S01]  /*1cb0*/  FMUL.FTZ R154, R154, R71 ;  /* 0x000000479a9a7220 */ /* 0x000fe20000410000 */
[----:B------:R-:W-:Y:S01]  /*1cc0*/  FADD.FTZ R63, R151, R0 ;  /* 0x00000000973f7221 */ /* 0x000fe20000010000 */
[----:B------:R-:W-:Y:S01]  /*1cd0*/  FFMA.FTZ R60, R152, R151, R61 ;  /* 0x00000097983c7223 */ /* 0x000fe2000001003d */
[----:B------:R-:W-:Y:S01]  /*1ce0*/  FADD.FTZ R12, R12, R65 ;  /* 0x000000410c0c7221 */ /* 0x000fe20000010000 */
        /* <DEDUP_REMOVED lines=8> */
[----:B------:R-:W-:Y:S02]  /*1d70*/  HADD2.F32 R159, -RZ, R162.H1_H1 ;  /* 0x300000a2ff9f7230 */ /* 0x000fe40000004100 */
[----:B------:R-:W-:Y:S01]  /*1d80*/  FADD.FTZ R160, -R186, R160 ;  /* 0x000000a0baa07221 */ /* 0x000fe20000010100 */
        /* <DEDUP_REMOVED lines=22> */
.L_x_1541:
        /* <DEDUP_REMOVED lines=9> */
[C---:B------:R-:W-:Y:S02]  /*1f80*/  IADD3 R101, PT, PT, R103.reuse, 0x100, RZ ;  /* 0x0000010067657810 */ /* 0x040fe40007ffe0ff */
[C---:B------:R-:W-:Y:S02]  /*1f90*/  IADD3 R99, PT, PT, R103.reuse, 0x200, RZ ;  /* 0x0000020067637810 */ /* 0x040fe40007ffe0ff */
[----:B------:R-:W-:Y:S01]  /*1fa0*/  IADD3 R97, PT, PT, R103, 0x300, RZ ;  /* 0x0000030067617810 */ /* 0x000fe20007ffe0ff */
[--C-:B-1----:R-:W-:Y:S01]  /*1fb0*/  IMAD.WIDE.U32 R100, R101, 0x8, R90.reuse ;  /* 0x0000000865647825 */ /* 0x102fe200078e005a */
[C---:B------:R-:W-:Y:S02]  /*1fc0*/  IADD3 R95, PT, PT, R103.reuse, 0x400, RZ ;  /* 0x00000400675f7810 */ /* 0x040fe40007ffe0ff */
[----:B------:R-:W-:Y:S01]  /*1fd0*/  IADD3 R93, PT, PT, R103, 0x500, RZ ;  /* 0x00000500675d7810 */ /* 0x000fe20007ffe0ff */
[--C-:B------:R-:W-:Y:S01]  /*1fe0*/  IMAD.WIDE.U32 R98, R99, 0x8, R90.reuse ;  /* 0x0000000863627825 */ /* 0x100fe200078e005a */
[C---:B------:R-:W-:Y:S01]  /*1ff0*/  IADD3 R61, PT, PT, R103.reuse, 0x600, RZ ;  /* 0x00000600673d7810 */ /* 0x040fe20007ffe0ff */
        /* <DEDUP_REMOVED lines=12> */
.L_x_1542:
        /* <DEDUP_REMOVED lines=32> */
.L_x_1544:
[----:B------:R-:W-:Y:S05]  /*22c0*/  BSYNC.RECONVERGENT B0 ;  /* 0x0000000000007941 */ /* 0x000fea0003800200 */
.L_x_1543:
        /* <DEDUP_REMOVED lines=25> */
[----:B------:R-:W-:Y:S02]  /*2460*/  @P2 SHF.R.S32.HI R61, RZ, 0x1f, R172 ;  /* 0x0000001fff3d2819 */ /* 0x000fe400000114ac */
[----:B------:R-:W-:Y:S01]  /*2470*/  FADD.FTZ R173, R62, R173 ;  /* 0x000000ad3ead7221 */ /* 0x000fe20000010000 */
[----:B------:R-:W-:Y:S01]  /*2480*/  FADD.FTZ R60, R63, R60 ;  /* 0x0000003c3f3c7221 */ /* 0x000fe20000010000 */
[----:B------:R-:W-:Y:S01]  /*2490*/  IMAD R62, R2, R175, RZ ;  /* 0x000000af023e7224 */ /* 0x000fe200078e02ff */
[----:B------:R-:W-:Y:S01]  /*24a0*/  @P2 LEA.HI R61, R61, R172, RZ, 0x2 ;  /* 0x000000ac3d3d2211 */ /* 0x000fe200078f10ff */
[----:B-1----:R-:W-:Y:S01]  /*24b0*/  FADD.FTZ R173, R173, R64 ;  /* 0x00000040adad7221 */ /* 0x002fe20000010000 */
[----:B------:R-:W-:Y:S01]  /*24c0*/  FADD.FTZ R60, R60, R65 ;  /* 0x000000413c3c7221 */ /* 0x000fe20000010000 */
[----:B------:R-:W-:Y:S01]  /*24d0*/  HFMA2 R65, -RZ, RZ, 0, 0 ;  /* 0x00000000ff417431 */ /* 0x000fe200000001ff */
[----:B------:R-:W-:Y:S01]  /*24e0*/  SHF.R.S32.HI R63, RZ, 0x1f, R62 ;  /* 0x0000001fff3f7819 */ /* 0x000fe2000001143e */
[----:B------:R-:W-:Y:S01]  /*24f0*/  FADD.FTZ R173, R66, R173 ;  /* 0x000000ad42ad7221 */ /* 0x000fe20000010000 */
[----:B------:R-:W-:Y:S01]  /*2500*/  FADD.FTZ R60, R67, R60 ;  /* 0x0000003c433c7221 */ /* 0x000fe20000010000 */
[----:B------:R-:W-:-:S02]  /*2510*/  @P2 LEA.HI.SX32 R65, R61, R0, 0x1e ;  /* 0x000000003d412211 */ /* 0x000fc400078ff2ff */
[----:B--2---:R-:W-:Y:S01]  /*2520*/  FADD.FTZ R173, R173, R68 ;  /* 0x00000044adad7221 */ /* 0x004fe20000010000 */
[----:B------:R-:W-:Y:S01]  /*2530*/  FADD.FTZ R60, R60, R69 ;  /* 0x000000453c3c7221 */ /* 0x000fe20000010000 */
[----:B------:R-:W-:Y:S02]  /*2540*/  LEA.HI R63, R63, R62, RZ, 0x2 ;  /* 0x0000003e3f3f7211 */ /* 0x000fe400078f10ff */
[----:B------:R-:W-:Y:S01]  /*2550*/  FADD.FTZ R173, R70, R173 ;  /* 0x000000ad46ad7221 */ /* 0x000fe20000010000 */
[----:B------:R-:W-:Y:S01]  /*2560*/  FADD.FTZ R60, R71, R60 ;  /* 0x0000003c473c7221 */ /* 0x000fe20000010000 */
[----:B------:R-:W-:Y:S02]  /*2570*/  LEA.HI.SX32 R67, R63, R0, 0x1e ;  /* 0x000000003f437211 */ /* 0x000fe400078ff2ff */
        /* <DEDUP_REMOVED lines=22> */
.L_x_1547:
        /* <DEDUP_REMOVED lines=9> */
.L_x_1548:
        /* <DEDUP_REMOVED lines=9> */
.L_x_1549:
        /* <DEDUP_REMOVED lines=10> */
.L_x_1546:
        /* <DEDUP_REMOVED lines=11> */
[----:B------:R-:W-:Y:S01]  /*2950*/  FADD.FTZ R66, R108, -R73 ;  /* 0x800000496c427221 */ /* 0x000fe20000010000 */
[----:B------:R-:W-:-:S02]  /*2960*/  FADD.FTZ R70, R111, -R70 ;  /* 0x800000466f467221 */ /* 0x000fc40000010000 */
[----:B------:R-:W-:Y:S01]  /*2970*/  FSEL R60, R60, RZ, P1 ;  /* 0x000000ff3c3c7208 */ /* 0x000fe20000800000 */
[----:B------:R-:W-:Y:S01]  /*2980*/  FMUL.FTZ R66, R105, R66 ;  /* 0x0000004269427220 */ /* 0x000fe20000410000 */
[----:B------:R-:W2:Y:S01]  /*2990*/  @P2 LDC R75, c[0x0][0x40c] ;  /* 0x00010300ff4b2b82 */ /* 0x000ea20000000800 */
[----:B------:R-:W-:-:S03]  /*29a0*/  FSEL R62, R62, RZ, P1 ;  /* 0x000000ff3e3e7208 */ /* 0x000fc60000800000 */
[----:B------:R-:W-:Y:S01]  /*29b0*/  FSEL R66, R66, RZ, P1 ;  /* 0x000000ff42427208 */ /* 0x000fe20000800000 */
[----:B0-----:R-:W-:Y:S01]  /*29c0*/  @P2 FMUL.FTZ R61, R60, R63 ;  /* 0x0000003f3c3d2220 */ /* 0x001fe20000410000 */
[----:B------:R-:W-:-:S04]  /*29d0*/  F2FP.F16.F32.PACK_AB R60, RZ, R60 ;  /* 0x0000003cff3c723e */ /* 0x000fc800000000ff */
[----:B------:R-:W-:Y:S01]  /*29e0*/  PRMT R165, R60, 0x7610, R165 ;  /* 0x000076103ca57816 */ /* 0x000fe200000000a5 */
[----:B-1----:R-:W-:Y:S01]  /*29f0*/  @P2 FMUL.FTZ R63, R62, R71 ;  /* 0x000000473e3f2220 */ /* 0x002fe20000410000 */
[----:B------:R-:W-:Y:S01]  /*2a00*/  @P2 F2FP.F16.F32.PACK_AB R71, RZ, R61 ;  /* 0x0000003dff47223e */ /* 0x000fe200000000ff */
[----:B------:R-:W-:Y:S01]  /*2a10*/  FMUL.FTZ R61, R105, R70 ;  /* 0x00000046693d7220 */ /* 0x000fe20000410000 */
[----:B------:R-:W-:Y:S02]  /*2a20*/  F2FP.F16.F32.PACK_AB R62, RZ, R62 ;  /* 0x0000003eff3e723e */ /* 0x000fe400000000ff */
[----:B------:R-:W-:Y:S02]  /*2a30*/  @P2 F2FP.F16.F32.PACK_AB R63, RZ, R63 ;  /* 0x0000003fff3f223e */ /* 0x000fe400000000ff */
[----:B------:R-:W-:Y:S01]  /*2a40*/  FSEL R61, R61, RZ, P1 ;  /* 0x000000ff3d3d7208 */ /* 0x000fe20000800000 */
[----:B--2---:R-:W-:Y:S01]  /*2a50*/  @P2 FMUL.FTZ R68, R66, R75 ;  /* 0x0000004b42442220 */ /* 0x004fe20000410000 */
[----:B------:R-:W-:-:S02]  /*2a60*/  @P2 PRMT R162, R63, 0x7610, R162 ;  /* 0x000076103fa22816 */ /* 0x000fc400000000a2 */
[----:B------:R-:W-:Y:S02]  /*2a70*/  F2FP.F16.F32.PACK_AB R66, RZ, R66 ;  /* 0x00000042ff42723e */ /* 0x000fe400000000ff */
[----:B------:R-:W-:Y:S02]  /*2a80*/  @P2 F2FP.F16.F32.PACK_AB R68, RZ, R68 ;  /* 0x00000044ff44223e */ /* 0x000fe400000000ff */
[----:B------:R-:W-:Y:S02]  /*2a90*/  F2FP.F16.F32.PACK_AB R63, RZ, R61 ;  /* 0x0000003dff3f723e */ /* 0x000fe400000000ff */
[----:B------:R-:W-:Y:S02]  /*2aa0*/  @P2 PRMT R161, R71, 0x7610, R161 ;  /* 0x0000761047a12816 */ /* 0x000fe400000000a1 */
        /* <DEDUP_REMOVED lines=9> */
.L_x_1545:
[----:B------:R-:W-:Y:S01]  /*2b40*/  UMOV UR4, UR8 ;  /* 0x0000000800047c82 */ /* 0x000fe20008000000 */
[----:B------:R-:W-:Y:S01]  /*2b50*/  UMOV UR5, UR9 ;  /* 0x0000000900057c82 */ /* 0x000fe20008000000 */
[----:B------:R-:W-:-:S04]  /*2b60*/  UISETP.NE.U32.AND UP0, UPT, UR4, URZ, UPT ;  /* 0x000000ff0400728c */ /* 0x000fc8000bf05070 */
[----:B------:R-:W-:-:S09]  /*2b70*/  UISETP.NE.AND.EX UP0, UPT, UR5, URZ, UPT, UP0 ;  /* 0x000000ff0500728c */ /* 0x000fd2000bf05300 */
[----:B------:R-:W-:Y:S05]  /*2b80*/  BRA.U UP0, `(.L_x_1551) ;  /* 0x0000000100907547 */ /* 0x000fea000b800000 */
[----:B------:R-:W-:Y:S01]  /*2b90*/  ISETP.GT.AND P1, PT, R104, RZ, PT ;  /* 0x000000ff6800720c */ /* 0x000fe20003f24270 */
[----:B------:R-:W0:Y:S01]  /*2ba0*/  @P2 LDC R63, c[0x0][0x40c] ;  /* 0x00010300ff3f2b82 */ /* 0x000e220000000800 */
[----:B------:R-:W-:Y:S01]  /*2bb0*/  SHF.R.U64 R62, R102, 0x10, R103 ;  /* 0x00000010663e7819 */ /* 0x000fe20000001267 */
[----:B------:R-:W-:Y:S02]  /*2bc0*/  HADD2.F32 R60, -RZ, R102.H0_H0 ;  /* 0x20000066ff3c7230 */ /* 0x000fe40000004100 */
[----:B------:R-:W-:Y:S02]  /*2bd0*/  HADD2.F32 R66, -RZ, R103.H0_H0 ;  /* 0x20000067ff427230 */ /* 0x000fe40000004100 */
[----:B------:R-:W-:Y:S02]  /*2be0*/  HADD2.F32 R62, -RZ, R62.H0_H0 ;  /* 0x2000003eff3e7230 */ /* 0x000fe40000004100 */
        /* <DEDUP_REMOVED lines=12> */
[----:B------:R-:W-:Y:S01]  /*2cb0*/  @P2 F2FP.F16.F32.PACK_AB R60, RZ, R60 ;  /* 0x0000003cff3c223e */ /* 0x000fe200000000ff */
[----:B-1----:R-:W-:-:S03]  /*2cc0*/  @P2 FMUL.FTZ R62, R62, R73 ;  /* 0x000000493e3e2220 */ /* 0x002fc60000410000 */
[----:B------:R-:W-:Y:S02]  /*2cd0*/  @P2 PRMT R161, R60, 0x7610, R161 ;  /* 0x000076103ca12816 */ /* 0x000fe400000000a1 */
[----:B------:R-:W-:Y:S01]  /*2ce0*/  @P2 F2FP.F16.F32.PACK_AB R62, RZ, R62 ;  /* 0x0000003eff3e223e */ /* 0x000fe200000000ff */
[----:B--2---:R-:W-:-:S03]  /*2cf0*/  @P2 FMUL.FTZ R66, R66, R173 ;  /* 0x000000ad42422220 */ /* 0x004fc60000410000 */
[----:B------:R-:W-:Y:S02]  /*2d00*/  @P2 PRMT R162, R62, 0x7610, R162 ;  /* 0x000076103ea22816 */ /* 0x000fe400000000a2 */
        /* <DEDUP_REMOVED lines=12> */
.L_x_1551:
[----:B------:R-:W-:Y:S01]  /*2dd0*/  ISETP.GT.AND P3, PT, R104, RZ, PT ;  /* 0x000000ff6800720c */ /* 0x000fe20003f64270 */
[----:B------:R-:W0:Y:S01]  /*2de0*/  @P2 LDC R63, c[0x0][0x40c] ;  /* 0x00010300ff3f2b82 */ /* 0x000e220000000800 */
[----:B------:R-:W-:Y:S01]  /*2df0*/  SHF.R.U64 R62, R102, 0x10, R103 ;  /* 0x00000010663e7819 */ /* 0x000fe20000001267 */
[----:B------:R-:W-:Y:S01]  /*2e00*/  @P1 FFMA.FTZ R61, R3, R64, R69 ;  /* 0x00000040033d1223 */ /* 0x000fe20000010045 */
[----:B------:R-:W-:Y:S01]  /*2e10*/  SHF.R.U32.HI R70, RZ, 0x10, R103 ;  /* 0x00000010ff467819 */ /* 0x000fe20000011667 */
[----:B------:R-:W-:Y:S02]  /*2e20*/  HADD2.F32 R60, -RZ, R102.H0_H0 ;  /* 0x20000066ff3c7230 */ /* 0x000fe40000004100 */
[----:B------:R-:W-:Y:S02]  /*2e30*/  HADD2.F32 R66, -RZ, R103.H0_H0 ;  /* 0x20000067ff427230 */ /* 0x000fe40000004100 */
[----:B------:R-:W-:Y:S01]  /*2e40*/  @P1 FADD.FTZ R61, R106, -R61 ;  /* 0x8000003d6a3d1221 */ /* 0x000fe20000010000 */
[----:B------:R-:W1:Y:S01]  /*2e50*/  @P2 LDC R73, c[0x0][0x40c] ;  /* 0x00010300ff492b82 */ /* 0x000e620000000800 */
[----:B------:R-:W-:-:S02]  /*2e60*/  HADD2.F32 R62, -RZ, R62.H0_H0 ;  /* 0x2000003eff3e7230 */ /* 0x000fc40000004100 */
[----:B------:R-:W-:Y:S02]  /*2e70*/  HADD2.F32 R70, -RZ, R70.H0_H0 ;  /* 0x20000046ff467230 */ /* 0x000fe40000004100 */
[-CC-:B------:R-:W-:Y:S01]  /*2e80*/  @P3 FFMA.FTZ R68, R110, R64.reuse, R69.reuse ;  /* 0x000000406e443223 */ /* 0x180fe20000010045 */
[-CC-:B------:R-:W-:Y:S01]  /*2e90*/  @P3 FFMA.FTZ R75, R107, R64.reuse, R69.reuse ;  /* 0x000000406b4b3223 */ /* 0x180fe20000010045 */
[----:B------:R-:W-:Y:S01]  /*2ea0*/  @P3 FFMA.FTZ R72, R112, R64, R69 ;  /* 0x0000004070483223 */ /* 0x000fe20000010045 */
[----:B------:R-:W-:Y:S01]  /*2eb0*/  @P1 FFMA.FTZ R60, R105, R61, R60 ;  /* 0x0000003d693c1223 */ /* 0x000fe2000001003c */
[----:B------:R-:W2:Y:S01]  /*2ec0*/  @P2 LDC R173, c[0x0][0x40c] ;  /* 0x00010300ffad2b82 */ /* 0x000ea20000000800 */
[----:B------:R-:W-:Y:S01]  /*2ed0*/  @P3 FADD.FTZ R71, R109, -R68 ;  /* 0x800000446d473221 */ /* 0x000fe20000010000 */
[----:B------:R-:W-:Y:S01]  /*2ee0*/  @P3 FADD.FTZ R75, R108, -R75 ;  /* 0x8000004b6c4b3221 */ /* 0x000fe20000010000 */
[----:B------:R-:W-:Y:S02]  /*2ef0*/  @P3 FADD.FTZ R175, R111, -R72 ;  /* 0x800000486faf3221 */ /* 0x000fe40000010000 */
[C---:B------:R-:W-:Y:S01]  /*2f00*/  @P3 FFMA.FTZ R62, R105.reuse, R71, R62 ;  /* 0x00000047693e3223 */ /* 0x040fe2000001003e */
[C---:B------:R-:W-:Y:S01]  /*2f10*/  @P3 FFMA.FTZ R66, R105.reuse, R75, R66 ;  /* 0x0000004b69423223 */ /* 0x040fe20000010042 */
[----:B------:R-:W-:Y:S01]  /*2f20*/  @P3 FFMA.FTZ R70, R105, R175, R70 ;  /* 0x000000af69463223 */ /* 0x000fe20000010046 */
[----:B------:R-:W3:Y:S01]  /*2f30*/  @P2 LDC R177, c[0x0][0x40c] ;  /* 0x00010300ffb12b82 */ /* 0x000ee20000000800 */
[----:B0-----:R-:W-:Y:S01]  /*2f40*/  @P2 FMUL.FTZ R61, R60, R63 ;  /* 0x0000003f3c3d2220 */ /* 0x001fe20000410000 */
[----:B------:R-:W-:-:S04]  /*2f50*/  F2FP.F16.F32.PACK_AB R60, RZ, R60 ;  /* 0x0000003cff3c723e */ /* 0x000fc800000000ff */
[----:B------:R-:W-:Y:S01]  /*2f60*/  @P2 F2FP.F16.F32.PACK_AB R61, RZ, R61 ;  /* 0x0000003dff3d223e */ /* 0x000fe200000000ff */
[----:B-1----:R-:W-:Y:S01]  /*2f70*/  @P2 FMUL.FTZ R63, R62, R73 ;  /* 0x000000493e3f2220 */ /* 0x002fe20000410000 */
[----:B------:R-:W-:Y:S02]  /*2f80*/  F2FP.F16.F32.PACK_AB R62, RZ, R62 ;  /* 0x0000003eff3e723e */ /* 0x000fe400000000ff */
[----:B------:R-:W-:Y:S02]  /*2f90*/  @P2 PRMT R161, R61, 0x7610, R161 ;  /* 0x000076103da12816 */ /* 0x000fe400000000a1 */
[----:B------:R-:W-:Y:S02]  /*2fa0*/  @P2 F2FP.F16.F32.PACK_AB R63, RZ, R63 ;  /* 0x0000003fff3f223e */ /* 0x000fe400000000ff */
[----:B------:R-:W-:Y:S01]  /*2fb0*/  PRMT R165, R60, 0x7610, R165 ;  /* 0x000076103ca57816 */ /* 0x000fe200000000a5 */
[----:B--2---:R-:W-:Y:S01]  /*2fc0*/  @P2 FMUL.FTZ R68, R66, R173 ;  /* 0x000000ad42442220 */ /* 0x004fe20000410000 */
[----:B------:R-:W-:-:S02]  /*2fd0*/  F2FP.F16.F32.PACK_AB R66, RZ, R66 ;  /* 0x00000042ff42723e */ /* 0x000fc400000000ff */
[----:B------:R-:W-:Y:S02]  /*2fe0*/  @P2 PRMT R162, R63, 0x7610, R162 ;  /* 0x000076103fa22816 */ /* 0x000fe400000000a2 */
[----:B------:R-:W-:Y:S02]  /*2ff0*/  @P2 F2FP.F16.F32.PACK_AB R68, RZ, R68 ;  /* 0x00000044ff44223e */ /* 0x000fe400000000ff */
[----:B------:R-:W-:Y:S01]  /*3000*/  PRMT R166, R62, 0x7610, R166 ;  /* 0x000076103ea67816 */ /* 0x000fe200000000a6 */
[----:B---3--:R-:W-:Y:S01]  /*3010*/  @P2 FMUL.FTZ R71, R70, R177 ;  /* 0x000000b146472220 */ /* 0x008fe20000410000 */
[----:B------:R-:W-:Y:S02]  /*3020*/  F2FP.F16.F32.PACK_AB R70, RZ, R70 ;  /* 0x00000046ff46723e */ /* 0x000fe400000000ff */
[----:B------:R-:W-:Y:S02]  /*3030*/  @P2 PRMT R163, R68, 0x7610, R163 ;  /* 0x0000761044a32816 */ /* 0x000fe400000000a3 */
[----:B------:R-:W-:-:S02]  /*3040*/  @P2 F2FP.F16.F32.PACK_AB R71, RZ, R71 ;  /* 0x00000047ff47223e */ /* 0x000fc400000000ff */
[----:B------:R-:W-:Y:S02]  /*3050*/  PRMT R167, R66, 0x7610, R167 ;  /* 0x0000761042a77816 */ /* 0x000fe400000000a7 */
[----:B------:R-:W-:Y:S02]  /*3060*/  @P2 PRMT R164, R71, 0x7610, R164 ;  /* 0x0000761047a42816 */ /* 0x000fe400000000a4 */
[----:B------:R-:W-:-:S07]  /*3070*/  PRMT R168, R70, 0x7610, R168 ;  /* 0x0000761046a87816 */ /* 0x000fce00000000a8 */
.L_x_1550:
        /* <DEDUP_REMOVED lines=11> */
.L_x_1552:
        /* <DEDUP_REMOVED lines=9> */
.L_x_1553:
[----:B------:R-:W-:Y:S05]  /*31c0*/  @!P0 BRA `(.L_x_1554) ;  /* 0x0000000400448947 */ /* 0x000fea0003800000 */
[----:B------:R-:W-:Y:S05]  /*31d0*/  BRA.U !UP0, `(.L_x_1555) ;  /* 0x0000000108b07547 */ /* 0x000fea000b800000 */
[----:B------:R-:W-:Y:S01]  /*31e0*/  ISETP.GT.AND P1, PT, R104, RZ, PT ;  /* 0x000000ff6800720c */ /* 0x000fe20003f24270 */
[----:B------:R-:W2:Y:S01]  /*31f0*/  @P2 LDC R73, c[0x0][0x40c] ;  /* 0x00010300ff492b82 */ /* 0x000ea20000000800 */
[----:B01----:R-:W-:Y:S01]  /*3200*/  HADD2.F32 R60, -RZ, R100.H0_H0 ;  /* 0x20000064ff3c7230 */ /* 0x003fe20000004100 */
[--C-:B------:R-:W-:Y:S01]  /*3210*/  SHF.R.U64 R62, R100, 0x10, R101.reuse ;  /* 0x00000010643e7819 */ /* 0x100fe20000001265 */
[----:B------:R-:W-:Y:S01]  /*3220*/  HADD2.F32 R68, -RZ, R101.H0_H0 ;  /* 0x20000065ff447230 */ /* 0x000fe20000004100 */
[----:B------:R-:W-:-:S03]  /*3230*/  SHF.R.U32.HI R70, RZ, 0x10, R101 ;  /* 0x00000010ff467819 */ /* 0x000fc60000011665 */
[----:B------:R-:W-:Y:S01]  /*3240*/  HADD2.F32 R62, -RZ, R62.H0_H0 ;  /* 0x2000003eff3e7230 */ /* 0x000fe20000004100 */
[----:B------:R-:W0:Y:S01]  /*3250*/  @P2 LDC R75, c[0x0][0x40c] ;  /* 0x00010300ff4b2b82 */ /* 0x000e220000000800 */
[----:B------:R-:W-:-:S03]  /*3260*/  HADD2.F32 R70, -RZ, R70.H0_H0 ;  /* 0x20000046ff467230 */ /* 0x000fc60000004100 */
        /* <DEDUP_REMOVED lines=14> */
[----:B------:R-:W-:-:S04]  /*3350*/  F2FP.F16.F32.PACK_AB R60, RZ, R60 ;  /* 0x0000003cff3c723e */ /* 0x000fc800000000ff */
[----:B------:R-:W-:Y:S01]  /*3360*/  @P2 F2FP.F16.F32.PACK_AB R61, RZ, R61 ;  /* 0x0000003dff3d223e */ /* 0x000fe200000000ff */
[----:B0-----:R-:W-:Y:S01]  /*3370*/  @P2 FMUL.FTZ R63, R62, R75 ;  /* 0x0000004b3e3f2220 */ /* 0x001fe20000410000 */
[----:B------:R-:W-:Y:S02]  /*3380*/  F2FP.F16.F32.PACK_AB R62, RZ, R62 ;  /* 0x0000003eff3e723e */ /* 0x000fe400000000ff */
[----:B------:R-:W-:Y:S02]  /*3390*/  @P2 PRMT R161, R61, 0x7610, R161 ;  /* 0x000076103da12816 */ /* 0x000fe400000000a1 */
[----:B------:R-:W-:Y:S02]  /*33a0*/  @P2 F2FP.F16.F32.PACK_AB R63, RZ, R63 ;  /* 0x0000003fff3f223e */ /* 0x000fe400000000ff */
[----:B------:R-:W-:Y:S01]  /*33b0*/  F2FP.F16.F32.PACK_AB R61, RZ, R70 ;  /* 0x00000046ff3d723e */ /* 0x000fe200000000ff */
[----:B-1----:R-:W-:Y:S01]  /*33c0*/  @P2 FMUL.FTZ R66, R68, R173 ;  /* 0x000000ad44422220 */ /* 0x002fe20000410000 */
[----:B------:R-:W-:-:S02]  /*33d0*/  F2FP.F16.F32.PACK_AB R68, RZ, R68 ;  /* 0x00000044ff44723e */ /* 0x000fc400000000ff */
[----:B------:R-:W-:Y:S02]  /*33e0*/  @P2 PRMT R162, R63, 0x7610, R162 ;  /* 0x000076103fa22816 */ /* 0x000fe400000000a2 */
[----:B------:R-:W-:Y:S02]  /*33f0*/  @P2 F2FP.F16.F32.PACK_AB R66, RZ, R66 ;  /* 0x00000042ff42223e */ /* 0x000fe400000000ff */
[----:B------:R-:W-:Y:S02]  /*3400*/  PRMT R165, R60, 0x7610, R165 ;  /* 0x000076103ca57816 */ /* 0x000fe400000000a5 */
[----:B------:R-:W-:Y:S02]  /*3410*/  @P2 PRMT R163, R66, 0x7610, R163 ;  /* 0x0000761042a32816 */ /* 0x000fe400000000a3 */
        /* <DEDUP_REMOVED lines=8> */
.L_x_1555:
[----:B------:R-:W-:Y:S01]  /*34a0*/  ISETP.GT.AND P1, PT, R104, RZ, PT ;  /* 0x000000ff6800720c */ /* 0x000fe20003f24270 */
[----:B01----:R-:W0:Y:S01]  /*34b0*/  @P2 LDC R63, c[0x0][0x40c] ;  /* 0x00010300ff3f2b82 */ /* 0x003e220000000800 */
        /* <DEDUP_REMOVED lines=34> */
.L_x_1554:
        /* <DEDUP_REMOVED lines=12> */
[----:B------:R-:W-:Y:S01]  /*37a0*/  FFMA.FTZ R70, R120, R64, R69 ;  /* 0x0000004078467223 */ /* 0x000fe20000010045 */
[----:B------:R-:W-:-:S02]  /*37b0*/  FMUL.FTZ R63, R105, R66 ;  /* 0x00000042693f7220 */ /* 0x000fc40000410000 */
[----:B------:R-:W-:Y:S01]  /*37c0*/  FSEL R60, R60, RZ, P1 ;  /* 0x000000ff3c3c7208 */ /* 0x000fe20000800000 */
[----:B------:R-:W-:Y:S01]  /*37d0*/  FADD.FTZ R70, R119, -R70 ;  /* 0x8000004677467221 */ /* 0x000fe20000010000 */
[----:B------:R-:W1:Y:S01]  /*37e0*/  @P2 LDC R75, c[0x0][0x40c] ;  /* 0x00010300ff4b2b82 */ /* 0x000e620000000800 */
[----:B------:R-:W-:Y:S02]  /*37f0*/  FSEL R62, R61, RZ, P1 ;  /* 0x000000ff3d3e7208 */ /* 0x000fe40000800000 */
[----:B------:R-:W-:Y:S01]  /*3800*/  FSEL R66, R63, RZ, P1 ;  /* 0x000000ff3f427208 */ /* 0x000fe20000800000 */
[----:B--2---:R-:W-:Y:S01]  /*3810*/  @P2 FMUL.FTZ R61, R60, R71 ;  /* 0x000000473c3d2220 */ /* 0x004fe20000410000 */
[----:B------:R-:W-:-:S04]  /*3820*/  F2FP.F16.F32.PACK_AB R60, RZ, R60 ;  /* 0x0000003cff3c723e */ /* 0x000fc800000000ff */
[----:B------:R-:W-:Y:S01]  /*3830*/  @P2 F2FP.F16.F32.PACK_AB R71, RZ, R61 ;  /* 0x0000003dff47223e */ /* 0x000fe200000000ff */
[----:B------:R-:W-:Y:S01]  /*3840*/  FMUL.FTZ R61, R105, R70 ;  /* 0x00000046693d7220 */ /* 0x000fe20000410000 */
[----:B------:R-:W-:Y:S01]  /*3850*/  PRMT R165, R60, 0x7610, R165 ;  /* 0x000076103ca57816 */ /* 0x000fe200000000a5 */
[----:B0-----:R-:W-:Y:S01]  /*3860*/  @P2 FMUL.FTZ R63, R62, R73 ;  /* 0x000000493e3f2220 */ /* 0x001fe20000410000 */
[----:B------:R-:W-:Y:S02]  /*3870*/  F2FP.F16.F32.PACK_AB R62, RZ, R62 ;  /* 0x0000003eff3e723e */ /* 0x000fe400000000ff */
[----:B------:R-:W-:Y:S02]  /*3880*/  FSEL R61, R61, RZ, P1 ;  /* 0x000000ff3d3d7208 */ /* 0x000fe40000800000 */
[----:B------:R-:W-:Y:S02]  /*3890*/  @P2 F2FP.F16.F32.PACK_AB R63, RZ, R63 ;  /* 0x0000003fff3f223e */ /* 0x000fe400000000ff */
[----:B------:R-:W-:Y:S01]  /*38a0*/  @P2 PRMT R161, R71, 0x7610, R161 ;  /* 0x0000761047a12816 */ /* 0x000fe200000000a1 */
[----:B-1----:R-:W-:Y:S01]  /*38b0*/  @P2 FMUL.FTZ R68, R66, R75 ;  /* 0x0000004b42442220 */ /* 0x002fe20000410000 */
[----:B------:R-:W-:-:S02]  /*38c0*/  @P2 PRMT R162, R63, 0x7610, R162 ;  /* 0x000076103fa22816 */ /* 0x000fc400000000a2 */
[----:B------:R-:W-:Y:S02]  /*38d0*/  F2FP.F16.F32.PACK_AB R66, RZ, R66 ;  /* 0x00000042ff42723e */ /* 0x000fe400000000ff */
[----:B------:R-:W-:Y:S02]  /*38e0*/  @P2 F2FP.F16.F32.PACK_AB R68, RZ, R68 ;  /* 0x00000044ff44223e */ /* 0x000fe400000000ff */
[----:B------:R-:W-:Y:S02]  /*38f0*/  F2FP.F16.F32.PACK_AB R63, RZ, R61 ;  /* 0x0000003dff3f723e */ /* 0x000fe400000000ff */
        /* <DEDUP_REMOVED lines=9> */
.L_x_1557:
        /* <DEDUP_REMOVED lines=9> */
.L_x_1558:
        /* <DEDUP_REMOVED lines=9> */
.L_x_1559:
        /* <DEDUP_REMOVED lines=9> */
.L_x_1560:
        /* <DEDUP_REMOVED lines=9> */
.L_x_1556:
        /* <DEDUP_REMOVED lines=10> */
.L_x_1561:
        /* <DEDUP_REMOVED lines=10> */
.L_x_1562:
[----:B------:R-:W-:Y:S05]  /*3d10*/  @!P0 BRA `(.L_x_1563) ;  /* 0x0000000400448947 */ /* 0x000fea0003800000 */
[----:B------:R-:W-:Y:S05]  /*3d20*/  BRA.U !UP0, `(.L_x_1564) ;  /* 0x0000000108b07547 */ /* 0x000fea000b800000 */
[----:B------:R-:W-:Y:S01]  /*3d30*/  ISETP.GT.AND P1, PT, R104, RZ, PT ;  /* 0x000000ff6800720c */ /* 0x000fe20003f24270 */
[----:B------:R-:W4:Y:S01]  /*3d40*/  @P2 LDC R73, c[0x0][0x40c] ;  /* 0x00010300ff492b82 */ /* 0x000f220000000800 */
[----:B0123--:R-:W-:Y:S01]  /*3d50*/  HADD2.F32 R60, -RZ, R98.H0_H0 ;  /* 0x20000062ff3c7230 */ /* 0x00ffe20000004100 */
        /* <DEDUP_REMOVED lines=41> */
.L_x_1564:
[----:B------:R-:W-:Y:S01]  /*3ff0*/  ISETP.GT.AND P1, PT, R104, RZ, PT ;  /* 0x000000ff6800720c */ /* 0x000fe20003f24270 */
[----:B0123--:R-:W0:Y:S01]  /*4000*/  @P2 LDC R63, c[0x0][0x40c] ;  /* 0x00010300ff3f2b82 */ /* 0x00fe220000000800 */
        /* <DEDUP_REMOVED lines=34> */
.L_x_1563:
        /* <DEDUP_REMOVED lines=19> */
[----:B----4-:R-:W-:Y:S01]  /*4360*/  @P2 FMUL.FTZ R61, R60, R71 ;  /* 0x000000473c3d2220 */ /* 0x010fe20000410000 */
        /* <DEDUP_REMOVED lines=23> */
.L_x_1566:
        /* <DEDUP_REMOVED lines=9> */
.L_x_1567:
        /* <DEDUP_REMOVED lines=9> */
.L_x_1568:
        /* <DEDUP_REMOVED lines=9> */
.L_x_1569:
        /* <DEDUP_REMOVED lines=9> */
.L_x_1565:
[----:B------:R-:W-:Y:S05]  /*4720*/  BRA.U !UP0, `(.L_x_1570) ;  /* 0x0000000108247547 */ /* 0x000fea000b800000 */
[----:B0123--:R-:W0:Y:S01]  /*4730*/  LDC.64 R60, c[0x0][0x478] ;  /* 0x00011e00ff3c7b82 */ /* 0x00fe220000000a00 */
        /* <DEDUP_REMOVED lines=8> */
.L_x_1570:
        /* <DEDUP_REMOVED lines=10> */
.L_x_1571:
[----:B------:R-:W-:Y:S05]  /*4860*/  @!P0 BRA `(.L_x_1572) ;  /* 0x0000000400448947 */ /* 0x000fea0003800000 */
[----:B------:R-:W-:Y:S05]  /*4870*/  BRA.U !UP0, `(.L_x_1573) ;  /* 0x0000000108b07547 */ /* 0x000fea000b800000 */
[----:B------:R-:W-:Y:S01]  /*4880*/  ISETP.GT.AND P1, PT, R104, RZ, PT ;  /* 0x000000ff6800720c */ /* 0x000fe20003f24270 */
[----:B------:R-:W5:Y:S01]  /*4890*/  @P2 LDC R73, c[0x0][0x40c] ;  /* 0x00010300ff492b82 */ /* 0x000f620000000800 */
[----:B01234-:R-:W-:Y:S01]  /*48a0*/  HADD2.F32 R60, -RZ, R96.H0_H0 ;  /* 0x20000060ff3c7230 */ /* 0x01ffe20000004100 */
        /* <DEDUP_REMOVED lines=41> */
.L_x_1573:
[----:B------:R-:W-:Y:S01]  /*4b40*/  ISETP.GT.AND P1, PT, R104, RZ, PT ;  /* 0x000000ff6800720c */ /* 0x000fe20003f24270 */
[----:B01234-:R-:W0:Y:S01]  /*4b50*/  @P2 LDC R63, c[0x0][0x40c] ;  /* 0x00010300ff3f2b82 */ /* 0x01fe220000000800 */
        /* <DEDUP_REMOVED lines=34> */
.L_x_1572:
        /* <DEDUP_REMOVED lines=19> */
[----:B-----5:R-:W-:Y:S01]  /*4eb0*/  @P2 FMUL.FTZ R61, R60, R71 ;  /* 0x000000473c3d2220 */ /* 0x020fe20000410000 */
        /* <DEDUP_REMOVED lines=23> */
.L_x_1575:
        /* <DEDUP_REMOVED lines=9> */
.L_x_1576:
        /* <DEDUP_REMOVED lines=9> */
.L_x_1577:
        /* <DEDUP_REMOVED lines=9> */
.L_x_1578:
        /* <DEDUP_REMOVED lines=9> */
.L_x_1574:
        /* <DEDUP_REMOVED lines=10> */
.L_x_1579:
        /* <DEDUP_REMOVED lines=10> */
.L_x_1580:
        /* <DEDUP_REMOVED lines=46> */
.L_x_1582:
        /* <DEDUP_REMOVED lines=36> */
.L_x_1581:
        /* <DEDUP_REMOVED lines=43> */
.L_x_1584:
        /* <DEDUP_REMOVED lines=9> */
.L_x_1585:
        /* <DEDUP_REMOVED lines=9> */
.L_x_1586:
        /* <DEDUP_REMOVED lines=9> */
.L_x_1587:
        /* <DEDUP_REMOVED lines=9> */
.L_x_1583:
        /* <DEDUP_REMOVED lines=10> */
.L_x_1588:
        /* <DEDUP_REMOVED lines=10> */
.L_x_1589:
        /* <DEDUP_REMOVED lines=46> */
.L_x_1591:
        /* <DEDUP_REMOVED lines=36> */
.L_x_1590:
        /* <DEDUP_REMOVED lines=43> */
.L_x_1593:
        /* <DEDUP_REMOVED lines=9> */
.L_x_1594:
        /* <DEDUP_REMOVED lines=9> */
.L_x_1595:
        /* <DEDUP_REMOVED lines=9> */
.L_x_1596:
        /* <DEDUP_REMOVED lines=9> */
.L_x_1592:
        /* <DEDUP_REMOVED lines=10> */
.L_x_1597:
        /* <DEDUP_REMOVED lines=10> */
.L_x_1598:
[----:B------:R-:W-:Y:S05]  /*6a50*/  @!P0 BRA `(.L_x_1599) ;  /* 0x0000000400448947 */ /* 0x000fea0003800000 */
[----:B------:R-:W-:Y:S05]  /*6a60*/  BRA.U !UP0, `(.L_x_1600) ;  /* 0x0000000108b07547 */ /* 0x000fea000b800000 */
[----:B------:R-:W-:Y:S01]  /*6a70*/  ISETP.GT.AND P0, PT, R104, RZ, PT ;  /* 0x000000ff6800720c */ /* 0x000fe20003f04270 */
[----:B------:R-:W5:Y:S01]  /*6a80*/  @P2 LDC R73, c[0x0][0x40c] ;  /* 0x00010300ff492b82 */ /* 0x000f620000000800 */
[----:B01234-:R-:W-:Y:S01]  /*6a90*/  HADD2.F32 R60, -RZ, R90.H0_H0 ;  /* 0x2000005aff3c7230 */ /* 0x01ffe20000004100 */
[----:B------:R-:W-:Y:S01]  /*6aa0*/  SHF.R.U64 R62, R90, 0x10, R91 ;  /* 0x000000105a3e7819 */ /* 0x000fe2000000125b */
[----:B------:R-:W-:-:S04]  /*6ab0*/  HADD2.F32 R68, -RZ, R91.H0_H0 ;  /* 0x2000005bff447230 */ /* 0x000fc80000004100 */
[----:B------:R-:W-:Y:S01]  /*6ac0*/  HADD2.F32 R62, -RZ, R62.H0_H0 ;  /* 0x2000003eff3e7230 */ /* 0x000fe20000004100 */
        /* <DEDUP_REMOVED lines=8> */
[----:B------:R-:W-:Y:S01]  /*6b50*/  SHF.R.U32.HI R66, RZ, 0x10, R91 ;  /* 0x00000010ff427819 */ /* 0x000fe2000001165b */
[----:B------:R-:W-:Y:S01]  /*6b60*/  @P0 FADD.FTZ R71, R156, -R71 ;  /* 0x800000479c470221 */ /* 0x000fe20000010000 */
[C---:B------:R-:W-:Y:S01]  /*6b70*/  @P0 FFMA.FTZ R60, R105.reuse, R61, R60 ;  /* 0x0000003d693c0223 */ /* 0x040fe2000001003c */
[----:B------:R-:W-:Y:S01]  /*6b80*/  @P0 FFMA.FTZ R62, R105, R63, R62 ;  /* 0x0000003f693e0223 */ /* 0x000fe2000001003e */
[----:B------:R-:W-:Y:S01]  /*6b90*/  @P0 FADD.FTZ R70, R159, -R70 ;  /* 0x800000469f460221 */ /* 0x000fe20000010000 */
[----:B------:R-:W-:-:S02]  /*6ba0*/  HADD2.F32 R66, -RZ, R66.H0_H0 ;  /* 0x20000042ff427230 */ /* 0x000fc40000004100 */
[----:B-----5:R-:W-:Y:S01]  /*6bb0*/  @P2 FMUL.FTZ R61, R60, R73 ;  /* 0x000000493c3d2220 */ /* 0x020fe20000410000 */
[C---:B------:R-:W-:Y:S01]  /*6bc0*/  @P0 FFMA.FTZ R68, R105.reuse, R71, R68 ;  /* 0x0000004769440223 */ /* 0x040fe20000010044 */
[----:B------:R-:W-:Y:S01]  /*6bd0*/  F2FP.F16.F32.PACK_AB R60, RZ, R60 ;  /* 0x0000003cff3c723e */ /* 0x000fe200000000ff */
[----:B------:R-:W-:Y:S02]  /*6be0*/  @P0 FFMA.FTZ R66, R105, R70, R66 ;  /* 0x0000004669420223 */ /* 0x000fe40000010042 */
[----:B------:R-:W-:Y:S01]  /*6bf0*/  @P2 F2FP.F16.F32.PACK_AB R61, RZ, R61 ;  /* 0x0000003dff3d223e */ /* 0x000fe200000000ff */
[----:B0-----:R-:W-:Y:S01]  /*6c00*/  @P2 FMUL.FTZ R63, R62, R75 ;  /* 0x0000004b3e3f2220 */ /* 0x001fe20000410000 */
[----:B------:R-:W-:Y:S02]  /*6c10*/  F2FP.F16.F32.PACK_AB R62, RZ, R62 ;  /* 0x0000003eff3e723e */ /* 0x000fe400000000ff */
[----:B------:R-:W-:Y:S02]  /*6c20*/  @P2 PRMT R161, R61, 0x7610, R161 ;  /* 0x000076103da12816 */ /* 0x000fe400000000a1 */
[----:B------:R-:W-:-:S02]  /*6c30*/  @P2 F2FP.F16.F32.PACK_AB R63, RZ, R63 ;  /* 0x0000003fff3f223e */ /* 0x000fc400000000ff */
[----:B------:R-:W-:Y:S01]  /*6c40*/  F2FP.F16.F32.PACK_AB R61, RZ, R66 ;  /* 0x00000042ff3d723e */ /* 0x000fe200000000ff */
[----:B-1----:R-:W-:Y:S01]  /*6c50*/  @P2 FMUL.FTZ R64, R68, R173 ;  /* 0x000000ad44402220 */ /* 0x002fe20000410000 */
[----:B------:R-:W-:Y:S02]  /*6c60*/  F2FP.F16.F32.PACK_AB R68, RZ, R68 ;  /* 0x00000044ff44723e */ /* 0x000fe400000000ff */
[----:B------:R-:W-:Y:S02]  /*6c70*/  @P2 PRMT R162, R63, 0x7610, R162 ;  /* 0x000076103fa22816 */ /* 0x000fe400000000a2 */
[----:B------:R-:W-:Y:S02]  /*6c80*/  @P2 F2FP.F16.F32.PACK_AB R64, RZ, R64 ;  /* 0x00000040ff40223e */ /* 0x000fe400000000ff */
[----:B------:R-:W-:Y:S02]  /*6c90*/  PRMT R165, R60, 0x7610, R165 ;  /* 0x000076103ca57816 */ /* 0x000fe400000000a5 */
[----:B------:R-:W-:-:S02]  /*6ca0*/  @P2 PRMT R163, R64, 0x7610, R163 ;  /* 0x0000761040a32816 */ /* 0x000fc400000000a3 */
[----:B------:R-:W-:Y:S02]  /*6cb0*/  PRMT R166, R62, 0x7610, R166 ;  /* 0x000076103ea67816 */ /* 0x000fe400000000a6 */
[----:B------:R-:W-:Y:S02]  /*6cc0*/  PRMT R167, R68, 0x7610, R167 ;  /* 0x0000761044a77816 */ /* 0x000fe400000000a7 */
[----:B------:R-:W-:Y:S01]  /*6cd0*/  PRMT R168, R61, 0x7610, R168 ;  /* 0x000076103da87816 */ /* 0x000fe200000000a8 */
[----:B------:R-:W-:Y:S06]  /*6ce0*/  @!P2 BRA `(.L_x_1601) ;  /* 0x0000000400dca947 */ /* 0x000fec0003800000 */
[----:B------:R-:W-:-:S05]  /*6cf0*/  FMUL.FTZ R66, R66, UR16 ;  /* 0x0000001042427c20 */ /* 0x000fca0008410000 */
[----:B------:R-:W-:-:S04]  /*6d00*/  F2FP.F16.F32.PACK_AB R66, RZ, R66 ;  /* 0x00000042ff42723e */ /* 0x000fc800000000ff */
[----:B------:R-:W-:Y:S01]  /*6d10*/  PRMT R164, R66, 0x7610, R164 ;  /* 0x0000761042a47816 */ /* 0x000fe200000000a4 */
[----:B------:R-:W-:Y:S06]  /*6d20*/  BRA `(.L_x_1601) ;  /* 0x0000000400cc7947 */ /* 0x000fec0003800000 */
.L_x_1600:
        /* <DEDUP_REMOVED lines=36> */
.L_x_1599:
        /* <DEDUP_REMOVED lines=19> */
[----:B------:R-:W-:Y:S01]  /*70a0*/  FMUL.FTZ R105, R105, R68 ;  /* 0x0000004469697220 */ /* 0x000fe20000410000 */
[----:B-----5:R-:W-:-:S04]  /*70b0*/  @P2 FMUL.FTZ R61, R60, R71 ;  /* 0x000000473c3d2220 */ /* 0x020fc80000410000 */
[----:B------:R-:W-:Y:S02]  /*70c0*/  FSEL R105, R105, RZ, P0 ;  /* 0x000000ff69697208 */ /* 0x000fe40000000000 */
[----:B------:R-:W-:Y:S02]  /*70d0*/  F2FP.F16.F32.PACK_AB R60, RZ, R60 ;  /* 0x0000003cff3c723e */ /* 0x000fe400000000ff */
[----:B------:R-:W-:Y:S02]  /*70e0*/  @P2 F2FP.F16.F32.PACK_AB R61, RZ, R61 ;  /* 0x0000003dff3d223e */ /* 0x000fe400000000ff */
[----:B------:R-:W-:Y:S01]  /*70f0*/  PRMT R165, R60, 0x7610, R165 ;  /* 0x000076103ca57816 */ /* 0x000fe200000000a5 */
[----:B0-----:R-:W-:Y:S01]  /*7100*/  @P2 FMUL.FTZ R63, R62, R73 ;  /* 0x000000493e3f2220 */ /* 0x001fe20000410000 */
[----:B------:R-:W-:Y:S02]  /*7110*/  @P2 PRMT R161, R61, 0x7610, R161 ;  /* 0x000076103da12816 */ /* 0x000fe400000000a1 */
[----:B------:R-:W-:-:S02]  /*7120*/  F2FP.F16.F32.PACK_AB R62, RZ, R62 ;  /* 0x0000003eff3e723e */ /* 0x000fc400000000ff */
[----:B------:R-:W-:Y:S02]  /*7130*/  @P2 F2FP.F16.F32.PACK_AB R63, RZ, R63 ;  /* 0x0000003fff3f223e */ /* 0x000fe400000000ff */
[----:B------:R-:W-:Y:S01]  /*7140*/  F2FP.F16.F32.PACK_AB R61, RZ, R105 ;  /* 0x00000069ff3d723e */ /* 0x000fe200000000ff */
[----:B-1----:R-:W-:Y:S01]  /*7150*/  @P2 FMUL.FTZ R66, R64, R75 ;  /* 0x0000004b40422220 */ /* 0x002fe20000410000 */
[----:B------:R-:W-:Y:S02]  /*7160*/  F2FP.F16.F32.PACK_AB R64, RZ, R64 ;  /* 0x00000040ff40723e */ /* 0x000fe400000000ff */
[----:B------:R-:W-:Y:S02]  /*7170*/  @P2 PRMT R162, R63, 0x7610, R162 ;  /* 0x000076103fa22816 */ /* 0x000fe400000000a2 */
[----:B------:R-:W-:Y:S02]  /*7180*/  @P2 F2FP.F16.F32.PACK_AB R66, RZ, R66 ;  /* 0x00000042ff42223e */ /* 0x000fe400000000ff */
[----:B------:R-:W-:-:S02]  /*7190*/  PRMT R166, R62, 0x7610, R166 ;  /* 0x000076103ea67816 */ /* 0x000fc400000000a6 */
        /* <DEDUP_REMOVED lines=8> */
.L_x_1602:
[----:B01234-:R-:W0:Y:S01]  /*7220*/  @P2 LDC R61, c[0x0][0x40c] ;  /* 0x00010300ff3d2b82 */ /* 0x01fe220000000800 */
[----:B------:R-:W-:Y:S01]  /*7230*/  FFMA.FTZ R60, R160, R64, R69 ;  /* 0x00000040a03c7223 */ /* 0x000fe20000010045 */
[----:B------:R-:W-:-:S03]  /*7240*/  ISETP.GT.AND P0, PT, R104, RZ, PT ;  /* 0x000000ff6800720c */ /* 0x000fc60003f04270 */
[----:B------:R-:W-:-:S04]  /*7250*/  FADD.FTZ R60, R159, -R60 ;  /* 0x8000003c9f3c7221 */ /* 0x000fc80000010000 */
[----:B------:R-:W-:-:S05]  /*7260*/  FMUL.FTZ R60, R105, R60 ;  /* 0x0000003c693c7220 */ /* 0x000fca0000410000 */
[----:B------:R-:W-:-:S05]  /*7270*/  FSEL R60, R60, RZ, P0 ;  /* 0x000000ff3c3c7208 */ /* 0x000fca0000000000 */
[----:B0-----:R-:W-:-:S05]  /*7280*/  @P2 FMUL.FTZ R60, R60, R61 ;  /* 0x0000003d3c3c2220 */ /* 0x001fca0000410000 */
[----:B------:R-:W-:Y:S01]  /*7290*/  @P2 F2FP.F16.F32.PACK_AB R62, RZ, R60 ;  /* 0x0000003cff3e223e */ /* 0x000fe200000000ff */
        /* <DEDUP_REMOVED lines=9> */
.L_x_1603:
        /* <DEDUP_REMOVED lines=9> */
.L_x_1604:
        /* <DEDUP_REMOVED lines=9> */
.L_x_1605:
[----:B------:R-:W-:-:S07]  /*7450*/  @P2 PRMT R164, R62, 0x7610, R164 ;  /* 0x000076103ea42816 */ /* 0x000fce00000000a4 */
.L_x_1601:
        /* <DEDUP_REMOVED lines=10> */
.L_x_1606:
        /* <DEDUP_REMOVED lines=10> */
.L_x_1607:
[----:B01----:R-:W0:Y:S01]  /*75a0*/  LDC.64 R60, c[0x0][0x380] ;  /* 0x0000e000ff3c7b82 */ /* 0x003e220000000a00 */
[----:B------:R-:W-:Y:S01]  /*75b0*/  UPLOP3.LUT UP1, UPT, UPT, UPT, UP1, 0x40, 0x4 ;  /* 0x000000000004789c */ /* 0x000fe20003f2e810 */
[----:B0-----:R-:W-:-:S04]  /*75c0*/  IADD3 R2, PT, PT, R2, R60, RZ ;  /* 0x0000003c02027210 */ /* 0x001fc80007ffe0ff */
[----:B------:R-:W-:-:S13]  /*75d0*/  ISETP.GE.AND P0, PT, R2, R61, PT ;  /* 0x0000003d0200720c */ /* 0x000fda0003f06270 */
[----:B------:R-:W-:Y:S05]  /*75e0*/  @!P0 BRA `(.L_x_1608) ;  /* 0xffffff8c00bc8947 */ /* 0x000fea000383ffff */
.L_x_1540:
        /* <DEDUP_REMOVED lines=23> */
.L_x_1609:
        /* <DEDUP_REMOVED lines=10> */
.L_x_14309:


//--------------------- .text._ZN10layer_norm13ln_bwd_kernelINS_13Kernel_traitsI6__halfS2_S2_S2_fjLj7168ELj1ELj1ELj8ELj8ENS_18Kernel_traits_baseILj7168ES2_S2_S2_S2_fjLj256EEEEELb0ELb1ELb0ELb0EEEvNS_9BwdParamsE --------------------------
	.section	.text._ZN10layer_norm13ln_bwd_kernelINS_13Kernel_traitsI6__halfS2_S2_S2_fjLj7168ELj1ELj1ELj8ELj8ENS_18Kernel_traits_baseILj7168ES2_S2_S2_S2_fjLj256EEEEELb0ELb1ELb0ELb0EEEvNS_9BwdParamsE,"ax",@progbits
	.align	128
        .global         _ZN10layer_norm13ln_bwd_kernelINS_13Kernel_traitsI6__halfS2_S2_S2_fjLj7168ELj1ELj1ELj8ELj8ENS_18Kernel_traits_baseILj7168ES2_S2_S2_S2_fjLj256EEEEELb0ELb1ELb0ELb0EEEvNS_9BwdParamsE
        .type           _ZN10layer_norm13ln_bwd_kernelINS_13Kernel_traitsI6__halfS2_S2_S2_fjLj7168ELj1ELj1ELj8ELj8ENS_18Kernel_traits_baseILj7168ES2_S2_S2_S2_fjLj256EEEEELb0ELb1ELb0ELb0EEEvNS_9BwdParamsE,@function
        .size           _ZN10layer_norm13ln_bwd_kernelINS_13Kernel_traitsI6__halfS2_S2_S2_fjLj7168ELj1ELj1ELj8ELj8ENS_18Kernel_traits_baseILj7168ES2_S2_S2_S2_fjLj256EEEEELb0ELb1ELb0ELb0EEEvNS_9BwdParamsE,(.L_x_14310 - _ZN10layer_norm13ln_bwd_kernelINS_13Kernel_traitsI6__halfS2_S2_S2_fjLj7168ELj1ELj1ELj8ELj8ENS_18Kernel_traits_baseILj7168ES2_S2_S2_S2_fjLj256EEEEELb0ELb1ELb0ELb0EEEvNS_9BwdParamsE)
        .other          _ZN10layer_norm13ln_bwd_kernelINS_13Kernel_traitsI6__halfS2_S2_S2_fjLj7168ELj1ELj1ELj8ELj8ENS_18Kernel_traits_baseILj7168ES2_S2_S2_S2_fjLj256EEEEELb0ELb1ELb0ELb0EEEvNS_9BwdParamsE,@"STO_CUDA_ENTRY STV_DEFAULT"
_ZN10layer_norm13ln_bwd_kernelINS_13Kernel_traitsI6__halfS2_S2_S2_fjLj7168ELj1ELj1ELj8ELj8ENS_18Kernel_traits_baseILj7168ES2_S2_S2_S2_fjLj256EEEEELb0ELb1ELb0ELb0EEEvNS_9BwdParamsE:
.text._ZN10layer_norm13ln_bwd_kernelINS_13Kernel_traitsI6__halfS2_S2_S2_fjLj7168ELj1ELj1ELj8ELj8ENS_18Kernel_traits_baseILj7168ES2_S2_S2_S2_fjLj256EEEEELb0ELb1ELb0ELb0EEEvNS_9BwdParamsE:
[----:B------:R-:W-:Y:S01]  /*0000*/  LDC R1, c[0x0][0x37c] ;  /* 0x0000df00ff017b82 */ /* 0x000fe20000000800 */
[----:B------:R-:W0:Y:S01]  /*0010*/  S2R R0, SR_TID.X ;  /* 0x0000000000007919 */ /* 0x000e220000002100 */
[----:B------:R-:W1:Y:S01]  /*0020*/  LDCU UR8, c[0x0][0x388] ;  /* 0x00007100ff0877ac */ /* 0x000e620008000800 */
        /* <DEDUP_REMOVED lines=23> */
[----:B------:R-:W4:Y:S01]  /*01a0*/  @P1 LDC.64 R12, c[0x0][0x3e8] ;  /* 0x0000fa00ff0c1b82 */ /* 0x000f220000000a00 */
[----:B-1----:R-:W-:Y:S01]  /*01b0*/  @P0 IMAD.WIDE.U32 R4, R3, 0x8, R4 ;  /* 0x0000000803040825 */ /* 0x002fe200078e0004 */
[----:B0-----:R-:W-:-:S04]  /*01c0*/  UISETP.GE.AND UP0, UPT, UR7, UR4, UPT ;  /* 0x000000040700728c */ /* 0x001fc8000bf06270 */
[----:B--2---:R0:W5:Y:S02]  /*01d0*/  @P0 LDG.E.64 R94, desc[UR16][R4.64] ;  /* 0x00000010045e0981 */ /* 0x004164000c1e1b00 */
[----:B------:R-:W1:Y:S01]  /*01e0*/  @P2 LDC.64 R18, c[0x0][0x3d0] ;  /* 0x0000f400ff122b82 */ /* 0x000e620000000a00 */
[C---:B---3--:R-:W-:Y:S01]  /*01f0*/  @P0 IMAD.WIDE.U32 R6, R3.reuse, 0x8, R6 ;  /* 0x0000000803060825 */ /* 0x048fe200078e0006 */
[----:B------:R-:W-:-:S04]  /*0200*/  @P0 IADD3 R3, PT, PT, R3, 0x100, RZ ;  /* 0x0000010003030810 */ /* 0x000fc80007ffe0ff */
[----:B------:R2:W5:Y:S02]  /*0210*/  @P0 LDG.E.64 R96, desc[UR16][R6.64] ;  /* 0x0000001006600981 */ /* 0x000564000c1e1b00 */
[----:B------:R-:W3:Y:S01]  /*0220*/  @P2 LDC.64 R20, c[0x0][0x3e8] ;  /* 0x0000fa00ff142b82 */ /* 0x000ee20000000a00 */
[----:B----4-:R-:W-:-:S05]  /*0230*/  @P1 IMAD.WIDE.U32 R10, R3, 0x8, R8 ;  /* 0x00000008030a1825 */ /* 0x010fca00078e0008 */
[----:B------:R4:W5:Y:S02]  /*0240*/  @P1 LDG.E.64 R98, desc[UR16][R10.64] ;  /* 0x000000100a621981 */ /* 0x000964000c1e1b00 */
[----:B------:R-:W0:Y:S01]  /*0250*/  @P4 LDC.64 R22, c[0x0][0x3d0] ;  /* 0x0000f400ff164b82 */ /* 0x000e220000000a00 */
[C---:B------:R-:W-:Y:S01]  /*0260*/  @P1 IMAD.WIDE.U32 R16, R3.reuse, 0x8, R12 ;  /* 0x0000000803101825 */ /* 0x040fe200078e000c */
[----:B------:R-:W-:Y:S02]  /*0270*/  @P1 IADD3 R3, PT, PT, R3, 0x100, RZ ;  /* 0x0000010003031810 */ /* 0x000fe40007ffe0ff */
[----:B------:R-:W-:Y:S02]  /*0280*/  CS2R R80, SRZ ;  /* 0x0000000000507805 */ /* 0x000fe4000001ff00 */
[----:B------:R-:W-:Y:S02]  /*0290*/  CS2R R82, SRZ ;  /* 0x0000000000527805 */ /* 0x000fe4000001ff00 */
[----:B------:R-:W-:Y:S01]  /*02a0*/  CS2R R76, SRZ ;  /* 0x00000000004c7805 */ /* 0x000fe2000001ff00 */
[----:B------:R-:W5:Y:S01]  /*02b0*/  @P1 LDG.E.64 R100, desc[UR16][R16.64] ;  /* 0x0000001010641981 */ /* 0x000f62000c1e1b00 */
[----:B------:R-:W2:Y:S01]  /*02c0*/  @P4 LDC.64 R24, c[0x0][0x3e8] ;  /* 0x0000fa00ff184b82 */ /* 0x000ea20000000a00 */
[----:B-1----:R-:W-:Y:S01]  /*02d0*/  @P2 IMAD.WIDE.U32 R18, R3, 0x8, R18 ;  /* 0x0000000803122825 */ /* 0x002fe200078e0012 */
[----:B------:R-:W-:-:S02]  /*02e0*/  CS2R R78, SRZ ;  /* 0x00000000004e7805 */ /* 0x000fc4000001ff00 */
[----:B------:R-:W-:Y:S02]  /*02f0*/  CS2R R72, SRZ ;  /* 0x0000000000487805 */ /* 0x000fe4000001ff00 */
[----:B------:R-:W-:Y:S02]  /*0300*/  CS2R R74, SRZ ;  /* 0x00000000004a7805 */ /* 0x000fe4000001ff00 */
[----:B------:R-:W-:Y:S01]  /*0310*/  CS2R R68, SRZ ;  /* 0x0000000000447805 */ /* 0x000fe2000001ff00 */
[----:B------:R-:W5:Y:S01]  /*0320*/  @P2 LDG.E.64 R102, desc[UR16][R18.64] ;  /* 0x0000001012662981 */ /* 0x000f62000c1e1b00 */
[----:B------:R-:W1:Y:S01]  /*0330*/  @P5 LDC.64 R26, c[0x0][0x3d0] ;  /* 0x0000f400ff1a5b82 */ /* 0x000e620000000a00 */
[C---:B---3--:R-:W-:Y:S01]  /*0340*/  @P2 IMAD.WIDE.U32 R20, R3.reuse, 0x8, R20 ;  /* 0x0000000803142825 */ /* 0x048fe200078e0014 */
[----:B------:R-:W-:-:S06]  /*0350*/  @P2 IADD3 R3, PT, PT, R3, 0x100, RZ ;  /* 0x0000010003032810 */ /* 0x000fcc0007ffe0ff */
[----:B------:R-:W3:Y:S08]  /*0360*/  @P5 LDC.64 R28, c[0x0][0x3e8] ;  /* 0x0000fa00ff1c5b82 */ /* 0x000ef00000000a00 */
[----:B------:R-:W4:Y:S08]  /*0370*/  @P6 LDC.64 R8, c[0x0][0x3d0] ;  /* 0x0000f400ff086b82 */ /* 0x000f300000000a00 */
[----:B------:R-:W4:Y:S08]  /*0380*/  @P6 LDC.64 R30, c[0x0][0x3e8] ;  /* 0x0000fa00ff1e6b82 */ /* 0x000f300000000a00 */
[----:B------:R-:W4:Y:S08]  /*0390*/  @P3 LDC.64 R12, c[0x0][0x3d0] ;  /* 0x0000f400ff0c3b82 */ /* 0x000f300000000a00 */
[----:B------:R-:W4:Y:S01]  /*03a0*/  @P3 LDC.64 R14, c[0x0][0x3e8] ;  /* 0x0000fa00ff0e3b82 */ /* 0x000f220000000a00 */
[C---:B0-----:R-:W-:Y:S01]  /*03b0*/  @P4 IMAD.WIDE.U32 R22, R3.reuse, 0x8, R22 ;  /* 0x0000000803164825 */ /* 0x041fe200078e0016 */
[----:B------:R-:W5:Y:S03]  /*03c0*/  @P2 LDG.E.64 R108, desc[UR16][R20.64] ;  /* 0x00000010146c2981 */ /* 0x000f66000c1e1b00 */
[C---:B--2---:R-:W-:Y:S01]  /*03d0*/  @P4 IMAD.WIDE.U32 R24, R3.reuse, 0x8, R24 ;  /* 0x0000000803184825 */ /* 0x044fe200078e0018 */
[----:B------:R-:W-:Y:S01]  /*03e0*/  @P4 IADD3 R3, PT, PT, R3, 0x100, RZ ;  /* 0x0000010003034810 */ /* 0x000fe20007ffe0ff */
[----:B------:R-:W5:Y:S04]  /*03f0*/  @P4 LDG.E.64 R110, desc[UR16][R22.64] ;  /* 0x00000010166e4981 */ /* 0x000f68000c1e1b00 */
[C---:B-1----:R-:W-:Y:S01]  /*0400*/  @P5 IMAD.WIDE.U32 R26, R3.reuse, 0x8, R26 ;  /* 0x00000008031a5825 */ /* 0x042fe200078e001a */
[----:B------:R-:W5:Y:S03]  /*0410*/  @P4 LDG.E.64 R88, desc[UR16][R24.64] ;  /* 0x0000001018584981 */ /* 0x000f66000c1e1b00 */
[C---:B---3--:R-:W-:Y:S01]  /*0420*/  @P5 IMAD.WIDE.U32 R28, R3.reuse, 0x8, R28 ;  /* 0x00000008031c5825 */ /* 0x048fe200078e001c */
[----:B------:R-:W-:Y:S01]  /*0430*/  @P5 IADD3 R3, PT, PT, R3, 0x100, RZ ;  /* 0x0000010003035810 */ /* 0x000fe20007ffe0ff */
[----:B------:R-:W5:Y:S02]  /*0440*/  @P5 LDG.E.64 R112, desc[UR16][R26.64] ;  /* 0x000000101a705981 */ /* 0x000f64000c1e1b00 */
[----:B----4-:R-:W-:-:S04]  /*0450*/  @P3 IMAD.WIDE.U32 R4, R0, 0x8, R12 ;  /* 0x0000000800043825 */ /* 0x010fc800078e000c */
[----:B------:R-:W-:Y:S01]  /*0460*/  @P3 IMAD.WIDE.U32 R6, R0, 0x8, R14 ;  /* 0x0000000800063825 */ /* 0x000fe200078e000e */
[----:B------:R0:W5:Y:S03]  /*0470*/  @P5 LDG.E.64 R90, desc[UR16][R28.64] ;  /* 0x000000101c5a5981 */ /* 0x000166000c1e1b00 */
[C---:B------:R-:W-:Y:S01]  /*0480*/  @P6 IMAD.WIDE.U32 R8, R3.reuse, 0x8, R8 ;  /* 0x0000000803086825 */ /* 0x040fe200078e0008 */
[----:B------:R-:W5:Y:S03]  /*0490*/  @P3 LDG.E.64 R106, desc[UR16][R4.64] ;  /* 0x00000010046a3981 */ /* 0x000f66000c1e1b00 */
[----:B------:R-:W-:Y:S01]  /*04a0*/  @P6 IMAD.WIDE.U32 R10, R3, 0x8, R30 ;  /* 0x00000008030a6825 */ /* 0x000fe200078e001e */
[----:B------:R1:W5:Y:S01]  /*04b0*/  @P6 LDG.E.64 R114, desc[UR16][R8.64] ;  /* 0x0000001008726981 */ /* 0x000362000c1e1b00 */
[----:B------:R-:W-:-:S02]  /*04c0*/  CS2R R70, SRZ ;  /* 0x0000000000467805 */ /* 0x000fc4000001ff00 */
[----:B------:R-:W-:Y:S02]  /*04d0*/  CS2R R64, SRZ ;  /* 0x0000000000407805 */ /* 0x000fe4000001ff00 */
[----:B------:R-:W-:Y:S01]  /*04e0*/  CS2R R66, SRZ ;  /* 0x0000000000427805 */ /* 0x000fe2000001ff00 */
[----:B------:R2:W5:Y:S01]  /*04f0*/  @P6 LDG.E.64 R92, desc[UR16][R10.64] ;  /* 0x000000100a5c6981 */ /* 0x000562000c1e1b00 */
[----:B------:R-:W-:Y:S02]  /*0500*/  CS2R R60, SRZ ;  /* 0x00000000003c7805 */ /* 0x000fe4000001ff00 */
[----:B------:R-:W-:Y:S02]  /*0510*/  CS2R R62, SRZ ;  /* 0x00000000003e7805 */ /* 0x000fe4000001ff00 */
[----:B------:R-:W-:Y:S01]  /*0520*/  CS2R R56, SRZ ;  /* 0x0000000000387805 */ /* 0x000fe2000001ff00 */
        /* <DEDUP_REMOVED lines=24> */
[----:B-1----:R-:W-:Y:S02]  /*06b0*/  CS2R R8, SRZ ;  /* 0x0000000000087805 */ /* 0x002fe4000001ff00 */
[----:B--2---:R-:W-:-:S02]  /*06c0*/  CS2R R10, SRZ ;  /* 0x00000000000a7805 */ /* 0x004fc4000001ff00 */
[----:B------:R-:W-:Y:S02]  /*06d0*/  CS2R R4, SRZ ;  /* 0x0000000000047805 */ /* 0x000fe4000001ff00 */
[----:B---3--:R-:W-:Y:S01]  /*06e0*/  CS2R R6, SRZ ;  /* 0x0000000000067805 */ /* 0x008fe2000001ff00 */
[----:B------:R-:W-:Y:S06]  /*06f0*/  BRA.U UP0, `(.L_x_1610) ;  /* 0x00000095007c7547 */ /* 0x000fec000b800000 */
[----:B------:R-:W0:Y:S01]  /*0700*/  LDCU.64 UR4, c[0x0][0x3e0] ;  /* 0x00007c00ff0477ac */ /* 0x000e220008000a00 */
[----:B-----5:R-:W-:Y:S02]  /*0710*/  MOV R180, R95 ;  /* 0x0000005f00b47202 */ /* 0x020fe40000000f00 */
[----:B------:R-:W-:Y:S02]  /*0720*/  CS2R R84, SRZ ;  /* 0x0000000000547805 */ /* 0x000fe4000001ff00 */
[----:B------:R-:W-:Y:S02]  /*0730*/  SHF.R.U32.HI R4, RZ, 0x10, R95 ;  /* 0x00000010ff047819 */ /* 0x000fe4000001165f */
[----:B------:R-:W-:Y:S02]  /*0740*/  CS2R R86, SRZ ;  /* 0x0000000000567805 */ /* 0x000fe4000001ff00 */
[----:B------:R-:W-:Y:S02]  /*0750*/  MOV R179, R94 ;  /* 0x0000005e00b37202 */ /* 0x000fe40000000f00 */
[----:B------:R-:W-:-:S02]  /*0760*/  CS2R R80, SRZ ;  /* 0x0000000000507805 */ /* 0x000fc4000001ff00 */
[----:B------:R-:W-:Y:S02]  /*0770*/  SHF.R.U64 R3, R94, 0x10, R95 ;  /* 0x000000105e037819 */ /* 0x000fe4000000125f */
[----:B------:R-:W-:Y:S02]  /*0780*/  CS2R R82, SRZ ;  /* 0x0000000000527805 */ /* 0x000fe4000001ff00 */
[----:B------:R-:W-:Y:S02]  /*0790*/  PRMT R180, R180, 0x5410, R4 ;  /* 0x00005410b4b47816 */ /* 0x000fe40000000004 */
        /* <DEDUP_REMOVED lines=53> */
[----:B------:R-:W-:Y:S01]  /*0af0*/  MOV R194, R101 ;  /* 0x0000006500c27202 */ /* 0x000fe20000000f00 */
[----:B------:R-:W-:Y:S01]  /*0b00*/  UISETP.NE.AND.EX UP0, UPT, UR5, URZ, UPT, UP0 ;  /* 0x000000ff0500728c */ /* 0x000fe2000bf05300 */
[----:B------:R-:W-:Y:S01]  /*0b10*/  SHF.R.U32.HI R18, RZ, 0x10, R101 ;  /* 0x00000010ff127819 */ /* 0x000fe20000011665 */
[----:B------:R-:W0:Y:S01]  /*0b20*/  LDCU.U8 UR18, c[0x0][0x410] ;  /* 0x00008200ff1277ac */ /* 0x000e220008000000 */
[----:B------:R-:W-:Y:S02]  /*0b30*/  MOV R195, R108 ;  /* 0x0000006c00c37202 */ /* 0x000fe40000000f00 */
[--C-:B------:R-:W-:Y:S01]  /*0b40*/  SHF.R.U64 R19, R108, 0x10, R109.reuse ;  /* 0x000000106c137819 */ /* 0x100fe2000000126d */
[----:B------:R-:W-:Y:S01]  /*0b50*/  UPLOP3.LUT UP2, UPT, UPT, UPT, UPT, 0x40, 0x4 ;  /* 0x000000000004789c */ /* 0x000fe20003f4e870 */
[----:B------:R-:W-:Y:S01]  /*0b60*/  MOV R196, R109 ;  /* 0x0000006d00c47202 */ /* 0x000fe20000000f00 */
[----:B------:R-:W1:Y:S01]  /*0b70*/  LDCU UR8, c[0x0][0x388] ;  /* 0x00007100ff0877ac */ /* 0x000e620008000800 */
[----:B------:R-:W-:-:S02]  /*0b80*/  SHF.R.U32.HI R20, RZ, 0x10, R109 ;  /* 0x00000010ff147819 */ /* 0x000fc4000001166d */
[----:B------:R-:W-:Y:S01]  /*0b90*/  MOV R197, R88 ;  /* 0x0000005800c57202 */ /* 0x000fe20000000f00 */
[----:B------:R-:W2:Y:S01]  /*0ba0*/  LDCU UR19, c[0x0][0x400] ;  /* 0x00008000ff1377ac */ /* 0x000ea20008000800 */
[--C-:B------:R-:W-:Y:S02]  /*0bb0*/  SHF.R.U64 R21, R88, 0x10, R89.reuse ;  /* 0x0000001058157819 */ /* 0x100fe40000001259 */
[----:B------:R-:W-:Y:S01]  /*0bc0*/  MOV R198, R89 ;  /* 0x0000005900c67202 */ /* 0x000fe20000000f00 */
[----:B------:R-:W3:Y:S01]  /*0bd0*/  LDCU.64 UR20, c[0x0][0x438] ;  /* 0x00008700ff1477ac */ /* 0x000ee20008000a00 */
[----:B------:R-:W-:Y:S02]  /*0be0*/  SHF.R.U32.HI R22, RZ, 0x10, R89 ;  /* 0x00000010ff167819 */ /* 0x000fe40000011659 */
[----:B------:R-:W-:Y:S01]  /*0bf0*/  MOV R199, R90 ;  /* 0x0000005a00c77202 */ /* 0x000fe20000000f00 */
[----:B------:R-:W4:Y:S01]  /*0c00*/  LDCU.64 UR22, c[0x0][0x478] ;  /* 0x00008f00ff1677ac */ /* 0x000f220008000a00 */
[----:B------:R-:W-:-:S02]  /*0c10*/  SHF.R.U64 R23, R90, 0x10, R91 ;  /* 0x000000105a177819 */ /* 0x000fc4000000125b */
[----:B------:R-:W-:Y:S01]  /*0c20*/  MOV R200, R91 ;  /* 0x0000005b00c87202 */ /* 0x000fe20000000f00 */
[----:B------:R-:W0:Y:S01]  /*0c30*/  LDCU.128 UR12, c[0x0][0x3c0] ;  /* 0x00007800ff0c77ac */ /* 0x000e220008000c00 */
[----:B------:R-:W-:Y:S02]  /*0c40*/  SHF.R.U32.HI R24, RZ, 0x10, R91 ;  /* 0x00000010ff187819 */ /* 0x000fe4000001165b */
[----:B------:R-:W-:Y:S01]  /*0c50*/  MOV R201, R92 ;  /* 0x0000005c00c97202 */ /* 0x000fe20000000f00 */
[----:B------:R-:W0:Y:S01]  /*0c60*/  LDCU.64 UR24, c[0x0][0x380] ;  /* 0x00007000ff1877ac */ /* 0x000e220008000a00 */
[--C-:B------:R-:W-:Y:S02]  /*0c70*/  SHF.R.U64 R25, R92, 0x10, R93.reuse ;  /* 0x000000105c197819 */ /* 0x100fe4000000125d */
[----:B------:R-:W-:Y:S01]  /*0c80*/  MOV R202, R93 ;  /* 0x0000005d00ca7202 */ /* 0x000fe20000000f00 */
[----:B------:R-:W-:Y:S01]  /*0c90*/  UMOV UR6, UR7 ;  /* 0x0000000700067c82 */ /* 0x000fe20008000000 */
[----:B------:R-:W-:-:S02]  /*0ca0*/  SHF.R.U32.HI R26, RZ, 0x10, R93 ;  /* 0x00000010ff1a7819 */ /* 0x000fc4000001165d */
        /* <DEDUP_REMOVED lines=8> */
[----:B------:R-:W-:Y:S02]  /*0d30*/  CS2R R6, SRZ ;  /* 0x0000000000067805 */ /* 0x000fe4000001ff00 */
[----:B------:R-:W-:Y:S02]  /*0d40*/  PRMT R184, R184, 0x5410, R8 ;  /* 0x00005410b8b87816 */ /* 0x000fe40000000008 */
[----:B------:R-:W-:Y:S02]  /*0d50*/  PRMT R185, R185, 0x5410, R9 ;  /* 0x00005410b9b97816 */ /* 0x000fe40000000009 */
[----:B------:R-:W-:-:S02]  /*0d60*/  CS2R R8, SRZ ;  /* 0x0000000000087805 */ /* 0x000fc4000001ff00 */
        /* <DEDUP_REMOVED lines=25> */
[----:B------:R-:W-:Y:S02]  /*0f00*/  CS2R R26, SRZ ;  /* 0x00000000001a7805 */ /* 0x000fe4000001ff00 */
[----:B------:R-:W-:Y:S02]  /*0f10*/  PRMT R204, R204, 0x5410, R4 ;  /* 0x00005410cccc7816 */ /* 0x000fe40000000004 */
[----:B------:R-:W-:Y:S02]  /*0f20*/  CS2R R4, SRZ ;  /* 0x0000000000047805 */ /* 0x000fe4000001ff00 */
[----:B01234-:R-:W-:-:S07]  /*0f30*/  PRMT R203, R203, 0x5410, R3 ;  /* 0x00005410cbcb7816 */ /* 0x01ffce0000000003 */
.L_x_1680:
[----:B------:R-:W0:Y:S01]  /*0f40*/  @UP0 LDCU.64 UR4, c[0x0][0x3e0] ;  /* 0x00007c00ff0407ac */ /* 0x000e220008000a00 */
[----:B------:R-:W-:Y:S01]  /*0f50*/  PLOP3.LUT P0, PT, PT, PT, UP0, 0x80, 0x8 ;  /* 0x000000000008781c */ /* 0x000fe20003f0f008 */
[----:B------:R-:W-:Y:S02]  /*0f60*/  UIMAD.WIDE UR10, UR6, 0x4, UR14 ;  /* 0x00000004060a78a5 */ /* 0x000fe4000f8e020e */
[----:B0-----:R-:W-:-:S04]  /*0f70*/  @UP0 UIMAD.WIDE UR4, UR6, 0x2, UR4 ;  /* 0x00000002060408a5 */ /* 0x001fc8000f8e0204 */
[----:B------:R-:W-:Y:S02]  /*0f80*/  MOV R88, UR10 ;  /* 0x0000000a00587c02 */ /* 0x000fe40008000f00 */
[----:B------:R-:W-:Y:S02]  /*0f90*/  MOV R92, UR4 ;  /* 0x00000004005c7c02 */ /* 0x000fe40008000f00 */
[----:B------:R-:W-:Y:S01]  /*0fa0*/  MOV R93, UR5 ;  /* 0x00000005005d7c02 */ /* 0x000fe20008000f00 */
[----:B------:R-:W-:Y:S01]  /*0fb0*/  UIMAD.WIDE UR4, UR6, 0x4, UR12 ;  /* 0x00000004060478a5 */ /* 0x000fe2000f8e020c */
[----:B------:R-:W-:-:S03]  /*0fc0*/  MOV R89, UR11 ;  /* 0x0000000b00597c02 */ /* 0x000fc60008000f00 */
[----:B------:R-:W2:Y:S02]  /*0fd0*/  @P0 LDG.E.U16 R92, desc[UR16][R92.64] ;  /* 0x000000105c5c0981 */ /* 0x000ea4000c1e1500 */
[----:B------:R-:W-:Y:S02]  /*0fe0*/  MOV R90, UR4 ;  /* 0x00000004005a7c02 */ /* 0x000fe40008000f00 */
[----:B------:R-:W-:Y:S01]  /*0ff0*/  MOV R91, UR5 ;  /* 0x00000005005b7c02 */ /* 0x000fe20008000f00 */
[----:B------:R0:W3:Y:S04]  /*1000*/  LDG.E R88, desc[UR16][R88.64] ;  /* 0x0000001058587981 */ /* 0x0000e8000c1e1900 */
[----:B------:R-:W4:Y:S01]  /*1010*/  LDG.E R90, desc[UR16][R90.64] ;  /* 0x000000105a5a7981 */ /* 0x000f22000c1e1900 */
[----:B------:R-:W-:Y:S01]  /*1020*/  UIMAD UR4, UR6, UR8, URZ ;  /* 0x00000008060472a4 */ /* 0x000fe2000f8e02ff */
[----:B------:R-:W-:Y:S01]  /*1030*/  PLOP3.LUT P0, PT, PT, PT, UP0, 0x80, 0x8 ;  /* 0x000000000008781c */ /* 0x000fe20003f0f008 */
[----:B------:R-:W-:Y:S01]  /*1040*/  UMOV UR9, 0x3f800000 ;  /* 0x3f80000000097882 */ /* 0x000fe20000000000 */
[----:B------:R-:W-:Y:S01]  /*1050*/  PLOP3.LUT P1, PT, PT, PT, UP0, 0x80, 0x8 ;  /* 0x000000000008781c */ /* 0x000fe20003f2f008 */
[----:B------:R-:W-:Y:S01]  /*1060*/  USHF.R.S32.HI UR5, URZ, 0x1f, UR4 ;  /* 0x0000001fff057899 */ /* 0x000fe20008011404 */
[C---:B------:R-:W-:Y:S01]  /*1070*/  ISETP.GE.U32.AND P3, PT, R2.reuse, 0x100, PT ;  /* 0x000001000200780c */ /* 0x040fe20003f66070 */
[----:B------:R-:W-:Y:S01]  /*1080*/  BSSY.RECONVERGENT B0, `(.L_x_1611) ;  /* 0x000004c000007945 */ /* 0x000fe20003800200 */
[----:B------:R-:W-:Y:S01]  /*1090*/  ISETP.NE.AND P5, PT, RZ, UR18, PT ;  /* 0x00000012ff007c0c */ /* 0x000fe2000bfa5270 */
[----:B------:R-:W-:Y:S01]  /*10a0*/  ULEA.HI UR5, UR5, UR4, URZ, 0x2 ;  /* 0x0000000405057291 */ /* 0x000fe2000f8f10ff */
[----:B------:R-:W-:Y:S01]  /*10b0*/  HFMA2 R95, -RZ, RZ, 0, 0 ;  /* 0x00000000ff5f7431 */ /* 0x000fe200000001ff */
[----:B------:R-:W-:-:S02]  /*10c0*/  ISETP.GE.U32.AND P2, PT, R2, 0x400, PT ;  /* 0x000004000200780c */ /* 0x000fc40003f46070 */
[----:B------:R-:W-:Y:S02]  /*10d0*/  ISETP.GE.U32.AND P4, PT, R2, 0x500, PT ;  /* 0x000005000200780c */ /* 0x000fe40003f86070 */
[----:B0-----:R-:W-:Y:S02]  /*10e0*/  MOV R89, UR5 ;  /* 0x0000000500597c02 */ /* 0x001fe40008000f00 */
[----:B------:R-:W-:Y:S02]  /*10f0*/  MOV R96, RZ ;  /* 0x000000ff00607202 */ /* 0x000fe40000000f00 */
[----:B------:R-:W-:-:S04]  /*1100*/  LEA.HI.SX32 R122, R89, R0, 0x1e ;  /* 0x00000000597a7211 */ /* 0x000fc800078ff2ff */
[----:B------:R-:W-:Y:S01]  /*1110*/  MOV R97, R122 ;  /* 0x0000007a00617202 */ /* 0x000fe20000000f00 */
[----:B--2---:R-:W-:Y:S01]  /*1120*/  @P0 HADD2.F32 R92, -RZ, R92.H0_H0 ;  /* 0x2000005cff5c0230 */ /* 0x004fe20000004100 */
[----:B------:R-:W-:-:S04]  /*1130*/  ISETP.GE.U32.AND P0, PT, R2, 0x200, PT ;  /* 0x000002000200780c */ /* 0x000fc80003f06070 */
[----:B------:R-:W-:Y:S02]  /*1140*/  @P1 R2UR UR9, R92 ;  /* 0x000000005c0912ca */ /* 0x000fe400000e0000 */
[----:B---3--:R-:W-:Y:S02]  /*1150*/  R2UR UR11, R88 ;  /* 0x00000000580b72ca */ /* 0x008fe400000e0000 */
[----:B------:R-:W-:Y:S02]  /*1160*/  ISETP.GE.U32.AND P1, PT, R2, 0x300, PT ;  /* 0x000003000200780c */ /* 0x000fe40003f26070 */
[----:B------:R-:W-:Y:S02]  /*1170*/  P2R R88, PR, RZ, 0x20 ;  /* 0x00000020ff587803 */ /* 0x000fe40000000000 */
[----:B----4-:R-:W-:Y:S01]  /*1180*/  FSEL R94, R90, RZ, !P5 ;  /* 0x000000ff5a5e7208 */ /* 0x010fe20006800000 */
[----:B-----5:R-:W-:Y:S08]  /*1190*/  @!P3 BRA `(.L_x_1612) ;  /* 0x0000000000e8b947 */ /* 0x020ff00003800000 */
        /* <DEDUP_REMOVED lines=10> */
[----:B------:R-:W-:Y:S02]  /*1240*/  HADD2.F32 R126, -RZ, R107.H0_H0 ;  /* 0x2000006bff7e7230 */ /* 0x000fe40000004100 */
[--C-:B------:R-:W-:Y:S02]  /*1250*/  HADD2.F32 R127, -RZ, R203.reuse.H0_H0 ;  /* 0x200000cbff7f7230 */ /* 0x100fe40000004100 */
[----:B------:R-:W-:Y:S02]  /*1260*/  HADD2.F32 R129, -RZ, R203.H1_H1 ;  /* 0x300000cbff817230 */ /* 0x000fe40000004100 */
[----:B0-----:R-:W-:-:S05]  /*1270*/  @P5 IMAD.WIDE.U32 R92, R122, 0x8, R92 ;  /* 0x000000087a5c5825 */ /* 0x001fca00078e005c */
[----:B------:R0:W5:Y:S01]  /*1280*/  @P5 LDG.E.64 R108, desc[UR16][R92.64] ;  /* 0x000000105c6c5981 */ /* 0x000162000c1e1b00 */
[----:B--2---:R-:W-:Y:S02]  /*1290*/  MOV R95, R90 ;  /* 0x0000005a005f7202 */ /* 0x004fe40000000f00 */
[----:B------:R-:W-:Y:S01]  /*12a0*/  SHF.R.U64 R98, R90, 0x10, R91 ;  /* 0x000000105a627819 */ /* 0x000fe2000000125b */
[----:B---3--:R-:W-:Y:S01]  /*12b0*/  HADD2.F32 R3, -RZ, R88.H0_H0 ;  /* 0x20000058ff037230 */ /* 0x008fe20000004100 */
[--C-:B------:R-:W-:Y:S02]  /*12c0*/  SHF.R.U64 R88, R88, 0x10, R89.reuse ;  /* 0x0000001058587819 */ /* 0x100fe40000001259 */
[----:B------:R-:W-:Y:S01]  /*12d0*/  SHF.R.U32.HI R90, RZ, 0x10, R89 ;  /* 0x00000010ff5a7819 */ /* 0x000fe20000011659 */
[----:B------:R-:W-:-:S05]  /*12e0*/  HADD2.F32 R89, -RZ, R89.H0_H0 ;  /* 0x20000059ff597230 */ /* 0x000fca0000004100 */
[----:B------:R-:W-:Y:S01]  /*12f0*/  FADD.FTZ R89, -R94, R89 ;  /* 0x000000595e597221 */ /* 0x000fe20000010100 */
[----:B------:R-:W-:-:S03]  /*1300*/  MOV R96, R91 ;  /* 0x0000005b00607202 */ /* 0x000fc60000000f00 */
[----:B------:R-:W-:Y:S01]  /*1310*/  FMUL.FTZ R125, R89, UR11 ;  /* 0x0000000b597d7c20 */ /* 0x000fe20008410000 */
[----:B------:R-:W-:Y:S01]  /*1320*/  HADD2.F32 R89, -RZ, R88.H0_H0 ;  /* 0x20000058ff597230 */ /* 0x000fe20000004100 */
[----:B------:R-:W-:Y:S01]  /*1330*/  SHF.R.U32.HI R97, RZ, 0x10, R91 ;  /* 0x00000010ff617819 */ /* 0x000fe2000001165b */
[----:B------:R-:W-:Y:S02]  /*1340*/  HADD2.F32 R95, -RZ, R95.H0_H0 ;  /* 0x2000005fff5f7230 */ /* 0x000fe40000004100 */
[C---:B------:R-:W-:Y:S01]  /*1350*/  FADD.FTZ R3, -R94.reuse, R3 ;  /* 0x000000035e037221 */ /* 0x040fe20000010100 */
[----:B------:R-:W-:Y:S02]  /*1360*/  HADD2.F32 R91, -RZ, R96.H0_H0 ;  /* 0x20000060ff5b7230 */ /* 0x000fe40000004100 */
[----:B------:R-:W-:Y:S01]  /*1370*/  FADD.FTZ R89, -R94, R89 ;  /* 0x000000595e597221 */ /* 0x000fe20000010100 */
[----:B------:R-:W-:Y:S02]  /*1380*/  HADD2.F32 R88, -RZ, R98.H0_H0 ;  /* 0x20000062ff587230 */ /* 0x000fe40000004100 */
[----:B------:R-:W-:Y:S01]  /*1390*/  FMUL.FTZ R124, R124, R95 ;  /* 0x0000005f7c7c7220 */ /* 0x000fe20000410000 */
[----:B------:R-:W-:Y:S01]  /*13a0*/  FMUL.FTZ R128, R89, UR11 ;  /* 0x0000000b59807c20 */ /* 0x000fe20008410000 */
[----:B------:R-:W-:Y:S01]  /*13b0*/  FMUL.FTZ R3, R3, UR11 ;  /* 0x0000000b03037c20 */ /* 0x000fe20008410000 */
[-C--:B------:R-:W-:Y:S01]  /*13c0*/  FMUL.FTZ R126, R126, R91.reuse ;  /* 0x0000005b7e7e7220 */ /* 0x080fe20000410000 */
[----:B------:R-:W-:Y:S01]  /*13d0*/  FADD.FTZ R58, R58, R91 ;  /* 0x0000005b3a3a7221 */ /* 0x000fe20000010000 */
[----:B------:R-:W-:Y:S01]  /*13e0*/  FFMA.FTZ R86, R125, R91, R86 ;  /* 0x0000005b7d567223 */ /* 0x000fe20000010056 */
[----:B------:R-:W-:-:S02]  /*13f0*/  HADD2.F32 R91, -RZ, R90.H0_H0 ;  /* 0x2000005aff5b7230 */ /* 0x000fc40000004100 */
[-C--:B------:R-:W-:Y:S01]  /*1400*/  FMUL.FTZ R127, R127, R88.reuse ;  /* 0x000000587f7f7220 */ /* 0x080fe20000410000 */
[----:B------:R-:W-:Y:S01]  /*1410*/  FADD.FTZ R57, R57, R88 ;  /* 0x0000005839397221 */ /* 0x000fe20000010000 */
[----:B------:R-:W-:Y:S01]  /*1420*/  FFMA.FTZ R85, R128, R88, R85 ;  /* 0x0000005880557223 */ /* 0x000fe20000010055 */
[----:B------:R-:W-:Y:S01]  /*1430*/  FADD.FTZ R88, RZ, R124 ;  /* 0x0000007cff587221 */ /* 0x000fe20000010000 */
[----:B------:R-:W-:Y:S01]  /*1440*/  FFMA.FTZ R89, R3, R124, RZ ;  /* 0x0000007c03597223 */ /* 0x000fe200000100ff */
[----:B------:R-:W-:Y:S01]  /*1450*/  FADD.FTZ R130, -R94, R91 ;  /* 0x0000005b5e827221 */ /* 0x000fe20000010100 */
[----:B0-----:R-:W-:Y:S02]  /*1460*/  HADD2.F32 R92, -RZ, R97.H0_H0 ;  /* 0x20000061ff5c7230 */ /* 0x001fe40000004100 */
        /* <DEDUP_REMOVED lines=13> */
.L_x_1612:
[----:B------:R-:W-:Y:S05]  /*1540*/  BSYNC.RECONVERGENT B0 ;  /* 0x0000000000007941 */ /* 0x000fea0003800200 */
.L_x_1611:
        /* <DEDUP_REMOVED lines=12> */
[----:B------:R-:W-:Y:S02]  /*1610*/  HADD2.F32 R134, -RZ, R180.H0_H0 ;  /* 0x200000b4ff867230 */ /* 0x000fe40000004100 */
[----:B------:R-:W-:Y:S02]  /*1620*/  HADD2.F32 R135, -RZ, R179.H1_H1 ;  /* 0x300000b3ff877230 */ /* 0x000fe40000004100 */
        /* <DEDUP_REMOVED lines=8> */
[----:B------:R-:W-:Y:S01]  /*16b0*/  MOV R98, R92 ;  /* 0x0000005c00627202 */ /* 0x000fe20000000f00 */
[----:B------:R-:W-:Y:S01]  /*16c0*/  HADD2.F32 R99, -RZ, R89.H0_H0 ;  /* 0x20000059ff637230 */ /* 0x000fe20000004100 */
[----:B------:R-:W-:-:S02]  /*16d0*/  SHF.R.U64 R88, R88, 0x10, R89 ;  /* 0x0000001058587819 */ /* 0x000fc40000001259 */
[----:B------:R-:W-:Y:S01]  /*16e0*/  FADD.FTZ R93, -R94, R93 ;  /* 0x0000005d5e5d7221 */ /* 0x000fe20000010100 */
[----:B------:R-:W-:Y:S01]  /*16f0*/  SHF.R.U32.HI R103, RZ, 0x10, R89 ;  /* 0x00000010ff677819 */ /* 0x000fe20000011659 */
[----:B------:R-:W-:Y:S02]  /*1700*/  HADD2.F32 R89, -RZ, R98.H0_H0 ;  /* 0x20000062ff597230 */ /* 0x000fe40000004100 */
[----:B------:R-:W-:-:S03]  /*1710*/  FMUL.FTZ R131, R93, UR11 ;  /* 0x0000000b5d837c20 */ /* 0x000fc60008410000 */
[-C--:B------:R-:W-:Y:S01]  /*1720*/  FMUL.FTZ R132, R132, R89.reuse ;  /* 0x0000005984847220 */ /* 0x080fe20000410000 */
[----:B------:R-:W-:Y:S01]  /*1730*/  FADD.FTZ R52, R52, R89 ;  /* 0x0000005934347221 */ /* 0x000fe20000010000 */
[----:B------:R-:W-:Y:S01]  /*1740*/  FFMA.FTZ R80, R131, R89, R80 ;  /* 0x0000005983507223 */ /* 0x000fe20000010050 */
[----:B------:R-:W-:Y:S02]  /*1750*/  HADD2.F32 R89, -RZ, R88.H0_H0 ;  /* 0x20000058ff597230 */ /* 0x000fe40000004100 */
[C---:B------:R-:W-:Y:S01]  /*1760*/  FADD.FTZ R99, -R94.reuse, R99 ;  /* 0x000000635e637221 */ /* 0x040fe20000010100 */
[----:B0-----:R-:W-:Y:S02]  /*1770*/  HADD2.F32 R91, -RZ, R100.H0_H0 ;  /* 0x20000064ff5b7230 */ /* 0x001fe40000004100 */
[----:B------:R-:W-:Y:S01]  /*1780*/  FADD.FTZ R89, -R94, R89 ;  /* 0x000000595e597221 */ /* 0x000fe20000010100 */
[----:B------:R-:W-:Y:S01]  /*1790*/  FMUL.FTZ R133, R99, UR11 ;  /* 0x0000000b63857c20 */ /* 0x000fe20008410000 */
[----:B------:R-:W-:-:S02]  /*17a0*/  HADD2.F32 R88, -RZ, R102.H0_H0 ;  /* 0x20000066ff587230 */ /* 0x000fc40000004100 */
[----:B------:R-:W-:Y:S01]  /*17b0*/  FMUL.FTZ R136, R89, UR11 ;  /* 0x0000000b59887c20 */ /* 0x000fe20008410000 */
[-C--:B------:R-:W-:Y:S01]  /*17c0*/  FMUL.FTZ R134, R134, R91.reuse ;  /* 0x0000005b86867220 */ /* 0x080fe20000410000 */
[----:B------:R-:W-:Y:S01]  /*17d0*/  FADD.FTZ R54, R54, R91 ;  /* 0x0000005b36367221 */ /* 0x000fe20000010000 */
[----:B------:R-:W-:Y:S01]  /*17e0*/  FFMA.FTZ R82, R133, R91, R82 ;  /* 0x0000005b85527223 */ /* 0x000fe20000010052 */
[----:B------:R-:W-:Y:S02]  /*17f0*/  HADD2.F32 R91, -RZ, R103.H0_H0 ;  /* 0x20000067ff5b7230 */ /* 0x000fe40000004100 */
[-C--:B------:R-:W-:Y:S01]  /*1800*/  FMUL.FTZ R135, R135, R88.reuse ;  /* 0x0000005887877220 */ /* 0x080fe20000410000 */
[----:B------:R-:W-:Y:S01]  /*1810*/  FADD.FTZ R53, R53, R88 ;  /* 0x0000005835357221 */ /* 0x000fe20000010000 */
[----:B------:R-:W-:Y:S01]  /*1820*/  FFMA.FTZ R81, R136, R88, R81 ;  /* 0x0000005888517223 */ /* 0x000fe20000010051 */
[----:B------:R-:W-:Y:S01]  /*1830*/  FADD.FTZ R88, R95, R132 ;  /* 0x000000845f587221 */ /* 0x000fe20000010000 */
[----:B------:R-:W-:Y:S01]  /*1840*/  FFMA.FTZ R89, R131, R132, R96 ;  /* 0x0000008483597223 */ /* 0x000fe20000010060 */
[----:B------:R-:W-:Y:S01]  /*1850*/  FADD.FTZ R138, -R94, R91 ;  /* 0x0000005b5e8a7221 */ /* 0x000fe20000010100 */
[----:B------:R-:W-:-:S02]  /*1860*/  HADD2.F32 R92, -RZ, R101.H0_H0 ;  /* 0x20000065ff5c7230 */ /* 0x000fc40000004100 */
        /* <DEDUP_REMOVED lines=9> */
[----:B------:R-:W-:-:S07]  /*1900*/  FFMA.FTZ R96, R138, R137, R88 ;  /* 0x000000898a607223 */ /* 0x000fce0000010058 */
.L_x_1614:
[----:B------:R-:W-:Y:S05]  /*1910*/  BSYNC.RECONVERGENT B0 ;  /* 0x0000000000007941 */ /* 0x000fea0003800200 */
.L_x_1613:
        /* <DEDUP_REMOVED lines=60> */
.L_x_1616:
[----:B------:R-:W-:Y:S05]  /*1ce0*/  BSYNC.RECONVERGENT B0 ;  /* 0x0000000000007941 */ /* 0x000fea0003800200 */
.L_x_1615:
        /* <DEDUP_REMOVED lines=60> */
.L_x_1618:
[----:B------:R-:W-:Y:S05]  /*20b0*/  BSYNC.RECONVERGENT B0 ;  /* 0x0000000000007941 */ /* 0x000fea0003800200 */
.L_x_1617:
        /* <DEDUP_REMOVED lines=60> */
.L_x_1620:
[----:B------:R-:W-:Y:S05]  /*2480*/  BSYNC.RECONVERGENT B0 ;  /* 0x0000000000007941 */ /* 0x000fea0003800200 */
.L_x_1619:
        /* <DEDUP_REMOVED lines=15> */
[--C-:B------:R-:W-:Y:S02]  /*2580*/  HADD2.F32 R166, -RZ, R188.reuse.H0_H0 ;  /* 0x200000bcffa67230 */ /* 0x100fe40000004100 */
[----:B------:R-:W-:Y:S02]  /*2590*/  HADD2.F32 R167, -RZ, R187.H1_H1 ;  /* 0x300000bbffa77230 */ /* 0x000fe40000004100 */
[----:B------:R-:W-:Y:S01]  /*25a0*/  HADD2.F32 R169, -RZ, R188.H1_H1 ;  /* 0x300000bcffa97230 */ /* 0x000fe20000004100 */
[----:B------:R-:W-:Y:S02]  /*25b0*/  IADD3 R97, PT, PT, R97, 0x100, RZ ;  /* 0x0000010061617810 */ /* 0x000fe40007ffe0ff */
[----:B--2---:R-:W-:-:S02]  /*25c0*/  MOV R98, R90 ;  /* 0x0000005a00627202 */ /* 0x004fc40000000f00 */
[----:B------:R-:W-:Y:S02]  /*25d0*/  MOV R100, R91 ;  /* 0x0000005b00647202 */ /* 0x000fe40000000f00 */
[----:B------:R-:W-:Y:S01]  /*25e0*/  SHF.R.U64 R102, R90, 0x10, R91 ;  /* 0x000000105a667819 */ /* 0x000fe2000000125b */
[----:B0-----:R-:W-:Y:S01]  /*25f0*/  HADD2.F32 R93, -RZ, R88.H0_H0 ;  /* 0x20000058ff5d7230 */ /* 0x001fe20000004100 */
[--C-:B------:R-:W-:Y:S01]  /*2600*/  SHF.R.U64 R92, R88, 0x10, R89.reuse ;  /* 0x00000010585c7819 */ /* 0x100fe20000001259 */
[----:B------:R-:W-:Y:S01]  /*2610*/  HADD2.F32 R99, -RZ, R89.H0_H0 ;  /* 0x20000059ff637230 */ /* 0x000fe20000004100 */
[----:B------:R-:W-:Y:S02]  /*2620*/  SHF.R.U32.HI R103, RZ, 0x10, R89 ;  /* 0x00000010ff677819 */ /* 0x000fe40000011659 */
[----:B------:R-:W-:Y:S01]  /*2630*/  FADD.FTZ R93, -R94, R93 ;  /* 0x0000005d5e5d7221 */ /* 0x000fe20000010100 */
[----:B------:R-:W-:-:S03]  /*2640*/  HADD2.F32 R89, -RZ, R98.H0_H0 ;  /* 0x20000062ff597230 */ /* 0x000fc60000004100 */
[----:B------:R-:W-:Y:S02]  /*2650*/  FMUL.FTZ R163, R93, UR11 ;  /* 0x0000000b5da37c20 */ /* 0x000fe40008410000 */
[-C--:B------:R-:W-:Y:S01]  /*2660*/  FMUL.FTZ R164, R164, R89.reuse ;  /* 0x00000059a4a47220 */ /* 0x080fe20000410000 */
[----:B------:R-:W-:Y:S01]  /*2670*/  FADD.FTZ R36, R36, R89 ;  /* 0x0000005924247221 */ /* 0x000fe20000010000 */
[----:B------:R-:W-:Y:S01]  /*2680*/  FFMA.FTZ R64, R163, R89, R64 ;  /* 0x00000059a3407223 */ /* 0x000fe20000010040 */
[----:B------:R-:W-:Y:S02]  /*2690*/  HADD2.F32 R89, -RZ, R92.H0_H0 ;  /* 0x2000005cff597230 */ /* 0x000fe40000004100 */
[C---:B------:R-:W-:Y:S01]  /*26a0*/  FADD.FTZ R99, -R94.reuse, R99 ;  /* 0x000000635e637221 */ /* 0x040fe20000010100 */
[----:B------:R-:W-:Y:S01]  /*26b0*/  SHF.R.U32.HI R101, RZ, 0x10, R91 ;  /* 0x00000010ff657819 */ /* 0x000fe2000001165b */
[----:B------:R-:W-:Y:S02]  /*26c0*/  HADD2.F32 R91, -RZ, R100.H0_H0 ;  /* 0x20000064ff5b7230 */ /* 0x000fe40000004100 */
        /* <DEDUP_REMOVED lines=25> */
.L_x_1622:
[----:B------:R-:W-:Y:S05]  /*2860*/  BSYNC.RECONVERGENT B0 ;  /* 0x0000000000007941 */ /* 0x000fea0003800200 */
.L_x_1621:
        /* <DEDUP_REMOVED lines=15> */
[--C-:B------:R-:W-:Y:S02]  /*2960*/  HADD2.F32 R172, -RZ, R189.reuse.H0_H0 ;  /* 0x200000bdffac7230 */ /* 0x100fe40000004100 */
[----:B------:R-:W-:Y:S02]  /*2970*/  HADD2.F32 R175, -RZ, R189.H1_H1 ;  /* 0x300000bdffaf7230 */ /* 0x000fe40000004100 */
[--C-:B------:R-:W-:Y:S02]  /*2980*/  HADD2.F32 R174, -RZ, R190.reuse.H0_H0 ;  /* 0x200000beffae7230 */ /* 0x100fe40000004100 */
[----:B------:R-:W-:Y:S01]  /*2990*/  HADD2.F32 R177, -RZ, R190.H1_H1 ;  /* 0x300000beffb17230 */ /* 0x000fe20000004100 */
[----:B--2---:R-:W-:Y:S02]  /*29a0*/  MOV R97, R90 ;  /* 0x0000005a00617202 */ /* 0x004fe40000000f00 */
[----:B------:R-:W-:-:S02]  /*29b0*/  SHF.R.U64 R101, R90, 0x10, R91 ;  /* 0x000000105a657819 */ /* 0x000fc4000000125b */
[----:B------:R-:W-:Y:S01]  /*29c0*/  MOV R98, R91 ;  /* 0x0000005b00627202 */ /* 0x000fe20000000f00 */
[----:B------:R-:W-:Y:S01]  /*29d0*/  HADD2.F32 R97, -RZ, R97.H0_H0 ;  /* 0x20000061ff617230 */ /* 0x000fe20000004100 */
[----:B------:R-:W-:Y:S01]  /*29e0*/  SHF.R.U32.HI R100, RZ, 0x10, R91 ;  /* 0x00000010ff647819 */ /* 0x000fe2000001165b */
[----:B------:R-:W-:-:S03]  /*29f0*/  HADD2.F32 R90, -RZ, R101.H0_H0 ;  /* 0x20000065ff5a7230 */ /* 0x000fc60000004100 */
[----:B------:R-:W-:Y:S01]  /*2a00*/  FMUL.FTZ R172, R172, R97 ;  /* 0x00000061acac7220 */ /* 0x000fe20000410000 */
[--C-:B---3--:R-:W-:Y:S01]  /*2a10*/  SHF.R.U64 R102, R88, 0x10, R89.reuse ;  /* 0x0000001058667819 */ /* 0x108fe20000001259 */
[----:B0-----:R-:W-:Y:S01]  /*2a20*/  HADD2.F32 R93, -RZ, R88.H0_H0 ;  /* 0x20000058ff5d7230 */ /* 0x001fe20000004100 */
[----:B------:R-:W-:Y:S01]  /*2a30*/  SHF.R.U32.HI R92, RZ, 0x10, R89 ;  /* 0x00000010ff5c7819 */ /* 0x000fe20000011659 */
[----:B------:R-:W-:Y:S02]  /*2a40*/  HADD2.F32 R99, -RZ, R89.H0_H0 ;  /* 0x20000059ff637230 */ /* 0x000fe40000004100 */
[----:B------:R-:W-:Y:S02]  /*2a50*/  HADD2.F32 R91, -RZ, R102.H0_H0 ;  /* 0x20000066ff5b7230 */ /* 0x000fe40000004100 */
[C---:B------:R-:W-:Y:S01]  /*2a60*/  FADD.FTZ R93, -R94.reuse, R93 ;  /* 0x0000005d5e5d7221 */ /* 0x040fe20000010100 */
[----:B------:R-:W-:Y:S02]  /*2a70*/  HADD2.F32 R89, -RZ, R92.H0_H0 ;  /* 0x2000005cff597230 */ /* 0x000fe40000004100 */
[C---:B------:R-:W-:Y:S01]  /*2a80*/  FADD.FTZ R99, -R94.reuse, R99 ;  /* 0x000000635e637221 */ /* 0x040fe20000010100 */
[C---:B------:R-:W-:Y:S01]  /*2a90*/  FADD.FTZ R91, -R94.reuse, R91 ;  /* 0x0000005b5e5b7221 */ /* 0x040fe20000010100 */
[----:B------:R-:W-:Y:S01]  /*2aa0*/  FMUL.FTZ R171, R93, UR11 ;  /* 0x0000000b5dab7c20 */ /* 0x000fe20008410000 */
[----:B------:R-:W-:Y:S01]  /*2ab0*/  FADD.FTZ R178, -R94, R89 ;  /* 0x000000595eb27221 */ /* 0x000fe20000010100 */
[----:B------:R-:W-:-:S02]  /*2ac0*/  HADD2.F32 R89, -RZ, R98.H0_H0 ;  /* 0x20000062ff597230 */ /* 0x000fc40000004100 */
        /* <DEDUP_REMOVED lines=8> */
[----:B------:R-:W-:Y:S02]  /*2b50*/  HADD2.F32 R92, -RZ, R100.H0_H0 ;  /* 0x20000064ff5c7230 */ /* 0x000fe40000004100 */
        /* <DEDUP_REMOVED lines=14> */
.L_x_1624:
[----:B------:R-:W-:Y:S05]  /*2c40*/  BSYNC.RECONVERGENT B0 ;  /* 0x0000000000007941 */ /* 0x000fea0003800200 */
.L_x_1623:
        /* <DEDUP_REMOVED lines=32> */
.L_x_1626:
[----:B------:R-:W-:Y:S05]  /*2e50*/  BSYNC.RECONVERGENT B0 ;  /* 0x0000000000007941 */ /* 0x000fea0003800200 */
.L_x_1625:
        /* <DEDUP_REMOVED lines=20> */
[----:B0-----:R-:W-:-:S04]  /*2fa0*/  FADD.FTZ R205, RZ, R88 ;  /* 0x00000058ffcd7221 */ /* 0x001fc80000010000 */
[----:B------:R-:W-:Y:S01]  /*2fb0*/  FADD.FTZ R205, R90, R205 ;  /* 0x000000cd5acd7221 */ /* 0x000fe20000010000 */
[----:B------:R-:W-:-:S03]  /*2fc0*/  FADD.FTZ R90, RZ, R89 ;  /* 0x00000059ff5a7221 */ /* 0x000fc60000010000 */
        /* <DEDUP_REMOVED lines=13> */
[----:B------:R-:W-:-:S04]  /*30a0*/  FADD.FTZ R90, R103, R90 ;  /* 0x0000005a675a7221 */ /* 0x000fc80000010000 */
[----:B------:R-:W-:Y:S01]  /*30b0*/  FMUL.FTZ R90, R90, UR19 ;  /* 0x000000135a5a7c20 */ /* 0x000fe20008410000 */
[----:B------:R-:W-:-:S04]  /*30c0*/  FSEL R88, R88, RZ, !P6 ;  /* 0x000000ff58587208 */ /* 0x000fc80007000000 */
        /* <DEDUP_REMOVED lines=12> */
[----:B------:R-:W-:Y:S02]  /*3190*/  HADD2.F32 R95, -RZ, R204.H1_H1 ;  /* 0x300000ccff5f7230 */ /* 0x000fe40000004100 */
[----:B------:R-:W-:Y:S01]  /*31a0*/  FADD.FTZ R93, R129, -R92 ;  /* 0x8000005c815d7221 */ /* 0x000fe20000010000 */
[----:B------:R-:W-:Y:S01]  /*31b0*/  FADD.FTZ R89, R126, -R89 ;  /* 0x800000597e597221 */ /* 0x000fe20000010000 */
[----:B------:R-:W-:Y:S01]  /*31c0*/  FFMA.FTZ R92, R128, UR4, R88 ;  /* 0x00000004805c7c23 */ /* 0x000fe20008010058 */
[----:B------:R-:W-:Y:S02]  /*31d0*/  HADD2.F32 R94, -RZ, R105.H0_H0 ;  /* 0x20000069ff5e7230 */ /* 0x000fe40000004100 */
[----:B------:R-:W-:Y:S01]  /*31e0*/  FMUL.FTZ R93, R93, UR11 ;  /* 0x0000000b5d5d7c20 */ /* 0x000fe20008410000 */
[----:B------:R-:W-:Y:S01]  /*31f0*/  FMUL.FTZ R89, R89, UR11 ;  /* 0x0000000b59597c20 */ /* 0x000fe20008410000 */
[----:B------:R-:W-:Y:S01]  /*3200*/  FADD.FTZ R92, R127, -R92 ;  /* 0x8000005c7f5c7221 */ /* 0x000fe20000010000 */
[----:B------:R-:W-:-:S02]  /*3210*/  HADD2.F32 R96, -RZ, R104.H0_H0 ;  /* 0x20000068ff607230 */ /* 0x000fc40000004100 */
[----:B------:R-:W-:Y:S01]  /*3220*/  FMUL.FTZ R102, R93, UR9 ;  /* 0x000000095d667c20 */ /* 0x000fe20008410000 */
[----:B------:R-:W-:Y:S01]  /*3230*/  FFMA.FTZ R93, R3, UR4, R88 ;  /* 0x00000004035d7c23 */ /* 0x000fe20008010058 */
[----:B------:R-:W-:Y:S01]  /*3240*/  FMUL.FTZ R89, R89, UR9 ;  /* 0x0000000959597c20 */ /* 0x000fe20008410000 */
[----:B------:R-:W-:Y:S01]  /*3250*/  FMUL.FTZ R92, R92, UR11 ;  /* 0x0000000b5c5c7c20 */ /* 0x000fe20008410000 */
[----:B------:R-:W-:Y:S01]  /*3260*/  FMUL.FTZ R103, R102, R95 ;  /* 0x0000005f66677220 */ /* 0x000fe20000410000 */
[----:B------:R-:W-:Y:S01]  /*3270*/  FADD.FTZ R93, R124, -R93 ;  /* 0x8000005d7c5d7221 */ /* 0x000fe20000010000 */
[----:B------:R-:W-:Y:S02]  /*3280*/  HADD2.F32 R95, -RZ, R204.H0_H0 ;  /* 0x200000ccff5f7230 */ /* 0x000fe40000004100 */
[----:B------:R-:W-:Y:S01]  /*3290*/  FMUL.FTZ R97, R89, R94 ;  /* 0x0000005e59617220 */ /* 0x000fe20000410000 */
[----:B------:R-:W-:Y:S01]  /*32a0*/  FMUL.FTZ R98, R92, UR9 ;  /* 0x000000095c627c20 */ /* 0x000fe20008410000 */
[----:B------:R-:W-:Y:S01]  /*32b0*/  FMUL.FTZ R94, R93, UR11 ;  /* 0x0000000b5d5e7c20 */ /* 0x000fe20008410000 */
[----:B------:R-:W-:Y:S01]  /*32c0*/  F2F.F16.F32 R206, R103 ;  /* 0x0000006700ce7304 */ /* 0x000fe20000200800 */
[----:B------:R-:W0:Y:S01]  /*32d0*/  LDC.64 R92, c[0x0][0x468] ;  /* 0x00011a00ff5c7b82 */ /* 0x000e220000000a00 */
[----:B------:R-:W-:-:S06]  /*32e0*/  FMUL.FTZ R100, R98, R95 ;  /* 0x0000005f62647220 */ /* 0x000fcc0000410000 */
[----:B------:R1:W3:Y:S02]  /*32f0*/  F2F.F16.F32 R101, R97 ;  /* 0x0000006100657304 */ /* 0x0002e40000200800 */
[----:B-1----:R-:W-:-:S06]  /*3300*/  FMUL.FTZ R97, R94, UR9 ;  /* 0x000000095e617c20 */ /* 0x002fcc0008410000 */
[----:B------:R-:W1:Y:S01]  /*3310*/  F2F.F16.F32 R94, R100 ;  /* 0x00000064005e7304 */ /* 0x000e620000200800 */
[----:B------:R-:W-:Y:S01]  /*3320*/  FMUL.FTZ R96, R97, R96 ;  /* 0x0000006061607220 */ /* 0x000fe20000410000 */
[----:B---3--:R-:W-:Y:S01]  /*3330*/  PRMT R101, R101, 0x5410, R206 ;  /* 0x0000541065657816 */ /* 0x008fe200000000ce */
[C---:B0-----:R-:W-:Y:S01]  /*3340*/  IMAD.WIDE.U32 R92, R122.reuse, 0x8, R92 ;  /* 0x000000087a5c7825 */ /* 0x041fe200078e005c */
[----:B------:R-:W-:-:S04]  /*3350*/  IADD3 R122, PT, PT, R122, 0x100, RZ ;  /* 0x000001007a7a7810 */ /* 0x000fc80007ffe0ff */
[----:B------:R-:W0:Y:S01]  /*3360*/  F2F.F16.F32 R99, R96 ;  /* 0x0000006000637304 */ /* 0x000e220000200800 */
[----:B-1----:R-:W-:-:S05]  /*3370*/  IMAD.WIDE.U32 R94, R94, 0x10000, RZ ;  /* 0x000100005e5e7825 */ /* 0x002fca00078e00ff */
[----:B------:R-:W-:Y:S02]  /*3380*/  LOP3.LUT R95, R101, R95, RZ, 0xfc, !PT ;  /* 0x0000005f655f7212 */ /* 0x000fe400078efcff */
[----:B0-----:R-:W-:-:S05]  /*3390*/  LOP3.LUT R94, R94, R99, RZ, 0xfc, !PT ;  /* 0x000000635e5e7212 */ /* 0x001fca00078efcff */
[----:B------:R0:W-:Y:S01]  /*33a0*/  STG.E.64 desc[UR16][R92.64], R94 ;  /* 0x0000005e5c007986 */ /* 0x0001e2000c101b10 */
[--C-:B--2---:R-:W-:Y:S01]  /*33b0*/  SHF.R.U32.HI R101, RZ, 0x10, R91.reuse ;  /* 0x00000010ff657819 */ /* 0x104fe2000001165b */
[----:B------:R-:W-:Y:S01]  /*33c0*/  HADD2.F32 R99, -RZ, R91.H0_H0 ;  /* 0x2000005bff637230 */ /* 0x000fe20000004100 */
[----:B------:R-:W-:Y:S01]  /*33d0*/  SHF.R.U64 R103, R90, 0x10, R91 ;  /* 0x000000105a677819 */ /* 0x000fe2000000125b */
[----:B------:R-:W-:Y:S02]  /*33e0*/  HADD2.F32 R90, -RZ, R90.H0_H0 ;  /* 0x2000005aff5a7230 */ /* 0x000fe40000004100 */
[----:B------:R-:W-:Y:S02]  /*33f0*/  HADD2.F32 R96, -RZ, R101.H0_H0 ;  /* 0x20000065ff607230 */ /* 0x000fe40000004100 */
[----:B------:R-:W-:Y:S01]  /*3400*/  FFMA.FTZ R30, R89, R99, R30 ;  /* 0x00000063591e7223 */ /* 0x000fe2000001001e */
[----:B------:R-:W-:Y:S02]  /*3410*/  HADD2.F32 R91, -RZ, R103.H0_H0 ;  /* 0x20000067ff5b7230 */ /* 0x000fe40000004100 */
[----:B------:R-:W-:Y:S01]  /*3420*/  FFMA.FTZ R28, R97, R90, R28 ;  /* 0x0000005a611c7223 */ /* 0x000fe2000001001c */
[----:B------:R-:W-:-:S02]  /*3430*/  FFMA.FTZ R31, R102, R96, R31 ;  /* 0x00000060661f7223 */ /* 0x000fc4000001001f */
[----:B0-----:R-:W-:-:S07]  /*3440*/  FFMA.FTZ R29, R98, R91, R29 ;  /* 0x0000005b621d7223 */ /* 0x001fce000001001d */
.L_x_1631:
[----:B------:R-:W-:Y:S05]  /*3450*/  BSYNC.RECONVERGENT B1 ;  /* 0x0000000000017941 */ /* 0x000fea0003800200 */
.L_x_1630:
[----:B------:R-:W-:Y:S04]  /*3460*/  BSSY.RECONVERGENT B1, `(.L_x_1632) ;  /* 0x0000033000017945 */ /* 0x000fe80003800200 */
[----:B------:R-:W-:Y:S05]  /*3470*/  @!P0 BRA `(.L_x_1633) ;  /* 0x0000000000c48947 */ /* 0x000fea0003800000 */
[----:B------:R-:W0:Y:S02]  /*3480*/  LDC.64 R90, c[0x0][0x390] ;  /* 0x0000e400ff5a7b82 */ /* 0x000e240000000a00 */
[----:B0-----:R-:W-:-:S06]  /*3490*/  IMAD.WIDE.U32 R90, R122, 0x8, R90 ;  /* 0x000000087a5a7825 */ /* 0x001fcc00078e005a */
[----:B------:R-:W2:Y:S01]  /*34a0*/  LDG.E.64 R90, desc[UR16][R90.64] ;  /* 0x000000105a5a7981 */ /* 0x000ea2000c1e1b00 */
[--C-:B------:R-:W-:Y:S01]  /*34b0*/  FFMA.FTZ R92, R138, UR4, R88.reuse ;  /* 0x000000048a5c7c23 */ /* 0x100fe20008010058 */
[----:B------:R-:W-:Y:S01]  /*34c0*/  FFMA.FTZ R89, R133, UR4, R88 ;  /* 0x0000000485597c23 */ /* 0x000fe20008010058 */
[--C-:B------:R-:W-:Y:S02]  /*34d0*/  HADD2.F32 R95, -RZ, R192.reuse.H1_H1 ;  /* 0x300000c0ff5f7230 */ /* 0x100fe40000004100 */
        /* <DEDUP_REMOVED lines=14> */
[----:B------:R-:W-:Y:S02]  /*35c0*/  HADD2.F32 R95, -RZ, R191.H1_H1 ;  /* 0x300000bfff5f7230 */ /* 0x000fe40000004100 */
        /* <DEDUP_REMOVED lines=28> */
.L_x_1633:
[----:B------:R-:W-:Y:S05]  /*3790*/  BSYNC.RECONVERGENT B1 ;  /* 0x0000000000017941 */ /* 0x000fea0003800200 */
.L_x_1632:
        /* <DEDUP_REMOVED lines=51> */
.L_x_1635:
[----:B------:R-:W-:Y:S05]  /*3ad0*/  BSYNC.RECONVERGENT B1 ;  /* 0x0000000000017941 */ /* 0x000fea0003800200 */
.L_x_1634:
        /* <DEDUP_REMOVED lines=51> */
.L_x_1637:
[----:B------:R-:W-:Y:S05]  /*3e10*/  BSYNC.RECONVERGENT B1 ;  /* 0x0000000000017941 */ /* 0x000fea0003800200 */
.L_x_1636:
        /* <DEDUP_REMOVED lines=51> */
.L_x_1639:
[----:B------:R-:W-:Y:S05]  /*4150*/  BSYNC.RECONVERGENT B1 ;  /* 0x0000000000017941 */ /* 0x000fea0003800200 */
.L_x_1638:
        /* <DEDUP_REMOVED lines=51> */
.L_x_1641:
[----:B------:R-:W-:Y:S05]  /*4490*/  BSYNC.RECONVERGENT B1 ;  /* 0x0000000000017941 */ /* 0x000fea0003800200 */
.L_x_1640:
[----:B------:R-:W-:-:S13]  /*44a0*/  ISETP.NE.AND P6, PT, R123, RZ, PT ;  /* 0x000000ff7b00720c */ /* 0x000fda0003fc5270 */
[----:B------:R-:W-:Y:S05]  /*44b0*/  @!P6 BRA `(.L_x_1642) ;  /* 0x0000005400f8e947 */ /* 0x000fea0003800000 */
[----:B------:R-:W0:Y:S02]  /*44c0*/  LDC.64 R90, c[0x0][0x390] ;  /* 0x0000e400ff5a7b82 */ /* 0x000e240000000a00 */
[----:B0-----:R-:W-:-:S06]  /*44d0*/  IMAD.WIDE.U32 R90, R122, 0x8, R90 ;  /* 0x000000087a5a7825 */ /* 0x001fcc00078e005a */
[----:B------:R-:W2:Y:S01]  /*44e0*/  LDG.E.64 R90, desc[UR16][R90.64] ;  /* 0x000000105a5a7981 */ /* 0x000ea2000c1e1b00 */
[--C-:B------:R-:W-:Y:S01]  /*44f0*/  FFMA.FTZ R89, R173, UR4, R88.reuse ;  /* 0x00000004ad597c23 */ /* 0x100fe20008010058 */
[----:B------:R-:W-:Y:S01]  /*4500*/  FFMA.FTZ R92, R178, UR4, R88 ;  /* 0x00000004b25c7c23 */ /* 0x000fe20008010058 */
[--C-:B------:R-:W-:Y:S02]  /*4510*/  HADD2.F32 R94, -RZ, R202.reuse.H0_H0 ;  /* 0x200000caff5e7230 */ /* 0x100fe40000004100 */
[----:B------:R-:W-:Y:S01]  /*4520*/  FADD.FTZ R89, R174, -R89 ;  /* 0x80000059ae597221 */ /* 0x000fe20000010000 */
[----:B------:R-:W-:Y:S01]  /*4530*/  FADD.FTZ R93, R177, -R92 ;  /* 0x8000005cb15d7221 */ /* 0x000fe20000010000 */
[----:B------:R-:W-:Y:S01]  /*4540*/  FFMA.FTZ R92, R176, UR4, R88 ;  /* 0x00000004b05c7c23 */ /* 0x000fe20008010058 */
[----:B------:R-:W-:Y:S02]  /*4550*/  HADD2.F32 R99, -RZ, R202.H1_H1 ;  /* 0x300000caff637230 */ /* 0x000fe40000004100 */
[----:B------:R-:W-:Y:S01]  /*4560*/  FMUL.FTZ R89, R89, UR11 ;  /* 0x0000000b59597c20 */ /* 0x000fe20008410000 */
[----:B------:R-:W-:Y:S01]  /*4570*/  FMUL.FTZ R93, R93, UR11 ;  /* 0x0000000b5d5d7c20 */ /* 0x000fe20008410000 */
[----:B------:R-:W-:-:S02]  /*4580*/  FADD.FTZ R92, R175, -R92 ;  /* 0x8000005caf5c7221 */ /* 0x000fc40000010000 */
[----:B------:R-:W-:Y:S01]  /*4590*/  FMUL.FTZ R95, R89, UR9 ;  /* 0x00000009595f7c20 */ /* 0x000fe20008410000 */
[----:B------:R-:W-:Y:S01]  /*45a0*/  FFMA.FTZ R89, R171, UR4, R88 ;  /* 0x00000004ab597c23 */ /* 0x000fe20008010058 */
[----:B------:R-:W-:Y:S01]  /*45b0*/  FMUL.FTZ R92, R92, UR11 ;  /* 0x0000000b5c5c7c20 */ /* 0x000fe20008410000 */
[----:B------:R-:W-:Y:S01]  /*45c0*/  FMUL.FTZ R102, R93, UR9 ;  /* 0x000000095d667c20 */ /* 0x000fe20008410000 */
[--C-:B------:R-:W-:Y:S02]  /*45d0*/  HADD2.F32 R93, -RZ, R201.reuse.H1_H1 ;  /* 0x300000c9ff5d7230 */ /* 0x100fe40000004100 */
[----:B------:R-:W-:Y:S01]  /*45e0*/  FADD.FTZ R89, R172, -R89 ;  /* 0x80000059ac597221 */ /* 0x000fe20000010000 */
[----:B------:R-:W-:Y:S01]  /*45f0*/  FMUL.FTZ R97, R95, R94 ;  /* 0x0000005e5f617220 */ /* 0x000fe20000410000 */
[----:B------:R-:W-:Y:S01]  /*4600*/  FMUL.FTZ R96, R92, UR9 ;  /* 0x000000095c607c20 */ /* 0x000fe20008410000 */
[----:B------:R-:W-:Y:S01]  /*4610*/  FMUL.FTZ R101, R102, R99 ;  /* 0x0000006366657220 */ /* 0x000fe20000410000 */
[----:B------:R-:W-:Y:S01]  /*4620*/  FMUL.FTZ R92, R89, UR11 ;  /* 0x0000000b595c7c20 */ /* 0x000fe20008410000 */
[----:B------:R0:W-:Y:S01]  /*4630*/  F2F.F16.F32 R100, R97 ;  /* 0x0000006100647304 */ /* 0x0001e20000200800 */
[----:B------:R-:W-:-:S02]  /*4640*/  HADD2.F32 R94, -RZ, R201.H0_H0 ;  /* 0x200000c9ff5e7230 */ /* 0x000fc40000004100 */
[----:B------:R-:W-:Y:S01]  /*4650*/  FMUL.FTZ R98, R96, R93 ;  /* 0x0000005d60627220 */ /* 0x000fe20000410000 */
[----:B------:R-:W1:Y:S04]  /*4660*/  LDC.64 R88, c[0x0][0x468] ;  /* 0x00011a00ff587b82 */ /* 0x000e680000000a00 */
[----:B------:R-:W3:Y:S01]  /*4670*/  F2F.F16.F32 R101, R101 ;  /* 0x0000006500657304 */ /* 0x000ee20000200800 */
[----:B0-----:R-:W-:-:S04]  /*4680*/  FMUL.FTZ R97, R92, UR9 ;  /* 0x000000095c617c20 */ /* 0x001fc80008410000 */
[----:B------:R-:W-:-:S03]  /*4690*/  FMUL.FTZ R94, R97, R94 ;  /* 0x0000005e615e7220 */ /* 0x000fc60000410000 */
[----:B------:R-:W0:Y:S01]  /*46a0*/  F2F.F16.F32 R92, R98 ;  /* 0x00000062005c7304 */ /* 0x000e220000200800 */
[----:B---3--:R-:W-:-:S07]  /*46b0*/  PRMT R103, R100, 0x5410, R101 ;  /* 0x0000541064677816 */ /* 0x008fce0000000065 */
[----:B------:R-:W3:Y:S01]  /*46c0*/  F2F.F16.F32 R99, R94 ;  /* 0x0000005e00637304 */ /* 0x000ee20000200800 */
[----:B-1----:R-:W-:-:S04]  /*46d0*/  IMAD.WIDE.U32 R88, R122, 0x8, R88 ;  /* 0x000000087a587825 */ /* 0x002fc800078e0058 */
[----:B0-----:R-:W-:-:S05]  /*46e0*/  IMAD.WIDE.U32 R92, R92, 0x10000, RZ ;  /* 0x000100005c5c7825 */ /* 0x001fca00078e00ff */
[----:B------:R-:W-:Y:S02]  /*46f0*/  LOP3.LUT R93, R103, R93, RZ, 0xfc, !PT ;  /* 0x0000005d675d7212 */ /* 0x000fe400078efcff */
[----:B---3--:R-:W-:-:S05]  /*4700*/  LOP3.LUT R92, R92, R99, RZ, 0xfc, !PT ;  /* 0x000000635c5c7212 */ /* 0x008fca00078efcff */
        /* <DEDUP_REMOVED lines=10> */
[----:B------:R-:W-:Y:S01]  /*47b0*/  FFMA.FTZ R5, R96, R91, R5 ;  /* 0x0000005b60057223 */ /* 0x000fe20000010005 */
[----:B0-----:R-:W-:Y:S06]  /*47c0*/  BRA `(.L_x_1642) ;  /* 0x0000005400347947 */ /* 0x001fec0003800000 */
.L_x_1629:
[----:B------:R-:W-:Y:S04]  /*47d0*/  BSSY.RECONVERGENT B1, `(.L_x_1643) ;  /* 0x000003e000017945 */ /* 0x000fe80003800200 */
[----:B------:R-:W-:Y:S05]  /*47e0*/  @!P3 BRA `(.L_x_1644) ;  /* 0x0000000000f0b947 */ /* 0x000fea0003800000 */
[----:B------:R-:W0:Y:S02]  /*47f0*/  LDC.64 R90, c[0x0][0x390] ;  /* 0x0000e400ff5a7b82 */ /* 0x000e240000000a00 */
[----:B0-----:R-:W-:-:S06]  /*4800*/  IMAD.WIDE.U32 R90, R122, 0x8, R90 ;  /* 0x000000087a5a7825 */ /* 0x001fcc00078e005a */
[----:B------:R-:W2:Y:S01]  /*4810*/  LDG.E.64 R90, desc[UR16][R90.64] ;  /* 0x000000105a5a7981 */ /* 0x000ea2000c1e1b00 */
[--C-:B------:R-:W-:Y:S01]  /*4820*/  FFMA.FTZ R92, R130, UR4, R88.reuse ;  /* 0x00000004825c7c23 */ /* 0x100fe20008010058 */
[----:B------:R-:W-:Y:S01]  /*4830*/  FFMA.FTZ R89, R125, UR4, R88 ;  /* 0x000000047d597c23 */ /* 0x000fe20008010058 */
[----:B------:R-:W-:Y:S02]  /*4840*/  HADD2.F32 R98, -RZ, R105.H0_H0 ;  /* 0x20000069ff627230 */ /* 0x000fe40000004100 */
[----:B------:R-:W-:Y:S01]  /*4850*/  FADD.FTZ R92, R129, -R92 ;  /* 0x8000005c815c7221 */ /* 0x000fe20000010000 */
[----:B------:R-:W-:Y:S02]  /*4860*/  HADD2.F32 R99, -RZ, R204.H1_H1 ;  /* 0x300000ccff637230 */ /* 0x000fe40000004100 */
[----:B------:R-:W-:Y:S02]  /*4870*/  HADD2.F32 R206, -RZ, R104.H0_H0 ;  /* 0x20000068ffce7230 */ /* 0x000fe40000004100 */
[----:B------:R-:W-:Y:S01]  /*4880*/  FMUL.FTZ R100, R92, UR11 ;  /* 0x0000000b5c647c20 */ /* 0x000fe20008410000 */
[----:B------:R-:W-:Y:S01]  /*4890*/  FADD.FTZ R92, R126, -R89 ;  /* 0x800000597e5c7221 */ /* 0x000fe20000010000 */
[----:B------:R-:W-:-:S02]  /*48a0*/  FFMA.FTZ R89, R3, UR4, R88 ;  /* 0x0000000403597c23 */ /* 0x000fc40008010058 */
[----:B------:R0:W-:Y:S01]  /*48b0*/  F2F.F16.F32 R95, R100 ;  /* 0x00000064005f7304 */ /* 0x0001e20000200800 */
[----:B------:R-:W-:Y:S01]  /*48c0*/  FMUL.FTZ R93, R92, UR11 ;  /* 0x0000000b5c5d7c20 */ /* 0x000fe20008410000 */
[----:B------:R-:W-:Y:S01]  /*48d0*/  FFMA.FTZ R92, R128, UR4, R88 ;  /* 0x00000004805c7c23 */ /* 0x000fe20008010058 */
[----:B------:R-:W-:-:S03]  /*48e0*/  FADD.FTZ R89, R124, -R89 ;  /* 0x800000597c597221 */ /* 0x000fc60000010000 */
[----:B------:R-:W-:Y:S01]  /*48f0*/  FADD.FTZ R92, R127, -R92 ;  /* 0x8000005c7f5c7221 */ /* 0x000fe20000010000 */
[----:B------:R-:W-:Y:S01]  /*4900*/  FMUL.FTZ R101, R89, UR11 ;  /* 0x0000000b59657c20 */ /* 0x000fe20008410000 */
[----:B------:R1:W3:Y:S01]  /*4910*/  F2F.F16.F32 R94, R93 ;  /* 0x0000005d005e7304 */ /* 0x0002e20000200800 */
[----:B------:R-:W-:Y:S01]  /*4920*/  FMUL.FTZ R89, R93, UR9 ;  /* 0x000000095d597c20 */ /* 0x000fe20008410000 */
[----:B------:R-:W-:Y:S01]  /*4930*/  FMUL.FTZ R92, R92, UR11 ;  /* 0x0000000b5c5c7c20 */ /* 0x000fe20008410000 */
[----:B0-----:R-:W-:Y:S02]  /*4940*/  FMUL.FTZ R100, R100, UR9 ;  /* 0x0000000964647c20 */ /* 0x001fe40008410000 */
[----:B------:R-:W-:Y:S01]  /*4950*/  FMUL.FTZ R97, R89, R98 ;  /* 0x0000006259617220 */ /* 0x000fe20000410000 */
[----:B------:R-:W-:Y:S01]  /*4960*/  FMUL.FTZ R102, R92, UR9 ;  /* 0x000000095c667c20 */ /* 0x000fe20008410000 */
[----:B------:R-:W-:Y:S01]  /*4970*/  FMUL.FTZ R210, R100, R99 ;  /* 0x0000006364d27220 */ /* 0x000fe20000410000 */
[----:B------:R0:W-:Y:S01]  /*4980*/  F2F.F16.F32 R96, R92 ;  /* 0x0000005c00607304 */ /* 0x0001e20000200800 */
[----:B-1----:R-:W-:Y:S01]  /*4990*/  HADD2.F32 R93, -RZ, R204.H0_H0 ;  /* 0x200000ccff5d7230 */ /* 0x002fe20000004100 */
[----:B------:R-:W1:Y:S04]  /*49a0*/  LDC.64 R98, c[0x0][0x478] ;  /* 0x00011e00ff627b82 */ /* 0x000e680000000a00 */
[----:B------:R-:W-:Y:S01]  /*49b0*/  FMUL.FTZ R208, R102, R93 ;  /* 0x0000005d66d07220 */ /* 0x000fe20000410000 */
[----:B---3--:R-:W-:Y:S01]  /*49c0*/  PRMT R205, R94, 0x5410, R95 ;  /* 0x000054105ecd7816 */ /* 0x008fe2000000005f */
[----:B------:R3:W-:Y:S02]  /*49d0*/  F2F.F16.F32 R103, R101 ;  /* 0x0000006500677304 */ /* 0x0007e40000200800 */
[----:B0-----:R-:W0:Y:S06]  /*49e0*/  LDC.64 R92, c[0x0][0x468] ;  /* 0x00011a00ff5c7b82 */ /* 0x001e2c0000000a00 */
[----:B------:R-:W4:Y:S01]  /*49f0*/  F2F.F16.F32 R208, R208 ;  /* 0x000000d000d07304 */ /* 0x000f220000200800 */
[----:B---3--:R-:W-:-:S04]  /*4a00*/  FMUL.FTZ R101, R101, UR9 ;  /* 0x0000000965657c20 */ /* 0x008fc80008410000 */
[----:B------:R-:W-:-:S03]  /*4a10*/  FMUL.FTZ R206, R101, R206 ;  /* 0x000000ce65ce7220 */ /* 0x000fc60000410000 */
[----:B------:R3:W-:Y:S01]  /*4a20*/  F2F.F16.F32 R209, R97 ;  /* 0x0000006100d17304 */ /* 0x0007e20000200800 */
[----:B-1----:R-:W-:-:S04]  /*4a30*/  IMAD.WIDE.U32 R98, R122, 0x8, R98 ;  /* 0x000000087a627825 */ /* 0x002fc800078e0062 */
[----:B----4-:R-:W-:-:S03]  /*4a40*/  IMAD.WIDE.U32 R94, R208, 0x10000, RZ ;  /* 0x00010000d05e7825 */ /* 0x010fc600078e00ff */
[----:B------:R-:W1:Y:S01]  /*4a50*/  F2F.F16.F32 R210, R210 ;  /* 0x000000d200d27304 */ /* 0x000e620000200800 */
[----:B---3--:R-:W-:-:S04]  /*4a60*/  IMAD.WIDE.U32 R96, R96, 0x10000, RZ ;  /* 0x0001000060607825 */ /* 0x008fc800078e00ff */
[----:B0-----:R-:W-:-:S03]  /*4a70*/  IMAD.WIDE.U32 R92, R122, 0x8, R92 ;  /* 0x000000087a5c7825 */ /* 0x001fc600078e005c */
[----:B------:R-:W0:Y:S01]  /*4a80*/  F2F.F16.F32 R207, R206 ;  /* 0x000000ce00cf7304 */ /* 0x000e220000200800 */
        /* <DEDUP_REMOVED lines=17> */
[----:B-1----:R-:W-:-:S07]  /*4ba0*/  FFMA.FTZ R29, R102, R91, R29 ;  /* 0x0000005b661d7223 */ /* 0x002fce000001001d */
.L_x_1644:
[----:B------:R-:W-:Y:S05]  /*4bb0*/  BSYNC.RECONVERGENT B1 ;  /* 0x0000000000017941 */ /* 0x000fea0003800200 */
.L_x_1643:
[----:B------:R-:W-:Y:S04]  /*4bc0*/  BSSY.RECONVERGENT B1, `(.L_x_1645) ;  /* 0x000003e000017945 */ /* 0x000fe80003800200 */
        /* <DEDUP_REMOVED lines=27> */
[----:B-1----:R-:W-:Y:S01]  /*4d80*/  HADD2.F32 R93, -RZ, R191.H1_H1 ;  /* 0x300000bfff5d7230 */ /* 0x002fe20000004100 */
        /* <DEDUP_REMOVED lines=33> */
.L_x_1646:
[----:B------:R-:W-:Y:S05]  /*4fa0*/  BSYNC.RECONVERGENT B1 ;  /* 0x0000000000017941 */ /* 0x000fea0003800200 */
.L_x_1645:
        /* <DEDUP_REMOVED lines=62> */
.L_x_1648:
[----:B------:R-:W-:Y:S05]  /*5390*/  BSYNC.RECONVERGENT B1 ;  /* 0x0000000000017941 */ /* 0x000fea0003800200 */
.L_x_1647:
        /* <DEDUP_REMOVED lines=62> */
.L_x_1650:
[----:B------:R-:W-:Y:S05]  /*5780*/  BSYNC.RECONVERGENT B1 ;  /* 0x0000000000017941 */ /* 0x000fea0003800200 */
.L_x_1649:
        /* <DEDUP_REMOVED lines=62> */
.L_x_1652:
[----:B------:R-:W-:Y:S05]  /*5b70*/  BSYNC.RECONVERGENT B1 ;  /* 0x0000000000017941 */ /* 0x000fea0003800200 */
.L_x_1651:
        /* <DEDUP_REMOVED lines=62> */
.L_x_1654:
[----:B------:R-:W-:Y:S05]  /*5f60*/  BSYNC.RECONVERGENT B1 ;  /* 0x0000000000017941 */ /* 0x000fea0003800200 */
.L_x_1653:
[----:B------:R-:W-:-:S13]  /*5f70*/  ISETP.NE.AND P6, PT, R123, RZ, PT ;  /* 0x000000ff7b00720c */ /* 0x000fda0003fc5270 */
[----:B------:R-:W-:Y:S05]  /*5f80*/  @!P6 BRA `(.L_x_1642) ;  /* 0x0000003c0044e947 */ /* 0x000fea0003800000 */
[----:B------:R-:W0:Y:S02]  /*5f90*/  LDC.64 R90, c[0x0][0x390] ;  /* 0x0000e400ff5a7b82 */ /* 0x000e240000000a00 */
[----:B0-----:R-:W-:-:S06]  /*5fa0*/  IMAD.WIDE.U32 R90, R122, 0x8, R90 ;  /* 0x000000087a5a7825 */ /* 0x001fcc00078e005a */
[----:B------:R-:W2:Y:S01]  /*5fb0*/  LDG.E.64 R90, desc[UR16][R90.64] ;  /* 0x000000105a5a7981 */ /* 0x000ea2000c1e1b00 */
[--C-:B------:R-:W-:Y:S01]  /*5fc0*/  FFMA.FTZ R92, R178, UR4, R88.reuse ;  /* 0x00000004b25c7c23 */ /* 0x100fe20008010058 */
[----:B------:R-:W-:Y:S01]  /*5fd0*/  FFMA.FTZ R89, R173, UR4, R88 ;  /* 0x00000004ad597c23 */ /* 0x000fe20008010058 */
[----:B------:R-:W-:Y:S02]  /*5fe0*/  HADD2.F32 R97, -RZ, R202.H1_H1 ;  /* 0x300000caff617230 */ /* 0x000fe40000004100 */
[----:B------:R-:W-:-:S04]  /*5ff0*/  FADD.FTZ R92, R177, -R92 ;  /* 0x8000005cb15c7221 */ /* 0x000fc80000010000 */
[----:B------:R-:W-:Y:S01]  /*6000*/  FMUL.FTZ R98, R92, UR11 ;  /* 0x0000000b5c627c20 */ /* 0x000fe20008410000 */
[----:B------:R-:W-:Y:S01]  /*6010*/  FADD.FTZ R92, R174, -R89 ;  /* 0x80000059ae5c7221 */ /* 0x000fe20000010000 */
[--C-:B------:R-:W-:Y:S01]  /*6020*/  FFMA.FTZ R89, R171, UR4, R88.reuse ;  /* 0x00000004ab597c23 */ /* 0x100fe20008010058 */
[----:B------:R-:W-:Y:S01]  /*6030*/  FFMA.FTZ R88, R176, UR4, R88 ;  /* 0x00000004b0587c23 */ /* 0x000fe20008010058 */
[----:B------:R0:W-:Y:S01]  /*6040*/  F2F.F16.F32 R102, R98 ;  /* 0x0000006200667304 */ /* 0x0001e20000200800 */
[----:B------:R-:W-:Y:S01]  /*6050*/  FMUL.FTZ R93, R92, UR11 ;  /* 0x0000000b5c5d7c20 */ /* 0x000fe20008410000 */
[----:B------:R-:W-:Y:S01]  /*6060*/  FADD.FTZ R92, R172, -R89 ;  /* 0x80000059ac5c7221 */ /* 0x000fe20000010000 */
[----:B------:R-:W-:Y:S02]  /*6070*/  FADD.FTZ R88, R175, -R88 ;  /* 0x80000058af587221 */ /* 0x000fe40000010000 */
[----:B------:R-:W-:Y:S01]  /*6080*/  FMUL.FTZ R99, R93, UR9 ;  /* 0x000000095d637c20 */ /* 0x000fe20008410000 */
[----:B------:R-:W-:Y:S01]  /*6090*/  FMUL.FTZ R101, R92, UR11 ;  /* 0x0000000b5c657c20 */ /* 0x000fe20008410000 */
[----:B------:R-:W-:Y:S01]  /*60a0*/  FMUL.FTZ R92, R88, UR11 ;  /* 0x0000000b585c7c20 */ /* 0x000fe20008410000 */
[----:B------:R1:W3:Y:S01]  /*60b0*/  F2F.F16.F32 R89, R93 ;  /* 0x0000005d00597304 */ /* 0x0002e20000200800 */
[----:B------:R-:W-:-:S02]  /*60c0*/  HADD2.F32 R88, -RZ, R202.H0_H0 ;  /* 0x200000caff587230 */ /* 0x000fc40000004100 */
[----:B0-----:R-:W-:Y:S01]  /*60d0*/  FMUL.FTZ R98, R98, UR9 ;  /* 0x0000000962627c20 */ /* 0x001fe20008410000 */
[----:B------:R-:W-:-:S03]  /*60e0*/  FMUL.FTZ R100, R92, UR9 ;  /* 0x000000095c647c20 */ /* 0x000fc60008410000 */
[----:B------:R-:W-:Y:S01]  /*60f0*/  FMUL.FTZ R210, R98, R97 ;  /* 0x0000006162d27220 */ /* 0x000fe20000410000 */
[----:B------:R-:W-:Y:S01]  /*6100*/  FMUL.FTZ R95, R99, R88 ;  /* 0x00000058635f7220 */ /* 0x000fe20000410000 */
[----:B------:R0:W-:Y:S01]  /*6110*/  F2F.F16.F32 R94, R92 ;  /* 0x0000005c005e7304 */ /* 0x0001e20000200800 */
[--C-:B-1----:R-:W-:Y:S01]  /*6120*/  HADD2.F32 R93, -RZ, R201.reuse.H1_H1 ;  /* 0x300000c9ff5d7230 */ /* 0x102fe20000004100 */
[----:B------:R-:W1:Y:S01]  /*6130*/  LDC.64 R96, c[0x0][0x478] ;  /* 0x00011e00ff607b82 */ /* 0x000e620000000a00 */
[----:B------:R-:W-:-:S03]  /*6140*/  HADD2.F32 R88, -RZ, R201.H0_H0 ;  /* 0x200000c9ff587230 */ /* 0x000fc60000004100 */
        /* <DEDUP_REMOVED lines=16> */
[----:B-1----:R-:W-:-:S03]  /*6250*/  PRMT R209, R209, 0x5410, R210 ;  /* 0x00005410d1d17816 */ /* 0x002fc600000000d2 */
[----:B------:R1:W-:Y:S01]  /*6260*/  STG.E.64 desc[UR16][R96.64], R94 ;  /* 0x0000005e60007986 */ /* 0x0003e2000c101b10 */
        /* <DEDUP_REMOVED lines=13> */
[----:B-1----:R-:W-:Y:S06]  /*6340*/  BRA `(.L_x_1642) ;  /* 0x0000003800547947 */ /* 0x002fec0003800000 */
.L_x_1628:
        /* <DEDUP_REMOVED lines=11> */
[--C-:B------:R-:W-:Y:S01]  /*6400*/  FFMA.FTZ R96, R130, UR4, R88.reuse ;  /* 0x0000000482607c23 */ /* 0x100fe20008010058 */
[----:B------:R-:W-:Y:S01]  /*6410*/  FFMA.FTZ R97, R3, UR4, R88 ;  /* 0x0000000403617c23 */ /* 0x000fe20008010058 */
[----:B------:R-:W-:Y:S01]  /*6420*/  FADD.FTZ R94, R126, -R93 ;  /* 0x8000005d7e5e7221 */ /* 0x000fe20000010000 */
[----:B------:R-:W-:Y:S02]  /*6430*/  HADD2.F32 R92, -RZ, R92.H0_H0 ;  /* 0x2000005cff5c7230 */ /* 0x000fe40000004100 */
[----:B------:R-:W-:Y:S01]  /*6440*/  FADD.FTZ R93, R129, -R96 ;  /* 0x80000060815d7221 */ /* 0x000fe20000010000 */
[----:B------:R-:W-:-:S02]  /*6450*/  HADD2.F32 R89, -RZ, R89.H0_H0 ;  /* 0x20000059ff597230 */ /* 0x000fc40000004100 */
[----:B------:R-:W-:Y:S01]  /*6460*/  FADD.FTZ R97, R124, -R97 ;  /* 0x800000617c617221 */ /* 0x000fe20000010000 */
[----:B------:R-:W-:Y:S02]  /*6470*/  HADD2.F32 R98, -RZ, R105.H0_H0 ;  /* 0x20000069ff627230 */ /* 0x000fe40000004100 */
[----:B------:R-:W-:Y:S01]  /*6480*/  FFMA.FTZ R96, R93, UR11, R92 ;  /* 0x0000000b5d607c23 */ /* 0x000fe2000801005c */
[----:B------:R-:W-:Y:S01]  /*6490*/  SHF.R.U64 R93, R108, 0x10, R109 ;  /* 0x000000106c5d7819 */ /* 0x000fe2000000126d */
[----:B------:R-:W-:Y:S01]  /*64a0*/  FFMA.FTZ R89, R94, UR11, R89 ;  /* 0x0000000b5e597c23 */ /* 0x000fe20008010059 */
[----:B------:R-:W-:Y:S01]  /*64b0*/  FFMA.FTZ R94, R128, UR4, R88 ;  /* 0x00000004805e7c23 */ /* 0x000fe20008010058 */
[----:B------:R-:W-:Y:S01]  /*64c0*/  MOV R92, R108 ;  /* 0x0000006c005c7202 */ /* 0x000fe20000000f00 */
[----:B------:R-:W-:Y:S02]  /*64d0*/  HADD2.F32 R103, -RZ, R204.H1_H1 ;  /* 0x300000ccff677230 */ /* 0x000fe40000004100 */
[----:B------:R-:W-:Y:S01]  /*64e0*/  FMUL.FTZ R89, R89, UR9 ;  /* 0x0000000959597c20 */ /* 0x000fe20008410000 */
[----:B------:R-:W-:-:S02]  /*64f0*/  HADD2.F32 R93, -RZ, R93.H0_H0 ;  /* 0x2000005dff5d7230 */ /* 0x000fc40000004100 */
[----:B------:R-:W-:Y:S01]  /*6500*/  FADD.FTZ R94, R127, -R94 ;  /* 0x8000005e7f5e7221 */ /* 0x000fe20000010000 */
[----:B------:R-:W-:Y:S02]  /*6510*/  HADD2.F32 R92, -RZ, R92.H0_H0 ;  /* 0x2000005cff5c7230 */ /* 0x000fe40000004100 */
[----:B------:R-:W-:Y:S01]  /*6520*/  FMUL.FTZ R96, R96, UR9 ;  /* 0x0000000960607c20 */ /* 0x000fe20008410000 */
[----:B------:R-:W-:Y:S02]  /*6530*/  HADD2.F32 R101, -RZ, R204.H0_H0 ;  /* 0x200000ccff657230 */ /* 0x000fe40000004100 */
[----:B------:R-:W-:Y:S01]  /*6540*/  FFMA.FTZ R93, R94, UR11, R93 ;  /* 0x0000000b5e5d7c23 */ /* 0x000fe2000801005d */
[----:B------:R-:W-:Y:S01]  /*6550*/  FMUL.FTZ R95, R98, R89 ;  /* 0x00000059625f7220 */ /* 0x000fe20000410000 */
[----:B------:R-:W-:Y:S01]  /*6560*/  FFMA.FTZ R94, R97, UR11, R92 ;  /* 0x0000000b615e7c23 */ /* 0x000fe2000801005c */
[----:B------:R-:W-:Y:S01]  /*6570*/  FMUL.FTZ R103, R103, R96 ;  /* 0x0000006067677220 */ /* 0x000fe20000410000 */
[----:B------:R-:W-:Y:S01]  /*6580*/  FMUL.FTZ R100, R93, UR9 ;  /* 0x000000095d647c20 */ /* 0x000fe20008410000 */
[----:B------:R-:W-:Y:S01]  /*6590*/  HADD2.F32 R98, -RZ, R104.H0_H0 ;  /* 0x20000068ff627230 */ /* 0x000fe20000004100 */
[----:B------:R-:W0:Y:S01]  /*65a0*/  LDC.64 R92, c[0x0][0x468] ;  /* 0x00011a00ff5c7b82 */ /* 0x000e220000000a00 */
[----:B------:R-:W-:Y:S01]  /*65b0*/  FMUL.FTZ R97, R94, UR9 ;  /* 0x000000095e617c20 */ /* 0x000fe20008410000 */
[----:B------:R-:W-:Y:S01]  /*65c0*/  FMUL.FTZ R101, R101, R100 ;  /* 0x0000006465657220 */ /* 0x000fe20000410000 */
[----:B------:R-:W-:Y:S02]  /*65d0*/  F2F.F16.F32 R102, R95 ;  /* 0x0000005f00667304 */ /* 0x000fe40000200800 */
[----:B------:R-:W-:-:S06]  /*65e0*/  FMUL.FTZ R98, R98, R97 ;  /* 0x0000006162627220 */ /* 0x000fcc0000410000 */
[----:B------:R-:W1:Y:S08]  /*65f0*/  F2F.F16.F32 R94, R101 ;  /* 0x00000065005e7304 */ /* 0x000e700000200800 */
[----:B------:R-:W3:Y:S01]  /*6600*/  F2F.F16.F32 R103, R103 ;  /* 0x0000006700677304 */ /* 0x000ee20000200800 */
[C---:B0-----:R-:W-:Y:S01]  /*6610*/  IMAD.WIDE.U32 R92, R122.reuse, 0x8, R92 ;  /* 0x000000087a5c7825 */ /* 0x041fe200078e005c */
[----:B------:R-:W-:-:S06]  /*6620*/  IADD3 R122, PT, PT, R122, 0x100, RZ ;  /* 0x000001007a7a7810 */ /* 0x000fcc0007ffe0ff */
[----:B------:R-:W0:Y:S01]  /*6630*/  F2F.F16.F32 R99, R98 ;  /* 0x0000006200637304 */ /* 0x000e220000200800 */
[----:B-1----:R-:W-:Y:S01]  /*6640*/  IMAD.WIDE.U32 R94, R94, 0x10000, RZ ;  /* 0x000100005e5e7825 */ /* 0x002fe200078e00ff */
[----:B---3--:R-:W-:-:S04]  /*6650*/  PRMT R205, R102, 0x5410, R103 ;  /* 0x0000541066cd7816 */ /* 0x008fc80000000067 */
[----:B------:R-:W-:Y:S02]  /*6660*/  LOP3.LUT R95, R205, R95, RZ, 0xfc, !PT ;  /* 0x0000005fcd5f7212 */ /* 0x000fe400078efcff */
[----:B0-----:R-:W-:-:S05]  /*6670*/  LOP3.LUT R94, R94, R99, RZ, 0xfc, !PT ;  /* 0x000000635e5e7212 */ /* 0x001fca00078efcff */
[----:B------:R0:W-:Y:S01]  /*6680*/  STG.E.64 desc[UR16][R92.64], R94 ;  /* 0x0000005e5c007986 */ /* 0x0001e2000c101b10 */
[--C-:B--2---:R-:W-:Y:S01]  /*6690*/  SHF.R.U64 R103, R90, 0x10, R91.reuse ;  /* 0x000000105a677819 */ /* 0x104fe2000000125b */
[----:B------:R-:W-:Y:S01]  /*66a0*/  HADD2.F32 R99, -RZ, R91.H0_H0 ;  /* 0x2000005bff637230 */ /* 0x000fe20000004100 */
[----:B------:R-:W-:Y:S01]  /*66b0*/  SHF.R.U32.HI R102, RZ, 0x10, R91 ;  /* 0x00000010ff667819 */ /* 0x000fe2000001165b */
[----:B------:R-:W-:Y:S02]  /*66c0*/  HADD2.F32 R90, -RZ, R90.H0_H0 ;  /* 0x2000005aff5a7230 */ /* 0x000fe40000004100 */
[----:B------:R-:W-:Y:S02]  /*66d0*/  HADD2.F32 R91, -RZ, R103.H0_H0 ;  /* 0x20000067ff5b7230 */ /* 0x000fe40000004100 */
[----:B------:R-:W-:Y:S01]  /*66e0*/  FFMA.FTZ R30, R89, R99, R30 ;  /* 0x00000063591e7223 */ /* 0x000fe2000001001e */
[----:B------:R-:W-:Y:S02]  /*66f0*/  HADD2.F32 R98, -RZ, R102.H0_H0 ;  /* 0x20000066ff627230 */ /* 0x000fe40000004100 */
[----:B------:R-:W-:Y:S01]  /*6700*/  FFMA.FTZ R28, R97, R90, R28 ;  /* 0x0000005a611c7223 */ /* 0x000fe2000001001c */
[----:B------:R-:W-:-:S02]  /*6710*/  FFMA.FTZ R29, R100, R91, R29 ;  /* 0x0000005b641d7223 */ /* 0x000fc4000001001d */
[----:B0-----:R-:W-:-:S07]  /*6720*/  FFMA.FTZ R31, R96, R98, R31 ;  /* 0x00000062601f7223 */ /* 0x001fce000001001f */
.L_x_1657:
[----:B------:R-:W-:Y:S05]  /*6730*/  BSYNC.RECONVERGENT B1 ;  /* 0x0000000000017941 */ /* 0x000fea0003800200 */
.L_x_1656:
        /* <DEDUP_REMOVED lines=15> */
[--C-:B------:R-:W-:Y:S02]  /*6830*/  HADD2.F32 R98, -RZ, R192.reuse.H0_H0 ;  /* 0x200000c0ff627230 */ /* 0x100fe40000004100 */
        /* <DEDUP_REMOVED lines=11> */
[--C-:B------:R-:W-:Y:S02]  /*68f0*/  HADD2.F32 R101, -RZ, R191.reuse.H1_H1 ;  /* 0x300000bfff657230 */ /* 0x100fe40000004100 */
        /* <DEDUP_REMOVED lines=31> */
.L_x_1659:
[----:B------:R-:W-:Y:S05]  /*6af0*/  BSYNC.RECONVERGENT B1 ;  /* 0x0000000000017941 */ /* 0x000fea0003800200 */
.L_x_1658:
        /* <DEDUP_REMOVED lines=59> */
.L_x_1661:
[----:B------:R-:W-:Y:S05]  /*6eb0*/  BSYNC.RECONVERGENT B1 ;  /* 0x0000000000017941 */ /* 0x000fea0003800200 */
.L_x_1660:
        /* <DEDUP_REMOVED lines=59> */
.L_x_1663:
[----:B------:R-:W-:Y:S05]  /*7270*/  BSYNC.RECONVERGENT B1 ;  /* 0x0000000000017941 */ /* 0x000fea0003800200 */
.L_x_1662:
        /* <DEDUP_REMOVED lines=59> */
.L_x_1665:
[----:B------:R-:W-:Y:S05]  /*7630*/  BSYNC.RECONVERGENT B1 ;  /* 0x0000000000017941 */ /* 0x000fea0003800200 */
.L_x_1664:
        /* <DEDUP_REMOVED lines=59> */
.L_x_1667:
[----:B------:R-:W-:Y:S05]  /*79f0*/  BSYNC.RECONVERGENT B1 ;  /* 0x0000000000017941 */ /* 0x000fea0003800200 */
.L_x_1666:
        /* <DEDUP_REMOVED lines=9> */
[----:B------:R-:W-:Y:S02]  /*7a90*/  HADD2.F32 R98, -RZ, R202.H0_H0 ;  /* 0x200000caff627230 */ /* 0x000fe40000004100 */
[----:B------:R-:W-:Y:S01]  /*7aa0*/  FADD.FTZ R94, R174, -R93 ;  /* 0x8000005dae5e7221 */ /* 0x000fe20000010000 */
[----:B------:R-:W-:Y:S02]  /*7ab0*/  HADD2.F32 R89, -RZ, R89.H0_H0 ;  /* 0x20000059ff597230 */ /* 0x000fe40000004100 */
[----:B------:R-:W-:Y:S01]  /*7ac0*/  FADD.FTZ R93, R177, -R96 ;  /* 0x80000060b15d7221 */ /* 0x000fe20000010000 */
[----:B------:R-:W-:-:S02]  /*7ad0*/  HADD2.F32 R92, -RZ, R92.H0_H0 ;  /* 0x2000005cff5c7230 */ /* 0x000fc40000004100 */
[--C-:B------:R-:W-:Y:S01]  /*7ae0*/  FFMA.FTZ R96, R176, UR4, R88.reuse ;  /* 0x00000004b0607c23 */ /* 0x100fe20008010058 */
[----:B------:R-:W-:Y:S01]  /*7af0*/  FFMA.FTZ R97, R171, UR4, R88 ;  /* 0x00000004ab617c23 */ /* 0x000fe20008010058 */
[----:B------:R-:W-:Y:S01]  /*7b00*/  FFMA.FTZ R89, R94, UR11, R89 ;  /* 0x0000000b5e597c23 */ /* 0x000fe20008010059 */
[----:B------:R-:W-:Y:S02]  /*7b10*/  HADD2.F32 R103, -RZ, R202.H1_H1 ;  /* 0x300000caff677230 */ /* 0x000fe40000004100 */
[----:B------:R-:W-:Y:S01]  /*7b20*/  FFMA.FTZ R94, R93, UR11, R92 ;  /* 0x0000000b5d5e7c23 */ /* 0x000fe2000801005c */
[----:B------:R-:W-:Y:S01]  /*7b30*/  SHF.R.U64 R92, R120, 0x10, R121 ;  /* 0x00000010785c7819 */ /* 0x000fe20000001279 */
[----:B------:R-:W-:Y:S01]  /*7b40*/  FMUL.FTZ R95, R89, UR9 ;  /* 0x00000009595f7c20 */ /* 0x000fe20008410000 */
[----:B------:R-:W-:Y:S01]  /*7b50*/  MOV R89, R120 ;  /* 0x0000007800597202 */ /* 0x000fe20000000f00 */
[----:B------:R-:W-:Y:S01]  /*7b60*/  FADD.FTZ R99, R175, -R96 ;  /* 0x80000060af637221 */ /* 0x000fe20000010000 */
[----:B------:R-:W-:Y:S01]  /*7b70*/  FADD.FTZ R97, R172, -R97 ;  /* 0x80000061ac617221 */ /* 0x000fe20000010000 */
[----:B------:R-:W-:-:S02]  /*7b80*/  HADD2.F32 R92, -RZ, R92.H0_H0 ;  /* 0x2000005cff5c7230 */ /* 0x000fc40000004100 */
[----:B------:R-:W-:Y:S01]  /*7b90*/  FMUL.FTZ R93, R98, R95 ;  /* 0x0000005f625d7220 */ /* 0x000fe20000410000 */
[----:B------:R-:W-:Y:S02]  /*7ba0*/  HADD2.F32 R88, -RZ, R89.H0_H0 ;  /* 0x20000059ff587230 */ /* 0x000fe40000004100 */
[----:B------:R-:W-:Y:S01]  /*7bb0*/  FMUL.FTZ R94, R94, UR9 ;  /* 0x000000095e5e7c20 */ /* 0x000fe20008410000 */
[--C-:B------:R-:W-:Y:S02]  /*7bc0*/  HADD2.F32 R89, -RZ, R201.reuse.H1_H1 ;  /* 0x300000c9ff597230 */ /* 0x100fe40000004100 */
[----:B------:R-:W-:Y:S01]  /*7bd0*/  FFMA.FTZ R92, R99, UR11, R92 ;  /* 0x0000000b635c7c23 */ /* 0x000fe2000801005c */
[----:B------:R-:W-:Y:S02]  /*7be0*/  HADD2.F32 R96, -RZ, R201.H0_H0 ;  /* 0x200000c9ff607230 */ /* 0x000fe40000004100 */
[----:B------:R-:W-:Y:S01]  /*7bf0*/  FMUL.FTZ R102, R103, R94 ;  /* 0x0000005e67667220 */ /* 0x000fe20000410000 */
[----:B------:R-:W-:Y:S01]  /*7c00*/  F2F.F16.F32 R101, R93 ;  /* 0x0000005d00657304 */ /* 0x000fe20000200800 */
[----:B------:R-:W-:Y:S01]  /*7c10*/  FMUL.FTZ R98, R92, UR9 ;  /* 0x000000095c627c20 */ /* 0x000fe20008410000 */
[----:B------:R-:W-:-:S03]  /*7c20*/  FFMA.FTZ R92, R97, UR11, R88 ;  /* 0x0000000b615c7c23 */ /* 0x000fc60008010058 */
[----:B------:R-:W-:Y:S01]  /*7c30*/  FMUL.FTZ R100, R89, R98 ;  /* 0x0000006259647220 */ /* 0x000fe20000410000 */
[----:B------:R-:W-:Y:S01]  /*7c40*/  FMUL.FTZ R97, R92, UR9 ;  /* 0x000000095c617c20 */ /* 0x000fe20008410000 */
[----:B------:R-:W0:Y:S01]  /*7c50*/  LDC.64 R88, c[0x0][0x468] ;  /* 0x00011a00ff587b82 */ /* 0x000e220000000a00 */
[----:B------:R-:W1:Y:S02]  /*7c60*/  F2F.F16.F32 R102, R102 ;  /* 0x0000006600667304 */ /* 0x000e640000200800 */
[----:B------:R-:W-:-:S06]  /*7c70*/  FMUL.FTZ R96, R96, R97 ;  /* 0x0000006160607220 */ /* 0x000fcc0000410000 */
[----:B------:R-:W3:Y:S01]  /*7c80*/  F2F.F16.F32 R92, R100 ;  /* 0x00000064005c7304 */ /* 0x000ee20000200800 */
[----:B-1----:R-:W-:-:S07]  /*7c90*/  PRMT R101, R101, 0x5410, R102 ;  /* 0x0000541065657816 */ /* 0x002fce0000000066 */
[----:B------:R-:W1:Y:S01]  /*7ca0*/  F2F.F16.F32 R99, R96 ;  /* 0x0000006000637304 */ /* 0x000e620000200800 */
[----:B---3--:R-:W-:-:S04]  /*7cb0*/  IMAD.WIDE.U32 R92, R92, 0x10000, RZ ;  /* 0x000100005c5c7825 */ /* 0x008fc800078e00ff */
[----:B0-----:R-:W-:Y:S01]  /*7cc0*/  IMAD.WIDE.U32 R88, R122, 0x8, R88 ;  /* 0x000000087a587825 */ /* 0x001fe200078e0058 */
[----:B------:R-:W-:Y:S02]  /*7cd0*/  LOP3.LUT R93, R101, R93, RZ, 0xfc, !PT ;  /* 0x0000005d655d7212 */ /* 0x000fe400078efcff */
[----:B-1----:R-:W-:-:S05]  /*7ce0*/  LOP3.LUT R92, R92, R99, RZ, 0xfc, !PT ;  /* 0x000000635c5c7212 */ /* 0x002fca00078efcff */
        /* <DEDUP_REMOVED lines=12> */
.L_x_1655:
[----:B------:R-:W-:Y:S04]  /*7db0*/  BSSY.RECONVERGENT B1, `(.L_x_1668) ;  /* 0x0000046000017945 */ /* 0x000fe80003800200 */
[----:B------:R-:W-:Y:S05]  /*7dc0*/  @!P3 BRA `(.L_x_1669) ;  /* 0x000000040010b947 */ /* 0x000fea0003800000 */
[----:B------:R-:W0:Y:S01]  /*7dd0*/  LDC.64 R90, c[0x0][0x390] ;  /* 0x0000e400ff5a7b82 */ /* 0x000e220000000a00 */
[----:B-----5:R-:W-:Y:S01]  /*7de0*/  MOV R92, R109 ;  /* 0x0000006d005c7202 */ /* 0x020fe20000000f00 */
[--C-:B------:R-:W-:Y:S01]  /*7df0*/  FFMA.FTZ R89, R125, UR4, R88.reuse ;  /* 0x000000047d597c23 */ /* 0x100fe20008010058 */
[----:B------:R-:W-:Y:S01]  /*7e00*/  SHF.R.U32.HI R95, RZ, 0x10, R109 ;  /* 0x00000010ff5f7819 */ /* 0x000fe2000001166d */
[----:B------:R-:W-:Y:S01]  /*7e10*/  FFMA.FTZ R94, R130, UR4, R88 ;  /* 0x00000004825e7c23 */ /* 0x000fe20008010058 */
[----:B------:R-:W-:-:S03]  /*7e20*/  HADD2.F32 R206, -RZ, R104.H0_H0 ;  /* 0x20000068ffce7230 */ /* 0x000fc60000004100 */
[----:B------:R-:W1:Y:S01]  /*7e30*/  LDC.64 R98, c[0x0][0x478] ;  /* 0x00011e00ff627b82 */ /* 0x000e620000000a00 */
[----:B0-----:R-:W-:-:S06]  /*7e40*/  IMAD.WIDE.U32 R90, R122, 0x8, R90 ;  /* 0x000000087a5a7825 */ /* 0x001fcc00078e005a */
[----:B------:R-:W2:Y:S01]  /*7e50*/  LDG.E.64 R90, desc[UR16][R90.64] ;  /* 0x000000105a5a7981 */ /* 0x000ea2000c1e1b00 */
[----:B------:R-:W-:Y:S02]  /*7e60*/  HADD2.F32 R92, -RZ, R92.H0_H0 ;  /* 0x2000005cff5c7230 */ /* 0x000fe40000004100 */
[----:B------:R-:W-:Y:S01]  /*7e70*/  FADD.FTZ R89, R126, -R89 ;  /* 0x800000597e597221 */ /* 0x000fe20000010000 */
[----:B------:R-:W-:Y:S02]  /*7e80*/  HADD2.F32 R96, -RZ, R95.H0_H0 ;  /* 0x2000005fff607230 */ /* 0x000fe40000004100 */
[----:B------:R-:W-:Y:S01]  /*7e90*/  FADD.FTZ R93, R129, -R94 ;  /* 0x8000005e815d7221 */ /* 0x000fe20000010000 */
[----:B-1----:R-:W-:-:S04]  /*7ea0*/  IMAD.WIDE.U32 R98, R122, 0x8, R98 ;  /* 0x000000087a627825 */ /* 0x002fc800078e0062 */
[----:B------:R-:W-:Y:S01]  /*7eb0*/  FFMA.FTZ R97, R89, UR11, R92 ;  /* 0x0000000b59617c23 */ /* 0x000fe2000801005c */
[----:B------:R-:W-:Y:S01]  /*7ec0*/  MOV R92, R108 ;  /* 0x0000006c005c7202 */ /* 0x000fe20000000f00 */
[----:B------:R-:W-:Y:S01]  /*7ed0*/  FFMA.FTZ R89, R3, UR4, R88 ;  /* 0x0000000403597c23 */ /* 0x000fe20008010058 */
[----:B------:R-:W-:Y:S01]  /*7ee0*/  FFMA.FTZ R100, R93, UR11, R96 ;  /* 0x0000000b5d647c23 */ /* 0x000fe20008010060 */
[----:B------:R-:W-:Y:S01]  /*7ef0*/  SHF.R.U64 R93, R108, 0x10, R109 ;  /* 0x000000106c5d7819 */ /* 0x000fe2000000126d */
[----:B------:R-:W-:Y:S01]  /*7f00*/  FFMA.FTZ R96, R128, UR4, R88 ;  /* 0x0000000480607c23 */ /* 0x000fe20008010058 */
[----:B------:R-:W-:Y:S02]  /*7f10*/  HADD2.F32 R92, -RZ, R92.H0_H0 ;  /* 0x2000005cff5c7230 */ /* 0x000fe40000004100 */
[----:B------:R-:W-:Y:S01]  /*7f20*/  FADD.FTZ R89, R124, -R89 ;  /* 0x800000597c597221 */ /* 0x000fe20000010000 */
[----:B------:R0:W-:Y:S01]  /*7f30*/  F2F.F16.F32 R94, R97 ;  /* 0x00000061005e7304 */ /* 0x0001e20000200800 */
[----:B------:R-:W-:-:S02]  /*7f40*/  HADD2.F32 R93, -RZ, R93.H0_H0 ;  /* 0x2000005dff5d7230 */ /* 0x000fc40000004100 */
[----:B------:R-:W-:Y:S01]  /*7f50*/  FADD.FTZ R96, R127, -R96 ;  /* 0x800000607f607221 */ /* 0x000fe20000010000 */
[----:B------:R-:W-:Y:S01]  /*7f60*/  FFMA.FTZ R101, R89, UR11, R92 ;  /* 0x0000000b59657c23 */ /* 0x000fe2000801005c */
[----:B------:R-:W-:Y:S01]  /*7f70*/  FMUL.FTZ R89, R97, UR9 ;  /* 0x0000000961597c20 */ /* 0x000fe20008410000 */
[----:B------:R-:W-:Y:S02]  /*7f80*/  HADD2.F32 R92, -RZ, R105.H0_H0 ;  /* 0x20000069ff5c7230 */ /* 0x000fe40000004100 */
[----:B------:R-:W-:Y:S01]  /*7f90*/  FFMA.FTZ R93, R96, UR11, R93 ;  /* 0x0000000b605d7c23 */ /* 0x000fe2000801005d */
[----:B------:R1:W-:Y:S01]  /*7fa0*/  F2F.F16.F32 R95, R100 ;  /* 0x00000064005f7304 */ /* 0x0003e20000200800 */
[----:B0-----:R-:W-:Y:S02]  /*7fb0*/  HADD2.F32 R97, -RZ, R204.H1_H1 ;  /* 0x300000ccff617230 */ /* 0x001fe40000004100 */
[----:B------:R-:W-:Y:S01]  /*7fc0*/  FMUL.FTZ R102, R93, UR9 ;  /* 0x000000095d667c20 */ /* 0x000fe20008410000 */
[----:B------:R-:W-:-:S04]  /*7fd0*/  FMUL.FTZ R205, R92, R89 ;  /* 0x000000595ccd7220 */ /* 0x000fc80000410000 */
[----:B------:R0:W3:Y:S01]  /*7fe0*/  F2F.F16.F32 R96, R93 ;  /* 0x0000005d00607304 */ /* 0x0000e20000200800 */
[----:B-1----:R-:W-:-:S04]  /*7ff0*/  FMUL.FTZ R100, R100, UR9 ;  /* 0x0000000964647c20 */ /* 0x002fc80008410000 */
[----:B------:R-:W-:Y:S01]  /*8000*/  FMUL.FTZ R210, R97, R100 ;  /* 0x0000006461d27220 */ /* 0x000fe20000410000 */
[----:B------:R-:W-:Y:S02]  /*8010*/  HADD2.F32 R97, -RZ, R204.H0_H0 ;  /* 0x200000ccff617230 */ /* 0x000fe40000004100 */
[----:B------:R1:W4:Y:S01]  /*8020*/  F2F.F16.F32 R103, R101 ;  /* 0x0000006500677304 */ /* 0x0003220000200800 */
[----:B0-----:R-:W0:Y:S02]  /*8030*/  LDC.64 R92, c[0x0][0x468] ;  /* 0x00011a00ff5c7b82 */ /* 0x001e240000000a00 */
[----:B------:R-:W-:Y:S01]  /*8040*/  FMUL.FTZ R208, R97, R102 ;  /* 0x0000006661d07220 */ /* 0x000fe20000410000 */
[----:B---3--:R-:W-:-:S04]  /*8050*/  IMAD.WIDE.U32 R96, R96, 0x10000, RZ ;  /* 0x0001000060607825 */ /* 0x008fc800078e00ff */
[----:B------:R3:W-:Y:S01]  /*8060*/  F2F.F16.F32 R209, R205 ;  /* 0x000000cd00d17304 */ /* 0x0007e20000200800 */
[----:B-1----:R-:W-:-:S04]  /*8070*/  FMUL.FTZ R101, R101, UR9 ;  /* 0x0000000965657c20 */ /* 0x002fc80008410000 */
[----:B------:R-:W-:Y:S01]  /*8080*/  FMUL.FTZ R206, R206, R101 ;  /* 0x00000065cece7220 */ /* 0x000fe20000410000 */
[----:B----4-:R-:W-:Y:S02]  /*8090*/  LOP3.LUT R96, R96, R103, RZ, 0xfc, !PT ;  /* 0x0000006760607212 */ /* 0x010fe400078efcff */
[----:B------:R-:W1:Y:S01]  /*80a0*/  F2F.F16.F32 R208, R208 ;  /* 0x000000d000d07304 */ /* 0x000e620000200800 */
[----:B---3--:R-:W-:-:S04]  /*80b0*/  PRMT R205, R94, 0x5410, R95 ;  /* 0x000054105ecd7816 */ /* 0x008fc8000000005f */
[----:B------:R-:W-:-:S03]  /*80c0*/  LOP3.LUT R97, R205, R97, RZ, 0xfc, !PT ;  /* 0x00000061cd617212 */ /* 0x000fc600078efcff */
[----:B------:R-:W3:Y:S01]  /*80d0*/  F2F.F16.F32 R210, R210 ;  /* 0x000000d200d27304 */ /* 0x000ee20000200800 */
[C---:B0-----:R-:W-:Y:S01]  /*80e0*/  IMAD.WIDE.U32 R92, R122.reuse, 0x8, R92 ;  /* 0x000000087a5c7825 */ /* 0x041fe200078e005c */
[----:B------:R0:W-:Y:S01]  /*80f0*/  STG.E.64 desc[UR16][R98.64], R96 ;  /* 0x0000006062007986 */ /* 0x0001e2000c101b10 */
[----:B------:R-:W-:Y:S02]  /*8100*/  IADD3 R122, PT, PT, R122, 0x100, RZ ;  /* 0x000001007a7a7810 */ /* 0x000fe40007ffe0ff */
[----:B-1----:R-:W-:-:S03]  /*8110*/  IMAD.WIDE.U32 R94, R208, 0x10000, RZ ;  /* 0x00010000d05e7825 */ /* 0x002fc600078e00ff */
[----:B------:R-:W1:Y:S01]  /*8120*/  F2F.F16.F32 R207, R206 ;  /* 0x000000ce00cf7304 */ /* 0x000e620000200800 */
[----:B---3--:R-:W-:-:S04]  /*8130*/  PRMT R209, R209, 0x5410, R210 ;  /* 0x00005410d1d17816 */ /* 0x008fc800000000d2 */
        /* <DEDUP_REMOVED lines=13> */
.L_x_1669:
[----:B------:R-:W-:Y:S05]  /*8210*/  BSYNC.RECONVERGENT B1 ;  /* 0x0000000000017941 */ /* 0x000fea0003800200 */
.L_x_1668:
        /* <DEDUP_REMOVED lines=29> */
[--C-:B------:R-:W-:Y:S02]  /*83f0*/  HADD2.F32 R92, -RZ, R192.reuse.H0_H0 ;  /* 0x200000c0ff5c7230 */ /* 0x100fe40000004100 */
        /* <DEDUP_REMOVED lines=8> */
[----:B------:R-:W-:Y:S02]  /*8480*/  HADD2.F32 R97, -RZ, R191.H1_H1 ;  /* 0x300000bfff617230 */ /* 0x000fe40000004100 */
        /* <DEDUP_REMOVED lines=31> */
.L_x_1671:
[----:B------:R-:W-:Y:S05]  /*8680*/  BSYNC.RECONVERGENT B1 ;  /* 0x0000000000017941 */ /* 0x000fea0003800200 */
.L_x_1670:
        /* <DEDUP_REMOVED lines=70> */
.L_x_1673:
[----:B------:R-:W-:Y:S05]  /*8af0*/  BSYNC.RECONVERGENT B1 ;  /* 0x0000000000017941 */ /* 0x000fea0003800200 */
.L_x_1672:
        /* <DEDUP_REMOVED lines=70> */
.L_x_1675:
[----:B------:R-:W-:Y:S05]  /*8f60*/  BSYNC.RECONVERGENT B1 ;  /* 0x0000000000017941 */ /* 0x000fea0003800200 */
.L_x_1674:
        /* <DEDUP_REMOVED lines=70> */
.L_x_1677:
[----:B------:R-:W-:Y:S05]  /*93d0*/  BSYNC.RECONVERGENT B1 ;  /* 0x0000000000017941 */ /* 0x000fea0003800200 */
.L_x_1676:
        /* <DEDUP_REMOVED lines=70> */
.L_x_1679:
[----:B------:R-:W-:Y:S05]  /*9840*/  BSYNC.RECONVERGENT B1 ;  /* 0x0000000000017941 */ /* 0x000fea0003800200 */
.L_x_1678:
[----:B------:R-:W-:-:S13]  /*9850*/  ISETP.NE.AND P6, PT, R123, RZ, PT ;  /* 0x000000ff7b00720c */ /* 0x000fda0003fc5270 */
        /* <DEDUP_REMOVED lines=8> */
[----:B------:R-:W-:Y:S02]  /*98e0*/  HADD2.F32 R95, -RZ, R201.H1_H1 ;  /* 0x300000c9ff5f7230 */ /* 0x000fe40000004100 */
[----:B------:R-:W-:Y:S01]  /*98f0*/  FADD.FTZ R94, R177, -R94 ;  /* 0x8000005eb15e7221 */ /* 0x000fe20000010000 */
[----:B------:R-:W-:Y:S02]  /*9900*/  HADD2.F32 R93, -RZ, R93.H0_H0 ;  /* 0x2000005dff5d7230 */ /* 0x000fe40000004100 */
[----:B------:R-:W-:Y:S01]  /*9910*/  FADD.FTZ R89, R174, -R89 ;  /* 0x80000059ae597221 */ /* 0x000fe20000010000 */
[----:B------:R-:W-:-:S02]  /*9920*/  HADD2.F32 R92, -RZ, R92.H0_H0 ;  /* 0x2000005cff5c7230 */ /* 0x000fc40000004100 */
[----:B------:R-:W-:Y:S02]  /*9930*/  HADD2.F32 R102, -RZ, R201.H0_H0 ;  /* 0x200000c9ff667230 */ /* 0x000fe40000004100 */
[----:B------:R-:W-:Y:S01]  /*9940*/  FFMA.FTZ R94, R94, UR11, R93 ;  /* 0x0000000b5e5e7c23 */ /* 0x000fe2000801005d */
[----:B------:R-:W-:Y:S01]  /*9950*/  SHF.R.U64 R93, R120, 0x10, R121 ;  /* 0x00000010785d7819 */ /* 0x000fe20000001279 */
[----:B------:R-:W-:Y:S01]  /*9960*/  FFMA.FTZ R99, R89, UR11, R92 ;  /* 0x0000000b59637c23 */ /* 0x000fe2000801005c */
[--C-:B------:R-:W-:Y:S01]  /*9970*/  FFMA.FTZ R89, R171, UR4, R88.reuse ;  /* 0x00000004ab597c23 */ /* 0x100fe20008010058 */
[----:B------:R-:W-:Y:S01]  /*9980*/  MOV R92, R120 ;  /* 0x00000078005c7202 */ /* 0x000fe20000000f00 */
[----:B------:R-:W-:Y:S01]  /*9990*/  FFMA.FTZ R88, R176, UR4, R88 ;  /* 0x00000004b0587c23 */ /* 0x000fe20008010058 */
[----:B------:R-:W-:Y:S02]  /*99a0*/  HADD2.F32 R93, -RZ, R93.H0_H0 ;  /* 0x2000005dff5d7230 */ /* 0x000fe40000004100 */
[----:B------:R-:W-:Y:S01]  /*99b0*/  FADD.FTZ R89, R172, -R89 ;  /* 0x80000059ac597221 */ /* 0x000fe20000010000 */
[----:B------:R0:W-:Y:S01]  /*99c0*/  F2F.F16.F32 R96, R99 ;  /* 0x0000006300607304 */ /* 0x0001e20000200800 */
[----:B------:R-:W-:Y:S01]  /*99d0*/  FADD.FTZ R88, R175, -R88 ;  /* 0x80000058af587221 */ /* 0x000fe20000010000 */
[----:B------:R-:W-:-:S02]  /*99e0*/  HADD2.F32 R92, -RZ, R92.H0_H0 ;  /* 0x2000005cff5c7230 */ /* 0x000fc40000004100 */
[----:B------:R-:W-:Y:S01]  /*99f0*/  FMUL.FTZ R98, R94, UR9 ;  /* 0x000000095e627c20 */ /* 0x000fe20008410000 */
[----:B------:R-:W-:Y:S01]  /*9a00*/  FFMA.FTZ R93, R88, UR11, R93 ;  /* 0x0000000b585d7c23 */ /* 0x000fe2000801005d */
[--C-:B------:R-:W-:Y:S02]  /*9a10*/  HADD2.F32 R88, -RZ, R202.reuse.H0_H0 ;  /* 0x200000caff587230 */ /* 0x100fe40000004100 */
[----:B------:R-:W-:Y:S01]  /*9a20*/  FFMA.FTZ R101, R89, UR11, R92 ;  /* 0x0000000b59657c23 */ /* 0x000fe2000801005c */
[----:B------:R-:W-:Y:S02]  /*9a30*/  HADD2.F32 R89, -RZ, R202.H1_H1 ;  /* 0x300000caff597230 */ /* 0x000fe40000004100 */
[----:B0-----:R-:W-:Y:S01]  /*9a40*/  FMUL.FTZ R99, R99, UR9 ;  /* 0x0000000963637c20 */ /* 0x001fe20008410000 */
[----:B------:R-:W-:Y:S01]  /*9a50*/  FMUL.FTZ R100, R93, UR9 ;  /* 0x000000095d647c20 */ /* 0x000fe20008410000 */
[----:B------:R0:W-:Y:S02]  /*9a60*/  F2F.F16.F32 R97, R94 ;  /* 0x0000005e00617304 */ /* 0x0001e40000200800 */
[----:B------:R-:W-:Y:S01]  /*9a70*/  FMUL.FTZ R205, R88, R99 ;  /* 0x0000006358cd7220 */ /* 0x000fe20000410000 */
[----:B------:R-:W-:Y:S01]  /*9a80*/  FMUL.FTZ R209, R89, R98 ;  /* 0x0000006259d17220 */ /* 0x000fe20000410000 */
[----:B------:R-:W-:Y:S01]  /*9a90*/  FMUL.FTZ R206, R95, R100 ;  /* 0x000000645fce7220 */ /* 0x000fe20000410000 */
[----:B------:R-:W1:Y:S03]  /*9aa0*/  LDC.64 R88, c[0x0][0x478] ;  /* 0x00011e00ff587b82 */ /* 0x000e660000000a00 */
[----:B------:R3:W-:Y:S05]  /*9ab0*/  F2F.F16.F32 R103, R101 ;  /* 0x0000006500677304 */ /* 0x0007ea0000200800 */
[----:B0-----:R-:W0:Y:S03]  /*9ac0*/  LDC.64 R94, c[0x0][0x468] ;  /* 0x00011a00ff5e7b82 */ /* 0x001e260000000a00 */
[----:B------:R-:W4:Y:S01]  /*9ad0*/  F2F.F16.F32 R92, R93 ;  /* 0x0000005d005c7304 */ /* 0x000f220000200800 */
[----:B---3--:R-:W-:-:S04]  /*9ae0*/  FMUL.FTZ R101, R101, UR9 ;  /* 0x0000000965657c20 */ /* 0x008fc80008410000 */
[----:B------:R-:W-:-:S03]  /*9af0*/  FMUL.FTZ R102, R102, R101 ;  /* 0x0000006566667220 */ /* 0x000fc60000410000 */
[----:B------:R-:W3:Y:S01]  /*9b00*/  F2F.F16.F32 R206, R206 ;  /* 0x000000ce00ce7304 */ /* 0x000ee20000200800 */
[----:B-1----:R-:W-:-:S07]  /*9b10*/  IMAD.WIDE.U32 R88, R122, 0x8, R88 ;  /* 0x000000087a587825 */ /* 0x002fce00078e0058 */
[----:B------:R1:W-:Y:S01]  /*9b20*/  F2F.F16.F32 R208, R205 ;  /* 0x000000cd00d07304 */ /* 0x0003e20000200800 */
[----:B----4-:R-:W-:-:S04]  /*9b30*/  IMAD.WIDE.U32 R92, R92, 0x10000, RZ ;  /* 0x000100005c5c7825 */ /* 0x010fc800078e00ff */
[----:B0-----:R-:W-:Y:S01]  /*9b40*/  IMAD.WIDE.U32 R94, R122, 0x8, R94 ;  /* 0x000000087a5e7825 */ /* 0x001fe200078e005e */
[----:B------:R-:W-:Y:S02]  /*9b50*/  LOP3.LUT R92, R92, R103, RZ, 0xfc, !PT ;  /* 0x000000675c5c7212 */ /* 0x000fe400078efcff */
[----:B------:R-:W0:Y:S01]  /*9b60*/  F2F.F16.F32 R209, R209 ;  /* 0x000000d100d17304 */ /* 0x000e220000200800 */
[----:B-1----:R-:W-:Y:S01]  /*9b70*/  PRMT R205, R96, 0x5410, R97 ;  /* 0x0000541060cd7816 */ /* 0x002fe20000000061 */
[----:B---3--:R-:W-:-:S03]  /*9b80*/  IMAD.WIDE.U32 R96, R206, 0x10000, RZ ;  /* 0x00010000ce607825 */ /* 0x008fc600078e00ff */
[----:B------:R-:W-:-:S03]  /*9b90*/  LOP3.LUT R93, R205, R93, RZ, 0xfc, !PT ;  /* 0x0000005dcd5d7212 */ /* 0x000fc600078efcff */
[----:B------:R-:W1:Y:S02]  /*9ba0*/  F2F.F16.F32 R207, R102 ;  /* 0x0000006600cf7304 */ /* 0x000e640000200800 */
[----:B------:R3:W-:Y:S01]  /*9bb0*/  STG.E.64 desc[UR16][R88.64], R92 ;  /* 0x0000005c58007986 */ /* 0x0007e2000c101b10 */
[----:B0-----:R-:W-:-:S04]  /*9bc0*/  PRMT R209, R208, 0x5410, R209 ;  /* 0x00005410d0d17816 */ /* 0x001fc800000000d1 */
        /* <DEDUP_REMOVED lines=12> */
[----:B---3--:R-:W-:-:S07]  /*9c90*/  FFMA.FTZ R7, R98, R103, R7 ;  /* 0x0000006762077223 */ /* 0x008fce0000010007 */
.L_x_1642:
[----:B------:R-:W-:Y:S05]  /*9ca0*/  BSYNC.RECONVERGENT B0 ;  /* 0x0000000000007941 */ /* 0x000fea0003800200 */
.L_x_1627:
[----:B------:R-:W-:Y:S02]  /*9cb0*/  UIADD3 UR6, UPT, UPT, UR6, UR24, URZ ;  /* 0x0000001806067290 */ /* 0x000fe4000fffe0ff */
[----:B------:R-:W-:Y:S02]  /*9cc0*/  UPLOP3.LUT UP2, UPT, UPT, UPT, UP2, 0x40, 0x4 ;  /* 0x000000000004789c */ /* 0x000fe40003f4e820 */
[----:B------:R-:W-:-:S09]  /*9cd0*/  UISETP.GE.AND UP1, UPT, UR6, UR25, UPT ;  /* 0x000000190600728c */ /* 0x000fd2000bf26270 */
[----:B------:R-:W-:Y:S05]  /*9ce0*/  BRA.U !UP1, `(.L_x_1680) ;  /* 0xffffff7109947547 */ /* 0x000fea000b83ffff */
.L_x_1610:
[----:B------:R-:W-:Y:S01]  /*9cf0*/  UIMAD UR4, UR7, UR8, URZ ;  /* 0x00000008070472a4 */ /* 0x000fe2000f8e02ff */
[----:B------:R-:W-:Y:S05]  /*9d00*/  BSSY.RECONVERGENT B0, `(.L_x_1681) ;  /* 0x000000e000007945 */ /* 0x000fea0003800200 */
[----:B-----5:R-:W-:-:S04]  /*9d10*/  MOV R93, UR4 ;  /* 0x00000004005d7c02 */ /* 0x020fc80008000f00 */
[----:B------:R-:W-:Y:S01]  /*9d20*/  LEA.HI R93, R93, R0, RZ, 0x1e ;  /* 0x000000005d5d7211 */ /* 0x000fe200078ff0ff */
[----:B------:R-:W-:Y:S06]  /*9d30*/  @!P3 BRA `(.L_x_1682) ;  /* 0x000000000028b947 */ /* 0x000fec0003800000 */
[----:B------:R-:W0:Y:S08]  /*9d40*/  LDC.64 R2, c[0x0][0x440] ;  /* 0x00011000ff027b82 */ /* 0x000e300000000a00 */
        /* <DEDUP_REMOVED lines=9> */
.L_x_1682:
[----:B------:R-:W-:Y:S05]  /*9de0*/  BSYNC.RECONVERGENT B0 ;  /* 0x0000000000007941 */ /* 0x000fea0003800200 */
.L_x_1681:
[----:B------:R-:W-:Y:S04]  /*9df0*/  BSSY.RECONVERGENT B0, `(.L_x_1683) ;  /* 0x000000c000007945 */ /* 0x000fe80003800200 */
[----:B------:R-:W-:Y:S05]  /*9e00*/  @!P0 BRA `(.L_x_1684) ;  /* 0x0000000000288947 */ /* 0x000fea0003800000 */
[----:B0-----:R-:W0:Y:S08]  /*9e10*/  LDC.64 R2, c[0x0][0x440] ;  /* 0x00011000ff027b82 */ /* 0x001e300000000a00 */
        /* <DEDUP_REMOVED lines=9> */
.L_x_1684:
[----:B------:R-:W-:Y:S05]  /*9eb0*/  BSYNC.RECONVERGENT B0 ;  /* 0x0000000000007941 */ /* 0x000fea0003800200 */
.L_x_1683:
[----:B------:R-:W-:Y:S04]  /*9ec0*/  BSSY.RECONVERGENT B0, `(.L_x_1685) ;  /* 0x000000c000007945 */ /* 0x000fe80003800200 */
[----:B------:R-:W-:Y:S05]  /*9ed0*/  @!P1 BRA `(.L_x_1686) ;  /* 0x0000000000289947 */ /* 0x000fea0003800000 */
[----:B0--3--:R-:W0:Y:S08]  /*9ee0*/  LDC.64 R2, c[0x0][0x440] ;  /* 0x00011000ff027b82 */ /* 0x009e300000000a00 */
        /* <DEDUP_REMOVED lines=9> */
.L_x_1686:
[----:B------:R-:W-:Y:S05]  /*9f80*/  BSYNC.RECONVERGENT B0 ;  /* 0x0000000000007941 */ /* 0x000fea0003800200 */
.L_x_1685:
[----:B------:R-:W-:Y:S04]  /*9f90*/  BSSY.RECONVERGENT B0, `(.L_x_1687) ;  /* 0x000000c000007945 */ /* 0x000fe80003800200 */
[----:B------:R-:W-:Y:S05]  /*9fa0*/  @!P2 BRA `(.L_x_1688) ;  /* 0x000000000028a947 */ /* 0x000fea0003800000 */
[----:B0--34-:R-:W0:Y:S08]  /*9fb0*/  LDC.64 R2, c[0x0][0x440] ;  /* 0x00011000ff027b82 */ /* 0x019e300000000a00 */
        /* <DEDUP_REMOVED lines=9> */
.L_x_1688:
[----:B------:R-:W-:Y:S05]  /*a050*/  BSYNC.RECONVERGENT B0 ;  /* 0x0000000000007941 */ /* 0x000fea0003800200 */
.L_x_1687:
        /* <DEDUP_REMOVED lines=12> */
.L_x_1690:
[----:B------:R-:W-:Y:S05]  /*a120*/  BSYNC.RECONVERGENT B0 ;  /* 0x0000000000007941 */ /* 0x000fea0003800200 */
.L_x_1689:
        /* <DEDUP_REMOVED lines=12> */
.L_x_1692:
[----:B------:R-:W-:Y:S05]  /*a1f0*/  BSYNC.RECONVERGENT B0 ;  /* 0x0000000000007941 */ /* 0x000fea0003800200 */
.L_x_1691:
[----:B------:R-:W-:-:S13]  /*a200*/  ISETP.NE.AND P0, PT, R123, RZ, PT ;  /* 0x000000ff7b00720c */ /* 0x000fda0003f05270 */
[----:B------:R-:W-:Y:S05]  /*a210*/  @!P0 EXIT ;  /* 0x000000000000894d */ /* 0x000fea0003800000 */
[----:B0--34-:R-:W0:Y:S08]  /*a220*/  LDC.64 R2, c[0x0][0x440] ;  /* 0x00011000ff027b82 */ /* 0x019e300000000a00 */
        /* <DEDUP_REMOVED lines=9> */
.L_x_1693:
        /* <DEDUP_REMOVED lines=12> */
.L_x_14310:


//--------------------- .text._ZN10layer_norm13ln_bwd_kernelINS_13Kernel_traitsI6__halfS2_S2_S2_fjLj7168ELj1ELj1ELj8ELj8ENS_18Kernel_traits_baseILj7168ES2_S2_S2_S2_fjLj256EEEEELb0ELb1ELb0ELb1EEEvNS_9BwdParamsE --------------------------
	.section	.text._ZN10layer_norm13ln_bwd_kernelINS_13Kernel_traitsI6__halfS2_S2_S2_fjLj7168ELj1ELj1ELj8ELj8ENS_18Kernel_traits_baseILj7168ES2_S2_S2_S2_fjLj256EEEEELb0ELb1ELb0ELb1EEEvNS_9BwdParamsE,"ax",@progbits
	.align	128
        .global         _ZN10layer_norm13ln_bwd_kernelINS_13Kernel_traitsI6__halfS2_S2_S2_fjLj7168ELj1ELj1ELj8ELj8ENS_18Kernel_traits_baseILj7168ES2_S2_S2_S2_fjLj256EEEEELb0ELb1ELb0ELb1EEEvNS_9BwdParamsE
        .type           _ZN10layer_norm13ln_bwd_kernelINS_13Kernel_traitsI6__halfS2_S2_S2_fjLj7168ELj1ELj1ELj8ELj8ENS_18Kernel_traits_baseILj7168ES2_S2_S2_S2_fjLj256EEEEELb0ELb1ELb0ELb1EEEvNS_9BwdParamsE,@function
        .size           _ZN10layer_norm13ln_bwd_kernelINS_13Kernel_traitsI6__halfS2_S2_S2_fjLj7168ELj1ELj1ELj8ELj8ENS_18Kernel_traits_baseILj7168ES2_S2_S2_S2_fjLj256EEEEELb0ELb1ELb0ELb1EEEvNS_9BwdParamsE,(.L_x_14311 - _ZN10layer_norm13ln_bwd_kernelINS_13Kernel_traitsI6__halfS2_S2_S2_fjLj7168ELj1ELj1ELj8ELj8ENS_18Kernel_traits_baseILj7168ES2_S2_S2_S2_fjLj256EEEEELb0ELb1ELb0ELb1EEEvNS_9BwdParamsE)
        .other          _ZN10layer_norm13ln_bwd_kernelINS_13Kernel_traitsI6__halfS2_S2_S2_fjLj7168ELj1ELj1ELj8ELj8ENS_18Kernel_traits_baseILj7168ES2_S2_S2_S2_fjLj256EEEEELb0ELb1ELb0ELb1EEEvNS_9BwdParamsE,@"STO_CUDA_ENTRY STV_DEFAULT"
_ZN10layer_norm13ln_bwd_kernelINS_13Kernel_traitsI6__halfS2_S2_S2_fjLj7168ELj1ELj1ELj8ELj8ENS_18Kernel_traits_baseILj7168ES2_S2_S2_S2_fjLj256EEEEELb0ELb1ELb0ELb1EEEvNS_9BwdParamsE:
.text._ZN10layer_norm13ln_bwd_kernelINS_13Kernel_traitsI6__halfS2_S2_S2_fjLj7168ELj1ELj1ELj8ELj8ENS_18Kernel_traits_baseILj7168ES2_S2_S2_S2_fjLj256EEEEELb0ELb1ELb0ELb1EEEvNS_9BwdParamsE:
        /* <DEDUP_REMOVED lines=51> */
[----:B------:R-:W2:Y:S08]  /*0330*/  LDC.64 R6, c[0x0][0x3e8] ;  /* 0x0000fa00ff067b82 */ /* 0x000eb00000000a00 */
[----:B------:R-:W3:Y:S01]  /*0340*/  LDC.64 R8, c[0x0][0x3e0] ;  /* 0x0000f800ff087b82 */ /* 0x000ee20000000a00 */
[----:B------:R4:W-:Y:S01]  /*0350*/  STL [R1], RZ ;  /* 0x000000ff01007387 */ /* 0x0009e20000100800 */
        /* <DEDUP_REMOVED lines=18> */
[----:B0-----:R-:W4:Y:S01]  /*0480*/  LDG.E.64 R44, desc[UR8][R4.64+0x2000] ;  /* 0x00200008042c7981 */ /* 0x001f22000c1e1b00 */
[----:B------:R-:W-:-:S02]  /*0490*/  CS2R R82, SRZ ;  /* 0x0000000000527805 */ /* 0x000fc4000001ff00 */
[----:B------:R-:W-:Y:S02]  /*04a0*/  CS2R R84, SRZ ;  /* 0x0000000000547805 */ /* 0x000fe4000001ff00 */
[----:B------:R-:W-:Y:S01]  /*04b0*/  CS2R R86, SRZ ;  /* 0x0000000000567805 */ /* 0x000fe2000001ff00 */
[----:B------:R-:W4:Y:S01]  /*04c0*/  LDG.E.64 R42, desc[UR8][R4.64+0x2800] ;  /* 0x00280008042a7981 */ /* 0x000f22000c1e1b00 */
[----:B--2---:R-:W-:Y:S01]  /*04d0*/  IMAD.WIDE.U32 R6, R0, 0x8, R6 ;  /* 0x0000000800067825 */ /* 0x004fe200078e0006 */
[----:B------:R-:W-:Y:S02]  /*04e0*/  CS2R R88, SRZ ;  /* 0x0000000000587805 */ /* 0x000fe4000001ff00 */
[----:B------:R-:W-:Y:S01]  /*04f0*/  CS2R R90, SRZ ;  /* 0x00000000005a7805 */ /* 0x000fe2000001ff00 */
[----:B------:R-:W2:Y:S01]  /*0500*/  LDG.E.64 R40, desc[UR8][R4.64+0x3000] ;  /* 0x0030000804287981 */ /* 0x000ea2000c1e1b00 */
[----:B------:R-:W-:Y:S02]  /*0510*/  CS2R R92, SRZ ;  /* 0x00000000005c7805 */ /* 0x000fe4000001ff00 */
[----:B------:R-:W-:-:S02]  /*0520*/  CS2R R94, SRZ ;  /* 0x00000000005e7805 */ /* 0x000fc4000001ff00 */
[----:B------:R-:W-:Y:S01]  /*0530*/  CS2R R96, SRZ ;  /* 0x0000000000607805 */ /* 0x000fe2000001ff00 */
[----:B------:R-:W5:Y:S01]  /*0540*/  LDG.E.64 R30, desc[UR8][R6.64+0x3000] ;  /* 0x00300008061e7981 */ /* 0x000f62000c1e1b00 */
[----:B------:R-:W-:Y:S02]  /*0550*/  CS2R R98, SRZ ;  /* 0x0000000000627805 */ /* 0x000fe4000001ff00 */
[----:B------:R-:W-:Y:S02]  /*0560*/  CS2R R138, SRZ ;  /* 0x00000000008a7805 */ /* 0x000fe4000001ff00 */
[----:B------:R-:W-:Y:S01]  /*0570*/  CS2R R136, SRZ ;  /* 0x0000000000887805 */ /* 0x000fe2000001ff00 */
[----:B------:R-:W5:Y:S01]  /*0580*/  LDG.E.64 R28, desc[UR8][R6.64+0x2800] ;  /* 0x00280008061c7981 */ /* 0x000f62000c1e1b00 */
        /* <DEDUP_REMOVED lines=16> */
[----:B------:R-:W-:Y:S01]  /*0690*/  CS2R R114, SRZ ;  /* 0x0000000000727805 */ /* 0x000fe2000001ff00 */
[----:B------:R-:W0:Y:S02]  /*06a0*/  LDCU.U8 UR7, c[0x0][0x410] ;  /* 0x00008200ff0777ac */ /* 0x000e240008000000 */
[----:B------:R-:W5:Y:S01]  /*06b0*/  LDG.E.64 R2, desc[UR8][R6.64] ;  /* 0x0000000806027981 */ /* 0x000f62000c1e1b00 */
[----:B---3--:R-:W-:Y:S01]  /*06c0*/  ISETP.NE.U32.AND P0, PT, R8, RZ, PT ;  /* 0x000000ff0800720c */ /* 0x008fe20003f05070 */
[----:B------:R-:W1:Y:S02]  /*06d0*/  LDCU UR13, c[0x0][0x400] ;  /* 0x00008000ff0d77ac */ /* 0x000e640008000800 */
[----:B------:R-:W5:Y:S01]  /*06e0*/  LDG.E.64 R38, desc[UR8][R4.64+0x1800] ;  /* 0x0018000804267981 */ /* 0x000f62000c1e1b00 */
[----:B------:R-:W3:Y:S03]  /*06f0*/  LDCU.64 UR14, c[0x0][0x478] ;  /* 0x00008f00ff0e77ac */ /* 0x000ee60008000a00 */
[----:B------:R-:W5:Y:S01]  /*0700*/  LDG.E.64 R36, desc[UR8][R4.64+0x1000] ;  /* 0x0010000804247981 */ /* 0x000f62000c1e1b00 */
[----:B------:R-:W0:Y:S03]  /*0710*/  LDCU.64 UR10, c[0x0][0x438] ;  /* 0x00008700ff0a77ac */ /* 0x000e260008000a00 */
[----:B------:R-:W5:Y:S04]  /*0720*/  LDG.E.64 R34, desc[UR8][R4.64+0x800] ;  /* 0x0008000804227981 */ /* 0x000f68000c1e1b00 */
[----:B------:R1:W5:Y:S01]  /*0730*/  LDG.E.64 R32, desc[UR8][R4.64] ;  /* 0x0000000804207981 */ /* 0x000362000c1e1b00 */
[----:B------:R-:W-:-:S02]  /*0740*/  ISETP.NE.AND.EX P0, PT, R9, RZ, PT, P0 ;  /* 0x000000ff0900720c */ /* 0x000fc40003f05300 */
[----:B------:R-:W-:Y:S02]  /*0750*/  CS2R R116, SRZ ;  /* 0x0000000000747805 */ /* 0x000fe4000001ff00 */
[----:B------:R-:W-:Y:S02]  /*0760*/  CS2R R118, SRZ ;  /* 0x0000000000767805 */ /* 0x000fe4000001ff00 */
[----:B------:R-:W-:Y:S02]  /*0770*/  CS2R R120, SRZ ;  /* 0x0000000000787805 */ /* 0x000fe4000001ff00 */
[----:B------:R-:W-:Y:S02]  /*0780*/  CS2R R122, SRZ ;  /* 0x00000000007a7805 */ /* 0x000fe4000001ff00 */
[----:B------:R-:W-:Y:S02]  /*0790*/  CS2R R124, SRZ ;  /* 0x00000000007c7805 */ /* 0x000fe4000001ff00 */
[----:B----4-:R-:W-:-:S02]  /*07a0*/  SHF.R.U64 R154, R44, 0x10, R45 ;  /* 0x000000102c9a7819 */ /* 0x010fc4000000122d */
[----:B------:R-:W-:Y:S02]  /*07b0*/  SHF.R.U32.HI R0, RZ, 0x10, R45 ;  /* 0x00000010ff007819 */ /* 0x000fe4000001162d */
[--C-:B------:R-:W-:Y:S02]  /*07c0*/  SHF.R.U64 R180, R42, 0x10, R43.reuse ;  /* 0x000000102ab47819 */ /* 0x100fe4000000122b */
[----:B------:R-:W-:Y:S02]  /*07d0*/  PRMT R154, R154, 0x5410, R0 ;  /* 0x000054109a9a7816 */ /* 0x000fe40000000000 */
[----:B------:R-:W-:Y:S02]  /*07e0*/  SHF.R.U32.HI R0, RZ, 0x10, R43 ;  /* 0x00000010ff007819 */ /* 0x000fe4000001162b */
[--C-:B--2---:R-:W-:Y:S02]  /*07f0*/  SHF.R.U64 R181, R40, 0x10, R41.reuse ;  /* 0x0000001028b57819 */ /* 0x104fe40000001229 */
[----:B-1----:R-:W-:-:S02]  /*0800*/  SHF.R.U32.HI R4, RZ, 0x10, R41 ;  /* 0x00000010ff047819 */ /* 0x002fc40000011629 */
[----:B------:R-:W-:Y:S02]  /*0810*/  PRMT R180, R180, 0x5410, R0 ;  /* 0x00005410b4b47816 */ /* 0x000fe40000000000 */
[----:B------:R-:W-:Y:S02]  /*0820*/  PRMT R181, R181, 0x5410, R4 ;  /* 0x00005410b5b57816 */ /* 0x000fe40000000004 */
[----:B0--3--:R-:W-:-:S07]  /*0830*/  MOV R0, RZ ;  /* 0x000000ff00007202 */ /* 0x009fce0000000f00 */
.L_x_1703:
        /* <DEDUP_REMOVED lines=17> */
[----:B-1----:R-:W-:Y:S01]  /*0950*/  LEA.HI.SX32 R66, R11, R12, 0x1e ;  /* 0x0000000c0b427211 */ /* 0x002fe200078ff2ff */
        /* <DEDUP_REMOVED lines=39> */
[----:B------:R-:W-:-:S02]  /*0bd0*/  HADD2.F32 R155, -RZ, R32.H0_H0 ;  /* 0x20000020ff9b7230 */ /* 0x000fc40000004100 */
[----:B------:R-:W-:Y:S02]  /*0be0*/  HADD2.F32 R161, -RZ, R34.H0_H0 ;  /* 0x20000022ffa17230 */ /* 0x000fe40000004100 */
[----:B------:R-:W-:Y:S01]  /*0bf0*/  HADD2.F32 R194, -RZ, R35.H0_H0 ;  /* 0x20000023ffc27230 */ /* 0x000fe20000004100 */
[--C-:B------:R-:W-:Y:S01]  /*0c00*/  SHF.R.U64 R246, R36, 0x10, R37.reuse ;  /* 0x0000001024f67819 */ /* 0x100fe20000001225 */
[----:B------:R-:W-:Y:S01]  /*0c10*/  HADD2.F32 R196, -RZ, R39.H0_H0 ;  /* 0x20000027ffc47230 */ /* 0x000fe20000004100 */
[----:B------:R-:W-:-:S03]  /*0c20*/  SHF.R.U32.HI R232, RZ, 0x10, R37 ;  /* 0x00000010ffe87819 */ /* 0x000fc60000011625 */
[----:B------:R-:W-:Y:S02]  /*0c30*/  HADD2.F32 R246, -RZ, R246.H0_H0 ;  /* 0x200000f6fff67230 */ /* 0x000fe40000004100 */
[----:B------:R-:W-:Y:S02]  /*0c40*/  HADD2.F32 R199, -RZ, R37.H0_H0 ;  /* 0x20000025ffc77230 */ /* 0x000fe40000004100 */
[----:B------:R-:W-:Y:S01]  /*0c50*/  HADD2.F32 R232, -RZ, R232.H0_H0 ;  /* 0x200000e8ffe87230 */ /* 0x000fe20000004100 */
[--C-:B------:R-:W-:Y:S01]  /*0c60*/  SHF.R.U64 R169, R38, 0x10, R39.reuse ;  /* 0x0000001026a97819 */ /* 0x100fe20000001227 */
[----:B------:R-:W-:Y:S01]  /*0c70*/  HADD2.F32 R198, -RZ, R38.H0_H0 ;  /* 0x20000026ffc67230 */ /* 0x000fe20000004100 */
[----:B------:R-:W-:-:S03]  /*0c80*/  SHF.R.U32.HI R228, RZ, 0x10, R39 ;  /* 0x00000010ffe47819 */ /* 0x000fc60000011627 */
[----:B------:R-:W-:Y:S02]  /*0c90*/  HADD2.F32 R169, -RZ, R169.H0_H0 ;  /* 0x200000a9ffa97230 */ /* 0x000fe40000004100 */
[----:B------:R-:W-:Y:S02]  /*0ca0*/  HADD2.F32 R216, -RZ, R154.H1_H1 ;  /* 0x3000009affd87230 */ /* 0x000fe40000004100 */
[----:B------:R-:W-:Y:S02]  /*0cb0*/  HADD2.F32 R228, -RZ, R228.H0_H0 ;  /* 0x200000e4ffe47230 */ /* 0x000fe40000004100 */
[----:B------:R-:W-:Y:S02]  /*0cc0*/  HADD2.F32 R143, -RZ, R41.H0_H0 ;  /* 0x20000029ff8f7230 */ /* 0x000fe40000004100 */
[----:B------:R-:W-:Y:S02]  /*0cd0*/  HADD2.F32 R167, -RZ, R154.H0_H0 ;  /* 0x2000009affa77230 */ /* 0x000fe40000004100 */
[----:B------:R-:W-:Y:S01]  /*0ce0*/  HADD2.F32 R148, -RZ, R40.H0_H0 ;  /* 0x20000028ff947230 */ /* 0x000fe20000004100 */
[----:B--2---:R-:W-:-:S02]  /*0cf0*/  SHF.R.U64 R244, R8, 0x10, R9 ;  /* 0x0000001008f47819 */ /* 0x004fc40000001209 */
[----:B------:R-:W-:Y:S02]  /*0d00*/  SHF.R.U32.HI R230, RZ, 0x10, R9 ;  /* 0x00000010ffe67819 */ /* 0x000fe40000011609 */
[--C-:B---3--:R-:W-:Y:S02]  /*0d10*/  SHF.R.U64 R226, R12, 0x10, R13.reuse ;  /* 0x000000100ce27819 */ /* 0x108fe4000000120d */
[----:B------:R-:W-:Y:S02]  /*0d20*/  SHF.R.U32.HI R168, RZ, 0x10, R13 ;  /* 0x00000010ffa87819 */ /* 0x000fe4000001160d */
[--C-:B----4-:R-:W-:Y:S02]  /*0d30*/  SHF.R.U64 R172, R64, 0x10, R65.reuse ;  /* 0x0000001040ac7819 */ /* 0x110fe40000001241 */
[----:B------:R-:W-:Y:S02]  /*0d40*/  SHF.R.U32.HI R170, RZ, 0x10, R65 ;  /* 0x00000010ffaa7819 */ /* 0x000fe40000011641 */
[--C-:B------:R-:W-:Y:S01]  /*0d50*/  SHF.R.U64 R166, R4, 0x10, R5.reuse ;  /* 0x0000001004a67819 */ /* 0x100fe20000001205 */
[----:B------:R-:W-:Y:S01]  /*0d60*/  HADD2.F32 R190, -RZ, R4.H0_H0 ;  /* 0x20000004ffbe7230 */ /* 0x000fe20000004100 */
[----:B------:R-:W-:Y:S01]  /*0d70*/  SHF.R.U32.HI R214, RZ, 0x10, R5 ;  /* 0x00000010ffd67819 */ /* 0x000fe20000011605 */
[----:B------:R-:W-:Y:S01]  /*0d80*/  HADD2.F32 R186, -RZ, R5.H0_H0 ;  /* 0x20000005ffba7230 */ /* 0x000fe20000004100 */
[--C-:B------:R-:W-:Y:S01]  /*0d90*/  SHF.R.U64 R212, R6, 0x10, R7.reuse ;  /* 0x0000001006d47819 */ /* 0x100fe20000001207 */
[----:B------:R-:W-:Y:S01]  /*0da0*/  HADD2.F32 R178, -RZ, R6.H0_H0 ;  /* 0x20000006ffb27230 */ /* 0x000fe20000004100 */
[----:B------:R-:W-:-:S02]  /*0db0*/  SHF.R.U32.HI R158, RZ, 0x10, R7 ;  /* 0x00000010ff9e7819 */ /* 0x000fc40000011607 */
[--C-:B------:R-:W-:Y:S02]  /*0dc0*/  SHF.R.U64 R6, R18, 0x10, R19.reuse ;  /* 0x0000001012067819 */ /* 0x100fe40000001213 */
[----:B------:R-:W-:Y:S02]  /*0dd0*/  SHF.R.U32.HI R5, RZ, 0x10, R19 ;  /* 0x00000010ff057819 */ /* 0x000fe40000011613 */
[--C-:B------:R-:W-:Y:S02]  /*0de0*/  SHF.R.U64 R4, R16, 0x10, R17.reuse ;  /* 0x0000001010047819 */ /* 0x100fe40000001211 */
[----:B------:R-:W-:Y:S01]  /*0df0*/  SHF.R.U32.HI R144, RZ, 0x10, R17 ;  /* 0x00000010ff907819 */ /* 0x000fe20000011611 */
        /* <DEDUP_REMOVED lines=53> */
[--C-:B------:R-:W-:Y:S01]  /*1150*/  SHF.R.U64 R218, R10, 0x10, R11.reuse ;  /* 0x000000100ada7819 */ /* 0x100fe2000000120b */
[----:B------:R-:W-:Y:S01]  /*1160*/  HADD2.F32 R13, -RZ, R11.H0_H0 ;  /* 0x2000000bff0d7230 */ /* 0x000fe20000004100 */
[----:B------:R-:W-:Y:S01]  /*1170*/  SHF.R.U32.HI R219, RZ, 0x10, R11 ;  /* 0x00000010ffdb7819 */ /* 0x000fe2000001160b */
[----:B------:R-:W-:Y:S01]  /*1180*/  HADD2.F32 R8, -RZ, R60.H0_H0 ;  /* 0x2000003cff087230 */ /* 0x000fe20000004100 */
[----:B------:R-:W-:Y:S01]  /*1190*/  SHF.R.U64 R221, R60, 0x10, R61 ;  /* 0x000000103cdd7819 */ /* 0x000fe2000000123d */
[----:B------:R-:W-:Y:S01]  /*11a0*/  HADD2.F32 R12, -RZ, R10.H0_H0 ;  /* 0x2000000aff0c7230 */ /* 0x000fe20000004100 */
[----:B------:R-:W-:Y:S01]  /*11b0*/  SHF.R.U64 R67, R32, 0x10, R33 ;  /* 0x0000001020437819 */ /* 0x000fe20000001221 */
[----:B------:R-:W-:-:S02]  /*11c0*/  HADD2.F32 R11, -RZ, R147.H0_H0 ;  /* 0x20000093ff0b7230 */ /* 0x000fc40000004100 */
[----:B------:R-:W-:Y:S02]  /*11d0*/  HADD2.F32 R60, -RZ, R45.H0_H0 ;  /* 0x2000002dff3c7230 */ /* 0x000fe40000004100 */
[----:B------:R-:W-:Y:S01]  /*11e0*/  FMUL.FTZ R210, R155, R12 ;  /* 0x0000000c9bd27220 */ /* 0x000fe20000410000 */
[----:B------:R-:W-:Y:S02]  /*11f0*/  HADD2.F32 R67, -RZ, R67.H0_H0 ;  /* 0x20000043ff437230 */ /* 0x000fe40000004100 */
[----:B------:R-:W-:Y:S02]  /*1200*/  HADD2.F32 R218, -RZ, R218.H0_H0 ;  /* 0x200000daffda7230 */ /* 0x000fe40000004100 */
[----:B------:R-:W-:Y:S01]  /*1210*/  FMUL.FTZ R195, R60, R11 ;  /* 0x0000000b3cc37220 */ /* 0x000fe20000410000 */
[C---:B-----5:R-:W-:Y:S01]  /*1220*/  FMUL.FTZ R60, R145.reuse, R19 ;  /* 0x00000013913c7220 */ /* 0x060fe20000410000 */
[----:B------:R-:W-:Y:S01]  /*1230*/  SHF.R.U64 R234, R150, 0x10, R151 ;  /* 0x0000001096ea7819 */ /* 0x000fe20000001297 */
[----:B------:R-:W-:Y:S01]  /*1240*/  HADD2.F32 R225, -RZ, R150.H0_H0 ;  /* 0x20000096ffe17230 */ /* 0x000fe20000004100 */
[----:B------:R-:W-:Y:S01]  /*1250*/  SHF.R.U32.HI R65, RZ, 0x10, R33 ;  /* 0x00000010ff417819 */ /* 0x000fe20000011621 */
[----:B------:R-:W-:Y:S01]  /*1260*/  FMUL.FTZ R193, R145, R206 ;  /* 0x000000ce91c17220 */ /* 0x000fe20000410000 */
[----:B------:R-:W-:-:S02]  /*1270*/  HADD2.F32 R150, -RZ, R33.H0_H0 ;  /* 0x20000021ff967230 */ /* 0x000fc40000004100 */
[----:B------:R-:W-:Y:S01]  /*1280*/  FMUL.FTZ R206, R67, R218 ;  /* 0x000000da43ce7220 */ /* 0x000fe20000410000 */
[----:B------:R-:W-:Y:S01]  /*1290*/  FADD.FTZ R19, RZ, R210 ;  /* 0x000000d2ff137221 */ /* 0x000fe20000010000 */
[C---:B------:R-:W-:Y:S01]  /*12a0*/  FMUL.FTZ R205, R145.reuse, R244 ;  /* 0x000000f491cd7220 */ /* 0x040fe20000410000 */
[----:B------:R-:W-:Y:S01]  /*12b0*/  FFMA.FTZ R244, R60, R210, RZ ;  /* 0x000000d23cf47223 */ /* 0x000fe200000100ff */
[----:B------:R-:W-:Y:S01]  /*12c0*/  FMUL.FTZ R207, R145, R248 ;  /* 0x000000f891cf7220 */ /* 0x000fe20000410000 */
[----:B------:R-:W-:Y:S02]  /*12d0*/  HADD2.F32 R65, -RZ, R65.H0_H0 ;  /* 0x20000041ff417230 */ /* 0x000fe40000004100 */
[----:B------:R-:W-:Y:S01]  /*12e0*/  FADD.FTZ R248, R19, R206 ;  /* 0x000000ce13f87221 */ /* 0x000fe20000010000 */
[----:B------:R-:W-:Y:S01]  /*12f0*/  HADD2.F32 R219, -RZ, R219.H0_H0 ;  /* 0x200000dbffdb7230 */ /* 0x000fe20000004100 */
[----:B------:R-:W-:Y:S01]  /*1300*/  SHF.R.U64 R240, R62, 0x10, R63 ;  /* 0x000000103ef07819 */ /* 0x000fe2000000123f */
[----:B------:R-:W-:-:S02]  /*1310*/  HADD2.F32 R7, -RZ, R62.H0_H0 ;  /* 0x2000003eff077230 */ /* 0x000fc40000004100 */
[----:B------:R-:W-:Y:S01]  /*1320*/  FMUL.FTZ R209, R150, R13 ;  /* 0x0000000d96d17220 */ /* 0x000fe20000410000 */
[----:B------:R-:W-:Y:S01]  /*1330*/  FMUL.FTZ R208, R145, R208 ;  /* 0x000000d091d07220 */ /* 0x000fe20000410000 */
[----:B------:R-:W-:Y:S01]  /*1340*/  FFMA.FTZ R19, R205, R206, R244 ;  /* 0x000000cecd137223 */ /* 0x000fe200000100f4 */
[----:B------:R-:W-:Y:S02]  /*1350*/  SHF.R.U64 R223, R14, 0x10, R15 ;  /* 0x000000100edf7819 */ /* 0x000fe4000000120f */
[----:B------:R-:W-:Y:S01]  /*1360*/  SHF.R.U64 R62, R34, 0x10, R35 ;  /* 0x00000010223e7819 */ /* 0x000fe20000001223 */
[----:B------:R-:W-:Y:S02]  /*1370*/  HADD2.F32 R14, -RZ, R14.H0_H0 ;  /* 0x2000000eff0e7230 */ /* 0x000fe40000004100 */
[C---:B------:R-:W-:Y:S01]  /*1380*/  FMUL.FTZ R191, R145.reuse, R204 ;  /* 0x000000cc91bf7220 */ /* 0x040fe20000410000 */
[----:B------:R-:W-:Y:S01]  /*1390*/  FMUL.FTZ R203, R145, R230 ;  /* 0x000000e691cb7220 */ /* 0x000fe20000410000 */
[----:B------:R-:W-:Y:S01]  /*13a0*/  FMUL.FTZ R204, R65, R219 ;  /* 0x000000db41cc7220 */ /* 0x000fe20000410000 */
[----:B------:R-:W-:Y:S01]  /*13b0*/  FFMA.FTZ R230, R208, R209, R19 ;  /* 0x000000d1d0e67223 */ /* 0x000fe20000010013 */
[----:B------:R-:W-:Y:S01]  /*13c0*/  FADD.FTZ R65, R248, R209 ;  /* 0x000000d1f8417221 */ /* 0x000fe20000010000 */
[----:B------:R-:W-:-:S02]  /*13d0*/  HADD2.F32 R62, -RZ, R62.H0_H0 ;  /* 0x2000003eff3e7230 */ /* 0x000fc40000004100 */
[----:B------:R-:W-:Y:S02]  /*13e0*/  HADD2.F32 R223, -RZ, R223.H0_H0 ;  /* 0x200000dfffdf7230 */ /* 0x000fe40000004100 */
[----:B------:R-:W-:Y:S01]  /*13f0*/  FMUL.FTZ R202, R161, R14 ;  /* 0x0000000ea1ca7220 */ /* 0x000fe20000410000 */
[----:B------:R-:W-:Y:S01]  /*1400*/  FFMA.FTZ R230, R203, R204, R230 ;  /* 0x000000cccbe67223 */ /* 0x000fe200000100e6 */
[----:B------:R-:W-:Y:S01]  /*1410*/  FADD.FTZ R65, R65, R204 ;  /* 0x000000cc41417221 */ /* 0x000fe20000010000 */
[----:B------:R-:W-:Y:S01]  /*1420*/  SHF.R.U32.HI R222, RZ, 0x10, R15 ;  /* 0x00000010ffde7819 */ /* 0x000fe2000001160f */
[----:B------:R-:W-:Y:S01]  /*1430*/  HADD2.F32 R15, -RZ, R15.H0_H0 ;  /* 0x2000000fff0f7230 */ /* 0x000fe20000004100 */
[----:B------:R-:W-:Y:S01]  /*1440*/  SHF.R.U32.HI R17, RZ, 0x10, R35 ;  /* 0x00000010ff117819 */ /* 0x000fe20000011623 */
[----:B------:R-:W-:Y:S01]  /*1450*/  FMUL.FTZ R179, R62, R223 ;  /* 0x000000df3eb37220 */ /* 0x000fe20000410000 */
[----:B------:R-:W-:Y:S01]  /*1460*/  FMUL.FTZ R62, R145, R226 ;  /* 0x000000e2913e7220 */ /* 0x000fe20000410000 */
[----:B------:R-:W-:Y:S01]  /*1470*/  FFMA.FTZ R19, R207, R202, R230 ;  /* 0x000000cacf137223 */ /* 0x000fe200000100e6 */
[----:B------:R-:W-:Y:S01]  /*1480*/  FADD.FTZ R226, R65, R202 ;  /* 0x000000ca41e27221 */ /* 0x000fe20000010000 */
[----:B------:R-:W-:-:S02]  /*1490*/  HADD2.F32 R17, -RZ, R17.H0_H0 ;  /* 0x20000011ff117230 */ /* 0x000fc40000004100 */
[----:B------:R-:W-:Y:S01]  /*14a0*/  FMUL.FTZ R201, R194, R15 ;  /* 0x0000000fc2c97220 */ /* 0x000fe20000410000 */
[----:B------:R-:W-:Y:S02]  /*14b0*/  HADD2.F32 R222, -RZ, R222.H0_H0 ;  /* 0x200000deffde7230 */ /* 0x000fe40000004100 */
[----:B------:R-:W-:Y:S01]  /*14c0*/  FFMA.FTZ R230, R62, R179, R19 ;  /* 0x000000b33ee67223 */ /* 0x000fe20000010013 */
[----:B------:R-:W-:Y:S01]  /*14d0*/  FADD.FTZ R226, R226, R179 ;  /* 0x000000b3e2e27221 */ /* 0x000fe20000010000 */
[--C-:B------:R-:W-:Y:S01]  /*14e0*/  SHF.R.U64 R236, R162, 0x10, R163.reuse ;  /* 0x00000010a2ec7819 */ /* 0x100fe200000012a3 */
[----:B------:R-:W-:Y:S01]  /*14f0*/  HADD2.F32 R224, -RZ, R163.H0_H0 ;  /* 0x200000a3ffe07230 */ /* 0x000fe20000004100 */
[----:B------:R-:W-:Y:S01]  /*1500*/  SHF.R.U32.HI R235, RZ, 0x10, R163 ;  /* 0x00000010ffeb7819 */ /* 0x000fe200000116a3 */
[----:B------:R-:W-:Y:S02]  /*1510*/  HADD2.F32 R163, -RZ, R36.H0_H0 ;  /* 0x20000024ffa37230 */ /* 0x000fe40000004100 */
[----:B------:R-:W-:Y:S01]  /*1520*/  FMUL.FTZ R177, R145, R176 ;  /* 0x000000b091b17220 */ /* 0x000fe20000410000 */
[----:B------:R-:W-:Y:S01]  /*1530*/  FMUL.FTZ R176, R17, R222 ;  /* 0x000000de11b07220 */ /* 0x000fe20000410000 */
[----:B------:R-:W-:Y:S01]  /*1540*/  FMUL.FTZ R175, R145, R168 ;  /* 0x000000a891af7220 */ /* 0x000fe20000410000 */
[----:B------:R-:W-:Y:S01]  /*1550*/  FFMA.FTZ R230, R193, R201, R230 ;  /* 0x000000c9c1e67223 */ /* 0x000fe200000100e6 */
[----:B------:R-:W-:Y:S01]  /*1560*/  FADD.FTZ R17, R226, R201 ;  /* 0x000000c9e2117221 */ /* 0x000fe20000010000 */
[----:B------:R-:W-:Y:S01]  /*1570*/  HADD2.F32 R221, -RZ, R221.H0_H0 ;  /* 0x200000ddffdd7230 */ /* 0x000fe20000004100 */
[----:B------:R-:W-:Y:S01]  /*1580*/  SHF.R.U32.HI R233, RZ, 0x10, R151 ;  /* 0x00000010ffe97819 */ /* 0x000fe20000011697 */
[----:B------:R-:W-:-:S02]  /*1590*/  HADD2.F32 R9, -RZ, R63.H0_H0 ;  /* 0x2000003fff097230 */ /* 0x000fc40000004100 */
[----:B------:R-:W-:Y:S01]  /*15a0*/  FMUL.FTZ R200, R163, R8 ;  /* 0x00000008a3c87220 */ /* 0x000fe20000410000 */
[----:B------:R-:W-:Y:S02]  /*15b0*/  HADD2.F32 R242, -RZ, R151.H0_H0 ;  /* 0x20000097fff27230 */ /* 0x000fe40000004100 */
[----:B------:R-:W-:Y:S01]  /*15c0*/  FMUL.FTZ R192, R145, R192 ;  /* 0x000000c091c07220 */ /* 0x000fe20000410000 */
[----:B------:R-:W-:Y:S01]  /*15d0*/  FFMA.FTZ R19, R175, R176, R230 ;  /* 0x000000b0af137223 */ /* 0x000fe200000100e6 */
[----:B------:R-:W-:Y:S02]  /*15e0*/  HADD2.F32 R10, -RZ, R146.H0_H0 ;  /* 0x20000092ff0a7230 */ /* 0x000fe40000004100 */
[----:B------:R-:W-:Y:S01]  /*15f0*/  FADD.FTZ R17, R17, R176 ;  /* 0x000000b011117221 */ /* 0x000fe20000010000 */
[----:B------:R-:W-:Y:S01]  /*1600*/  HADD2.F32 R151, -RZ, R44.H0_H0 ;  /* 0x2000002cff977230 */ /* 0x000fe20000004100 */
[----:B------:R-:W-:Y:S01]  /*1610*/  SHF.R.U32.HI R241, RZ, 0x10, R61 ;  /* 0x00000010fff17819 */ /* 0x000fe2000001163d */
[----:B------:R-:W-:-:S02]  /*1620*/  HADD2.F32 R6, -RZ, R61.H0_H0 ;  /* 0x2000003dff067230 */ /* 0x000fc40000004100 */
[----:B------:R-:W-:Y:S01]  /*1630*/  FMUL.FTZ R173, R246, R221 ;  /* 0x000000ddf6ad7220 */ /* 0x000fe20000410000 */
[----:B------:R-:W-:Y:S01]  /*1640*/  FMUL.FTZ R172, R145, R172 ;  /* 0x000000ac91ac7220 */ /* 0x000fe20000410000 */
[----:B------:R-:W-:Y:S01]  /*1650*/  FFMA.FTZ R19, R192, R200, R19 ;  /* 0x000000c8c0137223 */ /* 0x000fe20000010013 */
[----:B------:R-:W-:Y:S01]  /*1660*/  FMUL.FTZ R197, R196, R9 ;  /* 0x00000009c4c57220 */ /* 0x000fe20000410000 */
[----:B------:R-:W-:Y:S01]  /*1670*/  FADD.FTZ R168, R17, R200 ;  /* 0x000000c811a87221 */ /* 0x000fe20000010000 */
[----:B------:R-:W-:Y:S01]  /*1680*/  FMUL.FTZ R196, R151, R10 ;  /* 0x0000000a97c47220 */ /* 0x000fe20000410000 */
[----:B------:R-:W-:Y:S02]  /*1690*/  HADD2.F32 R241, -RZ, R241.H0_H0 ;  /* 0x200000f1fff17230 */ /* 0x000fe40000004100 */
[----:B------:R-:W-:Y:S01]  /*16a0*/  FMUL.FTZ R151, R145, R164 ;  /* 0x000000a491977220 */ /* 0x000fe20000410000 */
[----:B------:R-:W-:Y:S01]  /*16b0*/  FMUL.FTZ R199, R199, R6 ;  /* 0x00000006c7c77220 */ /* 0x000fe20000410000 */
[----:B------:R-:W-:Y:S01]  /*16c0*/  FFMA.FTZ R164, R172, R173, R19 ;  /* 0x000000adaca47223 */ /* 0x000fe20000010013 */
[----:B------:R-:W-:Y:S01]  /*16d0*/  FADD.FTZ R168, R168, R173 ;  /* 0x000000ada8a87221 */ /* 0x000fe20000010000 */
[----:B------:R-:W-:Y:S01]  /*16e0*/  FMUL.FTZ R171, R232, R241 ;  /* 0x000000f1e8ab7220 */ /* 0x000fe20000410000 */
[----:B------:R-:W-:Y:S01]  /*16f0*/  FMUL.FTZ R170, R145, R170 ;  /* 0x000000aa91aa7220 */ /* 0x000fe20000410000 */
[----:B------:R-:W-:Y:S01]  /*1700*/  FFMA.FTZ R17, R191, R199, R164 ;  /* 0x000000c7bf117223 */ /* 0x000fe200000100a4 */
[----:B------:R-:W-:Y:S01]  /*1710*/  FADD.FTZ R226, R168, R199 ;  /* 0x000000c7a8e27221 */ /* 0x000fe20000010000 */
[----:B------:R-:W-:Y:S01]  /*1720*/  SHF.R.U32.HI R237, RZ, 0x10, R147 ;  /* 0x00000010ffed7819 */ /* 0x000fe20000011693 */
[----:B------:R-:W-:-:S02]  /*1730*/  HADD2.F32 R240, -RZ, R240.H0_H0 ;  /* 0x200000f0fff07230 */ /* 0x000fc40000004100 */
[----:B------:R-:W-:Y:S01]  /*1740*/  FMUL.FTZ R198, R198, R7 ;  /* 0x00000007c6c67220 */ /* 0x000fe20000410000 */
[----:B------:R-:W-:Y:S01]  /*1750*/  FMUL.FTZ R190, R145, R190 ;  /* 0x000000be91be7220 */ /* 0x000fe20000410000 */
[----:B------:R-:W-:Y:S01]  /*1760*/  FFMA.FTZ R17, R170, R171, R17 ;  /* 0x000000abaa117223 */ /* 0x000fe20000010011 */
[----:B------:R-:W-:Y:S01]  /*1770*/  FADD.FTZ R19, R226, R171 ;  /* 0x000000abe2137221 */ /* 0x000fe20000010000 */
[----:B------:R-:W-:Y:S01]  /*1780*/  SHF.R.U32.HI R239, RZ, 0x10, R63 ;  /* 0x00000010ffef7819 */ /* 0x000fe2000001163f */
[----:B------:R-:W-:Y:S02]  /*1790*/  HADD2.F32 R237, -RZ, R237.H0_H0 ;  /* 0x200000edffed7230 */ /* 0x000fe40000004100 */
[----:B------:R-:W-:Y:S01]  /*17a0*/  FMUL.FTZ R169, R169, R240 ;  /* 0x000000f0a9a97220 */ /* 0x000fe20000410000 */
[----:B------:R-:W-:Y:S01]  /*17b0*/  FMUL.FTZ R166, R145, R166 ;  /* 0x000000a691a67220 */ /* 0x000fe20000410000 */
[----:B------:R-:W-:Y:S01]  /*17c0*/  FFMA.FTZ R17, R190, R198, R17 ;  /* 0x000000c6be117223 */ /* 0x000fe20000010011 */
[----:B------:R-:W-:Y:S01]  /*17d0*/  FADD.FTZ R164, R19, R198 ;  /* 0x000000c613a47221 */ /* 0x000fe20000010000 */
[----:B------:R-:W-:Y:S01]  /*17e0*/  HADD2.F32 R239, -RZ, R239.H0_H0 ;  /* 0x200000efffef7230 */ /* 0x000fe20000004100 */
[----:B------:R-:W-:Y:S01]  /*17f0*/  SHF.R.U64 R238, R146, 0x10, R147 ;  /* 0x0000001092ee7819 */ /* 0x000fe20000001293 */
[----:B------:R-:W-:Y:S01]  /*1800*/  FMUL.FTZ R186, R145, R186 ;  /* 0x000000ba91ba7220 */ /* 0x000fe20000410000 */
[----:B------:R-:W-:Y:S01]  /*1810*/  FMUL.FTZ R165, R216, R237 ;  /* 0x000000edd8a57220 */ /* 0x000fe20000410000 */
[----:B------:R-:W-:Y:S01]  /*1820*/  FFMA.FTZ R17, R166, R169, R17 ;  /* 0x000000a9a6117223 */ /* 0x000fe20000010011 */
[----:B------:R-:W-:-:S02]  /*1830*/  HADD2.F32 R146, -RZ, R180.H1_H1 ;  /* 0x300000b4ff927230 */ /* 0x000fc40000004100 */
[----:B------:R-:W-:Y:S01]  /*1840*/  FADD.FTZ R216, R164, R169 ;  /* 0x000000a9a4d87221 */ /* 0x000fe20000010000 */
[----:B------:R-:W-:Y:S02]  /*1850*/  HADD2.F32 R235, -RZ, R235.H0_H0 ;  /* 0x200000ebffeb7230 */ /* 0x000fe40000004100 */
[----:B------:R-:W-:Y:S01]  /*1860*/  FMUL.FTZ R163, R145, R214 ;  /* 0x000000d691a37220 */ /* 0x000fe20000410000 */
[----:B------:R-:W-:Y:S02]  /*1870*/  HADD2.F32 R5, -RZ, R181.H0_H0 ;  /* 0x200000b5ff057230 */ /* 0x000fe40000004100 */
[----:B------:R-:W-:Y:S02]  /*1880*/  HADD2.F32 R234, -RZ, R234.H0_H0 ;  /* 0x200000eaffea7230 */ /* 0x000fe40000004100 */
[----:B------:R-:W-:Y:S01]  /*1890*/  FMUL.FTZ R168, R228, R239 ;  /* 0x000000efe4a87220 */ /* 0x000fe20000410000 */
[----:B------:R-:W-:Y:S01]  /*18a0*/  FFMA.FTZ R214, R186, R197, R17 ;  /* 0x000000c5bad67223 */ /* 0x000fe20000010011 */
[----:B------:R-:W-:-:S02]  /*18b0*/  HADD2.F32 R220, -RZ, R162.H0_H0 ;  /* 0x200000a2ffdc7230 */ /* 0x000fc40000004100 */
[----:B------:R-:W-:Y:S01]  /*18c0*/  FADD.FTZ R19, R216, R197 ;  /* 0x000000c5d8137221 */ /* 0x000fe20000010000 */
[----:B------:R-:W-:Y:S02]  /*18d0*/  HADD2.F32 R162, -RZ, R181.H1_H1 ;  /* 0x300000b5ffa27230 */ /* 0x000fe40000004100 */
[----:B------:R-:W-:Y:S01]  /*18e0*/  FMUL.FTZ R164, R146, R235 ;  /* 0x000000eb92a47220 */ /* 0x000fe20000410000 */
[----:B------:R-:W-:Y:S02]  /*18f0*/  HADD2.F32 R233, -RZ, R233.H0_H0 ;  /* 0x200000e9ffe97230 */ /* 0x000fe40000004100 */
[----:B------:R-:W-:Y:S01]  /*1900*/  FMUL.FTZ R146, R5, R234 ;  /* 0x000000ea05927220 */ /* 0x000fe20000410000 */
[----:B------:R-:W-:Y:S02]  /*1910*/  HADD2.F32 R238, -RZ, R238.H0_H0 ;  /* 0x200000eeffee7230 */ /* 0x000fe40000004100 */
[----:B------:R-:W-:Y:S01]  /*1920*/  FMUL.FTZ R178, R145, R178 ;  /* 0x000000b291b27220 */ /* 0x000fe20000410000 */
[----:B------:R-:W-:Y:S01]  /*1930*/  FFMA.FTZ R5, R163, R168, R214 ;  /* 0x000000a8a3057223 */ /* 0x000fe200000100d6 */
[----:B------:R-:W-:Y:S01]  /*1940*/  FADD.FTZ R19, R19, R168 ;  /* 0x000000a813137221 */ /* 0x000fe20000010000 */
[----:B------:R-:W-:Y:S01]  /*1950*/  FMUL.FTZ R150, R143, R242 ;  /* 0x000000f28f967220 */ /* 0x000fe20000410000 */
[----:B------:R-:W-:Y:S01]  /*1960*/  FMUL.FTZ R143, R162, R233 ;  /* 0x000000e9a28f7220 */ /* 0x000fe20000410000 */
[----:B------:R-:W-:Y:S01]  /*1970*/  FMUL.FTZ R167, R167, R238 ;  /* 0x000000eea7a77220 */ /* 0x000fe20000410000 */
[C---:B------:R-:W-:Y:S01]  /*1980*/  FMUL.FTZ R162, R145.reuse, R212 ;  /* 0x000000d491a27220 */ /* 0x040fe20000410000 */
[----:B------:R-:W-:Y:S01]  /*1990*/  FMUL.FTZ R161, R145, R158 ;  /* 0x0000009e91a17220 */ /* 0x000fe20000410000 */
[----:B------:R-:W-:Y:S01]  /*19a0*/  FFMA.FTZ R5, R178, R196, R5 ;  /* 0x000000c4b2057223 */ /* 0x000fe20000010005 */
[----:B------:R-:W-:Y:S01]  /*19b0*/  FADD.FTZ R158, R19, R196 ;  /* 0x000000c4139e7221 */ /* 0x000fe20000010000 */
[----:B------:R-:W-:-:S02]  /*19c0*/  FMUL.FTZ R67, R145, R16 ;  /* 0x0000001091437220 */ /* 0x000fc40000410000 */
[----:B------:R-:W-:Y:S01]  /*19d0*/  FFMA.FTZ R16, R162, R167, R5 ;  /* 0x000000a7a2107223 */ /* 0x000fe20000010005 */
[----:B------:R-:W-:Y:S01]  /*19e0*/  FADD.FTZ R158, R158, R167 ;  /* 0x000000a79e9e7221 */ /* 0x000fe20000010000 */
[----:B------:R-:W-:Y:S02]  /*19f0*/  HADD2.F32 R63, -RZ, R42.H0_H0 ;  /* 0x2000002aff3f7230 */ /* 0x000fe40000004100 */
[----:B------:R-:W-:Y:S01]  /*1a00*/  FFMA.FTZ R16, R177, R195, R16 ;  /* 0x000000c3b1107223 */ /* 0x000fe20000010010 */
[----:B------:R-:W-:Y:S01]  /*1a10*/  FADD.FTZ R158, R158, R195 ;  /* 0x000000c39e9e7221 */ /* 0x000fe20000010000 */
[----:B------:R-:W-:Y:S02]  /*1a20*/  HADD2.F32 R61, -RZ, R180.H0_H0 ;  /* 0x200000b4ff3d7230 */ /* 0x000fe40000004100 */
[----:B------:R-:W-:Y:S01]  /*1a30*/  FMUL.FTZ R63, R63, R220 ;  /* 0x000000dc3f3f7220 */ /* 0x000fe20000410000 */
[----:B------:R-:W-:Y:S02]  /*1a40*/  HADD2.F32 R236, -RZ, R236.H0_H0 ;  /* 0x200000ecffec7230 */ /* 0x000fe40000004100 */
[----:B------:R-:W-:Y:S01]  /*1a50*/  FMUL.FTZ R64, R145, R64 ;  /* 0x0000004091407220 */ /* 0x000fe20000410000 */
[----:B------:R-:W-:Y:S01]  /*1a60*/  FFMA.FTZ R17, R161, R165, R16 ;  /* 0x000000a5a1117223 */ /* 0x000fe20000010010 */
[----:B------:R-:W-:Y:S01]  /*1a70*/  FADD.FTZ R158, R158, R165 ;  /* 0x000000a59e9e7221 */ /* 0x000fe20000010000 */
[----:B------:R-:W-:-:S02]  /*1a80*/  HADD2.F32 R147, -RZ, R43.H0_H0 ;  /* 0x2000002bff937230 */ /* 0x000fc40000004100 */
[----:B------:R-:W-:Y:S01]  /*1a90*/  FMUL.FTZ R61, R61, R236 ;  /* 0x000000ec3d3d7220 */ /* 0x000fe20000410000 */
[----:B------:R-:W-:Y:S01]  /*1aa0*/  FMUL.FTZ R65, R145, R18 ;  /* 0x0000001291417220 */ /* 0x000fe20000410000 */
[----:B------:R-:W-:Y:S01]  /*1ab0*/  FFMA.FTZ R16, R64, R63, R17 ;  /* 0x0000003f40107223 */ /* 0x000fe20000010011 */
[----:B------:R-:W-:Y:S01]  /*1ac0*/  FADD.FTZ R158, R158, R63 ;  /* 0x0000003f9e9e7221 */ /* 0x000fe20000010000 */
[----:B------:R-:W-:Y:S01]  /*1ad0*/  FMUL.FTZ R194, R147, R224 ;  /* 0x000000e093c27220 */ /* 0x000fe20000410000 */
[----:B------:R-:W-:Y:S01]  /*1ae0*/  FMUL.FTZ R174, R145, R174 ;  /* 0x000000ae91ae7220 */ /* 0x000fe20000410000 */
[----:B------:R-:W-:Y:S01]  /*1af0*/  FFMA.FTZ R19, R65, R61, R16 ;  /* 0x0000003d41137223 */ /* 0x000fe20000010010 */
[----:B------:R-:W-:-:S03]  /*1b00*/  FADD.FTZ R17, R158, R61 ;  /* 0x0000003d9e117221 */ /* 0x000fc60000010000 */
[----:B------:R-:W-:Y:S01]  /*1b10*/  FFMA.FTZ R16, R174, R194, R19 ;  /* 0x000000c2ae107223 */ /* 0x000fe20000010013 */
[----:B------:R-:W-:Y:S01]  /*1b20*/  FADD.FTZ R17, R17, R194 ;  /* 0x000000c211117221 */ /* 0x000fe20000010000 */
[----:B------:R-:W-:Y:S02]  /*1b30*/  FMUL.FTZ R148, R148, R225 ;  /* 0x000000e194947220 */ /* 0x000fe40000410000 */
[----:B------:R-:W-:Y:S01]  /*1b40*/  FFMA.FTZ R18, R67, R164, R16 ;  /* 0x000000a443127223 */ /* 0x000fe20000010010 */
[----:B------:R-:W-:Y:S01]  /*1b50*/  FADD.FTZ R17, R17, R164 ;  /* 0x000000a411117221 */ /* 0x000fe20000010000 */
[----:B------:R-:W-:Y:S02]  /*1b60*/  FMUL.FTZ R147, R145, R4 ;  /* 0x0000000491937220 */ /* 0x000fe40000410000 */
[----:B------:R-:W-:Y:S01]  /*1b70*/  FFMA.FTZ R212, R151, R148, R18 ;  /* 0x0000009497d47223 */ /* 0x000fe20000010012 */
[----:B------:R-:W-:Y:S01]  /*1b80*/  FADD.FTZ R19, R17, R148 ;  /* 0x0000009411137221 */ /* 0x000fe20000010000 */
[----:B------:R-:W-:-:S02]  /*1b90*/  FMUL.FTZ R152, R145, R152 ;  /* 0x0000009891987220 */ /* 0x000fc40000410000 */
[----:B------:R-:W-:Y:S01]  /*1ba0*/  FFMA.FTZ R213, R147, R146, R212 ;  /* 0x0000009293d57223 */ /* 0x000fe200000100d4 */
[----:B------:R-:W-:Y:S01]  /*1bb0*/  FADD.FTZ R19, R19, R146 ;  /* 0x0000009213137221 */ /* 0x000fe20000010000 */
[----:B------:R-:W-:Y:S02]  /*1bc0*/  FMUL.FTZ R144, R145, R144 ;  /* 0x0000009091907220 */ /* 0x000fe40000410000 */
[----:B------:R-:W-:Y:S01]  /*1bd0*/  FFMA.FTZ R213, R152, R150, R213 ;  /* 0x0000009698d57223 */ /* 0x000fe200000100d5 */
[----:B------:R-:W-:Y:S01]  /*1be0*/  FADD.FTZ R248, R19, R150 ;  /* 0x0000009613f87221 */ /* 0x000fe20000010000 */
[----:B------:R-:W-:Y:S01]  /*1bf0*/  FMUL.FTZ R4, R60, R12 ;  /* 0x0000000c3c047220 */ /* 0x000fe20000410000 */
[----:B------:R-:W-:Y:S01]  /*1c00*/  FMUL.FTZ R5, R208, R13 ;  /* 0x0000000dd0057220 */ /* 0x000fe20000410000 */
        /* <DEDUP_REMOVED lines=29> */
.L_x_1695:
        /* <DEDUP_REMOVED lines=51> */
[--C-:B------:R-:W-:Y:S01]  /*2110*/  SHF.R.U64 R248, R36, 0x10, R37.reuse ;  /* 0x0000001024f87819 */ /* 0x100fe20000001225 */
[----:B------:R-:W-:Y:S01]  /*2120*/  HADD2.F32 R161, -RZ, R36.H0_H0 ;  /* 0x20000024ffa17230 */ /* 0x000fe20000004100 */
[----:B------:R-:W-:-:S03]  /*2130*/  SHF.R.U32.HI R244, RZ, 0x10, R37 ;  /* 0x00000010fff47819 */ /* 0x000fc60000011625 */
[----:B------:R-:W-:Y:S02]  /*2140*/  HADD2.F32 R248, -RZ, R248.H0_H0 ;  /* 0x200000f8fff87230 */ /* 0x000fe40000004100 */
[----:B------:R-:W-:Y:S02]  /*2150*/  HADD2.F32 R199, -RZ, R37.H0_H0 ;  /* 0x20000025ffc77230 */ /* 0x000fe40000004100 */
[----:B------:R-:W-:Y:S01]  /*2160*/  HADD2.F32 R244, -RZ, R244.H0_H0 ;  /* 0x200000f4fff47230 */ /* 0x000fe20000004100 */
[----:B------:R-:W-:Y:S01]  /*2170*/  SHF.R.U64 R169, R38, 0x10, R39 ;  /* 0x0000001026a97819 */ /* 0x000fe20000001227 */
[----:B------:R-:W-:-:S04]  /*2180*/  HADD2.F32 R198, -RZ, R38.H0_H0 ;  /* 0x20000026ffc67230 */ /* 0x000fc80000004100 */
[----:B------:R-:W-:Y:S01]  /*2190*/  HADD2.F32 R169, -RZ, R169.H0_H0 ;  /* 0x200000a9ffa97230 */ /* 0x000fe20000004100 */
[----:B------:R-:W-:Y:S01]  /*21a0*/  SHF.R.U32.HI R230, RZ, 0x10, R39 ;  /* 0x00000010ffe67819 */ /* 0x000fe20000011627 */
[----:B------:R-:W-:-:S04]  /*21b0*/  HADD2.F32 R196, -RZ, R39.H0_H0 ;  /* 0x20000027ffc47230 */ /* 0x000fc80000004100 */
[----:B------:R-:W-:Y:S02]  /*21c0*/  HADD2.F32 R230, -RZ, R230.H0_H0 ;  /* 0x200000e6ffe67230 */ /* 0x000fe40000004100 */
[--C-:B------:R-:W-:Y:S02]  /*21d0*/  HADD2.F32 R167, -RZ, R154.reuse.H0_H0 ;  /* 0x2000009affa77230 */ /* 0x100fe40000004100 */
[----:B------:R-:W-:Y:S02]  /*21e0*/  HADD2.F32 R226, -RZ, R154.H1_H1 ;  /* 0x3000009affe27230 */ /* 0x000fe40000004100 */
[----:B------:R-:W-:Y:S01]  /*21f0*/  HADD2.F32 R216, -RZ, R180.H1_H1 ;  /* 0x300000b4ffd87230 */ /* 0x000fe20000004100 */
        /* <DEDUP_REMOVED lines=8> */
[----:B------:R-:W-:Y:S01]  /*2280*/  SHF.R.U64 R13, R146, 0x10, R147 ;  /* 0x00000010920d7819 */ /* 0x000fe20000001293 */
[----:B------:R-:W-:-:S02]  /*2290*/  HADD2.F32 R8, -RZ, R8.H0_H0 ;  /* 0x20000008ff087230 */ /* 0x000fc40000004100 */
[----:B------:R-:W-:Y:S01]  /*22a0*/  HADD2.F32 R192, -RZ, R146.H0_H0 ;  /* 0x20000092ffc07230 */ /* 0x000fe20000004100 */
[----:B------:R-:W-:Y:S01]  /*22b0*/  SHF.R.U32.HI R146, RZ, 0x10, R147 ;  /* 0x00000010ff927819 */ /* 0x000fe20000011693 */
[----:B------:R-:W-:Y:S02]  /*22c0*/  HADD2.F32 R12, -RZ, R12.H0_H0 ;  /* 0x2000000cff0c7230 */ /* 0x000fe40000004100 */
[----:B------:R-:W-:Y:S01]  /*22d0*/  HADD2.F32 R204, -RZ, R147.H0_H0 ;  /* 0x20000093ffcc7230 */ /* 0x000fe20000004100 */
[--C-:B------:R-:W-:Y:S01]  /*22e0*/  SHF.R.U64 R147, R4, 0x10, R5.reuse ;  /* 0x0000001004937819 */ /* 0x100fe20000001205 */
[----:B------:R-:W-:Y:S01]  /*22f0*/  HADD2.F32 R190, -RZ, R4.H0_H0 ;  /* 0x20000004ffbe7230 */ /* 0x000fe20000004100 */
[----:B------:R-:W-:Y:S01]  /*2300*/  SHF.R.U32.HI R4, RZ, 0x10, R5 ;  /* 0x00000010ff047819 */ /* 0x000fe20000011605 */
[----:B------:R-:W-:Y:S01]  /*2310*/  HADD2.F32 R186, -RZ, R5.H0_H0 ;  /* 0x20000005ffba7230 */ /* 0x000fe20000004100 */
[----:B------:R-:W-:Y:S01]  /*2320*/  SHF.R.U64 R5, R6, 0x10, R7 ;  /* 0x0000001006057819 */ /* 0x000fe20000001207 */
[----:B------:R-:W-:-:S02]  /*2330*/  HADD2.F32 R228, -RZ, R9.H0_H0 ;  /* 0x20000009ffe47230 */ /* 0x000fc40000004100 */
[C---:B------:R-:W-:Y:S01]  /*2340*/  FADD.FTZ R232, -R67.reuse, R8 ;  /* 0x0000000843e87221 */ /* 0x040fe20000010100 */
[----:B------:R-:W-:Y:S02]  /*2350*/  HADD2.F32 R172, -RZ, R13.H0_H0 ;  /* 0x2000000dffac7230 */ /* 0x000fe40000004100 */
[----:B------:R-:W-:Y:S01]  /*2360*/  FADD.FTZ R214, -R67, R12 ;  /* 0x0000000c43d67221 */ /* 0x000fe20000010100 */
[----:B------:R-:W-:Y:S01]  /*2370*/  HADD2.F32 R178, -RZ, R6.H0_H0 ;  /* 0x20000006ffb27230 */ /* 0x000fe20000004100 */
[----:B------:R-:W-:Y:S01]  /*2380*/  SHF.R.U32.HI R6, RZ, 0x10, R7 ;  /* 0x00000010ff067819 */ /* 0x000fe20000011607 */
[----:B------:R-:W-:Y:S01]  /*2390*/  HADD2.F32 R176, -RZ, R7.H0_H0 ;  /* 0x20000007ffb07230 */ /* 0x000fe20000004100 */
[--C-:B------:R-:W-:Y:S01]  /*23a0*/  SHF.R.U64 R218, R10, 0x10, R11.reuse ;  /* 0x000000100ada7819 */ /* 0x100fe2000000120b */
[----:B------:R-:W-:Y:S01]  /*23b0*/  HADD2.F32 R13, -RZ, R11.H0_H0 ;  /* 0x2000000bff0d7230 */ /* 0x000fe20000004100 */
[----:B------:R-:W-:Y:S02]  /*23c0*/  SHF.R.U32.HI R219, RZ, 0x10, R11 ;  /* 0x00000010ffdb7819 */ /* 0x000fe4000001160b */
[--C-:B------:R-:W-:Y:S01]  /*23d0*/  SHF.R.U64 R240, R64, 0x10, R65.reuse ;  /* 0x0000001040f07819 */ /* 0x100fe20000001241 */
[----:B------:R-:W-:Y:S01]  /*23e0*/  HADD2.F32 R9, -RZ, R65.H0_H0 ;  /* 0x20000041ff097230 */ /* 0x000fe20000004100 */
[----:B------:R-:W-:Y:S01]  /*23f0*/  SHF.R.U32.HI R239, RZ, 0x10, R65 ;  /* 0x00000010ffef7819 */ /* 0x000fe20000011641 */
[----:B------:R-:W-:Y:S01]  /*2400*/  HADD2.F32 R168, -RZ, R18.H0_H0 ;  /* 0x20000012ffa87230 */ /* 0x000fe20000004100 */
[----:B------:R-:W-:Y:S01]  /*2410*/  SHF.R.U64 R221, R60, 0x10, R61 ;  /* 0x000000103cdd7819 */ /* 0x000fe2000000123d */
[----:B------:R-:W-:Y:S01]  /*2420*/  HADD2.F32 R8, -RZ, R60.H0_H0 ;  /* 0x2000003cff087230 */ /* 0x000fe20000004100 */
[----:B------:R-:W-:Y:S01]  /*2430*/  SHF.R.U64 R65, R32, 0x10, R33 ;  /* 0x0000001020417819 */ /* 0x000fe20000001221 */
        /* <DEDUP_REMOVED lines=8> */
[----:B------:R-:W-:-:S02]  /*24c0*/  HADD2.F32 R60, -RZ, R45.H0_H0 ;  /* 0x2000002dff3c7230 */ /* 0x000fc40000004100 */
[----:B------:R-:W-:Y:S02]  /*24d0*/  HADD2.F32 R174, -RZ, R19.H0_H0 ;  /* 0x20000013ffae7230 */ /* 0x000fe40000004100 */
[C---:B------:R-:W-:Y:S01]  /*24e0*/  FADD.FTZ R19, -R67.reuse, R144 ;  /* 0x0000009043137221 */ /* 0x040fe20000010100 */
[----:B------:R-:W-:Y:S01]  /*24f0*/  SHF.R.U64 R152, R16, 0x10, R17 ;  /* 0x0000001010987819 */ /* 0x000fe20000001211 */
[----:B------:R-:W-:Y:S02]  /*2500*/  HADD2.F32 R164, -RZ, R16.H0_H0 ;  /* 0x20000010ffa47230 */ /* 0x000fe40000004100 */
[C---:B------:R-:W-:Y:S01]  /*2510*/  FADD.FTZ R206, -R67.reuse, R206 ;  /* 0x000000ce43ce7221 */ /* 0x040fe20000010100 */
[----:B------:R-:W-:Y:S02]  /*2520*/  HADD2.F32 R65, -RZ, R65.H0_H0 ;  /* 0x20000041ff417230 */ /* 0x000fe40000004100 */
[----:B------:R-:W-:Y:S01]  /*2530*/  FADD.FTZ R246, -R67, R246 ;  /* 0x000000f643f67221 */ /* 0x000fe20000010100 */
[----:B------:R-:W-:-:S02]  /*2540*/  HADD2.F32 R218, -RZ, R218.H0_H0 ;  /* 0x200000daffda7230 */ /* 0x000fc40000004100 */
[----:B------:R-:W-:Y:S01]  /*2550*/  FMUL.FTZ R210, R151, R12 ;  /* 0x0000000c97d27220 */ /* 0x000fe20000410000 */
[----:B------:R-:W-:Y:S02]  /*2560*/  HADD2.F32 R16, -RZ, R7.H0_H0 ;  /* 0x20000007ff107230 */ /* 0x000fe40000004100 */
[----:B------:R-:W-:Y:S01]  /*2570*/  FMUL.FTZ R195, R60, R11 ;  /* 0x0000000b3cc37220 */ /* 0x000fe20000410000 */
[----:B------:R-:W-:Y:S02]  /*2580*/  HADD2.F32 R7, -RZ, R64.H0_H0 ;  /* 0x20000040ff077230 */ /* 0x000fe40000004100 */
[C---:B-----5:R-:W-:Y:S01]  /*2590*/  FMUL.FTZ R60, R145.reuse, R19 ;  /* 0x00000013913c7220 */ /* 0x060fe20000410000 */
[----:B------:R-:W-:Y:S01]  /*25a0*/  HADD2.F32 R10, -RZ, R150.H0_H0 ;  /* 0x20000096ff0a7230 */ /* 0x000fe20000004100 */
[----:B------:R-:W-:Y:S01]  /*25b0*/  SHF.R.U32.HI R64, RZ, 0x10, R33 ;  /* 0x00000010ff407819 */ /* 0x000fe20000011621 */
[----:B------:R-:W-:Y:S02]  /*25c0*/  HADD2.F32 R150, -RZ, R33.H0_H0 ;  /* 0x20000021ff967230 */ /* 0x000fe40000004100 */
[----:B------:R-:W-:Y:S01]  /*25d0*/  FMUL.FTZ R193, R145, R206 ;  /* 0x000000ce91c17220 */ /* 0x000fe20000410000 */
[----:B------:R-:W-:Y:S01]  /*25e0*/  FMUL.FTZ R206, R65, R218 ;  /* 0x000000da41ce7220 */ /* 0x000fe20000410000 */
[----:B------:R-:W-:Y:S01]  /*25f0*/  FADD.FTZ R19, RZ, R210 ;  /* 0x000000d2ff137221 */ /* 0x000fe20000010000 */
[----:B------:R-:W-:Y:S01]  /*2600*/  FMUL.FTZ R205, R145, R246 ;  /* 0x000000f691cd7220 */ /* 0x000fe20000410000 */
[----:B------:R-:W-:Y:S01]  /*2610*/  SHF.R.U32.HI R155, RZ, 0x10, R17 ;  /* 0x00000010ff9b7819 */ /* 0x000fe20000011611 */
[C---:B------:R-:W-:Y:S01]  /*2620*/  FADD.FTZ R208, -R67.reuse, R208 ;  /* 0x000000d043d07221 */ /* 0x040fe20000010100 */
[----:B------:R-:W-:Y:S01]  /*2630*/  FFMA.FTZ R246, R60, R210, RZ ;  /* 0x000000d23cf67223 */ /* 0x000fe200000100ff */
[----:B------:R-:W-:Y:S01]  /*2640*/  FADD.FTZ R204, -R67, R204 ;  /* 0x000000cc43cc7221 */ /* 0x000fe20000010100 */
[----:B------:R-:W-:Y:S01]  /*2650*/  SHF.R.U64 R234, R62, 0x10, R63 ;  /* 0x000000103eea7819 */ /* 0x000fe2000000123f */
[----:B------:R-:W-:Y:S01]  /*2660*/  HADD2.F32 R225, -RZ, R62.H0_H0 ;  /* 0x2000003effe17230 */ /* 0x000fe20000004100 */
[----:B------:R-:W-:Y:S01]  /*2670*/  SHF.R.U64 R223, R14, 0x10, R15 ;  /* 0x000000100edf7819 */ /* 0x000fe2000000120f */
[----:B------:R-:W-:Y:S01]  /*2680*/  HADD2.F32 R64, -RZ, R64.H0_H0 ;  /* 0x20000040ff407230 */ /* 0x000fe20000004100 */
[----:B------:R-:W-:Y:S01]  /*2690*/  SHF.R.U64 R62, R34, 0x10, R35 ;  /* 0x00000010223e7819 */ /* 0x000fe20000001223 */
        /* <DEDUP_REMOVED lines=12> */
[----:B------:R-:W-:Y:S01]  /*2760*/  FADD.FTZ R207, -R67, R148 ;  /* 0x0000009443cf7221 */ /* 0x000fe20000010100 */
[----:B------:R-:W-:Y:S02]  /*2770*/  HADD2.F32 R62, -RZ, R62.H0_H0 ;  /* 0x2000003eff3e7230 */ /* 0x000fe40000004100 */
[----:B------:R-:W-:Y:S01]  /*2780*/  FMUL.FTZ R203, R145, R232 ;  /* 0x000000e891cb7220 */ /* 0x000fe20000410000 */
[----:B------:R-:W-:Y:S02]  /*2790*/  HADD2.F32 R223, -RZ, R223.H0_H0 ;  /* 0x200000dfffdf7230 */ /* 0x000fe40000004100 */
[----:B------:R-:W-:Y:S01]  /*27a0*/  FFMA.FTZ R64, R208, R209, R65 ;  /* 0x000000d1d0407223 */ /* 0x000fe20000010041 */
[----:B------:R-:W-:Y:S01]  /*27b0*/  FADD.FTZ R228, -R67, R228 ;  /* 0x000000e443e47221 */ /* 0x000fe20000010100 */
[----:B------:R-:W-:-:S02]  /*27c0*/  HADD2.F32 R158, -RZ, R17.H0_H0 ;  /* 0x20000011ff9e7230 */ /* 0x000fc40000004100 */
[----:B------:R-:W-:Y:S01]  /*27d0*/  FADD.FTZ R18, -R67, R16 ;  /* 0x0000001043127221 */ /* 0x000fe20000010100 */
[----:B------:R-:W-:Y:S01]  /*27e0*/  FMUL.FTZ R202, R155, R14 ;  /* 0x0000000e9bca7220 */ /* 0x000fe20000410000 */
[----:B------:R-:W-:Y:S01]  /*27f0*/  FADD.FTZ R19, R19, R204 ;  /* 0x000000cc13137221 */ /* 0x000fe20000010000 */
[----:B------:R-:W-:Y:S01]  /*2800*/  FADD.FTZ R16, -R67, R144 ;  /* 0x0000009043107221 */ /* 0x000fe20000010100 */
[----:B------:R-:W-:Y:S01]  /*2810*/  SHF.R.U32.HI R222, RZ, 0x10, R15 ;  /* 0x00000010ffde7819 */ /* 0x000fe2000001160f */
[----:B------:R-:W-:Y:S01]  /*2820*/  FMUL.FTZ R207, R145, R207 ;  /* 0x000000cf91cf7220 */ /* 0x000fe20000410000 */
[----:B------:R-:W-:Y:S01]  /*2830*/  SHF.R.U32.HI R17, RZ, 0x10, R35 ;  /* 0x00000010ff117819 */ /* 0x000fe20000011623 */
[----:B------:R-:W-:Y:S01]  /*2840*/  FFMA.FTZ R64, R203, R204, R64 ;  /* 0x000000cccb407223 */ /* 0x000fe20000010040 */
[----:B------:R-:W-:Y:S01]  /*2850*/  FADD.FTZ R144, -R67, R194 ;  /* 0x000000c243907221 */ /* 0x000fe20000010100 */
[----:B------:R-:W-:Y:S01]  /*2860*/  FMUL.FTZ R179, R62, R223 ;  /* 0x000000df3eb37220 */ /* 0x000fe20000410000 */
[----:B------:R-:W-:-:S02]  /*2870*/  HADD2.F32 R15, -RZ, R15.H0_H0 ;  /* 0x2000000fff0f7230 */ /* 0x000fc40000004100 */
[----:B------:R-:W-:Y:S01]  /*2880*/  FMUL.FTZ R62, R145, R228 ;  /* 0x000000e4913e7220 */ /* 0x000fe20000410000 */
[----:B------:R-:W-:Y:S02]  /*2890*/  HADD2.F32 R194, -RZ, R35.H0_H0 ;  /* 0x20000023ffc27230 */ /* 0x000fe40000004100 */
[----:B------:R-:W-:Y:S01]  /*28a0*/  FADD.FTZ R228, R19, R202 ;  /* 0x000000ca13e47221 */ /* 0x000fe20000010000 */
[----:B------:R-:W-:Y:S01]  /*28b0*/  FFMA.FTZ R19, R207, R202, R64 ;  /* 0x000000cacf137223 */ /* 0x000fe20000010040 */
[----:B------:R-:W-:Y:S01]  /*28c0*/  FADD.FTZ R176, -R67, R176 ;  /* 0x000000b043b07221 */ /* 0x000fe20000010100 */
[----:B------:R-:W-:Y:S02]  /*28d0*/  HADD2.F32 R17, -RZ, R17.H0_H0 ;  /* 0x20000011ff117230 */ /* 0x000fe40000004100 */
[----:B------:R-:W-:Y:S02]  /*28e0*/  HADD2.F32 R222, -RZ, R222.H0_H0 ;  /* 0x200000deffde7230 */ /* 0x000fe40000004100 */
[----:B------:R-:W-:Y:S01]  /*28f0*/  FMUL.FTZ R201, R194, R15 ;  /* 0x0000000fc2c97220 */ /* 0x000fe20000410000 */
[----:B------:R-:W-:Y:S01]  /*2900*/  FADD.FTZ R228, R228, R179 ;  /* 0x000000b3e4e47221 */ /* 0x000fe20000010000 */
[----:B------:R-:W-:Y:S01]  /*2910*/  FFMA.FTZ R64, R62, R179, R19 ;  /* 0x000000b33e407223 */ /* 0x000fe20000010013 */
[----:B------:R-:W-:Y:S01]  /*2920*/  FMUL.FTZ R177, R145, R176 ;  /* 0x000000b091b17220 */ /* 0x000fe20000410000 */
[----:B------:R-:W-:Y:S01]  /*2930*/  FMUL.FTZ R176, R17, R222 ;  /* 0x000000de11b07220 */ /* 0x000fe20000410000 */
[----:B------:R-:W-:Y:S01]  /*2940*/  FMUL.FTZ R175, R145, R214 ;  /* 0x000000d691af7220 */ /* 0x000fe20000410000 */
[----:B------:R-:W-:Y:S01]  /*2950*/  FADD.FTZ R17, R228, R201 ;  /* 0x000000c9e4117221 */ /* 0x000fe20000010000 */
[----:B------:R-:W-:Y:S01]  /*2960*/  FADD.FTZ R192, -R67, R192 ;  /* 0x000000c043c07221 */ /* 0x000fe20000010100 */
[----:B------:R-:W-:-:S02]  /*2970*/  HADD2.F32 R6, -RZ, R6.H0_H0 ;  /* 0x20000006ff067230 */ /* 0x000fc40000004100 */
[----:B------:R-:W-:Y:S01]  /*2980*/  FFMA.FTZ R214, R193, R201, R64 ;  /* 0x000000c9c1d67223 */ /* 0x000fe20000010040 */
[----:B------:R-:W-:Y:S01]  /*2990*/  FADD.FTZ R168, -R67, R168 ;  /* 0x000000a843a87221 */ /* 0x000fe20000010100 */
[----:B------:R-:W-:Y:S02]  /*29a0*/  HADD2.F32 R221, -RZ, R221.H0_H0 ;  /* 0x200000ddffdd7230 */ /* 0x000fe40000004100 */
[----:B------:R-:W-:Y:S01]  /*29b0*/  FMUL.FTZ R200, R161, R8 ;  /* 0x00000008a1c87220 */ /* 0x000fe20000410000 */
[----:B------:R-:W-:Y:S02]  /*29c0*/  HADD2.F32 R148, -RZ, R152.H0_H0 ;  /* 0x20000098ff947230 */ /* 0x000fe40000004100 */
[----:B------:R-:W-:Y:S01]  /*29d0*/  FADD.FTZ R17, R17, R176 ;  /* 0x000000b011117221 */ /* 0x000fe20000010000 */
[C---:B------:R-:W-:Y:S01]  /*29e0*/  FADD.FTZ R152, -R67.reuse, R158 ;  /* 0x0000009e43987221 */ /* 0x040fe20000010100 */
[----:B------:R-:W-:Y:S01]  /*29f0*/  FADD.FTZ R172, -R67, R172 ;  /* 0x000000ac43ac7221 */ /* 0x000fe20000010100 */
[----:B------:R-:W-:Y:S01]  /*2a00*/  FMUL.FTZ R192, R145, R192 ;  /* 0x000000c091c07220 */ /* 0x000fe20000410000 */
[----:B------:R-:W-:Y:S01]  /*2a10*/  FFMA.FTZ R19, R175, R176, R214 ;  /* 0x000000b0af137223 */ /* 0x000fe200000100d6 */
[----:B------:R-:W-:Y:S01]  /*2a20*/  FADD.FTZ R158, -R67, R6 ;  /* 0x00000006439e7221 */ /* 0x000fe20000010100 */
[----:B------:R-:W-:Y:S01]  /*2a30*/  SHF.R.U32.HI R241, RZ, 0x10, R61 ;  /* 0x00000010fff17819 */ /* 0x000fe2000001163d */
[----:B------:R-:W-:-:S02]  /*2a40*/  HADD2.F32 R6, -RZ, R61.H0_H0 ;  /* 0x2000003dff067230 */ /* 0x000fc40000004100 */
[----:B------:R-:W-:Y:S01]  /*2a50*/  FMUL.FTZ R64, R145, R168 ;  /* 0x000000a891407220 */ /* 0x000fe20000410000 */
[----:B------:R-:W-:Y:S02]  /*2a60*/  HADD2.F32 R146, -RZ, R146.H0_H0 ;  /* 0x20000092ff927230 */ /* 0x000fe40000004100 */
[----:B------:R-:W-:Y:S01]  /*2a70*/  FADD.FTZ R164, -R67, R164 ;  /* 0x000000a443a47221 */ /* 0x000fe20000010100 */
[----:B------:R-:W-:Y:S01]  /*2a80*/  FMUL.FTZ R173, R248, R221 ;  /* 0x000000ddf8ad7220 */ /* 0x000fe20000410000 */
[----:B------:R-:W-:Y:S01]  /*2a90*/  FADD.FTZ R168, R17, R200 ;  /* 0x000000c811a87221 */ /* 0x000fe20000010000 */
[----:B------:R-:W-:Y:S01]  /*2aa0*/  FMUL.FTZ R172, R145, R172 ;  /* 0x000000ac91ac7220 */ /* 0x000fe20000410000 */
[----:B------:R-:W-:Y:S01]  /*2ab0*/  FFMA.FTZ R19, R192, R200, R19 ;  /* 0x000000c8c0137223 */ /* 0x000fe20000010013 */
[----:B------:R-:W-:Y:S02]  /*2ac0*/  HADD2.F32 R241, -RZ, R241.H0_H0 ;  /* 0x200000f1fff17230 */ /* 0x000fe40000004100 */
[----:B------:R-:W-:Y:S01]  /*2ad0*/  FMUL.FTZ R199, R199, R6 ;  /* 0x00000006c7c77220 */ /* 0x000fe20000410000 */
[----:B------:R-:W-:Y:S01]  /*2ae0*/  FMUL.FTZ R151, R145, R164 ;  /* 0x000000a491977220 */ /* 0x000fe20000410000 */
[----:B------:R-:W-:Y:S01]  /*2af0*/  FADD.FTZ R168, R168, R173 ;  /* 0x000000ada8a87221 */ /* 0x000fe20000010000 */
[----:B------:R-:W-:Y:S01]  /*2b00*/  FADD.FTZ R170, -R67, R146 ;  /* 0x0000009243aa7221 */ /* 0x000fe20000010100 */
[----:B------:R-:W-:Y:S01]  /*2b10*/  FFMA.FTZ R164, R172, R173, R19 ;  /* 0x000000adaca47223 */ /* 0x000fe20000010013 */
[----:B------:R-:W-:-:S02]  /*2b20*/  HADD2.F32 R166, -RZ, R147.H0_H0 ;  /* 0x20000093ffa67230 */ /* 0x000fc40000004100 */
[----:B------:R-:W-:Y:S01]  /*2b30*/  FMUL.FTZ R171, R244, R241 ;  /* 0x000000f1f4ab7220 */ /* 0x000fe20000410000 */
[----:B------:R-:W-:Y:S01]  /*2b40*/  FADD.FTZ R214, R168, R199 ;  /* 0x000000c7a8d67221 */ /* 0x000fe20000010000 */
[----:B------:R-:W-:Y:S01]  /*2b50*/  FADD.FTZ R190, -R67, R190 ;  /* 0x000000be43be7221 */ /* 0x000fe20000010100 */
[----:B------:R-:W-:Y:S01]  /*2b60*/  FMUL.FTZ R170, R145, R170 ;  /* 0x000000aa91aa7220 */ /* 0x000fe20000410000 */
[----:B------:R-:W-:Y:S01]  /*2b70*/  FFMA.FTZ R17, R191, R199, R164 ;  /* 0x000000c7bf117223 */ /* 0x000fe200000100a4 */
[----:B------:R-:W-:Y:S02]  /*2b80*/  HADD2.F32 R240, -RZ, R240.H0_H0 ;  /* 0x200000f0fff07230 */ /* 0x000fe40000004100 */
[----:B------:R-:W-:Y:S01]  /*2b90*/  FMUL.FTZ R198, R198, R7 ;  /* 0x00000007c6c67220 */ /* 0x000fe20000410000 */
[----:B------:R-:W-:Y:S01]  /*2ba0*/  FADD.FTZ R19, R214, R171 ;  /* 0x000000abd6137221 */ /* 0x000fe20000010000 */
[----:B------:R-:W-:Y:S01]  /*2bb0*/  FADD.FTZ R166, -R67, R166 ;  /* 0x000000a643a67221 */ /* 0x000fe20000010100 */
[----:B------:R-:W-:Y:S01]  /*2bc0*/  FMUL.FTZ R190, R145, R190 ;  /* 0x000000be91be7220 */ /* 0x000fe20000410000 */
        /* <DEDUP_REMOVED lines=13> */
[----:B------:R-:W-:Y:S01]  /*2ca0*/  HADD2.F32 R212, -RZ, R5.H0_H0 ;  /* 0x20000005ffd47230 */ /* 0x000fe20000004100 */
[----:B------:R-:W-:Y:S01]  /*2cb0*/  SHF.R.U32.HI R233, RZ, 0x10, R63 ;  /* 0x00000010ffe97819 */ /* 0x000fe2000001163f */
[----:B------:R-:W-:Y:S01]  /*2cc0*/  HADD2.F32 R5, -RZ, R181.H0_H0 ;  /* 0x200000b5ff057230 */ /* 0x000fe20000004100 */
[--C-:B------:R-:W-:Y:S01]  /*2cd0*/  SHF.R.U64 R236, R162, 0x10, R163.reuse ;  /* 0x00000010a2ec7819 */ /* 0x100fe200000012a3 */
[----:B------:R-:W-:Y:S01]  /*2ce0*/  HADD2.F32 R234, -RZ, R234.H0_H0 ;  /* 0x200000eaffea7230 */ /* 0x000fe20000004100 */
[----:B------:R-:W-:Y:S01]  /*2cf0*/  SHF.R.U32.HI R235, RZ, 0x10, R163 ;  /* 0x00000010ffeb7819 */ /* 0x000fe200000116a3 */
[----:B------:R-:W-:-:S02]  /*2d00*/  HADD2.F32 R224, -RZ, R163.H0_H0 ;  /* 0x200000a3ffe07230 */ /* 0x000fc40000004100 */
[----:B------:R-:W-:Y:S01]  /*2d10*/  FADD.FTZ R19, R214, R197 ;  /* 0x000000c5d6137221 */ /* 0x000fe20000010000 */
[----:B------:R-:W-:Y:S02]  /*2d20*/  HADD2.F32 R147, -RZ, R44.H0_H0 ;  /* 0x2000002cff937230 */ /* 0x000fe40000004100 */
[----:B------:R-:W-:Y:S01]  /*2d30*/  FADD.FTZ R178, -R67, R178 ;  /* 0x000000b243b27221 */ /* 0x000fe20000010100 */
[----:B------:R-:W-:Y:S01]  /*2d40*/  FMUL.FTZ R168, R230, R239 ;  /* 0x000000efe6a87220 */ /* 0x000fe20000410000 */
[----:B------:R-:W-:Y:S01]  /*2d50*/  FMUL.FTZ R163, R145, R146 ;  /* 0x0000009291a37220 */ /* 0x000fe20000410000 */
[----:B------:R-:W-:Y:S01]  /*2d60*/  FFMA.FTZ R214, R186, R197, R17 ;  /* 0x000000c5bad67223 */ /* 0x000fe20000010011 */
[----:B------:R-:W-:Y:S02]  /*2d70*/  HADD2.F32 R220, -RZ, R162.H0_H0 ;  /* 0x200000a2ffdc7230 */ /* 0x000fe40000004100 */
[----:B------:R-:W-:Y:S02]  /*2d80*/  HADD2.F32 R143, -RZ, R43.H0_H0 ;  /* 0x2000002bff8f7230 */ /* 0x000fe40000004100 */
[----:B------:R-:W-:Y:S01]  /*2d90*/  FMUL.FTZ R146, R5, R234 ;  /* 0x000000ea05927220 */ /* 0x000fe20000410000 */
[----:B------:R-:W-:-:S02]  /*2da0*/  HADD2.F32 R162, -RZ, R181.H1_H1 ;  /* 0x300000b5ffa27230 */ /* 0x000fc40000004100 */
[----:B------:R-:W-:Y:S02]  /*2db0*/  HADD2.F32 R233, -RZ, R233.H0_H0 ;  /* 0x200000e9ffe97230 */ /* 0x000fe40000004100 */
[C---:B------:R-:W-:Y:S01]  /*2dc0*/  FADD.FTZ R174, -R67.reuse, R174 ;  /* 0x000000ae43ae7221 */ /* 0x040fe20000010100 */
[----:B------:R-:W-:Y:S02]  /*2dd0*/  HADD2.F32 R238, -RZ, R238.H0_H0 ;  /* 0x200000eeffee7230 */ /* 0x000fe40000004100 */
[C---:B------:R-:W-:Y:S01]  /*2de0*/  FADD.FTZ R212, -R67.reuse, R212 ;  /* 0x000000d443d47221 */ /* 0x040fe20000010100 */
[----:B------:R-:W-:Y:S01]  /*2df0*/  FADD.FTZ R4, -R67, R148 ;  /* 0x0000009443047221 */ /* 0x000fe20000010100 */
[----:B------:R-:W-:Y:S01]  /*2e00*/  FMUL.FTZ R196, R147, R10 ;  /* 0x0000000a93c47220 */ /* 0x000fe20000410000 */
[----:B------:R-:W-:Y:S01]  /*2e10*/  FMUL.FTZ R178, R145, R178 ;  /* 0x000000b291b27220 */ /* 0x000fe20000410000 */
[----:B------:R-:W-:Y:S01]  /*2e20*/  FFMA.FTZ R5, R163, R168, R214 ;  /* 0x000000a8a3057223 */ /* 0x000fe200000100d6 */
[----:B------:R-:W-:-:S02]  /*2e30*/  HADD2.F32 R242, -RZ, R63.H0_H0 ;  /* 0x2000003ffff27230 */ /* 0x000fc40000004100 */
[----:B------:R-:W-:Y:S01]  /*2e40*/  FADD.FTZ R19, R19, R168 ;  /* 0x000000a813137221 */ /* 0x000fe20000010000 */
[----:B------:R-:W-:Y:S02]  /*2e50*/  HADD2.F32 R67, -RZ, R41.H0_H0 ;  /* 0x20000029ff437230 */ /* 0x000fe40000004100 */
[----:B------:R-:W-:Y:S01]  /*2e60*/  FMUL.FTZ R194, R143, R224 ;  /* 0x000000e08fc27220 */ /* 0x000fe20000410000 */
[----:B------:R-:W-:Y:S01]  /*2e70*/  FMUL.FTZ R143, R162, R233 ;  /* 0x000000e9a28f7220 */ /* 0x000fe20000410000 */
[----:B------:R-:W-:Y:S01]  /*2e80*/  FMUL.FTZ R167, R167, R238 ;  /* 0x000000eea7a77220 */ /* 0x000fe20000410000 */
[C---:B------:R-:W-:Y:S01]  /*2e90*/  FMUL.FTZ R162, R145.reuse, R212 ;  /* 0x000000d491a27220 */ /* 0x040fe20000410000 */
[----:B------:R-:W-:Y:S01]  /*2ea0*/  FMUL.FTZ R161, R145, R158 ;  /* 0x0000009e91a17220 */ /* 0x000fe20000410000 */
[----:B------:R-:W-:Y:S01]  /*2eb0*/  FFMA.FTZ R5, R178, R196, R5 ;  /* 0x000000c4b2057223 */ /* 0x000fe20000010005 */
[----:B------:R-:W-:Y:S01]  /*2ec0*/  FADD.FTZ R158, R19, R196 ;  /* 0x000000c4139e7221 */ /* 0x000fe20000010000 */
[----:B------:R-:W-:Y:S01]  /*2ed0*/  FMUL.FTZ R150, R67, R242 ;  /* 0x000000f243967220 */ /* 0x000fe20000410000 */
[----:B------:R-:W-:-:S02]  /*2ee0*/  HADD2.F32 R237, -RZ, R237.H0_H0 ;  /* 0x200000edffed7230 */ /* 0x000fc40000004100 */
[----:B------:R-:W-:Y:S01]  /*2ef0*/  FMUL.FTZ R67, R145, R16 ;  /* 0x0000001091437220 */ /* 0x000fe20000410000 */
[----:B------:R-:W-:Y:S01]  /*2f00*/  FFMA.FTZ R16, R162, R167, R5 ;  /* 0x000000a7a2107223 */ /* 0x000fe20000010005 */
[----:B------:R-:W-:Y:S01]  /*2f10*/  FADD.FTZ R158, R158, R167 ;  /* 0x000000a79e9e7221 */ /* 0x000fe20000010000 */
[----:B------:R-:W-:Y:S02]  /*2f20*/  HADD2.F32 R63, -RZ, R42.H0_H0 ;  /* 0x2000002aff3f7230 */ /* 0x000fe40000004100 */
[----:B------:R-:W-:Y:S01]  /*2f30*/  FMUL.FTZ R165, R226, R237 ;  /* 0x000000ede2a57220 */ /* 0x000fe20000410000 */
[----:B------:R-:W-:Y:S01]  /*2f40*/  FFMA.FTZ R16, R177, R195, R16 ;  /* 0x000000c3b1107223 */ /* 0x000fe20000010010 */
[----:B------:R-:W-:Y:S01]  /*2f50*/  FADD.FTZ R158, R158, R195 ;  /* 0x000000c39e9e7221 */ /* 0x000fe20000010000 */
[----:B------:R-:W-:Y:S02]  /*2f60*/  HADD2.F32 R61, -RZ, R180.H0_H0 ;  /* 0x200000b4ff3d7230 */ /* 0x000fe40000004100 */
[----:B------:R-:W-:Y:S01]  /*2f70*/  FMUL.FTZ R63, R63, R220 ;  /* 0x000000dc3f3f7220 */ /* 0x000fe20000410000 */
[----:B------:R-:W-:-:S02]  /*2f80*/  HADD2.F32 R236, -RZ, R236.H0_H0 ;  /* 0x200000ecffec7230 */ /* 0x000fc40000004100 */
[----:B------:R-:W-:Y:S01]  /*2f90*/  FFMA.FTZ R17, R161, R165, R16 ;  /* 0x000000a5a1117223 */ /* 0x000fe20000010010 */
[----:B------:R-:W-:Y:S01]  /*2fa0*/  FADD.FTZ R158, R158, R165 ;  /* 0x000000a59e9e7221 */ /* 0x000fe20000010000 */
[----:B------:R-:W-:Y:S01]  /*2fb0*/  FMUL.FTZ R65, R145, R18 ;  /* 0x0000001291417220 */ /* 0x000fe20000410000 */
[----:B------:R-:W-:Y:S01]  /*2fc0*/  FMUL.FTZ R61, R61, R236 ;  /* 0x000000ec3d3d7220 */ /* 0x000fe20000410000 */
[----:B------:R-:W-:Y:S01]  /*2fd0*/  FFMA.FTZ R16, R64, R63, R17 ;  /* 0x0000003f40107223 */ /* 0x000fe20000010011 */
[----:B------:R-:W-:Y:S01]  /*2fe0*/  FADD.FTZ R158, R158, R63 ;  /* 0x0000003f9e9e7221 */ /* 0x000fe20000010000 */
[----:B------:R-:W-:Y:S02]  /*2ff0*/  HADD2.F32 R235, -RZ, R235.H0_H0 ;  /* 0x200000ebffeb7230 */ /* 0x000fe40000004100 */
[----:B------:R-:W-:Y:S01]  /*3000*/  FMUL.FTZ R174, R145, R174 ;  /* 0x000000ae91ae7220 */ /* 0x000fe20000410000 */
[----:B------:R-:W-:Y:S01]  /*3010*/  FFMA.FTZ R19, R65, R61, R16 ;  /* 0x0000003d41137223 */ /* 0x000fe20000010010 */
[----:B------:R-:W-:Y:S01]  /*3020*/  FADD.FTZ R17, R158, R61 ;  /* 0x0000003d9e117221 */ /* 0x000fe20000010000 */
[----:B------:R-:W-:-:S02]  /*3030*/  HADD2.F32 R148, -RZ, R40.H0_H0 ;  /* 0x20000028ff947230 */ /* 0x000fc40000004100 */
[----:B------:R-:W-:Y:S01]  /*3040*/  FMUL.FTZ R164, R216, R235 ;  /* 0x000000ebd8a47220 */ /* 0x000fe20000410000 */
        /* <DEDUP_REMOVED lines=44> */
.L_x_1696:
        /* <DEDUP_REMOVED lines=37> */
.L_x_1698:
[----:B------:R-:W-:Y:S05]  /*3560*/  BSYNC.RECONVERGENT B0 ;  /* 0x0000000000007941 */ /* 0x000fea0003800200 */
.L_x_1697:
[----:B0-----:R-:W2:Y:S01]  /*3570*/  LDL.LU R246, [R1] ;  /* 0x0000000001f67983 */ /* 0x001ea20000300800 */
        /* <DEDUP_REMOVED lines=19> */
[--C-:B------:R-:W-:Y:S01]  /*36b0*/  SHF.R.U64 R214, R20, 0x10, R21.reuse ;  /* 0x0000001014d67819 */ /* 0x100fe20000001215 */
[----:B------:R-:W-:Y:S01]  /*36c0*/  FADD.FTZ R188, R183, R188 ;  /* 0x000000bcb7bc7221 */ /* 0x000fe20000010000 */
[----:B------:R-:W-:Y:S01]  /*36d0*/  SHF.R.U32.HI R158, RZ, 0x10, R21 ;  /* 0x00000010ff9e7819 */ /* 0x000fe20000011615 */
[----:B------:R-:W-:Y:S01]  /*36e0*/  FADD.FTZ R189, R213, R189 ;  /* 0x000000bdd5bd7221 */ /* 0x000fe20000010000 */
[----:B------:R-:W-:Y:S01]  /*36f0*/  SHF.R.U32.HI R183, RZ, 0x10, R23 ;  /* 0x00000010ffb77819 */ /* 0x000fe20000011617 */
[----:B0-----:R-:W-:Y:S01]  /*3700*/  ULEA UR4, UR5, UR4, 0x18 ;  /* 0x0000000405047291 */ /* 0x001fe2000f8ec0ff */
[----:B------:R-:W-:Y:S01]  /*3710*/  PRMT R214, R158, 0x5410, R214 ;  /* 0x000054109ed67816 */ /* 0x000fe200000000d6 */
[----:B------:R-:W-:Y:S01]  /*3720*/  FADD.FTZ R185, R211, R185 ;  /* 0x000000b9d3b97221 */ /* 0x000fe20000010000 */
[----:B------:R-:W-:Y:S01]  /*3730*/  SHF.R.U64 R213, R22, 0x10, R23 ;  /* 0x0000001016d57819 */ /* 0x000fe20000001217 */
[----:B------:R-:W-:Y:S01]  /*3740*/  UIADD3 UR5, UPT, UPT, UR4, 0x7040, URZ ;  /* 0x0000704004057890 */ /* 0x000fe2000fffe0ff */
[----:B------:R-:W-:Y:S01]  /*3750*/  SHF.R.U64 R211, R24, 0x10, R25 ;  /* 0x0000001018d37819 */ /* 0x000fe20000001219 */
[----:B------:R-:W-:Y:S01]  /*3760*/  @!UP1 UIADD3 UR5, UPT, UPT, UR4, 0x7000, URZ ;  /* 0x0000700004059890 */ /* 0x000fe2000fffe0ff */
[----:B------:R-:W-:Y:S01]  /*3770*/  BAR.SYNC.DEFER_BLOCKING 0x0 ;  /* 0x0000000000007b1d */ /* 0x000fe20000010000 */
[----:B------:R-:W-:Y:S01]  /*3780*/  UIADD3 UR6, UPT, UPT, UR4, 0x7050, URZ ;  /* 0x0000705004067890 */ /* 0x000fe2000fffe0ff */
[----:B------:R-:W-:Y:S01]  /*3790*/  PRMT R213, R213, 0x5410, R213 ;  /* 0x00005410d5d57816 */ /* 0x000fe200000000d5 */
[----:B------:R-:W-:Y:S01]  /*37a0*/  @!UP1 UIADD3 UR6, UPT, UPT, UR4, 0x7010, URZ ;  /* 0x0000701004069890 */ /* 0x000fe2000fffe0ff */
[----:B------:R-:W-:Y:S01]  /*37b0*/  FADD.FTZ R251, R212, R251 ;  /* 0x000000fbd4fb7221 */ /* 0x000fe20000010000 */
[----:B------:R-:W-:Y:S01]  /*37c0*/  SHF.R.U64 R212, R26, 0x10, R27 ;  /* 0x000000101ad47819 */ /* 0x000fe2000000121b */
[----:B------:R-:W-:Y:S01]  /*37d0*/  FADD.FTZ R121, R232, R121 ;  /* 0x00000079e8797221 */ /* 0x000fe20000010000 */
[----:B------:R-:W-:Y:S01]  /*37e0*/  PRMT R213, R211, 0x7610, R213 ;  /* 0x00007610d3d57816 */ /* 0x000fe200000000d5 */
[----:B------:R-:W-:Y:S01]  /*37f0*/  FADD.FTZ R120, R227, R120 ;  /* 0x00000078e3787221 */ /* 0x000fe20000010000 */
[----:B------:R-:W-:Y:S01]  /*3800*/  SHF.R.U64 R211, R28, 0x10, R29 ;  /* 0x000000101cd37819 */ /* 0x000fe2000000121d */
[----:B------:R-:W-:Y:S01]  /*3810*/  FADD.FTZ R119, R231, R119 ;  /* 0x00000077e7777221 */ /* 0x000fe20000010000 */
[----:B------:R-:W-:Y:S01]  /*3820*/  FADD.FTZ R118, R226, R118 ;  /* 0x00000076e2767221 */ /* 0x000fe20000010000 */
[----:B------:R-:W-:Y:S01]  /*3830*/  FADD.FTZ R117, R230, R117 ;  /* 0x00000075e6757221 */ /* 0x000fe20000010000 */
[----:B------:R-:W-:Y:S01]  /*3840*/  PRMT R211, R211, 0x5410, R211 ;  /* 0x00005410d3d37816 */ /* 0x000fe200000000d3 */
        /* <DEDUP_REMOVED lines=22> */
[----:B------:R-:W3:Y:S01]  /*39b0*/  LDS.128 R12, [UR5] ;  /* 0x00000005ff0c7984 */ /* 0x000ee20008000c00 */
[----:B------:R-:W-:Y:S01]  /*39c0*/  FADD.FTZ R83, R241, R83 ;  /* 0x00000053f1537221 */ /* 0x000fe20000010000 */
[----:B------:R-:W-:Y:S01]  /*39d0*/  FADD.FTZ R81, R221, R81 ;  /* 0x00000051dd517221 */ /* 0x000fe20000010000 */
[----:B------:R-:W-:Y:S01]  /*39e0*/  FADD.FTZ R79, R222, R79 ;  /* 0x0000004fde4f7221 */ /* 0x000fe20000010000 */
[----:B------:R-:W4:Y:S01]  /*39f0*/  LDS.128 R16, [UR6] ;  /* 0x00000006ff107984 */ /* 0x000f220008000c00 */
[----:B------:R-:W-:Y:S01]  /*3a00*/  FADD.FTZ R77, R223, R77 ;  /* 0x0000004ddf4d7221 */ /* 0x000fe20000010000 */
[----:B------:R-:W-:Y:S01]  /*3a10*/  FADD.FTZ R75, R219, R75 ;  /* 0x0000004bdb4b7221 */ /* 0x000fe20000010000 */
[----:B------:R-:W-:Y:S01]  /*3a20*/  FADD.FTZ R73, R218, R73 ;  /* 0x00000049da497221 */ /* 0x000fe20000010000 */
[----:B------:R-:W-:Y:S01]  /*3a30*/  FADD.FTZ R71, R217, R71 ;  /* 0x00000047d9477221 */ /* 0x000fe20000010000 */
[----:B------:R-:W-:Y:S01]  /*3a40*/  FADD.FTZ R69, R216, R69 ;  /* 0x00000045d8457221 */ /* 0x000fe20000010000 */
[----:B------:R-:W-:Y:S01]  /*3a50*/  FADD.FTZ R0, R215, R0 ;  /* 0x00000000d7007221 */ /* 0x000fe20000010000 */
[----:B0-----:R-:W-:Y:S01]  /*3a60*/  FADD.FTZ R155, RZ, R4 ;  /* 0x00000004ff9b7221 */ /* 0x001fe20000010000 */
[----:B------:R-:W-:Y:S01]  /*3a70*/  FADD.FTZ R158, RZ, R5 ;  /* 0x00000005ff9e7221 */ /* 0x000fe20000010000 */
[----:B------:R-:W-:-:S02]  /*3a80*/  PRMT R4, R4, 0x5410, R183 ;  /* 0x0000541004047816 */ /* 0x000fc400000000b7 */
[----:B------:R-:W-:Y:S01]  /*3a90*/  FADD.FTZ R155, R6, R155 ;  /* 0x0000009b069b7221 */ /* 0x000fe20000010000 */
[----:B------:R-:W-:Y:S01]  /*3aa0*/  FADD.FTZ R158, R7, R158 ;  /* 0x0000009e079e7221 */ /* 0x000fe20000010000 */
[----:B------:R-:W-:Y:S02]  /*3ab0*/  SHF.R.U32.HI R5, RZ, 0x10, R25 ;  /* 0x00000010ff057819 */ /* 0x000fe40000011619 */
[----:B-1----:R-:W-:Y:S01]  /*3ac0*/  FADD.FTZ R155, R155, R8 ;  /* 0x000000089b9b7221 */ /* 0x002fe20000010000 */
[----:B------:R-:W-:Y:S01]  /*3ad0*/  FADD.FTZ R158, R158, R9 ;  /* 0x000000099e9e7221 */ /* 0x000fe20000010000 */
[----:B------:R-:W-:Y:S02]  /*3ae0*/  PRMT R4, R5, 0x7610, R4 ;  /* 0x0000761005047816 */ /* 0x000fe40000000004 */
[----:B------:R-:W-:Y:S01]  /*3af0*/  FADD.FTZ R155, R10, R155 ;  /* 0x0000009b0a9b7221 */ /* 0x000fe20000010000 */
[----:B------:R-:W-:Y:S01]  /*3b00*/  FADD.FTZ R158, R11, R158 ;  /* 0x0000009e0b9e7221 */ /* 0x000fe20000010000 */
[----:B------:R-:W-:-:S02]  /*3b10*/  SHF.R.U32.HI R5, RZ, 0x10, R27 ;  /* 0x00000010ff057819 */ /* 0x000fc4000001161b */
[----:B---3--:R-:W-:Y:S01]  /*3b20*/  FADD.FTZ R155, R155, R12 ;  /* 0x0000000c9b9b7221 */ /* 0x008fe20000010000 */
[----:B------:R-:W-:Y:S01]  /*3b30*/  FADD.FTZ R158, R158, R13 ;  /* 0x0000000d9e9e7221 */ /* 0x000fe20000010000 */
[----:B------:R-:W-:Y:S02]  /*3b40*/  PRMT R212, R212, 0x5410, R5 ;  /* 0x00005410d4d47816 */ /* 0x000fe40000000005 */
[----:B------:R-:W-:Y:S01]  /*3b50*/  FADD.FTZ R155, R14, R155 ;  /* 0x0000009b0e9b7221 */ /* 0x000fe20000010000 */
[----:B------:R-:W-:Y:S01]  /*3b60*/  FADD.FTZ R158, R15, R158 ;  /* 0x0000009e0f9e7221 */ /* 0x000fe20000010000 */
[----:B------:R-:W-:Y:S02]  /*3b70*/  SHF.R.U32.HI R5, RZ, 0x10, R29 ;  /* 0x00000010ff057819 */ /* 0x000fe4000001161d */
[----:B----4-:R-:W-:Y:S01]  /*3b80*/  FADD.FTZ R155, R155, R16 ;  /* 0x000000109b9b7221 */ /* 0x010fe20000010000 */
[----:B------:R-:W-:Y:S01]  /*3b90*/  FADD.FTZ R158, R158, R17 ;  /* 0x000000119e9e7221 */ /* 0x000fe20000010000 */
[----:B------:R-:W-:-:S02]  /*3ba0*/  PRMT R211, R5, 0x7610, R211 ;  /* 0x0000761005d37816 */ /* 0x000fc400000000d3 */
[----:B------:R-:W-:Y:S01]  /*3bb0*/  FADD.FTZ R18, R18, R155 ;  /* 0x0000009b12127221 */ /* 0x000fe20000010000 */
[--C-:B------:R-:W-:Y:S01]  /*3bc0*/  SHF.R.U64 R183, R30, 0x10, R31.reuse ;  /* 0x000000101eb77819 */ /* 0x100fe2000000121f */
[----:B------:R-:W-:Y:S01]  /*3bd0*/  FADD.FTZ R158, R19, R158 ;  /* 0x0000009e139e7221 */ /* 0x000fe20000010000 */
[----:B------:R-:W-:Y:S01]  /*3be0*/  SHF.R.U32.HI R5, RZ, 0x10, R31 ;  /* 0x00000010ff057819 */ /* 0x000fe2000001161f */
[----:B------:R-:W-:Y:S01]  /*3bf0*/  FMUL.FTZ R18, R18, UR13 ;  /* 0x0000000d12127c20 */ /* 0x000fe20008410000 */
[--C-:B------:R-:W-:Y:S01]  /*3c00*/  SHF.R.U32.HI R6, RZ, 0x10, R3.reuse ;  /* 0x00000010ff067819 */ /* 0x100fe20000011603 */
[----:B------:R-:W-:Y:S01]  /*3c10*/  FMUL.FTZ R158, R158, UR13 ;  /* 0x0000000d9e9e7c20 */ /* 0x000fe20008410000 */
[----:B------:R-:W-:Y:S02]  /*3c20*/  SHF.R.U64 R7, R2, 0x10, R3 ;  /* 0x0000001002077819 */ /* 0x000fe40000001203 */
[----:B------:R-:W-:Y:S02]  /*3c30*/  PRMT R183, R183, 0x5410, R5 ;  /* 0x00005410b7b77816 */ /* 0x000fe40000000005 */
[----:B------:R-:W-:-:S02]  /*3c40*/  PRMT R5, R6, 0x5410, R7 ;  /* 0x0000541006057816 */ /* 0x000fc40000000007 */
[----:B------:R-:W-:Y:S01]  /*3c50*/  FSEL R155, R18, RZ, !P2 ;  /* 0x000000ff129b7208 */ /* 0x000fe20005000000 */
[----:B--2---:R-:W-:-:S05]  /*3c60*/  FADD.FTZ R246, R244, R246 ;  /* 0x000000f6f4f67221 */ /* 0x004fca0000010000 */
[----:B------:R0:W-:Y:S01]  /*3c70*/  STL [R1], R246 ;  /* 0x000000f601007387 */ /* 0x0001e20000100800 */
[----:B------:R-:W-:Y:S05]  /*3c80*/  BRA.U UP0, `(.L_x_1699) ;  /* 0x0000002d00507547 */ /* 0x000fea000b800000 */
        /* <DEDUP_REMOVED lines=9> */
[----:B------:R-:W-:Y:S02]  /*3d20*/  HADD2.F32 R7, -RZ, R5.H1_H1 ;  /* 0x30000005ff077230 */ /* 0x000fe40000004100 */
[----:B------:R-:W-:Y:S01]  /*3d30*/  FADD.FTZ R12, -R6, R179 ;  /* 0x000000b3060c7221 */ /* 0x000fe20000010100 */
[----:B------:R-:W-:Y:S01]  /*3d40*/  FMUL.FTZ R206, R145, R206 ;  /* 0x000000ce91ce7220 */ /* 0x000fe20000410000 */
[C-C-:B------:R-:W-:Y:S01]  /*3d50*/  FFMA.FTZ R208, R158.reuse, R208, R155.reuse ;  /* 0x000000d09ed07223 */ /* 0x140fe2000001009b */
[--C-:B------:R-:W-:Y:S01]  /*3d60*/  FFMA.FTZ R10, R158, R193, R155.reuse ;  /* 0x000000c19e0a7223 */ /* 0x100fe2000001009b */
[----:B------:R-:W-:Y:S01]  /*3d70*/  FADD.FTZ R200, -R11, R200 ;  /* 0x000000c80bc87221 */ /* 0x000fe20000010100 */
[----:B------:R-:W-:Y:S01]  /*3d80*/  FMUL.FTZ R62, R206, R149 ;  /* 0x00000095ce3e7220 */ /* 0x000fe20000410000 */
[C-C-:B------:R-:W-:Y:S01]  /*3d90*/  FFMA.FTZ R207, R158.reuse, R207, R155.reuse ;  /* 0x000000cf9ecf7223 */ /* 0x140fe2000001009b */
[C-C-:B------:R-:W-:Y:S01]  /*3da0*/  FFMA.FTZ R11, R158.reuse, R190, R155.reuse ;  /* 0x000000be9e0b7223 */ /* 0x140fe2000001009b */
[--C-:B------:R-:W-:Y:S01]  /*3db0*/  FFMA.FTZ R60, R158, R166, R155.reuse ;  /* 0x000000a69e3c7223 */ /* 0x100fe2000001009b */
[----:B------:R-:W-:Y:S01]  /*3dc0*/  FMUL.FTZ R6, R62, R7 ;  /* 0x000000073e067220 */ /* 0x000fe20000410000 */
[----:B------:R-:W-:Y:S01]  /*3dd0*/  FFMA.FTZ R7, R158, R175, R155 ;  /* 0x000000af9e077223 */ /* 0x000fe2000001009b */
[----:B------:R-:W-:Y:S01]  /*3de0*/  FADD.FTZ R208, -R208, R209 ;  /* 0x000000d1d0d07221 */ /* 0x000fe20000010100 */
[----:B------:R-:W-:Y:S01]  /*3df0*/  FADD.FTZ R14, -R10, R201 ;  /* 0x000000c90a0e7221 */ /* 0x000fe20000010100 */
[C-C-:B------:R-:W-:Y:S01]  /*3e00*/  FFMA.FTZ R203, R158.reuse, R203, R155.reuse ;  /* 0x000000cb9ecb7223 */ /* 0x140fe2000001009b */
[----:B------:R-:W-:Y:S01]  /*3e10*/  FADD.FTZ R176, -R7, R176 ;  /* 0x000000b007b07221 */ /* 0x000fe20000010100 */
[----:B------:R-:W-:Y:S01]  /*3e20*/  FADD.FTZ R202, -R207, R202 ;  /* 0x000000cacfca7221 */ /* 0x000fe20000010100 */
[----:B------:R-:W-:Y:S01]  /*3e30*/  FADD.FTZ R198, -R11, R198 ;  /* 0x000000c60bc67221 */ /* 0x000fe20000010100 */
[C-C-:B------:R-:W-:Y:S01]  /*3e40*/  FFMA.FTZ R16, R158.reuse, R191, R155.reuse ;  /* 0x000000bf9e107223 */ /* 0x140fe2000001009b */
[----:B------:R-:W-:Y:S01]  /*3e50*/  FMUL.FTZ R166, R145, R176 ;  /* 0x000000b091a67220 */ /* 0x000fe20000410000 */
[----:B------:R-:W-:Y:S01]  /*3e60*/  FFMA.FTZ R18, R158, R170, R155 ;  /* 0x000000aa9e127223 */ /* 0x000fe2000001009b */
[----:B------:R-:W-:-:S02]  /*3e70*/  HADD2.F32 R11, -RZ, R214.H0_H0 ;  /* 0x200000d6ff0b7230 */ /* 0x000fc40000004100 */
[C---:B------:R-:W-:Y:S01]  /*3e80*/  FMUL.FTZ R208, R145.reuse, R208 ;  /* 0x000000d091d07220 */ /* 0x040fe20000410000 */
[----:B------:R-:W-:Y:S01]  /*3e90*/  FMUL.FTZ R14, R145, R14 ;  /* 0x0000000e910e7220 */ /* 0x000fe20000410000 */
[-C--:B------:R-:W-:Y:S01]  /*3ea0*/  FMUL.FTZ R166, R166, R149.reuse ;  /* 0x00000095a6a67220 */ /* 0x080fe20000410000 */
[----:B------:R-:W-:Y:S01]  /*3eb0*/  FADD.FTZ R204, -R203, R204 ;  /* 0x000000cccbcc7221 */ /* 0x000fe20000010100 */
[----:B------:R-:W-:Y:S01]  /*3ec0*/  FFMA.FTZ R186, R158, R186, R155 ;  /* 0x000000ba9eba7223 */ /* 0x000fe2000001009b */
[----:B------:R-:W-:Y:S01]  /*3ed0*/  FMUL.FTZ R202, R145, R202 ;  /* 0x000000ca91ca7220 */ /* 0x000fe20000410000 */
[----:B------:R-:W-:Y:S02]  /*3ee0*/  HADD2.F32 R8, -RZ, R3.H0_H0 ;  /* 0x20000003ff087230 */ /* 0x000fe40000004100 */
[----:B------:R-:W-:Y:S01]  /*3ef0*/  FADD.FTZ R16, -R16, R199 ;  /* 0x000000c710107221 */ /* 0x000fe20000010100 */
[----:B------:R-:W-:Y:S01]  /*3f00*/  FADD.FTZ R18, -R18, R171 ;  /* 0x000000ab12127221 */ /* 0x000fe20000010100 */
[-C--:B------:R-:W-:Y:S01]  /*3f10*/  FMUL.FTZ R179, R208, R149.reuse ;  /* 0x00000095d0b37220 */ /* 0x080fe20000410000 */
[----:B------:R-:W-:Y:S01]  /*3f20*/  FMUL.FTZ R171, R14, R149 ;  /* 0x000000950eab7220 */ /* 0x000fe20000410000 */
[----:B------:R-:W-:Y:S01]  /*3f30*/  FMUL.FTZ R13, R166, R11 ;  /* 0x0000000ba60d7220 */ /* 0x000fe20000410000 */
[----:B------:R-:W-:Y:S01]  /*3f40*/  FFMA.FTZ R11, R158, R163, R155 ;  /* 0x000000a39e0b7223 */ /* 0x000fe2000001009b */
[----:B------:R-:W-:-:S02]  /*3f50*/  HADD2.F32 R14, -RZ, R20.H0_H0 ;  /* 0x20000014ff0e7230 */ /* 0x000fc40000004100 */
[C---:B------:R-:W-:Y:S01]  /*3f60*/  FMUL.FTZ R204, R145.reuse, R204 ;  /* 0x000000cc91cc7220 */ /* 0x040fe20000410000 */
[----:B------:R-:W-:Y:S01]  /*3f70*/  FADD.FTZ R176, -R186, R197 ;  /* 0x000000c5bab07221 */ /* 0x000fe20000010100 */
[-C--:B------:R-:W-:Y:S01]  /*3f80*/  FMUL.FTZ R163, R202, R149.reuse ;  /* 0x00000095caa37220 */ /* 0x080fe20000410000 */
[----:B------:R-:W-:Y:S01]  /*3f90*/  FMUL.FTZ R16, R145, R16 ;  /* 0x0000001091107220 */ /* 0x000fe20000410000 */
[--C-:B------:R-:W-:Y:S01]  /*3fa0*/  FFMA.FTZ R186, R158, R162, R155.reuse ;  /* 0x000000a29eba7223 */ /* 0x100fe2000001009b */
[----:B------:R-:W-:Y:S01]  /*3fb0*/  FMUL.FTZ R9, R179, R8 ;  /* 0x00000008b3097220 */ /* 0x000fe20000410000 */
[----:B------:R-:W-:Y:S01]  /*3fc0*/  FMUL.FTZ R18, R145, R18 ;  /* 0x0000001291127220 */ /* 0x000fe20000410000 */
[----:B------:R-:W-:Y:S02]  /*3fd0*/  HADD2.F32 R8, -RZ, R5.H0_H0 ;  /* 0x20000005ff087230 */ /* 0x000fe40000004100 */
[----:B------:R-:W-:Y:S01]  /*3fe0*/  FADD.FTZ R190, -R11, R168 ;  /* 0x000000a80bbe7221 */ /* 0x000fe20000010100 */
[-C--:B------:R-:W-:Y:S01]  /*3ff0*/  FMUL.FTZ R175, R204, R149.reuse ;  /* 0x00000095ccaf7220 */ /* 0x080fe20000410000 */
[----:B------:R-:W-:Y:S01]  /*4000*/  FMUL.FTZ R11, R163, R14 ;  /* 0x0000000ea30b7220 */ /* 0x000fe20000410000 */
[----:B------:R-:W-:Y:S01]  /*4010*/  FFMA.FTZ R17, R158, R178, R155 ;  /* 0x000000b29e117223 */ /* 0x000fe2000001009b */
[----:B------:R-:W-:Y:S01]  /*4020*/  FMUL.FTZ R162, R16, R149 ;  /* 0x0000009510a27220 */ /* 0x000fe20000410000 */
[----:B------:R-:W-:Y:S01]  /*4030*/  FADD.FTZ R186, -R186, R167 ;  /* 0x000000a7baba7221 */ /* 0x000fe20000010100 */
[----:B------:R-:W-:-:S02]  /*4040*/  HADD2.F32 R14, -RZ, R4.H1_H1 ;  /* 0x30000004ff0e7230 */ /* 0x000fc40000004100 */
[C---:B------:R-:W-:Y:S01]  /*4050*/  FMUL.FTZ R168, R145.reuse, R176 ;  /* 0x000000b091a87220 */ /* 0x040fe20000410000 */
[-C--:B------:R-:W-:Y:S01]  /*4060*/  FMUL.FTZ R167, R18, R149.reuse ;  /* 0x0000009512a77220 */ /* 0x080fe20000410000 */
[C-C-:B------:R-:W-:Y:S01]  /*4070*/  FFMA.FTZ R16, R158.reuse, R64, R155.reuse ;  /* 0x000000409e107223 */ /* 0x140fe2000001009b */
[C---:B------:R-:W-:Y:S01]  /*4080*/  FMUL.FTZ R190, R145.reuse, R190 ;  /* 0x000000be91be7220 */ /* 0x040fe20000410000 */
[----:B------:R-:W-:Y:S01]  /*4090*/  FMUL.FTZ R210, R145, R210 ;  /* 0x000000d291d27220 */ /* 0x000fe20000410000 */
[----:B------:R-:W-:Y:S01]  /*40a0*/  FMUL.FTZ R8, R175, R8 ;  /* 0x00000008af087220 */ /* 0x000fe20000410000 */
[----:B------:R-:W-:Y:S01]  /*40b0*/  FFMA.FTZ R10, R158, R172, R155 ;  /* 0x000000ac9e0a7223 */ /* 0x000fe2000001009b */
[----:B------:R-:W-:Y:S02]  /*40c0*/  HADD2.F32 R19, -RZ, R25.H0_H0 ;  /* 0x20000019ff137230 */ /* 0x000fe40000004100 */
[----:B------:R-:W-:Y:S01]  /*40d0*/  FADD.FTZ R196, -R17, R196 ;  /* 0x000000c411c47221 */ /* 0x000fe20000010100 */
[----:B------:R-:W-:Y:S01]  /*40e0*/  FMUL.FTZ R168, R168, R149 ;  /* 0x00000095a8a87220 */ /* 0x000fe20000410000 */
[----:B------:R-:W-:Y:S01]  /*40f0*/  FMUL.FTZ R17, R167, R14 ;  /* 0x0000000ea7117220 */ /* 0x000fe20000410000 */
[----:B------:R-:W-:Y:S01]  /*4100*/  FADD.FTZ R16, -R16, R63 ;  /* 0x0000003f10107221 */ /* 0x000fe20000010100 */
[----:B------:R-:W-:-:S02]  /*4110*/  HADD2.F32 R4, -RZ, R4.H0_H0 ;  /* 0x20000004ff047230 */ /* 0x000fc40000004100 */
[----:B------:R-:W-:Y:S01]  /*4120*/  FMUL.FTZ R12, R145, R12 ;  /* 0x0000000c910c7220 */ /* 0x000fe20000410000 */
[----:B------:R-:W-:Y:S02]  /*4130*/  HADD2.F32 R7, -RZ, R2.H0_H0 ;  /* 0x20000002ff077230 */ /* 0x000fe40000004100 */
[-C--:B------:R-:W-:Y:S01]  /*4140*/  FMUL.FTZ R63, R190, R149.reuse ;  /* 0x00000095be3f7220 */ /* 0x080fe20000410000 */
[----:B------:R-:W-:Y:S01]  /*4150*/  FMUL.FTZ R172, R210, R149 ;  /* 0x00000095d2ac7220 */ /* 0x000fe20000410000 */
[----:B------:R-:W-:Y:S01]  /*4160*/  FADD.FTZ R10, -R10, R173 ;  /* 0x000000ad0a0a7221 */ /* 0x000fe20000010100 */
[----:B------:R-:W-:Y:S02]  /*4170*/  HADD2.F32 R15, -RZ, R23.H0_H0 ;  /* 0x20000017ff0f7230 */ /* 0x000fe40000004100 */
[----:B------:R-:W-:Y:S01]  /*4180*/  FMUL.FTZ R19, R168, R19 ;  /* 0x00000013a8137220 */ /* 0x000fe20000410000 */
[----:B------:R1:W-:Y:S01]  /*4190*/  F2F.F16.F32 R5, R9 ;  /* 0x0000000900057304 */ /* 0x0003e20000200800 */
[----:B------:R-:W-:Y:S01]  /*41a0*/  FMUL.FTZ R170, R12, R149 ;  /* 0x000000950caa7220 */ /* 0x000fe20000410000 */
[----:B------:R-:W-:Y:S01]  /*41b0*/  FMUL.FTZ R7, R172, R7 ;  /* 0x00000007ac077220 */ /* 0x000fe20000410000 */
[----:B------:R-:W-:-:S02]  /*41c0*/  HADD2.F32 R12, -RZ, R21.H0_H0 ;  /* 0x20000015ff0c7230 */ /* 0x000fc40000004100 */
[----:B------:R-:W-:Y:S01]  /*41d0*/  FMUL.FTZ R10, R145, R10 ;  /* 0x0000000a910a7220 */ /* 0x000fe20000410000 */
[----:B------:R-:W-:Y:S01]  /*41e0*/  FMUL.FTZ R15, R162, R15 ;  /* 0x0000000fa20f7220 */ /* 0x000fe20000410000 */
[----:B------:R-:W-:Y:S01]  /*41f0*/  FADD.FTZ R60, -R60, R169 ;  /* 0x000000a93c3c7221 */ /* 0x000fe20000010100 */
[----:B------:R-:W-:Y:S01]  /*4200*/  FFMA.FTZ R14, R158, R65, R155 ;  /* 0x000000419e0e7223 */ /* 0x000fe2000001009b */
[----:B------:R-:W2:Y:S01]  /*4210*/  F2F.F16.F32 R8, R8 ;  /* 0x0000000800087304 */ /* 0x000ea20000200800 */
[----:B-1----:R-:W-:Y:S02]  /*4220*/  HADD2.F32 R9, -RZ, R214.H1_H1 ;  /* 0x300000d6ff097230 */ /* 0x002fe40000004100 */
[----:B------:R-:W-:Y:S01]  /*4230*/  FMUL.FTZ R169, R10, R149 ;  /* 0x000000950aa97220 */ /* 0x000fe20000410000 */
[----:B------:R-:W-:Y:S01]  /*4240*/  FMUL.FTZ R12, R171, R12 ;  /* 0x0000000cab0c7220 */ /* 0x000fe20000410000 */
[C---:B------:R-:W-:Y:S01]  /*4250*/  FMUL.FTZ R200, R145.reuse, R200 ;  /* 0x000000c891c87220 */ /* 0x040fe20000410000 */
[----:B------:R-:W-:Y:S01]  /*4260*/  FMUL.FTZ R60, R145, R60 ;  /* 0x0000003c913c7220 */ /* 0x000fe20000410000 */
[----:B------:R-:W-:Y:S01]  /*4270*/  FMUL.FTZ R9, R170, R9 ;  /* 0x00000009aa097220 */ /* 0x000fe20000410000 */
[----:B------:R-:W-:Y:S01]  /*4280*/  FADD.FTZ R14, -R14, R61 ;  /* 0x0000003d0e0e7221 */ /* 0x000fe20000010100 */
[----:B------:R1:W-:Y:S01]  /*4290*/  F2F.F16.F32 R64, R17 ;  /* 0x0000001100407304 */ /* 0x0003e20000200800 */
[--C-:B------:R-:W-:Y:S01]  /*42a0*/  FFMA.FTZ R61, R158, R174, R155.reuse ;  /* 0x000000ae9e3d7223 */ /* 0x100fe2000001009b */
[-C--:B------:R-:W-:Y:S01]  /*42b0*/  FMUL.FTZ R173, R200, R149.reuse ;  /* 0x00000095c8ad7220 */ /* 0x080fe20000410000 */
[----:B------:R-:W-:Y:S01]  /*42c0*/  FMUL.FTZ R174, R60, R149 ;  /* 0x000000953cae7220 */ /* 0x000fe20000410000 */
[C-C-:B------:R-:W-:Y:S01]  /*42d0*/  FFMA.FTZ R67, R158.reuse, R67, R155.reuse ;  /* 0x000000439e437223 */ /* 0x140fe2000001009b */
[----:B------:R-:W-:Y:S01]  /*42e0*/  FADD.FTZ R194, -R61, R194 ;  /* 0x000000c23dc27221 */ /* 0x000fe20000010100 */
[----:B------:R-:W-:Y:S01]  /*42f0*/  FFMA.FTZ R18, R158, R161, R155 ;  /* 0x000000a19e127223 */ /* 0x000fe2000001009b */
[----:B--2---:R-:W-:Y:S01]  /*4300*/  PRMT R61, R5, 0x5410, R8 ;  /* 0x00005410053d7816 */ /* 0x004fe20000000008 */
[----:B------:R-:W2:Y:S01]  /*4310*/  F2F.F16.F32 R6, R6 ;  /* 0x0000000600067304 */ /* 0x000ea20000200800 */
[----:B-1----:R-:W-:Y:S01]  /*4320*/  FMUL.FTZ R17, R63, R4 ;  /* 0x000000043f117220 */ /* 0x002fe20000410000 */
[----:B------:R-:W-:-:S02]  /*4330*/  HADD2.F32 R4, -RZ, R213.H1_H1 ;  /* 0x300000d5ff047230 */ /* 0x000fc40000004100 */
[----:B------:R-:W-:Y:S01]  /*4340*/  FADD.FTZ R164, -R67, R164 ;  /* 0x000000a443a47221 */ /* 0x000fe20000010100 */
[----:B------:R-:W-:Y:S02]  /*4350*/  HADD2.F32 R213, -RZ, R213.H0_H0 ;  /* 0x200000d5ffd57230 */ /* 0x000fe40000004100 */
[----:B------:R-:W-:Y:S01]  /*4360*/  FADD.FTZ R18, -R18, R165 ;  /* 0x000000a512127221 */ /* 0x000fe20000010100 */
[----:B------:R-:W-:Y:S01]  /*4370*/  FMUL.FTZ R186, R145, R186 ;  /* 0x000000ba91ba7220 */ /* 0x000fe20000410000 */
[----:B------:R-:W-:Y:S01]  /*4380*/  FMUL.FTZ R10, R169, R4 ;  /* 0x00000004a90a7220 */ /* 0x000fe20000410000 */
[----:B------:R-:W-:Y:S01]  /*4390*/  F2F.F16.F32 R19, R19 ;  /* 0x0000001300137304 */ /* 0x000fe20000200800 */
[----:B------:R-:W-:Y:S02]  /*43a0*/  HADD2.F32 R4, -RZ, R22.H0_H0 ;  /* 0x20000016ff047230 */ /* 0x000fe40000004100 */
[----:B------:R-:W-:Y:S01]  /*43b0*/  FMUL.FTZ R213, R174, R213 ;  /* 0x000000d5aed57220 */ /* 0x000fe20000410000 */
[----:B------:R-:W-:Y:S01]  /*43c0*/  FMUL.FTZ R18, R145, R18 ;  /* 0x0000001291127220 */ /* 0x000fe20000410000 */
[----:B------:R-:W-:Y:S01]  /*43d0*/  FFMA.FTZ R178, R158, R177, R155 ;  /* 0x000000b19eb27223 */ /* 0x000fe2000001009b */
[-C--:B------:R-:W-:Y:S01]  /*43e0*/  FMUL.FTZ R177, R186, R149.reuse ;  /* 0x00000095bab17220 */ /* 0x080fe20000410000 */
[----:B------:R-:W-:Y:S01]  /*43f0*/  FMUL.FTZ R8, R173, R4 ;  /* 0x00000004ad087220 */ /* 0x000fe20000410000 */
[----:B--2---:R-:W-:Y:S01]  /*4400*/  IMAD.WIDE.U32 R4, R6, 0x10000, RZ ;  /* 0x0001000006047825 */ /* 0x004fe200078e00ff */
[----:B------:R1:W2:Y:S03]  /*4410*/  F2F.F16.F32 R176, R17 ;  /* 0x0000001100b07304 */ /* 0x0002a60000200800 */
[----:B------:R-:W-:Y:S01]  /*4420*/  FMUL.FTZ R186, R18, R149 ;  /* 0x0000009512ba7220 */ /* 0x000fe20000410000 */
[----:B------:R-:W-:Y:S01]  /*4430*/  FADD.FTZ R178, -R178, R195 ;  /* 0x000000c3b2b27221 */ /* 0x000fe20000010100 */
[----:B------:R-:W-:Y:S01]  /*4440*/  HADD2.F32 R190, -RZ, R212.H0_H0 ;  /* 0x200000d4ffbe7230 */ /* 0x000fe20000004100 */
[----:B------:R-:W-:-:S02]  /*4450*/  LOP3.LUT R5, R61, R5, RZ, 0xfc, !PT ;  /* 0x000000053d057212 */ /* 0x000fc400078efcff */
[----:B------:R-:W3:Y:S01]  /*4460*/  LDC.64 R60, c[0x0][0x390] ;  /* 0x0000e400ff3c7b82 */ /* 0x000ee20000000a00 */
[----:B------:R-:W-:Y:S01]  /*4470*/  FMUL.FTZ R178, R145, R178 ;  /* 0x000000b291b27220 */ /* 0x000fe20000410000 */
[----:B------:R-:W4:Y:S01]  /*4480*/  F2F.F16.F32 R7, R7 ;  /* 0x0000000700077304 */ /* 0x000f220000200800 */
[----:B-1----:R-:W-:Y:S02]  /*4490*/  HADD2.F32 R17, -RZ, R27.H0_H0 ;  /* 0x2000001bff117230 */ /* 0x002fe40000004100 */
[----:B------:R-:W-:Y:S01]  /*44a0*/  FMUL.FTZ R178, R178, R149 ;  /* 0x00000095b2b27220 */ /* 0x000fe20000410000 */
[----:B--2---:R-:W-:-:S04]  /*44b0*/  PRMT R67, R19, 0x5410, R176 ;  /* 0x0000541013437816 */ /* 0x004fc800000000b0 */
[----:B------:R-:W1:Y:S01]  /*44c0*/  F2F.F16.F32 R15, R15 ;  /* 0x0000000f000f7304 */ /* 0x000e620000200800 */
[----:B------:R-:W-:Y:S01]  /*44d0*/  FMUL.FTZ R176, R145, R198 ;  /* 0x000000c691b07220 */ /* 0x000fe20000410000 */
[----:B------:R-:W-:Y:S01]  /*44e0*/  FMUL.FTZ R19, R177, R190 ;  /* 0x000000beb1137220 */ /* 0x000fe20000410000 */
[----:B------:R-:W-:-:S05]  /*44f0*/  FMUL.FTZ R190, R145, R196 ;  /* 0x000000c491be7220 */ /* 0x000fca0000410000 */
[----:B------:R-:W-:Y:S01]  /*4500*/  F2F.F16.F32 R12, R12 ;  /* 0x0000000c000c7304 */ /* 0x000fe20000200800 */
[----:B----4-:R-:W-:Y:S01]  /*4510*/  LOP3.LUT R4, R4, R7, RZ, 0xfc, !PT ;  /* 0x0000000704047212 */ /* 0x010fe200078efcff */
[----:B------:R-:W-:Y:S02]  /*4520*/  HADD2.F32 R7, -RZ, R24.H0_H0 ;  /* 0x20000018ff077230 */ /* 0x000fe40000004100 */
[----:B------:R-:W-:-:S04]  /*4530*/  FMUL.FTZ R176, R176, R149 ;  /* 0x00000095b0b07220 */ /* 0x000fc80000410000 */
[----:B------:R-:W2:Y:S01]  /*4540*/  F2F.F16.F32 R13, R13 ;  /* 0x0000000d000d7304 */ /* 0x000ea20000200800 */
[----:B-1----:R-:W-:-:S07]  /*4550*/  PRMT R161, R15, 0x5410, R64 ;  /* 0x000054100fa17816 */ /* 0x002fce0000000040 */
[----:B------:R-:W1:Y:S01]  /*4560*/  F2F.F16.F32 R9, R9 ;  /* 0x0000000900097304 */ /* 0x000e620000200800 */
[----:B------:R-:W4:Y:S07]  /*4570*/  LDC.64 R64, c[0x0][0x468] ;  /* 0x00011a00ff407b82 */ /* 0x000f2e0000000a00 */
[----:B------:R-:W5:Y:S01]  /*4580*/  F2F.F16.F32 R11, R11 ;  /* 0x0000000b000b7304 */ /* 0x000f620000200800 */
[----:B--2---:R-:W-:Y:S01]  /*4590*/  PRMT R165, R12, 0x5410, R13 ;  /* 0x000054100ca57816 */ /* 0x004fe2000000000d */
[----:B------:R-:W-:Y:S01]  /*45a0*/  FMUL.FTZ R12, R176, R7 ;  /* 0x00000007b00c7220 */ /* 0x000fe20000410000 */
[----:B------:R-:W-:Y:S01]  /*45b0*/  FMUL.FTZ R194, R145, R194 ;  /* 0x000000c291c27220 */ /* 0x000fe20000410000 */
[----:B------:R-:W-:Y:S01]  /*45c0*/  FMUL.FTZ R17, R178, R17 ;  /* 0x00000011b2117220 */ /* 0x000fe20000410000 */
[----:B-1----:R-:W-:-:S03]  /*45d0*/  IMAD.WIDE.U32 R6, R9, 0x10000, RZ ;  /* 0x0001000009067825 */ /* 0x002fc600078e00ff */
[----:B------:R-:W1:Y:S02]  /*45e0*/  F2F.F16.F32 R10, R10 ;  /* 0x0000000a000a7304 */ /* 0x000e640000200800 */
[----:B------:R-:W-:-:S06]  /*45f0*/  LOP3.LUT R9, R165, R7, RZ, 0xfc, !PT ;  /* 0x00000007a5097212 */ /* 0x000fcc00078efcff */
[----:B------:R-:W2:Y:S08]  /*4600*/  F2F.F16.F32 R213, R213 ;  /* 0x000000d500d57304 */ /* 0x000eb00000200800 */
[----:B------:R5:W0:Y:S08]  /*4610*/  F2F.F16.F32 R13, R8 ;  /* 0x00000008000d7304 */ /* 0x000a300000200800 */
[----:B------:R3:W4:Y:S01]  /*4620*/  F2F.F16.F32 R15, R12 ;  /* 0x0000000c000f7304 */ /* 0x0007220000200800 */
[----:B-----5:R-:W-:Y:S01]  /*4630*/  LOP3.LUT R8, R6, R11, RZ, 0xfc, !PT ;  /* 0x0000000b06087212 */ /* 0x020fe200078efcff */
[----:B-1----:R-:W-:-:S04]  /*4640*/  IMAD.WIDE.U32 R6, R10, 0x10000, RZ ;  /* 0x000100000a067825 */ /* 0x002fc800078e00ff */
[----:B--2---:R-:W-:Y:S01]  /*4650*/  IMAD.WIDE.U32 R10, R213, 0x10000, RZ ;  /* 0x00010000d50a7825 */ /* 0x004fe200078e00ff */
[----:B0-----:R-:W-:-:S03]  /*4660*/  LOP3.LUT R6, R6, R13, RZ, 0xfc, !PT ;  /* 0x0000000d06067212 */ /* 0x001fc600078efcff */
[----:B------:R-:W-:Y:S01]  /*4670*/  FMUL.FTZ R190, R190, R149 ;  /* 0x00000095bebe7220 */ /* 0x000fe20000410000 */
[----:B------:R-:W-:Y:S01]  /*4680*/  LOP3.LUT R7, R161, R7, RZ, 0xfc, !PT ;  /* 0x00000007a1077212 */ /* 0x000fe200078efcff */
[----:B---3--:R-:W-:Y:S01]  /*4690*/  IMAD.WIDE.U32 R12, R66, 0x8, R60 ;  /* 0x00000008420c7825 */ /* 0x008fe200078e003c */
[----:B------:R-:W-:-:S03]  /*46a0*/  LOP3.LUT R11, R67, R11, RZ, 0xfc, !PT ;  /* 0x0000000b430b7212 */ /* 0x000fc600078efcff */
[----:B------:R-:W-:Y:S01]  /*46b0*/  FMUL.FTZ R14, R145, R14 ;  /* 0x0000000e910e7220 */ /* 0x000fe20000410000 */
[----:B------:R0:W-:Y:S01]  /*46c0*/  F2F.F16.F32 R18, R17 ;  /* 0x0000001100127304 */ /* 0x0001e20000200800 */
[----:B------:R-:W-:Y:S01]  /*46d0*/  HADD2.F32 R67, -RZ, R212.H1_H1 ;  /* 0x300000d4ff437230 */ /* 0x000fe20000004100 */
[----:B----4-:R-:W-:Y:S01]  /*46e0*/  LOP3.LUT R10, R10, R15, RZ, 0xfc, !PT ;  /* 0x0000000f0a0a7212 */ /* 0x010fe200078efcff */
[----:B------:R-:W2:Y:S01]  /*46f0*/  LDG.E.64 R12, desc[UR8][R12.64] ;  /* 0x000000080c0c7981 */ /* 0x000ea2000c1e1b00 */
[----:B------:R-:W-:Y:S02]  /*4700*/  HADD2.F32 R15, -RZ, R26.H0_H0 ;  /* 0x2000001aff0f7230 */ /* 0x000fe40000004100 */
[----:B------:R-:W-:Y:S01]  /*4710*/  FMUL.FTZ R192, R186, R67 ;  /* 0x00000043bac07220 */ /* 0x000fe20000410000 */
[----:B------:R-:W-:-:S04]  /*4720*/  IMAD.WIDE.U32 R66, R66, 0x8, R64 ;  /* 0x0000000842427825 */ /* 0x000fc800078e0040 */
[----:B------:R-:W-:Y:S01]  /*4730*/  FMUL.FTZ R16, R145, R16 ;  /* 0x0000001091107220 */ /* 0x000fe20000410000 */
[----:B------:R-:W-:Y:S01]  /*4740*/  F2F.F16.F32 R19, R19 ;  /* 0x0000001300137304 */ /* 0x000fe20000200800 */
[----:B------:R1:W-:Y:S01]  /*4750*/  STG.E.64 desc[UR8][R66.64], R4 ;  /* 0x0000000442007986 */ /* 0x0003e2000c101b08 */
[----:B------:R-:W-:Y:S02]  /*4760*/  HADD2.F32 R196, -RZ, R211.H1_H1 ;  /* 0x300000d3ffc47230 */ /* 0x000fe40000004100 */
[----:B0-----:R-:W-:Y:S01]  /*4770*/  FMUL.FTZ R17, R190, R15 ;  /* 0x0000000fbe117220 */ /* 0x001fe20000410000 */
[----:B------:R-:W-:-:S03]  /*4780*/  FMUL.FTZ R191, R14, R149 ;  /* 0x000000950ebf7220 */ /* 0x000fc60000410000 */
[----:B------:R0:W3:Y:S01]  /*4790*/  F2F.F16.F32 R193, R192 ;  /* 0x000000c000c17304 */ /* 0x0000e20000200800 */
[----:B-1----:R-:W-:-:S04]  /*47a0*/  IMAD.WIDE.U32 R4, R160, 0x8, R60 ;  /* 0x00000008a0047825 */ /* 0x002fc800078e003c */
[----:B------:R-:W-:-:S04]  /*47b0*/  IMAD.WIDE.U32 R160, R160, 0x8, R64 ;  /* 0x00000008a0a07825 */ /* 0x000fc800078e0040 */
[----:B------:R-:W-:Y:S01]  /*47c0*/  FMUL.FTZ R66, R194, R149 ;  /* 0x00000095c2427220 */ /* 0x000fe20000410000 */
[----:B------:R-:W4:Y:S01]  /*47d0*/  LDG.E.64 R4, desc[UR8][R4.64] ;  /* 0x0000000804047981 */ /* 0x000f22000c1e1b00 */
[----:B------:R-:W-:Y:S02]  /*47e0*/  HADD2.F32 R67, -RZ, R29.H0_H0 ;  /* 0x2000001dff437230 */ /* 0x000fe40000004100 */
[----:B0-----:R-:W-:Y:S01]  /*47f0*/  FMUL.FTZ R192, R145, R164 ;  /* 0x000000a491c07220 */ /* 0x001fe20000410000 */
[----:B------:R0:W-:Y:S01]  /*4800*/  STG.E.64 desc[UR8][R160.64], R8 ;  /* 0x00000008a0007986 */ /* 0x0001e2000c101b08 */
[----:B------:R-:W-:-:S04]  /*4810*/  IMAD.WIDE.U32 R14, R159, 0x8, R64 ;  /* 0x000000089f0e7825 */ /* 0x000fc800078e0040 */
[----:B------:R-:W-:Y:S01]  /*4820*/  FMUL.FTZ R164, R66, R67 ;  /* 0x0000004342a47220 */ /* 0x000fe20000410000 */
[----:B------:R-:W-:Y:S01]  /*4830*/  FMUL.FTZ R67, R192, R149 ;  /* 0x00000095c0437220 */ /* 0x000fe20000410000 */
[----:B------:R-:W-:Y:S02]  /*4840*/  HADD2.F32 R194, -RZ, R211.H0_H0 ;  /* 0x200000d3ffc27230 */ /* 0x000fe40000004100 */
[----:B------:R-:W-:Y:S01]  /*4850*/  FMUL.FTZ R196, R191, R196 ;  /* 0x000000c4bfc47220 */ /* 0x000fe20000410000 */
[----:B0-----:R-:W-:-:S04]  /*4860*/  IMAD.WIDE.U32 R8, R159, 0x8, R60 ;  /* 0x000000089f087825 */ /* 0x001fc800078e003c */
[----:B------:R-:W-:Y:S01]  /*4870*/  FMUL.FTZ R194, R67, R194 ;  /* 0x000000c243c27220 */ /* 0x000fe20000410000 */
[----:B------:R-:W-:Y:S01]  /*4880*/  FMUL.FTZ R159, R16, R149 ;  /* 0x00000095109f7220 */ /* 0x000fe20000410000 */
[----:B------:R-:W-:Y:S01]  /*4890*/  HADD2.F32 R160, -RZ, R28.H0_H0 ;  /* 0x2000001cffa07230 */ /* 0x000fe20000004100 */
[----:B------:R-:W5:Y:S01]  /*48a0*/  LDG.E.64 R8, desc[UR8][R8.64] ;  /* 0x0000000808087981 */ /* 0x000f62000c1e1b00 */
[----:B------:R0:W-:Y:S03]  /*48b0*/  F2F.F16.F32 R165, R17 ;  /* 0x0000001100a57304 */ /* 0x0001e60000200800 */
[----:B------:R1:W-:Y:S01]  /*48c0*/  STG.E.64 desc[UR8][R14.64], R6 ;  /* 0x000000060e007986 */ /* 0x0003e2000c101b08 */
[----:B------:R-:W-:-:S04]  /*48d0*/  FMUL.FTZ R160, R159, R160 ;  /* 0x000000a09fa07220 */ /* 0x000fc80000410000 */
[----:B------:R-:W-:Y:S01]  /*48e0*/  F2F.F16.F32 R196, R196 ;  /* 0x000000c400c47304 */ /* 0x000fe20000200800 */
[----:B-1----:R-:W-:-:S07]  /*48f0*/  IMAD.WIDE.U32 R6, R157, 0x8, R60 ;  /* 0x000000089d067825 */ /* 0x002fce00078e003c */
[----:B------:R-:W-:Y:S01]  /*4900*/  F2F.F16.F32 R164, R164 ;  /* 0x000000a400a47304 */ /* 0x000fe20000200800 */
[----:B------:R-:W-:Y:S01]  /*4910*/  IMAD.WIDE.U32 R14, R157, 0x8, R64 ;  /* 0x000000089d0e7825 */ /* 0x000fe200078e0040 */
[----:B------:R-:W5:Y:S06]  /*4920*/  LDG.E.64 R6, desc[UR8][R6.64] ;  /* 0x0000000806067981 */ /* 0x000f6c000c1e1b00 */
[----:B------:R-:W1:Y:S01]  /*4930*/  F2F.F16.F32 R195, R194 ;  /* 0x000000c200c37304 */ /* 0x000e620000200800 */
[----:B------:R1:W-:Y:S01]  /*4940*/  STG.E.64 desc[UR8][R14.64], R10 ;  /* 0x0000000a0e007986 */ /* 0x0003e2000c101b08 */
[----:B0-----:R-:W-:Y:S01]  /*4950*/  IMAD.WIDE.U32 R16, R156, 0x8, R60 ;  /* 0x000000089c107825 */ /* 0x001fe200078e003c */
[----:B---3--:R-:W-:-:S05]  /*4960*/  PRMT R193, R18, 0x5410, R193 ;  /* 0x0000541012c17816 */ /* 0x008fca00000000c1 */
[----:B------:R-:W0:Y:S01]  /*4970*/  F2F.F16.F32 R161, R160 ;  /* 0x000000a000a17304 */ /* 0x000e220000200800 */
[----:B------:R-:W-:-:S04]  /*4980*/  IMAD.WIDE.U32 R156, R156, 0x8, R64 ;  /* 0x000000089c9c7825 */ /* 0x000fc800078e0040 */
[----:B-1----:R-:W-:Y:S01]  /*4990*/  IMAD.WIDE.U32 R14, R19, 0x10000, RZ ;  /* 0x00010000130e7825 */ /* 0x002fe200078e00ff */
[----:B------:R1:W3:Y:S01]  /*49a0*/  LDG.E.64 R10, desc[UR8][R16.64] ;  /* 0x00000008100a7981 */ /* 0x0002e2000c1e1b00 */
[----:B------:R-:W-:Y:S02]  /*49b0*/  PRMT R195, R164, 0x5410, R195 ;  /* 0x00005410a4c37816 */ /* 0x000fe400000000c3 */
[----:B------:R-:W-:Y:S01]  /*49c0*/  IMAD.WIDE.U32 R18, R196, 0x10000, RZ ;  /* 0x00010000c4127825 */ /* 0x000fe200078e00ff */
[----:B------:R-:W-:Y:S02]  /*49d0*/  LOP3.LUT R15, R193, R15, RZ, 0xfc, !PT ;  /* 0x0000000fc10f7212 */ /* 0x000fe400078efcff */
[----:B------:R-:W-:Y:S01]  /*49e0*/  LOP3.LUT R14, R14, R165, RZ, 0xfc, !PT ;  /* 0x000000a50e0e7212 */ /* 0x000fe200078efcff */
[----:B-1----:R-:W-:-:S04]  /*49f0*/  IMAD.WIDE.U32 R16, R153, 0x8, R60 ;  /* 0x0000000899107825 */ /* 0x002fc800078e003c */
[----:B------:R1:W-:Y:S01]  /*4a00*/  STG.E.64 desc[UR8][R156.64], R14 ;  /* 0x0000000e9c007986 */ /* 0x0003e2000c101b08 */
[----:B------:R-:W-:-:S03]  /*4a10*/  IMAD.WIDE.U32 R60, R142, 0x8, R60 ;  /* 0x000000088e3c7825 */ /* 0x000fc600078e003c */
[----:B------:R-:W3:Y:S01]  /*4a20*/  LDG.E.64 R16, desc[UR8][R16.64] ;  /* 0x0000000810107981 */ /* 0x000ee2000c1e1b00 */
[----:B-1----:R-:W-:Y:S02]  /*4a30*/  LOP3.LUT R15, R195, R19, RZ, 0xfc, !PT ;  /* 0x00000013c30f7212 */ /* 0x002fe400078efcff */
[----:B0-----:R-:W-:Y:S01]  /*4a40*/  LOP3.LUT R14, R18, R161, RZ, 0xfc, !PT ;  /* 0x000000a1120e7212 */ /* 0x001fe200078efcff */
[----:B------:R-:W-:-:S05]  /*4a50*/  IMAD.WIDE.U32 R18, R153, 0x8, R64 ;  /* 0x0000000899127825 */ /* 0x000fca00078e0040 */
[----:B------:R0:W-:Y:S04]  /*4a60*/  STG.E.64 desc[UR8][R18.64], R14 ;  /* 0x0000000e12007986 */ /* 0x0001e8000c101b08 */
[----:B------:R-:W3:Y:S01]  /*4a70*/  LDG.E.64 R60, desc[UR8][R60.64] ;  /* 0x000000083c3c7981 */ /* 0x000ee2000c1e1b00 */
[----:B------:R-:W-:-:S04]  /*4a80*/  FFMA.FTZ R147, R158, R147, R155 ;  /* 0x000000939e937223 */ /* 0x000fc8000001009b */
[----:B------:R-:W-:Y:S01]  /*4a90*/  FADD.FTZ R146, -R147, R146 ;  /* 0x0000009293927221 */ /* 0x000fe20000010100 */
[C-C-:B------:R-:W-:Y:S01]  /*4aa0*/  FFMA.FTZ R147, R158.reuse, R152, R155.reuse ;  /* 0x000000989e937223 */ /* 0x140fe2000001009b */
[C-C-:B------:R-:W-:Y:S01]  /*4ab0*/  FFMA.FTZ R144, R158.reuse, R144, R155.reuse ;  /* 0x000000909e907223 */ /* 0x140fe2000001009b */
[----:B------:R-:W-:Y:S02]  /*4ac0*/  FFMA.FTZ R151, R158, R151, R155 ;  /* 0x000000979e977223 */ /* 0x000fe4000001009b */
[----:B------:R-:W-:Y:S01]  /*4ad0*/  FADD.FTZ R150, -R147, R150 ;  /* 0x0000009693967221 */ /* 0x000fe20000010100 */
[----:B------:R-:W-:Y:S01]  /*4ae0*/  FADD.FTZ R156, -R144, R143 ;  /* 0x0000008f909c7221 */ /* 0x000fe20000010100 */
[C---:B------:R-:W-:Y:S02]  /*4af0*/  FMUL.FTZ R146, R145.reuse, R146 ;  /* 0x0000009291927220 */ /* 0x040fe40000410000 */
[----:B------:R-:W-:Y:S01]  /*4b00*/  FMUL.FTZ R150, R145, R150 ;  /* 0x0000009691967220 */ /* 0x000fe20000410000 */
[----:B------:R-:W-:Y:S01]  /*4b10*/  FADD.FTZ R148, -R151, R148 ;  /* 0x0000009497947221 */ /* 0x000fe20000010100 */
[----:B0-----:R-:W-:Y:S01]  /*4b20*/  FMUL.FTZ R18, R145, R156 ;  /* 0x0000009c91127220 */ /* 0x001fe20000410000 */
[----:B------:R-:W-:-:S02]  /*4b30*/  HADD2.F32 R14, -RZ, R31.H0_H0 ;  /* 0x2000001fff0e7230 */ /* 0x000fc40000004100 */
[-C--:B------:R-:W-:Y:S01]  /*4b40*/  FMUL.FTZ R19, R150, R149.reuse ;  /* 0x0000009596137220 */ /* 0x080fe20000410000 */
[--C-:B------:R-:W-:Y:S02]  /*4b50*/  HADD2.F32 R144, -RZ, R183.reuse.H0_H0 ;  /* 0x200000b7ff907230 */ /* 0x100fe40000004100 */
[-C--:B------:R-:W-:Y:S01]  /*4b60*/  FMUL.FTZ R143, R146, R149.reuse ;  /* 0x00000095928f7220 */ /* 0x080fe20000410000 */
[----:B------:R-:W-:Y:S02]  /*4b70*/  HADD2.F32 R183, -RZ, R183.H1_H1 ;  /* 0x300000b7ffb77230 */ /* 0x000fe40000004100 */
[----:B------:R-:W-:Y:S01]  /*4b80*/  FMUL.FTZ R148, R145, R148 ;  /* 0x0000009491947220 */ /* 0x000fe20000410000 */
[----:B------:R-:W-:Y:S01]  /*4b90*/  FMUL.FTZ R18, R18, R149 ;  /* 0x0000009512127220 */ /* 0x000fe20000410000 */
[----:B------:R-:W-:Y:S01]  /*4ba0*/  FMUL.FTZ R147, R19, R14 ;  /* 0x0000000e13937220 */ /* 0x000fe20000410000 */
[----:B------:R-:W-:Y:S01]  /*4bb0*/  FMUL.FTZ R144, R143, R144 ;  /* 0x000000908f907220 */ /* 0x000fe20000410000 */
[----:B------:R-:W-:-:S02]  /*4bc0*/  HADD2.F32 R14, -RZ, R30.H0_H0 ;  /* 0x2000001eff0e7230 */ /* 0x000fc40000004100 */
[----:B------:R-:W-:Y:S01]  /*4bd0*/  FMUL.FTZ R153, R148, R149 ;  /* 0x0000009594997220 */ /* 0x000fe20000410000 */
[----:B------:R-:W-:Y:S01]  /*4be0*/  FMUL.FTZ R183, R18, R183 ;  /* 0x000000b712b77220 */ /* 0x000fe20000410000 */
[----:B------:R-:W0:Y:S02]  /*4bf0*/  F2F.F16.F32 R15, R144 ;  /* 0x00000090000f7304 */ /* 0x000e240000200800 */
[----:B------:R-:W-:-:S06]  /*4c00*/  FMUL.FTZ R146, R153, R14 ;  /* 0x0000000e99927220 */ /* 0x000fcc0000410000 */
[----:B------:R-:W-:Y:S08]  /*4c10*/  F2F.F16.F32 R150, R183 ;  /* 0x000000b700967304 */ /* 0x000ff00000200800 */
[----:B------:R-:W1:Y:S08]  /*4c20*/  F2F.F16.F32 R147, R147 ;  /* 0x0000009300937304 */ /* 0x000e700000200800 */
[----:B------:R-:W2:Y:S01]  /*4c30*/  F2F.F16.F32 R145, R146 ;  /* 0x0000009200917304 */ /* 0x000ea20000200800 */
[----:B0-----:R-:W-:Y:S01]  /*4c40*/  IMAD.WIDE.U32 R14, R15, 0x10000, RZ ;  /* 0x000100000f0e7825 */ /* 0x001fe200078e00ff */
[----:B-1----:R-:W-:-:S03]  /*4c50*/  PRMT R149, R147, 0x5410, R150 ;  /* 0x0000541093957816 */ /* 0x002fc60000000096 */
[----:B------:R-:W-:Y:S01]  /*4c60*/  IMAD.WIDE.U32 R64, R142, 0x8, R64 ;  /* 0x000000088e407825 */ /* 0x000fe200078e0040 */
[----:B--2---:R-:W-:-:S03]  /*4c70*/  SHF.R.U64 R148, R12, 0x10, R13 ;  /* 0x000000100c947819 */ /* 0x004fc6000000120d */
[----:B------:R-:W-:Y:S01]  /*4c80*/  HADD2.F32 R165, -RZ, R12.H0_H0 ;  /* 0x2000000cffa57230 */ /* 0x000fe20000004100 */
[----:B------:R-:W-:Y:S01]  /*4c90*/  SHF.R.U32.HI R164, RZ, 0x10, R13 ;  /* 0x00000010ffa47819 */ /* 0x000fe2000001160d */
[----:B------:R-:W-:Y:S01]  /*4ca0*/  HADD2.F32 R144, -RZ, R13.H0_H0 ;  /* 0x2000000dff907230 */ /* 0x000fe20000004100 */
[----:B------:R-:W-:Y:S01]  /*4cb0*/  LOP3.LUT R12, R14, R145, RZ, 0xfc, !PT ;  /* 0x000000910e0c7212 */ /* 0x000fe200078efcff */
[----:B------:R-:W-:Y:S01]  /*4cc0*/  HADD2.F32 R145, -RZ, R148.H0_H0 ;  /* 0x20000094ff917230 */ /* 0x000fe20000004100 */
[----:B------:R-:W-:Y:S01]  /*4cd0*/  LOP3.LUT R13, R149, R15, RZ, 0xfc, !PT ;  /* 0x0000000f950d7212 */ /* 0x000fe200078efcff */
[----:B------:R-:W-:Y:S01]  /*4ce0*/  FMUL.FTZ R165, R172, R165 ;  /* 0x000000a5aca57220 */ /* 0x000fe20000410000 */
[--C-:B----4-:R-:W-:Y:S01]  /*4cf0*/  SHF.R.U64 R147, R4, 0x10, R5.reuse ;  /* 0x0000001004937819 */ /* 0x110fe20000001205 */
[----:B------:R-:W-:Y:S01]  /*4d00*/  HADD2.F32 R4, -RZ, R4.H0_H0 ;  /* 0x20000004ff047230 */ /* 0x000fe20000004100 */
[----:B------:R-:W-:Y:S01]  /*4d10*/  SHF.R.U32.HI R149, RZ, 0x10, R5 ;  /* 0x00000010ff957819 */ /* 0x000fe20000011605 */
[----:B------:R-:W-:-:S03]  /*4d20*/  HADD2.F32 R148, -RZ, R5.H0_H0 ;  /* 0x20000005ff947230 */ /* 0x000fc60000004100 */
[----:B------:R-:W-:Y:S01]  /*4d30*/  FMUL.FTZ R146, R163, R4 ;  /* 0x00000004a3927220 */ /* 0x000fe20000410000 */
[----:B-----5:R-:W-:Y:S01]  /*4d40*/  HADD2.F32 R5, -RZ, R9.H0_H0 ;  /* 0x20000009ff057230 */ /* 0x020fe20000004100 */
[--C-:B------:R-:W-:Y:S01]  /*4d50*/  SHF.R.U64 R4, R8, 0x10, R9.reuse ;  /* 0x0000001008047819 */ /* 0x100fe20000001209 */
[----:B------:R-:W-:Y:S01]  /*4d60*/  HADD2.F32 R8, -RZ, R8.H0_H0 ;  /* 0x20000008ff087230 */ /* 0x000fe20000004100 */
[----:B------:R-:W-:Y:S02]  /*4d70*/  SHF.R.U32.HI R9, RZ, 0x10, R9 ;  /* 0x00000010ff097819 */ /* 0x000fe40000011609 */
[----:B------:R-:W-:Y:S01]  /*4d80*/  FMUL.FTZ R162, R162, R5 ;  /* 0x00000005a2a27220 */ /* 0x000fe20000410000 */
[----:B------:R-:W-:Y:S02]  /*4d90*/  HADD2.F32 R4, -RZ, R4.H0_H0 ;  /* 0x20000004ff047230 */ /* 0x000fe40000004100 */
[----:B------:R-:W-:Y:S01]  /*4da0*/  FMUL.FTZ R150, R173, R8 ;  /* 0x00000008ad967220 */ /* 0x000fe20000410000 */
[----:B------:R-:W-:-:S02]  /*4db0*/  HADD2.F32 R8, -RZ, R9.H0_H0 ;  /* 0x20000009ff087230 */ /* 0x000fc40000004100 */
[----:B------:R-:W-:-:S03]  /*4dc0*/  FMUL.FTZ R169, R169, R4 ;  /* 0x00000004a9a97220 */ /* 0x000fc60000410000 */
[----:B------:R-:W-:Y:S01]  /*4dd0*/  FMUL.FTZ R163, R167, R8 ;  /* 0x00000008a7a37220 */ /* 0x000fe20000410000 */
[----:B------:R-:W-:Y:S01]  /*4de0*/  HADD2.F32 R5, -RZ, R6.H0_H0 ;  /* 0x20000006ff057230 */ /* 0x000fe20000004100 */
[--C-:B------:R-:W-:Y:S02]  /*4df0*/  SHF.R.U64 R6, R6, 0x10, R7.reuse ;  /* 0x0000001006067819 */ /* 0x100fe40000001207 */
[----:B------:R-:W-:Y:S02]  /*4e00*/  SHF.R.U32.HI R4, RZ, 0x10, R7 ;  /* 0x00000010ff047819 */ /* 0x000fe40000011607 */
[----:B------:R-:W-:Y:S01]  /*4e10*/  FMUL.FTZ R172, R176, R5 ;  /* 0x00000005b0ac7220 */ /* 0x000fe20000410000 */
[----:B------:R-:W-:Y:S02]  /*4e20*/  HADD2.F32 R5, -RZ, R6.H0_H0 ;  /* 0x20000006ff057230 */ /* 0x000fe40000004100 */
[----:B------:R-:W-:-:S03]  /*4e30*/  HADD2.F32 R4, -RZ, R4.H0_H0 ;  /* 0x20000004ff047230 */ /* 0x000fc60000004100 */
[----:B------:R-:W-:Y:S01]  /*4e40*/  FMUL.FTZ R6, R174, R5 ;  /* 0x00000005ae067220 */ /* 0x000fe20000410000 */
[----:B------:R-:W-:Y:S02]  /*4e50*/  HADD2.F32 R151, -RZ, R7.H0_H0 ;  /* 0x20000007ff977230 */ /* 0x000fe40000004100 */
[----:B------:R-:W-:Y:S01]  /*4e60*/  FMUL.FTZ R167, R63, R4 ;  /* 0x000000043fa77220 */ /* 0x000fe20000410000 */
[--C-:B---3--:R-:W-:Y:S01]  /*4e70*/  SHF.R.U64 R8, R10, 0x10, R11.reuse ;  /* 0x000000100a087819 */ /* 0x108fe2000000120b */
[----:B------:R-:W-:Y:S01]  /*4e80*/  HADD2.F32 R5, -RZ, R11.H0_H0 ;  /* 0x2000000bff057230 */ /* 0x000fe20000004100 */
[----:B------:R-:W-:Y:S01]  /*4e90*/  SHF.R.U32.HI R11, RZ, 0x10, R11 ;  /* 0x00000010ff0b7819 */ /* 0x000fe2000001160b */
[----:B------:R-:W-:Y:S02]  /*4ea0*/  HADD2.F32 R7, -RZ, R10.H0_H0 ;  /* 0x2000000aff077230 */ /* 0x000fe40000004100 */
[----:B------:R-:W-:Y:S02]  /*4eb0*/  HADD2.F32 R8, -RZ, R8.H0_H0 ;  /* 0x20000008ff087230 */ /* 0x000fe40000004100 */
[----:B------:R-:W-:Y:S01]  /*4ec0*/  FMUL.FTZ R178, R178, R5 ;  /* 0x00000005b2b27220 */ /* 0x000fe20000410000 */
[----:B------:R-:W-:-:S02]  /*4ed0*/  HADD2.F32 R5, -RZ, R11.H0_H0 ;  /* 0x2000000bff057230 */ /* 0x000fc40000004100 */
[----:B------:R-:W-:Y:S01]  /*4ee0*/  FMUL.FTZ R152, R190, R7 ;  /* 0x00000007be987220 */ /* 0x000fe20000410000 */
[----:B------:R-:W-:Y:S01]  /*4ef0*/  FMUL.FTZ R173, R177, R8 ;  /* 0x00000008b1ad7220 */ /* 0x000fe20000410000 */
[--C-:B------:R-:W-:Y:S01]  /*4f00*/  SHF.R.U64 R4, R16, 0x10, R17.reuse ;  /* 0x0000001010047819 */ /* 0x100fe20000001211 */
[----:B------:R-:W-:Y:S02]  /*4f10*/  HADD2.F32 R7, -RZ, R17.H0_H0 ;  /* 0x20000011ff077230 */ /* 0x000fe40000004100 */
[----:B------:R-:W-:Y:S01]  /*4f20*/  FMUL.FTZ R177, R186, R5 ;  /* 0x00000005bab17220 */ /* 0x000fe20000410000 */
[----:B------:R-:W-:Y:S01]  /*4f30*/  SHF.R.U32.HI R17, RZ, 0x10, R17 ;  /* 0x00000010ff117819 */ /* 0x000fe20000011611 */
[----:B------:R-:W-:Y:S02]  /*4f40*/  HADD2.F32 R4, -RZ, R4.H0_H0 ;  /* 0x20000004ff047230 */ /* 0x000fe40000004100 */
[----:B------:R-:W-:Y:S02]  /*4f50*/  HADD2.F32 R164, -RZ, R164.H0_H0 ;  /* 0x200000a4ffa47230 */ /* 0x000fe40000004100 */
[----:B------:R-:W-:-:S02]  /*4f60*/  HADD2.F32 R147, -RZ, R147.H0_H0 ;  /* 0x20000093ff937230 */ /* 0x000fc40000004100 */
[----:B------:R-:W-:Y:S01]  /*4f70*/  FMUL.FTZ R161, R191, R4 ;  /* 0x00000004bfa17220 */ /* 0x000fe20000410000 */
[----:B------:R-:W-:Y:S02]  /*4f80*/  HADD2.F32 R149, -RZ, R149.H0_H0 ;  /* 0x20000095ff957230 */ /* 0x000fe40000004100 */
[----:B------:R-:W-:Y:S02]  /*4f90*/  HADD2.F32 R16, -RZ, R16.H0_H0 ;  /* 0x20000010ff107230 */ /* 0x000fe40000004100 */
[----:B------:R-:W-:Y:S01]  /*4fa0*/  HADD2.F32 R4, -RZ, R17.H0_H0 ;  /* 0x20000011ff047230 */ /* 0x000fe20000004100 */
[--C-:B------:R-:W-:Y:S02]  /*4fb0*/  SHF.R.U64 R8, R60, 0x10, R61.reuse ;  /* 0x000000103c087819 */ /* 0x100fe4000000123d */
[----:B------:R-:W-:Y:S01]  /*4fc0*/  SHF.R.U32.HI R5, RZ, 0x10, R61 ;  /* 0x00000010ff057819 */ /* 0x000fe2000001163d */
[----:B------:R-:W-:Y:S02]  /*4fd0*/  HADD2.F32 R10, -RZ, R61.H0_H0 ;  /* 0x2000003dff0a7230 */ /* 0x000fe40000004100 */
[----:B------:R-:W-:-:S02]  /*4fe0*/  HADD2.F32 R60, -RZ, R60.H0_H0 ;  /* 0x2000003cff3c7230 */ /* 0x000fc40000004100 */
[----:B------:R-:W-:Y:S02]  /*4ff0*/  HADD2.F32 R8, -RZ, R8.H0_H0 ;  /* 0x20000008ff087230 */ /* 0x000fe40000004100 */
[----:B------:R-:W-:Y:S01]  /*5000*/  HADD2.F32 R5, -RZ, R5.H0_H0 ;  /* 0x20000005ff057230 */ /* 0x000fe20000004100 */
[----:B------:R0:W-:Y:S01]  /*5010*/  STG.E.64 desc[UR8][R64.64], R12 ;  /* 0x0000000c40007986 */ /* 0x0001e2000c101b08 */
        /* <DEDUP_REMOVED lines=13> */
[----:B0-----:R-:W-:Y:S01]  /*50f0*/  FMUL.FTZ R12, R153, R60 ;  /* 0x0000003c990c7220 */ /* 0x001fe20000410000 */
[----:B------:R-:W-:Y:S06]  /*5100*/  BRA `(.L_x_1701) ;  /* 0x0000004c003c7947 */ /* 0x000fec0003800000 */
.L_x_1700:
[C-C-:B------:R-:W-:Y:S01]  /*5110*/  FFMA.FTZ R12, R158.reuse, R62, R155.reuse ;  /* 0x0000003e9e0c7223 */ /* 0x140fe2000001009b */
[C-C-:B------:R-:W-:Y:S01]  /*5120*/  FFMA.FTZ R205, R158.reuse, R205, R155.reuse ;  /* 0x000000cd9ecd7223 */ /* 0x140fe2000001009b */
[C-C-:B------:R-:W-:Y:S01]  /*5130*/  FFMA.FTZ R17, R158.reuse, R190, R155.reuse ;  /* 0x000000be9e117223 */ /* 0x140fe2000001009b */
[----:B------:R-:W-:Y:S01]  /*5140*/  FFMA.FTZ R208, R158, R208, R155 ;  /* 0x000000d09ed07223 */ /* 0x000fe2000001009b */
[----:B------:R-:W-:Y:S01]  /*5150*/  FADD.FTZ R12, -R12, R179 ;  /* 0x000000b30c0c7221 */ /* 0x000fe20000010100 */
[C-C-:B------:R-:W-:Y:S01]  /*5160*/  FFMA.FTZ R207, R158.reuse, R207, R155.reuse ;  /* 0x000000cf9ecf7223 */ /* 0x140fe2000001009b */
[----:B------:R-:W-:Y:S01]  /*5170*/  FFMA.FTZ R162, R158, R162, R155 ;  /* 0x000000a29ea27223 */ /* 0x000fe2000001009b */
[----:B------:R-:W-:Y:S01]  /*5180*/  FADD.FTZ R16, -R205, R206 ;  /* 0x000000cecd107221 */ /* 0x000fe20000010100 */
[----:B------:R-:W-:Y:S01]  /*5190*/  FMUL.FTZ R226, R145, R12 ;  /* 0x0000000c91e27220 */ /* 0x000fe20000410000 */
[----:B------:R-:W-:Y:S01]  /*51a0*/  FADD.FTZ R12, -R17, R198 ;  /* 0x000000c6110c7221 */ /* 0x000fe20000010100 */
[----:B------:R-:W-:Y:S01]  /*51b0*/  FADD.FTZ R14, -R208, R209 ;  /* 0x000000d1d00e7221 */ /* 0x000fe20000010100 */
[C-C-:B------:R-:W-:Y:S01]  /*51c0*/  FFMA.FTZ R17, R158.reuse, R178, R155.reuse ;  /* 0x000000b29e117223 */ /* 0x140fe2000001009b */
[----:B------:R-:W-:Y:S01]  /*51d0*/  FADD.FTZ R202, -R207, R202 ;  /* 0x000000cacfca7221 */ /* 0x000fe20000010100 */
[C-C-:B------:R-:W-:Y:S01]  /*51e0*/  FFMA.FTZ R15, R158.reuse, R192, R155.reuse ;  /* 0x000000c09e0f7223 */ /* 0x140fe2000001009b */
[C-C-:B------:R-:W-:Y:S01]  /*51f0*/  FFMA.FTZ R19, R158.reuse, R174, R155.reuse ;  /* 0x000000ae9e137223 */ /* 0x140fe2000001009b */
[----:B------:R-:W-:Y:S01]  /*5200*/  FFMA.FTZ R203, R158, R203, R155 ;  /* 0x000000cb9ecb7223 */ /* 0x000fe2000001009b */
[----:B------:R-:W-:Y:S01]  /*5210*/  FADD.FTZ R162, -R162, R167 ;  /* 0x000000a7a2a27221 */ /* 0x000fe20000010100 */
[C-C-:B------:R-:W-:Y:S01]  /*5220*/  FFMA.FTZ R67, R158.reuse, R67, R155.reuse ;  /* 0x000000439e437223 */ /* 0x140fe2000001009b */
[C---:B------:R-:W-:Y:S01]  /*5230*/  FMUL.FTZ R16, R145.reuse, R16 ;  /* 0x0000001091107220 */ /* 0x040fe20000410000 */
[C-C-:B------:R-:W-:Y:S01]  /*5240*/  FFMA.FTZ R163, R158.reuse, R163, R155.reuse ;  /* 0x000000a39ea37223 */ /* 0x140fe2000001009b */
[----:B------:R-:W-:Y:S01]  /*5250*/  FMUL.FTZ R14, R145, R14 ;  /* 0x0000000e910e7220 */ /* 0x000fe20000410000 */
[C-C-:B------:R-:W-:Y:S01]  /*5260*/  FFMA.FTZ R8, R158.reuse, R193, R155.reuse ;  /* 0x000000c19e087223 */ /* 0x140fe2000001009b */
[----:B------:R-:W-:Y:S01]  /*5270*/  FFMA.FTZ R166, R158, R166, R155 ;  /* 0x000000a69ea67223 */ /* 0x000fe2000001009b */
[----:B------:R-:W-:Y:S01]  /*5280*/  FADD.FTZ R198, -R17, R196 ;  /* 0x000000c411c67221 */ /* 0x000fe20000010100 */
[----:B------:R-:W-:Y:S01]  /*5290*/  FMUL.FTZ R62, R145, R202 ;  /* 0x000000ca913e7220 */ /* 0x000fe20000410000 */
[----:B------:R-:W-:Y:S01]  /*52a0*/  FADD.FTZ R206, -R15, R200 ;  /* 0x000000c80fce7221 */ /* 0x000fe20000010100 */
[----:B------:R-:W-:Y:S01]  /*52b0*/  FADD.FTZ R196, -R19, R194 ;  /* 0x000000c213c47221 */ /* 0x000fe20000010100 */
[----:B------:R-:W-:Y:S01]  /*52c0*/  FADD.FTZ R18, -R203, R204 ;  /* 0x000000cccb127221 */ /* 0x000fe20000010100 */
[----:B------:R-:W-:Y:S01]  /*52d0*/  FMUL.FTZ R202, R145, R162 ;  /* 0x000000a291ca7220 */ /* 0x000fe20000410000 */
[----:B------:R-:W-:Y:S01]  /*52e0*/  FADD.FTZ R200, -R67, R164 ;  /* 0x000000a443c87221 */ /* 0x000fe20000010100 */
[----:B------:R-:W-:-:S02]  /*52f0*/  HADD2.F32 R19, -RZ, R5.H1_H1 ;  /* 0x30000005ff137230 */ /* 0x000fc40000004100 */
[----:B------:R-:W-:Y:S01]  /*5300*/  FADD.FTZ R222, -R163, R168 ;  /* 0x000000a8a3de7221 */ /* 0x000fe20000010100 */
[-C--:B------:R-:W-:Y:S01]  /*5310*/  FMUL.FTZ R162, R16, R149.reuse ;  /* 0x0000009510a27220 */ /* 0x080fe20000410000 */
[----:B------:R-:W-:Y:S02]  /*5320*/  HADD2.F32 R164, -RZ, R3.H0_H0 ;  /* 0x20000003ffa47230 */ /* 0x000fe40000004100 */
[----:B------:R-:W-:Y:S01]  /*5330*/  FFMA.FTZ R170, R158, R170, R155 ;  /* 0x000000aa9eaa7223 */ /* 0x000fe2000001009b */
[----:B------:R-:W-:Y:S01]  /*5340*/  FADD.FTZ R166, -R166, R169 ;  /* 0x000000a9a6a67221 */ /* 0x000fe20000010100 */
[----:B------:R-:W-:Y:S01]  /*5350*/  FMUL.FTZ R163, R14, R149 ;  /* 0x000000950ea37220 */ /* 0x000fe20000410000 */
[----:B------:R-:W-:Y:S01]  /*5360*/  FFMA.FTZ R7, R158, R60, R155 ;  /* 0x0000003c9e077223 */ /* 0x000fe2000001009b */
[----:B------:R-:W-:Y:S01]  /*5370*/  FADD.FTZ R204, -R8, R201 ;  /* 0x000000c908cc7221 */ /* 0x000fe20000010100 */
[C-C-:B------:R-:W-:Y:S01]  /*5380*/  FFMA.FTZ R168, R158.reuse, R177, R155.reuse ;  /* 0x000000b19ea87223 */ /* 0x140fe2000001009b */
[C---:B------:R-:W-:Y:S01]  /*5390*/  FMUL.FTZ R18, R145.reuse, R18 ;  /* 0x0000001291127220 */ /* 0x040fe20000410000 */
[----:B------:R1:W-:Y:S01]  /*53a0*/  F2F.F16.F32 R8, R16 ;  /* 0x0000001000087304 */ /* 0x0003e20000200800 */
[C-C-:B------:R-:W-:Y:S01]  /*53b0*/  FFMA.FTZ R175, R158.reuse, R175, R155.reuse ;  /* 0x000000af9eaf7223 */ /* 0x140fe2000001009b */
[----:B------:R-:W-:Y:S01]  /*53c0*/  FFMA.FTZ R60, R158, R191, R155 ;  /* 0x000000bf9e3c7223 */ /* 0x000fe2000001009b */
[----:B------:R-:W-:Y:S01]  /*53d0*/  FADD.FTZ R170, -R170, R171 ;  /* 0x000000abaaaa7221 */ /* 0x000fe20000010100 */
[----:B------:R-:W-:Y:S01]  /*53e0*/  FMUL.FTZ R190, R145, R166 ;  /* 0x000000a691be7220 */ /* 0x000fe20000410000 */
[----:B------:R-:W-:Y:S01]  /*53f0*/  FADD.FTZ R208, -R7, R210 ;  /* 0x000000d207d07221 */ /* 0x000fe20000010100 */
[----:B------:R-:W-:Y:S01]  /*5400*/  FFMA.FTZ R172, R158, R172, R155 ;  /* 0x000000ac9eac7223 */ /* 0x000fe2000001009b */
[----:B------:R-:W-:Y:S01]  /*5410*/  FADD.FTZ R168, -R168, R195 ;  /* 0x000000c3a8a87221 */ /* 0x000fe20000010100 */
[----:B------:R-:W-:Y:S01]  /*5420*/  FFMA.FTZ R166, R158, R161, R155 ;  /* 0x000000a19ea67223 */ /* 0x000fe2000001009b */
[----:B-1----:R-:W-:Y:S01]  /*5430*/  FMUL.FTZ R16, R162, R19 ;  /* 0x00000013a2107220 */ /* 0x002fe20000410000 */
[----:B------:R-:W-:Y:S01]  /*5440*/  FMUL.FTZ R19, R163, R164 ;  /* 0x000000a4a3137220 */ /* 0x000fe20000410000 */
[----:B------:R-:W-:Y:S01]  /*5450*/  FMUL.FTZ R204, R145, R204 ;  /* 0x000000cc91cc7220 */ /* 0x000fe20000410000 */
[----:B------:R-:W-:Y:S01]  /*5460*/  F2F.F16.F32 R7, R18 ;  /* 0x0000001200077304 */ /* 0x000fe20000200800 */
[----:B------:R-:W-:Y:S01]  /*5470*/  FMUL.FTZ R164, R18, R149 ;  /* 0x0000009512a47220 */ /* 0x000fe20000410000 */
[----:B------:R-:W-:Y:S01]  /*5480*/  FADD.FTZ R218, -R175, R176 ;  /* 0x000000b0afda7221 */ /* 0x000fe20000010100 */
[----:B------:R-:W-:Y:S01]  /*5490*/  FADD.FTZ R60, -R60, R199 ;  /* 0x000000c73c3c7221 */ /* 0x000fe20000010100 */
[C---:B------:R-:W-:Y:S01]  /*54a0*/  FMUL.FTZ R220, R145.reuse, R170 ;  /* 0x000000aa91dc7220 */ /* 0x040fe20000410000 */
[C---:B------:R-:W-:Y:S01]  /*54b0*/  FMUL.FTZ R208, R145.reuse, R208 ;  /* 0x000000d091d07220 */ /* 0x040fe20000410000 */
[----:B------:R-:W-:Y:S01]  /*54c0*/  FADD.FTZ R170, -R172, R173 ;  /* 0x000000adacaa7221 */ /* 0x000fe20000010100 */
[----:B------:R-:W-:Y:S01]  /*54d0*/  FMUL.FTZ R210, R145, R168 ;  /* 0x000000a891d27220 */ /* 0x000fe20000410000 */
[----:B------:R1:W-:Y:S01]  /*54e0*/  F2F.F16.F32 R18, R19 ;  /* 0x0000001300127304 */ /* 0x0003e20000200800 */
[----:B------:R-:W-:Y:S01]  /*54f0*/  FADD.FTZ R166, -R166, R165 ;  /* 0x000000a5a6a67221 */ /* 0x000fe20000010100 */
[----:B------:R-:W-:-:S02]  /*5500*/  HADD2.F32 R5, -RZ, R5.H0_H0 ;  /* 0x20000005ff057230 */ /* 0x000fc40000004100 */
[-C--:B------:R-:W-:Y:S01]  /*5510*/  FMUL.FTZ R168, R204, R149.reuse ;  /* 0x00000095cca87220 */ /* 0x080fe20000410000 */
[----:B------:R-:W-:Y:S02]  /*5520*/  HADD2.F32 R172, -RZ, R20.H0_H0 ;  /* 0x20000014ffac7230 */ /* 0x000fe40000004100 */
[-C--:B------:R-:W-:Y:S01]  /*5530*/  FMUL.FTZ R169, R62, R149.reuse ;  /* 0x000000953ea97220 */ /* 0x080fe20000410000 */
[C---:B------:R-:W-:Y:S01]  /*5540*/  FMUL.FTZ R218, R145.reuse, R218 ;  /* 0x000000da91da7220 */ /* 0x040fe20000410000 */
[C---:B------:R-:W-:Y:S01]  /*5550*/  FMUL.FTZ R176, R145.reuse, R60 ;  /* 0x0000003c91b07220 */ /* 0x040fe20000410000 */
[----:B------:R2:W-:Y:S01]  /*5560*/  F2F.F16.F32 R9, R208 ;  /* 0x000000d000097304 */ /* 0x0005e20000200800 */
[----:B-1----:R-:W-:Y:S02]  /*5570*/  HADD2.F32 R19, -RZ, R21.H0_H0 ;  /* 0x20000015ff137230 */ /* 0x002fe40000004100 */
[C---:B------:R-:W-:Y:S01]  /*5580*/  FMUL.FTZ R178, R145.reuse, R166 ;  /* 0x000000a691b27220 */ /* 0x040fe20000410000 */
[----:B------:R-:W-:Y:S01]  /*5590*/  FMUL.FTZ R165, R208, R149 ;  /* 0x00000095d0a57220 */ /* 0x000fe20000410000 */
[----:B------:R-:W-:Y:S01]  /*55a0*/  FMUL.FTZ R5, R164, R5 ;  /* 0x00000005a4057220 */ /* 0x000fe20000410000 */
[----:B------:R-:W-:Y:S01]  /*55b0*/  FMUL.FTZ R170, R145, R170 ;  /* 0x000000aa91aa7220 */ /* 0x000fe20000410000 */
[----:B------:R-:W-:Y:S01]  /*55c0*/  FMUL.FTZ R171, R220, R149 ;  /* 0x00000095dcab7220 */ /* 0x000fe20000410000 */
[----:B------:R-:W-:Y:S01]  /*55d0*/  FFMA.FTZ R186, R158, R186, R155 ;  /* 0x000000ba9eba7223 */ /* 0x000fe2000001009b */
[----:B------:R1:W3:Y:S01]  /*55e0*/  F2F.F16.F32 R6, R14 ;  /* 0x0000000e00067304 */ /* 0x0002e20000200800 */
[----:B--2---:R-:W-:Y:S01]  /*55f0*/  FMUL.FTZ R208, R168, R19 ;  /* 0x00000013a8d07220 */ /* 0x004fe20000410000 */
[----:B------:R-:W-:Y:S01]  /*5600*/  FMUL.FTZ R19, R169, R172 ;  /* 0x000000aca9137220 */ /* 0x000fe20000410000 */
[----:B------:R-:W-:-:S02]  /*5610*/  HADD2.F32 R172, -RZ, R4.H1_H1 ;  /* 0x30000004ffac7230 */ /* 0x000fc40000004100 */
[----:B------:R-:W-:Y:S01]  /*5620*/  FMUL.FTZ R206, R145, R206 ;  /* 0x000000ce91ce7220 */ /* 0x000fe20000410000 */
[----:B------:R-:W-:Y:S02]  /*5630*/  HADD2.F32 R173, -RZ, R23.H0_H0 ;  /* 0x20000017ffad7230 */ /* 0x000fe40000004100 */
[----:B------:R-:W-:Y:S01]  /*5640*/  FADD.FTZ R186, -R186, R197 ;  /* 0x000000c5baba7221 */ /* 0x000fe20000010100 */
[----:B------:R-:W-:Y:S01]  /*5650*/  HADD2.F32 R167, -RZ, R214.H1_H1 ;  /* 0x300000d6ffa77230 */ /* 0x000fe20000004100 */
[----:B------:R2:W-:Y:S01]  /*5660*/  F2F.F16.F32 R10, R204 ;  /* 0x000000cc000a7304 */ /* 0x0005e20000200800 */
[----:B------:R-:W-:Y:S01]  /*5670*/  FMUL.FTZ R201, R171, R172 ;  /* 0x000000acabc97220 */ /* 0x000fe20000410000 */
[-C--:B------:R-:W-:Y:S01]  /*5680*/  FMUL.FTZ R172, R176, R149.reuse ;  /* 0x00000095b0ac7220 */ /* 0x080fe20000410000 */
[----:B-1----:R-:W-:Y:S02]  /*5690*/  HADD2.F32 R14, -RZ, R2.H0_H0 ;  /* 0x20000002ff0e7230 */ /* 0x002fe40000004100 */
[----:B------:R-:W-:Y:S01]  /*56a0*/  FMUL.FTZ R166, R226, R149 ;  /* 0x00000095e2a67220 */ /* 0x000fe20000410000 */
[----:B------:R-:W-:-:S02]  /*56b0*/  HADD2.F32 R174, -RZ, R22.H0_H0 ;  /* 0x20000016ffae7230 */ /* 0x000fc40000004100 */
[C---:B------:R-:W-:Y:S01]  /*56c0*/  FMUL.FTZ R186, R145.reuse, R186 ;  /* 0x000000ba91ba7220 */ /* 0x040fe20000410000 */
[----:B------:R-:W-:Y:S01]  /*56d0*/  FMUL.FTZ R222, R145, R222 ;  /* 0x000000de91de7220 */ /* 0x000fe20000410000 */
[----:B------:R-:W1:Y:S01]  /*56e0*/  F2F.F16.F32 R175, R218 ;  /* 0x000000da00af7304 */ /* 0x000e620000200800 */
[----:B--2---:R-:W-:Y:S01]  /*56f0*/  FFMA.FTZ R204, R158, R65, R155 ;  /* 0x000000419ecc7223 */ /* 0x004fe2000001009b */
[----:B------:R-:W-:Y:S01]  /*5700*/  FMUL.FTZ R67, R165, R14 ;  /* 0x0000000ea5437220 */ /* 0x000fe20000410000 */
[C---:B------:R-:W-:Y:S01]  /*5710*/  FMUL.FTZ R196, R145.reuse, R196 ;  /* 0x000000c491c47220 */ /* 0x040fe20000410000 */
[----:B------:R-:W-:Y:S01]  /*5720*/  FMUL.FTZ R200, R145, R200 ;  /* 0x000000c891c87220 */ /* 0x000fe20000410000 */
[----:B------:R-:W-:Y:S02]  /*5730*/  HADD2.F32 R214, -RZ, R214.H0_H0 ;  /* 0x200000d6ffd67230 */ /* 0x000fe40000004100 */
[----:B------:R-:W-:Y:S01]  /*5740*/  FMUL.FTZ R14, R166, R167 ;  /* 0x000000a7a60e7220 */ /* 0x000fe20000410000 */
[----:B------:R-:W-:Y:S01]  /*5750*/  FADD.FTZ R204, -R204, R61 ;  /* 0x0000003dcccc7221 */ /* 0x000fe20000010100 */
[----:B------:R2:W-:Y:S01]  /*5760*/  F2F.F16.F32 R60, R176 ;  /* 0x000000b0003c7304 */ /* 0x0005e20000200800 */
[----:B------:R-:W-:Y:S01]  /*5770*/  FMUL.FTZ R167, R218, R149 ;  /* 0x00000095daa77220 */ /* 0x000fe20000410000 */
[----:B---3--:R-:W-:Y:S01]  /*5780*/  PRMT R61, R6, 0x5410, R7 ;  /* 0x00005410063d7816 */ /* 0x008fe20000000007 */
[----:B------:R-:W-:-:S04]  /*5790*/  IMAD.WIDE.U32 R6, R8, 0x10000, RZ ;  /* 0x0001000008067825 */ /* 0x000fc800078e00ff */
[----:B------:R-:W-:Y:S01]  /*57a0*/  FMUL.FTZ R12, R145, R12 ;  /* 0x0000000c910c7220 */ /* 0x000fe20000410000 */
[----:B------:R-:W-:Y:S01]  /*57b0*/  FMUL.FTZ R197, R167, R214 ;  /* 0x000000d6a7c57220 */ /* 0x000fe20000410000 */
[----:B------:R-:W-:Y:S01]  /*57c0*/  FMUL.FTZ R198, R145, R198 ;  /* 0x000000c691c67220 */ /* 0x000fe20000410000 */
[----:B-1----:R-:W-:Y:S01]  /*57d0*/  PRMT R207, R10, 0x5410, R175 ;  /* 0x000054100acf7816 */ /* 0x002fe200000000af */
[----:B------:R-:W1:Y:S01]  /*57e0*/  F2F.F16.F32 R199, R220 ;  /* 0x000000dc00c77304 */ /* 0x000e620000200800 */
[----:B--2---:R-:W-:Y:S01]  /*57f0*/  FFMA.FTZ R176, R158, R64, R155 ;  /* 0x000000409eb07223 */ /* 0x004fe2000001009b */
[----:B------:R-:W-:Y:S01]  /*5800*/  FMUL.FTZ R64, R172, R173 ;  /* 0x000000adac407220 */ /* 0x000fe20000410000 */
[-C--:B------:R-:W-:Y:S01]  /*5810*/  FMUL.FTZ R173, R206, R149.reuse ;  /* 0x00000095cead7220 */ /* 0x080fe20000410000 */
[----:B------:R-:W-:Y:S01]  /*5820*/  FMUL.FTZ R175, R186, R149 ;  /* 0x00000095baaf7220 */ /* 0x000fe20000410000 */
[----:B------:R-:W-:Y:S01]  /*5830*/  HADD2.F32 R8, -RZ, R27.H0_H0 ;  /* 0x2000001bff087230 */ /* 0x000fe20000004100 */
[----:B------:R-:W-:Y:S01]  /*5840*/  LOP3.LUT R61, R61, R7, RZ, 0xfc, !PT ;  /* 0x000000073d3d7212 */ /* 0x000fe200078efcff */
[----:B------:R-:W-:Y:S01]  /*5850*/  FMUL.FTZ R65, R173, R174 ;  /* 0x000000aead417220 */ /* 0x000fe20000410000 */
[----:B------:R-:W-:Y:S01]  /*5860*/  F2F.F16.F32 R177, R210 ;  /* 0x000000d200b17304 */ /* 0x000fe20000200800 */
[----:B------:R-:W-:Y:S01]  /*5870*/  FMUL.FTZ R174, R222, R149 ;  /* 0x00000095deae7220 */ /* 0x000fe20000410000 */
[----:B-1----:R-:W-:-:S06]  /*5880*/  PRMT R205, R60, 0x5410, R199 ;  /* 0x000054103ccd7816 */ /* 0x002fcc00000000c7 */
[----:B------:R-:W1:Y:S01]  /*5890*/  F2F.F16.F32 R224, R178 ;  /* 0x000000b200e07304 */ /* 0x000e620000200800 */
[----:B------:R-:W-:-:S07]  /*58a0*/  LOP3.LUT R60, R6, R9, RZ, 0xfc, !PT ;  /* 0x00000009063c7212 */ /* 0x000fce00078efcff */
[----:B------:R2:W3:Y:S01]  /*58b0*/  F2F.F16.F32 R161, R5 ;  /* 0x0000000500a17304 */ /* 0x0004e20000200800 */
[----:B-1----:R-:W-:-:S07]  /*58c0*/  PRMT R199, R177, 0x5410, R224 ;  /* 0x00005410b1c77816 */ /* 0x002fce00000000e0 */
[----:B------:R1:W-:Y:S01]  /*58d0*/  F2F.F16.F32 R191, R170 ;  /* 0x000000aa00bf7304 */ /* 0x0003e20000200800 */
[--C-:B--2---:R-:W-:Y:S02]  /*58e0*/  HADD2.F32 R5, -RZ, R213.reuse.H1_H1 ;  /* 0x300000d5ff057230 */ /* 0x104fe40000004100 */
[----:B------:R-:W-:Y:S02]  /*58f0*/  HADD2.F32 R177, -RZ, R212.H1_H1 ;  /* 0x300000d4ffb17230 */ /* 0x000fe40000004100 */
[----:B------:R-:W-:Y:S01]  /*5900*/  HADD2.F32 R213, -RZ, R213.H0_H0 ;  /* 0x200000d5ffd57230 */ /* 0x000fe20000004100 */
[----:B---3--:R-:W-:Y:S02]  /*5910*/  PRMT R161, R18, 0x5410, R161 ;  /* 0x0000541012a17816 */ /* 0x008fe400000000a1 */
[----:B------:R-:W-:Y:S01]  /*5920*/  F2F.F16.F32 R11, R226 ;  /* 0x000000e2000b7304 */ /* 0x000fe20000200800 */
[----:B-1----:R-:W-:-:S04]  /*5930*/  FMUL.FTZ R170, R170, R149 ;  /* 0x00000095aaaa7220 */ /* 0x002fc80000410000 */
[----:B------:R-:W-:-:S03]  /*5940*/  FMUL.FTZ R5, R170, R5 ;  /* 0x00000005aa057220 */ /* 0x000fc60000410000 */
[----:B------:R-:W-:Y:S08]  /*5950*/  F2F.F16.F32 R13, R62 ;  /* 0x0000003e000d7304 */ /* 0x000ff00000200800 */
[----:B------:R1:W-:Y:S08]  /*5960*/  F2F.F16.F32 R62, R5 ;  /* 0x00000005003e7304 */ /* 0x0003f00000200800 */
[----:B------:R-:W-:Y:S01]  /*5970*/  F2F.F16.F32 R203, R186 ;  /* 0x000000ba00cb7304 */ /* 0x000fe20000200800 */
[----:B-1----:R-:W-:-:S02]  /*5980*/  HADD2.F32 R5, -RZ, R4.H0_H0 ;  /* 0x20000004ff057230 */ /* 0x002fc40000004100 */
[----:B------:R-:W-:-:S05]  /*5990*/  HADD2.F32 R4, -RZ, R25.H0_H0 ;  /* 0x20000019ff047230 */ /* 0x000fca0000004100 */
[----:B------:R-:W1:Y:S01]  /*59a0*/  F2F.F16.F32 R216, R222 ;  /* 0x000000de00d87304 */ /* 0x000e620000200800 */
[----:B------:R-:W-:-:S07]  /*59b0*/  FMUL.FTZ R214, R175, R4 ;  /* 0x00000004afd67220 */ /* 0x000fce0000410000 */
[----:B------:R2:W-:Y:S01]  /*59c0*/  F2F.F16.F32 R15, R206 ;  /* 0x000000ce000f7304 */ /* 0x0005e20000200800 */
[----:B-1----:R-:W-:-:S07]  /*59d0*/  PRMT R203, R203, 0x5410, R216 ;  /* 0x00005410cbcb7816 */ /* 0x002fce00000000d8 */
[----:B------:R1:W3:Y:S01]  /*59e0*/  F2F.F16.F32 R193, R190 ;  /* 0x000000be00c17304 */ /* 0x0002e20000200800 */
[----:B--2---:R-:W-:Y:S01]  /*59f0*/  FADD.FTZ R206, -R176, R63 ;  /* 0x0000003fb0ce7221 */ /* 0x004fe20000010100 */
[----:B------:R-:W-:Y:S01]  /*5a00*/  FMUL.FTZ R176, R178, R149 ;  /* 0x00000095b2b07220 */ /* 0x000fe20000410000 */
[----:B------:R-:W-:Y:S01]  /*5a10*/  FMUL.FTZ R63, R174, R5 ;  /* 0x00000005ae3f7220 */ /* 0x000fe20000410000 */
[----:B------:R-:W-:-:S04]  /*5a20*/  IMAD.WIDE.U32 R4, R11, 0x10000, RZ ;  /* 0x000100000b047825 */ /* 0x000fc800078e00ff */
[----:B------:R-:W-:Y:S01]  /*5a30*/  FMUL.FTZ R178, R190, R149 ;  /* 0x00000095beb27220 */ /* 0x000fe20000410000 */
[----:B------:R-:W-:Y:S01]  /*5a40*/  FMUL.FTZ R9, R176, R177 ;  /* 0x000000b1b0097220 */ /* 0x000fe20000410000 */
[----:B------:R-:W-:Y:S01]  /*5a50*/  FMUL.FTZ R177, R210, R149 ;  /* 0x00000095d2b17220 */ /* 0x000fe20000410000 */
[----:B------:R-:W-:Y:S01]  /*5a60*/  F2F.F16.F32 R192, R202 ;  /* 0x000000ca00c07304 */ /* 0x000fe20000200800 */
[----:B------:R-:W-:Y:S01]  /*5a70*/  LOP3.LUT R10, R4, R13, RZ, 0xfc, !PT ;  /* 0x0000000d040a7212 */ /* 0x000fe200078efcff */
[----:B------:R-:W-:Y:S01]  /*5a80*/  FMUL.FTZ R213, R178, R213 ;  /* 0x000000d5b2d57220 */ /* 0x000fe20000410000 */
[----:B------:R-:W-:Y:S01]  /*5a90*/  FMUL.FTZ R13, R177, R8 ;  /* 0x00000008b10d7220 */ /* 0x000fe20000410000 */
[----:B------:R-:W-:Y:S01]  /*5aa0*/  LOP3.LUT R11, R207, R5, RZ, 0xfc, !PT ;  /* 0x00000005cf0b7212 */ /* 0x000fe200078efcff */
[----:B------:R-:W-:-:S03]  /*5ab0*/  IMAD.WIDE.U32 R4, R191, 0x10000, RZ ;  /* 0x00010000bf047825 */ /* 0x000fc600078e00ff */
[----:B------:R-:W-:Y:S01]  /*5ac0*/  F2F.F16.F32 R194, R196 ;  /* 0x000000c400c27304 */ /* 0x000fe20000200800 */
[----:B-1----:R-:W1:Y:S01]  /*5ad0*/  LDC.64 R190, c[0x0][0x390] ;  /* 0x0000e400ffbe7b82 */ /* 0x002e620000000a00 */
[----:B---3--:R-:W-:Y:S01]  /*5ae0*/  IMAD.WIDE.U32 R6, R193, 0x10000, RZ ;  /* 0x00010000c1067825 */ /* 0x008fe200078e00ff */
[----:B------:R-:W-:-:S05]  /*5af0*/  LOP3.LUT R4, R4, R15, RZ, 0xfc, !PT ;  /* 0x0000000f04047212 */ /* 0x000fca00078efcff */
[----:B------:R-:W2:Y:S01]  /*5b00*/  F2F.F16.F32 R195, R200 ;  /* 0x000000c800c37304 */ /* 0x000ea20000200800 */
[----:B------:R-:W-:Y:S01]  /*5b10*/  LOP3.LUT R5, R205, R5, RZ, 0xfc, !PT ;  /* 0x00000005cd057212 */ /* 0x000fe200078efcff */
[----:B------:R-:W-:Y:S01]  /*5b20*/  HADD2.F32 R210, -RZ, R24.H0_H0 ;  /* 0x20000018ffd27230 */ /* 0x000fe20000004100 */
[----:B------:R-:W-:-:S05]  /*5b30*/  LOP3.LUT R7, R203, R7, RZ, 0xfc, !PT ;  /* 0x00000007cb077212 */ /* 0x000fca00078efcff */
[----:B------:R-:W-:Y:S08]  /*5b40*/  F2F.F16.F32 R208, R208 ;  /* 0x000000d000d07304 */ /* 0x000ff00000200800 */
[----:B------:R-:W-:Y:S01]  /*5b50*/  F2F.F16.F32 R14, R14 ;  /* 0x0000000e000e7304 */ /* 0x000fe20000200800 */
[----:B--2---:R-:W-:-:S07]  /*5b60*/  PRMT R186, R194, 0x5410, R195 ;  /* 0x00005410c2ba7816 */ /* 0x004fce00000000c3 */
[----:B------:R-:W-:Y:S01]  /*5b70*/  F2F.F16.F32 R16, R16 ;  /* 0x0000001000107304 */ /* 0x000fe20000200800 */
[----:B------:R-:W2:Y:S07]  /*5b80*/  LDC.64 R194, c[0x0][0x468] ;  /* 0x00011a00ffc27b82 */ /* 0x000eae0000000a00 */
[----:B------:R-:W-:Y:S08]  /*5b90*/  F2F.F16.F32 R19, R19 ;  /* 0x0000001300137304 */ /* 0x000ff00000200800 */
[----:B------:R-:W-:Y:S08]  /*5ba0*/  F2F.F16.F32 R201, R201 ;  /* 0x000000c900c97304 */ /* 0x000ff00000200800 */
[----:B------:R-:W-:Y:S01]  /*5bb0*/  F2F.F16.F32 R67, R67 ;  /* 0x0000004300437304 */ /* 0x000fe20000200800 */
[C---:B------:R-:W-:Y:S01]  /*5bc0*/  FMUL.FTZ R204, R145.reuse, R204 ;  /* 0x000000cc91cc7220 */ /* 0x040fe20000410000 */
[----:B------:R-:W-:-:S06]  /*5bd0*/  FMUL.FTZ R206, R145, R206 ;  /* 0x000000ce91ce7220 */ /* 0x000fcc0000410000 */
[----:B------:R3:W-:Y:S08]  /*5be0*/  F2F.F16.F32 R216, R9 ;  /* 0x0000000900d87304 */ /* 0x0007f00000200800 */
[----:B------:R-:W4:Y:S01]  /*5bf0*/  F2F.F16.F32 R179, R12 ;  /* 0x0000000c00b37304 */ /* 0x000f220000200800 */
[----:B---3--:R-:W-:Y:S02]  /*5c00*/  IMAD.WIDE.U32 R8, R192, 0x10000, RZ ;  /* 0x00010000c0087825 */ /* 0x008fe400078e00ff */
[----:B------:R-:W3:Y:S03]  /*5c10*/  LDC.64 R192, c[0x0][0x478] ;  /* 0x00011e00ffc07b82 */ /* 0x000ee60000000a00 */
[----:B------:R-:W-:-:S02]  /*5c20*/  LOP3.LUT R9, R199, R9, RZ, 0xfc, !PT ;  /* 0x00000009c7097212 */ /* 0x000fc400078efcff */
[----:B------:R-:W5:Y:S01]  /*5c30*/  F2F.F16.F32 R197, R197 ;  /* 0x000000c500c57304 */ /* 0x000f620000200800 */
[----:B----4-:R-:W-:-:S07]  /*5c40*/  LOP3.LUT R6, R6, R179, RZ, 0xfc, !PT ;  /* 0x000000b306067212 */ /* 0x010fce00078efcff */
[----:B------:R-:W4:Y:S01]  /*5c50*/  F2F.F16.F32 R13, R13 ;  /* 0x0000000d000d7304 */ /* 0x000f220000200800 */
[----:B------:R-:W-:-:S04]  /*5c60*/  FMUL.FTZ R179, R12, R149 ;  /* 0x000000950cb37220 */ /* 0x000fc80000410000 */
[----:B------:R-:W-:Y:S01]  /*5c70*/  FMUL.FTZ R210, R179, R210 ;  /* 0x000000d2b3d27220 */ /* 0x000fe20000410000 */
[----:B-----5:R-:W-:Y:S02]  /*5c80*/  PRMT R199, R208, 0x5410, R197 ;  /* 0x00005410d0c77816 */ /* 0x020fe400000000c5 */
[----:B------:R-:W5:Y:S01]  /*5c90*/  F2F.F16.F32 R17, R198 ;  /* 0x000000c600117304 */ /* 0x000f620000200800 */
[----:B----4-:R-:W-:-:S07]  /*5ca0*/  PRMT R197, R13, 0x5410, R216 ;  /* 0x000054100dc57816 */ /* 0x010fce00000000d8 */
[----:B------:R-:W4:Y:S01]  /*5cb0*/  F2F.F16.F32 R64, R64 ;  /* 0x0000004000407304 */ /* 0x000f220000200800 */
[----:B------:R-:W-:-:S04]  /*5cc0*/  IMAD.WIDE.U32 R12, R14, 0x10000, RZ ;  /* 0x000100000e0c7825 */ /* 0x000fc800078e00ff */
[----:B------:R-:W-:Y:S01]  /*5cd0*/  IMAD.WIDE.U32 R14, R62, 0x10000, RZ ;  /* 0x000100003e0e7825 */ /* 0x000fe200078e00ff */
[----:B------:R-:W-:Y:S02]  /*5ce0*/  LOP3.LUT R12, R12, R19, RZ, 0xfc, !PT ;  /* 0x000000130c0c7212 */ /* 0x000fe400078efcff */
[----:B------:R-:W0:Y:S01]  /*5cf0*/  F2F.F16.F32 R65, R65 ;  /* 0x0000004100417304 */ /* 0x000e220000200800 */
[----:B-----5:R-:W-:Y:S01]  /*5d00*/  LOP3.LUT R8, R8, R17, RZ, 0xfc, !PT ;  /* 0x0000001108087212 */ /* 0x020fe200078efcff */
[----:B------:R-:W-:Y:S01]  /*5d10*/  IMAD.WIDE.U32 R16, R16, 0x10000, RZ ;  /* 0x0001000010107825 */ /* 0x000fe200078e00ff */
[----:B------:R-:W-:-:S03]  /*5d20*/  LOP3.LUT R13, R199, R13, RZ, 0xfc, !PT ;  /* 0x0000000dc70d7212 */ /* 0x000fc600078efcff */
[----:B-1----:R-:W-:Y:S01]  /*5d30*/  IMAD.WIDE.U32 R18, R66, 0x8, R190 ;  /* 0x0000000842127825 */ /* 0x002fe200078e00be */
[----:B----4-:R-:W-:Y:S01]  /*5d40*/  PRMT R201, R64, 0x5410, R201 ;  /* 0x0000541040c97816 */ /* 0x010fe200000000c9 */
[----:B------:R-:W-:Y:S01]  /*5d50*/  F2F.F16.F32 R63, R63 ;  /* 0x0000003f003f7304 */ /* 0x000fe20000200800 */
[----:B------:R-:W-:Y:S02]  /*5d60*/  LOP3.LUT R62, R16, R67, RZ, 0xfc, !PT ;  /* 0x00000043103e7212 */ /* 0x000fe400078efcff */
[----:B------:R-:W-:Y:S01]  /*5d70*/  LOP3.LUT R15, R201, R15, RZ, 0xfc, !PT ;  /* 0x0000000fc90f7212 */ /* 0x000fe200078efcff */
[----:B------:R-:W4:Y:S01]  /*5d80*/  LDG.E.64 R18, desc[UR8][R18.64] ;  /* 0x0000000812127981 */ /* 0x000f22000c1e1b00 */
[----:B0-----:R-:W-:-:S03]  /*5d90*/  LOP3.LUT R14, R14, R65, RZ, 0xfc, !PT ;  /* 0x000000410e0e7212 */ /* 0x001fc600078efcff */
[----:B------:R-:W0:Y:S01]  /*5da0*/  F2F.F16.F32 R214, R214 ;  /* 0x000000d600d67304 */ /* 0x000e220000200800 */
[----:B---3--:R-:W-:-:S04]  /*5db0*/  IMAD.WIDE.U32 R64, R66, 0x8, R192 ;  /* 0x0000000842407825 */ /* 0x008fc800078e00c0 */
[----:B--2---:R-:W-:Y:S01]  /*5dc0*/  IMAD.WIDE.U32 R66, R66, 0x8, R194 ;  /* 0x0000000842427825 */ /* 0x004fe200078e00c2 */
[----:B------:R1:W-:Y:S02]  /*5dd0*/  STG.E.64 desc[UR8][R64.64], R60 ;  /* 0x0000003c40007986 */ /* 0x0003e4000c101b08 */
[----:B------:R-:W2:Y:S01]  /*5de0*/  F2F.F16.F32 R213, R213 ;  /* 0x000000d500d57304 */ /* 0x000ea20000200800 */
[----:B0-----:R-:W-:-:S07]  /*5df0*/  PRMT R205, R214, 0x5410, R63 ;  /* 0x00005410d6cd7816 */ /* 0x001fce000000003f */
[----:B------:R-:W0:Y:S01]  /*5e00*/  F2F.F16.F32 R203, R210 ;  /* 0x000000d200cb7304 */ /* 0x000e220000200800 */
[----:B------:R-:W-:Y:S01]  /*5e10*/  LOP3.LUT R63, R161, R17, RZ, 0xfc, !PT ;  /* 0x00000011a13f7212 */ /* 0x000fe200078efcff */
[----:B------:R-:W-:Y:S02]  /*5e20*/  HADD2.F32 R161, -RZ, R212.H0_H0 ;  /* 0x200000d4ffa17230 */ /* 0x000fe40000004100 */
[----:B-1----:R-:W-:Y:S02]  /*5e30*/  IMAD.WIDE.U32 R60, R160, 0x8, R190 ;  /* 0x00000008a03c7825 */ /* 0x002fe400078e00be */
[----:B------:R1:W-:Y:S02]  /*5e40*/  STG.E.64 desc[UR8][R66.64], R62 ;  /* 0x0000003e42007986 */ /* 0x0003e4000c101b08 */
[----:B--2---:R-:W-:Y:S02]  /*5e50*/  IMAD.WIDE.U32 R16, R213, 0x10000, RZ ;  /* 0x00010000d5107825 */ /* 0x004fe400078e00ff */
[----:B------:R-:W2:Y:S02]  /*5e60*/  LDG.E.64 R60, desc[UR8][R60.64] ;  /* 0x000000083c3c7981 */ /* 0x000ea4000c1e1b00 */
[----:B------:R-:W-:Y:S01]  /*5e70*/  HADD2.F32 R64, -RZ, R26.H0_H0 ;  /* 0x2000001aff407230 */ /* 0x000fe20000004100 */
[----:B------:R-:W-:-:S02]  /*5e80*/  LOP3.LUT R17, R205, R17, RZ, 0xfc, !PT ;  /* 0x00000011cd117212 */ /* 0x000fc400078efcff */
[----:B0-----:R-:W-:Y:S01]  /*5e90*/  LOP3.LUT R16, R16, R203, RZ, 0xfc, !PT ;  /* 0x000000cb10107212 */ /* 0x001fe200078efcff */
[----:B-1----:R-:W-:Y:S01]  /*5ea0*/  FMUL.FTZ R66, R202, R149 ;  /* 0x00000095ca427220 */ /* 0x002fe20000410000 */
[----:B------:R-:W-:-:S04]  /*5eb0*/  IMAD.WIDE.U32 R62, R160, 0x8, R192 ;  /* 0x00000008a03e7825 */ /* 0x000fc800078e00c0 */
[----:B------:R-:W-:Y:S01]  /*5ec0*/  FMUL.FTZ R65, R66, R161 ;  /* 0x000000a142417220 */ /* 0x000fe20000410000 */
[----:B------:R-:W-:Y:S01]  /*5ed0*/  IMAD.WIDE.U32 R160, R160, 0x8, R194 ;  /* 0x00000008a0a07825 */ /* 0x000fe200078e00c2 */
[----:B------:R0:W-:Y:S04]  /*5ee0*/  STG.E.64 desc[UR8][R62.64], R10 ;  /* 0x0000000a3e007986 */ /* 0x0001e8000c101b08 */
[----:B------:R1:W-:Y:S01]  /*5ef0*/  STG.E.64 desc[UR8][R160.64], R12 ;  /* 0x0000000ca0007986 */ /* 0x0003e2000c101b08 */
[----:B0-----:R-:W-:-:S04]  /*5f00*/  IMAD.WIDE.U32 R10, R159, 0x8, R190 ;  /* 0x000000089f0a7825 */ /* 0x001fc800078e00be */
[----:B-1----:R-:W-:Y:S02]  /*5f10*/  IMAD.WIDE.U32 R12, R159, 0x8, R192 ;  /* 0x000000089f0c7825 */ /* 0x002fe400078e00c0 */
[----:B------:R-:W3:Y:S02]  /*5f20*/  LDG.E.64 R10, desc[UR8][R10.64] ;  /* 0x000000080a0a7981 */ /* 0x000ee4000c1e1b00 */
[-C--:B------:R-:W-:Y:S02]  /*5f30*/  FMUL.FTZ R67, R198, R149.reuse ;  /* 0x00000095c6437220 */ /* 0x080fe40000410000 */
[----:B------:R0:W-:Y:S01]  /*5f40*/  STG.E.64 desc[UR8][R12.64], R4 ;  /* 0x000000040c007986 */ /* 0x0001e2000c101b08 */
[--C-:B------:R-:W-:Y:S01]  /*5f50*/  HADD2.F32 R203, -RZ, R211.reuse.H0_H0 ;  /* 0x200000d3ffcb7230 */ /* 0x100fe20000004100 */
[----:B------:R-:W1:Y:S01]  /*5f60*/  F2F.F16.F32 R65, R65 ;  /* 0x0000004100417304 */ /* 0x000e620000200800 */
[----:B------:R-:W-:Y:S01]  /*5f70*/  FMUL.FTZ R160, R200, R149 ;  /* 0x00000095c8a07220 */ /* 0x000fe20000410000 */
[----:B------:R-:W-:-:S02]  /*5f80*/  HADD2.F32 R62, -RZ, R211.H1_H1 ;  /* 0x300000d3ff3e7230 */ /* 0x000fc40000004100 */
[----:B------:R-:W-:Y:S01]  /*5f90*/  FMUL.FTZ R64, R67, R64 ;  /* 0x0000004043407220 */ /* 0x000fe20000410000 */
[----:B------:R-:W-:Y:S02]  /*5fa0*/  HADD2.F32 R198, -RZ, R29.H0_H0 ;  /* 0x2000001dffc67230 */ /* 0x000fe40000004100 */
[----:B------:R-:W-:Y:S01]  /*5fb0*/  FMUL.FTZ R161, R204, R149 ;  /* 0x00000095cca17220 */ /* 0x000fe20000410000 */
[----:B0-----:R-:W-:-:S04]  /*5fc0*/  IMAD.WIDE.U32 R4, R159, 0x8, R194 ;  /* 0x000000089f047825 */ /* 0x001fc800078e00c2 */
[----:B------:R-:W-:Y:S01]  /*5fd0*/  FMUL.FTZ R159, R196, R149 ;  /* 0x00000095c49f7220 */ /* 0x000fe20000410000 */
[----:B------:R0:W-:Y:S01]  /*5fe0*/  STG.E.64 desc[UR8][R4.64], R14 ;  /* 0x0000000e04007986 */ /* 0x0001e2000c101b08 */
[----:B------:R-:W-:-:S04]  /*5ff0*/  IMAD.WIDE.U32 R12, R157, 0x8, R192 ;  /* 0x000000089d0c7825 */ /* 0x000fc800078e00c0 */
[----:B------:R-:W-:Y:S01]  /*6000*/  FMUL.FTZ R200, R160, R203 ;  /* 0x000000cba0c87220 */ /* 0x000fe20000410000 */
[----:B------:R-:W5:Y:S01]  /*6010*/  F2F.F16.F32 R63, R64 ;  /* 0x00000040003f7304 */ /* 0x000f620000200800 */
[----:B------:R-:W-:Y:S01]  /*6020*/  FMUL.FTZ R62, R161, R62 ;  /* 0x0000003ea13e7220 */ /* 0x000fe20000410000 */
[----:B------:R-:W-:Y:S02]  /*6030*/  HADD2.F32 R203, -RZ, R28.H0_H0 ;  /* 0x2000001cffcb7230 */ /* 0x000fe40000004100 */
[----:B------:R-:W-:Y:S01]  /*6040*/  FMUL.FTZ R198, R159, R198 ;  /* 0x000000c69fc67220 */ /* 0x000fe20000410000 */
[----:B------:R-:W-:Y:S01]  /*6050*/  FMUL.FTZ R196, R206, R149 ;  /* 0x00000095cec47220 */ /* 0x000fe20000410000 */
[----:B0-----:R-:W-:Y:S02]  /*6060*/  IMAD.WIDE.U32 R4, R157, 0x8, R190 ;  /* 0x000000089d047825 */ /* 0x001fe400078e00be */
[----:B------:R-:W-:Y:S02]  /*6070*/  F2F.F16.F32 R201, R204 ;  /* 0x000000cc00c97304 */ /* 0x000fe40000200800 */
[----:B------:R-:W-:-:S02]  /*6080*/  FMUL.FTZ R203, R196, R203 ;  /* 0x000000cbc4cb7220 */ /* 0x000fc40000410000 */
[----:B------:R-:W3:Y:S04]  /*6090*/  LDG.E.64 R4, desc[UR8][R4.64] ;  /* 0x0000000804047981 */ /* 0x000ee8000c1e1b00 */
[----:B------:R0:W-:Y:S01]  /*60a0*/  STG.E.64 desc[UR8][R12.64], R6 ;  /* 0x000000060c007986 */ /* 0x0001e2000c101b08 */
[----:B------:R-:W5:Y:S01]  /*60b0*/  F2F.F16.F32 R62, R62 ;  /* 0x0000003e003e7304 */ /* 0x000f620000200800 */
[----:B------:R-:W-:-:S07]  /*60c0*/  IMAD.WIDE.U32 R14, R156, 0x8, R192 ;  /* 0x000000089c0e7825 */ /* 0x000fce00078e00c0 */
[----:B------:R-:W-:Y:S01]  /*60d0*/  F2F.F16.F32 R205, R200 ;  /* 0x000000c800cd7304 */ /* 0x000fe20000200800 */
[----:B0-----:R-:W-:-:S07]  /*60e0*/  IMAD.WIDE.U32 R12, R157, 0x8, R194 ;  /* 0x000000089d0c7825 */ /* 0x001fce00078e00c2 */
[----:B------:R-:W0:Y:S01]  /*60f0*/  F2F.F16.F32 R198, R198 ;  /* 0x000000c600c67304 */ /* 0x000e220000200800 */
[C---:B------:R-:W-:Y:S01]  /*6100*/  IMAD.WIDE.U32 R6, R156.reuse, 0x8, R190 ;  /* 0x000000089c067825 */ /* 0x040fe200078e00be */
[----:B------:R1:W-:Y:S06]  /*6110*/  STG.E.64 desc[UR8][R12.64], R16 ;  /* 0x000000100c007986 */ /* 0x0003ec000c101b08 */
[----:B------:R-:W-:Y:S01]  /*6120*/  F2F.F16.F32 R199, R206 ;  /* 0x000000ce00c77304 */ /* 0x000fe20000200800 */
[----:B------:R-:W3:Y:S01]  /*6130*/  LDG.E.64 R6, desc[UR8][R6.64] ;  /* 0x0000000806067981 */ /* 0x000ee2000c1e1b00 */
[----:B------:R-:W-:-:S04]  /*6140*/  IMAD.WIDE.U32 R156, R156, 0x8, R194 ;  /* 0x000000089c9c7825 */ /* 0x000fc800078e00c2 */
[----:B-1----:R-:W-:Y:S02]  /*6150*/  IMAD.WIDE.U32 R12, R65, 0x10000, RZ ;  /* 0x00010000410c7825 */ /* 0x002fe400078e00ff */
[----:B------:R-:W1:Y:S01]  /*6160*/  F2F.F16.F32 R203, R203 ;  /* 0x000000cb00cb7304 */ /* 0x000e620000200800 */
[----:B------:R1:W-:Y:S02]  /*6170*/  STG.E.64 desc[UR8][R14.64], R8 ;  /* 0x000000080e007986 */ /* 0x0003e4000c101b08 */
[----:B------:R-:W-:Y:S02]  /*6180*/  LOP3.LUT R13, R197, R13, RZ, 0xfc, !PT ;  /* 0x0000000dc50d7212 */ /* 0x000fe400078efcff */
[----:B-----5:R-:W-:Y:S01]  /*6190*/  LOP3.LUT R12, R12, R63, RZ, 0xfc, !PT ;  /* 0x0000003f0c0c7212 */ /* 0x020fe200078efcff */
[----:B------:R-:W-:Y:S01]  /*61a0*/  IMAD.WIDE.U32 R16, R62, 0x10000, RZ ;  /* 0x000100003e107825 */ /* 0x000fe200078e00ff */
[----:B0-----:R-:W-:-:S03]  /*61b0*/  PRMT R205, R198, 0x5410, R205 ;  /* 0x00005410c6cd7816 */ /* 0x001fc600000000cd */
[----:B-1----:R-:W-:Y:S01]  /*61c0*/  IMAD.WIDE.U32 R8, R153, 0x8, R190 ;  /* 0x0000000899087825 */ /* 0x002fe200078e00be */
[----:B------:R0:W-:Y:S03]  /*61d0*/  STG.E.64 desc[UR8][R156.64], R12 ;  /* 0x0000000c9c007986 */ /* 0x0001e6000c101b08 */
[----:B------:R-:W-:Y:S02]  /*61e0*/  IMAD.WIDE.U32 R14, R201, 0x10000, RZ ;  /* 0x00010000c90e7825 */ /* 0x000fe400078e00ff */
[----:B------:R-:W5:Y:S01]  /*61f0*/  LDG.E.64 R8, desc[UR8][R8.64] ;  /* 0x0000000808087981 */ /* 0x000f62000c1e1b00 */
[----:B------:R-:W-:Y:S01]  /*6200*/  LOP3.LUT R17, R205, R17, RZ, 0xfc, !PT ;  /* 0x00000011cd117212 */ /* 0x000fe200078efcff */
[----:B------:R-:W-:Y:S01]  /*6210*/  IMAD.WIDE.U32 R62, R153, 0x8, R194 ;  /* 0x00000008993e7825 */ /* 0x000fe200078e00c2 */
[----:B------:R-:W-:-:S03]  /*6220*/  LOP3.LUT R16, R16, R203, RZ, 0xfc, !PT ;  /* 0x000000cb10107212 */ /* 0x000fc600078efcff */
[----:B------:R-:W-:Y:S01]  /*6230*/  IMAD.WIDE.U32 R64, R142, 0x8, R190 ;  /* 0x000000088e407825 */ /* 0x000fe200078e00be */
[----:B0-----:R-:W-:Y:S02]  /*6240*/  LOP3.LUT R13, R186, R15, RZ, 0xfc, !PT ;  /* 0x0000000fba0d7212 */ /* 0x001fe400078efcff */
[----:B------:R-:W-:Y:S01]  /*6250*/  LOP3.LUT R12, R14, R199, RZ, 0xfc, !PT ;  /* 0x000000c70e0c7212 */ /* 0x000fe200078efcff */
[----:B------:R-:W-:-:S05]  /*6260*/  IMAD.WIDE.U32 R14, R153, 0x8, R192 ;  /* 0x00000008990e7825 */ /* 0x000fca00078e00c0 */
[----:B------:R-:W-:Y:S04]  /*6270*/  STG.E.64 desc[UR8][R14.64], R12 ;  /* 0x0000000c0e007986 */ /* 0x000fe8000c101b08 */
[----:B------:R0:W-:Y:S04]  /*6280*/  STG.E.64 desc[UR8][R62.64], R16 ;  /* 0x000000103e007986 */ /* 0x0001e8000c101b08 */
[----:B------:R-:W5:Y:S01]  /*6290*/  LDG.E.64 R64, desc[UR8][R64.64] ;  /* 0x0000000840407981 */ /* 0x000f62000c1e1b00 */
[C-C-:B------:R-:W-:Y:S01]  /*62a0*/  FFMA.FTZ R147, R158.reuse, R147, R155.reuse ;  /* 0x000000939e937223 */ /* 0x140fe2000001009b */
[----:B------:R-:W-:-:S03]  /*62b0*/  FFMA.FTZ R144, R158, R144, R155 ;  /* 0x000000909e907223 */ /* 0x000fc6000001009b */
[----:B------:R-:W-:Y:S01]  /*62c0*/  FADD.FTZ R146, -R147, R146 ;  /* 0x0000009293927221 */ /* 0x000fe20000010100 */
[----:B------:R-:W-:Y:S01]  /*62d0*/  FADD.FTZ R144, -R144, R143 ;  /* 0x0000008f90907221 */ /* 0x000fe20000010100 */
[C-C-:B------:R-:W-:Y:S02]  /*62e0*/  FFMA.FTZ R143, R158.reuse, R152, R155.reuse ;  /* 0x000000989e8f7223 */ /* 0x140fe4000001009b */
[----:B------:R-:W-:Y:S01]  /*62f0*/  FMUL.FTZ R146, R145, R146 ;  /* 0x0000009291927220 */ /* 0x000fe20000410000 */
[----:B0-----:R-:W-:Y:S02]  /*6300*/  HADD2.F32 R16, -RZ, R183.H0_H0 ;  /* 0x200000b7ff107230 */ /* 0x001fe40000004100 */
[----:B------:R-:W-:Y:S01]  /*6310*/  FADD.FTZ R150, -R143, R150 ;  /* 0x000000968f967221 */ /* 0x000fe20000010100 */
[----:B------:R-:W-:Y:S01]  /*6320*/  FFMA.FTZ R151, R158, R151, R155 ;  /* 0x000000979e977223 */ /* 0x000fe2000001009b */
[----:B------:R-:W-:Y:S02]  /*6330*/  FMUL.FTZ R63, R146, R149 ;  /* 0x00000095923f7220 */ /* 0x000fe40000410000 */
[----:B------:R-:W-:Y:S01]  /*6340*/  FMUL.FTZ R150, R145, R150 ;  /* 0x0000009691967220 */ /* 0x000fe20000410000 */
[----:B------:R-:W-:Y:S01]  /*6350*/  FADD.FTZ R148, -R151, R148 ;  /* 0x0000009497947221 */ /* 0x000fe20000010100 */
[----:B------:R-:W-:Y:S01]  /*6360*/  FMUL.FTZ R17, R63, R16 ;  /* 0x000000103f117220 */ /* 0x000fe20000410000 */
[----:B------:R-:W-:Y:S01]  /*6370*/  FMUL.FTZ R144, R145, R144 ;  /* 0x0000009091907220 */ /* 0x000fe20000410000 */
[----:B------:R-:W-:-:S02]  /*6380*/  HADD2.F32 R16, -RZ, R31.H0_H0 ;  /* 0x2000001fff107230 */ /* 0x000fc40000004100 */
[-C--:B------:R-:W-:Y:S01]  /*6390*/  FMUL.FTZ R153, R150, R149.reuse ;  /* 0x0000009596997220 */ /* 0x080fe20000410000 */
[----:B------:R-:W-:Y:S01]  /*63a0*/  FMUL.FTZ R148, R145, R148 ;  /* 0x0000009491947220 */ /* 0x000fe20000410000 */
[----:B------:R0:W-:Y:S01]  /*63b0*/  F2F.F16.F32 R143, R144 ;  /* 0x00000090008f7304 */ /* 0x0001e20000200800 */
[----:B------:R-:W-:Y:S02]  /*63c0*/  HADD2.F32 R183, -RZ, R183.H1_H1 ;  /* 0x300000b7ffb77230 */ /* 0x000fe40000004100 */
[-C--:B------:R-:W-:Y:S01]  /*63d0*/  FMUL.FTZ R62, R144, R149.reuse ;  /* 0x00000095903e7220 */ /* 0x080fe20000410000 */
[----:B------:R-:W-:-:S04]  /*63e0*/  FMUL.FTZ R155, R148, R149 ;  /* 0x00000095949b7220 */ /* 0x000fc80000410000 */
[----:B------:R-:W1:Y:S01]  /*63f0*/  F2F.F16.F32 R12, R146 ;  /* 0x00000092000c7304 */ /* 0x000e620000200800 */
[----:B0-----:R-:W-:Y:S01]  /*6400*/  FMUL.FTZ R144, R153, R16 ;  /* 0x0000001099907220 */ /* 0x001fe20000410000 */
[----:B------:R-:W-:Y:S02]  /*6410*/  HADD2.F32 R16, -RZ, R30.H0_H0 ;  /* 0x2000001eff107230 */ /* 0x000fe40000004100 */
[----:B------:R-:W-:-:S04]  /*6420*/  FMUL.FTZ R183, R62, R183 ;  /* 0x000000b73eb77220 */ /* 0x000fc80000410000 */
[----:B------:R-:W0:Y:S01]  /*6430*/  F2F.F16.F32 R14, R150 ;  /* 0x00000096000e7304 */ /* 0x000e220000200800 */
[----:B------:R-:W-:-:S07]  /*6440*/  FMUL.FTZ R16, R155, R16 ;  /* 0x000000109b107220 */ /* 0x000fce0000410000 */
[----:B------:R-:W0:Y:S08]  /*6450*/  F2F.F16.F32 R15, R148 ;  /* 0x00000094000f7304 */ /* 0x000e300000200800 */
[----:B------:R-:W0:Y:S01]  /*6460*/  F2F.F16.F32 R17, R17 ;  /* 0x0000001100117304 */ /* 0x000e220000200800 */
[----:B-1----:R-:W-:-:S07]  /*6470*/  IMAD.WIDE.U32 R12, R12, 0x10000, RZ ;  /* 0x000100000c0c7825 */ /* 0x002fce00078e00ff */
[----:B------:R-:W-:Y:S08]  /*6480*/  F2F.F16.F32 R183, R183 ;  /* 0x000000b700b77304 */ /* 0x000ff00000200800 */
[----:B------:R-:W1:Y:S08]  /*6490*/  F2F.F16.F32 R144, R144 ;  /* 0x0000009000907304 */ /* 0x000e700000200800 */
[----:B------:R-:W4:Y:S01]  /*64a0*/  F2F.F16.F32 R147, R16 ;  /* 0x0000001000937304 */ /* 0x000f220000200800 */
[----:B0-----:R-:W-:-:S02]  /*64b0*/  PRMT R143, R14, 0x5410, R143 ;  /* 0x000054100e8f7816 */ /* 0x001fc4000000008f */
[----:B------:R-:W-:Y:S01]  /*64c0*/  LOP3.LUT R12, R12, R15, RZ, 0xfc, !PT ;  /* 0x0000000f0c0c7212 */ /* 0x000fe200078efcff */
[----:B------:R-:W-:Y:S01]  /*64d0*/  IMAD.WIDE.U32 R14, R17, 0x10000, RZ ;  /* 0x00010000110e7825 */ /* 0x000fe200078e00ff */
[----:B-1----:R-:W-:Y:S02]  /*64e0*/  PRMT R183, R144, 0x5410, R183 ;  /* 0x0000541090b77816 */ /* 0x002fe400000000b7 */
[----:B----4-:R-:W-:Y:S02]  /*64f0*/  LOP3.LUT R14, R14, R147, RZ, 0xfc, !PT ;  /* 0x000000930e0e7212 */ /* 0x010fe400078efcff */
[--C-:B------:R-:W-:Y:S01]  /*6500*/  SHF.R.U64 R145, R18, 0x10, R19.reuse ;  /* 0x0000001012917819 */ /* 0x100fe20000001213 */
[----:B------:R-:W-:Y:S01]  /*6510*/  HADD2.F32 R144, -RZ, R19.H0_H0 ;  /* 0x20000013ff907230 */ /* 0x000fe20000004100 */
[----:B------:R-:W-:Y:S01]  /*6520*/  SHF.R.U32.HI R17, RZ, 0x10, R19 ;  /* 0x00000010ff117819 */ /* 0x000fe20000011613 */
[----:B------:R-:W-:Y:S02]  /*6530*/  HADD2.F32 R18, -RZ, R18.H0_H0 ;  /* 0x20000012ff127230 */ /* 0x000fe40000004100 */
[----:B------:R-:W-:-:S03]  /*6540*/  HADD2.F32 R145, -RZ, R145.H0_H0 ;  /* 0x20000091ff917230 */ /* 0x000fc60000004100 */
[----:B------:R-:W-:Y:S02]  /*6550*/  FMUL.FTZ R165, R165, R18 ;  /* 0x00000012a5a57220 */ /* 0x000fe40000410000 */
[----:B------:R-:W-:Y:S01]  /*6560*/  FMUL.FTZ R145, R162, R145 ;  /* 0x00000091a2917220 */ /* 0x000fe20000410000 */
[----:B------:R-:W-:Y:S01]  /*6570*/  HADD2.F32 R17, -RZ, R17.H0_H0 ;  /* 0x20000011ff117230 */ /* 0x000fe20000004100 */
[--C-:B--2---:R-:W-:Y:S01]  /*6580*/  SHF.R.U64 R147, R60, 0x10, R61.reuse ;  /* 0x000000103c937819 */ /* 0x104fe2000000123d */
[----:B------:R-:W-:Y:S02]  /*6590*/  HADD2.F32 R60, -RZ, R60.H0_H0 ;  /* 0x2000003cff3c7230 */ /* 0x000fe40000004100 */
[----:B------:R-:W-:Y:S01]  /*65a0*/  HADD2.F32 R19, -RZ, R61.H0_H0 ;  /* 0x2000003dff137230 */ /* 0x000fe20000004100 */
[----:B------:R-:W-:Y:S02]  /*65b0*/  SHF.R.U32.HI R18, RZ, 0x10, R61 ;  /* 0x00000010ff127819 */ /* 0x000fe4000001163d */
[----:B------:R-:W-:-:S02]  /*65c0*/  FMUL.FTZ R146, R169, R60 ;  /* 0x0000003ca9927220 */ /* 0x000fc40000410000 */
[----:B------:R-:W-:Y:S01]  /*65d0*/  FMUL.FTZ R148, R168, R19 ;  /* 0x00000013a8947220 */ /* 0x000fe20000410000 */
[----:B------:R-:W-:Y:S02]  /*65e0*/  HADD2.F32 R18, -RZ, R18.H0_H0 ;  /* 0x20000012ff127230 */ /* 0x000fe40000004100 */
[----:B------:R-:W-:-:S03]  /*65f0*/  FMUL.FTZ R164, R164, R17 ;  /* 0x00000011a4a47220 */ /* 0x000fc60000410000 */
[----:B------:R-:W-:Y:S01]  /*6600*/  FMUL.FTZ R149, R167, R18 ;  /* 0x00000012a7957220 */ /* 0x000fe20000410000 */
[----:B------:R-:W-:Y:S01]  /*6610*/  LOP3.LUT R13, R143, R13, RZ, 0xfc, !PT ;  /* 0x0000000d8f0d7212 */ /* 0x000fe200078efcff */
[----:B------:R-:W-:Y:S01]  /*6620*/  IMAD.WIDE.U32 R16, R142, 0x8, R192 ;  /* 0x000000088e107825 */ /* 0x000fe200078e00c0 */
[----:B------:R-:W-:-:S03]  /*6630*/  LOP3.LUT R15, R183, R15, RZ, 0xfc, !PT ;  /* 0x0000000fb70f7212 */ /* 0x000fc600078efcff */
[----:B------:R-:W-:Y:S01]  /*6640*/  IMAD.WIDE.U32 R142, R142, 0x8, R194 ;  /* 0x000000088e8e7825 */ /* 0x000fe200078e00c2 */
[--C-:B---3--:R-:W-:Y:S02]  /*6650*/  SHF.R.U64 R169, R10, 0x10, R11.reuse ;  /* 0x000000100aa97819 */ /* 0x108fe4000000120b */
[----:B------:R-:W-:Y:S01]  /*6660*/  SHF.R.U32.HI R19, RZ, 0x10, R11 ;  /* 0x00000010ff137819 */ /* 0x000fe2000001160b */
[----:B------:R-:W-:-:S05]  /*6670*/  HADD2.F32 R11, -RZ, R11.H0_H0 ;  /* 0x2000000bff0b7230 */ /* 0x000fca0000004100 */
[----:B------:R-:W-:Y:S01]  /*6680*/  FMUL.FTZ R162, R172, R11 ;  /* 0x0000000baca27220 */ /* 0x000fe20000410000 */
[----:B------:R-:W-:Y:S01]  /*6690*/  HADD2.F32 R10, -RZ, R10.H0_H0 ;  /* 0x2000000aff0a7230 */ /* 0x000fe20000004100 */
[----:B------:R0:W-:Y:S04]  /*66a0*/  STG.E.64 desc[UR8][R16.64], R12 ;  /* 0x0000000c10007986 */ /* 0x0001e8000c101b08 */
[----:B------:R-:W-:Y:S01]  /*66b0*/  FMUL.FTZ R150, R173, R10 ;  /* 0x0000000aad967220 */ /* 0x000fe20000410000 */
[----:B------:R1:W-:Y:S01]  /*66c0*/  STG.E.64 desc[UR8][R142.64], R14 ;  /* 0x0000000e8e007986 */ /* 0x0003e2000c101b08 */
[----:B------:R-:W-:Y:S02]  /*66d0*/  HADD2.F32 R10, -RZ, R19.H0_H0 ;  /* 0x20000013ff0a7230 */ /* 0x000fe40000004100 */
[----:B------:R-:W-:Y:S01]  /*66e0*/  HADD2.F32 R172, -RZ, R4.H0_H0 ;  /* 0x20000004ffac7230 */ /* 0x000fe20000004100 */
[--C-:B------:R-:W-:Y:S01]  /*66f0*/  SHF.R.U64 R4, R4, 0x10, R5.reuse ;  /* 0x0000001004047819 */ /* 0x100fe20000001205 */
[----:B------:R-:W-:Y:S01]  /*6700*/  HADD2.F32 R18, -RZ, R5.H0_H0 ;  /* 0x20000005ff127230 */ /* 0x000fe20000004100 */
[----:B------:R-:W-:-:S03]  /*6710*/  SHF.R.U32.HI R167, RZ, 0x10, R5 ;  /* 0x00000010ffa77819 */ /* 0x000fc60000011605 */
[----:B------:R-:W-:Y:S02]  /*6720*/  HADD2.F32 R5, -RZ, R4.H0_H0 ;  /* 0x20000004ff057230 */ /* 0x000fe40000004100 */
[----:B------:R-:W-:Y:S01]  /*6730*/  FMUL.FTZ R144, R163, R144 ;  /* 0x00000090a3907220 */ /* 0x000fe20000410000 */
[----:B------:R-:W-:Y:S01]  /*6740*/  FMUL.FTZ R163, R171, R10 ;  /* 0x0000000aaba37220 */ /* 0x000fe20000410000 */
[----:B------:R-:W-:Y:S01]  /*6750*/  HADD2.F32 R4, -RZ, R7.H0_H0 ;  /* 0x20000007ff047230 */ /* 0x000fe20000004100 */
[--C-:B------:R-:W-:Y:S01]  /*6760*/  SHF.R.U64 R173, R6, 0x10, R7.reuse ;  /* 0x0000001006ad7819 */ /* 0x100fe20000001207 */
[----:B------:R-:W-:Y:S02]  /*6770*/  HADD2.F32 R152, -RZ, R6.H0_H0 ;  /* 0x20000006ff987230 */ /* 0x000fe40000004100 */
[----:B------:R-:W-:Y:S01]  /*6780*/  FMUL.FTZ R6, R178, R5 ;  /* 0x00000005b2067220 */ /* 0x000fe20000410000 */
[----:B------:R-:W-:Y:S01]  /*6790*/  FMUL.FTZ R178, R177, R4 ;  /* 0x00000004b1b27220 */ /* 0x000fe20000410000 */
[----:B------:R-:W-:Y:S01]  /*67a0*/  SHF.R.U32.HI R177, RZ, 0x10, R7 ;  /* 0x00000010ffb17819 */ /* 0x000fe20000011607 */
[----:B------:R-:W-:Y:S01]  /*67b0*/  FMUL.FTZ R152, R67, R152 ;  /* 0x0000009843987220 */ /* 0x000fe20000410000 */
[----:B------:R-:W-:-:S02]  /*67c0*/  HADD2.F32 R147, -RZ, R147.H0_H0 ;  /* 0x20000093ff937230 */ /* 0x000fc40000004100 */
[----:B------:R-:W-:Y:S02]  /*67d0*/  HADD2.F32 R169, -RZ, R169.H0_H0 ;  /* 0x200000a9ffa97230 */ /* 0x000fe40000004100 */
[----:B------:R-:W-:Y:S01]  /*67e0*/  HADD2.F32 R167, -RZ, R167.H0_H0 ;  /* 0x200000a7ffa77230 */ /* 0x000fe20000004100 */
[----:B-----5:R-:W-:-:S05]  /*67f0*/  SHF.R.U64 R4, R8, 0x10, R9 ;  /* 0x0000001008047819 */ /* 0x020fca0000001209 */
[----:B------:R-:W-:Y:S01]  /*6800*/  HADD2.F32 R4, -RZ, R4.H0_H0 ;  /* 0x20000004ff047230 */ /* 0x000fe20000004100 */
[----:B------:R-:W-:-:S04]  /*6810*/  SHF.R.U32.HI R67, RZ, 0x10, R9 ;  /* 0x00000010ff437819 */ /* 0x000fc80000011609 */
[----:B------:R-:W-:Y:S01]  /*6820*/  FMUL.FTZ R161, R161, R4 ;  /* 0x00000004a1a17220 */ /* 0x000fe20000410000 */
[----:B------:R-:W-:Y:S02]  /*6830*/  HADD2.F32 R173, -RZ, R173.H0_H0 ;  /* 0x200000adffad7230 */ /* 0x000fe40000004100 */
[----:B------:R-:W-:Y:S02]  /*6840*/  HADD2.F32 R177, -RZ, R177.H0_H0 ;  /* 0x200000b1ffb17230 */ /* 0x000fe40000004100 */
[----:B------:R-:W-:Y:S02]  /*6850*/  HADD2.F32 R5, -RZ, R8.H0_H0 ;  /* 0x20000008ff057230 */ /* 0x000fe40000004100 */
[----:B------:R-:W-:Y:S02]  /*6860*/  HADD2.F32 R190, -RZ, R9.H0_H0 ;  /* 0x20000009ffbe7230 */ /* 0x000fe40000004100 */
[----:B------:R-:W-:Y:S01]  /*6870*/  HADD2.F32 R67, -RZ, R67.H0_H0 ;  /* 0x20000043ff437230 */ /* 0x000fe20000004100 */
[----:B------:R-:W-:-:S02]  /*6880*/  SHF.R.U64 R4, R64, 0x10, R65 ;  /* 0x0000001040047819 */ /* 0x000fc40000001241 */
[----:B------:R-:W-:Y:S01]  /*6890*/  SHF.R.U32.HI R19, RZ, 0x10, R65 ;  /* 0x00000010ff137819 */ /* 0x000fe20000011641 */
[----:B0-----:R-:W-:Y:S02]  /*68a0*/  HADD2.F32 R12, -RZ, R64.H0_H0 ;  /* 0x20000040ff0c7230 */ /* 0x001fe40000004100 */
[----:B------:R-:W-:Y:S02]  /*68b0*/  HADD2.F32 R10, -RZ, R65.H0_H0 ;  /* 0x20000041ff0a7230 */ /* 0x000fe40000004100 */
[----:B------:R-:W-:Y:S02]  /*68c0*/  HADD2.F32 R4, -RZ, R4.H0_H0 ;  /* 0x20000004ff047230 */ /* 0x000fe40000004100 */
[----:B------:R-:W-:Y:S02]  /*68d0*/  HADD2.F32 R19, -RZ, R19.H0_H0 ;  /* 0x20000013ff137230 */ /* 0x000fe40000004100 */
        /* <DEDUP_REMOVED lines=15> */
.L_x_1699:
[----:B------:R-:W-:-:S04]  /*69d0*/  UISETP.NE.U32.AND UP0, UPT, UR14, URZ, UPT ;  /* 0x000000ff0e00728c */ /* 0x000fc8000bf05070 */
[----:B------:R-:W-:-:S09]  /*69e0*/  UISETP.NE.AND.EX UP0, UPT, UR15, URZ, UPT, UP0 ;  /* 0x000000ff0f00728c */ /* 0x000fd2000bf05300 */
[----:B------:R-:W-:Y:S05]  /*69f0*/  BRA.U UP0, `(.L_x_1702) ;  /* 0x0000001500f47547 */ /* 0x000fea000b800000 */
[C-C-:B------:R-:W-:Y:S01]  /*6a00*/  FFMA.FTZ R7, R158.reuse, R60, R155.reuse ;  /* 0x0000003c9e077223 */ /* 0x140fe2000001009b */
[----:B------:R-:W-:Y:S01]  /*6a10*/  FFMA.FTZ R10, R158, R64, R155 ;  /* 0x000000409e0a7223 */ /* 0x000fe2000001009b */
[----:B------:R-:W-:Y:S01]  /*6a20*/  SHF.R.U64 R64, R46, 0x10, R47 ;  /* 0x000000102e407819 */ /* 0x000fe2000000122f */
[C-C-:B------:R-:W-:Y:S01]  /*6a30*/  FFMA.FTZ R205, R158.reuse, R205, R155.reuse ;  /* 0x000000cd9ecd7223 */ /* 0x140fe2000001009b */
[----:B------:R-:W-:Y:S01]  /*6a40*/  FADD.FTZ R210, -R7, R210 ;  /* 0x000000d207d27221 */ /* 0x000fe20000010100 */
[C---:B------:R-:W-:Y:S01]  /*6a50*/  FFMA.FTZ R7, R158.reuse, R192, R155 ;  /* 0x000000c09e077223 */ /* 0x040fe2000001009b */
[----:B------:R-:W-:Y:S01]  /*6a60*/  SHF.R.U32.HI R11, RZ, 0x10, R47 ;  /* 0x00000010ff0b7819 */ /* 0x000fe2000001162f */
[C-C-:B------:R-:W-:Y:S01]  /*6a70*/  FFMA.FTZ R203, R158.reuse, R203, R155.reuse ;  /* 0x000000cb9ecb7223 */ /* 0x140fe2000001009b */
[----:B------:R-:W-:Y:S02]  /*6a80*/  HADD2.F32 R64, -RZ, R64.H0_H0 ;  /* 0x20000040ff407230 */ /* 0x000fe40000004100 */
[----:B------:R-:W-:Y:S01]  /*6a90*/  FADD.FTZ R200, -R7, R200 ;  /* 0x000000c807c87221 */ /* 0x000fe20000010100 */
[C-C-:B------:R-:W-:Y:S01]  /*6aa0*/  FFMA.FTZ R7, R158.reuse, R190, R155.reuse ;  /* 0x000000be9e077223 */ /* 0x140fe2000001009b */
[----:B------:R-:W-:Y:S01]  /*6ab0*/  FADD.FTZ R216, -R205, R206 ;  /* 0x000000cecdd87221 */ /* 0x000fe20000010100 */
[----:B------:R-:W-:Y:S01]  /*6ac0*/  MOV R9, R47 ;  /* 0x0000002f00097202 */ /* 0x000fe20000000f00 */
[C-C-:B------:R-:W-:Y:S01]  /*6ad0*/  FFMA.FTZ R67, R158.reuse, R67, R155.reuse ;  /* 0x000000439e437223 */ /* 0x140fe2000001009b */
[----:B------:R-:W-:Y:S01]  /*6ae0*/  FADD.FTZ R198, -R7, R198 ;  /* 0x000000c607c67221 */ /* 0x000fe20000010100 */
[----:B------:R-:W-:Y:S01]  /*6af0*/  FFMA.FTZ R7, R158, R178, R155 ;  /* 0x000000b29e077223 */ /* 0x000fe2000001009b */
[----:B------:R-:W-:-:S02]  /*6b00*/  HADD2.F32 R11, -RZ, R11.H0_H0 ;  /* 0x2000000bff0b7230 */ /* 0x000fc40000004100 */
[C-C-:B------:R-:W-:Y:S01]  /*6b10*/  FFMA.FTZ R208, R158.reuse, R208, R155.reuse ;  /* 0x000000d09ed07223 */ /* 0x140fe2000001009b */
[----:B------:R-:W-:Y:S01]  /*6b20*/  FADD.FTZ R218, -R203, R204 ;  /* 0x000000cccbda7221 */ /* 0x000fe20000010100 */
[----:B------:R-:W-:Y:S01]  /*6b30*/  FADD.FTZ R196, -R7, R196 ;  /* 0x000000c407c47221 */ /* 0x000fe20000010100 */
[C-C-:B------:R-:W-:Y:S01]  /*6b40*/  FFMA.FTZ R7, R158.reuse, R174, R155.reuse ;  /* 0x000000ae9e077223 */ /* 0x140fe2000001009b */
[C-C-:B------:R-:W-:Y:S01]  /*6b50*/  FFMA.FTZ R175, R158.reuse, R175, R155.reuse ;  /* 0x000000af9eaf7223 */ /* 0x140fe2000001009b */
[----:B------:R-:W-:Y:S01]  /*6b60*/  FFMA.FTZ R18, R158, R172, R155 ;  /* 0x000000ac9e127223 */ /* 0x000fe2000001009b */
[----:B------:R-:W-:Y:S01]  /*6b70*/  FFMA.FTZ R64, R145, R216, R64 ;  /* 0x000000d891407223 */ /* 0x000fe20000010040 */
[----:B------:R-:W-:Y:S01]  /*6b80*/  FADD.FTZ R194, -R7, R194 ;  /* 0x000000c207c27221 */ /* 0x000fe20000010100 */
[----:B------:R-:W-:Y:S01]  /*6b90*/  MOV R7, R46 ;  /* 0x0000002e00077202 */ /* 0x000fe20000000f00 */
[----:B------:R-:W-:Y:S02]  /*6ba0*/  HADD2.F32 R9, -RZ, R9.H0_H0 ;  /* 0x20000009ff097230 */ /* 0x000fe40000004100 */
[----:B------:R-:W-:Y:S01]  /*6bb0*/  FADD.FTZ R172, -R67, R164 ;  /* 0x000000a443ac7221 */ /* 0x000fe20000010100 */
[----:B------:R-:W-:Y:S01]  /*6bc0*/  FADD.FTZ R208, -R208, R209 ;  /* 0x000000d1d0d07221 */ /* 0x000fe20000010100 */
[----:B------:R-:W-:Y:S01]  /*6bd0*/  FFMA.FTZ R164, R145, R218, R11 ;  /* 0x000000da91a47223 */ /* 0x000fe2000001000b */
[----:B------:R-:W-:-:S02]  /*6be0*/  HADD2.F32 R7, -RZ, R7.H0_H0 ;  /* 0x20000007ff077230 */ /* 0x000fc40000004100 */
[----:B------:R-:W-:Y:S01]  /*6bf0*/  FADD.FTZ R192, -R175, R176 ;  /* 0x000000b0afc07221 */ /* 0x000fe20000010100 */
[----:B------:R-:W-:Y:S02]  /*6c00*/  HADD2.F32 R11, -RZ, R5.H1_H1 ;  /* 0x30000005ff0b7230 */ /* 0x000fe40000004100 */
[----:B------:R-:W-:Y:S01]  /*6c10*/  FMUL.FTZ R176, R64, R149 ;  /* 0x0000009540b07220 */ /* 0x000fe20000410000 */
[C---:B------:R-:W-:Y:S01]  /*6c20*/  FFMA.FTZ R178, R145.reuse, R208, R9 ;  /* 0x000000d091b27223 */ /* 0x040fe20000010009 */
[----:B------:R-:W-:Y:S01]  /*6c30*/  FFMA.FTZ R210, R145, R210, R7 ;  /* 0x000000d291d27223 */ /* 0x000fe20000010007 */
[----:B------:R-:W-:Y:S01]  /*6c40*/  SHF.R.U64 R7, R48, 0x10, R49 ;  /* 0x0000001030077819 */ /* 0x000fe20000001231 */
[----:B------:R-:W-:Y:S01]  /*6c50*/  HADD2.F32 R15, -RZ, R3.H0_H0 ;  /* 0x20000003ff0f7230 */ /* 0x000fe20000004100 */
[----:B------:R-:W-:Y:S01]  /*6c60*/  MOV R9, R49 ;  /* 0x0000003100097202 */ /* 0x000fe20000000f00 */
[----:B------:R-:W-:Y:S01]  /*6c70*/  FMUL.FTZ R178, R178, R149 ;  /* 0x00000095b2b27220 */ /* 0x000fe20000410000 */
[----:B------:R-:W-:Y:S01]  /*6c80*/  FFMA.FTZ R207, R158, R207, R155 ;  /* 0x000000cf9ecf7223 */ /* 0x000fe2000001009b */
[----:B------:R-:W-:-:S02]  /*6c90*/  HADD2.F32 R64, -RZ, R7.H0_H0 ;  /* 0x20000007ff407230 */ /* 0x000fc40000004100 */
[----:B------:R-:W-:Y:S01]  /*6ca0*/  FMUL.FTZ R7, R11, R176 ;  /* 0x000000b00b077220 */ /* 0x000fe20000410000 */
[----:B------:R-:W-:Y:S01]  /*6cb0*/  MOV R11, R48 ;  /* 0x00000030000b7202 */ /* 0x000fe20000000f00 */
[C---:B------:R-:W-:Y:S01]  /*6cc0*/  FFMA.FTZ R206, R158.reuse, R62, R155 ;  /* 0x0000003e9ece7223 */ /* 0x040fe2000001009b */
[----:B------:R-:W-:Y:S01]  /*6cd0*/  SHF.R.U32.HI R13, RZ, 0x10, R49 ;  /* 0x00000010ff0d7819 */ /* 0x000fe20000011631 */
[C-C-:B------:R-:W-:Y:S01]  /*6ce0*/  FFMA.FTZ R16, R158.reuse, R162, R155.reuse ;  /* 0x000000a29e107223 */ /* 0x140fe2000001009b */
[----:B------:R-:W-:Y:S02]  /*6cf0*/  HADD2.F32 R162, -RZ, R9.H0_H0 ;  /* 0x20000009ffa27230 */ /* 0x000fe40000004100 */
[C-C-:B------:R-:W-:Y:S01]  /*6d00*/  FFMA.FTZ R170, R158.reuse, R170, R155.reuse ;  /* 0x000000aa9eaa7223 */ /* 0x140fe2000001009b */
[----:B------:R-:W-:Y:S01]  /*6d10*/  FMUL.FTZ R9, R15, R178 ;  /* 0x000000b20f097220 */ /* 0x000fe20000410000 */
[----:B------:R-:W-:Y:S02]  /*6d20*/  HADD2.F32 R11, -RZ, R11.H0_H0 ;  /* 0x2000000bff0b7230 */ /* 0x000fe40000004100 */
[C-C-:B------:R-:W-:Y:S01]  /*6d30*/  FFMA.FTZ R6, R158.reuse, R193, R155.reuse ;  /* 0x000000c19e067223 */ /* 0x140fe2000001009b */
[----:B------:R-:W-:Y:S01]  /*6d40*/  FADD.FTZ R202, -R207, R202 ;  /* 0x000000cacfca7221 */ /* 0x000fe20000010100 */
[----:B------:R-:W-:Y:S01]  /*6d50*/  FFMA.FTZ R62, R158, R161, R155 ;  /* 0x000000a19e3e7223 */ /* 0x000fe2000001009b */
[----:B------:R-:W-:Y:S01]  /*6d60*/  SHF.R.U32.HI R15, RZ, 0x10, R51 ;  /* 0x00000010ff0f7819 */ /* 0x000fe20000011633 */
[----:B------:R-:W-:Y:S01]  /*6d70*/  FADD.FTZ R206, -R206, R179 ;  /* 0x000000b3cece7221 */ /* 0x000fe20000010100 */
[----:B------:R-:W-:Y:S01]  /*6d80*/  HADD2.F32 R13, -RZ, R13.H0_H0 ;  /* 0x2000000dff0d7230 */ /* 0x000fe20000004100 */
[----:B------:R-:W-:Y:S01]  /*6d90*/  SHF.R.U64 R174, R50, 0x10, R51 ;  /* 0x0000001032ae7819 */ /* 0x000fe20000001233 */
[----:B------:R-:W-:Y:S01]  /*6da0*/  FFMA.FTZ R12, R158, R166, R155 ;  /* 0x000000a69e0c7223 */ /* 0x000fe2000001009b */
[----:B------:R-:W-:Y:S01]  /*6db0*/  FADD.FTZ R166, -R170, R171 ;  /* 0x000000abaaa67221 */ /* 0x000fe20000010100 */
[----:B------:R-:W-:Y:S01]  /*6dc0*/  FADD.FTZ R204, -R6, R201 ;  /* 0x000000c906cc7221 */ /* 0x000fe20000010100 */
[----:B------:R-:W-:Y:S01]  /*6dd0*/  FADD.FTZ R62, -R62, R165 ;  /* 0x000000a53e3e7221 */ /* 0x000fe20000010100 */
[----:B------:R-:W-:Y:S01]  /*6de0*/  FFMA.FTZ R170, R145, R202, R11 ;  /* 0x000000ca91aa7223 */ /* 0x000fe2000001000b */
[----:B------:R-:W-:-:S02]  /*6df0*/  HADD2.F32 R190, -RZ, R2.H0_H0 ;  /* 0x20000002ffbe7230 */ /* 0x000fc40000004100 */
[C---:B------:R-:W-:Y:S01]  /*6e00*/  FFMA.FTZ R64, R145.reuse, R206, R64 ;  /* 0x000000ce91407223 */ /* 0x040fe20000010040 */
[----:B------:R-:W-:Y:S01]  /*6e10*/  FMUL.FTZ R165, R210, R149 ;  /* 0x00000095d2a57220 */ /* 0x000fe20000410000 */
[----:B------:R-:W-:Y:S01]  /*6e20*/  MOV R11, R51 ;  /* 0x00000033000b7202 */ /* 0x000fe20000000f00 */
[----:B------:R-:W-:Y:S02]  /*6e30*/  HADD2.F32 R15, -RZ, R15.H0_H0 ;  /* 0x2000000fff0f7230 */ /* 0x000fe40000004100 */
[----:B------:R-:W-:Y:S01]  /*6e40*/  FFMA.FTZ R192, R145, R192, R13 ;  /* 0x000000c091c07223 */ /* 0x000fe2000001000d */
[----:B------:R-:W-:Y:S02]  /*6e50*/  HADD2.F32 R174, -RZ, R174.H0_H0 ;  /* 0x200000aeffae7230 */ /* 0x000fe40000004100 */
[----:B------:R-:W-:Y:S01]  /*6e60*/  FFMA.FTZ R8, R158, R191, R155 ;  /* 0x000000bf9e087223 */ /* 0x000fe2000001009b */
[----:B------:R-:W-:Y:S01]  /*6e70*/  FADD.FTZ R18, -R18, R173 ;  /* 0x000000ad12127221 */ /* 0x000fe20000010100 */
[----:B------:R-:W-:-:S02]  /*6e80*/  HADD2.F32 R13, -RZ, R5.H0_H0 ;  /* 0x20000005ff0d7230 */ /* 0x000fc40000004100 */
[----:B------:R-:W-:Y:S01]  /*6e90*/  FADD.FTZ R12, -R12, R169 ;  /* 0x000000a90c0c7221 */ /* 0x000fe20000010100 */
[----:B------:R1:W-:Y:S01]  /*6ea0*/  F2F.F16.F32 R5, R9 ;  /* 0x0000000900057304 */ /* 0x0003e20000200800 */
[C---:B------:R-:W-:Y:S01]  /*6eb0*/  FFMA.FTZ R162, R145.reuse, R204, R162 ;  /* 0x000000cc91a27223 */ /* 0x040fe200000100a2 */
[-C--:B------:R-:W-:Y:S01]  /*6ec0*/  FMUL.FTZ R169, R64, R149.reuse ;  /* 0x0000009540a97220 */ /* 0x080fe20000410000 */
[----:B------:R-:W-:Y:S02]  /*6ed0*/  HADD2.F32 R64, -RZ, R11.H0_H0 ;  /* 0x2000000bff407230 */ /* 0x000fe40000004100 */
[----:B------:R-:W-:Y:S01]  /*6ee0*/  FADD.FTZ R8, -R8, R199 ;  /* 0x000000c708087221 */ /* 0x000fe20000010100 */
[C---:B------:R-:W-:Y:S01]  /*6ef0*/  FFMA.FTZ R18, R145.reuse, R18, R174 ;  /* 0x0000001291127223 */ /* 0x040fe200000100ae */
[----:B------:R-:W-:Y:S01]  /*6f00*/  FMUL.FTZ R174, R162, R149 ;  /* 0x00000095a2ae7220 */ /* 0x000fe20000410000 */
[----:B------:R-:W-:Y:S01]  /*6f10*/  FFMA.FTZ R60, R158, R65, R155 ;  /* 0x000000419e3c7223 */ /* 0x000fe2000001009b */
[----:B------:R-:W-:Y:S01]  /*6f20*/  SHF.R.U32.HI R19, RZ, 0x10, R53 ;  /* 0x00000010ff137819 */ /* 0x000fe20000011635 */
[----:B-1----:R-:W-:Y:S01]  /*6f30*/  FMUL.FTZ R9, R190, R165 ;  /* 0x000000a5be097220 */ /* 0x002fe20000410000 */
[C---:B------:R-:W-:Y:S01]  /*6f40*/  FFMA.FTZ R190, R145.reuse, R166, R15 ;  /* 0x000000a691be7223 */ /* 0x040fe2000001000f */
[----:B------:R-:W-:Y:S01]  /*6f50*/  HADD2.F32 R15, -RZ, R21.H0_H0 ;  /* 0x20000015ff0f7230 */ /* 0x000fe20000004100 */
[----:B------:R-:W-:Y:S01]  /*6f60*/  SHF.R.U64 R166, R52, 0x10, R53 ;  /* 0x0000001034a67819 */ /* 0x000fe20000001235 */
[----:B------:R-:W-:Y:S01]  /*6f70*/  FFMA.FTZ R163, R158, R163, R155 ;  /* 0x000000a39ea37223 */ /* 0x000fe2000001009b */
[----:B------:R-:W-:Y:S01]  /*6f80*/  FFMA.FTZ R64, R145, R8, R64 ;  /* 0x0000000891407223 */ /* 0x000fe20000010040 */
[----:B------:R-:W-:Y:S01]  /*6f90*/  FADD.FTZ R60, -R60, R61 ;  /* 0x0000003d3c3c7221 */ /* 0x000fe20000010100 */
[----:B------:R-:W-:Y:S01]  /*6fa0*/  FMUL.FTZ R8, R15, R174 ;  /* 0x000000ae0f087220 */ /* 0x000fe20000410000 */
[----:B------:R-:W-:Y:S01]  /*6fb0*/  HADD2.F32 R166, -RZ, R166.H0_H0 ;  /* 0x200000a6ffa67230 */ /* 0x000fe20000004100 */
[----:B------:R-:W-:Y:S01]  /*6fc0*/  MOV R15, R53 ;  /* 0x00000035000f7202 */ /* 0x000fe20000000f00 */
[----:B------:R-:W-:-:S02]  /*6fd0*/  HADD2.F32 R61, -RZ, R20.H0_H0 ;  /* 0x20000014ff3d7230 */ /* 0x000fc40000004100 */
[----:B------:R-:W-:Y:S01]  /*6fe0*/  FADD.FTZ R168, -R163, R168 ;  /* 0x000000a8a3a87221 */ /* 0x000fe20000010100 */
[----:B------:R-:W-:Y:S02]  /*6ff0*/  HADD2.F32 R19, -RZ, R19.H0_H0 ;  /* 0x20000013ff137230 */ /* 0x000fe40000004100 */
[-C--:B------:R-:W-:Y:S01]  /*7000*/  FMUL.FTZ R170, R170, R149.reuse ;  /* 0x00000095aaaa7220 */ /* 0x080fe20000410000 */
[----:B------:R-:W-:Y:S01]  /*7010*/  FFMA.FTZ R6, R158, R186, R155 ;  /* 0x000000ba9e067223 */ /* 0x000fe2000001009b */
[C---:B------:R-:W-:Y:S01]  /*7020*/  FFMA.FTZ R204, R145.reuse, R12, R166 ;  /* 0x0000000c91cc7223 */ /* 0x040fe200000100a6 */
[----:B------:R-:W-:Y:S01]  /*7030*/  HADD2.F32 R12, -RZ, R15.H0_H0 ;  /* 0x2000000fff0c7230 */ /* 0x000fe20000004100 */
[----:B------:R-:W-:Y:S01]  /*7040*/  MOV R17, R52 ;  /* 0x0000003400117202 */ /* 0x000fe20000000f00 */
[----:B------:R-:W-:Y:S01]  /*7050*/  FFMA.FTZ R168, R145, R168, R19 ;  /* 0x000000a891a87223 */ /* 0x000fe20000010013 */
[----:B------:R-:W-:Y:S01]  /*7060*/  FMUL.FTZ R15, R61, R170 ;  /* 0x000000aa3d0f7220 */ /* 0x000fe20000410000 */
[----:B------:R-:W-:Y:S01]  /*7070*/  FADD.FTZ R6, -R6, R197 ;  /* 0x000000c506067221 */ /* 0x000fe20000010100 */
[----:B------:R-:W-:Y:S01]  /*7080*/  HADD2.F32 R19, -RZ, R213.H1_H1 ;  /* 0x300000d5ff137230 */ /* 0x000fe20000004100 */
[----:B------:R-:W-:Y:S01]  /*7090*/  SHF.R.U32.HI R61, RZ, 0x10, R55 ;  /* 0x00000010ff3d7819 */ /* 0x000fe20000011637 */
[----:B------:R-:W-:Y:S01]  /*70a0*/  FMUL.FTZ R166, R18, R149 ;  /* 0x0000009512a67220 */ /* 0x000fe20000410000 */
[----:B------:R-:W-:-:S02]  /*70b0*/  HADD2.F32 R202, -RZ, R214.H1_H1 ;  /* 0x300000d6ffca7230 */ /* 0x000fc40000004100 */
[----:B------:R-:W-:Y:S01]  /*70c0*/  FMUL.FTZ R162, R192, R149 ;  /* 0x00000095c0a27220 */ /* 0x000fe20000410000 */
[----:B------:R-:W-:Y:S02]  /*70d0*/  HADD2.F32 R17, -RZ, R17.H0_H0 ;  /* 0x20000011ff117230 */ /* 0x000fe40000004100 */
[----:B------:R-:W-:Y:S01]  /*70e0*/  FFMA.FTZ R18, R145, R6, R12 ;  /* 0x0000000691127223 */ /* 0x000fe2000001000c */
[----:B------:R-:W-:Y:S01]  /*70f0*/  SHF.R.U64 R192, R54, 0x10, R55 ;  /* 0x0000001036c07819 */ /* 0x000fe20000001237 */
[----:B------:R-:W-:Y:S01]  /*7100*/  FMUL.FTZ R6, R19, R166 ;  /* 0x000000a613067220 */ /* 0x000fe20000410000 */
[----:B------:R-:W-:Y:S01]  /*7110*/  HADD2.F32 R61, -RZ, R61.H0_H0 ;  /* 0x2000003dff3d7230 */ /* 0x000fe20000004100 */
[----:B------:R-:W-:Y:S01]  /*7120*/  MOV R19, R55 ;  /* 0x0000003700137202 */ /* 0x000fe20000000f00 */
[----:B------:R-:W-:Y:S01]  /*7130*/  FFMA.FTZ R14, R158, R177, R155 ;  /* 0x000000b19e0e7223 */ /* 0x000fe2000001009b */
[----:B------:R-:W-:Y:S01]  /*7140*/  FMUL.FTZ R11, R202, R169 ;  /* 0x000000a9ca0b7220 */ /* 0x000fe20000410000 */
[----:B------:R-:W-:Y:S01]  /*7150*/  FMUL.FTZ R164, R164, R149 ;  /* 0x00000095a4a47220 */ /* 0x000fe20000410000 */
[----:B------:R-:W-:Y:S01]  /*7160*/  FFMA.FTZ R202, R145, R198, R17 ;  /* 0x000000c691ca7223 */ /* 0x000fe20000010011 */
[----:B------:R-:W-:-:S02]  /*7170*/  HADD2.F32 R192, -RZ, R192.H0_H0 ;  /* 0x200000c0ffc07230 */ /* 0x000fc40000004100 */
[----:B------:R-:W-:Y:S01]  /*7180*/  FADD.FTZ R16, -R16, R167 ;  /* 0x000000a710107221 */ /* 0x000fe20000010100 */
[--C-:B------:R-:W-:Y:S02]  /*7190*/  HADD2.F32 R208, -RZ, R4.reuse.H1_H1 ;  /* 0x30000004ffd07230 */ /* 0x100fe40000004100 */
[----:B------:R-:W-:Y:S01]  /*71a0*/  FFMA.FTZ R198, R145, R62, R61 ;  /* 0x0000003e91c67223 */ /* 0x000fe2000001003d */
[-C--:B------:R-:W-:Y:S01]  /*71b0*/  FMUL.FTZ R163, R190, R149.reuse ;  /* 0x00000095bea37220 */ /* 0x080fe20000410000 */
[----:B------:R-:W-:Y:S02]  /*71c0*/  HADD2.F32 R62, -RZ, R19.H0_H0 ;  /* 0x20000013ff3e7230 */ /* 0x000fe40000004100 */
[----:B------:R-:W-:Y:S01]  /*71d0*/  FADD.FTZ R14, -R14, R195 ;  /* 0x000000c30e0e7221 */ /* 0x000fe20000010100 */
[----:B------:R-:W-:Y:S02]  /*71e0*/  HADD2.F32 R17, -RZ, R23.H0_H0 ;  /* 0x20000017ff117230 */ /* 0x000fe40000004100 */
[----:B------:R-:W-:Y:S01]  /*71f0*/  FMUL.FTZ R186, R13, R164 ;  /* 0x000000a40dba7220 */ /* 0x000fe20000410000 */
[----:B------:R-:W-:Y:S01]  /*7200*/  FMUL.FTZ R64, R64, R149 ;  /* 0x0000009540407220 */ /* 0x000fe20000410000 */
[----:B------:R-:W-:Y:S01]  /*7210*/  MOV R13, R50 ;  /* 0x00000032000d7202 */ /* 0x000fe20000000f00 */
[C---:B------:R-:W-:Y:S01]  /*7220*/  FFMA.FTZ R206, R145.reuse, R16, R192 ;  /* 0x0000001091ce7223 */ /* 0x040fe200000100c0 */
[----:B------:R-:W-:Y:S01]  /*7230*/  FMUL.FTZ R16, R208, R163 ;  /* 0x000000a3d0107220 */ /* 0x000fe20000410000 */
[----:B------:R-:W-:Y:S01]  /*7240*/  FFMA.FTZ R208, R145, R14, R62 ;  /* 0x0000000e91d07223 */ /* 0x000fe2000001003e */
[----:B------:R-:W-:Y:S01]  /*7250*/  FMUL.FTZ R12, R17, R64 ;  /* 0x00000040110c7220 */ /* 0x000fe20000410000 */
[----:B------:R-:W-:Y:S01]  /*7260*/  HADD2.F32 R190, -RZ, R25.H0_H0 ;  /* 0x20000019ffbe7230 */ /* 0x000fe20000004100 */
[----:B------:R-:W-:Y:S01]  /*7270*/  MOV R17, R54 ;  /* 0x0000003600117202 */ /* 0x000fe20000000f00 */
[----:B------:R-:W-:-:S02]  /*7280*/  HADD2.F32 R14, -RZ, R4.H0_H0 ;  /* 0x20000004ff0e7230 */ /* 0x000fc40000004100 */
[-C--:B------:R-:W-:Y:S01]  /*7290*/  FMUL.FTZ R65, R18, R149.reuse ;  /* 0x0000009512417220 */ /* 0x080fe20000410000 */
[----:B------:R-:W-:Y:S01]  /*72a0*/  FMUL.FTZ R167, R168, R149 ;  /* 0x00000095a8a77220 */ /* 0x000fe20000410000 */
[----:B------:R-:W-:Y:S01]  /*72b0*/  HADD2.F32 R13, -RZ, R13.H0_H0 ;  /* 0x2000000dff0d7230 */ /* 0x000fe20000004100 */
[--C-:B------:R-:W-:Y:S01]  /*72c0*/  SHF.R.U64 R192, R56, 0x10, R57.reuse ;  /* 0x0000001038c07819 */ /* 0x100fe20000001239 */
[----:B------:R-:W-:Y:S01]  /*72d0*/  FMUL.FTZ R4, R190, R65 ;  /* 0x00000041be047220 */ /* 0x000fe20000410000 */
[----:B------:R-:W-:Y:S01]  /*72e0*/  FMUL.FTZ R14, R14, R167 ;  /* 0x000000a70e0e7220 */ /* 0x000fe20000410000 */
[----:B------:R-:W-:Y:S01]  /*72f0*/  HADD2.F32 R17, -RZ, R17.H0_H0 ;  /* 0x20000011ff117230 */ /* 0x000fe20000004100 */
[----:B------:R-:W-:Y:S01]  /*7300*/  SHF.R.U32.HI R61, RZ, 0x10, R57 ;  /* 0x00000010ff3d7819 */ /* 0x000fe20000011639 */
[----:B------:R-:W-:Y:S01]  /*7310*/  FFMA.FTZ R200, R145, R200, R13 ;  /* 0x000000c891c87223 */ /* 0x000fe2000001000d */
[----:B------:R-:W-:Y:S01]  /*7320*/  FADD.FTZ R10, -R10, R63 ;  /* 0x0000003f0a0a7221 */ /* 0x000fe20000010100 */
[----:B------:R-:W1:Y:S01]  /*7330*/  F2F.F16.F32 R186, R186 ;  /* 0x000000ba00ba7304 */ /* 0x000e620000200800 */
[----:B------:R-:W-:-:S02]  /*7340*/  HADD2.F32 R13, -RZ, R214.H0_H0 ;  /* 0x200000d6ff0d7230 */ /* 0x000fc40000004100 */
[----:B------:R-:W-:Y:S01]  /*7350*/  FFMA.FTZ R196, R145, R196, R17 ;  /* 0x000000c491c47223 */ /* 0x000fe20000010011 */
[----:B------:R-:W-:Y:S01]  /*7360*/  HADD2.F32 R192, -RZ, R192.H0_H0 ;  /* 0x200000c0ffc07230 */ /* 0x000fe20000004100 */
[----:B------:R-:W-:Y:S01]  /*7370*/  MOV R17, R56 ;  /* 0x0000003800117202 */ /* 0x000fe20000000f00 */
[----:B------:R-:W-:Y:S02]  /*7380*/  HADD2.F32 R61, -RZ, R61.H0_H0 ;  /* 0x2000003dff3d7230 */ /* 0x000fe40000004100 */
[----:B------:R-:W-:Y:S01]  /*7390*/  FMUL.FTZ R13, R13, R162 ;  /* 0x000000a20d0d7220 */ /* 0x000fe20000410000 */
[----:B------:R-:W-:Y:S01]  /*73a0*/  MOV R18, R57 ;  /* 0x0000003900127202 */ /* 0x000fe20000000f00 */
[----:B------:R2:W-:Y:S01]  /*73b0*/  F2F.F16.F32 R62, R4 ;  /* 0x00000004003e7304 */ /* 0x0005e20000200800 */
[----:B------:R-:W-:Y:S01]  /*73c0*/  FFMA.FTZ R192, R145, R60, R192 ;  /* 0x0000003c91c07223 */ /* 0x000fe200000100c0 */
[----:B------:R-:W-:Y:S02]  /*73d0*/  HADD2.F32 R60, -RZ, R213.H0_H0 ;  /* 0x200000d5ff3c7230 */ /* 0x000fe40000004100 */
[----:B------:R-:W-:Y:S01]  /*73e0*/  FMUL.FTZ R171, R204, R149 ;  /* 0x00000095ccab7220 */ /* 0x000fe20000410000 */
[----:B------:R-:W-:-:S02]  /*73f0*/  HADD2.F32 R67, -RZ, R22.H0_H0 ;  /* 0x20000016ff437230 */ /* 0x000fc40000004100 */
[-C--:B------:R-:W-:Y:S01]  /*7400*/  FMUL.FTZ R168, R200, R149.reuse ;  /* 0x00000095c8a87220 */ /* 0x080fe20000410000 */
[----:B------:R-:W-:Y:S01]  /*7410*/  HADD2.F32 R190, -RZ, R18.H0_H0 ;  /* 0x20000012ffbe7230 */ /* 0x000fe20000004100 */
[----:B-1----:R-:W-:Y:S01]  /*7420*/  PRMT R175, R5, 0x5410, R186 ;  /* 0x0000541005af7816 */ /* 0x002fe200000000ba */
[----:B------:R1:W3:Y:S01]  /*7430*/  F2F.F16.F32 R63, R14 ;  /* 0x0000000e003f7304 */ /* 0x0002e20000200800 */
[----:B------:R-:W-:Y:S02]  /*7440*/  HADD2.F32 R5, -RZ, R24.H0_H0 ;  /* 0x20000018ff057230 */ /* 0x000fe40000004100 */
[----:B--2---:R-:W-:Y:S01]  /*7450*/  FMUL.FTZ R4, R67, R168 ;  /* 0x000000a843047220 */ /* 0x004fe20000410000 */
[----:B------:R-:W-:Y:S01]  /*7460*/  FMUL.FTZ R173, R206, R149 ;  /* 0x00000095cead7220 */ /* 0x000fe20000410000 */
[----:B------:R-:W-:-:S03]  /*7470*/  HADD2.F32 R186, -RZ, R27.H0_H0 ;  /* 0x2000001bffba7230 */ /* 0x000fc60000004100 */
[----:B------:R-:W-:Y:S01]  /*7480*/  F2F.F16.F32 R7, R7 ;  /* 0x0000000700077304 */ /* 0x000fe20000200800 */
[----:B-1----:R-:W-:-:S07]  /*7490*/  FMUL.FTZ R14, R60, R171 ;  /* 0x000000ab3c0e7220 */ /* 0x002fce0000410000 */
[----:B------:R1:W-:Y:S01]  /*74a0*/  F2F.F16.F32 R19, R16 ;  /* 0x0000001000137304 */ /* 0x0003e20000200800 */
[----:B---3--:R-:W-:-:S07]  /*74b0*/  PRMT R191, R62, 0x5410, R63 ;  /* 0x000054103ebf7816 */ /* 0x008fce000000003f */
[----:B------:R-:W-:Y:S01]  /*74c0*/  F2F.F16.F32 R8, R8 ;  /* 0x0000000800087304 */ /* 0x000fe20000200800 */
[C---:B-1----:R-:W-:Y:S01]  /*74d0*/  FFMA.FTZ R16, R145.reuse, R172, R61 ;  /* 0x000000ac91107223 */ /* 0x042fe2000001003d */
[----:B------:R-:W-:Y:S02]  /*74e0*/  HADD2.F32 R61, -RZ, R17.H0_H0 ;  /* 0x20000011ff3d7230 */ /* 0x000fe40000004100 */
[----:B------:R-:W-:Y:S01]  /*74f0*/  FMUL.FTZ R172, R202, R149 ;  /* 0x00000095caac7220 */ /* 0x000fe20000410000 */
[----:B------:R-:W1:Y:S03]  /*7500*/  LDC.64 R62, c[0x0][0x468] ;  /* 0x00011a00ff3e7b82 */ /* 0x000e660000000a00 */
[----:B------:R-:W2:Y:S01]  /*7510*/  F2F.F16.F32 R12, R12 ;  /* 0x0000000c000c7304 */ /* 0x000ea20000200800 */
[----:B------:R-:W-:Y:S01]  /*7520*/  FFMA.FTZ R18, R145, R10, R61 ;  /* 0x0000000a91127223 */ /* 0x000fe2000001003d */
[----:B------:R-:W-:-:S06]  /*7530*/  FMUL.FTZ R10, R5, R172 ;  /* 0x000000ac050a7220 */ /* 0x000fcc0000410000 */
[----:B------:R-:W-:Y:S01]  /*7540*/  F2F.F16.F32 R9, R9 ;  /* 0x0000000900097304 */ /* 0x000fe20000200800 */
[----:B------:R-:W3:Y:S07]  /*7550*/  LDC.64 R60, c[0x0][0x390] ;  /* 0x0000e400ff3c7b82 */ /* 0x000eee0000000a00 */
[----:B------:R-:W-:Y:S01]  /*7560*/  F2F.F16.F32 R11, R11 ;  /* 0x0000000b000b7304 */ /* 0x000fe20000200800 */
[----:B--2---:R-:W-:-:S07]  /*7570*/  PRMT R161, R12, 0x5410, R19 ;  /* 0x000054100ca17816 */ /* 0x004fce0000000013 */
[----:B------:R-:W-:Y:S08]  /*7580*/  F2F.F16.F32 R6, R6 ;  /* 0x0000000600067304 */ /* 0x000ff00000200800 */
[----:B------:R-:W-:Y:S01]  /*7590*/  F2F.F16.F32 R15, R15 ;  /* 0x0000000f000f7304 */ /* 0x000fe20000200800 */
[----:B------:R-:W-:Y:S01]  /*75a0*/  FMUL.FTZ R179, R196, R149 ;  /* 0x00000095c4b37220 */ /* 0x000fe20000410000 */
[----:B------:R-:W-:-:S06]  /*75b0*/  FFMA.FTZ R190, R145, R194, R190 ;  /* 0x000000c291be7223 */ /* 0x000fcc00000100be */
[----:B------:R-:W2:Y:S08]  /*75c0*/  F2F.F16.F32 R13, R13 ;  /* 0x0000000d000d7304 */ /* 0x000eb00000200800 */
[----:B------:R-:W-:Y:S01]  /*75d0*/  F2F.F16.F32 R14, R14 ;  /* 0x0000000e000e7304 */ /* 0x000fe20000200800 */
[----:B--2---:R-:W-:-:S07]  /*75e0*/  PRMT R177, R8, 0x5410, R13 ;  /* 0x0000541008b17816 */ /* 0x004fce000000000d */
[----:B------:R2:W4:Y:S01]  /*75f0*/  F2F.F16.F32 R17, R4 ;  /* 0x0000000400117304 */ /* 0x0005220000200800 */
[--C-:B------:R-:W-:Y:S02]  /*7600*/  HADD2.F32 R8, -RZ, R212.reuse.H0_H0 ;  /* 0x200000d4ff087230 */ /* 0x100fe40000004100 */
[----:B------:R-:W-:-:S03]  /*7610*/  HADD2.F32 R212, -RZ, R212.H1_H1 ;  /* 0x300000d4ffd47230 */ /* 0x000fc60000004100 */
[----:B------:R-:W-:Y:S02]  /*7620*/  FMUL.FTZ R19, R8, R173 ;  /* 0x000000ad08137220 */ /* 0x000fe40000410000 */
[----:B------:R5:W0:Y:S01]  /*7630*/  F2F.F16.F32 R67, R10 ;  /* 0x0000000a00437304 */ /* 0x000a220000200800 */
[----:B--2---:R-:W-:-:S04]  /*7640*/  IMAD.WIDE.U32 R4, R7, 0x10000, RZ ;  /* 0x0001000007047825 */ /* 0x004fc800078e00ff */
[----:B------:R-:W-:Y:S01]  /*7650*/  IMAD.WIDE.U32 R6, R6, 0x10000, RZ ;  /* 0x0001000006067825 */ /* 0x000fe200078e00ff */
[----:B------:R-:W-:-:S03]  /*7660*/  LOP3.LUT R13, R175, R5, RZ, 0xfc, !PT ;  /* 0x00000005af0d7212 */ /* 0x000fc600078efcff */
[----:B------:R-:W-:Y:S01]  /*7670*/  FMUL.FTZ R175, R208, R149 ;  /* 0x00000095d0af7220 */ /* 0x000fe20000410000 */
[----:B------:R-:W-:Y:S01]  /*7680*/  LOP3.LUT R12, R4, R9, RZ, 0xfc, !PT ;  /* 0x00000009040c7212 */ /* 0x000fe200078efcff */
[----:B------:R-:W-:Y:S01]  /*7690*/  IMAD.WIDE.U32 R4, R11, 0x10000, RZ ;  /* 0x000100000b047825 */ /* 0x000fe200078e00ff */
[----:B------:R-:W-:-:S03]  /*76a0*/  LOP3.LUT R7, R161, R7, RZ, 0xfc, !PT ;  /* 0x00000007a1077212 */ /* 0x000fc600078efcff */
[----:B------:R-:W-:Y:S01]  /*76b0*/  FMUL.FTZ R190, R190, R149 ;  /* 0x00000095bebe7220 */ /* 0x000fe20000410000 */
[----:B----4-:R-:W-:Y:S01]  /*76c0*/  LOP3.LUT R6, R6, R17, RZ, 0xfc, !PT ;  /* 0x0000001106067212 */ /* 0x010fe200078efcff */
[----:B-----5:R-:W-:Y:S01]  /*76d0*/  IMAD.WIDE.U32 R10, R14, 0x10000, RZ ;  /* 0x000100000e0a7825 */ /* 0x020fe200078e00ff */
[----:B------:R-:W-:-:S03]  /*76e0*/  LOP3.LUT R9, R177, R5, RZ, 0xfc, !PT ;  /* 0x00000005b1097212 */ /* 0x000fc600078efcff */
[----:B------:R-:W-:Y:S01]  /*76f0*/  FMUL.FTZ R177, R198, R149 ;  /* 0x00000095c6b17220 */ /* 0x000fe20000410000 */
[----:B------:R-:W-:Y:S01]  /*7700*/  LOP3.LUT R8, R4, R15, RZ, 0xfc, !PT ;  /* 0x0000000f04087212 */ /* 0x000fe200078efcff */
[----:B------:R-:W-:Y:S02]  /*7710*/  HADD2.F32 R14, -RZ, R26.H0_H0 ;  /* 0x2000001aff0e7230 */ /* 0x000fe40000004100 */
[----:B------:R-:W-:Y:S01]  /*7720*/  FMUL.FTZ R15, R186, R175 ;  /* 0x000000afba0f7220 */ /* 0x000fe20000410000 */
[----:B------:R-:W-:Y:S01]  /*7730*/  FMUL.FTZ R161, R212, R177 ;  /* 0x000000b1d4a17220 */ /* 0x000fe20000410000 */
[----:B---3--:R-:W-:Y:S01]  /*7740*/  IMAD.WIDE.U32 R4, R66, 0x8, R60 ;  /* 0x0000000842047825 */ /* 0x008fe200078e003c */
[----:B0-----:R-:W-:Y:S01]  /*7750*/  LOP3.LUT R10, R10, R67, RZ, 0xfc, !PT ;  /* 0x000000430a0a7212 */ /* 0x001fe200078efcff */
[----:B------:R0:W-:Y:S02]  /*7760*/  F2F.F16.F32 R193, R15 ;  /* 0x0000000f00c17304 */ /* 0x0001e40000200800 */
[----:B------:R-:W-:Y:S01]  /*7770*/  FMUL.FTZ R17, R14, R179 ;  /* 0x000000b30e117220 */ /* 0x000fe20000410000 */
[----:B-1----:R-:W-:-:S04]  /*7780*/  IMAD.WIDE.U32 R66, R66, 0x8, R62 ;  /* 0x0000000842427825 */ /* 0x002fc800078e003e */
[-C--:B------:R-:W-:Y:S01]  /*7790*/  FMUL.FTZ R186, R192, R149.reuse ;  /* 0x00000095c0ba7220 */ /* 0x080fe20000410000 */
[----:B------:R-:W2:Y:S01]  /*77a0*/  LDG.E.64 R4, desc[UR8][R4.64] ;  /* 0x0000000804047981 */ /* 0x000ea2000c1e1b00 */
[----:B------:R1:W3:Y:S01]  /*77b0*/  F2F.F16.F32 R194, R161 ;  /* 0x000000a100c27304 */ /* 0x0002e20000200800 */
[C---:B0-----:R-:W-:Y:S02]  /*77c0*/  IMAD.WIDE.U32 R14, R160.reuse, 0x8, R60 ;  /* 0x00000008a00e7825 */ /* 0x041fe400078e003c */
[----:B------:R0:W-:Y:S02]  /*77d0*/  STG.E.64 desc[UR8][R66.64], R12 ;  /* 0x0000000c42007986 */ /* 0x0001e4000c101b08 */
[----:B------:R-:W-:Y:S02]  /*77e0*/  HADD2.F32 R195, -RZ, R211.H1_H1 ;  /* 0x300000d3ffc37230 */ /* 0x000fe40000004100 */
[----:B------:R-:W-:Y:S01]  /*77f0*/  HADD2.F32 R197, -RZ, R29.H0_H0 ;  /* 0x2000001dffc57230 */ /* 0x000fe20000004100 */
[----:B------:R-:W4:Y:S01]  /*7800*/  LDG.E.64 R14, desc[UR8][R14.64] ;  /* 0x000000080e0e7981 */ /* 0x000f22000c1e1b00 */
[----:B-1----:R-:W-:Y:S01]  /*7810*/  IMAD.WIDE.U32 R160, R160, 0x8, R62 ;  /* 0x00000008a0a07825 */ /* 0x002fe200078e003e */
[----:B------:R-:W1:Y:S03]  /*7820*/  F2F.F16.F32 R19, R19 ;  /* 0x0000001300137304 */ /* 0x000e660000200800 */
[----:B------:R-:W-:Y:S01]  /*7830*/  HADD2.F32 R211, -RZ, R211.H0_H0 ;  /* 0x200000d3ffd37230 */ /* 0x000fe20000004100 */
[----:B------:R5:W-:Y:S01]  /*7840*/  STG.E.64 desc[UR8][R160.64], R8 ;  /* 0x00000008a0007986 */ /* 0x000be2000c101b08 */
[----:B0-----:R-:W-:Y:S01]  /*7850*/  FMUL.FTZ R66, R16, R149 ;  /* 0x0000009510427220 */ /* 0x001fe20000410000 */
[----:B------:R-:W-:-:S04]  /*7860*/  IMAD.WIDE.U32 R12, R159, 0x8, R60 ;  /* 0x000000089f0c7825 */ /* 0x000fc800078e003c */
[----:B------:R-:W-:Y:S01]  /*7870*/  FMUL.FTZ R192, R195, R186 ;  /* 0x000000bac3c07220 */ /* 0x000fe20000410000 */
[----:B------:R-:W-:Y:S01]  /*7880*/  FMUL.FTZ R67, R18, R149 ;  /* 0x0000009512437220 */ /* 0x000fe20000410000 */
[----:B------:R-:W-:Y:S01]  /*7890*/  FMUL.FTZ R196, R211, R66 ;  /* 0x00000042d3c47220 */ /* 0x000fe20000410000 */
[----:B------:R-:W-:Y:S01]  /*78a0*/  HADD2.F32 R198, -RZ, R28.H0_H0 ;  /* 0x2000001cffc67230 */ /* 0x000fe20000004100 */
[----:B------:R-:W-:Y:S01]  /*78b0*/  LOP3.LUT R11, R191, R11, RZ, 0xfc, !PT ;  /* 0x0000000bbf0b7212 */ /* 0x000fe200078efcff */
[----:B------:R-:W4:Y:S01]  /*78c0*/  LDG.E.64 R12, desc[UR8][R12.64] ;  /* 0x000000080c0c7981 */ /* 0x000f22000c1e1b00 */
[----:B-----5:R-:W-:-:S04]  /*78d0*/  IMAD.WIDE.U32 R8, R159, 0x8, R62 ;  /* 0x000000089f087825 */ /* 0x020fc800078e003e */
[----:B------:R-:W-:Y:S01]  /*78e0*/  FMUL.FTZ R159, R197, R190 ;  /* 0x000000bec59f7220 */ /* 0x000fe20000410000 */
[----:B------:R-:W-:Y:S01]  /*78f0*/  F2F.F16.F32 R191, R17 ;  /* 0x0000001100bf7304 */ /* 0x000fe20000200800 */
[----:B------:R0:W-:Y:S07]  /*7900*/  STG.E.64 desc[UR8][R8.64], R6 ;  /* 0x0000000608007986 */ /* 0x0001ee000c101b08 */
[----:B------:R5:W-:Y:S08]  /*7910*/  F2F.F16.F32 R195, R159 ;  /* 0x0000009f00c37304 */ /* 0x000bf00000200800 */
[----:B------:R-:W-:Y:S01]  /*7920*/  F2F.F16.F32 R192, R192 ;  /* 0x000000c000c07304 */ /* 0x000fe20000200800 */
[----:B-----5:R-:W-:Y:S01]  /*7930*/  FMUL.FTZ R159, R198, R67 ;  /* 0x00000043c69f7220 */ /* 0x020fe20000410000 */
[----:B0-----:R-:W-:-:S04]  /*7940*/  IMAD.WIDE.U32 R6, R157, 0x8, R60 ;  /* 0x000000089d067825 */ /* 0x001fc800078e003c */
[----:B------:R-:W-:Y:S02]  /*7950*/  IMAD.WIDE.U32 R8, R157, 0x8, R62 ;  /* 0x000000089d087825 */ /* 0x000fe400078e003e */
[----:B------:R-:W0:Y:S01]  /*7960*/  F2F.F16.F32 R196, R196 ;  /* 0x000000c400c47304 */ /* 0x000e220000200800 */
[----:B------:R-:W5:Y:S01]  /*7970*/  LDG.E.64 R6, desc[UR8][R6.64] ;  /* 0x0000000806067981 */ /* 0x000f62000c1e1b00 */
[C---:B------:R-:W-:Y:S01]  /*7980*/  IMAD.WIDE.U32 R16, R156.reuse, 0x8, R60 ;  /* 0x000000089c107825 */ /* 0x040fe200078e003c */
[----:B---3--:R-:W-:Y:S02]  /*7990*/  PRMT R193, R193, 0x5410, R194 ;  /* 0x00005410c1c17816 */ /* 0x008fe400000000c2 */
[----:B------:R1:W-:Y:S03]  /*79a0*/  STG.E.64 desc[UR8][R8.64], R10 ;  /* 0x0000000a08007986 */ /* 0x0003e6000c101b08 */
[----:B------:R-:W3:Y:S01]  /*79b0*/  F2F.F16.F32 R159, R159 ;  /* 0x0000009f009f7304 */ /* 0x000ee20000200800 */
[----:B------:R-:W-:-:S04]  /*79c0*/  IMAD.WIDE.U32 R156, R156, 0x8, R62 ;  /* 0x000000089c9c7825 */ /* 0x000fc800078e003e */
[----:B-1----:R-:W-:Y:S01]  /*79d0*/  IMAD.WIDE.U32 R10, R19, 0x10000, RZ ;  /* 0x00010000130a7825 */ /* 0x002fe200078e00ff */
[----:B------:R1:W5:Y:S01]  /*79e0*/  LDG.E.64 R8, desc[UR8][R16.64] ;  /* 0x0000000810087981 */ /* 0x000362000c1e1b00 */
[----:B0-----:R-:W-:Y:S02]  /*79f0*/  PRMT R195, R195, 0x5410, R196 ;  /* 0x00005410c3c37816 */ /* 0x001fe400000000c4 */
[----:B------:R-:W-:Y:S01]  /*7a00*/  IMAD.WIDE.U32 R18, R192, 0x10000, RZ ;  /* 0x00010000c0127825 */ /* 0x000fe200078e00ff */
[----:B------:R-:W-:Y:S02]  /*7a10*/  LOP3.LUT R11, R193, R11, RZ, 0xfc, !PT ;  /* 0x0000000bc10b7212 */ /* 0x000fe400078efcff */
[----:B------:R-:W-:Y:S01]  /*7a20*/  LOP3.LUT R10, R10, R191, RZ, 0xfc, !PT ;  /* 0x000000bf0a0a7212 */ /* 0x000fe200078efcff */
[----:B-1----:R-:W-:-:S04]  /*7a30*/  IMAD.WIDE.U32 R16, R153, 0x8, R60 ;  /* 0x0000000899107825 */ /* 0x002fc800078e003c */
[----:B------:R0:W-:Y:S01]  /*7a40*/  STG.E.64 desc[UR8][R156.64], R10 ;  /* 0x0000000a9c007986 */ /* 0x0001e2000c101b08 */
[----:B------:R-:W-:-:S03]  /*7a50*/  IMAD.WIDE.U32 R60, R142, 0x8, R60 ;  /* 0x000000088e3c7825 */ /* 0x000fc600078e003c */
[----:B------:R-:W5:Y:S01]  /*7a60*/  LDG.E.64 R16, desc[UR8][R16.64] ;  /* 0x0000000810107981 */ /* 0x000f62000c1e1b00 */
[----:B0-----:R-:W-:Y:S02]  /*7a70*/  LOP3.LUT R11, R195, R19, RZ, 0xfc, !PT ;  /* 0x00000013c30b7212 */ /* 0x001fe400078efcff */
[----:B---3--:R-:W-:Y:S01]  /*7a80*/  LOP3.LUT R10, R18, R159, RZ, 0xfc, !PT ;  /* 0x0000009f120a7212 */ /* 0x008fe200078efcff */
[----:B------:R-:W-:-:S05]  /*7a90*/  IMAD.WIDE.U32 R18, R153, 0x8, R62 ;  /* 0x0000000899127825 */ /* 0x000fca00078e003e */
[----:B------:R0:W-:Y:S04]  /*7aa0*/  STG.E.64 desc[UR8][R18.64], R10 ;  /* 0x0000000a12007986 */ /* 0x0001e8000c101b08 */
[----:B------:R-:W3:Y:S01]  /*7ab0*/  LDG.E.64 R60, desc[UR8][R60.64] ;  /* 0x000000083c3c7981 */ /* 0x000ee2000c1e1b00 */
[----:B------:R-:W-:Y:S01]  /*7ac0*/  FFMA.FTZ R153, R158, R147, R155 ;  /* 0x000000939e997223 */ /* 0x000fe2000001009b */
[----:B------:R-:W-:Y:S01]  /*7ad0*/  SHF.R.U64 R147, R58, 0x10, R59 ;  /* 0x000000103a937819 */ /* 0x000fe2000000123b */
[----:B------:R-:W-:Y:S02]  /*7ae0*/  FFMA.FTZ R156, R158, R144, R155 ;  /* 0x000000909e9c7223 */ /* 0x000fe4000001009b */
[----:B------:R-:W-:Y:S01]  /*7af0*/  FADD.FTZ R153, -R153, R146 ;  /* 0x0000009299997221 */ /* 0x000fe20000010100 */
[----:B------:R-:W-:Y:S01]  /*7b00*/  SHF.R.U32.HI R146, RZ, 0x10, R59 ;  /* 0x00000010ff927819 */ /* 0x000fe2000001163b */
[----:B------:R-:W-:-:S02]  /*7b10*/  HADD2.F32 R144, -RZ, R147.H0_H0 ;  /* 0x20000093ff907230 */ /* 0x000fc40000004100 */
[----:B------:R-:W-:Y:S01]  /*7b20*/  FADD.FTZ R156, -R156, R143 ;  /* 0x0000008f9c9c7221 */ /* 0x000fe20000010100 */
[C-C-:B------:R-:W-:Y:S01]  /*7b30*/  FFMA.FTZ R151, R158.reuse, R151, R155.reuse ;  /* 0x000000979e977223 */ /* 0x140fe2000001009b */
[----:B0-----:R-:W-:Y:S01]  /*7b40*/  MOV R10, R59 ;  /* 0x0000003b000a7202 */ /* 0x001fe20000000f00 */
[----:B------:R-:W-:Y:S01]  /*7b50*/  FFMA.FTZ R18, R145, R153, R144 ;  /* 0x0000009991127223 */ /* 0x000fe20000010090 */
[----:B------:R-:W-:Y:S02]  /*7b60*/  HADD2.F32 R144, -RZ, R146.H0_H0 ;  /* 0x20000092ff907230 */ /* 0x000fe40000004100 */
[----:B------:R-:W-:-:S03]  /*7b70*/  FFMA.FTZ R155, R158, R152, R155 ;  /* 0x000000989e9b7223 */ /* 0x000fc6000001009b */
[----:B------:R-:W-:Y:S01]  /*7b80*/  FFMA.FTZ R146, R145, R156, R144 ;  /* 0x0000009c91927223 */ /* 0x000fe20000010090 */
[----:B------:R-:W-:Y:S02]  /*7b90*/  HADD2.F32 R144, -RZ, R10.H0_H0 ;  /* 0x2000000aff907230 */ /* 0x000fe40000004100 */
[----:B------:R-:W-:Y:S01]  /*7ba0*/  FADD.FTZ R155, -R155, R150 ;  /* 0x000000969b9b7221 */ /* 0x000fe20000010100 */
[----:B------:R-:W-:Y:S01]  /*7bb0*/  MOV R10, R58 ;  /* 0x0000003a000a7202 */ /* 0x000fe20000000f00 */
[----:B------:R-:W-:Y:S02]  /*7bc0*/  HADD2.F32 R11, -RZ, R183.H0_H0 ;  /* 0x200000b7ff0b7230 */ /* 0x000fe40000004100 */
[----:B------:R-:W-:Y:S01]  /*7bd0*/  FFMA.FTZ R144, R145, R155, R144 ;  /* 0x0000009b91907223 */ /* 0x000fe20000010090 */
[----:B------:R-:W-:Y:S01]  /*7be0*/  FADD.FTZ R151, -R151, R148 ;  /* 0x0000009497977221 */ /* 0x000fe20000010100 */
[----:B------:R-:W-:Y:S02]  /*7bf0*/  HADD2.F32 R10, -RZ, R10.H0_H0 ;  /* 0x2000000aff0a7230 */ /* 0x000fe40000004100 */
[----:B------:R-:W-:Y:S01]  /*7c00*/  FMUL.FTZ R18, R18, R149 ;  /* 0x0000009512127220 */ /* 0x000fe20000410000 */
[----:B------:R-:W-:-:S02]  /*7c10*/  HADD2.F32 R148, -RZ, R31.H0_H0 ;  /* 0x2000001fff947230 */ /* 0x000fc40000004100 */
[-C--:B------:R-:W-:Y:S01]  /*7c20*/  FMUL.FTZ R143, R144, R149.reuse ;  /* 0x00000095908f7220 */ /* 0x080fe20000410000 */
[----:B------:R-:W-:Y:S02]  /*7c30*/  HADD2.F32 R150, -RZ, R183.H1_H1 ;  /* 0x300000b7ff967230 */ /* 0x000fe40000004100 */
[----:B------:R-:W-:Y:S01]  /*7c40*/  FMUL.FTZ R19, R146, R149 ;  /* 0x0000009592137220 */ /* 0x000fe20000410000 */
[----:B------:R-:W-:Y:S01]  /*7c50*/  FMUL.FTZ R11, R11, R18 ;  /* 0x000000120b0b7220 */ /* 0x000fe20000410000 */
[----:B------:R-:W-:Y:S01]  /*7c60*/  FFMA.FTZ R10, R145, R151, R10 ;  /* 0x00000097910a7223 */ /* 0x000fe2000001000a */
[----:B------:R-:W-:Y:S01]  /*7c70*/  FMUL.FTZ R148, R148, R143 ;  /* 0x0000008f94947220 */ /* 0x000fe20000410000 */
[----:B------:R-:W-:Y:S01]  /*7c80*/  FMUL.FTZ R146, R150, R19 ;  /* 0x0000001396927220 */ /* 0x000fe20000410000 */
[----:B------:R-:W-:Y:S02]  /*7c90*/  HADD2.F32 R144, -RZ, R30.H0_H0 ;  /* 0x2000001eff907230 */ /* 0x000fe40000004100 */
[----:B------:R-:W-:Y:S01]  /*7ca0*/  FMUL.FTZ R153, R10, R149 ;  /* 0x000000950a997220 */ /* 0x000fe20000410000 */
[----:B------:R-:W0:Y:S03]  /*7cb0*/  F2F.F16.F32 R11, R11 ;  /* 0x0000000b000b7304 */ /* 0x000e260000200800 */
[----:B------:R-:W-:-:S05]  /*7cc0*/  FMUL.FTZ R144, R144, R153 ;  /* 0x0000009990907220 */ /* 0x000fca0000410000 */
[----:B------:R-:W-:Y:S08]  /*7cd0*/  F2F.F16.F32 R147, R146 ;  /* 0x0000009200937304 */ /* 0x000ff00000200800 */
[----:B------:R-:W1:Y:S08]  /*7ce0*/  F2F.F16.F32 R148, R148 ;  /* 0x0000009400947304 */ /* 0x000e700000200800 */
[----:B------:R-:W2:Y:S01]  /*7cf0*/  F2F.F16.F32 R145, R144 ;  /* 0x0000009000917304 */ /* 0x000ea20000200800 */
[----:B0-----:R-:W-:Y:S01]  /*7d00*/  IMAD.WIDE.U32 R10, R11, 0x10000, RZ ;  /* 0x000100000b0a7825 */ /* 0x001fe200078e00ff */
[----:B-1----:R-:W-:-:S03]  /*7d10*/  PRMT R149, R148, 0x5410, R147 ;  /* 0x0000541094957816 */ /* 0x002fc60000000093 */
[----:B------:R-:W-:Y:S01]  /*7d20*/  IMAD.WIDE.U32 R62, R142, 0x8, R62 ;  /* 0x000000088e3e7825 */ /* 0x000fe200078e003e */
[----:B--2---:R-:W-:-:S03]  /*7d30*/  SHF.R.U32.HI R150, RZ, 0x10, R5 ;  /* 0x00000010ff967819 */ /* 0x004fc60000011605 */
[----:B------:R-:W-:Y:S01]  /*7d40*/  HADD2.F32 R147, -RZ, R5.H0_H0 ;  /* 0x20000005ff937230 */ /* 0x000fe20000004100 */
[----:B------:R-:W-:Y:S01]  /*7d50*/  SHF.R.U64 R151, R4, 0x10, R5 ;  /* 0x0000001004977819 */ /* 0x000fe20000001205 */
[----:B------:R-:W-:Y:S01]  /*7d60*/  HADD2.F32 R146, -RZ, R4.H0_H0 ;  /* 0x20000004ff927230 */ /* 0x000fe20000004100 */
[----:B------:R-:W-:Y:S01]  /*7d70*/  LOP3.LUT R5, R149, R11, RZ, 0xfc, !PT ;  /* 0x0000000b95057212 */ /* 0x000fe200078efcff */
[----:B------:R-:W-:Y:S01]  /*7d80*/  HADD2.F32 R11, -RZ, R150.H0_H0 ;  /* 0x20000096ff0b7230 */ /* 0x000fe20000004100 */
[----:B------:R-:W-:Y:S01]  /*7d90*/  LOP3.LUT R4, R10, R145, RZ, 0xfc, !PT ;  /* 0x000000910a047212 */ /* 0x000fe200078efcff */
[----:B------:R-:W-:Y:S01]  /*7da0*/  FMUL.FTZ R144, R178, R147 ;  /* 0x00000093b2907220 */ /* 0x000fe20000410000 */
[----:B----4-:R-:W-:Y:S02]  /*7db0*/  SHF.R.U64 R10, R14, 0x10, R15 ;  /* 0x000000100e0a7819 */ /* 0x010fe4000000120f */
[----:B------:R-:W-:Y:S01]  /*7dc0*/  FMUL.FTZ R164, R164, R11 ;  /* 0x0000000ba4a47220 */ /* 0x000fe20000410000 */
[----:B------:R-:W-:-:S02]  /*7dd0*/  HADD2.F32 R147, -RZ, R15.H0_H0 ;  /* 0x2000000fff937230 */ /* 0x000fc40000004100 */
[----:B------:R-:W-:Y:S02]  /*7de0*/  HADD2.F32 R11, -RZ, R14.H0_H0 ;  /* 0x2000000eff0b7230 */ /* 0x000fe40000004100 */
[----:B------:R-:W-:Y:S02]  /*7df0*/  HADD2.F32 R10, -RZ, R10.H0_H0 ;  /* 0x2000000aff0a7230 */ /* 0x000fe40000004100 */
[----:B------:R-:W-:Y:S01]  /*7e00*/  FMUL.FTZ R165, R165, R146 ;  /* 0x00000092a5a57220 */ /* 0x000fe20000410000 */
[----:B------:R-:W-:Y:S01]  /*7e10*/  FMUL.FTZ R148, R174, R147 ;  /* 0x00000093ae947220 */ /* 0x000fe20000410000 */
[----:B------:R-:W-:Y:S01]  /*7e20*/  FMUL.FTZ R146, R170, R11 ;  /* 0x0000000baa927220 */ /* 0x000fe20000410000 */
[----:B------:R-:W-:Y:S01]  /*7e30*/  FMUL.FTZ R147, R169, R10 ;  /* 0x0000000aa9937220 */ /* 0x000fe20000410000 */
[--C-:B------:R-:W-:Y:S01]  /*7e40*/  SHF.R.U64 R169, R12, 0x10, R13.reuse ;  /* 0x000000100ca97819 */ /* 0x100fe2000000120d */
[----:B------:R-:W-:Y:S01]  /*7e50*/  HADD2.F32 R11, -RZ, R12.H0_H0 ;  /* 0x2000000cff0b7230 */ /* 0x000fe20000004100 */
[----:B------:R-:W-:Y:S01]  /*7e60*/  SHF.R.U32.HI R10, RZ, 0x10, R13 ;  /* 0x00000010ff0a7819 */ /* 0x000fe2000001160d */
[----:B------:R-:W-:-:S04]  /*7e70*/  HADD2.F32 R145, -RZ, R151.H0_H0 ;  /* 0x20000097ff917230 */ /* 0x000fc80000004100 */
[----:B------:R-:W-:Y:S01]  /*7e80*/  HADD2.F32 R10, -RZ, R10.H0_H0 ;  /* 0x2000000aff0a7230 */ /* 0x000fe20000004100 */
[----:B------:R-:W-:Y:S01]  /*7e90*/  SHF.R.U32.HI R149, RZ, 0x10, R15 ;  /* 0x00000010ff957819 */ /* 0x000fe2000001160f */
[----:B------:R-:W-:-:S03]  /*7ea0*/  HADD2.F32 R15, -RZ, R13.H0_H0 ;  /* 0x2000000dff0f7230 */ /* 0x000fc60000004100 */
[----:B------:R-:W-:Y:S01]  /*7eb0*/  FMUL.FTZ R163, R163, R10 ;  /* 0x0000000aa3a37220 */ /* 0x000fe20000410000 */
[----:B-----5:R-:W-:-:S05]  /*7ec0*/  HADD2.F32 R12, -RZ, R7.H0_H0 ;  /* 0x20000007ff0c7230 */ /* 0x020fca0000004100 */
[----:B------:R-:W-:Y:S01]  /*7ed0*/  FMUL.FTZ R151, R65, R12 ;  /* 0x0000000c41977220 */ /* 0x000fe20000410000 */
[--C-:B------:R-:W-:Y:S02]  /*7ee0*/  SHF.R.U64 R13, R6, 0x10, R7.reuse ;  /* 0x00000010060d7819 */ /* 0x100fe40000001207 */
[----:B------:R-:W-:Y:S02]  /*7ef0*/  SHF.R.U32.HI R10, RZ, 0x10, R7 ;  /* 0x00000010ff0a7819 */ /* 0x000fe40000011607 */
[--C-:B------:R-:W-:Y:S01]  /*7f00*/  SHF.R.U64 R12, R8, 0x10, R9.reuse ;  /* 0x00000010080c7819 */ /* 0x100fe20000001209 */
[----:B------:R-:W-:Y:S01]  /*7f10*/  HADD2.F32 R178, -RZ, R9.H0_H0 ;  /* 0x20000009ffb27230 */ /* 0x000fe20000004100 */
[----:B------:R-:W-:Y:S01]  /*7f20*/  SHF.R.U32.HI R9, RZ, 0x10, R9 ;  /* 0x00000010ff097819 */ /* 0x000fe20000011609 */
[----:B------:R-:W-:-:S05]  /*7f30*/  HADD2.F32 R8, -RZ, R8.H0_H0 ;  /* 0x20000008ff087230 */ /* 0x000fca0000004100 */
[----:B------:R-:W-:Y:S01]  /*7f40*/  FMUL.FTZ R152, R179, R8 ;  /* 0x00000008b3987220 */ /* 0x000fe20000410000 */
[----:B------:R-:W-:Y:S02]  /*7f50*/  HADD2.F32 R8, -RZ, R9.H0_H0 ;  /* 0x20000009ff087230 */ /* 0x000fe40000004100 */
[----:B------:R-:W-:Y:S02]  /*7f60*/  HADD2.F32 R10, -RZ, R10.H0_H0 ;  /* 0x2000000aff0a7230 */ /* 0x000fe40000004100 */
[----:B------:R-:W-:Y:S01]  /*7f70*/  HADD2.F32 R7, -RZ, R17.H0_H0 ;  /* 0x20000011ff077230 */ /* 0x000fe20000004100 */
[----:B------:R-:W-:Y:S01]  /*7f80*/  SHF.R.U64 R161, R16, 0x10, R17 ;  /* 0x0000001010a17819 */ /* 0x000fe20000001211 */
[----:B------:R-:W-:Y:S02]  /*7f90*/  HADD2.F32 R12, -RZ, R12.H0_H0 ;  /* 0x2000000cff0c7230 */ /* 0x000fe40000004100 */
[----:B------:R-:W-:Y:S01]  /*7fa0*/  FMUL.FTZ R177, R177, R8 ;  /* 0x00000008b1b17220 */ /* 0x000fe20000410000 */
[----:B------:R-:W-:-:S02]  /*7fb0*/  HADD2.F32 R16, -RZ, R16.H0_H0 ;  /* 0x20000010ff107230 */ /* 0x000fc40000004100 */
[----:B------:R-:W-:Y:S01]  /*7fc0*/  FMUL.FTZ R190, R190, R7 ;  /* 0x00000007bebe7220 */ /* 0x000fe20000410000 */
[----:B------:R-:W-:Y:S01]  /*7fd0*/  SHF.R.U32.HI R17, RZ, 0x10, R17 ;  /* 0x00000010ff117819 */ /* 0x000fe20000011611 */
[----:B------:R-:W-:Y:S01]  /*7fe0*/  FMUL.FTZ R150, R168, R11 ;  /* 0x0000000ba8967220 */ /* 0x000fe20000410000 */
[----:B------:R-:W-:Y:S01]  /*7ff0*/  FMUL.FTZ R167, R167, R10 ;  /* 0x0000000aa7a77220 */ /* 0x000fe20000410000 */
[----:B------:R-:W-:Y:S02]  /*8000*/  HADD2.F32 R149, -RZ, R149.H0_H0 ;  /* 0x20000095ff957230 */ /* 0x000fe40000004100 */
[----:B------:R-:W-:Y:S01]  /*8010*/  FMUL.FTZ R173, R173, R12 ;  /* 0x0000000cadad7220 */ /* 0x000fe20000410000 */
[----:B------:R-:W-:Y:S01]  /*8020*/  HADD2.F32 R11, -RZ, R6.H0_H0 ;  /* 0x20000006ff0b7230 */ /* 0x000fe20000004100 */
[----:B------:R0:W-:Y:S01]  /*8030*/  STG.E.64 desc[UR8][R62.64], R4 ;  /* 0x000000043e007986 */ /* 0x0001e2000c101b08 */
[----:B------:R-:W-:Y:S01]  /*8040*/  FMUL.FTZ R194, R67, R16 ;  /* 0x0000001043c27220 */ /* 0x000fe20000410000 */
[----:B------:R-:W-:-:S02]  /*8050*/  HADD2.F32 R169, -RZ, R169.H0_H0 ;  /* 0x200000a9ffa97230 */ /* 0x000fc40000004100 */
[----:B------:R-:W-:Y:S01]  /*8060*/  HADD2.F32 R6, -RZ, R13.H0_H0 ;  /* 0x2000000dff067230 */ /* 0x000fe20000004100 */
[--C-:B---3--:R-:W-:Y:S02]  /*8070*/  SHF.R.U64 R8, R60, 0x10, R61.reuse ;  /* 0x000000103c087819 */ /* 0x108fe4000000123d */
[----:B------:R-:W-:Y:S01]  /*8080*/  SHF.R.U32.HI R7, RZ, 0x10, R61 ;  /* 0x00000010ff077819 */ /* 0x000fe2000001163d */
[----:B------:R-:W-:Y:S02]  /*8090*/  HADD2.F32 R10, -RZ, R61.H0_H0 ;  /* 0x2000003dff0a7230 */ /* 0x000fe40000004100 */
[----:B------:R-:W-:Y:S02]  /*80a0*/  HADD2.F32 R161, -RZ, R161.H0_H0 ;  /* 0x200000a1ffa17230 */ /* 0x000fe40000004100 */
[----:B------:R-:W-:Y:S02]  /*80b0*/  HADD2.F32 R67, -RZ, R17.H0_H0 ;  /* 0x20000011ff437230 */ /* 0x000fe40000004100 */
[----:B------:R-:W-:-:S02]  /*80c0*/  HADD2.F32 R12, -RZ, R60.H0_H0 ;  /* 0x2000003cff0c7230 */ /* 0x000fc40000004100 */
[----:B------:R-:W-:Y:S02]  /*80d0*/  HADD2.F32 R61, -RZ, R8.H0_H0 ;  /* 0x20000008ff3d7230 */ /* 0x000fe40000004100 */
[----:B0-----:R-:W-:Y:S02]  /*80e0*/  HADD2.F32 R4, -RZ, R7.H0_H0 ;  /* 0x20000007ff047230 */ /* 0x001fe40000004100 */
        /* <DEDUP_REMOVED lines=14> */
.L_x_1702:
[----:B------:R-:W-:Y:S01]  /*81d0*/  MOV R11, R49 ;  /* 0x00000031000b7202 */ /* 0x000fe20000000f00 */
[C-C-:B------:R-:W-:Y:S01]  /*81e0*/  FFMA.FTZ R175, R158.reuse, R175, R155.reuse ;  /* 0x000000af9eaf7223 */ /* 0x140fe2000001009b */
[C---:B------:R-:W-:Y:S01]  /*81f0*/  FFMA.FTZ R207, R158.reuse, R207, R155 ;  /* 0x000000cf9ecf7223 */ /* 0x040fe2000001009b */
[----:B------:R-:W-:Y:S01]  /*8200*/  SHF.R.U32.HI R7, RZ, 0x10, R47 ;  /* 0x00000010ff077819 */ /* 0x000fe2000001162f */
[C---:B------:R-:W-:Y:S01]  /*8210*/  FFMA.FTZ R16, R158.reuse, R62, R155 ;  /* 0x0000003e9e107223 */ /* 0x040fe2000001009b */
[----:B------:R-:W-:Y:S01]  /*8220*/  HADD2.F32 R216, -RZ, R11.H0_H0 ;  /* 0x2000000bffd87230 */ /* 0x000fe20000004100 */
[----:B------:R-:W-:Y:S01]  /*8230*/  SHF.R.U32.HI R11, RZ, 0x10, R49 ;  /* 0x00000010ff0b7819 */ /* 0x000fe20000011631 */
[----:B------:R-:W-:Y:S01]  /*8240*/  FADD.FTZ R222, -R175, R176 ;  /* 0x000000b0afde7221 */ /* 0x000fe20000010100 */
[----:B------:R-:W-:Y:S01]  /*8250*/  FADD.FTZ R202, -R207, R202 ;  /* 0x000000cacfca7221 */ /* 0x000fe20000010100 */
[----:B------:R-:W-:Y:S02]  /*8260*/  HADD2.F32 R10, -RZ, R7.H0_H0 ;  /* 0x20000007ff0a7230 */ /* 0x000fe40000004100 */
[C-C-:B------:R-:W-:Y:S01]  /*8270*/  FFMA.FTZ R7, R158.reuse, R60, R155.reuse ;  /* 0x0000003c9e077223 */ /* 0x140fe2000001009b */
[----:B------:R-:W-:Y:S01]  /*8280*/  HADD2.F32 R12, -RZ, R11.H0_H0 ;  /* 0x2000000bff0c7230 */ /* 0x000fe20000004100 */
[----:B------:R-:W-:Y:S01]  /*8290*/  MOV R11, R48 ;  /* 0x00000030000b7202 */ /* 0x000fe20000000f00 */
[----:B------:R-:W-:Y:S01]  /*82a0*/  FFMA.FTZ R170, R158, R170, R155 ;  /* 0x000000aa9eaa7223 */ /* 0x000fe2000001009b */
[----:B------:R-:W-:Y:S01]  /*82b0*/  MOV R13, R51 ;  /* 0x00000033000d7202 */ /* 0x000fe20000000f00 */
[----:B------:R-:W-:Y:S01]  /*82c0*/  FADD.FTZ R218, -R7, R210 ;  /* 0x000000d207da7221 */ /* 0x000fe20000010100 */
[----:B------:R-:W-:Y:S01]  /*82d0*/  FFMA.FTZ R222, R145, R222, R12 ;  /* 0x000000de91de7223 */ /* 0x000fe2000001000c */
[----:B------:R-:W-:-:S02]  /*82e0*/  HADD2.F32 R12, -RZ, R11.H0_H0 ;  /* 0x2000000bff0c7230 */ /* 0x000fc40000004100 */
[----:B------:R-:W-:Y:S01]  /*82f0*/  FADD.FTZ R170, -R170, R171 ;  /* 0x000000abaaaa7221 */ /* 0x000fe20000010100 */
[----:B------:R-:W-:Y:S01]  /*8300*/  HADD2.F32 R210, -RZ, R13.H0_H0 ;  /* 0x2000000dffd27230 */ /* 0x000fe20000004100 */
[----:B------:R-:W-:Y:S01]  /*8310*/  SHF.R.U32.HI R13, RZ, 0x10, R51 ;  /* 0x00000010ff0d7819 */ /* 0x000fe20000011633 */
[C-C-:B------:R-:W-:Y:S01]  /*8320*/  FFMA.FTZ R172, R158.reuse, R172, R155.reuse ;  /* 0x000000ac9eac7223 */ /* 0x140fe2000001009b */
[----:B------:R-:W-:Y:S01]  /*8330*/  FFMA.FTZ R62, R145, R202, R12 ;  /* 0x000000ca913e7223 */ /* 0x000fe2000001000c */
[C-C-:B------:R-:W-:Y:S01]  /*8340*/  FFMA.FTZ R12, R158.reuse, R191, R155.reuse ;  /* 0x000000bf9e0c7223 */ /* 0x140fe2000001009b */
[----:B------:R-:W-:Y:S01]  /*8350*/  MOV R15, R53 ;  /* 0x00000035000f7202 */ /* 0x000fe20000000f00 */
[----:B------:R-:W-:Y:S02]  /*8360*/  HADD2.F32 R224, -RZ, R13.H0_H0 ;  /* 0x2000000dffe07230 */ /* 0x000fe40000004100 */
[----:B------:R-:W-:Y:S01]  /*8370*/  FFMA.FTZ R13, R158, R192, R155 ;  /* 0x000000c09e0d7223 */ /* 0x000fe2000001009b */
[----:B------:R-:W-:Y:S01]  /*8380*/  FADD.FTZ R12, -R12, R199 ;  /* 0x000000c70c0c7221 */ /* 0x000fe20000010100 */
[C-C-:B------:R-:W-:Y:S01]  /*8390*/  FFMA.FTZ R186, R158.reuse, R186, R155.reuse ;  /* 0x000000ba9eba7223 */ /* 0x140fe2000001009b */
[----:B------:R-:W-:Y:S01]  /*83a0*/  FFMA.FTZ R163, R158, R163, R155 ;  /* 0x000000a39ea37223 */ /* 0x000fe2000001009b */
[----:B------:R-:W-:Y:S01]  /*83b0*/  FADD.FTZ R200, -R13, R200 ;  /* 0x000000c80dc87221 */ /* 0x000fe20000010100 */
[C---:B------:R-:W-:Y:S01]  /*83c0*/  FFMA.FTZ R210, R145.reuse, R12, R210 ;  /* 0x0000000c91d27223 */ /* 0x040fe200000100d2 */
[----:B------:R-:W-:Y:S01]  /*83d0*/  MOV R12, R50 ;  /* 0x00000032000c7202 */ /* 0x000fe20000000f00 */
[----:B------:R-:W-:Y:S01]  /*83e0*/  FFMA.FTZ R224, R145, R170, R224 ;  /* 0x000000aa91e07223 */ /* 0x000fe200000100e0 */
[----:B------:R-:W-:Y:S01]  /*83f0*/  SHF.R.U64 R13, R50, 0x10, R51 ;  /* 0x00000010320d7819 */ /* 0x000fe20000001233 */
[----:B------:R-:W-:Y:S01]  /*8400*/  FADD.FTZ R170, -R172, R173 ;  /* 0x000000adacaa7221 */ /* 0x000fe20000010100 */
[----:B------:R-:W-:Y:S01]  /*8410*/  FADD.FTZ R186, -R186, R197 ;  /* 0x000000c5baba7221 */ /* 0x000fe20000010100 */
[----:B------:R-:W-:-:S02]  /*8420*/  HADD2.F32 R12, -RZ, R12.H0_H0 ;  /* 0x2000000cff0c7230 */ /* 0x000fc40000004100 */
[----:B------:R-:W-:Y:S01]  /*8430*/  FADD.FTZ R226, -R163, R168 ;  /* 0x000000a8a3e27221 */ /* 0x000fe20000010100 */
[----:B------:R-:W-:Y:S01]  /*8440*/  MOV R19, R52 ;  /* 0x0000003400137202 */ /* 0x000fe20000000f00 */
[C-C-:B------:R-:W-:Y:S01]  /*8450*/  FFMA.FTZ R208, R158.reuse, R208, R155.reuse ;  /* 0x000000d09ed07223 */ /* 0x140fe2000001009b */
[----:B------:R-:W-:Y:S01]  /*8460*/  FFMA.FTZ R166, R158, R166, R155 ;  /* 0x000000a69ea67223 */ /* 0x000fe2000001009b */
[C---:B------:R-:W-:Y:S01]  /*8470*/  FFMA.FTZ R200, R145.reuse, R200, R12 ;  /* 0x000000c891c87223 */ /* 0x040fe2000001000c */
[----:B------:R-:W-:Y:S02]  /*8480*/  HADD2.F32 R12, -RZ, R13.H0_H0 ;  /* 0x2000000dff0c7230 */ /* 0x000fe40000004100 */
[----:B------:R-:W-:Y:S01]  /*8490*/  FADD.FTZ R18, -R208, R209 ;  /* 0x000000d1d0127221 */ /* 0x000fe20000010100 */
[----:B------:R-:W-:Y:S02]  /*84a0*/  HADD2.F32 R168, -RZ, R19.H0_H0 ;  /* 0x20000013ffa87230 */ /* 0x000fe40000004100 */
[----:B------:R-:W-:Y:S01]  /*84b0*/  FADD.FTZ R166, -R166, R169 ;  /* 0x000000a9a6a67221 */ /* 0x000fe20000010100 */
[C---:B------:R-:W-:Y:S01]  /*84c0*/  FFMA.FTZ R205, R158.reuse, R205, R155 ;  /* 0x000000cd9ecd7223 */ /* 0x040fe2000001009b */
[----:B------:R-:W-:Y:S01]  /*84d0*/  FFMA.FTZ R170, R145, R170, R12 ;  /* 0x000000aa91aa7223 */ /* 0x000fe2000001000c */
[----:B------:R-:W-:Y:S01]  /*84e0*/  HADD2.F32 R12, -RZ, R15.H0_H0 ;  /* 0x2000000fff0c7230 */ /* 0x000fe20000004100 */
[----:B------:R-:W-:Y:S01]  /*84f0*/  SHF.R.U32.HI R15, RZ, 0x10, R53 ;  /* 0x00000010ff0f7819 */ /* 0x000fe20000011635 */
[----:B------:R-:W-:Y:S01]  /*8500*/  FFMA.FTZ R162, R158, R162, R155 ;  /* 0x000000a29ea27223 */ /* 0x000fe2000001009b */
[----:B------:R-:W-:Y:S01]  /*8510*/  MOV R8, R46 ;  /* 0x0000002e00087202 */ /* 0x000fe20000000f00 */
[----:B------:R-:W-:Y:S01]  /*8520*/  FADD.FTZ R60, -R205, R206 ;  /* 0x000000cecd3c7221 */ /* 0x000fe20000010100 */
[----:B------:R-:W-:Y:S01]  /*8530*/  FFMA.FTZ R186, R145, R186, R12 ;  /* 0x000000ba91ba7223 */ /* 0x000fe2000001000c */
[----:B------:R-:W-:-:S02]  /*8540*/  HADD2.F32 R12, -RZ, R15.H0_H0 ;  /* 0x2000000fff0c7230 */ /* 0x000fc40000004100 */
[----:B------:R-:W-:Y:S01]  /*8550*/  FFMA.FTZ R15, R158, R190, R155 ;  /* 0x000000be9e0f7223 */ /* 0x000fe2000001009b */
[----:B------:R-:W-:Y:S01]  /*8560*/  FADD.FTZ R162, -R162, R167 ;  /* 0x000000a7a2a27221 */ /* 0x000fe20000010100 */
[----:B------:R-:W-:Y:S01]  /*8570*/  MOV R163, R57 ;  /* 0x0000003900a37202 */ /* 0x000fe20000000f00 */
[----:B------:R-:W-:Y:S02]  /*8580*/  HADD2.F32 R8, -RZ, R8.H0_H0 ;  /* 0x20000008ff087230 */ /* 0x000fe40000004100 */
[----:B------:R-:W-:Y:S01]  /*8590*/  FFMA.FTZ R226, R145, R226, R12 ;  /* 0x000000e291e27223 */ /* 0x000fe2000001000c */
[----:B------:R-:W-:Y:S01]  /*85a0*/  FADD.FTZ R12, -R15, R198 ;  /* 0x000000c60f0c7221 */ /* 0x000fe20000010100 */
[----:B------:R-:W-:Y:S01]  /*85b0*/  SHF.R.U64 R15, R52, 0x10, R53 ;  /* 0x00000010340f7819 */ /* 0x000fe20000001235 */
[----:B------:R-:W-:Y:S01]  /*85c0*/  FFMA.FTZ R203, R158, R203, R155 ;  /* 0x000000cb9ecb7223 */ /* 0x000fe2000001009b */
[----:B------:R-:W-:Y:S01]  /*85d0*/  SHF.R.U64 R9, R46, 0x10, R47 ;  /* 0x000000102e097819 */ /* 0x000fe2000000122f */
[C---:B------:R-:W-:Y:S01]  /*85e0*/  FFMA.FTZ R12, R145.reuse, R12, R168 ;  /* 0x0000000c910c7223 */ /* 0x040fe200000100a8 */
[----:B------:R-:W-:Y:S01]  /*85f0*/  FFMA.FTZ R168, R158, R177, R155 ;  /* 0x000000b19ea87223 */ /* 0x000fe2000001009b */
[----:B------:R-:W-:Y:S01]  /*8600*/  HADD2.F32 R190, -RZ, R15.H0_H0 ;  /* 0x2000000fffbe7230 */ /* 0x000fe20000004100 */
[----:B------:R-:W-:Y:S01]  /*8610*/  MOV R15, R55 ;  /* 0x00000037000f7202 */ /* 0x000fe20000000f00 */
[----:B------:R-:W-:Y:S01]  /*8620*/  FFMA.FTZ R218, R145, R218, R8 ;  /* 0x000000da91da7223 */ /* 0x000fe20000010008 */
[----:B------:R-:W-:Y:S01]  /*8630*/  FADD.FTZ R168, -R168, R195 ;  /* 0x000000c3a8a87221 */ /* 0x000fe20000010100 */
[----:B------:R-:W-:-:S02]  /*8640*/  HADD2.F32 R8, -RZ, R9.H0_H0 ;  /* 0x20000009ff087230 */ /* 0x000fc40000004100 */
[C---:B------:R-:W-:Y:S01]  /*8650*/  FFMA.FTZ R190, R145.reuse, R166, R190 ;  /* 0x000000a691be7223 */ /* 0x040fe200000100be */
[----:B------:R-:W-:Y:S01]  /*8660*/  HADD2.F32 R208, -RZ, R15.H0_H0 ;  /* 0x2000000fffd07230 */ /* 0x000fe20000004100 */
[----:B------:R-:W-:Y:S01]  /*8670*/  SHF.R.U32.HI R15, RZ, 0x10, R55 ;  /* 0x00000010ff0f7819 */ /* 0x000fe20000011637 */
[C-C-:B------:R-:W-:Y:S01]  /*8680*/  FFMA.FTZ R166, R158.reuse, R161, R155.reuse ;  /* 0x000000a19ea67223 */ /* 0x140fe2000001009b */
[----:B------:R-:W-:Y:S01]  /*8690*/  MOV R161, R54 ;  /* 0x0000003600a17202 */ /* 0x000fe20000000f00 */
[C-C-:B------:R-:W-:Y:S01]  /*86a0*/  FFMA.FTZ R67, R158.reuse, R67, R155.reuse ;  /* 0x000000439e437223 */ /* 0x140fe2000001009b */
[----:B------:R-:W-:Y:S01]  /*86b0*/  FFMA.FTZ R208, R145, R168, R208 ;  /* 0x000000a891d07223 */ /* 0x000fe200000100d0 */
[----:B------:R-:W-:Y:S02]  /*86c0*/  HADD2.F32 R168, -RZ, R15.H0_H0 ;  /* 0x2000000fffa87230 */ /* 0x000fe40000004100 */
[----:B------:R-:W-:Y:S01]  /*86d0*/  FFMA.FTZ R15, R158, R178, R155 ;  /* 0x000000b29e0f7223 */ /* 0x000fe2000001009b */
[----:B------:R-:W-:Y:S01]  /*86e0*/  FADD.FTZ R166, -R166, R165 ;  /* 0x000000a5a6a67221 */ /* 0x000fe20000010100 */
[----:B------:R-:W-:Y:S01]  /*86f0*/  MOV R6, R47 ;  /* 0x0000002f00067202 */ /* 0x000fe20000000f00 */
[----:B------:R-:W-:Y:S01]  /*8700*/  FADD.FTZ R14, -R203, R204 ;  /* 0x000000cccb0e7221 */ /* 0x000fe20000010100 */
[----:B------:R-:W-:Y:S01]  /*8710*/  FADD.FTZ R202, -R15, R196 ;  /* 0x000000c40fca7221 */ /* 0x000fe20000010100 */
[----:B------:R-:W-:Y:S01]  /*8720*/  SHF.R.U64 R15, R54, 0x10, R55 ;  /* 0x00000010360f7819 */ /* 0x000fe20000001237 */
[----:B------:R-:W-:Y:S01]  /*8730*/  FFMA.FTZ R178, R145, R166, R168 ;  /* 0x000000a691b27223 */ /* 0x000fe200000100a8 */
[----:B------:R-:W-:-:S02]  /*8740*/  HADD2.F32 R166, -RZ, R161.H0_H0 ;  /* 0x200000a1ffa67230 */ /* 0x000fc40000004100 */
[----:B------:R-:W-:Y:S01]  /*8750*/  FFMA.FTZ R161, R158, R174, R155 ;  /* 0x000000ae9ea17223 */ /* 0x000fe2000001009b */
[----:B------:R-:W-:Y:S01]  /*8760*/  FADD.FTZ R204, -R67, R164 ;  /* 0x000000a443cc7221 */ /* 0x000fe20000010100 */
[----:B------:R-:W-:Y:S02]  /*8770*/  HADD2.F32 R206, -RZ, R15.H0_H0 ;  /* 0x2000000fffce7230 */ /* 0x000fe40000004100 */
[----:B------:R-:W-:Y:S01]  /*8780*/  FFMA.FTZ R60, R145, R60, R8 ;  /* 0x0000003c913c7223 */ /* 0x000fe20000010008 */
[----:B------:R-:W-:Y:S01]  /*8790*/  FADD.FTZ R194, -R161, R194 ;  /* 0x000000c2a1c27221 */ /* 0x000fe20000010100 */
[----:B------:R-:W-:Y:S01]  /*87a0*/  SHF.R.U32.HI R161, RZ, 0x10, R57 ;  /* 0x00000010ffa17819 */ /* 0x000fe20000011639 */
[----:B------:R-:W-:Y:S02]  /*87b0*/  HADD2.F32 R6, -RZ, R6.H0_H0 ;  /* 0x20000006ff067230 */ /* 0x000fe40000004100 */
[----:B------:R-:W-:Y:S01]  /*87c0*/  FFMA.FTZ R206, R145, R162, R206 ;  /* 0x000000a291ce7223 */ /* 0x000fe200000100ce */
[----:B------:R-:W-:-:S02]  /*87d0*/  HADD2.F32 R162, -RZ, R163.H0_H0 ;  /* 0x200000a3ffa27230 */ /* 0x000fc40000004100 */
[C---:B------:R-:W-:Y:S01]  /*87e0*/  FFMA.FTZ R14, R145.reuse, R14, R10 ;  /* 0x0000000e910e7223 */ /* 0x040fe2000001000a */
[----:B------:R-:W-:Y:S01]  /*87f0*/  FFMA.FTZ R10, R158, R193, R155 ;  /* 0x000000c19e0a7223 */ /* 0x000fe2000001009b */
[----:B------:R-:W-:Y:S01]  /*8800*/  HADD2.F32 R67, -RZ, R5.H1_H1 ;  /* 0x30000005ff437230 */ /* 0x000fe20000004100 */
[----:B------:R-:W-:Y:S01]  /*8810*/  SHF.R.U64 R11, R48, 0x10, R49 ;  /* 0x00000010300b7819 */ /* 0x000fe20000001231 */
[C---:B------:R-:W-:Y:S01]  /*8820*/  FFMA.FTZ R199, R145.reuse, R194, R162 ;  /* 0x000000c291c77223 */ /* 0x040fe200000100a2 */
[----:B------:R-:W-:Y:S02]  /*8830*/  HADD2.F32 R162, -RZ, R161.H0_H0 ;  /* 0x200000a1ffa27230 */ /* 0x000fe40000004100 */
[C---:B------:R-:W-:Y:S01]  /*8840*/  FFMA.FTZ R18, R145.reuse, R18, R6 ;  /* 0x0000001291127223 */ /* 0x040fe20000010006 */
[----:B------:R-:W-:Y:S01]  /*8850*/  FADD.FTZ R10, -R10, R201 ;  /* 0x000000c90a0a7221 */ /* 0x000fe20000010100 */
[----:B------:R-:W-:Y:S02]  /*8860*/  HADD2.F32 R228, -RZ, R11.H0_H0 ;  /* 0x2000000bffe47230 */ /* 0x000fe40000004100 */
[----:B------:R-:W-:Y:S01]  /*8870*/  FADD.FTZ R16, -R16, R179 ;  /* 0x000000b310107221 */ /* 0x000fe20000010100 */
[C---:B------:R-:W-:Y:S01]  /*8880*/  FFMA.FTZ R204, R145.reuse, R204, R162 ;  /* 0x000000cc91cc7223 */ /* 0x040fe200000100a2 */
[-C--:B------:R-:W-:Y:S01]  /*8890*/  FMUL.FTZ R162, R60, R149.reuse ;  /* 0x000000953ca27220 */ /* 0x080fe20000410000 */
[----:B------:R-:W-:Y:S01]  /*88a0*/  FFMA.FTZ R216, R145, R10, R216 ;  /* 0x0000000a91d87223 */ /* 0x000fe200000100d8 */
[----:B------:R-:W-:Y:S01]  /*88b0*/  F2F.F16.F32 R6, R18 ;  /* 0x0000001200067304 */ /* 0x000fe20000200800 */
[----:B------:R-:W-:Y:S01]  /*88c0*/  FMUL.FTZ R163, R18, R149 ;  /* 0x0000009512a37220 */ /* 0x000fe20000410000 */
[----:B------:R-:W-:Y:S01]  /*88d0*/  FMUL.FTZ R67, R67, R162 ;  /* 0x000000a243437220 */ /* 0x000fe20000410000 */
[----:B------:R-:W-:-:S02]  /*88e0*/  HADD2.F32 R5, -RZ, R5.H0_H0 ;  /* 0x20000005ff057230 */ /* 0x000fc40000004100 */
[-C--:B------:R-:W-:Y:S01]  /*88f0*/  FMUL.FTZ R164, R14, R149.reuse ;  /* 0x000000950ea47220 */ /* 0x080fe20000410000 */
[-C--:B------:R-:W-:Y:S01]  /*8900*/  FMUL.FTZ R168, R216, R149.reuse ;  /* 0x00000095d8a87220 */ /* 0x080fe20000410000 */
[----:B------:R-:W-:Y:S02]  /*8910*/  HADD2.F32 R172, -RZ, R20.H0_H0 ;  /* 0x20000014ffac7230 */ /* 0x000fe40000004100 */
[----:B------:R-:W-:Y:S01]  /*8920*/  FFMA.FTZ R228, R145, R16, R228 ;  /* 0x0000001091e47223 */ /* 0x000fe200000100e4 */
[----:B------:R1:W-:Y:S01]  /*8930*/  F2F.F16.F32 R18, R67 ;  /* 0x0000004300127304 */ /* 0x0003e20000200800 */
[-C--:B------:R-:W-:Y:S01]  /*8940*/  FMUL.FTZ R169, R62, R149.reuse ;  /* 0x000000953ea97220 */ /* 0x080fe20000410000 */
[----:B------:R-:W-:Y:S01]  /*8950*/  FMUL.FTZ R5, R5, R164 ;  /* 0x000000a405057220 */ /* 0x000fe20000410000 */
[----:B------:R-:W-:Y:S01]  /*8960*/  FFMA.FTZ R202, R145, R202, R166 ;  /* 0x000000ca91ca7223 */ /* 0x000fe200000100a6 */
[----:B------:R-:W-:Y:S01]  /*8970*/  FMUL.FTZ R165, R218, R149 ;  /* 0x00000095daa57220 */ /* 0x000fe20000410000 */
[----:B------:R-:W-:-:S02]  /*8980*/  HADD2.F32 R167, -RZ, R214.H1_H1 ;  /* 0x300000d6ffa77230 */ /* 0x000fc40000004100 */
[-C--:B------:R-:W-:Y:S01]  /*8990*/  FMUL.FTZ R166, R228, R149.reuse ;  /* 0x00000095e4a67220 */ /* 0x080fe20000410000 */
[----:B------:R-:W-:Y:S01]  /*89a0*/  FMUL.FTZ R171, R224, R149 ;  /* 0x00000095e0ab7220 */ /* 0x000fe20000410000 */
[----:B------:R2:W-:Y:S01]  /*89b0*/  F2F.F16.F32 R7, R14 ;  /* 0x0000000e00077304 */ /* 0x0005e20000200800 */
[----:B-1----:R-:W-:Y:S02]  /*89c0*/  HADD2.F32 R67, -RZ, R21.H0_H0 ;  /* 0x20000015ff437230 */ /* 0x002fe40000004100 */
[----:B------:R-:W-:Y:S01]  /*89d0*/  FFMA.FTZ R174, R158, R64, R155 ;  /* 0x000000409eae7223 */ /* 0x000fe2000001009b */
[----:B------:R-:W-:Y:S01]  /*89e0*/  MOV R173, R56 ;  /* 0x0000003800ad7202 */ /* 0x000fe20000000f00 */
[----:B------:R-:W-:Y:S01]  /*89f0*/  HADD2.F32 R214, -RZ, R214.H0_H0 ;  /* 0x200000d6ffd67230 */ /* 0x000fe20000004100 */
[----:B------:R-:W-:Y:S01]  /*8a00*/  SHF.R.U64 R203, R56, 0x10, R57 ;  /* 0x0000001038cb7819 */ /* 0x000fe20000001239 */
[----:B------:R-:W-:Y:S01]  /*8a10*/  FMUL.FTZ R201, R67, R168 ;  /* 0x000000a843c97220 */ /* 0x000fe20000410000 */
[----:B------:R-:W-:Y:S01]  /*8a20*/  FMUL.FTZ R67, R172, R169 ;  /* 0x000000a9ac437220 */ /* 0x000fe20000410000 */
[----:B------:R1:W-:Y:S01]  /*8a30*/  F2F.F16.F32 R175, R210 ;  /* 0x000000d200af7304 */ /* 0x0003e20000200800 */
[----:B--2---:R-:W-:-:S02]  /*8a40*/  HADD2.F32 R14, -RZ, R2.H0_H0 ;  /* 0x20000002ff0e7230 */ /* 0x004fc40000004100 */
[----:B------:R-:W-:Y:S01]  /*8a50*/  FADD.FTZ R194, -R174, R63 ;  /* 0x0000003faec27221 */ /* 0x000fe20000010100 */
[----:B------:R-:W-:Y:S02]  /*8a60*/  HADD2.F32 R172, -RZ, R4.H1_H1 ;  /* 0x30000004ffac7230 */ /* 0x000fe40000004100 */
[----:B------:R-:W-:Y:S02]  /*8a70*/  HADD2.F32 R174, -RZ, R22.H0_H0 ;  /* 0x20000016ffae7230 */ /* 0x000fe40000004100 */
[----:B------:R-:W-:Y:S01]  /*8a80*/  FMUL.FTZ R161, R14, R165 ;  /* 0x000000a50ea17220 */ /* 0x000fe20000410000 */
[----:B------:R-:W-:Y:S01]  /*8a90*/  FMUL.FTZ R14, R167, R166 ;  /* 0x000000a6a70e7220 */ /* 0x000fe20000410000 */
[----:B------:R-:W2:Y:S01]  /*8aa0*/  F2F.F16.F32 R176, R224 ;  /* 0x000000e000b07304 */ /* 0x000ea20000200800 */
[----:B------:R-:W-:Y:S01]  /*8ab0*/  FMUL.FTZ R167, R222, R149 ;  /* 0x00000095dea77220 */ /* 0x000fe20000410000 */
[----:B------:R-:W-:Y:S01]  /*8ac0*/  FMUL.FTZ R64, R172, R171 ;  /* 0x000000abac407220 */ /* 0x000fe20000410000 */
[----:B------:R-:W-:Y:S01]  /*8ad0*/  FMUL.FTZ R172, R210, R149 ;  /* 0x00000095d2ac7220 */ /* 0x000fe20000410000 */
[----:B-1----:R-:W-:-:S02]  /*8ae0*/  HADD2.F32 R210, -RZ, R173.H0_H0 ;  /* 0x200000adffd27230 */ /* 0x002fc40000004100 */
[----:B------:R-:W-:Y:S01]  /*8af0*/  FMUL.FTZ R198, R214, R167 ;  /* 0x000000a7d6c67220 */ /* 0x000fe20000410000 */
[----:B------:R-:W-:Y:S01]  /*8b00*/  FMUL.FTZ R173, R200, R149 ;  /* 0x00000095c8ad7220 */ /* 0x000fe20000410000 */
[----:B------:R-:W-:Y:S01]  /*8b10*/  FFMA.FTZ R214, R158, R65, R155 ;  /* 0x000000419ed67223 */ /* 0x000fe2000001009b */
[----:B------:R1:W-:Y:S01]  /*8b20*/  F2F.F16.F32 R195, R5 ;  /* 0x0000000500c37304 */ /* 0x0003e20000200800 */
[----:B------:R-:W-:Y:S02]  /*8b30*/  HADD2.F32 R65, -RZ, R23.H0_H0 ;  /* 0x20000017ff417230 */ /* 0x000fe40000004100 */
[----:B------:R-:W-:Y:S01]  /*8b40*/  FMUL.FTZ R63, R174, R173 ;  /* 0x000000adae3f7220 */ /* 0x000fe20000410000 */
[----:B------:R-:W-:Y:S02]  /*8b50*/  HADD2.F32 R203, -RZ, R203.H0_H0 ;  /* 0x200000cbffcb7230 */ /* 0x000fe40000004100 */
[----:B------:R-:W-:Y:S01]  /*8b60*/  FADD.FTZ R214, -R214, R61 ;  /* 0x0000003dd6d67221 */ /* 0x000fe20000010100 */
[----:B------:R-:W-:Y:S01]  /*8b70*/  FMUL.FTZ R174, R226, R149 ;  /* 0x00000095e2ae7220 */ /* 0x000fe20000410000 */
[----:B------:R-:W-:Y:S01]  /*8b80*/  FMUL.FTZ R61, R65, R172 ;  /* 0x000000ac413d7220 */ /* 0x000fe20000410000 */
[----:B--2---:R-:W-:Y:S01]  /*8b90*/  PRMT R205, R175, 0x5410, R176 ;  /* 0x00005410afcd7816 */ /* 0x004fe200000000b0 */
[----:B------:R2:W-:Y:S01]  /*8ba0*/  F2F.F16.F32 R179, R170 ;  /* 0x000000aa00b37304 */ /* 0x0005e20000200800 */
[----:B-1----:R-:W-:-:S02]  /*8bb0*/  HADD2.F32 R5, -RZ, R213.H1_H1 ;  /* 0x300000d5ff057230 */ /* 0x002fc40000004100 */
[-C--:B------:R-:W-:Y:S01]  /*8bc0*/  FMUL.FTZ R175, R186, R149.reuse ;  /* 0x00000095baaf7220 */ /* 0x080fe20000410000 */
[----:B------:R-:W-:Y:S01]  /*8bd0*/  FFMA.FTZ R194, R145, R194, R210 ;  /* 0x000000c291c27223 */ /* 0x000fe200000100d2 */
[----:B------:R-:W-:Y:S01]  /*8be0*/  PRMT R209, R6, 0x5410, R7 ;  /* 0x0000541006d17816 */ /* 0x000fe20000000007 */
[-C--:B------:R-:W-:Y:S01]  /*8bf0*/  FMUL.FTZ R176, R178, R149.reuse ;  /* 0x00000095b2b07220 */ /* 0x080fe20000410000 */
[----:B------:R-:W-:Y:S01]  /*8c00*/  HADD2.F32 R213, -RZ, R213.H0_H0 ;  /* 0x200000d5ffd57230 */ /* 0x000fe20000004100 */
[----:B------:R1:W3:Y:S01]  /*8c10*/  F2F.F16.F32 R8, R60 ;  /* 0x0000003c00087304 */ /* 0x0002e20000200800 */
[----:B--2---:R-:W-:-:S04]  /*8c20*/  FMUL.FTZ R170, R170, R149 ;  /* 0x00000095aaaa7220 */ /* 0x004fc80000410000 */
[----:B------:R-:W-:-:S03]  /*8c30*/  FMUL.FTZ R5, R5, R170 ;  /* 0x000000aa05057220 */ /* 0x000fc60000410000 */
[----:B------:R-:W-:Y:S01]  /*8c40*/  F2F.F16.F32 R16, R228 ;  /* 0x000000e400107304 */ /* 0x000fe20000200800 */
[----:B-1----:R-:W-:-:S05]  /*8c50*/  HADD2.F32 R60, -RZ, R3.H0_H0 ;  /* 0x20000003ff3c7230 */ /* 0x002fca0000004100 */
[----:B------:R-:W-:Y:S01]  /*8c60*/  FMUL.FTZ R60, R60, R163 ;  /* 0x000000a33c3c7220 */ /* 0x000fe20000410000 */
[----:B---3--:R-:W-:Y:S01]  /*8c70*/  IMAD.WIDE.U32 R6, R8, 0x10000, RZ ;  /* 0x0001000008067825 */ /* 0x008fe200078e00ff */
[----:B------:R-:W-:Y:S08]  /*8c80*/  F2F.F16.F32 R177, R208 ;  /* 0x000000d000b17304 */ /* 0x000ff00000200800 */
[----:B------:R1:W-:Y:S08]  /*8c90*/  F2F.F16.F32 R196, R178 ;  /* 0x000000b200c47304 */ /* 0x0003f00000200800 */
[----:B------:R-:W-:Y:S01]  /*8ca0*/  F2F.F16.F32 R10, R216 ;  /* 0x000000d8000a7304 */ /* 0x000fe20000200800 */
[----:B-1----:R-:W-:-:S04]  /*8cb0*/  FMUL.FTZ R178, R190, R149 ;  /* 0x00000095beb27220 */ /* 0x002fc80000410000 */
[----:B------:R-:W-:-:S03]  /*8cc0*/  FMUL.FTZ R213, R213, R178 ;  /* 0x000000b2d5d57220 */ /* 0x000fc60000410000 */
[----:B------:R-:W1:Y:S08]  /*8cd0*/  F2F.F16.F32 R17, R222 ;  /* 0x000000de00117304 */ /* 0x000e700000200800 */
[----:B------:R-:W2:Y:S01]  /*8ce0*/  F2F.F16.F32 R9, R218 ;  /* 0x000000da00097304 */ /* 0x000ea20000200800 */
[----:B-1----:R-:W-:-:S07]  /*8cf0*/  PRMT R207, R10, 0x5410, R17 ;  /* 0x000054100acf7816 */ /* 0x002fce0000000011 */
[----:B------:R-:W1:Y:S01]  /*8d00*/  F2F.F16.F32 R11, R62 ;  /* 0x0000003e000b7304 */ /* 0x000e620000200800 */
[----:B------:R-:W-:Y:S01]  /*8d10*/  LOP3.LUT R17, R209, R7, RZ, 0xfc, !PT ;  /* 0x00000007d1117212 */ /* 0x000fe200078efcff */
[----:B------:R-:W-:-:S06]  /*8d20*/  HADD2.F32 R10, -RZ, R27.H0_H0 ;  /* 0x2000001bff0a7230 */ /* 0x000fcc0000004100 */
[----:B------:R3:W-:Y:S08]  /*8d30*/  F2F.F16.F32 R62, R5 ;  /* 0x00000005003e7304 */ /* 0x0007f00000200800 */
[----:B------:R4:W5:Y:S01]  /*8d40*/  F2F.F16.F32 R13, R200 ;  /* 0x000000c8000d7304 */ /* 0x0009620000200800 */
[----:B---3--:R-:W-:Y:S02]  /*8d50*/  HADD2.F32 R5, -RZ, R4.H0_H0 ;  /* 0x20000004ff057230 */ /* 0x008fe40000004100 */
[----:B------:R-:W-:-:S03]  /*8d60*/  HADD2.F32 R4, -RZ, R25.H0_H0 ;  /* 0x20000019ff047230 */ /* 0x000fc60000004100 */
[----:B------:R-:W-:Y:S02]  /*8d70*/  FMUL.FTZ R65, R5, R174 ;  /* 0x000000ae05417220 */ /* 0x000fe40000410000 */
[----:B------:R-:W-:Y:S01]  /*8d80*/  F2F.F16.F32 R193, R186 ;  /* 0x000000ba00c17304 */ /* 0x000fe20000200800 */
[----:B----4-:R-:W-:Y:S01]  /*8d90*/  FFMA.FTZ R200, R145, R214, R203 ;  /* 0x000000d691c87223 */ /* 0x010fe200000100cb */
[----:B------:R-:W-:Y:S01]  /*8da0*/  FMUL.FTZ R210, R4, R175 ;  /* 0x000000af04d27220 */ /* 0x000fe20000410000 */
[----:B------:R-:W-:Y:S01]  /*8db0*/  PRMT R203, R177, 0x5410, R196 ;  /* 0x00005410b1cb7816 */ /* 0x000fe200000000c4 */
[----:B------:R-:W-:Y:S01]  /*8dc0*/  IMAD.WIDE.U32 R4, R16, 0x10000, RZ ;  /* 0x0001000010047825 */ /* 0x000fe200078e00ff */
[----:B--2---:R-:W-:-:S03]  /*8dd0*/  LOP3.LUT R16, R6, R9, RZ, 0xfc, !PT ;  /* 0x0000000906107212 */ /* 0x004fc600078efcff */
[----:B------:R-:W2:Y:S01]  /*8de0*/  F2F.F16.F32 R220, R226 ;  /* 0x000000e200dc7304 */ /* 0x000ea20000200800 */
[----:B------:R-:W-:Y:S01]  /*8df0*/  HADD2.F32 R177, -RZ, R212.H1_H1 ;  /* 0x300000d4ffb17230 */ /* 0x000fe20000004100 */
[----:B-1----:R-:W-:Y:S01]  /*8e00*/  LOP3.LUT R4, R4, R11, RZ, 0xfc, !PT ;  /* 0x0000000b04047212 */ /* 0x002fe200078efcff */
[----:B------:R-:W-:-:S04]  /*8e10*/  IMAD.WIDE.U32 R6, R179, 0x10000, RZ ;  /* 0x00010000b3067825 */ /* 0x000fc800078e00ff */
[----:B------:R-:W-:Y:S01]  /*8e20*/  FMUL.FTZ R179, R12, R149 ;  /* 0x000000950cb37220 */ /* 0x000fe20000410000 */
[----:B------:R-:W-:Y:S01]  /*8e30*/  LOP3.LUT R5, R207, R5, RZ, 0xfc, !PT ;  /* 0x00000005cf057212 */ /* 0x000fe200078efcff */
[----:B------:R-:W-:Y:S01]  /*8e40*/  FMUL.FTZ R11, R177, R176 ;  /* 0x000000b0b10b7220 */ /* 0x000fe20000410000 */
[----:B------:R-:W-:Y:S01]  /*8e50*/  FMUL.FTZ R177, R208, R149 ;  /* 0x00000095d0b17220 */ /* 0x000fe20000410000 */
[----:B------:R-:W1:Y:S01]  /*8e60*/  F2F.F16.F32 R191, R190 ;  /* 0x000000be00bf7304 */ /* 0x000e620000200800 */
[----:B-----5:R-:W-:Y:S01]  /*8e70*/  LOP3.LUT R6, R6, R13, RZ, 0xfc, !PT ;  /* 0x0000000d06067212 */ /* 0x020fe200078efcff */
[----:B------:R-:W-:Y:S02]  /*8e80*/  HADD2.F32 R208, -RZ, R24.H0_H0 ;  /* 0x20000018ffd07230 */ /* 0x000fe40000004100 */
[----:B------:R-:W-:Y:S01]  /*8e90*/  FMUL.FTZ R13, R10, R177 ;  /* 0x000000b10a0d7220 */ /* 0x000fe20000410000 */
[----:B------:R-:W-:Y:S02]  /*8ea0*/  LOP3.LUT R7, R205, R7, RZ, 0xfc, !PT ;  /* 0x00000007cd077212 */ /* 0x000fe400078efcff */
[----:B--2---:R-:W-:Y:S01]  /*8eb0*/  PRMT R193, R193, 0x5410, R220 ;  /* 0x00005410c1c17816 */ /* 0x004fe200000000dc */
[----:B------:R-:W-:Y:S01]  /*8ec0*/  F2F.F16.F32 R192, R206 ;  /* 0x000000ce00c07304 */ /* 0x000fe20000200800 */
[----:B------:R-:W-:Y:S01]  /*8ed0*/  FMUL.FTZ R208, R208, R179 ;  /* 0x000000b3d0d07220 */ /* 0x000fe20000410000 */
[----:B-1----:R-:W-:-:S06]  /*8ee0*/  IMAD.WIDE.U32 R8, R191, 0x10000, RZ ;  /* 0x00010000bf087825 */ /* 0x002fcc00078e00ff */
[----:B------:R-:W-:Y:S01]  /*8ef0*/  F2F.F16.F32 R197, R199 ;  /* 0x000000c700c57304 */ /* 0x000fe20000200800 */
[----:B------:R-:W1:Y:S01]  /*8f00*/  LDC.64 R190, c[0x0][0x390] ;  /* 0x0000e400ffbe7b82 */ /* 0x000e620000000a00 */
[----:B------:R-:W-:-:S06]  /*8f10*/  LOP3.LUT R9, R193, R9, RZ, 0xfc, !PT ;  /* 0x00000009c1097212 */ /* 0x000fcc00078efcff */
[----:B------:R-:W2:Y:S08]  /*8f20*/  F2F.F16.F32 R230, R204 ;  /* 0x000000cc00e67304 */ /* 0x000eb00000200800 */
[----:B------:R-:W-:Y:S01]  /*8f30*/  F2F.F16.F32 R198, R198 ;  /* 0x000000c600c67304 */ /* 0x000fe20000200800 */
[----:B--2---:R-:W-:-:S07]  /*8f40*/  PRMT R186, R197, 0x5410, R230 ;  /* 0x00005410c5ba7816 */ /* 0x004fce00000000e6 */
[----:B------:R-:W2:Y:S01]  /*8f50*/  F2F.F16.F32 R201, R201 ;  /* 0x000000c900c97304 */ /* 0x000ea20000200800 */
[----:B------:R-:W3:Y:S07]  /*8f60*/  LDC.64 R196, c[0x0][0x468] ;  /* 0x00011a00ffc47b82 */ /* 0x000eee0000000a00 */
[----:B------:R4:W-:Y:S01]  /*8f70*/  F2F.F16.F32 R214, R11 ;  /* 0x0000000b00d67304 */ /* 0x0009e20000200800 */
[----:B--2---:R-:W-:-:S07]  /*8f80*/  PRMT R201, R201, 0x5410, R198 ;  /* 0x00005410c9c97816 */ /* 0x004fce00000000c6 */
[----:B------:R-:W2:Y:S01]  /*8f90*/  F2F.F16.F32 R13, R13 ;  /* 0x0000000d000d7304 */ /* 0x000ea20000200800 */
[----:B----4-:R-:W-:Y:S02]  /*8fa0*/  IMAD.WIDE.U32 R10, R192, 0x10000, RZ ;  /* 0x00010000c00a7825 */ /* 0x010fe400078e00ff */
[----:B------:R-:W4:Y:S03]  /*8fb0*/  LDC.64 R192, c[0x0][0x478] ;  /* 0x00011e00ffc07b82 */ /* 0x000f260000000a00 */
[----:B------:R-:W-:Y:S02]  /*8fc0*/  LOP3.LUT R11, R203, R11, RZ, 0xfc, !PT ;  /* 0x0000000bcb0b7212 */ /* 0x000fe400078efcff */
[----:B------:R-:W5:Y:S01]  /*8fd0*/  F2F.F16.F32 R15, R202 ;  /* 0x000000ca000f7304 */ /* 0x000f620000200800 */
[----:B--2---:R-:W-:-:S07]  /*8fe0*/  PRMT R198, R13, 0x5410, R214 ;  /* 0x000054100dc67816 */ /* 0x004fce00000000d6 */
[----:B------:R-:W-:Y:S01]  /*8ff0*/  F2F.F16.F32 R14, R14 ;  /* 0x0000000e000e7304 */ /* 0x000fe20000200800 */
[----:B-----5:R-:W-:-:S07]  /*9000*/  LOP3.LUT R10, R10, R15, RZ, 0xfc, !PT ;  /* 0x0000000f0a0a7212 */ /* 0x020fce00078efcff */
[----:B------:R-:W2:Y:S08]  /*9010*/  F2F.F16.F32 R60, R60 ;  /* 0x0000003c003c7304 */ /* 0x000eb00000200800 */
[----:B------:R-:W-:Y:S01]  /*9020*/  F2F.F16.F32 R64, R64 ;  /* 0x0000004000407304 */ /* 0x000fe20000200800 */
[----:B--2---:R-:W-:-:S07]  /*9030*/  PRMT R195, R60, 0x5410, R195 ;  /* 0x000054103cc37816 */ /* 0x004fce00000000c3 */
[----:B------:R-:W2:Y:S08]  /*9040*/  F2F.F16.F32 R61, R61 ;  /* 0x0000003d003d7304 */ /* 0x000eb00000200800 */
[----:B------:R-:W5:Y:S01]  /*9050*/  F2F.F16.F32 R213, R213 ;  /* 0x000000d500d57304 */ /* 0x000f620000200800 */
[----:B--2---:R-:W-:-:S07]  /*9060*/  PRMT R203, R61, 0x5410, R64 ;  /* 0x000054103dcb7816 */ /* 0x004fce0000000040 */
[----:B------:R2:W0:Y:S01]  /*9070*/  F2F.F16.F32 R19, R12 ;  /* 0x0000000c00137304 */ /* 0x0004220000200800 */
[----:B-----5:R-:W-:-:S07]  /*9080*/  IMAD.WIDE.U32 R60, R213, 0x10000, RZ ;  /* 0x00010000d53c7825 */ /* 0x020fce00078e00ff */
[----:B------:R-:W-:Y:S01]  /*9090*/  F2F.F16.F32 R65, R65 ;  /* 0x0000004100417304 */ /* 0x000fe20000200800 */
[----:B--2---:R-:W-:-:S04]  /*90a0*/  IMAD.WIDE.U32 R12, R14, 0x10000, RZ ;  /* 0x000100000e0c7825 */ /* 0x004fc800078e00ff */
[----:B------:R-:W-:-:S03]  /*90b0*/  IMAD.WIDE.U32 R14, R62, 0x10000, RZ ;  /* 0x000100003e0e7825 */ /* 0x000fc600078e00ff */
[----:B------:R-:W2:Y:S01]  /*90c0*/  F2F.F16.F32 R210, R210 ;  /* 0x000000d200d27304 */ /* 0x000ea20000200800 */
[----:B0-----:R-:W-:Y:S01]  /*90d0*/  LOP3.LUT R8, R8, R19, RZ, 0xfc, !PT ;  /* 0x0000001308087212 */ /* 0x001fe200078efcff */
[----:B------:R-:W-:Y:S01]  /*90e0*/  IMAD.WIDE.U32 R18, R18, 0x10000, RZ ;  /* 0x0001000012127825 */ /* 0x000fe200078e00ff */
[----:B------:R-:W-:Y:S02]  /*90f0*/  LOP3.LUT R15, R203, R15, RZ, 0xfc, !PT ;  /* 0x0000000fcb0f7212 */ /* 0x000fe400078efcff */
[----:B------:R-:W-:-:S03]  /*9100*/  LOP3.LUT R13, R201, R13, RZ, 0xfc, !PT ;  /* 0x0000000dc90d7212 */ /* 0x000fc600078efcff */
[----:B------:R-:W0:Y:S01]  /*9110*/  F2F.F16.F32 R63, R63 ;  /* 0x0000003f003f7304 */ /* 0x000e220000200800 */
[----:B------:R-:W-:Y:S02]  /*9120*/  LOP3.LUT R19, R195, R19, RZ, 0xfc, !PT ;  /* 0x00000013c3137212 */ /* 0x000fe400078efcff */
[----:B--2---:R-:W-:-:S05]  /*9130*/  PRMT R65, R210, 0x5410, R65 ;  /* 0x00005410d2417816 */ /* 0x004fca0000000041 */
[----:B------:R-:W2:Y:S01]  /*9140*/  F2F.F16.F32 R67, R67 ;  /* 0x0000004300437304 */ /* 0x000ea20000200800 */
[----:B------:R-:W-:Y:S01]  /*9150*/  LOP3.LUT R61, R65, R61, RZ, 0xfc, !PT ;  /* 0x0000003d413d7212 */ /* 0x000fe200078efcff */
[----:B----4-:R-:W-:Y:S01]  /*9160*/  IMAD.WIDE.U32 R64, R66, 0x8, R192 ;  /* 0x0000000842407825 */ /* 0x010fe200078e00c0 */
[----:B0-----:R-:W-:-:S05]  /*9170*/  LOP3.LUT R14, R14, R63, RZ, 0xfc, !PT ;  /* 0x0000003f0e0e7212 */ /* 0x001fca00078efcff */
[----:B------:R-:W0:Y:S01]  /*9180*/  F2F.F16.F32 R161, R161 ;  /* 0x000000a100a17304 */ /* 0x000e220000200800 */
[----:B-1----:R-:W-:Y:S01]  /*9190*/  IMAD.WIDE.U32 R62, R66, 0x8, R190 ;  /* 0x00000008423e7825 */ /* 0x002fe200078e00be */
[----:B--2---:R-:W-:-:S03]  /*91a0*/  LOP3.LUT R12, R12, R67, RZ, 0xfc, !PT ;  /* 0x000000430c0c7212 */ /* 0x004fc600078efcff */
[----:B---3--:R-:W-:Y:S02]  /*91b0*/  IMAD.WIDE.U32 R66, R66, 0x8, R196 ;  /* 0x0000000842427825 */ /* 0x008fe400078e00c4 */
[----:B------:R-:W2:Y:S01]  /*91c0*/  LDG.E.64 R62, desc[UR8][R62.64] ;  /* 0x000000083e3e7981 */ /* 0x000ea2000c1e1b00 */
[----:B------:R-:W1:Y:S01]  /*91d0*/  F2F.F16.F32 R205, R208 ;  /* 0x000000d000cd7304 */ /* 0x000e620000200800 */
[----:B0-----:R-:W-:Y:S02]  /*91e0*/  LOP3.LUT R18, R18, R161, RZ, 0xfc, !PT ;  /* 0x000000a112127212 */ /* 0x001fe400078efcff */
[----:B------:R0:W-:Y:S01]  /*91f0*/  STG.E.64 desc[UR8][R64.64], R16 ;  /* 0x0000001040007986 */ /* 0x0001e2000c101b08 */
[----:B------:R-:W-:-:S03]  /*9200*/  HADD2.F32 R161, -RZ, R212.H0_H0 ;  /* 0x200000d4ffa17230 */ /* 0x000fc60000004100 */
[----:B------:R3:W-:Y:S01]  /*9210*/  STG.E.64 desc[UR8][R66.64], R18 ;  /* 0x0000001242007986 */ /* 0x0007e2000c101b08 */
[----:B------:R4:W-:Y:S01]  /*9220*/  F2F.F16.F32 R201, R200 ;  /* 0x000000c800c97304 */ /* 0x0009e20000200800 */
[----:B-1----:R-:W-:Y:S01]  /*9230*/  LOP3.LUT R60, R60, R205, RZ, 0xfc, !PT ;  /* 0x000000cd3c3c7212 */ /* 0x002fe200078efcff */
[----:B0-----:R-:W-:-:S04]  /*9240*/  IMAD.WIDE.U32 R16, R160, 0x8, R190 ;  /* 0x00000008a0107825 */ /* 0x001fc800078e00be */
[----:B---3--:R-:W-:Y:S01]  /*9250*/  FMUL.FTZ R66, R206, R149 ;  /* 0x00000095ce427220 */ /* 0x008fe20000410000 */
[C---:B------:R-:W-:Y:S01]  /*9260*/  IMAD.WIDE.U32 R18, R160.reuse, 0x8, R192 ;  /* 0x00000008a0127825 */ /* 0x040fe200078e00c0 */
[----:B------:R-:W3:Y:S03]  /*9270*/  LDG.E.64 R16, desc[UR8][R16.64] ;  /* 0x0000000810107981 */ /* 0x000ee6000c1e1b00 */
[----:B------:R-:W-:Y:S01]  /*9280*/  FMUL.FTZ R203, R161, R66 ;  /* 0x00000042a1cb7220 */ /* 0x000fe20000410000 */
[----:B------:R-:W-:Y:S01]  /*9290*/  IMAD.WIDE.U32 R160, R160, 0x8, R196 ;  /* 0x00000008a0a07825 */ /* 0x000fe200078e00c4 */
[----:B------:R0:W-:Y:S04]  /*92a0*/  STG.E.64 desc[UR8][R18.64], R4 ;  /* 0x0000000412007986 */ /* 0x0001e8000c101b08 */
[----:B------:R1:W-:Y:S01]  /*92b0*/  STG.E.64 desc[UR8][R160.64], R12 ;  /* 0x0000000ca0007986 */ /* 0x0003e2000c101b08 */
[----:B------:R-:W-:-:S02]  /*92c0*/  HADD2.F32 R65, -RZ, R211.H0_H0 ;  /* 0x200000d3ff417230 */ /* 0x000fc40000004100 */
[----:B0-----:R-:W-:-:S04]  /*92d0*/  IMAD.WIDE.U32 R4, R159, 0x8, R190 ;  /* 0x000000089f047825 */ /* 0x001fc800078e00be */
[----:B-1----:R-:W-:Y:S02]  /*92e0*/  IMAD.WIDE.U32 R12, R159, 0x8, R192 ;  /* 0x000000089f0c7825 */ /* 0x002fe400078e00c0 */
[----:B------:R-:W5:Y:S02]  /*92f0*/  LDG.E.64 R4, desc[UR8][R4.64] ;  /* 0x0000000804047981 */ /* 0x000f64000c1e1b00 */
[-C--:B------:R-:W-:Y:S01]  /*9300*/  FMUL.FTZ R160, R204, R149.reuse ;  /* 0x00000095cca07220 */ /* 0x080fe20000410000 */
[----:B------:R-:W-:Y:S01]  /*9310*/  HADD2.F32 R64, -RZ, R26.H0_H0 ;  /* 0x2000001aff407230 */ /* 0x000fe20000004100 */
[----:B------:R0:W-:Y:S01]  /*9320*/  STG.E.64 desc[UR8][R12.64], R6 ;  /* 0x000000060c007986 */ /* 0x0001e2000c101b08 */
[-C--:B------:R-:W-:Y:S01]  /*9330*/  FMUL.FTZ R67, R202, R149.reuse ;  /* 0x00000095ca437220 */ /* 0x080fe20000410000 */
[----:B------:R-:W-:Y:S02]  /*9340*/  HADD2.F32 R18, -RZ, R29.H0_H0 ;  /* 0x2000001dff127230 */ /* 0x000fe40000004100 */
[----:B----4-:R-:W-:Y:S01]  /*9350*/  FMUL.FTZ R200, R200, R149 ;  /* 0x00000095c8c87220 */ /* 0x010fe20000410000 */
[----:B------:R-:W-:Y:S01]  /*9360*/  HADD2.F32 R211, -RZ, R211.H1_H1 ;  /* 0x300000d3ffd37230 */ /* 0x000fe20000004100 */
[----:B------:R-:W1:Y:S01]  /*9370*/  F2F.F16.F32 R203, R203 ;  /* 0x000000cb00cb7304 */ /* 0x000e620000200800 */
[----:B------:R-:W-:Y:S01]  /*9380*/  FMUL.FTZ R202, R65, R160 ;  /* 0x000000a041ca7220 */ /* 0x000fe20000410000 */
[----:B------:R-:W-:Y:S01]  /*9390*/  FMUL.FTZ R64, R64, R67 ;  /* 0x0000004340407220 */ /* 0x000fe20000410000 */
[----:B------:R-:W-:-:S02]  /*93a0*/  HADD2.F32 R65, -RZ, R28.H0_H0 ;  /* 0x2000001cff417230 */ /* 0x000fc40000004100 */
[----:B0-----:R-:W-:-:S04]  /*93b0*/  IMAD.WIDE.U32 R6, R159, 0x8, R196 ;  /* 0x000000089f067825 */ /* 0x001fc800078e00c4 */
[----:B------:R-:W-:Y:S01]  /*93c0*/  FMUL.FTZ R159, R199, R149 ;  /* 0x00000095c79f7220 */ /* 0x000fe20000410000 */
[----:B------:R0:W-:Y:S01]  /*93d0*/  F2F.F16.F32 R195, R194 ;  /* 0x000000c200c37304 */ /* 0x0001e20000200800 */
[----:B------:R4:W-:Y:S02]  /*93e0*/  STG.E.64 desc[UR8][R6.64], R14 ;  /* 0x0000000e06007986 */ /* 0x0009e4000c101b08 */
[----:B------:R-:W-:Y:S01]  /*93f0*/  FMUL.FTZ R161, R18, R159 ;  /* 0x0000009f12a17220 */ /* 0x000fe20000410000 */
[----:B------:R-:W-:-:S04]  /*9400*/  IMAD.WIDE.U32 R12, R157, 0x8, R192 ;  /* 0x000000089d0c7825 */ /* 0x000fc800078e00c0 */
[----:B------:R-:W-:Y:S01]  /*9410*/  FMUL.FTZ R211, R211, R200 ;  /* 0x000000c8d3d37220 */ /* 0x000fe20000410000 */
[----:B0-----:R-:W-:Y:S01]  /*9420*/  FMUL.FTZ R194, R194, R149 ;  /* 0x00000095c2c27220 */ /* 0x001fe20000410000 */
[----:B------:R-:W-:Y:S01]  /*9430*/  F2F.F16.F32 R19, R64 ;  /* 0x0000004000137304 */ /* 0x000fe20000200800 */
[----:B----4-:R-:W-:-:S04]  /*9440*/  IMAD.WIDE.U32 R6, R157, 0x8, R190 ;  /* 0x000000089d067825 */ /* 0x010fc800078e00be */
[----:B------:R-:W-:-:S03]  /*9450*/  FMUL.FTZ R65, R65, R194 ;  /* 0x000000c241417220 */ /* 0x000fc60000410000 */
[----:B------:R-:W-:Y:S01]  /*9460*/  F2F.F16.F32 R18, R211 ;  /* 0x000000d300127304 */ /* 0x000fe20000200800 */
[----:B------:R-:W4:Y:S04]  /*9470*/  LDG.E.64 R6, desc[UR8][R6.64] ;  /* 0x0000000806067981 */ /* 0x000f28000c1e1b00 */
[----:B------:R0:W-:Y:S03]  /*9480*/  STG.E.64 desc[UR8][R12.64], R8 ;  /* 0x000000080c007986 */ /* 0x0001e6000c101b08 */
[----:B------:R-:W-:Y:S01]  /*9490*/  F2F.F16.F32 R202, R202 ;  /* 0x000000ca00ca7304 */ /* 0x000fe20000200800 */
[----:B------:R-:W-:-:S07]  /*94a0*/  IMAD.WIDE.U32 R14, R156, 0x8, R192 ;  /* 0x000000089c0e7825 */ /* 0x000fce00078e00c0 */
[----:B------:R-:W1:Y:S01]  /*94b0*/  F2F.F16.F32 R161, R161 ;  /* 0x000000a100a17304 */ /* 0x000e620000200800 */
[----:B0-----:R-:W-:-:S07]  /*94c0*/  IMAD.WIDE.U32 R12, R157, 0x8, R196 ;  /* 0x000000089d0c7825 */ /* 0x001fce00078e00c4 */
[----:B------:R-:W0:Y:S01]  /*94d0*/  F2F.F16.F32 R65, R65 ;  /* 0x0000004100417304 */ /* 0x000e220000200800 */
[C---:B------:R-:W-:Y:S01]  /*94e0*/  IMAD.WIDE.U32 R8, R156.reuse, 0x8, R190 ;  /* 0x000000089c087825 */ /* 0x040fe200078e00be */
[----:B------:R1:W-:Y:S03]  /*94f0*/  STG.E.64 desc[UR8][R12.64], R60 ;  /* 0x0000003c0c007986 */ /* 0x0003e6000c101b08 */
[----:B------:R-:W-:Y:S02]  /*9500*/  IMAD.WIDE.U32 R156, R156, 0x8, R196 ;  /* 0x000000089c9c7825 */ /* 0x000fe400078e00c4 */
[----:B------:R-:W4:Y:S04]  /*9510*/  LDG.E.64 R8, desc[UR8][R8.64] ;  /* 0x0000000808087981 */ /* 0x000f28000c1e1b00 */
[----:B------:R0:W-:Y:S01]  /*9520*/  STG.E.64 desc[UR8][R14.64], R10 ;  /* 0x0000000a0e007986 */ /* 0x0001e2000c101b08 */
[----:B-1----:R-:W-:Y:S01]  /*9530*/  IMAD.WIDE.U32 R12, R203, 0x10000, RZ ;  /* 0x00010000cb0c7825 */ /* 0x002fe200078e00ff */
[----:B------:R-:W-:-:S04]  /*9540*/  PRMT R161, R161, 0x5410, R202 ;  /* 0x00005410a1a17816 */ /* 0x000fc800000000ca */
[----:B------:R-:W-:Y:S02]  /*9550*/  LOP3.LUT R13, R198, R13, RZ, 0xfc, !PT ;  /* 0x0000000dc60d7212 */ /* 0x000fe400078efcff */
[----:B------:R-:W-:Y:S01]  /*9560*/  LOP3.LUT R12, R12, R19, RZ, 0xfc, !PT ;  /* 0x000000130c0c7212 */ /* 0x000fe200078efcff */
[----:B------:R-:W-:-:S04]  /*9570*/  IMAD.WIDE.U32 R18, R18, 0x10000, RZ ;  /* 0x0001000012127825 */ /* 0x000fc800078e00ff */
[----:B0-----:R-:W-:Y:S01]  /*9580*/  IMAD.WIDE.U32 R14, R201, 0x10000, RZ ;  /* 0x00010000c90e7825 */ /* 0x001fe200078e00ff */
[----:B------:R0:W-:Y:S01]  /*9590*/  STG.E.64 desc[UR8][R156.64], R12 ;  /* 0x0000000c9c007986 */ /* 0x0001e2000c101b08 */
[----:B------:R-:W-:Y:S02]  /*95a0*/  LOP3.LUT R18, R18, R65, RZ, 0xfc, !PT ;  /* 0x0000004112127212 */ /* 0x000fe400078efcff */
[----:B------:R-:W-:Y:S01]  /*95b0*/  IMAD.WIDE.U32 R10, R153, 0x8, R190 ;  /* 0x00000008990a7825 */ /* 0x000fe200078e00be */
[----:B------:R-:W-:-:S03]  /*95c0*/  LOP3.LUT R19, R161, R19, RZ, 0xfc, !PT ;  /* 0x00000013a1137212 */ /* 0x000fc600078efcff */
[C---:B------:R-:W-:Y:S02]  /*95d0*/  IMAD.WIDE.U32 R60, R153.reuse, 0x8, R196 ;  /* 0x00000008993c7825 */ /* 0x040fe400078e00c4 */
[----:B------:R-:W4:Y:S02]  /*95e0*/  LDG.E.64 R10, desc[UR8][R10.64] ;  /* 0x000000080a0a7981 */ /* 0x000f24000c1e1b00 */
[----:B------:R-:W-:Y:S01]  /*95f0*/  IMAD.WIDE.U32 R64, R142, 0x8, R190 ;  /* 0x000000088e407825 */ /* 0x000fe200078e00be */
[----:B0-----:R-:W-:Y:S02]  /*9600*/  LOP3.LUT R13, R186, R15, RZ, 0xfc, !PT ;  /* 0x0000000fba0d7212 */ /* 0x001fe400078efcff */
[----:B------:R-:W-:Y:S01]  /*9610*/  LOP3.LUT R12, R14, R195, RZ, 0xfc, !PT ;  /* 0x000000c30e0c7212 */ /* 0x000fe200078efcff */
[----:B------:R-:W-:-:S05]  /*9620*/  IMAD.WIDE.U32 R14, R153, 0x8, R192 ;  /* 0x00000008990e7825 */ /* 0x000fca00078e00c0 */
[----:B------:R0:W-:Y:S04]  /*9630*/  STG.E.64 desc[UR8][R14.64], R12 ;  /* 0x0000000c0e007986 */ /* 0x0001e8000c101b08 */
[----:B------:R1:W-:Y:S04]  /*9640*/  STG.E.64 desc[UR8][R60.64], R18 ;  /* 0x000000123c007986 */ /* 0x0003e8000c101b08 */
[----:B------:R-:W4:Y:S01]  /*9650*/  LDG.E.64 R64, desc[UR8][R64.64] ;  /* 0x0000000840407981 */ /* 0x000f22000c1e1b00 */
[C-C-:B------:R-:W-:Y:S01]  /*9660*/  FFMA.FTZ R144, R158.reuse, R144, R155.reuse ;  /* 0x000000909e907223 */ /* 0x140fe2000001009b */
[----:B------:R-:W-:Y:S01]  /*9670*/  FFMA.FTZ R147, R158, R147, R155 ;  /* 0x000000939e937223 */ /* 0x000fe2000001009b */
[----:B0-----:R-:W-:-:S02]  /*9680*/  SHF.R.U64 R12, R58, 0x10, R59 ;  /* 0x000000103a0c7819 */ /* 0x001fc4000000123b */
[----:B------:R-:W-:Y:S01]  /*9690*/  FADD.FTZ R156, -R144, R143 ;  /* 0x0000008f909c7221 */ /* 0x000fe20000010100 */
[----:B------:R-:W-:Y:S02]  /*96a0*/  SHF.R.U32.HI R153, RZ, 0x10, R59 ;  /* 0x00000010ff997819 */ /* 0x000fe4000001163b */
[----:B------:R-:W-:Y:S01]  /*96b0*/  MOV R144, R59 ;  /* 0x0000003b00907202 */ /* 0x000fe20000000f00 */
[----:B-1----:R-:W-:Y:S02]  /*96c0*/  HADD2.F32 R18, -RZ, R12.H0_H0 ;  /* 0x2000000cff127230 */ /* 0x002fe40000004100 */
[C-C-:B------:R-:W-:Y:S01]  /*96d0*/  FFMA.FTZ R143, R158.reuse, R152, R155.reuse ;  /* 0x000000989e8f7223 */ /* 0x140fe2000001009b */
[----:B------:R-:W-:Y:S01]  /*96e0*/  FADD.FTZ R146, -R147, R146 ;  /* 0x0000009293927221 */ /* 0x000fe20000010100 */
[----:B------:R-:W-:Y:S01]  /*96f0*/  MOV R12, R58 ;  /* 0x0000003a000c7202 */ /* 0x000fe20000000f00 */
[----:B------:R-:W-:Y:S02]  /*9700*/  HADD2.F32 R186, -RZ, R153.H0_H0 ;  /* 0x20000099ffba7230 */ /* 0x000fe40000004100 */
[----:B------:R-:W-:Y:S01]  /*9710*/  FFMA.FTZ R151, R158, R151, R155 ;  /* 0x000000979e977223 */ /* 0x000fe2000001009b */
[----:B------:R-:W-:-:S02]  /*9720*/  HADD2.F32 R14, -RZ, R144.H0_H0 ;  /* 0x20000090ff0e7230 */ /* 0x000fc40000004100 */
[----:B------:R-:W-:Y:S01]  /*9730*/  FADD.FTZ R150, -R143, R150 ;  /* 0x000000968f967221 */ /* 0x000fe20000010100 */
[----:B------:R-:W-:Y:S01]  /*9740*/  FFMA.FTZ R146, R145, R146, R18 ;  /* 0x0000009291927223 */ /* 0x000fe20000010012 */
[----:B------:R-:W-:Y:S02]  /*9750*/  HADD2.F32 R18, -RZ, R12.H0_H0 ;  /* 0x2000000cff127230 */ /* 0x000fe40000004100 */
[----:B------:R-:W-:Y:S01]  /*9760*/  FADD.FTZ R148, -R151, R148 ;  /* 0x0000009497947221 */ /* 0x000fe20000010100 */
[----:B------:R-:W-:Y:S02]  /*9770*/  HADD2.F32 R60, -RZ, R183.H0_H0 ;  /* 0x200000b7ff3c7230 */ /* 0x000fe40000004100 */
[C---:B------:R-:W-:Y:S01]  /*9780*/  FFMA.FTZ R156, R145.reuse, R156, R186 ;  /* 0x0000009c919c7223 */ /* 0x040fe200000100ba */
[C---:B------:R-:W-:Y:S01]  /*9790*/  FFMA.FTZ R150, R145.reuse, R150, R14 ;  /* 0x0000009691967223 */ /* 0x040fe2000001000e */
[----:B------:R-:W-:Y:S01]  /*97a0*/  FMUL.FTZ R61, R146, R149 ;  /* 0x00000095923d7220 */ /* 0x000fe20000410000 */
[----:B------:R-:W0:Y:S01]  /*97b0*/  F2F.F16.F32 R12, R146 ;  /* 0x00000092000c7304 */ /* 0x000e220000200800 */
[----:B------:R-:W-:-:S02]  /*97c0*/  FFMA.FTZ R18, R145, R148, R18 ;  /* 0x0000009491127223 */ /* 0x000fc40000010012 */
[----:B------:R-:W-:Y:S01]  /*97d0*/  FMUL.FTZ R143, R60, R61 ;  /* 0x0000003d3c8f7220 */ /* 0x000fe20000410000 */
[----:B------:R-:W-:Y:S02]  /*97e0*/  HADD2.F32 R183, -RZ, R183.H1_H1 ;  /* 0x300000b7ffb77230 */ /* 0x000fe40000004100 */
[-C--:B------:R-:W-:Y:S01]  /*97f0*/  FMUL.FTZ R60, R156, R149.reuse ;  /* 0x000000959c3c7220 */ /* 0x080fe20000410000 */
[----:B------:R-:W-:Y:S01]  /*9800*/  HADD2.F32 R148, -RZ, R31.H0_H0 ;  /* 0x2000001fff947230 */ /* 0x000fe20000004100 */
[----:B------:R-:W-:Y:S01]  /*9810*/  F2F.F16.F32 R19, R156 ;  /* 0x0000009c00137304 */ /* 0x000fe20000200800 */
[-C--:B------:R-:W-:Y:S01]  /*9820*/  FMUL.FTZ R153, R150, R149.reuse ;  /* 0x0000009596997220 */ /* 0x080fe20000410000 */
[----:B------:R-:W-:-:S06]  /*9830*/  FMUL.FTZ R155, R18, R149 ;  /* 0x00000095129b7220 */ /* 0x000fcc0000410000 */
[----:B------:R-:W1:Y:S01]  /*9840*/  F2F.F16.F32 R14, R150 ;  /* 0x00000096000e7304 */ /* 0x000e620000200800 */
[----:B------:R-:W-:Y:S01]  /*9850*/  FMUL.FTZ R183, R183, R60 ;  /* 0x0000003cb7b77220 */ /* 0x000fe20000410000 */
[----:B------:R-:W-:-:S06]  /*9860*/  FMUL.FTZ R148, R148, R153 ;  /* 0x0000009994947220 */ /* 0x000fcc0000410000 */
[----:B------:R0:W1:Y:S08]  /*9870*/  F2F.F16.F32 R15, R18 ;  /* 0x00000012000f7304 */ /* 0x0000700000200800 */
[----:B------:R-:W1:Y:S01]  /*9880*/  F2F.F16.F32 R144, R143 ;  /* 0x0000008f00907304 */ /* 0x000e620000200800 */
[----:B0-----:R-:W-:Y:S02]  /*9890*/  HADD2.F32 R18, -RZ, R30.H0_H0 ;  /* 0x2000001eff127230 */ /* 0x001fe40000004100 */
[----:B------:R-:W-:-:S04]  /*98a0*/  IMAD.WIDE.U32 R12, R12, 0x10000, RZ ;  /* 0x000100000c0c7825 */ /* 0x000fc800078e00ff */
[----:B------:R-:W-:Y:S01]  /*98b0*/  FMUL.FTZ R18, R18, R155 ;  /* 0x0000009b12127220 */ /* 0x000fe20000410000 */
[----:B------:R-:W-:Y:S01]  /*98c0*/  F2F.F16.F32 R183, R183 ;  /* 0x000000b700b77304 */ /* 0x000fe20000200800 */
[----:B-1----:R-:W-:Y:S02]  /*98d0*/  PRMT R19, R14, 0x5410, R19 ;  /* 0x000054100e137816 */ /* 0x002fe40000000013 */
[----:B------:R-:W-:-:S05]  /*98e0*/  LOP3.LUT R12, R12, R15, RZ, 0xfc, !PT ;  /* 0x0000000f0c0c7212 */ /* 0x000fca00078efcff */
[----:B------:R-:W0:Y:S01]  /*98f0*/  F2F.F16.F32 R148, R148 ;  /* 0x0000009400947304 */ /* 0x000e220000200800 */
[----:B------:R-:W-:Y:S01]  /*9900*/  LOP3.LUT R13, R19, R13, RZ, 0xfc, !PT ;  /* 0x0000000d130d7212 */ /* 0x000fe200078efcff */
[----:B------:R-:W-:-:S06]  /*9910*/  IMAD.WIDE.U32 R14, R144, 0x10000, RZ ;  /* 0x00010000900e7825 */ /* 0x000fcc00078e00ff */
[----:B------:R-:W1:Y:S01]  /*9920*/  F2F.F16.F32 R143, R18 ;  /* 0x00000012008f7304 */ /* 0x000e620000200800 */
[----:B0-----:R-:W-:-:S04]  /*9930*/  PRMT R183, R148, 0x5410, R183 ;  /* 0x0000541094b77816 */ /* 0x001fc800000000b7 */
[----:B------:R-:W-:Y:S02]  /*9940*/  LOP3.LUT R15, R183, R15, RZ, 0xfc, !PT ;  /* 0x0000000fb70f7212 */ /* 0x000fe400078efcff */
[----:B-1----:R-:W-:Y:S02]  /*9950*/  LOP3.LUT R14, R14, R143, RZ, 0xfc, !PT ;  /* 0x0000008f0e0e7212 */ /* 0x002fe400078efcff */
[--C-:B--2---:R-:W-:Y:S01]  /*9960*/  SHF.R.U64 R145, R62, 0x10, R63.reuse ;  /* 0x000000103e917819 */ /* 0x104fe2000000123f */
[----:B------:R-:W-:Y:S01]  /*9970*/  HADD2.F32 R144, -RZ, R63.H0_H0 ;  /* 0x2000003fff907230 */ /* 0x000fe20000004100 */
[----:B------:R-:W-:-:S05]  /*9980*/  SHF.R.U32.HI R19, RZ, 0x10, R63 ;  /* 0x00000010ff137819 */ /* 0x000fca000001163f */
[----:B------:R-:W-:Y:S02]  /*9990*/  HADD2.F32 R19, -RZ, R19.H0_H0 ;  /* 0x20000013ff137230 */ /* 0x000fe40000004100 */
[----:B------:R-:W-:-:S03]  /*99a0*/  HADD2.F32 R145, -RZ, R145.H0_H0 ;  /* 0x20000091ff917230 */ /* 0x000fc60000004100 */
[----:B------:R-:W-:Y:S01]  /*99b0*/  FMUL.FTZ R164, R164, R19 ;  /* 0x00000013a4a47220 */ /* 0x000fe20000410000 */
[----:B------:R-:W-:-:S04]  /*99c0*/  IMAD.WIDE.U32 R18, R142, 0x8, R192 ;  /* 0x000000088e127825 */ /* 0x000fc800078e00c0 */
[----:B------:R-:W-:Y:S01]  /*99d0*/  FMUL.FTZ R145, R162, R145 ;  /* 0x00000091a2917220 */ /* 0x000fe20000410000 */
[--C-:B---3--:R-:W-:Y:S01]  /*99e0*/  SHF.R.U64 R147, R16, 0x10, R17.reuse ;  /* 0x0000001010937819 */ /* 0x108fe20000001211 */
[----:B------:R-:W-:Y:S02]  /*99f0*/  HADD2.F32 R16, -RZ, R16.H0_H0 ;  /* 0x20000010ff107230 */ /* 0x000fe40000004100 */
[----:B------:R-:W-:Y:S01]  /*9a00*/  HADD2.F32 R63, -RZ, R17.H0_H0 ;  /* 0x20000011ff3f7230 */ /* 0x000fe20000004100 */
[----:B------:R-:W-:Y:S02]  /*9a10*/  SHF.R.U32.HI R17, RZ, 0x10, R17 ;  /* 0x00000010ff117819 */ /* 0x000fe40000011611 */
[----:B------:R-:W-:-:S03]  /*9a20*/  FMUL.FTZ R146, R169, R16 ;  /* 0x00000010a9927220 */ /* 0x000fc60000410000 */
[----:B------:R-:W-:Y:S02]  /*9a30*/  HADD2.F32 R16, -RZ, R17.H0_H0 ;  /* 0x20000011ff107230 */ /* 0x000fe40000004100 */
[----:B------:R-:W-:Y:S01]  /*9a40*/  IMAD.WIDE.U32 R142, R142, 0x8, R196 ;  /* 0x000000088e8e7825 */ /* 0x000fe200078e00c4 */
[----:B------:R0:W-:Y:S03]  /*9a50*/  STG.E.64 desc[UR8][R18.64], R12 ;  /* 0x0000000c12007986 */ /* 0x0001e6000c101b08 */
[----:B------:R-:W-:Y:S01]  /*9a60*/  FMUL.FTZ R144, R163, R144 ;  /* 0x00000090a3907220 */ /* 0x000fe20000410000 */
[--C-:B-----5:R-:W-:Y:S01]  /*9a70*/  SHF.R.U64 R169, R4, 0x10, R5.reuse ;  /* 0x0000001004a97819 */ /* 0x120fe20000001205 */
[----:B------:R-:W-:Y:S01]  /*9a80*/  HADD2.F32 R4, -RZ, R4.H0_H0 ;  /* 0x20000004ff047230 */ /* 0x000fe20000004100 */
[----:B------:R-:W-:Y:S01]  /*9a90*/  SHF.R.U32.HI R17, RZ, 0x10, R5 ;  /* 0x00000010ff117819 */ /* 0x000fe20000011605 */
[----:B------:R-:W-:-:S03]  /*9aa0*/  HADD2.F32 R5, -RZ, R5.H0_H0 ;  /* 0x20000005ff057230 */ /* 0x000fc60000004100 */
[----:B------:R-:W-:Y:S01]  /*9ab0*/  FMUL.FTZ R150, R173, R4 ;  /* 0x00000004ad967220 */ /* 0x000fe20000410000 */
[----:B------:R-:W-:Y:S02]  /*9ac0*/  HADD2.F32 R4, -RZ, R17.H0_H0 ;  /* 0x20000011ff047230 */ /* 0x000fe40000004100 */
[----:B------:R-:W-:Y:S01]  /*9ad0*/  FMUL.FTZ R162, R172, R5 ;  /* 0x00000005aca27220 */ /* 0x000fe20000410000 */
[----:B------:R1:W-:Y:S02]  /*9ae0*/  STG.E.64 desc[UR8][R142.64], R14 ;  /* 0x0000000e8e007986 */ /* 0x0003e4000c101b08 */
[----:B------:R-:W-:Y:S01]  /*9af0*/  FMUL.FTZ R163, R171, R4 ;  /* 0x00000004aba37220 */ /* 0x000fe20000410000 */
[----:B------:R-:W-:Y:S01]  /*9b00*/  FMUL.FTZ R149, R167, R16 ;  /* 0x00000010a7957220 */ /* 0x000fe20000410000 */
[----:B------:R-:W-:Y:S02]  /*9b10*/  HADD2.F32 R62, -RZ, R62.H0_H0 ;  /* 0x2000003eff3e7230 */ /* 0x000fe40000004100 */
[----:B------:R-:W-:-:S02]  /*9b20*/  HADD2.F32 R147, -RZ, R147.H0_H0 ;  /* 0x20000093ff937230 */ /* 0x000fc40000004100 */
[----:B------:R-:W-:Y:S02]  /*9b30*/  HADD2.F32 R169, -RZ, R169.H0_H0 ;  /* 0x200000a9ffa97230 */ /* 0x000fe40000004100 */
[----:B------:R-:W-:Y:S01]  /*9b40*/  FMUL.FTZ R165, R165, R62 ;  /* 0x0000003ea5a57220 */ /* 0x000fe20000410000 */
[----:B------:R-:W-:Y:S01]  /*9b50*/  FMUL.FTZ R148, R168, R63 ;  /* 0x0000003fa8947220 */ /* 0x000fe20000410000 */
[----:B------:R-:W-:Y:S01]  /*9b60*/  FMUL.FTZ R147, R166, R147 ;  /* 0x00000093a6937220 */ /* 0x000fe20000410000 */
[----:B----4-:R-:W-:Y:S01]  /*9b70*/  SHF.R.U64 R5, R6, 0x10, R7 ;  /* 0x0000001006057819 */ /* 0x010fe20000001207 */
[----:B------:R-:W-:-:S04]  /*9b80*/  HADD2.F32 R172, -RZ, R6.H0_H0 ;  /* 0x20000006ffac7230 */ /* 0x000fc80000004100 */
[----:B------:R-:W-:Y:S01]  /*9b90*/  HADD2.F32 R5, -RZ, R5.H0_H0 ;  /* 0x20000005ff057230 */ /* 0x000fe20000004100 */
[----:B------:R-:W-:-:S04]  /*9ba0*/  SHF.R.U32.HI R167, RZ, 0x10, R7 ;  /* 0x00000010ffa77819 */ /* 0x000fc80000011607 */
[----:B------:R-:W-:Y:S01]  /*9bb0*/  FMUL.FTZ R6, R178, R5 ;  /* 0x00000005b2067220 */ /* 0x000fe20000410000 */
[----:B------:R-:W-:Y:S02]  /*9bc0*/  HADD2.F32 R16, -RZ, R7.H0_H0 ;  /* 0x20000007ff107230 */ /* 0x000fe40000004100 */
[----:B------:R-:W-:Y:S01]  /*9bd0*/  HADD2.F32 R167, -RZ, R167.H0_H0 ;  /* 0x200000a7ffa77230 */ /* 0x000fe20000004100 */
[----:B------:R-:W-:Y:S01]  /*9be0*/  SHF.R.U64 R173, R8, 0x10, R9 ;  /* 0x0000001008ad7819 */ /* 0x000fe20000001209 */
[----:B------:R-:W-:Y:S02]  /*9bf0*/  HADD2.F32 R8, -RZ, R8.H0_H0 ;  /* 0x20000008ff087230 */ /* 0x000fe40000004100 */
[----:B------:R-:W-:-:S03]  /*9c00*/  HADD2.F32 R4, -RZ, R9.H0_H0 ;  /* 0x20000009ff047230 */ /* 0x000fc60000004100 */
[----:B------:R-:W-:Y:S02]  /*9c10*/  FMUL.FTZ R152, R67, R8 ;  /* 0x0000000843987220 */ /* 0x000fe40000410000 */
[----:B------:R-:W-:Y:S01]  /*9c20*/  FMUL.FTZ R178, R177, R4 ;  /* 0x00000004b1b27220 */ /* 0x000fe20000410000 */
[----:B------:R-:W-:Y:S01]  /*9c30*/  SHF.R.U32.HI R177, RZ, 0x10, R9 ;  /* 0x00000010ffb17819 */ /* 0x000fe20000011609 */
[----:B------:R-:W-:-:S04]  /*9c40*/  HADD2.F32 R173, -RZ, R173.H0_H0 ;  /* 0x200000adffad7230 */ /* 0x000fc80000004100 */
[----:B------:R-:W-:Y:S02]  /*9c50*/  HADD2.F32 R177, -RZ, R177.H0_H0 ;  /* 0x200000b1ffb17230 */ /* 0x000fe40000004100 */
[----:B------:R-:W-:Y:S01]  /*9c60*/  FMUL.FTZ R169, R170, R169 ;  /* 0x000000a9aaa97220 */ /* 0x000fe20000410000 */
[----:B------:R-:W-:Y:S01]  /*9c70*/  FMUL.FTZ R172, R179, R172 ;  /* 0x000000acb3ac7220 */ /* 0x000fe20000410000 */
[----:B------:R-:W-:Y:S01]  /*9c80*/  FMUL.FTZ R151, R175, R16 ;  /* 0x00000010af977220 */ /* 0x000fe20000410000 */
[----:B------:R-:W-:Y:S01]  /*9c90*/  FMUL.FTZ R167, R174, R167 ;  /* 0x000000a7aea77220 */ /* 0x000fe20000410000 */
[----:B------:R-:W-:Y:S01]  /*9ca0*/  FMUL.FTZ R173, R66, R173 ;  /* 0x000000ad42ad7220 */ /* 0x000fe20000410000 */
[----:B------:R-:W-:Y:S01]  /*9cb0*/  FMUL.FTZ R177, R176, R177 ;  /* 0x000000b1b0b17220 */ /* 0x000fe20000410000 */
[--C-:B------:R-:W-:Y:S02]  /*9cc0*/  SHF.R.U64 R161, R10, 0x10, R11.reuse ;  /* 0x000000100aa17819 */ /* 0x100fe4000000120b */
[----:B------:R-:W-:Y:S01]  /*9cd0*/  SHF.R.U32.HI R67, RZ, 0x10, R11 ;  /* 0x00000010ff437819 */ /* 0x000fe2000001160b */
[----:B------:R-:W-:-:S02]  /*9ce0*/  HADD2.F32 R5, -RZ, R10.H0_H0 ;  /* 0x2000000aff057230 */ /* 0x000fc40000004100 */
[----:B------:R-:W-:Y:S02]  /*9cf0*/  HADD2.F32 R190, -RZ, R11.H0_H0 ;  /* 0x2000000bffbe7230 */ /* 0x000fe40000004100 */
[----:B------:R-:W-:Y:S02]  /*9d00*/  HADD2.F32 R161, -RZ, R161.H0_H0 ;  /* 0x200000a1ffa17230 */ /* 0x000fe40000004100 */
[----:B------:R-:W-:Y:S02]  /*9d10*/  HADD2.F32 R67, -RZ, R67.H0_H0 ;  /* 0x20000043ff437230 */ /* 0x000fe40000004100 */
[----:B------:R-:W-:Y:S01]  /*9d20*/  FMUL.FTZ R194, R194, R5 ;  /* 0x00000005c2c27220 */ /* 0x000fe20000410000 */
[----:B------:R-:W-:Y:S01]  /*9d30*/  FMUL.FTZ R190, R159, R190 ;  /* 0x000000be9fbe7220 */ /* 0x000fe20000410000 */
[--C-:B------:R-:W-:Y:S02]  /*9d40*/  SHF.R.U64 R4, R64, 0x10, R65.reuse ;  /* 0x0000001040047819 */ /* 0x100fe40000001241 */
[----:B0-----:R-:W-:Y:S01]  /*9d50*/  SHF.R.U32.HI R19, RZ, 0x10, R65 ;  /* 0x00000010ff137819 */ /* 0x001fe20000011641 */
[----:B------:R-:W-:-:S02]  /*9d60*/  HADD2.F32 R12, -RZ, R64.H0_H0 ;  /* 0x20000040ff0c7230 */ /* 0x000fc40000004100 */
        /* <DEDUP_REMOVED lines=8> */
[----:B-1----:R-:W-:-:S07]  /*9df0*/  FMUL.FTZ R19, R60, R19 ;  /* 0x000000133c137220 */ /* 0x002fce0000410000 */
.L_x_1701:
        /* <DEDUP_REMOVED lines=83> */
[----:B------:R-:W-:-:S07]  /*a330*/  MOV R52, R125 ;  /* 0x0000007d00347202 */ /* 0x000fce0000000f00 */
.L_x_1694:
        /* <DEDUP_REMOVED lines=33> */
.L_x_1704:
        /* <DEDUP_REMOVED lines=11> */
.L_x_14311:


//--------------------- .text._ZN10layer_norm13ln_bwd_kernelINS_13Kernel_traitsI6__halfS2_S2_S2_fjLj7168ELj1ELj1ELj8ELj8ENS_18Kernel_traits_baseILj7168ES2_S2_S2_S2_fjLj256EEEEELb0ELb1ELb1ELb0EEEvNS_9BwdParamsE --------------------------
	.section	.text._ZN10layer_norm13ln_bwd_kernelINS_13Kernel_traitsI6__halfS2_S2_S2_fjLj7168ELj1ELj1ELj8ELj8ENS_18Kernel_traits_baseILj7168ES2_S2_S2_S2_fjLj256EEEEELb0ELb1ELb1ELb0EEEvNS_9BwdParamsE,"ax",@progbits
	.align	128
        .global         _ZN10layer_norm13ln_bwd_kernelINS_13Kernel_traitsI6__halfS2_S2_S2_fjLj7168ELj1ELj1ELj8ELj8ENS_18Kernel_traits_baseILj7168ES2_S2_S2_S2_fjLj256EEEEELb0ELb1ELb1ELb0EEEvNS_9BwdParamsE
        .type           _ZN10layer_norm13ln_bwd_kernelINS_13Kernel_traitsI6__halfS2_S2_S2_fjLj7168ELj1ELj1ELj8ELj8ENS_18Kernel_traits_baseILj7168ES2_S2_S2_S2_fjLj256EEEEELb0ELb1ELb1ELb0EEEvNS_9BwdParamsE,@function
        .size           _ZN10layer_norm13ln_bwd_kernelINS_13Kernel_traitsI6__halfS2_S2_S2_fjLj7168ELj1ELj1ELj8ELj8ENS_18Kernel_traits_baseILj7168ES2_S2_S2_S2_fjLj256EEEEELb0ELb1ELb1ELb0EEEvNS_9BwdParamsE,(.L_x_14312 - _ZN10layer_norm13ln_bwd_kernelINS_13Kernel_traitsI6__halfS2_S2_S2_fjLj7168ELj1ELj1ELj8ELj8ENS_18Kernel_traits_baseILj7168ES2_S2_S2_S2_fjLj256EEEEELb0ELb1ELb1ELb0EEEvNS_9BwdParamsE)
        .other          _ZN10layer_norm13ln_bwd_kernelINS_13Kernel_traitsI6__halfS2_S2_S2_fjLj7168ELj1ELj1ELj8ELj8ENS_18Kernel_traits_baseILj7168ES2_S2_S2_S2_fjLj256EEEEELb0ELb1ELb1ELb0EEEvNS_9BwdParamsE,@"STO_CUDA_ENTRY STV_DEFAULT"
_ZN10layer_norm13ln_bwd_kernelINS_13Kernel_traitsI6__halfS2_S2_S2_fjLj7168ELj1ELj1ELj8ELj8ENS_18Kernel_traits_baseILj7168ES2_S2_S2_S2_fjLj256EEEEELb0ELb1ELb1ELb0EEEvNS_9BwdParamsE:
.text._ZN10layer_norm13ln_bwd_kernelINS_13Kernel_traitsI6__halfS2_S2_S2_fjLj7168ELj1ELj1ELj8ELj8ENS_18Kernel_traits_baseILj7168ES2_S2_S2_S2_fjLj256EEEEELb0ELb1ELb1ELb0EEEvNS_9BwdParamsE:
        /* <DEDUP_REMOVED lines=31> */
[----:B------:R-:W-:-:S04]  /*01f0*/  @P0 LOP3.LUT R3, R3, 0x100, RZ, 0xfc, !PT ;  /* 0x0000010003030812 */ /* 0x000fc800078efcff */
[----:B------:R2:W5:Y:S02]  /*0200*/  @P0 LDG.E.64 R102, desc[UR16][R6.64] ;  /* 0x0000001006660981 */ /* 0x000564000c1e1b00 */
[----:B------:R-:W3:Y:S01]  /*0210*/  @P2 LDC.64 R14, c[0x0][0x3e8] ;  /* 0x0000fa00ff0e2b82 */ /* 0x000ee20000000a00 */
[C---:B----4-:R-:W-:Y:S01]  /*0220*/  @P1 IMAD.WIDE.U32 R8, R3.reuse, 0x8, R8 ;  /* 0x0000000803081825 */ /* 0x050fe200078e0008 */
[----:B------:R-:W-:Y:S02]  /*0230*/  CS2R R80, SRZ ;  /* 0x0000000000507805 */ /* 0x000fe4000001ff00 */
[----:B------:R-:W-:Y:S02]  /*0240*/  CS2R R82, SRZ ;  /* 0x0000000000527805 */ /* 0x000fe4000001ff00 */
[----:B------:R-:W-:Y:S02]  /*0250*/  CS2R R76, SRZ ;  /* 0x00000000004c7805 */ /* 0x000fe4000001ff00 */
[----:B------:R-:W-:Y:S01]  /*0260*/  CS2R R78, SRZ ;  /* 0x00000000004e7805 */ /* 0x000fe2000001ff00 */
[----:B------:R-:W5:Y:S01]  /*0270*/  @P1 LDG.E.64 R104, desc[UR16][R8.64] ;  /* 0x0000001008681981 */ /* 0x000f62000c1e1b00 */
[----:B------:R-:W4:Y:S01]  /*0280*/  @P3 LDC.64 R16, c[0x0][0x3d0] ;  /* 0x0000f400ff103b82 */ /* 0x000f220000000a00 */
[C---:B------:R-:W-:Y:S01]  /*0290*/  @P1 IMAD.WIDE.U32 R10, R3.reuse, 0x8, R10 ;  /* 0x00000008030a1825 */ /* 0x040fe200078e000a */
[----:B------:R-:W-:-:S02]  /*02a0*/  @P1 IADD3 R3, PT, PT, R3, 0x100, RZ ;  /* 0x0000010003031810 */ /* 0x000fc40007ffe0ff */
[----:B------:R-:W-:Y:S02]  /*02b0*/  CS2R R72, SRZ ;  /* 0x0000000000487805 */ /* 0x000fe4000001ff00 */
[----:B------:R-:W-:Y:S02]  /*02c0*/  CS2R R74, SRZ ;  /* 0x00000000004a7805 */ /* 0x000fe4000001ff00 */
[----:B------:R-:W-:Y:S01]  /*02d0*/  CS2R R68, SRZ ;  /* 0x0000000000447805 */ /* 0x000fe2000001ff00 */
[----:B------:R-:W5:Y:S01]  /*02e0*/  @P1 LDG.E.64 R106, desc[UR16][R10.64] ;  /* 0x000000100a6a1981 */ /* 0x000f62000c1e1b00 */
[----:B------:R-:W0:Y:S01]  /*02f0*/  @P3 LDC.64 R18, c[0x0][0x3e8] ;  /* 0x0000fa00ff123b82 */ /* 0x000e220000000a00 */
[----:B-1----:R-:W-:-:S07]  /*0300*/  @P2 IMAD.WIDE.U32 R12, R3, 0x8, R12 ;  /* 0x00000008030c2825 */ /* 0x002fce00078e000c */
[----:B------:R-:W1:Y:S01]  /*0310*/  @P4 LDC.64 R20, c[0x0][0x3d0] ;  /* 0x0000f400ff144b82 */ /* 0x000e620000000a00 */
[C---:B---3--:R-:W-:Y:S01]  /*0320*/  @P2 IMAD.WIDE.U32 R14, R3.reuse, 0x8, R14 ;  /* 0x00000008030e2825 */ /* 0x048fe200078e000e */
[----:B------:R-:W-:Y:S01]  /*0330*/  @P2 IADD3 R3, PT, PT, R3, 0x100, RZ ;  /* 0x0000010003032810 */ /* 0x000fe20007ffe0ff */
[----:B------:R-:W5:Y:S05]  /*0340*/  @P2 LDG.E.64 R108, desc[UR16][R12.64] ;  /* 0x000000100c6c2981 */ /* 0x000f6a000c1e1b00 */
[----:B------:R-:W3:Y:S01]  /*0350*/  @P4 LDC.64 R22, c[0x0][0x3e8] ;  /* 0x0000fa00ff164b82 */ /* 0x000ee20000000a00 */
[C---:B----4-:R-:W-:Y:S01]  /*0360*/  @P3 IMAD.WIDE.U32 R16, R3.reuse, 0x8, R16 ;  /* 0x0000000803103825 */ /* 0x050fe200078e0010 */
[----:B------:R-:W5:Y:S06]  /*0370*/  @P2 LDG.E.64 R88, desc[UR16][R14.64] ;  /* 0x000000100e582981 */ /* 0x000f6c000c1e1b00 */
[----:B------:R-:W4:Y:S01]  /*0380*/  @P5 LDC.64 R24, c[0x0][0x3d0] ;  /* 0x0000f400ff185b82 */ /* 0x000f220000000a00 */
[C---:B0-----:R-:W-:Y:S01]  /*0390*/  @P3 IMAD.WIDE.U32 R18, R3.reuse, 0x8, R18 ;  /* 0x0000000803123825 */ /* 0x041fe200078e0012 */
[----:B------:R-:W-:Y:S01]  /*03a0*/  @P3 IADD3 R3, PT, PT, R3, 0x100, RZ ;  /* 0x0000010003033810 */ /* 0x000fe20007ffe0ff */
[----:B------:R-:W5:Y:S05]  /*03b0*/  @P3 LDG.E.64 R110, desc[UR16][R16.64] ;  /* 0x00000010106e3981 */ /* 0x000f6a000c1e1b00 */
[----:B------:R-:W0:Y:S08]  /*03c0*/  @P5 LDC.64 R26, c[0x0][0x3e8] ;  /* 0x0000fa00ff1a5b82 */ /* 0x000e300000000a00 */
[----:B------:R-:W2:Y:S08]  /*03d0*/  @P6 LDC.64 R28, c[0x0][0x3d0] ;  /* 0x0000f400ff1c6b82 */ /* 0x000eb00000000a00 */
[----:B------:R-:W2:Y:S01]  /*03e0*/  @P6 LDC.64 R30, c[0x0][0x3e8] ;  /* 0x0000fa00ff1e6b82 */ /* 0x000ea20000000a00 */
[C---:B-1----:R-:W-:Y:S01]  /*03f0*/  @P4 IMAD.WIDE.U32 R20, R3.reuse, 0x8, R20 ;  /* 0x0000000803144825 */ /* 0x042fe200078e0014 */
[----:B------:R-:W5:Y:S03]  /*0400*/  @P3 LDG.E.64 R90, desc[UR16][R18.64] ;  /* 0x00000010125a3981 */ /* 0x000f66000c1e1b00 */
[C---:B---3--:R-:W-:Y:S01]  /*0410*/  @P4 IMAD.WIDE.U32 R22, R3.reuse, 0x8, R22 ;  /* 0x0000000803164825 */ /* 0x048fe200078e0016 */
[----:B------:R-:W-:Y:S01]  /*0420*/  @P4 IADD3 R3, PT, PT, R3, 0x100, RZ ;  /* 0x0000010003034810 */ /* 0x000fe20007ffe0ff */
[----:B------:R-:W5:Y:S04]  /*0430*/  @P4 LDG.E.64 R112, desc[UR16][R20.64] ;  /* 0x0000001014704981 */ /* 0x000f68000c1e1b00 */
[C---:B----4-:R-:W-:Y:S01]  /*0440*/  @P5 IMAD.WIDE.U32 R24, R3.reuse, 0x8, R24 ;  /* 0x0000000803185825 */ /* 0x050fe200078e0018 */
[----:B------:R-:W5:Y:S03]  /*0450*/  @P4 LDG.E.64 R92, desc[UR16][R22.64] ;  /* 0x00000010165c4981 */ /* 0x000f66000c1e1b00 */
[C---:B0-----:R-:W-:Y:S01]  /*0460*/  @P5 IMAD.WIDE.U32 R26, R3.reuse, 0x8, R26 ;  /* 0x00000008031a5825 */ /* 0x041fe200078e001a */
[----:B------:R-:W-:Y:S01]  /*0470*/  @P5 IADD3 R3, PT, PT, R3, 0x100, RZ ;  /* 0x0000010003035810 */ /* 0x000fe20007ffe0ff */
[----:B------:R0:W5:Y:S04]  /*0480*/  @P5 LDG.E.64 R114, desc[UR16][R24.64] ;  /* 0x0000001018725981 */ /* 0x000168000c1e1b00 */
[C---:B--2---:R-:W-:Y:S01]  /*0490*/  @P6 IMAD.WIDE.U32 R4, R3.reuse, 0x8, R28 ;  /* 0x0000000803046825 */ /* 0x044fe200078e001c */
[----:B------:R1:W5:Y:S03]  /*04a0*/  @P5 LDG.E.64 R96, desc[UR16][R26.64] ;  /* 0x000000101a605981 */ /* 0x000366000c1e1b00 */
        /* <DEDUP_REMOVED lines=24> */
[----:B0-----:R-:W-:Y:S02]  /*0630*/  CS2R R24, SRZ ;  /* 0x0000000000187805 */ /* 0x001fe4000001ff00 */
[----:B-1----:R-:W-:Y:S02]  /*0640*/  CS2R R26, SRZ ;  /* 0x00000000001a7805 */ /* 0x002fe4000001ff00 */
        /* <DEDUP_REMOVED lines=8> */
[----:B--2---:R-:W-:Y:S02]  /*06d0*/  CS2R R4, SRZ ;  /* 0x0000000000047805 */ /* 0x004fe4000001ff00 */
[----:B---3--:R-:W-:Y:S01]  /*06e0*/  CS2R R6, SRZ ;  /* 0x0000000000067805 */ /* 0x008fe2000001ff00 */
[----:B------:R-:W-:Y:S06]  /*06f0*/  BRA.U UP0, `(.L_x_1705) ;  /* 0x000000a100807547 */ /* 0x000fec000b800000 */
        /* <DEDUP_REMOVED lines=62> */
[----:B------:R-:W-:Y:S01]  /*0ae0*/  SHF.R.U32.HI R19, RZ, 0x10, R91 ;  /* 0x00000010ff137819 */ /* 0x000fe2000001165b */
[----:B------:R-:W-:Y:S01]  /*0af0*/  UPLOP3.LUT UP1, UPT, UPT, UPT, UPT, 0x40, 0x4 ;  /* 0x000000000004789c */ /* 0x000fe20003f2e870 */
[----:B------:R-:W-:Y:S01]  /*0b00*/  MOV R200, R92 ;  /* 0x0000005c00c87202 */ /* 0x000fe20000000f00 */
[----:B------:R-:W0:Y:S01]  /*0b10*/  LDCU UR29, c[0x0][0x40c] ;  /* 0x00008180ff1d77ac */ /* 0x000e220008000800 */
[--C-:B------:R-:W-:Y:S02]  /*0b20*/  SHF.R.U64 R20, R92, 0x10, R93.reuse ;  /* 0x000000105c147819 */ /* 0x100fe4000000125d */
[----:B------:R-:W-:Y:S01]  /*0b30*/  MOV R201, R93 ;  /* 0x0000005d00c97202 */ /* 0x000fe20000000f00 */
[----:B------:R-:W1:Y:S01]  /*0b40*/  LDCU UR10, c[0x0][0x388] ;  /* 0x00007100ff0a77ac */ /* 0x000e620008000800 */
[----:B------:R-:W-:-:S02]  /*0b50*/  SHF.R.U32.HI R21, RZ, 0x10, R93 ;  /* 0x00000010ff157819 */ /* 0x000fc4000001165d */
[----:B------:R-:W-:Y:S01]  /*0b60*/  MOV R202, R96 ;  /* 0x0000006000ca7202 */ /* 0x000fe20000000f00 */
[----:B------:R-:W2:Y:S01]  /*0b70*/  LDCU.U8 UR27, c[0x0][0x410] ;  /* 0x00008200ff1b77ac */ /* 0x000ea20008000000 */
[--C-:B------:R-:W-:Y:S02]  /*0b80*/  SHF.R.U64 R22, R96, 0x10, R97.reuse ;  /* 0x0000001060167819 */ /* 0x100fe40000001261 */
[----:B------:R-:W-:Y:S01]  /*0b90*/  MOV R203, R97 ;  /* 0x0000006100cb7202 */ /* 0x000fe20000000f00 */
[----:B------:R-:W3:Y:S01]  /*0ba0*/  LDCU.64 UR18, c[0x0][0x3c8] ;  /* 0x00007900ff1277ac */ /* 0x000ee20008000a00 */
[----:B------:R-:W-:Y:S02]  /*0bb0*/  SHF.R.U32.HI R23, RZ, 0x10, R97 ;  /* 0x00000010ff177819 */ /* 0x000fe40000011661 */
[----:B------:R-:W-:Y:S01]  /*0bc0*/  MOV R204, R98 ;  /* 0x0000006200cc7202 */ /* 0x000fe20000000f00 */
[----:B------:R-:W4:Y:S01]  /*0bd0*/  LDCU UR28, c[0x0][0x400] ;  /* 0x00008000ff1c77ac */ /* 0x000f220008000800 */
[----:B------:R-:W-:-:S02]  /*0be0*/  SHF.R.U64 R24, R98, 0x10, R99 ;  /* 0x0000001062187819 */ /* 0x000fc40000001263 */
[----:B------:R-:W-:Y:S01]  /*0bf0*/  MOV R205, R99 ;  /* 0x0000006300cd7202 */ /* 0x000fe20000000f00 */
[----:B------:R-:W0:Y:S01]  /*0c00*/  LDCU.64 UR20, c[0x0][0x438] ;  /* 0x00008700ff1477ac */ /* 0x000e220008000a00 */
[----:B------:R-:W-:Y:S02]  /*0c10*/  SHF.R.U32.HI R25, RZ, 0x10, R99 ;  /* 0x00000010ff197819 */ /* 0x000fe40000011663 */
[----:B------:R-:W-:Y:S01]  /*0c20*/  MOV R118, R100 ;  /* 0x0000006400767202 */ /* 0x000fe20000000f00 */
[----:B------:R-:W0:Y:S01]  /*0c30*/  LDCU.64 UR4, c[0x0][0x478] ;  /* 0x00008f00ff0477ac */ /* 0x000e220008000a00 */
[--C-:B------:R-:W-:Y:S02]  /*0c40*/  SHF.R.U64 R0, R100, 0x10, R101.reuse ;  /* 0x0000001064007819 */ /* 0x100fe40000001265 */
[----:B------:R-:W-:Y:S01]  /*0c50*/  MOV R119, R101 ;  /* 0x0000006500777202 */ /* 0x000fe20000000f00 */
[----:B------:R-:W0:Y:S01]  /*0c60*/  LDCU.128 UR12, c[0x0][0x3f0] ;  /* 0x00007e00ff0c77ac */ /* 0x000e220008000c00 */
[----:B------:R-:W-:-:S02]  /*0c70*/  SHF.R.U32.HI R3, RZ, 0x10, R101 ;  /* 0x00000010ff037819 */ /* 0x000fc40000011665 */
[----:B------:R-:W-:Y:S01]  /*0c80*/  MOV R175, R105 ;  /* 0x0000006900af7202 */ /* 0x000fe20000000f00 */
[----:B------:R-:W0:Y:S01]  /*0c90*/  LDCU.64 UR22, c[0x0][0x3c0] ;  /* 0x00007800ff1677ac */ /* 0x000e220008000a00 */
[----:B------:R-:W-:Y:S02]  /*0ca0*/  SHF.R.U32.HI R177, RZ, 0x10, R105 ;  /* 0x00000010ffb17819 */ /* 0x000fe40000011669 */
[----:B------:R-:W-:Y:S01]  /*0cb0*/  MOV R178, R108 ;  /* 0x0000006c00b27202 */ /* 0x000fe20000000f00 */
[----:B------:R-:W0:Y:S01]  /*0cc0*/  LDCU.64 UR24, c[0x0][0x380] ;  /* 0x00007000ff1877ac */ /* 0x000e220008000a00 */
[--C-:B------:R-:W-:Y:S02]  /*0cd0*/  SHF.R.U64 R179, R108, 0x10, R109.reuse ;  /* 0x000000106cb37819 */ /* 0x100fe4000000126d */
[----:B------:R-:W-:Y:S02]  /*0ce0*/  MOV R180, R109 ;  /* 0x0000006d00b47202 */ /* 0x000fe40000000f00 */
[----:B------:R-:W-:-:S02]  /*0cf0*/  SHF.R.U32.HI R181, RZ, 0x10, R109 ;  /* 0x00000010ffb57819 */ /* 0x000fc4000001166d */
[----:B------:R-:W-:Y:S02]  /*0d00*/  MOV R182, R110 ;  /* 0x0000006e00b67202 */ /* 0x000fe40000000f00 */
[----:B------:R-:W-:Y:S02]  /*0d10*/  SHF.R.U64 R183, R110, 0x10, R111 ;  /* 0x000000106eb77819 */ /* 0x000fe4000000126f */
        /* <DEDUP_REMOVED lines=42> */
[----:B01234-:R-:W-:-:S07]  /*0fc0*/  PRMT R183, R183, 0x5410, R183 ;  /* 0x00005410b7b77816 */ /* 0x01ffce00000000b7 */
.L_x_1869:
[----:B------:R-:W-:Y:S02]  /*0fd0*/  UIMAD.WIDE UR6, UR26, 0x4, UR14 ;  /* 0x000000041a0678a5 */ /* 0x000fe4000f8e020e */
[----:B------:R-:W-:-:S04]  /*0fe0*/  UIMAD.WIDE UR8, UR26, 0x4, UR12 ;  /* 0x000000041a0878a5 */ /* 0x000fc8000f8e020c */
[----:B------:R-:W-:Y:S02]  /*0ff0*/  MOV R92, UR6 ;  /* 0x00000006005c7c02 */ /* 0x000fe40008000f00 */
[----:B------:R-:W-:Y:S01]  /*1000*/  MOV R93, UR7 ;  /* 0x00000007005d7c02 */ /* 0x000fe20008000f00 */
[----:B------:R-:W-:-:S04]  /*1010*/  UIMAD.WIDE UR6, UR26, 0x4, UR18 ;  /* 0x000000041a0678a5 */ /* 0x000fc8000f8e0212 */
[----:B--2---:R-:W2:Y:S01]  /*1020*/  LDG.E R92, desc[UR16][R92.64] ;  /* 0x000000105c5c7981 */ /* 0x004ea2000c1e1900 */
[----:B01-34-:R-:W-:Y:S02]  /*1030*/  MOV R90, UR8 ;  /* 0x00000008005a7c02 */ /* 0x01bfe40008000f00 */
[----:B------:R-:W-:Y:S02]  /*1040*/  MOV R88, UR6 ;  /* 0x0000000600587c02 */ /* 0x000fe40008000f00 */
[----:B------:R-:W-:Y:S02]  /*1050*/  MOV R89, UR7 ;  /* 0x0000000700597c02 */ /* 0x000fe40008000f00 */
[----:B------:R-:W-:-:S03]  /*1060*/  MOV R91, UR9 ;  /* 0x00000009005b7c02 */ /* 0x000fc60008000f00 */
[----:B------:R-:W3:Y:S04]  /*1070*/  LDG.E R88, desc[UR16][R88.64] ;  /* 0x0000001058587981 */ /* 0x000ee8000c1e1900 */
[----:B------:R-:W4:Y:S01]  /*1080*/  LDG.E R90, desc[UR16][R90.64] ;  /* 0x000000105a5a7981 */ /* 0x000f22000c1e1900 */
[----:B------:R-:W-:Y:S01]  /*1090*/  BSSY.RECONVERGENT B0, `(.L_x_1706) ;  /* 0x00001ff000007945 */ /* 0x000fe20003800200 */
[----:B------:R-:W-:Y:S02]  /*10a0*/  CS2R R102, SRZ ;  /* 0x0000000000667805 */ /* 0x000fe4000001ff00 */
[----:B--2---:R-:W-:Y:S02]  /*10b0*/  R2UR UR31, R92 ;  /* 0x000000005c1f72ca */ /* 0x004fe400000e0000 */
[----:B---3--:R-:W-:-:S11]  /*10c0*/  R2UR UR30, R88 ;  /* 0x00000000581e72ca */ /* 0x008fd600000e0000 */
[----:B------:R-:W-:Y:S01]  /*10d0*/  UISETP.GE.AND UP2, UPT, UR31, 0x1, UPT ;  /* 0x000000011f00788c */ /* 0x000fe2000bf46270 */
[----:B----4-:R-:W-:-:S08]  /*10e0*/  R2UR UR11, R90 ;  /* 0x000000005a0b72ca */ /* 0x010fd000000e0000 */
[----:B-----5:R-:W-:Y:S07]  /*10f0*/  BRA.U !UP2, `(.L_x_1707) ;  /* 0x0000001d0a307547 */ /* 0x020fee000b800000 */
        /* <DEDUP_REMOVED lines=21> */
[C---:B------:R-:W-:Y:S02]  /*1250*/  ISETP.GE.U32.AND P4, PT, R2.reuse, 0x500, PT ;  /* 0x000005000200780c */ /* 0x040fe40003f86070 */
[----:B0-----:R-:W-:Y:S02]  /*1260*/  MOV R89, UR7 ;  /* 0x0000000700597c02 */ /* 0x001fe40008000f00 */
[----:B------:R-:W-:Y:S02]  /*1270*/  MOV R97, UR9 ;  /* 0x0000000900617c02 */ /* 0x000fe40008000f00 */
[----:B------:R-:W-:Y:S02]  /*1280*/  ISETP.GE.U32.AND P5, PT, R2, 0x600, PT ;  /* 0x000006000200780c */ /* 0x000fe40003fa6070 */
[----:B-1----:R-:W-:-:S02]  /*1290*/  LEA.HI.SX32 R184, R89, R0, 0x1e ;  /* 0x0000000059b87211 */ /* 0x002fc400078ff2ff */
        /* <DEDUP_REMOVED lines=12> */
[----:B------:R-:W-:Y:S01]  /*1360*/  ISETP.NE.AND.EX P0, PT, RZ, UR21, PT, P0 ;  /* 0x00000015ff007c0c */ /* 0x000fe2000bf05300 */
[----:B------:R-:W-:-:S12]  /*1370*/  HADD2.F32 R122, -RZ, R118.H0_H0 ;  /* 0x20000076ff7a7230 */ /* 0x000fd80000004100 */
[----:B------:R-:W0:Y:S01]  /*1380*/  @P0 LDC.64 R92, c[0x0][0x438] ;  /* 0x00010e00ff5c0b82 */ /* 0x000e220000000a00 */
[----:B------:R-:W-:Y:S02]  /*1390*/  HADD2.F32 R123, -RZ, R118.H1_H1 ;  /* 0x30000076ff7b7230 */ /* 0x000fe40000004100 */
[--C-:B------:R-:W-:Y:S02]  /*13a0*/  HADD2.F32 R124, -RZ, R119.reuse.H0_H0 ;  /* 0x20000077ff7c7230 */ /* 0x100fe40000004100 */
[----:B------:R-:W-:Y:S02]  /*13b0*/  HADD2.F32 R125, -RZ, R119.H1_H1 ;  /* 0x30000077ff7d7230 */ /* 0x000fe40000004100 */
[----:B0-----:R-:W-:-:S05]  /*13c0*/  @P0 IMAD.WIDE.U32 R92, R95, 0x8, R92 ;  /* 0x000000085f5c0825 */ /* 0x001fca00078e005c */
[----:B------:R0:W5:Y:S01]  /*13d0*/  @P0 LDG.E.64 R116, desc[UR16][R92.64] ;  /* 0x000000105c740981 */ /* 0x000162000c1e1b00 */
[----:B------:R-:W-:Y:S02]  /*13e0*/  IADD3 R97, PT, PT, R97, 0x100, RZ ;  /* 0x0000010061617810 */ /* 0x000fe40007ffe0ff */
[----:B------:R-:W-:Y:S01]  /*13f0*/  IADD3 R95, PT, PT, R95, 0x100, RZ ;  /* 0x000001005f5f7810 */ /* 0x000fe20007ffe0ff */
[----:B--2---:R-:W-:Y:S01]  /*1400*/  HADD2.F32 R3, -RZ, R88.H0_H0 ;  /* 0x20000058ff037230 */ /* 0x004fe20000004100 */
[----:B------:R-:W-:-:S04]  /*1410*/  SHF.R.U64 R88, R88, 0x10, R89 ;  /* 0x0000001058587819 */ /* 0x000fc80000001259 */
[----:B------:R-:W-:Y:S01]  /*1420*/  FADD.FTZ R3, -R94, R3 ;  /* 0x000000035e037221 */ /* 0x000fe20000010100 */
[----:B---3--:R-:W-:Y:S02]  /*1430*/  MOV R96, R90 ;  /* 0x0000005a00607202 */ /* 0x008fe40000000f00 */
[--C-:B------:R-:W-:Y:S02]  /*1440*/  SHF.R.U64 R100, R90, 0x10, R91.reuse ;  /* 0x000000105a647819 */ /* 0x100fe4000000125b */
[----:B------:R-:W-:Y:S02]  /*1450*/  MOV R98, R91 ;  /* 0x0000005b00627202 */ /* 0x000fe40000000f00 */
[----:B------:R-:W-:Y:S01]  /*1460*/  SHF.R.U32.HI R99, RZ, 0x10, R91 ;  /* 0x00000010ff637819 */ /* 0x000fe2000001165b */
[----:B------:R-:W-:Y:S01]  /*1470*/  HADD2.F32 R91, -RZ, R89.H0_H0 ;  /* 0x20000059ff5b7230 */ /* 0x000fe20000004100 */
[----:B------:R-:W-:Y:S01]  /*1480*/  SHF.R.U32.HI R90, RZ, 0x10, R89 ;  /* 0x00000010ff5a7819 */ /* 0x000fe20000011659 */
[----:B------:R-:W-:-:S02]  /*1490*/  HADD2.F32 R89, -RZ, R96.H0_H0 ;  /* 0x20000060ff597230 */ /* 0x000fc40000004100 */
[----:B------:R-:W-:-:S03]  /*14a0*/  FMUL.FTZ R3, R3, UR30 ;  /* 0x0000001e03037c20 */ /* 0x000fc60008410000 */
[-C--:B------:R-:W-:Y:S01]  /*14b0*/  FMUL.FTZ R122, R122, R89.reuse ;  /* 0x000000597a7a7220 */ /* 0x080fe20000410000 */
[----:B------:R-:W-:Y:S01]  /*14c0*/  FADD.FTZ R56, R56, R89 ;  /* 0x0000005938387221 */ /* 0x000fe20000010000 */
[----:B------:R-:W-:Y:S01]  /*14d0*/  FFMA.FTZ R84, R3, R89, R84 ;  /* 0x0000005903547223 */ /* 0x000fe20000010054 */
[----:B------:R-:W-:Y:S02]  /*14e0*/  HADD2.F32 R89, -RZ, R88.H0_H0 ;  /* 0x20000058ff597230 */ /* 0x000fe40000004100 */
[C---:B------:R-:W-:Y:S01]  /*14f0*/  FADD.FTZ R91, -R94.reuse, R91 ;  /* 0x0000005b5e5b7221 */ /* 0x040fe20000010100 */
[----:B------:R-:W-:Y:S02]  /*1500*/  HADD2.F32 R88, -RZ, R100.H0_H0 ;  /* 0x20000064ff587230 */ /* 0x000fe40000004100 */
[----:B------:R-:W-:Y:S01]  /*1510*/  FADD.FTZ R89, -R94, R89 ;  /* 0x000000595e597221 */ /* 0x000fe20000010100 */
[----:B------:R-:W-:Y:S01]  /*1520*/  FMUL.FTZ R121, R91, UR30 ;  /* 0x0000001e5b797c20 */ /* 0x000fe20008410000 */
[----:B------:R-:W-:-:S02]  /*1530*/  HADD2.F32 R91, -RZ, R90.H0_H0 ;  /* 0x2000005aff5b7230 */ /* 0x000fc40000004100 */
[----:B------:R-:W-:Y:S01]  /*1540*/  FMUL.FTZ R126, R89, UR30 ;  /* 0x0000001e597e7c20 */ /* 0x000fe20008410000 */
[-C--:B------:R-:W-:Y:S01]  /*1550*/  FMUL.FTZ R123, R123, R88.reuse ;  /* 0x000000587b7b7220 */ /* 0x080fe20000410000 */
[----:B------:R-:W-:Y:S01]  /*1560*/  FADD.FTZ R57, R57, R88 ;  /* 0x0000005839397221 */ /* 0x000fe20000010000 */
[----:B------:R-:W-:Y:S01]  /*1570*/  FADD.FTZ R91, -R94, R91 ;  /* 0x0000005b5e5b7221 */ /* 0x000fe20000010100 */
[----:B------:R-:W-:Y:S01]  /*1580*/  FFMA.FTZ R85, R126, R88, R85 ;  /* 0x000000587e557223 */ /* 0x000fe20000010055 */
[----:B0-----:R-:W-:Y:S02]  /*1590*/  HADD2.F32 R93, -RZ, R98.H0_H0 ;  /* 0x20000062ff5d7230 */ /* 0x001fe40000004100 */
[----:B------:R-:W-:Y:S01]  /*15a0*/  FADD.FTZ R88, RZ, R122 ;  /* 0x0000007aff587221 */ /* 0x000fe20000010000 */
[----:B------:R-:W-:Y:S01]  /*15b0*/  FFMA.FTZ R89, R3, R122, RZ ;  /* 0x0000007a03597223 */ /* 0x000fe200000100ff */
[----:B------:R-:W-:Y:S02]  /*15c0*/  HADD2.F32 R90, -RZ, R99.H0_H0 ;  /* 0x20000063ff5a7230 */ /* 0x000fe40000004100 */
[----:B------:R-:W-:Y:S01]  /*15d0*/  FMUL.FTZ R128, R91, UR30 ;  /* 0x0000001e5b807c20 */ /* 0x000fe20008410000 */
[----:B------:R-:W-:Y:S01]  /*15e0*/  FADD.FTZ R91, R88, R123 ;  /* 0x0000007b585b7221 */ /* 0x000fe20000010000 */
[----:B------:R-:W-:Y:S01]  /*15f0*/  FMUL.FTZ R124, R124, R93 ;  /* 0x0000005d7c7c7220 */ /* 0x000fe20000410000 */
[----:B------:R-:W-:Y:S01]  /*1600*/  FFMA.FTZ R88, R126, R123, R89 ;  /* 0x0000007b7e587223 */ /* 0x000fe20000010059 */
[-C--:B------:R-:W-:Y:S01]  /*1610*/  FMUL.FTZ R125, R125, R90.reuse ;  /* 0x0000005a7d7d7220 */ /* 0x080fe20000410000 */
[----:B------:R-:W-:Y:S01]  /*1620*/  FADD.FTZ R59, R59, R90 ;  /* 0x0000005a3b3b7221 */ /* 0x000fe20000010000 */
[----:B------:R-:W-:Y:S01]  /*1630*/  FFMA.FTZ R87, R128, R90, R87 ;  /* 0x0000005a80577223 */ /* 0x000fe20000010057 */
[----:B------:R-:W-:Y:S01]  /*1640*/  FADD.FTZ R90, R91, R124 ;  /* 0x0000007c5b5a7221 */ /* 0x000fe20000010000 */
[C---:B------:R-:W-:Y:S01]  /*1650*/  FFMA.FTZ R89, R121.reuse, R124, R88 ;  /* 0x0000007c79597223 */ /* 0x040fe20000010058 */
[----:B------:R-:W-:Y:S01]  /*1660*/  FADD.FTZ R58, R58, R93 ;  /* 0x0000005d3a3a7221 */ /* 0x000fe20000010000 */
[----:B------:R-:W-:Y:S01]  /*1670*/  FFMA.FTZ R86, R121, R93, R86 ;  /* 0x0000005d79567223 */ /* 0x000fe20000010056 */
[----:B------:R-:W-:Y:S01]  /*1680*/  FADD.FTZ R103, R90, R125 ;  /* 0x0000007d5a677221 */ /* 0x000fe20000010000 */
[----:B------:R-:W-:-:S07]  /*1690*/  FFMA.FTZ R102, R128, R125, R89 ;  /* 0x0000007d80667223 */ /* 0x000fce0000010059 */
.L_x_1709:
[----:B------:R-:W-:Y:S05]  /*16a0*/  BSYNC.RECONVERGENT B1 ;  /* 0x0000000000017941 */ /* 0x000fea0003800200 */
.L_x_1708:
        /* <DEDUP_REMOVED lines=15> */
[----:B------:R-:W-:Y:S02]  /*17a0*/  HADD2.F32 R132, -RZ, R175.H1_H1 ;  /* 0x300000afff847230 */ /* 0x000fe40000004100 */
[----:B------:R-:W-:Y:S01]  /*17b0*/  HADD2.F32 R133, -RZ, R177.H1_H1 ;  /* 0x300000b1ff857230 */ /* 0x000fe20000004100 */
[----:B------:R-:W-:Y:S02]  /*17c0*/  IADD3 R97, PT, PT, R97, 0x100, RZ ;  /* 0x0000010061617810 */ /* 0x000fe40007ffe0ff */
[----:B------:R-:W-:-:S02]  /*17d0*/  IADD3 R95, PT, PT, R95, 0x100, RZ ;  /* 0x000001005f5f7810 */ /* 0x000fc40007ffe0ff */
[--C-:B--2---:R-:W-:Y:S02]  /*17e0*/  SHF.R.U64 R100, R88, 0x10, R89.reuse ;  /* 0x0000001058647819 */ /* 0x104fe40000001259 */
[----:B------:R-:W-:Y:S02]  /*17f0*/  MOV R98, R89 ;  /* 0x0000005900627202 */ /* 0x000fe40000000f00 */
[----:B------:R-:W-:Y:S01]  /*1800*/  SHF.R.U32.HI R99, RZ, 0x10, R89 ;  /* 0x00000010ff637819 */ /* 0x000fe20000011659 */
[----:B---3--:R-:W-:Y:S01]  /*1810*/  HADD2.F32 R89, -RZ, R90.H0_H0 ;  /* 0x2000005aff597230 */ /* 0x008fe20000004100 */
[----:B------:R-:W-:-:S04]  /*1820*/  MOV R96, R88 ;  /* 0x0000005800607202 */ /* 0x000fc80000000f00 */
[----:B------:R-:W-:Y:S01]  /*1830*/  FADD.FTZ R127, -R94, R89 ;  /* 0x000000595e7f7221 */ /* 0x000fe20000010100 */
[----:B------:R-:W-:Y:S01]  /*1840*/  HADD2.F32 R89, -RZ, R96.H0_H0 ;  /* 0x20000060ff597230 */ /* 0x000fe20000004100 */
[----:B------:R-:W-:Y:S02]  /*1850*/  SHF.R.U64 R90, R90, 0x10, R91 ;  /* 0x000000105a5a7819 */ /* 0x000fe4000000125b */
[----:B------:R-:W-:Y:S02]  /*1860*/  FMUL.FTZ R127, R127, UR30 ;  /* 0x0000001e7f7f7c20 */ /* 0x000fe40008410000 */
[-C--:B------:R-:W-:Y:S01]  /*1870*/  FMUL.FTZ R130, R130, R89.reuse ;  /* 0x0000005982827220 */ /* 0x080fe20000410000 */
[----:B------:R-:W-:Y:S01]  /*1880*/  FADD.FTZ R52, R52, R89 ;  /* 0x0000005934347221 */ /* 0x000fe20000010000 */
[----:B------:R-:W-:Y:S01]  /*1890*/  FFMA.FTZ R80, R127, R89, R80 ;  /* 0x000000597f507223 */ /* 0x000fe20000010050 */
[----:B------:R-:W-:Y:S01]  /*18a0*/  HADD2.F32 R89, -RZ, R90.H0_H0 ;  /* 0x2000005aff597230 */ /* 0x000fe20000004100 */
[----:B------:R-:W-:Y:S01]  /*18b0*/  SHF.R.U32.HI R101, RZ, 0x10, R91 ;  /* 0x00000010ff657819 */ /* 0x000fe2000001165b */
[----:B------:R-:W-:-:S03]  /*18c0*/  HADD2.F32 R129, -RZ, R91.H0_H0 ;  /* 0x2000005bff817230 */ /* 0x000fc60000004100 */
[C---:B------:R-:W-:Y:S01]  /*18d0*/  FADD.FTZ R89, -R94.reuse, R89 ;  /* 0x000000595e597221 */ /* 0x040fe20000010100 */
[----:B------:R-:W-:Y:S02]  /*18e0*/  HADD2.F32 R88, -RZ, R100.H0_H0 ;  /* 0x20000064ff587230 */ /* 0x000fe40000004100 */
[----:B------:R-:W-:Y:S01]  /*18f0*/  FADD.FTZ R129, -R94, R129 ;  /* 0x000000815e817221 */ /* 0x000fe20000010100 */
[----:B------:R-:W-:Y:S02]  /*1900*/  HADD2.F32 R101, -RZ, R101.H0_H0 ;  /* 0x20000065ff657230 */ /* 0x000fe40000004100 */
[----:B------:R-:W-:Y:S01]  /*1910*/  FMUL.FTZ R134, R89, UR30 ;  /* 0x0000001e59867c20 */ /* 0x000fe20008410000 */
[----:B------:R-:W-:Y:S02]  /*1920*/  HADD2.F32 R91, -RZ, R98.H0_H0 ;  /* 0x20000062ff5b7230 */ /* 0x000fe40000004100 */
[----:B------:R-:W-:Y:S01]  /*1930*/  FMUL.FTZ R129, R129, UR30 ;  /* 0x0000001e81817c20 */ /* 0x000fe20008410000 */
        /* <DEDUP_REMOVED lines=9> */
[----:B------:R-:W-:-:S02]  /*19d0*/  HADD2.F32 R90, -RZ, R99.H0_H0 ;  /* 0x20000063ff5a7230 */ /* 0x000fc40000004100 */
[----:B------:R-:W-:Y:S01]  /*19e0*/  FMUL.FTZ R136, R101, UR30 ;  /* 0x0000001e65887c20 */ /* 0x000fe20008410000 */
        /* <DEDUP_REMOVED lines=8> */
[----:B0-----:R-:W-:-:S07]  /*1a70*/  FFMA.FTZ R102, R136, R133, R89 ;  /* 0x0000008588667223 */ /* 0x001fce0000010059 */
.L_x_1711:
[----:B------:R-:W-:Y:S05]  /*1a80*/  BSYNC.RECONVERGENT B1 ;  /* 0x0000000000017941 */ /* 0x000fea0003800200 */
.L_x_1710:
        /* <DEDUP_REMOVED lines=13> */
[----:B------:R-:W-:Y:S02]  /*1b60*/  HADD2.F32 R138, -RZ, R178.H1_H1 ;  /* 0x300000b2ff8a7230 */ /* 0x000fe40000004100 */
        /* <DEDUP_REMOVED lines=47> */
.L_x_1713:
[----:B------:R-:W-:Y:S05]  /*1e60*/  BSYNC.RECONVERGENT B1 ;  /* 0x0000000000017941 */ /* 0x000fea0003800200 */
.L_x_1712:
        /* <DEDUP_REMOVED lines=15> */
[--C-:B------:R-:W-:Y:S02]  /*1f60*/  HADD2.F32 R148, -RZ, R185.reuse.H0_H0 ;  /* 0x200000b9ff947230 */ /* 0x100fe40000004100 */
        /* <DEDUP_REMOVED lines=45> */
.L_x_1715:
[----:B------:R-:W-:Y:S05]  /*2240*/  BSYNC.RECONVERGENT B1 ;  /* 0x0000000000017941 */ /* 0x000fea0003800200 */
.L_x_1714:
        /* <DEDUP_REMOVED lines=61> */
.L_x_1717:
[----:B------:R-:W-:Y:S05]  /*2620*/  BSYNC.RECONVERGENT B1 ;  /* 0x0000000000017941 */ /* 0x000fea0003800200 */
.L_x_1716:
        /* <DEDUP_REMOVED lines=61> */
.L_x_1719:
[----:B------:R-:W-:Y:S05]  /*2a00*/  BSYNC.RECONVERGENT B1 ;  /* 0x0000000000017941 */ /* 0x000fea0003800200 */
.L_x_1718:
        /* <DEDUP_REMOVED lines=16> */
[----:B--2---:R-:W-:Y:S02]  /*2b10*/  MOV R95, R92 ;  /* 0x0000005c005f7202 */ /* 0x004fe40000000f00 */
[--C-:B------:R-:W-:Y:S02]  /*2b20*/  SHF.R.U64 R99, R92, 0x10, R93.reuse ;  /* 0x000000105c637819 */ /* 0x100fe4000000125d */
[----:B------:R-:W-:Y:S02]  /*2b30*/  MOV R96, R93 ;  /* 0x0000005d00607202 */ /* 0x000fe40000000f00 */
[----:B------:R-:W-:Y:S02]  /*2b40*/  SHF.R.U32.HI R98, RZ, 0x10, R93 ;  /* 0x00000010ff627819 */ /* 0x000fe4000001165d */
[--C-:B---3--:R-:W-:Y:S01]  /*2b50*/  SHF.R.U64 R100, R88, 0x10, R89.reuse ;  /* 0x0000001058647819 */ /* 0x108fe20000001259 */
[----:B------:R-:W-:Y:S01]  /*2b60*/  HADD2.F32 R93, -RZ, R88.H0_H0 ;  /* 0x20000058ff5d7230 */ /* 0x000fe20000004100 */
[----:B------:R-:W-:Y:S01]  /*2b70*/  SHF.R.U32.HI R92, RZ, 0x10, R89 ;  /* 0x00000010ff5c7819 */ /* 0x000fe20000011659 */
[----:B------:R-:W-:-:S02]  /*2b80*/  HADD2.F32 R97, -RZ, R89.H0_H0 ;  /* 0x20000059ff617230 */ /* 0x000fc40000004100 */
[----:B------:R-:W-:Y:S02]  /*2b90*/  HADD2.F32 R89, -RZ, R100.H0_H0 ;  /* 0x20000064ff597230 */ /* 0x000fe40000004100 */
[C---:B------:R-:W-:Y:S01]  /*2ba0*/  FADD.FTZ R93, -R94.reuse, R93 ;  /* 0x0000005d5e5d7221 */ /* 0x040fe20000010100 */
[----:B------:R-:W-:Y:S02]  /*2bb0*/  HADD2.F32 R95, -RZ, R95.H0_H0 ;  /* 0x2000005fff5f7230 */ /* 0x000fe40000004100 */
[----:B0-----:R-:W-:Y:S02]  /*2bc0*/  HADD2.F32 R91, -RZ, R92.H0_H0 ;  /* 0x2000005cff5b7230 */ /* 0x001fe40000004100 */
[----:B------:R-:W-:Y:S01]  /*2bd0*/  FADD.FTZ R89, -R94, R89 ;  /* 0x000000595e597221 */ /* 0x000fe20000010100 */
[----:B------:R-:W-:Y:S02]  /*2be0*/  HADD2.F32 R90, -RZ, R99.H0_H0 ;  /* 0x20000063ff5a7230 */ /* 0x000fe40000004100 */
[----:B------:R-:W-:Y:S01]  /*2bf0*/  FMUL.FTZ R167, R93, UR30 ;  /* 0x0000001e5da77c20 */ /* 0x000fe20008410000 */
[----:B------:R-:W-:Y:S01]  /*2c00*/  FMUL.FTZ R170, R170, R95 ;  /* 0x0000005faaaa7220 */ /* 0x000fe20000410000 */
[----:B------:R-:W-:Y:S01]  /*2c10*/  FADD.FTZ R176, -R94, R91 ;  /* 0x0000005b5eb07221 */ /* 0x000fe20000010100 */
[----:B------:R-:W-:-:S02]  /*2c20*/  HADD2.F32 R91, -RZ, R96.H0_H0 ;  /* 0x20000060ff5b7230 */ /* 0x000fc40000004100 */
[----:B------:R-:W-:Y:S01]  /*2c30*/  FADD.FTZ R97, -R94, R97 ;  /* 0x000000615e617221 */ /* 0x000fe20000010100 */
[----:B------:R-:W-:Y:S01]  /*2c40*/  FMUL.FTZ R171, R171, R90 ;  /* 0x0000005aabab7220 */ /* 0x000fe20000410000 */
[----:B------:R-:W-:Y:S01]  /*2c50*/  FMUL.FTZ R174, R89, UR30 ;  /* 0x0000001e59ae7c20 */ /* 0x000fe20008410000 */
[----:B------:R-:W-:Y:S01]  /*2c60*/  FADD.FTZ R88, R103, R170 ;  /* 0x000000aa67587221 */ /* 0x000fe20000010000 */
[----:B------:R-:W-:Y:S01]  /*2c70*/  FFMA.FTZ R102, R167, R170, R102 ;  /* 0x000000aaa7667223 */ /* 0x000fe20000010066 */
[----:B------:R-:W-:Y:S02]  /*2c80*/  HADD2.F32 R92, -RZ, R98.H0_H0 ;  /* 0x20000062ff5c7230 */ /* 0x000fe40000004100 */
        /* <DEDUP_REMOVED lines=19> */
.L_x_1707:
        /* <DEDUP_REMOVED lines=12> */
[C---:B------:R-:W-:Y:S02]  /*2e80*/  ISETP.GE.U32.AND P3, PT, R2.reuse, 0x400, PT ;  /* 0x000004000200780c */ /* 0x040fe40003f66070 */
[C---:B------:R-:W-:Y:S02]  /*2e90*/  ISETP.GE.U32.AND P4, PT, R2.reuse, 0x500, PT ;  /* 0x000005000200780c */ /* 0x040fe40003f86070 */
[----:B------:R-:W-:-:S02]  /*2ea0*/  ISETP.GE.U32.AND P5, PT, R2, 0x600, PT ;  /* 0x000006000200780c */ /* 0x000fc40003fa6070 */
[----:B------:R-:W-:Y:S01]  /*2eb0*/  MOV R207, R184 ;  /* 0x000000b800cf7202 */ /* 0x000fe20000000f00 */
[----:B------:R-:W0:Y:S01]  /*2ec0*/  @P0 LDC.64 R88, c[0x0][0x438] ;  /* 0x00010e00ff580b82 */ /* 0x000e220000000a00 */
[----:B------:R-:W-:-:S07]  /*2ed0*/  ISETP.GE.U32.AND P6, PT, R2, 0x700, PT ;  /* 0x000007000200780c */ /* 0x000fce0003fc6070 */
[----:B------:R-:W1:Y:S08]  /*2ee0*/  @P1 LDC.64 R92, c[0x0][0x438] ;  /* 0x00010e00ff5c1b82 */ /* 0x000e700000000a00 */
[----:B------:R-:W2:Y:S08]  /*2ef0*/  @P2 LDC.64 R98, c[0x0][0x438] ;  /* 0x00010e00ff622b82 */ /* 0x000eb00000000a00 */
[----:B------:R-:W3:Y:S01]  /*2f00*/  @P3 LDC.64 R100, c[0x0][0x438] ;  /* 0x00010e00ff643b82 */ /* 0x000ee20000000a00 */
[C---:B0-----:R-:W-:Y:S01]  /*2f10*/  @P0 IMAD.WIDE.U32 R88, R207.reuse, 0x8, R88 ;  /* 0x00000008cf580825 */ /* 0x041fe200078e0058 */
[----:B------:R-:W-:-:S04]  /*2f20*/  @P0 IADD3 R207, PT, PT, R207, 0x100, RZ ;  /* 0x00000100cfcf0810 */ /* 0x000fc80007ffe0ff */
[----:B------:R0:W5:Y:S02]  /*2f30*/  @P0 LDG.E.64 R116, desc[UR16][R88.64] ;  /* 0x0000001058740981 */ /* 0x000164000c1e1b00 */
[----:B------:R-:W4:Y:S01]  /*2f40*/  @P4 LDC.64 R96, c[0x0][0x438] ;  /* 0x00010e00ff604b82 */ /* 0x000f220000000a00 */
[C---:B-1----:R-:W-:Y:S01]  /*2f50*/  @P1 IMAD.WIDE.U32 R92, R207.reuse, 0x8, R92 ;  /* 0x00000008cf5c1825 */ /* 0x042fe200078e005c */
[----:B------:R-:W-:-:S04]  /*2f60*/  @P1 IADD3 R207, PT, PT, R207, 0x100, RZ ;  /* 0x00000100cfcf1810 */ /* 0x000fc80007ffe0ff */
[----:B------:R0:W5:Y:S02]  /*2f70*/  @P1 LDG.E.64 R114, desc[UR16][R92.64] ;  /* 0x000000105c721981 */ /* 0x000164000c1e1b00 */
[----:B------:R-:W1:Y:S01]  /*2f80*/  @P5 LDC.64 R90, c[0x0][0x438] ;  /* 0x00010e00ff5a5b82 */ /* 0x000e620000000a00 */
[C---:B--2---:R-:W-:Y:S01]  /*2f90*/  @P2 IMAD.WIDE.U32 R98, R207.reuse, 0x8, R98 ;  /* 0x00000008cf622825 */ /* 0x044fe200078e0062 */
[----:B------:R-:W-:-:S04]  /*2fa0*/  @P2 IADD3 R207, PT, PT, R207, 0x100, RZ ;  /* 0x00000100cfcf2810 */ /* 0x000fc80007ffe0ff */
[----:B------:R0:W5:Y:S02]  /*2fb0*/  @P2 LDG.E.64 R112, desc[UR16][R98.64] ;  /* 0x0000001062702981 */ /* 0x000164000c1e1b00 */
[----:B------:R-:W2:Y:S01]  /*2fc0*/  @P6 LDC.64 R94, c[0x0][0x438] ;  /* 0x00010e00ff5e6b82 */ /* 0x000ea20000000a00 */
[C---:B---3--:R-:W-:Y:S01]  /*2fd0*/  @P3 IMAD.WIDE.U32 R100, R207.reuse, 0x8, R100 ;  /* 0x00000008cf643825 */ /* 0x048fe200078e0064 */
[----:B------:R-:W-:-:S04]  /*2fe0*/  @P3 IADD3 R207, PT, PT, R207, 0x100, RZ ;  /* 0x00000100cfcf3810 */ /* 0x000fc80007ffe0ff */
[----:B------:R0:W5:Y:S01]  /*2ff0*/  @P3 LDG.E.64 R110, desc[UR16][R100.64] ;  /* 0x00000010646e3981 */ /* 0x000162000c1e1b00 */
[C---:B----4-:R-:W-:Y:S01]  /*3000*/  @P4 IMAD.WIDE.U32 R96, R207.reuse, 0x8, R96 ;  /* 0x00000008cf604825 */ /* 0x050fe200078e0060 */
[----:B------:R-:W-:-:S04]  /*3010*/  @P4 IADD3 R207, PT, PT, R207, 0x100, RZ ;  /* 0x00000100cfcf4810 */ /* 0x000fc80007ffe0ff */
[----:B------:R0:W5:Y:S01]  /*3020*/  @P4 LDG.E.64 R108, desc[UR16][R96.64] ;  /* 0x00000010606c4981 */ /* 0x000162000c1e1b00 */
[C---:B-1----:R-:W-:Y:S01]  /*3030*/  @P5 IMAD.WIDE.U32 R90, R207.reuse, 0x8, R90 ;  /* 0x00000008cf5a5825 */ /* 0x042fe200078e005a */
[----:B------:R-:W-:-:S04]  /*3040*/  @P5 IADD3 R207, PT, PT, R207, 0x100, RZ ;  /* 0x00000100cfcf5810 */ /* 0x000fc80007ffe0ff */
[----:B------:R0:W5:Y:S01]  /*3050*/  @P5 LDG.E.64 R106, desc[UR16][R90.64] ;  /* 0x000000105a6a5981 */ /* 0x000162000c1e1b00 */
[----:B--2---:R-:W-:-:S05]  /*3060*/  @P6 IMAD.WIDE.U32 R94, R207, 0x8, R94 ;  /* 0x00000008cf5e6825 */ /* 0x004fca00078e005e */
[----:B------:R0:W5:Y:S02]  /*3070*/  @P6 LDG.E.64 R104, desc[UR16][R94.64] ;  /* 0x000000105e686981 */ /* 0x000164000c1e1b00 */
.L_x_1720:
[----:B------:R-:W-:Y:S05]  /*3080*/  BSYNC.RECONVERGENT B0 ;  /* 0x0000000000007941 */ /* 0x000fea0003800200 */
.L_x_1706:
[----:B0-----:R-:W0:Y:S01]  /*3090*/  SHFL.DOWN PT, R88, R103, 0x10, 0x1f ;  /* 0x0a001f0067587f89 */ /* 0x001e2200000e0000 */
        /* <DEDUP_REMOVED lines=30> */
.L_x_1722:
[----:B------:R-:W-:Y:S05]  /*3280*/  BSYNC.RECONVERGENT B0 ;  /* 0x0000000000007941 */ /* 0x000fea0003800200 */
.L_x_1721:
        /* <DEDUP_REMOVED lines=35> */
[----:B------:R-:W-:Y:S01]  /*34c0*/  FADD.FTZ R89, R94, R89 ;  /* 0x000000595e597221 */ /* 0x000fe20000010000 */
[----:B------:R-:W-:-:S02]  /*34d0*/  MOV R95, R184 ;  /* 0x000000b8005f7202 */ /* 0x000fc40000000f00 */
        /* <DEDUP_REMOVED lines=23> */
.L_x_1725:
[----:B------:R-:W-:Y:S05]  /*3650*/  BRA.U UP0, `(.L_x_1726) ;  /* 0x0000000500c87547 */ /* 0x000fea000b800000 */
[----:B------:R-:W-:-:S04]  /*3660*/  UISETP.NE.U32.AND UP0, UPT, UR4, URZ, UPT ;  /* 0x000000ff0400728c */ /* 0x000fc8000bf05070 */
[----:B------:R-:W-:-:S09]  /*3670*/  UISETP.NE.AND.EX UP0, UPT, UR5, URZ, UPT, UP0 ;  /* 0x000000ff0500728c */ /* 0x000fd2000bf05300 */
[----:B------:R-:W-:Y:S05]  /*3680*/  BRA.U UP0, `(.L_x_1727) ;  /* 0x0000000100d47547 */ /* 0x000fea000b800000 */
[----:B------:R-:W-:Y:S05]  /*3690*/  BRA.U !UP3, `(.L_x_1728) ;  /* 0x000000010b307547 */ /* 0x000fea000b800000 */
[----:B------:R-:W-:Y:S01]  /*36a0*/  FFMA.FTZ R89, R3, UR6, R92 ;  /* 0x0000000603597c23 */ /* 0x000fe2000801005c */
[----:B------:R-:W-:Y:S01]  /*36b0*/  ISETP.LT.AND P1, PT, RZ, UR31, PT ;  /* 0x0000001fff007c0c */ /* 0x000fe2000bf21270 */
[----:B------:R-:W-:Y:S02]  /*36c0*/  HADD2.F32 R88, -RZ, R192.H0_H0 ;  /* 0x200000c0ff587230 */ /* 0x000fe40000004100 */
[----:B------:R-:W-:-:S04]  /*36d0*/  FADD.FTZ R89, R122, -R89 ;  /* 0x800000597a597221 */ /* 0x000fc80000010000 */
[----:B------:R-:W-:-:S05]  /*36e0*/  FMUL.FTZ R89, R89, UR30 ;  /* 0x0000001e59597c20 */ /* 0x000fca0008410000 */
[----:B------:R-:W-:-:S05]  /*36f0*/  FSEL R89, R89, RZ, P1 ;  /* 0x000000ff59597208 */ /* 0x000fca0000800000 */
[----:B------:R-:W-:-:S04]  /*3700*/  FMUL.FTZ R89, R89, UR29 ;  /* 0x0000001d59597c20 */ /* 0x000fc80008410000 */
[----:B------:R-:W-:Y:S01]  /*3710*/  FMUL.FTZ R90, R89, R88 ;  /* 0x00000058595a7220 */ /* 0x000fe20000410000 */
[----:B------:R-:W-:-:S04]  /*3720*/  HADD2.F32 R88, -RZ, R206.H0_H0 ;  /* 0x200000ceff587230 */ /* 0x000fc80000004100 */
[----:B------:R-:W-:Y:S01]  /*3730*/  F2FP.F16.F32.PACK_AB R90, RZ, R90 ;  /* 0x0000005aff5a723e */ /* 0x000fe200000000ff */
[----:B------:R-:W-:-:S03]  /*3740*/  FFMA.FTZ R28, R89, R88, R28 ;  /* 0x00000058591c7223 */ /* 0x000fc6000001001c */
[----:B------:R-:W-:-:S07]  /*3750*/  PRMT R175, R90, 0x7610, R175 ;  /* 0x000076105aaf7816 */ /* 0x000fce00000000af */
.L_x_1728:
[----:B------:R-:W-:Y:S05]  /*3760*/  BRA.U !UP3, `(.L_x_1729) ;  /* 0x000000010b307547 */ /* 0x000fea000b800000 */
[----:B------:R-:W-:Y:S01]  /*3770*/  FFMA.FTZ R88, R126, UR6, R92 ;  /* 0x000000067e587c23 */ /* 0x000fe2000801005c */
[----:B------:R-:W-:Y:S01]  /*3780*/  ISETP.LT.AND P1, PT, RZ, UR31, PT ;  /* 0x0000001fff007c0c */ /* 0x000fe2000bf21270 */
[----:B------:R-:W-:Y:S02]  /*3790*/  HADD2.F32 R89, -RZ, R192.H1_H1 ;  /* 0x300000c0ff597230 */ /* 0x000fe40000004100 */
[----:B------:R-:W-:-:S04]  /*37a0*/  FADD.FTZ R88, R123, -R88 ;  /* 0x800000587b587221 */ /* 0x000fc80000010000 */
[----:B------:R-:W-:-:S05]  /*37b0*/  FMUL.FTZ R88, R88, UR30 ;  /* 0x0000001e58587c20 */ /* 0x000fca0008410000 */
[----:B------:R-:W-:-:S05]  /*37c0*/  FSEL R88, R88, RZ, P1 ;  /* 0x000000ff58587208 */ /* 0x000fca0000800000 */
[----:B------:R-:W-:-:S04]  /*37d0*/  FMUL.FTZ R88, R88, UR29 ;  /* 0x0000001d58587c20 */ /* 0x000fc80008410000 */
[----:B------:R-:W-:Y:S01]  /*37e0*/  FMUL.FTZ R90, R88, R89 ;  /* 0x00000059585a7220 */ /* 0x000fe20000410000 */
[----:B------:R-:W-:-:S04]  /*37f0*/  HADD2.F32 R89, -RZ, R208.H1_H1 ;  /* 0x300000d0ff597230 */ /* 0x000fc80000004100 */
[----:B------:R-:W-:Y:S01]  /*3800*/  F2FP.F16.F32.PACK_AB R90, RZ, R90 ;  /* 0x0000005aff5a723e */ /* 0x000fe200000000ff */
[----:B------:R-:W-:-:S03]  /*3810*/  FFMA.FTZ R29, R88, R89, R29 ;  /* 0x00000059581d7223 */ /* 0x000fc6000001001d */
[----:B------:R-:W-:-:S07]  /*3820*/  PRMT R177, R90, 0x7610, R177 ;  /* 0x000076105ab17816 */ /* 0x000fce00000000b1 */
.L_x_1729:
        /* <DEDUP_REMOVED lines=13> */
.L_x_1730:
        /* <DEDUP_REMOVED lines=12> */
[----:B------:R-:W-:Y:S01]  /*39c0*/  PRMT R179, R90, 0x7610, R179 ;  /* 0x000076105ab37816 */ /* 0x000fe200000000b3 */
[----:B------:R-:W-:Y:S06]  /*39d0*/  BRA `(.L_x_1731) ;  /* 0x0000000800b47947 */ /* 0x000fec0003800000 */
.L_x_1727:
        /* <DEDUP_REMOVED lines=13> */
[----:B------:R-:W-:Y:S02]  /*3ab0*/  HADD2.F32 R88, -RZ, R192.H0_H0 ;  /* 0x200000c0ff587230 */ /* 0x000fe40000004100 */
[----:B------:R-:W-:Y:S01]  /*3ac0*/  FMUL.FTZ R89, R90, UR29 ;  /* 0x0000001d5a597c20 */ /* 0x000fe20008410000 */
[----:B------:R-:W-:-:S03]  /*3ad0*/  HADD2.F32 R91, -RZ, R206.H0_H0 ;  /* 0x200000ceff5b7230 */ /* 0x000fc60000004100 */
[-C--:B------:R-:W-:Y:S02]  /*3ae0*/  FMUL.FTZ R88, R88, R89.reuse ;  /* 0x0000005958587220 */ /* 0x080fe40000410000 */
[----:B------:R-:W-:-:S03]  /*3af0*/  FFMA.FTZ R28, R91, R89, R28 ;  /* 0x000000595b1c7223 */ /* 0x000fc6000001001c */
[----:B------:R-:W-:-:S04]  /*3b00*/  F2FP.F16.F32.PACK_AB R88, RZ, R88 ;  /* 0x00000058ff58723e */ /* 0x000fc800000000ff */
[----:B------:R-:W-:-:S07]  /*3b10*/  PRMT R175, R88, 0x7610, R175 ;  /* 0x0000761058af7816 */ /* 0x000fce00000000af */
.L_x_1732:
[----:B------:R-:W-:Y:S01]  /*3b20*/  F2FP.F16.F32.PACK_AB R98, RZ, R90 ;  /* 0x0000005aff62723e */ /* 0x000fe200000000ff */
[----:B------:R-:W-:Y:S01]  /*3b30*/  FMUL.FTZ R96, R96, UR30 ;  /* 0x0000001e60607c20 */ /* 0x000fe20008410000 */
[----:B------:R-:W-:Y:S01]  /*3b40*/  FMUL.FTZ R91, R97, UR30 ;  /* 0x0000001e615b7c20 */ /* 0x000fe20008410000 */
[----:B------:R-:W-:Y:S01]  /*3b50*/  FSEL R90, R94, RZ, P1 ;  /* 0x000000ff5e5a7208 */ /* 0x000fe20000800000 */
[----:B------:R-:W-:Y:S06]  /*3b60*/  BRA.U !UP3, `(.L_x_1733) ;  /* 0x000000010b1c7547 */ /* 0x000fec000b800000 */
[----:B------:R-:W-:Y:S02]  /*3b70*/  HADD2.F32 R89, -RZ, R192.H1_H1 ;  /* 0x300000c0ff597230 */ /* 0x000fe40000004100 */
[----:B------:R-:W-:Y:S01]  /*3b80*/  FMUL.FTZ R88, R90, UR29 ;  /* 0x0000001d5a587c20 */ /* 0x000fe20008410000 */
[----:B------:R-:W-:-:S03]  /*3b90*/  HADD2.F32 R94, -RZ, R208.H1_H1 ;  /* 0x300000d0ff5e7230 */ /* 0x000fc60000004100 */
[-C--:B------:R-:W-:Y:S02]  /*3ba0*/  FMUL.FTZ R89, R89, R88.reuse ;  /* 0x0000005859597220 */ /* 0x080fe40000410000 */
[----:B------:R-:W-:-:S03]  /*3bb0*/  FFMA.FTZ R29, R94, R88, R29 ;  /* 0x000000585e1d7223 */ /* 0x000fc6000001001d */
[----:B------:R-:W-:-:S04]  /*3bc0*/  F2FP.F16.F32.PACK_AB R89, RZ, R89 ;  /* 0x00000059ff59723e */ /* 0x000fc800000000ff */
[----:B------:R-:W-:-:S07]  /*3bd0*/  PRMT R177, R89, 0x7610, R177 ;  /* 0x0000761059b17816 */ /* 0x000fce00000000b1 */
.L_x_1733:
[----:B------:R-:W-:Y:S02]  /*3be0*/  F2FP.F16.F32.PACK_AB R94, RZ, R90 ;  /* 0x0000005aff5e723e */ /* 0x000fe400000000ff */
[----:B------:R-:W-:Y:S02]  /*3bf0*/  FSEL R91, R91, RZ, P1 ;  /* 0x000000ff5b5b7208 */ /* 0x000fe40000800000 */
        /* <DEDUP_REMOVED lines=9> */
.L_x_1734:
[----:B------:R-:W-:Y:S02]  /*3c90*/  F2FP.F16.F32.PACK_AB R90, RZ, R90 ;  /* 0x0000005aff5a723e */ /* 0x000fe400000000ff */
[----:B------:R-:W-:Y:S02]  /*3ca0*/  F2FP.F16.F32.PACK_AB R88, RZ, R91 ;  /* 0x0000005bff58723e */ /* 0x000fe400000000ff */
[----:B------:R-:W-:Y:S02]  /*3cb0*/  PRMT R180, R98, 0x7610, R180 ;  /* 0x0000761062b47816 */ /* 0x000fe400000000b4 */
[----:B------:R-:W-:Y:S02]  /*3cc0*/  PRMT R181, R94, 0x7610, R181 ;  /* 0x000076105eb57816 */ /* 0x000fe400000000b5 */
[----:B------:R-:W-:Y:S02]  /*3cd0*/  PRMT R182, R90, 0x7610, R182 ;  /* 0x000076105ab67816 */ /* 0x000fe400000000b6 */
[----:B------:R-:W-:Y:S01]  /*3ce0*/  PRMT R183, R88, 0x7610, R183 ;  /* 0x0000761058b77816 */ /* 0x000fe200000000b7 */
[----:B------:R-:W-:Y:S06]  /*3cf0*/  BRA.U !UP3, `(.L_x_1731) ;  /* 0x000000050bec7547 */ /* 0x000fec000b800000 */
[----:B------:R-:W-:Y:S02]  /*3d00*/  HADD2.F32 R89, -RZ, R193.H1_H1 ;  /* 0x300000c1ff597230 */ /* 0x000fe40000004100 */
[----:B------:R-:W-:Y:S01]  /*3d10*/  FMUL.FTZ R88, R91, UR29 ;  /* 0x0000001d5b587c20 */ /* 0x000fe20008410000 */
[----:B------:R-:W-:-:S03]  /*3d20*/  HADD2.F32 R90, -RZ, R206.H1_H1 ;  /* 0x300000ceff5a7230 */ /* 0x000fc60000004100 */
[-C--:B------:R-:W-:Y:S02]  /*3d30*/  FMUL.FTZ R89, R89, R88.reuse ;  /* 0x0000005859597220 */ /* 0x080fe40000410000 */
[----:B------:R-:W-:-:S03]  /*3d40*/  FFMA.FTZ R31, R90, R88, R31 ;  /* 0x000000585a1f7223 */ /* 0x000fc6000001001f */
[----:B------:R-:W-:-:S04]  /*3d50*/  F2FP.F16.F32.PACK_AB R89, RZ, R89 ;  /* 0x00000059ff59723e */ /* 0x000fc800000000ff */
[----:B------:R-:W-:Y:S01]  /*3d60*/  PRMT R179, R89, 0x7610, R179 ;  /* 0x0000761059b37816 */ /* 0x000fe200000000b3 */
[----:B------:R-:W-:Y:S06]  /*3d70*/  BRA `(.L_x_1731) ;  /* 0x0000000400cc7947 */ /* 0x000fec0003800000 */
.L_x_1726:
[----:B------:R-:W-:-:S04]  /*3d80*/  UISETP.NE.U32.AND UP0, UPT, UR4, URZ, UPT ;  /* 0x000000ff0400728c */ /* 0x000fc8000bf05070 */
[----:B------:R-:W-:-:S09]  /*3d90*/  UISETP.NE.AND.EX UP0, UPT, UR5, URZ, UPT, UP0 ;  /* 0x000000ff0500728c */ /* 0x000fd2000bf05300 */
[----:B------:R-:W-:Y:S05]  /*3da0*/  BRA.U UP0, `(.L_x_1735) ;  /* 0x0000000100d07547 */ /* 0x000fea000b800000 */
[----:B------:R-:W-:Y:S01]  /*3db0*/  ISETP.LT.AND P1, PT, RZ, UR31, PT ;  /* 0x0000001fff007c0c */ /* 0x000fe2000bf21270 */
[----:B------:R-:W-:-:S12]  /*3dc0*/  BRA.U !UP3, `(.L_x_1736) ;  /* 0x000000010b2c7547 */ /* 0x000fd8000b800000 */
[----:B------:R-:W-:Y:S01]  /*3dd0*/  @P1 FFMA.FTZ R89, R3, UR6, R92 ;  /* 0x0000000603591c23 */ /* 0x000fe2000801005c */
[----:B-----5:R-:W-:Y:S02]  /*3de0*/  HADD2.F32 R88, -RZ, R116.H0_H0 ;  /* 0x20000074ff587230 */ /* 0x020fe40000004100 */
[----:B------:R-:W-:Y:S02]  /*3df0*/  HADD2.F32 R90, -RZ, R192.H0_H0 ;  /* 0x200000c0ff5a7230 */ /* 0x000fe40000004100 */
[----:B------:R-:W-:Y:S01]  /*3e00*/  @P1 FADD.FTZ R89, R122, -R89 ;  /* 0x800000597a591221 */ /* 0x000fe20000010000 */
[----:B------:R-:W-:-:S03]  /*3e10*/  HADD2.F32 R91, -RZ, R206.H0_H0 ;  /* 0x200000ceff5b7230 */ /* 0x000fc60000004100 */
[----:B------:R-:W-:-:S04]  /*3e20*/  @P1 FFMA.FTZ R88, R89, UR30, R88 ;  /* 0x0000001e59581c23 */ /* 0x000fc80008010058 */
[----:B------:R-:W-:-:S04]  /*3e30*/  FMUL.FTZ R89, R88, UR29 ;  /* 0x0000001d58597c20 */ /* 0x000fc80008410000 */
[-C--:B------:R-:W-:Y:S01]  /*3e40*/  FMUL.FTZ R88, R90, R89.reuse ;  /* 0x000000595a587220 */ /* 0x080fe20000410000 */
[----:B------:R-:W-:-:S04]  /*3e50*/  FFMA.FTZ R28, R91, R89, R28 ;  /* 0x000000595b1c7223 */ /* 0x000fc8000001001c */
[----:B------:R-:W-:-:S04]  /*3e60*/  F2FP.F16.F32.PACK_AB R88, RZ, R88 ;  /* 0x00000058ff58723e */ /* 0x000fc800000000ff */
[----:B------:R-:W-:-:S07]  /*3e70*/  PRMT R175, R88, 0x7610, R175 ;  /* 0x0000761058af7816 */ /* 0x000fce00000000af */
.L_x_1736:
[----:B------:R-:W-:Y:S05]  /*3e80*/  BRA.U !UP3, `(.L_x_1737) ;  /* 0x000000010b307547 */ /* 0x000fea000b800000 */
[----:B-----5:R-:W-:Y:S01]  /*3e90*/  SHF.R.U64 R88, R116, 0x10, R117 ;  /* 0x0000001074587819 */ /* 0x020fe20000001275 */
[----:B------:R-:W-:-:S04]  /*3ea0*/  @P1 FFMA.FTZ R90, R126, UR6, R92 ;  /* 0x000000067e5a1c23 */ /* 0x000fc8000801005c */
[----:B------:R-:W-:Y:S02]  /*3eb0*/  HADD2.F32 R88, -RZ, R88.H0_H0 ;  /* 0x20000058ff587230 */ /* 0x000fe40000004100 */
[----:B------:R-:W-:Y:S01]  /*3ec0*/  @P1 FADD.FTZ R89, R123, -R90 ;  /* 0x8000005a7b591221 */ /* 0x000fe20000010000 */
[----:B------:R-:W-:-:S03]  /*3ed0*/  HADD2.F32 R90, -RZ, R208.H1_H1 ;  /* 0x300000d0ff5a7230 */ /* 0x000fc60000004100 */
[----:B------:R-:W-:Y:S01]  /*3ee0*/  @P1 FFMA.FTZ R88, R89, UR30, R88 ;  /* 0x0000001e59581c23 */ /* 0x000fe20008010058 */
[----:B------:R-:W-:-:S03]  /*3ef0*/  HADD2.F32 R89, -RZ, R192.H1_H1 ;  /* 0x300000c0ff597230 */ /* 0x000fc60000004100 */
[----:B------:R-:W-:-:S04]  /*3f00*/  FMUL.FTZ R88, R88, UR29 ;  /* 0x0000001d58587c20 */ /* 0x000fc80008410000 */
[-C--:B------:R-:W-:Y:S01]  /*3f10*/  FMUL.FTZ R89, R89, R88.reuse ;  /* 0x0000005859597220 */ /* 0x080fe20000410000 */
[----:B------:R-:W-:-:S04]  /*3f20*/  FFMA.FTZ R29, R90, R88, R29 ;  /* 0x000000585a1d7223 */ /* 0x000fc8000001001d */
[----:B------:R-:W-:-:S04]  /*3f30*/  F2FP.F16.F32.PACK_AB R89, RZ, R89 ;  /* 0x00000059ff59723e */ /* 0x000fc800000000ff */
[----:B------:R-:W-:-:S07]  /*3f40*/  PRMT R177, R89, 0x7610, R177 ;  /* 0x0000761059b17816 */ /* 0x000fce00000000b1 */
.L_x_1737:
[----:B------:R-:W-:Y:S05]  /*3f50*/  BRA.U !UP3, `(.L_x_1738) ;  /* 0x000000010b2c7547 */ /* 0x000fea000b800000 */
        /* <DEDUP_REMOVED lines=11> */
.L_x_1738:
[----:B------:R-:W-:Y:S05]  /*4010*/  BRA.U !UP3, `(.L_x_1731) ;  /* 0x000000050b247547 */ /* 0x000fea000b800000 */
[----:B-----5:R-:W-:Y:S01]  /*4020*/  SHF.R.U32.HI R88, RZ, 0x10, R117 ;  /* 0x00000010ff587819 */ /* 0x020fe20000011675 */
        /* <DEDUP_REMOVED lines=10> */
[----:B------:R-:W-:Y:S01]  /*40d0*/  PRMT R179, R89, 0x7610, R179 ;  /* 0x0000761059b37816 */ /* 0x000fe200000000b3 */
[----:B------:R-:W-:Y:S06]  /*40e0*/  BRA `(.L_x_1731) ;  /* 0x0000000000f07947 */ /* 0x000fec0003800000 */
.L_x_1735:
[----:B------:R-:W-:Y:S01]  /*40f0*/  PLOP3.LUT P2, PT, PT, PT, UP2, 0x80, 0x8 ;  /* 0x000000000008781c */ /* 0x000fe20003f4f028 */
[----:B-----5:R-:W-:Y:S01]  /*4100*/  HADD2.F32 R89, -RZ, R116.H0_H0 ;  /* 0x20000074ff597230 */ /* 0x020fe20000004100 */
[----:B------:R-:W-:Y:S01]  /*4110*/  ISETP.LT.AND P1, PT, RZ, UR31, PT ;  /* 0x0000001fff007c0c */ /* 0x000fe2000bf21270 */
[----:B------:R-:W-:Y:S01]  /*4120*/  HADD2.F32 R94, -RZ, R117.H0_H0 ;  /* 0x20000075ff5e7230 */ /* 0x000fe20000004100 */
[----:B------:R-:W-:-:S09]  /*4130*/  SHF.R.U32.HI R96, RZ, 0x10, R117 ;  /* 0x00000010ff607819 */ /* 0x000fd20000011675 */
[--C-:B------:R-:W-:Y:S02]  /*4140*/  @P2 FFMA.FTZ R91, R3, UR6, R92.reuse ;  /* 0x00000006035b2c23 */ /* 0x100fe4000801005c */
[--C-:B------:R-:W-:Y:S01]  /*4150*/  @P1 FFMA.FTZ R98, R128, UR6, R92.reuse ;  /* 0x0000000680621c23 */ /* 0x100fe2000801005c */
[----:B------:R-:W-:Y:S01]  /*4160*/  @P1 FFMA.FTZ R97, R121, UR6, R92 ;  /* 0x0000000679611c23 */ /* 0x000fe2000801005c */
[----:B------:R-:W-:Y:S01]  /*4170*/  @P2 FADD.FTZ R88, R122, -R91 ;  /* 0x8000005b7a582221 */ /* 0x000fe20000010000 */
[----:B------:R-:W-:Y:S01]  /*4180*/  SHF.R.U64 R91, R116, 0x10, R117 ;  /* 0x00000010745b7819 */ /* 0x000fe20000001275 */
[----:B------:R-:W-:Y:S01]  /*4190*/  @P1 FADD.FTZ R99, R125, -R98 ;  /* 0x800000627d631221 */ /* 0x000fe20000010000 */
[----:B------:R-:W-:Y:S01]  /*41a0*/  @P1 FADD.FTZ R97, R124, -R97 ;  /* 0x800000617c611221 */ /* 0x000fe20000010000 */
[----:B------:R-:W-:Y:S01]  /*41b0*/  @P2 FFMA.FTZ R89, R88, UR30, R89 ;  /* 0x0000001e58592c23 */ /* 0x000fe20008010059 */
[----:B------:R-:W-:Y:S01]  /*41c0*/  @P1 FFMA.FTZ R88, R126, UR6, R92 ;  /* 0x000000067e581c23 */ /* 0x000fe2000801005c */
[----:B------:R-:W-:-:S02]  /*41d0*/  HADD2.F32 R91, -RZ, R91.H0_H0 ;  /* 0x2000005bff5b7230 */ /* 0x000fc40000004100 */
[----:B------:R-:W-:Y:S01]  /*41e0*/  @P1 FFMA.FTZ R94, R97, UR30, R94 ;  /* 0x0000001e615e1c23 */ /* 0x000fe2000801005e */
[----:B------:R-:W-:Y:S01]  /*41f0*/  @P1 FADD.FTZ R90, R123, -R88 ;  /* 0x800000587b5a1221 */ /* 0x000fe20000010000 */
[----:B------:R-:W-:Y:S01]  /*4200*/  HADD2.F32 R88, -RZ, R96.H0_H0 ;  /* 0x20000060ff587230 */ /* 0x000fe20000004100 */
[----:B------:R-:W-:Y:S02]  /*4210*/  F2FP.F16.F32.PACK_AB R98, RZ, R89 ;  /* 0x00000059ff62723e */ /* 0x000fe400000000ff */
[----:B------:R-:W-:Y:S02]  /*4220*/  @P1 FFMA.FTZ R91, R90, UR30, R91 ;  /* 0x0000001e5a5b1c23 */ /* 0x000fe4000801005b */
[----:B------:R-:W-:-:S03]  /*4230*/  @P1 FFMA.FTZ R88, R99, UR30, R88 ;  /* 0x0000001e63581c23 */ /* 0x000fc60008010058 */
[----:B------:R-:W-:Y:S01]  /*4240*/  F2FP.F16.F32.PACK_AB R99, RZ, R91 ;  /* 0x0000005bff63723e */ /* 0x000fe200000000ff */
        /* <DEDUP_REMOVED lines=8> */
.L_x_1739:
[----:B------:R-:W-:Y:S05]  /*42d0*/  BRA.U !UP3, `(.L_x_1740) ;  /* 0x000000010b1c7547 */ /* 0x000fea000b800000 */
[----:B------:R-:W-:Y:S02]  /*42e0*/  HADD2.F32 R89, -RZ, R192.H1_H1 ;  /* 0x300000c0ff597230 */ /* 0x000fe40000004100 */
[----:B------:R-:W-:Y:S01]  /*42f0*/  FMUL.FTZ R90, R91, UR29 ;  /* 0x0000001d5b5a7c20 */ /* 0x000fe20008410000 */
[----:B------:R-:W-:-:S03]  /*4300*/  HADD2.F32 R96, -RZ, R208.H1_H1 ;  /* 0x300000d0ff607230 */ /* 0x000fc60000004100 */
[-C--:B------:R-:W-:Y:S02]  /*4310*/  FMUL.FTZ R89, R89, R90.reuse ;  /* 0x0000005a59597220 */ /* 0x080fe40000410000 */
[----:B------:R-:W-:-:S03]  /*4320*/  FFMA.FTZ R29, R96, R90, R29 ;  /* 0x0000005a601d7223 */ /* 0x000fc6000001001d */
[----:B------:R-:W-:-:S04]  /*4330*/  F2FP.F16.F32.PACK_AB R89, RZ, R89 ;  /* 0x00000059ff59723e */ /* 0x000fc800000000ff */
[----:B------:R-:W-:-:S07]  /*4340*/  PRMT R177, R89, 0x7610, R177 ;  /* 0x0000761059b17816 */ /* 0x000fce00000000b1 */
.L_x_1740:
[----:B------:R-:W-:Y:S05]  /*4350*/  BRA.U !UP3, `(.L_x_1741) ;  /* 0x000000010b1c7547 */ /* 0x000fea000b800000 */
[----:B------:R-:W-:Y:S02]  /*4360*/  HADD2.F32 R90, -RZ, R193.H0_H0 ;  /* 0x200000c1ff5a7230 */ /* 0x000fe40000004100 */
[----:B------:R-:W-:Y:S01]  /*4370*/  FMUL.FTZ R89, R94, UR29 ;  /* 0x0000001d5e597c20 */ /* 0x000fe20008410000 */
[----:B------:R-:W-:-:S03]  /*4380*/  HADD2.F32 R91, -RZ, R208.H0_H0 ;  /* 0x200000d0ff5b7230 */ /* 0x000fc60000004100 */
[-C--:B------:R-:W-:Y:S02]  /*4390*/  FMUL.FTZ R90, R90, R89.reuse ;  /* 0x000000595a5a7220 */ /* 0x080fe40000410000 */
[----:B------:R-:W-:-:S03]  /*43a0*/  FFMA.FTZ R30, R91, R89, R30 ;  /* 0x000000595b1e7223 */ /* 0x000fc6000001001e */
[----:B------:R-:W-:-:S04]  /*43b0*/  F2FP.F16.F32.PACK_AB R90, RZ, R90 ;  /* 0x0000005aff5a723e */ /* 0x000fc800000000ff */
[----:B------:R-:W-:-:S07]  /*43c0*/  PRMT R178, R90, 0x7610, R178 ;  /* 0x000076105ab27816 */ /* 0x000fce00000000b2 */
.L_x_1741:
        /* <DEDUP_REMOVED lines=14> */
.L_x_1731:
        /* <DEDUP_REMOVED lines=11> */
.L_x_1742:
        /* <DEDUP_REMOVED lines=9> */
.L_x_1743:
[----:B------:R-:W-:Y:S02]  /*45f0*/  IADD3 R95, PT, PT, R95, 0x100, RZ ;  /* 0x000001005f5f7810 */ /* 0x000fe40007ffe0ff */
[----:B------:R-:W-:-:S07]  /*4600*/  IADD3 R93, PT, PT, R93, 0x100, RZ ;  /* 0x000001005d5d7810 */ /* 0x000fce0007ffe0ff */
.L_x_1724:
[----:B------:R-:W-:Y:S05]  /*4610*/  BSYNC.RECONVERGENT B0 ;  /* 0x0000000000007941 */ /* 0x000fea0003800200 */
.L_x_1723:
        /* <DEDUP_REMOVED lines=13> */
.L_x_1746:
[----:B------:R-:W-:Y:S05]  /*46f0*/  BRA.U !UP0, `(.L_x_1747) ;  /* 0x0000000508cc7547 */ /* 0x000fea000b800000 */
[----:B------:R-:W-:-:S04]  /*4700*/  UISETP.NE.U32.AND UP0, UPT, UR4, URZ, UPT ;  /* 0x000000ff0400728c */ /* 0x000fc8000bf05070 */
[----:B------:R-:W-:-:S09]  /*4710*/  UISETP.NE.AND.EX UP0, UPT, UR5, URZ, UPT, UP0 ;  /* 0x000000ff0500728c */ /* 0x000fd2000bf05300 */
[----:B------:R-:W-:Y:S05]  /*4720*/  BRA.U !UP0, `(.L_x_1748) ;  /* 0x0000000108f07547 */ /* 0x000fea000b800000 */
[----:B------:R-:W-:Y:S01]  /*4730*/  ISETP.LT.AND P2, PT, RZ, UR31, PT ;  /* 0x0000001fff007c0c */ /* 0x000fe2000bf41270 */
[----:B01---5:R-:W-:Y:S01]  /*4740*/  HADD2.F32 R90, -RZ, R114.H0_H0 ;  /* 0x20000072ff5a7230 */ /* 0x023fe20000004100 */
[--C-:B------:R-:W-:Y:S02]  /*4750*/  SHF.R.U64 R96, R114, 0x10, R115.reuse ;  /* 0x0000001072607819 */ /* 0x100fe40000001273 */
[----:B------:R-:W-:-:S03]  /*4760*/  SHF.R.U32.HI R94, RZ, 0x10, R115 ;  /* 0x00000010ff5e7819 */ /* 0x000fc60000011673 */
[----:B------:R-:W-:-:S06]  /*4770*/  HADD2.F32 R96, -RZ, R96.H0_H0 ;  /* 0x20000060ff607230 */ /* 0x000fcc0000004100 */
[--C-:B------:R-:W-:Y:S01]  /*4780*/  @P2 FFMA.FTZ R89, R127, UR6, R92.reuse ;  /* 0x000000067f592c23 */ /* 0x100fe2000801005c */
[--C-:B------:R-:W-:Y:S01]  /*4790*/  @P2 FFMA.FTZ R88, R134, UR6, R92.reuse ;  /* 0x0000000686582c23 */ /* 0x100fe2000801005c */
[--C-:B------:R-:W-:Y:S01]  /*47a0*/  @P2 FFMA.FTZ R97, R129, UR6, R92.reuse ;  /* 0x0000000681612c23 */ /* 0x100fe2000801005c */
[----:B------:R-:W-:Y:S01]  /*47b0*/  @P2 FFMA.FTZ R98, R136, UR6, R92 ;  /* 0x0000000688622c23 */ /* 0x000fe2000801005c */
[----:B------:R-:W-:Y:S01]  /*47c0*/  @P2 FADD.FTZ R91, R130, -R89 ;  /* 0x80000059825b2221 */ /* 0x000fe20000010000 */
[----:B------:R-:W-:-:S03]  /*47d0*/  HADD2.F32 R89, -RZ, R115.H0_H0 ;  /* 0x20000073ff597230 */ /* 0x000fc60000004100 */
[----:B------:R-:W-:Y:S01]  /*47e0*/  @P2 FFMA.FTZ R90, R91, UR30, R90 ;  /* 0x0000001e5b5a2c23 */ /* 0x000fe2000801005a */
[----:B------:R-:W-:Y:S01]  /*47f0*/  @P2 FADD.FTZ R91, R131, -R88 ;  /* 0x80000058835b2221 */ /* 0x000fe20000010000 */
[----:B------:R-:W-:Y:S02]  /*4800*/  HADD2.F32 R88, -RZ, R94.H0_H0 ;  /* 0x2000005eff587230 */ /* 0x000fe40000004100 */
[----:B------:R-:W-:Y:S01]  /*4810*/  @P2 FADD.FTZ R94, R132, -R97 ;  /* 0x80000061845e2221 */ /* 0x000fe20000010000 */
[----:B------:R-:W-:Y:S01]  /*4820*/  @P2 FADD.FTZ R97, R133, -R98 ;  /* 0x8000006285612221 */ /* 0x000fe20000010000 */
[----:B------:R-:W-:Y:S01]  /*4830*/  @P2 FFMA.FTZ R96, R91, UR30, R96 ;  /* 0x0000001e5b602c23 */ /* 0x000fe20008010060 */
[----:B------:R-:W-:Y:S01]  /*4840*/  F2FP.F16.F32.PACK_AB R98, RZ, R90 ;  /* 0x0000005aff62723e */ /* 0x000fe200000000ff */
[----:B------:R-:W-:Y:S01]  /*4850*/  @P2 FFMA.FTZ R89, R94, UR30, R89 ;  /* 0x0000001e5e592c23 */ /* 0x000fe20008010059 */
[----:B------:R-:W-:Y:S02]  /*4860*/  @P2 FFMA.FTZ R88, R97, UR30, R88 ;  /* 0x0000001e61582c23 */ /* 0x000fe40008010058 */
[----:B------:R-:W-:Y:S01]  /*4870*/  F2FP.F16.F32.PACK_AB R99, RZ, R96 ;  /* 0x00000060ff63723e */ /* 0x000fe200000000ff */
[----:B------:R-:W-:Y:S06]  /*4880*/  BRA.U !UP3, `(.L_x_1749) ;  /* 0x000000010b1c7547 */ /* 0x000fec000b800000 */
[----:B------:R-:W-:Y:S02]  /*4890*/  HADD2.F32 R94, -RZ, R194.H0_H0 ;  /* 0x200000c2ff5e7230 */ /* 0x000fe40000004100 */
[----:B------:R-:W-:Y:S01]  /*48a0*/  FMUL.FTZ R91, R90, UR29 ;  /* 0x0000001d5a5b7c20 */ /* 0x000fe20008410000 */
[----:B------:R-:W-:-:S03]  /*48b0*/  HADD2.F32 R97, -RZ, R206.H0_H0 ;  /* 0x200000ceff617230 */ /* 0x000fc60000004100 */
[----:B------:R-:W-:Y:S02]  /*48c0*/  FMUL.FTZ R94, R91, R94 ;  /* 0x0000005e5b5e7220 */ /* 0x000fe40000410000 */
[----:B------:R-:W-:-:S03]  /*48d0*/  FFMA.FTZ R24, R97, R91, R24 ;  /* 0x0000005b61187223 */ /* 0x000fc60000010018 */
[----:B------:R-:W-:-:S04]  /*48e0*/  F2FP.F16.F32.PACK_AB R94, RZ, R94 ;  /* 0x0000005eff5e723e */ /* 0x000fc800000000ff */
[----:B------:R-:W-:-:S07]  /*48f0*/  PRMT R175, R94, 0x7610, R175 ;  /* 0x000076105eaf7816 */ /* 0x000fce00000000af */
.L_x_1749:
[----:B------:R-:W-:Y:S05]  /*4900*/  BRA.U !UP3, `(.L_x_1750) ;  /* 0x000000010b1c7547 */ /* 0x000fea000b800000 */
[----:B------:R-:W-:Y:S02]  /*4910*/  HADD2.F32 R91, -RZ, R194.H1_H1 ;  /* 0x300000c2ff5b7230 */ /* 0x000fe40000004100 */
[----:B------:R-:W-:Y:S01]  /*4920*/  FMUL.FTZ R96, R96, UR29 ;  /* 0x0000001d60607c20 */ /* 0x000fe20008410000 */
[----:B------:R-:W-:-:S03]  /*4930*/  HADD2.F32 R90, -RZ, R208.H1_H1 ;  /* 0x300000d0ff5a7230 */ /* 0x000fc60000004100 */
[----:B------:R-:W-:Y:S02]  /*4940*/  FMUL.FTZ R91, R96, R91 ;  /* 0x0000005b605b7220 */ /* 0x000fe40000410000 */
[----:B------:R-:W-:-:S03]  /*4950*/  FFMA.FTZ R25, R90, R96, R25 ;  /* 0x000000605a197223 */ /* 0x000fc60000010019 */
[----:B------:R-:W-:-:S04]  /*4960*/  F2FP.F16.F32.PACK_AB R91, RZ, R91 ;  /* 0x0000005bff5b723e */ /* 0x000fc800000000ff */
[----:B------:R-:W-:-:S07]  /*4970*/  PRMT R177, R91, 0x7610, R177 ;  /* 0x000076105bb17816 */ /* 0x000fce00000000b1 */
.L_x_1750:
[----:B------:R-:W-:Y:S05]  /*4980*/  BRA.U !UP3, `(.L_x_1751) ;  /* 0x000000010b1c7547 */ /* 0x000fea000b800000 */
[----:B------:R-:W-:Y:S02]  /*4990*/  HADD2.F32 R90, -RZ, R195.H0_H0 ;  /* 0x200000c3ff5a7230 */ /* 0x000fe40000004100 */
[----:B------:R-:W-:Y:S01]  /*49a0*/  FMUL.FTZ R91, R89, UR29 ;  /* 0x0000001d595b7c20 */ /* 0x000fe20008410000 */
[----:B------:R-:W-:-:S03]  /*49b0*/  HADD2.F32 R97, -RZ, R208.H0_H0 ;  /* 0x200000d0ff617230 */ /* 0x000fc60000004100 */
[----:B------:R-:W-:Y:S02]  /*49c0*/  FMUL.FTZ R90, R91, R90 ;  /* 0x0000005a5b5a7220 */ /* 0x000fe40000410000 */
[----:B------:R-:W-:-:S03]  /*49d0*/  FFMA.FTZ R26, R97, R91, R26 ;  /* 0x0000005b611a7223 */ /* 0x000fc6000001001a */
[----:B------:R-:W-:-:S04]  /*49e0*/  F2FP.F16.F32.PACK_AB R90, RZ, R90 ;  /* 0x0000005aff5a723e */ /* 0x000fc800000000ff */
[----:B------:R-:W-:-:S07]  /*49f0*/  PRMT R178, R90, 0x7610, R178 ;  /* 0x000076105ab27816 */ /* 0x000fce00000000b2 */
.L_x_1751:
        /* <DEDUP_REMOVED lines=10> */
[----:B------:R-:W-:Y:S02]  /*4aa0*/  FMUL.FTZ R89, R88, R89 ;  /* 0x0000005958597220 */ /* 0x000fe40000410000 */
[----:B------:R-:W-:-:S03]  /*4ab0*/  FFMA.FTZ R27, R90, R88, R27 ;  /* 0x000000585a1b7223 */ /* 0x000fc6000001001b */
[----:B------:R-:W-:-:S04]  /*4ac0*/  F2FP.F16.F32.PACK_AB R89, RZ, R89 ;  /* 0x00000059ff59723e */ /* 0x000fc800000000ff */
[----:B------:R-:W-:Y:S01]  /*4ad0*/  PRMT R179, R89, 0x7610, R179 ;  /* 0x0000761059b37816 */ /* 0x000fe200000000b3 */
[----:B------:R-:W-:Y:S06]  /*4ae0*/  BRA `(.L_x_1752) ;  /* 0x0000000800947947 */ /* 0x000fec0003800000 */
.L_x_1748:
[----:B------:R-:W-:Y:S01]  /*4af0*/  ISETP.LT.AND P2, PT, RZ, UR31, PT ;  /* 0x0000001fff007c0c */ /* 0x000fe2000bf41270 */
[----:B------:R-:W-:-:S12]  /*4b00*/  BRA.U !UP3, `(.L_x_1753) ;  /* 0x000000010b2c7547 */ /* 0x000fd8000b800000 */
[----:B01----:R-:W-:Y:S01]  /*4b10*/  @P2 FFMA.FTZ R89, R127, UR6, R92 ;  /* 0x000000067f592c23 */ /* 0x003fe2000801005c */
        /* <DEDUP_REMOVED lines=10> */
.L_x_1753:
[----:B------:R-:W-:Y:S05]  /*4bc0*/  BRA.U !UP3, `(.L_x_1754) ;  /* 0x000000010b307547 */ /* 0x000fea000b800000 */
[----:B01---5:R-:W-:Y:S01]  /*4bd0*/  SHF.R.U64 R88, R114, 0x10, R115 ;  /* 0x0000001072587819 */ /* 0x023fe20000001273 */
        /* <DEDUP_REMOVED lines=11> */
.L_x_1754:
[----:B------:R-:W-:Y:S05]  /*4c90*/  BRA.U !UP3, `(.L_x_1755) ;  /* 0x000000010b2c7547 */ /* 0x000fea000b800000 */
        /* <DEDUP_REMOVED lines=11> */
.L_x_1755:
[----:B------:R-:W-:Y:S05]  /*4d50*/  BRA.U !UP3, `(.L_x_1752) ;  /* 0x000000050bf87547 */ /* 0x000fea000b800000 */
[----:B01---5:R-:W-:Y:S01]  /*4d60*/  SHF.R.U32.HI R88, RZ, 0x10, R115 ;  /* 0x00000010ff587819 */ /* 0x023fe20000011673 */
        /* <DEDUP_REMOVED lines=12> */
.L_x_1747:
        /* <DEDUP_REMOVED lines=23> */
.L_x_1757:
        /* <DEDUP_REMOVED lines=12> */
.L_x_1758:
        /* <DEDUP_REMOVED lines=11> */
.L_x_1759:
        /* <DEDUP_REMOVED lines=15> */
.L_x_1756:
[----:B------:R-:W-:Y:S05]  /*5200*/  BRA.U !UP3, `(.L_x_1760) ;  /* 0x000000010b307547 */ /* 0x000fea000b800000 */
[----:B01----:R-:W-:Y:S01]  /*5210*/  FFMA.FTZ R89, R127, UR6, R92 ;  /* 0x000000067f597c23 */ /* 0x003fe2000801005c */
[----:B------:R-:W-:Y:S01]  /*5220*/  ISETP.LT.AND P2, PT, RZ, UR31, PT ;  /* 0x0000001fff007c0c */ /* 0x000fe2000bf41270 */
[----:B------:R-:W-:Y:S02]  /*5230*/  HADD2.F32 R90, -RZ, R194.H0_H0 ;  /* 0x200000c2ff5a7230 */ /* 0x000fe40000004100 */
[----:B------:R-:W-:Y:S01]  /*5240*/  FADD.FTZ R89, R130, -R89 ;  /* 0x8000005982597221 */ /* 0x000fe20000010000 */
[----:B------:R-:W-:-:S03]  /*5250*/  HADD2.F32 R91, -RZ, R206.H0_H0 ;  /* 0x200000ceff5b7230 */ /* 0x000fc60000004100 */
[----:B------:R-:W-:-:S05]  /*5260*/  FMUL.FTZ R88, R89, UR30 ;  /* 0x0000001e59587c20 */ /* 0x000fca0008410000 */
[----:B------:R-:W-:-:S05]  /*5270*/  FSEL R88, R88, RZ, P2 ;  /* 0x000000ff58587208 */ /* 0x000fca0001000000 */
[----:B------:R-:W-:-:S04]  /*5280*/  FMUL.FTZ R89, R88, UR29 ;  /* 0x0000001d58597c20 */ /* 0x000fc80008410000 */
[-C--:B------:R-:W-:Y:S01]  /*5290*/  FMUL.FTZ R88, R90, R89.reuse ;  /* 0x000000595a587220 */ /* 0x080fe20000410000 */
[----:B------:R-:W-:-:S04]  /*52a0*/  FFMA.FTZ R24, R91, R89, R24 ;  /* 0x000000595b187223 */ /* 0x000fc80000010018 */
[----:B------:R-:W-:-:S04]  /*52b0*/  F2FP.F16.F32.PACK_AB R88, RZ, R88 ;  /* 0x00000058ff58723e */ /* 0x000fc800000000ff */
[----:B------:R-:W-:-:S07]  /*52c0*/  PRMT R175, R88, 0x7610, R175 ;  /* 0x0000761058af7816 */ /* 0x000fce00000000af */
.L_x_1760:
[----:B------:R-:W-:Y:S05]  /*52d0*/  BRA.U !UP3, `(.L_x_1761) ;  /* 0x000000010b307547 */ /* 0x000fea000b800000 */
[----:B01----:R-:W-:Y:S01]  /*52e0*/  FFMA.FTZ R88, R134, UR6, R92 ;  /* 0x0000000686587c23 */ /* 0x003fe2000801005c */
[----:B------:R-:W-:Y:S01]  /*52f0*/  ISETP.LT.AND P2, PT, RZ, UR31, PT ;  /* 0x0000001fff007c0c */ /* 0x000fe2000bf41270 */
[----:B------:R-:W-:Y:S02]  /*5300*/  HADD2.F32 R89, -RZ, R194.H1_H1 ;  /* 0x300000c2ff597230 */ /* 0x000fe40000004100 */
[----:B------:R-:W-:Y:S01]  /*5310*/  FADD.FTZ R88, R131, -R88 ;  /* 0x8000005883587221 */ /* 0x000fe20000010000 */
[----:B------:R-:W-:-:S03]  /*5320*/  HADD2.F32 R90, -RZ, R208.H1_H1 ;  /* 0x300000d0ff5a7230 */ /* 0x000fc60000004100 */
[----:B------:R-:W-:-:S05]  /*5330*/  FMUL.FTZ R88, R88, UR30 ;  /* 0x0000001e58587c20 */ /* 0x000fca0008410000 */
[----:B------:R-:W-:-:S05]  /*5340*/  FSEL R88, R88, RZ, P2 ;  /* 0x000000ff58587208 */ /* 0x000fca0001000000 */
[----:B------:R-:W-:-:S04]  /*5350*/  FMUL.FTZ R88, R88, UR29 ;  /* 0x0000001d58587c20 */ /* 0x000fc80008410000 */
[-C--:B------:R-:W-:Y:S01]  /*5360*/  FMUL.FTZ R89, R89, R88.reuse ;  /* 0x0000005859597220 */ /* 0x080fe20000410000 */
[----:B------:R-:W-:-:S04]  /*5370*/  FFMA.FTZ R25, R90, R88, R25 ;  /* 0x000000585a197223 */ /* 0x000fc80000010019 */
[----:B------:R-:W-:-:S04]  /*5380*/  F2FP.F16.F32.PACK_AB R89, RZ, R89 ;  /* 0x00000059ff59723e */ /* 0x000fc800000000ff */
[----:B------:R-:W-:-:S07]  /*5390*/  PRMT R177, R89, 0x7610, R177 ;  /* 0x0000761059b17816 */ /* 0x000fce00000000b1 */
.L_x_1761:
        /* <DEDUP_REMOVED lines=13> */
.L_x_1762:
        /* <DEDUP_REMOVED lines=13> */
.L_x_1752:
        /* <DEDUP_REMOVED lines=9> */
.L_x_1763:
        /* <DEDUP_REMOVED lines=9> */
.L_x_1764:
[----:B------:R-:W-:Y:S02]  /*5660*/  IADD3 R95, PT, PT, R95, 0x100, RZ ;  /* 0x000001005f5f7810 */ /* 0x000fe40007ffe0ff */
[----:B------:R-:W-:-:S07]  /*5670*/  IADD3 R93, PT, PT, R93, 0x100, RZ ;  /* 0x000001005d5d7810 */ /* 0x000fce0007ffe0ff */
.L_x_1745:
[----:B------:R-:W-:Y:S05]  /*5680*/  BSYNC.RECONVERGENT B0 ;  /* 0x0000000000007941 */ /* 0x000fea0003800200 */
.L_x_1744:
        /* <DEDUP_REMOVED lines=13> */
.L_x_1767:
[----:B------:R-:W-:Y:S05]  /*5760*/  BRA.U !UP0, `(.L_x_1768) ;  /* 0x0000000508cc7547 */ /* 0x000fea000b800000 */
[----:B------:R-:W-:-:S04]  /*5770*/  UISETP.NE.U32.AND UP0, UPT, UR4, URZ, UPT ;  /* 0x000000ff0400728c */ /* 0x000fc8000bf05070 */
[----:B------:R-:W-:-:S09]  /*5780*/  UISETP.NE.AND.EX UP0, UPT, UR5, URZ, UPT, UP0 ;  /* 0x000000ff0500728c */ /* 0x000fd2000bf05300 */
[----:B------:R-:W-:Y:S05]  /*5790*/  BRA.U !UP0, `(.L_x_1769) ;  /* 0x0000000108f07547 */ /* 0x000fea000b800000 */
[----:B------:R-:W-:Y:S01]  /*57a0*/  ISETP.LT.AND P3, PT, RZ, UR31, PT ;  /* 0x0000001fff007c0c */ /* 0x000fe2000bf61270 */
[----:B0123-5:R-:W-:Y:S01]  /*57b0*/  HADD2.F32 R90, -RZ, R112.H0_H0 ;  /* 0x20000070ff5a7230 */ /* 0x02ffe20000004100 */
        /* <DEDUP_REMOVED lines=27> */
.L_x_1770:
        /* <DEDUP_REMOVED lines=8> */
.L_x_1771:
        /* <DEDUP_REMOVED lines=8> */
.L_x_1772:
        /* <DEDUP_REMOVED lines=15> */
.L_x_1769:
[----:B------:R-:W-:Y:S01]  /*5b60*/  ISETP.LT.AND P3, PT, RZ, UR31, PT ;  /* 0x0000001fff007c0c */ /* 0x000fe2000bf61270 */
[----:B------:R-:W-:-:S12]  /*5b70*/  BRA.U !UP3, `(.L_x_1774) ;  /* 0x000000010b2c7547 */ /* 0x000fd8000b800000 */
[----:B0123--:R-:W-:Y:S01]  /*5b80*/  @P3 FFMA.FTZ R89, R135, UR6, R92 ;  /* 0x0000000687593c23 */ /* 0x00ffe2000801005c */
        /* <DEDUP_REMOVED lines=10> */
.L_x_1774:
[----:B------:R-:W-:Y:S05]  /*5c30*/  BRA.U !UP3, `(.L_x_1775) ;  /* 0x000000010b307547 */ /* 0x000fea000b800000 */
[----:B0123-5:R-:W-:Y:S01]  /*5c40*/  SHF.R.U64 R88, R112, 0x10, R113 ;  /* 0x0000001070587819 */ /* 0x02ffe20000001271 */
        /* <DEDUP_REMOVED lines=11> */
.L_x_1775:
[----:B------:R-:W-:Y:S05]  /*5d00*/  BRA.U !UP3, `(.L_x_1776) ;  /* 0x000000010b2c7547 */ /* 0x000fea000b800000 */
        /* <DEDUP_REMOVED lines=11> */
.L_x_1776:
[----:B------:R-:W-:Y:S05]  /*5dc0*/  BRA.U !UP3, `(.L_x_1773) ;  /* 0x000000050bf87547 */ /* 0x000fea000b800000 */
[----:B0123-5:R-:W-:Y:S01]  /*5dd0*/  SHF.R.U32.HI R88, RZ, 0x10, R113 ;  /* 0x00000010ff587819 */ /* 0x02ffe20000011671 */
        /* <DEDUP_REMOVED lines=12> */
.L_x_1768:
        /* <DEDUP_REMOVED lines=23> */
.L_x_1778:
        /* <DEDUP_REMOVED lines=12> */
.L_x_1779:
        /* <DEDUP_REMOVED lines=11> */
.L_x_1780:
        /* <DEDUP_REMOVED lines=15> */
.L_x_1777:
[----:B------:R-:W-:Y:S05]  /*6270*/  BRA.U !UP3, `(.L_x_1781) ;  /* 0x000000010b307547 */ /* 0x000fea000b800000 */
[----:B0123--:R-:W-:Y:S01]  /*6280*/  FFMA.FTZ R89, R135, UR6, R92 ;  /* 0x0000000687597c23 */ /* 0x00ffe2000801005c */
        /* <DEDUP_REMOVED lines=11> */
.L_x_1781:
[----:B------:R-:W-:Y:S05]  /*6340*/  BRA.U !UP3, `(.L_x_1782) ;  /* 0x000000010b307547 */ /* 0x000fea000b800000 */
[----:B0123--:R-:W-:Y:S01]  /*6350*/  FFMA.FTZ R88, R142, UR6, R92 ;  /* 0x000000068e587c23 */ /* 0x00ffe2000801005c */
        /* <DEDUP_REMOVED lines=11> */
.L_x_1782:
        /* <DEDUP_REMOVED lines=13> */
.L_x_1783:
        /* <DEDUP_REMOVED lines=13> */
.L_x_1773:
        /* <DEDUP_REMOVED lines=9> */
.L_x_1784:
        /* <DEDUP_REMOVED lines=9> */
.L_x_1785:
[----:B------:R-:W-:Y:S02]  /*66d0*/  IADD3 R95, PT, PT, R95, 0x100, RZ ;  /* 0x000001005f5f7810 */ /* 0x000fe40007ffe0ff */
[----:B------:R-:W-:-:S07]  /*66e0*/  IADD3 R93, PT, PT, R93, 0x100, RZ ;  /* 0x000001005d5d7810 */ /* 0x000fce0007ffe0ff */
.L_x_1766:
[----:B------:R-:W-:Y:S05]  /*66f0*/  BSYNC.RECONVERGENT B0 ;  /* 0x0000000000007941 */ /* 0x000fea0003800200 */
.L_x_1765:
        /* <DEDUP_REMOVED lines=13> */
.L_x_1788:
[----:B------:R-:W-:Y:S05]  /*67d0*/  BRA.U !UP0, `(.L_x_1789) ;  /* 0x0000000508cc7547 */ /* 0x000fea000b800000 */
[----:B------:R-:W-:-:S04]  /*67e0*/  UISETP.NE.U32.AND UP0, UPT, UR4, URZ, UPT ;  /* 0x000000ff0400728c */ /* 0x000fc8000bf05070 */
[----:B------:R-:W-:-:S09]  /*67f0*/  UISETP.NE.AND.EX UP0, UPT, UR5, URZ, UPT, UP0 ;  /* 0x000000ff0500728c */ /* 0x000fd2000bf05300 */
[----:B------:R-:W-:Y:S05]  /*6800*/  BRA.U !UP0, `(.L_x_1790) ;  /* 0x0000000108f07547 */ /* 0x000fea000b800000 */
[----:B------:R-:W-:Y:S01]  /*6810*/  ISETP.LT.AND P4, PT, RZ, UR31, PT ;  /* 0x0000001fff007c0c */ /* 0x000fe2000bf81270 */
[----:B012345:R-:W-:Y:S01]  /*6820*/  HADD2.F32 R90, -RZ, R110.H0_H0 ;  /* 0x2000006eff5a7230 */ /* 0x03ffe20000004100 */
        /* <DEDUP_REMOVED lines=27> */
.L_x_1791:
        /* <DEDUP_REMOVED lines=8> */
.L_x_1792:
        /* <DEDUP_REMOVED lines=8> */
.L_x_1793:
        /* <DEDUP_REMOVED lines=15> */
.L_x_1790:
[----:B------:R-:W-:Y:S01]  /*6bd0*/  ISETP.LT.AND P4, PT, RZ, UR31, PT ;  /* 0x0000001fff007c0c */ /* 0x000fe2000bf81270 */
[----:B------:R-:W-:-:S12]  /*6be0*/  BRA.U !UP3, `(.L_x_1795) ;  /* 0x000000010b2c7547 */ /* 0x000fd8000b800000 */
[----:B01234-:R-:W-:Y:S01]  /*6bf0*/  @P4 FFMA.FTZ R89, R143, UR6, R92 ;  /* 0x000000068f594c23 */ /* 0x01ffe2000801005c */
        /* <DEDUP_REMOVED lines=10> */
.L_x_1795:
[----:B------:R-:W-:Y:S05]  /*6ca0*/  BRA.U !UP3, `(.L_x_1796) ;  /* 0x000000010b307547 */ /* 0x000fea000b800000 */
[----:B012345:R-:W-:Y:S01]  /*6cb0*/  SHF.R.U64 R88, R110, 0x10, R111 ;  /* 0x000000106e587819 */ /* 0x03ffe2000000126f */
        /* <DEDUP_REMOVED lines=11> */
.L_x_1796:
[----:B------:R-:W-:Y:S05]  /*6d70*/  BRA.U !UP3, `(.L_x_1797) ;  /* 0x000000010b2c7547 */ /* 0x000fea000b800000 */
        /* <DEDUP_REMOVED lines=11> */
.L_x_1797:
[----:B------:R-:W-:Y:S05]  /*6e30*/  BRA.U !UP3, `(.L_x_1794) ;  /* 0x000000050bf87547 */ /* 0x000fea000b800000 */
[----:B012345:R-:W-:Y:S01]  /*6e40*/  SHF.R.U32.HI R88, RZ, 0x10, R111 ;  /* 0x00000010ff587819 */ /* 0x03ffe2000001166f */
        /* <DEDUP_REMOVED lines=12> */
.L_x_1789:
        /* <DEDUP_REMOVED lines=23> */
.L_x_1799:
        /* <DEDUP_REMOVED lines=12> */
.L_x_1800:
        /* <DEDUP_REMOVED lines=11> */
.L_x_1801:
        /* <DEDUP_REMOVED lines=15> */
.L_x_1798:
[----:B------:R-:W-:Y:S05]  /*72e0*/  BRA.U !UP3, `(.L_x_1802) ;  /* 0x000000010b307547 */ /* 0x000fea000b800000 */
[----:B01234-:R-:W-:Y:S01]  /*72f0*/  FFMA.FTZ R89, R143, UR6, R92 ;  /* 0x000000068f597c23 */ /* 0x01ffe2000801005c */
        /* <DEDUP_REMOVED lines=11> */
.L_x_1802:
[----:B------:R-:W-:Y:S05]  /*73b0*/  BRA.U !UP3, `(.L_x_1803) ;  /* 0x000000010b307547 */ /* 0x000fea000b800000 */
[----:B01234-:R-:W-:Y:S01]  /*73c0*/  FFMA.FTZ R88, R150, UR6, R92 ;  /* 0x0000000696587c23 */ /* 0x01ffe2000801005c */
        /* <DEDUP_REMOVED lines=11> */
.L_x_1803:
        /* <DEDUP_REMOVED lines=13> */
.L_x_1804:
        /* <DEDUP_REMOVED lines=13> */
.L_x_1794:
        /* <DEDUP_REMOVED lines=9> */
.L_x_1805:
        /* <DEDUP_REMOVED lines=9> */
.L_x_1806:
[----:B------:R-:W-:Y:S02]  /*7740*/  IADD3 R95, PT, PT, R95, 0x100, RZ ;  /* 0x000001005f5f7810 */ /* 0x000fe40007ffe0ff */
[----:B------:R-:W-:-:S07]  /*7750*/  IADD3 R93, PT, PT, R93, 0x100, RZ ;  /* 0x000001005d5d7810 */ /* 0x000fce0007ffe0ff */
.L_x_1787:
[----:B------:R-:W-:Y:S05]  /*7760*/  BSYNC.RECONVERGENT B0 ;  /* 0x0000000000007941 */ /* 0x000fea0003800200 */
.L_x_1786:
        /* <DEDUP_REMOVED lines=13> */
.L_x_1809:
        /* <DEDUP_REMOVED lines=33> */
.L_x_1812:
        /* <DEDUP_REMOVED lines=8> */
.L_x_1813:
        /* <DEDUP_REMOVED lines=8> */
.L_x_1814:
        /* <DEDUP_REMOVED lines=15> */
.L_x_1811:
        /* <DEDUP_REMOVED lines=13> */
.L_x_1816:
        /* <DEDUP_REMOVED lines=13> */
.L_x_1817:
        /* <DEDUP_REMOVED lines=12> */
.L_x_1818:
        /* <DEDUP_REMOVED lines=14> */
.L_x_1810:
        /* <DEDUP_REMOVED lines=23> */
.L_x_1820:
        /* <DEDUP_REMOVED lines=12> */
.L_x_1821:
        /* <DEDUP_REMOVED lines=11> */
.L_x_1822:
        /* <DEDUP_REMOVED lines=15> */
.L_x_1819:
        /* <DEDUP_REMOVED lines=13> */
.L_x_1823:
        /* <DEDUP_REMOVED lines=13> */
.L_x_1824:
        /* <DEDUP_REMOVED lines=13> */
.L_x_1825:
        /* <DEDUP_REMOVED lines=13> */
.L_x_1815:
        /* <DEDUP_REMOVED lines=9> */
.L_x_1826:
        /* <DEDUP_REMOVED lines=9> */
.L_x_1827:
[----:B------:R-:W-:Y:S02]  /*87b0*/  IADD3 R95, PT, PT, R95, 0x100, RZ ;  /* 0x000001005f5f7810 */ /* 0x000fe40007ffe0ff */
[----:B------:R-:W-:-:S07]  /*87c0*/  IADD3 R93, PT, PT, R93, 0x100, RZ ;  /* 0x000001005d5d7810 */ /* 0x000fce0007ffe0ff */
.L_x_1808:
[----:B------:R-:W-:Y:S05]  /*87d0*/  BSYNC.RECONVERGENT B0 ;  /* 0x0000000000007941 */ /* 0x000fea0003800200 */
.L_x_1807:
        /* <DEDUP_REMOVED lines=13> */
.L_x_1830:
        /* <DEDUP_REMOVED lines=33> */
.L_x_1833:
        /* <DEDUP_REMOVED lines=8> */
.L_x_1834:
        /* <DEDUP_REMOVED lines=8> */
.L_x_1835:
        /* <DEDUP_REMOVED lines=15> */
.L_x_1832:
        /* <DEDUP_REMOVED lines=13> */
.L_x_1837:
        /* <DEDUP_REMOVED lines=13> */
.L_x_1838:
        /* <DEDUP_REMOVED lines=12> */
.L_x_1839:
        /* <DEDUP_REMOVED lines=14> */
.L_x_1831:
        /* <DEDUP_REMOVED lines=18> */
[----:B------:R-:W-:Y:S02]  /*9110*/  F2FP.F16.F32.PACK_AB R97, RZ, R91 ;  /* 0x0000005bff61723e */ /* 0x000fe400000000ff */
        /* <DEDUP_REMOVED lines=11> */
.L_x_1841:
        /* <DEDUP_REMOVED lines=8> */
.L_x_1842:
        /* <DEDUP_REMOVED lines=8> */
.L_x_1843:
        /* <DEDUP_REMOVED lines=15> */
.L_x_1840:
        /* <DEDUP_REMOVED lines=13> */
.L_x_1844:
        /* <DEDUP_REMOVED lines=13> */
.L_x_1845:
        /* <DEDUP_REMOVED lines=13> */
.L_x_1846:
        /* <DEDUP_REMOVED lines=13> */
.L_x_1836:
        /* <DEDUP_REMOVED lines=9> */
.L_x_1847:
        /* <DEDUP_REMOVED lines=9> */
.L_x_1848:
[----:B------:R-:W-:Y:S02]  /*9820*/  IADD3 R95, PT, PT, R95, 0x100, RZ ;  /* 0x000001005f5f7810 */ /* 0x000fe40007ffe0ff */
[----:B------:R-:W-:-:S07]  /*9830*/  IADD3 R93, PT, PT, R93, 0x100, RZ ;  /* 0x000001005d5d7810 */ /* 0x000fce0007ffe0ff */
.L_x_1829:
[----:B------:R-:W-:Y:S05]  /*9840*/  BSYNC.RECONVERGENT B0 ;  /* 0x0000000000007941 */ /* 0x000fea0003800200 */
.L_x_1828:
        /* <DEDUP_REMOVED lines=14> */
.L_x_1851:
[----:B------:R-:W-:Y:S05]  /*9930*/  BRA.U !UP0, `(.L_x_1852) ;  /* 0x0000000508cc7547 */ /* 0x000fea000b800000 */
[----:B------:R-:W-:-:S04]  /*9940*/  UISETP.NE.U32.AND UP0, UPT, UR4, URZ, UPT ;  /* 0x000000ff0400728c */ /* 0x000fc8000bf05070 */
[----:B------:R-:W-:-:S09]  /*9950*/  UISETP.NE.AND.EX UP0, UPT, UR5, URZ, UPT, UP0 ;  /* 0x000000ff0500728c */ /* 0x000fd2000bf05300 */
[----:B------:R-:W-:Y:S05]  /*9960*/  BRA.U !UP0, `(.L_x_1853) ;  /* 0x0000000108f07547 */ /* 0x000fea000b800000 */
[----:B------:R-:W-:Y:S01]  /*9970*/  ISETP.LT.AND P6, PT, RZ, UR31, PT ;  /* 0x0000001fff007c0c */ /* 0x000fe2000bfc1270 */
[----:B012345:R-:W-:Y:S01]  /*9980*/  HADD2.F32 R90, -RZ, R104.H0_H0 ;  /* 0x20000068ff5a7230 */ /* 0x03ffe20000004100 */
[----:B------:R-:W-:Y:S01]  /*9990*/  SHF.R.U64 R96, R104, 0x10, R105 ;  /* 0x0000001068607819 */ /* 0x000fe20000001269 */
[----:B------:R-:W-:-:S04]  /*99a0*/  HADD2.F32 R88, -RZ, R105.H0_H0 ;  /* 0x20000069ff587230 */ /* 0x000fc80000004100 */
[----:B------:R-:W-:-:S06]  /*99b0*/  HADD2.F32 R96, -RZ, R96.H0_H0 ;  /* 0x20000060ff607230 */ /* 0x000fcc0000004100 */
        /* <DEDUP_REMOVED lines=12> */
[----:B------:R-:W-:Y:S01]  /*9a80*/  F2FP.F16.F32.PACK_AB R98, RZ, R90 ;  /* 0x0000005aff62723e */ /* 0x000fe200000000ff */
[----:B------:R-:W-:Y:S01]  /*9a90*/  HADD2.F32 R89, -RZ, R89.H0_H0 ;  /* 0x20000059ff597230 */ /* 0x000fe20000004100 */
[----:B------:R-:W-:-:S04]  /*9aa0*/  F2FP.F16.F32.PACK_AB R99, RZ, R96 ;  /* 0x00000060ff63723e */ /* 0x000fc800000000ff */
[----:B------:R-:W-:Y:S01]  /*9ab0*/  @P6 FFMA.FTZ R89, R92, UR30, R89 ;  /* 0x0000001e5c596c23 */ /* 0x000fe20008010059 */
        /* <DEDUP_REMOVED lines=8> */
.L_x_1854:
        /* <DEDUP_REMOVED lines=8> */
.L_x_1855:
        /* <DEDUP_REMOVED lines=8> */
.L_x_1856:
        /* <DEDUP_REMOVED lines=15> */
.L_x_1853:
        /* <DEDUP_REMOVED lines=13> */
.L_x_1858:
        /* <DEDUP_REMOVED lines=13> */
.L_x_1859:
        /* <DEDUP_REMOVED lines=12> */
.L_x_1860:
[----:B------:R-:W-:Y:S05]  /*9f90*/  BRA.U !UP3, `(.L_x_1857) ;  /* 0x000000050bfc7547 */ /* 0x000fea000b800000 */
[----:B012345:R-:W-:Y:S01]  /*9fa0*/  SHF.R.U32.HI R88, RZ, 0x10, R105 ;  /* 0x00000010ff587819 */ /* 0x03ffe20000011669 */
[----:B------:R-:W-:Y:S01]  /*9fb0*/  @P6 FFMA.FTZ R92, R176, UR6, R92 ;  /* 0x00000006b05c6c23 */ /* 0x000fe2000801005c */
[----:B------:R-:W-:-:S03]  /*9fc0*/  HADD2.F32 R90, -RZ, R206.H1_H1 ;  /* 0x300000ceff5a7230 */ /* 0x000fc60000004100 */
[----:B------:R-:W-:Y:S02]  /*9fd0*/  HADD2.F32 R88, -RZ, R88.H0_H0 ;  /* 0x20000058ff587230 */ /* 0x000fe40000004100 */
[----:B------:R-:W-:-:S04]  /*9fe0*/  @P6 FADD.FTZ R89, R173, -R92 ;  /* 0x8000005cad596221 */ /* 0x000fc80000010000 */
        /* <DEDUP_REMOVED lines=8> */
.L_x_1852:
        /* <DEDUP_REMOVED lines=20> */
[----:B------:R-:W-:Y:S02]  /*a1b0*/  F2FP.F16.F32.PACK_AB R98, RZ, R88 ;  /* 0x00000058ff62723e */ /* 0x000fe400000000ff */
        /* <DEDUP_REMOVED lines=9> */
.L_x_1862:
        /* <DEDUP_REMOVED lines=8> */
.L_x_1863:
        /* <DEDUP_REMOVED lines=8> */
.L_x_1864:
        /* <DEDUP_REMOVED lines=15> */
.L_x_1861:
        /* <DEDUP_REMOVED lines=13> */
.L_x_1865:
        /* <DEDUP_REMOVED lines=13> */
.L_x_1866:
        /* <DEDUP_REMOVED lines=13> */
.L_x_1867:
[----:B------:R-:W-:Y:S05]  /*a6b0*/  BRA.U !UP3, `(.L_x_1857) ;  /* 0x000000010b347547 */ /* 0x000fea000b800000 */
[----:B------:R-:W-:Y:S01]  /*a6c0*/  FFMA.FTZ R92, R176, UR6, R92 ;  /* 0x00000006b05c7c23 */ /* 0x000fe2000801005c */
[----:B------:R-:W-:Y:S01]  /*a6d0*/  UISETP.GT.AND UP2, UPT, UR31, URZ, UPT ;  /* 0x000000ff1f00728c */ /* 0x000fe2000bf44270 */
[----:B01234-:R-:W-:Y:S02]  /*a6e0*/  HADD2.F32 R89, -RZ, R205.H1_H1 ;  /* 0x300000cdff597230 */ /* 0x01ffe40000004100 */
[----:B------:R-:W-:Y:S01]  /*a6f0*/  FADD.FTZ R92, R173, -R92 ;  /* 0x8000005cad5c7221 */ /* 0x000fe20000010000 */
[----:B------:R-:W-:Y:S02]  /*a700*/  HADD2.F32 R90, -RZ, R206.H1_H1 ;  /* 0x300000ceff5a7230 */ /* 0x000fe40000004100 */
[----:B------:R-:W-:Y:S01]  /*a710*/  PLOP3.LUT P6, PT, PT, PT, UP2, 0x80, 0x8 ;  /* 0x000000000008781c */ /* 0x000fe20003fcf028 */
[----:B------:R-:W-:-:S05]  /*a720*/  FMUL.FTZ R88, R92, UR30 ;  /* 0x0000001e5c587c20 */ /* 0x000fca0008410000 */
[----:B------:R-:W-:-:S05]  /*a730*/  FSEL R88, R88, RZ, P6 ;  /* 0x000000ff58587208 */ /* 0x000fca0003000000 */
[----:B------:R-:W-:-:S04]  /*a740*/  FMUL.FTZ R88, R88, UR29 ;  /* 0x0000001d58587c20 */ /* 0x000fc80008410000 */
[-C--:B------:R-:W-:Y:S01]  /*a750*/  FMUL.FTZ R89, R89, R88.reuse ;  /* 0x0000005859597220 */ /* 0x080fe20000410000 */
[----:B------:R-:W-:-:S04]  /*a760*/  FFMA.FTZ R7, R90, R88, R7 ;  /* 0x000000585a077223 */ /* 0x000fc80000010007 */
[----:B------:R-:W-:-:S04]  /*a770*/  F2FP.F16.F32.PACK_AB R89, RZ, R89 ;  /* 0x00000059ff59723e */ /* 0x000fc800000000ff */
[----:B------:R-:W-:-:S07]  /*a780*/  PRMT R179, R89, 0x7610, R179 ;  /* 0x0000761059b37816 */ /* 0x000fce00000000b3 */
.L_x_1857:
        /* <DEDUP_REMOVED lines=9> */
.L_x_1868:
        /* <DEDUP_REMOVED lines=9> */
.L_x_1850:
[----:B------:R-:W-:Y:S05]  /*a8b0*/  BSYNC.RECONVERGENT B0 ;  /* 0x0000000000007941 */ /* 0x000fea0003800200 */
.L_x_1849:
[----:B------:R-:W-:Y:S02]  /*a8c0*/  UIADD3 UR26, UPT, UPT, UR26, UR24, URZ ;  /* 0x000000181a1a7290 */ /* 0x000fe4000fffe0ff */
[----:B------:R-:W-:Y:S02]  /*a8d0*/  UPLOP3.LUT UP1, UPT, UPT, UPT, UP1, 0x40, 0x4 ;  /* 0x000000000004789c */ /* 0x000fe40003f2e810 */
[----:B------:R-:W-:-:S09]  /*a8e0*/  UISETP.GE.AND UP0, UPT, UR26, UR25, UPT ;  /* 0x000000191a00728c */ /* 0x000fd2000bf06270 */
[----:B------:R-:W-:Y:S05]  /*a8f0*/  BRA.U !UP0, `(.L_x_1869) ;  /* 0xffffff6508b47547 */ /* 0x000fea000b83ffff */
.L_x_1705:
[----:B------:R-:W0:Y:S01]  /*a900*/  S2UR UR4, SR_CTAID.X ;  /* 0x00000000000479c3 */ /* 0x000e220000002500 */
[----:B------:R-:W-:Y:S01]  /*a910*/  BSSY.RECONVERGENT B0, `(.L_x_1870) ;  /* 0x000000f000007945 */ /* 0x000fe20003800200 */
[----:B0-----:R-:W-:-:S06]  /*a920*/  UIMAD UR4, UR4, UR10, URZ ;  /* 0x0000000a040472a4 */ /* 0x001fcc000f8e02ff */
[----:B-----5:R-:W-:-:S04]  /*a930*/  MOV R93, UR4 ;  /* 0x00000004005d7c02 */ /* 0x020fc80008000f00 */
[----:B------:R-:W-:Y:S01]  /*a940*/  LEA.HI R93, R93, R0, RZ, 0x1e ;  /* 0x000000005d5d7211 */ /* 0x000fe200078ff0ff */
[----:B------:R-:W-:Y:S06]  /*a950*/  @!P0 BRA `(.L_x_1871) ;  /* 0x0000000000288947 */ /* 0x000fec0003800000 */
[----:B------:R-:W0:Y:S08]  /*a960*/  LDC.64 R2, c[0x0][0x440] ;  /* 0x00011000ff027b82 */ /* 0x000e300000000a00 */
[----:B-1234-:R-:W1:Y:S08]  /*a970*/  LDC.64 R88, c[0x0][0x448] ;  /* 0x00011200ff587b82 */ /* 0x01ee700000000a00 */
        /* <DEDUP_REMOVED lines=8> */
.L_x_1871:
[----:B------:R-:W-:Y:S05]  /*aa00*/  BSYNC.RECONVERGENT B0 ;  /* 0x0000000000007941 */ /* 0x000fea0003800200 */
.L_x_1870:
        /* <DEDUP_REMOVED lines=12> */
.L_x_1873:
[----:B------:R-:W-:Y:S05]  /*aad0*/  BSYNC.RECONVERGENT B0 ;  /* 0x0000000000007941 */ /* 0x000fea0003800200 */
.L_x_1872:
        /* <DEDUP_REMOVED lines=12> */
.L_x_1875:
[----:B------:R-:W-:Y:S05]  /*aba0*/  BSYNC.RECONVERGENT B0 ;  /* 0x0000000000007941 */ /* 0x000fea0003800200 */
.L_x_1874:
        /* <DEDUP_REMOVED lines=12> */
.L_x_1877:
[----:B------:R-:W-:Y:S05]  /*ac70*/  BSYNC.RECONVERGENT B0 ;  /* 0x0000000000007941 */ /* 0x000fea0003800200 */
.L_x_1876:
        /* <DEDUP_REMOVED lines=12> */
.L_x_1879:
[----:B------:R-:W-:Y:S05]  /*ad40*/  BSYNC.RECONVERGENT B0 ;  /* 0x0000000000007941 */ /* 0x000fea0003800200 */
.L_x_1878:
        /* <DEDUP_REMOVED lines=12> */
.L_x_1881:
[----:B------:R-:W-:Y:S05]  /*ae10*/  BSYNC.RECONVERGENT B0 ;  /* 0x0000000000007941 */ /* 0x000fea0003800200 */
.L_x_1880:
        /* <DEDUP_REMOVED lines=12> */
.L_x_1882:
        /* <DEDUP_REMOVED lines=10> */
.L_x_14312:


//--------------------- .text._ZN10layer_norm13ln_bwd_kernelINS_13Kernel_traitsI6__halfS2_S2_S2_fjLj7168ELj1ELj1ELj8ELj8ENS_18Kernel_traits_baseILj7168ES2_S2_S2_S2_fjLj256EEEEELb0ELb1ELb1ELb1EEEvNS_9BwdParamsE --------------------------
	.section	.text._ZN10layer_norm13ln_bwd_kernelINS_13Kernel_traitsI6__halfS2_S2_S2_fjLj7168ELj1ELj1ELj8ELj8ENS_18Kernel_traits_baseILj7168ES2_S2_S2_S2_fjLj256EEEEELb0ELb1ELb1ELb1EEEvNS_9BwdParamsE,"ax",@progbits
	.align	128
        .global         _ZN10layer_norm13ln_bwd_kernelINS_13Kernel_traitsI6__halfS2_S2_S2_fjLj7168ELj1ELj1ELj8ELj8ENS_18Kernel_traits_baseILj7168ES2_S2_S2_S2_fjLj256EEEEELb0ELb1ELb1ELb1EEEvNS_9BwdParamsE
        .type           _ZN10layer_norm13ln_bwd_kernelINS_13Kernel_traitsI6__halfS2_S2_S2_fjLj7168ELj1ELj1ELj8ELj8ENS_18Kernel_traits_baseILj7168ES2_S2_S2_S2_fjLj256EEEEELb0ELb1ELb1ELb1EEEvNS_9BwdParamsE,@function
        .size           _ZN10layer_norm13ln_bwd_kernelINS_13Kernel_traitsI6__halfS2_S2_S2_fjLj7168ELj1ELj1ELj8ELj8ENS_18Kernel_traits_baseILj7168ES2_S2_S2_S2_fjLj256EEEEELb0ELb1ELb1ELb1EEEvNS_9BwdParamsE,(.L_x_14313 - _ZN10layer_norm13ln_bwd_kernelINS_13Kernel_traitsI6__halfS2_S2_S2_fjLj7168ELj1ELj1ELj8ELj8ENS_18Kernel_traits_baseILj7168ES2_S2_S2_S2_fjLj256EEEEELb0ELb1ELb1ELb1EEEvNS_9BwdParamsE)
        .other          _ZN10layer_norm13ln_bwd_kernelINS_13Kernel_traitsI6__halfS2_S2_S2_fjLj7168ELj1ELj1ELj8ELj8ENS_18Kernel_traits_baseILj7168ES2_S2_S2_S2_fjLj256EEEEELb0ELb1ELb1ELb1EEEvNS_9BwdParamsE,@"STO_CUDA_ENTRY STV_DEFAULT"
_ZN10layer_norm13ln_bwd_kernelINS_13Kernel_traitsI6__halfS2_S2_S2_fjLj7168ELj1ELj1ELj8ELj8ENS_18Kernel_traits_baseILj7168ES2_S2_S2_S2_fjLj256EEEEELb0ELb1ELb1ELb1EEEvNS_9BwdParamsE:
.text._ZN10layer_norm13ln_bwd_kernelINS_13Kernel_traitsI6__halfS2_S2_S2_fjLj7168ELj1ELj1ELj8ELj8ENS_18Kernel_traits_baseILj7168ES2_S2_S2_S2_fjLj256EEEEELb0ELb1ELb1ELb1EEEvNS_9BwdParamsE:
        /* <DEDUP_REMOVED lines=50> */
[----:B------:R-:W2:Y:S01]  /*0320*/  LDCU UR16, c[0x0][0x40c] ;  /* 0x00008180ff1077ac */ /* 0x000ea20008000800 */
[----:B------:R-:W3:Y:S06]  /*0330*/  LDCU UR14, c[0x0][0x388] ;  /* 0x00007100ff0e77ac */ /* 0x000eec0008000800 */
[----:B------:R-:W4:Y:S01]  /*0340*/  LDC.64 R6, c[0x0][0x3e8] ;  /* 0x0000fa00ff067b82 */ /* 0x000f220000000a00 */
[----:B------:R-:W0:Y:S01]  /*0350*/  LDCU.U8 UR11, c[0x0][0x410] ;  /* 0x00008200ff0b77ac */ /* 0x000e220008000000 */
[----:B------:R-:W0:Y:S01]  /*0360*/  LDCU UR15, c[0x0][0x400] ;  /* 0x00008000ff0f77ac */ /* 0x000e220008000800 */
[----:B------:R-:W0:Y:S01]  /*0370*/  LDCU.64 UR6, c[0x0][0x438] ;  /* 0x00008700ff0677ac */ /* 0x000e220008000a00 */
[----:B------:R-:W0:Y:S01]  /*0380*/  LDCU.64 UR8, c[0x0][0x478] ;  /* 0x00008f00ff0877ac */ /* 0x000e220008000a00 */
[----:B-1----:R-:W-:-:S05]  /*0390*/  IMAD.WIDE.U32 R4, R2, 0x8, R4 ;  /* 0x0000000802047825 */ /* 0x002fca00078e0004 */
[----:B0-----:R-:W5:Y:S01]  /*03a0*/  LDG.E.64 R184, desc[UR12][R4.64+0x800] ;  /* 0x0008000c04b87981 */ /* 0x001f62000c1e1b00 */
[----:B----4-:R-:W-:-:S03]  /*03b0*/  IMAD.WIDE.U32 R6, R2, 0x8, R6 ;  /* 0x0000000802067825 */ /* 0x010fc600078e0006 */
[----:B------:R-:W4:Y:S04]  /*03c0*/  LDG.E.64 R182, desc[UR12][R4.64] ;  /* 0x0000000c04b67981 */ /* 0x000f28000c1e1b00 */
[----:B------:R-:W2:Y:S04]  /*03d0*/  LDG.E.64 R178, desc[UR12][R6.64+0x2800] ;  /* 0x0028000c06b27981 */ /* 0x000ea8000c1e1b00 */
[----:B------:R-:W3:Y:S04]  /*03e0*/  LDG.E.64 R176, desc[UR12][R6.64+0x2000] ;  /* 0x0020000c06b07981 */ /* 0x000ee8000c1e1b00 */
        /* <DEDUP_REMOVED lines=9> */
[----:B------:R-:W3:Y:S01]  /*0480*/  LDG.E.64 R170, desc[UR12][R6.64+0x800] ;  /* 0x0008000c06aa7981 */ /* 0x000ee2000c1e1b00 */
[----:B------:R-:W-:Y:S01]  /*0490*/  HFMA2 R122, -RZ, RZ, 0, 0 ;  /* 0x00000000ff7a7431 */ /* 0x000fe200000001ff */
[----:B------:R-:W-:Y:S01]  /*04a0*/  UPLOP3.LUT UP1, UPT, UPT, UPT, UPT, 0x40, 0x4 ;  /* 0x000000000004789c */ /* 0x000fe20003f2e870 */
[----:B-----5:R-:W-:-:S02]  /*04b0*/  SHF.R.U64 R215, R184, 0x10, R185 ;  /* 0x00000010b8d77819 */ /* 0x020fc400000012b9 */
[----:B------:R-:W-:Y:S02]  /*04c0*/  SHF.R.U32.HI R0, RZ, 0x10, R185 ;  /* 0x00000010ff007819 */ /* 0x000fe400000116b9 */
[--C-:B----4-:R-:W-:Y:S02]  /*04d0*/  SHF.R.U64 R216, R182, 0x10, R183.reuse ;  /* 0x00000010b6d87819 */ /* 0x110fe400000012b7 */
[----:B------:R-:W-:Y:S02]  /*04e0*/  PRMT R215, R215, 0x5410, R0 ;  /* 0x00005410d7d77816 */ /* 0x000fe40000000000 */
[----:B------:R-:W-:Y:S02]  /*04f0*/  SHF.R.U32.HI R0, RZ, 0x10, R183 ;  /* 0x00000010ff007819 */ /* 0x000fe400000116b7 */
[----:B--2---:R-:W-:Y:S02]  /*0500*/  SHF.R.U64 R218, R178, 0x10, R179 ;  /* 0x00000010b2da7819 */ /* 0x004fe400000012b3 */
[----:B------:R-:W-:-:S02]  /*0510*/  PRMT R216, R216, 0x5410, R0 ;  /* 0x00005410d8d87816 */ /* 0x000fc40000000000 */
[----:B------:R-:W-:Y:S02]  /*0520*/  SHF.R.U32.HI R0, RZ, 0x10, R179 ;  /* 0x00000010ff007819 */ /* 0x000fe400000116b3 */
[--C-:B---3--:R-:W-:Y:S02]  /*0530*/  SHF.R.U64 R219, R176, 0x10, R177.reuse ;  /* 0x00000010b0db7819 */ /* 0x108fe400000012b1 */
[----:B------:R-:W-:Y:S02]  /*0540*/  PRMT R218, R218, 0x5410, R0 ;  /* 0x00005410dada7816 */ /* 0x000fe40000000000 */
[----:B------:R-:W-:Y:S02]  /*0550*/  SHF.R.U32.HI R0, RZ, 0x10, R177 ;  /* 0x00000010ff007819 */ /* 0x000fe400000116b1 */
[----:B------:R-:W-:Y:S02]  /*0560*/  SHF.R.U64 R220, R174, 0x10, R175 ;  /* 0x00000010aedc7819 */ /* 0x000fe400000012af */
[----:B------:R-:W-:-:S02]  /*0570*/  PRMT R219, R219, 0x5410, R0 ;  /* 0x00005410dbdb7816 */ /* 0x000fc40000000000 */
[----:B------:R-:W-:Y:S02]  /*0580*/  SHF.R.U32.HI R0, RZ, 0x10, R175 ;  /* 0x00000010ff007819 */ /* 0x000fe400000116af */
[--C-:B------:R-:W-:Y:S02]  /*0590*/  SHF.R.U64 R214, R186, 0x10, R187.reuse ;  /* 0x00000010bad67819 */ /* 0x100fe400000012bb */
[----:B------:R-:W-:Y:S02]  /*05a0*/  SHF.R.U32.HI R3, RZ, 0x10, R187 ;  /* 0x00000010ff037819 */ /* 0x000fe400000116bb */
[----:B------:R-:W-:Y:S02]  /*05b0*/  PRMT R220, R220, 0x5410, R0 ;  /* 0x00005410dcdc7816 */ /* 0x000fe40000000000 */
[----:B------:R-:W-:Y:S02]  /*05c0*/  PRMT R214, R214, 0x5410, R3 ;  /* 0x00005410d6d67816 */ /* 0x000fe40000000003 */
[----:B------:R-:W-:-:S02]  /*05d0*/  SHF.R.U64 R221, R172, 0x10, R173 ;  /* 0x00000010acdd7819 */ /* 0x000fc400000012ad */
        /* <DEDUP_REMOVED lines=27> */
[----:B------:R-:W-:-:S07]  /*0790*/  MOV R0, UR4 ;  /* 0x0000000400007c02 */ /* 0x000fce0008000f00 */
.L_x_2020:
        /* <DEDUP_REMOVED lines=19> */
[----:B------:R-:W-:Y:S01]  /*08d0*/  LEA.HI.SX32 R37, R3, R2, 0x1e ;  /* 0x0000000203257211 */ /* 0x000fe200078ff2ff */
[----:B------:R-:W-:-:S03]  /*08e0*/  IMAD R3, R0, UR14, RZ ;  /* 0x0000000e00037c24 */ /* 0x000fc6000f8e02ff */
[C---:B------:R-:W-:Y:S02]  /*08f0*/  IADD3 R17, PT, PT, R37.reuse, 0x500, RZ ;  /* 0x0000050025117810 */ /* 0x040fe40007ffe0ff */
[----:B------:R-:W-:Y:S01]  /*0900*/  SHF.R.S32.HI R20, RZ, 0x1f, R3 ;  /* 0x0000001fff147819 */ /* 0x000fe20000011403 */
[C---:B0-----:R-:W-:Y:S01]  /*0910*/  IMAD.WIDE.U32 R4, R37.reuse, 0x8, R6 ;  /* 0x0000000825047825 */ /* 0x041fe200078e0006 */
[C---:B------:R-:W-:Y:S02]  /*0920*/  IADD3 R9, PT, PT, R37.reuse, 0x100, RZ ;  /* 0x0000010025097810 */ /* 0x040fe40007ffe0ff */
[----:B------:R-:W-:Y:S02]  /*0930*/  LEA.HI R3, R20, R3, RZ, 0x2 ;  /* 0x0000000314037211 */ /* 0x000fe400078f10ff */
[C---:B------:R-:W-:Y:S02]  /*0940*/  IADD3 R11, PT, PT, R37.reuse, 0x200, RZ ;  /* 0x00000200250b7810 */ /* 0x040fe40007ffe0ff */
[----:B------:R-:W-:-:S02]  /*0950*/  IADD3 R13, PT, PT, R37, 0x300, RZ ;  /* 0x00000300250d7810 */ /* 0x000fc40007ffe0ff */
[----:B------:R-:W-:Y:S01]  /*0960*/  IADD3 R15, PT, PT, R37, 0x400, RZ ;  /* 0x00000400250f7810 */ /* 0x000fe20007ffe0ff */
[--C-:B------:R-:W-:Y:S01]  /*0970*/  IMAD.WIDE.U32 R16, R17, 0x8, R6.reuse ;  /* 0x0000000811107825 */ /* 0x100fe200078e0006 */
[----:B------:R-:W-:Y:S01]  /*0980*/  LEA.HI.SX32 R125, R3, R2, 0x1e ;  /* 0x00000002037d7211 */ /* 0x000fe200078ff2ff */
[----:B------:R-:W3:Y:S01]  /*0990*/  LDG.E.64 R4, desc[UR12][R4.64] ;  /* 0x0000000c04047981 */ /* 0x000ee2000c1e1b00 */
[----:B------:R-:W-:Y:S01]  /*09a0*/  IADD3 R37, PT, PT, R37, 0x600, RZ ;  /* 0x0000060025257810 */ /* 0x000fe20007ffe0ff */
[--C-:B------:R-:W-:Y:S01]  /*09b0*/  IMAD.WIDE.U32 R8, R9, 0x8, R6.reuse ;  /* 0x0000000809087825 */ /* 0x100fe200078e0006 */
[C---:B------:R-:W-:Y:S02]  /*09c0*/  IADD3 R131, PT, PT, R125.reuse, 0x100, RZ ;  /* 0x000001007d837810 */ /* 0x040fe40007ffe0ff */
[----:B------:R-:W-:Y:S01]  /*09d0*/  IADD3 R133, PT, PT, R125, 0x200, RZ ;  /* 0x000002007d857810 */ /* 0x000fe20007ffe0ff */
[--C-:B------:R-:W-:Y:S01]  /*09e0*/  IMAD.WIDE.U32 R12, R13, 0x8, R6.reuse ;  /* 0x000000080d0c7825 */ /* 0x100fe200078e0006 */
[C---:B------:R-:W-:Y:S01]  /*09f0*/  IADD3 R139, PT, PT, R125.reuse, 0x500, RZ ;  /* 0x000005007d8b7810 */ /* 0x040fe20007ffe0ff */
[----:B------:R-:W4:Y:S01]  /*0a00*/  LDG.E.64 R8, desc[UR12][R8.64] ;  /* 0x0000000c08087981 */ /* 0x000f22000c1e1b00 */
[----:B------:R-:W-:Y:S01]  /*0a10*/  IADD3 R135, PT, PT, R125, 0x300, RZ ;  /* 0x000003007d877810 */ /* 0x000fe20007ffe0ff */
[----:B------:R-:W-:Y:S01]  /*0a20*/  IMAD.WIDE.U32 R36, R37, 0x8, R6 ;  /* 0x0000000825247825 */ /* 0x000fe200078e0006 */
[----:B------:R-:W-:Y:S01]  /*0a30*/  SHF.R.S32.HI R2, RZ, 0x1f, R0 ;  /* 0x0000001fff027819 */ /* 0x000fe20000011400 */
[----:B------:R-:W4:Y:S02]  /*0a40*/  LDG.E.64 R12, desc[UR12][R12.64] ;  /* 0x0000000c0c0c7981 */ /* 0x000f24000c1e1b00 */
[--C-:B-1----:R-:W-:Y:S01]  /*0a50*/  IMAD.WIDE.U32 R32, R125, 0x8, R18.reuse ;  /* 0x000000087d207825 */ /* 0x102fe200078e0012 */
[----:B--2---:R-:W-:Y:S01]  /*0a60*/  LEA R150, P0, R0, R150, 0x2 ;  /* 0x0000009600967211 */ /* 0x004fe200078010ff */
[----:B------:R-:W2:Y:S02]  /*0a70*/  LDG.E.64 R36, desc[UR12][R36.64] ;  /* 0x0000000c24247981 */ /* 0x000ea4000c1e1b00 */
[----:B------:R-:W-:Y:S01]  /*0a80*/  IMAD.WIDE.U32 R30, R131, 0x8, R18 ;  /* 0x00000008831e7825 */ /* 0x000fe200078e0012 */
[----:B------:R-:W-:Y:S01]  /*0a90*/  IADD3 R141, PT, PT, R125, 0x600, RZ ;  /* 0x000006007d8d7810 */ /* 0x000fe20007ffe0ff */
[----:B------:R-:W2:Y:S02]  /*0aa0*/  LDG.E.64 R32, desc[UR12][R32.64] ;  /* 0x0000000c20207981 */ /* 0x000ea4000c1e1b00 */
[----:B------:R-:W-:-:S04]  /*0ab0*/  IMAD.WIDE.U32 R10, R11, 0x8, R6 ;  /* 0x000000080b0a7825 */ /* 0x000fc800078e0006 */
[----:B------:R-:W-:-:S04]  /*0ac0*/  IMAD.WIDE.U32 R14, R15, 0x8, R6 ;  /* 0x000000080f0e7825 */ /* 0x000fc800078e0006 */
[--C-:B------:R-:W-:Y:S01]  /*0ad0*/  IMAD.WIDE.U32 R28, R133, 0x8, R18.reuse ;  /* 0x00000008851c7825 */ /* 0x100fe200078e0012 */
[----:B------:R0:W2:Y:S01]  /*0ae0*/  LDG.E.64 R6, desc[UR12][R16.64] ;  /* 0x0000000c10067981 */ /* 0x0000a2000c1e1b00 */
[----:B------:R-:W-:Y:S02]  /*0af0*/  IADD3 R137, PT, PT, R125, 0x400, RZ ;  /* 0x000004007d897810 */ /* 0x000fe40007ffe0ff */
[----:B------:R-:W-:Y:S01]  /*0b00*/  IMAD.WIDE.U32 R24, R135, 0x8, R18 ;  /* 0x0000000887187825 */ /* 0x000fe200078e0012 */
[----:B------:R-:W-:Y:S01]  /*0b10*/  LEA.HI.X R151, R0, R151, R2, 0x2, P0 ;  /* 0x0000009700977211 */ /* 0x000fe200000f1402 */
[----:B------:R-:W2:Y:S02]  /*0b20*/  LDG.E.64 R30, desc[UR12][R30.64] ;  /* 0x0000000c1e1e7981 */ /* 0x000ea4000c1e1b00 */
[--C-:B------:R-:W-:Y:S02]  /*0b30*/  IMAD.WIDE.U32 R20, R141, 0x8, R18.reuse ;  /* 0x000000088d147825 */ /* 0x100fe400078e0012 */
[----:B------:R-:W2:Y:S02]  /*0b40*/  LDG.E.64 R28, desc[UR12][R28.64] ;  /* 0x0000000c1c1c7981 */ /* 0x000ea4000c1e1b00 */
[----:B0-----:R-:W-:-:S02]  /*0b50*/  IMAD.WIDE.U32 R16, R139, 0x8, R18 ;  /* 0x000000088b107825 */ /* 0x001fc400078e0012 */
[----:B------:R-:W2:Y:S02]  /*0b60*/  LDG.E.64 R14, desc[UR12][R14.64] ;  /* 0x0000000c0e0e7981 */ /* 0x000ea4000c1e1b00 */
[----:B------:R-:W-:Y:S02]  /*0b70*/  IMAD.WIDE.U32 R26, R137, 0x8, R18 ;  /* 0x00000008891a7825 */ /* 0x000fe400078e0012 */
[----:B------:R-:W2:Y:S04]  /*0b80*/  LDG.E.64 R16, desc[UR12][R16.64] ;  /* 0x0000000c10107981 */ /* 0x000ea8000c1e1b00 */
[----:B------:R-:W2:Y:S04]  /*0b90*/  LDG.E R150, desc[UR12][R150.64] ;  /* 0x0000000c96967981 */ /* 0x000ea8000c1e1900 */
        /* <DEDUP_REMOVED lines=19> */
[----:B------:R0:W5:Y:S03]  /*0cd0*/  @P0 LDG.E.64 R164, desc[UR12][R18.64] ;  /* 0x0000000c12a40981 */ /* 0x000166000c1e1b00 */
[----:B------:R-:W-:Y:S01]  /*0ce0*/  @P0 IMAD.WIDE.U32 R34, R141, 0x8, R34 ;  /* 0x000000088d220825 */ /* 0x000fe200078e0022 */
[----:B------:R1:W5:Y:S03]  /*0cf0*/  @P0 LDG.E.64 R162, desc[UR12][R38.64] ;  /* 0x0000000c26a20981 */ /* 0x000366000c1e1b00 */
[----:B------:R-:W-:Y:S01]  /*0d00*/  @P0 IMAD.WIDE.U32 R126, R137, 0x8, R126 ;  /* 0x00000008897e0825 */ /* 0x000fe200078e007e */
[----:B------:R-:W5:Y:S03]  /*0d10*/  @P0 LDG.E.64 R154, desc[UR12][R34.64] ;  /* 0x0000000c229a0981 */ /* 0x000f66000c1e1b00 */
[----:B------:R-:W-:Y:S01]  /*0d20*/  @P0 IMAD.WIDE.U32 R2, R139, 0x8, R2 ;  /* 0x000000088b020825 */ /* 0x000fe200078e0002 */
[----:B------:R1:W5:Y:S03]  /*0d30*/  @P0 LDG.E.64 R158, desc[UR12][R126.64] ;  /* 0x0000000c7e9e0981 */ /* 0x000366000c1e1b00 */
[----:B------:R-:W-:Y:S01]  /*0d40*/  @P0 IMAD.WIDE.U32 R128, R135, 0x8, R128 ;  /* 0x0000000887800825 */ /* 0x000fe200078e0080 */
[----:B------:R-:W5:Y:S04]  /*0d50*/  @P0 LDG.E.64 R156, desc[UR12][R2.64] ;  /* 0x0000000c029c0981 */ /* 0x000f68000c1e1b00 */
[----:B------:R1:W5:Y:S01]  /*0d60*/  @P0 LDG.E.64 R160, desc[UR12][R128.64] ;  /* 0x0000000c80a00981 */ /* 0x000362000c1e1b00 */
[----:B---3--:R-:W-:-:S02]  /*0d70*/  SHF.R.U64 R196, R4, 0x10, R5 ;  /* 0x0000001004c47819 */ /* 0x008fc40000001205 */
[----:B------:R-:W-:Y:S02]  /*0d80*/  MOV R198, R5 ;  /* 0x0000000500c67202 */ /* 0x000fe40000000f00 */
[----:B------:R-:W-:Y:S02]  /*0d90*/  SHF.R.U32.HI R197, RZ, 0x10, R5 ;  /* 0x00000010ffc57819 */ /* 0x000fe40000011605 */
[----:B------:R-:W-:Y:S02]  /*0da0*/  MOV R199, R4 ;  /* 0x0000000400c77202 */ /* 0x000fe40000000f00 */
[----:B----4-:R-:W-:Y:S02]  /*0db0*/  MOV R144, R12 ;  /* 0x0000000c00907202 */ /* 0x010fe40000000f00 */
[----:B------:R-:W-:Y:S02]  /*0dc0*/  SHF.R.U64 R141, R12, 0x10, R13 ;  /* 0x000000100c8d7819 */ /* 0x000fe4000000120d */
[----:B--2---:R-:W-:-:S02]  /*0dd0*/  SHF.R.U64 R125, R36, 0x10, R37 ;  /* 0x00000010247d7819 */ /* 0x004fc40000001225 */
[----:B------:R-:W-:Y:S02]  /*0de0*/  MOV R132, R37 ;  /* 0x0000002500847202 */ /* 0x000fe40000000f00 */
[----:B------:R-:W-:Y:S02]  /*0df0*/  SHF.R.U32.HI R130, RZ, 0x10, R37 ;  /* 0x00000010ff827819 */ /* 0x000fe40000011625 */
[--C-:B------:R-:W-:Y:S02]  /*0e00*/  SHF.R.U64 R5, R32, 0x10, R33.reuse ;  /* 0x0000001020057819 */ /* 0x100fe40000001221 */
[----:B------:R-:W-:-:S03]  /*0e10*/  SHF.R.U32.HI R4, RZ, 0x10, R33 ;  /* 0x00000010ff047819 */ /* 0x000fc60000011621 */
[----:B0-----:R-:W-:Y:S01]  /*0e20*/  HADD2.F32 R19, -RZ, R5.H0_H0 ;  /* 0x20000005ff137230 */ /* 0x001fe20000004100 */
[----:B------:R-:W-:Y:S02]  /*0e30*/  SHF.R.U64 R133, R6, 0x10, R7 ;  /* 0x0000001006857819 */ /* 0x000fe40000001207 */
[----:B------:R-:W-:Y:S02]  /*0e40*/  MOV R136, R7 ;  /* 0x0000000700887202 */ /* 0x000fe40000000f00 */
[----:B------:R-:W-:Y:S01]  /*0e50*/  SHF.R.U64 R12, R30, 0x10, R31 ;  /* 0x000000101e0c7819 */ /* 0x000fe2000000121f */
[----:B------:R-:W-:Y:S01]  /*0e60*/  HADD2.F32 R37, -RZ, R30.H0_H0 ;  /* 0x2000001eff257230 */ /* 0x000fe20000004100 */
[----:B------:R-:W-:Y:S02]  /*0e70*/  SHF.R.U32.HI R134, RZ, 0x10, R7 ;  /* 0x00000010ff867819 */ /* 0x000fe40000011607 */
[----:B------:R-:W-:Y:S01]  /*0e80*/  SHF.R.U32.HI R30, RZ, 0x10, R29 ;  /* 0x00000010ff1e7819 */ /* 0x000fe2000001161d */
[----:B-1----:R-:W-:Y:S01]  /*0e90*/  HADD2.F32 R39, -RZ, R28.H0_H0 ;  /* 0x2000001cff277230 */ /* 0x002fe20000004100 */
[----:B------:R-:W-:-:S02]  /*0ea0*/  SHF.R.U64 R137, R14, 0x10, R15 ;  /* 0x000000100e897819 */ /* 0x000fc4000000120f */
[----:B------:R-:W-:Y:S02]  /*0eb0*/  MOV R139, R15 ;  /* 0x0000000f008b7202 */ /* 0x000fe40000000f00 */
[----:B------:R-:W-:Y:S01]  /*0ec0*/  SHF.R.U32.HI R138, RZ, 0x10, R15 ;  /* 0x00000010ff8a7819 */ /* 0x000fe2000001160f */
[----:B------:R-:W-:Y:S01]  /*0ed0*/  HADD2.F32 R15, -RZ, R32.H0_H0 ;  /* 0x20000020ff0f7230 */ /* 0x000fe20000004100 */
[----:B------:R-:W-:Y:S02]  /*0ee0*/  SHF.R.U64 R7, R16, 0x10, R17 ;  /* 0x0000001010077819 */ /* 0x000fe40000001211 */
[----:B------:R-:W-:Y:S02]  /*0ef0*/  SHF.R.U64 R32, R28, 0x10, R29 ;  /* 0x000000101c207819 */ /* 0x000fe4000000121d */
[----:B------:R-:W-:Y:S02]  /*0f00*/  FSEL R202, R150, RZ, !P2 ;  /* 0x000000ff96ca7208 */ /* 0x000fe40005000000 */
[----:B------:R-:W-:Y:S01]  /*0f10*/  SHF.R.U32.HI R22, RZ, 0x10, R31 ;  /* 0x00000010ff167819 */ /* 0x000fe2000001161f */
[----:B------:R-:W-:Y:S01]  /*0f20*/  HADD2.F32 R127, -RZ, R25.H0_H0 ;  /* 0x20000019ff7f7230 */ /* 0x000fe20000004100 */
[----:B------:R-:W-:-:S02]  /*0f30*/  SHF.R.U64 R28, R24, 0x10, R25 ;  /* 0x00000010181c7819 */ /* 0x000fc40000001219 */
[----:B------:R-:W-:Y:S01]  /*0f40*/  SHF.R.U32.HI R18, RZ, 0x10, R25 ;  /* 0x00000010ff127819 */ /* 0x000fe20000011619 */
[----:B------:R-:W-:Y:S01]  /*0f50*/  HADD2.F32 R25, -RZ, R30.H0_H0 ;  /* 0x2000001eff197230 */ /* 0x000fe20000004100 */
[----:B------:R-:W-:Y:S01]  /*0f60*/  MOV R147, R11 ;  /* 0x0000000b00937202 */ /* 0x000fe20000000f00 */
[----:B------:R-:W-:Y:S01]  /*0f70*/  HADD2.F32 R29, -RZ, R29.H0_H0 ;  /* 0x2000001dff1d7230 */ /* 0x000fe20000004100 */
[----:B------:R-:W-:Y:S01]  /*0f80*/  SHF.R.U64 R5, R20, 0x10, R21 ;  /* 0x0000001014057819 */ /* 0x000fe20000001215 */
[----:B------:R-:W-:Y:S01]  /*0f90*/  HADD2.F32 R7, -RZ, R7.H0_H0 ;  /* 0x20000007ff077230 */ /* 0x000fe20000004100 */
[----:B------:R-:W-:Y:S01]  /*0fa0*/  MOV R153, R8 ;  /* 0x0000000800997202 */ /* 0x000fe20000000f00 */
[----:B------:R-:W-:Y:S01]  /*0fb0*/  HADD2.F32 R33, -RZ, R33.H0_H0 ;  /* 0x20000021ff217230 */ /* 0x000fe20000004100 */
[----:B------:R-:W-:Y:S01]  /*0fc0*/  SHF.R.U64 R149, R8, 0x10, R9 ;  /* 0x0000001008957819 */ /* 0x000fe20000001209 */
[----:B------:R-:W-:Y:S01]  /*0fd0*/  HADD2.F32 R23, -RZ, R4.H0_H0 ;  /* 0x20000004ff177230 */ /* 0x000fe20000004100 */
[----:B------:R-:W-:Y:S01]  /*0fe0*/  MOV R143, R13 ;  /* 0x0000000d008f7202 */ /* 0x000fe20000000f00 */
[----:B------:R-:W-:Y:S01]  /*0ff0*/  FADD.FTZ R8, -R202, R19 ;  /* 0x00000013ca087221 */ /* 0x000fe20000010100 */
[----:B------:R-:W-:Y:S01]  /*1000*/  SHF.R.U32.HI R142, RZ, 0x10, R13 ;  /* 0x00000010ff8e7819 */ /* 0x000fe2000001160d */
[----:B------:R-:W-:Y:S01]  /*1010*/  HADD2.F32 R13, -RZ, R16.H0_H0 ;  /* 0x20000010ff0d7230 */ /* 0x000fe20000004100 */
[----:B------:R-:W-:Y:S01]  /*1020*/  MOV R152, R9 ;  /* 0x0000000900987202 */ /* 0x000fe20000000f00 */
[----:B------:R-:W-:Y:S01]  /*1030*/  HADD2.F32 R129, -RZ, R26.H0_H0 ;  /* 0x2000001aff817230 */ /* 0x000fe20000004100 */
[----:B------:R-:W-:Y:S01]  /*1040*/  SHF.R.U32.HI R151, RZ, 0x10, R9 ;  /* 0x00000010ff977819 */ /* 0x000fe20000011609 */
[----:B------:R-:W-:Y:S01]  /*1050*/  HADD2.F32 R19, -RZ, R22.H0_H0 ;  /* 0x20000016ff137230 */ /* 0x000fe20000004100 */
[----:B------:R-:W-:-:S02]  /*1060*/  SHF.R.U64 R145, R10, 0x10, R11 ;  /* 0x000000100a917819 */ /* 0x000fc4000000120b */
[----:B------:R-:W-:Y:S02]  /*1070*/  SHF.R.U32.HI R146, RZ, 0x10, R11 ;  /* 0x00000010ff927819 */ /* 0x000fe4000001160b */
[----:B------:R-:W-:Y:S01]  /*1080*/  SHF.R.U64 R11, R26, 0x10, R27 ;  /* 0x000000101a0b7819 */ /* 0x000fe2000000121b */
[C---:B------:R-:W-:Y:S01]  /*1090*/  FADD.FTZ R26, -R202.reuse, R25 ;  /* 0x00000019ca1a7221 */ /* 0x040fe20000010100 */
[----:B------:R-:W-:Y:S02]  /*10a0*/  SHF.R.U32.HI R9, RZ, 0x10, R27 ;  /* 0x00000010ff097819 */ /* 0x000fe4000001161b */
[----:B------:R-:W-:Y:S01]  /*10b0*/  SHF.R.U32.HI R2, RZ, 0x10, R17 ;  /* 0x00000010ff027819 */ /* 0x000fe20000011611 */
[----:B------:R-:W-:Y:S01]  /*10c0*/  HADD2.F32 R213, -RZ, R20.H0_H0 ;  /* 0x20000014ffd57230 */ /* 0x000fe20000004100 */
[----:B------:R-:W-:Y:S01]  /*10d0*/  SHF.R.U32.HI R3, RZ, 0x10, R21 ;  /* 0x00000010ff037819 */ /* 0x000fe20000011615 */
[----:B------:R-:W-:Y:S01]  /*10e0*/  FADD.FTZ R22, -R202, R39 ;  /* 0x00000027ca167221 */ /* 0x000fe20000010100 */
[----:B------:R-:W-:Y:S01]  /*10f0*/  HADD2.F32 R5, -RZ, R5.H0_H0 ;  /* 0x20000005ff057230 */ /* 0x000fe20000004100 */
[----:B------:R-:W-:Y:S01]  /*1100*/  MOV R148, R10 ;  /* 0x0000000a00947202 */ /* 0x000fe20000000f00 */
[----:B------:R-:W-:Y:S01]  /*1110*/  HADD2.F32 R25, -RZ, R187.H0_H0 ;  /* 0x200000bbff197230 */ /* 0x000fe20000004100 */
[----:B------:R-:W-:Y:S01]  /*1120*/  MOV R135, R6 ;  /* 0x0000000600877202 */ /* 0x000fe20000000f00 */
[----:B------:R-:W-:-:S02]  /*1130*/  HADD2.F32 R147, -RZ, R147.H0_H0 ;  /* 0x20000093ff937230 */ /* 0x000fc40000004100 */
[C---:B------:R-:W-:Y:S01]  /*1140*/  FADD.FTZ R20, -R202.reuse, R29 ;  /* 0x0000001dca147221 */ /* 0x040fe20000010100 */
[----:B------:R-:W-:Y:S02]  /*1150*/  HADD2.F32 R35, -RZ, R24.H0_H0 ;  /* 0x20000018ff237230 */ /* 0x000fe40000004100 */
[C---:B------:R-:W-:Y:S01]  /*1160*/  FADD.FTZ R128, -R202.reuse, R7 ;  /* 0x00000007ca807221 */ /* 0x040fe20000010100 */
[----:B------:R-:W-:Y:S02]  /*1170*/  HADD2.F32 R201, -RZ, R27.H0_H0 ;  /* 0x2000001bffc97230 */ /* 0x000fe40000004100 */
[C---:B------:R-:W-:Y:S01]  /*1180*/  FADD.FTZ R6, -R202.reuse, R15 ;  /* 0x0000000fca067221 */ /* 0x040fe20000010100 */
[C---:B------:R-:W-:Y:S01]  /*1190*/  FADD.FTZ R4, -R202.reuse, R33 ;  /* 0x00000021ca047221 */ /* 0x040fe20000010100 */
[C---:B------:R-:W-:Y:S01]  /*11a0*/  FADD.FTZ R10, -R202.reuse, R23 ;  /* 0x00000017ca0a7221 */ /* 0x040fe20000010100 */
[----:B------:R-:W-:Y:S02]  /*11b0*/  HADD2.F32 R29, -RZ, R18.H0_H0 ;  /* 0x20000012ff1d7230 */ /* 0x000fe40000004100 */
[----:B------:R-:W-:Y:S01]  /*11c0*/  FADD.FTZ R228, -R202, R13 ;  /* 0x0000000dcae47221 */ /* 0x000fe20000010100 */
[----:B------:R-:W-:-:S02]  /*11d0*/  HADD2.F32 R7, -RZ, R182.H0_H0 ;  /* 0x200000b6ff077230 */ /* 0x000fc40000004100 */
[----:B------:R-:W-:Y:S01]  /*11e0*/  FADD.FTZ R18, -R202, R19 ;  /* 0x00000013ca127221 */ /* 0x000fe20000010100 */
[----:B------:R-:W-:Y:S02]  /*11f0*/  HADD2.F32 R199, -RZ, R199.H0_H0 ;  /* 0x200000c7ffc77230 */ /* 0x000fe40000004100 */
[----:B-----5:R-:W-:Y:S01]  /*1200*/  FMUL.FTZ R19, R211, R22 ;  /* 0x00000016d3137220 */ /* 0x020fe20000410000 */
        /* <DEDUP_REMOVED lines=9> */
[----:B------:R-:W-:Y:S01]  /*12a0*/  FADD.FTZ R200, -R202, R5 ;  /* 0x00000005cac87221 */ /* 0x000fe20000010100 */
[----:B------:R-:W-:-:S02]  /*12b0*/  HADD2.F32 R3, -RZ, R3.H0_H0 ;  /* 0x20000003ff037230 */ /* 0x000fc40000004100 */
[----:B------:R-:W-:Y:S01]  /*12c0*/  FMUL.FTZ R22, R25, R147 ;  /* 0x0000009319167220 */ /* 0x000fe20000410000 */
[C---:B------:R-:W-:Y:S01]  /*12d0*/  FADD.FTZ R30, -R202.reuse, R35 ;  /* 0x00000023ca1e7221 */ /* 0x040fe20000010100 */
[----:B------:R-:W-:Y:S01]  /*12e0*/  FMUL.FTZ R5, R211, R4 ;  /* 0x00000004d3057220 */ /* 0x000fe20000410000 */
[----:B------:R-:W-:Y:S01]  /*12f0*/  HADD2.F32 R25, -RZ, R214.H1_H1 ;  /* 0x300000d6ff197230 */ /* 0x000fe20000004100 */
[----:B------:R-:W-:Y:S01]  /*1300*/  MOV R140, R14 ;  /* 0x0000000e008c7202 */ /* 0x000fe20000000f00 */
[----:B------:R-:W-:Y:S01]  /*1310*/  HADD2.F32 R146, -RZ, R146.H0_H0 ;  /* 0x20000092ff927230 */ /* 0x000fe20000004100 */
[----:B------:R-:W-:Y:S01]  /*1320*/  MOV R131, R36 ;  /* 0x0000002400837202 */ /* 0x000fe20000000f00 */
[C---:B------:R-:W-:Y:S01]  /*1330*/  FADD.FTZ R28, -R202.reuse, R127 ;  /* 0x0000007fca1c7221 */ /* 0x040fe20000010100 */
[----:B------:R-:W-:Y:S01]  /*1340*/  FMUL.FTZ R4, R7, R199 ;  /* 0x000000c707047220 */ /* 0x000fe20000410000 */
[----:B------:R-:W-:Y:S01]  /*1350*/  FMUL.FTZ R26, R211, R26 ;  /* 0x0000001ad31a7220 */ /* 0x000fe20000410000 */
        /* <DEDUP_REMOVED lines=15> */
[----:B------:R-:W-:Y:S01]  /*1450*/  FADD.FTZ R202, -R202, R3 ;  /* 0x00000003caca7221 */ /* 0x000fe20000010100 */
[----:B------:R-:W-:Y:S02]  /*1460*/  HADD2.F32 R196, -RZ, R196.H0_H0 ;  /* 0x200000c4ffc47230 */ /* 0x000fe40000004100 */
[----:B------:R-:W-:Y:S02]  /*1470*/  HADD2.F32 R127, -RZ, R191.H0_H0 ;  /* 0x200000bfff7f7230 */ /* 0x000fe40000004100 */
[----:B------:R-:W-:Y:S02]  /*1480*/  HADD2.F32 R139, -RZ, R139.H0_H0 ;  /* 0x2000008bff8b7230 */ /* 0x000fe40000004100 */
[C---:B------:R-:W-:Y:S01]  /*1490*/  FMUL.FTZ R3, R211.reuse, R6 ;  /* 0x00000006d3037220 */ /* 0x040fe20000410000 */
[----:B------:R-:W-:Y:S02]  /*14a0*/  HADD2.F32 R31, -RZ, R188.H0_H0 ;  /* 0x200000bcff1f7230 */ /* 0x000fe40000004100 */
[----:B------:R-:W-:Y:S01]  /*14b0*/  FMUL.FTZ R27, R211, R30 ;  /* 0x0000001ed31b7220 */ /* 0x000fe20000410000 */
[----:B------:R-:W-:-:S02]  /*14c0*/  HADD2.F32 R144, -RZ, R144.H0_H0 ;  /* 0x20000090ff907230 */ /* 0x000fc40000004100 */
[-C--:B------:R-:W-:Y:S01]  /*14d0*/  FMUL.FTZ R25, R25, R146.reuse ;  /* 0x0000009219197220 */ /* 0x080fe20000410000 */
[----:B------:R-:W-:Y:S02]  /*14e0*/  HADD2.F32 R9, -RZ, R183.H0_H0 ;  /* 0x200000b7ff097230 */ /* 0x000fe40000004100 */
[----:B------:R-:W-:Y:S01]  /*14f0*/  FADD.FTZ R99, R99, R146 ;  /* 0x0000009263637221 */ /* 0x000fe20000010000 */
[----:B------:R-:W-:Y:S02]  /*1500*/  HADD2.F32 R198, -RZ, R198.H0_H0 ;  /* 0x200000c6ffc67230 */ /* 0x000fe40000004100 */
[----:B------:R-:W-:Y:S01]  /*1510*/  FFMA.FTZ R51, R26, R146, R51 ;  /* 0x000000921a337223 */ /* 0x000fe20000010033 */
[----:B------:R-:W-:Y:S01]  /*1520*/  FMUL.FTZ R35, R211, R38 ;  /* 0x00000026d3237220 */ /* 0x000fe20000410000 */
[----:B------:R-:W-:Y:S02]  /*1530*/  HADD2.F32 R146, -RZ, R138.H0_H0 ;  /* 0x2000008aff927230 */ /* 0x000fe40000004100 */
[----:B------:R-:W-:Y:S01]  /*1540*/  FMUL.FTZ R7, R7, R196 ;  /* 0x000000c407077220 */ /* 0x000fe20000410000 */
[----:B------:R-:W-:Y:S01]  /*1550*/  FMUL.FTZ R29, R211, R28 ;  /* 0x0000001cd31d7220 */ /* 0x000fe20000410000 */
[----:B------:R-:W-:Y:S01]  /*1560*/  FMUL.FTZ R38, R127, R139 ;  /* 0x0000008b7f267220 */ /* 0x000fe20000410000 */
[----:B------:R-:W-:Y:S01]  /*1570*/  FADD.FTZ R138, RZ, R4 ;  /* 0x00000004ff8a7221 */ /* 0x000fe20000010000 */
[----:B------:R-:W-:Y:S01]  /*1580*/  FMUL.FTZ R8, R211, R8 ;  /* 0x00000008d3087220 */ /* 0x000fe20000410000 */
[----:B------:R-:W-:-:S02]  /*1590*/  HADD2.F32 R23, -RZ, R186.H0_H0 ;  /* 0x200000baff177230 */ /* 0x000fc40000004100 */
[-C--:B------:R-:W-:Y:S01]  /*15a0*/  FMUL.FTZ R28, R31, R144.reuse ;  /* 0x000000901f1c7220 */ /* 0x080fe20000410000 */
[----:B------:R-:W-:Y:S02]  /*15b0*/  HADD2.F32 R148, -RZ, R148.H0_H0 ;  /* 0x20000094ff947230 */ /* 0x000fe40000004100 */
[----:B------:R-:W-:Y:S01]  /*15c0*/  FFMA.FTZ R120, R27, R144, R120 ;  /* 0x000000901b787223 */ /* 0x000fe20000010078 */
[----:B------:R-:W-:Y:S01]  /*15d0*/  FADD.FTZ R92, R92, R144 ;  /* 0x000000905c5c7221 */ /* 0x000fe20000010000 */
[----:B------:R-:W-:Y:S01]  /*15e0*/  FFMA.FTZ R127, R3, R4, RZ ;  /* 0x00000004037f7223 */ /* 0x000fe200000100ff */
[-C--:B------:R-:W-:Y:S01]  /*15f0*/  FMUL.FTZ R6, R9, R198.reuse ;  /* 0x000000c609067220 */ /* 0x080fe20000410000 */
[----:B------:R-:W-:Y:S01]  /*1600*/  FFMA.FTZ R42, R5, R198, R42 ;  /* 0x000000c6052a7223 */ /* 0x000fe2000001002a */
[----:B------:R-:W-:Y:S01]  /*1610*/  FADD.FTZ R106, R106, R198 ;  /* 0x000000c66a6a7221 */ /* 0x000fe20000010000 */
[----:B------:R-:W-:Y:S02]  /*1620*/  HADD2.F32 R31, -RZ, R209.H1_H1 ;  /* 0x300000d1ff1f7230 */ /* 0x000fe40000004100 */
[----:B------:R-:W-:Y:S01]  /*1630*/  FMUL.FTZ R32, R211, R32 ;  /* 0x00000020d3207220 */ /* 0x000fe20000410000 */
[----:B------:R-:W-:-:S02]  /*1640*/  HADD2.F32 R144, -RZ, R141.H0_H0 ;  /* 0x2000008dff907230 */ /* 0x000fc40000004100 */
[----:B------:R-:W-:Y:S01]  /*1650*/  FADD.FTZ R129, R138, R7 ;  /* 0x000000078a817221 */ /* 0x000fe20000010000 */
[----:B------:R-:W-:Y:S02]  /*1660*/  HADD2.F32 R9, -RZ, R216.H1_H1 ;  /* 0x300000d8ff097230 */ /* 0x000fe40000004100 */
[----:B------:R-:W-:Y:S02]  /*1670*/  HADD2.F32 R198, -RZ, R197.H0_H0 ;  /* 0x200000c5ffc67230 */ /* 0x000fe40000004100 */
[C---:B------:R-:W-:Y:S01]  /*1680*/  FMUL.FTZ R21, R211.reuse, R20 ;  /* 0x00000014d3157220 */ /* 0x040fe20000410000 */
[----:B------:R-:W-:Y:S02]  /*1690*/  HADD2.F32 R15, -RZ, R184.H0_H0 ;  /* 0x200000b8ff0f7230 */ /* 0x000fe40000004100 */
[----:B------:R-:W-:Y:S01]  /*16a0*/  FFMA.FTZ R138, R8, R7, R127 ;  /* 0x00000007088a7223 */ /* 0x000fe2000001007f */
[----:B------:R-:W-:Y:S02]  /*16b0*/  HADD2.F32 R153, -RZ, R153.H0_H0 ;  /* 0x20000099ff997230 */ /* 0x000fe40000004100 */
[----:B------:R-:W-:Y:S01]  /*16c0*/  FMUL.FTZ R13, R211, R12 ;  /* 0x0000000cd30d7220 */ /* 0x000fe20000410000 */
[----:B------:R-:W-:-:S02]  /*16d0*/  HADD2.F32 R17, -RZ, R185.H0_H0 ;  /* 0x200000b9ff117230 */ /* 0x000fc40000004100 */
[-C--:B------:R-:W-:Y:S01]  /*16e0*/  FMUL.FTZ R20, R23, R148.reuse ;  /* 0x0000009417147220 */ /* 0x080fe20000410000 */
[----:B------:R-:W-:Y:S02]  /*16f0*/  HADD2.F32 R152, -RZ, R152.H0_H0 ;  /* 0x20000098ff987230 */ /* 0x000fe40000004100 */
[----:B------:R-:W-:Y:S01]  /*1700*/  FFMA.FTZ R48, R19, R148, R48 ;  /* 0x0000009413307223 */ /* 0x000fe20000010030 */
[----:B------:R-:W-:Y:S01]  /*1710*/  FADD.FTZ R96, R96, R148 ;  /* 0x0000009460607221 */ /* 0x000fe20000010000 */
[----:B------:R-:W-:Y:S02]  /*1720*/  HADD2.F32 R23, -RZ, R214.H0_H0 ;  /* 0x200000d6ff177230 */ /* 0x000fe40000004100 */
[----:B------:R-:W-:Y:S01]  /*1730*/  FMUL.FTZ R31, R31, R144 ;  /* 0x000000901f1f7220 */ /* 0x000fe20000410000 */
[----:B------:R-:W-:Y:S02]  /*1740*/  HADD2.F32 R148, -RZ, R145.H0_H0 ;  /* 0x20000091ff947230 */ /* 0x000fe40000004100 */
[----:B------:R-:W-:Y:S01]  /*1750*/  FADD.FTZ R93, R93, R144 ;  /* 0x000000905d5d7221 */ /* 0x000fe20000010000 */
[----:B------:R-:W-:-:S02]  /*1760*/  HADD2.F32 R33, -RZ, R189.H0_H0 ;  /* 0x200000bdff217230 */ /* 0x000fc40000004100 */
[----:B------:R-:W-:Y:S01]  /*1770*/  FFMA.FTZ R121, R32, R144, R121 ;  /* 0x0000009020797223 */ /* 0x000fe20000010079 */
[----:B------:R-:W-:Y:S02]  /*1780*/  HADD2.F32 R143, -RZ, R143.H0_H0 ;  /* 0x2000008fff8f7230 */ /* 0x000fe40000004100 */
[----:B------:R-:W-:Y:S01]  /*1790*/  FMUL.FTZ R9, R9, R198 ;  /* 0x000000c609097220 */ /* 0x000fe20000410000 */
[----:B------:R-:W-:Y:S01]  /*17a0*/  FMUL.FTZ R24, R211, R24 ;  /* 0x00000018d3187220 */ /* 0x000fe20000410000 */
[----:B------:R-:W-:Y:S01]  /*17b0*/  FADD.FTZ R144, R129, R6 ;  /* 0x0000000681907221 */ /* 0x000fe20000010000 */
[C---:B------:R-:W-:Y:S01]  /*17c0*/  FMUL.FTZ R10, R211.reuse, R10 ;  /* 0x0000000ad30a7220 */ /* 0x040fe20000410000 */
[----:B------:R-:W-:Y:S01]  /*17d0*/  FMUL.FTZ R11, R211, R14 ;  /* 0x0000000ed30b7220 */ /* 0x000fe20000410000 */
[----:B------:R-:W-:Y:S01]  /*17e0*/  FFMA.FTZ R127, R5, R6, R138 ;  /* 0x00000006057f7223 */ /* 0x000fe2000001008a */
[----:B------:R-:W-:Y:S01]  /*17f0*/  FMUL.FTZ R12, R15, R153 ;  /* 0x000000990f0c7220 */ /* 0x000fe20000410000 */
[-C--:B------:R-:W-:Y:S01]  /*1800*/  FMUL.FTZ R14, R17, R152.reuse ;  /* 0x00000098110e7220 */ /* 0x080fe20000410000 */
[----:B------:R-:W-:Y:S01]  /*1810*/  FFMA.FTZ R46, R13, R152, R46 ;  /* 0x000000980d2e7223 */ /* 0x000fe2000001002e */
[----:B------:R-:W-:Y:S01]  /*1820*/  FADD.FTZ R102, R102, R152 ;  /* 0x0000009866667221 */ /* 0x000fe20000010000 */
[----:B------:R-:W-:-:S02]  /*1830*/  HADD2.F32 R15, -RZ, R215.H0_H0 ;  /* 0x200000d7ff0f7230 */ /* 0x000fc40000004100 */
[-C--:B------:R-:W-:Y:S01]  /*1840*/  FMUL.FTZ R23, R23, R148.reuse ;  /* 0x0000009417177220 */ /* 0x080fe20000410000 */
[----:B------:R-:W-:Y:S02]  /*1850*/  HADD2.F32 R152, -RZ, R149.H0_H0 ;  /* 0x20000095ff987230 */ /* 0x000fe40000004100 */
[----:B------:R-:W-:Y:S01]  /*1860*/  FADD.FTZ R97, R97, R148 ;  /* 0x0000009461617221 */ /* 0x000fe20000010000 */
[----:B------:R-:W-:Y:S01]  /*1870*/  FFMA.FTZ R49, R24, R148, R49 ;  /* 0x0000009418317223 */ /* 0x000fe20000010031 */
[----:B------:R-:W-:Y:S01]  /*1880*/  FMUL.FTZ R30, R33, R143 ;  /* 0x0000008f211e7220 */ /* 0x000fe20000410000 */
[----:B------:R-:W-:Y:S01]  /*1890*/  FADD.FTZ R129, R144, R9 ;  /* 0x0000000990817221 */ /* 0x000fe20000010000 */
[----:B------:R-:W-:Y:S02]  /*18a0*/  HADD2.F32 R33, -RZ, R210.H1_H1 ;  /* 0x300000d2ff217230 */ /* 0x000fe40000004100 */
[----:B------:R-:W-:Y:S01]  /*18b0*/  FFMA.FTZ R148, R10, R9, R127 ;  /* 0x000000090a947223 */ /* 0x000fe2000001007f */
[----:B------:R-:W-:-:S02]  /*18c0*/  HADD2.F32 R142, -RZ, R142.H0_H0 ;  /* 0x2000008eff8e7230 */ /* 0x000fc40000004100 */
[----:B------:R-:W-:Y:S01]  /*18d0*/  FMUL.FTZ R34, R211, R34 ;  /* 0x00000022d3227220 */ /* 0x000fe20000410000 */
[----:B------:R-:W-:Y:S01]  /*18e0*/  FMUL.FTZ R15, R15, R152 ;  /* 0x000000980f0f7220 */ /* 0x000fe20000410000 */
[----:B------:R-:W-:Y:S01]  /*18f0*/  FADD.FTZ R138, R129, R12 ;  /* 0x0000000c818a7221 */ /* 0x000fe20000010000 */
[----:B------:R-:W-:Y:S01]  /*1900*/  FMUL.FTZ R16, R211, R16 ;  /* 0x00000010d3107220 */ /* 0x000fe20000410000 */
[----:B------:R-:W-:Y:S01]  /*1910*/  FFMA.FTZ R127, R11, R12, R148 ;  /* 0x0000000c0b7f7223 */ /* 0x000fe20000010094 */
[----:B------:R-:W-:Y:S01]  /*1920*/  FADD.FTZ R105, R105, R196 ;  /* 0x000000c469697221 */ /* 0x000fe20000010000 */
[----:B------:R-:W-:Y:S01]  /*1930*/  FFMA.FTZ R41, R8, R196, R41 ;  /* 0x000000c408297223 */ /* 0x000fe20000010029 */
[-C--:B------:R-:W-:Y:S01]  /*1940*/  FMUL.FTZ R33, R33, R142.reuse ;  /* 0x0000008e21217220 */ /* 0x080fe20000410000 */
[----:B------:R-:W-:Y:S01]  /*1950*/  FADD.FTZ R95, R95, R142 ;  /* 0x0000008e5f5f7221 */ /* 0x000fe20000010000 */
[----:B------:R-:W-:Y:S01]  /*1960*/  FFMA.FTZ R123, R34, R142, R123 ;  /* 0x0000008e227b7223 */ /* 0x000fe2000001007b */
[----:B------:R-:W-:-:S02]  /*1970*/  HADD2.F32 R17, -RZ, R215.H1_H1 ;  /* 0x300000d7ff117230 */ /* 0x000fc40000004100 */
[----:B------:R-:W-:Y:S01]  /*1980*/  FADD.FTZ R129, R138, R15 ;  /* 0x0000000f8a817221 */ /* 0x000fe20000010000 */
[----:B------:R-:W-:Y:S02]  /*1990*/  HADD2.F32 R196, -RZ, R151.H0_H0 ;  /* 0x20000097ffc47230 */ /* 0x000fe40000004100 */
[----:B------:R-:W-:Y:S02]  /*19a0*/  HADD2.F32 R142, -RZ, R137.H0_H0 ;  /* 0x20000089ff8e7230 */ /* 0x000fe40000004100 */
[----:B------:R-:W-:Y:S02]  /*19b0*/  HADD2.F32 R137, -RZ, R136.H0_H0 ;  /* 0x20000088ff897230 */ /* 0x000fe40000004100 */
[----:B------:R-:W-:Y:S01]  /*19c0*/  FFMA.FTZ R136, R16, R15, R127 ;  /* 0x0000000f10887223 */ /* 0x000fe2000001007f */
[----:B------:R-:W-:Y:S01]  /*19d0*/  FMUL.FTZ R17, R17, R196 ;  /* 0x000000c411117220 */ /* 0x000fe20000410000 */
[----:B------:R-:W-:Y:S01]  /*19e0*/  FADD.FTZ R138, R129, R14 ;  /* 0x0000000e818a7221 */ /* 0x000fe20000010000 */
[----:B------:R-:W-:Y:S01]  /*19f0*/  FMUL.FTZ R18, R211, R18 ;  /* 0x00000012d3127220 */ /* 0x000fe20000410000 */
[----:B------:R-:W-:-:S02]  /*1a00*/  FFMA.FTZ R127, R13, R14, R136 ;  /* 0x0000000e0d7f7223 */ /* 0x000fc40000010088 */
[----:B------:R-:W-:Y:S02]  /*1a10*/  FADD.FTZ R129, R138, R17 ;  /* 0x000000118a817221 */ /* 0x000fe40000010000 */
[----:B------:R-:W-:Y:S02]  /*1a20*/  FFMA.FTZ R138, R18, R17, R127 ;  /* 0x00000011128a7223 */ /* 0x000fe4000001007f */
[----:B------:R-:W-:Y:S02]  /*1a30*/  FADD.FTZ R136, R129, R20 ;  /* 0x0000001481887221 */ /* 0x000fe40000010000 */
[----:B------:R-:W-:Y:S02]  /*1a40*/  FFMA.FTZ R127, R19, R20, R138 ;  /* 0x00000014137f7223 */ /* 0x000fe4000001008a */
[----:B------:R-:W-:Y:S02]  /*1a50*/  FADD.FTZ R129, R136, R23 ;  /* 0x0000001788817221 */ /* 0x000fe40000010000 */
[----:B------:R-:W-:-:S02]  /*1a60*/  FFMA.FTZ R136, R24, R23, R127 ;  /* 0x0000001718887223 */ /* 0x000fc4000001007f */
[----:B------:R-:W-:Y:S02]  /*1a70*/  FADD.FTZ R138, R129, R22 ;  /* 0x00000016818a7221 */ /* 0x000fe40000010000 */
[----:B------:R-:W-:Y:S01]  /*1a80*/  FFMA.FTZ R127, R21, R22, R136 ;  /* 0x00000016157f7223 */ /* 0x000fe20000010088 */
[----:B------:R-:W-:Y:S02]  /*1a90*/  HADD2.F32 R136, -RZ, R134.H0_H0 ;  /* 0x20000086ff887230 */ /* 0x000fe40000004100 */
[----:B------:R-:W-:Y:S01]  /*1aa0*/  FADD.FTZ R129, R138, R25 ;  /* 0x000000198a817221 */ /* 0x000fe20000010000 */
[----:B------:R-:W-:Y:S01]  /*1ab0*/  FFMA.FTZ R134, R26, R25, R127 ;  /* 0x000000191a867223 */ /* 0x000fe2000001007f */
[----:B------:R-:W-:Y:S02]  /*1ac0*/  FMUL.FTZ R148, R211, R128 ;  /* 0x00000080d3947220 */ /* 0x000fe40000410000 */
[----:B------:R-:W-:Y:S01]  /*1ad0*/  FADD.FTZ R128, R129, R28 ;  /* 0x0000001c81807221 */ /* 0x000fe20000010000 */
[----:B------:R-:W-:Y:S01]  /*1ae0*/  FFMA.FTZ R127, R27, R28, R134 ;  /* 0x0000001c1b7f7223 */ /* 0x000fe20000010086 */
[----:B------:R-:W-:-:S02]  /*1af0*/  HADD2.F32 R39, -RZ, R190.H0_H0 ;  /* 0x200000beff277230 */ /* 0x000fc40000004100 */
[----:B------:R-:W-:Y:S01]  /*1b00*/  FADD.FTZ R129, R128, R31 ;  /* 0x0000001f80817221 */ /* 0x000fe20000010000 */
[----:B------:R-:W-:Y:S02]  /*1b10*/  HADD2.F32 R140, -RZ, R140.H0_H0 ;  /* 0x2000008cff8c7230 */ /* 0x000fe40000004100 */
[----:B------:R-:W-:Y:S01]  /*1b20*/  FFMA.FTZ R128, R32, R31, R127 ;  /* 0x0000001f20807223 */ /* 0x000fe2000001007f */
[----:B------:R-:W-:Y:S01]  /*1b30*/  FMUL.FTZ R37, R211, R36 ;  /* 0x00000024d3257220 */ /* 0x000fe20000410000 */
[----:B------:R-:W-:Y:S02]  /*1b40*/  FADD.FTZ R134, R129, R30 ;  /* 0x0000001e81867221 */ /* 0x000fe40000010000 */
[----:B------:R-:W-:Y:S01]  /*1b50*/  FFMA.FTZ R127, R29, R30, R128 ;  /* 0x0000001e1d7f7223 */ /* 0x000fe20000010080 */
[-C--:B------:R-:W-:Y:S01]  /*1b60*/  FMUL.FTZ R36, R39, R140.reuse ;  /* 0x0000008c27247220 */ /* 0x080fe20000410000 */
[----:B------:R-:W-:Y:S02]  /*1b70*/  HADD2.F32 R39, -RZ, R207.H1_H1 ;  /* 0x300000cfff277230 */ /* 0x000fe40000004100 */
[----:B------:R-:W-:Y:S01]  /*1b80*/  FADD.FTZ R129, R134, R33 ;  /* 0x0000002186817221 */ /* 0x000fe20000010000 */
[----:B------:R-:W-:Y:S01]  /*1b90*/  FFMA.FTZ R134, R34, R33, R127 ;  /* 0x0000002122867223 */ /* 0x000fe2000001007f */
[----:B------:R-:W-:Y:S01]  /*1ba0*/  FFMA.FTZ R116, R35, R140, R116 ;  /* 0x0000008c23747223 */ /* 0x000fe20000010074 */
[----:B------:R-:W-:Y:S01]  /*1bb0*/  FADD.FTZ R88, R88, R140 ;  /* 0x0000008c58587221 */ /* 0x000fe20000010000 */
[----:B------:R-:W-:Y:S01]  /*1bc0*/  FMUL.FTZ R39, R39, R142 ;  /* 0x0000008e27277220 */ /* 0x000fe20000410000 */
[----:B------:R-:W-:Y:S01]  /*1bd0*/  FADD.FTZ R128, R129, R36 ;  /* 0x0000002481807221 */ /* 0x000fe20000010000 */
[----:B------:R-:W-:Y:S01]  /*1be0*/  FMUL.FTZ R140, R211, R232 ;  /* 0x000000e8d38c7220 */ /* 0x000fe20000410000 */
[----:B------:R-:W-:Y:S01]  /*1bf0*/  FFMA.FTZ R127, R35, R36, R134 ;  /* 0x00000024237f7223 */ /* 0x000fe20000010086 */
[----:B------:R-:W-:-:S02]  /*1c00*/  HADD2.F32 R141, -RZ, R208.H1_H1 ;  /* 0x300000d0ff8d7230 */ /* 0x000fc40000004100 */
[----:B------:R-:W-:Y:S01]  /*1c10*/  FADD.FTZ R129, R128, R39 ;  /* 0x0000002780817221 */ /* 0x000fe20000010000 */
[C---:B------:R-:W-:Y:S01]  /*1c20*/  FFMA.FTZ R128, R140.reuse, R39, R127 ;  /* 0x000000278c807223 */ /* 0x040fe2000001007f */
[----:B------:R-:W-:Y:S02]  /*1c30*/  HADD2.F32 R144, -RZ, R192.H0_H0 ;  /* 0x200000c0ff907230 */ /* 0x000fe40000004100 */
[----:B------:R-:W-:Y:S01]  /*1c40*/  FMUL.FTZ R151, R211, R126 ;  /* 0x0000007ed3977220 */ /* 0x000fe20000410000 */
[----:B------:R-:W-:Y:S02]  /*1c50*/  HADD2.F32 R135, -RZ, R135.H0_H0 ;  /* 0x20000087ff877230 */ /* 0x000fe40000004100 */
[----:B------:R-:W-:Y:S01]  /*1c60*/  FADD.FTZ R89, R89, R142 ;  /* 0x0000008e59597221 */ /* 0x000fe20000010000 */
[----:B------:R-:W-:Y:S01]  /*1c70*/  FFMA.FTZ R117, R140, R142, R117 ;  /* 0x0000008e8c757223 */ /* 0x000fe20000010075 */
[----:B------:R-:W-:Y:S01]  /*1c80*/  FMUL.FTZ R141, R141, R146 ;  /* 0x000000928d8d7220 */ /* 0x000fe20000410000 */
[----:B------:R-:W-:Y:S01]  /*1c90*/  FADD.FTZ R126, R129, R38 ;  /* 0x00000026817e7221 */ /* 0x000fe20000010000 */
[----:B------:R-:W-:Y:S01]  /*1ca0*/  FMUL.FTZ R142, R211, R230 ;  /* 0x000000e6d38e7220 */ /* 0x000fe20000410000 */
[----:B------:R-:W-:Y:S01]  /*1cb0*/  FFMA.FTZ R127, R37, R38, R128 ;  /* 0x00000026257f7223 */ /* 0x000fe20000010080 */
[----:B------:R-:W-:Y:S01]  /*1cc0*/  FADD.FTZ R101, R101, R152 ;  /* 0x0000009865657221 */ /* 0x000fe20000010000 */
[----:B------:R-:W-:Y:S01]  /*1cd0*/  FFMA.FTZ R45, R16, R152, R45 ;  /* 0x00000098102d7223 */ /* 0x000fe2000001002d */
[----:B------:R-:W-:Y:S01]  /*1ce0*/  FFMA.FTZ R50, R21, R147, R50 ;  /* 0x0000009315327223 */ /* 0x000fe20000010032 */
[----:B------:R-:W-:Y:S01]  /*1cf0*/  FADD.FTZ R98, R98, R147 ;  /* 0x0000009362627221 */ /* 0x000fe20000010000 */
[----:B------:R-:W-:-:S02]  /*1d00*/  HADD2.F32 R147, -RZ, R205.H1_H1 ;  /* 0x300000cdff937230 */ /* 0x000fc40000004100 */
[----:B------:R-:W-:Y:S01]  /*1d10*/  FFMA.FTZ R122, R29, R143, R122 ;  /* 0x0000008f1d7a7223 */ /* 0x000fe2000001007a */
[----:B------:R-:W-:Y:S02]  /*1d20*/  HADD2.F32 R152, -RZ, R133.H0_H0 ;  /* 0x20000085ff987230 */ /* 0x000fe40000004100 */
[----:B------:R-:W-:Y:S01]  /*1d30*/  FADD.FTZ R94, R94, R143 ;  /* 0x0000008f5e5e7221 */ /* 0x000fe20000010000 */
[----:B------:R-:W-:Y:S01]  /*1d40*/  FMUL.FTZ R144, R144, R135 ;  /* 0x0000008790907220 */ /* 0x000fe20000410000 */
[----:B------:R-:W-:Y:S01]  /*1d50*/  FADD.FTZ R129, R126, R141 ;  /* 0x0000008d7e817221 */ /* 0x000fe20000010000 */
[----:B------:R-:W-:Y:S01]  /*1d60*/  FMUL.FTZ R143, R211, R228 ;  /* 0x000000e4d38f7220 */ /* 0x000fe20000410000 */
[----:B------:R-:W-:Y:S01]  /*1d70*/  FFMA.FTZ R126, R142, R141, R127 ;  /* 0x0000008d8e7e7223 */ /* 0x000fe2000001007f */
[----:B------:R-:W-:Y:S01]  /*1d80*/  FFMA.FTZ R44, R11, R153, R44 ;  /* 0x000000990b2c7223 */ /* 0x000fe2000001002c */
[----:B------:R-:W-:Y:S01]  /*1d90*/  FADD.FTZ R100, R100, R153 ;  /* 0x0000009964647221 */ /* 0x000fe20000010000 */
[----:B------:R-:W-:Y:S01]  /*1da0*/  FADD.FTZ R91, R91, R146 ;  /* 0x000000925b5b7221 */ /* 0x000fe20000010000 */
[----:B------:R-:W-:Y:S01]  /*1db0*/  FFMA.FTZ R119, R142, R146, R119 ;  /* 0x000000928e777223 */ /* 0x000fe20000010077 */
[----:B------:R-:W-:-:S02]  /*1dc0*/  HADD2.F32 R146, -RZ, R193.H0_H0 ;  /* 0x200000c1ff927230 */ /* 0x000fc40000004100 */
[----:B------:R-:W-:Y:S01]  /*1dd0*/  FMUL.FTZ R153, R211, R2 ;  /* 0x00000002d3997220 */ /* 0x000fe20000410000 */
[----:B------:R-:W-:Y:S01]  /*1de0*/  FMUL.FTZ R147, R147, R152 ;  /* 0x0000009893937220 */ /* 0x000fe20000410000 */
[----:B------:R-:W-:Y:S01]  /*1df0*/  FADD.FTZ R2, R129, R144 ;  /* 0x0000009081027221 */ /* 0x000fe20000010000 */
[----:B------:R-:W-:Y:S01]  /*1e00*/  FFMA.FTZ R127, R143, R144, R126 ;  /* 0x000000908f7f7223 */ /* 0x000fe2000001007e */
[----:B------:R-:W-:Y:S02]  /*1e10*/  HADD2.F32 R149, -RZ, R206.H1_H1 ;  /* 0x300000ceff957230 */ /* 0x000fe40000004100 */
[----:B------:R-:W-:Y:S01]  /*1e20*/  FMUL.FTZ R146, R146, R137 ;  /* 0x0000008992927220 */ /* 0x000fe20000410000 */
[----:B------:R-:W-:Y:S01]  /*1e30*/  FADD.FTZ R129, R2, R147 ;  /* 0x0000009302817221 */ /* 0x000fe20000010000 */
[----:B------:R-:W-:Y:S01]  /*1e40*/  FMUL.FTZ R145, R211, R226 ;  /* 0x000000e2d3917220 */ /* 0x000fe20000410000 */
[C---:B------:R-:W-:Y:S01]  /*1e50*/  FFMA.FTZ R2, R148.reuse, R147, R127 ;  /* 0x0000009394027223 */ /* 0x040fe2000001007f */
[----:B------:R-:W-:Y:S01]  /*1e60*/  FADD.FTZ R85, R85, R152 ;  /* 0x0000009855557221 */ /* 0x000fe20000010000 */
[----:B------:R-:W-:Y:S01]  /*1e70*/  FFMA.FTZ R113, R148, R152, R113 ;  /* 0x0000009894717223 */ /* 0x000fe20000010071 */
[----:B------:R-:W-:Y:S01]  /*1e80*/  FMUL.FTZ R149, R149, R136 ;  /* 0x0000008895957220 */ /* 0x000fe20000410000 */
[----:B------:R-:W-:-:S02]  /*1e90*/  HADD2.F32 R152, -RZ, R194.H0_H0 ;  /* 0x200000c2ff987230 */ /* 0x000fc40000004100 */
[----:B------:R-:W-:Y:S01]  /*1ea0*/  FADD.FTZ R126, R129, R146 ;  /* 0x00000092817e7221 */ /* 0x000fe20000010000 */
[----:B------:R-:W-:Y:S02]  /*1eb0*/  HADD2.F32 R131, -RZ, R131.H0_H0 ;  /* 0x20000083ff837230 */ /* 0x000fe40000004100 */
[----:B------:R-:W-:Y:S01]  /*1ec0*/  FMUL.FTZ R150, R211, R150 ;  /* 0x00000096d3967220 */ /* 0x000fe20000410000 */
[----:B------:R-:W-:Y:S02]  /*1ed0*/  HADD2.F32 R128, -RZ, R125.H0_H0 ;  /* 0x2000007dff807230 */ /* 0x000fe40000004100 */
[----:B------:R-:W-:Y:S01]  /*1ee0*/  FFMA.FTZ R125, R145, R146, R2 ;  /* 0x00000092917d7223 */ /* 0x000fe20000010002 */
[----:B------:R-:W-:Y:S01]  /*1ef0*/  FFMA.FTZ R40, R3, R199, R40 ;  /* 0x000000c703287223 */ /* 0x000fe20000010028 */
[----:B------:R-:W-:Y:S01]  /*1f00*/  FADD.FTZ R104, R104, R199 ;  /* 0x000000c768687221 */ /* 0x000fe20000010000 */
[----:B------:R-:W-:Y:S02]  /*1f10*/  HADD2.F32 R199, -RZ, R203.H1_H1 ;  /* 0x300000cbffc77230 */ /* 0x000fe40000004100 */
[----:B------:R-:W-:Y:S01]  /*1f20*/  FADD.FTZ R127, R126, R149 ;  /* 0x000000957e7f7221 */ /* 0x000fe20000010000 */
[----:B------:R-:W-:Y:S01]  /*1f30*/  FMUL.FTZ R152, R152, R131 ;  /* 0x0000008398987220 */ /* 0x000fe20000410000 */
[----:B------:R-:W-:Y:S01]  /*1f40*/  FFMA.FTZ R126, R150, R149, R125 ;  /* 0x00000095967e7223 */ /* 0x000fe2000001007d */
[----:B------:R-:W-:Y:S01]  /*1f50*/  FADD.FTZ R107, R107, R198 ;  /* 0x000000c66b6b7221 */ /* 0x000fe20000010000 */
[----:B------:R-:W-:Y:S01]  /*1f60*/  FFMA.FTZ R43, R10, R198, R43 ;  /* 0x000000c60a2b7223 */ /* 0x000fe2000001002b */
[----:B------:R-:W-:-:S02]  /*1f70*/  HADD2.F32 R198, -RZ, R195.H0_H0 ;  /* 0x200000c3ffc67230 */ /* 0x000fc40000004100 */
[----:B------:R-:W-:Y:S01]  /*1f80*/  FMUL.FTZ R199, R199, R128 ;  /* 0x00000080c7c77220 */ /* 0x000fe20000410000 */
[----:B------:R-:W-:Y:S02]  /*1f90*/  HADD2.F32 R133, -RZ, R132.H0_H0 ;  /* 0x20000084ff857230 */ /* 0x000fe40000004100 */
[----:B------:R-:W-:Y:S01]  /*1fa0*/  FMUL.FTZ R200, R211, R200 ;  /* 0x000000c8d3c87220 */ /* 0x000fe20000410000 */
[----:B------:R-:W-:Y:S01]  /*1fb0*/  FADD.FTZ R2, R127, R152 ;  /* 0x000000987f027221 */ /* 0x000fe20000010000 */
[----:B------:R-:W-:Y:S01]  /*1fc0*/  FFMA.FTZ R126, R151, R152, R126 ;  /* 0x00000098977e7223 */ /* 0x000fe2000001007e */
[----:B------:R-:W-:Y:S02]  /*1fd0*/  HADD2.F32 R201, -RZ, R204.H1_H1 ;  /* 0x300000ccffc97230 */ /* 0x000fe40000004100 */
[----:B------:R-:W-:Y:S01]  /*1fe0*/  FMUL.FTZ R198, R198, R133 ;  /* 0x00000085c6c67220 */ /* 0x000fe20000410000 */
[----:B------:R-:W-:Y:S02]  /*1ff0*/  HADD2.F32 R132, -RZ, R130.H0_H0 ;  /* 0x20000082ff847230 */ /* 0x000fe40000004100 */
        /* <DEDUP_REMOVED lines=27> */
.L_x_1884:
        /* <DEDUP_REMOVED lines=8> */
[C---:B------:R-:W-:Y:S02]  /*2230*/  IADD3 R165, PT, PT, R167.reuse, 0x100, RZ ;  /* 0x00000100a7a57810 */ /* 0x040fe40007ffe0ff */
[C---:B------:R-:W-:Y:S02]  /*2240*/  IADD3 R163, PT, PT, R167.reuse, 0x200, RZ ;  /* 0x00000200a7a37810 */ /* 0x040fe40007ffe0ff */
[C---:B------:R-:W-:Y:S02]  /*2250*/  IADD3 R161, PT, PT, R167.reuse, 0x300, RZ ;  /* 0x00000300a7a17810 */ /* 0x040fe40007ffe0ff */
[----:B------:R-:W-:Y:S01]  /*2260*/  IADD3 R159, PT, PT, R167, 0x400, RZ ;  /* 0x00000400a79f7810 */ /* 0x000fe20007ffe0ff */
[--C-:B0-----:R-:W-:Y:S01]  /*2270*/  IMAD.WIDE.U32 R164, R165, 0x8, R154.reuse ;  /* 0x00000008a5a47825 */ /* 0x101fe200078e009a */
[C---:B------:R-:W-:Y:S02]  /*2280*/  IADD3 R157, PT, PT, R167.reuse, 0x500, RZ ;  /* 0x00000500a79d7810 */ /* 0x040fe40007ffe0ff */
[C---:B------:R-:W-:Y:S01]  /*2290*/  IADD3 R125, PT, PT, R167.reuse, 0x600, RZ ;  /* 0x00000600a77d7810 */ /* 0x040fe20007ffe0ff */
        /* <DEDUP_REMOVED lines=13> */
.L_x_1885:
[----:B------:R-:W0:Y:S01]  /*2370*/  SHFL.DOWN PT, R125, R130, 0x10, 0x1f ;  /* 0x0a001f00827d7f89 */ /* 0x000e2200000e0000 */
[----:B------:R-:W1:Y:S01]  /*2380*/  LDC R227, c[0x0][0x388] ;  /* 0x0000e200ffe37b82 */ /* 0x000e620000000800 */
[C---:B-----5:R-:W-:Y:S01]  /*2390*/  ISETP.GE.AND P2, PT, R124.reuse, 0x1, PT ;  /* 0x000000017c00780c */ /* 0x060fe20003f46270 */
[----:B------:R-:W-:Y:S01]  /*23a0*/  HFMA2 R213, -RZ, RZ, 0, 0 ;  /* 0x00000000ffd57431 */ /* 0x000fe200000001ff */
[----:B------:R-:W2:Y:S01]  /*23b0*/  SHFL.DOWN PT, R2, R131, 0x10, 0x1f ;  /* 0x0a001f0083027f89 */ /* 0x000ea200000e0000 */
[----:B------:R-:W-:Y:S10]  /*23c0*/  BSSY.RECONVERGENT B0, `(.L_x_1886) ;  /* 0x0000025000007945 */ /* 0x000ff40003800200 */
[----:B------:R-:W-:Y:S01]  /*23d0*/  @P2 IADD3 R124, PT, PT, R124, -0x1, RZ ;  /* 0xffffffff7c7c2810 */ /* 0x000fe20007ffe0ff */
[----:B0-----:R-:W-:-:S04]  /*23e0*/  FADD.FTZ R125, R125, R130 ;  /* 0x000000827d7d7221 */ /* 0x001fc80000010000 */
[----:B-1----:R-:W-:Y:S02]  /*23f0*/  @P2 IMAD R124, R124, R227, RZ ;  /* 0x000000e37c7c2224 */ /* 0x002fe400078e02ff */
[----:B--2---:R-:W-:Y:S01]  /*2400*/  FADD.FTZ R2, R2, R131 ;  /* 0x0000008302027221 */ /* 0x004fe20000010000 */
[----:B------:R-:W0:Y:S04]  /*2410*/  SHFL.DOWN PT, R126, R125, 0x8, 0x1f ;  /* 0x09001f007d7e7f89 */ /* 0x000e2800000e0000 */
[----:B------:R-:W1:Y:S01]  /*2420*/  SHFL.DOWN PT, R127, R2, 0x8, 0x1f ;  /* 0x09001f00027f7f89 */ /* 0x000e6200000e0000 */
[----:B0-----:R-:W-:Y:S01]  /*2430*/  FADD.FTZ R126, R125, R126 ;  /* 0x0000007e7d7e7221 */ /* 0x001fe20000010000 */
[----:B-1----:R-:W-:-:S04]  /*2440*/  FADD.FTZ R127, R2, R127 ;  /* 0x0000007f027f7221 */ /* 0x002fc80000010000 */
[----:B------:R-:W0:Y:S04]  /*2450*/  SHFL.DOWN PT, R129, R126, 0x4, 0x1f ;  /* 0x08801f007e817f89 */ /* 0x000e2800000e0000 */
[----:B------:R-:W1:Y:S01]  /*2460*/  SHFL.DOWN PT, R128, R127, 0x4, 0x1f ;  /* 0x08801f007f807f89 */ /* 0x000e6200000e0000 */
[----:B------:R-:W2:Y:S01]  /*2470*/  S2R R2, SR_TID.X ;  /* 0x0000000000027919 */ /* 0x000ea20000002100 */
[----:B0-----:R-:W-:Y:S01]  /*2480*/  FADD.FTZ R129, R126, R129 ;  /* 0x000000817e817221 */ /* 0x001fe20000010000 */
[----:B-1----:R-:W-:-:S04]  /*2490*/  FADD.FTZ R128, R127, R128 ;  /* 0x000000807f807221 */ /* 0x002fc80000010000 */
[----:B------:R-:W0:Y:S01]  /*24a0*/  SHFL.DOWN PT, R130, R129, 0x2, 0x1f ;  /* 0x08401f0081827f89 */ /* 0x000e2200000e0000 */
[----:B------:R-:W1:Y:S03]  /*24b0*/  @P2 LDC.64 R126, c[0x0][0x390] ;  /* 0x0000e400ff7e2b82 */ /* 0x000e660000000a00 */
[----:B------:R-:W3:Y:S01]  /*24c0*/  SHFL.DOWN PT, R131, R128, 0x2, 0x1f ;  /* 0x08401f0080837f89 */ /* 0x000ee200000e0000 */
[----:B--2---:R-:W-:Y:S01]  /*24d0*/  LOP3.LUT P3, RZ, R2, 0x1f, RZ, 0xc0, !PT ;  /* 0x0000001f02ff7812 */ /* 0x004fe2000786c0ff */
[----:B0-----:R-:W-:Y:S01]  /*24e0*/  FADD.FTZ R130, R129, R130 ;  /* 0x0000008281827221 */ /* 0x001fe20000010000 */
[----:B------:R-:W-:Y:S01]  /*24f0*/  @P2 SHF.R.S32.HI R129, RZ, 0x1f, R124 ;  /* 0x0000001fff812819 */ /* 0x000fe2000001147c */
[----:B---3--:R-:W-:-:S03]  /*2500*/  FADD.FTZ R131, R128, R131 ;  /* 0x0000008380837221 */ /* 0x008fc60000010000 */
        /* <DEDUP_REMOVED lines=16> */
.L_x_1887:
[----:B------:R-:W-:Y:S05]  /*2610*/  BSYNC.RECONVERGENT B0 ;  /* 0x0000000000007941 */ /* 0x000fea0003800200 */
.L_x_1886:
        /* <DEDUP_REMOVED lines=43> */
[C---:B--2---:R-:W-:Y:S02]  /*28d0*/  @P2 SHF.R.U64 R125, R196.reuse, 0x10, R197 ;  /* 0x00000010c47d2819 */ /* 0x044fe400000012c5 */
[----:B------:R-:W-:Y:S02]  /*28e0*/  @P2 PRMT R225, R197, 0x7610, R225 ;  /* 0x00007610c5e12816 */ /* 0x000fe400000000e1 */
[----:B------:R-:W-:Y:S02]  /*28f0*/  @P2 PRMT R224, R196, 0x7610, R224 ;  /* 0x00007610c4e02816 */ /* 0x000fe400000000e0 */
[----:B------:R-:W-:Y:S02]  /*2900*/  @P2 SHF.R.U32.HI R197, RZ, 0x10, R197 ;  /* 0x00000010ffc52819 */ /* 0x000fe400000116c5 */
        /* <DEDUP_REMOVED lines=10> */
[----:B------:R-:W-:Y:S01]  /*29b0*/  ISETP.GT.AND P1, PT, R212, RZ, PT ;  /* 0x000000ffd400720c */ /* 0x000fe20003f24270 */
[----:B------:R-:W-:Y:S02]  /*29c0*/  HADD2.F32 R126, -RZ, R168.H0_H0 ;  /* 0x200000a8ff7e7230 */ /* 0x000fe40000004100 */
[----:B------:R-:W-:-:S04]  /*29d0*/  FADD.FTZ R124, R4, -R125 ;  /* 0x8000007d047c7221 */ /* 0x000fc80000010000 */
[----:B------:R-:W-:-:S05]  /*29e0*/  FMUL.FTZ R124, R211, R124 ;  /* 0x0000007cd37c7220 */ /* 0x000fca0000410000 */
[----:B------:R-:W-:-:S05]  /*29f0*/  FSEL R124, R124, RZ, P1 ;  /* 0x000000ff7c7c7208 */ /* 0x000fca0000800000 */
[----:B------:R-:W-:Y:S01]  /*2a00*/  FMUL.FTZ R125, R124, UR16 ;  /* 0x000000107c7d7c20 */ /* 0x000fe20008410000 */
[----:B------:R-:W-:-:S03]  /*2a10*/  HADD2.F32 R124, -RZ, R224.H0_H0 ;  /* 0x200000e0ff7c7230 */ /* 0x000fc60000004100 */
[C---:B------:R-:W-:Y:S02]  /*2a20*/  FMUL.FTZ R126, R125.reuse, R126 ;  /* 0x0000007e7d7e7220 */ /* 0x040fe40000410000 */
[----:B------:R-:W-:-:S03]  /*2a30*/  FFMA.FTZ R76, R125, R124, R76 ;  /* 0x0000007c7d4c7223 */ /* 0x000fc6000001004c */
[----:B------:R-:W-:-:S04]  /*2a40*/  F2FP.F16.F32.PACK_AB R126, RZ, R126 ;  /* 0x0000007eff7e723e */ /* 0x000fc800000000ff */
[----:B------:R-:W-:-:S07]  /*2a50*/  PRMT R203, R126, 0x7610, R203 ;  /* 0x000076107ecb7816 */ /* 0x000fce00000000cb */
.L_x_1890:
[----:B------:R-:W-:Y:S05]  /*2a60*/  @!P2 BRA `(.L_x_1891) ;  /* 0x000000000030a947 */ /* 0x000fea0003800000 */
[----:B------:R-:W-:Y:S01]  /*2a70*/  FFMA.FTZ R124, R8, R129, R130 ;  /* 0x00000081087c7223 */ /* 0x000fe20000010082 */
[----:B------:R-:W-:Y:S01]  /*2a80*/  ISETP.GT.AND P1, PT, R212, RZ, PT ;  /* 0x000000ffd400720c */ /* 0x000fe20003f24270 */
[----:B------:R-:W-:Y:S02]  /*2a90*/  HADD2.F32 R125, -RZ, R223.H0_H0 ;  /* 0x200000dfff7d7230 */ /* 0x000fe40000004100 */
[----:B------:R-:W-:-:S04]  /*2aa0*/  FADD.FTZ R124, R7, -R124 ;  /* 0x8000007c077c7221 */ /* 0x000fc80000010000 */
[----:B------:R-:W-:-:S05]  /*2ab0*/  FMUL.FTZ R124, R211, R124 ;  /* 0x0000007cd37c7220 */ /* 0x000fca0000410000 */
[----:B------:R-:W-:-:S05]  /*2ac0*/  FSEL R124, R124, RZ, P1 ;  /* 0x000000ff7c7c7208 */ /* 0x000fca0000800000 */
[----:B------:R-:W-:-:S04]  /*2ad0*/  FMUL.FTZ R124, R124, UR16 ;  /* 0x000000107c7c7c20 */ /* 0x000fc80008410000 */
[----:B------:R-:W-:Y:S01]  /*2ae0*/  FMUL.FTZ R126, R124, R125 ;  /* 0x0000007d7c7e7220 */ /* 0x000fe20000410000 */
[----:B------:R-:W-:-:S04]  /*2af0*/  HADD2.F32 R125, -RZ, R224.H1_H1 ;  /* 0x300000e0ff7d7230 */ /* 0x000fc80000004100 */
[----:B------:R-:W-:Y:S01]  /*2b00*/  F2FP.F16.F32.PACK_AB R126, RZ, R126 ;  /* 0x0000007eff7e723e */ /* 0x000fe200000000ff */
[----:B------:R-:W-:-:S03]  /*2b10*/  FFMA.FTZ R77, R124, R125, R77 ;  /* 0x0000007d7c4d7223 */ /* 0x000fc6000001004d */
[----:B------:R-:W-:-:S07]  /*2b20*/  PRMT R204, R126, 0x7610, R204 ;  /* 0x000076107ecc7816 */ /* 0x000fce00000000cc */
.L_x_1891:
        /* <DEDUP_REMOVED lines=13> */
.L_x_1892:
[----:B------:R-:W-:Y:S05]  /*2c00*/  @!P2 BRA `(.L_x_1893) ;  /* 0x0000000800eca947 */ /* 0x000fea0003800000 */
[----:B------:R-:W-:Y:S01]  /*2c10*/  FFMA.FTZ R124, R10, R129, R130 ;  /* 0x000000810a7c7223 */ /* 0x000fe20000010082 */
[----:B------:R-:W-:Y:S01]  /*2c20*/  ISETP.GT.AND P1, PT, R212, RZ, PT ;  /* 0x000000ffd400720c */ /* 0x000fe20003f24270 */
[----:B------:R-:W-:Y:S02]  /*2c30*/  HADD2.F32 R125, -RZ, R223.H1_H1 ;  /* 0x300000dfff7d7230 */ /* 0x000fe40000004100 */
        /* <DEDUP_REMOVED lines=10> */
.L_x_1889:
[-CC-:B------:R-:W-:Y:S01]  /*2ce0*/  FFMA.FTZ R125, R3, R129.reuse, R130.reuse ;  /* 0x00000081037d7223 */ /* 0x180fe20000010082 */
[-CC-:B------:R-:W-:Y:S01]  /*2cf0*/  FFMA.FTZ R126, R8, R129.reuse, R130.reuse ;  /* 0x00000081087e7223 */ /* 0x180fe20000010082 */
[-CC-:B------:R-:W-:Y:S01]  /*2d00*/  FFMA.FTZ R134, R10, R129.reuse, R130.reuse ;  /* 0x000000810a867223 */ /* 0x180fe20000010082 */
        /* <DEDUP_REMOVED lines=10> */
[----:B------:R-:W-:Y:S02]  /*2db0*/  HADD2.F32 R124, -RZ, R168.H0_H0 ;  /* 0x200000a8ff7c7230 */ /* 0x000fe40000004100 */
[----:B------:R-:W-:Y:S01]  /*2dc0*/  FMUL.FTZ R125, R127, UR16 ;  /* 0x000000107f7d7c20 */ /* 0x000fe20008410000 */
[----:B------:R-:W-:-:S03]  /*2dd0*/  HADD2.F32 R131, -RZ, R224.H0_H0 ;  /* 0x200000e0ff837230 */ /* 0x000fc60000004100 */
[-C--:B------:R-:W-:Y:S02]  /*2de0*/  FMUL.FTZ R124, R124, R125.reuse ;  /* 0x0000007d7c7c7220 */ /* 0x080fe40000410000 */
[----:B------:R-:W-:-:S03]  /*2df0*/  FFMA.FTZ R76, R131, R125, R76 ;  /* 0x0000007d834c7223 */ /* 0x000fc6000001004c */
[----:B------:R-:W-:-:S04]  /*2e00*/  F2FP.F16.F32.PACK_AB R124, RZ, R124 ;  /* 0x0000007cff7c723e */ /* 0x000fc800000000ff */
[----:B------:R-:W-:-:S07]  /*2e10*/  PRMT R203, R124, 0x7610, R203 ;  /* 0x000076107ccb7816 */ /* 0x000fce00000000cb */
.L_x_1894:
[----:B------:R-:W-:Y:S01]  /*2e20*/  F2FP.F16.F32.PACK_AB R131, RZ, R127 ;  /* 0x0000007fff83723e */ /* 0x000fe200000000ff */
[C---:B------:R-:W-:Y:S01]  /*2e30*/  FMUL.FTZ R132, R211.reuse, R132 ;  /* 0x00000084d3847220 */ /* 0x040fe20000410000 */
[----:B------:R-:W-:Y:S01]  /*2e40*/  FMUL.FTZ R134, R211, R134 ;  /* 0x00000086d3867220 */ /* 0x000fe20000410000 */
[----:B------:R-:W-:Y:S01]  /*2e50*/  FSEL R126, R126, RZ, P1 ;  /* 0x000000ff7e7e7208 */ /* 0x000fe20000800000 */
[----:B------:R-:W-:Y:S06]  /*2e60*/  @!P2 BRA `(.L_x_1895) ;  /* 0x00000000001ca947 */ /* 0x000fec0003800000 */
[----:B------:R-:W-:Y:S02]  /*2e70*/  HADD2.F32 R125, -RZ, R223.H0_H0 ;  /* 0x200000dfff7d7230 */ /* 0x000fe40000004100 */
[----:B------:R-:W-:Y:S01]  /*2e80*/  FMUL.FTZ R124, R126, UR16 ;  /* 0x000000107e7c7c20 */ /* 0x000fe20008410000 */
[----:B------:R-:W-:-:S03]  /*2e90*/  HADD2.F32 R136, -RZ, R224.H1_H1 ;  /* 0x300000e0ff887230 */ /* 0x000fc60000004100 */
[-C--:B------:R-:W-:Y:S02]  /*2ea0*/  FMUL.FTZ R125, R125, R124.reuse ;  /* 0x0000007c7d7d7220 */ /* 0x080fe40000410000 */
[----:B------:R-:W-:-:S03]  /*2eb0*/  FFMA.FTZ R77, R136, R124, R77 ;  /* 0x0000007c884d7223 */ /* 0x000fc6000001004d */
[----:B------:R-:W-:-:S04]  /*2ec0*/  F2FP.F16.F32.PACK_AB R125, RZ, R125 ;  /* 0x0000007dff7d723e */ /* 0x000fc800000000ff */
[----:B------:R-:W-:-:S07]  /*2ed0*/  PRMT R204, R125, 0x7610, R204 ;  /* 0x000076107dcc7816 */ /* 0x000fce00000000cc */
.L_x_1895:
[----:B------:R-:W-:Y:S02]  /*2ee0*/  F2FP.F16.F32.PACK_AB R126, RZ, R126 ;  /* 0x0000007eff7e723e */ /* 0x000fe400000000ff */
[----:B------:R-:W-:Y:S02]  /*2ef0*/  FSEL R134, R134, RZ, P1 ;  /* 0x000000ff86867208 */ /* 0x000fe40000800000 */
        /* <DEDUP_REMOVED lines=9> */
.L_x_1896:
[----:B------:R-:W-:Y:S02]  /*2f90*/  F2FP.F16.F32.PACK_AB R132, RZ, R132 ;  /* 0x00000084ff84723e */ /* 0x000fe400000000ff */
[----:B------:R-:W-:Y:S02]  /*2fa0*/  F2FP.F16.F32.PACK_AB R124, RZ, R134 ;  /* 0x00000086ff7c723e */ /* 0x000fe400000000ff */
[----:B------:R-:W-:Y:S02]  /*2fb0*/  PRMT R207, R131, 0x7610, R207 ;  /* 0x0000761083cf7816 */ /* 0x000fe400000000cf */
[----:B------:R-:W-:Y:S02]  /*2fc0*/  PRMT R208, R126, 0x7610, R208 ;  /* 0x000076107ed07816 */ /* 0x000fe400000000d0 */
[----:B------:R-:W-:Y:S02]  /*2fd0*/  PRMT R209, R132, 0x7610, R209 ;  /* 0x0000761084d17816 */ /* 0x000fe400000000d1 */
[----:B------:R-:W-:Y:S01]  /*2fe0*/  PRMT R210, R124, 0x7610, R210 ;  /* 0x000076107cd27816 */ /* 0x000fe200000000d2 */
[----:B------:R-:W-:Y:S06]  /*2ff0*/  @!P2 BRA `(.L_x_1893) ;  /* 0x0000000400f0a947 */ /* 0x000fec0003800000 */
        /* <DEDUP_REMOVED lines=8> */
.L_x_1888:
        /* <DEDUP_REMOVED lines=8> */
[----:B------:R-:W-:Y:S02]  /*3100*/  HADD2.F32 R124, -RZ, R166.H0_H0 ;  /* 0x200000a6ff7c7230 */ /* 0x000fe40000004100 */
[----:B------:R-:W-:Y:S02]  /*3110*/  HADD2.F32 R126, -RZ, R168.H0_H0 ;  /* 0x200000a8ff7e7230 */ /* 0x000fe40000004100 */
[----:B------:R-:W-:Y:S01]  /*3120*/  @P1 FADD.FTZ R125, R4, -R125 ;  /* 0x8000007d047d1221 */ /* 0x000fe20000010000 */
[----:B------:R-:W-:-:S03]  /*3130*/  HADD2.F32 R127, -RZ, R224.H0_H0 ;  /* 0x200000e0ff7f7230 */ /* 0x000fc60000004100 */
[----:B------:R-:W-:-:S04]  /*3140*/  @P1 FFMA.FTZ R124, R211, R125, R124 ;  /* 0x0000007dd37c1223 */ /* 0x000fc8000001007c */
[----:B------:R-:W-:-:S04]  /*3150*/  FMUL.FTZ R125, R124, UR16 ;  /* 0x000000107c7d7c20 */ /* 0x000fc80008410000 */
[-C--:B------:R-:W-:Y:S01]  /*3160*/  FMUL.FTZ R124, R126, R125.reuse ;  /* 0x0000007d7e7c7220 */ /* 0x080fe20000410000 */
[----:B------:R-:W-:-:S04]  /*3170*/  FFMA.FTZ R76, R127, R125, R76 ;  /* 0x0000007d7f4c7223 */ /* 0x000fc8000001004c */
[----:B------:R-:W-:-:S04]  /*3180*/  F2FP.F16.F32.PACK_AB R124, RZ, R124 ;  /* 0x0000007cff7c723e */ /* 0x000fc800000000ff */
[----:B------:R-:W-:-:S07]  /*3190*/  PRMT R203, R124, 0x7610, R203 ;  /* 0x000076107ccb7816 */ /* 0x000fce00000000cb */
.L_x_1898:
[----:B------:R-:W-:Y:S05]  /*31a0*/  @!P2 BRA `(.L_x_1899) ;  /* 0x000000000030a947 */ /* 0x000fea0003800000 */
[----:B------:R-:W-:Y:S01]  /*31b0*/  SHF.R.U64 R124, R166, 0x10, R167 ;  /* 0x00000010a67c7819 */ /* 0x000fe200000012a7 */
[----:B------:R-:W-:Y:S01]  /*31c0*/  @P1 FFMA.FTZ R126, R8, R129, R130 ;  /* 0x00000081087e1223 */ /* 0x000fe20000010082 */
[----:B------:R-:W-:-:S03]  /*31d0*/  HADD2.F32 R125, -RZ, R223.H0_H0 ;  /* 0x200000dfff7d7230 */ /* 0x000fc60000004100 */
[----:B------:R-:W-:Y:S02]  /*31e0*/  HADD2.F32 R124, -RZ, R124.H0_H0 ;  /* 0x2000007cff7c7230 */ /* 0x000fe40000004100 */
[----:B------:R-:W-:-:S04]  /*31f0*/  @P1 FADD.FTZ R126, R7, -R126 ;  /* 0x8000007e077e1221 */ /* 0x000fc80000010000 */
[----:B------:R-:W-:Y:S01]  /*3200*/  @P1 FFMA.FTZ R124, R211, R126, R124 ;  /* 0x0000007ed37c1223 */ /* 0x000fe2000001007c */
[----:B------:R-:W-:-:S03]  /*3210*/  HADD2.F32 R126, -RZ, R224.H1_H1 ;  /* 0x300000e0ff7e7230 */ /* 0x000fc60000004100 */
[----:B------:R-:W-:-:S04]  /*3220*/  FMUL.FTZ R124, R124, UR16 ;  /* 0x000000107c7c7c20 */ /* 0x000fc80008410000 */
[-C--:B------:R-:W-:Y:S01]  /*3230*/  FMUL.FTZ R125, R125, R124.reuse ;  /* 0x0000007c7d7d7220 */ /* 0x080fe20000410000 */
[----:B------:R-:W-:-:S04]  /*3240*/  FFMA.FTZ R77, R126, R124, R77 ;  /* 0x0000007c7e4d7223 */ /* 0x000fc8000001004d */
[----:B------:R-:W-:-:S04]  /*3250*/  F2FP.F16.F32.PACK_AB R125, RZ, R125 ;  /* 0x0000007dff7d723e */ /* 0x000fc800000000ff */
[----:B------:R-:W-:-:S07]  /*3260*/  PRMT R204, R125, 0x7610, R204 ;  /* 0x000076107dcc7816 */ /* 0x000fce00000000cc */
.L_x_1899:
[----:B------:R-:W-:Y:S05]  /*3270*/  @!P2 BRA `(.L_x_1900) ;  /* 0x00000000002ca947 */ /* 0x000fea0003800000 */
        /* <DEDUP_REMOVED lines=11> */
.L_x_1900:
[----:B------:R-:W-:Y:S05]  /*3330*/  @!P2 BRA `(.L_x_1893) ;  /* 0x000000040020a947 */ /* 0x000fea0003800000 */
[----:B------:R-:W-:Y:S01]  /*3340*/  SHF.R.U32.HI R124, RZ, 0x10, R167 ;  /* 0x00000010ff7c7819 */ /* 0x000fe200000116a7 */
[----:B------:R-:W-:Y:S01]  /*3350*/  @P1 FFMA.FTZ R126, R10, R129, R130 ;  /* 0x000000810a7e1223 */ /* 0x000fe20000010082 */
[----:B------:R-:W-:-:S03]  /*3360*/  HADD2.F32 R125, -RZ, R223.H1_H1 ;  /* 0x300000dfff7d7230 */ /* 0x000fc60000004100 */
        /* <DEDUP_REMOVED lines=8> */
[----:B------:R-:W-:Y:S01]  /*33f0*/  PRMT R206, R125, 0x7610, R206 ;  /* 0x000076107dce7816 */ /* 0x000fe200000000ce */
[----:B------:R-:W-:Y:S06]  /*3400*/  BRA `(.L_x_1893) ;  /* 0x0000000000ec7947 */ /* 0x000fec0003800000 */
.L_x_1897:
[----:B------:R-:W-:Y:S01]  /*3410*/  ISETP.GT.AND P3, PT, R212, RZ, PT ;  /* 0x000000ffd400720c */ /* 0x000fe20003f64270 */
[----:B------:R-:W-:Y:S01]  /*3420*/  @P1 FFMA.FTZ R125, R3, R129, R130 ;  /* 0x00000081037d1223 */ /* 0x000fe20000010082 */
[----:B------:R-:W-:Y:S01]  /*3430*/  HADD2.F32 R132, -RZ, R166.H0_H0 ;  /* 0x200000a6ff847230 */ /* 0x000fe20000004100 */
[----:B------:R-:W-:Y:S01]  /*3440*/  SHF.R.U64 R134, R166, 0x10, R167 ;  /* 0x00000010a6867819 */ /* 0x000fe200000012a7 */
[----:B------:R-:W-:Y:S02]  /*3450*/  HADD2.F32 R126, -RZ, R167.H0_H0 ;  /* 0x200000a7ff7e7230 */ /* 0x000fe40000004100 */
[----:B------:R-:W-:Y:S01]  /*3460*/  @P1 FADD.FTZ R125, R4, -R125 ;  /* 0x8000007d047d1221 */ /* 0x000fe20000010000 */
[----:B------:R-:W-:Y:S01]  /*3470*/  SHF.R.U32.HI R131, RZ, 0x10, R167 ;  /* 0x00000010ff837819 */ /* 0x000fe200000116a7 */
[----:B------:R-:W-:Y:S02]  /*3480*/  HADD2.F32 R134, -RZ, R134.H0_H0 ;  /* 0x20000086ff867230 */ /* 0x000fe40000004100 */
[----:B------:R-:W-:-:S03]  /*3490*/  @P1 FFMA.FTZ R132, R211, R125, R132 ;  /* 0x0000007dd3841223 */ /* 0x000fc60000010084 */
[-CC-:B------:R-:W-:Y:S01]  /*34a0*/  @P3 FFMA.FTZ R124, R8, R129.reuse, R130.reuse ;  /* 0x00000081087c3223 */ /* 0x180fe20000010082 */
[-CC-:B------:R-:W-:Y:S01]  /*34b0*/  @P3 FFMA.FTZ R127, R5, R129.reuse, R130.reuse ;  /* 0x00000081057f3223 */ /* 0x180fe20000010082 */
[----:B------:R-:W-:Y:S01]  /*34c0*/  @P3 FFMA.FTZ R136, R10, R129, R130 ;  /* 0x000000810a883223 */ /* 0x000fe20000010082 */
[----:B------:R-:W-:Y:S01]  /*34d0*/  F2FP.F16.F32.PACK_AB R133, RZ, R132 ;  /* 0x00000084ff85723e */ /* 0x000fe200000000ff */
[----:B------:R-:W-:Y:S01]  /*34e0*/  @P3 FADD.FTZ R125, R7, -R124 ;  /* 0x8000007c077d3221 */ /* 0x000fe20000010000 */
[----:B------:R-:W-:Y:S02]  /*34f0*/  HADD2.F32 R124, -RZ, R131.H0_H0 ;  /* 0x20000083ff7c7230 */ /* 0x000fe40000004100 */
[----:B------:R-:W-:Y:S01]  /*3500*/  @P3 FADD.FTZ R127, R6, -R127 ;  /* 0x8000007f067f3221 */ /* 0x000fe20000010000 */
[----:B------:R-:W-:Y:S01]  /*3510*/  @P3 FADD.FTZ R131, R9, -R136 ;  /* 0x8000008809833221 */ /* 0x000fe20000010000 */
[C---:B------:R-:W-:Y:S02]  /*3520*/  @P3 FFMA.FTZ R134, R211.reuse, R125, R134 ;  /* 0x0000007dd3863223 */ /* 0x040fe40000010086 */
[C---:B------:R-:W-:Y:S01]  /*3530*/  @P3 FFMA.FTZ R126, R211.reuse, R127, R126 ;  /* 0x0000007fd37e3223 */ /* 0x040fe2000001007e */
[----:B------:R-:W-:-:S02]  /*3540*/  @P3 FFMA.FTZ R124, R211, R131, R124 ;  /* 0x00000083d37c3223 */ /* 0x000fc4000001007c */
[----:B------:R-:W-:Y:S01]  /*3550*/  F2FP.F16.F32.PACK_AB R135, RZ, R134 ;  /* 0x00000086ff87723e */ /* 0x000fe200000000ff */
        /* <DEDUP_REMOVED lines=8> */
.L_x_1901:
[----:B------:R-:W-:Y:S05]  /*35e0*/  @!P2 BRA `(.L_x_1902) ;  /* 0x00000000001ca947 */ /* 0x000fea0003800000 */
[----:B------:R-:W-:Y:S02]  /*35f0*/  HADD2.F32 R125, -RZ, R223.H0_H0 ;  /* 0x200000dfff7d7230 */ /* 0x000fe40000004100 */
[----:B------:R-:W-:Y:S01]  /*3600*/  FMUL.FTZ R134, R134, UR16 ;  /* 0x0000001086867c20 */ /* 0x000fe20008410000 */
[----:B------:R-:W-:-:S03]  /*3610*/  HADD2.F32 R132, -RZ, R224.H1_H1 ;  /* 0x300000e0ff847230 */ /* 0x000fc60000004100 */
[-C--:B------:R-:W-:Y:S02]  /*3620*/  FMUL.FTZ R125, R125, R134.reuse ;  /* 0x000000867d7d7220 */ /* 0x080fe40000410000 */
[----:B------:R-:W-:-:S03]  /*3630*/  FFMA.FTZ R77, R132, R134, R77 ;  /* 0x00000086844d7223 */ /* 0x000fc6000001004d */
[----:B------:R-:W-:-:S04]  /*3640*/  F2FP.F16.F32.PACK_AB R125, RZ, R125 ;  /* 0x0000007dff7d723e */ /* 0x000fc800000000ff */
[----:B------:R-:W-:-:S07]  /*3650*/  PRMT R204, R125, 0x7610, R204 ;  /* 0x000076107dcc7816 */ /* 0x000fce00000000cc */
.L_x_1902:
[----:B------:R-:W-:Y:S05]  /*3660*/  @!P2 BRA `(.L_x_1903) ;  /* 0x00000000001ca947 */ /* 0x000fea0003800000 */
[----:B------:R-:W-:Y:S02]  /*3670*/  HADD2.F32 R132, -RZ, R169.H0_H0 ;  /* 0x200000a9ff847230 */ /* 0x000fe40000004100 */
[----:B------:R-:W-:Y:S01]  /*3680*/  FMUL.FTZ R125, R126, UR16 ;  /* 0x000000107e7d7c20 */ /* 0x000fe20008410000 */
[----:B------:R-:W-:-:S03]  /*3690*/  HADD2.F32 R131, -RZ, R225.H0_H0 ;  /* 0x200000e1ff837230 */ /* 0x000fc60000004100 */
[-C--:B------:R-:W-:Y:S02]  /*36a0*/  FMUL.FTZ R127, R132, R125.reuse ;  /* 0x0000007d847f7220 */ /* 0x080fe40000410000 */
[----:B------:R-:W-:-:S03]  /*36b0*/  FFMA.FTZ R78, R131, R125, R78 ;  /* 0x0000007d834e7223 */ /* 0x000fc6000001004e */
[----:B------:R-:W-:-:S04]  /*36c0*/  F2FP.F16.F32.PACK_AB R127, RZ, R127 ;  /* 0x0000007fff7f723e */ /* 0x000fc800000000ff */
[----:B------:R-:W-:-:S07]  /*36d0*/  PRMT R205, R127, 0x7610, R205 ;  /* 0x000076107fcd7816 */ /* 0x000fce00000000cd */
.L_x_1903:
        /* <DEDUP_REMOVED lines=13> */
[----:B------:R-:W-:-:S07]  /*37b0*/  PRMT R206, R125, 0x7610, R206 ;  /* 0x000076107dce7816 */ /* 0x000fce00000000ce */
.L_x_1893:
[----:B------:R-:W-:Y:S01]  /*37c0*/  UISETP.NE.U32.AND UP0, UPT, UR4, URZ, UPT ;  /* 0x000000ff0400728c */ /* 0x000fe2000bf05070 */
[----:B------:R-:W-:-:S03]  /*37d0*/  IADD3 R131, PT, PT, R213, 0x100, RZ ;  /* 0x00000100d5837810 */ /* 0x000fc60007ffe0ff */
        /* <DEDUP_REMOVED lines=10> */
.L_x_1904:
        /* <DEDUP_REMOVED lines=9> */
.L_x_1905:
        /* <DEDUP_REMOVED lines=8> */
.L_x_1906:
[----:B------:R-:W-:Y:S05]  /*3990*/  @!P0 BRA `(.L_x_1907) ;  /* 0x0000000400c48947 */ /* 0x000fea0003800000 */
[----:B------:R-:W-:Y:S05]  /*39a0*/  BRA.U !UP0, `(.L_x_1908) ;  /* 0x0000000108f07547 */ /* 0x000fea000b800000 */
[----:B------:R-:W-:Y:S01]  /*39b0*/  ISETP.GT.AND P1, PT, R212, RZ, PT ;  /* 0x000000ffd400720c */ /* 0x000fe20003f24270 */
[----:B------:R-:W-:Y:S01]  /*39c0*/  HADD2.F32 R132, -RZ, R164.H0_H0 ;  /* 0x200000a4ff847230 */ /* 0x000fe20000004100 */
[--C-:B------:R-:W-:Y:S01]  /*39d0*/  SHF.R.U64 R136, R164, 0x10, R165.reuse ;  /* 0x00000010a4887819 */ /* 0x100fe200000012a5 */
[----:B01----:R-:W-:Y:S01]  /*39e0*/  HADD2.F32 R126, -RZ, R165.H0_H0 ;  /* 0x200000a5ff7e7230 */ /* 0x003fe20000004100 */
[----:B------:R-:W-:-:S03]  /*39f0*/  SHF.R.U32.HI R133, RZ, 0x10, R165 ;  /* 0x00000010ff857819 */ /* 0x000fc600000116a5 */
[----:B------:R-:W-:-:S06]  /*3a00*/  HADD2.F32 R136, -RZ, R136.H0_H0 ;  /* 0x20000088ff887230 */ /* 0x000fcc0000004100 */
[-CC-:B------:R-:W-:Y:S01]  /*3a10*/  @P1 FFMA.FTZ R125, R11, R129.reuse, R130.reuse ;  /* 0x000000810b7d1223 */ /* 0x180fe20000010082 */
[-CC-:B------:R-:W-:Y:S01]  /*3a20*/  @P1 FFMA.FTZ R124, R16, R129.reuse, R130.reuse ;  /* 0x00000081107c1223 */ /* 0x180fe20000010082 */
[-CC-:B------:R-:W-:Y:S01]  /*3a30*/  @P1 FFMA.FTZ R134, R18, R129.reuse, R130.reuse ;  /* 0x0000008112861223 */ /* 0x180fe20000010082 */
[----:B------:R-:W-:Y:S01]  /*3a40*/  @P1 FFMA.FTZ R127, R13, R129, R130 ;  /* 0x000000810d7f1223 */ /* 0x000fe20000010082 */
[----:B------:R-:W-:-:S03]  /*3a50*/  @P1 FADD.FTZ R125, R12, -R125 ;  /* 0x8000007d0c7d1221 */ /* 0x000fc60000010000 */
[----:B------:R-:W-:Y:S01]  /*3a60*/  @P1 FADD.FTZ R127, R14, -R127 ;  /* 0x8000007f0e7f1221 */ /* 0x000fe20000010000 */
[----:B------:R-:W-:Y:S01]  /*3a70*/  @P1 FFMA.FTZ R132, R211, R125, R132 ;  /* 0x0000007dd3841223 */ /* 0x000fe20000010084 */
[----:B------:R-:W-:Y:S01]  /*3a80*/  @P1 FADD.FTZ R125, R15, -R124 ;  /* 0x8000007c0f7d1221 */ /* 0x000fe20000010000 */
[----:B------:R-:W-:Y:S02]  /*3a90*/  HADD2.F32 R124, -RZ, R133.H0_H0 ;  /* 0x20000085ff7c7230 */ /* 0x000fe40000004100 */
[----:B------:R-:W-:Y:S01]  /*3aa0*/  @P1 FADD.FTZ R133, R17, -R134 ;  /* 0x8000008611851221 */ /* 0x000fe20000010000 */
[C---:B------:R-:W-:Y:S01]  /*3ab0*/  @P1 FFMA.FTZ R126, R211.reuse, R127, R126 ;  /* 0x0000007fd37e1223 */ /* 0x040fe2000001007e */
[C---:B------:R-:W-:Y:S02]  /*3ac0*/  @P1 FFMA.FTZ R136, R211.reuse, R125, R136 ;  /* 0x0000007dd3881223 */ /* 0x040fe40000010088 */
[----:B------:R-:W-:Y:S01]  /*3ad0*/  @P1 FFMA.FTZ R124, R211, R133, R124 ;  /* 0x00000085d37c1223 */ /* 0x000fe2000001007c */
[----:B------:R-:W-:-:S02]  /*3ae0*/  F2FP.F16.F32.PACK_AB R133, RZ, R132 ;  /* 0x00000084ff85723e */ /* 0x000fc400000000ff */
[----:B------:R-:W-:Y:S01]  /*3af0*/  F2FP.F16.F32.PACK_AB R135, RZ, R136 ;  /* 0x00000088ff87723e */ /* 0x000fe200000000ff */
[----:B------:R-:W-:Y:S06]  /*3b00*/  @!P2 BRA `(.L_x_1909) ;  /* 0x00000000001ca947 */ /* 0x000fec0003800000 */
[----:B------:R-:W-:Y:S02]  /*3b10*/  HADD2.F32 R134, -RZ, R170.H0_H0 ;  /* 0x200000aaff867230 */ /* 0x000fe40000004100 */
[----:B------:R-:W-:Y:S01]  /*3b20*/  FMUL.FTZ R125, R132, UR16 ;  /* 0x00000010847d7c20 */ /* 0x000fe20008410000 */
[----:B------:R-:W-:-:S03]  /*3b30*/  HADD2.F32 R127, -RZ, R224.H0_H0 ;  /* 0x200000e0ff7f7230 */ /* 0x000fc60000004100 */
[----:B------:R-:W-:Y:S02]  /*3b40*/  FMUL.FTZ R134, R125, R134 ;  /* 0x000000867d867220 */ /* 0x000fe40000410000 */
[----:B------:R-:W-:-:S03]  /*3b50*/  FFMA.FTZ R72, R127, R125, R72 ;  /* 0x0000007d7f487223 */ /* 0x000fc60000010048 */
[----:B------:R-:W-:-:S04]  /*3b60*/  F2FP.F16.F32.PACK_AB R134, RZ, R134 ;  /* 0x00000086ff86723e */ /* 0x000fc800000000ff */
[----:B------:R-:W-:-:S07]  /*3b70*/  PRMT R203, R134, 0x7610, R203 ;  /* 0x0000761086cb7816 */ /* 0x000fce00000000cb */
.L_x_1909:
[----:B------:R-:W-:Y:S05]  /*3b80*/  @!P2 BRA `(.L_x_1910) ;  /* 0x00000000001ca947 */ /* 0x000fea0003800000 */
[----:B------:R-:W-:Y:S02]  /*3b90*/  HADD2.F32 R125, -RZ, R222.H0_H0 ;  /* 0x200000deff7d7230 */ /* 0x000fe40000004100 */
[----:B------:R-:W-:Y:S01]  /*3ba0*/  FMUL.FTZ R136, R136, UR16 ;  /* 0x0000001088887c20 */ /* 0x000fe20008410000 */
[----:B------:R-:W-:-:S03]  /*3bb0*/  HADD2.F32 R132, -RZ, R224.H1_H1 ;  /* 0x300000e0ff847230 */ /* 0x000fc60000004100 */
[----:B------:R-:W-:Y:S02]  /*3bc0*/  FMUL.FTZ R125, R136, R125 ;  /* 0x0000007d887d7220 */ /* 0x000fe40000410000 */
[----:B------:R-:W-:-:S03]  /*3bd0*/  FFMA.FTZ R73, R132, R136, R73 ;  /* 0x0000008884497223 */ /* 0x000fc60000010049 */
[----:B------:R-:W-:-:S04]  /*3be0*/  F2FP.F16.F32.PACK_AB R125, RZ, R125 ;  /* 0x0000007dff7d723e */ /* 0x000fc800000000ff */
[----:B------:R-:W-:-:S07]  /*3bf0*/  PRMT R204, R125, 0x7610, R204 ;  /* 0x000076107dcc7816 */ /* 0x000fce00000000cc */
.L_x_1910:
[----:B------:R-:W-:Y:S05]  /*3c00*/  @!P2 BRA `(.L_x_1911) ;  /* 0x00000000001ca947 */ /* 0x000fea0003800000 */
[----:B------:R-:W-:Y:S02]  /*3c10*/  HADD2.F32 R132, -RZ, R171.H0_H0 ;  /* 0x200000abff847230 */ /* 0x000fe40000004100 */
[----:B------:R-:W-:Y:S01]  /*3c20*/  FMUL.FTZ R125, R126, UR16 ;  /* 0x000000107e7d7c20 */ /* 0x000fe20008410000 */
[----:B------:R-:W-:-:S03]  /*3c30*/  HADD2.F32 R127, -RZ, R225.H0_H0 ;  /* 0x200000e1ff7f7230 */ /* 0x000fc60000004100 */
[----:B------:R-:W-:Y:S02]  /*3c40*/  FMUL.FTZ R132, R125, R132 ;  /* 0x000000847d847220 */ /* 0x000fe40000410000 */
[----:B------:R-:W-:-:S03]  /*3c50*/  FFMA.FTZ R74, R127, R125, R74 ;  /* 0x0000007d7f4a7223 */ /* 0x000fc6000001004a */
[----:B------:R-:W-:-:S04]  /*3c60*/  F2FP.F16.F32.PACK_AB R132, RZ, R132 ;  /* 0x00000084ff84723e */ /* 0x000fc800000000ff */
[----:B------:R-:W-:-:S07]  /*3c70*/  PRMT R205, R132, 0x7610, R205 ;  /* 0x0000761084cd7816 */ /* 0x000fce00000000cd */
.L_x_1911:
        /* <DEDUP_REMOVED lines=15> */
.L_x_1908:
[----:B------:R-:W-:Y:S01]  /*3d70*/  ISETP.GT.AND P1, PT, R212, RZ, PT ;  /* 0x000000ffd400720c */ /* 0x000fe20003f24270 */
[----:B------:R-:W-:-:S12]  /*3d80*/  @!P2 BRA `(.L_x_1913) ;  /* 0x00000000002ca947 */ /* 0x000fd80003800000 */
[----:B01----:R-:W-:Y:S01]  /*3d90*/  @P1 FFMA.FTZ R125, R11, R129, R130 ;  /* 0x000000810b7d1223 */ /* 0x003fe20000010082 */
        /* <DEDUP_REMOVED lines=10> */
.L_x_1913:
[----:B------:R-:W-:Y:S05]  /*3e40*/  @!P2 BRA `(.L_x_1914) ;  /* 0x000000000030a947 */ /* 0x000fea0003800000 */
[----:B01----:R-:W-:Y:S01]  /*3e50*/  SHF.R.U64 R124, R164, 0x10, R165 ;  /* 0x00000010a47c7819 */ /* 0x003fe200000012a5 */
        /* <DEDUP_REMOVED lines=11> */
.L_x_1914:
[----:B------:R-:W-:Y:S05]  /*3f10*/  @!P2 BRA `(.L_x_1915) ;  /* 0x00000000002ca947 */ /* 0x000fea0003800000 */
        /* <DEDUP_REMOVED lines=11> */
.L_x_1915:
[----:B------:R-:W-:Y:S05]  /*3fd0*/  @!P2 BRA `(.L_x_1912) ;  /* 0x0000000400f0a947 */ /* 0x000fea0003800000 */
[----:B01----:R-:W-:Y:S01]  /*3fe0*/  SHF.R.U32.HI R124, RZ, 0x10, R165 ;  /* 0x00000010ff7c7819 */ /* 0x003fe200000116a5 */
        /* <DEDUP_REMOVED lines=12> */
.L_x_1907:
[----:B------:R-:W-:Y:S05]  /*40b0*/  BRA.U !UP0, `(.L_x_1916) ;  /* 0x0000000108e87547 */ /* 0x000fea000b800000 */
[-CC-:B01----:R-:W-:Y:S01]  /*40c0*/  FFMA.FTZ R125, R11, R129.reuse, R130.reuse ;  /* 0x000000810b7d7223 */ /* 0x183fe20000010082 */
        /* <DEDUP_REMOVED lines=19> */
.L_x_1917:
        /* <DEDUP_REMOVED lines=12> */
.L_x_1918:
        /* <DEDUP_REMOVED lines=11> */
.L_x_1919:
        /* <DEDUP_REMOVED lines=15> */
.L_x_1916:
[----:B------:R-:W-:Y:S05]  /*4460*/  @!P2 BRA `(.L_x_1920) ;  /* 0x000000000030a947 */ /* 0x000fea0003800000 */
[----:B01----:R-:W-:Y:S01]  /*4470*/  FFMA.FTZ R125, R11, R129, R130 ;  /* 0x000000810b7d7223 */ /* 0x003fe20000010082 */
[----:B------:R-:W-:Y:S01]  /*4480*/  ISETP.GT.AND P1, PT, R212, RZ, PT ;  /* 0x000000ffd400720c */ /* 0x000fe20003f24270 */
[----:B------:R-:W-:Y:S02]  /*4490*/  HADD2.F32 R126, -RZ, R170.H0_H0 ;  /* 0x200000aaff7e7230 */ /* 0x000fe40000004100 */
[----:B------:R-:W-:Y:S01]  /*44a0*/  FADD.FTZ R124, R12, -R125 ;  /* 0x8000007d0c7c7221 */ /* 0x000fe20000010000 */
[----:B------:R-:W-:-:S03]  /*44b0*/  HADD2.F32 R127, -RZ, R224.H0_H0 ;  /* 0x200000e0ff7f7230 */ /* 0x000fc60000004100 */
[----:B------:R-:W-:-:S05]  /*44c0*/  FMUL.FTZ R124, R211, R124 ;  /* 0x0000007cd37c7220 */ /* 0x000fca0000410000 */
[----:B------:R-:W-:-:S05]  /*44d0*/  FSEL R124, R124, RZ, P1 ;  /* 0x000000ff7c7c7208 */ /* 0x000fca0000800000 */
[----:B------:R-:W-:-:S04]  /*44e0*/  FMUL.FTZ R125, R124, UR16 ;  /* 0x000000107c7d7c20 */ /* 0x000fc80008410000 */
[-C--:B------:R-:W-:Y:S01]  /*44f0*/  FMUL.FTZ R124, R126, R125.reuse ;  /* 0x0000007d7e7c7220 */ /* 0x080fe20000410000 */
[----:B------:R-:W-:-:S04]  /*4500*/  FFMA.FTZ R72, R127, R125, R72 ;  /* 0x0000007d7f487223 */ /* 0x000fc80000010048 */
[----:B------:R-:W-:-:S04]  /*4510*/  F2FP.F16.F32.PACK_AB R124, RZ, R124 ;  /* 0x0000007cff7c723e */ /* 0x000fc800000000ff */
[----:B------:R-:W-:-:S07]  /*4520*/  PRMT R203, R124, 0x7610, R203 ;  /* 0x000076107ccb7816 */ /* 0x000fce00000000cb */
.L_x_1920:
[----:B------:R-:W-:Y:S05]  /*4530*/  @!P2 BRA `(.L_x_1921) ;  /* 0x000000000030a947 */ /* 0x000fea0003800000 */
[----:B01----:R-:W-:Y:S01]  /*4540*/  FFMA.FTZ R124, R16, R129, R130 ;  /* 0x00000081107c7223 */ /* 0x003fe20000010082 */
[----:B------:R-:W-:Y:S01]  /*4550*/  ISETP.GT.AND P1, PT, R212, RZ, PT ;  /* 0x000000ffd400720c */ /* 0x000fe20003f24270 */
[----:B------:R-:W-:Y:S02]  /*4560*/  HADD2.F32 R125, -RZ, R222.H0_H0 ;  /* 0x200000deff7d7230 */ /* 0x000fe40000004100 */
[----:B------:R-:W-:Y:S01]  /*4570*/  FADD.FTZ R124, R15, -R124 ;  /* 0x8000007c0f7c7221 */ /* 0x000fe20000010000 */
[----:B------:R-:W-:-:S03]  /*4580*/  HADD2.F32 R126, -RZ, R224.H1_H1 ;  /* 0x300000e0ff7e7230 */ /* 0x000fc60000004100 */
[----:B------:R-:W-:-:S05]  /*4590*/  FMUL.FTZ R124, R211, R124 ;  /* 0x0000007cd37c7220 */ /* 0x000fca0000410000 */
[----:B------:R-:W-:-:S05]  /*45a0*/  FSEL R124, R124, RZ, P1 ;  /* 0x000000ff7c7c7208 */ /* 0x000fca0000800000 */
[----:B------:R-:W-:-:S04]  /*45b0*/  FMUL.FTZ R124, R124, UR16 ;  /* 0x000000107c7c7c20 */ /* 0x000fc80008410000 */
[-C--:B------:R-:W-:Y:S01]  /*45c0*/  FMUL.FTZ R125, R125, R124.reuse ;  /* 0x0000007c7d7d7220 */ /* 0x080fe20000410000 */
[----:B------:R-:W-:-:S04]  /*45d0*/  FFMA.FTZ R73, R126, R124, R73 ;  /* 0x0000007c7e497223 */ /* 0x000fc80000010049 */
[----:B------:R-:W-:-:S04]  /*45e0*/  F2FP.F16.F32.PACK_AB R125, RZ, R125 ;  /* 0x0000007dff7d723e */ /* 0x000fc800000000ff */
[----:B------:R-:W-:-:S07]  /*45f0*/  PRMT R204, R125, 0x7610, R204 ;  /* 0x000076107dcc7816 */ /* 0x000fce00000000cc */
.L_x_1921:
        /* <DEDUP_REMOVED lines=13> */
.L_x_1922:
[----:B------:R-:W-:Y:S05]  /*46d0*/  @!P2 BRA `(.L_x_1912) ;  /* 0x000000000030a947 */ /* 0x000fea0003800000 */
[----:B01----:R-:W-:Y:S01]  /*46e0*/  FFMA.FTZ R124, R18, R129, R130 ;  /* 0x00000081127c7223 */ /* 0x003fe20000010082 */
[----:B------:R-:W-:Y:S01]  /*46f0*/  ISETP.GT.AND P1, PT, R212, RZ, PT ;  /* 0x000000ffd400720c */ /* 0x000fe20003f24270 */
[----:B------:R-:W-:Y:S02]  /*4700*/  HADD2.F32 R125, -RZ, R222.H1_H1 ;  /* 0x300000deff7d7230 */ /* 0x000fe40000004100 */
        /* <DEDUP_REMOVED lines=9> */
.L_x_1912:
[----:B------:R-:W-:Y:S01]  /*47a0*/  IADD3 R133, PT, PT, R213, 0x200, RZ ;  /* 0x00000200d5857810 */ /* 0x000fe20007ffe0ff */
        /* <DEDUP_REMOVED lines=10> */
.L_x_1923:
        /* <DEDUP_REMOVED lines=9> */
.L_x_1924:
        /* <DEDUP_REMOVED lines=8> */
.L_x_1925:
[----:B------:R-:W-:Y:S05]  /*4960*/  @!P0 BRA `(.L_x_1926) ;  /* 0x0000000400c48947 */ /* 0x000fea0003800000 */
[----:B------:R-:W-:Y:S05]  /*4970*/  BRA.U !UP0, `(.L_x_1927) ;  /* 0x0000000108f07547 */ /* 0x000fea000b800000 */
[----:B------:R-:W-:Y:S01]  /*4980*/  ISETP.GT.AND P1, PT, R212, RZ, PT ;  /* 0x000000ffd400720c */ /* 0x000fe20003f24270 */
[----:B------:R-:W-:Y:S01]  /*4990*/  HADD2.F32 R132, -RZ, R162.H0_H0 ;  /* 0x200000a2ff847230 */ /* 0x000fe20000004100 */
[--C-:B------:R-:W-:Y:S01]  /*49a0*/  SHF.R.U64 R136, R162, 0x10, R163.reuse ;  /* 0x00000010a2887819 */ /* 0x100fe200000012a3 */
[----:B0123--:R-:W-:Y:S01]  /*49b0*/  HADD2.F32 R126, -RZ, R163.H0_H0 ;  /* 0x200000a3ff7e7230 */ /* 0x00ffe20000004100 */
        /* <DEDUP_REMOVED lines=25> */
.L_x_1928:
        /* <DEDUP_REMOVED lines=8> */
.L_x_1929:
        /* <DEDUP_REMOVED lines=8> */
.L_x_1930:
        /* <DEDUP_REMOVED lines=15> */
.L_x_1927:
[----:B------:R-:W-:Y:S01]  /*4d40*/  ISETP.GT.AND P1, PT, R212, RZ, PT ;  /* 0x000000ffd400720c */ /* 0x000fe20003f24270 */
[----:B------:R-:W-:-:S12]  /*4d50*/  @!P2 BRA `(.L_x_1932) ;  /* 0x00000000002ca947 */ /* 0x000fd80003800000 */
[----:B0123--:R-:W-:Y:S01]  /*4d60*/  @P1 FFMA.FTZ R125, R19, R129, R130 ;  /* 0x00000081137d1223 */ /* 0x00ffe20000010082 */
        /* <DEDUP_REMOVED lines=10> */
.L_x_1932:
[----:B------:R-:W-:Y:S05]  /*4e10*/  @!P2 BRA `(.L_x_1933) ;  /* 0x000000000030a947 */ /* 0x000fea0003800000 */
[----:B0123--:R-:W-:Y:S01]  /*4e20*/  SHF.R.U64 R124, R162, 0x10, R163 ;  /* 0x00000010a27c7819 */ /* 0x00ffe200000012a3 */
        /* <DEDUP_REMOVED lines=11> */
.L_x_1933:
[----:B------:R-:W-:Y:S05]  /*4ee0*/  @!P2 BRA `(.L_x_1934) ;  /* 0x00000000002ca947 */ /* 0x000fea0003800000 */
        /* <DEDUP_REMOVED lines=11> */
.L_x_1934:
[----:B------:R-:W-:Y:S05]  /*4fa0*/  @!P2 BRA `(.L_x_1931) ;  /* 0x0000000400f0a947 */ /* 0x000fea0003800000 */
[----:B0123--:R-:W-:Y:S01]  /*4fb0*/  SHF.R.U32.HI R124, RZ, 0x10, R163 ;  /* 0x00000010ff7c7819 */ /* 0x00ffe200000116a3 */
        /* <DEDUP_REMOVED lines=12> */
.L_x_1926:
[----:B------:R-:W-:Y:S05]  /*5080*/  BRA.U !UP0, `(.L_x_1935) ;  /* 0x0000000108e87547 */ /* 0x000fea000b800000 */
[-CC-:B0123--:R-:W-:Y:S01]  /*5090*/  FFMA.FTZ R125, R19, R129.reuse, R130.reuse ;  /* 0x00000081137d7223 */ /* 0x18ffe20000010082 */
        /* <DEDUP_REMOVED lines=19> */
.L_x_1936:
        /* <DEDUP_REMOVED lines=12> */
.L_x_1937:
        /* <DEDUP_REMOVED lines=11> */
.L_x_1938:
        /* <DEDUP_REMOVED lines=15> */
.L_x_1935:
[----:B------:R-:W-:Y:S05]  /*5430*/  @!P2 BRA `(.L_x_1939) ;  /* 0x000000000030a947 */ /* 0x000fea0003800000 */
[----:B0123--:R-:W-:Y:S01]  /*5440*/  FFMA.FTZ R125, R19, R129, R130 ;  /* 0x00000081137d7223 */ /* 0x00ffe20000010082 */
        /* <DEDUP_REMOVED lines=11> */
.L_x_1939:
[----:B------:R-:W-:Y:S05]  /*5500*/  @!P2 BRA `(.L_x_1940) ;  /* 0x000000000030a947 */ /* 0x000fea0003800000 */
[----:B0123--:R-:W-:Y:S01]  /*5510*/  FFMA.FTZ R124, R24, R129, R130 ;  /* 0x00000081187c7223 */ /* 0x00ffe20000010082 */
        /* <DEDUP_REMOVED lines=11> */
.L_x_1940:
        /* <DEDUP_REMOVED lines=13> */
.L_x_1941:
[----:B------:R-:W-:Y:S05]  /*56a0*/  @!P2 BRA `(.L_x_1931) ;  /* 0x000000000030a947 */ /* 0x000fea0003800000 */
[----:B0123--:R-:W-:Y:S01]  /*56b0*/  FFMA.FTZ R124, R26, R129, R130 ;  /* 0x000000811a7c7223 */ /* 0x00ffe20000010082 */
        /* <DEDUP_REMOVED lines=11> */
.L_x_1931:
[----:B------:R-:W-:Y:S01]  /*5770*/  IADD3 R131, PT, PT, R213, 0x300, RZ ;  /* 0x00000300d5837810 */ /* 0x000fe20007ffe0ff */
[----:B------:R-:W-:Y:S06]  /*5780*/  BRA.U !UP0, `(.L_x_1942) ;  /* 0x0000000108247547 */ /* 0x000fec000b800000 */
        /* <DEDUP_REMOVED lines=9> */
.L_x_1942:
        /* <DEDUP_REMOVED lines=9> */
.L_x_1943:
        /* <DEDUP_REMOVED lines=8> */
.L_x_1944:
[----:B------:R-:W-:Y:S05]  /*5930*/  @!P0 BRA `(.L_x_1945) ;  /* 0x0000000400c48947 */ /* 0x000fea0003800000 */
[----:B------:R-:W-:Y:S05]  /*5940*/  BRA.U !UP0, `(.L_x_1946) ;  /* 0x0000000108f07547 */ /* 0x000fea000b800000 */
[----:B------:R-:W-:Y:S01]  /*5950*/  ISETP.GT.AND P1, PT, R212, RZ, PT ;  /* 0x000000ffd400720c */ /* 0x000fe20003f24270 */
[----:B------:R-:W-:Y:S01]  /*5960*/  HADD2.F32 R132, -RZ, R160.H0_H0 ;  /* 0x200000a0ff847230 */ /* 0x000fe20000004100 */
[--C-:B------:R-:W-:Y:S01]  /*5970*/  SHF.R.U64 R136, R160, 0x10, R161.reuse ;  /* 0x00000010a0887819 */ /* 0x100fe200000012a1 */
[----:B01234-:R-:W-:Y:S01]  /*5980*/  HADD2.F32 R126, -RZ, R161.H0_H0 ;  /* 0x200000a1ff7e7230 */ /* 0x01ffe20000004100 */
        /* <DEDUP_REMOVED lines=25> */
.L_x_1947:
        /* <DEDUP_REMOVED lines=8> */
.L_x_1948:
        /* <DEDUP_REMOVED lines=8> */
.L_x_1949:
        /* <DEDUP_REMOVED lines=15> */
.L_x_1946:
[----:B------:R-:W-:Y:S01]  /*5d10*/  ISETP.GT.AND P1, PT, R212, RZ, PT ;  /* 0x000000ffd400720c */ /* 0x000fe20003f24270 */
[----:B------:R-:W-:-:S12]  /*5d20*/  @!P2 BRA `(.L_x_1951) ;  /* 0x00000000002ca947 */ /* 0x000fd80003800000 */
[----:B01234-:R-:W-:Y:S01]  /*5d30*/  @P1 FFMA.FTZ R125, R27, R129, R130 ;  /* 0x000000811b7d1223 */ /* 0x01ffe20000010082 */
        /* <DEDUP_REMOVED lines=10> */
.L_x_1951:
[----:B------:R-:W-:Y:S05]  /*5de0*/  @!P2 BRA `(.L_x_1952) ;  /* 0x000000000030a947 */ /* 0x000fea0003800000 */
[----:B01234-:R-:W-:Y:S01]  /*5df0*/  SHF.R.U64 R124, R160, 0x10, R161 ;  /* 0x00000010a07c7819 */ /* 0x01ffe200000012a1 */
        /* <DEDUP_REMOVED lines=11> */
.L_x_1952:
[----:B------:R-:W-:Y:S05]  /*5eb0*/  @!P2 BRA `(.L_x_1953) ;  /* 0x00000000002ca947 */ /* 0x000fea0003800000 */
        /* <DEDUP_REMOVED lines=11> */
.L_x_1953:
[----:B------:R-:W-:Y:S05]  /*5f70*/  @!P2 BRA `(.L_x_1950) ;  /* 0x0000000400f0a947 */ /* 0x000fea0003800000 */
[----:B01234-:R-:W-:Y:S01]  /*5f80*/  SHF.R.U32.HI R124, RZ, 0x10, R161 ;  /* 0x00000010ff7c7819 */ /* 0x01ffe200000116a1 */
        /* <DEDUP_REMOVED lines=12> */
.L_x_1945:
[----:B------:R-:W-:Y:S05]  /*6050*/  BRA.U !UP0, `(.L_x_1954) ;  /* 0x0000000108e87547 */ /* 0x000fea000b800000 */
[-CC-:B01234-:R-:W-:Y:S01]  /*6060*/  FFMA.FTZ R125, R27, R129.reuse, R130.reuse ;  /* 0x000000811b7d7223 */ /* 0x19ffe20000010082 */
        /* <DEDUP_REMOVED lines=19> */
.L_x_1955:
        /* <DEDUP_REMOVED lines=12> */
.L_x_1956:
        /* <DEDUP_REMOVED lines=11> */
.L_x_1957:
        /* <DEDUP_REMOVED lines=15> */
.L_x_1954:
[----:B------:R-:W-:Y:S05]  /*6400*/  @!P2 BRA `(.L_x_1958) ;  /* 0x000000000030a947 */ /* 0x000fea0003800000 */
[----:B01234-:R-:W-:Y:S01]  /*6410*/  FFMA.FTZ R125, R27, R129, R130 ;  /* 0x000000811b7d7223 */ /* 0x01ffe20000010082 */
        /* <DEDUP_REMOVED lines=11> */
.L_x_1958:
[----:B------:R-:W-:Y:S05]  /*64d0*/  @!P2 BRA `(.L_x_1959) ;  /* 0x000000000030a947 */ /* 0x000fea0003800000 */
[----:B01234-:R-:W-:Y:S01]  /*64e0*/  FFMA.FTZ R124, R32, R129, R130 ;  /* 0x00000081207c7223 */ /* 0x01ffe20000010082 */
        /* <DEDUP_REMOVED lines=11> */
.L_x_1959:
        /* <DEDUP_REMOVED lines=13> */
.L_x_1960:
[----:B------:R-:W-:Y:S05]  /*6670*/  @!P2 BRA `(.L_x_1950) ;  /* 0x000000000030a947 */ /* 0x000fea0003800000 */
[----:B01234-:R-:W-:Y:S01]  /*6680*/  FFMA.FTZ R124, R34, R129, R130 ;  /* 0x00000081227c7223 */ /* 0x01ffe20000010082 */
        /* <DEDUP_REMOVED lines=11> */
.L_x_1950:
[----:B------:R-:W-:Y:S01]  /*6740*/  IADD3 R133, PT, PT, R213, 0x400, RZ ;  /* 0x00000400d5857810 */ /* 0x000fe20007ffe0ff */
[----:B------:R-:W-:Y:S06]  /*6750*/  BRA.U !UP0, `(.L_x_1961) ;  /* 0x0000000108247547 */ /* 0x000fec000b800000 */
        /* <DEDUP_REMOVED lines=9> */
.L_x_1961:
        /* <DEDUP_REMOVED lines=9> */
.L_x_1962:
        /* <DEDUP_REMOVED lines=8> */
.L_x_1963:
        /* <DEDUP_REMOVED lines=31> */
.L_x_1966:
        /* <DEDUP_REMOVED lines=8> */
.L_x_1967:
        /* <DEDUP_REMOVED lines=8> */
.L_x_1968:
        /* <DEDUP_REMOVED lines=15> */
.L_x_1965:
        /* <DEDUP_REMOVED lines=13> */
.L_x_1970:
        /* <DEDUP_REMOVED lines=13> */
.L_x_1971:
        /* <DEDUP_REMOVED lines=12> */
.L_x_1972:
        /* <DEDUP_REMOVED lines=14> */
.L_x_1964:
        /* <DEDUP_REMOVED lines=21> */
.L_x_1974:
        /* <DEDUP_REMOVED lines=12> */
.L_x_1975:
        /* <DEDUP_REMOVED lines=11> */
.L_x_1976:
        /* <DEDUP_REMOVED lines=15> */
.L_x_1973:
        /* <DEDUP_REMOVED lines=13> */
.L_x_1977:
        /* <DEDUP_REMOVED lines=13> */
.L_x_1978:
        /* <DEDUP_REMOVED lines=13> */
.L_x_1979:
        /* <DEDUP_REMOVED lines=13> */
.L_x_1969:
        /* <DEDUP_REMOVED lines=11> */
.L_x_1980:
        /* <DEDUP_REMOVED lines=9> */
.L_x_1981:
        /* <DEDUP_REMOVED lines=8> */
.L_x_1982:
        /* <DEDUP_REMOVED lines=31> */
.L_x_1985:
        /* <DEDUP_REMOVED lines=8> */
.L_x_1986:
        /* <DEDUP_REMOVED lines=8> */
.L_x_1987:
        /* <DEDUP_REMOVED lines=15> */
.L_x_1984:
        /* <DEDUP_REMOVED lines=13> */
.L_x_1989:
        /* <DEDUP_REMOVED lines=13> */
.L_x_1990:
        /* <DEDUP_REMOVED lines=12> */
.L_x_1991:
        /* <DEDUP_REMOVED lines=14> */
.L_x_1983:
        /* <DEDUP_REMOVED lines=21> */
.L_x_1993:
        /* <DEDUP_REMOVED lines=12> */
.L_x_1994:
        /* <DEDUP_REMOVED lines=11> */
.L_x_1995:
        /* <DEDUP_REMOVED lines=15> */
.L_x_1992:
        /* <DEDUP_REMOVED lines=13> */
.L_x_1996:
        /* <DEDUP_REMOVED lines=13> */
.L_x_1997:
        /* <DEDUP_REMOVED lines=13> */
.L_x_1998:
        /* <DEDUP_REMOVED lines=13> */
.L_x_1988:
        /* <DEDUP_REMOVED lines=11> */
.L_x_1999:
        /* <DEDUP_REMOVED lines=9> */
.L_x_2000:
        /* <DEDUP_REMOVED lines=8> */
.L_x_2001:
[----:B------:R-:W-:Y:S05]  /*88a0*/  @!P0 BRA `(.L_x_2002) ;  /* 0x0000000400c48947 */ /* 0x000fea0003800000 */
[----:B------:R-:W-:Y:S05]  /*88b0*/  BRA.U !UP0, `(.L_x_2003) ;  /* 0x0000000108f07547 */ /* 0x000fea000b800000 */
[----:B------:R-:W-:Y:S01]  /*88c0*/  ISETP.GT.AND P0, PT, R212, RZ, PT ;  /* 0x000000ffd400720c */ /* 0x000fe20003f04270 */
[----:B01234-:R-:W-:Y:S01]  /*88d0*/  HADD2.F32 R126, -RZ, R154.H0_H0 ;  /* 0x2000009aff7e7230 */ /* 0x01ffe20000004100 */
[----:B------:R-:W-:Y:S01]  /*88e0*/  SHF.R.U64 R132, R154, 0x10, R155 ;  /* 0x000000109a847819 */ /* 0x000fe2000000129b */
[----:B------:R-:W-:-:S04]  /*88f0*/  HADD2.F32 R134, -RZ, R155.H0_H0 ;  /* 0x2000009bff867230 */ /* 0x000fc80000004100 */
[----:B------:R-:W-:-:S06]  /*8900*/  HADD2.F32 R132, -RZ, R132.H0_H0 ;  /* 0x20000084ff847230 */ /* 0x000fcc0000004100 */
[-CC-:B------:R-:W-:Y:S01]  /*8910*/  @P0 FFMA.FTZ R125, R151, R129.reuse, R130.reuse ;  /* 0x00000081977d0223 */ /* 0x180fe20000010082 */
[-CC-:B------:R-:W-:Y:S01]  /*8920*/  @P0 FFMA.FTZ R124, R200, R129.reuse, R130.reuse ;  /* 0x00000081c87c0223 */ /* 0x180fe20000010082 */
[-CC-:B------:R-:W-:Y:S01]  /*8930*/  @P0 FFMA.FTZ R127, R153, R129.reuse, R130.reuse ;  /* 0x00000081997f0223 */ /* 0x180fe20000010082 */
[----:B------:R-:W-:Y:S01]  /*8940*/  @P0 FFMA.FTZ R130, R202, R129, R130 ;  /* 0x00000081ca820223 */ /* 0x000fe20000010082 */
[----:B------:R-:W-:Y:S01]  /*8950*/  @P0 FADD.FTZ R125, R152, -R125 ;  /* 0x8000007d987d0221 */ /* 0x000fe20000010000 */
[----:B------:R-:W-:Y:S01]  /*8960*/  SHF.R.U32.HI R129, RZ, 0x10, R155 ;  /* 0x00000010ff817819 */ /* 0x000fe2000001169b */
[----:B------:R-:W-:Y:S02]  /*8970*/  @P0 FADD.FTZ R127, R198, -R127 ;  /* 0x8000007fc67f0221 */ /* 0x000fe40000010000 */
[----:B------:R-:W-:Y:S01]  /*8980*/  @P0 FFMA.FTZ R126, R211, R125, R126 ;  /* 0x0000007dd37e0223 */ /* 0x000fe2000001007e */
[----:B------:R-:W-:Y:S01]  /*8990*/  @P0 FADD.FTZ R125, R199, -R124 ;  /* 0x8000007cc77d0221 */ /* 0x000fe20000010000 */
[----:B------:R-:W-:-:S02]  /*89a0*/  HADD2.F32 R124, -RZ, R129.H0_H0 ;  /* 0x20000081ff7c7230 */ /* 0x000fc40000004100 */
[----:B------:R-:W-:Y:S01]  /*89b0*/  @P0 FADD.FTZ R129, R201, -R130 ;  /* 0x80000082c9810221 */ /* 0x000fe20000010000 */
[C---:B------:R-:W-:Y:S01]  /*89c0*/  @P0 FFMA.FTZ R134, R211.reuse, R127, R134 ;  /* 0x0000007fd3860223 */ /* 0x040fe20000010086 */
[C---:B------:R-:W-:Y:S02]  /*89d0*/  @P0 FFMA.FTZ R132, R211.reuse, R125, R132 ;  /* 0x0000007dd3840223 */ /* 0x040fe40000010084 */
[----:B------:R-:W-:Y:S01]  /*89e0*/  @P0 FFMA.FTZ R124, R211, R129, R124 ;  /* 0x00000081d37c0223 */ /* 0x000fe2000001007c */
[----:B------:R-:W-:Y:S02]  /*89f0*/  F2FP.F16.F32.PACK_AB R129, RZ, R126 ;  /* 0x0000007eff81723e */ /* 0x000fe400000000ff */
        /* <DEDUP_REMOVED lines=9> */
.L_x_2004:
        /* <DEDUP_REMOVED lines=8> */
.L_x_2005:
        /* <DEDUP_REMOVED lines=8> */
.L_x_2006:
        /* <DEDUP_REMOVED lines=15> */
.L_x_2003:
        /* <DEDUP_REMOVED lines=13> */
.L_x_2008:
        /* <DEDUP_REMOVED lines=13> */
.L_x_2009:
        /* <DEDUP_REMOVED lines=12> */
.L_x_2010:
[----:B------:R-:W-:Y:S05]  /*8ee0*/  @!P2 BRA `(.L_x_2007) ;  /* 0x0000000400f0a947 */ /* 0x000fea0003800000 */
[----:B01234-:R-:W-:Y:S01]  /*8ef0*/  SHF.R.U32.HI R124, RZ, 0x10, R155 ;  /* 0x00000010ff7c7819 */ /* 0x01ffe2000001169b */
[----:B------:R-:W-:Y:S01]  /*8f00*/  @P0 FFMA.FTZ R130, R202, R129, R130 ;  /* 0x00000081ca820223 */ /* 0x000fe20000010082 */
[----:B------:R-:W-:Y:S02]  /*8f10*/  HADD2.F32 R125, -RZ, R217.H1_H1 ;  /* 0x300000d9ff7d7230 */ /* 0x000fe40000004100 */
[----:B------:R-:W-:Y:S02]  /*8f20*/  HADD2.F32 R126, -RZ, R225.H1_H1 ;  /* 0x300000e1ff7e7230 */ /* 0x000fe40000004100 */
[----:B------:R-:W-:Y:S01]  /*8f30*/  @P0 FADD.FTZ R130, R201, -R130 ;  /* 0x80000082c9820221 */ /* 0x000fe20000010000 */
[----:B------:R-:W-:-:S05]  /*8f40*/  HADD2.F32 R124, -RZ, R124.H0_H0 ;  /* 0x2000007cff7c7230 */ /* 0x000fca0000004100 */
[----:B------:R-:W-:-:S04]  /*8f50*/  @P0 FFMA.FTZ R124, R211, R130, R124 ;  /* 0x00000082d37c0223 */ /* 0x000fc8000001007c */
[----:B------:R-:W-:-:S04]  /*8f60*/  FMUL.FTZ R124, R124, UR16 ;  /* 0x000000107c7c7c20 */ /* 0x000fc80008410000 */
[-C--:B------:R-:W-:Y:S01]  /*8f70*/  FMUL.FTZ R125, R125, R124.reuse ;  /* 0x0000007c7d7d7220 */ /* 0x080fe20000410000 */
[----:B------:R-:W-:-:S04]  /*8f80*/  FFMA.FTZ R55, R126, R124, R55 ;  /* 0x0000007c7e377223 */ /* 0x000fc80000010037 */
[----:B------:R-:W-:-:S04]  /*8f90*/  F2FP.F16.F32.PACK_AB R125, RZ, R125 ;  /* 0x0000007dff7d723e */ /* 0x000fc800000000ff */
[----:B------:R-:W-:Y:S01]  /*8fa0*/  PRMT R206, R125, 0x7610, R206 ;  /* 0x000076107dce7816 */ /* 0x000fe200000000ce */
[----:B------:R-:W-:Y:S06]  /*8fb0*/  BRA `(.L_x_2007) ;  /* 0x0000000400bc7947 */ /* 0x000fec0003800000 */
.L_x_2002:
        /* <DEDUP_REMOVED lines=16> */
[----:B------:R-:W-:Y:S02]  /*90c0*/  HADD2.F32 R124, -RZ, R180.H0_H0 ;  /* 0x200000b4ff7c7230 */ /* 0x000fe40000004100 */
[----:B------:R-:W-:Y:S01]  /*90d0*/  FMUL.FTZ R125, R129, UR16 ;  /* 0x00000010817d7c20 */ /* 0x000fe20008410000 */
[----:B------:R-:W-:-:S03]  /*90e0*/  HADD2.F32 R131, -RZ, R224.H0_H0 ;  /* 0x200000e0ff837230 */ /* 0x000fc60000004100 */
[-C--:B------:R-:W-:Y:S02]  /*90f0*/  FMUL.FTZ R124, R124, R125.reuse ;  /* 0x0000007d7c7c7220 */ /* 0x080fe40000410000 */
[----:B------:R-:W-:-:S03]  /*9100*/  FFMA.FTZ R52, R131, R125, R52 ;  /* 0x0000007d83347223 */ /* 0x000fc60000010034 */
[----:B------:R-:W-:-:S04]  /*9110*/  F2FP.F16.F32.PACK_AB R124, RZ, R124 ;  /* 0x0000007cff7c723e */ /* 0x000fc800000000ff */
[----:B------:R-:W-:-:S07]  /*9120*/  PRMT R203, R124, 0x7610, R203 ;  /* 0x000076107ccb7816 */ /* 0x000fce00000000cb */
.L_x_2012:
[----:B------:R-:W-:Y:S02]  /*9130*/  F2FP.F16.F32.PACK_AB R131, RZ, R129 ;  /* 0x00000081ff83723e */ /* 0x000fe400000000ff */
        /* <DEDUP_REMOVED lines=9> */
.L_x_2013:
        /* <DEDUP_REMOVED lines=11> */
.L_x_2014:
        /* <DEDUP_REMOVED lines=15> */
.L_x_2011:
        /* <DEDUP_REMOVED lines=13> */
.L_x_2015:
        /* <DEDUP_REMOVED lines=13> */
.L_x_2016:
        /* <DEDUP_REMOVED lines=13> */
.L_x_2017:
[----:B------:R-:W-:Y:S05]  /*95e0*/  @!P2 BRA `(.L_x_2007) ;  /* 0x000000000030a947 */ /* 0x000fea0003800000 */
[----:B------:R-:W-:Y:S01]  /*95f0*/  FFMA.FTZ R130, R202, R129, R130 ;  /* 0x00000081ca827223 */ /* 0x000fe20000010082 */
[----:B------:R-:W-:Y:S01]  /*9600*/  ISETP.GT.AND P0, PT, R212, RZ, PT ;  /* 0x000000ffd400720c */ /* 0x000fe20003f04270 */
[----:B01234-:R-:W-:Y:S02]  /*9610*/  HADD2.F32 R125, -RZ, R217.H1_H1 ;  /* 0x300000d9ff7d7230 */ /* 0x01ffe40000004100 */
        /* <DEDUP_REMOVED lines=9> */
.L_x_2007:
        /* <DEDUP_REMOVED lines=10> */
.L_x_2018:
        /* <DEDUP_REMOVED lines=9> */
.L_x_2019:
[----:B01234-:R-:W0:Y:S01]  /*97e0*/  LDC.64 R124, c[0x0][0x380] ;  /* 0x0000e000ff7c7b82 */ /* 0x01fe220000000a00 */
[----:B------:R-:W-:Y:S01]  /*97f0*/  UPLOP3.LUT UP1, UPT, UPT, UPT, UP1, 0x40, 0x4 ;  /* 0x000000000004789c */ /* 0x000fe20003f2e810 */
[----:B0-----:R-:W-:-:S04]  /*9800*/  IADD3 R0, PT, PT, R0, R124, RZ ;  /* 0x0000007c00007210 */ /* 0x001fc80007ffe0ff */
[----:B------:R-:W-:-:S13]  /*9810*/  ISETP.GE.AND P0, PT, R0, R125, PT ;  /* 0x0000007d0000720c */ /* 0x000fda0003f06270 */
[----:B------:R-:W-:Y:S05]  /*9820*/  @!P0 BRA `(.L_x_2020) ;  /* 0xffffff6c00dc8947 */ /* 0x000fea000383ffff */
.L_x_1883:
        /* <DEDUP_REMOVED lines=32> */
.L_x_2021:
        /* <DEDUP_REMOVED lines=13> */
.L_x_14313:


//--------------------- .text._ZN10layer_norm13ln_bwd_kernelINS_13Kernel_traitsI6__halfS2_S2_S2_fjLj7168ELj1ELj1ELj8ELj8ENS_18Kernel_traits_baseILj7168ES2_S2_S2_S2_fjLj256EEEEELb1ELb0ELb0ELb0EEEvNS_9BwdParamsE --------------------------
	.section	.text._ZN10layer_norm13ln_bwd_kernelINS_13Kernel_traitsI6__halfS2_S2_S2_fjLj7168ELj1ELj1ELj8ELj8ENS_18Kernel_traits_baseILj7168ES2_S2_S2_S2_fjLj256EEEEELb1ELb0ELb0ELb0EEEvNS_9BwdParamsE,"ax",@progbits
	.align	128
        .global         _ZN10layer_norm13ln_bwd_kernelINS_13Kernel_traitsI6__halfS2_S2_S2_fjLj7168ELj1ELj1ELj8ELj8ENS_18Kernel_traits_baseILj7168ES2_S2_S2_S2_fjLj256EEEEELb1ELb0ELb0ELb0EEEvNS_9BwdParamsE
        .type           _ZN10layer_norm13ln_bwd_kernelINS_13Kernel_traitsI6__halfS2_S2_S2_fjLj7168ELj1ELj1ELj8ELj8ENS_18Kernel_traits_baseILj7168ES2_S2_S2_S2_fjLj256EEEEELb1ELb0ELb0ELb0EEEvNS_9BwdParamsE,@function
        .size           _ZN10layer_norm13ln_bwd_kernelINS_13Kernel_traitsI6__halfS2_S2_S2_fjLj7168ELj1ELj1ELj8ELj8ENS_18Kernel_traits_baseILj7168ES2_S2_S2_S2_fjLj256EEEEELb1ELb0ELb0ELb0EEEvNS_9BwdParamsE,(.L_x_14314 - _ZN10layer_norm13ln_bwd_kernelINS_13Kernel_traitsI6__halfS2_S2_S2_fjLj7168ELj1ELj1ELj8ELj8ENS_18Kernel_traits_baseILj7168ES2_S2_S2_S2_fjLj256EEEEELb1ELb0ELb0ELb0EEEvNS_9BwdParamsE)
        .other          _ZN10layer_norm13ln_bwd_kernelINS_13Kernel_traitsI6__halfS2_S2_S2_fjLj7168ELj1ELj1ELj8ELj8ENS_18Kernel_traits_baseILj7168ES2_S2_S2_S2_fjLj256EEEEELb1ELb0ELb0ELb0EEEvNS_9BwdParamsE,@"STO_CUDA_ENTRY STV_DEFAULT"
_ZN10layer_norm13ln_bwd_kernelINS_13Kernel_traitsI6__halfS2_S2_S2_fjLj7168ELj1ELj1ELj8ELj8ENS_18Kernel_traits_baseILj7168ES2_S2_S2_S2_fjLj256EEEEELb1ELb0ELb0ELb0EEEvNS_9BwdParamsE:
.text._ZN10layer_norm13ln_bwd_kernelINS_13Kernel_traitsI6__halfS2_S2_S2_fjLj7168ELj1ELj1ELj8ELj8ENS_18Kernel_traits_baseILj7168ES2_S2_S2_S2_fjLj256EEEEELb1ELb0ELb0ELb0EEEvNS_9BwdParamsE:
        /* <DEDUP_REMOVED lines=126> */
[----:B------:R-:W0:Y:S01]  /*07e0*/  LDCU UR14, c[0x0][0x408] ;  /* 0x00008100ff0e77ac */ /* 0x000e220008000800 */
[----:B------:R-:W-:Y:S02]  /*07f0*/  SHF.R.U32.HI R12, RZ, 0x10, R71 ;  /* 0x00000010ff0c7819 */ /* 0x000fe40000011647 */
[----:B------:R-:W-:Y:S01]  /*0800*/  MOV R165, R72 ;  /* 0x0000004800a57202 */ /* 0x000fe20000000f00 */
[----:B------:R-:W1:Y:S01]  /*0810*/  LDCU.U8 UR8, c[0x0][0x410] ;  /* 0x00008200ff0877ac */ /* 0x000e620008000000 */
[----:B------:R-:W-:-:S02]  /*0820*/  SHF.R.U64 R13, R72, 0x10, R73 ;  /* 0x00000010480d7819 */ /* 0x000fc40000001249 */
[----:B------:R-:W-:Y:S01]  /*0830*/  MOV R166, R73 ;  /* 0x0000004900a67202 */ /* 0x000fe20000000f00 */
[----:B------:R-:W2:Y:S01]  /*0840*/  LDCU UR9, c[0x0][0x400] ;  /* 0x00008000ff0977ac */ /* 0x000ea20008000800 */
[----:B------:R-:W-:Y:S02]  /*0850*/  SHF.R.U32.HI R14, RZ, 0x10, R73 ;  /* 0x00000010ff0e7819 */ /* 0x000fe40000011649 */
[----:B------:R-:W-:Y:S01]  /*0860*/  MOV R84, R60 ;  /* 0x0000003c00547202 */ /* 0x000fe20000000f00 */
[----:B------:R-:W3:Y:S01]  /*0870*/  LDCU.64 UR10, c[0x0][0x438] ;  /* 0x00008700ff0a77ac */ /* 0x000ee20008000a00 */
[----:B------:R-:W-:Y:S02]  /*0880*/  SHF.R.U64 R0, R60, 0x10, R61 ;  /* 0x000000103c007819 */ /* 0x000fe4000000123d */
[----:B------:R-:W-:Y:S01]  /*0890*/  ISETP.NE.AND.EX P0, PT, R3, RZ, PT, P0 ;  /* 0x000000ff0300720c */ /* 0x000fe20003f05300 */
[----:B------:R-:W4:Y:S01]  /*08a0*/  LDCU.64 UR12, c[0x0][0x478] ;  /* 0x00008f00ff0c77ac */ /* 0x000f220008000a00 */
        /* <DEDUP_REMOVED lines=18> */
[----:B01234-:R-:W-:-:S07]  /*09d0*/  P2R R91, PR, RZ, 0x1 ;  /* 0x00000001ff5b7803 */ /* 0x01ffce0000000000 */
.L_x_2092:
[----:B------:R-:W0:Y:S01]  /*09e0*/  LDC.64 R62, c[0x0][0x3c0] ;  /* 0x0000f000ff3e7b82 */ /* 0x000e220000000a00 */
[----:B------:R-:W-:-:S07]  /*09f0*/  ISETP.NE.AND P0, PT, R91, RZ, PT ;  /* 0x000000ff5b00720c */ /* 0x000fce0003f05270 */
[----:B------:R-:W1:Y:S08]  /*0a00*/  LDC R2, c[0x0][0x388] ;  /* 0x0000e200ff027b82 */ /* 0x000e700000000800 */
[----:B------:R-:W2:Y:S01]  /*0a10*/  @P0 LDC.64 R60, c[0x0][0x3e0] ;  /* 0x0000f800ff3c0b82 */ /* 0x000ea20000000a00 */
[----:B0-----:R-:W-:-:S06]  /*0a20*/  IMAD.WIDE R62, R83, 0x4, R62 ;  /* 0x00000004533e7825 */ /* 0x001fcc00078e023e */
[----:B------:R-:W3:Y:S01]  /*0a30*/  LDG.E R62, desc[UR6][R62.64] ;  /* 0x000000063e3e7981 */ /* 0x000ee2000c1e1900 */
[----:B------:R-:W0:Y:S01]  /*0a40*/  S2R R0, SR_TID.X ;  /* 0x0000000000007919 */ /* 0x000e220000002100 */
[C---:B--2---:R-:W-:Y:S02]  /*0a50*/  @P0 IMAD.WIDE R158, R83.reuse, 0x2, R60 ;  /* 0x00000002539e0825 */ /* 0x044fe400078e023c */
[----:B------:R-:W2:Y:S02]  /*0a60*/  LDC.64 R60, c[0x0][0x3c8] ;  /* 0x0000f200ff3c7b82 */ /* 0x000ea40000000a00 */
[----:B-1----:R-:W-:Y:S01]  /*0a70*/  IMAD R64, R83, R2, RZ ;  /* 0x0000000253407224 */ /* 0x002fe200078e02ff */
[----:B------:R-:W-:Y:S01]  /*0a80*/  ISETP.GE.U32.AND P3, PT, R82, 0x100, PT ;  /* 0x000001005200780c */ /* 0x000fe20003f66070 */
[----:B------:R1:W5:Y:S03]  /*0a90*/  @P0 LDG.E.U16 R158, desc[UR6][R158.64] ;  /* 0x000000069e9e0981 */ /* 0x000366000c1e1500 */
[----:B------:R-:W-:-:S04]  /*0aa0*/  SHF.R.S32.HI R65, RZ, 0x1f, R64 ;  /* 0x0000001fff417819 */ /* 0x000fc80000011440 */
[----:B------:R-:W-:Y:S01]  /*0ab0*/  LEA.HI R65, R65, R64, RZ, 0x2 ;  /* 0x0000004041417211 */ /* 0x000fe200078f10ff */
[----:B------:R-:W-:Y:S01]  /*0ac0*/  BSSY.RECONVERGENT B0, `(.L_x_2023) ;  /* 0x000004c000007945 */ /* 0x000fe20003800200 */
[----:B------:R-:W-:Y:S01]  /*0ad0*/  ISETP.NE.AND P4, PT, RZ, UR8, PT ;  /* 0x00000008ff007c0c */ /* 0x000fe2000bf85270 */
[----:B-1----:R-:W-:Y:S01]  /*0ae0*/  HFMA2 R159, -RZ, RZ, 0, 0 ;  /* 0x00000000ff9f7431 */ /* 0x002fe200000001ff */
[C---:B------:R-:W-:Y:S02]  /*0af0*/  ISETP.GE.U32.AND P0, PT, R82.reuse, 0x200, PT ;  /* 0x000002005200780c */ /* 0x040fe40003f06070 */
[C---:B------:R-:W-:Y:S01]  /*0b00*/  ISETP.GE.U32.AND P1, PT, R82.reuse, 0x300, PT ;  /* 0x000003005200780c */ /* 0x040fe20003f26070 */
[----:B--2---:R-:W-:Y:S01]  /*0b10*/  IMAD.WIDE R60, R83, 0x4, R60 ;  /* 0x00000004533c7825 */ /* 0x004fe200078e023c */
[----:B0-----:R-:W-:Y:S02]  /*0b20*/  LEA.HI.SX32 R157, R65, R0, 0x1e ;  /* 0x00000000419d7211 */ /* 0x001fe400078ff2ff */
[----:B------:R-:W-:-:S02]  /*0b30*/  ISETP.GE.U32.AND P2, PT, R82, 0x400, PT ;  /* 0x000004005200780c */ /* 0x000fc40003f46070 */
[----:B------:R0:W5:Y:S01]  /*0b40*/  LDG.E R92, desc[UR6][R60.64] ;  /* 0x000000063c5c7981 */ /* 0x000162000c1e1900 */
[----:B------:R-:W-:Y:S02]  /*0b50*/  P2R R93, PR, RZ, 0x8 ;  /* 0x00000008ff5d7803 */ /* 0x000fe40000000000 */
[----:B------:R-:W-:Y:S02]  /*0b60*/  MOV R168, RZ ;  /* 0x000000ff00a87202 */ /* 0x000fe40000000f00 */
[----:B------:R-:W-:Y:S02]  /*0b70*/  MOV R167, R157 ;  /* 0x0000009d00a77202 */ /* 0x000fe40000000f00 */
[----:B0-----:R-:W-:Y:S02]  /*0b80*/  P2R R60, PR, RZ, 0x10 ;  /* 0x00000010ff3c7803 */ /* 0x001fe40000000000 */
[----:B---3--:R-:W-:Y:S01]  /*0b90*/  FSEL R156, R62, RZ, !P4 ;  /* 0x000000ff3e9c7208 */ /* 0x008fe20006000000 */
[----:B------:R-:W-:Y:S06]  /*0ba0*/  @!P3 BRA `(.L_x_2024) ;  /* 0x0000000000f4b947 */ /* 0x000fec0003800000 */
        /* <DEDUP_REMOVED lines=12> */
[----:B--2---:R-:W-:-:S04]  /*0c70*/  IMAD.WIDE.U32 R64, R157, 0x4, R64 ;  /* 0x000000049d407825 */ /* 0x004fc800078e0040 */
[----:B------:R-:W-:Y:S01]  /*0c80*/  HADD2.F32 R96, -RZ, R84.H0_H0 ;  /* 0x20000054ff607230 */ /* 0x000fe20000004100 */
[----:B------:R0:W5:Y:S01]  /*0c90*/  LDG.E R94, desc[UR6][R64.64] ;  /* 0x00000006405e7981 */ /* 0x000162000c1e1900 */
[--C-:B------:R-:W-:Y:S02]  /*0ca0*/  HADD2.F32 R100, -RZ, R85.reuse.H0_H0 ;  /* 0x20000055ff647230 */ /* 0x100fe40000004100 */
[----:B------:R-:W-:Y:S01]  /*0cb0*/  HADD2.F32 R99, -RZ, R85.H1_H1 ;  /* 0x30000055ff637230 */ /* 0x000fe20000004100 */
[----:B------:R-:W-:Y:S02]  /*0cc0*/  IADD3 R167, PT, PT, R157, 0x100, RZ ;  /* 0x000001009da77810 */ /* 0x000fe40007ffe0ff */
[----:B---3--:R-:W-:Y:S02]  /*0cd0*/  MOV R95, R62 ;  /* 0x0000003e005f7202 */ /* 0x008fe40000000f00 */
[----:B------:R-:W-:Y:S02]  /*0ce0*/  SHF.R.U64 R98, R62, 0x10, R63 ;  /* 0x000000103e627819 */ /* 0x000fe4000000123f */
[----:B------:R-:W-:-:S02]  /*0cf0*/  MOV R97, R63 ;  /* 0x0000003f00617202 */ /* 0x000fc40000000f00 */
[----:B------:R-:W-:Y:S02]  /*0d00*/  SHF.R.U32.HI R62, RZ, 0x10, R63 ;  /* 0x00000010ff3e7819 */ /* 0x000fe4000001163f */
[----:B----4-:R-:W-:Y:S01]  /*0d10*/  SHF.R.U64 R63, R60, 0x10, R61 ;  /* 0x000000103c3f7819 */ /* 0x010fe2000000123d */
[----:B------:R-:W-:-:S04]  /*0d20*/  HADD2.F32 R3, -RZ, R60.H0_H0 ;  /* 0x2000003cff037230 */ /* 0x000fc80000004100 */
[----:B------:R-:W-:Y:S02]  /*0d30*/  HADD2.F32 R63, -RZ, R63.H0_H0 ;  /* 0x2000003fff3f7230 */ /* 0x000fe40000004100 */
[C---:B------:R-:W-:Y:S01]  /*0d40*/  FADD.FTZ R3, -R156.reuse, R3 ;  /* 0x000000039c037221 */ /* 0x040fe20000010100 */
[----:B------:R-:W-:Y:S02]  /*0d50*/  HADD2.F32 R60, -RZ, R98.H0_H0 ;  /* 0x20000062ff3c7230 */ /* 0x000fe40000004100 */
[----:B------:R-:W-:Y:S01]  /*0d60*/  FADD.FTZ R63, -R156, R63 ;  /* 0x0000003f9c3f7221 */ /* 0x000fe20000010100 */
[----:B------:R-:W-:-:S03]  /*0d70*/  HADD2.F32 R95, -RZ, R95.H0_H0 ;  /* 0x2000005fff5f7230 */ /* 0x000fc60000004100 */
[C---:B-----5:R-:W-:Y:S01]  /*0d80*/  FMUL.FTZ R98, R92.reuse, R63 ;  /* 0x0000003f5c627220 */ /* 0x060fe20000410000 */
[----:B------:R-:W-:Y:S02]  /*0d90*/  HADD2.F32 R63, -RZ, R61.H0_H0 ;  /* 0x2000003dff3f7230 */ /* 0x000fe40000004100 */
[----:B------:R-:W-:Y:S01]  /*0da0*/  FMUL.FTZ R3, R92, R3 ;  /* 0x000000035c037220 */ /* 0x000fe20000410000 */
[----:B0-----:R-:W-:Y:S01]  /*0db0*/  SHF.R.U32.HI R65, RZ, 0x10, R61 ;  /* 0x00000010ff417819 */ /* 0x001fe2000001163d */
[----:B------:R-:W-:Y:S01]  /*0dc0*/  FADD.FTZ R28, R28, R95 ;  /* 0x0000005f1c1c7221 */ /* 0x000fe20000010000 */
[-C--:B------:R-:W-:Y:S01]  /*0dd0*/  FMUL.FTZ R96, R96, R95.reuse ;  /* 0x0000005f60607220 */ /* 0x080fe20000410000 */
[----:B------:R-:W-:Y:S01]  /*0de0*/  FADD.FTZ R63, -R156, R63 ;  /* 0x0000003f9c3f7221 */ /* 0x000fe20000010100 */
[----:B------:R-:W-:Y:S01]  /*0df0*/  FFMA.FTZ R56, R3, R95, R56 ;  /* 0x0000005f03387223 */ /* 0x000fe20000010038 */
[----:B------:R-:W-:Y:S02]  /*0e00*/  HADD2.F32 R95, -RZ, R84.H1_H1 ;  /* 0x30000054ff5f7230 */ /* 0x000fe40000004100 */
[----:B------:R-:W-:-:S02]  /*0e10*/  HADD2.F32 R61, -RZ, R97.H0_H0 ;  /* 0x20000061ff3d7230 */ /* 0x000fc40000004100 */
[----:B------:R-:W-:Y:S01]  /*0e20*/  FMUL.FTZ R97, R92, R63 ;  /* 0x0000003f5c617220 */ /* 0x000fe20000410000 */
[----:B------:R-:W-:Y:S02]  /*0e30*/  HADD2.F32 R65, -RZ, R65.H0_H0 ;  /* 0x20000041ff417230 */ /* 0x000fe40000004100 */
[----:B------:R-:W-:Y:S01]  /*0e40*/  FADD.FTZ R29, R29, R60 ;  /* 0x0000003c1d1d7221 */ /* 0x000fe20000010000 */
[-C--:B------:R-:W-:Y:S01]  /*0e50*/  FFMA.FTZ R57, R98, R60.reuse, R57 ;  /* 0x0000003c62397223 */ /* 0x080fe20000010039 */
[----:B------:R-:W-:Y:S01]  /*0e60*/  FMUL.FTZ R95, R95, R60 ;  /* 0x0000003c5f5f7220 */ /* 0x000fe20000410000 */
[----:B------:R-:W-:Y:S01]  /*0e70*/  FADD.FTZ R30, R30, R61 ;  /* 0x0000003d1e1e7221 */ /* 0x000fe20000010000 */
[----:B------:R-:W-:Y:S01]  /*0e80*/  FADD.FTZ R65, -R156, R65 ;  /* 0x000000419c417221 */ /* 0x000fe20000010100 */
[-C--:B------:R-:W-:Y:S01]  /*0e90*/  FFMA.FTZ R58, R97, R61.reuse, R58 ;  /* 0x0000003d613a7223 */ /* 0x080fe2000001003a */
[----:B------:R-:W-:Y:S01]  /*0ea0*/  FMUL.FTZ R100, R100, R61 ;  /* 0x0000003d64647220 */ /* 0x000fe20000410000 */
[----:B------:R-:W-:Y:S01]  /*0eb0*/  FADD.FTZ R60, RZ, R96 ;  /* 0x00000060ff3c7221 */ /* 0x000fe20000010000 */
[----:B------:R-:W-:Y:S01]  /*0ec0*/  FFMA.FTZ R61, R3, R96, RZ ;  /* 0x00000060033d7223 */ /* 0x000fe200000100ff */
        /* <DEDUP_REMOVED lines=10> */
[----:B------:R-:W-:-:S07]  /*0f70*/  FFMA.FTZ R168, R102, R99, R61 ;  /* 0x0000006366a87223 */ /* 0x000fce000001003d */
.L_x_2024:
[----:B------:R-:W-:Y:S05]  /*0f80*/  BSYNC.RECONVERGENT B0 ;  /* 0x0000000000007941 */ /* 0x000fea0003800200 */
.L_x_2023:
        /* <DEDUP_REMOVED lines=14> */
[----:B------:R-:W-:Y:S02]  /*1070*/  HADD2.F32 R104, -RZ, R86.H0_H0 ;  /* 0x20000056ff687230 */ /* 0x000fe40000004100 */
[----:B0-----:R-:W-:-:S05]  /*1080*/  @P3 IMAD.WIDE.U32 R66, R167, 0x8, R66 ;  /* 0x00000008a7423825 */ /* 0x001fca00078e0042 */
[----:B------:R0:W5:Y:S01]  /*1090*/  @P3 LDG.E.64 R78, desc[UR6][R66.64] ;  /* 0x00000006424e3981 */ /* 0x000162000c1e1b00 */
[--C-:B------:R-:W-:Y:S02]  /*10a0*/  HADD2.F32 R108, -RZ, R87.reuse.H0_H0 ;  /* 0x20000057ff6c7230 */ /* 0x100fe40000004100 */
[----:B------:R-:W-:Y:S01]  /*10b0*/  HADD2.F32 R109, -RZ, R87.H1_H1 ;  /* 0x30000057ff6d7230 */ /* 0x000fe20000004100 */
[----:B------:R-:W-:Y:S02]  /*10c0*/  IADD3 R167, PT, PT, R167, 0x100, RZ ;  /* 0x00000100a7a77810 */ /* 0x000fe40007ffe0ff */
[----:B---3--:R-:W-:Y:S02]  /*10d0*/  MOV R103, R62 ;  /* 0x0000003e00677202 */ /* 0x008fe40000000f00 */
[----:B------:R-:W-:Y:S02]  /*10e0*/  SHF.R.U64 R106, R62, 0x10, R63 ;  /* 0x000000103e6a7819 */ /* 0x000fe4000000123f */
[----:B------:R-:W-:-:S02]  /*10f0*/  MOV R107, R63 ;  /* 0x0000003f006b7202 */ /* 0x000fc40000000f00 */
[----:B------:R-:W-:Y:S01]  /*1100*/  SHF.R.U32.HI R62, RZ, 0x10, R63 ;  /* 0x00000010ff3e7819 */ /* 0x000fe2000001163f */
[----:B----4-:R-:W-:Y:S01]  /*1110*/  HADD2.F32 R63, -RZ, R60.H0_H0 ;  /* 0x2000003cff3f7230 */ /* 0x010fe20000004100 */
[----:B------:R-:W-:Y:S01]  /*1120*/  SHF.R.U64 R105, R60, 0x10, R61 ;  /* 0x000000103c697819 */ /* 0x000fe2000000123d */
[----:B0-----:R-:W-:-:S03]  /*1130*/  HADD2.F32 R67, -RZ, R103.H0_H0 ;  /* 0x20000067ff437230 */ /* 0x001fc60000004100 */
[----:B------:R-:W-:Y:S01]  /*1140*/  FADD.FTZ R63, -R156, R63 ;  /* 0x0000003f9c3f7221 */ /* 0x000fe20000010100 */
[----:B------:R-:W-:-:S03]  /*1150*/  HADD2.F32 R105, -RZ, R105.H0_H0 ;  /* 0x20000069ff697230 */ /* 0x000fc60000004100 */
[----:B-----5:R-:W-:Y:S01]  /*1160*/  FMUL.FTZ R103, R92, R63 ;  /* 0x0000003f5c677220 */ /* 0x020fe20000410000 */
[----:B------:R-:W-:Y:S02]  /*1170*/  HADD2.F32 R63, -RZ, R61.H0_H0 ;  /* 0x2000003dff3f7230 */ /* 0x000fe40000004100 */
[C---:B------:R-:W-:Y:S01]  /*1180*/  FADD.FTZ R105, -R156.reuse, R105 ;  /* 0x000000699c697221 */ /* 0x040fe20000010100 */
[----:B------:R-:W-:Y:S01]  /*1190*/  SHF.R.U32.HI R65, RZ, 0x10, R61 ;  /* 0x00000010ff417819 */ /* 0x000fe2000001163d */
[----:B------:R-:W-:Y:S02]  /*11a0*/  HADD2.F32 R60, -RZ, R106.H0_H0 ;  /* 0x2000006aff3c7230 */ /* 0x000fe40000004100 */
[----:B------:R-:W-:Y:S01]  /*11b0*/  FADD.FTZ R63, -R156, R63 ;  /* 0x0000003f9c3f7221 */ /* 0x000fe20000010100 */
[----:B------:R-:W-:Y:S01]  /*11c0*/  FMUL.FTZ R106, R92, R105 ;  /* 0x000000695c6a7220 */ /* 0x000fe20000410000 */
[----:B------:R-:W-:Y:S02]  /*11d0*/  HADD2.F32 R105, -RZ, R86.H1_H1 ;  /* 0x30000056ff697230 */ /* 0x000fe40000004100 */
[----:B------:R-:W-:Y:S01]  /*11e0*/  FMUL.FTZ R104, R104, R67 ;  /* 0x0000004368687220 */ /* 0x000fe20000410000 */
[----:B------:R-:W-:-:S02]  /*11f0*/  HADD2.F32 R61, -RZ, R107.H0_H0 ;  /* 0x2000006bff3d7230 */ /* 0x000fc40000004100 */
        /* <DEDUP_REMOVED lines=24> */
.L_x_2026:
[----:B------:R-:W-:Y:S05]  /*1380*/  BSYNC.RECONVERGENT B0 ;  /* 0x0000000000007941 */ /* 0x000fea0003800200 */
.L_x_2025:
        /* <DEDUP_REMOVED lines=11> */
[----:B------:R-:W0:Y:S02]  /*1440*/  @P3 LDC.64 R66, c[0x0][0x438] ;  /* 0x00010e00ff423b82 */ /* 0x000e240000000a00 */
[----:B0-----:R-:W-:-:S05]  /*1450*/  @P3 IMAD.WIDE.U32 R66, R167, 0x8, R66 ;  /* 0x00000008a7423825 */ /* 0x001fca00078e0042 */
[----:B------:R-:W5:Y:S01]  /*1460*/  @P3 LDG.E.64 R76, desc[UR6][R66.64] ;  /* 0x00000006424c3981 */ /* 0x000f62000c1e1b00 */
[----:B--2---:R-:W-:-:S05]  /*1470*/  IMAD.WIDE.U32 R64, R167, 0x4, R64 ;  /* 0x00000004a7407825 */ /* 0x004fca00078e0040 */
[----:B------:R0:W5:Y:S01]  /*1480*/  LDG.E R111, desc[UR6][R64.64] ;  /* 0x00000006406f7981 */ /* 0x000162000c1e1900 */
[----:B------:R-:W-:Y:S01]  /*1490*/  HADD2.F32 R119, -RZ, R89.H1_H1 ;  /* 0x30000059ff777230 */ /* 0x000fe20000004100 */
[----:B------:R-:W-:Y:S02]  /*14a0*/  IADD3 R167, PT, PT, R167, 0x100, RZ ;  /* 0x00000100a7a77810 */ /* 0x000fe40007ffe0ff */
[----:B---3--:R-:W-:Y:S02]  /*14b0*/  MOV R112, R62 ;  /* 0x0000003e00707202 */ /* 0x008fe40000000f00 */
[--C-:B------:R-:W-:Y:S02]  /*14c0*/  SHF.R.U64 R114, R62, 0x10, R63.reuse ;  /* 0x000000103e727819 */ /* 0x100fe4000000123f */
[----:B------:R-:W-:Y:S02]  /*14d0*/  MOV R116, R63 ;  /* 0x0000003f00747202 */ /* 0x000fe40000000f00 */
[----:B------:R-:W-:Y:S01]  /*14e0*/  SHF.R.U32.HI R62, RZ, 0x10, R63 ;  /* 0x00000010ff3e7819 */ /* 0x000fe2000001163f */
[----:B----4-:R-:W-:Y:S01]  /*14f0*/  HADD2.F32 R63, -RZ, R60.H0_H0 ;  /* 0x2000003cff3f7230 */ /* 0x010fe20000004100 */
[----:B------:R-:W-:-:S05]  /*1500*/  SHF.R.U64 R60, R60, 0x10, R61 ;  /* 0x000000103c3c7819 */ /* 0x000fca000000123d */
[----:B------:R-:W-:Y:S02]  /*1510*/  HADD2.F32 R115, -RZ, R60.H0_H0 ;  /* 0x2000003cff737230 */ /* 0x000fe40000004100 */
[C---:B------:R-:W-:Y:S01]  /*1520*/  FADD.FTZ R113, -R156.reuse, R63 ;  /* 0x0000003f9c717221 */ /* 0x040fe20000010100 */
[----:B------:R-:W-:Y:S02]  /*1530*/  HADD2.F32 R63, -RZ, R112.H0_H0 ;  /* 0x20000070ff3f7230 */ /* 0x000fe40000004100 */
[----:B------:R-:W-:Y:S01]  /*1540*/  FADD.FTZ R115, -R156, R115 ;  /* 0x000000739c737221 */ /* 0x000fe20000010100 */
[----:B------:R-:W-:Y:S02]  /*1550*/  HADD2.F32 R112, -RZ, R88.H0_H0 ;  /* 0x20000058ff707230 */ /* 0x000fe40000004100 */
[C---:B-----5:R-:W-:Y:S01]  /*1560*/  FMUL.FTZ R113, R92.reuse, R113 ;  /* 0x000000715c717220 */ /* 0x060fe20000410000 */
[----:B------:R-:W-:Y:S02]  /*1570*/  HADD2.F32 R60, -RZ, R114.H0_H0 ;  /* 0x20000072ff3c7230 */ /* 0x000fe40000004100 */
[----:B------:R-:W-:Y:S01]  /*1580*/  FMUL.FTZ R114, R92, R115 ;  /* 0x000000735c727220 */ /* 0x000fe20000410000 */
[----:B------:R-:W-:-:S02]  /*1590*/  HADD2.F32 R115, -RZ, R88.H1_H1 ;  /* 0x30000058ff737230 */ /* 0x000fc40000004100 */
[----:B------:R-:W-:Y:S01]  /*15a0*/  FADD.FTZ R20, R20, R63 ;  /* 0x0000003f14147221 */ /* 0x000fe20000010000 */
[-C--:B------:R-:W-:Y:S01]  /*15b0*/  FFMA.FTZ R48, R113, R63.reuse, R48 ;  /* 0x0000003f71307223 */ /* 0x080fe20000010030 */
[----:B------:R-:W-:Y:S01]  /*15c0*/  FMUL.FTZ R112, R112, R63 ;  /* 0x0000003f70707220 */ /* 0x000fe20000410000 */
[----:B------:R-:W-:Y:S02]  /*15d0*/  HADD2.F32 R63, -RZ, R61.H0_H0 ;  /* 0x2000003dff3f7230 */ /* 0x000fe40000004100 */
[----:B------:R-:W-:Y:S01]  /*15e0*/  FADD.FTZ R21, R21, R60 ;  /* 0x0000003c15157221 */ /* 0x000fe20000010000 */
[-C--:B------:R-:W-:Y:S01]  /*15f0*/  FFMA.FTZ R49, R114, R60.reuse, R49 ;  /* 0x0000003c72317223 */ /* 0x080fe20000010031 */
[----:B------:R-:W-:Y:S01]  /*1600*/  FMUL.FTZ R115, R115, R60 ;  /* 0x0000003c73737220 */ /* 0x000fe20000410000 */
[----:B------:R-:W-:Y:S01]  /*1610*/  SHF.R.U32.HI R60, RZ, 0x10, R61 ;  /* 0x00000010ff3c7819 */ /* 0x000fe2000001163d */
[----:B------:R-:W-:Y:S01]  /*1620*/  FADD.FTZ R63, -R156, R63 ;  /* 0x0000003f9c3f7221 */ /* 0x000fe20000010100 */
[----:B------:R-:W-:-:S02]  /*1630*/  HADD2.F32 R61, -RZ, R116.H0_H0 ;  /* 0x20000074ff3d7230 */ /* 0x000fc40000004100 */
[----:B------:R-:W-:Y:S02]  /*1640*/  HADD2.F32 R116, -RZ, R89.H0_H0 ;  /* 0x20000059ff747230 */ /* 0x000fe40000004100 */
[----:B------:R-:W-:Y:S01]  /*1650*/  FMUL.FTZ R117, R92, R63 ;  /* 0x0000003f5c757220 */ /* 0x000fe20000410000 */
[----:B0-----:R-:W-:Y:S02]  /*1660*/  HADD2.F32 R65, -RZ, R60.H0_H0 ;  /* 0x2000003cff417230 */ /* 0x001fe40000004100 */
[----:B------:R-:W-:Y:S01]  /*1670*/  FADD.FTZ R22, R22, R61 ;  /* 0x0000003d16167221 */ /* 0x000fe20000010000 */
[----:B------:R-:W-:Y:S01]  /*1680*/  FADD.FTZ R60, R159, R112 ;  /* 0x000000709f3c7221 */ /* 0x000fe20000010000 */
[-C--:B------:R-:W-:Y:S01]  /*1690*/  FFMA.FTZ R50, R117, R61.reuse, R50 ;  /* 0x0000003d75327223 */ /* 0x080fe20000010032 */
[----:B------:R-:W-:Y:S01]  /*16a0*/  FMUL.FTZ R116, R116, R61 ;  /* 0x0000003d74747220 */ /* 0x000fe20000410000 */
[----:B------:R-:W-:Y:S01]  /*16b0*/  FADD.FTZ R65, -R156, R65 ;  /* 0x000000419c417221 */ /* 0x000fe20000010100 */
[----:B------:R-:W-:Y:S01]  /*16c0*/  FFMA.FTZ R61, R113, R112, R168 ;  /* 0x00000070713d7223 */ /* 0x000fe200000100a8 */
[----:B------:R-:W-:-:S02]  /*16d0*/  HADD2.F32 R62, -RZ, R62.H0_H0 ;  /* 0x2000003eff3e7230 */ /* 0x000fc40000004100 */
[----:B------:R-:W-:Y:S01]  /*16e0*/  FADD.FTZ R63, R60, R115 ;  /* 0x000000733c3f7221 */ /* 0x000fe20000010000 */
[----:B------:R-:W-:Y:S01]  /*16f0*/  FMUL.FTZ R118, R92, R65 ;  /* 0x000000415c767220 */ /* 0x000fe20000410000 */
[----:B------:R-:W-:Y:S01]  /*1700*/  FFMA.FTZ R60, R114, R115, R61 ;  /* 0x00000073723c7223 */ /* 0x000fe2000001003d */
[----:B------:R-:W-:Y:S02]  /*1710*/  FADD.FTZ R23, R23, R62 ;  /* 0x0000003e17177221 */ /* 0x000fe40000010000 */
[-C--:B------:R-:W-:Y:S01]  /*1720*/  FFMA.FTZ R51, R118, R62.reuse, R51 ;  /* 0x0000003e76337223 */ /* 0x080fe20000010033 */
[----:B------:R-:W-:Y:S01]  /*1730*/  FMUL.FTZ R119, R119, R62 ;  /* 0x0000003e77777220 */ /* 0x000fe20000410000 */
[----:B------:R-:W-:Y:S01]  /*1740*/  FADD.FTZ R62, R63, R116 ;  /* 0x000000743f3e7221 */ /* 0x000fe20000010000 */
[----:B------:R-:W-:-:S03]  /*1750*/  FFMA.FTZ R61, R117, R116, R60 ;  /* 0x00000074753d7223 */ /* 0x000fc6000001003c */
[----:B------:R-:W-:Y:S01]  /*1760*/  FADD.FTZ R159, R62, R119 ;  /* 0x000000773e9f7221 */ /* 0x000fe20000010000 */
[----:B------:R-:W-:-:S07]  /*1770*/  FFMA.FTZ R168, R118, R119, R61 ;  /* 0x0000007776a87223 */ /* 0x000fce000001003d */
.L_x_2028:
[----:B------:R-:W-:Y:S05]  /*1780*/  BSYNC.RECONVERGENT B0 ;  /* 0x0000000000007941 */ /* 0x000fea0003800200 */
.L_x_2027:
        /* <DEDUP_REMOVED lines=8> */
[----:B-1----:R-:W-:Y:S01]  /*1810*/  IMAD.WIDE.U32 R60, R167, 0x8, R60 ;  /* 0x00000008a73c7825 */ /* 0x002fe200078e003c */
[----:B------:R-:W-:-:S05]  /*1820*/  ISETP.NE.AND.EX P3, PT, RZ, UR11, PT, P3 ;  /* 0x0000000bff007c0c */ /* 0x000fca000bf65330 */
[----:B------:R-:W4:Y:S08]  /*1830*/  LDG.E.64 R60, desc[UR6][R60.64] ;  /* 0x000000063c3c7981 */ /* 0x000f30000c1e1b00 */
[----:B------:R-:W0:Y:S02]  /*1840*/  @P3 LDC.64 R66, c[0x0][0x438] ;  /* 0x00010e00ff423b82 */ /* 0x000e240000000a00 */
[----:B0-----:R-:W-:-:S05]  /*1850*/  @P3 IMAD.WIDE.U32 R66, R167, 0x8, R66 ;  /* 0x00000008a7423825 */ /* 0x001fca00078e0042 */
[----:B------:R-:W5:Y:S01]  /*1860*/  @P3 LDG.E.64 R74, desc[UR6][R66.64] ;  /* 0x00000006424a3981 */ /* 0x000f62000c1e1b00 */
[----:B------:R-:W-:Y:S02]  /*1870*/  HADD2.F32 R122, -RZ, R90.H0_H0 ;  /* 0x2000005aff7a7230 */ /* 0x000fe40000004100 */
[----:B--2---:R-:W-:-:S04]  /*1880*/  IMAD.WIDE.U32 R64, R167, 0x4, R64 ;  /* 0x00000004a7407825 */ /* 0x004fc800078e0040 */
[----:B------:R-:W-:Y:S01]  /*1890*/  HADD2.F32 R126, -RZ, R160.H0_H0 ;  /* 0x200000a0ff7e7230 */ /* 0x000fe20000004100 */
[----:B------:R0:W5:Y:S01]  /*18a0*/  LDG.E R120, desc[UR6][R64.64] ;  /* 0x0000000640787981 */ /* 0x000162000c1e1900 */
        /* <DEDUP_REMOVED lines=11> */
[C---:B-----5:R-:W-:Y:S01]  /*1960*/  FMUL.FTZ R121, R92.reuse, R127 ;  /* 0x0000007f5c797220 */ /* 0x060fe20000410000 */
[----:B------:R-:W-:Y:S02]  /*1970*/  HADD2.F32 R60, -RZ, R123.H0_H0 ;  /* 0x2000007bff3c7230 */ /* 0x000fe40000004100 */
[----:B------:R-:W-:Y:S02]  /*1980*/  HADD2.F32 R123, -RZ, R90.H1_H1 ;  /* 0x3000005aff7b7230 */ /* 0x000fe40000004100 */
[----:B------:R-:W-:Y:S01]  /*1990*/  FMUL.FTZ R124, R92, R169 ;  /* 0x000000a95c7c7220 */ /* 0x000fe20000410000 */
[----:B------:R-:W-:Y:S01]  /*19a0*/  FADD.FTZ R16, R16, R63 ;  /* 0x0000003f10107221 */ /* 0x000fe20000010000 */
[-C--:B------:R-:W-:Y:S01]  /*19b0*/  FFMA.FTZ R44, R121, R63.reuse, R44 ;  /* 0x0000003f792c7223 */ /* 0x080fe2000001002c */
[----:B------:R-:W-:Y:S01]  /*19c0*/  FMUL.FTZ R122, R122, R63 ;  /* 0x0000003f7a7a7220 */ /* 0x000fe20000410000 */
[----:B------:R-:W-:-:S02]  /*19d0*/  HADD2.F32 R63, -RZ, R61.H0_H0 ;  /* 0x2000003dff3f7230 */ /* 0x000fc40000004100 */
[----:B------:R-:W-:Y:S01]  /*19e0*/  FADD.FTZ R17, R17, R60 ;  /* 0x0000003c11117221 */ /* 0x000fe20000010000 */
[-C--:B------:R-:W-:Y:S01]  /*19f0*/  FFMA.FTZ R45, R124, R60.reuse, R45 ;  /* 0x0000003c7c2d7223 */ /* 0x080fe2000001002d */
[----:B------:R-:W-:Y:S01]  /*1a00*/  FMUL.FTZ R123, R123, R60 ;  /* 0x0000003c7b7b7220 */ /* 0x000fe20000410000 */
[----:B------:R-:W-:Y:S01]  /*1a10*/  SHF.R.U32.HI R60, RZ, 0x10, R61 ;  /* 0x00000010ff3c7819 */ /* 0x000fe2000001163d */
[----:B------:R-:W-:Y:S01]  /*1a20*/  FADD.FTZ R63, -R156, R63 ;  /* 0x0000003f9c3f7221 */ /* 0x000fe20000010100 */
[----:B------:R-:W-:-:S03]  /*1a30*/  HADD2.F32 R61, -RZ, R125.H0_H0 ;  /* 0x2000007dff3d7230 */ /* 0x000fc60000004100 */
[----:B0-----:R-:W-:Y:S02]  /*1a40*/  HADD2.F32 R65, -RZ, R60.H0_H0 ;  /* 0x2000003cff417230 */ /* 0x001fe40000004100 */
[----:B------:R-:W-:Y:S01]  /*1a50*/  FMUL.FTZ R125, R92, R63 ;  /* 0x0000003f5c7d7220 */ /* 0x000fe20000410000 */
[----:B------:R-:W-:Y:S01]  /*1a60*/  FADD.FTZ R18, R18, R61 ;  /* 0x0000003d12127221 */ /* 0x000fe20000010000 */
[-C--:B------:R-:W-:Y:S01]  /*1a70*/  FMUL.FTZ R126, R126, R61.reuse ;  /* 0x0000003d7e7e7220 */ /* 0x080fe20000410000 */
[----:B------:R-:W-:Y:S01]  /*1a80*/  FADD.FTZ R60, R159, R122 ;  /* 0x0000007a9f3c7221 */ /* 0x000fe20000010000 */
[----:B------:R-:W-:Y:S01]  /*1a90*/  FFMA.FTZ R46, R125, R61, R46 ;  /* 0x0000003d7d2e7223 */ /* 0x000fe2000001002e */
[----:B------:R-:W-:Y:S01]  /*1aa0*/  FADD.FTZ R65, -R156, R65 ;  /* 0x000000419c417221 */ /* 0x000fe20000010100 */
[----:B------:R-:W-:Y:S01]  /*1ab0*/  FFMA.FTZ R61, R121, R122, R168 ;  /* 0x0000007a793d7223 */ /* 0x000fe200000100a8 */
[----:B------:R-:W-:Y:S02]  /*1ac0*/  HADD2.F32 R62, -RZ, R62.H0_H0 ;  /* 0x2000003eff3e7230 */ /* 0x000fe40000004100 */
[----:B------:R-:W-:Y:S01]  /*1ad0*/  FADD.FTZ R63, R60, R123 ;  /* 0x0000007b3c3f7221 */ /* 0x000fe20000010000 */
[----:B------:R-:W-:-:S02]  /*1ae0*/  HADD2.F32 R127, -RZ, R160.H1_H1 ;  /* 0x300000a0ff7f7230 */ /* 0x000fc40000004100 */
        /* <DEDUP_REMOVED lines=9> */
.L_x_2030:
[----:B------:R-:W-:Y:S05]  /*1b80*/  BSYNC.RECONVERGENT B0 ;  /* 0x0000000000007941 */ /* 0x000fea0003800200 */
.L_x_2029:
        /* <DEDUP_REMOVED lines=13> */
[----:B0-----:R-:W-:-:S05]  /*1c60*/  @P4 IMAD.WIDE.U32 R66, R167, 0x8, R66 ;  /* 0x00000008a7424825 */ /* 0x001fca00078e0042 */
[----:B------:R0:W5:Y:S01]  /*1c70*/  @P4 LDG.E.64 R72, desc[UR6][R66.64] ;  /* 0x0000000642484981 */ /* 0x000162000c1e1b00 */
[----:B--2---:R-:W-:-:S04]  /*1c80*/  IMAD.WIDE.U32 R64, R167, 0x4, R64 ;  /* 0x00000004a7407825 */ /* 0x004fc800078e0040 */
[--C-:B------:R-:W-:Y:S01]  /*1c90*/  HADD2.F32 R134, -RZ, R162.reuse.H0_H0 ;  /* 0x200000a2ff867230 */ /* 0x100fe20000004100 */
[----:B------:R1:W5:Y:S01]  /*1ca0*/  LDG.E R129, desc[UR6][R64.64] ;  /* 0x0000000640817981 */ /* 0x000362000c1e1900 */
[----:B------:R-:W-:Y:S01]  /*1cb0*/  HADD2.F32 R137, -RZ, R162.H1_H1 ;  /* 0x300000a2ff897230 */ /* 0x000fe20000004100 */
[----:B------:R-:W-:Y:S02]  /*1cc0*/  IADD3 R167, PT, PT, R167, 0x100, RZ ;  /* 0x00000100a7a77810 */ /* 0x000fe40007ffe0ff */
[----:B---3--:R-:W-:Y:S01]  /*1cd0*/  SHF.R.U64 R131, R60, 0x10, R61 ;  /* 0x000000103c837819 */ /* 0x008fe2000000123d */
[----:B------:R-:W-:-:S04]  /*1ce0*/  HADD2.F32 R133, -RZ, R60.H0_H0 ;  /* 0x2000003cff857230 */ /* 0x000fc80000004100 */
[----:B------:R-:W-:Y:S01]  /*1cf0*/  HADD2.F32 R135, -RZ, R131.H0_H0 ;  /* 0x20000083ff877230 */ /* 0x000fe20000004100 */
[----:B----4-:R-:W-:Y:S01]  /*1d00*/  MOV R130, R62 ;  /* 0x0000003e00827202 */ /* 0x010fe20000000f00 */
[----:B------:R-:W-:Y:S01]  /*1d10*/  FADD.FTZ R133, -R156, R133 ;  /* 0x000000859c857221 */ /* 0x000fe20000010100 */
[--C-:B------:R-:W-:Y:S02]  /*1d20*/  SHF.R.U64 R132, R62, 0x10, R63.reuse ;  /* 0x000000103e847819 */ /* 0x100fe4000000123f */
[----:B0-----:R-:W-:Y:S02]  /*1d30*/  MOV R66, R63 ;  /* 0x0000003f00427202 */ /* 0x001fe40000000f00 */
[----:B------:R-:W-:Y:S01]  /*1d40*/  SHF.R.U32.HI R67, RZ, 0x10, R63 ;  /* 0x00000010ff437819 */ /* 0x000fe2000001163f */
[----:B------:R-:W-:Y:S02]  /*1d50*/  HADD2.F32 R63, -RZ, R130.H0_H0 ;  /* 0x20000082ff3f7230 */ /* 0x000fe40000004100 */
[----:B------:R-:W-:Y:S01]  /*1d60*/  FADD.FTZ R135, -R156, R135 ;  /* 0x000000879c877221 */ /* 0x000fe20000010100 */
[----:B------:R-:W-:-:S02]  /*1d70*/  HADD2.F32 R130, -RZ, R161.H0_H0 ;  /* 0x200000a1ff827230 */ /* 0x000fc40000004100 */
[C---:B-----5:R-:W-:Y:S01]  /*1d80*/  FMUL.FTZ R131, R92.reuse, R133 ;  /* 0x000000855c837220 */ /* 0x060fe20000410000 */
[----:B------:R-:W-:Y:S02]  /*1d90*/  HADD2.F32 R60, -RZ, R132.H0_H0 ;  /* 0x20000084ff3c7230 */ /* 0x000fe40000004100 */
[----:B------:R-:W-:Y:S01]  /*1da0*/  FMUL.FTZ R132, R92, R135 ;  /* 0x000000875c847220 */ /* 0x000fe20000410000 */
[----:B------:R-:W-:Y:S02]  /*1db0*/  HADD2.F32 R133, -RZ, R161.H1_H1 ;  /* 0x300000a1ff857230 */ /* 0x000fe40000004100 */
        /* <DEDUP_REMOVED lines=9> */
[----:B------:R-:W-:-:S03]  /*1e50*/  HADD2.F32 R61, -RZ, R66.H0_H0 ;  /* 0x20000042ff3d7230 */ /* 0x000fc60000004100 */
[----:B-1----:R-:W-:Y:S02]  /*1e60*/  HADD2.F32 R65, -RZ, R60.H0_H0 ;  /* 0x2000003cff417230 */ /* 0x002fe40000004100 */
        /* <DEDUP_REMOVED lines=9> */
[----:B------:R-:W-:Y:S01]  /*1f00*/  FMUL.FTZ R136, R92, R65 ;  /* 0x000000415c887220 */ /* 0x000fe20000410000 */
[----:B------:R-:W-:Y:S01]  /*1f10*/  FFMA.FTZ R60, R132, R133, R61 ;  /* 0x00000085843c7223 */ /* 0x000fe2000001003d */
[----:B------:R-:W-:-:S02]  /*1f20*/  FADD.FTZ R15, R15, R62 ;  /* 0x0000003e0f0f7221 */ /* 0x000fc40000010000 */
[-C--:B------:R-:W-:Y:S01]  /*1f30*/  FFMA.FTZ R43, R136, R62.reuse, R43 ;  /* 0x0000003e882b7223 */ /* 0x080fe2000001002b */
[----:B------:R-:W-:Y:S01]  /*1f40*/  FMUL.FTZ R137, R137, R62 ;  /* 0x0000003e89897220 */ /* 0x000fe20000410000 */
[----:B------:R-:W-:Y:S01]  /*1f50*/  FADD.FTZ R62, R63, R134 ;  /* 0x000000863f3e7221 */ /* 0x000fe20000010000 */
[----:B------:R-:W-:-:S03]  /*1f60*/  FFMA.FTZ R61, R135, R134, R60 ;  /* 0x00000086873d7223 */ /* 0x000fc6000001003c */
[----:B------:R-:W-:Y:S01]  /*1f70*/  FADD.FTZ R159, R62, R137 ;  /* 0x000000893e9f7221 */ /* 0x000fe20000010000 */
[----:B------:R-:W-:-:S07]  /*1f80*/  FFMA.FTZ R168, R136, R137, R61 ;  /* 0x0000008988a87223 */ /* 0x000fce000001003d */
.L_x_2032:
[----:B------:R-:W-:Y:S05]  /*1f90*/  BSYNC.RECONVERGENT B0 ;  /* 0x0000000000007941 */ /* 0x000fea0003800200 */
.L_x_2031:
        /* <DEDUP_REMOVED lines=16> */
[----:B------:R-:W-:Y:S01]  /*20a0*/  HADD2.F32 R144, -RZ, R164.H0_H0 ;  /* 0x200000a4ff907230 */ /* 0x000fe20000004100 */
[----:B------:R1:W5:Y:S01]  /*20b0*/  LDG.E R138, desc[UR6][R64.64] ;  /* 0x00000006408a7981 */ /* 0x000362000c1e1900 */
[----:B------:R-:W-:Y:S02]  /*20c0*/  IADD3 R167, PT, PT, R167, 0x100, RZ ;  /* 0x00000100a7a77810 */ /* 0x000fe40007ffe0ff */
[----:B---3--:R-:W-:Y:S01]  /*20d0*/  SHF.R.U64 R140, R60, 0x10, R61 ;  /* 0x000000103c8c7819 */ /* 0x008fe2000000123d */
[----:B------:R-:W-:-:S04]  /*20e0*/  HADD2.F32 R143, -RZ, R60.H0_H0 ;  /* 0x2000003cff8f7230 */ /* 0x000fc80000004100 */
[----:B------:R-:W-:Y:S02]  /*20f0*/  HADD2.F32 R145, -RZ, R140.H0_H0 ;  /* 0x2000008cff917230 */ /* 0x000fe40000004100 */
[----:B------:R-:W-:Y:S01]  /*2100*/  FADD.FTZ R143, -R156, R143 ;  /* 0x0000008f9c8f7221 */ /* 0x000fe20000010100 */
[----:B----4-:R-:W-:Y:S02]  /*2110*/  MOV R139, R62 ;  /* 0x0000003e008b7202 */ /* 0x010fe40000000f00 */
[----:B------:R-:W-:Y:S01]  /*2120*/  SHF.R.U64 R141, R62, 0x10, R63 ;  /* 0x000000103e8d7819 */ /* 0x000fe2000000123f */
[----:B------:R-:W-:Y:S01]  /*2130*/  HADD2.F32 R140, -RZ, R163.H0_H0 ;  /* 0x200000a3ff8c7230 */ /* 0x000fe20000004100 */
[----:B0-----:R-:W-:Y:S01]  /*2140*/  MOV R66, R63 ;  /* 0x0000003f00427202 */ /* 0x001fe20000000f00 */
[----:B------:R-:W-:Y:S01]  /*2150*/  FADD.FTZ R145, -R156, R145 ;  /* 0x000000919c917221 */ /* 0x000fe20000010100 */
[----:B------:R-:W-:Y:S01]  /*2160*/  SHF.R.U32.HI R67, RZ, 0x10, R63 ;  /* 0x00000010ff437819 */ /* 0x000fe2000001163f */
        /* <DEDUP_REMOVED lines=35> */
.L_x_2034:
[----:B------:R-:W-:Y:S05]  /*23a0*/  BSYNC.RECONVERGENT B0 ;  /* 0x0000000000007941 */ /* 0x000fea0003800200 */
.L_x_2033:
        /* <DEDUP_REMOVED lines=15> */
[----:B-1----:R-:W-:-:S05]  /*24a0*/  IMAD.WIDE.U32 R64, R167, 0x4, R64 ;  /* 0x00000004a7407825 */ /* 0x002fca00078e0040 */
[----:B------:R1:W5:Y:S01]  /*24b0*/  LDG.E R147, desc[UR6][R64.64] ;  /* 0x0000000640937981 */ /* 0x000362000c1e1900 */
[--C-:B---3--:R-:W-:Y:S02]  /*24c0*/  SHF.R.U64 R150, R62, 0x10, R63.reuse ;  /* 0x000000103e967819 */ /* 0x108fe4000000123f */
[----:B0-----:R-:W-:Y:S02]  /*24d0*/  MOV R66, R63 ;  /* 0x0000003f00427202 */ /* 0x001fe40000000f00 */
[----:B------:R-:W-:Y:S02]  /*24e0*/  SHF.R.U32.HI R152, RZ, 0x10, R63 ;  /* 0x00000010ff987819 */ /* 0x000fe4000001163f */
[----:B------:R-:W-:Y:S02]  /*24f0*/  MOV R148, R62 ;  /* 0x0000003e00947202 */ /* 0x000fe40000000f00 */
[--C-:B--2---:R-:W-:Y:S02]  /*2500*/  SHF.R.U64 R151, R60, 0x10, R61.reuse ;  /* 0x000000103c977819 */ /* 0x104fe4000000123d */
[----:B------:R-:W-:Y:S01]  /*2510*/  SHF.R.U32.HI R149, RZ, 0x10, R61 ;  /* 0x00000010ff957819 */ /* 0x000fe2000001163d */
[----:B------:R-:W-:-:S02]  /*2520*/  HADD2.F32 R63, -RZ, R60.H0_H0 ;  /* 0x2000003cff3f7230 */ /* 0x000fc40000004100 */
[----:B------:R-:W-:Y:S02]  /*2530*/  HADD2.F32 R67, -RZ, R61.H0_H0 ;  /* 0x2000003dff437230 */ /* 0x000fe40000004100 */
[----:B------:R-:W-:Y:S02]  /*2540*/  HADD2.F32 R61, -RZ, R151.H0_H0 ;  /* 0x20000097ff3d7230 */ /* 0x000fe40000004100 */
[----:B------:R-:W-:Y:S02]  /*2550*/  HADD2.F32 R149, -RZ, R149.H0_H0 ;  /* 0x20000095ff957230 */ /* 0x000fe40000004100 */
[C---:B------:R-:W-:Y:S01]  /*2560*/  FADD.FTZ R63, -R156.reuse, R63 ;  /* 0x0000003f9c3f7221 */ /* 0x040fe20000010100 */
[C---:B-1----:R-:W-:Y:S01]  /*2570*/  FADD.FTZ R65, -R156.reuse, R61 ;  /* 0x0000003d9c417221 */ /* 0x042fe20000010100 */
[----:B------:R-:W-:Y:S02]  /*2580*/  HADD2.F32 R61, -RZ, R148.H0_H0 ;  /* 0x20000094ff3d7230 */ /* 0x000fe40000004100 */
[----:B------:R-:W-:Y:S01]  /*2590*/  FADD.FTZ R155, -R156, R149 ;  /* 0x000000959c9b7221 */ /* 0x000fe20000010100 */
[----:B------:R-:W-:-:S02]  /*25a0*/  HADD2.F32 R148, -RZ, R165.H0_H0 ;  /* 0x200000a5ff947230 */ /* 0x000fc40000004100 */
[----:B-----5:R-:W-:Y:S01]  /*25b0*/  FMUL.FTZ R149, R92, R63 ;  /* 0x0000003f5c957220 */ /* 0x020fe20000410000 */
[----:B------:R-:W-:Y:S01]  /*25c0*/  FADD.FTZ R67, -R156, R67 ;  /* 0x000000439c437221 */ /* 0x000fe20000010100 */
[----:B------:R-:W-:Y:S01]  /*25d0*/  FADD.FTZ R4, R4, R61 ;  /* 0x0000003d04047221 */ /* 0x000fe20000010000 */
[----:B------:R-:W-:Y:S02]  /*25e0*/  HADD2.F32 R60, -RZ, R150.H0_H0 ;  /* 0x20000096ff3c7230 */ /* 0x000fe40000004100 */
[-C--:B------:R-:W-:Y:S01]  /*25f0*/  FFMA.FTZ R32, R149, R61.reuse, R32 ;  /* 0x0000003d95207223 */ /* 0x080fe20000010020 */
[----:B------:R-:W-:Y:S01]  /*2600*/  FMUL.FTZ R148, R148, R61 ;  /* 0x0000003d94947220 */ /* 0x000fe20000410000 */
[----:B------:R-:W-:Y:S02]  /*2610*/  HADD2.F32 R151, -RZ, R165.H1_H1 ;  /* 0x300000a5ff977230 */ /* 0x000fe40000004100 */
[----:B------:R-:W-:Y:S01]  /*2620*/  FMUL.FTZ R150, R92, R65 ;  /* 0x000000415c967220 */ /* 0x000fe20000410000 */
[----:B------:R-:W-:-:S02]  /*2630*/  HADD2.F32 R62, -RZ, R152.H0_H0 ;  /* 0x20000098ff3e7230 */ /* 0x000fc40000004100 */
[----:B------:R-:W-:Y:S01]  /*2640*/  FMUL.FTZ R153, R92, R67 ;  /* 0x000000435c997220 */ /* 0x000fe20000410000 */
[----:B------:R-:W-:Y:S02]  /*2650*/  HADD2.F32 R61, -RZ, R66.H0_H0 ;  /* 0x20000042ff3d7230 */ /* 0x000fe40000004100 */
[--C-:B------:R-:W-:Y:S02]  /*2660*/  HADD2.F32 R152, -RZ, R166.reuse.H0_H0 ;  /* 0x200000a6ff987230 */ /* 0x100fe40000004100 */
        /* <DEDUP_REMOVED lines=8> */
[----:B------:R-:W-:Y:S01]  /*26f0*/  FMUL.FTZ R154, R92, R155 ;  /* 0x0000009b5c9a7220 */ /* 0x000fe20000410000 */
[----:B------:R-:W-:-:S02]  /*2700*/  HADD2.F32 R155, -RZ, R166.H1_H1 ;  /* 0x300000a6ff9b7230 */ /* 0x000fc40000004100 */
        /* <DEDUP_REMOVED lines=9> */
.L_x_2036:
[----:B------:R-:W-:Y:S05]  /*27a0*/  BSYNC.RECONVERGENT B0 ;  /* 0x0000000000007941 */ /* 0x000fea0003800200 */
.L_x_2035:
        /* <DEDUP_REMOVED lines=31> */
.L_x_2038:
[----:B------:R-:W-:Y:S05]  /*29a0*/  BSYNC.RECONVERGENT B0 ;  /* 0x0000000000007941 */ /* 0x000fea0003800200 */
.L_x_2037:
[----:B------:R-:W1:Y:S08]  /*29b0*/  S2UR UR5, SR_CgaCtaId ;  /* 0x00000000000579c3 */ /* 0x000e700000008800 */
[----:B------:R-:W-:Y:S01]  /*29c0*/  BAR.SYNC.DEFER_BLOCKING 0x0 ;  /* 0x0000000000007b1d */ /* 0x000fe20000010000 */
[----:B------:R-:W-:Y:S01]  /*29d0*/  ISETP.NE.AND P6, PT, R91, RZ, PT ;  /* 0x000000ff5b00720c */ /* 0x000fe20003fc5270 */
[----:B------:R-:W-:Y:S01]  /*29e0*/  HFMA2 R156, -RZ, RZ, 1.875, 0 ;  /* 0x3f800000ff9c7431 */ /* 0x000fe200000001ff */
[----:B------:R-:W-:-:S03]  /*29f0*/  UISETP.NE.U32.AND UP0, UPT, UR10, URZ, UPT ;  /* 0x000000ff0a00728c */ /* 0x000fc6000bf05070 */
[----:B------:R-:W-:Y:S01]  /*2a00*/  UMOV UR4, 0x400 ;  /* 0x0000040000047882 */ /* 0x000fe20000000000 */
[----:B------:R-:W-:Y:S01]  /*2a10*/  UISETP.NE.AND.EX UP0, UPT, UR11, URZ, UPT, UP0 ;  /* 0x000000ff0b00728c */ /* 0x000fe2000bf05300 */
[----:B------:R-:W-:Y:S06]  /*2a20*/  BSSY.RECONVERGENT B0, `(.L_x_2039) ;  /* 0x00005e3000007945 */ /* 0x000fec0003800200 */
[----:B-----5:R-:W-:Y:S01]  /*2a30*/  @P6 HADD2.F32 R156, -RZ, R158.H0_H0 ;  /* 0x2000009eff9c6230 */ /* 0x020fe20000004100 */
[----:B------:R-:W-:Y:S01]  /*2a40*/  ISETP.NE.AND P6, PT, RZ, UR8, PT ;  /* 0x00000008ff007c0c */ /* 0x000fe2000bfc5270 */
        /* <DEDUP_REMOVED lines=36> */
[----:B------:R-:W-:Y:S01]  /*2c90*/  ISETP.GT.U32.AND P6, PT, R82, 0xff, PT ;  /* 0x000000ff5200780c */ /* 0x000fe20003fc4070 */
[----:B------:R-:W-:-:S12]  /*2ca0*/  BSSY.RECONVERGENT B1, `(.L_x_2042) ;  /* 0x000002a000017945 */ /* 0x000fd80003800200 */
[----:B------:R-:W-:Y:S05]  /*2cb0*/  @!P6 BRA `(.L_x_2043) ;  /* 0x0000000000a0e947 */ /* 0x000fea0003800000 */
[-CC-:B------:R-:W-:Y:S01]  /*2cc0*/  FFMA.FTZ R61, R97, R63.reuse, R62.reuse ;  /* 0x0000003f613d7223 */ /* 0x180fe2000001003e */
[----:B------:R-:W-:Y:S01]  /*2cd0*/  LOP3.LUT P6, RZ, R94, 0xff0000, RZ, 0xc0, !PT ;  /* 0x00ff00005eff7812 */ /* 0x000fe200078cc0ff */
[----:B------:R-:W-:Y:S02]  /*2ce0*/  FFMA.FTZ R60, R102, R63, R62 ;  /* 0x0000003f663c7223 */ /* 0x000fe4000001003e */
[----:B------:R-:W-:-:S04]  /*2cf0*/  FADD.FTZ R61, R100, -R61 ;  /* 0x8000003d643d7221 */ /* 0x000fc80000010000 */
[----:B------:R-:W-:-:S04]  /*2d00*/  FMUL.FTZ R61, R92, R61 ;  /* 0x0000003d5c3d7220 */ /* 0x000fc80000410000 */
[----:B------:R-:W-:-:S04]  /*2d10*/  FMUL.FTZ R61, R61, R156 ;  /* 0x0000009c3d3d7220 */ /* 0x000fc80000410000 */
[----:B------:R-:W-:-:S05]  /*2d20*/  FMUL.FTZ R61, R61, UR14 ;  /* 0x0000000e3d3d7c20 */ /* 0x000fca0008410000 */
[----:B------:R-:W-:Y:S01]  /*2d30*/  FSEL R158, R61, RZ, P6 ;  /* 0x000000ff3d9e7208 */ /* 0x000fe20003000000 */
[----:B------:R-:W-:Y:S01]  /*2d40*/  FADD.FTZ R61, R99, -R60 ;  /* 0x8000003c633d7221 */ /* 0x000fe20000010000 */
[----:B------:R-:W-:Y:S01]  /*2d50*/  ISETP.GE.U32.AND P6, PT, R94, 0x1000000, PT ;  /* 0x010000005e00780c */ /* 0x000fe20003fc6070 */
[----:B------:R-:W-:Y:S02]  /*2d60*/  FFMA.FTZ R60, R98, R63, R62 ;  /* 0x0000003f623c7223 */ /* 0x000fe4000001003e */
[----:B------:R-:W-:Y:S01]  /*2d70*/  FMUL.FTZ R61, R92, R61 ;  /* 0x0000003d5c3d7220 */ /* 0x000fe20000410000 */
[----:B------:R-:W-:Y:S03]  /*2d80*/  F2F.F16.F32 R158, R158 ;  /* 0x0000009e009e7304 */ /* 0x000fe60000200800 */
[----:B------:R-:W-:-:S04]  /*2d90*/  FMUL.FTZ R61, R61, R156 ;  /* 0x0000009c3d3d7220 */ /* 0x000fc80000410000 */
[----:B------:R-:W-:-:S05]  /*2da0*/  FMUL.FTZ R61, R61, UR14 ;  /* 0x0000000e3d3d7c20 */ /* 0x000fca0008410000 */
[----:B------:R-:W-:Y:S01]  /*2db0*/  FSEL R159, R61, RZ, P6 ;  /* 0x000000ff3d9f7208 */ /* 0x000fe20003000000 */
[----:B------:R-:W-:Y:S01]  /*2dc0*/  FADD.FTZ R61, R95, -R60 ;  /* 0x8000003c5f3d7221 */ /* 0x000fe20000010000 */
[----:B------:R-:W-:-:S03]  /*2dd0*/  LOP3.LUT P6, RZ, R94, 0xff00, RZ, 0xc0, !PT ;  /* 0x0000ff005eff7812 */ /* 0x000fc600078cc0ff */
[----:B------:R-:W-:Y:S01]  /*2de0*/  FMUL.FTZ R61, R92, R61 ;  /* 0x0000003d5c3d7220 */ /* 0x000fe20000410000 */
[----:B------:R-:W0:Y:S03]  /*2df0*/  F2F.F16.F32 R159, R159 ;  /* 0x0000009f009f7304 */ /* 0x000e260000200800 */
[----:B------:R-:W-:-:S04]  /*2e00*/  FMUL.FTZ R61, R61, R156 ;  /* 0x0000009c3d3d7220 */ /* 0x000fc80000410000 */
[----:B------:R-:W-:-:S05]  /*2e10*/  FMUL.FTZ R61, R61, UR14 ;  /* 0x0000000e3d3d7c20 */ /* 0x000fca0008410000 */
[----:B------:R-:W-:Y:S01]  /*2e20*/  FSEL R67, R61, RZ, P6 ;  /* 0x000000ff3d437208 */ /* 0x000fe20003000000 */
[----:B------:R-:W-:Y:S01]  /*2e30*/  FFMA.FTZ R61, R3, R63, R62 ;  /* 0x0000003f033d7223 */ /* 0x000fe2000001003e */
[----:B------:R-:W-:Y:S02]  /*2e40*/  LOP3.LUT P6, RZ, R94, 0xff, RZ, 0xc0, !PT ;  /* 0x000000ff5eff7812 */ /* 0x000fe400078cc0ff */
[----:B------:R-:W1:Y:S01]  /*2e50*/  F2F.F16.F32 R60, R67 ;  /* 0x00000043003c7304 */ /* 0x000e620000200800 */
[----:B------:R-:W-:Y:S01]  /*2e60*/  FADD.FTZ R61, R96, -R61 ;  /* 0x8000003d603d7221 */ /* 0x000fe20000010000 */
[----:B0-----:R-:W-:-:S03]  /*2e70*/  PRMT R167, R158, 0x5410, R159 ;  /* 0x000054109ea77816 */ /* 0x001fc6000000009f */
[----:B------:R-:W-:-:S04]  /*2e80*/  FMUL.FTZ R61, R92, R61 ;  /* 0x0000003d5c3d7220 */ /* 0x000fc80000410000 */
[----:B------:R-:W-:-:S04]  /*2e90*/  FMUL.FTZ R61, R61, R156 ;  /* 0x0000009c3d3d7220 */ /* 0x000fc80000410000 */
[----:B------:R-:W-:-:S05]  /*2ea0*/  FMUL.FTZ R61, R61, UR14 ;  /* 0x0000000e3d3d7c20 */ /* 0x000fca0008410000 */
[----:B------:R-:W-:Y:S01]  /*2eb0*/  FSEL R66, R61, RZ, P6 ;  /* 0x000000ff3d427208 */ /* 0x000fe20003000000 */
[----:B-1----:R-:W-:-:S03]  /*2ec0*/  IMAD.WIDE.U32 R60, R60, 0x10000, RZ ;  /* 0x000100003c3c7825 */ /* 0x002fc600078e00ff */
[----:B------:R-:W0:Y:S02]  /*2ed0*/  F2F.F16.F32 R65, R66 ;  /* 0x0000004200417304 */ /* 0x000e240000200800 */
[----:B------:R-:W-:Y:S02]  /*2ee0*/  LOP3.LUT R61, R167, R61, RZ, 0xfc, !PT ;  /* 0x0000003da73d7212 */ /* 0x000fe400078efcff */
[----:B0-----:R-:W-:Y:S02]  /*2ef0*/  LOP3.LUT R60, R60, R65, RZ, 0xfc, !PT ;  /* 0x000000413c3c7212 */ /* 0x001fe400078efcff */
[----:B------:R-:W0:Y:S02]  /*2f00*/  LDC.64 R64, c[0x0][0x468] ;  /* 0x00011a00ff407b82 */ /* 0x000e240000000a00 */
[C---:B0-----:R-:W-:Y:S01]  /*2f10*/  IMAD.WIDE.U32 R64, R157.reuse, 0x8, R64 ;  /* 0x000000089d407825 */ /* 0x041fe200078e0040 */
[----:B------:R-:W-:-:S04]  /*2f20*/  IADD3 R157, PT, PT, R157, 0x100, RZ ;  /* 0x000001009d9d7810 */ /* 0x000fc80007ffe0ff */
[----:B------:R0:W-:Y:S03]  /*2f30*/  STG.E.64 desc[UR6][R64.64], R60 ;  /* 0x0000003c40007986 */ /* 0x0001e6000c101b06 */
.L_x_2043:
[----:B------:R-:W-:Y:S05]  /*2f40*/  BSYNC.RECONVERGENT B1 ;  /* 0x0000000000017941 */ /* 0x000fea0003800200 */
.L_x_2042:
[----:B------:R-:W-:Y:S04]  /*2f50*/  BSSY.RECONVERGENT B1, `(.L_x_2044) ;  /* 0x000002a000017945 */ /* 0x000fe80003800200 */
[----:B------:R-:W-:Y:S05]  /*2f60*/  @!P0 BRA `(.L_x_2045) ;  /* 0x0000000000a08947 */ /* 0x000fea0003800000 */
[-CC-:B0-----:R-:W-:Y:S01]  /*2f70*/  FFMA.FTZ R61, R107, R63.reuse, R62.reuse ;  /* 0x0000003f6b3d7223 */ /* 0x181fe2000001003e */
        /* <DEDUP_REMOVED lines=39> */
.L_x_2045:
[----:B------:R-:W-:Y:S05]  /*31f0*/  BSYNC.RECONVERGENT B1 ;  /* 0x0000000000017941 */ /* 0x000fea0003800200 */
.L_x_2044:
[----:B------:R-:W-:Y:S04]  /*3200*/  BSSY.RECONVERGENT B1, `(.L_x_2046) ;  /* 0x000002a000017945 */ /* 0x000fe80003800200 */
[----:B------:R-:W-:Y:S05]  /*3210*/  @!P1 BRA `(.L_x_2047) ;  /* 0x0000000000a09947 */ /* 0x000fea0003800000 */
[-CC-:B01----:R-:W-:Y:S01]  /*3220*/  FFMA.FTZ R61, R117, R63.reuse, R62.reuse ;  /* 0x0000003f753d7223 */ /* 0x183fe2000001003e */
        /* <DEDUP_REMOVED lines=39> */
.L_x_2047:
[----:B------:R-:W-:Y:S05]  /*34a0*/  BSYNC.RECONVERGENT B1 ;  /* 0x0000000000017941 */ /* 0x000fea0003800200 */
.L_x_2046:
[----:B------:R-:W-:Y:S04]  /*34b0*/  BSSY.RECONVERGENT B1, `(.L_x_2048) ;  /* 0x000002a000017945 */ /* 0x000fe80003800200 */
[----:B------:R-:W-:Y:S05]  /*34c0*/  @!P2 BRA `(.L_x_2049) ;  /* 0x0000000000a0a947 */ /* 0x000fea0003800000 */
[-CC-:B012---:R-:W-:Y:S01]  /*34d0*/  FFMA.FTZ R61, R125, R63.reuse, R62.reuse ;  /* 0x0000003f7d3d7223 */ /* 0x187fe2000001003e */
        /* <DEDUP_REMOVED lines=39> */
.L_x_2049:
[----:B------:R-:W-:Y:S05]  /*3750*/  BSYNC.RECONVERGENT B1 ;  /* 0x0000000000017941 */ /* 0x000fea0003800200 */
.L_x_2048:
[----:B------:R-:W-:Y:S04]  /*3760*/  BSSY.RECONVERGENT B1, `(.L_x_2050) ;  /* 0x000002a000017945 */ /* 0x000fe80003800200 */
[----:B------:R-:W-:Y:S05]  /*3770*/  @!P3 BRA `(.L_x_2051) ;  /* 0x0000000000a0b947 */ /* 0x000fea0003800000 */
[-CC-:B0123--:R-:W-:Y:S01]  /*3780*/  FFMA.FTZ R61, R135, R63.reuse, R62.reuse ;  /* 0x0000003f873d7223 */ /* 0x18ffe2000001003e */
        /* <DEDUP_REMOVED lines=39> */
.L_x_2051:
[----:B------:R-:W-:Y:S05]  /*3a00*/  BSYNC.RECONVERGENT B1 ;  /* 0x0000000000017941 */ /* 0x000fea0003800200 */
.L_x_2050:
[----:B------:R-:W-:Y:S04]  /*3a10*/  BSSY.RECONVERGENT B1, `(.L_x_2052) ;  /* 0x000002a000017945 */ /* 0x000fe80003800200 */
[----:B------:R-:W-:Y:S05]  /*3a20*/  @!P4 BRA `(.L_x_2053) ;  /* 0x0000000000a0c947 */ /* 0x000fea0003800000 */
[-CC-:B01234-:R-:W-:Y:S01]  /*3a30*/  FFMA.FTZ R61, R143, R63.reuse, R62.reuse ;  /* 0x0000003f8f3d7223 */ /* 0x19ffe2000001003e */
        /* <DEDUP_REMOVED lines=39> */
.L_x_2053:
[----:B------:R-:W-:Y:S05]  /*3cb0*/  BSYNC.RECONVERGENT B1 ;  /* 0x0000000000017941 */ /* 0x000fea0003800200 */
.L_x_2052:
[----:B------:R-:W-:Y:S05]  /*3cc0*/  @!P5 BRA `(.L_x_2054) ;  /* 0x0000004800e0d947 */ /* 0x000fea0003800000 */
[----:B01234-:R-:W-:Y:S01]  /*3cd0*/  FFMA.FTZ R60, R154, R63, R62 ;  /* 0x0000003f9a3c7223 */ /* 0x01ffe2000001003e */
[----:B------:R-:W-:-:S03]  /*3ce0*/  ISETP.GE.U32.AND P6, PT, R147, 0x1000000, PT ;  /* 0x010000009300780c */ /* 0x000fc60003fc6070 */
[----:B------:R-:W-:Y:S01]  /*3cf0*/  FADD.FTZ R61, R155, -R60 ;  /* 0x8000003c9b3d7221 */ /* 0x000fe20000010000 */
[----:B------:R-:W-:-:S03]  /*3d00*/  FFMA.FTZ R60, R150, R63, R62 ;  /* 0x0000003f963c7223 */ /* 0x000fc6000001003e */
[----:B------:R-:W-:-:S04]  /*3d10*/  FMUL.FTZ R61, R92, R61 ;  /* 0x0000003d5c3d7220 */ /* 0x000fc80000410000 */
[----:B------:R-:W-:-:S04]  /*3d20*/  FMUL.FTZ R61, R61, R156 ;  /* 0x0000009c3d3d7220 */ /* 0x000fc80000410000 */
[----:B------:R-:W-:-:S05]  /*3d30*/  FMUL.FTZ R61, R61, UR14 ;  /* 0x0000000e3d3d7c20 */ /* 0x000fca0008410000 */
[----:B------:R-:W-:Y:S01]  /*3d40*/  FSEL R158, R61, RZ, P6 ;  /* 0x000000ff3d9e7208 */ /* 0x000fe20003000000 */
[-CC-:B------:R-:W-:Y:S01]  /*3d50*/  FFMA.FTZ R61, R153, R63.reuse, R62.reuse ;  /* 0x0000003f993d7223 */ /* 0x180fe2000001003e */
[----:B------:R-:W-:Y:S01]  /*3d60*/  LOP3.LUT P6, RZ, R147, 0xff0000, RZ, 0xc0, !PT ;  /* 0x00ff000093ff7812 */ /* 0x000fe200078cc0ff */
[----:B------:R-:W-:Y:S02]  /*3d70*/  FFMA.FTZ R63, R149, R63, R62 ;  /* 0x0000003f953f7223 */ /* 0x000fe4000001003e */
[----:B------:R-:W-:Y:S01]  /*3d80*/  FADD.FTZ R61, R152, -R61 ;  /* 0x8000003d983d7221 */ /* 0x000fe20000010000 */
[----:B------:R-:W-:Y:S01]  /*3d90*/  F2F.F16.F32 R158, R158 ;  /* 0x0000009e009e7304 */ /* 0x000fe20000200800 */
[----:B------:R-:W-:Y:S02]  /*3da0*/  FADD.FTZ R63, R148, -R63 ;  /* 0x8000003f943f7221 */ /* 0x000fe40000010000 */
[C---:B------:R-:W-:Y:S02]  /*3db0*/  FMUL.FTZ R61, R92.reuse, R61 ;  /* 0x0000003d5c3d7220 */ /* 0x040fe40000410000 */
[----:B------:R-:W-:-:S02]  /*3dc0*/  FMUL.FTZ R63, R92, R63 ;  /* 0x0000003f5c3f7220 */ /* 0x000fc40000410000 */
[-C--:B------:R-:W-:Y:S02]  /*3dd0*/  FMUL.FTZ R61, R61, R156.reuse ;  /* 0x0000009c3d3d7220 */ /* 0x080fe40000410000 */
[----:B------:R-:W-:Y:S02]  /*3de0*/  FMUL.FTZ R63, R63, R156 ;  /* 0x0000009c3f3f7220 */ /* 0x000fe40000410000 */
[----:B------:R-:W-:Y:S02]  /*3df0*/  FMUL.FTZ R61, R61, UR14 ;  /* 0x0000000e3d3d7c20 */ /* 0x000fe40008410000 */
[----:B------:R-:W-:-:S03]  /*3e00*/  FMUL.FTZ R63, R63, UR14 ;  /* 0x0000000e3f3f7c20 */ /* 0x000fc60008410000 */
[----:B------:R-:W-:Y:S01]  /*3e10*/  FSEL R67, R61, RZ, P6 ;  /* 0x000000ff3d437208 */ /* 0x000fe20003000000 */
[----:B------:R-:W-:Y:S01]  /*3e20*/  FADD.FTZ R61, R151, -R60 ;  /* 0x8000003c973d7221 */ /* 0x000fe20000010000 */
[----:B------:R-:W-:-:S03]  /*3e30*/  LOP3.LUT P6, RZ, R147, 0xff00, RZ, 0xc0, !PT ;  /* 0x0000ff0093ff7812 */ /* 0x000fc600078cc0ff */
[----:B------:R-:W-:Y:S01]  /*3e40*/  FMUL.FTZ R61, R92, R61 ;  /* 0x0000003d5c3d7220 */ /* 0x000fe20000410000 */
[----:B------:R-:W0:Y:S03]  /*3e50*/  F2F.F16.F32 R67, R67 ;  /* 0x0000004300437304 */ /* 0x000e260000200800 */
[----:B------:R-:W-:-:S04]  /*3e60*/  FMUL.FTZ R61, R61, R156 ;  /* 0x0000009c3d3d7220 */ /* 0x000fc80000410000 */
[----:B------:R-:W-:-:S05]  /*3e70*/  FMUL.FTZ R61, R61, UR14 ;  /* 0x0000000e3d3d7c20 */ /* 0x000fca0008410000 */
[----:B------:R-:W-:Y:S02]  /*3e80*/  FSEL R66, R61, RZ, P6 ;  /* 0x000000ff3d427208 */ /* 0x000fe40003000000 */
[----:B------:R-:W1:Y:S01]  /*3e90*/  LDC.64 R60, c[0x0][0x468] ;  /* 0x00011a00ff3c7b82 */ /* 0x000e620000000a00 */
[----:B------:R-:W-:Y:S01]  /*3ea0*/  LOP3.LUT P6, RZ, R147, 0xff, RZ, 0xc0, !PT ;  /* 0x000000ff93ff7812 */ /* 0x000fe200078cc0ff */
[----:B------:R-:W2:Y:S01]  /*3eb0*/  F2F.F16.F32 R62, R66 ;  /* 0x00000042003e7304 */ /* 0x000ea20000200800 */
[----:B0-----:R-:W-:Y:S02]  /*3ec0*/  PRMT R159, R67, 0x5410, R158 ;  /* 0x00005410439f7816 */ /* 0x001fe4000000009e */
[----:B------:R-:W-:-:S05]  /*3ed0*/  FSEL R64, R63, RZ, P6 ;  /* 0x000000ff3f407208 */ /* 0x000fca0003000000 */
[----:B------:R-:W0:Y:S01]  /*3ee0*/  F2F.F16.F32 R65, R64 ;  /* 0x0000004000417304 */ /* 0x000e220000200800 */
[----:B--2---:R-:W-:-:S05]  /*3ef0*/  IMAD.WIDE.U32 R62, R62, 0x10000, RZ ;  /* 0x000100003e3e7825 */ /* 0x004fca00078e00ff */
[----:B------:R-:W-:Y:S01]  /*3f00*/  LOP3.LUT R63, R159, R63, RZ, 0xfc, !PT ;  /* 0x0000003f9f3f7212 */ /* 0x000fe200078efcff */
[----:B-1----:R-:W-:Y:S01]  /*3f10*/  IMAD.WIDE.U32 R60, R157, 0x8, R60 ;  /* 0x000000089d3c7825 */ /* 0x002fe200078e003c */
[----:B0-----:R-:W-:-:S05]  /*3f20*/  LOP3.LUT R62, R62, R65, RZ, 0xfc, !PT ;  /* 0x000000413e3e7212 */ /* 0x001fca00078efcff */
[----:B------:R0:W-:Y:S01]  /*3f30*/  STG.E.64 desc[UR6][R60.64], R62 ;  /* 0x0000003e3c007986 */ /* 0x0001e2000c101b06 */
[----:B------:R-:W-:Y:S05]  /*3f40*/  BRA `(.L_x_2054) ;  /* 0x0000004800407947 */ /* 0x000fea0003800000 */
.L_x_2041:
[----:B------:R-:W-:Y:S01]  /*3f50*/  ISETP.GT.U32.AND P6, PT, R82, 0xff, PT ;  /* 0x000000ff5200780c */ /* 0x000fe20003fc4070 */
[----:B------:R-:W-:-:S12]  /*3f60*/  BSSY.RECONVERGENT B1, `(.L_x_2055) ;  /* 0x0000035000017945 */ /* 0x000fd80003800200 */
[----:B------:R-:W-:Y:S05]  /*3f70*/  @!P6 BRA `(.L_x_2056) ;  /* 0x0000000000cce947 */ /* 0x000fea0003800000 */
[----:B------:R-:W-:Y:S01]  /*3f80*/  FFMA.FTZ R61, R97, R63, R62 ;  /* 0x0000003f613d7223 */ /* 0x000fe2000001003e */
[----:B------:R-:W-:-:S03]  /*3f90*/  LOP3.LUT P6, RZ, R94, 0xff0000, RZ, 0xc0, !PT ;  /* 0x00ff00005eff7812 */ /* 0x000fc600078cc0ff */
[----:B------:R-:W-:-:S04]  /*3fa0*/  FADD.FTZ R61, R100, -R61 ;  /* 0x8000003d643d7221 */ /* 0x000fc80000010000 */
[----:B------:R-:W-:-:S04]  /*3fb0*/  FMUL.FTZ R65, R92, R61 ;  /* 0x0000003d5c417220 */ /* 0x000fc80000410000 */
[----:B------:R-:W-:-:S04]  /*3fc0*/  FMUL.FTZ R60, R65, R156 ;  /* 0x0000009c413c7220 */ /* 0x000fc80000410000 */
[----:B------:R-:W-:-:S05]  /*3fd0*/  FMUL.FTZ R60, R60, UR14 ;  /* 0x0000000e3c3c7c20 */ /* 0x000fca0008410000 */
[----:B------:R-:W-:Y:S01]  /*3fe0*/  FSEL R170, R60, RZ, P6 ;  /* 0x000000ff3caa7208 */ /* 0x000fe20003000000 */
[----:B------:R-:W-:Y:S01]  /*3ff0*/  FFMA.FTZ R60, R102, R63, R62 ;  /* 0x0000003f663c7223 */ /* 0x000fe2000001003e */
[----:B------:R-:W-:-:S03]  /*4000*/  ISETP.GE.U32.AND P6, PT, R94, 0x1000000, PT ;  /* 0x010000005e00780c */ /* 0x000fc60003fc6070 */
[----:B------:R-:W-:Y:S01]  /*4010*/  FADD.FTZ R61, R99, -R60 ;  /* 0x8000003c633d7221 */ /* 0x000fe20000010000 */
[----:B------:R-:W-:Y:S03]  /*4020*/  F2F.F16.F32 R170, R170 ;  /* 0x000000aa00aa7304 */ /* 0x000fe60000200800 */
[----:B------:R-:W-:-:S04]  /*4030*/  FMUL.FTZ R169, R92, R61 ;  /* 0x0000003d5ca97220 */ /* 0x000fc80000410000 */
[----:B------:R-:W-:Y:S01]  /*4040*/  FMUL.FTZ R60, R169, R156 ;  /* 0x0000009ca93c7220 */ /* 0x000fe20000410000 */
[----:B------:R-:W-:Y:S03]  /*4050*/  F2F.F16.F32 R61, R169 ;  /* 0x000000a9003d7304 */ /* 0x000fe60000200800 */
[----:B------:R-:W-:-:S05]  /*4060*/  FMUL.FTZ R60, R60, UR14 ;  /* 0x0000000e3c3c7c20 */ /* 0x000fca0008410000 */
[----:B------:R-:W-:Y:S02]  /*4070*/  FSEL R171, R60, RZ, P6 ;  /* 0x000000ff3cab7208 */ /* 0x000fe40003000000 */
[----:B------:R-:W0:Y:S01]  /*4080*/  F2F.F16.F32 R60, R65 ;  /* 0x00000041003c7304 */ /* 0x000e220000200800 */
[----:B------:R-:W-:-:S07]  /*4090*/  LOP3.LUT P6, RZ, R94, 0xff, RZ, 0xc0, !PT ;  /* 0x000000ff5eff7812 */ /* 0x000fce00078cc0ff */
[----:B------:R-:W1:Y:S01]  /*40a0*/  F2F.F16.F32 R171, R171 ;  /* 0x000000ab00ab7304 */ /* 0x000e620000200800 */
[----:B0-----:R-:W-:Y:S01]  /*40b0*/  PRMT R67, R60, 0x5410, R61 ;  /* 0x000054103c437816 */ /* 0x001fe2000000003d */
[----:B------:R-:W-:-:S04]  /*40c0*/  FFMA.FTZ R61, R3, R63, R62 ;  /* 0x0000003f033d7223 */ /* 0x000fc8000001003e */
[----:B------:R-:W-:-:S04]  /*40d0*/  FADD.FTZ R61, R96, -R61 ;  /* 0x8000003d603d7221 */ /* 0x000fc80000010000 */
[----:B------:R-:W-:-:S04]  /*40e0*/  FMUL.FTZ R159, R92, R61 ;  /* 0x0000003d5c9f7220 */ /* 0x000fc80000410000 */
[----:B------:R-:W-:Y:S01]  /*40f0*/  FMUL.FTZ R60, R159, R156 ;  /* 0x0000009c9f3c7220 */ /* 0x000fe20000410000 */
[----:B------:R1:W-:Y:S03]  /*4100*/  F2F.F16.F32 R65, R159 ;  /* 0x0000009f00417304 */ /* 0x0003e60000200800 */
[----:B------:R-:W-:-:S05]  /*4110*/  FMUL.FTZ R60, R60, UR14 ;  /* 0x0000000e3c3c7c20 */ /* 0x000fca0008410000 */
[----:B------:R-:W-:Y:S01]  /*4120*/  FSEL R167, R60, RZ, P6 ;  /* 0x000000ff3ca77208 */ /* 0x000fe20003000000 */
[----:B------:R-:W-:Y:S01]  /*4130*/  FFMA.FTZ R60, R98, R63, R62 ;  /* 0x0000003f623c7223 */ /* 0x000fe2000001003e */
[----:B------:R-:W-:Y:S02]  /*4140*/  LOP3.LUT P6, RZ, R94, 0xff00, RZ, 0xc0, !PT ;  /* 0x0000ff005eff7812 */ /* 0x000fe400078cc0ff */
[----:B-1----:R-:W-:Y:S01]  /*4150*/  PRMT R159, R170, 0x5410, R171 ;  /* 0x00005410aa9f7816 */ /* 0x002fe200000000ab */
[----:B------:R-:W-:Y:S01]  /*4160*/  FADD.FTZ R61, R95, -R60 ;  /* 0x8000003c5f3d7221 */ /* 0x000fe20000010000 */
[----:B------:R-:W-:Y:S03]  /*4170*/  F2F.F16.F32 R167, R167 ;  /* 0x000000a700a77304 */ /* 0x000fe60000200800 */
[----:B------:R-:W-:-:S04]  /*4180*/  FMUL.FTZ R169, R92, R61 ;  /* 0x0000003d5ca97220 */ /* 0x000fc80000410000 */
[----:B------:R-:W-:-:S04]  /*4190*/  FMUL.FTZ R60, R169, R156 ;  /* 0x0000009ca93c7220 */ /* 0x000fc80000410000 */
[----:B------:R-:W-:-:S05]  /*41a0*/  FMUL.FTZ R60, R60, UR14 ;  /* 0x0000000e3c3c7c20 */ /* 0x000fca0008410000 */
[----:B------:R-:W-:Y:S02]  /*41b0*/  FSEL R168, R60, RZ, P6 ;  /* 0x000000ff3ca87208 */ /* 0x000fe40003000000 */
[----:B------:R-:W0:Y:S02]  /*41c0*/  F2F.F16.F32 R60, R169 ;  /* 0x000000a9003c7304 */ /* 0x000e240000200800 */
[----:B0-----:R-:W-:-:S03]  /*41d0*/  IMAD.WIDE.U32 R60, R60, 0x10000, RZ ;  /* 0x000100003c3c7825 */ /* 0x001fc600078e00ff */
[----:B------:R-:W-:Y:S02]  /*41e0*/  LOP3.LUT R60, R60, R65, RZ, 0xfc, !PT ;  /* 0x000000413c3c7212 */ /* 0x000fe400078efcff */
[----:B------:R-:W0:Y:S01]  /*41f0*/  LDC.64 R64, c[0x0][0x478] ;  /* 0x00011e00ff407b82 */ /* 0x000e220000000a00 */
[----:B------:R-:W-:Y:S01]  /*4200*/  LOP3.LUT R61, R67, R61, RZ, 0xfc, !PT ;  /* 0x0000003d433d7212 */ /* 0x000fe200078efcff */
[----:B0-----:R-:W-:Y:S02]  /*4210*/  IMAD.WIDE.U32 R66, R157, 0x8, R64 ;  /* 0x000000089d427825 */ /* 0x001fe400078e0040 */
[----:B------:R-:W0:Y:S03]  /*4220*/  F2F.F16.F32 R64, R168 ;  /* 0x000000a800407304 */ /* 0x000e260000200800 */
[----:B------:R1:W-:Y:S01]  /*4230*/  STG.E.64 desc[UR6][R66.64], R60 ;  /* 0x0000003c42007986 */ /* 0x0003e2000c101b06 */
[----:B0-----:R-:W-:-:S05]  /*4240*/  IMAD.WIDE.U32 R64, R64, 0x10000, RZ ;  /* 0x0001000040407825 */ /* 0x001fca00078e00ff */
[----:B------:R-:W-:Y:S02]  /*4250*/  LOP3.LUT R65, R159, R65, RZ, 0xfc, !PT ;  /* 0x000000419f417212 */ /* 0x000fe400078efcff */
[----:B------:R-:W0:Y:S01]  /*4260*/  LDC.64 R158, c[0x0][0x468] ;  /* 0x00011a00ff9e7b82 */ /* 0x000e220000000a00 */
[----:B------:R-:W-:Y:S01]  /*4270*/  LOP3.LUT R64, R64, R167, RZ, 0xfc, !PT ;  /* 0x000000a740407212 */ /* 0x000fe200078efcff */
[C---:B0-----:R-:W-:Y:S01]  /*4280*/  IMAD.WIDE.U32 R158, R157.reuse, 0x8, R158 ;  /* 0x000000089d9e7825 */ /* 0x041fe200078e009e */
[----:B------:R-:W-:-:S04]  /*4290*/  IADD3 R157, PT, PT, R157, 0x100, RZ ;  /* 0x000001009d9d7810 */ /* 0x000fc80007ffe0ff */
[----:B------:R1:W-:Y:S03]  /*42a0*/  STG.E.64 desc[UR6][R158.64], R64 ;  /* 0x000000409e007986 */ /* 0x0003e6000c101b06 */
.L_x_2056:
[----:B------:R-:W-:Y:S05]  /*42b0*/  BSYNC.RECONVERGENT B1 ;  /* 0x0000000000017941 */ /* 0x000fea0003800200 */
.L_x_2055:
[----:B------:R-:W-:Y:S04]  /*42c0*/  BSSY.RECONVERGENT B1, `(.L_x_2057) ;  /* 0x0000035000017945 */ /* 0x000fe80003800200 */
[----:B------:R-:W-:Y:S05]  /*42d0*/  @!P0 BRA `(.L_x_2058) ;  /* 0x0000000000cc8947 */ /* 0x000fea0003800000 */
[----:B-1----:R-:W-:Y:S01]  /*42e0*/  FFMA.FTZ R61, R107, R63, R62 ;  /* 0x0000003f6b3d7223 */ /* 0x002fe2000001003e */
        /* <DEDUP_REMOVED lines=50> */
.L_x_2058:
[----:B------:R-:W-:Y:S05]  /*4610*/  BSYNC.RECONVERGENT B1 ;  /* 0x0000000000017941 */ /* 0x000fea0003800200 */
.L_x_2057:
[----:B------:R-:W-:Y:S04]  /*4620*/  BSSY.RECONVERGENT B1, `(.L_x_2059) ;  /* 0x0000035000017945 */ /* 0x000fe80003800200 */
[----:B------:R-:W-:Y:S05]  /*4630*/  @!P1 BRA `(.L_x_2060) ;  /* 0x0000000000cc9947 */ /* 0x000fea0003800000 */
[----:B-12---:R-:W-:Y:S01]  /*4640*/  FFMA.FTZ R61, R117, R63, R62 ;  /* 0x0000003f753d7223 */ /* 0x006fe2000001003e */
        /* <DEDUP_REMOVED lines=50> */
.L_x_2060:
[----:B------:R-:W-:Y:S05]  /*4970*/  BSYNC.RECONVERGENT B1 ;  /* 0x0000000000017941 */ /* 0x000fea0003800200 */
.L_x_2059:
[----:B------:R-:W-:Y:S04]  /*4980*/  BSSY.RECONVERGENT B1, `(.L_x_2061) ;  /* 0x0000035000017945 */ /* 0x000fe80003800200 */
[----:B------:R-:W-:Y:S05]  /*4990*/  @!P2 BRA `(.L_x_2062) ;  /* 0x0000000000cca947 */ /* 0x000fea0003800000 */
[----:B-123--:R-:W-:Y:S01]  /*49a0*/  FFMA.FTZ R61, R125, R63, R62 ;  /* 0x0000003f7d3d7223 */ /* 0x00efe2000001003e */
        /* <DEDUP_REMOVED lines=50> */
.L_x_2062:
[----:B------:R-:W-:Y:S05]  /*4cd0*/  BSYNC.RECONVERGENT B1 ;  /* 0x0000000000017941 */ /* 0x000fea0003800200 */
.L_x_2061:
[----:B------:R-:W-:Y:S04]  /*4ce0*/  BSSY.RECONVERGENT B1, `(.L_x_2063) ;  /* 0x0000035000017945 */ /* 0x000fe80003800200 */
[----:B------:R-:W-:Y:S05]  /*4cf0*/  @!P3 BRA `(.L_x_2064) ;  /* 0x0000000000ccb947 */ /* 0x000fea0003800000 */
[----:B-1234-:R-:W-:Y:S01]  /*4d00*/  FFMA.FTZ R61, R135, R63, R62 ;  /* 0x0000003f873d7223 */ /* 0x01efe2000001003e */
        /* <DEDUP_REMOVED lines=50> */
.L_x_2064:
[----:B------:R-:W-:Y:S05]  /*5030*/  BSYNC.RECONVERGENT B1 ;  /* 0x0000000000017941 */ /* 0x000fea0003800200 */
.L_x_2063:
        /* <DEDUP_REMOVED lines=53> */
.L_x_2066:
[----:B------:R-:W-:Y:S05]  /*5390*/  BSYNC.RECONVERGENT B1 ;  /* 0x0000000000017941 */ /* 0x000fea0003800200 */
.L_x_2065:
[----:B------:R-:W-:Y:S05]  /*53a0*/  @!P5 BRA `(.L_x_2054) ;  /* 0x000000340028d947 */ /* 0x000fea0003800000 */
[----:B-1234-:R-:W-:Y:S01]  /*53b0*/  FFMA.FTZ R60, R154, R63, R62 ;  /* 0x0000003f9a3c7223 */ /* 0x01efe2000001003e */
[----:B------:R-:W-:-:S03]  /*53c0*/  ISETP.GE.U32.AND P6, PT, R147, 0x1000000, PT ;  /* 0x010000009300780c */ /* 0x000fc60003fc6070 */
[----:B------:R-:W-:-:S04]  /*53d0*/  FADD.FTZ R61, R155, -R60 ;  /* 0x8000003c9b3d7221 */ /* 0x000fc80000010000 */
[----:B------:R-:W-:Y:S01]  /*53e0*/  FMUL.FTZ R171, R92, R61 ;  /* 0x0000003d5cab7220 */ /* 0x000fe20000410000 */
[----:B------:R-:W-:-:S03]  /*53f0*/  FFMA.FTZ R61, R153, R63, R62 ;  /* 0x0000003f993d7223 */ /* 0x000fc6000001003e */
[----:B------:R-:W-:Y:S01]  /*5400*/  FMUL.FTZ R60, R171, R156 ;  /* 0x0000009cab3c7220 */ /* 0x000fe20000410000 */
[----:B------:R-:W-:-:S03]  /*5410*/  FADD.FTZ R61, R152, -R61 ;  /* 0x8000003d983d7221 */ /* 0x000fc60000010000 */
[----:B------:R-:W-:Y:S01]  /*5420*/  FMUL.FTZ R60, R60, UR14 ;  /* 0x0000000e3c3c7c20 */ /* 0x000fe20008410000 */
[----:B------:R-:W-:Y:S01]  /*5430*/  FMUL.FTZ R169, R92, R61 ;  /* 0x0000003d5ca97220 */ /* 0x000fe20000410000 */
[-CC-:B------:R-:W-:Y:S01]  /*5440*/  FFMA.FTZ R61, R149, R63.reuse, R62.reuse ;  /* 0x0000003f953d7223 */ /* 0x180fe2000001003e */
[----:B------:R-:W-:Y:S02]  /*5450*/  FFMA.FTZ R62, R150, R63, R62 ;  /* 0x0000003f963e7223 */ /* 0x000fe4000001003e */
[----:B------:R-:W-:Y:S01]  /*5460*/  FSEL R170, R60, RZ, P6 ;  /* 0x000000ff3caa7208 */ /* 0x000fe20003000000 */
[----:B------:R-:W-:Y:S01]  /*5470*/  FMUL.FTZ R60, R169, R156 ;  /* 0x0000009ca93c7220 */ /* 0x000fe20000410000 */
[----:B------:R-:W-:Y:S01]  /*5480*/  FADD.FTZ R61, R148, -R61 ;  /* 0x8000003d943d7221 */ /* 0x000fe20000010000 */
[----:B------:R-:W-:Y:S02]  /*5490*/  LOP3.LUT P6, RZ, R147, 0xff0000, RZ, 0xc0, !PT ;  /* 0x00ff000093ff7812 */ /* 0x000fe400078cc0ff */
[----:B------:R-:W-:Y:S01]  /*54a0*/  FMUL.FTZ R60, R60, UR14 ;  /* 0x0000000e3c3c7c20 */ /* 0x000fe20008410000 */
[----:B------:R-:W-:Y:S01]  /*54b0*/  FMUL.FTZ R159, R92, R61 ;  /* 0x0000003d5c9f7220 */ /* 0x000fe20000410000 */
[----:B------:R-:W-:-:S03]  /*54c0*/  FADD.FTZ R61, R151, -R62 ;  /* 0x8000003e973d7221 */ /* 0x000fc60000010000 */
[----:B------:R-:W-:Y:S01]  /*54d0*/  FSEL R168, R60, RZ, P6 ;  /* 0x000000ff3ca87208 */ /* 0x000fe20003000000 */
[-C--:B------:R-:W-:Y:S01]  /*54e0*/  FMUL.FTZ R60, R159, R156.reuse ;  /* 0x0000009c9f3c7220 */ /* 0x080fe20000410000 */
[----:B------:R-:W-:Y:S01]  /*54f0*/  LOP3.LUT P6, RZ, R147, 0xff, RZ, 0xc0, !PT ;  /* 0x000000ff93ff7812 */ /* 0x000fe200078cc0ff */
[----:B------:R-:W-:Y:S01]  /*5500*/  FMUL.FTZ R167, R92, R61 ;  /* 0x0000003d5ca77220 */ /* 0x000fe20000410000 */
[----:B------:R-:W-:Y:S01]  /*5510*/  F2F.F16.F32 R63, R159 ;  /* 0x0000009f003f7304 */ /* 0x000fe20000200800 */
[----:B------:R-:W-:Y:S02]  /*5520*/  FMUL.FTZ R60, R60, UR14 ;  /* 0x0000000e3c3c7c20 */ /* 0x000fe40008410000 */
[----:B------:R-:W-:-:S03]  /*5530*/  FMUL.FTZ R156, R167, R156 ;  /* 0x0000009ca79c7220 */ /* 0x000fc60000410000 */
[----:B------:R-:W-:Y:S01]  /*5540*/  FSEL R158, R60, RZ, P6 ;  /* 0x000000ff3c9e7208 */ /* 0x000fe20003000000 */
[----:B------:R-:W-:Y:S01]  /*5550*/  FMUL.FTZ R156, R156, UR14 ;  /* 0x0000000e9c9c7c20 */ /* 0x000fe20008410000 */
[----:B------:R-:W-:Y:S01]  /*5560*/  F2F.F16.F32 R61, R171 ;  /* 0x000000ab003d7304 */ /* 0x000fe20000200800 */
[----:B------:R-:W-:-:S04]  /*5570*/  LOP3.LUT P6, RZ, R147, 0xff00, RZ, 0xc0, !PT ;  /* 0x0000ff0093ff7812 */ /* 0x000fc800078cc0ff */
[----:B------:R-:W-:-:S03]  /*5580*/  FSEL R156, R156, RZ, P6 ;  /* 0x000000ff9c9c7208 */ /* 0x000fc60003000000 */
[----:B------:R-:W0:Y:S08]  /*5590*/  F2F.F16.F32 R60, R169 ;  /* 0x000000a9003c7304 */ /* 0x000e300000200800 */
[----:B------:R-:W-:Y:S01]  /*55a0*/  F2F.F16.F32 R168, R168 ;  /* 0x000000a800a87304 */ /* 0x000fe20000200800 */
[----:B0-----:R-:W-:-:S07]  /*55b0*/  PRMT R65, R60, 0x5410, R61 ;  /* 0x000054103c417816 */ /* 0x001fce000000003d */
[----:B------:R-:W-:Y:S08]  /*55c0*/  F2F.F16.F32 R62, R156 ;  /* 0x0000009c003e7304 */ /* 0x000ff00000200800 */
[----:B------:R-:W0:Y:S08]  /*55d0*/  F2F.F16.F32 R60, R167 ;  /* 0x000000a7003c7304 */ /* 0x000e300000200800 */
[----:B------:R-:W-:Y:S01]  /*55e0*/  F2F.F16.F32 R159, R158 ;  /* 0x0000009e009f7304 */ /* 0x000fe20000200800 */
[----:B0-----:R-:W-:-:S05]  /*55f0*/  IMAD.WIDE.U32 R60, R60, 0x10000, RZ ;  /* 0x000100003c3c7825 */ /* 0x001fca00078e00ff */
[----:B------:R-:W-:Y:S02]  /*5600*/  LOP3.LUT R65, R65, R61, RZ, 0xfc, !PT ;  /* 0x0000003d41417212 */ /* 0x000fe400078efcff */
[----:B------:R-:W-:Y:S02]  /*5610*/  LOP3.LUT R64, R60, R63, RZ, 0xfc, !PT ;  /* 0x0000003f3c407212 */ /* 0x000fe400078efcff */
[----:B------:R-:W0:Y:S01]  /*5620*/  LDC.64 R60, c[0x0][0x478] ;  /* 0x00011e00ff3c7b82 */ /* 0x000e220000000a00 */
[----:B------:R-:W1:Y:S02]  /*5630*/  F2F.F16.F32 R63, R170 ;  /* 0x000000aa003f7304 */ /* 0x000e640000200800 */
[----:B-1----:R-:W-:Y:S01]  /*5640*/  PRMT R167, R168, 0x5410, R63 ;  /* 0x00005410a8a77816 */ /* 0x002fe2000000003f */
[----:B------:R-:W-:-:S05]  /*5650*/  IMAD.WIDE.U32 R62, R62, 0x10000, RZ ;  /* 0x000100003e3e7825 */ /* 0x000fca00078e00ff */
[----:B------:R-:W-:Y:S01]  /*5660*/  LOP3.LUT R63, R167, R63, RZ, 0xfc, !PT ;  /* 0x0000003fa73f7212 */ /* 0x000fe200078efcff */
[C---:B0-----:R-:W-:Y:S01]  /*5670*/  IMAD.WIDE.U32 R66, R157.reuse, 0x8, R60 ;  /* 0x000000089d427825 */ /* 0x041fe200078e003c */
[----:B------:R-:W-:Y:S01]  /*5680*/  LOP3.LUT R62, R62, R159, RZ, 0xfc, !PT ;  /* 0x0000009f3e3e7212 */ /* 0x000fe200078efcff */
[----:B------:R-:W0:Y:S03]  /*5690*/  LDC.64 R60, c[0x0][0x468] ;  /* 0x00011a00ff3c7b82 */ /* 0x000e260000000a00 */
[----:B------:R1:W-:Y:S01]  /*56a0*/  STG.E.64 desc[UR6][R66.64], R64 ;  /* 0x0000004042007986 */ /* 0x0003e2000c101b06 */
[----:B0-----:R-:W-:-:S05]  /*56b0*/  IMAD.WIDE.U32 R60, R157, 0x8, R60 ;  /* 0x000000089d3c7825 */ /* 0x001fca00078e003c */
[----:B------:R1:W-:Y:S01]  /*56c0*/  STG.E.64 desc[UR6][R60.64], R62 ;  /* 0x0000003e3c007986 */ /* 0x0003e2000c101b06 */
[----:B------:R-:W-:Y:S05]  /*56d0*/  BRA `(.L_x_2054) ;  /* 0x00000030005c7947 */ /* 0x000fea0003800000 */
.L_x_2040:
[----:B------:R-:W-:-:S04]  /*56e0*/  UISETP.NE.U32.AND UP0, UPT, UR12, URZ, UPT ;  /* 0x000000ff0c00728c */ /* 0x000fc8000bf05070 */
[----:B------:R-:W-:-:S09]  /*56f0*/  UISETP.NE.AND.EX UP0, UPT, UR13, URZ, UPT, UP0 ;  /* 0x000000ff0d00728c */ /* 0x000fd2000bf05300 */
[----:B------:R-:W-:Y:S05]  /*5700*/  BRA.U UP0, `(.L_x_2067) ;  /* 0x0000001500907547 */ /* 0x000fea000b800000 */
[----:B------:R-:W-:Y:S01]  /*5710*/  ISETP.GT.U32.AND P6, PT, R82, 0xff, PT ;  /* 0x000000ff5200780c */ /* 0x000fe20003fc4070 */
[----:B------:R-:W-:-:S12]  /*5720*/  BSSY.RECONVERGENT B1, `(.L_x_2068) ;  /* 0x0000032000017945 */ /* 0x000fd80003800200 */
[----:B------:R-:W-:Y:S05]  /*5730*/  @!P6 BRA `(.L_x_2069) ;  /* 0x0000000000c0e947 */ /* 0x000fea0003800000 */
[----:B------:R-:W-:Y:S01]  /*5740*/  MOV R60, R81 ;  /* 0x00000051003c7202 */ /* 0x000fe20000000f00 */
[----:B------:R-:W-:Y:S01]  /*5750*/  FFMA.FTZ R65, R97, R63, R62 ;  /* 0x0000003f61417223 */ /* 0x000fe2000001003e */
[----:B------:R-:W-:-:S03]  /*5760*/  LOP3.LUT P6, RZ, R94, 0xff0000, RZ, 0xc0, !PT ;  /* 0x00ff00005eff7812 */ /* 0x000fc600078cc0ff */
[----:B------:R-:W-:Y:S02]  /*5770*/  HADD2.F32 R61, -RZ, R60.H0_H0 ;  /* 0x2000003cff3d7230 */ /* 0x000fe40000004100 */
[----:B------:R-:W-:Y:S01]  /*5780*/  FADD.FTZ R65, R100, -R65 ;  /* 0x8000004164417221 */ /* 0x000fe20000010000 */
[----:B------:R-:W-:-:S03]  /*5790*/  FFMA.FTZ R60, R102, R63, R62 ;  /* 0x0000003f663c7223 */ /* 0x000fc6000001003e */
[----:B------:R-:W-:Y:S01]  /*57a0*/  FFMA.FTZ R61, R92, R65, R61 ;  /* 0x000000415c3d7223 */ /* 0x000fe2000001003d */
[----:B------:R-:W-:Y:S01]  /*57b0*/  FADD.FTZ R60, R99, -R60 ;  /* 0x8000003c633c7221 */ /* 0x000fe20000010000 */
[----:B------:R-:W-:Y:S02]  /*57c0*/  FFMA.FTZ R65, R3, R63, R62 ;  /* 0x0000003f03417223 */ /* 0x000fe4000001003e */
[----:B------:R-:W-:Y:S02]  /*57d0*/  FMUL.FTZ R61, R61, R156 ;  /* 0x0000009c3d3d7220 */ /* 0x000fe40000410000 */
[----:B------:R-:W-:Y:S02]  /*57e0*/  FADD.FTZ R65, R96, -R65 ;  /* 0x8000004160417221 */ /* 0x000fe40000010000 */
[----:B------:R-:W-:-:S05]  /*57f0*/  FMUL.FTZ R61, R61, UR14 ;  /* 0x0000000e3d3d7c20 */ /* 0x000fca0008410000 */
[----:B------:R-:W-:Y:S02]  /*5800*/  FSEL R158, R61, RZ, P6 ;  /* 0x000000ff3d9e7208 */ /* 0x000fe40003000000 */
[----:B------:R-:W-:Y:S02]  /*5810*/  SHF.R.U32.HI R61, RZ, 0x10, R81 ;  /* 0x00000010ff3d7819 */ /* 0x000fe40000011651 */
[----:B------:R-:W-:Y:S02]  /*5820*/  ISETP.GE.U32.AND P6, PT, R94, 0x1000000, PT ;  /* 0x010000005e00780c */ /* 0x000fe40003fc6070 */
[----:B------:R-:W-:Y:S01]  /*5830*/  F2F.F16.F32 R158, R158 ;  /* 0x0000009e009e7304 */ /* 0x000fe20000200800 */
[----:B------:R-:W-:-:S05]  /*5840*/  HADD2.F32 R61, -RZ, R61.H0_H0 ;  /* 0x2000003dff3d7230 */ /* 0x000fca0000004100 */
[----:B------:R-:W-:Y:S01]  /*5850*/  FFMA.FTZ R61, R92, R60, R61 ;  /* 0x0000003c5c3d7223 */ /* 0x000fe2000001003d */
[----:B------:R-:W-:-:S03]  /*5860*/  MOV R60, R80 ;  /* 0x00000050003c7202 */ /* 0x000fc60000000f00 */
[----:B------:R-:W-:-:S04]  /*5870*/  FMUL.FTZ R61, R61, R156 ;  /* 0x0000009c3d3d7220 */ /* 0x000fc80000410000 */
[----:B------:R-:W-:-:S05]  /*5880*/  FMUL.FTZ R61, R61, UR14 ;  /* 0x0000000e3d3d7c20 */ /* 0x000fca0008410000 */
[----:B------:R-:W-:Y:S01]  /*5890*/  FSEL R159, R61, RZ, P6 ;  /* 0x000000ff3d9f7208 */ /* 0x000fe20003000000 */
[----:B------:R-:W-:Y:S01]  /*58a0*/  HADD2.F32 R61, -RZ, R60.H0_H0 ;  /* 0x2000003cff3d7230 */ /* 0x000fe20000004100 */
[----:B------:R-:W-:Y:S01]  /*58b0*/  LOP3.LUT P6, RZ, R94, 0xff, RZ, 0xc0, !PT ;  /* 0x000000ff5eff7812 */ /* 0x000fe200078cc0ff */
[----:B------:R-:W-:-:S03]  /*58c0*/  FFMA.FTZ R60, R98, R63, R62 ;  /* 0x0000003f623c7223 */ /* 0x000fc6000001003e */
[----:B------:R-:W-:Y:S01]  /*58d0*/  FFMA.FTZ R61, R92, R65, R61 ;  /* 0x000000415c3d7223 */ /* 0x000fe2000001003d */
[----:B------:R-:W-:Y:S01]  /*58e0*/  FADD.FTZ R60, R95, -R60 ;  /* 0x8000003c5f3c7221 */ /* 0x000fe20000010000 */
[----:B------:R-:W0:Y:S02]  /*58f0*/  F2F.F16.F32 R159, R159 ;  /* 0x0000009f009f7304 */ /* 0x000e240000200800 */
[----:B------:R-:W-:-:S04]  /*5900*/  FMUL.FTZ R61, R61, R156 ;  /* 0x0000009c3d3d7220 */ /* 0x000fc80000410000 */
[----:B------:R-:W-:-:S05]  /*5910*/  FMUL.FTZ R61, R61, UR14 ;  /* 0x0000000e3d3d7c20 */ /* 0x000fca0008410000 */
[----:B------:R-:W-:Y:S02]  /*5920*/  FSEL R66, R61, RZ, P6 ;  /* 0x000000ff3d427208 */ /* 0x000fe40003000000 */
[----:B------:R-:W-:Y:S02]  /*5930*/  SHF.R.U64 R61, R80, 0x10, R81 ;  /* 0x00000010503d7819 */ /* 0x000fe40000001251 */
[----:B------:R-:W-:Y:S01]  /*5940*/  LOP3.LUT P6, RZ, R94, 0xff00, RZ, 0xc0, !PT ;  /* 0x0000ff005eff7812 */ /* 0x000fe200078cc0ff */
[----:B------:R-:W-:Y:S01]  /*5950*/  F2F.F16.F32 R65, R66 ;  /* 0x0000004200417304 */ /* 0x000fe20000200800 */
[----:B0-----:R-:W-:Y:S01]  /*5960*/  PRMT R167, R158, 0x5410, R159 ;  /* 0x000054109ea77816 */ /* 0x001fe2000000009f */
[----:B------:R-:W-:-:S05]  /*5970*/  HADD2.F32 R61, -RZ, R61.H0_H0 ;  /* 0x2000003dff3d7230 */ /* 0x000fca0000004100 */
[----:B------:R-:W-:-:S04]  /*5980*/  FFMA.FTZ R61, R92, R60, R61 ;  /* 0x0000003c5c3d7223 */ /* 0x000fc8000001003d */
[----:B------:R-:W-:-:S04]  /*5990*/  FMUL.FTZ R61, R61, R156 ;  /* 0x0000009c3d3d7220 */ /* 0x000fc80000410000 */
[----:B------:R-:W-:-:S05]  /*59a0*/  FMUL.FTZ R61, R61, UR14 ;  /* 0x0000000e3d3d7c20 */ /* 0x000fca0008410000 */
[----:B------:R-:W-:-:S04]  /*59b0*/  FSEL R67, R61, RZ, P6 ;  /* 0x000000ff3d437208 */ /* 0x000fc80003000000 */
[----:B------:R-:W0:Y:S02]  /*59c0*/  F2F.F16.F32 R60, R67 ;  /* 0x00000043003c7304 */ /* 0x000e240000200800 */
[----:B0-----:R-:W-:-:S03]  /*59d0*/  IMAD.WIDE.U32 R60, R60, 0x10000, RZ ;  /* 0x000100003c3c7825 */ /* 0x001fc600078e00ff */
[----:B------:R-:W-:Y:S02]  /*59e0*/  LOP3.LUT R60, R60, R65, RZ, 0xfc, !PT ;  /* 0x000000413c3c7212 */ /* 0x000fe400078efcff */
[----:B------:R-:W0:Y:S01]  /*59f0*/  LDC.64 R64, c[0x0][0x468] ;  /* 0x00011a00ff407b82 */ /* 0x000e220000000a00 */
[----:B------:R-:W-:Y:S01]  /*5a00*/  LOP3.LUT R61, R167, R61, RZ, 0xfc, !PT ;  /* 0x0000003da73d7212 */ /* 0x000fe200078efcff */
[C---:B0-----:R-:W-:Y:S01]  /*5a10*/  IMAD.WIDE.U32 R64, R157.reuse, 0x8, R64 ;  /* 0x000000089d407825 */ /* 0x041fe200078e0040 */
[----:B------:R-:W-:-:S04]  /*5a20*/  IADD3 R157, PT, PT, R157, 0x100, RZ ;  /* 0x000001009d9d7810 */ /* 0x000fc80007ffe0ff */
[----:B------:R0:W-:Y:S03]  /*5a30*/  STG.E.64 desc[UR6][R64.64], R60 ;  /* 0x0000003c40007986 */ /* 0x0001e6000c101b06 */
.L_x_2069:
[----:B------:R-:W-:Y:S05]  /*5a40*/  BSYNC.RECONVERGENT B1 ;  /* 0x0000000000017941 */ /* 0x000fea0003800200 */
.L_x_2068:
[----:B------:R-:W-:Y:S04]  /*5a50*/  BSSY.RECONVERGENT B1, `(.L_x_2070) ;  /* 0x0000032000017945 */ /* 0x000fe80003800200 */
[----:B------:R-:W-:Y:S05]  /*5a60*/  @!P0 BRA `(.L_x_2071) ;  /* 0x0000000000c08947 */ /* 0x000fea0003800000 */
[----:B0-----:R-:W-:Y:S01]  /*5a70*/  MOV R60, R79 ;  /* 0x0000004f003c7202 */ /* 0x001fe20000000f00 */
        /* <DEDUP_REMOVED lines=47> */
.L_x_2071:
[----:B------:R-:W-:Y:S05]  /*5d70*/  BSYNC.RECONVERGENT B1 ;  /* 0x0000000000017941 */ /* 0x000fea0003800200 */
.L_x_2070:
[----:B------:R-:W-:Y:S04]  /*5d80*/  BSSY.RECONVERGENT B1, `(.L_x_2072) ;  /* 0x0000032000017945 */ /* 0x000fe80003800200 */
[----:B------:R-:W-:Y:S05]  /*5d90*/  @!P1 BRA `(.L_x_2073) ;  /* 0x0000000000c09947 */ /* 0x000fea0003800000 */
[----:B01----:R-:W-:Y:S01]  /*5da0*/  MOV R60, R77 ;  /* 0x0000004d003c7202 */ /* 0x003fe20000000f00 */
        /* <DEDUP_REMOVED lines=47> */
.L_x_2073:
[----:B------:R-:W-:Y:S05]  /*60a0*/  BSYNC.RECONVERGENT B1 ;  /* 0x0000000000017941 */ /* 0x000fea0003800200 */
.L_x_2072:
[----:B------:R-:W-:Y:S04]  /*60b0*/  BSSY.RECONVERGENT B1, `(.L_x_2074) ;  /* 0x0000032000017945 */ /* 0x000fe80003800200 */
[----:B------:R-:W-:Y:S05]  /*60c0*/  @!P2 BRA `(.L_x_2075) ;  /* 0x0000000000c0a947 */ /* 0x000fea0003800000 */
[----:B012---:R-:W-:Y:S01]  /*60d0*/  MOV R60, R75 ;  /* 0x0000004b003c7202 */ /* 0x007fe20000000f00 */
        /* <DEDUP_REMOVED lines=47> */
.L_x_2075:
[----:B------:R-:W-:Y:S05]  /*63d0*/  BSYNC.RECONVERGENT B1 ;  /* 0x0000000000017941 */ /* 0x000fea0003800200 */
.L_x_2074:
[----:B------:R-:W-:Y:S04]  /*63e0*/  BSSY.RECONVERGENT B1, `(.L_x_2076) ;  /* 0x0000032000017945 */ /* 0x000fe80003800200 */
[----:B------:R-:W-:Y:S05]  /*63f0*/  @!P3 BRA `(.L_x_2077) ;  /* 0x0000000000c0b947 */ /* 0x000fea0003800000 */
[----:B0123--:R-:W-:Y:S01]  /*6400*/  MOV R60, R73 ;  /* 0x00000049003c7202 */ /* 0x00ffe20000000f00 */
        /* <DEDUP_REMOVED lines=47> */
.L_x_2077:
[----:B------:R-:W-:Y:S05]  /*6700*/  BSYNC.RECONVERGENT B1 ;  /* 0x0000000000017941 */ /* 0x000fea0003800200 */
.L_x_2076:
[----:B------:R-:W-:Y:S04]  /*6710*/  BSSY.RECONVERGENT B1, `(.L_x_2078) ;  /* 0x0000032000017945 */ /* 0x000fe80003800200 */
[----:B------:R-:W-:Y:S05]  /*6720*/  @!P4 BRA `(.L_x_2079) ;  /* 0x0000000000c0c947 */ /* 0x000fea0003800000 */
[----:B01234-:R-:W-:Y:S01]  /*6730*/  MOV R60, R71 ;  /* 0x00000047003c7202 */ /* 0x01ffe20000000f00 */
        /* <DEDUP_REMOVED lines=47> */
.L_x_2079:
[----:B------:R-:W-:Y:S05]  /*6a30*/  BSYNC.RECONVERGENT B1 ;  /* 0x0000000000017941 */ /* 0x000fea0003800200 */
.L_x_2078:
[----:B------:R-:W-:Y:S05]  /*6a40*/  @!P5 BRA `(.L_x_2054) ;  /* 0x0000001c0080d947 */ /* 0x000fea0003800000 */
[----:B01234-:R-:W-:Y:S01]  /*6a50*/  SHF.R.U32.HI R61, RZ, 0x10, R69 ;  /* 0x00000010ff3d7819 */ /* 0x01ffe20000011645 */
[-CC-:B------:R-:W-:Y:S01]  /*6a60*/  FFMA.FTZ R60, R154, R63.reuse, R62.reuse ;  /* 0x0000003f9a3c7223 */ /* 0x180fe2000001003e */
[----:B------:R-:W-:Y:S01]  /*6a70*/  ISETP.GE.U32.AND P6, PT, R147, 0x1000000, PT ;  /* 0x010000009300780c */ /* 0x000fe20003fc6070 */
[----:B------:R-:W-:Y:S02]  /*6a80*/  FFMA.FTZ R65, R153, R63, R62 ;  /* 0x0000003f99417223 */ /* 0x000fe4000001003e */
[----:B------:R-:W-:Y:S02]  /*6a90*/  HADD2.F32 R61, -RZ, R61.H0_H0 ;  /* 0x2000003dff3d7230 */ /* 0x000fe40000004100 */
[----:B------:R-:W-:Y:S01]  /*6aa0*/  FADD.FTZ R60, R155, -R60 ;  /* 0x8000003c9b3c7221 */ /* 0x000fe20000010000 */
[----:B------:R-:W-:-:S03]  /*6ab0*/  FADD.FTZ R65, R152, -R65 ;  /* 0x8000004198417221 */ /* 0x000fc60000010000 */
[----:B------:R-:W-:Y:S01]  /*6ac0*/  FFMA.FTZ R61, R92, R60, R61 ;  /* 0x0000003c5c3d7223 */ /* 0x000fe2000001003d */
[----:B------:R-:W-:-:S03]  /*6ad0*/  MOV R60, R69 ;  /* 0x00000045003c7202 */ /* 0x000fc60000000f00 */
[----:B------:R-:W-:-:S04]  /*6ae0*/  FMUL.FTZ R61, R61, R156 ;  /* 0x0000009c3d3d7220 */ /* 0x000fc80000410000 */
[----:B------:R-:W-:-:S05]  /*6af0*/  FMUL.FTZ R61, R61, UR14 ;  /* 0x0000000e3d3d7c20 */ /* 0x000fca0008410000 */
[----:B------:R-:W-:Y:S01]  /*6b00*/  FSEL R158, R61, RZ, P6 ;  /* 0x000000ff3d9e7208 */ /* 0x000fe20003000000 */
[----:B------:R-:W-:Y:S01]  /*6b10*/  HADD2.F32 R61, -RZ, R60.H0_H0 ;  /* 0x2000003cff3d7230 */ /* 0x000fe20000004100 */
[----:B------:R-:W-:Y:S01]  /*6b20*/  LOP3.LUT P6, RZ, R147, 0xff0000, RZ, 0xc0, !PT ;  /* 0x00ff000093ff7812 */ /* 0x000fe200078cc0ff */
[-CC-:B------:R-:W-:Y:S01]  /*6b30*/  FFMA.FTZ R60, R150, R63.reuse, R62.reuse ;  /* 0x0000003f963c7223 */ /* 0x180fe2000001003e */
[----:B------:R-:W-:Y:S02]  /*6b40*/  FFMA.FTZ R63, R149, R63, R62 ;  /* 0x0000003f953f7223 */ /* 0x000fe4000001003e */
[----:B------:R-:W-:Y:S01]  /*6b50*/  FFMA.FTZ R61, R92, R65, R61 ;  /* 0x000000415c3d7223 */ /* 0x000fe2000001003d */
[----:B------:R-:W-:Y:S01]  /*6b60*/  FADD.FTZ R60, R151, -R60 ;  /* 0x8000003c973c7221 */ /* 0x000fe20000010000 */
[----:B------:R-:W-:Y:S01]  /*6b70*/  FADD.FTZ R63, R148, -R63 ;  /* 0x8000003f943f7221 */ /* 0x000fe20000010000 */
[----:B------:R-:W-:Y:S01]  /*6b80*/  F2F.F16.F32 R158, R158 ;  /* 0x0000009e009e7304 */ /* 0x000fe20000200800 */
[----:B------:R-:W-:-:S04]  /*6b90*/  FMUL.FTZ R61, R61, R156 ;  /* 0x0000009c3d3d7220 */ /* 0x000fc80000410000 */
[----:B------:R-:W-:-:S05]  /*6ba0*/  FMUL.FTZ R61, R61, UR14 ;  /* 0x0000000e3d3d7c20 */ /* 0x000fca0008410000 */
[----:B------:R-:W-:Y:S02]  /*6bb0*/  FSEL R67, R61, RZ, P6 ;  /* 0x000000ff3d437208 */ /* 0x000fe40003000000 */
[----:B------:R-:W-:Y:S02]  /*6bc0*/  SHF.R.U64 R61, R68, 0x10, R69 ;  /* 0x00000010443d7819 */ /* 0x000fe40000001245 */
[----:B------:R-:W-:Y:S02]  /*6bd0*/  LOP3.LUT P6, RZ, R147, 0xff00, RZ, 0xc0, !PT ;  /* 0x0000ff0093ff7812 */ /* 0x000fe400078cc0ff */
[----:B------:R-:W0:Y:S01]  /*6be0*/  F2F.F16.F32 R67, R67 ;  /* 0x0000004300437304 */ /* 0x000e220000200800 */
[----:B------:R-:W-:-:S05]  /*6bf0*/  HADD2.F32 R61, -RZ, R61.H0_H0 ;  /* 0x2000003dff3d7230 */ /* 0x000fca0000004100 */
[----:B------:R-:W-:Y:S01]  /*6c00*/  FFMA.FTZ R61, R92, R60, R61 ;  /* 0x0000003c5c3d7223 */ /* 0x000fe2000001003d */
[----:B------:R-:W-:-:S03]  /*6c10*/  MOV R60, R68 ;  /* 0x00000044003c7202 */ /* 0x000fc60000000f00 */
[----:B------:R-:W-:-:S04]  /*6c20*/  FMUL.FTZ R61, R61, R156 ;  /* 0x0000009c3d3d7220 */ /* 0x000fc80000410000 */
[----:B------:R-:W-:Y:S01]  /*6c30*/  FMUL.FTZ R61, R61, UR14 ;  /* 0x0000000e3d3d7c20 */ /* 0x000fe20008410000 */
[----:B0-----:R-:W-:-:S04]  /*6c40*/  PRMT R159, R67, 0x5410, R158 ;  /* 0x00005410439f7816 */ /* 0x001fc8000000009e */
[----:B------:R-:W-:Y:S01]  /*6c50*/  FSEL R66, R61, RZ, P6 ;  /* 0x000000ff3d427208 */ /* 0x000fe20003000000 */
[----:B------:R-:W-:Y:S01]  /*6c60*/  HADD2.F32 R61, -RZ, R60.H0_H0 ;  /* 0x2000003cff3d7230 */ /* 0x000fe20000004100 */
[----:B------:R-:W-:Y:S02]  /*6c70*/  LOP3.LUT P6, RZ, R147, 0xff, RZ, 0xc0, !PT ;  /* 0x000000ff93ff7812 */ /* 0x000fe400078cc0ff */
[----:B------:R-:W0:Y:S02]  /*6c80*/  F2F.F16.F32 R62, R66 ;  /* 0x00000042003e7304 */ /* 0x000e240000200800 */
[----:B------:R-:W-:-:S04]  /*6c90*/  FFMA.FTZ R61, R92, R63, R61 ;  /* 0x0000003f5c3d7223 */ /* 0x000fc8000001003d */
[----:B------:R-:W-:-:S04]  /*6ca0*/  FMUL.FTZ R61, R61, R156 ;  /* 0x0000009c3d3d7220 */ /* 0x000fc80000410000 */
[----:B------:R-:W-:-:S05]  /*6cb0*/  FMUL.FTZ R61, R61, UR14 ;  /* 0x0000000e3d3d7c20 */ /* 0x000fca0008410000 */
[----:B------:R-:W-:Y:S01]  /*6cc0*/  FSEL R64, R61, RZ, P6 ;  /* 0x000000ff3d407208 */ /* 0x000fe20003000000 */
[----:B0-----:R-:W-:Y:S01]  /*6cd0*/  IMAD.WIDE.U32 R62, R62, 0x10000, RZ ;  /* 0x000100003e3e7825 */ /* 0x001fe200078e00ff */
[----:B------:R-:W0:Y:S02]  /*6ce0*/  LDC.64 R60, c[0x0][0x468] ;  /* 0x00011a00ff3c7b82 */ /* 0x000e240000000a00 */
[----:B------:R-:W1:Y:S02]  /*6cf0*/  F2F.F16.F32 R65, R64 ;  /* 0x0000004000417304 */ /* 0x000e640000200800 */
[----:B------:R-:W-:Y:S02]  /*6d00*/  LOP3.LUT R63, R159, R63, RZ, 0xfc, !PT ;  /* 0x0000003f9f3f7212 */ /* 0x000fe400078efcff */
[----:B-1----:R-:W-:Y:S01]  /*6d10*/  LOP3.LUT R62, R62, R65, RZ, 0xfc, !PT ;  /* 0x000000413e3e7212 */ /* 0x002fe200078efcff */
[----:B0-----:R-:W-:-:S05]  /*6d20*/  IMAD.WIDE.U32 R60, R157, 0x8, R60 ;  /* 0x000000089d3c7825 */ /* 0x001fca00078e003c */
[----:B------:R0:W-:Y:S01]  /*6d30*/  STG.E.64 desc[UR6][R60.64], R62 ;  /* 0x0000003e3c007986 */ /* 0x0001e2000c101b06 */
[----:B------:R-:W-:Y:S05]  /*6d40*/  BRA `(.L_x_2054) ;  /* 0x0000001800c07947 */ /* 0x000fea0003800000 */
.L_x_2067:
[----:B------:R-:W-:Y:S01]  /*6d50*/  ISETP.NE.AND P6, PT, R93, RZ, PT ;  /* 0x000000ff5d00720c */ /* 0x000fe20003fc5270 */
[----:B------:R-:W-:-:S12]  /*6d60*/  BSSY.RECONVERGENT B1, `(.L_x_2080) ;  /* 0x000003d000017945 */ /* 0x000fd80003800200 */
[----:B------:R-:W-:Y:S05]  /*6d70*/  @!P6 BRA `(.L_x_2081) ;  /* 0x0000000000ece947 */ /* 0x000fea0003800000 */
[----:B------:R-:W-:Y:S01]  /*6d80*/  MOV R60, R80 ;  /* 0x00000050003c7202 */ /* 0x000fe20000000f00 */
[-CC-:B------:R-:W-:Y:S01]  /*6d90*/  FFMA.FTZ R61, R3, R63.reuse, R62.reuse ;  /* 0x0000003f033d7223 */ /* 0x180fe2000001003e */
[----:B------:R-:W-:Y:S01]  /*6da0*/  SHF.R.U64 R66, R80, 0x10, R81 ;  /* 0x0000001050427819 */ /* 0x000fe20000001251 */
[----:B------:R-:W-:Y:S01]  /*6db0*/  FFMA.FTZ R64, R98, R63, R62 ;  /* 0x0000003f62407223 */ /* 0x000fe2000001003e */
[----:B------:R-:W-:Y:S01]  /*6dc0*/  LOP3.LUT P6, RZ, R94, 0xff0000, RZ, 0xc0, !PT ;  /* 0x00ff00005eff7812 */ /* 0x000fe200078cc0ff */
[----:B------:R-:W-:Y:S02]  /*6dd0*/  HADD2.F32 R65, -RZ, R60.H0_H0 ;  /* 0x2000003cff417230 */ /* 0x000fe40000004100 */
[----:B------:R-:W-:Y:S01]  /*6de0*/  FADD.FTZ R61, R96, -R61 ;  /* 0x8000003d603d7221 */ /* 0x000fe20000010000 */
[----:B------:R-:W-:Y:S01]  /*6df0*/  MOV R60, R81 ;  /* 0x00000051003c7202 */ /* 0x000fe20000000f00 */
[----:B------:R-:W-:Y:S02]  /*6e00*/  HADD2.F32 R66, -RZ, R66.H0_H0 ;  /* 0x20000042ff427230 */ /* 0x000fe40000004100 */
[----:B------:R-:W-:Y:S01]  /*6e10*/  FADD.FTZ R67, R95, -R64 ;  /* 0x800000405f437221 */ /* 0x000fe20000010000 */
[----:B------:R-:W-:Y:S01]  /*6e20*/  FFMA.FTZ R159, R92, R61, R65 ;  /* 0x0000003d5c9f7223 */ /* 0x000fe20000010041 */
[----:B------:R-:W-:Y:S01]  /*6e30*/  FFMA.FTZ R61, R97, R63, R62 ;  /* 0x0000003f613d7223 */ /* 0x000fe2000001003e */
[----:B------:R-:W-:-:S02]  /*6e40*/  HADD2.F32 R65, -RZ, R60.H0_H0 ;  /* 0x2000003cff417230 */ /* 0x000fc40000004100 */
[----:B------:R-:W-:Y:S01]  /*6e50*/  FFMA.FTZ R60, R102, R63, R62 ;  /* 0x0000003f663c7223 */ /* 0x000fe2000001003e */
[----:B------:R-:W-:Y:S01]  /*6e60*/  FFMA.FTZ R169, R92, R67, R66 ;  /* 0x000000435ca97223 */ /* 0x000fe20000010042 */
[----:B------:R-:W-:-:S04]  /*6e70*/  FADD.FTZ R61, R100, -R61 ;  /* 0x8000003d643d7221 */ /* 0x000fc80000010000 */
[----:B------:R-:W-:Y:S01]  /*6e80*/  FFMA.FTZ R65, R92, R61, R65 ;  /* 0x0000003d5c417223 */ /* 0x000fe20000010041 */
[----:B------:R-:W-:-:S05]  /*6e90*/  SHF.R.U32.HI R61, RZ, 0x10, R81 ;  /* 0x00000010ff3d7819 */ /* 0x000fca0000011651 */
[----:B------:R-:W-:Y:S02]  /*6ea0*/  HADD2.F32 R67, -RZ, R61.H0_H0 ;  /* 0x2000003dff437230 */ /* 0x000fe40000004100 */
[----:B------:R-:W-:Y:S01]  /*6eb0*/  FADD.FTZ R61, R99, -R60 ;  /* 0x8000003c633d7221 */ /* 0x000fe20000010000 */
[----:B------:R-:W-:-:S03]  /*6ec0*/  FMUL.FTZ R60, R65, R156 ;  /* 0x0000009c413c7220 */ /* 0x000fc60000410000 */
[----:B------:R-:W-:Y:S01]  /*6ed0*/  FFMA.FTZ R171, R92, R61, R67 ;  /* 0x0000003d5cab7223 */ /* 0x000fe20000010043 */
[----:B------:R-:W-:-:S03]  /*6ee0*/  FMUL.FTZ R60, R60, UR14 ;  /* 0x0000000e3c3c7c20 */ /* 0x000fc60008410000 */
[----:B------:R-:W-:Y:S02]  /*6ef0*/  F2F.F16.F32 R61, R171 ;  /* 0x000000ab003d7304 */ /* 0x000fe40000200800 */
[----:B------:R-:W-:Y:S02]  /*6f00*/  FSEL R170, R60, RZ, P6 ;  /* 0x000000ff3caa7208 */ /* 0x000fe40003000000 */
[----:B------:R-:W-:-:S04]  /*6f10*/  ISETP.GE.U32.AND P6, PT, R94, 0x1000000, PT ;  /* 0x010000005e00780c */ /* 0x000fc80003fc6070 */
[----:B------:R-:W0:Y:S08]  /*6f20*/  F2F.F16.F32 R60, R65 ;  /* 0x00000041003c7304 */ /* 0x000e300000200800 */
[----:B------:R-:W-:Y:S01]  /*6f30*/  F2F.F16.F32 R65, R159 ;  /* 0x0000009f00417304 */ /* 0x000fe20000200800 */
[----:B0-----:R-:W-:Y:S01]  /*6f40*/  PRMT R67, R60, 0x5410, R61 ;  /* 0x000054103c437816 */ /* 0x001fe2000000003d */
[----:B------:R-:W-:-:S06]  /*6f50*/  FMUL.FTZ R60, R171, R156 ;  /* 0x0000009cab3c7220 */ /* 0x000fcc0000410000 */
[----:B------:R-:W-:Y:S01]  /*6f60*/  F2F.F16.F32 R170, R170 ;  /* 0x000000aa00aa7304 */ /* 0x000fe20000200800 */
[----:B------:R-:W-:-:S05]  /*6f70*/  FMUL.FTZ R60, R60, UR14 ;  /* 0x0000000e3c3c7c20 */ /* 0x000fca0008410000 */
[----:B------:R-:W-:Y:S01]  /*6f80*/  FSEL R172, R60, RZ, P6 ;  /* 0x000000ff3cac7208 */ /* 0x000fe20003000000 */
[----:B------:R-:W-:Y:S01]  /*6f90*/  FMUL.FTZ R60, R159, R156 ;  /* 0x0000009c9f3c7220 */ /* 0x000fe20000410000 */
[----:B------:R-:W-:-:S03]  /*6fa0*/  LOP3.LUT P6, RZ, R94, 0xff, RZ, 0xc0, !PT ;  /* 0x000000ff5eff7812 */ /* 0x000fc600078cc0ff */
[----:B------:R-:W-:-:S05]  /*6fb0*/  FMUL.FTZ R60, R60, UR14 ;  /* 0x0000000e3c3c7c20 */ /* 0x000fca0008410000 */
[----:B------:R-:W-:Y:S01]  /*6fc0*/  FSEL R167, R60, RZ, P6 ;  /* 0x000000ff3ca77208 */ /* 0x000fe20003000000 */
[----:B------:R-:W-:Y:S01]  /*6fd0*/  FMUL.FTZ R60, R169, R156 ;  /* 0x0000009ca93c7220 */ /* 0x000fe20000410000 */
[----:B------:R-:W-:-:S03]  /*6fe0*/  LOP3.LUT P6, RZ, R94, 0xff00, RZ, 0xc0, !PT ;  /* 0x0000ff005eff7812 */ /* 0x000fc600078cc0ff */
[----:B------:R-:W-:Y:S01]  /*6ff0*/  FMUL.FTZ R60, R60, UR14 ;  /* 0x0000000e3c3c7c20 */ /* 0x000fe20008410000 */
[----:B------:R-:W-:Y:S04]  /*7000*/  F2F.F16.F32 R167, R167 ;  /* 0x000000a700a77304 */ /* 0x000fe80000200800 */
[----:B------:R-:W-:-:S04]  /*7010*/  FSEL R168, R60, RZ, P6 ;  /* 0x000000ff3ca87208 */ /* 0x000fc80003000000 */
[----:B------:R-:W0:Y:S02]  /*7020*/  F2F.F16.F32 R60, R169 ;  /* 0x000000a9003c7304 */ /* 0x000e240000200800 */
[----:B0-----:R-:W-:-:S03]  /*7030*/  IMAD.WIDE.U32 R60, R60, 0x10000, RZ ;  /* 0x000100003c3c7825 */ /* 0x001fc600078e00ff */
[----:B------:R-:W-:Y:S02]  /*7040*/  LOP3.LUT R60, R60, R65, RZ, 0xfc, !PT ;  /* 0x000000413c3c7212 */ /* 0x000fe400078efcff */
[----:B------:R-:W0:Y:S01]  /*7050*/  LDC.64 R64, c[0x0][0x478] ;  /* 0x00011e00ff407b82 */ /* 0x000e220000000a00 */
[----:B------:R-:W-:Y:S01]  /*7060*/  LOP3.LUT R61, R67, R61, RZ, 0xfc, !PT ;  /* 0x0000003d433d7212 */ /* 0x000fe200078efcff */
[----:B0-----:R-:W-:Y:S02]  /*7070*/  IMAD.WIDE.U32 R66, R157, 0x8, R64 ;  /* 0x000000089d427825 */ /* 0x001fe400078e0040 */
[----:B------:R-:W0:Y:S03]  /*7080*/  F2F.F16.F32 R65, R172 ;  /* 0x000000ac00417304 */ /* 0x000e260000200800 */
[----:B------:R1:W-:Y:S05]  /*7090*/  STG.E.64 desc[UR6][R66.64], R60 ;  /* 0x0000003c42007986 */ /* 0x0003ea000c101b06 */
[----:B------:R-:W2:Y:S01]  /*70a0*/  F2F.F16.F32 R64, R168 ;  /* 0x000000a800407304 */ /* 0x000ea20000200800 */
[----:B0-----:R-:W-:Y:S01]  /*70b0*/  PRMT R159, R170, 0x5410, R65 ;  /* 0x00005410aa9f7816 */ /* 0x001fe20000000041 */
[----:B--2---:R-:W-:-:S05]  /*70c0*/  IMAD.WIDE.U32 R64, R64, 0x10000, RZ ;  /* 0x0001000040407825 */ /* 0x004fca00078e00ff */
[----:B------:R-:W-:Y:S02]  /*70d0*/  LOP3.LUT R65, R159, R65, RZ, 0xfc, !PT ;  /* 0x000000419f417212 */ /* 0x000fe400078efcff */
[----:B------:R-:W0:Y:S01]  /*70e0*/  LDC.64 R158, c[0x0][0x468] ;  /* 0x00011a00ff9e7b82 */ /* 0x000e220000000a00 */
[----:B------:R-:W-:Y:S01]  /*70f0*/  LOP3.LUT R64, R64, R167, RZ, 0xfc, !PT ;  /* 0x000000a740407212 */ /* 0x000fe200078efcff */
[C---:B0-----:R-:W-:Y:S01]  /*7100*/  IMAD.WIDE.U32 R158, R157.reuse, 0x8, R158 ;  /* 0x000000089d9e7825 */ /* 0x041fe200078e009e */
[----:B------:R-:W-:-:S04]  /*7110*/  IADD3 R157, PT, PT, R157, 0x100, RZ ;  /* 0x000001009d9d7810 */ /* 0x000fc80007ffe0ff */
[----:B------:R1:W-:Y:S03]  /*7120*/  STG.E.64 desc[UR6][R158.64], R64 ;  /* 0x000000409e007986 */ /* 0x0003e6000c101b06 */
.L_x_2081:
[----:B------:R-:W-:Y:S05]  /*7130*/  BSYNC.RECONVERGENT B1 ;  /* 0x0000000000017941 */ /* 0x000fea0003800200 */
.L_x_2080:
[----:B------:R-:W-:Y:S04]  /*7140*/  BSSY.RECONVERGENT B1, `(.L_x_2082) ;  /* 0x000003d000017945 */ /* 0x000fe80003800200 */
[----:B------:R-:W-:Y:S05]  /*7150*/  @!P0 BRA `(.L_x_2083) ;  /* 0x0000000000ec8947 */ /* 0x000fea0003800000 */
[----:B-1----:R-:W-:Y:S01]  /*7160*/  MOV R60, R78 ;  /* 0x0000004e003c7202 */ /* 0x002fe20000000f00 */
        /* <DEDUP_REMOVED lines=49> */
[----:B------:R-:W1:Y:S01]  /*7480*/  F2F.F16.F32 R64, R168 ;  /* 0x000000a800407304 */ /* 0x000e620000200800 */
[----:B0-----:R-:W-:Y:S01]  /*7490*/  PRMT R159, R170, 0x5410, R65 ;  /* 0x00005410aa9f7816 */ /* 0x001fe20000000041 */
[----:B-1----:R-:W-:-:S05]  /*74a0*/  IMAD.WIDE.U32 R64, R64, 0x10000, RZ ;  /* 0x0001000040407825 */ /* 0x002fca00078e00ff */
[----:B------:R-:W-:Y:S02]  /*74b0*/  LOP3.LUT R65, R159, R65, RZ, 0xfc, !PT ;  /* 0x000000419f417212 */ /* 0x000fe400078efcff */
[----:B------:R-:W0:Y:S01]  /*74c0*/  LDC.64 R158, c[0x0][0x468] ;  /* 0x00011a00ff9e7b82 */ /* 0x000e220000000a00 */
[----:B------:R-:W-:Y:S01]  /*74d0*/  LOP3.LUT R64, R64, R167, RZ, 0xfc, !PT ;  /* 0x000000a740407212 */ /* 0x000fe200078efcff */
[C---:B0-----:R-:W-:Y:S01]  /*74e0*/  IMAD.WIDE.U32 R158, R157.reuse, 0x8, R158 ;  /* 0x000000089d9e7825 */ /* 0x041fe200078e009e */
[----:B------:R-:W-:-:S04]  /*74f0*/  IADD3 R157, PT, PT, R157, 0x100, RZ ;  /* 0x000001009d9d7810 */ /* 0x000fc80007ffe0ff */
[----:B------:R2:W-:Y:S03]  /*7500*/  STG.E.64 desc[UR6][R158.64], R64 ;  /* 0x000000409e007986 */ /* 0x0005e6000c101b06 */
.L_x_2083:
[----:B------:R-:W-:Y:S05]  /*7510*/  BSYNC.RECONVERGENT B1 ;  /* 0x0000000000017941 */ /* 0x000fea0003800200 */
.L_x_2082:
[----:B------:R-:W-:Y:S04]  /*7520*/  BSSY.RECONVERGENT B1, `(.L_x_2084) ;  /* 0x000003d000017945 */ /* 0x000fe80003800200 */
[----:B------:R-:W-:Y:S05]  /*7530*/  @!P1 BRA `(.L_x_2085) ;  /* 0x0000000000ec9947 */ /* 0x000fea0003800000 */
[----:B-12---:R-:W-:Y:S01]  /*7540*/  MOV R60, R76 ;  /* 0x0000004c003c7202 */ /* 0x006fe20000000f00 */
        /* <DEDUP_REMOVED lines=58> */
.L_x_2085:
[----:B------:R-:W-:Y:S05]  /*78f0*/  BSYNC.RECONVERGENT B1 ;  /* 0x0000000000017941 */ /* 0x000fea0003800200 */
.L_x_2084:
[----:B------:R-:W-:Y:S04]  /*7900*/  BSSY.RECONVERGENT B1, `(.L_x_2086) ;  /* 0x000003d000017945 */ /* 0x000fe80003800200 */
[----:B------:R-:W-:Y:S05]  /*7910*/  @!P2 BRA `(.L_x_2087) ;  /* 0x0000000000eca947 */ /* 0x000fea0003800000 */
[----:B-123--:R-:W-:Y:S01]  /*7920*/  MOV R60, R74 ;  /* 0x0000004a003c7202 */ /* 0x00efe20000000f00 */
        /* <DEDUP_REMOVED lines=58> */
.L_x_2087:
[----:B------:R-:W-:Y:S05]  /*7cd0*/  BSYNC.RECONVERGENT B1 ;  /* 0x0000000000017941 */ /* 0x000fea0003800200 */
.L_x_2086:
[----:B------:R-:W-:Y:S04]  /*7ce0*/  BSSY.RECONVERGENT B1, `(.L_x_2088) ;  /* 0x000003d000017945 */ /* 0x000fe80003800200 */
[----:B------:R-:W-:Y:S05]  /*7cf0*/  @!P3 BRA `(.L_x_2089) ;  /* 0x0000000000ecb947 */ /* 0x000fea0003800000 */
[----:B-1234-:R-:W-:Y:S01]  /*7d00*/  MOV R60, R72 ;  /* 0x00000048003c7202 */ /* 0x01efe20000000f00 */
        /* <DEDUP_REMOVED lines=58> */
.L_x_2089:
[----:B------:R-:W-:Y:S05]  /*80b0*/  BSYNC.RECONVERGENT B1 ;  /* 0x0000000000017941 */ /* 0x000fea0003800200 */
.L_x_2088:
        /* <DEDUP_REMOVED lines=61> */
.L_x_2091:
[----:B------:R-:W-:Y:S05]  /*8490*/  BSYNC.RECONVERGENT B1 ;  /* 0x0000000000017941 */ /* 0x000fea0003800200 */
.L_x_2090:
[----:B------:R-:W-:Y:S05]  /*84a0*/  @!P5 BRA `(.L_x_2054) ;  /* 0x0000000000e8d947 */ /* 0x000fea0003800000 */
[----:B-1234-:R-:W-:Y:S01]  /*84b0*/  SHF.R.U32.HI R61, RZ, 0x10, R69 ;  /* 0x00000010ff3d7819 */ /* 0x01efe20000011645 */
[-CC-:B------:R-:W-:Y:S01]  /*84c0*/  FFMA.FTZ R60, R154, R63.reuse, R62.reuse ;  /* 0x0000003f9a3c7223 */ /* 0x180fe2000001003e */
[----:B------:R-:W-:Y:S01]  /*84d0*/  ISETP.GE.U32.AND P6, PT, R147, 0x1000000, PT ;  /* 0x010000009300780c */ /* 0x000fe20003fc6070 */
[----:B------:R-:W-:Y:S02]  /*84e0*/  FFMA.FTZ R64, R150, R63, R62 ;  /* 0x0000003f96407223 */ /* 0x000fe4000001003e */
[----:B------:R-:W-:Y:S02]  /*84f0*/  HADD2.F32 R65, -RZ, R61.H0_H0 ;  /* 0x2000003dff417230 */ /* 0x000fe40000004100 */
[----:B------:R-:W-:-:S04]  /*8500*/  FADD.FTZ R61, R155, -R60 ;  /* 0x8000003c9b3d7221 */ /* 0x000fc80000010000 */
[----:B------:R-:W-:Y:S01]  /*8510*/  FFMA.FTZ R169, R92, R61, R65 ;  /* 0x0000003d5ca97223 */ /* 0x000fe20000010041 */
[-CC-:B------:R-:W-:Y:S01]  /*8520*/  FFMA.FTZ R61, R149, R63.reuse, R62.reuse ;  /* 0x0000003f953d7223 */ /* 0x180fe2000001003e */
[----:B------:R-:W-:Y:S02]  /*8530*/  FFMA.FTZ R65, R153, R63, R62 ;  /* 0x0000003f99417223 */ /* 0x000fe4000001003e */
[----:B------:R-:W-:Y:S01]  /*8540*/  FMUL.FTZ R60, R169, R156 ;  /* 0x0000009ca93c7220 */ /* 0x000fe20000410000 */
[----:B------:R-:W-:Y:S01]  /*8550*/  FADD.FTZ R61, R148, -R61 ;  /* 0x8000003d943d7221 */ /* 0x000fe20000010000 */
[----:B------:R-:W-:Y:S02]  /*8560*/  FADD.FTZ R65, R152, -R65 ;  /* 0x8000004198417221 */ /* 0x000fe40000010000 */
[----:B------:R-:W-:-:S05]  /*8570*/  FMUL.FTZ R60, R60, UR14 ;  /* 0x0000000e3c3c7c20 */ /* 0x000fca0008410000 */
[----:B------:R-:W-:Y:S02]  /*8580*/  FSEL R168, R60, RZ, P6 ;  /* 0x000000ff3ca87208 */ /* 0x000fe40003000000 */
[----:B------:R-:W-:Y:S02]  /*8590*/  MOV R60, R68 ;  /* 0x00000044003c7202 */ /* 0x000fe40000000f00 */
[----:B------:R-:W-:-:S03]  /*85a0*/  LOP3.LUT P6, RZ, R147, 0xff0000, RZ, 0xc0, !PT ;  /* 0x00ff000093ff7812 */ /* 0x000fc600078cc0ff */
[----:B------:R-:W-:Y:S01]  /*85b0*/  HADD2.F32 R63, -RZ, R60.H0_H0 ;  /* 0x2000003cff3f7230 */ /* 0x000fe20000004100 */
[----:B------:R-:W-:-:S04]  /*85c0*/  MOV R60, R69 ;  /* 0x00000045003c7202 */ /* 0x000fc80000000f00 */
[----:B------:R-:W-:Y:S01]  /*85d0*/  FFMA.FTZ R63, R92, R61, R63 ;  /* 0x0000003d5c3f7223 */ /* 0x000fe2000001003f */
[----:B------:R-:W-:Y:S01]  /*85e0*/  HADD2.F32 R61, -RZ, R60.H0_H0 ;  /* 0x2000003cff3d7230 */ /* 0x000fe20000004100 */
[----:B------:R-:W-:-:S04]  /*85f0*/  SHF.R.U64 R60, R68, 0x10, R69 ;  /* 0x00000010443c7819 */ /* 0x000fc80000001245 */
[----:B------:R-:W-:Y:S01]  /*8600*/  FFMA.FTZ R167, R92, R65, R61 ;  /* 0x000000415ca77223 */ /* 0x000fe2000001003d */
[----:B------:R-:W-:Y:S02]  /*8610*/  HADD2.F32 R65, -RZ, R60.H0_H0 ;  /* 0x2000003cff417230 */ /* 0x000fe40000004100 */
[----:B------:R-:W-:Y:S01]  /*8620*/  FADD.FTZ R61, R151, -R64 ;  /* 0x80000040973d7221 */ /* 0x000fe20000010000 */
[----:B------:R-:W-:-:S03]  /*8630*/  FMUL.FTZ R60, R167, R156 ;  /* 0x0000009ca73c7220 */ /* 0x000fc60000410000 */
[----:B------:R-:W-:Y:S01]  /*8640*/  FFMA.FTZ R159, R92, R61, R65 ;  /* 0x0000003d5c9f7223 */ /* 0x000fe20000010041 */
[----:B------:R-:W-:Y:S01]  /*8650*/  FMUL.FTZ R60, R60, UR14 ;  /* 0x0000000e3c3c7c20 */ /* 0x000fe20008410000 */
[----:B------:R-:W-:Y:S04]  /*8660*/  F2F.F16.F32 R61, R169 ;  /* 0x000000a9003d7304 */ /* 0x000fe80000200800 */
[----:B------:R-:W-:Y:S01]  /*8670*/  FSEL R158, R60, RZ, P6 ;  /* 0x000000ff3c9e7208 */ /* 0x000fe20003000000 */
[-C--:B------:R-:W-:Y:S01]  /*8680*/  FMUL.FTZ R60, R63, R156.reuse ;  /* 0x0000009c3f3c7220 */ /* 0x080fe20000410000 */
[----:B------:R-:W-:Y:S01]  /*8690*/  LOP3.LUT P6, RZ, R147, 0xff, RZ, 0xc0, !PT ;  /* 0x000000ff93ff7812 */ /* 0x000fe200078cc0ff */
[----:B------:R-:W-:Y:S01]  /*86a0*/  FMUL.FTZ R156, R159, R156 ;  /* 0x0000009c9f9c7220 */ /* 0x000fe20000410000 */
[----:B------:R-:W-:Y:S01]  /*86b0*/  F2F.F16.F32 R63, R63 ;  /* 0x0000003f003f7304 */ /* 0x000fe20000200800 */
[----:B------:R-:W-:-:S02]  /*86c0*/  FMUL.FTZ R60, R60, UR14 ;  /* 0x0000000e3c3c7c20 */ /* 0x000fc40008410000 */
[----:B------:R-:W-:-:S03]  /*86d0*/  FMUL.FTZ R156, R156, UR14 ;  /* 0x0000000e9c9c7c20 */ /* 0x000fc60008410000 */
[----:B------:R-:W-:Y:S02]  /*86e0*/  FSEL R92, R60, RZ, P6 ;  /* 0x000000ff3c5c7208 */ /* 0x000fe40003000000 */
[----:B------:R-:W0:Y:S01]  /*86f0*/  F2F.F16.F32 R60, R167 ;  /* 0x000000a7003c7304 */ /* 0x000e220000200800 */
[----:B------:R-:W-:-:S04]  /*8700*/  LOP3.LUT P6, RZ, R147, 0xff00, RZ, 0xc0, !PT ;  /* 0x0000ff0093ff7812 */ /* 0x000fc800078cc0ff */
[----:B------:R-:W-:-:S03]  /*8710*/  FSEL R156, R156, RZ, P6 ;  /* 0x000000ff9c9c7208 */ /* 0x000fc60003000000 */
[----:B------:R-:W-:Y:S01]  /*8720*/  F2F.F16.F32 R169, R168 ;  /* 0x000000a800a97304 */ /* 0x000fe20000200800 */
[----:B0-----:R-:W-:-:S07]  /*8730*/  PRMT R65, R60, 0x5410, R61 ;  /* 0x000054103c417816 */ /* 0x001fce000000003d */
[----:B------:R-:W-:Y:S08]  /*8740*/  F2F.F16.F32 R62, R156 ;  /* 0x0000009c003e7304 */ /* 0x000ff00000200800 */
[----:B------:R-:W0:Y:S08]  /*8750*/  F2F.F16.F32 R60, R159 ;  /* 0x0000009f003c7304 */ /* 0x000e300000200800 */
[----:B------:R-:W1:Y:S01]  /*8760*/  F2F.F16.F32 R158, R158 ;  /* 0x0000009e009e7304 */ /* 0x000e620000200800 */
[----:B0-----:R-:W-:-:S07]  /*8770*/  IMAD.WIDE.U32 R60, R60, 0x10000, RZ ;  /* 0x000100003c3c7825 */ /* 0x001fce00078e00ff */
[----:B------:R-:W0:Y:S01]  /*8780*/  F2F.F16.F32 R159, R92 ;  /* 0x0000005c009f7304 */ /* 0x000e220000200800 */
[----:B------:R-:W-:Y:S02]  /*8790*/  LOP3.LUT R65, R65, R61, RZ, 0xfc, !PT ;  /* 0x0000003d41417212 */ /* 0x000fe400078efcff */
[----:B------:R-:W-:Y:S01]  /*87a0*/  LOP3.LUT R64, R60, R63, RZ, 0xfc, !PT ;  /* 0x0000003f3c407212 */ /* 0x000fe200078efcff */
[----:B------:R-:W-:Y:S01]  /*87b0*/  IMAD.WIDE.U32 R62, R62, 0x10000, RZ ;  /* 0x000100003e3e7825 */ /* 0x000fe200078e00ff */
[----:B------:R-:W2:Y:S01]  /*87c0*/  LDC.64 R60, c[0x0][0x478] ;  /* 0x00011e00ff3c7b82 */ /* 0x000ea20000000a00 */
[----:B-1----:R-:W-:-:S04]  /*87d0*/  PRMT R169, R158, 0x5410, R169 ;  /* 0x000054109ea97816 */ /* 0x002fc800000000a9 */
[----:B------:R-:W-:Y:S02]  /*87e0*/  LOP3.LUT R63, R169, R63, RZ, 0xfc, !PT ;  /* 0x0000003fa93f7212 */ /* 0x000fe400078efcff */
[----:B0-----:R-:W-:Y:S01]  /*87f0*/  LOP3.LUT R62, R62, R159, RZ, 0xfc, !PT ;  /* 0x0000009f3e3e7212 */ /* 0x001fe200078efcff */
[C---:B--2---:R-:W-:Y:S02]  /*8800*/  IMAD.WIDE.U32 R66, R157.reuse, 0x8, R60 ;  /* 0x000000089d427825 */ /* 0x044fe400078e003c */
[----:B------:R-:W0:Y:S03]  /*8810*/  LDC.64 R60, c[0x0][0x468] ;  /* 0x00011a00ff3c7b82 */ /* 0x000e260000000a00 */
[----:B------:R1:W-:Y:S01]  /*8820*/  STG.E.64 desc[UR6][R66.64], R64 ;  /* 0x0000004042007986 */ /* 0x0003e2000c101b06 */
[----:B0-----:R-:W-:-:S05]  /*8830*/  IMAD.WIDE.U32 R60, R157, 0x8, R60 ;  /* 0x000000089d3c7825 */ /* 0x001fca00078e003c */
[----:B------:R1:W-:Y:S02]  /*8840*/  STG.E.64 desc[UR6][R60.64], R62 ;  /* 0x0000003e3c007986 */ /* 0x0003e4000c101b06 */
.L_x_2054:
[----:B------:R-:W-:Y:S05]  /*8850*/  BSYNC.RECONVERGENT B0 ;  /* 0x0000000000007941 */ /* 0x000fea0003800200 */
.L_x_2039:
[----:B01234-:R-:W0:Y:S01]  /*8860*/  LDC.64 R60, c[0x0][0x380] ;  /* 0x0000e000ff3c7b82 */ /* 0x01fe220000000a00 */
[----:B------:R-:W-:Y:S01]  /*8870*/  UPLOP3.LUT UP1, UPT, UPT, UPT, UP1, 0x40, 0x4 ;  /* 0x000000000004789c */ /* 0x000fe20003f2e810 */
[----:B0-----:R-:W-:-:S04]  /*8880*/  IADD3 R83, PT, PT, R83, R60, RZ ;  /* 0x0000003c53537210 */ /* 0x001fc80007ffe0ff */
[----:B------:R-:W-:-:S13]  /*8890*/  ISETP.GE.AND P6, PT, R83, R61, PT ;  /* 0x0000003d5300720c */ /* 0x000fda0003fc6270 */
[----:B------:R-:W-:Y:S05]  /*88a0*/  @!P6 BRA `(.L_x_2092) ;  /* 0xffffff80004ce947 */ /* 0x000fea000383ffff */
.L_x_2022:
[----:B------:R-:W0:Y:S01]  /*88b0*/  S2UR UR4, SR_CTAID.X ;  /* 0x00000000000479c3 */ /* 0x000e220000002500 */
[----:B------:R-:W-:-:S07]  /*88c0*/  ISETP.NE.AND P6, PT, R93, RZ, PT ;  /* 0x000000ff5d00720c */ /* 0x000fce0003fc5270 */
        /* <DEDUP_REMOVED lines=52> */
.L_x_2093:
        /* <DEDUP_REMOVED lines=15> */
.L_x_14314:


//--------------------- .text._ZN10layer_norm13ln_bwd_kernelINS_13Kernel_traitsI6__halfS2_S2_S2_fjLj7168ELj1ELj1ELj8ELj8ENS_18Kernel_traits_baseILj7168ES2_S2_S2_S2_fjLj256EEEEELb1ELb0ELb0ELb1EEEvNS_9BwdParamsE --------------------------
	.section	.text._ZN10layer_norm13ln_bwd_kernelINS_13Kernel_traitsI6__halfS2_S2_S2_fjLj7168ELj1ELj1ELj8ELj8ENS_18Kernel_traits_baseILj7168ES2_S2_S2_S2_fjLj256EEEEELb1ELb0ELb0ELb1EEEvNS_9BwdParamsE,"ax",@progbits
	.align	128
        .global         _ZN10layer_norm13ln_bwd_kernelINS_13Kernel_traitsI6__halfS2_S2_S2_fjLj7168ELj1ELj1ELj8ELj8ENS_18Kernel_traits_baseILj7168ES2_S2_S2_S2_fjLj256EEEEELb1ELb0ELb0ELb1EEEvNS_9BwdParamsE
        .type           _ZN10layer_norm13ln_bwd_kernelINS_13Kernel_traitsI6__halfS2_S2_S2_fjLj7168ELj1ELj1ELj8ELj8ENS_18Kernel_traits_baseILj7168ES2_S2_S2_S2_fjLj256EEEEELb1ELb0ELb0ELb1EEEvNS_9BwdParamsE,@function
        .size           _ZN10layer_norm13ln_bwd_kernelINS_13Kernel_traitsI6__halfS2_S2_S2_fjLj7168ELj1ELj1ELj8ELj8ENS_18Kernel_traits_baseILj7168ES2_S2_S2_S2_fjLj256EEEEELb1ELb0ELb0ELb1EEEvNS_9BwdParamsE,(.L_x_14315 - _ZN10layer_norm13ln_bwd_kernelINS_13Kernel_traitsI6__halfS2_S2_S2_fjLj7168ELj1ELj1ELj8ELj8ENS_18Kernel_traits_baseILj7168ES2_S2_S2_S2_fjLj256EEEEELb1ELb0ELb0ELb1EEEvNS_9BwdParamsE)
        .other          _ZN10layer_norm13ln_bwd_kernelINS_13Kernel_traitsI6__halfS2_S2_S2_fjLj7168ELj1ELj1ELj8ELj8ENS_18Kernel_traits_baseILj7168ES2_S2_S2_S2_fjLj256EEEEELb1ELb0ELb0ELb1EEEvNS_9BwdParamsE,@"STO_CUDA_ENTRY STV_DEFAULT"
_ZN10layer_norm13ln_bwd_kernelINS_13Kernel_traitsI6__halfS2_S2_S2_fjLj7168ELj1ELj1ELj8ELj8ENS_18Kernel_traits_baseILj7168ES2_S2_S2_S2_fjLj256EEEEELb1ELb0ELb0ELb1EEEvNS_9BwdParamsE:
.text._ZN10layer_norm13ln_bwd_kernelINS_13Kernel_traitsI6__halfS2_S2_S2_fjLj7168ELj1ELj1ELj8ELj8ENS_18Kernel_traits_baseILj7168ES2_S2_S2_S2_fjLj256EEEEELb1ELb0ELb0ELb1EEEvNS_9BwdParamsE:
        /* <DEDUP_REMOVED lines=83> */
[----:B---3--:R-:W-:Y:S01]  /*0530*/  HADD2.F32 R42, -RZ, R112.H0_H0 ;  /* 0x20000070ff2a7230 */ /* 0x008fe20000004100 */
[--C-:B------:R-:W-:Y:S01]  /*0540*/  SHF.R.U64 R112, R112, 0x10, R113.reuse ;  /* 0x0000001070707819 */ /* 0x100fe20000001271 */
[----:B------:R-:W-:Y:S01]  /*0550*/  HADD2.F32 R43, -RZ, R113.H0_H0 ;  /* 0x20000071ff2b7230 */ /* 0x000fe20000004100 */
[----:B------:R-:W-:Y:S01]  /*0560*/  SHF.R.U32.HI R114, RZ, 0x10, R113 ;  /* 0x00000010ff727819 */ /* 0x000fe20000011671 */
[----:B----4-:R-:W-:Y:S01]  /*0570*/  HADD2.F32 R44, -RZ, R6.H0_H0 ;  /* 0x20000006ff2c7230 */ /* 0x010fe20000004100 */
[--C-:B------:R-:W-:Y:S01]  /*0580*/  SHF.R.U64 R115, R6, 0x10, R7.reuse ;  /* 0x0000001006737819 */ /* 0x100fe20000001207 */
[----:B------:R-:W-:Y:S01]  /*0590*/  HADD2.F32 R45, -RZ, R7.H0_H0 ;  /* 0x20000007ff2d7230 */ /* 0x000fe20000004100 */
[----:B------:R-:W-:Y:S01]  /*05a0*/  SHF.R.U32.HI R116, RZ, 0x10, R7 ;  /* 0x00000010ff747819 */ /* 0x000fe20000011607 */
[----:B-----5:R-:W-:Y:S01]  /*05b0*/  HADD2.F32 R46, -RZ, R8.H0_H0 ;  /* 0x20000008ff2e7230 */ /* 0x020fe20000004100 */
        /* <DEDUP_REMOVED lines=20> */
[----:B------:R-:W-:Y:S01]  /*0700*/  MOV R113, RZ ;  /* 0x000000ff00717202 */ /* 0x000fe20000000f00 */
        /* <DEDUP_REMOVED lines=12> */
[----:B012---:R-:W-:-:S07]  /*07d0*/  HADD2.F32 R126, -RZ, R126.H0_H0 ;  /* 0x2000007eff7e7230 */ /* 0x007fce0000004100 */
.L_x_2099:
        /* <DEDUP_REMOVED lines=20> */
[----:B------:R-:W3:Y:S02]  /*0920*/  LDG.E.64 R38, desc[UR4][R38.64] ;  /* 0x0000000426267981 */ /* 0x000ee4000c1e1b00 */
[----:B------:R-:W-:-:S02]  /*0930*/  IMAD.WIDE.U32 R34, R135, 0x8, R8 ;  /* 0x0000000887227825 */ /* 0x000fc400078e0008 */
[----:B------:R-:W4:Y:S02]  /*0940*/  LDG.E.64 R36, desc[UR4][R36.64] ;  /* 0x0000000424247981 */ /* 0x000f24000c1e1b00 */
[----:B------:R-:W-:Y:S02]  /*0950*/  IMAD.WIDE.U32 R32, R131, 0x8, R8 ;  /* 0x0000000883207825 */ /* 0x000fe400078e0008 */
[----:B------:R-:W4:Y:S02]  /*0960*/  LDG.E.64 R34, desc[UR4][R34.64] ;  /* 0x0000000422227981 */ /* 0x000f24000c1e1b00 */
[----:B--2---:R-:W-:Y:S02]  /*0970*/  IMAD.WIDE.U32 R10, R135, 0x8, R4 ;  /* 0x00000008870a7825 */ /* 0x004fe400078e0004 */
[----:B------:R-:W2:Y:S02]  /*0980*/  LDG.E.64 R32, desc[UR4][R32.64] ;  /* 0x0000000420207981 */ /* 0x000ea4000c1e1b00 */
[----:B------:R-:W-:-:S02]  /*0990*/  IMAD.WIDE.U32 R8, R133, 0x8, R8 ;  /* 0x0000000885087825 */ /* 0x000fc400078e0008 */
[----:B------:R-:W3:Y:S02]  /*09a0*/  LDG.E.64 R10, desc[UR4][R10.64] ;  /* 0x000000040a0a7981 */ /* 0x000ee4000c1e1b00 */
[--C-:B------:R-:W-:Y:S02]  /*09b0*/  IMAD.WIDE.U32 R18, R129, 0x8, R4.reuse ;  /* 0x0000000881127825 */ /* 0x100fe400078e0004 */
[----:B------:R-:W4:Y:S02]  /*09c0*/  LDG.E.64 R8, desc[UR4][R8.64] ;  /* 0x0000000408087981 */ /* 0x000f24000c1e1b00 */
        /* <DEDUP_REMOVED lines=18> */
[--C-:B---3--:R-:W-:Y:S01]  /*0af0*/  SHF.R.U64 R163, R10, 0x10, R11.reuse ;  /* 0x000000100aa37819 */ /* 0x108fe2000000120b */
[----:B------:R-:W-:Y:S01]  /*0b00*/  HADD2.F32 R165, -RZ, R10.H0_H0 ;  /* 0x2000000affa57230 */ /* 0x000fe20000004100 */
[----:B------:R-:W-:Y:S01]  /*0b10*/  SHF.R.U32.HI R159, RZ, 0x10, R11 ;  /* 0x00000010ff9f7819 */ /* 0x000fe2000001160b */
[----:B------:R-:W-:Y:S01]  /*0b20*/  HADD2.F32 R161, -RZ, R11.H0_H0 ;  /* 0x2000000bffa17230 */ /* 0x000fe20000004100 */
[----:B----4-:R-:W-:-:S05]  /*0b30*/  MOV R152, R8 ;  /* 0x0000000800987202 */ /* 0x010fca0000000f00 */
[----:B------:R-:W3:Y:S01]  /*0b40*/  @P0 LDC.64 R10, c[0x0][0x438] ;  /* 0x00010e00ff0a0b82 */ /* 0x000ee20000000a00 */
[--C-:B------:R-:W-:Y:S02]  /*0b50*/  SHF.R.U64 R146, R8, 0x10, R9.reuse ;  /* 0x0000001008927819 */ /* 0x100fe40000001209 */
[----:B------:R-:W-:Y:S02]  /*0b60*/  MOV R148, R9 ;  /* 0x0000000900947202 */ /* 0x000fe40000000f00 */
[----:B------:R-:W-:-:S03]  /*0b70*/  SHF.R.U32.HI R162, RZ, 0x10, R9 ;  /* 0x00000010ffa27819 */ /* 0x000fc60000011609 */
[----:B------:R-:W4:Y:S01]  /*0b80*/  LDC.64 R8, c[0x0][0x3b0] ;  /* 0x0000ec00ff087b82 */ /* 0x000f220000000a00 */
[--C-:B--2---:R-:W-:Y:S01]  /*0b90*/  SHF.R.U64 R203, R18, 0x10, R19.reuse ;  /* 0x0000001012cb7819 */ /* 0x104fe20000001213 */
[----:B------:R-:W-:Y:S01]  /*0ba0*/  HADD2.F32 R195, -RZ, R18.H0_H0 ;  /* 0x20000012ffc37230 */ /* 0x000fe20000004100 */
[----:B------:R-:W-:Y:S01]  /*0bb0*/  SHF.R.U32.HI R201, RZ, 0x10, R19 ;  /* 0x00000010ffc97819 */ /* 0x000fe20000011613 */
[----:B------:R-:W-:-:S04]  /*0bc0*/  HADD2.F32 R199, -RZ, R19.H0_H0 ;  /* 0x20000013ffc77230 */ /* 0x000fc80000004100 */
[----:B------:R-:W2:Y:S01]  /*0bd0*/  @P0 LDC.64 R18, c[0x0][0x438] ;  /* 0x00010e00ff120b82 */ /* 0x000ea20000000a00 */
[----:B------:R-:W-:Y:S01]  /*0be0*/  SHF.R.U64 R193, R12, 0x10, R13 ;  /* 0x000000100cc17819 */ /* 0x000fe2000000120d */
[----:B------:R-:W-:Y:S01]  /*0bf0*/  HADD2.F32 R197, -RZ, R12.H0_H0 ;  /* 0x2000000cffc57230 */ /* 0x000fe20000004100 */
[--C-:B------:R-:W-:Y:S01]  /*0c00*/  SHF.R.U64 R149, R4, 0x10, R5.reuse ;  /* 0x0000001004957819 */ /* 0x100fe20000001205 */
[----:B------:R-:W-:Y:S01]  /*0c10*/  HADD2.F32 R157, -RZ, R4.H0_H0 ;  /* 0x20000004ff9d7230 */ /* 0x000fe20000004100 */
[----:B------:R-:W-:Y:S01]  /*0c20*/  SHF.R.U32.HI R151, RZ, 0x10, R5 ;  /* 0x00000010ff977819 */ /* 0x000fe20000011605 */
[----:B-1----:R-:W-:Y:S01]  /*0c30*/  HADD2.F32 R143, -RZ, R5.H0_H0 ;  /* 0x20000005ff8f7230 */ /* 0x002fe20000004100 */
[----:B------:R-:W-:Y:S01]  /*0c40*/  SHF.R.U32.HI R189, RZ, 0x10, R13 ;  /* 0x00000010ffbd7819 */ /* 0x000fe2000001160d */
[----:B------:R-:W-:Y:S01]  /*0c50*/  HADD2.F32 R191, -RZ, R13.H0_H0 ;  /* 0x2000000dffbf7230 */ /* 0x000fe20000004100 */
[--C-:B------:R-:W-:Y:S01]  /*0c60*/  SHF.R.U64 R173, R14, 0x10, R15.reuse ;  /* 0x000000100ead7819 */ /* 0x100fe2000000120f */
[----:B------:R-:W-:Y:S01]  /*0c70*/  HADD2.F32 R175, -RZ, R14.H0_H0 ;  /* 0x2000000effaf7230 */ /* 0x000fe20000004100 */
[----:B------:R-:W-:Y:S01]  /*0c80*/  SHF.R.U32.HI R167, RZ, 0x10, R15 ;  /* 0x00000010ffa77819 */ /* 0x000fe2000001160f */
[----:B------:R-:W-:Y:S01]  /*0c90*/  HADD2.F32 R169, -RZ, R15.H0_H0 ;  /* 0x2000000fffa97230 */ /* 0x000fe20000004100 */
[----:B------:R-:W1:Y:S01]  /*0ca0*/  @P1 LDC.64 R4, c[0x0][0x3e0] ;  /* 0x0000f800ff041b82 */ /* 0x000e620000000a00 */
[--C-:B------:R-:W-:Y:S01]  /*0cb0*/  SHF.R.U64 R185, R16, 0x10, R17.reuse ;  /* 0x0000001010b97819 */ /* 0x100fe20000001211 */
[----:B------:R-:W-:Y:S01]  /*0cc0*/  HADD2.F32 R187, -RZ, R16.H0_H0 ;  /* 0x20000010ffbb7230 */ /* 0x000fe20000004100 */
[----:B------:R-:W-:Y:S01]  /*0cd0*/  SHF.R.U32.HI R177, RZ, 0x10, R17 ;  /* 0x00000010ffb17819 */ /* 0x000fe20000011611 */
[----:B------:R-:W-:Y:S01]  /*0ce0*/  HADD2.F32 R183, -RZ, R17.H0_H0 ;  /* 0x20000011ffb77230 */ /* 0x000fe20000004100 */
[----:B------:R-:W-:Y:S01]  /*0cf0*/  SHF.R.U64 R153, R6, 0x10, R7 ;  /* 0x0000001006997819 */ /* 0x000fe20000001207 */
[----:B0-----:R-:W-:-:S02]  /*0d00*/  HADD2.F32 R145, -RZ, R6.H0_H0 ;  /* 0x20000006ff917230 */ /* 0x001fc40000004100 */
[----:B------:R-:W0:Y:S01]  /*0d10*/  @P0 LDC.64 R14, c[0x0][0x438] ;  /* 0x00010e00ff0e0b82 */ /* 0x000e220000000a00 */
[----:B------:R-:W-:Y:S01]  /*0d20*/  SHF.R.U32.HI R155, RZ, 0x10, R7 ;  /* 0x00000010ff9b7819 */ /* 0x000fe20000011607 */
[----:B------:R-:W-:-:S06]  /*0d30*/  HADD2.F32 R147, -RZ, R7.H0_H0 ;  /* 0x20000007ff937230 */ /* 0x000fcc0000004100 */
[----:B------:R-:W0:Y:S08]  /*0d40*/  @P0 LDC.64 R12, c[0x0][0x438] ;  /* 0x00010e00ff0c0b82 */ /* 0x000e300000000a00 */
[----:B------:R-:W0:Y:S08]  /*0d50*/  @P0 LDC.64 R16, c[0x0][0x438] ;  /* 0x00010e00ff100b82 */ /* 0x000e300000000a00 */
[----:B------:R-:W0:Y:S01]  /*0d60*/  @P0 LDC.64 R6, c[0x0][0x438] ;  /* 0x00010e00ff060b82 */ /* 0x000e220000000a00 */
[----:B------:R-:W-:Y:S01]  /*0d70*/  MOV R168, R38 ;  /* 0x0000002600a87202 */ /* 0x000fe20000000f00 */
[----:B------:R-:W-:Y:S01]  /*0d80*/  HADD2.F32 R203, -RZ, R203.H0_H0 ;  /* 0x200000cbffcb7230 */ /* 0x000fe20000004100 */
[--C-:B------:R-:W-:Y:S01]  /*0d90*/  SHF.R.U64 R164, R38, 0x10, R39.reuse ;  /* 0x0000001026a47819 */ /* 0x100fe20000001227 */
[----:B------:R-:W-:Y:S01]  /*0da0*/  HADD2.F32 R201, -RZ, R201.H0_H0 ;  /* 0x200000c9ffc97230 */ /* 0x000fe20000004100 */
[----:B------:R-:W-:Y:S01]  /*0db0*/  MOV R179, R39 ;  /* 0x0000002700b37202 */ /* 0x000fe20000000f00 */
[----:B------:R-:W-:Y:S01]  /*0dc0*/  HADD2.F32 R193, -RZ, R193.H0_H0 ;  /* 0x200000c1ffc17230 */ /* 0x000fe20000004100 */
[----:B------:R-:W-:Y:S01]  /*0dd0*/  SHF.R.U32.HI R166, RZ, 0x10, R39 ;  /* 0x00000010ffa67819 */ /* 0x000fe20000011627 */
[----:B------:R-:W-:Y:S01]  /*0de0*/  HADD2.F32 R189, -RZ, R189.H0_H0 ;  /* 0x200000bdffbd7230 */ /* 0x000fe20000004100 */
[----:B------:R-:W-:Y:S01]  /*0df0*/  FSEL R156, R156, RZ, !P4 ;  /* 0x000000ff9c9c7208 */ /* 0x000fe20006000000 */
        /* <DEDUP_REMOVED lines=10> */
[----:B---3--:R-:W-:Y:S01]  /*0ea0*/  @P0 IMAD.WIDE.U32 R38, R131, 0x8, R10 ;  /* 0x0000000883260825 */ /* 0x008fe200078e000a */
[----:B------:R-:W-:-:S03]  /*0eb0*/  MOV R178, R140 ;  /* 0x0000008c00b27202 */ /* 0x000fc60000000f00 */
[----:B----4-:R-:W-:Y:S01]  /*0ec0*/  IMAD.WIDE.U32 R10, R127, 0x4, R8 ;  /* 0x000000047f0a7825 */ /* 0x010fe200078e0008 */
[----:B------:R-:W-:-:S03]  /*0ed0*/  MOV R174, R40 ;  /* 0x0000002800ae7202 */ /* 0x000fc60000000f00 */
        /* <DEDUP_REMOVED lines=32> */
[----:B------:R-:W-:Y:S01]  /*10e0*/  SHF.R.U64 R176, R140, 0x10, R141 ;  /* 0x000000108cb07819 */ /* 0x000fe2000000128d */
[----:B------:R3:W5:Y:S01]  /*10f0*/  LDG.E R156, desc[UR4][R10.64] ;  /* 0x000000040a9c7981 */ /* 0x000762000c1e1900 */
[----:B------:R-:W-:Y:S01]  /*1100*/  MOV R0, R141 ;  /* 0x0000008d00007202 */ /* 0x000fe20000000f00 */
[----:B--2---:R-:W-:Y:S01]  /*1110*/  @P0 IMAD.WIDE.U32 R18, R127, 0x8, R18 ;  /* 0x000000087f120825 */ /* 0x004fe200078e0012 */
[----:B------:R-:W-:Y:S01]  /*1120*/  MOV R142, R32 ;  /* 0x00000020008e7202 */ /* 0x000fe20000000f00 */
[----:B------:R2:W5:Y:S01]  /*1130*/  LDG.E R40, desc[UR4][R40.64] ;  /* 0x0000000428287981 */ /* 0x000562000c1e1900 */
[----:B------:R-:W-:-:S02]  /*1140*/  SHF.R.U64 R140, R32, 0x10, R33 ;  /* 0x00000010208c7819 */ /* 0x000fc40000001221 */
[----:B------:R-:W-:Y:S02]  /*1150*/  MOV R138, R33 ;  /* 0x00000021008a7202 */ /* 0x000fe40000000f00 */
[----:B------:R-:W-:Y:S01]  /*1160*/  SHF.R.U32.HI R154, RZ, 0x10, R33 ;  /* 0x00000010ff9a7819 */ /* 0x000fe20000011621 */
[----:B---3--:R-:W-:Y:S01]  /*1170*/  HADD2.F32 R11, -RZ, R178.H0_H0 ;  /* 0x200000b2ff0b7230 */ /* 0x008fe20000004100 */
[----:B------:R-:W3:Y:S01]  /*1180*/  @P0 LDC.64 R32, c[0x0][0x438] ;  /* 0x00010e00ff200b82 */ /* 0x000ee20000000a00 */
[----:B-1----:R-:W-:Y:S01]  /*1190*/  @P1 IMAD.WIDE R4, R57, 0x2, R4 ;  /* 0x0000000239041825 */ /* 0x002fe200078e0204 */
[----:B------:R1:W5:Y:S01]  /*11a0*/  @P0 LDG.E.64 R20, desc[UR4][R18.64] ;  /* 0x0000000412140981 */ /* 0x000362000c1e1b00 */
[----:B------:R-:W-:Y:S02]  /*11b0*/  SHF.R.U32.HI R171, RZ, 0x10, R141 ;  /* 0x00000010ffab7819 */ /* 0x000fe4000001168d */
[----:B--2---:R-:W-:Y:S01]  /*11c0*/  FMUL.FTZ R41, R54, R11 ;  /* 0x0000000b36297220 */ /* 0x004fe20000410000 */
[----:B0-----:R-:W-:Y:S01]  /*11d0*/  @P0 IMAD.WIDE.U32 R14, R129, 0x8, R14 ;  /* 0x00000008810e0825 */ /* 0x001fe200078e000e */
[----:B------:R-:W-:Y:S01]  /*11e0*/  MOV R160, R36 ;  /* 0x0000002400a07202 */ /* 0x000fe20000000f00 */
[----:B------:R0:W5:Y:S02]  /*11f0*/  @P0 LDG.E.64 R28, desc[UR4][R38.64] ;  /* 0x00000004261c0981 */ /* 0x000164000c1e1b00 */
[----:B------:R-:W-:Y:S01]  /*1200*/  @P0 IMAD.WIDE.U32 R12, R135, 0x8, R12 ;  /* 0x00000008870c0825 */ /* 0x000fe200078e000c */
[--C-:B------:R-:W-:Y:S01]  /*1210*/  SHF.R.U64 R144, R36, 0x10, R37.reuse ;  /* 0x0000001024907819 */ /* 0x100fe20000001225 */
[----:B------:R2:W4:Y:S02]  /*1220*/  @P1 LDG.E.U16 R158, desc[UR4][R4.64] ;  /* 0x00000004049e1981 */ /* 0x000524000c1e1500 */
[----:B------:R-:W-:Y:S01]  /*1230*/  HADD2.F32 R10, -RZ, R176.H0_H0 ;  /* 0x200000b0ff0a7230 */ /* 0x000fe20000004100 */
[----:B------:R-:W-:Y:S01]  /*1240*/  MOV R141, R37 ;  /* 0x00000025008d7202 */ /* 0x000fe20000000f00 */
[----:B-1----:R-:W-:Y:S01]  /*1250*/  HADD2.F32 R18, -RZ, R0.H0_H0 ;  /* 0x20000000ff127230 */ /* 0x002fe20000004100 */
[----:B------:R-:W-:Y:S01]  /*1260*/  SHF.R.U32.HI R150, RZ, 0x10, R37 ;  /* 0x00000010ff967819 */ /* 0x000fe20000011625 */
[----:B------:R-:W-:Y:S01]  /*1270*/  FMUL.FTZ R0, R128, R195 ;  /* 0x000000c380007220 */ /* 0x000fe20000410000 */
[C---:B------:R-:W-:Y:S01]  /*1280*/  @P0 IMAD.WIDE.U32 R16, R137.reuse, 0x8, R16 ;  /* 0x0000000889100825 */ /* 0x040fe200078e0010 */
[----:B------:R-:W-:Y:S01]  /*1290*/  MOV R134, R34 ;  /* 0x0000002200867202 */ /* 0x000fe20000000f00 */
[----:B------:R-:W5:Y:S02]  /*12a0*/  @P0 LDG.E.64 R2, desc[UR4][R14.64] ;  /* 0x000000040e020981 */ /* 0x000f64000c1e1b00 */
[----:B------:R-:W-:Y:S01]  /*12b0*/  IMAD.WIDE.U32 R36, R137, 0x4, R8 ;  /* 0x0000000489247825 */ /* 0x000fe200078e0008 */
[----:B------:R-:W-:Y:S01]  /*12c0*/  SHF.R.U64 R132, R34, 0x10, R35 ;  /* 0x0000001022847819 */ /* 0x000fe20000001223 */
[----:B------:R1:W5:Y:S02]  /*12d0*/  @P0 LDG.E.64 R26, desc[UR4][R12.64] ;  /* 0x000000040c1a0981 */ /* 0x000364000c1e1b00 */
[----:B------:R-:W-:Y:S01]  /*12e0*/  @P0 IMAD.WIDE.U32 R6, R133, 0x8, R6 ;  /* 0x0000000885060825 */ /* 0x000fe200078e0006 */
[----:B------:R-:W-:-:S03]  /*12f0*/  MOV R130, R35 ;  /* 0x0000002300827202 */ /* 0x000fc60000000f00 */
[----:B0-----:R-:W-:Y:S01]  /*1300*/  FMUL.FTZ R39, R125, R10 ;  /* 0x0000000a7d277220 */ /* 0x001fe20000410000 */
[----:B------:R-:W-:Y:S01]  /*1310*/  SHF.R.U32.HI R136, RZ, 0x10, R35 ;  /* 0x00000010ff887819 */ /* 0x000fe20000011623 */
[----:B--2---:R-:W-:Y:S01]  /*1320*/  FADD.FTZ R4, RZ, R41 ;  /* 0x00000029ff047221 */ /* 0x004fe20000010000 */
[----:B------:R-:W-:-:S04]  /*1330*/  IMAD.WIDE.U32 R34, R139, 0x4, R8 ;  /* 0x000000048b227825 */ /* 0x000fc800078e0008 */
[----:B------:R-:W-:Y:S01]  /*1340*/  FMUL.FTZ R202, R128, R203 ;  /* 0x000000cb80ca7220 */ /* 0x000fe20000410000 */
[----:B------:R-:W-:Y:S01]  /*1350*/  FFMA.FTZ R5, R0, R41, RZ ;  /* 0x0000002900057223 */ /* 0x000fe200000100ff */
[----:B------:R0:W5:Y:S01]  /*1360*/  @P0 LDG.E.64 R24, desc[UR4][R16.64] ;  /* 0x0000000410180981 */ /* 0x000162000c1e1b00 */
[----:B-1----:R-:W-:-:S03]  /*1370*/  IMAD.WIDE.U32 R12, R135, 0x4, R8 ;  /* 0x00000004870c7825 */ /* 0x002fc600078e0008 */
[----:B------:R1:W5:Y:S01]  /*1380*/  @P0 LDG.E.64 R30, desc[UR4][R6.64] ;  /* 0x00000004061e0981 */ /* 0x000362000c1e1b00 */
[----:B------:R-:W-:-:S03]  /*1390*/  IMAD.WIDE.U32 R14, R131, 0x4, R8 ;  /* 0x00000004830e7825 */ /* 0x000fc600078e0008 */
[----:B------:R2:W5:Y:S01]  /*13a0*/  LDG.E R36, desc[UR4][R36.64] ;  /* 0x0000000424247981 */ /* 0x000562000c1e1900 */
[----:B------:R-:W-:-:S04]  /*13b0*/  IMAD.WIDE.U32 R8, R133, 0x4, R8 ;  /* 0x0000000485087825 */ /* 0x000fc800078e0008 */
[C---:B------:R-:W-:Y:S01]  /*13c0*/  FMUL.FTZ R210, R128.reuse, R201 ;  /* 0x000000c980d27220 */ /* 0x040fe20000410000 */
[----:B------:R3:W5:Y:S01]  /*13d0*/  LDG.E R34, desc[UR4][R34.64] ;  /* 0x0000000422227981 */ /* 0x000762000c1e1900 */
[----:B0-----:R-:W-:Y:S02]  /*13e0*/  HADD2.F32 R16, -RZ, R171.H0_H0 ;  /* 0x200000abff107230 */ /* 0x001fe40000004100 */
[----:B-1----:R-:W-:Y:S01]  /*13f0*/  FADD.FTZ R6, R39, R4 ;  /* 0x0000000427067221 */ /* 0x002fe20000010000 */
[----:B------:R-:W-:Y:S01]  /*1400*/  FMUL.FTZ R171, R128, R199 ;  /* 0x000000c780ab7220 */ /* 0x000fe20000410000 */
[----:B------:R-:W-:Y:S01]  /*1410*/  FFMA.FTZ R4, R202, R39, R5 ;  /* 0x00000027ca047223 */ /* 0x000fe20000010005 */
[----:B------:R0:W5:Y:S01]  /*1420*/  LDG.E R38, desc[UR4][R8.64] ;  /* 0x0000000408267981 */ /* 0x000162000c1e1900 */
[----:B--2---:R-:W-:Y:S01]  /*1430*/  FMUL.FTZ R37, R55, R18 ;  /* 0x0000001237257220 */ /* 0x004fe20000410000 */
[----:B------:R-:W-:Y:S02]  /*1440*/  HADD2.F32 R170, -RZ, R170.H0_H0 ;  /* 0x200000aaffaa7230 */ /* 0x000fe40000004100 */
[----:B---3--:R-:W-:Y:S01]  /*1450*/  FMUL.FTZ R35, R126, R16 ;  /* 0x000000107e237220 */ /* 0x008fe20000410000 */
[----:B------:R-:W-:Y:S01]  /*1460*/  FADD.FTZ R6, R37, R6 ;  /* 0x0000000625067221 */ /* 0x000fe20000010000 */
[----:B------:R-:W-:Y:S01]  /*1470*/  FFMA.FTZ R5, R171, R37, R4 ;  /* 0x00000025ab057223 */ /* 0x000fe20000010004 */
[----:B0-----:R-:W-:-:S02]  /*1480*/  HADD2.F32 R9, -RZ, R174.H0_H0 ;  /* 0x200000aeff097230 */ /* 0x001fc40000004100 */
[----:B------:R-:W-:Y:S01]  /*1490*/  FMUL.FTZ R204, R128, R197 ;  /* 0x000000c580cc7220 */ /* 0x000fe20000410000 */
[----:B------:R-:W-:Y:S01]  /*14a0*/  FADD.FTZ R7, R35, R6 ;  /* 0x0000000623077221 */ /* 0x000fe20000010000 */
[----:B------:R-:W-:Y:S01]  /*14b0*/  FFMA.FTZ R5, R210, R35, R5 ;  /* 0x00000023d2057223 */ /* 0x000fe20000010005 */
[----:B------:R-:W-:Y:S01]  /*14c0*/  FMUL.FTZ R176, R52, R9 ;  /* 0x0000000934b07220 */ /* 0x000fe20000410000 */
[----:B------:R-:W-:Y:S02]  /*14d0*/  HADD2.F32 R181, -RZ, R181.H0_H0 ;  /* 0x200000b5ffb57230 */ /* 0x000fe40000004100 */
[----:B------:R-:W-:Y:S01]  /*14e0*/  FMUL.FTZ R174, R123, R170 ;  /* 0x000000aa7bae7220 */ /* 0x000fe20000410000 */
[----:B------:R-:W-:-:S04]  /*14f0*/  @P0 IMAD.WIDE.U32 R32, R139, 0x8, R32 ;  /* 0x000000088b200825 */ /* 0x000fc800078e0020 */
[----:B------:R-:W-:Y:S01]  /*1500*/  FMUL.FTZ R198, R128, R193 ;  /* 0x000000c180c67220 */ /* 0x000fe20000410000 */
[----:B------:R-:W-:Y:S01]  /*1510*/  FADD.FTZ R7, R176, R7 ;  /* 0x00000007b0077221 */ /* 0x000fe20000010000 */
[----:B------:R-:W-:Y:S01]  /*1520*/  FFMA.FTZ R5, R204, R176, R5 ;  /* 0x000000b0cc057223 */ /* 0x000fe20000010005 */
[----:B------:R-:W-:Y:S02]  /*1530*/  HADD2.F32 R172, -RZ, R172.H0_H0 ;  /* 0x200000acffac7230 */ /* 0x000fe40000004100 */
[----:B------:R-:W-:Y:S01]  /*1540*/  FMUL.FTZ R191, R128, R191 ;  /* 0x000000bf80bf7220 */ /* 0x000fe20000410000 */
[----:B------:R-:W-:Y:S02]  /*1550*/  HADD2.F32 R207, -RZ, R142.H0_H0 ;  /* 0x2000008effcf7230 */ /* 0x000fe40000004100 */
[----:B------:R-:W-:Y:S01]  /*1560*/  FMUL.FTZ R142, R53, R181 ;  /* 0x000000b5358e7220 */ /* 0x000fe20000410000 */
[----:B------:R-:W-:Y:S01]  /*1570*/  FADD.FTZ R7, R174, R7 ;  /* 0x00000007ae077221 */ /* 0x000fe20000010000 */
[----:B------:R-:W-:Y:S01]  /*1580*/  FFMA.FTZ R4, R198, R174, R5 ;  /* 0x000000aec6047223 */ /* 0x000fe20000010005 */
[----:B------:R-:W5:Y:S01]  /*1590*/  @P0 LDG.E.64 R22, desc[UR4][R32.64] ;  /* 0x0000000420160981 */ /* 0x000f62000c1e1b00 */
[----:B------:R-:W-:-:S02]  /*15a0*/  HADD2.F32 R208, -RZ, R138.H0_H0 ;  /* 0x2000008affd07230 */ /* 0x000fc40000004100 */
[----:B------:R-:W-:Y:S01]  /*15b0*/  FMUL.FTZ R138, R124, R172 ;  /* 0x000000ac7c8a7220 */ /* 0x000fe20000410000 */
[----:B------:R-:W-:Y:S01]  /*15c0*/  FMUL.FTZ R200, R128, R189 ;  /* 0x000000bd80c87220 */ /* 0x000fe20000410000 */
[----:B------:R-:W-:Y:S01]  /*15d0*/  FADD.FTZ R7, R142, R7 ;  /* 0x000000078e077221 */ /* 0x000fe20000010000 */
[----:B------:R-:W-:Y:S01]  /*15e0*/  FFMA.FTZ R5, R191, R142, R4 ;  /* 0x0000008ebf057223 */ /* 0x000fe20000010004 */
[----:B------:R0:W5:Y:S01]  /*15f0*/  LDG.E R33, desc[UR4][R14.64] ;  /* 0x000000040e217981 */ /* 0x000162000c1e1900 */
[----:B------:R-:W-:Y:S02]  /*1600*/  HADD2.F32 R164, -RZ, R164.H0_H0 ;  /* 0x200000a4ffa47230 */ /* 0x000fe40000004100 */
[----:B------:R-:W-:Y:S01]  /*1610*/  FMUL.FTZ R189, R128, R187 ;  /* 0x000000bb80bd7220 */ /* 0x000fe20000410000 */
[----:B------:R-:W-:Y:S01]  /*1620*/  FADD.FTZ R7, R138, R7 ;  /* 0x000000078a077221 */ /* 0x000fe20000010000 */
[----:B------:R-:W-:Y:S01]  /*1630*/  FFMA.FTZ R4, R200, R138, R5 ;  /* 0x0000008ac8047223 */ /* 0x000fe20000010005 */
[----:B------:R-:W-:-:S02]  /*1640*/  HADD2.F32 R17, -RZ, R179.H0_H0 ;  /* 0x200000b3ff117230 */ /* 0x000fc40000004100 */
[C---:B------:R-:W-:Y:S01]  /*1650*/  FMUL.FTZ R196, R128.reuse, R185 ;  /* 0x000000b980c47220 */ /* 0x040fe20000410000 */
[----:B------:R-:W-:Y:S02]  /*1660*/  HADD2.F32 R213, -RZ, R162.H0_H0 ;  /* 0x200000a2ffd57230 */ /* 0x000fe40000004100 */
[----:B------:R-:W-:Y:S02]  /*1670*/  HADD2.F32 R166, -RZ, R166.H0_H0 ;  /* 0x200000a6ffa67230 */ /* 0x000fe40000004100 */
[----:B------:R-:W-:Y:S01]  /*1680*/  FMUL.FTZ R192, R128, R177 ;  /* 0x000000b180c07220 */ /* 0x000fe20000410000 */
[----:B0-----:R-:W-:Y:S02]  /*1690*/  HADD2.F32 R15, -RZ, R168.H0_H0 ;  /* 0x200000a8ff0f7230 */ /* 0x001fe40000004100 */
[----:B------:R-:W-:Y:S01]  /*16a0*/  FMUL.FTZ R162, R121, R164 ;  /* 0x000000a479a27220 */ /* 0x000fe20000410000 */
[----:B------:R-:W-:Y:S02]  /*16b0*/  HADD2.F32 R205, -RZ, R136.H0_H0 ;  /* 0x20000088ffcd7230 */ /* 0x000fe40000004100 */
[----:B------:R-:W-:-:S02]  /*16c0*/  HADD2.F32 R209, -RZ, R154.H0_H0 ;  /* 0x2000009affd17230 */ /* 0x000fc40000004100 */
[----:B------:R-:W-:Y:S01]  /*16d0*/  FMUL.FTZ R168, R50, R15 ;  /* 0x0000000f32a87220 */ /* 0x000fe20000410000 */
[----:B------:R-:W-:Y:S02]  /*16e0*/  HADD2.F32 R179, -RZ, R160.H0_H0 ;  /* 0x200000a0ffb37230 */ /* 0x000fe40000004100 */
        /* <DEDUP_REMOVED lines=8> */
[----:B------:R-:W-:Y:S01]  /*1770*/  FMUL.FTZ R136, R122, R166 ;  /* 0x000000a67a887220 */ /* 0x000fe20000410000 */
[----:B------:R-:W-:-:S02]  /*1780*/  HADD2.F32 R141, -RZ, R141.H0_H0 ;  /* 0x2000008dff8d7230 */ /* 0x000fc40000004100 */
[----:B------:R-:W-:Y:S01]  /*1790*/  FADD.FTZ R7, R160, R7 ;  /* 0x00000007a0077221 */ /* 0x000fe20000010000 */
[----:B------:R-:W-:Y:S01]  /*17a0*/  FFMA.FTZ R5, R187, R160, R4 ;  /* 0x000000a0bb057223 */ /* 0x000fe20000010004 */
[----:B------:R-:W-:Y:S01]  /*17b0*/  FMUL.FTZ R183, R128, R175 ;  /* 0x000000af80b77220 */ /* 0x000fe20000410000 */
[----:B------:R-:W-:Y:S01]  /*17c0*/  FMUL.FTZ R154, R48, R179 ;  /* 0x000000b3309a7220 */ /* 0x000fe20000410000 */
[----:B------:R-:W-:Y:S01]  /*17d0*/  FADD.FTZ R7, R136, R7 ;  /* 0x0000000788077221 */ /* 0x000fe20000010000 */
[----:B------:R-:W-:Y:S01]  /*17e0*/  FFMA.FTZ R4, R192, R136, R5 ;  /* 0x00000088c0047223 */ /* 0x000fe20000010005 */
[----:B------:R-:W-:Y:S02]  /*17f0*/  HADD2.F32 R206, -RZ, R140.H0_H0 ;  /* 0x2000008cffce7230 */ /* 0x000fe40000004100 */
[----:B------:R-:W-:Y:S01]  /*1800*/  FMUL.FTZ R140, R119, R144 ;  /* 0x00000090778c7220 */ /* 0x000fe20000410000 */
        /* <DEDUP_REMOVED lines=8> */
[----:B------:R-:W-:Y:S02]  /*1890*/  HADD2.F32 R195, -RZ, R134.H0_H0 ;  /* 0x20000086ffc37230 */ /* 0x000fe40000004100 */
[----:B------:R-:W-:Y:S01]  /*18a0*/  FMUL.FTZ R134, R120, R150 ;  /* 0x0000009678867220 */ /* 0x000fe20000410000 */
        /* <DEDUP_REMOVED lines=180> */
[----:B----4-:R-:W-:-:S02]  /*23f0*/  @P1 HADD2.F32 R4, -RZ, R158.H0_H0 ;  /* 0x2000009eff041230 */ /* 0x010fc40000004100 */
        /* <DEDUP_REMOVED lines=172> */
[----:B------:R-:W-:Y:S01]  /*2ec0*/  F2F.F16.F32 R13, R13 ;  /* 0x0000000d000d7304 */ /* 0x000fe20000200800 */
[C---:B------:R-:W-:Y:S01]  /*2ed0*/  FMUL.FTZ R163, R128.reuse, R163 ;  /* 0x000000a380a37220 */ /* 0x040fe20000410000 */
[----:B------:R-:W-:Y:S01]  /*2ee0*/  FMUL.FTZ R145, R128, R145 ;  /* 0x0000009180917220 */ /* 0x000fe20000410000 */
[----:B------:R-:W-:Y:S01]  /*2ef0*/  FSEL R149, R149, RZ, P3 ;  /* 0x000000ff95957208 */ /* 0x000fe20001800000 */
[----:B------:R-:W-:Y:S01]  /*2f00*/  FMUL.FTZ R153, R153, UR14 ;  /* 0x0000000e99997c20 */ /* 0x000fe20008410000 */
[----:B------:R-:W-:Y:S01]  /*2f10*/  FSEL R143, R143, RZ, P0 ;  /* 0x000000ff8f8f7208 */ /* 0x000fe20000000000 */
[-C--:B------:R-:W-:Y:S01]  /*2f20*/  FMUL.FTZ R147, R147, R4.reuse ;  /* 0x0000000493937220 */ /* 0x080fe20000410000 */
[----:B------:R-:W-:Y:S01]  /*2f30*/  LOP3.LUT P3, RZ, R38, 0xff0000, RZ, 0xc0, !PT ;  /* 0x00ff000026ff7812 */ /* 0x000fe2000786c0ff */
[----:B------:R-:W-:Y:S01]  /*2f40*/  F2F.F16.F32 R14, R14 ;  /* 0x0000000e000e7304 */ /* 0x000fe20000200800 */
[C---:B------:R-:W-:Y:S01]  /*2f50*/  FMUL.FTZ R159, R128.reuse, R159 ;  /* 0x0000009f809f7220 */ /* 0x040fe20000410000 */
[----:B------:R-:W-:Y:S01]  /*2f60*/  FMUL.FTZ R37, R37, UR14 ;  /* 0x0000000e25257c20 */ /* 0x000fe20008410000 */
[----:B------:R-:W-:Y:S01]  /*2f70*/  FMUL.FTZ R151, R128, R151 ;  /* 0x0000009780977220 */ /* 0x000fe20000410000 */
[-C--:B------:R-:W-:Y:S01]  /*2f80*/  FMUL.FTZ R163, R163, R4.reuse ;  /* 0x00000004a3a37220 */ /* 0x080fe20000410000 */
[-C--:B------:R-:W-:Y:S01]  /*2f90*/  FMUL.FTZ R145, R145, R4.reuse ;  /* 0x0000000491917220 */ /* 0x080fe20000410000 */
[----:B------:R-:W-:Y:S01]  /*2fa0*/  FSEL R153, R153, RZ, P3 ;  /* 0x000000ff99997208 */ /* 0x000fe20001800000 */
[----:B------:R-:W-:Y:S01]  /*2fb0*/  FMUL.FTZ R147, R147, UR14 ;  /* 0x0000000e93937c20 */ /* 0x000fe20008410000 */
[----:B------:R-:W-:Y:S01]  /*2fc0*/  F2F.F16.F32 R17, R17 ;  /* 0x0000001100117304 */ /* 0x000fe20000200800 */
[-C--:B------:R-:W-:Y:S01]  /*2fd0*/  FMUL.FTZ R159, R159, R4.reuse ;  /* 0x000000049f9f7220 */ /* 0x080fe20000410000 */
[C---:B------:R-:W-:Y:S01]  /*2fe0*/  ISETP.GE.U32.AND P3, PT, R38.reuse, 0x1000000, PT ;  /* 0x010000002600780c */ /* 0x040fe20003f66070 */
[----:B------:R-:W-:Y:S01]  /*2ff0*/  FMUL.FTZ R151, R151, R4 ;  /* 0x0000000497977220 */ /* 0x000fe20000410000 */
[----:B------:R-:W-:Y:S01]  /*3000*/  FSEL R37, R37, RZ, P4 ;  /* 0x000000ff25257208 */ /* 0x000fe20002000000 */
[----:B------:R-:W-:Y:S01]  /*3010*/  FMUL.FTZ R163, R163, UR14 ;  /* 0x0000000ea3a37c20 */ /* 0x000fe20008410000 */
[----:B------:R-:W-:Y:S01]  /*3020*/  FMUL.FTZ R145, R145, UR14 ;  /* 0x0000000e91917c20 */ /* 0x000fe20008410000 */
[C---:B------:R-:W-:Y:S01]  /*3030*/  LOP3.LUT P4, RZ, R38.reuse, 0xff00, RZ, 0xc0, !PT ;  /* 0x0000ff0026ff7812 */ /* 0x040fe2000788c0ff */
[----:B------:R-:W-:Y:S01]  /*3040*/  F2F.F16.F32 R18, R18 ;  /* 0x0000001200127304 */ /* 0x000fe20000200800 */
[----:B------:R-:W-:Y:S01]  /*3050*/  FMUL.FTZ R159, R159, UR14 ;  /* 0x0000000e9f9f7c20 */ /* 0x000fe20008410000 */
[----:B------:R-:W-:Y:S01]  /*3060*/  LOP3.LUT P0, RZ, R33, 0xff00, RZ, 0xc0, !PT ;  /* 0x0000ff0021ff7812 */ /* 0x000fe2000780c0ff */
[----:B------:R-:W-:Y:S01]  /*3070*/  FMUL.FTZ R151, R151, UR14 ;  /* 0x0000000e97977c20 */ /* 0x000fe20008410000 */
[----:B------:R-:W-:Y:S01]  /*3080*/  FSEL R147, R147, RZ, P3 ;  /* 0x000000ff93937208 */ /* 0x000fe20001800000 */
[----:B------:R-:W0:Y:S01]  /*3090*/  LDC.64 R4, c[0x0][0x468] ;  /* 0x00011a00ff047b82 */ /* 0x000e220000000a00 */
[----:B------:R-:W-:-:S02]  /*30a0*/  LOP3.LUT P3, RZ, R38, 0xff, RZ, 0xc0, !PT ;  /* 0x000000ff26ff7812 */ /* 0x000fc4000786c0ff */
[----:B------:R-:W-:Y:S01]  /*30b0*/  F2F.F16.F32 R7, R7 ;  /* 0x0000000700077304 */ /* 0x000fe20000200800 */
[----:B------:R-:W-:Y:S02]  /*30c0*/  FSEL R163, R163, RZ, P5 ;  /* 0x000000ffa3a37208 */ /* 0x000fe40002800000 */
[----:B------:R-:W-:Y:S02]  /*30d0*/  FSEL R145, R145, RZ, P4 ;  /* 0x000000ff91917208 */ /* 0x000fe40002000000 */
[----:B------:R-:W-:Y:S02]  /*30e0*/  FSEL R159, R159, RZ, P0 ;  /* 0x000000ff9f9f7208 */ /* 0x000fe40000000000 */
[----:B------:R-:W-:Y:S01]  /*30f0*/  FSEL R151, R151, RZ, P3 ;  /* 0x000000ff97977208 */ /* 0x000fe20001800000 */
[----:B------:R-:W-:Y:S08]  /*3100*/  F2F.F16.F32 R10, R10 ;  /* 0x0000000a000a7304 */ /* 0x000ff00000200800 */
[----:B------:R-:W-:Y:S08]  /*3110*/  F2F.F16.F32 R143, R143 ;  /* 0x0000008f008f7304 */ /* 0x000ff00000200800 */
[----:B------:R-:W1:Y:S08]  /*3120*/  F2F.F16.F32 R6, R149 ;  /* 0x0000009500067304 */ /* 0x000e700000200800 */
[----:B------:R2:W3:Y:S01]  /*3130*/  F2F.F16.F32 R0, R39 ;  /* 0x0000002700007304 */ /* 0x0004e20000200800 */
[----:B-1----:R-:W-:-:S07]  /*3140*/  PRMT R143, R143, 0x5410, R6 ;  /* 0x000054108f8f7816 */ /* 0x002fce0000000006 */
[----:B------:R-:W1:Y:S01]  /*3150*/  F2F.F16.F32 R11, R11 ;  /* 0x0000000b000b7304 */ /* 0x000e620000200800 */
[----:B--2---:R-:W-:Y:S01]  /*3160*/  PRMT R39, R7, 0x5410, R10 ;  /* 0x0000541007277816 */ /* 0x004fe2000000000a */
[----:B---3--:R-:W-:-:S06]  /*3170*/  IMAD.WIDE.U32 R6, R0, 0x10000, RZ ;  /* 0x0001000000067825 */ /* 0x008fcc00078e00ff */
[----:B------:R-:W-:Y:S01]  /*3180*/  F2F.F16.F32 R15, R15 ;  /* 0x0000000f000f7304 */ /* 0x000fe20000200800 */
[----:B------:R-:W-:Y:S01]  /*3190*/  LOP3.LUT R7, R39, R7, RZ, 0xfc, !PT ;  /* 0x0000000727077212 */ /* 0x000fe200078efcff */
[----:B-1----:R-:W-:-:S06]  /*31a0*/  IMAD.WIDE.U32 R10, R11, 0x10000, RZ ;  /* 0x000100000b0a7825 */ /* 0x002fcc00078e00ff */
[----:B------:R-:W-:Y:S08]  /*31b0*/  F2F.F16.F32 R19, R19 ;  /* 0x0000001300137304 */ /* 0x000ff00000200800 */
[----:B------:R-:W1:Y:S08]  /*31c0*/  F2F.F16.F32 R8, R8 ;  /* 0x0000000800087304 */ /* 0x000e700000200800 */
[----:B------:R-:W2:Y:S01]  /*31d0*/  F2F.F16.F32 R9, R9 ;  /* 0x0000000900097304 */ /* 0x000ea20000200800 */
[----:B-1----:R-:W-:-:S07]  /*31e0*/  LOP3.LUT R6, R6, R8, RZ, 0xfc, !PT ;  /* 0x0000000806067212 */ /* 0x002fce00078efcff */
[----:B------:R1:W-:Y:S01]  /*31f0*/  F2F.F16.F32 R34, R35 ;  /* 0x0000002300227304 */ /* 0x0003e20000200800 */
[----:B--2---:R-:W-:-:S07]  /*3200*/  LOP3.LUT R10, R10, R9, RZ, 0xfc, !PT ;  /* 0x000000090a0a7212 */ /* 0x004fce00078efcff */
[----:B------:R-:W2:Y:S01]  /*3210*/  F2F.F16.F32 R12, R12 ;  /* 0x0000000c000c7304 */ /* 0x000ea20000200800 */
[----:B-1----:R-:W-:Y:S01]  /*3220*/  PRMT R35, R13, 0x5410, R14 ;  /* 0x000054100d237816 */ /* 0x002fe2000000000e */
[----:B------:R-:W-:Y:S01]  /*3230*/  IMAD.WIDE.U32 R14, R15, 0x10000, RZ ;  /* 0x000100000f0e7825 */ /* 0x000fe200078e00ff */
[----:B------:R-:W-:Y:S02]  /*3240*/  PRMT R13, R17, 0x5410, R18 ;  /* 0x00005410110d7816 */ /* 0x000fe40000000012 */
[----:B------:R-:W-:Y:S01]  /*3250*/  LOP3.LUT R11, R35, R11, RZ, 0xfc, !PT ;  /* 0x0000000b230b7212 */ /* 0x000fe200078efcff */
[----:B------:R-:W-:Y:S01]  /*3260*/  IMAD.WIDE.U32 R18, R19, 0x10000, RZ ;  /* 0x0001000013127825 */ /* 0x000fe200078e00ff */
[----:B------:R-:W-:Y:S01]  /*3270*/  LOP3.LUT R9, R13, R15, RZ, 0xfc, !PT ;  /* 0x0000000f0d097212 */ /* 0x000fe200078efcff */
[----:B------:R-:W1:Y:S01]  /*3280*/  F2F.F16.F32 R16, R16 ;  /* 0x0000001000107304 */ /* 0x000e620000200800 */
[----:B--2---:R-:W-:-:S07]  /*3290*/  LOP3.LUT R8, R14, R12, RZ, 0xfc, !PT ;  /* 0x0000000c0e087212 */ /* 0x004fce00078efcff */
[----:B------:R-:W2:Y:S01]  /*32a0*/  F2F.F16.F32 R37, R37 ;  /* 0x0000002500257304 */ /* 0x000ea20000200800 */
[----:B-1----:R-:W-:-:S07]  /*32b0*/  LOP3.LUT R12, R18, R16, RZ, 0xfc, !PT ;  /* 0x00000010120c7212 */ /* 0x002fce00078efcff */
[----:B------:R-:W-:Y:S01]  /*32c0*/  F2F.F16.F32 R161, R161 ;  /* 0x000000a100a17304 */ /* 0x000fe20000200800 */
[----:B--2---:R-:W-:-:S07]  /*32d0*/  IMAD.WIDE.U32 R14, R37, 0x10000, RZ ;  /* 0x00010000250e7825 */ /* 0x004fce00078e00ff */
[----:B------:R-:W1:Y:S08]  /*32e0*/  F2F.F16.F32 R32, R163 ;  /* 0x000000a300207304 */ /* 0x000e700000200800 */
[----:B------:R-:W2:Y:S01]  /*32f0*/  F2F.F16.F32 R17, R145 ;  /* 0x0000009100117304 */ /* 0x000ea20000200800 */
[----:B-1----:R-:W-:-:S07]  /*3300*/  PRMT R161, R161, 0x5410, R32 ;  /* 0x00005410a1a17816 */ /* 0x002fce0000000020 */
[----:B------:R-:W-:Y:S01]  /*3310*/  F2F.F16.F32 R153, R153 ;  /* 0x0000009900997304 */ /* 0x000fe20000200800 */
[----:B------:R-:W-:Y:S01]  /*3320*/  LOP3.LUT R39, R161, R15, RZ, 0xfc, !PT ;  /* 0x0000000fa1277212 */ /* 0x000fe200078efcff */
[----:B--2---:R-:W-:-:S06]  /*3330*/  IMAD.WIDE.U32 R16, R17, 0x10000, RZ ;  /* 0x0001000011107825 */ /* 0x004fcc00078e00ff */
[----:B------:R-:W1:Y:S08]  /*3340*/  F2F.F16.F32 R36, R147 ;  /* 0x0000009300247304 */ /* 0x000e700000200800 */
[----:B------:R-:W2:Y:S01]  /*3350*/  F2F.F16.F32 R185, R185 ;  /* 0x000000b900b97304 */ /* 0x000ea20000200800 */
[----:B-1----:R-:W-:-:S07]  /*3360*/  PRMT R153, R153, 0x5410, R36 ;  /* 0x0000541099997816 */ /* 0x002fce0000000024 */
[----:B------:R-:W1:Y:S01]  /*3370*/  F2F.F16.F32 R33, R159 ;  /* 0x0000009f00217304 */ /* 0x000e620000200800 */
[----:B0-----:R-:W-:Y:S01]  /*3380*/  IMAD.WIDE.U32 R36, R131, 0x8, R4 ;  /* 0x0000000883247825 */ /* 0x001fe200078e0004 */
[----:B------:R-:W-:Y:S02]  /*3390*/  LOP3.LUT R141, R153, R17, RZ, 0xfc, !PT ;  /* 0x00000011998d7212 */ /* 0x000fe400078efcff */
[----:B--2---:R-:W-:-:S04]  /*33a0*/  PRMT R185, R185, 0x5410, R34 ;  /* 0x00005410b9b97816 */ /* 0x004fc80000000022 */
[----:B------:R-:W0:Y:S01]  /*33b0*/  F2F.F16.F32 R177, R177 ;  /* 0x000000b100b17304 */ /* 0x000e220000200800 */
[----:B------:R-:W-:Y:S01]  /*33c0*/  IMAD.WIDE.U32 R34, R135, 0x8, R4 ;  /* 0x0000000887227825 */ /* 0x000fe200078e0004 */
[----:B------:R-:W-:-:S03]  /*33d0*/  LOP3.LUT R13, R185, R19, RZ, 0xfc, !PT ;  /* 0x00000013b90d7212 */ /* 0x000fc600078efcff */
[----:B------:R-:W-:-:S03]  /*33e0*/  IMAD.WIDE.U32 R18, R139, 0x8, R4 ;  /* 0x000000088b127825 */ /* 0x000fc600078e0004 */
[----:B------:R-:W2:Y:S01]  /*33f0*/  F2F.F16.F32 R151, R151 ;  /* 0x0000009700977304 */ /* 0x000ea20000200800 */
[----:B-1----:R-:W-:-:S05]  /*3400*/  IMAD.WIDE.U32 R32, R33, 0x10000, RZ ;  /* 0x0001000021207825 */ /* 0x002fca00078e00ff */
[----:B------:R-:W-:Y:S02]  /*3410*/  LOP3.LUT R41, R143, R33, RZ, 0xfc, !PT ;  /* 0x000000218f297212 */ /* 0x000fe400078efcff */
[----:B------:R-:W1:Y:S01]  /*3420*/  F2F.F16.F32 R157, R157 ;  /* 0x0000009d009d7304 */ /* 0x000e620000200800 */
        /* <DEDUP_REMOVED lines=15> */
.L_x_2096:
        /* <DEDUP_REMOVED lines=52> */
[----:B------:R0:W-:Y:S01]  /*3860*/  F2F.F16.F32 R0, R203 ;  /* 0x000000cb00007304 */ /* 0x0001e20000200800 */
[----:B------:R-:W-:Y:S01]  /*3870*/  FADD.FTZ R19, R140, -R19 ;  /* 0x800000138c137221 */ /* 0x000fe20000010000 */
[----:B------:R-:W-:Y:S01]  /*3880*/  FMUL.FTZ R199, R128, R199 ;  /* 0x000000c780c77220 */ /* 0x000fe20000410000 */
[----:B------:R-:W-:Y:S01]  /*3890*/  FADD.FTZ R191, R142, -R191 ;  /* 0x800000bf8ebf7221 */ /* 0x000fe20000010000 */
[----:B------:R-:W-:Y:S01]  /*38a0*/  FSEL R6, R6, RZ, P0 ;  /* 0x000000ff06067208 */ /* 0x000fe20000000000 */
[----:B------:R-:W-:Y:S01]  /*38b0*/  FADD.FTZ R15, R174, -R15 ;  /* 0x8000000fae0f7221 */ /* 0x000fe20000010000 */
[----:B------:R-:W-:Y:S01]  /*38c0*/  LOP3.LUT P0, RZ, R40, 0xff0000, RZ, 0xc0, !PT ;  /* 0x00ff000028ff7812 */ /* 0x000fe2000780c0ff */
[----:B------:R-:W-:Y:S01]  /*38d0*/  FMUL.FTZ R193, R128, R191 ;  /* 0x000000bf80c17220 */ /* 0x000fe20000410000 */
[----:B------:R1:W-:Y:S01]  /*38e0*/  F2F.F16.F32 R7, R181 ;  /* 0x000000b500077304 */ /* 0x0003e20000200800 */
[-C--:B0-----:R-:W-:Y:S01]  /*38f0*/  FMUL.FTZ R203, R203, R4.reuse ;  /* 0x00000004cbcb7220 */ /* 0x081fe20000410000 */
[----:B------:R-:W-:Y:S01]  /*3900*/  FADD.FTZ R191, R138, -R11 ;  /* 0x8000000b8abf7221 */ /* 0x000fe20000010000 */
[----:B------:R-:W-:Y:S01]  /*3910*/  FMUL.FTZ R197, R128, R15 ;  /* 0x0000000f80c57220 */ /* 0x000fe20000410000 */
[----:B------:R-:W-:Y:S01]  /*3920*/  FADD.FTZ R35, R148, -R35 ;  /* 0x8000002394237221 */ /* 0x000fe20000010000 */
[----:B------:R-:W-:Y:S01]  /*3930*/  FMUL.FTZ R203, R203, UR14 ;  /* 0x0000000ecbcb7c20 */ /* 0x000fe20008410000 */
[C---:B------:R-:W-:Y:S01]  /*3940*/  FMUL.FTZ R191, R128.reuse, R191 ;  /* 0x000000bf80bf7220 */ /* 0x040fe20000410000 */
[----:B------:R-:W-:Y:S01]  /*3950*/  FADD.FTZ R153, R153, -R136 ;  /* 0x8000008899997221 */ /* 0x000fe20000010000 */
[----:B------:R0:W-:Y:S01]  /*3960*/  F2F.F16.F32 R8, R199 ;  /* 0x000000c700087304 */ /* 0x0001e20000200800 */
[-C--:B-1----:R-:W-:Y:S01]  /*3970*/  FMUL.FTZ R181, R181, R4.reuse ;  /* 0x00000004b5b57220 */ /* 0x082fe20000410000 */
[----:B------:R-:W-:Y:S01]  /*3980*/  FSEL R140, R203, RZ, P0 ;  /* 0x000000ffcb8c7208 */ /* 0x000fe20000000000 */
[----:B------:R-:W-:Y:S01]  /*3990*/  FMUL.FTZ R179, R128, R179 ;  /* 0x000000b380b37220 */ /* 0x000fe20000410000 */
[----:B------:R-:W-:Y:S01]  /*39a0*/  ISETP.GE.U32.AND P0, PT, R40, 0x1000000, PT ;  /* 0x010000002800780c */ /* 0x000fe20003f06070 */
[----:B------:R-:W-:Y:S01]  /*39b0*/  FMUL.FTZ R181, R181, UR14 ;  /* 0x0000000eb5b57c20 */ /* 0x000fe20008410000 */
[C---:B------:R-:W-:Y:S01]  /*39c0*/  FMUL.FTZ R5, R128.reuse, R153 ;  /* 0x0000009980057220 */ /* 0x040fe20000410000 */
[----:B------:R-:W-:Y:S01]  /*39d0*/  FADD.FTZ R147, R147, -R182 ;  /* 0x800000b693937221 */ /* 0x000fe20000010000 */
[----:B------:R1:W-:Y:S01]  /*39e0*/  F2F.F16.F32 R13, R201 ;  /* 0x000000c9000d7304 */ /* 0x0003e20000200800 */
[-C--:B0-----:R-:W-:Y:S01]  /*39f0*/  FMUL.FTZ R199, R199, R4.reuse ;  /* 0x00000004c7c77220 */ /* 0x081fe20000410000 */
[----:B------:R-:W-:Y:S01]  /*3a00*/  FSEL R143, R181, RZ, P0 ;  /* 0x000000ffb58f7208 */ /* 0x000fe20000000000 */
[----:B------:R-:W-:Y:S01]  /*3a10*/  FMUL.FTZ R165, R128, R147 ;  /* 0x0000009380a57220 */ /* 0x000fe20000410000 */
[----:B------:R-:W-:Y:S01]  /*3a20*/  LOP3.LUT P0, RZ, R40, 0xff00, RZ, 0xc0, !PT ;  /* 0x0000ff0028ff7812 */ /* 0x000fe2000780c0ff */
[----:B------:R-:W-:Y:S01]  /*3a30*/  FMUL.FTZ R199, R199, UR14 ;  /* 0x0000000ec7c77c20 */ /* 0x000fe20008410000 */
[----:B------:R-:W-:Y:S01]  /*3a40*/  FMUL.FTZ R187, R128, R187 ;  /* 0x000000bb80bb7220 */ /* 0x000fe20000410000 */
[----:B------:R-:W-:Y:S01]  /*3a50*/  FADD.FTZ R17, R162, -R17 ;  /* 0x80000011a2117221 */ /* 0x000fe20000010000 */
[----:B------:R0:W-:Y:S01]  /*3a60*/  F2F.F16.F32 R11, R193 ;  /* 0x000000c1000b7304 */ /* 0x0001e20000200800 */
[-C--:B-1----:R-:W-:Y:S01]  /*3a70*/  FMUL.FTZ R201, R201, R4.reuse ;  /* 0x00000004c9c97220 */ /* 0x082fe20000410000 */
[----:B------:R-:W-:Y:S01]  /*3a80*/  FSEL R142, R199, RZ, P0 ;  /* 0x000000ffc78e7208 */ /* 0x000fe20000000000 */
[----:B------:R-:W-:Y:S01]  /*3a90*/  FMUL.FTZ R195, R128, R17 ;  /* 0x0000001180c37220 */ /* 0x000fe20000410000 */
[----:B------:R-:W-:Y:S01]  /*3aa0*/  LOP3.LUT P0, RZ, R156, 0xff, RZ, 0xc0, !PT ;  /* 0x000000ff9cff7812 */ /* 0x000fe2000780c0ff */
[----:B------:R-:W-:Y:S01]  /*3ab0*/  FMUL.FTZ R201, R201, UR14 ;  /* 0x0000000ec9c97c20 */ /* 0x000fe20008410000 */
[----:B------:R-:W-:Y:S01]  /*3ac0*/  FADD.FTZ R183, R154, -R183 ;  /* 0x800000b79ab77221 */ /* 0x000fe20000010000 */
[C---:B------:R-:W-:Y:S01]  /*3ad0*/  FMUL.FTZ R155, R128.reuse, R155 ;  /* 0x0000009b809b7220 */ /* 0x040fe20000410000 */
[----:B------:R1:W-:Y:S01]  /*3ae0*/  F2F.F16.F32 R14, R191 ;  /* 0x000000bf000e7304 */ /* 0x0003e20000200800 */
[-C--:B0-----:R-:W-:Y:S01]  /*3af0*/  FMUL.FTZ R193, R193, R4.reuse ;  /* 0x00000004c1c17220 */ /* 0x081fe20000410000 */
[----:B------:R-:W-:Y:S01]  /*3b00*/  FSEL R40, R201, RZ, P0 ;  /* 0x000000ffc9287208 */ /* 0x000fe20000000000 */
[----:B------:R-:W-:Y:S01]  /*3b10*/  FMUL.FTZ R183, R128, R183 ;  /* 0x000000b780b77220 */ /* 0x000fe20000410000 */
[----:B------:R-:W-:Y:S01]  /*3b20*/  LOP3.LUT P0, RZ, R156, 0xff0000, RZ, 0xc0, !PT ;  /* 0x00ff00009cff7812 */ /* 0x000fe2000780c0ff */
[----:B------:R-:W-:Y:S01]  /*3b30*/  FMUL.FTZ R193, R193, UR14 ;  /* 0x0000000ec1c17c20 */ /* 0x000fe20008410000 */
[C---:B------:R-:W-:Y:S01]  /*3b40*/  FMUL.FTZ R171, R128.reuse, R171 ;  /* 0x000000ab80ab7220 */ /* 0x040fe20000410000 */
[----:B------:R-:W-:Y:S01]  /*3b50*/  FMUL.FTZ R177, R128, R19 ;  /* 0x0000001380b17220 */ /* 0x000fe20000410000 */
[----:B------:R0:W-:Y:S01]  /*3b60*/  F2F.F16.F32 R10, R197 ;  /* 0x000000c5000a7304 */ /* 0x0001e20000200800 */
[-C--:B-1----:R-:W-:Y:S01]  /*3b70*/  FMUL.FTZ R191, R191, R4.reuse ;  /* 0x00000004bfbf7220 */ /* 0x082fe20000410000 */
[----:B------:R-:W-:Y:S01]  /*3b80*/  FSEL R148, R193, RZ, P0 ;  /* 0x000000ffc1947208 */ /* 0x000fe20000000000 */
[----:B------:R-:W-:Y:S01]  /*3b90*/  FADD.FTZ R163, R163, -R180 ;  /* 0x800000b4a3a37221 */ /* 0x000fe20000010000 */
[----:B------:R-:W-:Y:S01]  /*3ba0*/  ISETP.GE.U32.AND P0, PT, R156, 0x1000000, PT ;  /* 0x010000009c00780c */ /* 0x000fe20003f06070 */
        /* <DEDUP_REMOVED lines=10> */
[C---:B------:R-:W-:Y:S01]  /*3c50*/  FMUL.FTZ R157, R128.reuse, R157 ;  /* 0x0000009d809d7220 */ /* 0x040fe20000410000 */
[----:B------:R0:W-:Y:S01]  /*3c60*/  F2F.F16.F32 R18, R189 ;  /* 0x000000bd00127304 */ /* 0x0001e20000200800 */
[-C--:B-1----:R-:W-:Y:S01]  /*3c70*/  FMUL.FTZ R179, R179, R4.reuse ;  /* 0x00000004b3b37220 */ /* 0x082fe20000410000 */
[----:B------:R-:W-:Y:S01]  /*3c80*/  FSEL R147, R197, RZ, P0 ;  /* 0x000000ffc5937208 */ /* 0x000fe20000000000 */
[----:B------:R-:W-:Y:S01]  /*3c90*/  FMUL.FTZ R173, R128, R173 ;  /* 0x000000ad80ad7220 */ /* 0x000fe20000410000 */
[----:B------:R-:W-:Y:S01]  /*3ca0*/  LOP3.LUT P0, RZ, R34, 0xff, RZ, 0xc0, !PT ;  /* 0x000000ff22ff7812 */ /* 0x000fe2000780c0ff */
[----:B------:R-:W-:Y:S01]  /*3cb0*/  FMUL.FTZ R179, R179, UR14 ;  /* 0x0000000eb3b37c20 */ /* 0x000fe20008410000 */
[----:B------:R-:W-:Y:S01]  /*3cc0*/  FMUL.FTZ R207, R128, R207 ;  /* 0x000000cf80cf7220 */ /* 0x000fe20000410000 */
[C---:B------:R-:W-:Y:S01]  /*3cd0*/  LOP3.LUT P4, RZ, R32.reuse, 0xff, RZ, 0xc0, !PT ;  /* 0x000000ff20ff7812 */ /* 0x040fe2000788c0ff */
[----:B------:R1:W-:Y:S01]  /*3ce0*/  F2F.F16.F32 R9, R205 ;  /* 0x000000cd00097304 */ /* 0x0003e20000200800 */
[-C--:B0-----:R-:W-:Y:S01]  /*3cf0*/  FMUL.FTZ R189, R189, R4.reuse ;  /* 0x00000004bdbd7220 */ /* 0x081fe20000410000 */
[----:B------:R-:W-:Y:S01]  /*3d00*/  FADD.FTZ R159, R159, -R184 ;  /* 0x800000b89f9f7221 */ /* 0x000fe20000010000 */
[----:B------:R-:W-:Y:S01]  /*3d10*/  FADD.FTZ R169, R151, -R132 ;  /* 0x8000008497a97221 */ /* 0x000fe20000010000 */
[C---:B------:R-:W-:Y:S01]  /*3d20*/  LOP3.LUT P3, RZ, R32.reuse, 0xff0000, RZ, 0xc0, !PT ;  /* 0x00ff000020ff7812 */ /* 0x040fe2000786c0ff */
[----:B------:R-:W-:Y:S01]  /*3d30*/  FMUL.FTZ R189, R189, UR14 ;  /* 0x0000000ebdbd7c20 */ /* 0x000fe20008410000 */
[----:B------:R-:W-:Y:S01]  /*3d40*/  LOP3.LUT P6, RZ, R32, 0xff00, RZ, 0xc0, !PT ;  /* 0x0000ff0020ff7812 */ /* 0x000fe200078cc0ff */
[C---:B------:R-:W-:Y:S01]  /*3d50*/  FMUL.FTZ R159, R128.reuse, R159 ;  /* 0x0000009f809f7220 */ /* 0x040fe20000410000 */
[----:B------:R0:W2:Y:S01]  /*3d60*/  F2F.F16.F32 R41, R187 ;  /* 0x000000bb00297304 */ /* 0x0000a20000200800 */
[C---:B-1----:R-:W-:Y:S01]  /*3d70*/  FMUL.FTZ R205, R128.reuse, R145 ;  /* 0x0000009180cd7220 */ /* 0x042fe20000410000 */
[----:B------:R-:W-:Y:S01]  /*3d80*/  FSEL R145, R179, RZ, P0 ;  /* 0x000000ffb3917208 */ /* 0x000fe20000000000 */
[----:B------:R-:W-:Y:S01]  /*3d90*/  FMUL.FTZ R169, R128, R169 ;  /* 0x000000a980a97220 */ /* 0x000fe20000410000 */
[----:B------:R-:W-:Y:S01]  /*3da0*/  LOP3.LUT P0, RZ, R34, 0xff0000, RZ, 0xc0, !PT ;  /* 0x00ff000022ff7812 */ /* 0x000fe2000780c0ff */
[----:B------:R-:W-:Y:S01]  /*3db0*/  FMUL.FTZ R158, R5, R4 ;  /* 0x00000004059e7220 */ /* 0x000fe20000410000 */
[----:B------:R-:W-:-:S02]  /*3dc0*/  LOP3.LUT P5, RZ, R33, 0xff, RZ, 0xc0, !PT ;  /* 0x000000ff21ff7812 */ /* 0x000fc400078ac0ff */
[----:B------:R1:W-:Y:S01]  /*3dd0*/  F2F.F16.F32 R12, R195 ;  /* 0x000000c3000c7304 */ /* 0x0003e20000200800 */
[-C--:B0-----:R-:W-:Y:S01]  /*3de0*/  FMUL.FTZ R187, R187, R4.reuse ;  /* 0x00000004bbbb7220 */ /* 0x081fe20000410000 */
[----:B------:R-:W-:Y:S01]  /*3df0*/  FSEL R154, R189, RZ, P0 ;  /* 0x000000ffbd9a7208 */ /* 0x000fe20000000000 */
[----:B------:R-:W-:Y:S01]  /*3e00*/  FMUL.FTZ R158, R158, UR14 ;  /* 0x0000000e9e9e7c20 */ /* 0x000fe20008410000 */
[----:B------:R-:W-:Y:S01]  /*3e10*/  ISETP.GE.U32.AND P0, PT, R34, 0x1000000, PT ;  /* 0x010000002200780c */ /* 0x000fe20003f06070 */
[----:B------:R-:W-:Y:S01]  /*3e20*/  FMUL.FTZ R187, R187, UR14 ;  /* 0x0000000ebbbb7c20 */ /* 0x000fe20008410000 */
[----:B--2---:R-:W-:Y:S02]  /*3e30*/  PRMT R41, R18, 0x5410, R41 ;  /* 0x0000541012297816 */ /* 0x004fe40000000029 */
[----:B------:R0:W-:Y:S01]  /*3e40*/  F2F.F16.F32 R17, R183 ;  /* 0x000000b700117304 */ /* 0x0001e20000200800 */
[----:B-1----:R-:W-:Y:S01]  /*3e50*/  FMUL.FTZ R195, R195, R4 ;  /* 0x00000004c3c37220 */ /* 0x002fe20000410000 */
[----:B------:R-:W-:-:S02]  /*3e60*/  FSEL R179, R187, RZ, P0 ;  /* 0x000000ffbbb37208 */ /* 0x000fc40000000000 */
[----:B------:R-:W-:Y:S01]  /*3e70*/  LOP3.LUT P0, RZ, R34, 0xff00, RZ, 0xc0, !PT ;  /* 0x0000ff0022ff7812 */ /* 0x000fe2000780c0ff */
[----:B------:R-:W-:-:S03]  /*3e80*/  FMUL.FTZ R195, R195, UR14 ;  /* 0x0000000ec3c37c20 */ /* 0x000fc60008410000 */
[----:B------:R1:W-:Y:S01]  /*3e90*/  F2F.F16.F32 R134, R155 ;  /* 0x0000009b00867304 */ /* 0x0003e20000200800 */
[----:B0-----:R-:W-:Y:S01]  /*3ea0*/  FMUL.FTZ R183, R183, R4 ;  /* 0x00000004b7b77220 */ /* 0x001fe20000410000 */
[----:B------:R-:W-:Y:S02]  /*3eb0*/  FSEL R152, R195, RZ, P0 ;  /* 0x000000ffc3987208 */ /* 0x000fe40000000000 */
[----:B------:R-:W-:Y:S01]  /*3ec0*/  LOP3.LUT P0, RZ, R36, 0xff, RZ, 0xc0, !PT ;  /* 0x000000ff24ff7812 */ /* 0x000fe2000780c0ff */
[----:B------:R-:W-:-:S03]  /*3ed0*/  FMUL.FTZ R183, R183, UR14 ;  /* 0x0000000eb7b77c20 */ /* 0x000fc60008410000 */
[----:B------:R0:W2:Y:S01]  /*3ee0*/  F2F.F16.F32 R141, R171 ;  /* 0x000000ab008d7304 */ /* 0x0000a20000200800 */
[----:B-1----:R-:W-:Y:S01]  /*3ef0*/  FMUL.FTZ R155, R155, R4 ;  /* 0x000000049b9b7220 */ /* 0x002fe20000410000 */
[----:B------:R-:W-:Y:S02]  /*3f00*/  FSEL R150, R183, RZ, P0 ;  /* 0x000000ffb7967208 */ /* 0x000fe40000000000 */
[----:B------:R-:W-:Y:S01]  /*3f10*/  LOP3.LUT P0, RZ, R36, 0xff0000, RZ, 0xc0, !PT ;  /* 0x00ff000024ff7812 */ /* 0x000fe2000780c0ff */
[----:B------:R-:W-:-:S03]  /*3f20*/  FMUL.FTZ R155, R155, UR14 ;  /* 0x0000000e9b9b7c20 */ /* 0x000fc60008410000 */
[----:B------:R1:W-:Y:S01]  /*3f30*/  F2F.F16.F32 R16, R177 ;  /* 0x000000b100107304 */ /* 0x0003e20000200800 */
[-C--:B0-----:R-:W-:Y:S01]  /*3f40*/  FMUL.FTZ R171, R171, R4.reuse ;  /* 0x00000004abab7220 */ /* 0x081fe20000410000 */
[----:B------:R-:W-:Y:S02]  /*3f50*/  FSEL R34, R155, RZ, P0 ;  /* 0x000000ff9b227208 */ /* 0x000fe40000000000 */
        /* <DEDUP_REMOVED lines=11> */
[----:B------:R-:W-:Y:S01]  /*4010*/  ISETP.GE.U32.AND P0, PT, R32, 0x1000000, PT ;  /* 0x010000002000780c */ /* 0x000fe20003f06070 */
        /* <DEDUP_REMOVED lines=16> */
[----:B------:R-:W-:Y:S01]  /*4120*/  FMUL.FTZ R175, R175, UR14 ;  /* 0x0000000eafaf7c20 */ /* 0x000fe20008410000 */
[----:B------:R-:W-:Y:S02]  /*4130*/  PRMT R33, R11, 0x5410, R14 ;  /* 0x000054100b217816 */ /* 0x000fe4000000000e */
[----:B------:R1:W-:Y:S01]  /*4140*/  F2F.F16.F32 R144, R173 ;  /* 0x000000ad00907304 */ /* 0x0003e20000200800 */
[----:B0-----:R-:W-:Y:S01]  /*4150*/  FMUL.FTZ R157, R157, R4 ;  /* 0x000000049d9d7220 */ /* 0x001fe20000410000 */
[----:B------:R-:W-:Y:S02]  /*4160*/  FSEL R175, R175, RZ, P6 ;  /* 0x000000ffafaf7208 */ /* 0x000fe40003000000 */
[----:B------:R-:W-:Y:S01]  /*4170*/  LOP3.LUT P6, RZ, R38, 0xff, RZ, 0xc0, !PT ;  /* 0x000000ff26ff7812 */ /* 0x000fe200078cc0ff */
[----:B------:R-:W-:-:S03]  /*4180*/  FMUL.FTZ R157, R157, UR14 ;  /* 0x0000000e9d9d7c20 */ /* 0x000fc60008410000 */
[----:B------:R0:W2:Y:S01]  /*4190*/  F2F.F16.F32 R149, R207 ;  /* 0x000000cf00957304 */ /* 0x0000a20000200800 */
[-C--:B-1----:R-:W-:Y:S01]  /*41a0*/  FMUL.FTZ R173, R173, R4.reuse ;  /* 0x00000004adad7220 */ /* 0x082fe20000410000 */
[----:B------:R-:W-:Y:S02]  /*41b0*/  FSEL R36, R157, RZ, P5 ;  /* 0x000000ff9d247208 */ /* 0x000fe40002800000 */
[----:B------:R-:W-:Y:S01]  /*41c0*/  LOP3.LUT P5, RZ, R38, 0xff0000, RZ, 0xc0, !PT ;  /* 0x00ff000026ff7812 */ /* 0x000fe200078ac0ff */
[----:B------:R-:W-:Y:S01]  /*41d0*/  FMUL.FTZ R173, R173, UR14 ;  /* 0x0000000eadad7c20 */ /* 0x000fe20008410000 */
[----:B------:R-:W-:Y:S02]  /*41e0*/  PRMT R157, R0, 0x5410, R7 ;  /* 0x00005410009d7816 */ /* 0x000fe40000000007 */
[----:B------:R-:W-:Y:S01]  /*41f0*/  F2F.F16.F32 R132, R159 ;  /* 0x0000009f00847304 */ /* 0x000fe20000200800 */
[----:B0-----:R-:W-:Y:S01]  /*4200*/  FMUL.FTZ R207, R207, R4 ;  /* 0x00000004cfcf7220 */ /* 0x001fe20000410000 */
[----:B------:R-:W-:-:S02]  /*4210*/  FSEL R173, R173, RZ, P4 ;  /* 0x000000ffadad7208 */ /* 0x000fc40002000000 */
[----:B------:R-:W-:Y:S01]  /*4220*/  LOP3.LUT P4, RZ, R38, 0xff00, RZ, 0xc0, !PT ;  /* 0x0000ff0026ff7812 */ /* 0x000fe2000788c0ff */
[----:B------:R-:W-:Y:S01]  /*4230*/  FMUL.FTZ R207, R207, UR14 ;  /* 0x0000000ecfcf7c20 */ /* 0x000fe20008410000 */
[----:B------:R-:W-:Y:S02]  /*4240*/  FSEL R158, R158, RZ, P5 ;  /* 0x000000ff9e9e7208 */ /* 0x000fe40002800000 */
[----:B------:R0:W-:Y:S01]  /*4250*/  F2F.F16.F32 R37, R169 ;  /* 0x000000a900257304 */ /* 0x0001e20000200800 */
[----:B--2---:R-:W-:Y:S02]  /*4260*/  PRMT R149, R144, 0x5410, R149 ;  /* 0x0000541090957816 */ /* 0x004fe40000000095 */
[----:B------:R-:W-:Y:S02]  /*4270*/  FSEL R207, R207, RZ, P0 ;  /* 0x000000ffcfcf7208 */ /* 0x000fe40000000000 */
[----:B------:R-:W-:Y:S01]  /*4280*/  ISETP.GE.U32.AND P0, PT, R38, 0x1000000, PT ;  /* 0x010000002600780c */ /* 0x000fe20003f06070 */
[----:B------:R-:W-:-:S02]  /*4290*/  FMUL.FTZ R38, R159, R4 ;  /* 0x000000049f267220 */ /* 0x000fc40000410000 */
[----:B------:R1:W-:Y:S01]  /*42a0*/  F2F.F16.F32 R146, R165 ;  /* 0x000000a500927304 */ /* 0x0003e20000200800 */
[----:B0-----:R-:W-:Y:S01]  /*42b0*/  FMUL.FTZ R169, R169, R4 ;  /* 0x00000004a9a97220 */ /* 0x001fe20000410000 */
[----:B------:R-:W-:-:S03]  /*42c0*/  FMUL.FTZ R38, R38, UR14 ;  /* 0x0000000e26267c20 */ /* 0x000fc60008410000 */
[----:B------:R-:W-:Y:S02]  /*42d0*/  FMUL.FTZ R169, R169, UR14 ;  /* 0x0000000ea9a97c20 */ /* 0x000fe40008410000 */
[----:B------:R-:W-:Y:S01]  /*42e0*/  FSEL R38, R38, RZ, P3 ;  /* 0x000000ff26267208 */ /* 0x000fe20001800000 */
[----:B------:R0:W-:Y:S01]  /*42f0*/  F2F.F16.F32 R136, R205 ;  /* 0x000000cd00887304 */ /* 0x0001e20000200800 */
[----:B-1----:R-:W-:Y:S01]  /*4300*/  FMUL.FTZ R165, R165, R4 ;  /* 0x00000004a5a57220 */ /* 0x002fe20000410000 */
[----:B------:R-:W-:-:S03]  /*4310*/  FSEL R169, R169, RZ, P6 ;  /* 0x000000ffa9a97208 */ /* 0x000fc60003000000 */
[----:B------:R-:W-:-:S03]  /*4320*/  FMUL.FTZ R165, R165, UR14 ;  /* 0x0000000ea5a57c20 */ /* 0x000fc60008410000 */
[----:B------:R1:W2:Y:S01]  /*4330*/  F2F.F16.F32 R151, R5 ;  /* 0x0000000500977304 */ /* 0x0002a20000200800 */
[----:B0-----:R-:W-:Y:S01]  /*4340*/  FMUL.FTZ R205, R205, R4 ;  /* 0x00000004cdcd7220 */ /* 0x001fe20000410000 */
[----:B------:R-:W-:-:S03]  /*4350*/  FSEL R165, R165, RZ, P0 ;  /* 0x000000ffa5a57208 */ /* 0x000fc60000000000 */
[----:B------:R-:W-:-:S03]  /*4360*/  FMUL.FTZ R205, R205, UR14 ;  /* 0x0000000ecdcd7c20 */ /* 0x000fc60008410000 */
[----:B------:R0:W-:Y:S01]  /*4370*/  F2F.F16.F32 R128, R6 ;  /* 0x0000000600807304 */ /* 0x0001e20000200800 */
[----:B-1----:R-:W-:Y:S01]  /*4380*/  IMAD.WIDE.U32 R4, R8, 0x10000, RZ ;  /* 0x0001000008047825 */ /* 0x002fe200078e00ff */
[----:B------:R-:W-:-:S04]  /*4390*/  FSEL R205, R205, RZ, P4 ;  /* 0x000000ffcdcd7208 */ /* 0x000fc80002000000 */
[----:B------:R-:W-:Y:S02]  /*43a0*/  LOP3.LUT R11, R157, R5, RZ, 0xfc, !PT ;  /* 0x000000059d0b7212 */ /* 0x000fe400078efcff */
[----:B------:R-:W-:Y:S01]  /*43b0*/  F2F.F16.F32 R185, R185 ;  /* 0x000000b900b97304 */ /* 0x000fe20000200800 */
[----:B0-----:R-:W-:Y:S01]  /*43c0*/  IMAD.WIDE.U32 R6, R10, 0x10000, RZ ;  /* 0x000100000a067825 */ /* 0x001fe200078e00ff */
[----:B------:R-:W-:Y:S02]  /*43d0*/  LOP3.LUT R10, R4, R9, RZ, 0xfc, !PT ;  /* 0x00000009040a7212 */ /* 0x000fe400078efcff */
[----:B--2---:R-:W-:Y:S01]  /*43e0*/  PRMT R151, R151, 0x5410, R146 ;  /* 0x0000541097977816 */ /* 0x004fe20000000092 */
[----:B------:R-:W-:Y:S01]  /*43f0*/  IMAD.WIDE.U32 R8, R12, 0x10000, RZ ;  /* 0x000100000c087825 */ /* 0x000fe200078e00ff */
[----:B------:R-:W-:Y:S02]  /*4400*/  LOP3.LUT R4, R6, R13, RZ, 0xfc, !PT ;  /* 0x0000000d06047212 */ /* 0x000fe400078efcff */
[----:B------:R-:W0:Y:S01]  /*4410*/  F2F.F16.F32 R32, R163 ;  /* 0x000000a300207304 */ /* 0x000e220000200800 */
[----:B------:R-:W-:Y:S01]  /*4420*/  IMAD.WIDE.U32 R12, R16, 0x10000, RZ ;  /* 0x00010000100c7825 */ /* 0x000fe200078e00ff */
[----:B------:R-:W-:-:S02]  /*4430*/  LOP3.LUT R6, R8, R15, RZ, 0xfc, !PT ;  /* 0x0000000f08067212 */ /* 0x000fc400078efcff */
[----:B------:R-:W-:Y:S01]  /*4440*/  LOP3.LUT R5, R33, R7, RZ, 0xfc, !PT ;  /* 0x0000000721057212 */ /* 0x000fe200078efcff */
[----:B------:R-:W-:Y:S01]  /*4450*/  IMAD.WIDE.U32 R14, R39, 0x10000, RZ ;  /* 0x00010000270e7825 */ /* 0x000fe200078e00ff */
[----:B------:R-:W-:Y:S02]  /*4460*/  LOP3.LUT R8, R12, R17, RZ, 0xfc, !PT ;  /* 0x000000110c087212 */ /* 0x000fe400078efcff */
[----:B------:R-:W-:Y:S01]  /*4470*/  F2F.F16.F32 R34, R34 ;  /* 0x0000002200227304 */ /* 0x000fe20000200800 */
[----:B------:R-:W-:Y:S01]  /*4480*/  IMAD.WIDE.U32 R16, R132, 0x10000, RZ ;  /* 0x0001000084107825 */ /* 0x000fe200078e00ff */
[----:B------:R-:W-:Y:S02]  /*4490*/  LOP3.LUT R12, R14, R19, RZ, 0xfc, !PT ;  /* 0x000000130e0c7212 */ /* 0x000fe400078efcff */
[----:B------:R-:W-:Y:S01]  /*44a0*/  LOP3.LUT R7, R41, R9, RZ, 0xfc, !PT ;  /* 0x0000000929077212 */ /* 0x000fe200078efcff */
[----:B------:R-:W-:Y:S01]  /*44b0*/  IMAD.WIDE.U32 R18, R136, 0x10000, RZ ;  /* 0x0001000088127825 */ /* 0x000fe200078e00ff */
[----:B------:R-:W-:-:S02]  /*44c0*/  LOP3.LUT R14, R16, R35, RZ, 0xfc, !PT ;  /* 0x00000023100e7212 */ /* 0x000fc400078efcff */
[----:B------:R-:W1:Y:S01]  /*44d0*/  F2F.F16.F32 R171, R171 ;  /* 0x000000ab00ab7304 */ /* 0x000e620000200800 */
[----:B0-----:R-:W-:Y:S02]  /*44e0*/  PRMT R185, R185, 0x5410, R32 ;  /* 0x00005410b9b97816 */ /* 0x001fe40000000020 */
[----:B------:R-:W0:Y:S01]  /*44f0*/  LDC.64 R32, c[0x0][0x478] ;  /* 0x00011e00ff207b82 */ /* 0x000e220000000a00 */
[----:B------:R-:W-:Y:S02]  /*4500*/  LOP3.LUT R9, R141, R13, RZ, 0xfc, !PT ;  /* 0x0000000d8d097212 */ /* 0x000fe400078efcff */
[----:B------:R-:W-:Y:S02]  /*4510*/  LOP3.LUT R13, R161, R15, RZ, 0xfc, !PT ;  /* 0x0000000fa10d7212 */ /* 0x000fe400078efcff */
[----:B------:R-:W-:Y:S01]  /*4520*/  F2F.F16.F32 R140, R140 ;  /* 0x0000008c008c7304 */ /* 0x000fe20000200800 */
[----:B------:R-:W-:Y:S02]  /*4530*/  LOP3.LUT R15, R149, R17, RZ, 0xfc, !PT ;  /* 0x00000011950f7212 */ /* 0x000fe400078efcff */
[----:B------:R-:W-:-:S02]  /*4540*/  LOP3.LUT R17, R151, R19, RZ, 0xfc, !PT ;  /* 0x0000001397117212 */ /* 0x000fc400078efcff */
[----:B------:R-:W-:Y:S02]  /*4550*/  LOP3.LUT R16, R18, R37, RZ, 0xfc, !PT ;  /* 0x0000002512107212 */ /* 0x000fe400078efcff */
[----:B-1----:R-:W-:Y:S01]  /*4560*/  PRMT R171, R34, 0x5410, R171 ;  /* 0x0000541022ab7816 */ /* 0x002fe200000000ab */
[----:B------:R-:W1:Y:S01]  /*4570*/  F2F.F16.F32 R143, R143 ;  /* 0x0000008f008f7304 */ /* 0x000e620000200800 */
[----:B------:R-:W2:Y:S07]  /*4580*/  LDC.64 R34, c[0x0][0x468] ;  /* 0x00011a00ff227b82 */ /* 0x000eae0000000a00 */
[----:B------:R-:W3:Y:S01]  /*4590*/  F2F.F16.F32 R142, R142 ;  /* 0x0000008e008e7304 */ /* 0x000ee20000200800 */
[----:B-1----:R-:W-:-:S07]  /*45a0*/  PRMT R19, R140, 0x5410, R143 ;  /* 0x000054108c137816 */ /* 0x002fce000000008f */
[----:B------:R-:W-:Y:S01]  /*45b0*/  F2F.F16.F32 R148, R148 ;  /* 0x0000009400947304 */ /* 0x000fe20000200800 */
[----:B---3--:R-:W-:-:S07]  /*45c0*/  IMAD.WIDE.U32 R142, R142, 0x10000, RZ ;  /* 0x000100008e8e7825 */ /* 0x008fce00078e00ff */
[----:B------:R-:W1:Y:S01]  /*45d0*/  F2F.F16.F32 R153, R153 ;  /* 0x0000009900997304 */ /* 0x000e620000200800 */
[----:B------:R-:W-:Y:S02]  /*45e0*/  LOP3.LUT R19, R19, R143, RZ, 0xfc, !PT ;  /* 0x0000008f13137212 */ /* 0x000fe400078efcff */
[----:B------:R-:W-:-:S05]  /*45f0*/  LOP3.LUT R18, R142, R128, RZ, 0xfc, !PT ;  /* 0x000000808e127212 */ /* 0x000fca00078efcff */
[----:B------:R-:W3:Y:S01]  /*4600*/  F2F.F16.F32 R152, R152 ;  /* 0x0000009800987304 */ /* 0x000ee20000200800 */
[----:B-1----:R-:W-:-:S07]  /*4610*/  PRMT R39, R148, 0x5410, R153 ;  /* 0x0000541094277816 */ /* 0x002fce0000000099 */
[----:B------:R-:W-:Y:S01]  /*4620*/  F2F.F16.F32 R147, R147 ;  /* 0x0000009300937304 */ /* 0x000fe20000200800 */
[----:B0-----:R-:W-:-:S04]  /*4630*/  IMAD.WIDE.U32 R148, R135, 0x8, R32 ;  /* 0x0000000887947825 */ /* 0x001fc800078e0020 */
[----:B---3--:R-:W-:-:S03]  /*4640*/  IMAD.WIDE.U32 R152, R152, 0x10000, RZ ;  /* 0x0001000098987825 */ /* 0x008fc600078e00ff */
[----:B------:R-:W0:Y:S08]  /*4650*/  F2F.F16.F32 R156, R156 ;  /* 0x0000009c009c7304 */ /* 0x000e300000200800 */
[----:B------:R-:W-:Y:S01]  /*4660*/  F2F.F16.F32 R145, R145 ;  /* 0x0000009100917304 */ /* 0x000fe20000200800 */
[----:B0-----:R-:W-:-:S07]  /*4670*/  IMAD.WIDE.U32 R140, R156, 0x10000, RZ ;  /* 0x000100009c8c7825 */ /* 0x001fce00078e00ff */
[----:B------:R-:W0:Y:S01]  /*4680*/  F2F.F16.F32 R175, R175 ;  /* 0x000000af00af7304 */ /* 0x000e220000200800 */
[----:B------:R-:W-:Y:S01]  /*4690*/  IMAD.WIDE.U32 R156, R129, 0x8, R32 ;  /* 0x00000008819c7825 */ /* 0x000fe200078e0020 */
[----:B------:R-:W-:-:S03]  /*46a0*/  LOP3.LUT R41, R171, R141, RZ, 0xfc, !PT ;  /* 0x0000008dab297212 */ /* 0x000fc600078efcff */
[----:B--2---:R-:W-:-:S03]  /*46b0*/  IMAD.WIDE.U32 R128, R129, 0x8, R34 ;  /* 0x0000000881807825 */ /* 0x004fc600078e0022 */
[----:B------:R1:W2:Y:S01]  /*46c0*/  F2F.F16.F32 R144, R38 ;  /* 0x0000002600907304 */ /* 0x0002a20000200800 */
[----:B------:R3:W-:Y:S04]  /*46d0*/  STG.E.64 desc[UR4][R156.64], R10 ;  /* 0x0000000a9c007986 */ /* 0x0007e8000c101b04 */
[----:B------:R4:W-:Y:S01]  /*46e0*/  STG.E.64 desc[UR4][R128.64], R18 ;  /* 0x0000001280007986 */ /* 0x0009e2000c101b04 */
[----:B0-----:R-:W-:Y:S02]  /*46f0*/  IMAD.WIDE.U32 R142, R175, 0x10000, RZ ;  /* 0x00010000af8e7825 */ /* 0x001fe400078e00ff */
[----:B------:R-:W-:Y:S01]  /*4700*/  F2F.F16.F32 R40, R40 ;  /* 0x0000002800287304 */ /* 0x000fe20000200800 */
[----:B-1----:R-:W-:Y:S02]  /*4710*/  LOP3.LUT R38, R152, R145, RZ, 0xfc, !PT ;  /* 0x0000009198267212 */ /* 0x002fe400078efcff */
[----:B------:R-:W-:Y:S01]  /*4720*/  LOP3.LUT R141, R185, R143, RZ, 0xfc, !PT ;  /* 0x0000008fb98d7212 */ /* 0x000fe200078efcff */
[----:B--2---:R-:W-:-:S04]  /*4730*/  IMAD.WIDE.U32 R144, R144, 0x10000, RZ ;  /* 0x0001000090907825 */ /* 0x004fc800078e00ff */
[----:B------:R-:W-:Y:S01]  /*4740*/  F2F.F16.F32 R154, R154 ;  /* 0x0000009a009a7304 */ /* 0x000fe20000200800 */
[----:B---3--:R-:W-:-:S04]  /*4750*/  IMAD.WIDE.U32 R10, R135, 0x8, R34 ;  /* 0x00000008870a7825 */ /* 0x008fc800078e0022 */
[----:B------:R-:W-:-:S03]  /*4760*/  IMAD.WIDE.U32 R134, R131, 0x8, R34 ;  /* 0x0000000883867825 */ /* 0x000fc600078e0022 */
[----:B------:R-:W0:Y:S08]  /*4770*/  F2F.F16.F32 R179, R179 ;  /* 0x000000b300b37304 */ /* 0x000e300000200800 */
[----:B------:R-:W1:Y:S01]  /*4780*/  F2F.F16.F32 R150, R150 ;  /* 0x0000009600967304 */ /* 0x000e620000200800 */
[----:B0-----:R-:W-:-:S07]  /*4790*/  PRMT R179, R154, 0x5410, R179 ;  /* 0x000054109ab37816 */ /* 0x001fce00000000b3 */
[----:B------:R-:W0:Y:S08]  /*47a0*/  F2F.F16.F32 R155, R155 ;  /* 0x0000009b009b7304 */ /* 0x000e300000200800 */
[----:B------:R2:W3:Y:S08]  /*47b0*/  F2F.F16.F32 R159, R36 ;  /* 0x00000024009f7304 */ /* 0x0004f00000200800 */
[----:B------:R-:W-:Y:S01]  /*47c0*/  F2F.F16.F32 R158, R158 ;  /* 0x0000009e009e7304 */ /* 0x000fe20000200800 */
[----:B--2---:R-:W-:-:S03]  /*47d0*/  IMAD.WIDE.U32 R36, R147, 0x10000, RZ ;  /* 0x0001000093247825 */ /* 0x004fc600078e00ff */
[----:B------:R-:W-:-:S04]  /*47e0*/  LOP3.LUT R36, R36, R40, RZ, 0xfc, !PT ;  /* 0x0000002824247212 */ /* 0x000fc800078efcff */
[----:B------:R-:W2:Y:S01]  /*47f0*/  F2F.F16.F32 R165, R165 ;  /* 0x000000a500a57304 */ /* 0x000ea20000200800 */
[----:B-1----:R-:W-:Y:S01]  /*4800*/  LOP3.LUT R40, R140, R150, RZ, 0xfc, !PT ;  /* 0x000000968c287212 */ /* 0x002fe200078efcff */
[--C-:B------:R-:W-:Y:S01]  /*4810*/  IMAD.WIDE.U32 R150, R137, 0x8, R32.reuse ;  /* 0x0000000889967825 */ /* 0x100fe200078e0020 */
[----:B0-----:R-:W-:Y:S02]  /*4820*/  LOP3.LUT R140, R142, R155, RZ, 0xfc, !PT ;  /* 0x0000009b8e8c7212 */ /* 0x001fe400078efcff */
[----:B------:R-:W-:Y:S01]  /*4830*/  LOP3.LUT R37, R39, R37, RZ, 0xfc, !PT ;  /* 0x0000002527257212 */ /* 0x000fe200078efcff */
[--C-:B------:R-:W-:Y:S01]  /*4840*/  IMAD.WIDE.U32 R154, R127, 0x8, R32.reuse ;  /* 0x000000087f9a7825 */ /* 0x100fe200078e0020 */
[----:B---3--:R-:W-:Y:S01]  /*4850*/  LOP3.LUT R144, R144, R159, RZ, 0xfc, !PT ;  /* 0x0000009f90907212 */ /* 0x008fe200078efcff */
[----:B------:R-:W0:Y:S01]  /*4860*/  F2F.F16.F32 R146, R205 ;  /* 0x000000cd00927304 */ /* 0x000e220000200800 */
[----:B------:R-:W-:Y:S01]  /*4870*/  LOP3.LUT R39, R179, R153, RZ, 0xfc, !PT ;  /* 0x00000099b3277212 */ /* 0x000fe200078efcff */
[C---:B------:R-:W-:Y:S01]  /*4880*/  IMAD.WIDE.U32 R152, R139.reuse, 0x8, R32 ;  /* 0x000000088b987825 */ /* 0x040fe200078e0020 */
[----:B------:R4:W-:Y:S03]  /*4890*/  STG.E.64 desc[UR4][R154.64], R4 ;  /* 0x000000049a007986 */ /* 0x0009e6000c101b04 */
[----:B------:R-:W-:Y:S01]  /*48a0*/  IMAD.WIDE.U32 R138, R139, 0x8, R34 ;  /* 0x000000088b8a7825 */ /* 0x000fe200078e0022 */
[----:B--2---:R-:W-:Y:S01]  /*48b0*/  PRMT R165, R158, 0x5410, R165 ;  /* 0x000054109ea57816 */ /* 0x004fe200000000a5 */
[----:B------:R-:W-:Y:S02]  /*48c0*/  F2F.F16.F32 R173, R173 ;  /* 0x000000ad00ad7304 */ /* 0x000fe40000200800 */
[----:B------:R-:W-:-:S04]  /*48d0*/  IMAD.WIDE.U32 R158, R127, 0x8, R34 ;  /* 0x000000087f9e7825 */ /* 0x000fc800078e0022 */
[--C-:B------:R-:W-:Y:S01]  /*48e0*/  IMAD.WIDE.U32 R136, R137, 0x8, R34.reuse ;  /* 0x0000000889887825 */ /* 0x100fe200078e0022 */
[----:B------:R4:W-:Y:S01]  /*48f0*/  STG.E.64 desc[UR4][R158.64], R36 ;  /* 0x000000249e007986 */ /* 0x0009e2000c101b04 */
[----:B------:R-:W1:Y:S02]  /*4900*/  F2F.F16.F32 R0, R207 ;  /* 0x000000cf00007304 */ /* 0x000e640000200800 */
[----:B0-----:R-:W-:Y:S01]  /*4910*/  IMAD.WIDE.U32 R146, R146, 0x10000, RZ ;  /* 0x0001000092927825 */ /* 0x001fe200078e00ff */
[----:B------:R4:W-:Y:S03]  /*4920*/  STG.E.64 desc[UR4][R152.64], R6 ;  /* 0x0000000698007986 */ /* 0x0009e6000c101b04 */
[----:B------:R-:W-:Y:S01]  /*4930*/  IMAD.WIDE.U32 R34, R133, 0x8, R34 ;  /* 0x0000000885227825 */ /* 0x000fe200078e0022 */
[----:B------:R-:W-:Y:S01]  /*4940*/  LOP3.LUT R143, R165, R147, RZ, 0xfc, !PT ;  /* 0x00000093a58f7212 */ /* 0x000fe200078efcff */
[----:B------:R-:W0:Y:S01]  /*4950*/  F2F.F16.F32 R169, R169 ;  /* 0x000000a900a97304 */ /* 0x000e220000200800 */
[----:B------:R4:W-:Y:S04]  /*4960*/  STG.E.64 desc[UR4][R138.64], R38 ;  /* 0x000000268a007986 */ /* 0x0009e8000c101b04 */
        /* <DEDUP_REMOVED lines=14> */
.L_x_2095:
        /* <DEDUP_REMOVED lines=31> */
[----:B-----5:R-:W-:Y:S01]  /*4c40*/  MOV R5, R2 ;  /* 0x0000000200057202 */ /* 0x020fe20000000f00 */
[----:B------:R-:W-:Y:S01]  /*4c50*/  FADD.FTZ R174, R174, -R15 ;  /* 0x8000000faeae7221 */ /* 0x000fe20000010000 */
[----:B------:R-:W-:Y:S01]  /*4c60*/  FADD.FTZ R210, R35, -R210 ;  /* 0x800000d223d27221 */ /* 0x000fe20000010000 */
[--C-:B------:R-:W-:Y:S01]  /*4c70*/  SHF.R.U64 R11, R2, 0x10, R3.reuse ;  /* 0x00000010020b7819 */ /* 0x100fe20000001203 */
[----:B------:R-:W-:Y:S01]  /*4c80*/  FADD.FTZ R16, R41, -R16 ;  /* 0x8000001029107221 */ /* 0x000fe20000010000 */
[----:B------:R-:W-:Y:S01]  /*4c90*/  HADD2.F32 R5, -RZ, R5.H0_H0 ;  /* 0x20000005ff057230 */ /* 0x000fe20000004100 */
[----:B------:R-:W-:Y:S01]  /*4ca0*/  SHF.R.U32.HI R15, RZ, 0x10, R3 ;  /* 0x00000010ff0f7819 */ /* 0x000fe20000011603 */
[----:B------:R-:W-:Y:S01]  /*4cb0*/  FADD.FTZ R176, R176, -R13 ;  /* 0x8000000db0b07221 */ /* 0x000fe20000010000 */
[----:B------:R-:W-:Y:S01]  /*4cc0*/  SHF.R.U64 R35, R20, 0x10, R21 ;  /* 0x0000001014237819 */ /* 0x000fe20000001215 */
[----:B------:R-:W-:Y:S01]  /*4cd0*/  FADD.FTZ R37, R37, -R18 ;  /* 0x8000001225257221 */ /* 0x000fe20000010000 */
[----:B------:R-:W-:Y:S01]  /*4ce0*/  MOV R13, R3 ;  /* 0x00000003000d7202 */ /* 0x000fe20000000f00 */
[----:B------:R-:W-:-:S02]  /*4cf0*/  HADD2.F32 R11, -RZ, R11.H0_H0 ;  /* 0x2000000bff0b7230 */ /* 0x000fc40000004100 */
[C---:B------:R-:W-:Y:S01]  /*4d00*/  FFMA.FTZ R5, R128.reuse, R16, R5 ;  /* 0x0000001080057223 */ /* 0x040fe20000010005 */
[----:B------:R-:W-:Y:S02]  /*4d10*/  HADD2.F32 R15, -RZ, R15.H0_H0 ;  /* 0x2000000fff0f7230 */ /* 0x000fe40000004100 */
[----:B------:R-:W-:Y:S01]  /*4d20*/  FADD.FTZ R202, R39, -R202 ;  /* 0x800000ca27ca7221 */ /* 0x000fe20000010000 */
[----:B------:R-:W-:Y:S01]  /*4d30*/  MOV R16, R20 ;  /* 0x0000001400107202 */ /* 0x000fe20000000f00 */
[----:B------:R-:W-:Y:S01]  /*4d40*/  HADD2.F32 R35, -RZ, R35.H0_H0 ;  /* 0x20000023ff237230 */ /* 0x000fe20000004100 */
[----:B------:R-:W-:Y:S01]  /*4d50*/  MOV R18, R21 ;  /* 0x0000001500127202 */ /* 0x000fe20000000f00 */
[----:B------:R-:W-:Y:S02]  /*4d60*/  HADD2.F32 R13, -RZ, R13.H0_H0 ;  /* 0x2000000dff0d7230 */ /* 0x000fe40000004100 */
[C---:B------:R-:W-:Y:S01]  /*4d70*/  FFMA.FTZ R11, R128.reuse, R202, R11 ;  /* 0x000000ca800b7223 */ /* 0x040fe2000001000b */
[----:B------:R-:W-:Y:S01]  /*4d80*/  FFMA.FTZ R17, R128, R210, R15 ;  /* 0x000000d280117223 */ /* 0x000fe2000001000f */
[----:B------:R-:W-:Y:S01]  /*4d90*/  FMUL.FTZ R5, R5, R4 ;  /* 0x0000000405057220 */ /* 0x000fe20000410000 */
[----:B------:R-:W-:-:S02]  /*4da0*/  HADD2.F32 R19, -RZ, R16.H0_H0 ;  /* 0x20000010ff137230 */ /* 0x000fc40000004100 */
[----:B------:R-:W-:Y:S01]  /*4db0*/  FFMA.FTZ R35, R128, R174, R35 ;  /* 0x000000ae80237223 */ /* 0x000fe20000010023 */
[----:B------:R-:W-:Y:S02]  /*4dc0*/  HADD2.F32 R15, -RZ, R18.H0_H0 ;  /* 0x20000012ff0f7230 */ /* 0x000fe40000004100 */
[----:B------:R-:W-:Y:S01]  /*4dd0*/  FADD.FTZ R142, R142, -R191 ;  /* 0x800000bf8e8e7221 */ /* 0x000fe20000010000 */
[----:B------:R-:W-:Y:S01]  /*4de0*/  FFMA.FTZ R13, R128, R37, R13 ;  /* 0x00000025800d7223 */ /* 0x000fe2000001000d */
[-C--:B------:R-:W-:Y:S01]  /*4df0*/  FMUL.FTZ R11, R11, R4.reuse ;  /* 0x000000040b0b7220 */ /* 0x080fe20000410000 */
[----:B------:R-:W-:Y:S01]  /*4e00*/  FMUL.FTZ R5, R5, UR14 ;  /* 0x0000000e05057c20 */ /* 0x000fe20008410000 */
[-C--:B------:R-:W-:Y:S01]  /*4e10*/  FMUL.FTZ R17, R17, R4.reuse ;  /* 0x0000000411117220 */ /* 0x080fe20000410000 */
[----:B------:R-:W-:Y:S01]  /*4e20*/  LOP3.LUT P0, RZ, R40, 0xff, RZ, 0xc0, !PT ;  /* 0x000000ff28ff7812 */ /* 0x000fe2000780c0ff */
[----:B------:R-:W-:Y:S01]  /*4e30*/  FMUL.FTZ R35, R35, R4 ;  /* 0x0000000423237220 */ /* 0x000fe20000410000 */
[C---:B------:R-:W-:Y:S01]  /*4e40*/  FFMA.FTZ R19, R128.reuse, R176, R19 ;  /* 0x000000b080137223 */ /* 0x040fe20000010013 */
[----:B------:R-:W-:Y:S01]  /*4e50*/  FFMA.FTZ R37, R128, R142, R15 ;  /* 0x0000008e80257223 */ /* 0x000fe2000001000f */
[-C--:B------:R-:W-:Y:S01]  /*4e60*/  FMUL.FTZ R15, R13, R4.reuse ;  /* 0x000000040d0f7220 */ /* 0x080fe20000410000 */
[----:B------:R-:W-:Y:S01]  /*4e70*/  FMUL.FTZ R13, R11, UR14 ;  /* 0x0000000e0b0d7c20 */ /* 0x000fe20008410000 */
[----:B------:R-:W-:Y:S01]  /*4e80*/  FMUL.FTZ R17, R17, UR14 ;  /* 0x0000000e11117c20 */ /* 0x000fe20008410000 */
[----:B------:R-:W-:Y:S01]  /*4e90*/  ISETP.GE.U32.AND P5, PT, R40, 0x1000000, PT ;  /* 0x010000002800780c */ /* 0x000fe20003fa6070 */
[----:B------:R-:W-:Y:S01]  /*4ea0*/  FMUL.FTZ R35, R35, UR14 ;  /* 0x0000000e23237c20 */ /* 0x000fe20008410000 */
[----:B------:R-:W-:Y:S01]  /*4eb0*/  FSEL R11, R5, RZ, P0 ;  /* 0x000000ff050b7208 */ /* 0x000fe20000000000 */
[-C--:B------:R-:W-:Y:S01]  /*4ec0*/  FMUL.FTZ R19, R19, R4.reuse ;  /* 0x0000000413137220 */ /* 0x080fe20000410000 */
[----:B------:R-:W-:Y:S01]  /*4ed0*/  LOP3.LUT P0, RZ, R156, 0xff00, RZ, 0xc0, !PT ;  /* 0x0000ff009cff7812 */ /* 0x000fe2000780c0ff */
[----:B------:R-:W-:Y:S01]  /*4ee0*/  FMUL.FTZ R37, R37, R4 ;  /* 0x0000000425257220 */ /* 0x000fe20000410000 */
[----:B------:R-:W-:Y:S01]  /*4ef0*/  LOP3.LUT P3, RZ, R40, 0xff00, RZ, 0xc0, !PT ;  /* 0x0000ff0028ff7812 */ /* 0x000fe2000786c0ff */
[----:B------:R-:W-:Y:S01]  /*4f00*/  FMUL.FTZ R19, R19, UR14 ;  /* 0x0000000e13137c20 */ /* 0x000fe20008410000 */
[----:B------:R-:W-:Y:S01]  /*4f10*/  FSEL R16, R17, RZ, P5 ;  /* 0x000000ff11107208 */ /* 0x000fe20002800000 */
[----:B------:R-:W-:Y:S01]  /*4f20*/  FMUL.FTZ R37, R37, UR14 ;  /* 0x0000000e25257c20 */ /* 0x000fe20008410000 */
[----:B------:R-:W-:Y:S01]  /*4f30*/  FSEL R17, R35, RZ, P0 ;  /* 0x000000ff23117208 */ /* 0x000fe20000000000 */
[----:B------:R-:W-:Y:S01]  /*4f40*/  FADD.FTZ R141, R138, -R141 ;  /* 0x8000008d8a8d7221 */ /* 0x000fe20000010000 */
[----:B------:R-:W-:Y:S01]  /*4f50*/  LOP3.LUT P6, RZ, R156, 0xff, RZ, 0xc0, !PT ;  /* 0x000000ff9cff7812 */ /* 0x000fe200078cc0ff */
[----:B------:R-:W-:Y:S01]  /*4f60*/  FMUL.FTZ R15, R15, UR14 ;  /* 0x0000000e0f0f7c20 */ /* 0x000fe20008410000 */
[----:B------:R-:W-:Y:S01]  /*4f70*/  FSEL R5, R13, RZ, P3 ;  /* 0x000000ff0d057208 */ /* 0x000fe20001800000 */
[----:B------:R-:W-:Y:S01]  /*4f80*/  FADD.FTZ R155, R162, -R155 ;  /* 0x8000009ba29b7221 */ /* 0x000fe20000010000 */
[----:B------:R-:W-:Y:S01]  /*4f90*/  SHF.R.U32.HI R35, RZ, 0x10, R21 ;  /* 0x00000010ff237819 */ /* 0x000fe20000011615 */
[----:B------:R-:W-:Y:S01]  /*4fa0*/  FADD.FTZ R168, R168, -R189 ;  /* 0x800000bda8a87221 */ /* 0x000fe20000010000 */
[----:B------:R-:W-:Y:S01]  /*4fb0*/  LOP3.LUT P3, RZ, R156, 0xff0000, RZ, 0xc0, !PT ;  /* 0x00ff00009cff7812 */ /* 0x000fe2000786c0ff */
[----:B------:R-:W-:Y:S01]  /*4fc0*/  FADD.FTZ R136, R136, -R171 ;  /* 0x800000ab88887221 */ /* 0x000fe20000010000 */
[----:B------:R-:W-:Y:S01]  /*4fd0*/  MOV R18, R22 ;  /* 0x0000001600127202 */ /* 0x000fe20000000f00 */
[----:B------:R-:W-:Y:S01]  /*4fe0*/  HADD2.F32 R35, -RZ, R35.H0_H0 ;  /* 0x20000023ff237230 */ /* 0x000fe20000004100 */
[----:B------:R-:W-:Y:S01]  /*4ff0*/  FSEL R13, R19, RZ, P6 ;  /* 0x000000ff130d7208 */ /* 0x000fe20003000000 */
[----:B------:R-:W-:Y:S01]  /*5000*/  FADD.FTZ R183, R154, -R183 ;  /* 0x800000b79ab77221 */ /* 0x000fe20000010000 */
[----:B------:R-:W-:Y:S01]  /*5010*/  FSEL R19, R37, RZ, P3 ;  /* 0x000000ff25137208 */ /* 0x000fe20001800000 */
[----:B------:R-:W-:Y:S01]  /*5020*/  HADD2.F32 R37, -RZ, R18.H0_H0 ;  /* 0x20000012ff257230 */ /* 0x000fe20000004100 */
[----:B------:R-:W-:Y:S01]  /*5030*/  SHF.R.U64 R39, R22, 0x10, R23 ;  /* 0x0000001016277819 */ /* 0x000fe20000001217 */
[----:B------:R-:W-:Y:S01]  /*5040*/  FFMA.FTZ R35, R128, R141, R35 ;  /* 0x0000008d80237223 */ /* 0x000fe20000010023 */
[----:B------:R-:W-:Y:S01]  /*5050*/  MOV R18, R23 ;  /* 0x0000001700127202 */ /* 0x000fe20000000f00 */
[----:B------:R-:W-:Y:S01]  /*5060*/  FADD.FTZ R165, R140, -R179 ;  /* 0x800000b38ca57221 */ /* 0x000fe20000010000 */
[----:B------:R-:W-:Y:S01]  /*5070*/  LOP3.LUT P4, RZ, R40, 0xff0000, RZ, 0xc0, !PT ;  /* 0x00ff000028ff7812 */ /* 0x000fe2000788c0ff */
[----:B------:R-:W-:-:S02]  /*5080*/  HADD2.F32 R39, -RZ, R39.H0_H0 ;  /* 0x20000027ff277230 */ /* 0x000fc40000004100 */
[----:B------:R-:W-:Y:S01]  /*5090*/  FMUL.FTZ R35, R35, R4 ;  /* 0x0000000423237220 */ /* 0x000fe20000410000 */
[----:B------:R-:W-:Y:S01]  /*50a0*/  HADD2.F32 R41, -RZ, R18.H0_H0 ;  /* 0x20000012ff297230 */ /* 0x000fe20000004100 */
[----:B------:R-:W-:Y:S01]  /*50b0*/  MOV R18, R24 ;  /* 0x0000001800127202 */ /* 0x000fe20000000f00 */
[C---:B------:R-:W-:Y:S01]  /*50c0*/  FFMA.FTZ R37, R128.reuse, R168, R37 ;  /* 0x000000a880257223 */ /* 0x040fe20000010025 */
[----:B------:R-:W-:Y:S01]  /*50d0*/  FFMA.FTZ R39, R128, R155, R39 ;  /* 0x0000009b80277223 */ /* 0x000fe20000010027 */
[----:B------:R-:W-:Y:S01]  /*50e0*/  FSEL R15, R15, RZ, P4 ;  /* 0x000000ff0f0f7208 */ /* 0x000fe20002000000 */
[----:B------:R-:W-:Y:S01]  /*50f0*/  FMUL.FTZ R35, R35, UR14 ;  /* 0x0000000e23237c20 */ /* 0x000fe20008410000 */
[----:B------:R-:W-:Y:S01]  /*5100*/  HADD2.F32 R155, -RZ, R18.H0_H0 ;  /* 0x20000012ff9b7230 */ /* 0x000fe20000004100 */
[----:B------:R-:W-:Y:S01]  /*5110*/  ISETP.GE.U32.AND P4, PT, R156, 0x1000000, PT ;  /* 0x010000009c00780c */ /* 0x000fe20003f86070 */
[----:B------:R-:W-:Y:S01]  /*5120*/  FADD.FTZ R146, R146, -R185 ;  /* 0x800000b992927221 */ /* 0x000fe20000010000 */
[----:B------:R-:W-:Y:S01]  /*5130*/  SHF.R.U32.HI R141, RZ, 0x10, R23 ;  /* 0x00000010ff8d7819 */ /* 0x000fe20000011617 */
[-C--:B------:R-:W-:Y:S01]  /*5140*/  FMUL.FTZ R37, R37, R4.reuse ;  /* 0x0000000425257220 */ /* 0x080fe20000410000 */
[----:B------:R-:W-:Y:S01]  /*5150*/  SHF.R.U64 R40, R24, 0x10, R25 ;  /* 0x0000001018287819 */ /* 0x000fe20000001219 */
[----:B------:R-:W-:Y:S01]  /*5160*/  FMUL.FTZ R39, R39, R4 ;  /* 0x0000000427277220 */ /* 0x000fe20000410000 */
[----:B------:R-:W-:Y:S01]  /*5170*/  MOV R18, R25 ;  /* 0x0000001900127202 */ /* 0x000fe20000000f00 */
[----:B------:R-:W-:Y:S01]  /*5180*/  HADD2.F32 R141, -RZ, R141.H0_H0 ;  /* 0x2000008dff8d7230 */ /* 0x000fe20000004100 */
[----:B------:R-:W-:Y:S01]  /*5190*/  LOP3.LUT P5, RZ, R34, 0xff, RZ, 0xc0, !PT ;  /* 0x000000ff22ff7812 */ /* 0x000fe200078ac0ff */
[----:B------:R-:W-:Y:S01]  /*51a0*/  FFMA.FTZ R155, R128, R183, R155 ;  /* 0x000000b7809b7223 */ /* 0x000fe2000001009b */
[C---:B------:R-:W-:Y:S01]  /*51b0*/  LOP3.LUT P6, RZ, R34.reuse, 0xff00, RZ, 0xc0, !PT ;  /* 0x0000ff0022ff7812 */ /* 0x040fe200078cc0ff */
[----:B------:R-:W-:Y:S01]  /*51c0*/  HADD2.F32 R167, -RZ, R18.H0_H0 ;  /* 0x20000012ffa77230 */ /* 0x000fe20000004100 */
[----:B------:R-:W-:Y:S01]  /*51d0*/  LOP3.LUT P0, RZ, R34, 0xff0000, RZ, 0xc0, !PT ;  /* 0x00ff000022ff7812 */ /* 0x000fe2000780c0ff */
[----:B------:R-:W-:Y:S01]  /*51e0*/  FFMA.FTZ R141, R128, R136, R141 ;  /* 0x00000088808d7223 */ /* 0x000fe2000001008d */
[----:B------:R-:W-:Y:S01]  /*51f0*/  ISETP.GE.U32.AND P3, PT, R34, 0x1000000, PT ;  /* 0x010000002200780c */ /* 0x000fe20003f66070 */
[----:B------:R-:W-:Y:S01]  /*5200*/  FADD.FTZ R160, R160, -R187 ;  /* 0x800000bba0a07221 */ /* 0x000fe20000010000 */
[----:B------:R-:W-:Y:S01]  /*5210*/  FSEL R34, R35, RZ, P4 ;  /* 0x000000ff23227208 */ /* 0x000fe20002000000 */
[----:B------:R-:W-:-:S02]  /*5220*/  HADD2.F32 R35, -RZ, R40.H0_H0 ;  /* 0x20000028ff237230 */ /* 0x000fc40000004100 */
[C---:B------:R-:W-:Y:S01]  /*5230*/  FFMA.FTZ R167, R128.reuse, R146, R167 ;  /* 0x0000009280a77223 */ /* 0x040fe200000100a7 */
[----:B------:R-:W-:Y:S01]  /*5240*/  FMUL.FTZ R37, R37, UR14 ;  /* 0x0000000e25257c20 */ /* 0x000fe20008410000 */
[----:B------:R-:W-:Y:S01]  /*5250*/  FMUL.FTZ R39, R39, UR14 ;  /* 0x0000000e27277c20 */ /* 0x000fe20008410000 */
[-C--:B------:R-:W-:Y:S01]  /*5260*/  FMUL.FTZ R141, R141, R4.reuse ;  /* 0x000000048d8d7220 */ /* 0x080fe20000410000 */
[C---:B------:R-:W-:Y:S01]  /*5270*/  FFMA.FTZ R165, R128.reuse, R165, R35 ;  /* 0x000000a580a57223 */ /* 0x040fe20000010023 */
[-C--:B------:R-:W-:Y:S01]  /*5280*/  FMUL.FTZ R155, R155, R4.reuse ;  /* 0x000000049b9b7220 */ /* 0x080fe20000410000 */
[----:B------:R-:W-:Y:S01]  /*5290*/  FMUL.FTZ R167, R167, R4 ;  /* 0x00000004a7a77220 */ /* 0x000fe20000410000 */
[----:B------:R-:W-:Y:S01]  /*52a0*/  FFMA.FTZ R41, R128, R160, R41 ;  /* 0x000000a080297223 */ /* 0x000fe20000010029 */
[-C--:B------:R-:W-:Y:S01]  /*52b0*/  FMUL.FTZ R165, R165, R4.reuse ;  /* 0x00000004a5a57220 */ /* 0x080fe20000410000 */
[----:B------:R-:W-:Y:S01]  /*52c0*/  FSEL R18, R37, RZ, P5 ;  /* 0x000000ff25127208 */ /* 0x000fe20002800000 */
[----:B------:R-:W-:Y:S01]  /*52d0*/  FMUL.FTZ R141, R141, UR14 ;  /* 0x0000000e8d8d7c20 */ /* 0x000fe20008410000 */
[----:B------:R-:W-:Y:S01]  /*52e0*/  FSEL R35, R39, RZ, P6 ;  /* 0x000000ff27237208 */ /* 0x000fe20003000000 */
[----:B------:R-:W-:Y:S01]  /*52f0*/  FMUL.FTZ R155, R155, UR14 ;  /* 0x0000000e9b9b7c20 */ /* 0x000fe20008410000 */
[----:B------:R-:W-:Y:S01]  /*5300*/  FMUL.FTZ R165, R165, UR14 ;  /* 0x0000000ea5a57c20 */ /* 0x000fe20008410000 */
[----:B------:R-:W-:Y:S01]  /*5310*/  FMUL.FTZ R167, R167, UR14 ;  /* 0x0000000ea7a77c20 */ /* 0x000fe20008410000 */
[C---:B------:R-:W-:Y:S01]  /*5320*/  LOP3.LUT P4, RZ, R36.reuse, 0xff, RZ, 0xc0, !PT ;  /* 0x000000ff24ff7812 */ /* 0x040fe2000788c0ff */
[----:B------:R-:W-:Y:S01]  /*5330*/  FMUL.FTZ R41, R41, R4 ;  /* 0x0000000429297220 */ /* 0x000fe20000410000 */
[----:B------:R-:W-:Y:S01]  /*5340*/  LOP3.LUT P5, RZ, R36, 0xff00, RZ, 0xc0, !PT ;  /* 0x0000ff0024ff7812 */ /* 0x000fe200078ac0ff */
[----:B------:R-:W-:Y:S01]  /*5350*/  FADD.FTZ R148, R148, -R9 ;  /* 0x8000000994947221 */ /* 0x000fe20000010000 */
[----:B------:R-:W-:Y:S01]  /*5360*/  LOP3.LUT P6, RZ, R36, 0xff0000, RZ, 0xc0, !PT ;  /* 0x00ff000024ff7812 */ /* 0x000fe200078cc0ff */
[----:B------:R-:W-:Y:S01]  /*5370*/  FMUL.FTZ R41, R41, UR14 ;  /* 0x0000000e29297c20 */ /* 0x000fe20008410000 */
[----:B------:R-:W-:Y:S01]  /*5380*/  FSEL R37, R141, RZ, P3 ;  /* 0x000000ff8d257208 */ /* 0x000fe20001800000 */
[----:B------:R-:W-:Y:S01]  /*5390*/  FADD.FTZ R134, R134, -R7 ;  /* 0x8000000786867221 */ /* 0x000fe20000010000 */
[----:B------:R-:W-:Y:S01]  /*53a0*/  FSEL R155, R155, RZ, P4 ;  /* 0x000000ff9b9b7208 */ /* 0x000fe20002000000 */
[----:B------:R-:W-:Y:S01]  /*53b0*/  FADD.FTZ R177, R152, -R177 ;  /* 0x800000b198b17221 */ /* 0x000fe20000010000 */
[----:B------:R-:W-:Y:S01]  /*53c0*/  FSEL R165, R165, RZ, P5 ;  /* 0x000000ffa5a57208 */ /* 0x000fe20002800000 */
[----:B------:R-:W-:Y:S01]  /*53d0*/  FADD.FTZ R132, R161, -R0 ;  /* 0x80000000a1847221 */ /* 0x000fe20000010000 */
[----:B------:R-:W-:Y:S01]  /*53e0*/  FSEL R167, R167, RZ, P6 ;  /* 0x000000ffa7a77208 */ /* 0x000fe20003000000 */
[----:B------:R-:W-:Y:S01]  /*53f0*/  FADD.FTZ R180, R163, -R180 ;  /* 0x800000b4a3b47221 */ /* 0x000fe20000010000 */
[C---:B------:R-:W-:Y:S01]  /*5400*/  LOP3.LUT P3, RZ, R32.reuse, 0xff, RZ, 0xc0, !PT ;  /* 0x000000ff20ff7812 */ /* 0x040fe2000786c0ff */
[----:B------:R-:W-:Y:S01]  /*5410*/  FADD.FTZ R157, R157, -R8 ;  /* 0x800000089d9d7221 */ /* 0x000fe20000010000 */
[C---:B------:R-:W-:Y:S01]  /*5420*/  LOP3.LUT P4, RZ, R32.reuse, 0xff00, RZ, 0xc0, !PT ;  /* 0x0000ff0020ff7812 */ /* 0x040fe2000788c0ff */
[----:B------:R-:W-:Y:S01]  /*5430*/  FADD.FTZ R10, R143, -R10 ;  /* 0x8000000a8f0a7221 */ /* 0x000fe20000010000 */
[C---:B------:R-:W-:Y:S01]  /*5440*/  LOP3.LUT P5, RZ, R32.reuse, 0xff0000, RZ, 0xc0, !PT ;  /* 0x00ff000020ff7812 */ /* 0x040fe200078ac0ff */
[----:B------:R-:W-:Y:S01]  /*5450*/  FADD.FTZ R149, R149, -R178 ;  /* 0x800000b295957221 */ /* 0x000fe20000010000 */
[----:B------:R-:W-:Y:S01]  /*5460*/  ISETP.GE.U32.AND P6, PT, R32, 0x1000000, PT ;  /* 0x010000002000780c */ /* 0x000fe20003fc6070 */
[----:B------:R-:W-:Y:S01]  /*5470*/  FADD.FTZ R6, R147, -R6 ;  /* 0x8000000693067221 */ /* 0x000fe20000010000 */
[----:B------:R-:W-:Y:S01]  /*5480*/  SHF.R.U32.HI R32, RZ, 0x10, R25 ;  /* 0x00000010ff207819 */ /* 0x000fe20000011619 */
[----:B------:R-:W-:Y:S01]  /*5490*/  FADD.FTZ R153, R153, -R14 ;  /* 0x8000000e99997221 */ /* 0x000fe20000010000 */
[----:B------:R-:W-:Y:S01]  /*54a0*/  MOV R9, R26 ;  /* 0x0000001a00097202 */ /* 0x000fe20000000f00 */
[----:B------:R-:W-:Y:S01]  /*54b0*/  FADD.FTZ R186, R145, -R186 ;  /* 0x800000ba91ba7221 */ /* 0x000fe20000010000 */
[----:B------:R-:W-:Y:S01]  /*54c0*/  FSEL R41, R41, RZ, P0 ;  /* 0x000000ff29297208 */ /* 0x000fe20000000000 */
[----:B------:R-:W-:Y:S01]  /*54d0*/  HADD2.F32 R7, -RZ, R32.H0_H0 ;  /* 0x20000020ff077230 */ /* 0x000fe20000004100 */
[----:B------:R-:W-:Y:S01]  /*54e0*/  SHF.R.U64 R39, R26, 0x10, R27 ;  /* 0x000000101a277819 */ /* 0x000fe2000000121b */
[----:B------:R-:W-:Y:S01]  /*54f0*/  HADD2.F32 R9, -RZ, R9.H0_H0 ;  /* 0x20000009ff097230 */ /* 0x000fe20000004100 */
[----:B------:R-:W-:Y:S01]  /*5500*/  MOV R40, R27 ;  /* 0x0000001b00287202 */ /* 0x000fe20000000f00 */
[----:B------:R-:W-:Y:S01]  /*5510*/  F2F.F16.F32 R5, R5 ;  /* 0x0000000500057304 */ /* 0x000fe20000200800 */
[----:B------:R-:W-:Y:S01]  /*5520*/  ISETP.GE.U32.AND P0, PT, R36, 0x1000000, PT ;  /* 0x010000002400780c */ /* 0x000fe20003f06070 */
[C---:B------:R-:W-:Y:S01]  /*5530*/  FFMA.FTZ R7, R128.reuse, R134, R7 ;  /* 0x0000008680077223 */ /* 0x040fe20000010007 */
[----:B------:R-:W-:Y:S01]  /*5540*/  HADD2.F32 R39, -RZ, R39.H0_H0 ;  /* 0x20000027ff277230 */ /* 0x000fe20000004100 */
[----:B------:R-:W-:Y:S01]  /*5550*/  SHF.R.U32.HI R141, RZ, 0x10, R27 ;  /* 0x00000010ff8d7819 */ /* 0x000fe2000001161b */
[C---:B------:R-:W-:Y:S01]  /*5560*/  FFMA.FTZ R9, R128.reuse, R177, R9 ;  /* 0x000000b180097223 */ /* 0x040fe20000010009 */
[----:B------:R-:W-:Y:S01]  /*5570*/  FMUL.FTZ R7, R7, R4 ;  /* 0x0000000407077220 */ /* 0x000fe20000410000 */
[----:B------:R-:W-:Y:S01]  /*5580*/  MOV R8, R29 ;  /* 0x0000001d00087202 */ /* 0x000fe20000000f00 */
[----:B------:R0:W-:Y:S01]  /*5590*/  F2F.F16.F32 R36, R41 ;  /* 0x0000002900247304 */ /* 0x0001e20000200800 */
[----:B------:R-:W-:Y:S01]  /*55a0*/  FFMA.FTZ R39, R128, R148, R39 ;  /* 0x0000009480277223 */ /* 0x000fe20000010027 */
[----:B------:R-:W-:-:S02]  /*55b0*/  HADD2.F32 R141, -RZ, R141.H0_H0 ;  /* 0x2000008dff8d7230 */ /* 0x000fc40000004100 */
[-C--:B------:R-:W-:Y:S01]  /*55c0*/  FMUL.FTZ R9, R9, R4.reuse ;  /* 0x0000000409097220 */ /* 0x080fe20000410000 */
[----:B------:R-:W-:Y:S01]  /*55d0*/  FMUL.FTZ R7, R7, UR14 ;  /* 0x0000000e07077c20 */ /* 0x000fe20008410000 */
[----:B------:R-:W-:Y:S01]  /*55e0*/  FMUL.FTZ R39, R39, R4 ;  /* 0x0000000427277220 */ /* 0x000fe20000410000 */
[----:B------:R-:W-:Y:S01]  /*55f0*/  SHF.R.U32.HI R143, RZ, 0x10, R29 ;  /* 0x00000010ff8f7819 */ /* 0x000fe2000001161d */
[----:B------:R-:W-:Y:S01]  /*5600*/  FMUL.FTZ R9, R9, UR14 ;  /* 0x0000000e09097c20 */ /* 0x000fe20008410000 */
[C---:B------:R-:W-:Y:S01]  /*5610*/  FFMA.FTZ R141, R128.reuse, R180, R141 ;  /* 0x000000b4808d7223 */ /* 0x040fe2000001008d */
[----:B0-----:R-:W-:Y:S01]  /*5620*/  HADD2.F32 R41, -RZ, R40.H0_H0 ;  /* 0x20000028ff297230 */ /* 0x001fe20000004100 */
[----:B------:R-:W-:Y:S01]  /*5630*/  FSEL R7, R7, RZ, P0 ;  /* 0x000000ff07077208 */ /* 0x000fe20000000000 */
[----:B------:R-:W-:Y:S01]  /*5640*/  FMUL.FTZ R39, R39, UR14 ;  /* 0x0000000e27277c20 */ /* 0x000fe20008410000 */
[----:B------:R-:W-:Y:S01]  /*5650*/  FMUL.FTZ R141, R141, R4 ;  /* 0x000000048d8d7220 */ /* 0x000fe20000410000 */
[----:B------:R-:W-:Y:S01]  /*5660*/  FSEL R9, R9, RZ, P3 ;  /* 0x000000ff09097208 */ /* 0x000fe20001800000 */
[C---:B------:R-:W-:Y:S01]  /*5670*/  FFMA.FTZ R41, R128.reuse, R132, R41 ;  /* 0x0000008480297223 */ /* 0x040fe20000010029 */
[----:B------:R-:W-:Y:S01]  /*5680*/  MOV R132, R28 ;  /* 0x0000001c00847202 */ /* 0x000fe20000000f00 */
[----:B------:R0:W-:Y:S01]  /*5690*/  F2F.F16.F32 R40, R7 ;  /* 0x0000000700287304 */ /* 0x0001e20000200800 */
[----:B------:R-:W-:Y:S01]  /*56a0*/  FSEL R39, R39, RZ, P4 ;  /* 0x000000ff27277208 */ /* 0x000fe20002000000 */
[-C--:B------:R-:W-:Y:S01]  /*56b0*/  FMUL.FTZ R41, R41, R4.reuse ;  /* 0x0000000429297220 */ /* 0x080fe20000410000 */
[----:B------:R-:W-:Y:S01]  /*56c0*/  LOP3.LUT P0, RZ, R33, 0xff, RZ, 0xc0, !PT ;  /* 0x000000ff21ff7812 */ /* 0x000fe2000780c0ff */
[----:B------:R-:W-:Y:S01]  /*56d0*/  FMUL.FTZ R141, R141, UR14 ;  /* 0x0000000e8d8d7c20 */ /* 0x000fe20008410000 */
[----:B------:R-:W-:Y:S01]  /*56e0*/  LOP3.LUT P3, RZ, R33, 0xff00, RZ, 0xc0, !PT ;  /* 0x0000ff0021ff7812 */ /* 0x000fe2000786c0ff */
[----:B------:R-:W-:Y:S01]  /*56f0*/  FMUL.FTZ R41, R41, UR14 ;  /* 0x0000000e29297c20 */ /* 0x000fe20008410000 */
[----:B------:R-:W-:Y:S01]  /*5700*/  LOP3.LUT P4, RZ, R33, 0xff0000, RZ, 0xc0, !PT ;  /* 0x00ff000021ff7812 */ /* 0x000fe2000788c0ff */
[----:B------:R-:W-:Y:S01]  /*5710*/  HADD2.F32 R143, -RZ, R143.H0_H0 ;  /* 0x2000008fff8f7230 */ /* 0x000fe20000004100 */
[----:B------:R-:W-:Y:S01]  /*5720*/  FSEL R141, R141, RZ, P6 ;  /* 0x000000ff8d8d7208 */ /* 0x000fe20003000000 */
[----:B0-----:R-:W-:Y:S01]  /*5730*/  HADD2.F32 R7, -RZ, R132.H0_H0 ;  /* 0x20000084ff077230 */ /* 0x001fe20000004100 */
[----:B------:R-:W-:Y:S01]  /*5740*/  FSEL R41, R41, RZ, P5 ;  /* 0x000000ff29297208 */ /* 0x000fe20002800000 */
[----:B------:R-:W-:Y:S01]  /*5750*/  FADD.FTZ R132, R151, -R12 ;  /* 0x8000000c97847221 */ /* 0x000fe20000010000 */
[----:B------:R-:W-:Y:S01]  /*5760*/  ISETP.GE.U32.AND P5, PT, R33, 0x1000000, PT ;  /* 0x010000002100780c */ /* 0x000fe20003fa6070 */
[C---:B------:R-:W-:Y:S01]  /*5770*/  FFMA.FTZ R149, R128.reuse, R149, R143 ;  /* 0x0000009580957223 */ /* 0x040fe2000001008f */
[----:B------:R0:W-:Y:S01]  /*5780*/  F2F.F16.F32 R33, R9 ;  /* 0x0000000900217304 */ /* 0x0001e20000200800 */
[----:B------:R-:W-:Y:S01]  /*5790*/  FFMA.FTZ R7, R128, R157, R7 ;  /* 0x0000009d80077223 */ /* 0x000fe20000010007 */
[----:B------:R-:W-:Y:S01]  /*57a0*/  SHF.R.U32.HI R12, RZ, 0x10, R31 ;  /* 0x00000010ff0c7819 */ /* 0x000fe2000001161f */
[-C--:B------:R-:W-:Y:S01]  /*57b0*/  FMUL.FTZ R149, R149, R4.reuse ;  /* 0x0000000495957220 */ /* 0x080fe20000410000 */
[----:B------:R-:W-:Y:S01]  /*57c0*/  SHF.R.U64 R14, R28, 0x10, R29 ;  /* 0x000000101c0e7819 */ /* 0x000fe2000000121d */
[----:B------:R-:W-:Y:S01]  /*57d0*/  FMUL.FTZ R7, R7, R4 ;  /* 0x0000000407077220 */ /* 0x000fe20000410000 */
[----:B------:R-:W-:Y:S01]  /*57e0*/  FADD.FTZ R184, R159, -R184 ;  /* 0x800000b89fb87221 */ /* 0x000fe20000010000 */
[----:B------:R-:W-:Y:S01]  /*57f0*/  FMUL.FTZ R149, R149, UR14 ;  /* 0x0000000e95957c20 */ /* 0x000fe20008410000 */
[----:B------:R-:W-:Y:S01]  /*5800*/  F2F.F16.F32 R41, R41 ;  /* 0x0000002900297304 */ /* 0x000fe20000200800 */
[----:B0-----:R-:W-:-:S02]  /*5810*/  HADD2.F32 R9, -RZ, R8.H0_H0 ;  /* 0x20000008ff097230 */ /* 0x001fc40000004100 */
[----:B------:R-:W-:Y:S01]  /*5820*/  FMUL.FTZ R7, R7, UR14 ;  /* 0x0000000e07077c20 */ /* 0x000fe20008410000 */
[----:B------:R-:W-:Y:S02]  /*5830*/  FSEL R149, R149, RZ, P5 ;  /* 0x000000ff95957208 */ /* 0x000fe40002800000 */
[----:B------:R-:W-:Y:S01]  /*5840*/  FFMA.FTZ R9, R128, R10, R9 ;  /* 0x0000000a80097223 */ /* 0x000fe20000010009 */
[----:B------:R-:W-:Y:S01]  /*5850*/  MOV R10, R31 ;  /* 0x0000001f000a7202 */ /* 0x000fe20000000f00 */
[----:B------:R0:W1:Y:S01]  /*5860*/  F2F.F16.F32 R8, R141 ;  /* 0x0000008d00087304 */ /* 0x0000620000200800 */
[----:B------:R-:W-:Y:S01]  /*5870*/  FSEL R7, R7, RZ, P0 ;  /* 0x000000ff07077208 */ /* 0x000fe20000000000 */
[----:B------:R-:W-:Y:S01]  /*5880*/  FMUL.FTZ R9, R9, R4 ;  /* 0x0000000409097220 */ /* 0x000fe20000410000 */
[----:B------:R-:W-:Y:S01]  /*5890*/  LOP3.LUT P0, RZ, R38, 0xff0000, RZ, 0xc0, !PT ;  /* 0x00ff000026ff7812 */ /* 0x000fe2000780c0ff */
[----:B------:R-:W-:Y:S02]  /*58a0*/  HADD2.F32 R151, -RZ, R10.H0_H0 ;  /* 0x2000000aff977230 */ /* 0x000fe40000004100 */
[----:B------:R-:W-:-:S02]  /*58b0*/  FMUL.FTZ R9, R9, UR14 ;  /* 0x0000000e09097c20 */ /* 0x000fc40008410000 */
[----:B------:R2:W-:Y:S01]  /*58c0*/  F2F.F16.F32 R143, R7 ;  /* 0x00000007008f7304 */ /* 0x0005e20000200800 */
[----:B0-----:R-:W-:Y:S02]  /*58d0*/  HADD2.F32 R141, -RZ, R12.H0_H0 ;  /* 0x2000000cff8d7230 */ /* 0x001fe40000004100 */
[----:B------:R-:W-:Y:S01]  /*58e0*/  FFMA.FTZ R151, R128, R153, R151 ;  /* 0x0000009980977223 */ /* 0x000fe20000010097 */
[----:B------:R-:W-:Y:S02]  /*58f0*/  SHF.R.U64 R12, R30, 0x10, R31 ;  /* 0x000000101e0c7819 */ /* 0x000fe4000000121f */
[----:B------:R-:W-:Y:S01]  /*5900*/  FSEL R10, R9, RZ, P4 ;  /* 0x000000ff090a7208 */ /* 0x000fe20002000000 */
[----:B------:R-:W-:Y:S01]  /*5910*/  FFMA.FTZ R141, R128, R6, R141 ;  /* 0x00000006808d7223 */ /* 0x000fe2000001008d */
[----:B------:R-:W-:Y:S01]  /*5920*/  MOV R6, R30 ;  /* 0x0000001e00067202 */ /* 0x000fe20000000f00 */
[-C--:B------:R-:W-:Y:S01]  /*5930*/  FMUL.FTZ R151, R151, R4.reuse ;  /* 0x0000000497977220 */ /* 0x080fe20000410000 */
[----:B------:R-:W-:Y:S01]  /*5940*/  F2F.F16.F32 R15, R15 ;  /* 0x0000000f000f7304 */ /* 0x000fe20000200800 */
[----:B------:R-:W-:Y:S01]  /*5950*/  FMUL.FTZ R141, R141, R4 ;  /* 0x000000048d8d7220 */ /* 0x000fe20000410000 */
[----:B------:R-:W-:-:S02]  /*5960*/  HADD2.F32 R9, -RZ, R14.H0_H0 ;  /* 0x2000000eff097230 */ /* 0x000fc40000004100 */
[----:B------:R-:W-:Y:S01]  /*5970*/  FMUL.FTZ R151, R151, UR14 ;  /* 0x0000000e97977c20 */ /* 0x000fe20008410000 */
[----:B--2---:R-:W-:Y:S02]  /*5980*/  HADD2.F32 R7, -RZ, R6.H0_H0 ;  /* 0x20000006ff077230 */ /* 0x004fe40000004100 */
[----:B------:R-:W-:Y:S01]  /*5990*/  FMUL.FTZ R6, R141, UR14 ;  /* 0x0000000e8d067c20 */ /* 0x000fe20008410000 */
[----:B------:R-:W-:Y:S02]  /*59a0*/  HADD2.F32 R141, -RZ, R12.H0_H0 ;  /* 0x2000000cff8d7230 */ /* 0x000fe40000004100 */
[C---:B------:R-:W-:Y:S01]  /*59b0*/  FFMA.FTZ R9, R128.reuse, R184, R9 ;  /* 0x000000b880097223 */ /* 0x040fe20000010009 */
[----:B------:R-:W0:Y:S01]  /*59c0*/  F2F.F16.F32 R16, R16 ;  /* 0x0000001000107304 */ /* 0x000e220000200800 */
[----:B------:R-:W-:Y:S01]  /*59d0*/  FSEL R151, R151, RZ, P0 ;  /* 0x000000ff97977208 */ /* 0x000fe20000000000 */
[C---:B------:R-:W-:Y:S01]  /*59e0*/  FFMA.FTZ R7, R128.reuse, R132, R7 ;  /* 0x0000008480077223 */ /* 0x040fe20000010007 */
[----:B------:R-:W-:Y:S01]  /*59f0*/  FFMA.FTZ R141, R128, R186, R141 ;  /* 0x000000ba808d7223 */ /* 0x000fe2000001008d */
[----:B------:R-:W-:Y:S01]  /*5a00*/  ISETP.GE.U32.AND P0, PT, R38, 0x1000000, PT ;  /* 0x010000002600780c */ /* 0x000fe20003f06070 */
[-C--:B------:R-:W-:Y:S01]  /*5a10*/  FMUL.FTZ R9, R9, R4.reuse ;  /* 0x0000000409097220 */ /* 0x080fe20000410000 */
[-C--:B------:R-:W-:Y:S01]  /*5a20*/  FMUL.FTZ R7, R7, R4.reuse ;  /* 0x0000000407077220 */ /* 0x080fe20000410000 */
[----:B------:R-:W-:Y:S01]  /*5a30*/  FMUL.FTZ R141, R141, R4 ;  /* 0x000000048d8d7220 */ /* 0x000fe20000410000 */
[----:B------:R-:W-:Y:S01]  /*5a40*/  F2F.F16.F32 R19, R19 ;  /* 0x0000001300137304 */ /* 0x000fe20000200800 */
[----:B------:R-:W-:Y:S01]  /*5a50*/  FSEL R6, R6, RZ, P0 ;  /* 0x000000ff06067208 */ /* 0x000fe20000000000 */
[----:B------:R-:W-:Y:S01]  /*5a60*/  FMUL.FTZ R9, R9, UR14 ;  /* 0x0000000e09097c20 */ /* 0x000fe20008410000 */
[----:B------:R-:W-:Y:S01]  /*5a70*/  FMUL.FTZ R141, R141, UR14 ;  /* 0x0000000e8d8d7c20 */ /* 0x000fe20008410000 */
[----:B------:R-:W-:-:S02]  /*5a80*/  LOP3.LUT P4, RZ, R38, 0xff00, RZ, 0xc0, !PT ;  /* 0x0000ff0026ff7812 */ /* 0x000fc4000788c0ff */
[----:B-1----:R-:W-:Y:S01]  /*5a90*/  PRMT R41, R41, 0x5410, R8 ;  /* 0x0000541029297816 */ /* 0x002fe20000000008 */
[----:B------:R-:W-:Y:S01]  /*5aa0*/  FMUL.FTZ R8, R7, UR14 ;  /* 0x0000000e07087c20 */ /* 0x000fe20008410000 */
[----:B------:R-:W1:Y:S01]  /*5ab0*/  F2F.F16.F32 R34, R34 ;  /* 0x0000002200227304 */ /* 0x000e620000200800 */
[----:B------:R-:W-:Y:S02]  /*5ac0*/  FSEL R141, R141, RZ, P4 ;  /* 0x000000ff8d8d7208 */ /* 0x000fe40002000000 */
[----:B------:R-:W-:Y:S02]  /*5ad0*/  LOP3.LUT P0, RZ, R38, 0xff, RZ, 0xc0, !PT ;  /* 0x000000ff26ff7812 */ /* 0x000fe4000780c0ff */
[----:B0-----:R-:W-:Y:S02]  /*5ae0*/  PRMT R145, R15, 0x5410, R16 ;  /* 0x000054100f917816 */ /* 0x001fe40000000010 */
[----:B------:R-:W-:Y:S01]  /*5af0*/  FSEL R9, R9, RZ, P3 ;  /* 0x000000ff09097208 */ /* 0x000fe20001800000 */
[----:B------:R-:W-:Y:S01]  /*5b00*/  F2F.F16.F32 R11, R11 ;  /* 0x0000000b000b7304 */ /* 0x000fe20000200800 */
[----:B-1----:R-:W-:-:S07]  /*5b10*/  PRMT R15, R19, 0x5410, R34 ;  /* 0x00005410130f7816 */ /* 0x002fce0000000022 */
[----:B------:R-:W-:Y:S01]  /*5b20*/  F2F.F16.F32 R10, R10 ;  /* 0x0000000a000a7304 */ /* 0x000fe20000200800 */
[----:B------:R-:W-:-:S07]  /*5b30*/  FSEL R34, R8, RZ, P0 ;  /* 0x000000ff08227208 */ /* 0x000fce0000000000 */
[----:B------:R-:W0:Y:S08]  /*5b40*/  F2F.F16.F32 R149, R149 ;  /* 0x0000009500957304 */ /* 0x000e300000200800 */
[----:B------:R-:W1:Y:S01]  /*5b50*/  F2F.F16.F32 R35, R35 ;  /* 0x0000002300237304 */ /* 0x000e620000200800 */
[----:B0-----:R-:W-:-:S07]  /*5b60*/  PRMT R149, R10, 0x5410, R149 ;  /* 0x000054100a957816 */ /* 0x001fce0000000095 */
[----:B------:R-:W-:Y:S08]  /*5b70*/  F2F.F16.F32 R17, R17 ;  /* 0x0000001100117304 */ /* 0x000ff00000200800 */
[----:B------:R0:W-:Y:S08]  /*5b80*/  F2F.F16.F32 R12, R6 ;  /* 0x00000006000c7304 */ /* 0x0001f00000200800 */
[----:B------:R-:W-:Y:S01]  /*5b90*/  F2F.F16.F32 R13, R13 ;  /* 0x0000000d000d7304 */ /* 0x000fe20000200800 */
[----:B0-----:R-:W-:-:S02]  /*5ba0*/  IMAD.WIDE.U32 R6, R5, 0x10000, RZ ;  /* 0x0001000005067825 */ /* 0x001fc400078e00ff */
[----:B------:R-:W0:Y:S01]  /*5bb0*/  LDC.64 R4, c[0x0][0x468] ;  /* 0x00011a00ff047b82 */ /* 0x000e220000000a00 */
[----:B------:R-:W-:Y:S01]  /*5bc0*/  LOP3.LUT R6, R6, R11, RZ, 0xfc, !PT ;  /* 0x0000000b06067212 */ /* 0x000fe200078efcff */
[----:B-1----:R-:W-:-:S03]  /*5bd0*/  IMAD.WIDE.U32 R10, R35, 0x10000, RZ ;  /* 0x00010000230a7825 */ /* 0x002fc600078e00ff */
[----:B------:R-:W1:Y:S01]  /*5be0*/  F2F.F16.F32 R151, R151 ;  /* 0x0000009700977304 */ /* 0x000e620000200800 */
[----:B------:R-:W-:-:S07]  /*5bf0*/  LOP3.LUT R7, R145, R7, RZ, 0xfc, !PT ;  /* 0x0000000791077212 */ /* 0x000fce00078efcff */
[----:B------:R-:W2:Y:S01]  /*5c00*/  F2F.F16.F32 R18, R18 ;  /* 0x0000001200127304 */ /* 0x000ea20000200800 */
[----:B-1----:R-:W-:-:S07]  /*5c10*/  PRMT R151, R151, 0x5410, R12 ;  /* 0x0000541097977816 */ /* 0x002fce000000000c */
[----:B------:R-:W-:Y:S01]  /*5c20*/  F2F.F16.F32 R0, R165 ;  /* 0x000000a500007304 */ /* 0x000fe20000200800 */
[----:B--2---:R-:W-:-:S07]  /*5c30*/  LOP3.LUT R10, R10, R18, RZ, 0xfc, !PT ;  /* 0x000000120a0a7212 */ /* 0x004fce00078efcff */
[----:B------:R-:W-:Y:S08]  /*5c40*/  F2F.F16.F32 R39, R39 ;  /* 0x0000002700277304 */ /* 0x000ff00000200800 */
[----:B------:R-:W1:Y:S08]  /*5c50*/  F2F.F16.F32 R19, R141 ;  /* 0x0000008d00137304 */ /* 0x000e700000200800 */
[----:B------:R-:W2:Y:S01]  /*5c60*/  F2F.F16.F32 R37, R37 ;  /* 0x0000002500257304 */ /* 0x000ea20000200800 */
[----:B-1----:R-:W-:-:S07]  /*5c70*/  IMAD.WIDE.U32 R18, R19, 0x10000, RZ ;  /* 0x0001000013127825 */ /* 0x002fce00078e00ff */
[----:B------:R-:W-:Y:S01]  /*5c80*/  F2F.F16.F32 R32, R155 ;  /* 0x0000009b00207304 */ /* 0x000fe20000200800 */
[----:B------:R-:W-:Y:S02]  /*5c90*/  LOP3.LUT R19, R151, R19, RZ, 0xfc, !PT ;  /* 0x0000001397137212 */ /* 0x000fe400078efcff */
[----:B--2---:R-:W-:-:S05]  /*5ca0*/  PRMT R37, R36, 0x5410, R37 ;  /* 0x0000541024257816 */ /* 0x004fca0000000025 */
[----:B------:R-:W1:Y:S01]  /*5cb0*/  F2F.F16.F32 R167, R167 ;  /* 0x000000a700a77304 */ /* 0x000e620000200800 */
[----:B------:R-:W-:Y:S01]  /*5cc0*/  LOP3.LUT R11, R37, R11, RZ, 0xfc, !PT ;  /* 0x0000000b250b7212 */ /* 0x000fe200078efcff */
[----:B0-----:R-:W-:-:S06]  /*5cd0*/  IMAD.WIDE.U32 R36, R139, 0x8, R4 ;  /* 0x000000088b247825 */ /* 0x001fcc00078e0004 */
[----:B------:R0:W2:Y:S01]  /*5ce0*/  F2F.F16.F32 R16, R9 ;  /* 0x0000000900107304 */ /* 0x0000a20000200800 */
[----:B-1----:R-:W-:-:S07]  /*5cf0*/  PRMT R167, R167, 0x5410, R40 ;  /* 0x00005410a7a77816 */ /* 0x002fce0000000028 */
[----:B------:R-:W1:Y:S01]  /*5d00*/  F2F.F16.F32 R35, R34 ;  /* 0x0000002200237304 */ /* 0x000e620000200800 */
        /* <DEDUP_REMOVED lines=27> */
.L_x_2098:
[----:B-----5:R-:W-:Y:S01]  /*5ec0*/  MOV R7, R2 ;  /* 0x0000000200077202 */ /* 0x020fe20000000f00 */
[-CC-:B------:R-:W-:Y:S01]  /*5ed0*/  FFMA.FTZ R0, R0, R6.reuse, R5.reuse ;  /* 0x0000000600007223 */ /* 0x180fe20000010005 */
[----:B------:R-:W-:Y:S01]  /*5ee0*/  MOV R8, R3 ;  /* 0x0000000300087202 */ /* 0x000fe20000000f00 */
[-CC-:B------:R-:W-:Y:S01]  /*5ef0*/  FFMA.FTZ R210, R210, R6.reuse, R5.reuse ;  /* 0x00000006d2d27223 */ /* 0x180fe20000010005 */
[-CC-:B------:R-:W-:Y:S01]  /*5f00*/  FFMA.FTZ R202, R202, R6.reuse, R5.reuse ;  /* 0x00000006caca7223 */ /* 0x180fe20000010005 */
[----:B------:R-:W-:Y:S02]  /*5f10*/  HADD2.F32 R7, -RZ, R7.H0_H0 ;  /* 0x20000007ff077230 */ /* 0x000fe40000004100 */
[----:B------:R-:W-:Y:S01]  /*5f20*/  FADD.FTZ R41, R41, -R0 ;  /* 0x8000000029297221 */ /* 0x000fe20000010000 */
[-C--:B------:R-:W-:Y:S01]  /*5f30*/  FFMA.FTZ R0, R171, R6.reuse, R5 ;  /* 0x00000006ab007223 */ /* 0x080fe20000010005 */
[----:B------:R-:W-:Y:S01]  /*5f40*/  FADD.FTZ R155, R35, -R210 ;  /* 0x800000d2239b7221 */ /* 0x000fe20000010000 */
[----:B------:R-:W-:Y:S01]  /*5f50*/  FADD.FTZ R39, R39, -R202 ;  /* 0x800000ca27277221 */ /* 0x000fe20000010000 */
[----:B------:R-:W-:Y:S01]  /*5f60*/  FFMA.FTZ R41, R128, R41, R7 ;  /* 0x0000002980297223 */ /* 0x000fe20000010007 */
[----:B------:R-:W-:Y:S01]  /*5f70*/  FADD.FTZ R141, R37, -R0 ;  /* 0x80000000258d7221 */ /* 0x000fe20000010000 */
[----:B------:R-:W-:Y:S01]  /*5f80*/  HADD2.F32 R7, -RZ, R8.H0_H0 ;  /* 0x20000008ff077230 */ /* 0x000fe20000004100 */
[----:B------:R-:W-:Y:S01]  /*5f90*/  SHF.R.U32.HI R0, RZ, 0x10, R3 ;  /* 0x00000010ff007819 */ /* 0x000fe20000011603 */
[-CC-:B------:R-:W-:Y:S01]  /*5fa0*/  FFMA.FTZ R191, R191, R6.reuse, R5.reuse ;  /* 0x00000006bfbf7223 */ /* 0x180fe20000010005 */
[----:B------:R-:W-:Y:S01]  /*5fb0*/  MOV R10, R21 ;  /* 0x00000015000a7202 */ /* 0x000fe20000000f00 */
[-C--:B------:R-:W-:Y:S01]  /*5fc0*/  FFMA.FTZ R15, R200, R6.reuse, R5 ;  /* 0x00000006c80f7223 */ /* 0x080fe20000010005 */
[----:B------:R-:W-:Y:S01]  /*5fd0*/  FFMA.FTZ R141, R128, R141, R7 ;  /* 0x0000008d808d7223 */ /* 0x000fe20000010007 */
[----:B------:R-:W-:Y:S01]  /*5fe0*/  HADD2.F32 R11, -RZ, R0.H0_H0 ;  /* 0x20000000ff0b7230 */ /* 0x000fe20000004100 */
[----:B------:R-:W-:Y:S01]  /*5ff0*/  SHF.R.U64 R7, R2, 0x10, R3 ;  /* 0x0000001002077819 */ /* 0x000fe20000001203 */
[----:B------:R-:W-:Y:S01]  /*6000*/  FADD.FTZ R181, R142, -R191 ;  /* 0x800000bf8eb57221 */ /* 0x000fe20000010000 */
[----:B------:R-:W-:Y:S01]  /*6010*/  FADD.FTZ R191, R138, -R15 ;  /* 0x8000000f8abf7221 */ /* 0x000fe20000010000 */
[----:B------:R-:W-:Y:S01]  /*6020*/  FFMA.FTZ R15, R198, R6, R5 ;  /* 0x00000006c60f7223 */ /* 0x000fe20000010005 */
[----:B------:R-:W-:Y:S01]  /*6030*/  FFMA.FTZ R155, R128, R155, R11 ;  /* 0x0000009b809b7223 */ /* 0x000fe2000001000b */
[----:B------:R-:W-:-:S02]  /*6040*/  HADD2.F32 R11, -RZ, R7.H0_H0 ;  /* 0x20000007ff0b7230 */ /* 0x000fc40000004100 */
[-C--:B------:R-:W-:Y:S01]  /*6050*/  FFMA.FTZ R19, R189, R6.reuse, R5 ;  /* 0x00000006bd137223 */ /* 0x080fe20000010005 */
[----:B------:R-:W-:Y:S01]  /*6060*/  FADD.FTZ R15, R174, -R15 ;  /* 0x8000000fae0f7221 */ /* 0x000fe20000010000 */
[----:B------:R-:W-:Y:S01]  /*6070*/  MOV R14, R23 ;  /* 0x00000017000e7202 */ /* 0x000fe20000000f00 */
[-C--:B------:R-:W-:Y:S01]  /*6080*/  FFMA.FTZ R185, R185, R6.reuse, R5 ;  /* 0x00000006b9b97223 */ /* 0x080fe20000010005 */
[----:B------:R-:W-:Y:S01]  /*6090*/  FFMA.FTZ R39, R128, R39, R11 ;  /* 0x0000002780277223 */ /* 0x000fe2000001000b */
[----:B------:R-:W-:Y:S01]  /*60a0*/  HADD2.F32 R11, -RZ, R10.H0_H0 ;  /* 0x2000000aff0b7230 */ /* 0x000fe20000004100 */
[----:B------:R-:W-:Y:S01]  /*60b0*/  SHF.R.U32.HI R10, RZ, 0x10, R21 ;  /* 0x00000010ff0a7819 */ /* 0x000fe20000011615 */
[----:B------:R-:W-:Y:S01]  /*60c0*/  FADD.FTZ R19, R168, -R19 ;  /* 0x80000013a8137221 */ /* 0x000fe20000010000 */
[----:B------:R-:W-:Y:S01]  /*60d0*/  HADD2.F32 R193, -RZ, R14.H0_H0 ;  /* 0x2000000effc17230 */ /* 0x000fe20000004100 */
[----:B------:R-:W-:Y:S01]  /*60e0*/  SHF.R.U32.HI R14, RZ, 0x10, R23 ;  /* 0x00000010ff0e7819 */ /* 0x000fe20000011617 */
[----:B------:R-:W-:Y:S01]  /*60f0*/  FFMA.FTZ R35, R190, R6, R5 ;  /* 0x00000006be237223 */ /* 0x000fe20000010005 */
[----:B------:R-:W-:Y:S01]  /*6100*/  HADD2.F32 R17, -RZ, R10.H0_H0 ;  /* 0x2000000aff117230 */ /* 0x000fe20000004100 */
[----:B------:R-:W-:Y:S01]  /*6110*/  SHF.R.U64 R10, R20, 0x10, R21 ;  /* 0x00000010140a7819 */ /* 0x000fe20000001215 */
[----:B------:R-:W-:Y:S01]  /*6120*/  FADD.FTZ R185, R146, -R185 ;  /* 0x800000b992b97221 */ /* 0x000fe20000010000 */
[----:B------:R-:W-:Y:S01]  /*6130*/  HADD2.F32 R195, -RZ, R14.H0_H0 ;  /* 0x2000000effc37230 */ /* 0x000fe20000004100 */
[----:B------:R-:W-:Y:S01]  /*6140*/  MOV R16, R25 ;  /* 0x0000001900107202 */ /* 0x000fe20000000f00 */
[----:B------:R-:W-:Y:S01]  /*6150*/  FFMA.FTZ R191, R128, R191, R17 ;  /* 0x000000bf80bf7223 */ /* 0x000fe20000010011 */
[----:B------:R-:W-:Y:S01]  /*6160*/  HADD2.F32 R17, -RZ, R10.H0_H0 ;  /* 0x2000000aff117230 */ /* 0x000fe20000004100 */
[----:B------:R-:W-:Y:S01]  /*6170*/  MOV R10, R22 ;  /* 0x00000016000a7202 */ /* 0x000fe20000000f00 */
[----:B------:R-:W-:Y:S01]  /*6180*/  FADD.FTZ R35, R134, -R35 ;  /* 0x8000002386237221 */ /* 0x000fe20000010000 */
[-CC-:B------:R-:W-:Y:S01]  /*6190*/  FFMA.FTZ R37, R177, R6.reuse, R5.reuse ;  /* 0x00000006b1257223 */ /* 0x180fe20000010005 */
[----:B------:R-:W-:Y:S01]  /*61a0*/  FFMA.FTZ R132, R167, R6, R5 ;  /* 0x00000006a7847223 */ /* 0x000fe20000010005 */
[----:B------:R-:W-:Y:S01]  /*61b0*/  FFMA.FTZ R189, R128, R15, R17 ;  /* 0x0000000f80bd7223 */ /* 0x000fe20000010011 */
[----:B------:R-:W-:-:S02]  /*61c0*/  HADD2.F32 R15, -RZ, R10.H0_H0 ;  /* 0x2000000aff0f7230 */ /* 0x000fc40000004100 */
[----:B------:R-:W-:Y:S01]  /*61d0*/  FFMA.FTZ R17, R187, R6, R5 ;  /* 0x00000006bb117223 */ /* 0x000fe20000010005 */
[----:B------:R-:W-:Y:S01]  /*61e0*/  FADD.FTZ R37, R152, -R37 ;  /* 0x8000002598257221 */ /* 0x000fe20000010000 */
[----:B------:R-:W-:Y:S01]  /*61f0*/  FADD.FTZ R203, R161, -R132 ;  /* 0x80000084a1cb7221 */ /* 0x000fe20000010000 */
[----:B------:R-:W-:Y:S01]  /*6200*/  MOV R134, R28 ;  /* 0x0000001c00867202 */ /* 0x000fe20000000f00 */
[----:B------:R-:W-:Y:S01]  /*6210*/  FFMA.FTZ R187, R128, R19, R15 ;  /* 0x0000001380bb7223 */ /* 0x000fe2000001000f */
[-CC-:B------:R-:W-:Y:S01]  /*6220*/  FFMA.FTZ R19, R192, R6.reuse, R5.reuse ;  /* 0x00000006c0137223 */ /* 0x180fe20000010005 */
[-CC-:B------:R-:W-:Y:S01]  /*6230*/  FFMA.FTZ R132, R175, R6.reuse, R5.reuse ;  /* 0x00000006af847223 */ /* 0x180fe20000010005 */
[-CC-:B------:R-:W-:Y:S01]  /*6240*/  FFMA.FTZ R184, R184, R6.reuse, R5.reuse ;  /* 0x00000006b8b87223 */ /* 0x180fe20000010005 */
[-C--:B------:R-:W-:Y:S01]  /*6250*/  FFMA.FTZ R182, R182, R6.reuse, R5 ;  /* 0x00000006b6b67223 */ /* 0x080fe20000010005 */
[----:B------:R-:W-:Y:S01]  /*6260*/  FADD.FTZ R19, R136, -R19 ;  /* 0x8000001388137221 */ /* 0x000fe20000010000 */
[----:B------:R0:W-:Y:S01]  /*6270*/  F2F.F16.F32 R9, R41 ;  /* 0x0000002900097304 */ /* 0x0001e20000200800 */
[----:B------:R-:W-:Y:S01]  /*6280*/  FADD.FTZ R159, R159, -R184 ;  /* 0x800000b89f9f7221 */ /* 0x000fe20000010000 */
[----:B------:R-:W-:Y:S01]  /*6290*/  FADD.FTZ R147, R147, -R182 ;  /* 0x800000b693937221 */ /* 0x000fe20000010000 */
[----:B------:R-:W-:Y:S01]  /*62a0*/  FFMA.FTZ R195, R128, R19, R195 ;  /* 0x0000001380c37223 */ /* 0x000fe200000100c3 */
[----:B------:R-:W-:Y:S01]  /*62b0*/  HADD2.F32 R19, -RZ, R16.H0_H0 ;  /* 0x20000010ff137230 */ /* 0x000fe20000004100 */
[----:B------:R-:W-:Y:S01]  /*62c0*/  SHF.R.U32.HI R16, RZ, 0x10, R25 ;  /* 0x00000010ff107819 */ /* 0x000fe20000011619 */
[----:B------:R-:W-:Y:S01]  /*62d0*/  FADD.FTZ R17, R160, -R17 ;  /* 0x80000011a0117221 */ /* 0x000fe20000010000 */
[----:B------:R-:W-:Y:S01]  /*62e0*/  MOV R144, R31 ;  /* 0x0000001f00907202 */ /* 0x000fe20000000f00 */
[----:B------:R1:W-:Y:S01]  /*62f0*/  F2F.F16.F32 R0, R141 ;  /* 0x0000008d00007304 */ /* 0x0003e20000200800 */
[----:B------:R-:W-:Y:S01]  /*6300*/  FFMA.FTZ R185, R128, R185, R19 ;  /* 0x000000b980b97223 */ /* 0x000fe20000010013 */
[----:B------:R-:W-:Y:S01]  /*6310*/  HADD2.F32 R197, -RZ, R16.H0_H0 ;  /* 0x20000010ffc57230 */ /* 0x000fe20000004100 */
[----:B------:R-:W-:Y:S01]  /*6320*/  SHF.R.U64 R16, R24, 0x10, R25 ;  /* 0x0000001018107819 */ /* 0x000fe20000001219 */
[----:B------:R-:W-:Y:S01]  /*6330*/  FFMA.FTZ R19, R194, R6, R5 ;  /* 0x00000006c2137223 */ /* 0x000fe20000010005 */
[----:B0-----:R-:W-:Y:S01]  /*6340*/  FMUL.FTZ R41, R41, R4 ;  /* 0x0000000429297220 */ /* 0x001fe20000410000 */
[----:B------:R-:W-:Y:S01]  /*6350*/  MOV R8, R20 ;  /* 0x0000001400087202 */ /* 0x000fe20000000f00 */
[----:B------:R-:W-:Y:S01]  /*6360*/  FFMA.FTZ R197, R128, R35, R197 ;  /* 0x0000002380c57223 */ /* 0x000fe200000100c5 */
[----:B------:R-:W-:-:S02]  /*6370*/  HADD2.F32 R35, -RZ, R16.H0_H0 ;  /* 0x20000010ff237230 */ /* 0x000fc40000004100 */
[----:B------:R-:W-:Y:S01]  /*6380*/  FADD.FTZ R19, R140, -R19 ;  /* 0x800000138c137221 */ /* 0x000fe20000010000 */
[----:B------:R-:W-:Y:S01]  /*6390*/  MOV R16, R26 ;  /* 0x0000001a00107202 */ /* 0x000fe20000000f00 */
[----:B------:R-:W-:Y:S01]  /*63a0*/  FMUL.FTZ R41, R41, UR14 ;  /* 0x0000000e29297c20 */ /* 0x000fe20008410000 */
[----:B------:R-:W-:Y:S01]  /*63b0*/  MOV R140, R30 ;  /* 0x0000001e008c7202 */ /* 0x000fe20000000f00 */
[----:B------:R-:W-:Y:S01]  /*63c0*/  FFMA.FTZ R177, R128, R19, R35 ;  /* 0x0000001380b17223 */ /* 0x000fe20000010023 */
[----:B------:R-:W-:Y:S01]  /*63d0*/  MOV R35, R27 ;  /* 0x0000001b00237202 */ /* 0x000fe20000000f00 */
[----:B------:R-:W-:Y:S01]  /*63e0*/  HADD2.F32 R19, -RZ, R16.H0_H0 ;  /* 0x20000010ff137230 */ /* 0x000fe20000004100 */
[----:B------:R-:W-:Y:S01]  /*63f0*/  LOP3.LUT P0, RZ, R40, 0xff, RZ, 0xc0, !PT ;  /* 0x000000ff28ff7812 */ /* 0x000fe2000780c0ff */
[----:B-1----:R-:W-:Y:S01]  /*6400*/  FMUL.FTZ R141, R141, R4 ;  /* 0x000000048d8d7220 */ /* 0x002fe20000410000 */
[----:B------:R-:W-:Y:S01]  /*6410*/  FFMA.FTZ R193, R128, R17, R193 ;  /* 0x0000001180c17223 */ /* 0x000fe200000100c1 */
[----:B------:R-:W-:-:S02]  /*6420*/  HADD2.F32 R35, -RZ, R35.H0_H0 ;  /* 0x20000023ff237230 */ /* 0x000fc40000004100 */
[----:B------:R-:W-:Y:S01]  /*6430*/  FFMA.FTZ R167, R128, R37, R19 ;  /* 0x0000002580a77223 */ /* 0x000fe20000010013 */
[----:B------:R-:W-:Y:S01]  /*6440*/  SHF.R.U32.HI R37, RZ, 0x10, R27 ;  /* 0x00000010ff257819 */ /* 0x000fe2000001161b */
[-CC-:B------:R-:W-:Y:S01]  /*6450*/  FFMA.FTZ R13, R204, R6.reuse, R5.reuse ;  /* 0x00000006cc0d7223 */ /* 0x180fe20000010005 */
[-C--:B------:R-:W-:Y:S01]  /*6460*/  FFMA.FTZ R17, R196, R6.reuse, R5 ;  /* 0x00000006c4117223 */ /* 0x080fe20000010005 */
[----:B------:R-:W-:Y:S01]  /*6470*/  FFMA.FTZ R203, R128, R203, R35 ;  /* 0x000000cb80cb7223 */ /* 0x000fe20000010023 */
[-C--:B------:R-:W-:Y:S01]  /*6480*/  FFMA.FTZ R35, R188, R6.reuse, R5 ;  /* 0x00000006bc237223 */ /* 0x080fe20000010005 */
[----:B------:R-:W-:Y:S01]  /*6490*/  HADD2.F32 R161, -RZ, R37.H0_H0 ;  /* 0x20000025ffa17230 */ /* 0x000fe20000004100 */
[----:B------:R-:W-:Y:S01]  /*64a0*/  SHF.R.U64 R37, R26, 0x10, R27 ;  /* 0x000000101a257819 */ /* 0x000fe2000000121b */
[-C--:B------:R-:W-:Y:S01]  /*64b0*/  FFMA.FTZ R183, R183, R6.reuse, R5 ;  /* 0x00000006b7b77223 */ /* 0x080fe20000010005 */
[----:B------:R-:W-:Y:S01]  /*64c0*/  FADD.FTZ R35, R148, -R35 ;  /* 0x8000002394237221 */ /* 0x000fe20000010000 */
[-CC-:B------:R-:W-:Y:S01]  /*64d0*/  FFMA.FTZ R180, R180, R6.reuse, R5.reuse ;  /* 0x00000006b4b47223 */ /* 0x180fe20000010005 */
[----:B------:R-:W-:Y:S01]  /*64e0*/  FFMA.FTZ R178, R178, R6, R5 ;  /* 0x00000006b2b27223 */ /* 0x000fe20000010005 */
[----:B------:R-:W-:Y:S01]  /*64f0*/  HADD2.F32 R37, -RZ, R37.H0_H0 ;  /* 0x20000025ff257230 */ /* 0x000fe20000004100 */
[----:B------:R0:W-:Y:S01]  /*6500*/  F2F.F16.F32 R7, R155 ;  /* 0x0000009b00077304 */ /* 0x0001e20000200800 */
[----:B------:R-:W-:Y:S01]  /*6510*/  FSEL R41, R41, RZ, P0 ;  /* 0x000000ff29297208 */ /* 0x000fe20000000000 */
[----:B------:R-:W-:Y:S01]  /*6520*/  FMUL.FTZ R141, R141, UR14 ;  /* 0x0000000e8d8d7c20 */ /* 0x000fe20008410000 */
[----:B------:R-:W-:-:S02]  /*6530*/  HADD2.F32 R171, -RZ, R8.H0_H0 ;  /* 0x20000008ffab7230 */ /* 0x000fc40000004100 */
[----:B------:R-:W-:Y:S01]  /*6540*/  FFMA.FTZ R175, R128, R35, R37 ;  /* 0x0000002380af7223 */ /* 0x000fe20000010025 */
[----:B------:R-:W-:Y:S01]  /*6550*/  MOV R37, R29 ;  /* 0x0000001d00257202 */ /* 0x000fe20000000f00 */
[----:B------:R-:W-:Y:S02]  /*6560*/  HADD2.F32 R35, -RZ, R134.H0_H0 ;  /* 0x20000086ff237230 */ /* 0x000fe40000004100 */
[----:B------:R-:W-:Y:S01]  /*6570*/  FFMA.FTZ R134, R173, R6, R5 ;  /* 0x00000006ad867223 */ /* 0x000fe20000010005 */
[----:B------:R-:W-:Y:S01]  /*6580*/  LOP3.LUT P0, RZ, R40, 0xff0000, RZ, 0xc0, !PT ;  /* 0x00ff000028ff7812 */ /* 0x000fe2000780c0ff */
[----:B0-----:R-:W-:Y:S01]  /*6590*/  FMUL.FTZ R155, R155, R4 ;  /* 0x000000049b9b7220 */ /* 0x001fe20000410000 */
[----:B------:R-:W-:Y:S02]  /*65a0*/  HADD2.F32 R37, -RZ, R37.H0_H0 ;  /* 0x20000025ff257230 */ /* 0x000fe40000004100 */
[----:B------:R-:W-:Y:S01]  /*65b0*/  FADD.FTZ R173, R143, -R134 ;  /* 0x800000868fad7221 */ /* 0x000fe20000010000 */
[----:B------:R-:W-:Y:S01]  /*65c0*/  SHF.R.U32.HI R134, RZ, 0x10, R29 ;  /* 0x00000010ff867819 */ /* 0x000fe2000001161d */
[----:B------:R-:W-:Y:S01]  /*65d0*/  FADD.FTZ R13, R176, -R13 ;  /* 0x8000000db00d7221 */ /* 0x000fe20000010000 */
[----:B------:R0:W-:Y:S01]  /*65e0*/  F2F.F16.F32 R8, R39 ;  /* 0x0000002700087304 */ /* 0x0001e20000200800 */
[----:B------:R-:W-:Y:S01]  /*65f0*/  FFMA.FTZ R173, R128, R173, R37 ;  /* 0x000000ad80ad7223 */ /* 0x000fe20000010025 */
[----:B------:R-:W-:Y:S01]  /*6600*/  SHF.R.U64 R37, R28, 0x10, R29 ;  /* 0x000000101c257819 */ /* 0x000fe2000000121d */
[----:B------:R-:W-:-:S02]  /*6610*/  HADD2.F32 R143, -RZ, R134.H0_H0 ;  /* 0x20000086ff8f7230 */ /* 0x000fc40000004100 */
[----:B------:R-:W-:Y:S01]  /*6620*/  FFMA.FTZ R134, R169, R6, R5 ;  /* 0x00000006a9867223 */ /* 0x000fe20000010005 */
[----:B------:R-:W-:Y:S01]  /*6630*/  FMUL.FTZ R155, R155, UR14 ;  /* 0x0000000e9b9b7c20 */ /* 0x000fe20008410000 */
[C---:B------:R-:W-:Y:S01]  /*6640*/  FFMA.FTZ R171, R128.reuse, R13, R171 ;  /* 0x0000000d80ab7223 */ /* 0x040fe200000100ab */
[----:B------:R-:W-:Y:S02]  /*6650*/  HADD2.F32 R37, -RZ, R37.H0_H0 ;  /* 0x20000025ff257230 */ /* 0x000fe40000004100 */
[----:B------:R-:W-:Y:S01]  /*6660*/  FADD.FTZ R169, R151, -R134 ;  /* 0x8000008697a97221 */ /* 0x000fe20000010000 */
[----:B0-----:R-:W-:Y:S01]  /*6670*/  FMUL.FTZ R39, R39, R4 ;  /* 0x0000000427277220 */ /* 0x001fe20000410000 */
[----:B------:R0:W-:Y:S01]  /*6680*/  F2F.F16.F32 R13, R171 ;  /* 0x000000ab000d7304 */ /* 0x0001e20000200800 */
[C---:B------:R-:W-:Y:S01]  /*6690*/  FFMA.FTZ R181, R128.reuse, R181, R11 ;  /* 0x000000b580b57223 */ /* 0x040fe2000001000b */
[----:B------:R-:W-:Y:S01]  /*66a0*/  FFMA.FTZ R159, R128, R159, R37 ;  /* 0x0000009f809f7223 */ /* 0x000fe20000010025 */
[----:B------:R-:W-:Y:S01]  /*66b0*/  HADD2.F32 R37, -RZ, R140.H0_H0 ;  /* 0x2000008cff257230 */ /* 0x000fe20000004100 */
[----:B------:R-:W-:Y:S01]  /*66c0*/  SHF.R.U32.HI R140, RZ, 0x10, R31 ;  /* 0x00000010ff8c7819 */ /* 0x000fe2000001161f */
[----:B------:R-:W-:Y:S01]  /*66d0*/  FMUL.FTZ R39, R39, UR14 ;  /* 0x0000000e27277c20 */ /* 0x000fe20008410000 */
[----:B------:R-:W-:Y:S01]  /*66e0*/  SHF.R.U64 R14, R22, 0x10, R23 ;  /* 0x00000010160e7819 */ /* 0x000fe20000001217 */
[----:B------:R-:W-:Y:S01]  /*66f0*/  FADD.FTZ R17, R162, -R17 ;  /* 0x80000011a2117221 */ /* 0x000fe20000010000 */
[----:B------:R1:W-:Y:S01]  /*6700*/  F2F.F16.F32 R11, R181 ;  /* 0x000000b5000b7304 */ /* 0x0003e20000200800 */
[----:B------:R-:W-:-:S02]  /*6710*/  HADD2.F32 R151, -RZ, R140.H0_H0 ;  /* 0x2000008cff977230 */ /* 0x000fc40000004100 */
[-CC-:B------:R-:W-:Y:S01]  /*6720*/  FFMA.FTZ R140, R165, R6.reuse, R5.reuse ;  /* 0x00000006a58c7223 */ /* 0x180fe20000010005 */
[----:B------:R-:W-:Y:S01]  /*6730*/  FFMA.FTZ R6, R186, R6, R5 ;  /* 0x00000006ba067223 */ /* 0x000fe20000010005 */
[-C--:B0-----:R-:W-:Y:S01]  /*6740*/  FMUL.FTZ R171, R171, R4.reuse ;  /* 0x00000004abab7220 */ /* 0x081fe20000410000 */
[----:B------:R-:W-:Y:S02]  /*6750*/  HADD2.F32 R199, -RZ, R14.H0_H0 ;  /* 0x2000000effc77230 */ /* 0x000fe40000004100 */
[----:B------:R-:W-:Y:S01]  /*6760*/  FFMA.FTZ R165, R128, R147, R151 ;  /* 0x0000009380a57223 */ /* 0x000fe20000010097 */
[----:B------:R-:W-:Y:S02]  /*6770*/  HADD2.F32 R147, -RZ, R144.H0_H0 ;  /* 0x20000090ff937230 */ /* 0x000fe40000004100 */
[----:B------:R-:W-:Y:S01]  /*6780*/  FADD.FTZ R153, R153, -R140 ;  /* 0x8000008c99997221 */ /* 0x000fe20000010000 */
[----:B------:R-:W-:Y:S01]  /*6790*/  SHF.R.U64 R140, R30, 0x10, R31 ;  /* 0x000000101e8c7819 */ /* 0x000fe2000000121f */
[----:B------:R-:W-:Y:S01]  /*67a0*/  FMUL.FTZ R171, R171, UR14 ;  /* 0x0000000eabab7c20 */ /* 0x000fe20008410000 */
[----:B-1----:R-:W-:Y:S01]  /*67b0*/  FMUL.FTZ R181, R181, R4 ;  /* 0x00000004b5b57220 */ /* 0x002fe20000410000 */
[----:B------:R-:W-:Y:S01]  /*67c0*/  FFMA.FTZ R5, R128, R153, R147 ;  /* 0x0000009980057223 */ /* 0x000fe20000010093 */
[----:B------:R-:W-:Y:S01]  /*67d0*/  FADD.FTZ R153, R145, -R6 ;  /* 0x8000000691997221 */ /* 0x000fe20000010000 */
[----:B------:R-:W-:Y:S01]  /*67e0*/  HADD2.F32 R145, -RZ, R140.H0_H0 ;  /* 0x2000008cff917230 */ /* 0x000fe20000004100 */
[----:B------:R-:W-:Y:S01]  /*67f0*/  FSEL R140, R141, RZ, P0 ;  /* 0x000000ff8d8c7208 */ /* 0x000fe20000000000 */
[----:B------:R0:W-:Y:S01]  /*6800*/  F2F.F16.F32 R12, R191 ;  /* 0x000000bf000c7304 */ /* 0x0001e20000200800 */
[----:B------:R-:W-:Y:S01]  /*6810*/  ISETP.GE.U32.AND P0, PT, R40, 0x1000000, PT ;  /* 0x010000002800780c */ /* 0x000fe20003f06070 */
[----:B------:R-:W-:Y:S01]  /*6820*/  FMUL.FTZ R181, R181, UR14 ;  /* 0x0000000eb5b57c20 */ /* 0x000fe20008410000 */
[C---:B------:R-:W-:Y:S01]  /*6830*/  FFMA.FTZ R153, R128.reuse, R153, R145 ;  /* 0x0000009980997223 */ /* 0x040fe20000010091 */
[----:B------:R-:W-:Y:S01]  /*6840*/  MOV R14, R24 ;  /* 0x00000018000e7202 */ /* 0x000fe20000000f00 */
[----:B------:R-:W-:Y:S01]  /*6850*/  FFMA.FTZ R199, R128, R17, R199 ;  /* 0x0000001180c77223 */ /* 0x000fe200000100c7 */
[----:B------:R-:W-:Y:S01]  /*6860*/  FSEL R141, R155, RZ, P0 ;  /* 0x000000ff9b8d7208 */ /* 0x000fe20000000000 */
[----:B------:R-:W-:Y:S01]  /*6870*/  FADD.FTZ R183, R154, -R183 ;  /* 0x800000b79ab77221 */ /* 0x000fe20000010000 */
[----:B------:R-:W-:Y:S01]  /*6880*/  LOP3.LUT P0, RZ, R40, 0xff00, RZ, 0xc0, !PT ;  /* 0x0000ff0028ff7812 */ /* 0x000fe2000780c0ff */
[-C--:B0-----:R-:W-:Y:S01]  /*6890*/  FMUL.FTZ R191, R191, R4.reuse ;  /* 0x00000004bfbf7220 */ /* 0x081fe20000410000 */
[----:B------:R0:W-:Y:S01]  /*68a0*/  F2F.F16.F32 R10, R189 ;  /* 0x000000bd000a7304 */ /* 0x0001e20000200800 */
[----:B------:R-:W-:Y:S01]  /*68b0*/  HADD2.F32 R201, -RZ, R14.H0_H0 ;  /* 0x2000000effc97230 */ /* 0x000fe20000004100 */
[----:B------:R-:W-:Y:S01]  /*68c0*/  FSEL R40, R39, RZ, P0 ;  /* 0x000000ff27287208 */ /* 0x000fe20000000000 */
[----:B------:R-:W-:Y:S01]  /*68d0*/  FMUL.FTZ R191, R191, UR14 ;  /* 0x0000000ebfbf7c20 */ /* 0x000fe20008410000 */
[----:B------:R-:W-:Y:S01]  /*68e0*/  LOP3.LUT P0, RZ, R156, 0xff, RZ, 0xc0, !PT ;  /* 0x000000ff9cff7812 */ /* 0x000fe2000780c0ff */
[----:B------:R-:W-:Y:S01]  /*68f0*/  FADD.FTZ R163, R163, -R180 ;  /* 0x800000b4a3a37221 */ /* 0x000fe20000010000 */
[----:B------:R-:W-:Y:S01]  /*6900*/  FFMA.FTZ R201, R128, R183, R201 ;  /* 0x000000b780c97223 */ /* 0x000fe200000100c9 */
[----:B------:R-:W-:Y:S01]  /*6910*/  FADD.FTZ R157, R157, -R132 ;  /* 0x800000849d9d7221 */ /* 0x000fe20000010000 */
[----:B------:R-:W-:Y:S01]  /*6920*/  FSEL R39, R171, RZ, P0 ;  /* 0x000000ffab277208 */ /* 0x000fe20000000000 */
[-C--:B0-----:R-:W-:Y:S01]  /*6930*/  FMUL.FTZ R189, R189, R4.reuse ;  /* 0x00000004bdbd7220 */ /* 0x081fe20000410000 */
[----:B------:R-:W-:Y:S01]  /*6940*/  LOP3.LUT P0, RZ, R156, 0xff0000, RZ, 0xc0, !PT ;  /* 0x00ff00009cff7812 */ /* 0x000fe2000780c0ff */
[----:B------:R0:W-:Y:S01]  /*6950*/  F2F.F16.F32 R15, R187 ;  /* 0x000000bb000f7304 */ /* 0x0001e20000200800 */
[----:B------:R-:W-:Y:S01]  /*6960*/  FFMA.FTZ R163, R128, R163, R161 ;  /* 0x000000a380a37223 */ /* 0x000fe200000100a1 */
[----:B------:R-:W-:Y:S01]  /*6970*/  FMUL.FTZ R189, R189, UR14 ;  /* 0x0000000ebdbd7c20 */ /* 0x000fe20008410000 */
[----:B------:R-:W-:Y:S01]  /*6980*/  FSEL R147, R181, RZ, P0 ;  /* 0x000000ffb5937208 */ /* 0x000fe20000000000 */
[----:B------:R-:W-:Y:S01]  /*6990*/  FADD.FTZ R149, R149, -R178 ;  /* 0x800000b295957221 */ /* 0x000fe20000010000 */
[----:B------:R-:W-:Y:S01]  /*69a0*/  ISETP.GE.U32.AND P0, PT, R156, 0x1000000, PT ;  /* 0x010000009c00780c */ /* 0x000fe20003f06070 */
[----:B------:R-:W-:Y:S01]  /*69b0*/  FFMA.FTZ R157, R128, R157, R35 ;  /* 0x0000009d809d7223 */ /* 0x000fe20000010023 */
[----:B------:R-:W-:Y:S01]  /*69c0*/  LOP3.LUT P4, RZ, R32, 0xff, RZ, 0xc0, !PT ;  /* 0x000000ff20ff7812 */ /* 0x000fe2000788c0ff */
[----:B------:R1:W-:Y:S01]  /*69d0*/  F2F.F16.F32 R18, R193 ;  /* 0x000000c100127304 */ /* 0x0003e20000200800 */
[----:B------:R-:W-:Y:S01]  /*69e0*/  FSEL R148, R191, RZ, P0 ;  /* 0x000000ffbf947208 */ /* 0x000fe20000000000 */
[-C--:B0-----:R-:W-:Y:S01]  /*69f0*/  FMUL.FTZ R187, R187, R4.reuse ;  /* 0x00000004bbbb7220 */ /* 0x081fe20000410000 */
[----:B------:R-:W-:Y:S01]  /*6a00*/  LOP3.LUT P0, RZ, R156, 0xff00, RZ, 0xc0, !PT ;  /* 0x0000ff009cff7812 */ /* 0x000fe2000780c0ff */
[----:B------:R-:W-:Y:S01]  /*6a10*/  FFMA.FTZ R149, R128, R149, R143 ;  /* 0x0000009580957223 */ /* 0x000fe2000001008f */
[----:B------:R-:W-:Y:S01]  /*6a20*/  LOP3.LUT P3, RZ, R32, 0xff0000, RZ, 0xc0, !PT ;  /* 0x00ff000020ff7812 */ /* 0x000fe2000786c0ff */
[----:B------:R-:W-:Y:S01]  /*6a30*/  FMUL.FTZ R187, R187, UR14 ;  /* 0x0000000ebbbb7c20 */ /* 0x000fe20008410000 */
[----:B------:R-:W-:Y:S01]  /*6a40*/  FSEL R145, R189, RZ, P0 ;  /* 0x000000ffbd917208 */ /* 0x000fe20000000000 */
[----:B------:R0:W2:Y:S01]  /*6a50*/  F2F.F16.F32 R179, R195 ;  /* 0x000000c300b37304 */ /* 0x0000a20000200800 */
[----:B------:R-:W-:Y:S01]  /*6a60*/  LOP3.LUT P0, RZ, R34, 0xff, RZ, 0xc0, !PT ;  /* 0x000000ff22ff7812 */ /* 0x000fe2000780c0ff */
[-C--:B-1----:R-:W-:Y:S01]  /*6a70*/  FMUL.FTZ R193, R193, R4.reuse ;  /* 0x00000004c1c17220 */ /* 0x082fe20000410000 */
[----:B------:R-:W-:Y:S01]  /*6a80*/  LOP3.LUT P6, RZ, R32, 0xff00, RZ, 0xc0, !PT ;  /* 0x0000ff0020ff7812 */ /* 0x000fe200078cc0ff */
[----:B------:R-:W-:Y:S01]  /*6a90*/  FFMA.FTZ R169, R128, R169, R37 ;  /* 0x000000a980a97223 */ /* 0x000fe20000010025 */
[----:B------:R-:W-:Y:S01]  /*6aa0*/  FSEL R144, R187, RZ, P0 ;  /* 0x000000ffbb907208 */ /* 0x000fe20000000000 */
[----:B------:R-:W-:Y:S01]  /*6ab0*/  FMUL.FTZ R193, R193, UR14 ;  /* 0x0000000ec1c17c20 */ /* 0x000fe20008410000 */
[----:B------:R-:W-:Y:S01]  /*6ac0*/  LOP3.LUT P0, RZ, R34, 0xff0000, RZ, 0xc0, !PT ;  /* 0x00ff000022ff7812 */ /* 0x000fe2000780c0ff */
[----:B------:R1:W-:Y:S01]  /*6ad0*/  F2F.F16.F32 R14, R199 ;  /* 0x000000c7000e7304 */ /* 0x0003e20000200800 */
[----:B0-----:R-:W-:Y:S01]  /*6ae0*/  FMUL.FTZ R195, R195, R4 ;  /* 0x00000004c3c37220 */ /* 0x001fe20000410000 */
[----:B------:R-:W-:-:S02]  /*6af0*/  LOP3.LUT P5, RZ, R33, 0xff, RZ, 0xc0, !PT ;  /* 0x000000ff21ff7812 */ /* 0x000fc400078ac0ff */
[----:B------:R-:W-:Y:S01]  /*6b00*/  FSEL R154, R193, RZ, P0 ;  /* 0x000000ffc19a7208 */ /* 0x000fe20000000000 */
[----:B------:R-:W-:Y:S01]  /*6b10*/  FMUL.FTZ R195, R195, UR14 ;  /* 0x0000000ec3c37c20 */ /* 0x000fe20008410000 */
[C---:B------:R-:W-:Y:S02]  /*6b20*/  ISETP.GE.U32.AND P0, PT, R34.reuse, 0x1000000, PT ;  /* 0x010000002200780c */ /* 0x040fe40003f06070 */
[----:B------:R0:W-:Y:S01]  /*6b30*/  F2F.F16.F32 R17, R201 ;  /* 0x000000c900117304 */ /* 0x0001e20000200800 */
[----:B-1----:R-:W-:Y:S01]  /*6b40*/  FMUL.FTZ R199, R199, R4 ;  /* 0x00000004c7c77220 */ /* 0x002fe20000410000 */
[----:B------:R-:W-:Y:S02]  /*6b50*/  FSEL R171, R195, RZ, P0 ;  /* 0x000000ffc3ab7208 */ /* 0x000fe40000000000 */
[----:B------:R-:W-:Y:S01]  /*6b60*/  LOP3.LUT P0, RZ, R34, 0xff00, RZ, 0xc0, !PT ;  /* 0x0000ff0022ff7812 */ /* 0x000fe2000780c0ff */
[----:B------:R-:W-:Y:S01]  /*6b70*/  FMUL.FTZ R199, R199, UR14 ;  /* 0x0000000ec7c77c20 */ /* 0x000fe20008410000 */
[----:B--2---:R-:W-:-:S02]  /*6b80*/  PRMT R179, R18, 0x5410, R179 ;  /* 0x0000541012b37816 */ /* 0x004fc400000000b3 */
        /* <DEDUP_REMOVED lines=21> */
[-C--:B------:R-:W-:Y:S02]  /*6ce0*/  FMUL.FTZ R36, R159, R4.reuse ;  /* 0x000000049f247220 */ /* 0x080fe40000410000 */
[----:B------:R1:W-:Y:S01]  /*6cf0*/  F2F.F16.F32 R161, R163 ;  /* 0x000000a300a17304 */ /* 0x0003e20000200800 */
[----:B0-----:R-:W-:Y:S01]  /*6d00*/  FMUL.FTZ R167, R167, R4 ;  /* 0x00000004a7a77220 */ /* 0x001fe20000410000 */
[----:B------:R-:W-:Y:S01]  /*6d10*/  FSEL R156, R177, RZ, P0 ;  /* 0x000000ffb19c7208 */ /* 0x000fe20000000000 */
[----:B------:R-:W-:Y:S01]  /*6d20*/  FMUL.FTZ R36, R36, UR14 ;  /* 0x0000000e24247c20 */ /* 0x000fe20008410000 */
        /* <DEDUP_REMOVED lines=23> */
[----:B------:R-:W-:Y:S01]  /*6ea0*/  FMUL.FTZ R157, R157, UR14 ;  /* 0x0000000e9d9d7c20 */ /* 0x000fe20008410000 */
[----:B------:R-:W-:-:S02]  /*6eb0*/  FSEL R36, R36, RZ, P3 ;  /* 0x000000ff24247208 */ /* 0x000fc40001800000 */
[----:B------:R0:W2:Y:S01]  /*6ec0*/  F2F.F16.F32 R143, R149 ;  /* 0x00000095008f7304 */ /* 0x0000a20000200800 */
[----:B-1----:R-:W-:Y:S01]  /*6ed0*/  FMUL.FTZ R173, R173, R4 ;  /* 0x00000004adad7220 */ /* 0x002fe20000410000 */
[----:B------:R-:W-:Y:S02]  /*6ee0*/  FSEL R157, R157, RZ, P5 ;  /* 0x000000ff9d9d7208 */ /* 0x000fe40002800000 */
[----:B------:R-:W-:Y:S01]  /*6ef0*/  LOP3.LUT P5, RZ, R38, 0xff0000, RZ, 0xc0, !PT ;  /* 0x00ff000026ff7812 */ /* 0x000fe200078ac0ff */
[----:B------:R-:W-:-:S03]  /*6f00*/  FMUL.FTZ R173, R173, UR14 ;  /* 0x0000000eadad7c20 */ /* 0x000fc60008410000 */
[----:B------:R-:W1:Y:S01]  /*6f10*/  F2F.F16.F32 R134, R159 ;  /* 0x0000009f00867304 */ /* 0x000e620000200800 */
[----:B0-----:R-:W-:Y:S01]  /*6f20*/  FMUL.FTZ R149, R149, R4 ;  /* 0x0000000495957220 */ /* 0x001fe20000410000 */
[----:B------:R-:W-:Y:S02]  /*6f30*/  FSEL R173, R173, RZ, P4 ;  /* 0x000000ffadad7208 */ /* 0x000fe40002000000 */
[----:B------:R-:W-:Y:S01]  /*6f40*/  LOP3.LUT P4, RZ, R38, 0xff00, RZ, 0xc0, !PT ;  /* 0x0000ff0026ff7812 */ /* 0x000fe2000788c0ff */
[----:B------:R-:W-:Y:S01]  /*6f50*/  FMUL.FTZ R149, R149, UR14 ;  /* 0x0000000e95957c20 */ /* 0x000fe20008410000 */
[----:B--2---:R-:W-:Y:S02]  /*6f60*/  PRMT R143, R142, 0x5410, R143 ;  /* 0x000054108e8f7816 */ /* 0x004fe4000000008f */
[----:B------:R0:W-:Y:S02]  /*6f70*/  F2F.F16.F32 R37, R169 ;  /* 0x000000a900257304 */ /* 0x0001e40000200800 */
[----:B------:R-:W-:-:S02]  /*6f80*/  FSEL R158, R149, RZ, P0 ;  /* 0x000000ff959e7208 */ /* 0x000fc40000000000 */
[----:B------:R-:W-:Y:S01]  /*6f90*/  ISETP.GE.U32.AND P0, PT, R38, 0x1000000, PT ;  /* 0x010000002600780c */ /* 0x000fe20003f06070 */
[-C--:B------:R-:W-:Y:S01]  /*6fa0*/  FMUL.FTZ R38, R5, R4.reuse ;  /* 0x0000000405267220 */ /* 0x080fe20000410000 */
[----:B------:R-:W-:Y:S01]  /*6fb0*/  PRMT R149, R0, 0x5410, R7 ;  /* 0x0000541000957816 */ /* 0x000fe20000000007 */
[----:B------:R-:W-:Y:S01]  /*6fc0*/  IMAD.WIDE.U32 R6, R10, 0x10000, RZ ;  /* 0x000100000a067825 */ /* 0x000fe200078e00ff */
[----:B------:R2:W-:Y:S03]  /*6fd0*/  F2F.F16.F32 R146, R165 ;  /* 0x000000a500927304 */ /* 0x0005e60000200800 */
[----:B0-----:R-:W-:Y:S01]  /*6fe0*/  FMUL.FTZ R169, R169, R4 ;  /* 0x00000004a9a97220 */ /* 0x001fe20000410000 */
[----:B------:R-:W-:-:S03]  /*6ff0*/  FMUL.FTZ R38, R38, UR14 ;  /* 0x0000000e26267c20 */ /* 0x000fc60008410000 */
[----:B------:R-:W-:Y:S02]  /*7000*/  FMUL.FTZ R169, R169, UR14 ;  /* 0x0000000ea9a97c20 */ /* 0x000fe40008410000 */
[----:B------:R-:W-:Y:S01]  /*7010*/  FSEL R38, R38, RZ, P5 ;  /* 0x000000ff26267208 */ /* 0x000fe20002800000 */
[----:B------:R0:W3:Y:S01]  /*7020*/  F2F.F16.F32 R128, R153 ;  /* 0x0000009900807304 */ /* 0x0000e20000200800 */
[----:B--2---:R-:W-:Y:S01]  /*7030*/  FMUL.FTZ R165, R165, R4 ;  /* 0x00000004a5a57220 */ /* 0x004fe20000410000 */
[----:B------:R-:W-:-:S03]  /*7040*/  FSEL R169, R169, RZ, P6 ;  /* 0x000000ffa9a97208 */ /* 0x000fc60003000000 */
[----:B------:R-:W-:-:S03]  /*7050*/  FMUL.FTZ R165, R165, UR14 ;  /* 0x0000000ea5a57c20 */ /* 0x000fc60008410000 */
[----:B------:R2:W-:Y:S01]  /*7060*/  F2F.F16.F32 R151, R5 ;  /* 0x0000000500977304 */ /* 0x0005e20000200800 */
[----:B0-----:R-:W-:Y:S01]  /*7070*/  FMUL.FTZ R153, R153, R4 ;  /* 0x0000000499997220 */ /* 0x001fe20000410000 */
[----:B------:R-:W-:-:S03]  /*7080*/  FSEL R165, R165, RZ, P0 ;  /* 0x000000ffa5a57208 */ /* 0x000fc60000000000 */
[----:B------:R-:W-:-:S03]  /*7090*/  FMUL.FTZ R153, R153, UR14 ;  /* 0x0000000e99997c20 */ /* 0x000fc60008410000 */
[----:B------:R-:W-:Y:S01]  /*70a0*/  F2F.F16.F32 R203, R203 ;  /* 0x000000cb00cb7304 */ /* 0x000fe20000200800 */
[----:B--2---:R-:W-:Y:S01]  /*70b0*/  IMAD.WIDE.U32 R4, R8, 0x10000, RZ ;  /* 0x0001000008047825 */ /* 0x004fe200078e00ff */
[----:B------:R-:W-:Y:S02]  /*70c0*/  FSEL R0, R153, RZ, P4 ;  /* 0x000000ff99007208 */ /* 0x000fe40002000000 */
[----:B------:R-:W-:Y:S01]  /*70d0*/  LOP3.LUT R10, R4, R9, RZ, 0xfc, !PT ;  /* 0x00000009040a7212 */ /* 0x000fe200078efcff */
[----:B------:R-:W-:-:S03]  /*70e0*/  IMAD.WIDE.U32 R8, R14, 0x10000, RZ ;  /* 0x000100000e087825 */ /* 0x000fc600078e00ff */
[----:B------:R-:W0:Y:S01]  /*70f0*/  F2F.F16.F32 R32, R163 ;  /* 0x000000a300207304 */ /* 0x000e220000200800 */
[----:B------:R-:W-:Y:S01]  /*7100*/  LOP3.LUT R4, R6, R13, RZ, 0xfc, !PT ;  /* 0x0000000d06047212 */ /* 0x000fe200078efcff */
[----:B------:R-:W-:Y:S01]  /*7110*/  IMAD.WIDE.U32 R12, R16, 0x10000, RZ ;  /* 0x00010000100c7825 */ /* 0x000fe200078e00ff */
[----:B------:R-:W-:Y:S02]  /*7120*/  LOP3.LUT R6, R8, R15, RZ, 0xfc, !PT ;  /* 0x0000000f08067212 */ /* 0x000fe400078efcff */
[----:B------:R-:W-:Y:S01]  /*7130*/  LOP3.LUT R11, R149, R5, RZ, 0xfc, !PT ;  /* 0x00000005950b7212 */ /* 0x000fe200078efcff */
[----:B------:R-:W-:Y:S02]  /*7140*/  IMAD.WIDE.U32 R14, R132, 0x10000, RZ ;  /* 0x00010000840e7825 */ /* 0x000fe400078e00ff */
[----:B------:R-:W-:Y:S01]  /*7150*/  F2F.F16.F32 R34, R34 ;  /* 0x0000002200227304 */ /* 0x000fe20000200800 */
[----:B------:R-:W-:Y:S01]  /*7160*/  LOP3.LUT R8, R12, R17, RZ, 0xfc, !PT ;  /* 0x000000110c087212 */ /* 0x000fe200078efcff */
[----:B-1----:R-:W-:Y:S01]  /*7170*/  IMAD.WIDE.U32 R16, R134, 0x10000, RZ ;  /* 0x0001000086107825 */ /* 0x002fe200078e00ff */
[----:B------:R-:W-:-:S02]  /*7180*/  LOP3.LUT R5, R33, R7, RZ, 0xfc, !PT ;  /* 0x0000000721057212 */ /* 0x000fc400078efcff */
[----:B------:R-:W-:Y:S01]  /*7190*/  LOP3.LUT R12, R14, R19, RZ, 0xfc, !PT ;  /* 0x000000130e0c7212 */ /* 0x000fe200078efcff */
[----:B---3--:R-:W-:Y:S02]  /*71a0*/  IMAD.WIDE.U32 R18, R128, 0x10000, RZ ;  /* 0x0001000080127825 */ /* 0x008fe400078e00ff */
[----:B------:R-:W1:Y:S01]  /*71b0*/  F2F.F16.F32 R197, R197 ;  /* 0x000000c500c57304 */ /* 0x000e620000200800 */
[----:B0-----:R-:W-:Y:S02]  /*71c0*/  PRMT R203, R203, 0x5410, R32 ;  /* 0x00005410cbcb7816 */ /* 0x001fe40000000020 */
[----:B------:R-:W-:Y:S01]  /*71d0*/  LOP3.LUT R14, R16, R35, RZ, 0xfc, !PT ;  /* 0x00000023100e7212 */ /* 0x000fe200078efcff */
[----:B------:R-:W0:Y:S01]  /*71e0*/  LDC.64 R32, c[0x0][0x478] ;  /* 0x00011e00ff207b82 */ /* 0x000e220000000a00 */
[----:B------:R-:W-:Y:S02]  /*71f0*/  PRMT R151, R151, 0x5410, R146 ;  /* 0x0000541097977816 */ /* 0x000fe40000000092 */
[----:B------:R-:W-:Y:S01]  /*7200*/  LOP3.LUT R7, R179, R9, RZ, 0xfc, !PT ;  /* 0x00000009b3077212 */ /* 0x000fe200078efcff */
[----:B------:R-:W2:Y:S01]  /*7210*/  F2F.F16.F32 R40, R40 ;  /* 0x0000002800287304 */ /* 0x000ea20000200800 */
[----:B------:R-:W-:-:S02]  /*7220*/  LOP3.LUT R9, R183, R13, RZ, 0xfc, !PT ;  /* 0x0000000db7097212 */ /* 0x000fc400078efcff */
[----:B------:R-:W-:Y:S02]  /*7230*/  LOP3.LUT R13, R161, R15, RZ, 0xfc, !PT ;  /* 0x0000000fa10d7212 */ /* 0x000fe400078efcff */
[----:B------:R-:W-:Y:S02]  /*7240*/  LOP3.LUT R15, R143, R17, RZ, 0xfc, !PT ;  /* 0x000000118f0f7212 */ /* 0x000fe400078efcff */
[----:B-1----:R-:W-:Y:S01]  /*7250*/  PRMT R197, R34, 0x5410, R197 ;  /* 0x0000541022c57816 */ /* 0x002fe200000000c5 */
[----:B------:R-:W-:Y:S01]  /*7260*/  F2F.F16.F32 R140, R140 ;  /* 0x0000008c008c7304 */ /* 0x000fe20000200800 */
[----:B------:R-:W1:Y:S01]  /*7270*/  LDC.64 R34, c[0x0][0x468] ;  /* 0x00011a00ff227b82 */ /* 0x000e620000000a00 */
[----:B------:R-:W-:Y:S02]  /*7280*/  LOP3.LUT R17, R151, R19, RZ, 0xfc, !PT ;  /* 0x0000001397117212 */ /* 0x000fe400078efcff */
[----:B------:R-:W-:Y:S01]  /*7290*/  LOP3.LUT R16, R18, R37, RZ, 0xfc, !PT ;  /* 0x0000002512107212 */ /* 0x000fe200078efcff */
[----:B--2---:R-:W-:-:S03]  /*72a0*/  IMAD.WIDE.U32 R18, R40, 0x10000, RZ ;  /* 0x0001000028127825 */ /* 0x004fc600078e00ff */
[----:B------:R-:W2:Y:S08]  /*72b0*/  F2F.F16.F32 R141, R141 ;  /* 0x0000008d008d7304 */ /* 0x000eb00000200800 */
[----:B------:R-:W3:Y:S01]  /*72c0*/  F2F.F16.F32 R152, R152 ;  /* 0x0000009800987304 */ /* 0x000ee20000200800 */
[----:B--2---:R-:W-:-:S07]  /*72d0*/  PRMT R141, R140, 0x5410, R141 ;  /* 0x000054108c8d7816 */ /* 0x004fce000000008d */
[----:B------:R-:W2:Y:S01]  /*72e0*/  F2F.F16.F32 R175, R175 ;  /* 0x000000af00af7304 */ /* 0x000ea20000200800 */
[----:B------:R-:W-:Y:S01]  /*72f0*/  LOP3.LUT R19, R141, R19, RZ, 0xfc, !PT ;  /* 0x000000138d137212 */ /* 0x000fe200078efcff */
[----:B---3--:R-:W-:-:S06]  /*7300*/  IMAD.WIDE.U32 R152, R152, 0x10000, RZ ;  /* 0x0001000098987825 */ /* 0x008fcc00078e00ff */
[----:B------:R-:W3:Y:S01]  /*7310*/  F2F.F16.F32 R145, R145 ;  /* 0x0000009100917304 */ /* 0x000ee20000200800 */
[----:B--2---:R-:W-:-:S07]  /*7320*/  IMAD.WIDE.U32 R140, R175, 0x10000, RZ ;  /* 0x00010000af8c7825 */ /* 0x004fce00078e00ff */
[----:B------:R3:W2:Y:S01]  /*7330*/  F2F.F16.F32 R142, R36 ;  /* 0x00000024008e7304 */ /* 0x0006a20000200800 */
[----:B------:R-:W-:-:S07]  /*7340*/  LOP3.LUT R141, R203, R141, RZ, 0xfc, !PT ;  /* 0x0000008dcb8d7212 */ /* 0x000fce00078efcff */
[----:B------:R-:W4:Y:S01]  /*7350*/  F2F.F16.F32 R41, R41 ;  /* 0x0000002900297304 */ /* 0x000f220000200800 */
[----:B---3--:R-:W-:-:S04]  /*7360*/  IMAD.WIDE.U32 R36, R145, 0x10000, RZ ;  /* 0x0001000091247825 */ /* 0x008fc800078e00ff */
[----:B--2---:R-:W-:-:S03]  /*7370*/  IMAD.WIDE.U32 R142, R142, 0x10000, RZ ;  /* 0x000100008e8e7825 */ /* 0x004fc600078e00ff */
[----:B------:R-:W-:Y:S01]  /*7380*/  F2F.F16.F32 R147, R147 ;  /* 0x0000009300937304 */ /* 0x000fe20000200800 */
[----:B----4-:R-:W-:-:S07]  /*7390*/  LOP3.LUT R18, R18, R41, RZ, 0xfc, !PT ;  /* 0x0000002912127212 */ /* 0x010fce00078efcff */
[----:B------:R-:W2:Y:S08]  /*73a0*/  F2F.F16.F32 R148, R148 ;  /* 0x0000009400947304 */ /* 0x000eb00000200800 */
[----:B------:R-:W-:Y:S01]  /*73b0*/  F2F.F16.F32 R154, R154 ;  /* 0x0000009a009a7304 */ /* 0x000fe20000200800 */
[----:B--2---:R-:W-:-:S07]  /*73c0*/  PRMT R147, R147, 0x5410, R148 ;  /* 0x0000541093937816 */ /* 0x004fce0000000094 */
[----:B------:R-:W2:Y:S01]  /*73d0*/  F2F.F16.F32 R171, R171 ;  /* 0x000000ab00ab7304 */ /* 0x000ea20000200800 */
[----:B0-----:R-:W-:Y:S01]  /*73e0*/  IMAD.WIDE.U32 R148, R135, 0x8, R32 ;  /* 0x0000000887947825 */ /* 0x001fe200078e0020 */
[----:B------:R-:W-:-:S06]  /*73f0*/  LOP3.LUT R37, R147, R37, RZ, 0xfc, !PT ;  /* 0x0000002593257212 */ /* 0x000fcc00078efcff */
[----:B------:R-:W0:Y:S01]  /*7400*/  F2F.F16.F32 R156, R156 ;  /* 0x0000009c009c7304 */ /* 0x000e220000200800 */
[----:B--2---:R-:W-:-:S07]  /*7410*/  PRMT R171, R154, 0x5410, R171 ;  /* 0x000054109aab7816 */ /* 0x004fce00000000ab */
[----:B------:R-:W-:Y:S01]  /*7420*/  F2F.F16.F32 R38, R38 ;  /* 0x0000002600267304 */ /* 0x000fe20000200800 */
[----:B0-----:R-:W-:-:S07]  /*7430*/  IMAD.WIDE.U32 R40, R156, 0x10000, RZ ;  /* 0x000100009c287825 */ /* 0x001fce00078e00ff */
[----:B------:R-:W0:Y:S01]  /*7440*/  F2F.F16.F32 R165, R165 ;  /* 0x000000a500a57304 */ /* 0x000e220000200800 */
[----:B------:R-:W-:-:S07]  /*7450*/  LOP3.LUT R41, R197, R41, RZ, 0xfc, !PT ;  /* 0x00000029c5297212 */ /* 0x000fce00078efcff */
[----:B------:R-:W2:Y:S01]  /*7460*/  F2F.F16.F32 R144, R144 ;  /* 0x0000009000907304 */ /* 0x000ea20000200800 */
[----:B0-----:R-:W-:-:S07]  /*7470*/  PRMT R165, R38, 0x5410, R165 ;  /* 0x0000541026a57816 */ /* 0x001fce00000000a5 */
[----:B------:R-:W0:Y:S01]  /*7480*/  F2F.F16.F32 R155, R155 ;  /* 0x0000009b009b7304 */ /* 0x000e220000200800 */
[----:B--2---:R-:W-:-:S07]  /*7490*/  LOP3.LUT R38, R152, R144, RZ, 0xfc, !PT ;  /* 0x0000009098267212 */ /* 0x004fce00078efcff */
[----:B------:R-:W2:Y:S01]  /*74a0*/  F2F.F16.F32 R39, R39 ;  /* 0x0000002700277304 */ /* 0x000ea20000200800 */
[----:B0-----:R-:W-:-:S07]  /*74b0*/  LOP3.LUT R140, R140, R155, RZ, 0xfc, !PT ;  /* 0x0000009b8c8c7212 */ /* 0x001fce00078efcff */
[----:B------:R0:W3:Y:S01]  /*74c0*/  F2F.F16.F32 R159, R157 ;  /* 0x0000009d009f7304 */ /* 0x0000e20000200800 */
[----:B------:R-:W-:Y:S01]  /*74d0*/  IMAD.WIDE.U32 R154, R127, 0x8, R32 ;  /* 0x000000087f9a7825 */ /* 0x000fe200078e0020 */
[----:B--2---:R-:W-:-:S06]  /*74e0*/  LOP3.LUT R36, R36, R39, RZ, 0xfc, !PT ;  /* 0x0000002724247212 */ /* 0x004fcc00078efcff */
[----:B------:R-:W-:Y:S01]  /*74f0*/  F2F.F16.F32 R173, R173 ;  /* 0x000000ad00ad7304 */ /* 0x000fe20000200800 */
[----:B0-----:R-:W-:Y:S01]  /*7500*/  IMAD.WIDE.U32 R156, R129, 0x8, R32 ;  /* 0x00000008819c7825 */ /* 0x001fe200078e0020 */
[----:B------:R-:W-:-:S03]  /*7510*/  LOP3.LUT R39, R171, R153, RZ, 0xfc, !PT ;  /* 0x00000099ab277212 */ /* 0x000fc600078efcff */
[----:B-1----:R-:W-:Y:S01]  /*7520*/  IMAD.WIDE.U32 R128, R129, 0x8, R34 ;  /* 0x0000000881807825 */ /* 0x002fe200078e0022 */
[----:B------:R0:W-:Y:S01]  /*7530*/  STG.E.64 desc[UR4][R156.64], R10 ;  /* 0x0000000a9c007986 */ /* 0x0001e2000c101b04 */
[----:B---3--:R-:W-:Y:S01]  /*7540*/  LOP3.LUT R144, R142, R159, RZ, 0xfc, !PT ;  /* 0x0000009f8e907212 */ /* 0x008fe200078efcff */
[----:B------:R-:W1:Y:S01]  /*7550*/  F2F.F16.F32 R158, R158 ;  /* 0x0000009e009e7304 */ /* 0x000e620000200800 */
[C---:B------:R-:W-:Y:S01]  /*7560*/  IMAD.WIDE.U32 R152, R139.reuse, 0x8, R32 ;  /* 0x000000088b987825 */ /* 0x040fe200078e0020 */
[----:B------:R2:W-:Y:S03]  /*7570*/  STG.E.64 desc[UR4][R128.64], R18 ;  /* 0x0000001280007986 */ /* 0x0005e6000c101b04 */
[--C-:B------:R-:W-:Y:S01]  /*7580*/  IMAD.WIDE.U32 R138, R139, 0x8, R34.reuse ;  /* 0x000000088b8a7825 */ /* 0x100fe200078e0022 */
[----:B------:R2:W-:Y:S02]  /*7590*/  STG.E.64 desc[UR4][R154.64], R4 ;  /* 0x000000049a007986 */ /* 0x0005e4000c101b04 */
[----:B------:R-:W3:Y:S01]  /*75a0*/  F2F.F16.F32 R0, R0 ;  /* 0x0000000000007304 */ /* 0x000ee20000200800 */
[----:B0-----:R-:W-:Y:S01]  /*75b0*/  IMAD.WIDE.U32 R10, R135, 0x8, R34 ;  /* 0x00000008870a7825 */ /* 0x001fe200078e0022 */
[----:B-1----:R-:W-:-:S06]  /*75c0*/  PRMT R173, R173, 0x5410, R158 ;  /* 0x00005410adad7816 */ /* 0x002fcc000000009e */
[----:B------:R-:W0:Y:S01]  /*75d0*/  F2F.F16.F32 R150, R150 ;  /* 0x0000009600967304 */ /* 0x000e220000200800 */
[----:B------:R-:W-:Y:S01]  /*75e0*/  IMAD.WIDE.U32 R158, R127, 0x8, R34 ;  /* 0x000000087f9e7825 */ /* 0x000fe200078e0022 */
[----:B------:R-:W-:-:S03]  /*75f0*/  LOP3.LUT R145, R173, R143, RZ, 0xfc, !PT ;  /* 0x0000008fad917212 */ /* 0x000fc600078efcff */
[----:B------:R-:W-:Y:S01]  /*7600*/  IMAD.WIDE.U32 R134, R131, 0x8, R34 ;  /* 0x0000000883867825 */ /* 0x000fe200078e0022 */
[----:B------:R2:W-:Y:S02]  /*7610*/  STG.E.64 desc[UR4][R158.64], R36 ;  /* 0x000000249e007986 */ /* 0x0005e4000c101b04 */
[----:B------:R-:W1:Y:S01]  /*7620*/  F2F.F16.F32 R169, R169 ;  /* 0x000000a900a97304 */ /* 0x000e620000200800 */
[----:B---3--:R-:W-:Y:S01]  /*7630*/  IMAD.WIDE.U32 R146, R0, 0x10000, RZ ;  /* 0x0001000000927825 */ /* 0x008fe200078e00ff */
[----:B------:R2:W-:Y:S04]  /*7640*/  STG.E.64 desc[UR4][R152.64], R6 ;  /* 0x0000000698007986 */ /* 0x0005e8000c101b04 */
[----:B------:R-:W-:Y:S01]  /*7650*/  LOP3.LUT R143, R165, R147, RZ, 0xfc, !PT ;  /* 0x00000093a58f7212 */ /* 0x000fe200078efcff */
[----:B------:R2:W-:Y:S01]  /*7660*/  STG.E.64 desc[UR4][R138.64], R38 ;  /* 0x000000268a007986 */ /* 0x0005e2000c101b04 */
[----:B0-----:R-:W-:Y:S01]  /*7670*/  LOP3.LUT R40, R40, R150, RZ, 0xfc, !PT ;  /* 0x0000009628287212 */ /* 0x001fe200078efcff */
[----:B------:R-:W-:-:S04]  /*7680*/  IMAD.WIDE.U32 R150, R137, 0x8, R32 ;  /* 0x0000000889967825 */ /* 0x000fc800078e0020 */
[----:B------:R-:W-:Y:S01]  /*7690*/  IMAD.WIDE.U32 R136, R137, 0x8, R34 ;  /* 0x0000000889887825 */ /* 0x000fe200078e0022 */
[----:B------:R2:W-:Y:S01]  /*76a0*/  STG.E.64 desc[UR4][R150.64], R8 ;  /* 0x0000000896007986 */ /* 0x0005e2000c101b04 */
[----:B-1----:R-:W-:Y:S02]  /*76b0*/  LOP3.LUT R142, R146, R169, RZ, 0xfc, !PT ;  /* 0x000000a9928e7212 */ /* 0x002fe400078efcff */
[--C-:B------:R-:W-:Y:S01]  /*76c0*/  IMAD.WIDE.U32 R146, R131, 0x8, R32.reuse ;  /* 0x0000000883927825 */ /* 0x100fe200078e0020 */
[----:B------:R2:W-:Y:S03]  /*76d0*/  STG.E.64 desc[UR4][R136.64], R40 ;  /* 0x0000002888007986 */ /* 0x0005e6000c101b04 */
[C---:B------:R-:W-:Y:S01]  /*76e0*/  IMAD.WIDE.U32 R32, R133.reuse, 0x8, R32 ;  /* 0x0000000885207825 */ /* 0x040fe200078e0020 */
[----:B------:R2:W-:Y:S03]  /*76f0*/  STG.E.64 desc[UR4][R148.64], R12 ;  /* 0x0000000c94007986 */ /* 0x0005e6000c101b04 */
[----:B------:R-:W-:Y:S01]  /*7700*/  IMAD.WIDE.U32 R34, R133, 0x8, R34 ;  /* 0x0000000885227825 */ /* 0x000fe200078e0022 */
[----:B------:R2:W-:Y:S04]  /*7710*/  STG.E.64 desc[UR4][R10.64], R140 ;  /* 0x0000008c0a007986 */ /* 0x0005e8000c101b04 */
[----:B------:R2:W-:Y:S04]  /*7720*/  STG.E.64 desc[UR4][R146.64], R14 ;  /* 0x0000000e92007986 */ /* 0x0005e8000c101b04 */
[----:B------:R2:W-:Y:S04]  /*7730*/  STG.E.64 desc[UR4][R134.64], R144 ;  /* 0x0000009086007986 */ /* 0x0005e8000c101b04 */
[----:B------:R2:W-:Y:S04]  /*7740*/  STG.E.64 desc[UR4][R32.64], R16 ;  /* 0x0000001020007986 */ /* 0x0005e8000c101b04 */
[----:B------:R2:W-:Y:S02]  /*7750*/  STG.E.64 desc[UR4][R34.64], R142 ;  /* 0x0000008e22007986 */ /* 0x0005e4000c101b04 */
.L_x_2097:
        /* <DEDUP_REMOVED lines=49> */
.L_x_2094:
        /* <DEDUP_REMOVED lines=23> */
.L_x_2100:
        /* <DEDUP_REMOVED lines=10> */
.L_x_14315:


//--------------------- .text._ZN10layer_norm22ln_bwd_finalize_kernelINS_22Kernel_traits_finalizeILj7168E6__halfS2_S2_S2_fjLb0ELj1024ELj4ENS_18Kernel_traits_baseILj7168ES2_S2_S2_S2_fjLj1024EEEEELb0ELb0EEEvNS_9BwdParamsE --------------------------
	.section	.text._ZN10layer_norm22ln_bwd_finalize_kernelINS_22Kernel_traits_finalizeILj7168E6__halfS2_S2_S2_fjLb0ELj1024ELj4ENS_18Kernel_traits_baseILj7168ES2_S2_S2_S2_fjLj1024EEEEELb0ELb0EEEvNS_9BwdParamsE,"ax",@progbits
	.align	128
        .global         _ZN10layer_norm22ln_bwd_finalize_kernelINS_22Kernel_traits_finalizeILj7168E6__halfS2_S2_S2_fjLb0ELj1024ELj4ENS_18Kernel_traits_baseILj7168ES2_S2_S2_S2_fjLj1024EEEEELb0ELb0EEEvNS_9BwdParamsE
        .type           _ZN10layer_norm22ln_bwd_finalize_kernelINS_22Kernel_traits_finalizeILj7168E6__halfS2_S2_S2_fjLb0ELj1024ELj4ENS_18Kernel_traits_baseILj7168ES2_S2_S2_S2_fjLj1024EEEEELb0ELb0EEEvNS_9BwdParamsE,@function
        .size           _ZN10layer_norm22ln_bwd_finalize_kernelINS_22Kernel_traits_finalizeILj7168E6__halfS2_S2_S2_fjLb0ELj1024ELj4ENS_18Kernel_traits_baseILj7168ES2_S2_S2_S2_fjLj1024EEEEELb0ELb0EEEvNS_9BwdParamsE,(.L_x_14316 - _ZN10layer_norm22ln_bwd_finalize_kernelINS_22Kernel_traits_finalizeILj7168E6__halfS2_S2_S2_fjLb0ELj1024ELj4ENS_18Kernel_traits_baseILj7168ES2_S2_S2_S2_fjLj1024EEEEELb0ELb0EEEvNS_9BwdParamsE)
        .other          _ZN10layer_norm22ln_bwd_finalize_kernelINS_22Kernel_traits_finalizeILj7168E6__halfS2_S2_S2_fjLb0ELj1024ELj4ENS_18Kernel_traits_baseILj7168ES2_S2_S2_S2_fjLj1024EEEEELb0ELb0EEEvNS_9BwdParamsE,@"STO_CUDA_ENTRY STV_DEFAULT"
_ZN10layer_norm22ln_bwd_finalize_kernelINS_22Kernel_traits_finalizeILj7168E6__halfS2_S2_S2_fjLb0ELj1024ELj4ENS_18Kernel_traits_baseILj7168ES2_S2_S2_S2_fjLj1024EEEEELb0ELb0EEEvNS_9BwdParamsE:
.text._ZN10layer_norm22ln_bwd_finalize_kernelINS_22Kernel_traits_finalizeILj7168E6__halfS2_S2_S2_fjLb0ELj1024ELj4ENS_18Kernel_traits_baseILj7168ES2_S2_S2_S2_fjLj1024EEEEELb0ELb0EEEvNS_9BwdParamsE:
        /* <DEDUP_REMOVED lines=82> */
.L_x_2105:
        /* <DEDUP_REMOVED lines=118> */
.L_x_2104:
[----:B------:R-:W-:Y:S05]  /*0c80*/  BSYNC.RECONVERGENT B1 ;  /* 0x0000000000017941 */ /* 0x000fea0003800200 */
.L_x_2103:
        /* <DEDUP_REMOVED lines=75> */
.L_x_2107:
[----:B------:R-:W-:Y:S05]  /*1140*/  BSYNC.RECONVERGENT B1 ;  /* 0x0000000000017941 */ /* 0x000fea0003800200 */
.L_x_2106:
        /* <DEDUP_REMOVED lines=37> */
.L_x_2109:
[----:B------:R-:W-:Y:S05]  /*13a0*/  BSYNC.RECONVERGENT B1 ;  /* 0x0000000000017941 */ /* 0x000fea0003800200 */
.L_x_2108:
[----:B------:R-:W-:Y:S05]  /*13b0*/  @!P1 BRA `(.L_x_2102) ;  /* 0x0000000000409947 */ /* 0x000fea0003800000 */
[----:B------:R-:W0:Y:S01]  /*13c0*/  LDC.64 R10, c[0x0][0x440] ;  /* 0x00011000ff0a7b82 */ /* 0x000e220000000a00 */
[----:B------:R-:W-:Y:S01]  /*13d0*/  IMAD R59, R0, R56, R59 ;  /* 0x00000038003b7224 */ /* 0x000fe200078e023b */
[----:B------:R-:W-:Y:S02]  /*13e0*/  LOP3.LUT R8, R8, 0x1f, RZ, 0xc0, !PT ;  /* 0x0000001f08087812 */ /* 0x000fe400078ec0ff */
[----:B------:R-:W-:Y:S02]  /*13f0*/  IADD3 R9, PT, PT, -R9, RZ, RZ ;  /* 0x000000ff09097210 */ /* 0x000fe40007ffe1ff */
[----:B------:R-:W-:Y:S02]  /*1400*/  IADD3 R59, PT, PT, R8, R59, RZ ;  /* 0x0000003b083b7210 */ /* 0x000fe40007ffe0ff */
[----:B------:R-:W1:Y:S05]  /*1410*/  LDC.64 R12, c[0x0][0x448] ;  /* 0x00011200ff0c7b82 */ /* 0x000e6a0000000a00 */
.L_x_2110:
        /* <DEDUP_REMOVED lines=10> */
.L_x_2102:
[----:B------:R-:W-:Y:S05]  /*14c0*/  BSYNC.RECONVERGENT B0 ;  /* 0x0000000000007941 */ /* 0x000fea0003800200 */
.L_x_2101:
        /* <DEDUP_REMOVED lines=54> */
[----:B-1----:R-:W-:Y:S02]  /*1830*/  F2FP.F16.F32.PACK_AB R7, R7, R6 ;  /* 0x000000060707723e */ /* 0x002fe400000000ff */
[----:B--2---:R-:W-:-:S03]  /*1840*/  F2FP.F16.F32.PACK_AB R9, R9, R8 ;  /* 0x000000080909723e */ /* 0x004fc600000000ff */
[----:B------:R-:W-:Y:S04]  /*1850*/  STG.E desc[UR6][R2.64], R7 ;  /* 0x0000000702007986 */ /* 0x000fe8000c101906 */
[----:B------:R-:W-:Y:S01]  /*1860*/  STG.E desc[UR6][R4.64], R9 ;  /* 0x0000000904007986 */ /* 0x000fe2000c101906 */
[----:B------:R-:W-:Y:S05]  /*1870*/  EXIT ;  /* 0x000000000000794d */ /* 0x000fea0003800000 */
.L_x_2111:
        /* <DEDUP_REMOVED lines=16> */
.L_x_14316:


//--------------------- .text._ZN10layer_norm13ln_bwd_kernelINS_13Kernel_traitsI6__halfS2_S2_S2_fjLj7168ELj1ELj1ELj8ELj8ENS_18Kernel_traits_baseILj7168ES2_S2_S2_S2_fjLj256EEEEELb1ELb0ELb1ELb0EEEvNS_9BwdParamsE --------------------------
	.section	.text._ZN10layer_norm13ln_bwd_kernelINS_13Kernel_traitsI6__halfS2_S2_S2_fjLj7168ELj1ELj1ELj8ELj8ENS_18Kernel_traits_baseILj7168ES2_S2_S2_S2_fjLj256EEEEELb1ELb0ELb1ELb0EEEvNS_9BwdParamsE,"ax",@progbits
	.align	128
        .global         _ZN10layer_norm13ln_bwd_kernelINS_13Kernel_traitsI6__halfS2_S2_S2_fjLj7168ELj1ELj1ELj8ELj8ENS_18Kernel_traits_baseILj7168ES2_S2_S2_S2_fjLj256EEEEELb1ELb0ELb1ELb0EEEvNS_9BwdParamsE
        .type           _ZN10layer_norm13ln_bwd_kernelINS_13Kernel_traitsI6__halfS2_S2_S2_fjLj7168ELj1ELj1ELj8ELj8ENS_18Kernel_traits_baseILj7168ES2_S2_S2_S2_fjLj256EEEEELb1ELb0ELb1ELb0EEEvNS_9BwdParamsE,@function
        .size           _ZN10layer_norm13ln_bwd_kernelINS_13Kernel_traitsI6__halfS2_S2_S2_fjLj7168ELj1ELj1ELj8ELj8ENS_18Kernel_traits_baseILj7168ES2_S2_S2_S2_fjLj256EEEEELb1ELb0ELb1ELb0EEEvNS_9BwdParamsE,(.L_x_14317 - _ZN10layer_norm13ln_bwd_kernelINS_13Kernel_traitsI6__halfS2_S2_S2_fjLj7168ELj1ELj1ELj8ELj8ENS_18Kernel_traits_baseILj7168ES2_S2_S2_S2_fjLj256EEEEELb1ELb0ELb1ELb0EEEvNS_9BwdParamsE)
        .other          _ZN10layer_norm13ln_bwd_kernelINS_13Kernel_traitsI6__halfS2_S2_S2_fjLj7168ELj1ELj1ELj8ELj8ENS_18Kernel_traits_baseILj7168ES2_S2_S2_S2_fjLj256EEEEELb1ELb0ELb1ELb0EEEvNS_9BwdParamsE,@"STO_CUDA_ENTRY STV_DEFAULT"
_ZN10layer_norm13ln_bwd_kernelINS_13Kernel_traitsI6__halfS2_S2_S2_fjLj7168ELj1ELj1ELj8ELj8ENS_18Kernel_traits_baseILj7168ES2_S2_S2_S2_fjLj256EEEEELb1ELb0ELb1ELb0EEEvNS_9BwdParamsE:
.text._ZN10layer_norm13ln_bwd_kernelINS_13Kernel_traitsI6__halfS2_S2_S2_fjLj7168ELj1ELj1ELj8ELj8ENS_18Kernel_traits_baseILj7168ES2_S2_S2_S2_fjLj256EEEEELb1ELb0ELb1ELb0EEEvNS_9BwdParamsE:
        /* <DEDUP_REMOVED lines=24> */
[----:B------:R-:W4:Y:S01]  /*0180*/  @P0 LDC.64 R8, c[0x0][0x3d0] ;  /* 0x0000f400ff080b82 */ /* 0x000f220000000a00 */
[----:B0-----:R-:W-:-:S07]  /*0190*/  @P6 IMAD.WIDE.U32 R2, R19, 0x8, R2 ;  /* 0x0000000813026825 */ /* 0x001fce00078e0002 */
[----:B------:R-:W0:Y:S01]  /*01a0*/  @P1 LDC.64 R10, c[0x0][0x3d0] ;  /* 0x0000f400ff0a1b82 */ /* 0x000e220000000a00 */
[----:B------:R-:W-:Y:S01]  /*01b0*/  @P6 LOP3.LUT R19, R19, 0x100, RZ, 0xfc, !PT ;  /* 0x0000010013136812 */ /* 0x000fe200078efcff */
[----:B--2---:R-:W5:Y:S04]  /*01c0*/  @P6 LDG.E.64 R60, desc[UR10][R2.64] ;  /* 0x0000000a023c6981 */ /* 0x004f68000c1e1b00 */
[C---:B-1----:R-:W-:Y:S02]  /*01d0*/  @P5 IMAD.WIDE.U32 R6, R19.reuse, 0x8, R4 ;  /* 0x0000000813065825 */ /* 0x042fe400078e0004 */
[----:B------:R-:W1:Y:S01]  /*01e0*/  @P2 LDC.64 R12, c[0x0][0x3d0] ;  /* 0x0000f400ff0c2b82 */ /* 0x000e620000000a00 */
[----:B------:R-:W-:Y:S02]  /*01f0*/  @P5 IADD3 R19, PT, PT, R19, 0x100, RZ ;  /* 0x0000010013135810 */ /* 0x000fe40007ffe0ff */
[----:B------:R-:W-:-:S02]  /*0200*/  CS2R R22, SRZ ;  /* 0x0000000000167805 */ /* 0x000fc4000001ff00 */
[----:B------:R-:W-:Y:S01]  /*0210*/  CS2R R24, SRZ ;  /* 0x0000000000187805 */ /* 0x000fe2000001ff00 */
[----:B------:R2:W5:Y:S01]  /*0220*/  @P5 LDG.E.64 R62, desc[UR10][R6.64] ;  /* 0x0000000a063e5981 */ /* 0x000562000c1e1b00 */
[C---:B----4-:R-:W-:Y:S01]  /*0230*/  @P0 IMAD.WIDE.U32 R8, R19.reuse, 0x8, R8 ;  /* 0x0000000813080825 */ /* 0x050fe200078e0008 */
[----:B------:R-:W4:Y:S01]  /*0240*/  @P3 LDC.64 R16, c[0x0][0x3d0] ;  /* 0x0000f400ff103b82 */ /* 0x000f220000000a00 */
[----:B------:R-:W-:Y:S02]  /*0250*/  @P0 IADD3 R19, PT, PT, R19, 0x100, RZ ;  /* 0x0000010013130810 */ /* 0x000fe40007ffe0ff */
[----:B------:R-:W-:Y:S02]  /*0260*/  CS2R R26, SRZ ;  /* 0x00000000001a7805 */ /* 0x000fe4000001ff00 */
[----:B------:R-:W-:Y:S01]  /*0270*/  CS2R R28, SRZ ;  /* 0x00000000001c7805 */ /* 0x000fe2000001ff00 */
[----:B------:R3:W5:Y:S02]  /*0280*/  @P0 LDG.E.64 R64, desc[UR10][R8.64] ;  /* 0x0000000a08400981 */ /* 0x000764000c1e1b00 */
[----:B------:R-:W4:Y:S01]  /*0290*/  @P4 LDC.64 R4, c[0x0][0x3d0] ;  /* 0x0000f400ff044b82 */ /* 0x000f220000000a00 */
[----:B0-----:R-:W-:-:S04]  /*02a0*/  @P1 IMAD.WIDE.U32 R10, R19, 0x8, R10 ;  /* 0x00000008130a1825 */ /* 0x001fc800078e000a */
[----:B------:R-:W-:Y:S01]  /*02b0*/  @P1 VIADD R19, R19, 0x100 ;  /* 0x0000010013131836 */ /* 0x000fe20000000000 */
[----:B------:R0:W5:Y:S02]  /*02c0*/  @P1 LDG.E.64 R66, desc[UR10][R10.64] ;  /* 0x0000000a0a421981 */ /* 0x000164000c1e1b00 */
[----:B------:R-:W0:Y:S01]  /*02d0*/  S2UR UR4, SR_CTAID.X ;  /* 0x00000000000479c3 */ /* 0x000e220000002500 */
[C---:B-1----:R-:W-:Y:S01]  /*02e0*/  @P2 IMAD.WIDE.U32 R14, R19.reuse, 0x8, R12 ;  /* 0x00000008130e2825 */ /* 0x042fe200078e000c */
[----:B------:R-:W-:Y:S02]  /*02f0*/  @P2 IADD3 R19, PT, PT, R19, 0x100, RZ ;  /* 0x0000010013132810 */ /* 0x000fe40007ffe0ff */
[----:B--2---:R-:W-:Y:S02]  /*0300*/  CS2R R6, SRZ ;  /* 0x0000000000067805 */ /* 0x004fe4000001ff00 */
[----:B---3--:R-:W-:Y:S02]  /*0310*/  CS2R R8, SRZ ;  /* 0x0000000000087805 */ /* 0x008fe4000001ff00 */
[----:B------:R-:W-:Y:S01]  /*0320*/  CS2R R30, SRZ ;  /* 0x00000000001e7805 */ /* 0x000fe2000001ff00 */
[----:B------:R1:W5:Y:S01]  /*0330*/  @P2 LDG.E.64 R68, desc[UR10][R14.64] ;  /* 0x0000000a0e442981 */ /* 0x000362000c1e1b00 */
[C---:B----4-:R-:W-:Y:S01]  /*0340*/  @P3 IMAD.WIDE.U32 R16, R19.reuse, 0x8, R16 ;  /* 0x0000000813103825 */ /* 0x050fe200078e0010 */
[----:B------:R-:W-:-:S02]  /*0350*/  @P3 IADD3 R19, PT, PT, R19, 0x100, RZ ;  /* 0x0000010013133810 */ /* 0x000fc40007ffe0ff */
[----:B0-----:R-:W-:Y:S02]  /*0360*/  CS2R R10, SRZ ;  /* 0x00000000000a7805 */ /* 0x001fe4000001ff00 */
[----:B------:R-:W-:Y:S02]  /*0370*/  CS2R R32, SRZ ;  /* 0x0000000000207805 */ /* 0x000fe4000001ff00 */
[----:B------:R-:W-:Y:S01]  /*0380*/  CS2R R34, SRZ ;  /* 0x0000000000227805 */ /* 0x000fe2000001ff00 */
[----:B------:R-:W5:Y:S01]  /*0390*/  @P3 LDG.E.64 R70, desc[UR10][R16.64] ;  /* 0x0000000a10463981 */ /* 0x000f62000c1e1b00 */
[----:B------:R-:W-:-:S05]  /*03a0*/  @P4 IMAD.WIDE.U32 R12, R19, 0x8, R4 ;  /* 0x00000008130c4825 */ /* 0x000fca00078e0004 */
[----:B------:R0:W5:Y:S01]  /*03b0*/  @P4 LDG.E.64 R72, desc[UR10][R12.64] ;  /* 0x0000000a0c484981 */ /* 0x000162000c1e1b00 */
[----:B------:R-:W-:-:S04]  /*03c0*/  MOV R176, UR4 ;  /* 0x0000000400b07c02 */ /* 0x000fc80008000f00 */
[----:B------:R-:W-:Y:S02]  /*03d0*/  ISETP.GE.AND P4, PT, R176, UR5, PT ;  /* 0x00000005b0007c0c */ /* 0x000fe4000bf86270 */
[----:B------:R-:W-:Y:S02]  /*03e0*/  CS2R R4, SRZ ;  /* 0x0000000000047805 */ /* 0x000fe4000001ff00 */
[----:B-1----:R-:W-:Y:S02]  /*03f0*/  CS2R R14, SRZ ;  /* 0x00000000000e7805 */ /* 0x002fe4000001ff00 */
[----:B0-----:R-:W-:Y:S02]  /*0400*/  CS2R R12, SRZ ;  /* 0x00000000000c7805 */ /* 0x001fe4000001ff00 */
        /* <DEDUP_REMOVED lines=14> */
[----:B------:R-:W-:Y:S06]  /*04f0*/  @P4 BRA `(.L_x_2112) ;  /* 0x0000009800884947 */ /* 0x000fec0003800000 */
[----:B-----5:R-:W-:Y:S01]  /*0500*/  IMAD.MOV.U32 R183, RZ, RZ, R66 ;  /* 0x000000ffffb77224 */ /* 0x020fe200078e0042 */
[----:B------:R-:W-:Y:S01]  /*0510*/  SHF.R.U64 R4, R66, 0x10, R67 ;  /* 0x0000001042047819 */ /* 0x000fe20000001243 */
[----:B------:R-:W-:Y:S01]  /*0520*/  IMAD.MOV.U32 R188, RZ, RZ, R71 ;  /* 0x000000ffffbc7224 */ /* 0x000fe200078e0047 */
[----:B------:R-:W-:Y:S01]  /*0530*/  MOV R184, R67 ;  /* 0x0000004300b87202 */ /* 0x000fe20000000f00 */
[----:B------:R-:W-:Y:S01]  /*0540*/  IMAD.MOV.U32 R103, RZ, RZ, R61 ;  /* 0x000000ffff677224 */ /* 0x000fe200078e003d */
        /* <DEDUP_REMOVED lines=46> */
[----:B------:R-:W-:Y:S02]  /*0830*/  PRMT R183, R183, 0x5410, R4 ;  /* 0x00005410b7b77816 */ /* 0x000fe40000000004 */
[----:B------:R-:W-:Y:S02]  /*0840*/  CS2R R58, SRZ ;  /* 0x00000000003a7805 */ /* 0x000fe4000001ff00 */
[----:B------:R-:W-:Y:S02]  /*0850*/  PRMT R184, R184, 0x5410, R5 ;  /* 0x00005410b8b87816 */ /* 0x000fe40000000005 */
[----:B------:R-:W-:Y:S02]  /*0860*/  CS2R R4, SRZ ;  /* 0x0000000000047805 */ /* 0x000fe4000001ff00 */
[----:B------:R-:W-:Y:S01]  /*0870*/  PRMT R185, R185, 0x5410, R6 ;  /* 0x00005410b9b97816 */ /* 0x000fe20000000006 */
[----:B------:R-:W-:Y:S01]  /*0880*/  UPLOP3.LUT UP1, UPT, UPT, UPT, UPT, 0x40, 0x4 ;  /* 0x000000000004789c */ /* 0x000fe20003f2e870 */
[----:B------:R-:W-:-:S02]  /*0890*/  PRMT R186, R186, 0x5410, R7 ;  /* 0x00005410baba7816 */ /* 0x000fc40000000007 */
[----:B------:R-:W-:Y:S02]  /*08a0*/  CS2R R6, SRZ ;  /* 0x0000000000067805 */ /* 0x000fe4000001ff00 */
[----:B------:R-:W-:Y:S01]  /*08b0*/  PRMT R187, R187, 0x5410, R8 ;  /* 0x00005410bbbb7816 */ /* 0x000fe20000000008 */
[----:B------:R-:W0:Y:S01]  /*08c0*/  LDCU.U8 UR9, c[0x0][0x410] ;  /* 0x00008200ff0977ac */ /* 0x000e220008000000 */
[----:B------:R-:W-:Y:S02]  /*08d0*/  PRMT R188, R188, 0x5410, R9 ;  /* 0x00005410bcbc7816 */ /* 0x000fe40000000009 */
[----:B------:R-:W-:Y:S02]  /*08e0*/  CS2R R8, SRZ ;  /* 0x0000000000087805 */ /* 0x000fe4000001ff00 */
[----:B------:R-:W-:Y:S01]  /*08f0*/  PRMT R190, R190, 0x5410, R10 ;  /* 0x00005410bebe7816 */ /* 0x000fe2000000000a */
[----:B------:R-:W1:Y:S01]  /*0900*/  LDCU UR14, c[0x0][0x400] ;  /* 0x00008000ff0e77ac */ /* 0x000e620008000800 */
[----:B------:R-:W-:-:S02]  /*0910*/  PRMT R191, R191, 0x5410, R11 ;  /* 0x00005410bfbf7816 */ /* 0x000fc4000000000b */
[----:B------:R-:W-:Y:S02]  /*0920*/  CS2R R10, SRZ ;  /* 0x00000000000a7805 */ /* 0x000fe4000001ff00 */
        /* <DEDUP_REMOVED lines=8> */
[----:B------:R-:W-:-:S02]  /*09b0*/  PRMT R106, R106, 0x5410, R106 ;  /* 0x000054106a6a7816 */ /* 0x000fc4000000006a */
[----:B------:R-:W-:Y:S02]  /*09c0*/  PRMT R107, R107, 0x5410, R107 ;  /* 0x000054106b6b7816 */ /* 0x000fe4000000006b */
[----:B------:R-:W-:Y:S02]  /*09d0*/  PRMT R108, R108, 0x5410, R108 ;  /* 0x000054106c6c7816 */ /* 0x000fe4000000006c */
[----:B------:R-:W-:Y:S02]  /*09e0*/  PRMT R181, R181, 0x5410, R0 ;  /* 0x00005410b5b57816 */ /* 0x000fe40000000000 */
[----:B01----:R-:W-:-:S07]  /*09f0*/  PRMT R182, R182, 0x5410, R3 ;  /* 0x00005410b6b67816 */ /* 0x003fce0000000003 */
.L_x_2207:
[----:B------:R-:W0:Y:S08]  /*0a00*/  LDC.64 R60, c[0x0][0x3f8] ;  /* 0x0000fe00ff3c7b82 */ /* 0x000e300000000a00 */
[----:B------:R-:W1:Y:S08]  /*0a10*/  LDC.64 R64, c[0x0][0x3c8] ;  /* 0x0000f200ff407b82 */ /* 0x000e700000000a00 */
[----:B------:R-:W2:Y:S01]  /*0a20*/  LDC.64 R62, c[0x0][0x3f0] ;  /* 0x0000fc00ff3e7b82 */ /* 0x000ea20000000a00 */
[----:B0-----:R-:W-:-:S07]  /*0a30*/  IMAD.WIDE R66, R176, 0x4, R60 ;  /* 0x00000004b0427825 */ /* 0x001fce00078e023c */
[----:B------:R-:W0:Y:S01]  /*0a40*/  LDC.64 R60, c[0x0][0x3c0] ;  /* 0x0000f000ff3c7b82 */ /* 0x000e220000000a00 */
[----:B------:R-:W3:Y:S01]  /*0a50*/  LDG.E R175, desc[UR10][R66.64] ;  /* 0x0000000a42af7981 */ /* 0x000ee2000c1e1900 */
[----:B-1----:R-:W-:-:S05]  /*0a60*/  IMAD.WIDE R64, R176, 0x4, R64 ;  /* 0x00000004b0407825 */ /* 0x002fca00078e0240 */
[----:B-----5:R1:W5:Y:S01]  /*0a70*/  LDG.E R174, desc[UR10][R64.64] ;  /* 0x0000000a40ae7981 */ /* 0x020362000c1e1900 */
[----:B--2---:R-:W-:-:S05]  /*0a80*/  IMAD.WIDE R62, R176, 0x4, R62 ;  /* 0x00000004b03e7825 */ /* 0x004fca00078e023e */
[----:B------:R1:W5:Y:S01]  /*0a90*/  LDG.E R173, desc[UR10][R62.64] ;  /* 0x0000000a3ead7981 */ /* 0x000362000c1e1900 */
[----:B------:R-:W-:Y:S01]  /*0aa0*/  BSSY.RECONVERGENT B0, `(.L_x_2113) ;  /* 0x000026f000007945 */ /* 0x000fe20003800200 */
[----:B---3--:R-:W-:-:S13]  /*0ab0*/  ISETP.GE.AND P4, PT, R175, 0x1, PT ;  /* 0x00000001af00780c */ /* 0x008fda0003f86270 */
[----:B01----:R-:W-:Y:S05]  /*0ac0*/  @!P4 BRA `(.L_x_2114) ;  /* 0x0000001c00b0c947 */ /* 0x003fea0003800000 */
[----:B------:R-:W-:Y:S01]  /*0ad0*/  IMAD.WIDE R60, R176, 0x4, R60 ;  /* 0x00000004b03c7825 */ /* 0x000fe200078e023c */
[----:B------:R-:W0:Y:S05]  /*0ae0*/  LDC R179, c[0x0][0x388] ;  /* 0x0000e200ffb37b82 */ /* 0x000e2a0000000800 */
[----:B------:R1:W2:Y:S01]  /*0af0*/  LDG.E R60, desc[UR10][R60.64] ;  /* 0x0000000a3c3c7981 */ /* 0x0002a2000c1e1900 */
[----:B-----5:R-:W-:Y:S01]  /*0b00*/  ISETP.GE.AND P5, PT, R173, 0x1, PT ;  /* 0x00000001ad00780c */ /* 0x020fe20003fa6270 */
[----:B------:R-:W-:Y:S01]  /*0b10*/  BSSY.RECONVERGENT B1, `(.L_x_2115) ;  /* 0x000005b000017945 */ /* 0x000fe20003800200 */
[----:B------:R-:W-:Y:S01]  /*0b20*/  IADD3 R62, PT, PT, R175, -0x1, RZ ;  /* 0xffffffffaf3e7810 */ /* 0x000fe20007ffe0ff */
[----:B------:R-:W3:Y:S01]  /*0b30*/  S2R R178, SR_TID.X ;  /* 0x0000000000b27919 */ /* 0x000ee20000002100 */
[C---:B------:R-:W-:Y:S01]  /*0b40*/  ISETP.GE.U32.AND P6, PT, R177.reuse, 0x100, PT ;  /* 0x00000100b100780c */ /* 0x040fe20003fc6070 */
[----:B------:R-:W-:Y:S01]  /*0b50*/  IMAD.MOV.U32 R69, RZ, RZ, RZ ;  /* 0x000000ffff457224 */ /* 0x000fe200078e00ff */
[----:B------:R-:W-:-:S02]  /*0b60*/  ISETP.GE.U32.AND P3, PT, R177, 0x200, PT ;  /* 0x00000200b100780c */ /* 0x000fc40003f66070 */
[----:B------:R-:W-:Y:S02]  /*0b70*/  CS2R R94, SRZ ;  /* 0x00000000005e7805 */ /* 0x000fe4000001ff00 */
[----:B------:R-:W-:Y:S02]  /*0b80*/  ISETP.NE.AND P2, PT, RZ, UR9, PT ;  /* 0x00000009ff007c0c */ /* 0x000fe4000bf45270 */
[C---:B------:R-:W-:Y:S02]  /*0b90*/  ISETP.GE.U32.AND P0, PT, R177.reuse, 0x300, PT ;  /* 0x00000300b100780c */ /* 0x040fe40003f06070 */
[----:B------:R-:W-:Y:S02]  /*0ba0*/  ISETP.GE.U32.AND P1, PT, R177, 0x400, PT ;  /* 0x00000400b100780c */ /* 0x000fe40003f26070 */
[----:B------:R-:W-:Y:S02]  /*0bb0*/  @P5 IADD3 R0, PT, PT, R173, -0x1, RZ ;  /* 0xffffffffad005810 */ /* 0x000fe40007ffe0ff */
[----:B------:R-:W-:Y:S01]  /*0bc0*/  P2R R109, PR, RZ, 0x40 ;  /* 0x00000040ff6d7803 */ /* 0x000fe20000000000 */
[----:B0-----:R-:W-:-:S02]  /*0bd0*/  IMAD R62, R62, R179, RZ ;  /* 0x000000b33e3e7224 */ /* 0x001fc400078e02ff */
[-C--:B------:R-:W-:Y:S02]  /*0be0*/  @P5 IMAD R63, R0, R179.reuse, RZ ;  /* 0x000000b3003f5224 */ /* 0x080fe400078e02ff */
[----:B------:R-:W-:-:S03]  /*0bf0*/  IMAD R0, R176, R179, RZ ;  /* 0x000000b3b0007224 */ /* 0x000fc600078e02ff */
[----:B------:R-:W-:Y:S02]  /*0c00*/  @P5 SHF.R.S32.HI R64, RZ, 0x1f, R63 ;  /* 0x0000001fff405819 */ /* 0x000fe4000001143f */
[----:B-1----:R-:W-:Y:S02]  /*0c10*/  SHF.R.S32.HI R61, RZ, 0x1f, R0 ;  /* 0x0000001fff3d7819 */ /* 0x002fe40000011400 */
[----:B------:R-:W-:Y:S02]  /*0c20*/  @P5 LEA.HI R65, R64, R63, RZ, 0x2 ;  /* 0x0000003f40415211 */ /* 0x000fe400078f10ff */
[----:B------:R-:W-:Y:S02]  /*0c30*/  SHF.R.S32.HI R63, RZ, 0x1f, R62 ;  /* 0x0000001fff3f7819 */ /* 0x000fe4000001143e */
[----:B------:R-:W-:Y:S02]  /*0c40*/  LEA.HI R61, R61, R0, RZ, 0x2 ;  /* 0x000000003d3d7211 */ /* 0x000fe400078f10ff */
[----:B------:R-:W-:-:S02]  /*0c50*/  LEA.HI R63, R63, R62, RZ, 0x2 ;  /* 0x0000003e3f3f7211 */ /* 0x000fc400078f10ff */
[-C--:B---3--:R-:W-:Y:S02]  /*0c60*/  LEA.HI.SX32 R172, R61, R178.reuse, 0x1e ;  /* 0x000000b23dac7211 */ /* 0x088fe400078ff2ff */
[-C--:B------:R-:W-:Y:S02]  /*0c70*/  @P5 LEA.HI.SX32 R69, R65, R178.reuse, 0x1e ;  /* 0x000000b241455211 */ /* 0x080fe400078ff2ff */
[----:B------:R-:W-:Y:S02]  /*0c80*/  P2R R0, PR, RZ, 0x8 ;  /* 0x00000008ff007803 */ /* 0x000fe40000000000 */
[----:B------:R-:W-:Y:S02]  /*0c90*/  LEA.HI.SX32 R71, R63, R178, 0x1e ;  /* 0x000000b23f477211 */ /* 0x000fe400078ff2ff */
[----:B------:R-:W-:Y:S02]  /*0ca0*/  MOV R73, R172 ;  /* 0x000000ac00497202 */ /* 0x000fe40000000f00 */
        /* <DEDUP_REMOVED lines=14> */
[----:B------:R-:W-:Y:S02]  /*0d90*/  HADD2.F32 R170, -RZ, R2.H1_H1 ;  /* 0x30000002ffaa7230 */ /* 0x000fe40000004100 */
[----:B------:R-:W-:Y:S02]  /*0da0*/  HADD2.F32 R166, -RZ, R102.H1_H1 ;  /* 0x30000066ffa67230 */ /* 0x000fe40000004100 */
[----:B------:R-:W-:Y:S02]  /*0db0*/  HADD2.F32 R167, -RZ, R103.H1_H1 ;  /* 0x30000067ffa77230 */ /* 0x000fe40000004100 */
[----:B------:R-:W-:Y:S02]  /*0dc0*/  HADD2.F32 R165, -RZ, R104.H1_H1 ;  /* 0x30000068ffa57230 */ /* 0x000fe40000004100 */
[----:B0-----:R-:W-:-:S05]  /*0dd0*/  @P2 IMAD.WIDE.U32 R64, R73, 0x8, R64 ;  /* 0x0000000849402825 */ /* 0x001fca00078e0040 */
[----:B------:R0:W5:Y:S01]  /*0de0*/  @P2 LDG.E.64 R82, desc[UR10][R64.64] ;  /* 0x0000000a40522981 */ /* 0x000162000c1e1b00 */
[----:B------:R-:W-:Y:S01]  /*0df0*/  IADD3 R69, PT, PT, R69, 0x100, RZ ;  /* 0x0000010045457810 */ /* 0x000fe20007ffe0ff */
[----:B------:R-:W-:Y:S01]  /*0e00*/  VIADD R71, R71, 0x100 ;  /* 0x0000010047477836 */ /* 0x000fe20000000000 */
[----:B------:R-:W-:Y:S01]  /*0e10*/  IADD3 R73, PT, PT, R73, 0x100, RZ ;  /* 0x0000010049497810 */ /* 0x000fe20007ffe0ff */
[----:B---3--:R-:W-:Y:S01]  /*0e20*/  HADD2.F32 R3, -RZ, R60.H0_H0 ;  /* 0x2000003cff037230 */ /* 0x008fe20000004100 */
[--C-:B------:R-:W-:Y:S02]  /*0e30*/  SHF.R.U64 R60, R60, 0x10, R61.reuse ;  /* 0x000000103c3c7819 */ /* 0x100fe4000000123d */
[----:B------:R-:W-:Y:S02]  /*0e40*/  SHF.R.U32.HI R75, RZ, 0x10, R61 ;  /* 0x00000010ff4b7819 */ /* 0x000fe4000001163d */
[----:B------:R-:W-:Y:S01]  /*0e50*/  FADD.FTZ R3, -R68, R3 ;  /* 0x0000000344037221 */ /* 0x000fe20000010100 */
[----:B----4-:R-:W-:-:S02]  /*0e60*/  MOV R70, R62 ;  /* 0x0000003e00467202 */ /* 0x010fc40000000f00 */
[--C-:B------:R-:W-:Y:S02]  /*0e70*/  SHF.R.U64 R74, R62, 0x10, R63.reuse ;  /* 0x000000103e4a7819 */ /* 0x100fe4000000123f */
[----:B------:R-:W-:Y:S02]  /*0e80*/  MOV R72, R63 ;  /* 0x0000003f00487202 */ /* 0x000fe40000000f00 */
[----:B------:R-:W-:Y:S01]  /*0e90*/  SHF.R.U32.HI R62, RZ, 0x10, R63 ;  /* 0x00000010ff3e7819 */ /* 0x000fe2000001163f */
[----:B------:R-:W-:Y:S02]  /*0ea0*/  HADD2.F32 R63, -RZ, R61.H0_H0 ;  /* 0x2000003dff3f7230 */ /* 0x000fe40000004100 */
[----:B------:R-:W-:Y:S01]  /*0eb0*/  FMUL.FTZ R3, R174, R3 ;  /* 0x00000003ae037220 */ /* 0x000fe20000410000 */
[----:B------:R-:W-:Y:S02]  /*0ec0*/  HADD2.F32 R61, -RZ, R70.H0_H0 ;  /* 0x20000046ff3d7230 */ /* 0x000fe40000004100 */
[----:B------:R-:W-:-:S03]  /*0ed0*/  FADD.FTZ R63, -R68, R63 ;  /* 0x0000003f443f7221 */ /* 0x000fc60000010100 */
[-C--:B------:R-:W-:Y:S01]  /*0ee0*/  FMUL.FTZ R170, R170, R61.reuse ;  /* 0x0000003daaaa7220 */ /* 0x080fe20000410000 */
[----:B------:R-:W-:Y:S01]  /*0ef0*/  FADD.FTZ R32, R32, R61 ;  /* 0x0000003d20207221 */ /* 0x000fe20000010000 */
[----:B------:R-:W-:Y:S01]  /*0f00*/  FFMA.FTZ R4, R3, R61, R4 ;  /* 0x0000003d03047223 */ /* 0x000fe20000010004 */
[----:B------:R-:W-:Y:S02]  /*0f10*/  HADD2.F32 R61, -RZ, R60.H0_H0 ;  /* 0x2000003cff3d7230 */ /* 0x000fe40000004100 */
[----:B------:R-:W-:Y:S01]  /*0f20*/  FMUL.FTZ R169, R174, R63 ;  /* 0x0000003faea97220 */ /* 0x000fe20000410000 */
[----:B------:R-:W-:Y:S02]  /*0f30*/  HADD2.F32 R63, -RZ, R75.H0_H0 ;  /* 0x2000004bff3f7230 */ /* 0x000fe40000004100 */
[----:B------:R-:W-:Y:S02]  /*0f40*/  HADD2.F32 R60, -RZ, R74.H0_H0 ;  /* 0x2000004aff3c7230 */ /* 0x000fe40000004100 */
[----:B------:R-:W-:Y:S01]  /*0f50*/  FADD.FTZ R61, -R68, R61 ;  /* 0x0000003d443d7221 */ /* 0x000fe20000010100 */
[----:B------:R-:W-:-:S02]  /*0f60*/  HADD2.F32 R72, -RZ, R72.H0_H0 ;  /* 0x20000048ff487230 */ /* 0x000fc40000004100 */
[----:B0-----:R-:W-:Y:S01]  /*0f70*/  FADD.FTZ R65, -R68, R63 ;  /* 0x0000003f44417221 */ /* 0x001fe20000010100 */
[----:B------:R-:W-:Y:S01]  /*0f80*/  FFMA.FTZ R63, R3, R170, RZ ;  /* 0x000000aa033f7223 */ /* 0x000fe200000100ff */
[----:B------:R-:W-:Y:S01]  /*0f90*/  FMUL.FTZ R168, R174, R61 ;  /* 0x0000003daea87220 */ /* 0x000fe20000410000 */
[-C--:B------:R-:W-:Y:S01]  /*0fa0*/  FMUL.FTZ R166, R166, R60.reuse ;  /* 0x0000003ca6a67220 */ /* 0x080fe20000410000 */
[----:B------:R-:W-:Y:S01]  /*0fb0*/  FADD.FTZ R61, RZ, R170 ;  /* 0x000000aaff3d7221 */ /* 0x000fe20000010000 */
[----:B------:R-:W-:Y:S02]  /*0fc0*/  HADD2.F32 R64, -RZ, R62.H0_H0 ;  /* 0x2000003eff407230 */ /* 0x000fe40000004100 */
        /* <DEDUP_REMOVED lines=15> */
.L_x_2116:
[----:B----4-:R-:W-:Y:S05]  /*10c0*/  BSYNC.RECONVERGENT B1 ;  /* 0x0000000000017941 */ /* 0x010fea0003800200 */
.L_x_2115:
        /* <DEDUP_REMOVED lines=10> */
[----:B------:R-:W-:Y:S01]  /*1170*/  ISETP.NE.AND.EX P2, PT, RZ, UR13, PT, P2 ;  /* 0x0000000dff007c0c */ /* 0x000fe2000bf45320 */
[----:B--2---:R-:W-:-:S04]  /*1180*/  IMAD.WIDE.U32 R162, R69, 0x4, R162 ;  /* 0x0000000445a27825 */ /* 0x004fc800078e00a2 */
[----:B------:R-:W-:Y:S02]  /*1190*/  HADD2.F32 R160, -RZ, R105.H1_H1 ;  /* 0x30000069ffa07230 */ /* 0x000fe40000004100 */
[----:B------:R0:W5:Y:S06]  /*11a0*/  LDG.E R162, desc[UR10][R162.64] ;  /* 0x0000000aa2a27981 */ /* 0x00016c000c1e1900 */
[----:B------:R-:W1:Y:S01]  /*11b0*/  @P2 LDC.64 R62, c[0x0][0x438] ;  /* 0x00010e00ff3e2b82 */ /* 0x000e620000000a00 */
[----:B------:R-:W-:Y:S02]  /*11c0*/  HADD2.F32 R157, -RZ, R106.H1_H1 ;  /* 0x3000006aff9d7230 */ /* 0x000fe40000004100 */
[----:B------:R-:W-:-:S02]  /*11d0*/  HADD2.F32 R159, -RZ, R107.H1_H1 ;  /* 0x3000006bff9f7230 */ /* 0x000fc40000004100 */
[----:B------:R-:W-:Y:S01]  /*11e0*/  HADD2.F32 R155, -RZ, R108.H1_H1 ;  /* 0x3000006cff9b7230 */ /* 0x000fe20000004100 */
[----:B------:R-:W-:Y:S01]  /*11f0*/  IADD3 R69, PT, PT, R69, 0x100, RZ ;  /* 0x0000010045457810 */ /* 0x000fe20007ffe0ff */
[----:B------:R-:W-:Y:S02]  /*1200*/  VIADD R71, R71, 0x100 ;  /* 0x0000010047477836 */ /* 0x000fe40000000000 */
[----:B-1----:R-:W-:-:S05]  /*1210*/  @P2 IMAD.WIDE.U32 R62, R73, 0x8, R62 ;  /* 0x00000008493e2825 */ /* 0x002fca00078e003e */
[----:B------:R1:W5:Y:S01]  /*1220*/  @P2 LDG.E.64 R80, desc[UR10][R62.64] ;  /* 0x0000000a3e502981 */ /* 0x000362000c1e1b00 */
[----:B------:R-:W-:Y:S01]  /*1230*/  IADD3 R73, PT, PT, R73, 0x100, RZ ;  /* 0x0000010049497810 */ /* 0x000fe20007ffe0ff */
[----:B---3--:R-:W-:Y:S01]  /*1240*/  HADD2.F32 R75, -RZ, R60.H0_H0 ;  /* 0x2000003cff4b7230 */ /* 0x008fe20000004100 */
[----:B------:R-:W-:Y:S01]  /*1250*/  SHF.R.U64 R60, R60, 0x10, R61 ;  /* 0x000000103c3c7819 */ /* 0x000fe2000000123d */
[----:B------:R-:W-:-:S03]  /*1260*/  HADD2.F32 R91, -RZ, R61.H0_H0 ;  /* 0x2000003dff5b7230 */ /* 0x000fc60000004100 */
[----:B------:R-:W-:Y:S01]  /*1270*/  FADD.FTZ R75, -R68, R75 ;  /* 0x0000004b444b7221 */ /* 0x000fe20000010100 */
[----:B----4-:R-:W-:Y:S02]  /*1280*/  MOV R66, R64 ;  /* 0x0000004000427202 */ /* 0x010fe40000000f00 */
[--C-:B------:R-:W-:Y:S02]  /*1290*/  SHF.R.U64 R70, R64, 0x10, R65.reuse ;  /* 0x0000001040467819 */ /* 0x100fe40000001241 */
[----:B------:R-:W-:Y:S02]  /*12a0*/  MOV R67, R65 ;  /* 0x0000004100437202 */ /* 0x000fe40000000f00 */
[----:B------:R-:W-:Y:S02]  /*12b0*/  SHF.R.U32.HI R64, RZ, 0x10, R65 ;  /* 0x00000010ff407819 */ /* 0x000fe40000011641 */
[----:B------:R-:W-:Y:S01]  /*12c0*/  SHF.R.U32.HI R65, RZ, 0x10, R61 ;  /* 0x00000010ff417819 */ /* 0x000fe2000001163d */
[----:B------:R-:W-:-:S02]  /*12d0*/  HADD2.F32 R61, -RZ, R66.H0_H0 ;  /* 0x20000042ff3d7230 */ /* 0x000fc40000004100 */
[----:B0-----:R-:W-:-:S03]  /*12e0*/  FMUL.FTZ R163, R174, R75 ;  /* 0x0000004baea37220 */ /* 0x001fc60000410000 */
[-C--:B------:R-:W-:Y:S01]  /*12f0*/  FMUL.FTZ R160, R160, R61.reuse ;  /* 0x0000003da0a07220 */ /* 0x080fe20000410000 */
[----:B------:R-:W-:Y:S01]  /*1300*/  FADD.FTZ R36, R36, R61 ;  /* 0x0000003d24247221 */ /* 0x000fe20000010000 */
[----:B------:R-:W-:Y:S01]  /*1310*/  FFMA.FTZ R8, R163, R61, R8 ;  /* 0x0000003da3087223 */ /* 0x000fe20000010008 */
[----:B------:R-:W-:Y:S02]  /*1320*/  HADD2.F32 R61, -RZ, R60.H0_H0 ;  /* 0x2000003cff3d7230 */ /* 0x000fe40000004100 */
[----:B------:R-:W-:-:S03]  /*1330*/  HADD2.F32 R60, -RZ, R70.H0_H0 ;  /* 0x20000046ff3c7230 */ /* 0x000fc60000004100 */
[----:B------:R-:W-:-:S04]  /*1340*/  FADD.FTZ R61, -R68, R61 ;  /* 0x0000003d443d7221 */ /* 0x000fc80000010100 */
[----:B------:R-:W-:Y:S01]  /*1350*/  FMUL.FTZ R158, R174, R61 ;  /* 0x0000003dae9e7220 */ /* 0x000fe20000410000 */
[----:B------:R-:W-:Y:S02]  /*1360*/  HADD2.F32 R67, -RZ, R67.H0_H0 ;  /* 0x20000043ff437230 */ /* 0x000fe40000004100 */
[-C--:B------:R-:W-:Y:S01]  /*1370*/  FMUL.FTZ R157, R157, R60.reuse ;  /* 0x0000003c9d9d7220 */ /* 0x080fe20000410000 */
[----:B------:R-:W-:Y:S02]  /*1380*/  HADD2.F32 R65, -RZ, R65.H0_H0 ;  /* 0x20000041ff417230 */ /* 0x000fe40000004100 */
[----:B------:R-:W-:Y:S01]  /*1390*/  FADD.FTZ R37, R37, R60 ;  /* 0x0000003c25257221 */ /* 0x000fe20000010000 */
[----:B------:R-:W-:Y:S01]  /*13a0*/  FFMA.FTZ R9, R158, R60, R9 ;  /* 0x0000003c9e097223 */ /* 0x000fe20000010009 */
[----:B------:R-:W-:Y:S01]  /*13b0*/  FADD.FTZ R91, -R68, R91 ;  /* 0x0000005b445b7221 */ /* 0x000fe20000010100 */
[----:B------:R-:W-:Y:S01]  /*13c0*/  FADD.FTZ R60, R95, R160 ;  /* 0x000000a05f3c7221 */ /* 0x000fe20000010000 */
[----:B------:R-:W-:Y:S01]  /*13d0*/  FFMA.FTZ R61, R163, R160, R94 ;  /* 0x000000a0a33d7223 */ /* 0x000fe2000001005e */
[----:B------:R-:W-:-:S02]  /*13e0*/  HADD2.F32 R64, -RZ, R64.H0_H0 ;  /* 0x20000040ff407230 */ /* 0x000fc40000004100 */
[----:B------:R-:W-:Y:S01]  /*13f0*/  FMUL.FTZ R161, R174, R91 ;  /* 0x0000005baea17220 */ /* 0x000fe20000410000 */
[----:B------:R-:W-:Y:S01]  /*1400*/  FMUL.FTZ R159, R159, R67 ;  /* 0x000000439f9f7220 */ /* 0x000fe20000410000 */
[----:B------:R-:W-:Y:S01]  /*1410*/  FADD.FTZ R65, -R68, R65 ;  /* 0x0000004144417221 */ /* 0x000fe20000010100 */
[----:B------:R-:W-:Y:S01]  /*1420*/  FADD.FTZ R60, R60, R157 ;  /* 0x0000009d3c3c7221 */ /* 0x000fe20000010000 */
[----:B-1----:R-:W-:Y:S01]  /*1430*/  FFMA.FTZ R62, R158, R157, R61 ;  /* 0x0000009d9e3e7223 */ /* 0x002fe2000001003d */
[-C--:B------:R-:W-:Y:S01]  /*1440*/  FMUL.FTZ R155, R155, R64.reuse ;  /* 0x000000409b9b7220 */ /* 0x080fe20000410000 */
        /* <DEDUP_REMOVED lines=9> */
.L_x_2118:
[----:B------:R-:W-:Y:S05]  /*14e0*/  BSYNC.RECONVERGENT B1 ;  /* 0x0000000000017941 */ /* 0x000fea0003800200 */
.L_x_2117:
        /* <DEDUP_REMOVED lines=12> */
[----:B------:R-:W-:Y:S01]  /*15b0*/  ISETP.NE.AND.EX P2, PT, RZ, UR13, PT, P2 ;  /* 0x0000000dff007c0c */ /* 0x000fe2000bf45320 */
[----:B------:R-:W-:-:S12]  /*15c0*/  HADD2.F32 R152, -RZ, R181.H0_H0 ;  /* 0x200000b5ff987230 */ /* 0x000fd80000004100 */
[----:B------:R-:W0:Y:S01]  /*15d0*/  @P2 LDC.64 R62, c[0x0][0x438] ;  /* 0x00010e00ff3e2b82 */ /* 0x000e220000000a00 */
[----:B------:R-:W-:Y:S02]  /*15e0*/  HADD2.F32 R148, -RZ, R181.H1_H1 ;  /* 0x300000b5ff947230 */ /* 0x000fe40000004100 */
[--C-:B------:R-:W-:Y:S02]  /*15f0*/  HADD2.F32 R149, -RZ, R182.reuse.H0_H0 ;  /* 0x200000b6ff957230 */ /* 0x100fe40000004100 */
[----:B------:R-:W-:Y:S01]  /*1600*/  HADD2.F32 R147, -RZ, R182.H1_H1 ;  /* 0x300000b6ff937230 */ /* 0x000fe20000004100 */
[----:B------:R-:W-:Y:S01]  /*1610*/  IADD3 R69, PT, PT, R69, 0x100, RZ ;  /* 0x0000010045457810 */ /* 0x000fe20007ffe0ff */
[----:B------:R-:W-:Y:S02]  /*1620*/  VIADD R71, R71, 0x100 ;  /* 0x0000010047477836 */ /* 0x000fe40000000000 */
[----:B0-----:R-:W-:-:S05]  /*1630*/  @P2 IMAD.WIDE.U32 R62, R73, 0x8, R62 ;  /* 0x00000008493e2825 */ /* 0x001fca00078e003e */
        /* <DEDUP_REMOVED lines=12> */
[----:B------:R-:W-:-:S03]  /*1700*/  FMUL.FTZ R153, R174, R75 ;  /* 0x0000004bae997220 */ /* 0x000fc60000410000 */
[-C--:B------:R-:W-:Y:S01]  /*1710*/  FMUL.FTZ R152, R152, R61.reuse ;  /* 0x0000003d98987220 */ /* 0x080fe20000410000 */
[----:B------:R-:W-:Y:S01]  /*1720*/  FADD.FTZ R40, R40, R61 ;  /* 0x0000003d28287221 */ /* 0x000fe20000010000 */
[----:B------:R-:W-:Y:S01]  /*1730*/  FFMA.FTZ R12, R153, R61, R12 ;  /* 0x0000003d990c7223 */ /* 0x000fe2000001000c */
[----:B------:R-:W-:Y:S02]  /*1740*/  HADD2.F32 R61, -RZ, R60.H0_H0 ;  /* 0x2000003cff3d7230 */ /* 0x000fe40000004100 */
[----:B------:R-:W-:-:S03]  /*1750*/  HADD2.F32 R60, -RZ, R74.H0_H0 ;  /* 0x2000004aff3c7230 */ /* 0x000fc60000004100 */
[C---:B------:R-:W-:Y:S01]  /*1760*/  FADD.FTZ R61, -R68.reuse, R61 ;  /* 0x0000003d443d7221 */ /* 0x040fe20000010100 */
[----:B------:R-:W-:Y:S02]  /*1770*/  HADD2.F32 R72, -RZ, R72.H0_H0 ;  /* 0x20000048ff487230 */ /* 0x000fe40000004100 */
[----:B------:R-:W-:Y:S01]  /*1780*/  FADD.FTZ R91, -R68, R91 ;  /* 0x0000005b445b7221 */ /* 0x000fe20000010100 */
[----:B------:R-:W-:Y:S02]  /*1790*/  HADD2.F32 R65, -RZ, R65.H0_H0 ;  /* 0x20000041ff417230 */ /* 0x000fe40000004100 */
[----:B------:R-:W-:Y:S01]  /*17a0*/  FMUL.FTZ R150, R174, R61 ;  /* 0x0000003dae967220 */ /* 0x000fe20000410000 */
[----:B------:R-:W-:Y:S01]  /*17b0*/  FMUL.FTZ R148, R148, R60 ;  /* 0x0000003c94947220 */ /* 0x000fe20000410000 */
[----:B------:R-:W-:Y:S01]  /*17c0*/  FADD.FTZ R95, R95, R152 ;  /* 0x000000985f5f7221 */ /* 0x000fe20000010000 */
[----:B------:R-:W-:Y:S01]  /*17d0*/  FFMA.FTZ R61, R153, R152, R94 ;  /* 0x00000098993d7223 */ /* 0x000fe2000001005e */
[----:B------:R-:W-:-:S02]  /*17e0*/  HADD2.F32 R64, -RZ, R64.H0_H0 ;  /* 0x20000040ff407230 */ /* 0x000fc40000004100 */
[----:B------:R-:W-:Y:S01]  /*17f0*/  FADD.FTZ R41, R41, R60 ;  /* 0x0000003c29297221 */ /* 0x000fe20000010000 */
[----:B------:R-:W-:Y:S01]  /*1800*/  FFMA.FTZ R13, R150, R60, R13 ;  /* 0x0000003c960d7223 */ /* 0x000fe2000001000d */
[----:B------:R-:W-:Y:S01]  /*1810*/  FMUL.FTZ R151, R174, R91 ;  /* 0x0000005bae977220 */ /* 0x000fe20000410000 */
[----:B------:R-:W-:Y:S01]  /*1820*/  FMUL.FTZ R149, R149, R72 ;  /* 0x0000004895957220 */ /* 0x000fe20000410000 */
[----:B------:R-:W-:Y:S01]  /*1830*/  FADD.FTZ R65, -R68, R65 ;  /* 0x0000004144417221 */ /* 0x000fe20000010100 */
[----:B------:R-:W-:Y:S01]  /*1840*/  FADD.FTZ R60, R95, R148 ;  /* 0x000000945f3c7221 */ /* 0x000fe20000010000 */
[----:B0-----:R-:W-:Y:S01]  /*1850*/  FFMA.FTZ R62, R150, R148, R61 ;  /* 0x00000094963e7223 */ /* 0x001fe2000001003d */
        /* <DEDUP_REMOVED lines=10> */
.L_x_2120:
[----:B------:R-:W-:Y:S05]  /*1900*/  BSYNC.RECONVERGENT B1 ;  /* 0x0000000000017941 */ /* 0x000fea0003800200 */
.L_x_2119:
        /* <DEDUP_REMOVED lines=12> */
[--C-:B------:R-:W-:Y:S02]  /*19d0*/  HADD2.F32 R142, -RZ, R183.reuse.H0_H0 ;  /* 0x200000b7ff8e7230 */ /* 0x100fe40000004100 */
[----:B------:R0:W5:Y:S06]  /*19e0*/  LDG.E R144, desc[UR10][R144.64] ;  /* 0x0000000a90907981 */ /* 0x00016c000c1e1900 */
[----:B------:R-:W1:Y:S01]  /*19f0*/  @P2 LDC.64 R62, c[0x0][0x438] ;  /* 0x00010e00ff3e2b82 */ /* 0x000e620000000a00 */
[----:B------:R-:W-:Y:S02]  /*1a00*/  HADD2.F32 R139, -RZ, R183.H1_H1 ;  /* 0x300000b7ff8b7230 */ /* 0x000fe40000004100 */
[----:B------:R-:W-:-:S02]  /*1a10*/  HADD2.F32 R141, -RZ, R184.H0_H0 ;  /* 0x200000b8ff8d7230 */ /* 0x000fc40000004100 */
        /* <DEDUP_REMOVED lines=48> */
.L_x_2122:
[----:B------:R-:W-:Y:S05]  /*1d20*/  BSYNC.RECONVERGENT B1 ;  /* 0x0000000000017941 */ /* 0x000fea0003800200 */
.L_x_2121:
        /* <DEDUP_REMOVED lines=13> */
[----:B------:R-:W-:Y:S02]  /*1e00*/  HADD2.F32 R134, -RZ, R185.H0_H0 ;  /* 0x200000b9ff867230 */ /* 0x000fe40000004100 */
[----:B0-----:R-:W-:-:S05]  /*1e10*/  @P3 IMAD.WIDE.U32 R66, R73, 0x8, R66 ;  /* 0x0000000849423825 */ /* 0x001fca00078e0042 */
[----:B------:R0:W5:Y:S01]  /*1e20*/  @P3 LDG.E.64 R84, desc[UR10][R66.64] ;  /* 0x0000000a42543981 */ /* 0x000162000c1e1b00 */
[----:B------:R-:W-:Y:S02]  /*1e30*/  HADD2.F32 R130, -RZ, R185.H1_H1 ;  /* 0x300000b9ff827230 */ /* 0x000fe40000004100 */
[----:B--2---:R-:W-:-:S04]  /*1e40*/  IMAD.WIDE.U32 R64, R69, 0x4, R64 ;  /* 0x0000000445407825 */ /* 0x004fc800078e0040 */
[--C-:B------:R-:W-:Y:S01]  /*1e50*/  HADD2.F32 R131, -RZ, R186.reuse.H0_H0 ;  /* 0x200000baff837230 */ /* 0x100fe20000004100 */
[----:B------:R1:W5:Y:S01]  /*1e60*/  LDG.E R136, desc[UR10][R64.64] ;  /* 0x0000000a40887981 */ /* 0x000362000c1e1900 */
[----:B------:R-:W-:Y:S01]  /*1e70*/  HADD2.F32 R129, -RZ, R186.H1_H1 ;  /* 0x300000baff817230 */ /* 0x000fe20000004100 */
[----:B------:R-:W-:Y:S01]  /*1e80*/  IADD3 R69, PT, PT, R69, 0x100, RZ ;  /* 0x0000010045457810 */ /* 0x000fe20007ffe0ff */
[----:B------:R-:W-:Y:S01]  /*1e90*/  VIADD R71, R71, 0x100 ;  /* 0x0000010047477836 */ /* 0x000fe20000000000 */
[----:B------:R-:W-:Y:S01]  /*1ea0*/  IADD3 R73, PT, PT, R73, 0x100, RZ ;  /* 0x0000010049497810 */ /* 0x000fe20007ffe0ff */
[----:B---3--:R-:W-:Y:S01]  /*1eb0*/  HADD2.F32 R75, -RZ, R60.H0_H0 ;  /* 0x2000003cff4b7230 */ /* 0x008fe20000004100 */
[----:B------:R-:W-:-:S04]  /*1ec0*/  SHF.R.U64 R74, R60, 0x10, R61 ;  /* 0x000000103c4a7819 */ /* 0x000fc8000000123d */
[----:B------:R-:W-:Y:S01]  /*1ed0*/  FADD.FTZ R75, -R68, R75 ;  /* 0x0000004b444b7221 */ /* 0x000fe20000010100 */
[----:B----4-:R-:W-:Y:S02]  /*1ee0*/  MOV R70, R62 ;  /* 0x0000003e00467202 */ /* 0x010fe40000000f00 */
[--C-:B------:R-:W-:Y:S02]  /*1ef0*/  SHF.R.U64 R72, R62, 0x10, R63.reuse ;  /* 0x000000103e487819 */ /* 0x100fe4000000123f */
[----:B0-----:R-:W-:Y:S02]  /*1f00*/  MOV R66, R63 ;  /* 0x0000003f00427202 */ /* 0x001fe40000000f00 */
[----:B------:R-:W-:Y:S01]  /*1f10*/  SHF.R.U32.HI R67, RZ, 0x10, R63 ;  /* 0x00000010ff437819 */ /* 0x000fe2000001163f */
[----:B------:R-:W-:Y:S01]  /*1f20*/  HADD2.F32 R63, -RZ, R61.H0_H0 ;  /* 0x2000003dff3f7230 */ /* 0x000fe20000004100 */
[----:B------:R-:W-:Y:S01]  /*1f30*/  SHF.R.U32.HI R62, RZ, 0x10, R61 ;  /* 0x00000010ff3e7819 */ /* 0x000fe2000001163d */
[----:B------:R-:W-:-:S02]  /*1f40*/  HADD2.F32 R61, -RZ, R70.H0_H0 ;  /* 0x20000046ff3d7230 */ /* 0x000fc40000004100 */
[----:B------:R-:W-:-:S03]  /*1f50*/  FMUL.FTZ R135, R174, R75 ;  /* 0x0000004bae877220 */ /* 0x000fc60000410000 */
[-C--:B------:R-:W-:Y:S01]  /*1f60*/  FMUL.FTZ R134, R134, R61.reuse ;  /* 0x0000003d86867220 */ /* 0x080fe20000410000 */
[----:B------:R-:W-:Y:S01]  /*1f70*/  FADD.FTZ R48, R48, R61 ;  /* 0x0000003d30307221 */ /* 0x000fe20000010000 */
[----:B------:R-:W-:Y:S01]  /*1f80*/  FFMA.FTZ R20, R135, R61, R20 ;  /* 0x0000003d87147223 */ /* 0x000fe20000010014 */
[----:B------:R-:W-:Y:S02]  /*1f90*/  HADD2.F32 R61, -RZ, R74.H0_H0 ;  /* 0x2000004aff3d7230 */ /* 0x000fe40000004100 */
[C---:B------:R-:W-:Y:S01]  /*1fa0*/  FADD.FTZ R63, -R68.reuse, R63 ;  /* 0x0000003f443f7221 */ /* 0x040fe20000010100 */
[----:B------:R-:W-:Y:S02]  /*1fb0*/  HADD2.F32 R60, -RZ, R72.H0_H0 ;  /* 0x20000048ff3c7230 */ /* 0x000fe40000004100 */
[----:B------:R-:W-:Y:S01]  /*1fc0*/  FADD.FTZ R61, -R68, R61 ;  /* 0x0000003d443d7221 */ /* 0x000fe20000010100 */
[----:B------:R-:W-:Y:S01]  /*1fd0*/  FMUL.FTZ R133, R174, R63 ;  /* 0x0000003fae857220 */ /* 0x000fe20000410000 */
[----:B------:R-:W-:-:S02]  /*1fe0*/  HADD2.F32 R66, -RZ, R66.H0_H0 ;  /* 0x20000042ff427230 */ /* 0x000fc40000004100 */
[----:B------:R-:W-:Y:S01]  /*1ff0*/  FMUL.FTZ R130, R130, R60 ;  /* 0x0000003c82827220 */ /* 0x000fe20000410000 */
[----:B------:R-:W-:Y:S02]  /*2000*/  HADD2.F32 R63, -RZ, R62.H0_H0 ;  /* 0x2000003eff3f7230 */ /* 0x000fe40000004100 */
[----:B------:R-:W-:Y:S01]  /*2010*/  FMUL.FTZ R132, R174, R61 ;  /* 0x0000003dae847220 */ /* 0x000fe20000410000 */
[----:B------:R-:W-:Y:S01]  /*2020*/  FADD.FTZ R95, R95, R134 ;  /* 0x000000865f5f7221 */ /* 0x000fe20000010000 */
[----:B------:R-:W-:Y:S01]  /*2030*/  FFMA.FTZ R61, R135, R134, R94 ;  /* 0x00000086873d7223 */ /* 0x000fe2000001005e */
[----:B-1----:R-:W-:Y:S02]  /*2040*/  HADD2.F32 R64, -RZ, R67.H0_H0 ;  /* 0x20000043ff407230 */ /* 0x002fe40000004100 */
[----:B------:R-:W-:Y:S01]  /*2050*/  FADD.FTZ R49, R49, R60 ;  /* 0x0000003c31317221 */ /* 0x000fe20000010000 */
[----:B------:R-:W-:Y:S01]  /*2060*/  FFMA.FTZ R21, R132, R60, R21 ;  /* 0x0000003c84157223 */ /* 0x000fe20000010015 */
[----:B------:R-:W-:Y:S01]  /*2070*/  FMUL.FTZ R131, R131, R66 ;  /* 0x0000004283837220 */ /* 0x000fe20000410000 */
[----:B------:R-:W-:Y:S01]  /*2080*/  FADD.FTZ R63, -R68, R63 ;  /* 0x0000003f443f7221 */ /* 0x000fe20000010100 */
        /* <DEDUP_REMOVED lines=12> */
.L_x_2124:
[----:B------:R-:W-:Y:S05]  /*2150*/  BSYNC.RECONVERGENT B1 ;  /* 0x0000000000017941 */ /* 0x000fea0003800200 */
.L_x_2123:
        /* <DEDUP_REMOVED lines=13> */
[----:B--2---:R-:W-:-:S04]  /*2230*/  IMAD.WIDE.U32 R126, R69, 0x4, R126 ;  /* 0x00000004457e7825 */ /* 0x004fc800078e007e */
[----:B------:R-:W-:Y:S02]  /*2240*/  HADD2.F32 R124, -RZ, R187.H0_H0 ;  /* 0x200000bbff7c7230 */ /* 0x000fe40000004100 */
[----:B------:R-:W5:Y:S01]  /*2250*/  LDG.E R126, desc[UR10][R126.64] ;  /* 0x0000000a7e7e7981 */ /* 0x000f62000c1e1900 */
[----:B0-----:R-:W-:-:S05]  /*2260*/  @P6 IMAD.WIDE.U32 R64, R73, 0x8, R64 ;  /* 0x0000000849406825 */ /* 0x001fca00078e0040 */
[----:B------:R0:W5:Y:S01]  /*2270*/  @P6 LDG.E.64 R86, desc[UR10][R64.64] ;  /* 0x0000000a40566981 */ /* 0x000162000c1e1b00 */
[----:B------:R-:W-:Y:S02]  /*2280*/  HADD2.F32 R121, -RZ, R187.H1_H1 ;  /* 0x300000bbff797230 */ /* 0x000fe40000004100 */
[--C-:B------:R-:W-:Y:S02]  /*2290*/  HADD2.F32 R123, -RZ, R188.reuse.H0_H0 ;  /* 0x200000bcff7b7230 */ /* 0x100fe40000004100 */
        /* <DEDUP_REMOVED lines=22> */
[----:B------:R-:W-:-:S03]  /*2400*/  HADD2.F32 R64, -RZ, R64.H0_H0 ;  /* 0x20000040ff407230 */ /* 0x000fc60000004100 */
[C---:B------:R-:W-:Y:S01]  /*2410*/  FMUL.FTZ R122, R174.reuse, R61 ;  /* 0x0000003dae7a7220 */ /* 0x040fe20000410000 */
[----:B------:R-:W-:Y:S01]  /*2420*/  FMUL.FTZ R125, R174, R63 ;  /* 0x0000003fae7d7220 */ /* 0x000fe20000410000 */
[----:B------:R-:W-:Y:S02]  /*2430*/  HADD2.F32 R63, -RZ, R62.H0_H0 ;  /* 0x2000003eff3f7230 */ /* 0x000fe40000004100 */
        /* <DEDUP_REMOVED lines=8> */
[----:B------:R-:W-:-:S02]  /*24c0*/  HADD2.F32 R64, -RZ, R65.H0_H0 ;  /* 0x20000041ff407230 */ /* 0x000fc40000004100 */
[----:B------:R-:W-:Y:S01]  /*24d0*/  FADD.FTZ R63, -R68, R63 ;  /* 0x0000003f443f7221 */ /* 0x000fe20000010100 */
[----:B------:R-:W-:Y:S01]  /*24e0*/  FADD.FTZ R60, R60, R121 ;  /* 0x000000793c3c7221 */ /* 0x000fe20000010000 */
[----:B------:R-:W-:Y:S01]  /*24f0*/  FFMA.FTZ R62, R122, R121, R61 ;  /* 0x000000797a3e7223 */ /* 0x000fe2000001003d */
[-C--:B------:R-:W-:Y:S01]  /*2500*/  FMUL.FTZ R119, R119, R64.reuse ;  /* 0x0000004077777220 */ /* 0x080fe20000410000 */
[----:B------:R-:W-:Y:S01]  /*2510*/  FMUL.FTZ R120, R174, R63 ;  /* 0x0000003fae787220 */ /* 0x000fe20000410000 */
[----:B------:R-:W-:Y:S01]  /*2520*/  FADD.FTZ R60, R60, R123 ;  /* 0x0000007b3c3c7221 */ /* 0x000fe20000010000 */
[----:B------:R-:W-:Y:S01]  /*2530*/  FFMA.FTZ R61, R125, R123, R62 ;  /* 0x0000007b7d3d7223 */ /* 0x000fe2000001003e */
[----:B------:R-:W-:Y:S01]  /*2540*/  FADD.FTZ R55, R55, R64 ;  /* 0x0000004037377221 */ /* 0x000fe20000010000 */
[----:B------:R-:W-:Y:S01]  /*2550*/  FFMA.FTZ R27, R120, R64, R27 ;  /* 0x00000040781b7223 */ /* 0x000fe2000001001b */
[----:B------:R-:W-:Y:S01]  /*2560*/  FADD.FTZ R95, R60, R119 ;  /* 0x000000773c5f7221 */ /* 0x000fe20000010000 */
[----:B------:R-:W-:-:S07]  /*2570*/  FFMA.FTZ R94, R120, R119, R61 ;  /* 0x00000077785e7223 */ /* 0x000fce000001003d */
.L_x_2126:
[----:B------:R-:W-:Y:S05]  /*2580*/  BSYNC.RECONVERGENT B1 ;  /* 0x0000000000017941 */ /* 0x000fea0003800200 */
.L_x_2125:
        /* <DEDUP_REMOVED lines=16> */
[--C-:B------:R-:W-:Y:S01]  /*2690*/  HADD2.F32 R116, -RZ, R190.reuse.H0_H0 ;  /* 0x200000beff747230 */ /* 0x100fe20000004100 */
[----:B------:R1:W5:Y:S01]  /*26a0*/  LDG.E R118, desc[UR10][R64.64] ;  /* 0x0000000a40767981 */ /* 0x000362000c1e1900 */
[----:B------:R-:W-:Y:S02]  /*26b0*/  HADD2.F32 R113, -RZ, R190.H1_H1 ;  /* 0x300000beff717230 */ /* 0x000fe40000004100 */
[--C-:B------:R-:W-:Y:S02]  /*26c0*/  HADD2.F32 R114, -RZ, R191.reuse.H0_H0 ;  /* 0x200000bfff727230 */ /* 0x100fe40000004100 */
[----:B------:R-:W-:Y:S01]  /*26d0*/  HADD2.F32 R111, -RZ, R191.H1_H1 ;  /* 0x300000bfff6f7230 */ /* 0x000fe20000004100 */
[----:B---3--:R-:W-:Y:S02]  /*26e0*/  MOV R69, R62 ;  /* 0x0000003e00457202 */ /* 0x008fe40000000f00 */
[----:B------:R-:W-:Y:S02]  /*26f0*/  SHF.R.U64 R71, R62, 0x10, R63 ;  /* 0x000000103e477819 */ /* 0x000fe4000000123f */
[----:B0-----:R-:W-:-:S02]  /*2700*/  MOV R66, R63 ;  /* 0x0000003f00427202 */ /* 0x001fc40000000f00 */
[----:B------:R-:W-:Y:S01]  /*2710*/  SHF.R.U32.HI R70, RZ, 0x10, R63 ;  /* 0x00000010ff467819 */ /* 0x000fe2000001163f */
[----:B------:R-:W-:Y:S02]  /*2720*/  HADD2.F32 R69, -RZ, R69.H0_H0 ;  /* 0x20000045ff457230 */ /* 0x000fe40000004100 */
[----:B------:R-:W-:-:S03]  /*2730*/  HADD2.F32 R62, -RZ, R71.H0_H0 ;  /* 0x20000047ff3e7230 */ /* 0x000fc60000004100 */
[----:B------:R-:W-:Y:S01]  /*2740*/  FMUL.FTZ R116, R116, R69 ;  /* 0x0000004574747220 */ /* 0x000fe20000410000 */
[--C-:B--2---:R-:W-:Y:S01]  /*2750*/  SHF.R.U64 R73, R60, 0x10, R61.reuse ;  /* 0x000000103c497819 */ /* 0x104fe2000000123d */
[----:B------:R-:W-:Y:S01]  /*2760*/  HADD2.F32 R63, -RZ, R60.H0_H0 ;  /* 0x2000003cff3f7230 */ /* 0x000fe20000004100 */
[----:B------:R-:W-:Y:S01]  /*2770*/  SHF.R.U32.HI R72, RZ, 0x10, R61 ;  /* 0x00000010ff487819 */ /* 0x000fe2000001163d */
[----:B------:R-:W-:Y:S02]  /*2780*/  HADD2.F32 R67, -RZ, R61.H0_H0 ;  /* 0x2000003dff437230 */ /* 0x000fe40000004100 */
[----:B------:R-:W-:Y:S02]  /*2790*/  HADD2.F32 R61, -RZ, R73.H0_H0 ;  /* 0x20000049ff3d7230 */ /* 0x000fe40000004100 */
[C---:B------:R-:W-:Y:S01]  /*27a0*/  FADD.FTZ R63, -R68.reuse, R63 ;  /* 0x0000003f443f7221 */ /* 0x040fe20000010100 */
[----:B-1----:R-:W-:Y:S02]  /*27b0*/  HADD2.F32 R65, -RZ, R72.H0_H0 ;  /* 0x20000048ff417230 */ /* 0x002fe40000004100 */
[----:B------:R-:W-:Y:S01]  /*27c0*/  FADD.FTZ R61, -R68, R61 ;  /* 0x0000003d443d7221 */ /* 0x000fe20000010100 */
[----:B------:R-:W-:Y:S01]  /*27d0*/  FMUL.FTZ R117, R174, R63 ;  /* 0x0000003fae757220 */ /* 0x000fe20000410000 */
[----:B------:R-:W-:-:S02]  /*27e0*/  HADD2.F32 R63, -RZ, R66.H0_H0 ;  /* 0x20000042ff3f7230 */ /* 0x000fc40000004100 */
[----:B------:R-:W-:Y:S01]  /*27f0*/  FADD.FTZ R67, -R68, R67 ;  /* 0x0000004344437221 */ /* 0x000fe20000010100 */
[----:B------:R-:W-:Y:S01]  /*2800*/  FMUL.FTZ R113, R113, R62 ;  /* 0x0000003e71717220 */ /* 0x000fe20000410000 */
[----:B------:R-:W-:Y:S01]  /*2810*/  FMUL.FTZ R112, R174, R61 ;  /* 0x0000003dae707220 */ /* 0x000fe20000410000 */
[----:B------:R-:W-:Y:S01]  /*2820*/  FADD.FTZ R60, R95, R116 ;  /* 0x000000745f3c7221 */ /* 0x000fe20000010000 */
[----:B------:R-:W-:Y:S01]  /*2830*/  FFMA.FTZ R94, R117, R116, R94 ;  /* 0x00000074755e7223 */ /* 0x000fe2000001005e */
[----:B------:R-:W-:Y:S02]  /*2840*/  HADD2.F32 R64, -RZ, R70.H0_H0 ;  /* 0x20000046ff407230 */ /* 0x000fe40000004100 */
[----:B------:R-:W-:Y:S01]  /*2850*/  FADD.FTZ R65, -R68, R65 ;  /* 0x0000004144417221 */ /* 0x000fe20000010100 */
        /* <DEDUP_REMOVED lines=19> */
.L_x_2114:
[----:B------:R-:W0:Y:S01]  /*2990*/  LDC R179, c[0x0][0x388] ;  /* 0x0000e200ffb37b82 */ /* 0x000e220000000800 */
[----:B------:R-:W1:Y:S01]  /*29a0*/  S2R R178, SR_TID.X ;  /* 0x0000000000b27919 */ /* 0x000e620000002100 */
[----:B-----5:R-:W-:Y:S01]  /*29b0*/  ISETP.GE.AND P5, PT, R173, 0x1, PT ;  /* 0x00000001ad00780c */ /* 0x020fe20003fa6270 */
[----:B------:R-:W-:Y:S01]  /*29c0*/  UISETP.NE.U32.AND UP0, UPT, UR12, URZ, UPT ;  /* 0x000000ff0c00728c */ /* 0x000fe2000bf05070 */
[----:B------:R-:W-:-:S03]  /*29d0*/  IMAD.MOV.U32 R189, RZ, RZ, RZ ;  /* 0x000000ffffbd7224 */ /* 0x000fc600078e00ff */
[----:B------:R-:W-:-:S08]  /*29e0*/  UISETP.NE.AND.EX UP0, UPT, UR13, URZ, UPT, UP0 ;  /* 0x000000ff0d00728c */ /* 0x000fd0000bf05300 */
[----:B------:R-:W-:Y:S01]  /*29f0*/  @P5 IADD3 R60, PT, PT, R173, -0x1, RZ ;  /* 0xffffffffad3c5810 */ /* 0x000fe20007ffe0ff */
[----:B0-----:R-:W-:-:S04]  /*2a00*/  IMAD R0, R176, R179, RZ ;  /* 0x000000b3b0007224 */ /* 0x001fc800078e02ff */
[----:B------:R-:W-:Y:S01]  /*2a10*/  @P5 IMAD R60, R60, R179, RZ ;  /* 0x000000b33c3c5224 */ /* 0x000fe200078e02ff */
[----:B------:R-:W-:-:S04]  /*2a20*/  SHF.R.S32.HI R61, RZ, 0x1f, R0 ;  /* 0x0000001fff3d7819 */ /* 0x000fc80000011400 */
[----:B------:R-:W-:Y:S02]  /*2a30*/  @P5 SHF.R.S32.HI R63, RZ, 0x1f, R60 ;  /* 0x0000001fff3f5819 */ /* 0x000fe4000001143c */
[----:B------:R-:W-:Y:S02]  /*2a40*/  LEA.HI R61, R61, R0, RZ, 0x2 ;  /* 0x000000003d3d7211 */ /* 0x000fe400078f10ff */
[----:B------:R-:W-:Y:S02]  /*2a50*/  @P5 LEA.HI R63, R63, R60, RZ, 0x2 ;  /* 0x0000003c3f3f5211 */ /* 0x000fe400078f10ff */
[-C--:B-1----:R-:W-:Y:S02]  /*2a60*/  LEA.HI.SX32 R172, R61, R178.reuse, 0x1e ;  /* 0x000000b23dac7211 */ /* 0x082fe400078ff2ff */
[----:B------:R-:W-:Y:S02]  /*2a70*/  @P5 LEA.HI.SX32 R189, R63, R178, 0x1e ;  /* 0x000000b23fbd5211 */ /* 0x000fe400078ff2ff */
[----:B------:R-:W-:Y:S01]  /*2a80*/  MOV R193, R172 ;  /* 0x000000ac00c17202 */ /* 0x000fe20000000f00 */
        /* <DEDUP_REMOVED lines=14> */
[C---:B0-----:R-:W-:Y:S01]  /*2b70*/  @P4 IMAD.WIDE.U32 R62, R189.reuse, 0x4, R62 ;  /* 0x00000004bd3e4825 */ /* 0x041fe200078e003e */
[----:B------:R-:W-:-:S02]  /*2b80*/  @P4 IADD3 R189, PT, PT, R189, 0x100, RZ ;  /* 0x00000100bdbd4810 */ /* 0x000fc40007ffe0ff */
[----:B------:R-:W-:Y:S02]  /*2b90*/  CS2R R94, SRZ ;  /* 0x00000000005e7805 */ /* 0x000fe4000001ff00 */
[----:B------:R0:W5:Y:S02]  /*2ba0*/  @P4 LDG.E R171, desc[UR10][R62.64] ;  /* 0x0000000a3eab4981 */ /* 0x000164000c1e1900 */
[----:B------:R-:W4:Y:S01]  /*2bb0*/  @P2 LDC.64 R60, c[0x0][0x3b0] ;  /* 0x0000ec00ff3c2b82 */ /* 0x000f220000000a00 */
[C---:B-1----:R-:W-:Y:S01]  /*2bc0*/  @P6 IMAD.WIDE.U32 R66, R189.reuse, 0x4, R66 ;  /* 0x00000004bd426825 */ /* 0x042fe200078e0042 */
[----:B------:R-:W-:-:S04]  /*2bd0*/  @P6 IADD3 R189, PT, PT, R189, 0x100, RZ ;  /* 0x00000100bdbd6810 */ /* 0x000fc80007ffe0ff */
[----:B------:R0:W5:Y:S02]  /*2be0*/  @P6 LDG.E R162, desc[UR10][R66.64] ;  /* 0x0000000a42a26981 */ /* 0x000164000c1e1900 */
[----:B------:R-:W1:Y:S01]  /*2bf0*/  @P3 LDC.64 R64, c[0x0][0x3b0] ;  /* 0x0000ec00ff403b82 */ /* 0x000e620000000a00 */
[C---:B--2---:R-:W-:Y:S01]  /*2c00*/  @P0 IMAD.WIDE.U32 R70, R189.reuse, 0x4, R70 ;  /* 0x00000004bd460825 */ /* 0x044fe200078e0046 */
[----:B------:R-:W-:-:S04]  /*2c10*/  @P0 IADD3 R189, PT, PT, R189, 0x100, RZ ;  /* 0x00000100bdbd0810 */ /* 0x000fc80007ffe0ff */
[----:B------:R0:W5:Y:S01]  /*2c20*/  @P0 LDG.E R154, desc[UR10][R70.64] ;  /* 0x0000000a469a0981 */ /* 0x000162000c1e1900 */
        /* <DEDUP_REMOVED lines=8> */
[----:B------:R-:W-:Y:S02]  /*2cb0*/  ISETP.GE.U32.AND P6, PT, R177, 0x700, PT ;  /* 0x00000700b100780c */ /* 0x000fe40003fc6070 */
[----:B------:R-:W-:Y:S02]  /*2cc0*/  ISETP.NE.AND P4, PT, R72, RZ, PT ;  /* 0x000000ff4800720c */ /* 0x000fe40003f85270 */
[----:B------:R-:W-:Y:S02]  /*2cd0*/  @P3 IADD3 R189, PT, PT, R189, 0x100, RZ ;  /* 0x00000100bdbd3810 */ /* 0x000fe40007ffe0ff */
[----:B------:R-:W-:-:S07]  /*2ce0*/  P2R R180, PR, RZ, 0x40 ;  /* 0x00000040ffb47803 */ /* 0x000fce0000000000 */
[----:B0-----:R-:W-:Y:S05]  /*2cf0*/  @!P6 BRA `(.L_x_2127) ;  /* 0x000000040024e947 */ /* 0x001fea0003800000 */
[----:B------:R-:W0:Y:S02]  /*2d00*/  LDC.64 R60, c[0x0][0x3b0] ;  /* 0x0000ec00ff3c7b82 */ /* 0x000e240000000a00 */
[----:B0-----:R-:W-:-:S05]  /*2d10*/  IMAD.WIDE.U32 R60, R189, 0x4, R60 ;  /* 0x00000004bd3c7825 */ /* 0x001fca00078e003c */
[----:B------:R0:W5:Y:S01]  /*2d20*/  LDG.E R118, desc[UR10][R60.64] ;  /* 0x0000000a3c767981 */ /* 0x000162000c1e1900 */
[----:B------:R-:W-:Y:S05]  /*2d30*/  BRA `(.L_x_2127) ;  /* 0x0000000400147947 */ /* 0x000fea0003800000 */
.L_x_2128:
        /* <DEDUP_REMOVED lines=16> */
[C---:B0-----:R-:W-:Y:S01]  /*2e40*/  @P5 IMAD.WIDE.U32 R60, R193.reuse, 0x8, R60 ;  /* 0x00000008c13c5825 */ /* 0x041fe200078e003c */
[----:B------:R-:W-:-:S04]  /*2e50*/  @P5 IADD3 R193, PT, PT, R193, 0x100, RZ ;  /* 0x00000100c1c15810 */ /* 0x000fc80007ffe0ff */
[----:B------:R-:W5:Y:S02]  /*2e60*/  @P5 LDG.E.64 R82, desc[UR10][R60.64] ;  /* 0x0000000a3c525981 */ /* 0x000f64000c1e1b00 */
[----:B------:R-:W0:Y:S01]  /*2e70*/  @P0 LDC.64 R72, c[0x0][0x438] ;  /* 0x00010e00ff480b82 */ /* 0x000e220000000a00 */
[C---:B-1----:R-:W-:Y:S01]  /*2e80*/  @P5 IMAD.WIDE.U32 R62, R189.reuse, 0x4, R62 ;  /* 0x00000004bd3e5825 */ /* 0x042fe200078e003e */
[----:B------:R-:W-:-:S04]  /*2e90*/  @P5 IADD3 R189, PT, PT, R189, 0x100, RZ ;  /* 0x00000100bdbd5810 */ /* 0x000fc80007ffe0ff */
[----:B------:R-:W5:Y:S02]  /*2ea0*/  @P5 LDG.E R171, desc[UR10][R62.64] ;  /* 0x0000000a3eab5981 */ /* 0x000f64000c1e1900 */
[----:B------:R-:W1:Y:S01]  /*2eb0*/  @P0 LDC.64 R94, c[0x0][0x3b0] ;  /* 0x0000ec00ff5e0b82 */ /* 0x000e620000000a00 */
[C---:B--2---:R-:W-:Y:S01]  /*2ec0*/  @P4 IMAD.WIDE.U32 R64, R193.reuse, 0x8, R64 ;  /* 0x00000008c1404825 */ /* 0x044fe200078e0040 */
[----:B------:R-:W-:-:S06]  /*2ed0*/  @P4 IADD3 R193, PT, PT, R193, 0x100, RZ ;  /* 0x00000100c1c14810 */ /* 0x000fcc0007ffe0ff */
[----:B------:R-:W2:Y:S01]  /*2ee0*/  @P1 LDC.64 R98, c[0x0][0x438] ;  /* 0x00010e00ff621b82 */ /* 0x000ea20000000a00 */
[C---:B---3--:R-:W-:Y:S01]  /*2ef0*/  @P4 IMAD.WIDE.U32 R70, R189.reuse, 0x4, R70 ;  /* 0x00000004bd464825 */ /* 0x048fe200078e0046 */
[----:B------:R-:W5:Y:S03]  /*2f00*/  @P4 LDG.E.64 R80, desc[UR10][R64.64] ;  /* 0x0000000a40504981 */ /* 0x000f66000c1e1b00 */
[----:B------:R-:W-:Y:S01]  /*2f10*/  @P4 VIADD R189, R189, 0x100 ;  /* 0x00000100bdbd4836 */ /* 0x000fe20000000000 */
[----:B------:R-:W5:Y:S02]  /*2f20*/  @P4 LDG.E R162, desc[UR10][R70.64] ;  /* 0x0000000a46a24981 */ /* 0x000f64000c1e1900 */
[----:B------:R-:W3:Y:S01]  /*2f30*/  @P1 LDC.64 R100, c[0x0][0x3b0] ;  /* 0x0000ec00ff641b82 */ /* 0x000ee20000000a00 */
[C---:B0-----:R-:W-:Y:S01]  /*2f40*/  @P0 IMAD.WIDE.U32 R72, R193.reuse, 0x8, R72 ;  /* 0x00000008c1480825 */ /* 0x041fe200078e0048 */
[----:B------:R-:W-:-:S04]  /*2f50*/  @P0 IADD3 R193, PT, PT, R193, 0x100, RZ ;  /* 0x00000100c1c10810 */ /* 0x000fc80007ffe0ff */
[----:B------:R-:W5:Y:S02]  /*2f60*/  @P0 LDG.E.64 R78, desc[UR10][R72.64] ;  /* 0x0000000a484e0981 */ /* 0x000f64000c1e1b00 */
[----:B------:R-:W0:Y:S01]  /*2f70*/  @P2 LDC.64 R74, c[0x0][0x438] ;  /* 0x00010e00ff4a2b82 */ /* 0x000e220000000a00 */
[C---:B-1----:R-:W-:Y:S01]  /*2f80*/  @P0 IMAD.WIDE.U32 R94, R189.reuse, 0x4, R94 ;  /* 0x00000004bd5e0825 */ /* 0x042fe200078e005e */
[----:B------:R-:W-:-:S06]  /*2f90*/  @P0 IADD3 R189, PT, PT, R189, 0x100, RZ ;  /* 0x00000100bdbd0810 */ /* 0x000fcc0007ffe0ff */
[----:B------:R-:W1:Y:S01]  /*2fa0*/  @P2 LDC.64 R96, c[0x0][0x3b0] ;  /* 0x0000ec00ff602b82 */ /* 0x000e620000000a00 */
[C---:B--2---:R-:W-:Y:S01]  /*2fb0*/  @P1 IMAD.WIDE.U32 R98, R193.reuse, 0x8, R98 ;  /* 0x00000008c1621825 */ /* 0x044fe200078e0062 */
[----:B------:R-:W-:Y:S01]  /*2fc0*/  @P1 IADD3 R193, PT, PT, R193, 0x100, RZ ;  /* 0x00000100c1c11810 */ /* 0x000fe20007ffe0ff */
[----:B------:R2:W5:Y:S04]  /*2fd0*/  @P0 LDG.E R154, desc[UR10][R94.64] ;  /* 0x0000000a5e9a0981 */ /* 0x000568000c1e1900 */
[----:B------:R0:W5:Y:S01]  /*2fe0*/  @P1 LDG.E.64 R76, desc[UR10][R98.64] ;  /* 0x0000000a624c1981 */ /* 0x000162000c1e1b00 */
[----:B------:R-:W4:Y:S01]  /*2ff0*/  @P3 LDC.64 R66, c[0x0][0x438] ;  /* 0x00010e00ff423b82 */ /* 0x000f220000000a00 */
[C---:B---3--:R-:W-:Y:S01]  /*3000*/  @P1 IMAD.WIDE.U32 R100, R189.reuse, 0x4, R100 ;  /* 0x00000004bd641825 */ /* 0x048fe200078e0064 */
[----:B------:R-:W-:-:S04]  /*3010*/  @P1 IADD3 R189, PT, PT, R189, 0x100, RZ ;  /* 0x00000100bdbd1810 */ /* 0x000fc80007ffe0ff */
[----:B------:R3:W5:Y:S02]  /*3020*/  @P1 LDG.E R144, desc[UR10][R100.64] ;  /* 0x0000000a64901981 */ /* 0x000764000c1e1900 */
[----:B------:R-:W2:Y:S01]  /*3030*/  @P3 LDC.64 R68, c[0x0][0x3b0] ;  /* 0x0000ec00ff443b82 */ /* 0x000ea20000000a00 */
[C---:B0-----:R-:W-:Y:S01]  /*3040*/  @P2 IMAD.WIDE.U32 R74, R193.reuse, 0x8, R74 ;  /* 0x00000008c14a2825 */ /* 0x041fe200078e004a */
[----:B------:R-:W-:-:S04]  /*3050*/  @P2 IADD3 R193, PT, PT, R193, 0x100, RZ ;  /* 0x00000100c1c12810 */ /* 0x000fc80007ffe0ff */
[----:B------:R3:W5:Y:S02]  /*3060*/  @P2 LDG.E.64 R84, desc[UR10][R74.64] ;  /* 0x0000000a4a542981 */ /* 0x000764000c1e1b00 */
[----:B------:R-:W0:Y:S01]  /*3070*/  @P6 LDC.64 R90, c[0x0][0x438] ;  /* 0x00010e00ff5a6b82 */ /* 0x000e220000000a00 */
[----:B-1----:R-:W-:-:S04]  /*3080*/  @P2 IMAD.WIDE.U32 R96, R189, 0x4, R96 ;  /* 0x00000004bd602825 */ /* 0x002fc800078e0060 */
[----:B------:R-:W-:Y:S01]  /*3090*/  @P2 VIADD R189, R189, 0x100 ;  /* 0x00000100bdbd2836 */ /* 0x000fe20000000000 */
[----:B------:R3:W5:Y:S02]  /*30a0*/  @P2 LDG.E R136, desc[UR10][R96.64] ;  /* 0x0000000a60882981 */ /* 0x000764000c1e1900 */
[----:B------:R-:W1:Y:S01]  /*30b0*/  @P6 LDC.64 R92, c[0x0][0x3b0] ;  /* 0x0000ec00ff5c6b82 */ /* 0x000e620000000a00 */
[C---:B----4-:R-:W-:Y:S01]  /*30c0*/  @P3 IMAD.WIDE.U32 R66, R193.reuse, 0x8, R66 ;  /* 0x00000008c1423825 */ /* 0x050fe200078e0042 */
[----:B------:R-:W-:-:S04]  /*30d0*/  @P3 IADD3 R193, PT, PT, R193, 0x100, RZ ;  /* 0x00000100c1c13810 */ /* 0x000fc80007ffe0ff */
[----:B------:R3:W5:Y:S01]  /*30e0*/  @P3 LDG.E.64 R86, desc[UR10][R66.64] ;  /* 0x0000000a42563981 */ /* 0x000762000c1e1b00 */
[C---:B--2---:R-:W-:Y:S01]  /*30f0*/  @P3 IMAD.WIDE.U32 R68, R189.reuse, 0x4, R68 ;  /* 0x00000004bd443825 */ /* 0x044fe200078e0044 */
[----:B------:R-:W-:-:S04]  /*3100*/  @P3 IADD3 R189, PT, PT, R189, 0x100, RZ ;  /* 0x00000100bdbd3810 */ /* 0x000fc80007ffe0ff */
[----:B------:R3:W5:Y:S01]  /*3110*/  @P3 LDG.E R126, desc[UR10][R68.64] ;  /* 0x0000000a447e3981 */ /* 0x000762000c1e1900 */
[----:B0-----:R-:W-:-:S05]  /*3120*/  @P6 IMAD.WIDE.U32 R90, R193, 0x8, R90 ;  /* 0x00000008c15a6825 */ /* 0x001fca00078e005a */
[----:B------:R3:W5:Y:S01]  /*3130*/  @P6 LDG.E.64 R88, desc[UR10][R90.64] ;  /* 0x0000000a5a586981 */ /* 0x000762000c1e1b00 */
[----:B-1----:R-:W-:-:S05]  /*3140*/  @P6 IMAD.WIDE.U32 R92, R189, 0x4, R92 ;  /* 0x00000004bd5c6825 */ /* 0x002fca00078e005c */
[----:B------:R3:W5:Y:S01]  /*3150*/  @P6 LDG.E R118, desc[UR10][R92.64] ;  /* 0x0000000a5c766981 */ /* 0x000762000c1e1900 */
[----:B------:R-:W-:Y:S02]  /*3160*/  ISETP.NE.AND P5, PT, R192, RZ, PT ;  /* 0x000000ffc000720c */ /* 0x000fe40003fa5270 */
[----:B------:R-:W-:Y:S02]  /*3170*/  CS2R R94, SRZ ;  /* 0x00000000005e7805 */ /* 0x000fe4000001ff00 */
[----:B------:R-:W-:-:S13]  /*3180*/  ISETP.NE.AND P4, PT, R194, RZ, PT ;  /* 0x000000ffc200720c */ /* 0x000fda0003f85270 */
.L_x_2127:
[----:B------:R-:W-:Y:S05]  /*3190*/  BSYNC.RECONVERGENT B0 ;  /* 0x0000000000007941 */ /* 0x000fea0003800200 */
.L_x_2113:
        /* <DEDUP_REMOVED lines=14> */
[----:B---3--:R-:W0:Y:S04]  /*3280*/  SHFL.DOWN PT, R67, R64, 0x2, 0x1f ;  /* 0x08401f0040437f89 */ /* 0x008e2800000e0000 */
        /* <DEDUP_REMOVED lines=16> */
.L_x_2130:
[----:B------:R-:W-:Y:S05]  /*3390*/  BSYNC.RECONVERGENT B0 ;  /* 0x0000000000007941 */ /* 0x000fea0003800200 */
.L_x_2129:
        /* <DEDUP_REMOVED lines=21> */
[----:B------:R-:W-:Y:S01]  /*34f0*/  FADD.FTZ R60, R63, R60 ;  /* 0x0000003c3f3c7221 */ /* 0x000fe20000010000 */
[----:B------:R-:W-:Y:S02]  /*3500*/  @P5 IADD3 R62, PT, PT, R173, -0x1, RZ ;  /* 0xffffffffad3e5810 */ /* 0x000fe40007ffe0ff */
[----:B-1----:R-:W-:Y:S01]  /*3510*/  FADD.FTZ R91, R91, R64 ;  /* 0x000000405b5b7221 */ /* 0x002fe20000010000 */
[----:B------:R-:W-:Y:S01]  /*3520*/  FADD.FTZ R60, R60, R65 ;  /* 0x000000413c3c7221 */ /* 0x000fe20000010000 */
[----:B------:R-:W-:Y:S02]  /*3530*/  HFMA2 R65, -RZ, RZ, 0, 0 ;  /* 0x00000000ff417431 */ /* 0x000fe400000001ff */
[----:B------:R-:W-:Y:S02]  /*3540*/  @P5 IMAD R62, R62, R179, RZ ;  /* 0x000000b33e3e5224 */ /* 0x000fe400078e02ff */
[----:B------:R-:W-:Y:S01]  /*3550*/  FADD.FTZ R91, R66, R91 ;  /* 0x0000005b425b7221 */ /* 0x000fe20000010000 */
[----:B------:R-:W-:-:S03]  /*3560*/  FADD.FTZ R60, R67, R60 ;  /* 0x0000003c433c7221 */ /* 0x000fc60000010000 */
[----:B--2---:R-:W-:Y:S01]  /*3570*/  FADD.FTZ R91, R91, R68 ;  /* 0x000000445b5b7221 */ /* 0x004fe20000010000 */
[----:B------:R-:W-:Y:S01]  /*3580*/  FADD.FTZ R60, R60, R69 ;  /* 0x000000453c3c7221 */ /* 0x000fe20000010000 */
[----:B------:R-:W-:Y:S02]  /*3590*/  @P5 SHF.R.S32.HI R61, RZ, 0x1f, R62 ;  /* 0x0000001fff3d5819 */ /* 0x000fe4000001143e */
[----:B------:R-:W-:Y:S01]  /*35a0*/  FADD.FTZ R91, R70, R91 ;  /* 0x0000005b465b7221 */ /* 0x000fe20000010000 */
[----:B------:R-:W-:Y:S01]  /*35b0*/  FADD.FTZ R60, R71, R60 ;  /* 0x0000003c473c7221 */ /* 0x000fe20000010000 */
[----:B------:R-:W-:Y:S02]  /*35c0*/  @P5 LEA.HI R61, R61, R62, RZ, 0x2 ;  /* 0x0000003e3d3d5211 */ /* 0x000fe400078f10ff */
[----:B---3--:R-:W-:Y:S01]  /*35d0*/  FADD.FTZ R91, R91, R72 ;  /* 0x000000485b5b7221 */ /* 0x008fe20000010000 */
[----:B------:R-:W-:Y:S01]  /*35e0*/  FADD.FTZ R60, R60, R73 ;  /* 0x000000493c3c7221 */ /* 0x000fe20000010000 */
[----:B------:R-:W-:-:S02]  /*35f0*/  @P5 LEA.HI.SX32 R65, R61, R178, 0x1e ;  /* 0x000000b23d415211 */ /* 0x000fc400078ff2ff */
        /* <DEDUP_REMOVED lines=25> */
[----:B------:R-:W-:-:S04]  /*3790*/  F2FP.F16.F32.PACK_AB R61, RZ, R61 ;  /* 0x0000003dff3d723e */ /* 0x000fc800000000ff */
[----:B------:R-:W-:-:S07]  /*37a0*/  PRMT R108, R61, 0x7610, R108 ;  /* 0x000076103d6c7816 */ /* 0x000fce000000006c */
.L_x_2135:
        /* <DEDUP_REMOVED lines=12> */
.L_x_2136:
        /* <DEDUP_REMOVED lines=12> */
.L_x_2137:
        /* <DEDUP_REMOVED lines=10> */
[----:B------:R-:W-:-:S04]  /*39d0*/  F2FP.F16.F32.PACK_AB R61, RZ, R61 ;  /* 0x0000003dff3d723e */ /* 0x000fc800000000ff */
[----:B------:R-:W-:Y:S01]  /*39e0*/  PRMT R105, R61, 0x7610, R105 ;  /* 0x000076103d697816 */ /* 0x000fe20000000069 */
[----:B------:R-:W-:Y:S06]  /*39f0*/  BRA `(.L_x_2138) ;  /* 0x0000000800887947 */ /* 0x000fec0003800000 */
.L_x_2134:
[----:B------:R-:W0:Y:S01]  /*3a00*/  @P5 LDC.64 R60, c[0x0][0x408] ;  /* 0x00010200ff3c5b82 */ /* 0x000e220000000a00 */
        /* <DEDUP_REMOVED lines=8> */
[C---:B------:R-:W-:Y:S02]  /*3a90*/  FMUL.FTZ R62, R174.reuse, R63 ;  /* 0x0000003fae3e7220 */ /* 0x040fe40000410000 */
[----:B------:R-:W-:Y:S01]  /*3aa0*/  FMUL.FTZ R66, R174, R69 ;  /* 0x00000045ae427220 */ /* 0x000fe20000410000 */
[----:B------:R-:W-:-:S02]  /*3ab0*/  FADD.FTZ R69, R167, -R70 ;  /* 0x80000046a7457221 */ /* 0x000fc40000010000 */
[----:B------:R-:W-:Y:S02]  /*3ac0*/  FSEL R62, R62, RZ, P4 ;  /* 0x000000ff3e3e7208 */ /* 0x000fe40002000000 */
[----:B------:R-:W-:Y:S01]  /*3ad0*/  FSEL R66, R66, RZ, P4 ;  /* 0x000000ff42427208 */ /* 0x000fe20002000000 */
[----:B------:R-:W-:-:S05]  /*3ae0*/  FMUL.FTZ R69, R174, R69 ;  /* 0x00000045ae457220 */ /* 0x000fca0000410000 */
[----:B------:R-:W-:Y:S01]  /*3af0*/  FSEL R70, R69, RZ, P4 ;  /* 0x000000ff45467208 */ /* 0x000fe20002000000 */
[----:B0-----:R-:W-:Y:S01]  /*3b00*/  @P5 FMUL.FTZ R61, R62, R61 ;  /* 0x0000003d3e3d5220 */ /* 0x001fe20000410000 */
[----:B------:R-:W-:-:S03]  /*3b10*/  F2FP.F16.F32.PACK_AB R62, RZ, R62 ;  /* 0x0000003eff3e723e */ /* 0x000fc600000000ff */
[----:B------:R-:W-:Y:S01]  /*3b20*/  @P5 FMUL.FTZ R60, R61, R60 ;  /* 0x0000003c3d3c5220 */ /* 0x000fe20000410000 */
[----:B------:R-:W-:-:S04]  /*3b30*/  PRMT R104, R62, 0x7610, R104 ;  /* 0x000076103e687816 */ /* 0x000fc80000000068 */
[----:B------:R-:W-:Y:S02]  /*3b40*/  @P5 FSEL R63, R60, RZ, P6 ;  /* 0x000000ff3c3f5208 */ /* 0x000fe40003000000 */
[----:B------:R-:W0:Y:S01]  /*3b50*/  @P5 LDC.64 R60, c[0x0][0x408] ;  /* 0x00010200ff3c5b82 */ /* 0x000e220000000a00 */
[----:B------:R-:W-:Y:S02]  /*3b60*/  @P5 LOP3.LUT P6, RZ, R171, 0xff00, RZ, 0xc0, !PT ;  /* 0x0000ff00abff5812 */ /* 0x000fe400078cc0ff */
[----:B------:R-:W-:-:S04]  /*3b70*/  @P5 F2FP.F16.F32.PACK_AB R63, RZ, R63 ;  /* 0x0000003fff3f523e */ /* 0x000fc800000000ff */
[----:B------:R-:W-:Y:S01]  /*3b80*/  @P5 PRMT R108, R63, 0x7610, R108 ;  /* 0x000076103f6c5816 */ /* 0x000fe2000000006c */
        /* <DEDUP_REMOVED lines=12> */
[----:B------:R-:W-:Y:S01]  /*3c50*/  FADD.FTZ R61, R165, -R72 ;  /* 0x80000048a53d7221 */ /* 0x000fe20000010000 */
[----:B------:R-:W-:-:S03]  /*3c60*/  PRMT R103, R70, 0x7610, R103 ;  /* 0x0000761046677816 */ /* 0x000fc60000000067 */
[----:B------:R-:W-:Y:S01]  /*3c70*/  @P5 FSEL R60, R60, RZ, P6 ;  /* 0x000000ff3c3c5208 */ /* 0x000fe20003000000 */
[----:B------:R-:W-:-:S03]  /*3c80*/  FMUL.FTZ R61, R174, R61 ;  /* 0x0000003dae3d7220 */ /* 0x000fc60000410000 */
[----:B------:R-:W-:Y:S02]  /*3c90*/  @P5 F2FP.F16.F32.PACK_AB R60, RZ, R60 ;  /* 0x0000003cff3c523e */ /* 0x000fe400000000ff */
[----:B------:R-:W-:Y:S02]  /*3ca0*/  FSEL R61, R61, RZ, P4 ;  /* 0x000000ff3d3d7208 */ /* 0x000fe40002000000 */
[----:B------:R-:W-:Y:S02]  /*3cb0*/  @P5 PRMT R106, R60, 0x7610, R106 ;  /* 0x000076103c6a5816 */ /* 0x000fe4000000006a */
[----:B------:R-:W-:-:S04]  /*3cc0*/  F2FP.F16.F32.PACK_AB R60, RZ, R61 ;  /* 0x0000003dff3c723e */ /* 0x000fc800000000ff */
[----:B------:R-:W-:Y:S01]  /*3cd0*/  PRMT R2, R60, 0x7610, R2 ;  /* 0x000076103c027816 */ /* 0x000fe20000000002 */
[----:B------:R-:W-:Y:S06]  /*3ce0*/  @!P5 BRA `(.L_x_2138) ;  /* 0x0000000400ccd947 */ /* 0x000fec0003800000 */
[----:B------:R-:W-:Y:S01]  /*3cf0*/  FMUL.FTZ R61, R61, UR17 ;  /* 0x000000113d3d7c20 */ /* 0x000fe20008410000 */
[----:B------:R-:W-:-:S03]  /*3d00*/  ISETP.GE.U32.AND P4, PT, R171, 0x1000000, PT ;  /* 0x01000000ab00780c */ /* 0x000fc60003f86070 */
[----:B------:R-:W-:-:S05]  /*3d10*/  FMUL.FTZ R61, R61, UR16 ;  /* 0x000000103d3d7c20 */ /* 0x000fca0008410000 */
[----:B------:R-:W-:-:S04]  /*3d20*/  FSEL R61, R61, RZ, P4 ;  /* 0x000000ff3d3d7208 */ /* 0x000fc80002000000 */
[----:B------:R-:W-:-:S04]  /*3d30*/  F2FP.F16.F32.PACK_AB R61, RZ, R61 ;  /* 0x0000003dff3d723e */ /* 0x000fc800000000ff */
[----:B------:R-:W-:Y:S01]  /*3d40*/  PRMT R105, R61, 0x7610, R105 ;  /* 0x000076103d697816 */ /* 0x000fe20000000069 */
[----:B------:R-:W-:Y:S06]  /*3d50*/  BRA `(.L_x_2138) ;  /* 0x0000000400b07947 */ /* 0x000fec0003800000 */
.L_x_2133:
[----:B------:R-:W-:Y:S01]  /*3d60*/  UMOV UR4, UR6 ;  /* 0x0000000600047c82 */ /* 0x000fe20008000000 */
[----:B------:R-:W-:Y:S01]  /*3d70*/  UMOV UR5, UR7 ;  /* 0x0000000700057c82 */ /* 0x000fe20008000000 */
[----:B------:R-:W-:-:S04]  /*3d80*/  UISETP.NE.U32.AND UP0, UPT, UR4, URZ, UPT ;  /* 0x000000ff0400728c */ /* 0x000fc8000bf05070 */
[----:B------:R-:W-:-:S09]  /*3d90*/  UISETP.NE.AND.EX UP0, UPT, UR5, URZ, UPT, UP0 ;  /* 0x000000ff0500728c */ /* 0x000fd2000bf05300 */
[----:B------:R-:W-:Y:S05]  /*3da0*/  BRA.U UP0, `(.L_x_2139) ;  /* 0x0000000100c07547 */ /* 0x000fea000b800000 */
[----:B------:R-:W-:Y:S01]  /*3db0*/  ISETP.GT.AND P4, PT, R175, RZ, PT ;  /* 0x000000ffaf00720c */ /* 0x000fe20003f84270 */
[----:B------:R-:W0:Y:S01]  /*3dc0*/  @P5 LDC.64 R60, c[0x0][0x408] ;  /* 0x00010200ff3c5b82 */ /* 0x000e220000000a00 */
[----:B-----5:R-:W-:Y:S01]  /*3dd0*/  HADD2.F32 R63, -RZ, R82.H0_H0 ;  /* 0x20000052ff3f7230 */ /* 0x020fe20000004100 */
[----:B------:R-:W-:-:S10]  /*3de0*/  @P5 LOP3.LUT P6, RZ, R171, 0xff, RZ, 0xc0, !PT ;  /* 0x000000ffabff5812 */ /* 0x000fd400078cc0ff */
        /* <DEDUP_REMOVED lines=10> */
[----:B------:R-:W-:-:S03]  /*3e90*/  HADD2.F32 R63, -RZ, R63.H0_H0 ;  /* 0x2000003fff3f7230 */ /* 0x000fc60000004100 */
[----:B------:R-:W-:Y:S02]  /*3ea0*/  @P5 FSEL R62, R60, RZ, P6 ;  /* 0x000000ff3c3e5208 */ /* 0x000fe40003000000 */
[----:B------:R-:W0:Y:S01]  /*3eb0*/  @P5 LDC.64 R60, c[0x0][0x408] ;  /* 0x00010200ff3c5b82 */ /* 0x000e220000000a00 */
[----:B------:R-:W-:Y:S01]  /*3ec0*/  @P4 FFMA.FTZ R63, R174, R69, R63 ;  /* 0x00000045ae3f4223 */ /* 0x000fe2000001003f */
[----:B------:R-:W-:Y:S01]  /*3ed0*/  @P5 LOP3.LUT P6, RZ, R171, 0xff00, RZ, 0xc0, !PT ;  /* 0x0000ff00abff5812 */ /* 0x000fe200078cc0ff */
[----:B------:R-:W-:Y:S01]  /*3ee0*/  HADD2.F32 R69, -RZ, R83.H0_H0 ;  /* 0x20000053ff457230 */ /* 0x000fe20000004100 */
[----:B------:R-:W-:-:S04]  /*3ef0*/  @P5 F2FP.F16.F32.PACK_AB R62, RZ, R62 ;  /* 0x0000003eff3e523e */ /* 0x000fc800000000ff */
[----:B------:R-:W-:Y:S01]  /*3f00*/  @P4 FFMA.FTZ R69, R174, R66, R69 ;  /* 0x00000042ae454223 */ /* 0x000fe20000010045 */
[----:B------:R-:W-:Y:S01]  /*3f10*/  @P5 PRMT R108, R62, 0x7610, R108 ;  /* 0x000076103e6c5816 */ /* 0x000fe2000000006c */
[----:B0-----:R-:W-:-:S04]  /*3f20*/  @P5 FMUL.FTZ R61, R63, R61 ;  /* 0x0000003d3f3d5220 */ /* 0x001fc80000410000 */
[----:B------:R-:W-:-:S05]  /*3f30*/  @P5 FMUL.FTZ R60, R61, R60 ;  /* 0x0000003c3d3c5220 */ /* 0x000fca0000410000 */
[----:B------:R-:W-:Y:S02]  /*3f40*/  @P5 FSEL R63, R60, RZ, P6 ;  /* 0x000000ff3c3f5208 */ /* 0x000fe40003000000 */
[----:B------:R-:W0:Y:S01]  /*3f50*/  @P5 LDC.64 R60, c[0x0][0x408] ;  /* 0x00010200ff3c5b82 */ /* 0x000e220000000a00 */
[----:B------:R-:W-:Y:S02]  /*3f60*/  @P5 LOP3.LUT P6, RZ, R171, 0xff0000, RZ, 0xc0, !PT ;  /* 0x00ff0000abff5812 */ /* 0x000fe400078cc0ff */
[----:B------:R-:W-:-:S04]  /*3f70*/  @P5 F2FP.F16.F32.PACK_AB R63, RZ, R63 ;  /* 0x0000003fff3f523e */ /* 0x000fc800000000ff */
[----:B------:R-:W-:Y:S01]  /*3f80*/  @P5 PRMT R107, R63, 0x7610, R107 ;  /* 0x000076103f6b5816 */ /* 0x000fe2000000006b */
[----:B0-----:R-:W-:-:S04]  /*3f90*/  @P5 FMUL.FTZ R61, R69, R61 ;  /* 0x0000003d453d5220 */ /* 0x001fc80000410000 */
[----:B------:R-:W-:-:S05]  /*3fa0*/  @P5 FMUL.FTZ R60, R61, R60 ;  /* 0x0000003c3d3c5220 */ /* 0x000fca0000410000 */
[----:B------:R-:W-:-:S04]  /*3fb0*/  @P5 FSEL R60, R60, RZ, P6 ;  /* 0x000000ff3c3c5208 */ /* 0x000fc80003000000 */
[----:B------:R-:W-:-:S04]  /*3fc0*/  @P5 F2FP.F16.F32.PACK_AB R60, RZ, R60 ;  /* 0x0000003cff3c523e */ /* 0x000fc800000000ff */
[----:B------:R-:W-:Y:S01]  /*3fd0*/  @P5 PRMT R106, R60, 0x7610, R106 ;  /* 0x000076103c6a5816 */ /* 0x000fe2000000006a */
[----:B------:R-:W-:Y:S06]  /*3fe0*/  @!P5 BRA `(.L_x_2138) ;  /* 0x00000004000cd947 */ /* 0x000fec0003800000 */
[----:B------:R-:W-:Y:S01]  /*3ff0*/  SHF.R.U32.HI R61, RZ, 0x10, R83 ;  /* 0x00000010ff3d7819 */ /* 0x000fe20000011653 */
[----:B------:R-:W-:-:S04]  /*4000*/  @P4 FFMA.FTZ R60, R164, R67, R64 ;  /* 0x00000043a43c4223 */ /* 0x000fc80000010040 */
[----:B------:R-:W-:Y:S02]  /*4010*/  HADD2.F32 R61, -RZ, R61.H0_H0 ;  /* 0x2000003dff3d7230 */ /* 0x000fe40000004100 */
[----:B------:R-:W-:-:S04]  /*4020*/  @P4 FADD.FTZ R60, R165, -R60 ;  /* 0x8000003ca53c4221 */ /* 0x000fc80000010000 */
[----:B------:R-:W-:Y:S01]  /*4030*/  @P4 FFMA.FTZ R61, R174, R60, R61 ;  /* 0x0000003cae3d4223 */ /* 0x000fe2000001003d */
[----:B------:R-:W-:-:S03]  /*4040*/  ISETP.GE.U32.AND P4, PT, R171, 0x1000000, PT ;  /* 0x01000000ab00780c */ /* 0x000fc60003f86070 */
[----:B------:R-:W-:-:S04]  /*4050*/  FMUL.FTZ R61, R61, UR17 ;  /* 0x000000113d3d7c20 */ /* 0x000fc80008410000 */
[----:B------:R-:W-:-:S05]  /*4060*/  FMUL.FTZ R61, R61, UR16 ;  /* 0x000000103d3d7c20 */ /* 0x000fca0008410000 */
[----:B------:R-:W-:-:S04]  /*4070*/  FSEL R61, R61, RZ, P4 ;  /* 0x000000ff3d3d7208 */ /* 0x000fc80002000000 */
[----:B------:R-:W-:-:S04]  /*4080*/  F2FP.F16.F32.PACK_AB R61, RZ, R61 ;  /* 0x0000003dff3d723e */ /* 0x000fc800000000ff */
[----:B------:R-:W-:Y:S01]  /*4090*/  PRMT R105, R61, 0x7610, R105 ;  /* 0x000076103d697816 */ /* 0x000fe20000000069 */
[----:B------:R-:W-:Y:S06]  /*40a0*/  BRA `(.L_x_2138) ;  /* 0x0000000000dc7947 */ /* 0x000fec0003800000 */
.L_x_2139:
[----:B------:R-:W-:Y:S01]  /*40b0*/  @P4 FFMA.FTZ R61, R3, R67, R64 ;  /* 0x00000043033d4223 */ /* 0x000fe20000010040 */
[----:B-----5:R-:W-:Y:S01]  /*40c0*/  HADD2.F32 R63, -RZ, R82.H0_H0 ;  /* 0x20000052ff3f7230 */ /* 0x020fe20000004100 */
[----:B------:R-:W-:Y:S01]  /*40d0*/  SHF.R.U64 R69, R82, 0x10, R83 ;  /* 0x0000001052457819 */ /* 0x000fe20000001253 */
[----:B------:R-:W-:Y:S02]  /*40e0*/  HADD2.F32 R68, -RZ, R83.H0_H0 ;  /* 0x20000053ff447230 */ /* 0x000fe40000004100 */
[----:B------:R-:W-:Y:S01]  /*40f0*/  @P4 FADD.FTZ R61, R170, -R61 ;  /* 0x8000003daa3d4221 */ /* 0x000fe20000010000 */
[----:B------:R-:W-:Y:S01]  /*4100*/  SHF.R.U32.HI R71, RZ, 0x10, R83 ;  /* 0x00000010ff477819 */ /* 0x000fe20000011653 */
[----:B------:R-:W-:Y:S02]  /*4110*/  HADD2.F32 R69, -RZ, R69.H0_H0 ;  /* 0x20000045ff457230 */ /* 0x000fe40000004100 */
[----:B------:R-:W-:Y:S01]  /*4120*/  @P4 FFMA.FTZ R63, R174, R61, R63 ;  /* 0x0000003dae3f4223 */ /* 0x000fe2000001003f */
[----:B------:R-:W-:Y:S01]  /*4130*/  ISETP.GT.AND P4, PT, R175, RZ, PT ;  /* 0x000000ffaf00720c */ /* 0x000fe20003f84270 */
[----:B------:R-:W-:-:S12]  /*4140*/  HADD2.F32 R71, -RZ, R71.H0_H0 ;  /* 0x20000047ff477230 */ /* 0x000fd80000004100 */
        /* <DEDUP_REMOVED lines=35> */
[----:B------:R-:W-:Y:S02]  /*4380*/  @P5 ISETP.GE.U32.AND P4, PT, R171, 0x1000000, PT ;  /* 0x01000000ab00580c */ /* 0x000fe40003f86070 */
[----:B------:R-:W-:-:S04]  /*4390*/  @P5 F2FP.F16.F32.PACK_AB R70, RZ, R70 ;  /* 0x00000046ff46523e */ /* 0x000fc800000000ff */
[----:B------:R-:W-:Y:S01]  /*43a0*/  @P5 PRMT R106, R70, 0x7610, R106 ;  /* 0x00007610466a5816 */ /* 0x000fe2000000006a */
[----:B0-----:R-:W-:Y:S01]  /*43b0*/  @P5 FMUL.FTZ R61, R71, R61 ;  /* 0x0000003d473d5220 */ /* 0x001fe20000410000 */
[----:B------:R-:W-:-:S03]  /*43c0*/  F2FP.F16.F32.PACK_AB R71, RZ, R71 ;  /* 0x00000047ff47723e */ /* 0x000fc600000000ff */
[----:B------:R-:W-:Y:S01]  /*43d0*/  @P5 FMUL.FTZ R60, R61, R60 ;  /* 0x0000003c3d3c5220 */ /* 0x000fe20000410000 */
[----:B------:R-:W-:-:S04]  /*43e0*/  PRMT R2, R71, 0x7610, R2 ;  /* 0x0000761047027816 */ /* 0x000fc80000000002 */
[----:B------:R-:W-:-:S04]  /*43f0*/  @P5 FSEL R60, R60, RZ, P4 ;  /* 0x000000ff3c3c5208 */ /* 0x000fc80002000000 */
[----:B------:R-:W-:-:S04]  /*4400*/  @P5 F2FP.F16.F32.PACK_AB R60, RZ, R60 ;  /* 0x0000003cff3c523e */ /* 0x000fc800000000ff */
[----:B------:R-:W-:-:S07]  /*4410*/  @P5 PRMT R105, R60, 0x7610, R105 ;  /* 0x000076103c695816 */ /* 0x000fce0000000069 */
.L_x_2138:
        /* <DEDUP_REMOVED lines=11> */
.L_x_2140:
        /* <DEDUP_REMOVED lines=9> */
.L_x_2141:
[----:B------:R-:W-:Y:S01]  /*4560*/  IADD3 R172, PT, PT, R172, 0x100, RZ ;  /* 0x00000100acac7810 */ /* 0x000fe20007ffe0ff */
[----:B------:R-:W-:-:S07]  /*4570*/  VIADD R65, R65, 0x100 ;  /* 0x0000010041417836 */ /* 0x000fce0000000000 */
.L_x_2132:
[----:B------:R-:W-:Y:S05]  /*4580*/  BSYNC.RECONVERGENT B0 ;  /* 0x0000000000007941 */ /* 0x000fea0003800200 */
.L_x_2131:
        /* <DEDUP_REMOVED lines=11> */
[----:B-----5:R-:W-:Y:S01]  /*4640*/  HADD2.F32 R63, -RZ, R80.H0_H0 ;  /* 0x20000050ff3f7230 */ /* 0x020fe20000004100 */
[----:B------:R-:W-:Y:S01]  /*4650*/  @P5 LOP3.LUT P6, RZ, R162, 0xff, RZ, 0xc0, !PT ;  /* 0x000000ffa2ff5812 */ /* 0x000fe200078cc0ff */
[----:B------:R-:W-:-:S09]  /*4660*/  HADD2.F32 R71, -RZ, R81.H0_H0 ;  /* 0x20000051ff477230 */ /* 0x000fd20000004100 */
        /* <DEDUP_REMOVED lines=11> */
[----:B------:R-:W-:Y:S01]  /*4720*/  F2FP.F16.F32.PACK_AB R63, RZ, R63 ;  /* 0x0000003fff3f723e */ /* 0x000fe200000000ff */
[----:B------:R-:W-:-:S02]  /*4730*/  HADD2.F32 R69, -RZ, R69.H0_H0 ;  /* 0x20000045ff457230 */ /* 0x000fc40000004100 */
[----:B------:R-:W-:Y:S01]  /*4740*/  @P4 FADD.FTZ R68, R155, -R68 ;  /* 0x800000449b444221 */ /* 0x000fe20000010000 */
[----:B------:R-:W-:Y:S01]  /*4750*/  @P5 FMUL.FTZ R60, R61, R60 ;  /* 0x0000003c3d3c5220 */ /* 0x000fe20000410000 */
[----:B------:R-:W-:Y:S01]  /*4760*/  PRMT R104, R63, 0x7610, R104 ;  /* 0x000076103f687816 */ /* 0x000fe20000000068 */
[----:B------:R-:W-:-:S03]  /*4770*/  @P4 FFMA.FTZ R69, R174, R66, R69 ;  /* 0x00000042ae454223 */ /* 0x000fc60000010045 */
        /* <DEDUP_REMOVED lines=17> */
[----:B------:R-:W-:Y:S02]  /*4890*/  SHF.R.U32.HI R61, RZ, 0x10, R81 ;  /* 0x00000010ff3d7819 */ /* 0x000fe40000011651 */
[----:B------:R-:W-:Y:S02]  /*48a0*/  PRMT R103, R71, 0x7610, R103 ;  /* 0x0000761047677816 */ /* 0x000fe40000000067 */
[----:B------:R-:W-:Y:S01]  /*48b0*/  @P5 FSEL R60, R60, RZ, P6 ;  /* 0x000000ff3c3c5208 */ /* 0x000fe20003000000 */
[----:B------:R-:W-:-:S03]  /*48c0*/  HADD2.F32 R61, -RZ, R61.H0_H0 ;  /* 0x2000003dff3d7230 */ /* 0x000fc60000004100 */
[----:B------:R-:W-:Y:S02]  /*48d0*/  @P5 F2FP.F16.F32.PACK_AB R60, RZ, R60 ;  /* 0x0000003cff3c523e */ /* 0x000fe400000000ff */
[----:B------:R-:W-:Y:S02]  /*48e0*/  @P4 FFMA.FTZ R61, R174, R68, R61 ;  /* 0x00000044ae3d4223 */ /* 0x000fe4000001003d */
[----:B------:R-:W-:-:S03]  /*48f0*/  @P5 PRMT R106, R60, 0x7610, R106 ;  /* 0x000076103c6a5816 */ /* 0x000fc6000000006a */
        /* <DEDUP_REMOVED lines=10> */
.L_x_2145:
[----:B------:R-:W-:Y:S01]  /*49a0*/  ISETP.GT.AND P4, PT, R175, RZ, PT ;  /* 0x000000ffaf00720c */ /* 0x000fe20003f84270 */
[----:B01----:R-:W0:Y:S01]  /*49b0*/  @P5 LDC.64 R60, c[0x0][0x408] ;  /* 0x00010200ff3c5b82 */ /* 0x003e220000000a00 */
[----:B-----5:R-:W-:Y:S01]  /*49c0*/  HADD2.F32 R63, -RZ, R80.H0_H0 ;  /* 0x20000050ff3f7230 */ /* 0x020fe20000004100 */
[----:B------:R-:W-:-:S10]  /*49d0*/  @P5 LOP3.LUT P6, RZ, R162, 0xff, RZ, 0xc0, !PT ;  /* 0x000000ffa2ff5812 */ /* 0x000fd400078cc0ff */
[-CC-:B------:R-:W-:Y:S01]  /*49e0*/  @P4 FFMA.FTZ R69, R163, R67.reuse, R64.reuse ;  /* 0x00000043a3454223 */ /* 0x180fe20000010040 */
[----:B------:R-:W-:-:S03]  /*49f0*/  @P4 FFMA.FTZ R66, R158, R67, R64 ;  /* 0x000000439e424223 */ /* 0x000fc60000010040 */
[----:B------:R-:W-:Y:S01]  /*4a00*/  @P4 FADD.FTZ R69, R160, -R69 ;  /* 0x80000045a0454221 */ /* 0x000fe20000010000 */
[----:B------:R-:W-:-:S03]  /*4a10*/  @P4 FADD.FTZ R66, R157, -R66 ;  /* 0x800000429d424221 */ /* 0x000fc60000010000 */
[----:B------:R-:W-:Y:S01]  /*4a20*/  @P4 FFMA.FTZ R63, R174, R69, R63 ;  /* 0x00000045ae3f4223 */ /* 0x000fe2000001003f */
[----:B------:R-:W-:-:S03]  /*4a30*/  HADD2.F32 R69, -RZ, R81.H0_H0 ;  /* 0x20000051ff457230 */ /* 0x000fc60000004100 */
[----:B0-----:R-:W-:Y:S01]  /*4a40*/  @P5 FMUL.FTZ R61, R63, R61 ;  /* 0x0000003d3f3d5220 */ /* 0x001fe20000410000 */
[----:B------:R-:W-:-:S03]  /*4a50*/  SHF.R.U64 R63, R80, 0x10, R81 ;  /* 0x00000010503f7819 */ /* 0x000fc60000001251 */
[----:B------:R-:W-:Y:S02]  /*4a60*/  @P5 FMUL.FTZ R60, R61, R60 ;  /* 0x0000003c3d3c5220 */ /* 0x000fe40000410000 */
[----:B------:R-:W-:-:S03]  /*4a70*/  HADD2.F32 R63, -RZ, R63.H0_H0 ;  /* 0x2000003fff3f7230 */ /* 0x000fc60000004100 */
[----:B------:R-:W-:Y:S02]  /*4a80*/  @P5 FSEL R62, R60, RZ, P6 ;  /* 0x000000ff3c3e5208 */ /* 0x000fe40003000000 */
[----:B------:R-:W0:Y:S01]  /*4a90*/  @P5 LDC.64 R60, c[0x0][0x408] ;  /* 0x00010200ff3c5b82 */ /* 0x000e220000000a00 */
[----:B------:R-:W-:Y:S01]  /*4aa0*/  @P4 FFMA.FTZ R63, R174, R66, R63 ;  /* 0x00000042ae3f4223 */ /* 0x000fe2000001003f */
[----:B------:R-:W-:Y:S01]  /*4ab0*/  @P5 LOP3.LUT P6, RZ, R162, 0xff00, RZ, 0xc0, !PT ;  /* 0x0000ff00a2ff5812 */ /* 0x000fe200078cc0ff */
[----:B------:R-:W-:Y:S01]  /*4ac0*/  @P4 FFMA.FTZ R66, R161, R67, R64 ;  /* 0x00000043a1424223 */ /* 0x000fe20000010040 */
[----:B------:R-:W-:-:S03]  /*4ad0*/  @P5 F2FP.F16.F32.PACK_AB R62, RZ, R62 ;  /* 0x0000003eff3e523e */ /* 0x000fc600000000ff */
[----:B------:R-:W-:Y:S01]  /*4ae0*/  @P4 FADD.FTZ R66, R159, -R66 ;  /* 0x800000429f424221 */ /* 0x000fe20000010000 */
[----:B------:R-:W-:-:S03]  /*4af0*/  @P5 PRMT R108, R62, 0x7610, R108 ;  /* 0x000076103e6c5816 */ /* 0x000fc6000000006c */
[----:B------:R-:W-:Y:S01]  /*4b00*/  @P4 FFMA.FTZ R69, R174, R66, R69 ;  /* 0x00000042ae454223 */ /* 0x000fe20000010045 */
        /* <DEDUP_REMOVED lines=25> */
.L_x_2144:
        /* <DEDUP_REMOVED lines=57> */
.L_x_2147:
        /* <DEDUP_REMOVED lines=12> */
.L_x_2148:
        /* <DEDUP_REMOVED lines=12> */
.L_x_2149:
        /* <DEDUP_REMOVED lines=12> */
.L_x_2150:
        /* <DEDUP_REMOVED lines=11> */
[----:B------:R-:W-:-:S07]  /*5320*/  PRMT R105, R60, 0x7610, R105 ;  /* 0x000076103c697816 */ /* 0x000fce0000000069 */
.L_x_2146:
        /* <DEDUP_REMOVED lines=9> */
.L_x_2151:
        /* <DEDUP_REMOVED lines=9> */
.L_x_2152:
[----:B------:R-:W-:Y:S02]  /*5450*/  IADD3 R172, PT, PT, R172, 0x100, RZ ;  /* 0x00000100acac7810 */ /* 0x000fe40007ffe0ff */
[----:B------:R-:W-:-:S07]  /*5460*/  IADD3 R65, PT, PT, R65, 0x100, RZ ;  /* 0x0000010041417810 */ /* 0x000fce0007ffe0ff */
.L_x_2143:
[----:B------:R-:W-:Y:S05]  /*5470*/  BSYNC.RECONVERGENT B0 ;  /* 0x0000000000007941 */ /* 0x000fea0003800200 */
.L_x_2142:
        /* <DEDUP_REMOVED lines=10> */
[----:B-----5:R-:W-:Y:S01]  /*5520*/  HADD2.F32 R63, -RZ, R78.H0_H0 ;  /* 0x2000004eff3f7230 */ /* 0x020fe20000004100 */
        /* <DEDUP_REMOVED lines=8> */
[----:B------:R-:W-:-:S03]  /*55b0*/  SHF.R.U64 R69, R78, 0x10, R79 ;  /* 0x000000104e457819 */ /* 0x000fc6000000124f */
[----:B0-----:R-:W-:Y:S01]  /*55c0*/  @P5 FMUL.FTZ R61, R63, R61 ;  /* 0x0000003d3f3d5220 */ /* 0x001fe20000410000 */
[----:B------:R-:W-:Y:S01]  /*55d0*/  F2FP.F16.F32.PACK_AB R63, RZ, R63 ;  /* 0x0000003fff3f723e */ /* 0x000fe200000000ff */
[----:B------:R-:W-:Y:S02]  /*55e0*/  HADD2.F32 R69, -RZ, R69.H0_H0 ;  /* 0x20000045ff457230 */ /* 0x000fe40000004100 */
[----:B------:R-:W-:Y:S01]  /*55f0*/  @P5 FMUL.FTZ R60, R61, R60 ;  /* 0x0000003c3d3c5220 */ /* 0x000fe20000410000 */
[----:B------:R-:W-:Y:S02]  /*5600*/  PRMT R104, R63, 0x7610, R104 ;  /* 0x000076103f687816 */ /* 0x000fe40000000068 */
[----:B------:R-:W-:Y:S01]  /*5610*/  @P4 FFMA.FTZ R69, R174, R71, R69 ;  /* 0x00000047ae454223 */ /* 0x000fe20000010045 */
[----:B------:R-:W-:Y:S01]  /*5620*/  HADD2.F32 R71, -RZ, R79.H0_H0 ;  /* 0x2000004fff477230 */ /* 0x000fe20000004100 */
[----:B------:R-:W-:Y:S02]  /*5630*/  @P5 FSEL R62, R60, RZ, P6 ;  /* 0x000000ff3c3e5208 */ /* 0x000fe40003000000 */
[----:B------:R-:W0:Y:S01]  /*5640*/  @P5 LDC.64 R60, c[0x0][0x408] ;  /* 0x00010200ff3c5b82 */ /* 0x000e220000000a00 */
[----:B------:R-:W-:Y:S01]  /*5650*/  @P5 LOP3.LUT P6, RZ, R154, 0xff00, RZ, 0xc0, !PT ;  /* 0x0000ff009aff5812 */ /* 0x000fe200078cc0ff */
[----:B------:R-:W-:Y:S01]  /*5660*/  @P4 FFMA.FTZ R71, R174, R68, R71 ;  /* 0x00000044ae474223 */ /* 0x000fe20000010047 */
[----:B------:R-:W-:Y:S01]  /*5670*/  @P4 FFMA.FTZ R68, R146, R67, R64 ;  /* 0x0000004392444223 */ /* 0x000fe20000010040 */
[----:B------:R-:W-:-:S03]  /*5680*/  @P5 F2FP.F16.F32.PACK_AB R62, RZ, R62 ;  /* 0x0000003eff3e523e */ /* 0x000fc600000000ff */
[----:B------:R-:W-:Y:S01]  /*5690*/  @P4 FADD.FTZ R68, R147, -R68 ;  /* 0x8000004493444221 */ /* 0x000fe20000010000 */
        /* <DEDUP_REMOVED lines=30> */
.L_x_2156:
[----:B------:R-:W-:Y:S01]  /*5880*/  ISETP.GT.AND P4, PT, R175, RZ, PT ;  /* 0x000000ffaf00720c */ /* 0x000fe20003f84270 */
[----:B0123--:R-:W0:Y:S01]  /*5890*/  @P5 LDC.64 R60, c[0x0][0x408] ;  /* 0x00010200ff3c5b82 */ /* 0x00fe220000000a00 */
        /* <DEDUP_REMOVED lines=46> */
.L_x_2155:
        /* <DEDUP_REMOVED lines=57> */
.L_x_2158:
        /* <DEDUP_REMOVED lines=12> */
.L_x_2159:
        /* <DEDUP_REMOVED lines=12> */
.L_x_2160:
        /* <DEDUP_REMOVED lines=12> */
.L_x_2161:
        /* <DEDUP_REMOVED lines=12> */
.L_x_2157:
        /* <DEDUP_REMOVED lines=9> */
.L_x_2162:
        /* <DEDUP_REMOVED lines=9> */
.L_x_2163:
[----:B------:R-:W-:Y:S02]  /*6330*/  IADD3 R172, PT, PT, R172, 0x100, RZ ;  /* 0x00000100acac7810 */ /* 0x000fe40007ffe0ff */
[----:B------:R-:W-:-:S07]  /*6340*/  IADD3 R65, PT, PT, R65, 0x100, RZ ;  /* 0x0000010041417810 */ /* 0x000fce0007ffe0ff */
.L_x_2154:
[----:B------:R-:W-:Y:S05]  /*6350*/  BSYNC.RECONVERGENT B0 ;  /* 0x0000000000007941 */ /* 0x000fea0003800200 */
.L_x_2153:
        /* <DEDUP_REMOVED lines=64> */
.L_x_2167:
[----:B------:R-:W-:Y:S01]  /*6760*/  ISETP.GT.AND P4, PT, R175, RZ, PT ;  /* 0x000000ffaf00720c */ /* 0x000fe20003f84270 */
[----:B01234-:R-:W0:Y:S01]  /*6770*/  @P5 LDC.64 R60, c[0x0][0x408] ;  /* 0x00010200ff3c5b82 */ /* 0x01fe220000000a00 */
        /* <DEDUP_REMOVED lines=46> */
.L_x_2166:
        /* <DEDUP_REMOVED lines=57> */
.L_x_2169:
        /* <DEDUP_REMOVED lines=12> */
.L_x_2170:
        /* <DEDUP_REMOVED lines=12> */
.L_x_2171:
        /* <DEDUP_REMOVED lines=12> */
.L_x_2172:
        /* <DEDUP_REMOVED lines=12> */
.L_x_2168:
        /* <DEDUP_REMOVED lines=9> */
.L_x_2173:
        /* <DEDUP_REMOVED lines=9> */
.L_x_2174:
[----:B------:R-:W-:Y:S01]  /*7210*/  IADD3 R172, PT, PT, R172, 0x100, RZ ;  /* 0x00000100acac7810 */ /* 0x000fe20007ffe0ff */
[----:B------:R-:W-:-:S07]  /*7220*/  VIADD R65, R65, 0x100 ;  /* 0x0000010041417836 */ /* 0x000fce0000000000 */
.L_x_2165:
[----:B------:R-:W-:Y:S05]  /*7230*/  BSYNC.RECONVERGENT B0 ;  /* 0x0000000000007941 */ /* 0x000fea0003800200 */
.L_x_2164:
        /* <DEDUP_REMOVED lines=64> */
.L_x_2178:
        /* <DEDUP_REMOVED lines=48> */
.L_x_2177:
        /* <DEDUP_REMOVED lines=57> */
.L_x_2180:
        /* <DEDUP_REMOVED lines=12> */
.L_x_2181:
        /* <DEDUP_REMOVED lines=12> */
.L_x_2182:
        /* <DEDUP_REMOVED lines=12> */
.L_x_2183:
        /* <DEDUP_REMOVED lines=12> */
.L_x_2179:
        /* <DEDUP_REMOVED lines=9> */
.L_x_2184:
        /* <DEDUP_REMOVED lines=9> */
.L_x_2185:
[----:B------:R-:W-:Y:S02]  /*80f0*/  IADD3 R172, PT, PT, R172, 0x100, RZ ;  /* 0x00000100acac7810 */ /* 0x000fe40007ffe0ff */
[----:B------:R-:W-:-:S07]  /*8100*/  IADD3 R65, PT, PT, R65, 0x100, RZ ;  /* 0x0000010041417810 */ /* 0x000fce0007ffe0ff */
.L_x_2176:
[----:B------:R-:W-:Y:S05]  /*8110*/  BSYNC.RECONVERGENT B0 ;  /* 0x0000000000007941 */ /* 0x000fea0003800200 */
.L_x_2175:
        /* <DEDUP_REMOVED lines=64> */
.L_x_2189:
        /* <DEDUP_REMOVED lines=48> */
.L_x_2188:
        /* <DEDUP_REMOVED lines=57> */
.L_x_2191:
        /* <DEDUP_REMOVED lines=12> */
.L_x_2192:
        /* <DEDUP_REMOVED lines=12> */
.L_x_2193:
        /* <DEDUP_REMOVED lines=12> */
.L_x_2194:
        /* <DEDUP_REMOVED lines=12> */
.L_x_2190:
        /* <DEDUP_REMOVED lines=9> */
.L_x_2195:
        /* <DEDUP_REMOVED lines=9> */
.L_x_2196:
[----:B------:R-:W-:Y:S02]  /*8fd0*/  IADD3 R172, PT, PT, R172, 0x100, RZ ;  /* 0x00000100acac7810 */ /* 0x000fe40007ffe0ff */
[----:B------:R-:W-:-:S07]  /*8fe0*/  IADD3 R65, PT, PT, R65, 0x100, RZ ;  /* 0x0000010041417810 */ /* 0x000fce0007ffe0ff */
.L_x_2187:
[----:B------:R-:W-:Y:S05]  /*8ff0*/  BSYNC.RECONVERGENT B0 ;  /* 0x0000000000007941 */ /* 0x000fea0003800200 */
.L_x_2186:
        /* <DEDUP_REMOVED lines=26> */
[----:B------:R-:W-:Y:S01]  /*91a0*/  F2FP.F16.F32.PACK_AB R63, RZ, R63 ;  /* 0x0000003fff3f723e */ /* 0x000fe200000000ff */
[----:B------:R-:W-:Y:S02]  /*91b0*/  HADD2.F32 R69, -RZ, R69.H0_H0 ;  /* 0x20000045ff457230 */ /* 0x000fe40000004100 */
[----:B------:R-:W-:Y:S01]  /*91c0*/  @P5 FMUL.FTZ R60, R61, R60 ;  /* 0x0000003c3d3c5220 */ /* 0x000fe20000410000 */
[----:B------:R-:W-:Y:S02]  /*91d0*/  PRMT R104, R63, 0x7610, R104 ;  /* 0x000076103f687816 */ /* 0x000fe40000000068 */
[----:B------:R-:W-:Y:S02]  /*91e0*/  @P4 FFMA.FTZ R69, R174, R66, R69 ;  /* 0x00000042ae454223 */ /* 0x000fe40000010045 */
[----:B------:R-:W-:Y:S02]  /*91f0*/  @P5 FSEL R62, R60, RZ, P6 ;  /* 0x000000ff3c3e5208 */ /* 0x000fe40003000000 */
[----:B------:R-:W0:Y:S01]  /*9200*/  @P5 LDC.64 R60, c[0x0][0x408] ;  /* 0x00010200ff3c5b82 */ /* 0x000e220000000a00 */
[----:B------:R-:W-:-:S02]  /*9210*/  @P5 LOP3.LUT P6, RZ, R118, 0xff00, RZ, 0xc0, !PT ;  /* 0x0000ff0076ff5812 */ /* 0x000fc400078cc0ff */
        /* <DEDUP_REMOVED lines=31> */
.L_x_2200:
        /* <DEDUP_REMOVED lines=11> */
[----:B------:R-:W-:-:S03]  /*94c0*/  HADD2.F32 R69, -RZ, R89.H0_H0 ;  /* 0x20000059ff457230 */ /* 0x000fc60000004100 */
[----:B0-----:R-:W-:Y:S01]  /*94d0*/  @P5 FMUL.FTZ R61, R63, R61 ;  /* 0x0000003d3f3d5220 */ /* 0x001fe20000410000 */
[----:B------:R-:W-:Y:S01]  /*94e0*/  SHF.R.U64 R63, R88, 0x10, R89 ;  /* 0x00000010583f7819 */ /* 0x000fe20000001259 */
[----:B------:R-:W-:Y:S02]  /*94f0*/  @P4 FFMA.FTZ R69, R174, R71, R69 ;  /* 0x00000047ae454223 */ /* 0x000fe40000010045 */
[----:B------:R-:W-:Y:S02]  /*9500*/  @P5 FMUL.FTZ R60, R61, R60 ;  /* 0x0000003c3d3c5220 */ /* 0x000fe40000410000 */
[----:B------:R-:W-:-:S03]  /*9510*/  HADD2.F32 R63, -RZ, R63.H0_H0 ;  /* 0x2000003fff3f7230 */ /* 0x000fc60000004100 */
[----:B------:R-:W-:Y:S02]  /*9520*/  @P5 FSEL R62, R60, RZ, P6 ;  /* 0x000000ff3c3e5208 */ /* 0x000fe40003000000 */
[----:B------:R-:W0:Y:S01]  /*9530*/  @P5 LDC.64 R60, c[0x0][0x408] ;  /* 0x00010200ff3c5b82 */ /* 0x000e220000000a00 */
[----:B------:R-:W-:Y:S01]  /*9540*/  @P4 FFMA.FTZ R63, R174, R66, R63 ;  /* 0x00000042ae3f4223 */ /* 0x000fe2000001003f */
[----:B------:R-:W-:Y:S02]  /*9550*/  @P5 LOP3.LUT P6, RZ, R118, 0xff00, RZ, 0xc0, !PT ;  /* 0x0000ff0076ff5812 */ /* 0x000fe400078cc0ff */
[----:B------:R-:W-:-:S04]  /*9560*/  @P5 F2FP.F16.F32.PACK_AB R62, RZ, R62 ;  /* 0x0000003eff3e523e */ /* 0x000fc800000000ff */
        /* <DEDUP_REMOVED lines=26> */
.L_x_2199:
[----:B------:R-:W-:-:S04]  /*9710*/  UISETP.NE.U32.AND UP0, UPT, UR6, URZ, UPT ;  /* 0x000000ff0600728c */ /* 0x000fc8000bf05070 */
[----:B------:R-:W-:-:S09]  /*9720*/  UISETP.NE.AND.EX UP0, UPT, UR7, URZ, UPT, UP0 ;  /* 0x000000ff0700728c */ /* 0x000fd2000bf05300 */
[----:B------:R-:W-:Y:S05]  /*9730*/  BRA.U !UP0, `(.L_x_2202) ;  /* 0x0000000108d87547 */ /* 0x000fea000b800000 */
[----:B01234-:R-:W0:Y:S01]  /*9740*/  @P5 LDC.64 R60, c[0x0][0x408] ;  /* 0x00010200ff3c5b82 */ /* 0x01fe220000000a00 */
[-CC-:B------:R-:W-:Y:S01]  /*9750*/  FFMA.FTZ R63, R117, R67.reuse, R64.reuse ;  /* 0x00000043753f7223 */ /* 0x180fe20000010040 */
[----:B------:R-:W-:Y:S01]  /*9760*/  ISETP.GT.AND P4, PT, R175, RZ, PT ;  /* 0x000000ffaf00720c */ /* 0x000fe20003f84270 */
[----:B------:R-:W-:Y:S01]  /*9770*/  FFMA.FTZ R66, R112, R67, R64 ;  /* 0x0000004370427223 */ /* 0x000fe20000010040 */
[----:B-----5:R-:W-:Y:S01]  /*9780*/  @P5 LOP3.LUT P6, RZ, R118, 0xff, RZ, 0xc0, !PT ;  /* 0x000000ff76ff5812 */ /* 0x020fe200078cc0ff */
[----:B------:R-:W-:Y:S02]  /*9790*/  FADD.FTZ R63, R116, -R63 ;  /* 0x8000003f743f7221 */ /* 0x000fe40000010000 */
[----:B------:R-:W-:Y:S02]  /*97a0*/  FADD.FTZ R69, R113, -R66 ;  /* 0x8000004271457221 */ /* 0x000fe40000010000 */
[C---:B------:R-:W-:Y:S02]  /*97b0*/  FMUL.FTZ R62, R174.reuse, R63 ;  /* 0x0000003fae3e7220 */ /* 0x040fe40000410000 */
[----:B------:R-:W-:Y:S01]  /*97c0*/  FMUL.FTZ R66, R174, R69 ;  /* 0x00000045ae427220 */ /* 0x000fe20000410000 */
[-CC-:B------:R-:W-:Y:S01]  /*97d0*/  FFMA.FTZ R69, R115, R67.reuse, R64.reuse ;  /* 0x0000004373457223 */ /* 0x180fe20000010040 */
[----:B------:R-:W-:Y:S01]  /*97e0*/  FFMA.FTZ R64, R110, R67, R64 ;  /* 0x000000436e407223 */ /* 0x000fe20000010040 */
[----:B------:R-:W-:-:S02]  /*97f0*/  FSEL R62, R62, RZ, P4 ;  /* 0x000000ff3e3e7208 */ /* 0x000fc40002000000 */
[----:B------:R-:W-:Y:S01]  /*9800*/  FSEL R66, R66, RZ, P4 ;  /* 0x000000ff42427208 */ /* 0x000fe20002000000 */
[----:B------:R-:W-:-:S04]  /*9810*/  FADD.FTZ R69, R114, -R69 ;  /* 0x8000004572457221 */ /* 0x000fc80000010000 */
[----:B------:R-:W-:Y:S01]  /*9820*/  FMUL.FTZ R69, R174, R69 ;  /* 0x00000045ae457220 */ /* 0x000fe20000410000 */
[----:B0-----:R-:W-:Y:S01]  /*9830*/  @P5 FMUL.FTZ R61, R62, R61 ;  /* 0x0000003d3e3d5220 */ /* 0x001fe20000410000 */
[----:B------:R-:W-:-:S03]  /*9840*/  F2FP.F16.F32.PACK_AB R62, RZ, R62 ;  /* 0x0000003eff3e723e */ /* 0x000fc600000000ff */
[----:B------:R-:W-:Y:S01]  /*9850*/  FSEL R70, R69, RZ, P4 ;  /* 0x000000ff45467208 */ /* 0x000fe20002000000 */
        /* <DEDUP_REMOVED lines=36> */
.L_x_2202:
        /* <DEDUP_REMOVED lines=10> */
[----:B------:R-:W-:Y:S01]  /*9b40*/  @P5 F2FP.F16.F32.PACK_AB R62, RZ, R60 ;  /* 0x0000003cff3e523e */ /* 0x000fe200000000ff */
        /* <DEDUP_REMOVED lines=10> */
[----:B------:R-:W-:-:S04]  /*9bf0*/  F2FP.F16.F32.PACK_AB R60, RZ, R60 ;  /* 0x0000003cff3c723e */ /* 0x000fc800000000ff */
[----:B------:R-:W-:-:S07]  /*9c00*/  PRMT R108, R60, 0x7610, R108 ;  /* 0x000076103c6c7816 */ /* 0x000fce000000006c */
.L_x_2203:
        /* <DEDUP_REMOVED lines=12> */
.L_x_2204:
        /* <DEDUP_REMOVED lines=12> */
.L_x_2205:
[----:B------:R-:W-:-:S07]  /*9d90*/  @P5 PRMT R105, R62, 0x7610, R105 ;  /* 0x000076103e695816 */ /* 0x000fce0000000069 */
.L_x_2201:
        /* <DEDUP_REMOVED lines=9> */
.L_x_2206:
        /* <DEDUP_REMOVED lines=9> */
.L_x_2198:
[----:B------:R-:W-:Y:S05]  /*9ec0*/  BSYNC.RECONVERGENT B0 ;  /* 0x0000000000007941 */ /* 0x000fea0003800200 */
.L_x_2197:
[----:B01234-:R-:W0:Y:S01]  /*9ed0*/  LDC.64 R60, c[0x0][0x380] ;  /* 0x0000e000ff3c7b82 */ /* 0x01fe220000000a00 */
[----:B------:R-:W-:Y:S01]  /*9ee0*/  UPLOP3.LUT UP1, UPT, UPT, UPT, UP1, 0x40, 0x4 ;  /* 0x000000000004789c */ /* 0x000fe20003f2e810 */
[----:B0-----:R-:W-:-:S04]  /*9ef0*/  IADD3 R176, PT, PT, R176, R60, RZ ;  /* 0x0000003cb0b07210 */ /* 0x001fc80007ffe0ff */
[----:B------:R-:W-:-:S13]  /*9f00*/  ISETP.GE.AND P4, PT, R176, R61, PT ;  /* 0x0000003db000720c */ /* 0x000fda0003f86270 */
[----:B------:R-:W-:Y:S05]  /*9f10*/  @!P4 BRA `(.L_x_2207) ;  /* 0xffffff6800b8c947 */ /* 0x000fea000383ffff */
.L_x_2112:
        /* <DEDUP_REMOVED lines=56> */
.L_x_2208:
        /* <DEDUP_REMOVED lines=14> */
.L_x_14317:


//--------------------- .text._ZN10layer_norm22ln_bwd_finalize_kernelINS_22Kernel_traits_finalizeILj7168E6__halfS2_S2_S2_fjLb0ELj1024ELj4ENS_18Kernel_traits_baseILj7168ES2_S2_S2_S2_fjLj1024EEEEELb0ELb1EEEvNS_9BwdParamsE --------------------------
	.section	.text._ZN10layer_norm22ln_bwd_finalize_kernelINS_22Kernel_traits_finalizeILj7168E6__halfS2_S2_S2_fjLb0ELj1024ELj4ENS_18Kernel_traits_baseILj7168ES2_S2_S2_S2_fjLj1024EEEEELb0ELb1EEEvNS_9BwdParamsE,"ax",@progbits
	.align	128
        .global         _ZN10layer_norm22ln_bwd_finalize_kernelINS_22Kernel_traits_finalizeILj7168E6__halfS2_S2_S2_fjLb0ELj1024ELj4ENS_18Kernel_traits_baseILj7168ES2_S2_S2_S2_fjLj1024EEEEELb0ELb1EEEvNS_9BwdParamsE
        .type           _ZN10layer_norm22ln_bwd_finalize_kernelINS_22Kernel_traits_finalizeILj7168E6__halfS2_S2_S2_fjLb0ELj1024ELj4ENS_18Kernel_traits_baseILj7168ES2_S2_S2_S2_fjLj1024EEEEELb0ELb1EEEvNS_9BwdParamsE,@function
        .size           _ZN10layer_norm22ln_bwd_finalize_kernelINS_22Kernel_traits_finalizeILj7168E6__halfS2_S2_S2_fjLb0ELj1024ELj4ENS_18Kernel_traits_baseILj7168ES2_S2_S2_S2_fjLj1024EEEEELb0ELb1EEEvNS_9BwdParamsE,(.L_x_14318 - _ZN10layer_norm22ln_bwd_finalize_kernelINS_22Kernel_traits_finalizeILj7168E6__halfS2_S2_S2_fjLb0ELj1024ELj4ENS_18Kernel_traits_baseILj7168ES2_S2_S2_S2_fjLj1024EEEEELb0ELb1EEEvNS_9BwdParamsE)
        .other          _ZN10layer_norm22ln_bwd_finalize_kernelINS_22Kernel_traits_finalizeILj7168E6__halfS2_S2_S2_fjLb0ELj1024ELj4ENS_18Kernel_traits_baseILj7168ES2_S2_S2_S2_fjLj1024EEEEELb0ELb1EEEvNS_9BwdParamsE,@"STO_CUDA_ENTRY STV_DEFAULT"
_ZN10layer_norm22ln_bwd_finalize_kernelINS_22Kernel_traits_finalizeILj7168E6__halfS2_S2_S2_fjLb0ELj1024ELj4ENS_18Kernel_traits_baseILj7168ES2_S2_S2_S2_fjLj1024EEEEELb0ELb1EEEvNS_9BwdParamsE:
.text._ZN10layer_norm22ln_bwd_finalize_kernelINS_22Kernel_traits_finalizeILj7168E6__halfS2_S2_S2_fjLb0ELj1024ELj4ENS_18Kernel_traits_baseILj7168ES2_S2_S2_S2_fjLj1024EEEEELb0ELb1EEEvNS_9BwdParamsE:
        /* <DEDUP_REMOVED lines=81> */
.L_x_2213:
        /* <DEDUP_REMOVED lines=118> */
.L_x_2212:
[----:B------:R-:W-:Y:S05]  /*0c70*/  BSYNC.RECONVERGENT B1 ;  /* 0x0000000000017941 */ /* 0x000fea0003800200 */
.L_x_2211:
        /* <DEDUP_REMOVED lines=77> */
.L_x_2215:
[----:B------:R-:W-:Y:S05]  /*1150*/  BSYNC.RECONVERGENT B1 ;  /* 0x0000000000017941 */ /* 0x000fea0003800200 */
.L_x_2214:
        /* <DEDUP_REMOVED lines=38> */
.L_x_2217:
[----:B------:R-:W-:Y:S05]  /*13c0*/  BSYNC.RECONVERGENT B1 ;  /* 0x0000000000017941 */ /* 0x000fea0003800200 */
.L_x_2216:
        /* <DEDUP_REMOVED lines=8> */
.L_x_2218:
        /* <DEDUP_REMOVED lines=10> */
.L_x_2210:
[----:B------:R-:W-:Y:S05]  /*14f0*/  BSYNC.RECONVERGENT B0 ;  /* 0x0000000000007941 */ /* 0x000fea0003800200 */
.L_x_2209:
        /* <DEDUP_REMOVED lines=57> */
.L_x_2219:
        /* <DEDUP_REMOVED lines=15> */
.L_x_14318:


//--------------------- .text._ZN10layer_norm13ln_bwd_kernelINS_13Kernel_traitsI6__halfS2_S2_S2_fjLj7168ELj1ELj1ELj8ELj8ENS_18Kernel_traits_baseILj7168ES2_S2_S2_S2_fjLj256EEEEELb1ELb0ELb1ELb1EEEvNS_9BwdParamsE --------------------------
	.section	.text._ZN10layer_norm13ln_bwd_kernelINS_13Kernel_traitsI6__halfS2_S2_S2_fjLj7168ELj1ELj1ELj8ELj8ENS_18Kernel_traits_baseILj7168ES2_S2_S2_S2_fjLj256EEEEELb1ELb0ELb1ELb1EEEvNS_9BwdParamsE,"ax",@progbits
	.align	128
        .global         _ZN10layer_norm13ln_bwd_kernelINS_13Kernel_traitsI6__halfS2_S2_S2_fjLj7168ELj1ELj1ELj8ELj8ENS_18Kernel_traits_baseILj7168ES2_S2_S2_S2_fjLj256EEEEELb1ELb0ELb1ELb1EEEvNS_9BwdParamsE
        .type           _ZN10layer_norm13ln_bwd_kernelINS_13Kernel_traitsI6__halfS2_S2_S2_fjLj7168ELj1ELj1ELj8ELj8ENS_18Kernel_traits_baseILj7168ES2_S2_S2_S2_fjLj256EEEEELb1ELb0ELb1ELb1EEEvNS_9BwdParamsE,@function
        .size           _ZN10layer_norm13ln_bwd_kernelINS_13Kernel_traitsI6__halfS2_S2_S2_fjLj7168ELj1ELj1ELj8ELj8ENS_18Kernel_traits_baseILj7168ES2_S2_S2_S2_fjLj256EEEEELb1ELb0ELb1ELb1EEEvNS_9BwdParamsE,(.L_x_14319 - _ZN10layer_norm13ln_bwd_kernelINS_13Kernel_traitsI6__halfS2_S2_S2_fjLj7168ELj1ELj1ELj8ELj8ENS_18Kernel_traits_baseILj7168ES2_S2_S2_S2_fjLj256EEEEELb1ELb0ELb1ELb1EEEvNS_9BwdParamsE)
        .other          _ZN10layer_norm13ln_bwd_kernelINS_13Kernel_traitsI6__halfS2_S2_S2_fjLj7168ELj1ELj1ELj8ELj8ENS_18Kernel_traits_baseILj7168ES2_S2_S2_S2_fjLj256EEEEELb1ELb0ELb1ELb1EEEvNS_9BwdParamsE,@"STO_CUDA_ENTRY STV_DEFAULT"
_ZN10layer_norm13ln_bwd_kernelINS_13Kernel_traitsI6__halfS2_S2_S2_fjLj7168ELj1ELj1ELj8ELj8ENS_18Kernel_traits_baseILj7168ES2_S2_S2_S2_fjLj256EEEEELb1ELb0ELb1ELb1EEEvNS_9BwdParamsE:
.text._ZN10layer_norm13ln_bwd_kernelINS_13Kernel_traitsI6__halfS2_S2_S2_fjLj7168ELj1ELj1ELj8ELj8ENS_18Kernel_traits_baseILj7168ES2_S2_S2_S2_fjLj256EEEEELb1ELb0ELb1ELb1EEEvNS_9BwdParamsE:
        /* <DEDUP_REMOVED lines=50> */
[----:B------:R-:W-:Y:S01]  /*0320*/  HFMA2 R59, -RZ, RZ, 0, 0 ;  /* 0x00000000ff3b7431 */ /* 0x000fe200000001ff */
[----:B------:R-:W-:Y:S01]  /*0330*/  MOV R0, UR4 ;  /* 0x0000000400007c02 */ /* 0x000fe20008000f00 */
[----:B--234-:R-:W-:-:S11]  /*0340*/  UPLOP3.LUT UP1, UPT, UPT, UPT, UPT, 0x40, 0x4 ;  /* 0x000000000004789c */ /* 0x01cfd60003f2e870 */
.L_x_2290:
        /* <DEDUP_REMOVED lines=28> */
[C-C-:B--2---:R-:W-:Y:S01]  /*0510*/  IMAD.WIDE.U32 R132, R65.reuse, 0x8, R62.reuse ;  /* 0x0000000841847825 */ /* 0x144fe200078e003e */
[----:B------:R-:W-:Y:S02]  /*0520*/  LEA.HI R64, R64, R3, RZ, 0x2 ;  /* 0x0000000340407211 */ /* 0x000fe400078f10ff */
[----:B------:R-:W-:Y:S02]  /*0530*/  IADD3 R131, PT, PT, R65, 0x100, RZ ;  /* 0x0000010041837810 */ /* 0x000fe40007ffe0ff */
[----:B------:R-:W-:Y:S01]  /*0540*/  LEA.HI.SX32 R167, R64, R121, 0x1e ;  /* 0x0000007940a77211 */ /* 0x000fe200078ff2ff */
[--C-:B------:R-:W-:Y:S01]  /*0550*/  IMAD.WIDE.U32 R122, R123, 0x8, R62.reuse ;  /* 0x000000087b7a7825 */ /* 0x100fe200078e003e */
[C---:B------:R-:W-:Y:S01]  /*0560*/  IADD3 R127, PT, PT, R65.reuse, 0x200, RZ ;  /* 0x00000200417f7810 */ /* 0x040fe20007ffe0ff */
[----:B------:R-:W2:Y:S01]  /*0570*/  LDG.E.64 R132, desc[UR12][R132.64] ;  /* 0x0000000c84847981 */ /* 0x000ea2000c1e1b00 */
[----:B------:R-:W-:Y:S01]  /*0580*/  IADD3 R125, PT, PT, R65, 0x300, RZ ;  /* 0x00000300417d7810 */ /* 0x000fe20007ffe0ff */
[----:B------:R-:W-:Y:S01]  /*0590*/  IMAD.WIDE.U32 R130, R131, 0x8, R62 ;  /* 0x0000000883827825 */ /* 0x000fe200078e003e */
[C---:B------:R-:W-:Y:S01]  /*05a0*/  IADD3 R73, PT, PT, R65.reuse, 0x500, RZ ;  /* 0x0000050041497810 */ /* 0x040fe20007ffe0ff */
[----:B------:R-:W2:Y:S01]  /*05b0*/  LDG.E.64 R122, desc[UR12][R122.64] ;  /* 0x0000000c7a7a7981 */ /* 0x000ea2000c1e1b00 */
[----:B------:R-:W-:Y:S01]  /*05c0*/  IADD3 R3, PT, PT, R65, 0x600, RZ ;  /* 0x0000060041037810 */ /* 0x000fe20007ffe0ff */
[C---:B---3--:R-:W-:Y:S01]  /*05d0*/  IMAD.WIDE.U32 R64, R167.reuse, 0x8, R128 ;  /* 0x00000008a7407825 */ /* 0x048fe200078e0080 */
[C---:B------:R-:W-:Y:S01]  /*05e0*/  IADD3 R165, PT, PT, R167.reuse, 0x500, RZ ;  /* 0x00000500a7a57810 */ /* 0x040fe20007ffe0ff */
[----:B------:R-:W3:Y:S01]  /*05f0*/  LDG.E.64 R130, desc[UR12][R130.64] ;  /* 0x0000000c82827981 */ /* 0x000ee2000c1e1b00 */
[----:B------:R-:W-:-:S03]  /*0600*/  IADD3 R155, PT, PT, R167, 0x100, RZ ;  /* 0x00000100a79b7810 */ /* 0x000fc60007ffe0ff */
[--C-:B------:R-:W-:Y:S01]  /*0610*/  IMAD.WIDE.U32 R116, R165, 0x8, R128.reuse ;  /* 0x00000008a5747825 */ /* 0x100fe200078e0080 */
[----:B------:R-:W3:Y:S03]  /*0620*/  LDG.E.64 R64, desc[UR12][R64.64] ;  /* 0x0000000c40407981 */ /* 0x000ee6000c1e1b00 */
[----:B------:R-:W-:Y:S01]  /*0630*/  IMAD.WIDE.U32 R66, R155, 0x8, R128 ;  /* 0x000000089b427825 */ /* 0x000fe200078e0080 */
[----:B------:R-:W3:Y:S01]  /*0640*/  LDG.E.64 R60, desc[UR12][R116.64] ;  /* 0x0000000c743c7981 */ /* 0x000ee2000c1e1b00 */
[----:B------:R-:W-:Y:S02]  /*0650*/  IADD3 R157, PT, PT, R167, 0x200, RZ ;  /* 0x00000200a79d7810 */ /* 0x000fe40007ffe0ff */
[----:B------:R-:W-:Y:S01]  /*0660*/  IMAD.WIDE.U32 R124, R125, 0x8, R62 ;  /* 0x000000087d7c7825 */ /* 0x000fe200078e003e */
[C---:B------:R-:W-:Y:S01]  /*0670*/  IADD3 R161, PT, PT, R167.reuse, 0x300, RZ ;  /* 0x00000300a7a17810 */ /* 0x040fe20007ffe0ff */
[----:B------:R-:W3:Y:S01]  /*0680*/  LDG.E.64 R66, desc[UR12][R66.64] ;  /* 0x0000000c42427981 */ /* 0x000ee2000c1e1b00 */
[----:B------:R-:W-:Y:S01]  /*0690*/  IADD3 R163, PT, PT, R167, 0x400, RZ ;  /* 0x00000400a7a37810 */ /* 0x000fe20007ffe0ff */
[--C-:B------:R-:W-:Y:S01]  /*06a0*/  IMAD.WIDE.U32 R68, R157, 0x8, R128.reuse ;  /* 0x000000089d447825 */ /* 0x100fe200078e0080 */
[----:B------:R-:W-:Y:S01]  /*06b0*/  IADD3 R175, PT, PT, R167, 0x600, RZ ;  /* 0x00000600a7af7810 */ /* 0x000fe20007ffe0ff */
        /* <DEDUP_REMOVED lines=16> */
[----:B------:R-:W-:Y:S02]  /*07c0*/  ISETP.NE.AND.EX P0, PT, R113, RZ, PT, P0 ;  /* 0x000000ff7100720c */ /* 0x000fe40003f05300 */
[----:B------:R-:W-:-:S11]  /*07d0*/  @P1 IADD3 R3, PT, PT, R119, -0x1, RZ ;  /* 0xffffffff77031810 */ /* 0x000fd60007ffe0ff */
[----:B------:R-:W1:Y:S08]  /*07e0*/  @P0 LDC.64 R134, c[0x0][0x438] ;  /* 0x00010e00ff860b82 */ /* 0x000e700000000a00 */
[----:B------:R-:W0:Y:S08]  /*07f0*/  @P0 LDC.64 R136, c[0x0][0x438] ;  /* 0x00010e00ff880b82 */ /* 0x000e300000000a00 */
[----:B------:R-:W0:Y:S08]  /*0800*/  @P0 LDC.64 R144, c[0x0][0x438] ;  /* 0x00010e00ff900b82 */ /* 0x000e300000000a00 */
[----:B------:R-:W0:Y:S08]  /*0810*/  @P0 LDC.64 R152, c[0x0][0x438] ;  /* 0x00010e00ff980b82 */ /* 0x000e300000000a00 */
[----:B------:R-:W0:Y:S08]  /*0820*/  @P0 LDC.64 R158, c[0x0][0x438] ;  /* 0x00010e00ff9e0b82 */ /* 0x000e300000000a00 */
[----:B------:R-:W0:Y:S08]  /*0830*/  @P0 LDC.64 R168, c[0x0][0x438] ;  /* 0x00010e00ffa80b82 */ /* 0x000e300000000a00 */
[----:B------:R-:W0:Y:S01]  /*0840*/  @P0 LDC.64 R170, c[0x0][0x438] ;  /* 0x00010e00ffaa0b82 */ /* 0x000e220000000a00 */
[----:B------:R-:W-:-:S05]  /*0850*/  @P1 IMAD R3, R3, R118, RZ ;  /* 0x0000007603031224 */ /* 0x000fca00078e02ff */
[----:B------:R-:W-:-:S04]  /*0860*/  @P1 SHF.R.S32.HI R118, RZ, 0x1f, R3 ;  /* 0x0000001fff761819 */ /* 0x000fc80000011403 */
[----:B------:R-:W-:Y:S02]  /*0870*/  @P1 LEA.HI R118, R118, R3, RZ, 0x2 ;  /* 0x0000000376761211 */ /* 0x000fe400078f10ff */
[----:B------:R-:W-:Y:S01]  /*0880*/  MOV R3, RZ ;  /* 0x000000ff00037202 */ /* 0x000fe20000000f00 */
[----:B-1----:R-:W-:Y:S01]  /*0890*/  @P0 IMAD.WIDE.U32 R134, R167, 0x8, R134 ;  /* 0x00000008a7860825 */ /* 0x002fe200078e0086 */
[----:B------:R-:W-:-:S03]  /*08a0*/  @P1 LEA.HI.SX32 R3, R118, R121, 0x1e ;  /* 0x0000007976031211 */ /* 0x000fc600078ff2ff */
[----:B0-----:R-:W-:Y:S01]  /*08b0*/  @P0 IMAD.WIDE.U32 R136, R155, 0x8, R136 ;  /* 0x000000089b880825 */ /* 0x001fe200078e0088 */
[----:B------:R-:W-:Y:S01]  /*08c0*/  IADD3 R147, PT, PT, R3, 0x400, RZ ;  /* 0x0000040003937810 */ /* 0x000fe20007ffe0ff */
[----:B------:R-:W5:Y:S02]  /*08d0*/  @P0 LDG.E.64 R88, desc[UR12][R134.64] ;  /* 0x0000000c86580981 */ /* 0x000f64000c1e1b00 */
[----:B------:R-:W-:Y:S01]  /*08e0*/  @P0 IMAD.WIDE.U32 R144, R157, 0x8, R144 ;  /* 0x000000089d900825 */ /* 0x000fe200078e0090 */
[----:B------:R-:W-:Y:S01]  /*08f0*/  IADD3 R149, PT, PT, R3, 0x500, RZ ;  /* 0x0000050003957810 */ /* 0x000fe20007ffe0ff */
[----:B------:R4:W5:Y:S02]  /*0900*/  @P0 LDG.E.64 R86, desc[UR12][R136.64] ;  /* 0x0000000c88560981 */ /* 0x000964000c1e1b00 */
[----:B------:R-:W-:Y:S02]  /*0910*/  @P0 IMAD.WIDE.U32 R152, R161, 0x8, R152 ;  /* 0x00000008a1980825 */ /* 0x000fe400078e0098 */
[----:B------:R-:W5:Y:S02]  /*0920*/  @P0 LDG.E.64 R84, desc[UR12][R144.64] ;  /* 0x0000000c90540981 */ /* 0x000f64000c1e1b00 */
[----:B------:R-:W-:-:S02]  /*0930*/  @P0 IMAD.WIDE.U32 R158, R163, 0x8, R158 ;  /* 0x00000008a39e0825 */ /* 0x000fc400078e009e */
[----:B------:R-:W5:Y:S02]  /*0940*/  @P0 LDG.E.64 R82, desc[UR12][R152.64] ;  /* 0x0000000c98520981 */ /* 0x000f64000c1e1b00 */
[----:B------:R-:W-:Y:S02]  /*0950*/  @P0 IMAD.WIDE.U32 R168, R165, 0x8, R168 ;  /* 0x00000008a5a80825 */ /* 0x000fe400078e00a8 */
[----:B------:R-:W5:Y:S02]  /*0960*/  @P0 LDG.E.64 R80, desc[UR12][R158.64] ;  /* 0x0000000c9e500981 */ /* 0x000f64000c1e1b00 */
[----:B------:R-:W-:Y:S02]  /*0970*/  @P0 IMAD.WIDE.U32 R170, R175, 0x8, R170 ;  /* 0x00000008afaa0825 */ /* 0x000fe400078e00aa */
[----:B------:R-:W5:Y:S04]  /*0980*/  @P0 LDG.E.64 R78, desc[UR12][R168.64] ;  /* 0x0000000ca84e0981 */ /* 0x000f68000c1e1b00 */
[----:B------:R-:W5:Y:S01]  /*0990*/  @P0 LDG.E.64 R76, desc[UR12][R170.64] ;  /* 0x0000000caa4c0981 */ /* 0x000f62000c1e1b00 */
[----:B------:R-:W-:Y:S01]  /*09a0*/  ISETP.NE.AND P0, PT, RZ, UR11, PT ;  /* 0x0000000bff007c0c */ /* 0x000fe2000bf05270 */
[----:B------:R-:W-:Y:S01]  /*09b0*/  IMAD.WIDE.U32 R146, R147, 0x4, R150 ;  /* 0x0000000493927825 */ /* 0x000fe200078e0096 */
[----:B------:R-:W-:-:S02]  /*09c0*/  IADD3 R139, PT, PT, R3, 0x100, RZ ;  /* 0x00000100038b7810 */ /* 0x000fc40007ffe0ff */
[----:B------:R-:W-:Y:S01]  /*09d0*/  IADD3 R141, PT, PT, R3, 0x200, RZ ;  /* 0x00000200038d7810 */ /* 0x000fe20007ffe0ff */
[--C-:B------:R-:W-:Y:S01]  /*09e0*/  IMAD.WIDE.U32 R148, R149, 0x4, R150.reuse ;  /* 0x0000000495947825 */ /* 0x100fe200078e0096 */
[C---:B------:R-:W-:Y:S01]  /*09f0*/  IADD3 R143, PT, PT, R3.reuse, 0x300, RZ ;  /* 0x00000300038f7810 */ /* 0x040fe20007ffe0ff */
[----:B------:R-:W5:Y:S02]  /*0a00*/  LDG.E R117, desc[UR12][R146.64] ;  /* 0x0000000c92757981 */ /* 0x000f64000c1e1900 */
[C-C-:B------:R-:W-:Y:S01]  /*0a10*/  IMAD.WIDE.U32 R120, R3.reuse, 0x4, R150.reuse ;  /* 0x0000000403787825 */ /* 0x140fe200078e0096 */
[----:B------:R-:W-:Y:S01]  /*0a20*/  IADD3 R3, PT, PT, R3, 0x600, RZ ;  /* 0x0000060003037810 */ /* 0x000fe20007ffe0ff */
[----:B------:R0:W5:Y:S02]  /*0a30*/  LDG.E R118, desc[UR12][R148.64] ;  /* 0x0000000c94767981 */ /* 0x000164000c1e1900 */
[--C-:B------:R-:W-:Y:S02]  /*0a40*/  IMAD.WIDE.U32 R138, R139, 0x4, R150.reuse ;  /* 0x000000048b8a7825 */ /* 0x100fe400078e0096 */
[----:B------:R-:W5:Y:S02]  /*0a50*/  LDG.E R120, desc[UR12][R120.64] ;  /* 0x0000000c78787981 */ /* 0x000f64000c1e1900 */
[----:B------:R-:W-:-:S02]  /*0a60*/  IMAD.WIDE.U32 R140, R141, 0x4, R150 ;  /* 0x000000048d8c7825 */ /* 0x000fc400078e0096 */
[----:B------:R1:W5:Y:S02]  /*0a70*/  LDG.E R114, desc[UR12][R138.64] ;  /* 0x0000000c8a727981 */ /* 0x000364000c1e1900 */
[--C-:B------:R-:W-:Y:S02]  /*0a80*/  IMAD.WIDE.U32 R142, R143, 0x4, R150.reuse ;  /* 0x000000048f8e7825 */ /* 0x100fe400078e0096 */
[----:B------:R1:W5:Y:S02]  /*0a90*/  LDG.E R115, desc[UR12][R140.64] ;  /* 0x0000000c8c737981 */ /* 0x000364000c1e1900 */
[----:B------:R-:W-:Y:S02]  /*0aa0*/  IMAD.WIDE.U32 R150, R3, 0x4, R150 ;  /* 0x0000000403967825 */ /* 0x000fe400078e0096 */
[----:B------:R1:W5:Y:S04]  /*0ab0*/  LDG.E R116, desc[UR12][R142.64] ;  /* 0x0000000c8e747981 */ /* 0x000368000c1e1900 */
[----:B------:R1:W5:Y:S01]  /*0ac0*/  LDG.E R121, desc[UR12][R150.64] ;  /* 0x0000000c96797981 */ /* 0x000362000c1e1900 */
[----:B----4-:R-:W-:-:S02]  /*0ad0*/  FSEL R136, R173, RZ, !P0 ;  /* 0x000000ffad887208 */ /* 0x010fc40004000000 */
[--C-:B--2---:R-:W-:Y:S02]  /*0ae0*/  SHF.R.U64 R156, R122, 0x10, R123.reuse ;  /* 0x000000107a9c7819 */ /* 0x104fe4000000127b */
[----:B------:R-:W-:Y:S02]  /*0af0*/  MOV R155, R123 ;  /* 0x0000007b009b7202 */ /* 0x000fe40000000f00 */
[----:B------:R-:W-:Y:S02]  /*0b00*/  SHF.R.U32.HI R157, RZ, 0x10, R123 ;  /* 0x00000010ff9d7819 */ /* 0x000fe4000001167b */
[----:B---3--:R-:W-:Y:S02]  /*0b10*/  SHF.R.U64 R123, R64, 0x10, R65 ;  /* 0x00000010407b7819 */ /* 0x008fe40000001241 */
[----:B------:R-:W-:Y:S01]  /*0b20*/  SHF.R.U64 R134, R60, 0x10, R61 ;  /* 0x000000103c867819 */ /* 0x000fe2000000123d */
[----:B------:R-:W-:Y:S02]  /*0b30*/  HADD2.F32 R163, -RZ, R60.H0_H0 ;  /* 0x2000003cffa37230 */ /* 0x000fe40000004100 */
[----:B------:R-:W-:Y:S01]  /*0b40*/  HADD2.F32 R60, -RZ, R123.H0_H0 ;  /* 0x2000007bff3c7230 */ /* 0x000fe20000004100 */
[----:B------:R-:W-:-:S02]  /*0b50*/  SHF.R.U64 R180, R66, 0x10, R67 ;  /* 0x0000001042b47819 */ /* 0x000fc40000001243 */
[----:B------:R-:W-:Y:S02]  /*0b60*/  SHF.R.U32.HI R3, RZ, 0x10, R65 ;  /* 0x00000010ff037819 */ /* 0x000fe40000011641 */
[--C-:B0-----:R-:W-:Y:S02]  /*0b70*/  SHF.R.U64 R148, R124, 0x10, R125.reuse ;  /* 0x000000107c947819 */ /* 0x101fe4000000127d */
[----:B------:R-:W-:Y:S02]  /*0b80*/  MOV R147, R125 ;  /* 0x0000007d00937202 */ /* 0x000fe40000000f00 */
[----:B------:R-:W-:Y:S01]  /*0b90*/  SHF.R.U32.HI R149, RZ, 0x10, R125 ;  /* 0x00000010ff957819 */ /* 0x000fe2000001167d */
[----:B------:R-:W-:Y:S01]  /*0ba0*/  FADD.FTZ R125, -R136, R60 ;  /* 0x0000003c887d7221 */ /* 0x000fe20000010100 */
[----:B------:R-:W-:Y:S01]  /*0bb0*/  HADD2.F32 R60, -RZ, R180.H0_H0 ;  /* 0x200000b4ff3c7230 */ /* 0x000fe20000004100 */
[----:B------:R-:W-:Y:S02]  /*0bc0*/  MOV R160, R132 ;  /* 0x0000008400a07202 */ /* 0x000fe40000000f00 */
[----:B------:R-:W-:Y:S01]  /*0bd0*/  SHF.R.U64 R154, R132, 0x10, R133 ;  /* 0x00000010849a7819 */ /* 0x000fe20000001285 */
[----:B------:R-:W-:Y:S01]  /*0be0*/  HADD2.F32 R64, -RZ, R64.H0_H0 ;  /* 0x20000040ff407230 */ /* 0x000fe20000004100 */
[----:B------:R-:W-:Y:S01]  /*0bf0*/  MOV R146, R130 ;  /* 0x0000008200927202 */ /* 0x000fe20000000f00 */
[----:B------:R-:W-:Y:S01]  /*0c00*/  HADD2.F32 R165, -RZ, R61.H0_H0 ;  /* 0x2000003dffa57230 */ /* 0x000fe20000004100 */
[----:B------:R-:W-:Y:S01]  /*0c10*/  SHF.R.U64 R132, R130, 0x10, R131 ;  /* 0x0000001082847819 */ /* 0x000fe20000001283 */
[----:B------:R-:W-:Y:S01]  /*0c20*/  FADD.FTZ R137, -R136, R60 ;  /* 0x0000003c88897221 */ /* 0x000fe20000010100 */
[----:B------:R-:W-:Y:S01]  /*0c30*/  SHF.R.U32.HI R130, RZ, 0x10, R61 ;  /* 0x00000010ff827819 */ /* 0x000fe2000001163d */
[----:B------:R-:W-:Y:S01]  /*0c40*/  HADD2.F32 R61, -RZ, R3.H0_H0 ;  /* 0x20000003ff3d7230 */ /* 0x000fe20000004100 */
[----:B------:R-:W-:Y:S01]  /*0c50*/  SHF.R.U64 R177, R68, 0x10, R69 ;  /* 0x0000001044b17819 */ /* 0x000fe20000001245 */
[----:B------:R-:W-:Y:S01]  /*0c60*/  HADD2.F32 R66, -RZ, R66.H0_H0 ;  /* 0x20000042ff427230 */ /* 0x000fe20000004100 */
[----:B------:R-:W-:Y:S01]  /*0c70*/  SHF.R.U64 R176, R70, 0x10, R71 ;  /* 0x0000001046b07819 */ /* 0x000fe20000001247 */
[----:B------:R-:W-:Y:S01]  /*0c80*/  HADD2.F32 R70, -RZ, R70.H0_H0 ;  /* 0x20000046ff467230 */ /* 0x000fe20000004100 */
[----:B------:R-:W-:-:S02]  /*0c90*/  SHF.R.U64 R60, R90, 0x10, R91 ;  /* 0x000000105a3c7819 */ /* 0x000fc4000000125b */
[----:B------:R-:W-:Y:S01]  /*0ca0*/  SHF.R.U32.HI R179, RZ, 0x10, R67 ;  /* 0x00000010ffb37819 */ /* 0x000fe20000011643 */
[----:B------:R-:W-:Y:S01]  /*0cb0*/  HADD2.F32 R67, -RZ, R67.H0_H0 ;  /* 0x20000043ff437230 */ /* 0x000fe20000004100 */
[----:B------:R-:W-:Y:S01]  /*0cc0*/  SHF.R.U64 R174, R74, 0x10, R75 ;  /* 0x000000104aae7819 */ /* 0x000fe2000000124b */
[----:B------:R-:W-:Y:S01]  /*0cd0*/  HADD2.F32 R74, -RZ, R74.H0_H0 ;  /* 0x2000004aff4a7230 */ /* 0x000fe20000004100 */
[----:B-1----:R-:W-:Y:S01]  /*0ce0*/  MOV R138, R126 ;  /* 0x0000007e008a7202 */ /* 0x002fe20000000f00 */
[----:B------:R-:W-:Y:S01]  /*0cf0*/  HADD2.F32 R173, -RZ, R129.H0_H0 ;  /* 0x20000081ffad7230 */ /* 0x000fe20000004100 */
[----:B------:R-:W-:Y:S01]  /*0d00*/  SHF.R.U64 R140, R126, 0x10, R127 ;  /* 0x000000107e8c7819 */ /* 0x000fe2000000127f */
[----:B------:R-:W-:Y:S01]  /*0d10*/  FADD.FTZ R3, -R136, R64 ;  /* 0x0000004088037221 */ /* 0x000fe20000010100 */
[----:B------:R-:W-:Y:S01]  /*0d20*/  MOV R143, R124 ;  /* 0x0000007c008f7202 */ /* 0x000fe20000000f00 */
[----:B------:R-:W-:Y:S01]  /*0d30*/  HADD2.F32 R64, -RZ, R177.H0_H0 ;  /* 0x200000b1ff407230 */ /* 0x000fe20000004100 */
[----:B------:R-:W-:-:S02]  /*0d40*/  MOV R167, R133 ;  /* 0x0000008500a77202 */ /* 0x000fc40000000f00 */
[----:B------:R-:W-:Y:S02]  /*0d50*/  SHF.R.U32.HI R150, RZ, 0x10, R133 ;  /* 0x00000010ff967819 */ /* 0x000fe40000011685 */
[----:B------:R-:W-:Y:S02]  /*0d60*/  SHF.R.U32.HI R175, RZ, 0x10, R71 ;  /* 0x00000010ffaf7819 */ /* 0x000fe40000011647 */
[--C-:B------:R-:W-:Y:S02]  /*0d70*/  SHF.R.U64 R126, R128, 0x10, R129.reuse ;  /* 0x00000010807e7819 */ /* 0x100fe40000001281 */
[----:B------:R-:W-:Y:S01]  /*0d80*/  SHF.R.U32.HI R124, RZ, 0x10, R129 ;  /* 0x00000010ff7c7819 */ /* 0x000fe20000011681 */
[----:B------:R-:W-:Y:S01]  /*0d90*/  FADD.FTZ R129, -R136, R61 ;  /* 0x0000003d88817221 */ /* 0x000fe20000010100 */
[----:B------:R-:W-:Y:S01]  /*0da0*/  MOV R142, R131 ;  /* 0x00000083008e7202 */ /* 0x000fe20000000f00 */
[----:B------:R-:W-:Y:S01]  /*0db0*/  HADD2.F32 R65, -RZ, R65.H0_H0 ;  /* 0x20000041ff417230 */ /* 0x000fe20000004100 */
[----:B------:R-:W-:Y:S01]  /*0dc0*/  SHF.R.U32.HI R133, RZ, 0x10, R131 ;  /* 0x00000010ff857819 */ /* 0x000fe20000011683 */
[----:B------:R-:W-:-:S02]  /*0dd0*/  HADD2.F32 R68, -RZ, R68.H0_H0 ;  /* 0x20000044ff447230 */ /* 0x000fc40000004100 */
[C---:B------:R-:W-:Y:S01]  /*0de0*/  FADD.FTZ R131, -R136.reuse, R66 ;  /* 0x0000004288837221 */ /* 0x040fe20000010100 */
[----:B------:R-:W-:Y:S02]  /*0df0*/  HADD2.F32 R60, -RZ, R60.H0_H0 ;  /* 0x2000003cff3c7230 */ /* 0x000fe40000004100 */
[C---:B------:R-:W-:Y:S01]  /*0e00*/  FADD.FTZ R181, -R136.reuse, R70 ;  /* 0x0000004688b57221 */ /* 0x040fe20000010100 */
[----:B------:R-:W-:Y:S01]  /*0e10*/  HADD2.F32 R154, -RZ, R154.H0_H0 ;  /* 0x2000009aff9a7230 */ /* 0x000fe20000004100 */
[----:B------:R-:W-:Y:S01]  /*0e20*/  MOV R151, R122 ;  /* 0x0000007a00977202 */ /* 0x000fe20000000f00 */
[----:B------:R-:W-:Y:S02]  /*0e30*/  HADD2.F32 R171, -RZ, R128.H0_H0 ;  /* 0x20000080ffab7230 */ /* 0x000fe40000004100 */
[C---:B------:R-:W-:Y:S01]  /*0e40*/  FADD.FTZ R145, -R136.reuse, R67 ;  /* 0x0000004388917221 */ /* 0x040fe20000010100 */
[----:B------:R-:W-:Y:S01]  /*0e50*/  FADD.FTZ R153, -R136, R74 ;  /* 0x0000004a88997221 */ /* 0x000fe20000010100 */
[----:B------:R-:W-:-:S02]  /*0e60*/  HADD2.F32 R70, -RZ, R130.H0_H0 ;  /* 0x20000082ff467230 */ /* 0x000fc40000004100 */
[C---:B------:R-:W-:Y:S01]  /*0e70*/  FMUL.FTZ R128, R104.reuse, R129 ;  /* 0x0000008168807220 */ /* 0x040fe20000410000 */
[----:B------:R-:W-:Y:S01]  /*0e80*/  HADD2.F32 R122, -RZ, R90.H0_H0 ;  /* 0x2000005aff7a7230 */ /* 0x000fe20000004100 */
[----:B------:R-:W-:Y:S01]  /*0e90*/  MOV R139, R127 ;  /* 0x0000007f008b7202 */ /* 0x000fe20000000f00 */
[----:B------:R-:W-:Y:S01]  /*0ea0*/  HADD2.F32 R123, -RZ, R160.H0_H0 ;  /* 0x200000a0ff7b7230 */ /* 0x000fe20000004100 */
[----:B------:R-:W-:Y:S01]  /*0eb0*/  SHF.R.U32.HI R141, RZ, 0x10, R127 ;  /* 0x00000010ff8d7819 */ /* 0x000fe2000001167f */
[----:B------:R-:W-:Y:S02]  /*0ec0*/  HADD2.F32 R66, -RZ, R176.H0_H0 ;  /* 0x200000b0ff427230 */ /* 0x000fe40000004100 */
[----:B------:R-:W-:Y:S01]  /*0ed0*/  FMUL.FTZ R3, R104, R3 ;  /* 0x0000000368037220 */ /* 0x000fe20000410000 */
[----:B------:R-:W-:Y:S02]  /*0ee0*/  HADD2.F32 R67, -RZ, R175.H0_H0 ;  /* 0x200000afff437230 */ /* 0x000fe40000004100 */
[----:B------:R-:W-:Y:S01]  /*0ef0*/  FADD.FTZ R175, -R136, R64 ;  /* 0x0000004088af7221 */ /* 0x000fe20000010100 */
[----:B------:R-:W-:-:S02]  /*0f00*/  HADD2.F32 R74, -RZ, R126.H0_H0 ;  /* 0x2000007eff4a7230 */ /* 0x000fc40000004100 */
[C---:B------:R-:W-:Y:S01]  /*0f10*/  FMUL.FTZ R126, R104.reuse, R125 ;  /* 0x0000007d687e7220 */ /* 0x040fe20000410000 */
[----:B------:R-:W-:Y:S02]  /*0f20*/  HADD2.F32 R130, -RZ, R92.H0_H0 ;  /* 0x2000005cff827230 */ /* 0x000fe40000004100 */
[----:B------:R-:W-:Y:S01]  /*0f30*/  FMUL.FTZ R129, R104, R131 ;  /* 0x0000008368817220 */ /* 0x000fe20000410000 */
[----:B------:R-:W-:Y:S01]  /*0f40*/  HADD2.F32 R135, -RZ, R146.H0_H0 ;  /* 0x20000092ff877230 */ /* 0x000fe20000004100 */
[----:B------:R-:W-:Y:S01]  /*0f50*/  SHF.R.U32.HI R178, RZ, 0x10, R69 ;  /* 0x00000010ffb27819 */ /* 0x000fe20000011645 */
[----:B------:R-:W-:Y:S01]  /*0f60*/  HADD2.F32 R71, -RZ, R71.H0_H0 ;  /* 0x20000047ff477230 */ /* 0x000fe20000004100 */
[----:B------:R-:W-:Y:S01]  /*0f70*/  SHF.R.U32.HI R172, RZ, 0x10, R75 ;  /* 0x00000010ffac7819 */ /* 0x000fe2000001164b */
[C---:B------:R-:W-:Y:S01]  /*0f80*/  FADD.FTZ R127, -R136.reuse, R65 ;  /* 0x00000041887f7221 */ /* 0x040fe20000010100 */
[----:B------:R-:W-:Y:S01]  /*0f90*/  FADD.FTZ R169, -R136, R68 ;  /* 0x0000004488a97221 */ /* 0x000fe20000010100 */
[----:B------:R-:W-:Y:S01]  /*0fa0*/  SHF.R.U32.HI R64, RZ, 0x10, R91 ;  /* 0x00000010ff407819 */ /* 0x000fe2000001165b */
[----:B------:R-:W-:Y:S01]  /*0fb0*/  FMUL.FTZ R125, R60, R154 ;  /* 0x0000009a3c7d7220 */ /* 0x000fe20000410000 */
[----:B------:R-:W-:Y:S01]  /*0fc0*/  HADD2.F32 R69, -RZ, R69.H0_H0 ;  /* 0x20000045ff457230 */ /* 0x000fe20000004100 */
[----:B------:R-:W-:Y:S01]  /*0fd0*/  SHF.R.U64 R60, R92, 0x10, R93 ;  /* 0x000000105c3c7819 */ /* 0x000fe2000000125d */
[----:B------:R-:W-:-:S02]  /*0fe0*/  HADD2.F32 R75, -RZ, R75.H0_H0 ;  /* 0x2000004bff4b7230 */ /* 0x000fc40000004100 */
[----:B------:R-:W-:Y:S02]  /*0ff0*/  HADD2.F32 R68, -RZ, R174.H0_H0 ;  /* 0x200000aeff447230 */ /* 0x000fe40000004100 */
[----:B------:R-:W-:Y:S01]  /*1000*/  FADD.FTZ R183, -R136, R66 ;  /* 0x0000004288b77221 */ /* 0x000fe20000010100 */
[-C--:B------:R-:W-:Y:S01]  /*1010*/  FMUL.FTZ R122, R122, R123.reuse ;  /* 0x0000007b7a7a7220 */ /* 0x080fe20000410000 */
[----:B------:R-:W-:Y:S01]  /*1020*/  FADD.FTZ R32, R32, R123 ;  /* 0x0000007b20207221 */ /* 0x000fe20000010000 */
[----:B------:R-:W-:Y:S01]  /*1030*/  FFMA.FTZ R4, R3, R123, R4 ;  /* 0x0000007b03047223 */ /* 0x000fe20000010004 */
[-C--:B------:R-:W-:Y:S01]  /*1040*/  FMUL.FTZ R130, R130, R135.reuse ;  /* 0x0000008782827220 */ /* 0x080fe20000410000 */
[----:B------:R-:W-:Y:S01]  /*1050*/  FADD.FTZ R28, R28, R135 ;  /* 0x000000871c1c7221 */ /* 0x000fe20000010000 */
[----:B------:R-:W-:Y:S01]  /*1060*/  FFMA.FTZ R56, R129, R135, R56 ;  /* 0x0000008781387223 */ /* 0x000fe20000010038 */
[----:B------:R-:W-:Y:S02]  /*1070*/  HADD2.F32 R61, -RZ, R179.H0_H0 ;  /* 0x200000b3ff3d7230 */ /* 0x000fe40000004100 */
[----:B------:R-:W-:Y:S01]  /*1080*/  FMUL.FTZ R123, R104, R127 ;  /* 0x0000007f687b7220 */ /* 0x000fe20000410000 */
[----:B------:R-:W-:-:S02]  /*1090*/  HADD2.F32 R66, -RZ, R93.H0_H0 ;  /* 0x2000005dff427230 */ /* 0x000fc40000004100 */
[C---:B------:R-:W-:Y:S01]  /*10a0*/  FADD.FTZ R185, -R136.reuse, R71 ;  /* 0x0000004788b97221 */ /* 0x040fe20000010100 */
[----:B------:R-:W-:Y:S02]  /*10b0*/  HADD2.F32 R135, -RZ, R142.H0_H0 ;  /* 0x2000008eff877230 */ /* 0x000fe40000004100 */
[C---:B------:R-:W-:Y:S01]  /*10c0*/  FADD.FTZ R177, -R136.reuse, R69 ;  /* 0x0000004588b17221 */ /* 0x040fe20000010100 */
[----:B------:R-:W-:Y:S02]  /*10d0*/  HADD2.F32 R127, -RZ, R64.H0_H0 ;  /* 0x20000040ff7f7230 */ /* 0x000fe40000004100 */
[C---:B------:R-:W-:Y:S01]  /*10e0*/  FADD.FTZ R71, -R136.reuse, R75 ;  /* 0x0000004b88477221 */ /* 0x040fe20000010100 */
[----:B------:R-:W-:Y:S02]  /*10f0*/  HADD2.F32 R65, -RZ, R178.H0_H0 ;  /* 0x200000b2ff417230 */ /* 0x000fe40000004100 */
[----:B------:R-:W-:Y:S01]  /*1100*/  FADD.FTZ R189, -R136, R68 ;  /* 0x0000004488bd7221 */ /* 0x000fe20000010100 */
[----:B------:R-:W-:Y:S01]  /*1110*/  HADD2.F32 R60, -RZ, R60.H0_H0 ;  /* 0x2000003cff3c7230 */ /* 0x000fe20000004100 */
[----:B------:R-:W-:Y:S01]  /*1120*/  SHF.R.U32.HI R68, RZ, 0x10, R93 ;  /* 0x00000010ff447819 */ /* 0x000fe2000001165d */
[----:B------:R-:W-:-:S02]  /*1130*/  HADD2.F32 R64, -RZ, R132.H0_H0 ;  /* 0x20000084ff407230 */ /* 0x000fc40000004100 */
[----:B------:R-:W-:Y:S01]  /*1140*/  FMUL.FTZ R131, R104, R145 ;  /* 0x0000009168837220 */ /* 0x000fe20000410000 */
[----:B------:R-:W-:Y:S02]  /*1150*/  HADD2.F32 R75, -RZ, R172.H0_H0 ;  /* 0x200000acff4b7230 */ /* 0x000fe40000004100 */
[----:B------:R-:W-:Y:S02]  /*1160*/  HADD2.F32 R69, -RZ, R134.H0_H0 ;  /* 0x20000086ff457230 */ /* 0x000fe40000004100 */
[----:B------:R-:W-:Y:S02]  /*1170*/  HADD2.F32 R124, -RZ, R124.H0_H0 ;  /* 0x2000007cff7c7230 */ /* 0x000fe40000004100 */
[----:B------:R-:W-:Y:S01]  /*1180*/  FADD.FTZ R159, -R136, R61 ;  /* 0x0000003d889f7221 */ /* 0x000fe20000010100 */
[-C--:B------:R-:W-:Y:S01]  /*1190*/  FMUL.FTZ R132, R66, R135.reuse ;  /* 0x0000008742847220 */ /* 0x080fe20000410000 */
[----:B------:R-:W-:Y:S02]  /*11a0*/  HADD2.F32 R66, -RZ, R133.H0_H0 ;  /* 0x20000085ff427230 */ /* 0x000fe40000004100 */
[C---:B------:R-:W-:Y:S01]  /*11b0*/  FADD.FTZ R179, -R136.reuse, R65 ;  /* 0x0000004188b37221 */ /* 0x040fe20000010100 */
[----:B------:R-:W-:Y:S01]  /*11c0*/  FADD.FTZ R187, -R136, R67 ;  /* 0x0000004388bb7221 */ /* 0x000fe20000010100 */
[----:B------:R-:W-:Y:S01]  /*11d0*/  FADD.FTZ R30, R30, R135 ;  /* 0x000000871e1e7221 */ /* 0x000fe20000010000 */
[----:B------:R-:W-:Y:S01]  /*11e0*/  FFMA.FTZ R58, R131, R135, R58 ;  /* 0x00000087833a7223 */ /* 0x000fe2000001003a */
        /* <DEDUP_REMOVED lines=12> */
[C---:B------:R-:W-:Y:S01]  /*12b0*/  FMUL.FTZ R136, R104.reuse, R159 ;  /* 0x0000009f68887220 */ /* 0x040fe20000410000 */
[----:B------:R-:W-:Y:S02]  /*12c0*/  HADD2.F32 R60, -RZ, R94.H0_H0 ;  /* 0x2000005eff3c7230 */ /* 0x000fe40000004100 */
[----:B------:R-:W-:Y:S01]  /*12d0*/  FMUL.FTZ R137, R104, R169 ;  /* 0x000000a968897220 */ /* 0x000fe20000410000 */
[----:B------:R-:W-:Y:S02]  /*12e0*/  HADD2.F32 R145, -RZ, R138.H0_H0 ;  /* 0x2000008aff917230 */ /* 0x000fe40000004100 */
[----:B------:R-:W-:Y:S01]  /*12f0*/  FADD.FTZ R29, R29, R64 ;  /* 0x000000401d1d7221 */ /* 0x000fe20000010000 */
[----:B------:R-:W-:Y:S01]  /*1300*/  FFMA.FTZ R57, R134, R64, R57 ;  /* 0x0000004086397223 */ /* 0x000fe20000010039 */
[----:B------:R-:W-:Y:S01]  /*1310*/  SHF.R.U64 R64, R94, 0x10, R95 ;  /* 0x000000105e407819 */ /* 0x000fe2000000125f */
[-C--:B------:R-:W-:Y:S01]  /*1320*/  FMUL.FTZ R135, R135, R66.reuse ;  /* 0x0000004287877220 */ /* 0x080fe20000410000 */
[----:B------:R-:W-:Y:S01]  /*1330*/  FADD.FTZ R31, R31, R66 ;  /* 0x000000421f1f7221 */ /* 0x000fe20000010000 */
[----:B------:R-:W-:Y:S01]  /*1340*/  FFMA.FTZ R59, R136, R66, R59 ;  /* 0x00000042883b7223 */ /* 0x000fe2000001003b */
[-C--:B------:R-:W-:Y:S01]  /*1350*/  FMUL.FTZ R138, R60, R145.reuse ;  /* 0x000000913c8a7220 */ /* 0x080fe20000410000 */
[----:B------:R-:W-:Y:S01]  /*1360*/  FADD.FTZ R24, R24, R145 ;  /* 0x0000009118187221 */ /* 0x000fe20000010000 */
[----:B------:R-:W-:Y:S01]  /*1370*/  FFMA.FTZ R52, R137, R145, R52 ;  /* 0x0000009189347223 */ /* 0x000fe20000010034 */
[----:B------:R-:W-:Y:S01]  /*1380*/  HADD2.F32 R66, -RZ, R95.H0_H0 ;  /* 0x2000005fff427230 */ /* 0x000fe20000004100 */
[----:B------:R-:W-:Y:S01]  /*1390*/  SHF.R.U32.HI R68, RZ, 0x10, R95 ;  /* 0x00000010ff447819 */ /* 0x000fe2000001165f */
[----:B------:R-:W-:-:S02]  /*13a0*/  HADD2.F32 R145, -RZ, R139.H0_H0 ;  /* 0x2000008bff917230 */ /* 0x000fc40000004100 */
[----:B------:R-:W-:Y:S01]  /*13b0*/  FMUL.FTZ R139, R104, R177 ;  /* 0x000000b1688b7220 */ /* 0x000fe20000410000 */
[----:B------:R-:W-:Y:S02]  /*13c0*/  HADD2.F32 R60, -RZ, R64.H0_H0 ;  /* 0x20000040ff3c7230 */ /* 0x000fe40000004100 */
[----:B------:R-:W-:Y:S02]  /*13d0*/  HADD2.F32 R64, -RZ, R140.H0_H0 ;  /* 0x2000008cff407230 */ /* 0x000fe40000004100 */
[-C--:B------:R-:W-:Y:S01]  /*13e0*/  FMUL.FTZ R140, R66, R145.reuse ;  /* 0x00000091428c7220 */ /* 0x080fe20000410000 */
[----:B------:R-:W-:Y:S02]  /*13f0*/  HADD2.F32 R66, -RZ, R68.H0_H0 ;  /* 0x20000044ff427230 */ /* 0x000fe40000004100 */
[----:B------:R-:W-:Y:S01]  /*1400*/  FADD.FTZ R26, R26, R145 ;  /* 0x000000911a1a7221 */ /* 0x000fe20000010000 */
[----:B------:R-:W-:Y:S01]  /*1410*/  FFMA.FTZ R54, R139, R145, R54 ;  /* 0x000000918b367223 */ /* 0x000fe20000010036 */
[----:B------:R-:W-:-:S02]  /*1420*/  HADD2.F32 R68, -RZ, R141.H0_H0 ;  /* 0x2000008dff447230 */ /* 0x000fc40000004100 */
[C---:B------:R-:W-:Y:S01]  /*1430*/  FMUL.FTZ R145, R104.reuse, R181 ;  /* 0x000000b568917220 */ /* 0x040fe20000410000 */
[----:B------:R-:W-:Y:S02]  /*1440*/  HADD2.F32 R146, -RZ, R96.H0_H0 ;  /* 0x20000060ff927230 */ /* 0x000fe40000004100 */
[----:B------:R-:W-:Y:S02]  /*1450*/  HADD2.F32 R159, -RZ, R143.H0_H0 ;  /* 0x2000008fff9f7230 */ /* 0x000fe40000004100 */
[----:B------:R-:W-:Y:S01]  /*1460*/  FMUL.FTZ R144, R104, R179 ;  /* 0x000000b368907220 */ /* 0x000fe20000410000 */
[----:B------:R-:W-:Y:S01]  /*1470*/  FMUL.FTZ R141, R60, R64 ;  /* 0x000000403c8d7220 */ /* 0x000fe20000410000 */
[----:B------:R-:W-:Y:S01]  /*1480*/  FMUL.FTZ R142, R104, R175 ;  /* 0x000000af688e7220 */ /* 0x000fe20000410000 */
[-C--:B------:R-:W-:Y:S01]  /*1490*/  FMUL.FTZ R143, R66, R68.reuse ;  /* 0x00000044428f7220 */ /* 0x080fe20000410000 */
[----:B------:R-:W-:Y:S01]  /*14a0*/  SHF.R.U64 R60, R96, 0x10, R97 ;  /* 0x00000010603c7819 */ /* 0x000fe20000001261 */
[-C--:B------:R-:W-:Y:S01]  /*14b0*/  FMUL.FTZ R146, R146, R159.reuse ;  /* 0x0000009f92927220 */ /* 0x080fe20000410000 */
[----:B------:R-:W-:Y:S01]  /*14c0*/  FADD.FTZ R20, R20, R159 ;  /* 0x0000009f14147221 */ /* 0x000fe20000010000 */
[----:B------:R-:W-:Y:S01]  /*14d0*/  FFMA.FTZ R48, R145, R159, R48 ;  /* 0x0000009f91307223 */ /* 0x000fe20000010030 */
[----:B------:R-:W-:Y:S01]  /*14e0*/  FADD.FTZ R27, R27, R68 ;  /* 0x000000441b1b7221 */ /* 0x000fe20000010000 */
[----:B------:R-:W-:Y:S01]  /*14f0*/  FFMA.FTZ R55, R144, R68, R55 ;  /* 0x0000004490377223 */ /* 0x000fe20000010037 */
[----:B------:R-:W-:Y:S01]  /*1500*/  HADD2.F32 R66, -RZ, R97.H0_H0 ;  /* 0x20000061ff427230 */ /* 0x000fe20000004100 */
[----:B------:R-:W-:Y:S01]  /*1510*/  SHF.R.U32.HI R68, RZ, 0x10, R97 ;  /* 0x00000010ff447819 */ /* 0x000fe20000011661 */
[----:B------:R-:W-:-:S02]  /*1520*/  HADD2.F32 R159, -RZ, R147.H0_H0 ;  /* 0x20000093ff9f7230 */ /* 0x000fc40000004100 */
[----:B------:R-:W-:Y:S01]  /*1530*/  FMUL.FTZ R147, R104, R185 ;  /* 0x000000b968937220 */ /* 0x000fe20000410000 */
[----:B------:R-:W-:Y:S01]  /*1540*/  FADD.FTZ R25, R25, R64 ;  /* 0x0000004019197221 */ /* 0x000fe20000010000 */
[----:B------:R-:W-:Y:S01]  /*1550*/  FFMA.FTZ R53, R142, R64, R53 ;  /* 0x000000408e357223 */ /* 0x000fe20000010035 */
[----:B------:R-:W-:Y:S02]  /*1560*/  HADD2.F32 R150, -RZ, R150.H0_H0 ;  /* 0x20000096ff967230 */ /* 0x000fe40000004100 */
[----:B------:R-:W-:Y:S02]  /*1570*/  HADD2.F32 R60, -RZ, R60.H0_H0 ;  /* 0x2000003cff3c7230 */ /* 0x000fe40000004100 */
[----:B------:R-:W-:Y:S02]  /*1580*/  HADD2.F32 R64, -RZ, R148.H0_H0 ;  /* 0x20000094ff407230 */ /* 0x000fe40000004100 */
[-C--:B------:R-:W-:Y:S01]  /*1590*/  FMUL.FTZ R148, R66, R159.reuse ;  /* 0x0000009f42947220 */ /* 0x080fe20000410000 */
[----:B------:R-:W-:Y:S01]  /*15a0*/  FADD.FTZ R33, R33, R154 ;  /* 0x0000009a21217221 */ /* 0x000fe20000010000 */
[----:B------:R-:W-:Y:S01]  /*15b0*/  FFMA.FTZ R5, R126, R154, R5 ;  /* 0x0000009a7e057223 */ /* 0x000fe20000010005 */
[----:B------:R-:W-:Y:S01]  /*15c0*/  FADD.FTZ R22, R22, R159 ;  /* 0x0000009f16167221 */ /* 0x000fe20000010000 */
[----:B------:R-:W-:Y:S01]  /*15d0*/  FFMA.FTZ R50, R147, R159, R50 ;  /* 0x0000009f93327223 */ /* 0x000fe20000010032 */
[----:B------:R-:W-:-:S02]  /*15e0*/  HADD2.F32 R66, -RZ, R68.H0_H0 ;  /* 0x20000044ff427230 */ /* 0x000fc40000004100 */
[----:B------:R-:W-:Y:S01]  /*15f0*/  FMUL.FTZ R153, R104, R153 ;  /* 0x0000009968997220 */ /* 0x000fe20000410000 */
[----:B------:R-:W-:Y:S02]  /*1600*/  HADD2.F32 R68, -RZ, R149.H0_H0 ;  /* 0x20000095ff447230 */ /* 0x000fe40000004100 */
[----:B------:R-:W-:Y:S02]  /*1610*/  HADD2.F32 R154, -RZ, R98.H0_H0 ;  /* 0x20000062ff9a7230 */ /* 0x000fe40000004100 */
[----:B------:R-:W-:Y:S02]  /*1620*/  HADD2.F32 R159, -RZ, R151.H0_H0 ;  /* 0x20000097ff9f7230 */ /* 0x000fe40000004100 */
[-C--:B------:R-:W-:Y:S01]  /*1630*/  FMUL.FTZ R127, R127, R150.reuse ;  /* 0x000000967f7f7220 */ /* 0x080fe20000410000 */
        /* <DEDUP_REMOVED lines=9> */
[----:B------:R-:W-:-:S02]  /*16d0*/  HADD2.F32 R66, -RZ, R99.H0_H0 ;  /* 0x20000063ff427230 */ /* 0x000fc40000004100 */
[----:B------:R-:W-:Y:S01]  /*16e0*/  FADD.FTZ R21, R21, R64 ;  /* 0x0000004015157221 */ /* 0x000fe20000010000 */
[----:B------:R-:W-:Y:S02]  /*16f0*/  HADD2.F32 R159, -RZ, R155.H0_H0 ;  /* 0x2000009bff9f7230 */ /* 0x000fe40000004100 */
[----:B------:R-:W-:Y:S01]  /*1700*/  FFMA.FTZ R49, R150, R64, R49 ;  /* 0x0000004096317223 */ /* 0x000fe20000010031 */
[----:B------:R-:W-:Y:S02]  /*1710*/  HADD2.F32 R60, -RZ, R60.H0_H0 ;  /* 0x2000003cff3c7230 */ /* 0x000fe40000004100 */
[----:B------:R-:W-:Y:S02]  /*1720*/  HADD2.F32 R64, -RZ, R156.H0_H0 ;  /* 0x2000009cff407230 */ /* 0x000fe40000004100 */
[----:B------:R-:W-:Y:S01]  /*1730*/  FMUL.FTZ R152, R104, R187 ;  /* 0x000000bb68987220 */ /* 0x000fe20000410000 */
[----:B------:R-:W-:Y:S01]  /*1740*/  FMUL.FTZ R156, R66, R159 ;  /* 0x0000009f429c7220 */ /* 0x000fe20000410000 */
[----:B------:R-:W-:-:S02]  /*1750*/  HADD2.F32 R124, -RZ, R91.H0_H0 ;  /* 0x2000005bff7c7230 */ /* 0x000fc40000004100 */
[----:B------:R-:W-:Y:S02]  /*1760*/  HADD2.F32 R167, -RZ, R167.H0_H0 ;  /* 0x200000a7ffa77230 */ /* 0x000fe40000004100 */
[----:B------:R-:W-:Y:S02]  /*1770*/  HADD2.F32 R66, -RZ, R157.H0_H0 ;  /* 0x2000009dff427230 */ /* 0x000fe40000004100 */
[----:B------:R-:W-:Y:S01]  /*1780*/  FMUL.FTZ R157, R60, R64 ;  /* 0x000000403c9d7220 */ /* 0x000fe20000410000 */
[----:B------:R-:W-:Y:S01]  /*1790*/  FMUL.FTZ R155, R104, R71 ;  /* 0x00000047689b7220 */ /* 0x000fe20000410000 */
[----:B------:R-:W-:Y:S01]  /*17a0*/  FADD.FTZ R60, RZ, R122 ;  /* 0x0000007aff3c7221 */ /* 0x000fe20000010000 */
[----:B------:R-:W-:Y:S01]  /*17b0*/  FADD.FTZ R23, R23, R68 ;  /* 0x0000004417177221 */ /* 0x000fe20000010000 */
[----:B------:R-:W-:Y:S01]  /*17c0*/  FFMA.FTZ R51, R152, R68, R51 ;  /* 0x0000004498337223 */ /* 0x000fe20000010033 */
[----:B------:R-:W-:Y:S01]  /*17d0*/  FFMA.FTZ R71, R3, R122, RZ ;  /* 0x0000007a03477223 */ /* 0x000fe200000100ff */
[----:B------:R-:W-:Y:S01]  /*17e0*/  SHF.R.U32.HI R68, RZ, 0x10, R99 ;  /* 0x00000010ff447819 */ /* 0x000fe20000011663 */
[-C--:B------:R-:W-:Y:S01]  /*17f0*/  FMUL.FTZ R124, R124, R167.reuse ;  /* 0x000000a77c7c7220 */ /* 0x080fe20000410000 */
[----:B------:R-:W-:Y:S01]  /*1800*/  FADD.FTZ R34, R34, R167 ;  /* 0x000000a722227221 */ /* 0x000fe20000010000 */
[----:B------:R-:W-:Y:S01]  /*1810*/  FFMA.FTZ R6, R123, R167, R6 ;  /* 0x000000a77b067223 */ /* 0x000fe20000010006 */
[----:B------:R-:W-:Y:S01]  /*1820*/  FADD.FTZ R167, R125, R60 ;  /* 0x0000003c7da77221 */ /* 0x000fe20000010000 */
[----:B------:R-:W-:Y:S01]  /*1830*/  MOV R161, R72 ;  /* 0x0000004800a17202 */ /* 0x000fe20000000f00 */
[----:B------:R-:W-:Y:S01]  /*1840*/  FMUL.FTZ R158, R104, R189 ;  /* 0x000000bd689e7220 */ /* 0x000fe20000410000 */
[----:B------:R-:W-:Y:S01]  /*1850*/  FFMA.FTZ R60, R126, R125, R71 ;  /* 0x0000007d7e3c7223 */ /* 0x000fe20000010047 */
[----:B------:R-:W-:Y:S01]  /*1860*/  FADD.FTZ R18, R18, R159 ;  /* 0x0000009f12127221 */ /* 0x000fe20000010000 */
[----:B------:R-:W-:Y:S01]  /*1870*/  FFMA.FTZ R46, R155, R159, R46 ;  /* 0x0000009f9b2e7223 */ /* 0x000fe2000001002e */
[----:B------:R-:W-:-:S02]  /*1880*/  HADD2.F32 R159, -RZ, R68.H0_H0 ;  /* 0x20000044ff9f7230 */ /* 0x000fc40000004100 */
[----:B------:R-:W-:Y:S01]  /*1890*/  FADD.FTZ R68, R124, R167 ;  /* 0x000000a77c447221 */ /* 0x000fe20000010000 */
[----:B------:R-:W-:Y:S01]  /*18a0*/  FADD.FTZ R17, R17, R64 ;  /* 0x0000004011117221 */ /* 0x000fe20000010000 */
[----:B------:R-:W-:Y:S01]  /*18b0*/  FFMA.FTZ R45, R158, R64, R45 ;  /* 0x000000409e2d7223 */ /* 0x000fe2000001002d */
[----:B------:R-:W-:Y:S01]  /*18c0*/  FMUL.FTZ R160, R104, R75 ;  /* 0x0000004b68a07220 */ /* 0x000fe20000410000 */
[----:B------:R-:W-:Y:S01]  /*18d0*/  FFMA.FTZ R71, R123, R124, R60 ;  /* 0x0000007c7b477223 */ /* 0x000fe2000001003c */
[----:B------:R-:W-:Y:S02]  /*18e0*/  HADD2.F32 R64, -RZ, R100.H0_H0 ;  /* 0x20000064ff407230 */ /* 0x000fe40000004100 */
[----:B------:R-:W-:Y:S02]  /*18f0*/  HADD2.F32 R75, -RZ, R161.H0_H0 ;  /* 0x200000a1ff4b7230 */ /* 0x000fe40000004100 */
        /* <DEDUP_REMOVED lines=9> */
[----:B------:R-:W-:-:S03]  /*1990*/  FFMA.FTZ R60, R134, R133, R71 ;  /* 0x00000085863c7223 */ /* 0x000fc60000010047 */
[----:B------:R-:W-:Y:S01]  /*19a0*/  FADD.FTZ R64, R132, R75 ;  /* 0x0000004b84407221 */ /* 0x000fe20000010000 */
[----:B------:R-:W-:-:S03]  /*19b0*/  FFMA.FTZ R71, R131, R132, R60 ;  /* 0x0000008483477223 */ /* 0x000fc6000001003c */
[----:B------:R-:W-:Y:S01]  /*19c0*/  FADD.FTZ R75, R135, R64 ;  /* 0x00000040874b7221 */ /* 0x000fe20000010000 */
[----:B------:R-:W-:Y:S01]  /*19d0*/  FFMA.FTZ R60, R136, R135, R71 ;  /* 0x00000087883c7223 */ /* 0x000fe20000010047 */
[----:B------:R-:W-:Y:S02]  /*19e0*/  MOV R162, R73 ;  /* 0x0000004900a27202 */ /* 0x000fe40000000f00 */
[----:B------:R-:W-:Y:S01]  /*19f0*/  FADD.FTZ R68, R138, R75 ;  /* 0x0000004b8a447221 */ /* 0x000fe20000010000 */
[----:B------:R-:W-:Y:S01]  /*1a00*/  FFMA.FTZ R71, R137, R138, R60 ;  /* 0x0000008a89477223 */ /* 0x000fe2000001003c */
[----:B------:R-:W-:Y:S01]  /*1a10*/  SHF.R.U64 R70, R100, 0x10, R101 ;  /* 0x0000001064467819 */ /* 0x000fe20000001265 */
[-C--:B------:R-:W-:Y:S01]  /*1a20*/  FMUL.FTZ R159, R159, R66.reuse ;  /* 0x000000429f9f7220 */ /* 0x080fe20000410000 */
[----:B------:R-:W-:Y:S01]  /*1a30*/  FADD.FTZ R19, R19, R66 ;  /* 0x0000004213137221 */ /* 0x000fe20000010000 */
[----:B------:R-:W-:Y:S01]  /*1a40*/  FFMA.FTZ R47, R160, R66, R47 ;  /* 0x00000042a02f7223 */ /* 0x000fe2000001002f */
[----:B------:R-:W-:-:S02]  /*1a50*/  HADD2.F32 R66, -RZ, R101.H0_H0 ;  /* 0x20000065ff427230 */ /* 0x000fc40000004100 */
[----:B------:R-:W-:Y:S01]  /*1a60*/  FADD.FTZ R75, R141, R68 ;  /* 0x000000448d4b7221 */ /* 0x000fe20000010000 */
[----:B------:R-:W-:Y:S01]  /*1a70*/  HADD2.F32 R167, -RZ, R162.H0_H0 ;  /* 0x200000a2ffa77230 */ /* 0x000fe20000004100 */
[----:B------:R-:W-:Y:S01]  /*1a80*/  SHF.R.U64 R164, R72, 0x10, R73 ;  /* 0x0000001048a47819 */ /* 0x000fe20000001249 */
[----:B------:R-:W-:Y:S01]  /*1a90*/  FFMA.FTZ R60, R142, R141, R71 ;  /* 0x0000008d8e3c7223 */ /* 0x000fe20000010047 */
[----:B------:R-:W-:Y:S01]  /*1aa0*/  SHF.R.U32.HI R166, RZ, 0x10, R73 ;  /* 0x00000010ffa67819 */ /* 0x000fe20000011649 */
[----:B------:R-:W-:Y:S02]  /*1ab0*/  HADD2.F32 R64, -RZ, R70.H0_H0 ;  /* 0x20000046ff407230 */ /* 0x000fe40000004100 */
[----:B------:R-:W-:Y:S01]  /*1ac0*/  FADD.FTZ R70, R140, R75 ;  /* 0x0000004b8c467221 */ /* 0x000fe20000010000 */
[----:B------:R-:W-:Y:S01]  /*1ad0*/  FMUL.FTZ R162, R66, R167 ;  /* 0x000000a742a27220 */ /* 0x000fe20000410000 */
[----:B------:R-:W-:Y:S01]  /*1ae0*/  FFMA.FTZ R71, R139, R140, R60 ;  /* 0x0000008c8b477223 */ /* 0x000fe2000001003c */
[----:B------:R-:W-:-:S02]  /*1af0*/  HADD2.F32 R66, -RZ, R164.H0_H0 ;  /* 0x200000a4ff427230 */ /* 0x000fc40000004100 */
[----:B------:R-:W-:Y:S02]  /*1b00*/  HADD2.F32 R68, -RZ, R166.H0_H0 ;  /* 0x200000a6ff447230 */ /* 0x000fe40000004100 */
        /* <DEDUP_REMOVED lines=17> */
[----:B------:R-:W-:Y:S02]  /*1c20*/  FMUL.FTZ R165, R104, R165 ;  /* 0x000000a568a57220 */ /* 0x000fe40000410000 */
[----:B------:R-:W-:Y:S01]  /*1c30*/  FADD.FTZ R64, R156, R69 ;  /* 0x000000459c407221 */ /* 0x000fe20000010000 */
[----:B------:R-:W-:Y:S01]  /*1c40*/  FFMA.FTZ R67, R155, R156, R60 ;  /* 0x0000009c9b437223 */ /* 0x000fe2000001003c */
[----:B------:R-:W-:Y:S01]  /*1c50*/  FADD.FTZ R14, R14, R167 ;  /* 0x000000a70e0e7221 */ /* 0x000fe20000010000 */
[----:B------:R-:W-:Y:S01]  /*1c60*/  FFMA.FTZ R42, R165, R167, R42 ;  /* 0x000000a7a52a7223 */ /* 0x000fe2000001002a */
[----:B------:R-:W-:Y:S01]  /*1c70*/  FADD.FTZ R64, R159, R64 ;  /* 0x000000409f407221 */ /* 0x000fe20000010000 */
[----:B------:R-:W-:Y:S01]  /*1c80*/  FFMA.FTZ R60, R160, R159, R67 ;  /* 0x0000009fa03c7223 */ /* 0x000fe20000010043 */
[----:B------:R-:W-:-:S02]  /*1c90*/  SHF.R.U32.HI R167, RZ, 0x10, R101 ;  /* 0x00000010ffa77819 */ /* 0x000fc40000011665 */
[----:B------:R-:W-:Y:S01]  /*1ca0*/  FADD.FTZ R69, R161, R64 ;  /* 0x00000040a1457221 */ /* 0x000fe20000010000 */
[----:B------:R-:W-:Y:S01]  /*1cb0*/  FFMA.FTZ R67, R163, R161, R60 ;  /* 0x000000a1a3437223 */ /* 0x000fe2000001003c */
[----:B------:R-:W-:Y:S01]  /*1cc0*/  MOV R72, R62 ;  /* 0x0000003e00487202 */ /* 0x000fe20000000f00 */
[----:B------:R-:W-:Y:S01]  /*1cd0*/  HADD2.F32 R167, -RZ, R167.H0_H0 ;  /* 0x200000a7ffa77230 */ /* 0x000fe20000004100 */
[----:B------:R-:W-:Y:S01]  /*1ce0*/  SHF.R.U64 R62, R62, 0x10, R63 ;  /* 0x000000103e3e7819 */ /* 0x000fe2000000123f */
[----:B------:R-:W-:Y:S01]  /*1cf0*/  FADD.FTZ R69, R164, R69 ;  /* 0x00000045a4457221 */ /* 0x000fe20000010000 */
[----:B------:R-:W-:Y:S01]  /*1d00*/  FFMA.FTZ R60, R166, R164, R67 ;  /* 0x000000a4a63c7223 */ /* 0x000fe20000010043 */
[----:B------:R-:W-:Y:S01]  /*1d10*/  SHF.R.U64 R172, R102, 0x10, R103 ;  /* 0x0000001066ac7819 */ /* 0x000fe20000001267 */
[----:B------:R-:W-:Y:S02]  /*1d20*/  HADD2.F32 R169, -RZ, R102.H0_H0 ;  /* 0x20000066ffa97230 */ /* 0x000fe40000004100 */
[----:B------:R-:W-:Y:S01]  /*1d30*/  FMUL.FTZ R167, R167, R68 ;  /* 0x00000044a7a77220 */ /* 0x000fe20000410000 */
[----:B------:R-:W-:-:S02]  /*1d40*/  HADD2.F32 R72, -RZ, R72.H0_H0 ;  /* 0x20000048ff487230 */ /* 0x000fc40000004100 */
[----:B------:R-:W-:Y:S01]  /*1d50*/  FFMA.FTZ R67, R165, R162, R60 ;  /* 0x000000a2a5437223 */ /* 0x000fe2000001003c */
[----:B------:R-:W-:Y:S02]  /*1d60*/  HADD2.F32 R64, -RZ, R62.H0_H0 ;  /* 0x2000003eff407230 */ /* 0x000fe40000004100 */
[----:B------:R-:W-:Y:S01]  /*1d70*/  FADD.FTZ R62, R162, R69 ;  /* 0x00000045a23e7221 */ /* 0x000fe20000010000 */
[----:B------:R-:W-:Y:S01]  /*1d80*/  MOV R73, R63 ;  /* 0x0000003f00497202 */ /* 0x000fe20000000f00 */
[----:B------:R-:W-:Y:S01]  /*1d90*/  HADD2.F32 R172, -RZ, R172.H0_H0 ;  /* 0x200000acffac7230 */ /* 0x000fe20000004100 */
[----:B------:R-:W-:Y:S01]  /*1da0*/  SHF.R.U32.HI R63, RZ, 0x10, R63 ;  /* 0x00000010ff3f7819 */ /* 0x000fe2000001163f */
[----:B------:R-:W-:Y:S01]  /*1db0*/  FMUL.FTZ R169, R169, R72 ;  /* 0x00000048a9a97220 */ /* 0x000fe20000410000 */
[----:B------:R-:W-:Y:S01]  /*1dc0*/  FMUL.FTZ R171, R104, R171 ;  /* 0x000000ab68ab7220 */ /* 0x000fe20000410000 */
[----:B------:R-:W-:Y:S01]  /*1dd0*/  FADD.FTZ R62, R167, R62 ;  /* 0x0000003ea73e7221 */ /* 0x000fe20000010000 */
[----:B------:R-:W-:Y:S01]  /*1de0*/  FFMA.FTZ R60, R168, R167, R67 ;  /* 0x000000a7a83c7223 */ /* 0x000fe20000010043 */
[----:B------:R-:W-:Y:S01]  /*1df0*/  FADD.FTZ R13, R13, R66 ;  /* 0x000000420d0d7221 */ /* 0x000fe20000010000 */
[----:B------:R-:W-:Y:S01]  /*1e00*/  FFMA.FTZ R41, R166, R66, R41 ;  /* 0x00000042a6297223 */ /* 0x000fe20000010029 */
[----:B------:R-:W-:Y:S01]  /*1e10*/  SHF.R.U32.HI R175, RZ, 0x10, R103 ;  /* 0x00000010ffaf7819 */ /* 0x000fe20000011667 */
[----:B------:R-:W-:-:S02]  /*1e20*/  HADD2.F32 R170, -RZ, R103.H0_H0 ;  /* 0x20000067ffaa7230 */ /* 0x000fc40000004100 */
[----:B------:R-:W-:Y:S01]  /*1e30*/  FMUL.FTZ R174, R104, R65 ;  /* 0x0000004168ae7220 */ /* 0x000fe20000410000 */
[----:B------:R-:W-:Y:S02]  /*1e40*/  HADD2.F32 R73, -RZ, R73.H0_H0 ;  /* 0x20000049ff497230 */ /* 0x000fe40000004100 */
[----:B------:R-:W-:Y:S01]  /*1e50*/  FMUL.FTZ R172, R172, R64 ;  /* 0x00000040acac7220 */ /* 0x000fe20000410000 */
[----:B------:R-:W-:Y:S02]  /*1e60*/  HADD2.F32 R66, -RZ, R63.H0_H0 ;  /* 0x2000003fff427230 */ /* 0x000fe40000004100 */
[----:B------:R-:W-:Y:S01]  /*1e70*/  FADD.FTZ R63, R169, R62 ;  /* 0x0000003ea93f7221 */ /* 0x000fe20000010000 */
[----:B------:R-:W-:Y:S01]  /*1e80*/  FFMA.FTZ R65, R171, R169, R60 ;  /* 0x000000a9ab417223 */ /* 0x000fe2000001003c */
[----:B------:R-:W-:Y:S02]  /*1e90*/  HADD2.F32 R175, -RZ, R175.H0_H0 ;  /* 0x200000afffaf7230 */ /* 0x000fe40000004100 */
        /* <DEDUP_REMOVED lines=21> */
.L_x_2221:
[----:B-----5:R-:W-:Y:S01]  /*1ff0*/  ISETP.GE.AND P1, PT, R119, 0x1, PT ;  /* 0x000000017700780c */ /* 0x020fe20003f26270 */
[----:B------:R-:W-:Y:S01]  /*2000*/  HFMA2 R115, -RZ, RZ, 0, 0 ;  /* 0x00000000ff737431 */ /* 0x000fe200000001ff */
        /* <DEDUP_REMOVED lines=10> */
.L_x_2223:
[----:B------:R-:W-:Y:S02]  /*20b0*/  MOV R177, RZ ;  /* 0x000000ff00b17202 */ /* 0x000fe40000000f00 */
[----:B------:R-:W-:Y:S01]  /*20c0*/  MOV R178, RZ ;  /* 0x000000ff00b27202 */ /* 0x000fe20000000f00 */
[----:B------:R-:W-:Y:S06]  /*20d0*/  @P0 BRA `(.L_x_2224) ;  /* 0x0000000000580947 */ /* 0x000fec0003800000 */
[----:B------:R-:W0:Y:S01]  /*20e0*/  LDC.64 R62, c[0x0][0x3b0] ;  /* 0x0000ec00ff3e7b82 */ /* 0x000e220000000a00 */
[C---:B------:R-:W-:Y:S02]  /*20f0*/  IADD3 R67, PT, PT, R115.reuse, 0x100, RZ ;  /* 0x0000010073437810 */ /* 0x040fe40007ffe0ff */
[C---:B------:R-:W-:Y:S02]  /*2100*/  IADD3 R69, PT, PT, R115.reuse, 0x200, RZ ;  /* 0x0000020073457810 */ /* 0x040fe40007ffe0ff */
[C---:B------:R-:W-:Y:S02]  /*2110*/  IADD3 R71, PT, PT, R115.reuse, 0x300, RZ ;  /* 0x0000030073477810 */ /* 0x040fe40007ffe0ff */
[C---:B------:R-:W-:Y:S02]  /*2120*/  IADD3 R73, PT, PT, R115.reuse, 0x400, RZ ;  /* 0x0000040073497810 */ /* 0x040fe40007ffe0ff */
[C---:B------:R-:W-:Y:S02]  /*2130*/  IADD3 R65, PT, PT, R115.reuse, 0x500, RZ ;  /* 0x0000050073417810 */ /* 0x040fe40007ffe0ff */
[----:B------:R-:W-:Y:S01]  /*2140*/  IADD3 R75, PT, PT, R115, 0x600, RZ ;  /* 0x00000600734b7810 */ /* 0x000fe20007ffe0ff */
        /* <DEDUP_REMOVED lines=15> */
.L_x_2224:
[----:B------:R-:W0:Y:S01]  /*2240*/  S2R R64, SR_TID.X ;  /* 0x0000000000407919 */ /* 0x000e220000002100 */
[----:B------:R-:W-:Y:S01]  /*2250*/  IMAD R60, R0, UR15, RZ ;  /* 0x0000000f003c7c24 */ /* 0x000fe2000f8e02ff */
[----:B------:R-:W1:Y:S01]  /*2260*/  LDC.64 R62, c[0x0][0x3b0] ;  /* 0x0000ec00ff3e7b82 */ /* 0x000e620000000a00 */
[C---:B------:R-:W-:Y:S02]  /*2270*/  IADD3 R67, PT, PT, R115.reuse, 0x100, RZ ;  /* 0x0000010073437810 */ /* 0x040fe40007ffe0ff */
[C---:B------:R-:W-:Y:S02]  /*2280*/  IADD3 R69, PT, PT, R115.reuse, 0x200, RZ ;  /* 0x0000020073457810 */ /* 0x040fe40007ffe0ff */
[----:B------:R-:W-:Y:S02]  /*2290*/  SHF.R.S32.HI R61, RZ, 0x1f, R60 ;  /* 0x0000001fff3d7819 */ /* 0x000fe4000001143c */
[----:B------:R-:W-:Y:S02]  /*22a0*/  IADD3 R71, PT, PT, R115, 0x300, RZ ;  /* 0x0000030073477810 */ /* 0x000fe40007ffe0ff */
[----:B------:R-:W-:-:S02]  /*22b0*/  LEA.HI R61, R61, R60, RZ, 0x2 ;  /* 0x0000003c3d3d7211 */ /* 0x000fc400078f10ff */
[C---:B------:R-:W-:Y:S02]  /*22c0*/  IADD3 R73, PT, PT, R115.reuse, 0x400, RZ ;  /* 0x0000040073497810 */ /* 0x040fe40007ffe0ff */
[C---:B------:R-:W-:Y:S02]  /*22d0*/  IADD3 R75, PT, PT, R115.reuse, 0x500, RZ ;  /* 0x00000500734b7810 */ /* 0x040fe40007ffe0ff */
        /* <DEDUP_REMOVED lines=8> */
[----:B------:R-:W-:Y:S01]  /*2360*/  IADD3 R85, PT, PT, R89, 0x200, RZ ;  /* 0x0000020059557810 */ /* 0x000fe20007ffe0ff */
[--C-:B------:R-:W-:Y:S01]  /*2370*/  IMAD.WIDE.U32 R72, R73, 0x4, R62.reuse ;  /* 0x0000000449487825 */ /* 0x100fe200078e003e */
[C---:B------:R-:W-:Y:S01]  /*2380*/  IADD3 R83, PT, PT, R89.reuse, 0x300, RZ ;  /* 0x0000030059537810 */ /* 0x040fe20007ffe0ff */
[----:B------:R2:W5:Y:S01]  /*2390*/  LDG.E R116, desc[UR12][R70.64] ;  /* 0x0000000c46747981 */ /* 0x000562000c1e1900 */
[----:B------:R-:W-:Y:S01]  /*23a0*/  IADD3 R81, PT, PT, R89, 0x400, RZ ;  /* 0x0000040059517810 */ /* 0x000fe20007ffe0ff */
[--C-:B------:R-:W-:Y:S01]  /*23b0*/  IMAD.WIDE.U32 R74, R75, 0x4, R62.reuse ;  /* 0x000000044b4a7825 */ /* 0x100fe200078e003e */
[C---:B------:R-:W-:Y:S01]  /*23c0*/  IADD3 R79, PT, PT, R89.reuse, 0x500, RZ ;  /* 0x00000500594f7810 */ /* 0x040fe20007ffe0ff */
[----:B------:R2:W5:Y:S01]  /*23d0*/  LDG.E R117, desc[UR12][R72.64] ;  /* 0x0000000c48757981 */ /* 0x000562000c1e1900 */
[----:B-1----:R-:W-:Y:S01]  /*23e0*/  IADD3 R67, PT, PT, R89, 0x600, RZ ;  /* 0x0000060059437810 */ /* 0x002fe20007ffe0ff */
[----:B------:R-:W-:-:S02]  /*23f0*/  IMAD.WIDE.U32 R64, R115, 0x4, R62 ;  /* 0x0000000473407825 */ /* 0x000fc400078e003e */
[----:B------:R2:W5:Y:S02]  /*2400*/  LDG.E R115, desc[UR12][R68.64] ;  /* 0x0000000c44737981 */ /* 0x000564000c1e1900 */
[----:B------:R-:W-:Y:S02]  /*2410*/  IMAD.WIDE.U32 R62, R77, 0x4, R62 ;  /* 0x000000044d3e7825 */ /* 0x000fe400078e003e */
[----:B------:R2:W5:Y:S04]  /*2420*/  LDG.E R118, desc[UR12][R74.64] ;  /* 0x0000000c4a767981 */ /* 0x000568000c1e1900 */
[----:B------:R2:W5:Y:S01]  /*2430*/  LDG.E R120, desc[UR12][R64.64] ;  /* 0x0000000c40787981 */ /* 0x000562000c1e1900 */
[----:B0-----:R-:W-:-:S03]  /*2440*/  IMAD.WIDE.U32 R88, R89, 0x8, R60 ;  /* 0x0000000859587825 */ /* 0x001fc600078e003c */
[----:B------:R2:W5:Y:S01]  /*2450*/  LDG.E R121, desc[UR12][R62.64] ;  /* 0x0000000c3e797981 */ /* 0x000562000c1e1900 */
[----:B------:R-:W-:-:S03]  /*2460*/  IMAD.WIDE.U32 R86, R87, 0x8, R60 ;  /* 0x0000000857567825 */ /* 0x000fc600078e003c */
[----:B------:R-:W5:Y:S01]  /*2470*/  LDG.E.64 R88, desc[UR12][R88.64] ;  /* 0x0000000c58587981 */ /* 0x000f62000c1e1b00 */
        /* <DEDUP_REMOVED lines=9> */
[----:B------:R-:W5:Y:S04]  /*2510*/  LDG.E.64 R78, desc[UR12][R78.64] ;  /* 0x0000000c4e4e7981 */ /* 0x000f68000c1e1b00 */
[----:B------:R2:W5:Y:S02]  /*2520*/  LDG.E.64 R76, desc[UR12][R60.64] ;  /* 0x0000000c3c4c7981 */ /* 0x000564000c1e1b00 */
.L_x_2222:
[----:B0-2---:R-:W0:Y:S01]  /*2530*/  SHFL.DOWN PT, R60, R177, 0x10, 0x1f ;  /* 0x0a001f00b13c7f89 */ /* 0x005e2200000e0000 */
        /* <DEDUP_REMOVED lines=31> */
.L_x_2226:
[----:B------:R-:W-:Y:S05]  /*2730*/  BSYNC.RECONVERGENT B0 ;  /* 0x0000000000007941 */ /* 0x000fea0003800200 */
.L_x_2225:
        /* <DEDUP_REMOVED lines=67> */
.L_x_2229:
        /* <DEDUP_REMOVED lines=12> */
.L_x_2230:
        /* <DEDUP_REMOVED lines=12> */
.L_x_2231:
        /* <DEDUP_REMOVED lines=13> */
.L_x_2228:
        /* <DEDUP_REMOVED lines=21> */
[----:B------:R-:W-:-:S03]  /*2f10*/  F2FP.F16.F32.PACK_AB R72, RZ, R72 ;  /* 0x00000048ff48723e */ /* 0x000fc600000000ff */
[----:B------:R-:W-:Y:S01]  /*2f20*/  @P1 FMUL.FTZ R64, R65, R64 ;  /* 0x0000004041401220 */ /* 0x000fe20000410000 */
[--C-:B------:R-:W-:Y:S01]  /*2f30*/  FADD.FTZ R65, R127, -R110.reuse ;  /* 0x8000006e7f417221 */ /* 0x100fe20000010000 */
[----:B------:R-:W-:Y:S01]  /*2f40*/  PRMT R110, R72, 0x7610, R110 ;  /* 0x00007610486e7816 */ /* 0x000fe2000000006e */
[----:B-1----:R-:W-:Y:S02]  /*2f50*/  @P1 FMUL.FTZ R69, R70, R69 ;  /* 0x0000004546451220 */ /* 0x002fe40000410000 */
[----:B------:R-:W-:Y:S02]  /*2f60*/  @P1 FSEL R64, R64, RZ, P3 ;  /* 0x000000ff40401208 */ /* 0x000fe40001800000 */
[----:B------:R-:W-:Y:S01]  /*2f70*/  F2FP.F16.F32.PACK_AB R70, RZ, R70 ;  /* 0x00000046ff46723e */ /* 0x000fe200000000ff */
[----:B------:R-:W-:-:S03]  /*2f80*/  @P1 FMUL.FTZ R68, R69, R68 ;  /* 0x0000004445441220 */ /* 0x000fc60000410000 */
[----:B------:R-:W-:Y:S01]  /*2f90*/  PRMT R109, R70, 0x7610, R109 ;  /* 0x00007610466d7816 */ /* 0x000fe2000000006d */
[----:B--2---:R-:W-:Y:S01]  /*2fa0*/  @P1 FMUL.FTZ R67, R74, R67 ;  /* 0x000000434a431220 */ /* 0x004fe20000410000 */
[----:B------:R-:W-:Y:S02]  /*2fb0*/  @P1 FSEL R68, R68, RZ, P2 ;  /* 0x000000ff44441208 */ /* 0x000fe40001000000 */
[----:B------:R-:W-:Y:S01]  /*2fc0*/  F2FP.F16.F32.PACK_AB R74, RZ, R74 ;  /* 0x0000004aff4a723e */ /* 0x000fe200000000ff */
[----:B------:R-:W-:Y:S01]  /*2fd0*/  @P1 FMUL.FTZ R66, R67, R66 ;  /* 0x0000004243421220 */ /* 0x000fe20000410000 */
[----:B------:R-:W-:Y:S01]  /*2fe0*/  @P1 F2FP.F16.F32.PACK_AB R67, RZ, R64 ;  /* 0x00000040ff43123e */ /* 0x000fe200000000ff */
[----:B------:R-:W-:Y:S01]  /*2ff0*/  FMUL.FTZ R64, R104, R65 ;  /* 0x0000004168407220 */ /* 0x000fe20000410000 */
[----:B------:R-:W-:Y:S02]  /*3000*/  @P1 F2FP.F16.F32.PACK_AB R68, RZ, R68 ;  /* 0x00000044ff44123e */ /* 0x000fe400000000ff */
[----:B------:R-:W-:-:S02]  /*3010*/  @P1 FSEL R66, R66, RZ, P4 ;  /* 0x000000ff42421208 */ /* 0x000fc40002000000 */
[----:B------:R-:W-:Y:S02]  /*3020*/  FSEL R64, R64, RZ, P0 ;  /* 0x000000ff40407208 */ /* 0x000fe40000000000 */
[----:B------:R-:W-:Y:S02]  /*3030*/  @P1 F2FP.F16.F32.PACK_AB R66, RZ, R66 ;  /* 0x00000042ff42123e */ /* 0x000fe400000000ff */
[----:B------:R-:W-:Y:S02]  /*3040*/  @P1 PRMT R105, R68, 0x7610, R105 ;  /* 0x0000761044691816 */ /* 0x000fe40000000069 */
[----:B------:R-:W-:Y:S02]  /*3050*/  @P1 PRMT R106, R67, 0x7610, R106 ;  /* 0x00007610436a1816 */ /* 0x000fe4000000006a */
[----:B------:R-:W-:Y:S02]  /*3060*/  @P1 PRMT R107, R66, 0x7610, R107 ;  /* 0x00007610426b1816 */ /* 0x000fe4000000006b */
[----:B------:R-:W-:-:S02]  /*3070*/  F2FP.F16.F32.PACK_AB R111, RZ, R64 ;  /* 0x00000040ff6f723e */ /* 0x000fc400000000ff */
        /* <DEDUP_REMOVED lines=9> */
.L_x_2227:
[----:B------:R-:W-:Y:S01]  /*3110*/  UMOV UR4, UR8 ;  /* 0x0000000800047c82 */ /* 0x000fe20008000000 */
[----:B------:R-:W-:Y:S01]  /*3120*/  UMOV UR5, UR9 ;  /* 0x0000000900057c82 */ /* 0x000fe20008000000 */
[----:B------:R-:W-:-:S04]  /*3130*/  UISETP.NE.U32.AND UP0, UPT, UR4, URZ, UPT ;  /* 0x000000ff0400728c */ /* 0x000fc8000bf05070 */
[----:B------:R-:W-:-:S09]  /*3140*/  UISETP.NE.AND.EX UP0, UPT, UR5, URZ, UPT, UP0 ;  /* 0x000000ff0500728c */ /* 0x000fd2000bf05300 */
[----:B------:R-:W-:Y:S05]  /*3150*/  BRA.U UP0, `(.L_x_2233) ;  /* 0x0000000100c07547 */ /* 0x000fea000b800000 */
[----:B------:R-:W-:Y:S01]  /*3160*/  ISETP.GT.AND P0, PT, R2, RZ, PT ;  /* 0x000000ff0200720c */ /* 0x000fe20003f04270 */
[----:B------:R-:W0:Y:S01]  /*3170*/  @P1 LDC.64 R68, c[0x0][0x408] ;  /* 0x00010200ff441b82 */ /* 0x000e220000000a00 */
[----:B-----5:R-:W-:Y:S01]  /*3180*/  SHF.R.U64 R70, R88, 0x10, R89 ;  /* 0x0000001058467819 */ /* 0x020fe20000001259 */
[----:B------:R-:W-:Y:S01]  /*3190*/  HADD2.F32 R71, -RZ, R88.H0_H0 ;  /* 0x20000058ff477230 */ /* 0x000fe20000004100 */
[C---:B------:R-:W-:Y:S01]  /*31a0*/  @P1 LOP3.LUT P2, RZ, R120.reuse, 0xff, RZ, 0xc0, !PT ;  /* 0x000000ff78ff1812 */ /* 0x040fe2000784c0ff */
[----:B------:R-:W-:Y:S01]  /*31b0*/  HADD2.F32 R72, -RZ, R89.H0_H0 ;  /* 0x20000059ff487230 */ /* 0x000fe20000004100 */
[C---:B------:R-:W-:Y:S01]  /*31c0*/  @P1 LOP3.LUT P3, RZ, R120.reuse, 0xff00, RZ, 0xc0, !PT ;  /* 0x0000ff0078ff1812 */ /* 0x040fe2000786c0ff */
[----:B------:R-:W-:Y:S01]  /*31d0*/  HADD2.F32 R70, -RZ, R70.H0_H0 ;  /* 0x20000046ff467230 */ /* 0x000fe20000004100 */
[----:B------:R-:W-:Y:S01]  /*31e0*/  @P1 LOP3.LUT P4, RZ, R120, 0xff0000, RZ, 0xc0, !PT ;  /* 0x00ff000078ff1812 */ /* 0x000fe2000788c0ff */
[----:B------:R-:W1:Y:S04]  /*31f0*/  @P1 LDC.64 R66, c[0x0][0x408] ;  /* 0x00010200ff421b82 */ /* 0x000e680000000a00 */
[-CC-:B------:R-:W-:Y:S01]  /*3200*/  @P0 FFMA.FTZ R73, R3, R62.reuse, R63.reuse ;  /* 0x0000003e03490223 */ /* 0x180fe2000001003f */
[-CC-:B------:R-:W-:Y:S01]  /*3210*/  @P0 FFMA.FTZ R74, R126, R62.reuse, R63.reuse ;  /* 0x0000003e7e4a0223 */ /* 0x180fe2000001003f */
[----:B------:R-:W-:-:S02]  /*3220*/  @P0 FFMA.FTZ R119, R123, R62, R63 ;  /* 0x0000003e7b770223 */ /* 0x000fc4000001003f */
[----:B------:R-:W2:Y:S01]  /*3230*/  @P1 LDC.64 R64, c[0x0][0x408] ;  /* 0x00010200ff401b82 */ /* 0x000ea20000000a00 */
[----:B------:R-:W-:Y:S01]  /*3240*/  @P0 FADD.FTZ R73, R122, -R73 ;  /* 0x800000497a490221 */ /* 0x000fe20000010000 */
[----:B------:R-:W-:Y:S01]  /*3250*/  @P0 FADD.FTZ R75, R125, -R74 ;  /* 0x8000004a7d4b0221 */ /* 0x000fe20000010000 */
[----:B------:R-:W-:Y:S02]  /*3260*/  @P0 FADD.FTZ R119, R124, -R119 ;  /* 0x800000777c770221 */ /* 0x000fe40000010000 */
[C---:B------:R-:W-:Y:S01]  /*3270*/  @P0 FFMA.FTZ R71, R104.reuse, R73, R71 ;  /* 0x0000004968470223 */ /* 0x040fe20000010047 */
[C---:B------:R-:W-:Y:S01]  /*3280*/  @P0 FFMA.FTZ R70, R104.reuse, R75, R70 ;  /* 0x0000004b68460223 */ /* 0x040fe20000010046 */
[----:B------:R-:W-:Y:S02]  /*3290*/  @P0 FFMA.FTZ R72, R104, R119, R72 ;  /* 0x0000007768480223 */ /* 0x000fe40000010048 */
[----:B0-----:R-:W-:-:S04]  /*32a0*/  @P1 FMUL.FTZ R69, R71, R69 ;  /* 0x0000004547451220 */ /* 0x001fc80000410000 */
[----:B------:R-:W-:Y:S01]  /*32b0*/  @P1 FMUL.FTZ R68, R69, R68 ;  /* 0x0000004445441220 */ /* 0x000fe20000410000 */
[----:B-1----:R-:W-:-:S04]  /*32c0*/  @P1 FMUL.FTZ R67, R70, R67 ;  /* 0x0000004346431220 */ /* 0x002fc80000410000 */
[----:B------:R-:W-:Y:S01]  /*32d0*/  @P1 FSEL R68, R68, RZ, P2 ;  /* 0x000000ff44441208 */ /* 0x000fe20001000000 */
[----:B------:R-:W-:-:S03]  /*32e0*/  @P1 FMUL.FTZ R66, R67, R66 ;  /* 0x0000004243421220 */ /* 0x000fc60000410000 */
[----:B------:R-:W-:Y:S01]  /*32f0*/  @P1 F2FP.F16.F32.PACK_AB R68, RZ, R68 ;  /* 0x00000044ff44123e */ /* 0x000fe200000000ff */
[----:B--2---:R-:W-:Y:S01]  /*3300*/  @P1 FMUL.FTZ R65, R72, R65 ;  /* 0x0000004148411220 */ /* 0x004fe20000410000 */
[----:B------:R-:W-:Y:S02]  /*3310*/  @P1 FSEL R66, R66, RZ, P3 ;  /* 0x000000ff42421208 */ /* 0x000fe40001800000 */
[----:B------:R-:W-:Y:S01]  /*3320*/  @P1 PRMT R105, R68, 0x7610, R105 ;  /* 0x0000761044691816 */ /* 0x000fe20000000069 */
[----:B------:R-:W-:Y:S01]  /*3330*/  @P1 FMUL.FTZ R64, R65, R64 ;  /* 0x0000004041401220 */ /* 0x000fe20000410000 */
[----:B------:R-:W-:-:S04]  /*3340*/  @P1 F2FP.F16.F32.PACK_AB R66, RZ, R66 ;  /* 0x00000042ff42123e */ /* 0x000fc800000000ff */
[----:B------:R-:W-:Y:S02]  /*3350*/  @P1 FSEL R64, R64, RZ, P4 ;  /* 0x000000ff40401208 */ /* 0x000fe40002000000 */
        /* <DEDUP_REMOVED lines=16> */
.L_x_2233:
[----:B------:R-:W-:Y:S01]  /*3460*/  ISETP.GT.AND P0, PT, R2, RZ, PT ;  /* 0x000000ff0200720c */ /* 0x000fe20003f04270 */
[----:B------:R-:W0:Y:S01]  /*3470*/  @P1 LDC.64 R70, c[0x0][0x408] ;  /* 0x00010200ff461b82 */ /* 0x000e220000000a00 */
[----:B------:R-:W-:Y:S01]  /*3480*/  @P2 FFMA.FTZ R75, R3, R62, R63 ;  /* 0x0000003e034b2223 */ /* 0x000fe2000001003f */
[--C-:B-----5:R-:W-:Y:S01]  /*3490*/  SHF.R.U64 R72, R88, 0x10, R89.reuse ;  /* 0x0000001058487819 */ /* 0x120fe20000001259 */
[----:B------:R-:W-:Y:S01]  /*34a0*/  HADD2.F32 R73, -RZ, R88.H0_H0 ;  /* 0x20000058ff497230 */ /* 0x000fe20000004100 */
[----:B------:R-:W-:Y:S01]  /*34b0*/  SHF.R.U32.HI R111, RZ, 0x10, R89 ;  /* 0x00000010ff6f7819 */ /* 0x000fe20000011659 */
[----:B------:R-:W-:Y:S01]  /*34c0*/  @P2 FADD.FTZ R109, R122, -R75 ;  /* 0x8000004b7a6d2221 */ /* 0x000fe20000010000 */
[----:B------:R-:W-:Y:S01]  /*34d0*/  HADD2.F32 R74, -RZ, R89.H0_H0 ;  /* 0x20000059ff4a7230 */ /* 0x000fe20000004100 */
[----:B------:R-:W-:Y:S01]  /*34e0*/  @P1 LOP3.LUT P3, RZ, R120, 0xff0000, RZ, 0xc0, !PT ;  /* 0x00ff000078ff1812 */ /* 0x000fe2000786c0ff */
[----:B------:R-:W1:Y:S01]  /*34f0*/  @P1 LDC.64 R68, c[0x0][0x408] ;  /* 0x00010200ff441b82 */ /* 0x000e620000000a00 */
[----:B------:R-:W-:-:S02]  /*3500*/  HADD2.F32 R72, -RZ, R72.H0_H0 ;  /* 0x20000048ff487230 */ /* 0x000fc40000004100 */
[----:B------:R-:W-:Y:S01]  /*3510*/  @P2 FFMA.FTZ R73, R104, R109, R73 ;  /* 0x0000006d68492223 */ /* 0x000fe20000010049 */
[----:B------:R-:W-:Y:S02]  /*3520*/  HADD2.F32 R75, -RZ, R111.H0_H0 ;  /* 0x2000006fff4b7230 */ /* 0x000fe40000004100 */
[-CC-:B------:R-:W-:Y:S01]  /*3530*/  @P0 FFMA.FTZ R110, R126, R62.reuse, R63.reuse ;  /* 0x0000003e7e6e0223 */ /* 0x180fe2000001003f */
[-CC-:B------:R-:W-:Y:S01]  /*3540*/  @P0 FFMA.FTZ R119, R123, R62.reuse, R63.reuse ;  /* 0x0000003e7b770223 */ /* 0x180fe2000001003f */
[----:B------:R-:W-:Y:S01]  /*3550*/  @P0 FFMA.FTZ R112, R128, R62, R63 ;  /* 0x0000003e80700223 */ /* 0x000fe2000001003f */
[----:B------:R-:W-:Y:S01]  /*3560*/  @P1 LOP3.LUT P2, RZ, R120, 0xff00, RZ, 0xc0, !PT ;  /* 0x0000ff0078ff1812 */ /* 0x000fe2000784c0ff */
[----:B------:R-:W2:Y:S01]  /*3570*/  @P1 LDC.64 R66, c[0x0][0x408] ;  /* 0x00010200ff421b82 */ /* 0x000ea20000000a00 */
[----:B------:R-:W-:Y:S01]  /*3580*/  @P0 FADD.FTZ R111, R125, -R110 ;  /* 0x8000006e7d6f0221 */ /* 0x000fe20000010000 */
[----:B------:R-:W-:Y:S01]  /*3590*/  @P0 FADD.FTZ R119, R124, -R119 ;  /* 0x800000777c770221 */ /* 0x000fe20000010000 */
[----:B------:R-:W-:Y:S01]  /*35a0*/  @P0 FADD.FTZ R112, R127, -R112 ;  /* 0x800000707f700221 */ /* 0x000fe20000010000 */
[----:B------:R-:W-:Y:S01]  /*35b0*/  @P1 ISETP.GE.U32.AND P4, PT, R120, 0x1000000, PT ;  /* 0x010000007800180c */ /* 0x000fe20003f86070 */
[C---:B------:R-:W-:Y:S01]  /*35c0*/  @P0 FFMA.FTZ R72, R104.reuse, R111, R72 ;  /* 0x0000006f68480223 */ /* 0x040fe20000010048 */
[C---:B------:R-:W-:Y:S01]  /*35d0*/  @P0 FFMA.FTZ R74, R104.reuse, R119, R74 ;  /* 0x00000077684a0223 */ /* 0x040fe2000001004a */
[----:B------:R-:W-:Y:S01]  /*35e0*/  @P0 FFMA.FTZ R75, R104, R112, R75 ;  /* 0x00000070684b0223 */ /* 0x000fe2000001004b */
[----:B------:R-:W3:Y:S01]  /*35f0*/  @P1 LDC.64 R64, c[0x0][0x408] ;  /* 0x00010200ff401b82 */ /* 0x000ee20000000a00 */
[----:B0-----:R-:W-:Y:S01]  /*3600*/  @P1 FMUL.FTZ R71, R73, R71 ;  /* 0x0000004749471220 */ /* 0x001fe20000410000 */
[----:B------:R-:W-:-:S02]  /*3610*/  @P1 LOP3.LUT P0, RZ, R120, 0xff, RZ, 0xc0, !PT ;  /* 0x000000ff78ff1812 */ /* 0x000fc4000780c0ff */
[----:B------:R-:W-:Y:S01]  /*3620*/  F2FP.F16.F32.PACK_AB R73, RZ, R73 ;  /* 0x00000049ff49723e */ /* 0x000fe200000000ff */
[----:B------:R-:W-:Y:S01]  /*3630*/  @P1 FMUL.FTZ R70, R71, R70 ;  /* 0x0000004647461220 */ /* 0x000fe20000410000 */
[----:B-1----:R-:W-:Y:S01]  /*3640*/  @P1 FMUL.FTZ R69, R72, R69 ;  /* 0x0000004548451220 */ /* 0x002fe20000410000 */
[----:B------:R-:W-:-:S03]  /*3650*/  F2FP.F16.F32.PACK_AB R72, RZ, R72 ;  /* 0x00000048ff48723e */ /* 0x000fc600000000ff */
[----:B------:R-:W-:Y:S01]  /*3660*/  @P1 FSEL R70, R70, RZ, P0 ;  /* 0x000000ff46461208 */ /* 0x000fe20000000000 */
[----:B------:R-:W-:Y:S01]  /*3670*/  @P1 FMUL.FTZ R68, R69, R68 ;  /* 0x0000004445441220 */ /* 0x000fe20000410000 */
[----:B------:R-:W-:Y:S02]  /*3680*/  PRMT R109, R73, 0x7610, R109 ;  /* 0x00007610496d7816 */ /* 0x000fe4000000006d */
[----:B------:R-:W-:Y:S01]  /*3690*/  @P1 F2FP.F16.F32.PACK_AB R70, RZ, R70 ;  /* 0x00000046ff46123e */ /* 0x000fe200000000ff */
[----:B--2---:R-:W-:Y:S01]  /*36a0*/  @P1 FMUL.FTZ R67, R74, R67 ;  /* 0x000000434a431220 */ /* 0x004fe20000410000 */
[----:B------:R-:W-:Y:S02]  /*36b0*/  @P1 FSEL R68, R68, RZ, P2 ;  /* 0x000000ff44441208 */ /* 0x000fe40001000000 */
[----:B------:R-:W-:Y:S01]  /*36c0*/  F2FP.F16.F32.PACK_AB R74, RZ, R74 ;  /* 0x0000004aff4a723e */ /* 0x000fe200000000ff */
[----:B------:R-:W-:Y:S01]  /*36d0*/  @P1 FMUL.FTZ R66, R67, R66 ;  /* 0x0000004243421220 */ /* 0x000fe20000410000 */
[----:B------:R-:W-:-:S02]  /*36e0*/  @P1 F2FP.F16.F32.PACK_AB R68, RZ, R68 ;  /* 0x00000044ff44123e */ /* 0x000fc400000000ff */
[----:B------:R-:W-:Y:S01]  /*36f0*/  @P1 PRMT R105, R70, 0x7610, R105 ;  /* 0x0000761046691816 */ /* 0x000fe20000000069 */
[----:B---3--:R-:W-:Y:S01]  /*3700*/  @P1 FMUL.FTZ R65, R75, R65 ;  /* 0x000000414b411220 */ /* 0x008fe20000410000 */
[----:B------:R-:W-:Y:S02]  /*3710*/  @P1 FSEL R66, R66, RZ, P3 ;  /* 0x000000ff42421208 */ /* 0x000fe40001800000 */
[----:B------:R-:W-:Y:S01]  /*3720*/  F2FP.F16.F32.PACK_AB R75, RZ, R75 ;  /* 0x0000004bff4b723e */ /* 0x000fe200000000ff */
[----:B------:R-:W-:Y:S01]  /*3730*/  @P1 FMUL.FTZ R64, R65, R64 ;  /* 0x0000004041401220 */ /* 0x000fe20000410000 */
[----:B------:R-:W-:Y:S02]  /*3740*/  @P1 F2FP.F16.F32.PACK_AB R66, RZ, R66 ;  /* 0x00000042ff42123e */ /* 0x000fe400000000ff */
[----:B------:R-:W-:Y:S02]  /*3750*/  @P1 PRMT R106, R68, 0x7610, R106 ;  /* 0x00007610446a1816 */ /* 0x000fe4000000006a */
[----:B------:R-:W-:-:S02]  /*3760*/  @P1 FSEL R64, R64, RZ, P4 ;  /* 0x000000ff40401208 */ /* 0x000fc40002000000 */
[----:B------:R-:W-:Y:S02]  /*3770*/  @P1 PRMT R107, R66, 0x7610, R107 ;  /* 0x00007610426b1816 */ /* 0x000fe4000000006b */
[----:B------:R-:W-:Y:S02]  /*3780*/  @P1 F2FP.F16.F32.PACK_AB R64, RZ, R64 ;  /* 0x00000040ff40123e */ /* 0x000fe400000000ff */
[----:B------:R-:W-:Y:S02]  /*3790*/  PRMT R110, R72, 0x7610, R110 ;  /* 0x00007610486e7816 */ /* 0x000fe4000000006e */
[----:B------:R-:W-:Y:S02]  /*37a0*/  @P1 PRMT R108, R64, 0x7610, R108 ;  /* 0x00007610406c1816 */ /* 0x000fe4000000006c */
[----:B------:R-:W-:Y:S02]  /*37b0*/  PRMT R112, R74, 0x7610, R112 ;  /* 0x000076104a707816 */ /* 0x000fe40000000070 */
[----:B------:R-:W-:-:S07]  /*37c0*/  PRMT R111, R75, 0x7610, R111 ;  /* 0x000076104b6f7816 */ /* 0x000fce000000006f */
.L_x_2232:
        /* <DEDUP_REMOVED lines=13> */
.L_x_2234:
        /* <DEDUP_REMOVED lines=9> */
.L_x_2235:
[----:B------:R-:W-:Y:S05]  /*3930*/  @!P0 BRA `(.L_x_2236) ;  /* 0x0000000400a08947 */ /* 0x000fea0003800000 */
[----:B------:R-:W-:Y:S05]  /*3940*/  BRA.U !UP0, `(.L_x_2237) ;  /* 0x0000000108dc7547 */ /* 0x000fea000b800000 */
[----:B------:R-:W-:Y:S01]  /*3950*/  ISETP.GT.AND P5, PT, R2, RZ, PT ;  /* 0x000000ff0200720c */ /* 0x000fe20003fa4270 */
[----:B01----:R-:W0:Y:S01]  /*3960*/  @P1 LDC.64 R66, c[0x0][0x408] ;  /* 0x00010200ff421b82 */ /* 0x003e220000000a00 */
[----:B-----5:R-:W-:Y:S01]  /*3970*/  SHF.R.U64 R70, R86, 0x10, R87 ;  /* 0x0000001056467819 */ /* 0x020fe20000001257 */
[----:B------:R-:W-:Y:S01]  /*3980*/  HADD2.F32 R71, -RZ, R86.H0_H0 ;  /* 0x20000056ff477230 */ /* 0x000fe20000004100 */
[C---:B------:R-:W-:Y:S02]  /*3990*/  @P1 LOP3.LUT P2, RZ, R114.reuse, 0xff, RZ, 0xc0, !PT ;  /* 0x000000ff72ff1812 */ /* 0x040fe4000784c0ff */
[C---:B------:R-:W-:Y:S01]  /*39a0*/  @P1 LOP3.LUT P3, RZ, R114.reuse, 0xff00, RZ, 0xc0, !PT ;  /* 0x0000ff0072ff1812 */ /* 0x040fe2000786c0ff */
[----:B------:R-:W-:Y:S01]  /*39b0*/  HADD2.F32 R70, -RZ, R70.H0_H0 ;  /* 0x20000046ff467230 */ /* 0x000fe20000004100 */
[----:B------:R-:W-:Y:S01]  /*39c0*/  @P1 LOP3.LUT P4, RZ, R114, 0xff0000, RZ, 0xc0, !PT ;  /* 0x00ff000072ff1812 */ /* 0x000fe2000788c0ff */
[----:B------:R-:W1:Y:S04]  /*39d0*/  @P1 LDC.64 R68, c[0x0][0x408] ;  /* 0x00010200ff441b82 */ /* 0x000e680000000a00 */
[-CC-:B------:R-:W-:Y:S01]  /*39e0*/  @P5 FFMA.FTZ R72, R134, R62.reuse, R63.reuse ;  /* 0x0000003e86485223 */ /* 0x180fe2000001003f */
[-CC-:B------:R-:W-:Y:S01]  /*39f0*/  @P5 FFMA.FTZ R73, R129, R62.reuse, R63.reuse ;  /* 0x0000003e81495223 */ /* 0x180fe2000001003f */
[-CC-:B------:R-:W-:Y:S01]  /*3a00*/  @P5 FFMA.FTZ R109, R131, R62.reuse, R63.reuse ;  /* 0x0000003e836d5223 */ /* 0x180fe2000001003f */
[----:B------:R-:W-:Y:S01]  /*3a10*/  @P5 FFMA.FTZ R74, R136, R62, R63 ;  /* 0x0000003e884a5223 */ /* 0x000fe2000001003f */
[----:B------:R-:W2:Y:S01]  /*3a20*/  @P1 LDC.64 R64, c[0x0][0x408] ;  /* 0x00010200ff401b82 */ /* 0x000ea20000000a00 */
[----:B------:R-:W-:Y:S01]  /*3a30*/  @P5 FADD.FTZ R75, R133, -R72 ;  /* 0x80000048854b5221 */ /* 0x000fe20000010000 */
[----:B------:R-:W-:-:S02]  /*3a40*/  HADD2.F32 R72, -RZ, R87.H0_H0 ;  /* 0x20000057ff487230 */ /* 0x000fc40000004100 */
[----:B------:R-:W-:Y:S01]  /*3a50*/  @P5 FADD.FTZ R73, R130, -R73 ;  /* 0x8000004982495221 */ /* 0x000fe20000010000 */
[----:B------:R-:W-:Y:S01]  /*3a60*/  @P5 FADD.FTZ R109, R132, -R109 ;  /* 0x8000006d846d5221 */ /* 0x000fe20000010000 */
[C---:B------:R-:W-:Y:S01]  /*3a70*/  @P5 FFMA.FTZ R70, R104.reuse, R75, R70 ;  /* 0x0000004b68465223 */ /* 0x040fe20000010046 */
[----:B------:R-:W-:Y:S01]  /*3a80*/  @P5 FADD.FTZ R74, R135, -R74 ;  /* 0x8000004a874a5221 */ /* 0x000fe20000010000 */
[C---:B------:R-:W-:Y:S01]  /*3a90*/  @P5 FFMA.FTZ R71, R104.reuse, R73, R71 ;  /* 0x0000004968475223 */ /* 0x040fe20000010047 */
[----:B------:R-:W-:Y:S01]  /*3aa0*/  @P5 FFMA.FTZ R72, R104, R109, R72 ;  /* 0x0000006d68485223 */ /* 0x000fe20000010048 */
[----:B0-----:R-:W-:Y:S01]  /*3ab0*/  @P1 FMUL.FTZ R67, R70, R67 ;  /* 0x0000004346431220 */ /* 0x001fe20000410000 */
[----:B------:R-:W-:-:S03]  /*3ac0*/  F2FP.F16.F32.PACK_AB R70, RZ, R70 ;  /* 0x00000046ff46723e */ /* 0x000fc600000000ff */
[----:B------:R-:W-:Y:S01]  /*3ad0*/  @P1 FMUL.FTZ R66, R67, R66 ;  /* 0x0000004243421220 */ /* 0x000fe20000410000 */
[----:B------:R-:W-:Y:S01]  /*3ae0*/  SHF.R.U32.HI R67, RZ, 0x10, R87 ;  /* 0x00000010ff437819 */ /* 0x000fe20000011657 */
[----:B-1----:R-:W-:Y:S01]  /*3af0*/  @P1 FMUL.FTZ R69, R71, R69 ;  /* 0x0000004547451220 */ /* 0x002fe20000410000 */
[----:B------:R-:W-:Y:S02]  /*3b00*/  F2FP.F16.F32.PACK_AB R71, RZ, R71 ;  /* 0x00000047ff47723e */ /* 0x000fe400000000ff */
[----:B------:R-:W-:Y:S01]  /*3b10*/  @P1 FSEL R66, R66, RZ, P3 ;  /* 0x000000ff42421208 */ /* 0x000fe20001800000 */
[----:B------:R-:W-:Y:S01]  /*3b20*/  @P1 FMUL.FTZ R68, R69, R68 ;  /* 0x0000004445441220 */ /* 0x000fe20000410000 */
[----:B------:R-:W-:Y:S02]  /*3b30*/  PRMT R109, R71, 0x7610, R109 ;  /* 0x00007610476d7816 */ /* 0x000fe4000000006d */
[----:B------:R-:W-:Y:S01]  /*3b40*/  @P1 F2FP.F16.F32.PACK_AB R66, RZ, R66 ;  /* 0x00000042ff42123e */ /* 0x000fe200000000ff */
[----:B--2---:R-:W-:Y:S01]  /*3b50*/  @P1 FMUL.FTZ R65, R72, R65 ;  /* 0x0000004148411220 */ /* 0x004fe20000410000 */
[----:B------:R-:W-:-:S02]  /*3b60*/  @P1 FSEL R68, R68, RZ, P2 ;  /* 0x000000ff44441208 */ /* 0x000fc40001000000 */
[----:B------:R-:W-:Y:S01]  /*3b70*/  F2FP.F16.F32.PACK_AB R72, RZ, R72 ;  /* 0x00000048ff48723e */ /* 0x000fe200000000ff */
[----:B------:R-:W-:Y:S01]  /*3b80*/  @P1 FMUL.FTZ R64, R65, R64 ;  /* 0x0000004041401220 */ /* 0x000fe20000410000 */
[----:B------:R-:W-:Y:S01]  /*3b90*/  HADD2.F32 R65, -RZ, R67.H0_H0 ;  /* 0x20000043ff417230 */ /* 0x000fe20000004100 */
[----:B------:R-:W-:Y:S02]  /*3ba0*/  @P1 F2FP.F16.F32.PACK_AB R68, RZ, R68 ;  /* 0x00000044ff44123e */ /* 0x000fe400000000ff */
[----:B------:R-:W-:Y:S02]  /*3bb0*/  @P1 PRMT R106, R66, 0x7610, R106 ;  /* 0x00007610426a1816 */ /* 0x000fe4000000006a */
[----:B------:R-:W-:Y:S01]  /*3bc0*/  @P1 FSEL R64, R64, RZ, P4 ;  /* 0x000000ff40401208 */ /* 0x000fe20002000000 */
[----:B------:R-:W-:Y:S01]  /*3bd0*/  @P5 FFMA.FTZ R65, R104, R74, R65 ;  /* 0x0000004a68415223 */ /* 0x000fe20000010041 */
[----:B------:R-:W-:Y:S02]  /*3be0*/  @P1 PRMT R105, R68, 0x7610, R105 ;  /* 0x0000761044691816 */ /* 0x000fe40000000069 */
[----:B------:R-:W-:-:S02]  /*3bf0*/  @P1 F2FP.F16.F32.PACK_AB R64, RZ, R64 ;  /* 0x00000040ff40123e */ /* 0x000fc400000000ff */
[----:B------:R-:W-:Y:S02]  /*3c00*/  F2FP.F16.F32.PACK_AB R111, RZ, R65 ;  /* 0x00000041ff6f723e */ /* 0x000fe400000000ff */
[----:B------:R-:W-:Y:S02]  /*3c10*/  @P1 PRMT R107, R64, 0x7610, R107 ;  /* 0x00007610406b1816 */ /* 0x000fe4000000006b */
[----:B------:R-:W-:Y:S02]  /*3c20*/  PRMT R110, R70, 0x7610, R110 ;  /* 0x00007610466e7816 */ /* 0x000fe4000000006e */
        /* <DEDUP_REMOVED lines=9> */
.L_x_2237:
[----:B------:R-:W-:Y:S01]  /*3cc0*/  ISETP.GT.AND P2, PT, R2, RZ, PT ;  /* 0x000000ff0200720c */ /* 0x000fe20003f44270 */
[----:B------:R-:W2:Y:S01]  /*3cd0*/  @P1 LDC.64 R68, c[0x0][0x408] ;  /* 0x00010200ff441b82 */ /* 0x000ea20000000a00 */
[----:B-----5:R-:W-:Y:S01]  /*3ce0*/  SHF.R.U64 R70, R86, 0x10, R87 ;  /* 0x0000001056467819 */ /* 0x020fe20000001257 */
[----:B------:R-:W-:Y:S01]  /*3cf0*/  HADD2.F32 R71, -RZ, R86.H0_H0 ;  /* 0x20000056ff477230 */ /* 0x000fe20000004100 */
[C---:B------:R-:W-:Y:S01]  /*3d00*/  @P1 LOP3.LUT P3, RZ, R114.reuse, 0xff, RZ, 0xc0, !PT ;  /* 0x000000ff72ff1812 */ /* 0x040fe2000786c0ff */
[----:B------:R-:W-:Y:S01]  /*3d10*/  HADD2.F32 R72, -RZ, R87.H0_H0 ;  /* 0x20000057ff487230 */ /* 0x000fe20000004100 */
[C---:B------:R-:W-:Y:S01]  /*3d20*/  @P1 LOP3.LUT P4, RZ, R114.reuse, 0xff00, RZ, 0xc0, !PT ;  /* 0x0000ff0072ff1812 */ /* 0x040fe2000788c0ff */
[----:B------:R-:W-:Y:S01]  /*3d30*/  HADD2.F32 R70, -RZ, R70.H0_H0 ;  /* 0x20000046ff467230 */ /* 0x000fe20000004100 */
[----:B------:R-:W-:Y:S01]  /*3d40*/  @P1 LOP3.LUT P5, RZ, R114, 0xff0000, RZ, 0xc0, !PT ;  /* 0x00ff000072ff1812 */ /* 0x000fe200078ac0ff */
[----:B01----:R-:W0:Y:S04]  /*3d50*/  @P1 LDC.64 R66, c[0x0][0x408] ;  /* 0x00010200ff421b82 */ /* 0x003e280000000a00 */
[-CC-:B------:R-:W-:Y:S01]  /*3d60*/  @P2 FFMA.FTZ R73, R129, R62.reuse, R63.reuse ;  /* 0x0000003e81492223 */ /* 0x180fe2000001003f */
[-CC-:B------:R-:W-:Y:S01]  /*3d70*/  @P2 FFMA.FTZ R74, R134, R62.reuse, R63.reuse ;  /* 0x0000003e864a2223 */ /* 0x180fe2000001003f */
[----:B------:R-:W-:-:S02]  /*3d80*/  @P2 FFMA.FTZ R113, R131, R62, R63 ;  /* 0x0000003e83712223 */ /* 0x000fc4000001003f */
[----:B------:R-:W1:Y:S01]  /*3d90*/  @P1 LDC.64 R64, c[0x0][0x408] ;  /* 0x00010200ff401b82 */ /* 0x000e620000000a00 */
[----:B------:R-:W-:Y:S01]  /*3da0*/  @P2 FADD.FTZ R73, R130, -R73 ;  /* 0x8000004982492221 */ /* 0x000fe20000010000 */
[----:B------:R-:W-:Y:S01]  /*3db0*/  @P2 FADD.FTZ R75, R133, -R74 ;  /* 0x8000004a854b2221 */ /* 0x000fe20000010000 */
[----:B------:R-:W-:Y:S02]  /*3dc0*/  @P2 FADD.FTZ R113, R132, -R113 ;  /* 0x8000007184712221 */ /* 0x000fe40000010000 */
[C---:B------:R-:W-:Y:S01]  /*3dd0*/  @P2 FFMA.FTZ R71, R104.reuse, R73, R71 ;  /* 0x0000004968472223 */ /* 0x040fe20000010047 */
[C---:B------:R-:W-:Y:S01]  /*3de0*/  @P2 FFMA.FTZ R70, R104.reuse, R75, R70 ;  /* 0x0000004b68462223 */ /* 0x040fe20000010046 */
[----:B------:R-:W-:Y:S02]  /*3df0*/  @P2 FFMA.FTZ R72, R104, R113, R72 ;  /* 0x0000007168482223 */ /* 0x000fe40000010048 */
[----:B--2---:R-:W-:-:S04]  /*3e00*/  @P1 FMUL.FTZ R69, R71, R69 ;  /* 0x0000004547451220 */ /* 0x004fc80000410000 */
[----:B------:R-:W-:Y:S01]  /*3e10*/  @P1 FMUL.FTZ R68, R69, R68 ;  /* 0x0000004445441220 */ /* 0x000fe20000410000 */
[----:B0-----:R-:W-:-:S04]  /*3e20*/  @P1 FMUL.FTZ R67, R70, R67 ;  /* 0x0000004346431220 */ /* 0x001fc80000410000 */
[----:B------:R-:W-:Y:S01]  /*3e30*/  @P1 FSEL R68, R68, RZ, P3 ;  /* 0x000000ff44441208 */ /* 0x000fe20001800000 */
[----:B------:R-:W-:-:S03]  /*3e40*/  @P1 FMUL.FTZ R66, R67, R66 ;  /* 0x0000004243421220 */ /* 0x000fc60000410000 */
[----:B------:R-:W-:Y:S01]  /*3e50*/  @P1 F2FP.F16.F32.PACK_AB R68, RZ, R68 ;  /* 0x00000044ff44123e */ /* 0x000fe200000000ff */
[----:B-1----:R-:W-:Y:S01]  /*3e60*/  @P1 FMUL.FTZ R65, R72, R65 ;  /* 0x0000004148411220 */ /* 0x002fe20000410000 */
        /* <DEDUP_REMOVED lines=21> */
.L_x_2236:
        /* <DEDUP_REMOVED lines=54> */
.L_x_2239:
        /* <DEDUP_REMOVED lines=12> */
.L_x_2240:
        /* <DEDUP_REMOVED lines=12> */
.L_x_2241:
        /* <DEDUP_REMOVED lines=12> */
.L_x_2242:
        /* <DEDUP_REMOVED lines=12> */
.L_x_2238:
        /* <DEDUP_REMOVED lines=10> */
.L_x_2243:
        /* <DEDUP_REMOVED lines=10> */
.L_x_2244:
        /* <DEDUP_REMOVED lines=10> */
[----:B--23--:R-:W1:Y:S04]  /*4800*/  @P1 LDC.64 R68, c[0x0][0x408] ;  /* 0x00010200ff441b82 */ /* 0x00ce680000000a00 */
        /* <DEDUP_REMOVED lines=46> */
.L_x_2246:
[----:B------:R-:W-:Y:S01]  /*4af0*/  ISETP.GT.AND P2, PT, R2, RZ, PT ;  /* 0x000000ff0200720c */ /* 0x000fe20003f44270 */
[----:B--23--:R-:W2:Y:S01]  /*4b00*/  @P1 LDC.64 R68, c[0x0][0x408] ;  /* 0x00010200ff441b82 */ /* 0x00cea20000000a00 */
        /* <DEDUP_REMOVED lines=46> */
.L_x_2245:
        /* <DEDUP_REMOVED lines=24> */
[----:B------:R-:W-:Y:S01]  /*4f70*/  FADD.FTZ R65, R143, -R110 ;  /* 0x8000006e8f417221 */ /* 0x000fe20000010000 */
        /* <DEDUP_REMOVED lines=29> */
.L_x_2248:
        /* <DEDUP_REMOVED lines=12> */
.L_x_2249:
        /* <DEDUP_REMOVED lines=12> */
.L_x_2250:
        /* <DEDUP_REMOVED lines=12> */
.L_x_2251:
        /* <DEDUP_REMOVED lines=12> */
.L_x_2247:
        /* <DEDUP_REMOVED lines=10> */
.L_x_2252:
        /* <DEDUP_REMOVED lines=10> */
.L_x_2253:
[----:B------:R-:W-:Y:S05]  /*5590*/  @!P0 BRA `(.L_x_2254) ;  /* 0x0000000400a08947 */ /* 0x000fea0003800000 */
[----:B------:R-:W-:Y:S05]  /*55a0*/  BRA.U !UP0, `(.L_x_2255) ;  /* 0x0000000108dc7547 */ /* 0x000fea000b800000 */
[----:B------:R-:W-:Y:S01]  /*55b0*/  ISETP.GT.AND P5, PT, R2, RZ, PT ;  /* 0x000000ff0200720c */ /* 0x000fe20003fa4270 */
[----:B01234-:R-:W0:Y:S01]  /*55c0*/  @P1 LDC.64 R64, c[0x0][0x408] ;  /* 0x00010200ff401b82 */ /* 0x01fe220000000a00 */
        /* <DEDUP_REMOVED lines=25> */
[----:B------:R-:W-:-:S03]  /*5760*/  F2FP.F16.F32.PACK_AB R71, RZ, R71 ;  /* 0x00000047ff47723e */ /* 0x000fc600000000ff */
[----:B------:R-:W-:Y:S02]  /*5770*/  HADD2.F32 R65, -RZ, R65.H0_H0 ;  /* 0x20000041ff417230 */ /* 0x000fe40000004100 */
[----:B------:R-:W-:Y:S01]  /*5780*/  @P1 FMUL.FTZ R68, R69, R68 ;  /* 0x0000004445441220 */ /* 0x000fe20000410000 */
[----:B------:R-:W-:Y:S02]  /*5790*/  @P1 FSEL R64, R64, RZ, P3 ;  /* 0x000000ff40401208 */ /* 0x000fe40001800000 */
[----:B------:R-:W-:Y:S01]  /*57a0*/  PRMT R109, R71, 0x7610, R109 ;  /* 0x00007610476d7816 */ /* 0x000fe2000000006d */
[----:B--2---:R-:W-:Y:S01]  /*57b0*/  @P1 FMUL.FTZ R67, R72, R67 ;  /* 0x0000004348431220 */ /* 0x004fe20000410000 */
[----:B------:R-:W-:Y:S01]  /*57c0*/  @P1 FSEL R68, R68, RZ, P2 ;  /* 0x000000ff44441208 */ /* 0x000fe20001000000 */
[----:B------:R-:W-:Y:S01]  /*57d0*/  @P5 FFMA.FTZ R65, R104, R74, R65 ;  /* 0x0000004a68415223 */ /* 0x000fe20000010041 */
[----:B------:R-:W-:Y:S01]  /*57e0*/  @P1 F2FP.F16.F32.PACK_AB R64, RZ, R64 ;  /* 0x00000040ff40123e */ /* 0x000fe200000000ff */
[----:B------:R-:W-:Y:S01]  /*57f0*/  @P1 FMUL.FTZ R66, R67, R66 ;  /* 0x0000004243421220 */ /* 0x000fe20000410000 */
[----:B------:R-:W-:-:S02]  /*5800*/  @P1 F2FP.F16.F32.PACK_AB R68, RZ, R68 ;  /* 0x00000044ff44123e */ /* 0x000fc400000000ff */
[----:B------:R-:W-:Y:S02]  /*5810*/  F2FP.F16.F32.PACK_AB R72, RZ, R72 ;  /* 0x00000048ff48723e */ /* 0x000fe400000000ff */
[----:B------:R-:W-:Y:S02]  /*5820*/  @P1 FSEL R66, R66, RZ, P4 ;  /* 0x000000ff42421208 */ /* 0x000fe40002000000 */
[----:B------:R-:W-:Y:S02]  /*5830*/  @P1 PRMT R105, R68, 0x7610, R105 ;  /* 0x0000761044691816 */ /* 0x000fe40000000069 */
[----:B------:R-:W-:Y:S02]  /*5840*/  @P1 F2FP.F16.F32.PACK_AB R66, RZ, R66 ;  /* 0x00000042ff42123e */ /* 0x000fe400000000ff */
[----:B------:R-:W-:Y:S02]  /*5850*/  @P1 PRMT R106, R64, 0x7610, R106 ;  /* 0x00007610406a1816 */ /* 0x000fe4000000006a */
[----:B------:R-:W-:-:S02]  /*5860*/  @P1 PRMT R107, R66, 0x7610, R107 ;  /* 0x00007610426b1816 */ /* 0x000fc4000000006b */
[----:B------:R-:W-:Y:S02]  /*5870*/  F2FP.F16.F32.PACK_AB R111, RZ, R65 ;  /* 0x00000041ff6f723e */ /* 0x000fe400000000ff */
        /* <DEDUP_REMOVED lines=10> */
.L_x_2255:
[----:B------:R-:W-:Y:S01]  /*5920*/  ISETP.GT.AND P2, PT, R2, RZ, PT ;  /* 0x000000ff0200720c */ /* 0x000fe20003f44270 */
[----:B0-234-:R-:W0:Y:S01]  /*5930*/  @P1 LDC.64 R68, c[0x0][0x408] ;  /* 0x00010200ff441b82 */ /* 0x01de220000000a00 */
[----:B-----5:R-:W-:Y:S01]  /*5940*/  SHF.R.U64 R70, R82, 0x10, R83 ;  /* 0x0000001052467819 */ /* 0x020fe20000001253 */
[----:B------:R-:W-:Y:S01]  /*5950*/  HADD2.F32 R71, -RZ, R82.H0_H0 ;  /* 0x20000052ff477230 */ /* 0x000fe20000004100 */
[C---:B------:R-:W-:Y:S01]  /*5960*/  @P1 LOP3.LUT P3, RZ, R116.reuse, 0xff, RZ, 0xc0, !PT ;  /* 0x000000ff74ff1812 */ /* 0x040fe2000786c0ff */
[----:B------:R-:W-:Y:S01]  /*5970*/  HADD2.F32 R72, -RZ, R83.H0_H0 ;  /* 0x20000053ff487230 */ /* 0x000fe20000004100 */
[C---:B------:R-:W-:Y:S01]  /*5980*/  @P1 LOP3.LUT P4, RZ, R116.reuse, 0xff00, RZ, 0xc0, !PT ;  /* 0x0000ff0074ff1812 */ /* 0x040fe2000788c0ff */
[----:B------:R-:W-:Y:S01]  /*5990*/  HADD2.F32 R70, -RZ, R70.H0_H0 ;  /* 0x20000046ff467230 */ /* 0x000fe20000004100 */
[----:B------:R-:W-:Y:S01]  /*59a0*/  @P1 LOP3.LUT P5, RZ, R116, 0xff0000, RZ, 0xc0, !PT ;  /* 0x00ff000074ff1812 */ /* 0x000fe200078ac0ff */
[----:B-1----:R-:W1:Y:S04]  /*59b0*/  @P1 LDC.64 R64, c[0x0][0x408] ;  /* 0x00010200ff401b82 */ /* 0x002e680000000a00 */
        /* <DEDUP_REMOVED lines=38> */
.L_x_2254:
        /* <DEDUP_REMOVED lines=54> */
.L_x_2257:
        /* <DEDUP_REMOVED lines=12> */
.L_x_2258:
        /* <DEDUP_REMOVED lines=12> */
.L_x_2259:
        /* <DEDUP_REMOVED lines=12> */
.L_x_2260:
        /* <DEDUP_REMOVED lines=12> */
.L_x_2256:
        /* <DEDUP_REMOVED lines=10> */
.L_x_2261:
        /* <DEDUP_REMOVED lines=10> */
.L_x_2262:
        /* <DEDUP_REMOVED lines=10> */
[----:B--234-:R-:W1:Y:S04]  /*6460*/  @P1 LDC.64 R68, c[0x0][0x408] ;  /* 0x00010200ff441b82 */ /* 0x01ce680000000a00 */
        /* <DEDUP_REMOVED lines=46> */
.L_x_2264:
        /* <DEDUP_REMOVED lines=48> */
.L_x_2263:
        /* <DEDUP_REMOVED lines=54> */
.L_x_2266:
        /* <DEDUP_REMOVED lines=12> */
.L_x_2267:
        /* <DEDUP_REMOVED lines=12> */
.L_x_2268:
        /* <DEDUP_REMOVED lines=12> */
.L_x_2269:
        /* <DEDUP_REMOVED lines=12> */
.L_x_2265:
        /* <DEDUP_REMOVED lines=10> */
.L_x_2270:
        /* <DEDUP_REMOVED lines=10> */
.L_x_2271:
[----:B------:R-:W-:Y:S05]  /*71f0*/  @!P0 BRA `(.L_x_2272) ;  /* 0x0000000400a08947 */ /* 0x000fea0003800000 */
[----:B------:R-:W-:Y:S05]  /*7200*/  BRA.U !UP0, `(.L_x_2273) ;  /* 0x0000000108dc7547 */ /* 0x000fea000b800000 */
[----:B------:R-:W-:Y:S01]  /*7210*/  ISETP.GT.AND P5, PT, R2, RZ, PT ;  /* 0x000000ff0200720c */ /* 0x000fe20003fa4270 */
[----:B01----:R-:W0:Y:S01]  /*7220*/  @P1 LDC.64 R66, c[0x0][0x408] ;  /* 0x00010200ff421b82 */ /* 0x003e220000000a00 */
[----:B-----5:R-:W-:Y:S01]  /*7230*/  SHF.R.U64 R72, R78, 0x10, R79 ;  /* 0x000000104e487819 */ /* 0x020fe2000000124f */
[----:B------:R-:W-:Y:S01]  /*7240*/  HADD2.F32 R71, -RZ, R78.H0_H0 ;  /* 0x2000004eff477230 */ /* 0x000fe20000004100 */
[C---:B------:R-:W-:Y:S01]  /*7250*/  @P1 LOP3.LUT P2, RZ, R118.reuse, 0xff, RZ, 0xc0, !PT ;  /* 0x000000ff76ff1812 */ /* 0x040fe2000784c0ff */
[----:B------:R-:W-:Y:S01]  /*7260*/  HADD2.F32 R74, -RZ, R79.H0_H0 ;  /* 0x2000004fff4a7230 */ /* 0x000fe20000004100 */
[C---:B------:R-:W-:Y:S01]  /*7270*/  @P1 LOP3.LUT P3, RZ, R118.reuse, 0xff00, RZ, 0xc0, !PT ;  /* 0x0000ff0076ff1812 */ /* 0x040fe2000786c0ff */
[----:B------:R-:W-:Y:S01]  /*7280*/  HADD2.F32 R72, -RZ, R72.H0_H0 ;  /* 0x20000048ff487230 */ /* 0x000fe20000004100 */
[----:B------:R-:W-:Y:S01]  /*7290*/  @P1 LOP3.LUT P4, RZ, R118, 0xff0000, RZ, 0xc0, !PT ;  /* 0x00ff000076ff1812 */ /* 0x000fe2000788c0ff */
[----:B--234-:R-:W1:Y:S04]  /*72a0*/  @P1 LDC.64 R68, c[0x0][0x408] ;  /* 0x00010200ff441b82 */ /* 0x01ce680000000a00 */
        /* <DEDUP_REMOVED lines=12> */
[----:B------:R-:W-:-:S02]  /*7370*/  F2FP.F16.F32.PACK_AB R72, RZ, R72 ;  /* 0x00000048ff48723e */ /* 0x000fc400000000ff */
[----:B------:R-:W-:Y:S01]  /*7380*/  @P5 FADD.FTZ R70, R167, -R70 ;  /* 0x80000046a7465221 */ /* 0x000fe20000010000 */
        /* <DEDUP_REMOVED lines=31> */
.L_x_2273:
        /* <DEDUP_REMOVED lines=48> */
.L_x_2272:
        /* <DEDUP_REMOVED lines=54> */
.L_x_2275:
        /* <DEDUP_REMOVED lines=12> */
.L_x_2276:
        /* <DEDUP_REMOVED lines=12> */
.L_x_2277:
        /* <DEDUP_REMOVED lines=12> */
.L_x_2278:
        /* <DEDUP_REMOVED lines=12> */
.L_x_2274:
        /* <DEDUP_REMOVED lines=10> */
.L_x_2279:
        /* <DEDUP_REMOVED lines=10> */
.L_x_2280:
[----:B------:R-:W-:Y:S05]  /*8020*/  @!P0 BRA `(.L_x_2281) ;  /* 0x0000000400a08947 */ /* 0x000fea0003800000 */
[----:B------:R-:W-:Y:S05]  /*8030*/  BRA.U !UP0, `(.L_x_2282) ;  /* 0x0000000108dc7547 */ /* 0x000fea000b800000 */
        /* <DEDUP_REMOVED lines=22> */
[----:B------:R-:W-:Y:S01]  /*81a0*/  @P4 FADD.FTZ R62, R175, -R62 ;  /* 0x8000003eaf3e4221 */ /* 0x000fe20000010000 */
[----:B0-----:R-:W-:Y:S01]  /*81b0*/  @P1 FMUL.FTZ R69, R71, R69 ;  /* 0x0000004547451220 */ /* 0x001fe20000410000 */
[----:B------:R-:W-:Y:S01]  /*81c0*/  HADD2.F32 R63, -RZ, R63.H0_H0 ;  /* 0x2000003fff3f7230 */ /* 0x000fe20000004100 */
[----:B------:R-:W-:-:S02]  /*81d0*/  F2FP.F16.F32.PACK_AB R71, RZ, R71 ;  /* 0x00000047ff47723e */ /* 0x000fc400000000ff */
[----:B------:R-:W-:Y:S02]  /*81e0*/  @P1 FMUL.FTZ R68, R69, R68 ;  /* 0x0000004445441220 */ /* 0x000fe40000410000 */
[----:B------:R-:W-:Y:S01]  /*81f0*/  @P4 FFMA.FTZ R63, R104, R62, R63 ;  /* 0x0000003e683f4223 */ /* 0x000fe2000001003f */
[----:B-1----:R-:W-:Y:S01]  /*8200*/  @P1 FMUL.FTZ R67, R70, R67 ;  /* 0x0000004346431220 */ /* 0x002fe20000410000 */
[----:B------:R-:W-:Y:S02]  /*8210*/  F2FP.F16.F32.PACK_AB R70, RZ, R70 ;  /* 0x00000046ff46723e */ /* 0x000fe400000000ff */
[----:B------:R-:W-:Y:S01]  /*8220*/  @P1 FSEL R68, R68, RZ, P0 ;  /* 0x000000ff44441208 */ /* 0x000fe20000000000 */
[----:B------:R-:W-:Y:S01]  /*8230*/  @P1 FMUL.FTZ R66, R67, R66 ;  /* 0x0000004243421220 */ /* 0x000fe20000410000 */
[----:B------:R-:W-:Y:S02]  /*8240*/  F2FP.F16.F32.PACK_AB R111, RZ, R63 ;  /* 0x0000003fff6f723e */ /* 0x000fe400000000ff */
[----:B------:R-:W-:Y:S01]  /*8250*/  @P1 F2FP.F16.F32.PACK_AB R68, RZ, R68 ;  /* 0x00000044ff44123e */ /* 0x000fe200000000ff */
[----:B--2---:R-:W-:Y:S01]  /*8260*/  @P1 FMUL.FTZ R65, R72, R65 ;  /* 0x0000004148411220 */ /* 0x004fe20000410000 */
[----:B------:R-:W-:-:S02]  /*8270*/  @P1 FSEL R66, R66, RZ, P2 ;  /* 0x000000ff42421208 */ /* 0x000fc40001000000 */
[----:B------:R-:W-:Y:S01]  /*8280*/  F2FP.F16.F32.PACK_AB R72, RZ, R72 ;  /* 0x00000048ff48723e */ /* 0x000fe200000000ff */
[----:B------:R-:W-:Y:S01]  /*8290*/  @P1 FMUL.FTZ R64, R65, R64 ;  /* 0x0000004041401220 */ /* 0x000fe20000410000 */
[----:B------:R-:W-:Y:S02]  /*82a0*/  @P1 F2FP.F16.F32.PACK_AB R66, RZ, R66 ;  /* 0x00000042ff42123e */ /* 0x000fe400000000ff */
[----:B------:R-:W-:Y:S02]  /*82b0*/  @P1 PRMT R105, R68, 0x7610, R105 ;  /* 0x0000761044691816 */ /* 0x000fe40000000069 */
[----:B------:R-:W-:Y:S02]  /*82c0*/  @P1 FSEL R64, R64, RZ, P3 ;  /* 0x000000ff40401208 */ /* 0x000fe40001800000 */
[----:B------:R-:W-:Y:S02]  /*82d0*/  @P1 PRMT R106, R66, 0x7610, R106 ;  /* 0x00007610426a1816 */ /* 0x000fe4000000006a */
[----:B------:R-:W-:-:S02]  /*82e0*/  @P1 F2FP.F16.F32.PACK_AB R64, RZ, R64 ;  /* 0x00000040ff40123e */ /* 0x000fc400000000ff */
[----:B------:R-:W-:Y:S02]  /*82f0*/  PRMT R109, R71, 0x7610, R109 ;  /* 0x00007610476d7816 */ /* 0x000fe4000000006d */
        /* <DEDUP_REMOVED lines=11> */
.L_x_2282:
        /* <DEDUP_REMOVED lines=48> */
.L_x_2281:
        /* <DEDUP_REMOVED lines=24> */
[----:B------:R-:W-:-:S02]  /*8830*/  F2FP.F16.F32.PACK_AB R2, RZ, R2 ;  /* 0x00000002ff02723e */ /* 0x000fc400000000ff */
[----:B------:R-:W-:Y:S01]  /*8840*/  FSEL R104, R104, RZ, P0 ;  /* 0x000000ff68687208 */ /* 0x000fe20000000000 */
[----:B------:R-:W-:Y:S01]  /*8850*/  @P1 FMUL.FTZ R68, R69, R68 ;  /* 0x0000004445441220 */ /* 0x000fe20000410000 */
[----:B------:R-:W-:Y:S02]  /*8860*/  PRMT R109, R2, 0x7610, R109 ;  /* 0x00007610026d7816 */ /* 0x000fe4000000006d */
[----:B------:R-:W-:Y:S01]  /*8870*/  F2FP.F16.F32.PACK_AB R111, RZ, R104 ;  /* 0x00000068ff6f723e */ /* 0x000fe200000000ff */
[----:B-1----:R-:W-:Y:S01]  /*8880*/  @P1 FMUL.FTZ R67, R70, R67 ;  /* 0x0000004346431220 */ /* 0x002fe20000410000 */
[----:B------:R-:W-:Y:S02]  /*8890*/  @P1 FSEL R68, R68, RZ, P2 ;  /* 0x000000ff44441208 */ /* 0x000fe40001000000 */
[----:B------:R-:W-:Y:S01]  /*88a0*/  F2FP.F16.F32.PACK_AB R70, RZ, R70 ;  /* 0x00000046ff46723e */ /* 0x000fe200000000ff */
[----:B------:R-:W-:Y:S01]  /*88b0*/  @P1 FMUL.FTZ R66, R67, R66 ;  /* 0x0000004243421220 */ /* 0x000fe20000410000 */
[----:B------:R-:W-:-:S02]  /*88c0*/  @P1 F2FP.F16.F32.PACK_AB R68, RZ, R68 ;  /* 0x00000044ff44123e */ /* 0x000fc400000000ff */
[----:B------:R-:W-:Y:S01]  /*88d0*/  PRMT R110, R70, 0x7610, R110 ;  /* 0x00007610466e7816 */ /* 0x000fe2000000006e */
[----:B--2---:R-:W-:Y:S01]  /*88e0*/  @P1 FMUL.FTZ R65, R72, R65 ;  /* 0x0000004148411220 */ /* 0x004fe20000410000 */
        /* <DEDUP_REMOVED lines=9> */
[----:B------:R-:W-:Y:S01]  /*8980*/  @P1 PRMT R107, R64, 0x7610, R107 ;  /* 0x00007610406b1816 */ /* 0x000fe2000000006b */
        /* <DEDUP_REMOVED lines=8> */
.L_x_2284:
        /* <DEDUP_REMOVED lines=23> */
.L_x_2285:
        /* <DEDUP_REMOVED lines=12> */
.L_x_2286:
        /* <DEDUP_REMOVED lines=12> */
.L_x_2287:
[----:B------:R-:W-:-:S07]  /*8d00*/  @P1 PRMT R108, R66, 0x7610, R108 ;  /* 0x00007610426c1816 */ /* 0x000fce000000006c */
.L_x_2283:
[----:B------:R-:W-:Y:S05]  /*8d10*/  BRA.U !UP0, `(.L_x_2288) ;  /* 0x0000000108247547 */ /* 0x000fea000b800000 */
[----:B------:R-:W0:Y:S01]  /*8d20*/  LDC.64 R64, c[0x0][0x478] ;  /* 0x00011e00ff407b82 */ /* 0x000e220000000a00 */
        /* <DEDUP_REMOVED lines=8> */
.L_x_2288:
        /* <DEDUP_REMOVED lines=10> */
.L_x_2289:
[----:B-1----:R-:W1:Y:S01]  /*8e50*/  LDC.64 R60, c[0x0][0x380] ;  /* 0x0000e000ff3c7b82 */ /* 0x002e620000000a00 */
[----:B------:R-:W-:Y:S01]  /*8e60*/  UPLOP3.LUT UP1, UPT, UPT, UPT, UP1, 0x40, 0x4 ;  /* 0x000000000004789c */ /* 0x000fe20003f2e810 */
[----:B-1----:R-:W-:-:S04]  /*8e70*/  IADD3 R0, PT, PT, R0, R60, RZ ;  /* 0x0000003c00007210 */ /* 0x002fc80007ffe0ff */
[----:B------:R-:W-:-:S13]  /*8e80*/  ISETP.GE.AND P0, PT, R0, R61, PT ;  /* 0x0000003d0000720c */ /* 0x000fda0003f06270 */
[----:B------:R-:W-:Y:S05]  /*8e90*/  @!P0 BRA `(.L_x_2290) ;  /* 0xffffff74002c8947 */ /* 0x000fea000383ffff */
.L_x_2220:
        /* <DEDUP_REMOVED lines=23> */
.L_x_2291:
        /* <DEDUP_REMOVED lines=15> */
.L_x_14319:


//--------------------- .text._ZN10layer_norm13ln_bwd_kernelINS_13Kernel_traitsI6__halfS2_S2_S2_fjLj7168ELj1ELj1ELj8ELj8ENS_18Kernel_traits_baseILj7168ES2_S2_S2_S2_fjLj256EEEEELb1ELb1ELb0ELb0EEEvNS_9BwdParamsE --------------------------
	.section	.text._ZN10layer_norm13ln_bwd_kernelINS_13Kernel_traitsI6__halfS2_S2_S2_fjLj7168ELj1ELj1ELj8ELj8ENS_18Kernel_traits_baseILj7168ES2_S2_S2_S2_fjLj256EEEEELb1ELb1ELb0ELb0EEEvNS_9BwdParamsE,"ax",@progbits
	.align	128
        .global         _ZN10layer_norm13ln_bwd_kernelINS_13Kernel_traitsI6__halfS2_S2_S2_fjLj7168ELj1ELj1ELj8ELj8ENS_18Kernel_traits_baseILj7168ES2_S2_S2_S2_fjLj256EEEEELb1ELb1ELb0ELb0EEEvNS_9BwdParamsE
        .type           _ZN10layer_norm13ln_bwd_kernelINS_13Kernel_traitsI6__halfS2_S2_S2_fjLj7168ELj1ELj1ELj8ELj8ENS_18Kernel_traits_baseILj7168ES2_S2_S2_S2_fjLj256EEEEELb1ELb1ELb0ELb0EEEvNS_9BwdParamsE,@function
        .size           _ZN10layer_norm13ln_bwd_kernelINS_13Kernel_traitsI6__halfS2_S2_S2_fjLj7168ELj1ELj1ELj8ELj8ENS_18Kernel_traits_baseILj7168ES2_S2_S2_S2_fjLj256EEEEELb1ELb1ELb0ELb0EEEvNS_9BwdParamsE,(.L_x_14320 - _ZN10layer_norm13ln_bwd_kernelINS_13Kernel_traitsI6__halfS2_S2_S2_fjLj7168ELj1ELj1ELj8ELj8ENS_18Kernel_traits_baseILj7168ES2_S2_S2_S2_fjLj256EEEEELb1ELb1ELb0ELb0EEEvNS_9BwdParamsE)
        .other          _ZN10layer_norm13ln_bwd_kernelINS_13Kernel_traitsI6__halfS2_S2_S2_fjLj7168ELj1ELj1ELj8ELj8ENS_18Kernel_traits_baseILj7168ES2_S2_S2_S2_fjLj256EEEEELb1ELb1ELb0ELb0EEEvNS_9BwdParamsE,@"STO_CUDA_ENTRY STV_DEFAULT"
_ZN10layer_norm13ln_bwd_kernelINS_13Kernel_traitsI6__halfS2_S2_S2_fjLj7168ELj1ELj1ELj8ELj8ENS_18Kernel_traits_baseILj7168ES2_S2_S2_S2_fjLj256EEEEELb1ELb1ELb0ELb0EEEvNS_9BwdParamsE:
.text._ZN10layer_norm13ln_bwd_kernelINS_13Kernel_traitsI6__halfS2_S2_S2_fjLj7168ELj1ELj1ELj8ELj8ENS_18Kernel_traits_baseILj7168ES2_S2_S2_S2_fjLj256EEEEELb1ELb1ELb0ELb0EEEvNS_9BwdParamsE:
        /* <DEDUP_REMOVED lines=99> */
[----:B0-----:R-:W-:Y:S02]  /*0630*/  CS2R R24, SRZ ;  /* 0x0000000000187805 */ /* 0x001fe4000001ff00 */
[----:B-1----:R-:W-:-:S02]  /*0640*/  CS2R R26, SRZ ;  /* 0x00000000001a7805 */ /* 0x002fc4000001ff00 */
        /* <DEDUP_REMOVED lines=8> */
[----:B--2---:R-:W-:Y:S02]  /*06d0*/  CS2R R4, SRZ ;  /* 0x0000000000047805 */ /* 0x004fe4000001ff00 */
[----:B---3--:R-:W-:Y:S01]  /*06e0*/  CS2R R6, SRZ ;  /* 0x0000000000067805 */ /* 0x008fe2000001ff00 */
        /* <DEDUP_REMOVED lines=60> */
[--C-:B------:R-:W-:Y:S02]  /*0ab0*/  SHF.R.U64 R18, R104, 0x10, R105.reuse ;  /* 0x0000001068127819 */ /* 0x100fe40000001269 */
[----:B------:R-:W-:Y:S02]  /*0ac0*/  CS2R R30, SRZ ;  /* 0x00000000001e7805 */ /* 0x000fe4000001ff00 */
[----:B------:R-:W-:Y:S01]  /*0ad0*/  MOV R199, R105 ;  /* 0x0000006900c77202 */ /* 0x000fe20000000f00 */
[----:B------:R-:W-:Y:S01]  /*0ae0*/  UISETP.NE.AND.EX UP0, UPT, UR5, URZ, UPT, UP0 ;  /* 0x000000ff0500728c */ /* 0x000fe2000bf05300 */
[----:B------:R-:W-:Y:S01]  /*0af0*/  SHF.R.U32.HI R19, RZ, 0x10, R105 ;  /* 0x00000010ff137819 */ /* 0x000fe20000011669 */
[----:B------:R-:W-:Y:S01]  /*0b00*/  UPLOP3.LUT UP2, UPT, UPT, UPT, UPT, 0x40, 0x4 ;  /* 0x000000000004789c */ /* 0x000fe20003f4e870 */
[----:B------:R-:W-:Y:S01]  /*0b10*/  MOV R200, R88 ;  /* 0x0000005800c87202 */ /* 0x000fe20000000f00 */
[----:B------:R-:W0:Y:S01]  /*0b20*/  LDCU UR22, c[0x0][0x408] ;  /* 0x00008100ff1677ac */ /* 0x000e220008000800 */
[----:B------:R-:W-:-:S02]  /*0b30*/  SHF.R.U64 R20, R88, 0x10, R89 ;  /* 0x0000001058147819 */ /* 0x000fc40000001259 */
[----:B------:R-:W-:Y:S01]  /*0b40*/  MOV R201, R89 ;  /* 0x0000005900c97202 */ /* 0x000fe20000000f00 */
[----:B------:R-:W1:Y:S01]  /*0b50*/  LDCU UR6, c[0x0][0x388] ;  /* 0x00007100ff0677ac */ /* 0x000e620008000800 */
[----:B------:R-:W-:Y:S02]  /*0b60*/  SHF.R.U32.HI R21, RZ, 0x10, R89 ;  /* 0x00000010ff157819 */ /* 0x000fe40000011659 */
[----:B------:R-:W-:Y:S01]  /*0b70*/  MOV R202, R90 ;  /* 0x0000005a00ca7202 */ /* 0x000fe20000000f00 */
[----:B------:R-:W2:Y:S01]  /*0b80*/  LDCU.U8 UR16, c[0x0][0x410] ;  /* 0x00008200ff1077ac */ /* 0x000ea20008000000 */
[--C-:B------:R-:W-:Y:S02]  /*0b90*/  SHF.R.U64 R22, R90, 0x10, R91.reuse ;  /* 0x000000105a167819 */ /* 0x100fe4000000125b */
[----:B------:R-:W-:Y:S01]  /*0ba0*/  MOV R203, R91 ;  /* 0x0000005b00cb7202 */ /* 0x000fe20000000f00 */
[----:B------:R-:W3:Y:S01]  /*0bb0*/  LDCU UR17, c[0x0][0x400] ;  /* 0x00008000ff1177ac */ /* 0x000ee20008000800 */
[----:B------:R-:W-:-:S02]  /*0bc0*/  SHF.R.U32.HI R23, RZ, 0x10, R91 ;  /* 0x00000010ff177819 */ /* 0x000fc4000001165b */
[----:B------:R-:W-:Y:S01]  /*0bd0*/  MOV R204, R92 ;  /* 0x0000005c00cc7202 */ /* 0x000fe20000000f00 */
[----:B------:R-:W4:Y:S01]  /*0be0*/  LDCU.64 UR18, c[0x0][0x438] ;  /* 0x00008700ff1277ac */ /* 0x000f220008000a00 */
[--C-:B------:R-:W-:Y:S02]  /*0bf0*/  SHF.R.U64 R24, R92, 0x10, R93.reuse ;  /* 0x000000105c187819 */ /* 0x100fe4000000125d */
[----:B------:R-:W-:Y:S01]  /*0c00*/  MOV R205, R93 ;  /* 0x0000005d00cd7202 */ /* 0x000fe20000000f00 */
[----:B------:R-:W0:Y:S01]  /*0c10*/  LDCU.64 UR20, c[0x0][0x478] ;  /* 0x00008f00ff1477ac */ /* 0x000e220008000a00 */
[----:B------:R-:W-:Y:S02]  /*0c20*/  SHF.R.U32.HI R25, RZ, 0x10, R93 ;  /* 0x00000010ff197819 */ /* 0x000fe4000001165d */
[----:B------:R-:W-:Y:S01]  /*0c30*/  MOV R206, R94 ;  /* 0x0000005e00ce7202 */ /* 0x000fe20000000f00 */
[----:B------:R-:W0:Y:S01]  /*0c40*/  LDCU.128 UR8, c[0x0][0x3c0] ;  /* 0x00007800ff0877ac */ /* 0x000e220008000c00 */
[----:B------:R-:W-:-:S02]  /*0c50*/  SHF.R.U64 R26, R94, 0x10, R95 ;  /* 0x000000105e1a7819 */ /* 0x000fc4000000125f */
[----:B------:R-:W-:Y:S01]  /*0c60*/  MOV R207, R95 ;  /* 0x0000005f00cf7202 */ /* 0x000fe20000000f00 */
[----:B------:R-:W0:Y:S01]  /*0c70*/  LDCU.64 UR24, c[0x0][0x380] ;  /* 0x00007000ff1877ac */ /* 0x000e220008000a00 */
[----:B------:R-:W-:Y:S02]  /*0c80*/  SHF.R.U32.HI R27, RZ, 0x10, R95 ;  /* 0x00000010ff1b7819 */ /* 0x000fe4000001165f */
[----:B------:R-:W-:Y:S02]  /*0c90*/  MOV R208, R96 ;  /* 0x0000006000d07202 */ /* 0x000fe40000000f00 */
[--C-:B------:R-:W-:Y:S02]  /*0ca0*/  SHF.R.U64 R28, R96, 0x10, R97.reuse ;  /* 0x00000010601c7819 */ /* 0x100fe40000001261 */
[----:B------:R-:W-:Y:S02]  /*0cb0*/  MOV R209, R97 ;  /* 0x0000006100d17202 */ /* 0x000fe40000000f00 */
[----:B------:R-:W-:-:S02]  /*0cc0*/  SHF.R.U32.HI R29, RZ, 0x10, R97 ;  /* 0x00000010ff1d7819 */ /* 0x000fc40000011661 */
[----:B------:R-:W-:Y:S02]  /*0cd0*/  MOV R181, R98 ;  /* 0x0000006200b57202 */ /* 0x000fe40000000f00 */
[--C-:B------:R-:W-:Y:S02]  /*0ce0*/  SHF.R.U64 R0, R98, 0x10, R99.reuse ;  /* 0x0000001062007819 */ /* 0x100fe40000001263 */
[----:B------:R-:W-:Y:S02]  /*0cf0*/  MOV R183, R99 ;  /* 0x0000006300b77202 */ /* 0x000fe40000000f00 */
[----:B------:R-:W-:Y:S02]  /*0d00*/  SHF.R.U32.HI R3, RZ, 0x10, R99 ;  /* 0x00000010ff037819 */ /* 0x000fe40000011663 */
[----:B------:R-:W-:Y:S02]  /*0d10*/  PRMT R184, R184, 0x5410, R4 ;  /* 0x00005410b8b87816 */ /* 0x000fe40000000004 */
[----:B------:R-:W-:-:S02]  /*0d20*/  PRMT R185, R185, 0x5410, R5 ;  /* 0x00005410b9b97816 */ /* 0x000fc40000000005 */
[----:B------:R-:W-:Y:S02]  /*0d30*/  CS2R R4, SRZ ;  /* 0x0000000000047805 */ /* 0x000fe4000001ff00 */
[----:B------:R-:W-:Y:S02]  /*0d40*/  PRMT R186, R186, 0x5410, R6 ;  /* 0x00005410baba7816 */ /* 0x000fe40000000006 */
[----:B------:R-:W-:Y:S02]  /*0d50*/  PRMT R187, R187, 0x5410, R7 ;  /* 0x00005410bbbb7816 */ /* 0x000fe40000000007 */
[----:B------:R-:W-:Y:S02]  /*0d60*/  CS2R R6, SRZ ;  /* 0x0000000000067805 */ /* 0x000fe4000001ff00 */
        /* <DEDUP_REMOVED lines=34> */
[----:B01234-:R-:W-:-:S07]  /*0f90*/  PRMT R183, R183, 0x5410, R3 ;  /* 0x00005410b7b77816 */ /* 0x01ffce0000000003 */
.L_x_2362:
[----:B0-----:R-:W0:Y:S01]  /*0fa0*/  @UP0 LDCU.64 UR4, c[0x0][0x3e0] ;  /* 0x00007c00ff0407ac */ /* 0x001e220008000a00 */
[----:B------:R-:W-:Y:S01]  /*0fb0*/  PLOP3.LUT P0, PT, PT, PT, UP0, 0x80, 0x8 ;  /* 0x000000000008781c */ /* 0x000fe20003f0f008 */
[----:B------:R-:W-:Y:S02]  /*0fc0*/  UIMAD.WIDE UR12, UR7, 0x4, UR10 ;  /* 0x00000004070c78a5 */ /* 0x000fe4000f8e020a */
[----:B0-----:R-:W-:-:S04]  /*0fd0*/  @UP0 UIMAD.WIDE UR4, UR7, 0x2, UR4 ;  /* 0x00000002070408a5 */ /* 0x001fc8000f8e0204 */
[----:B-1234-:R-:W-:Y:S02]  /*0fe0*/  MOV R88, UR12 ;  /* 0x0000000c00587c02 */ /* 0x01efe40008000f00 */
[----:B------:R-:W-:Y:S02]  /*0ff0*/  MOV R92, UR4 ;  /* 0x00000004005c7c02 */ /* 0x000fe40008000f00 */
[----:B------:R-:W-:Y:S01]  /*1000*/  MOV R93, UR5 ;  /* 0x00000005005d7c02 */ /* 0x000fe20008000f00 */
[----:B------:R-:W-:Y:S01]  /*1010*/  UIMAD.WIDE UR4, UR7, 0x4, UR8 ;  /* 0x00000004070478a5 */ /* 0x000fe2000f8e0208 */
[----:B------:R-:W-:-:S03]  /*1020*/  MOV R89, UR13 ;  /* 0x0000000d00597c02 */ /* 0x000fc60008000f00 */
[----:B------:R-:W2:Y:S02]  /*1030*/  @P0 LDG.E.U16 R92, desc[UR14][R92.64] ;  /* 0x0000000e5c5c0981 */ /* 0x000ea4000c1e1500 */
[----:B------:R-:W-:Y:S02]  /*1040*/  MOV R90, UR4 ;  /* 0x00000004005a7c02 */ /* 0x000fe40008000f00 */
[----:B------:R-:W-:Y:S01]  /*1050*/  MOV R91, UR5 ;  /* 0x00000005005b7c02 */ /* 0x000fe20008000f00 */
[----:B------:R-:W3:Y:S04]  /*1060*/  LDG.E R88, desc[UR14][R88.64] ;  /* 0x0000000e58587981 */ /* 0x000ee8000c1e1900 */
[----:B------:R-:W4:Y:S01]  /*1070*/  LDG.E R90, desc[UR14][R90.64] ;  /* 0x0000000e5a5a7981 */ /* 0x000f22000c1e1900 */
[----:B------:R-:W-:Y:S01]  /*1080*/  UIMAD UR4, UR7, UR6, URZ ;  /* 0x00000006070472a4 */ /* 0x000fe2000f8e02ff */
[----:B------:R-:W-:Y:S01]  /*1090*/  PLOP3.LUT P0, PT, PT, PT, UP0, 0x80, 0x8 ;  /* 0x000000000008781c */ /* 0x000fe20003f0f008 */
[----:B------:R-:W-:Y:S01]  /*10a0*/  UMOV UR12, 0x3f800000 ;  /* 0x3f800000000c7882 */ /* 0x000fe20000000000 */
[----:B------:R-:W0:Y:S01]  /*10b0*/  S2R R0, SR_TID.X ;  /* 0x0000000000007919 */ /* 0x000e220000002100 */
[----:B------:R-:W-:Y:S01]  /*10c0*/  USHF.R.S32.HI UR5, URZ, 0x1f, UR4 ;  /* 0x0000001fff057899 */ /* 0x000fe20008011404 */
[----:B------:R-:W-:Y:S01]  /*10d0*/  PLOP3.LUT P1, PT, PT, PT, UP0, 0x80, 0x8 ;  /* 0x000000000008781c */ /* 0x000fe20003f2f008 */
[----:B------:R-:W-:Y:S01]  /*10e0*/  BSSY.RECONVERGENT B0, `(.L_x_2293) ;  /* 0x0000051000007945 */ /* 0x000fe20003800200 */
[C---:B------:R-:W-:Y:S01]  /*10f0*/  ISETP.GE.U32.AND P4, PT, R2.reuse, 0x100, PT ;  /* 0x000001000200780c */ /* 0x040fe20003f86070 */
[----:B------:R-:W-:Y:S01]  /*1100*/  ULEA.HI UR5, UR5, UR4, URZ, 0x2 ;  /* 0x0000000405057291 */ /* 0x000fe2000f8f10ff */
[----:B------:R-:W-:Y:S01]  /*1110*/  ISETP.NE.AND P5, PT, RZ, UR16, PT ;  /* 0x00000010ff007c0c */ /* 0x000fe2000bfa5270 */
[----:B------:R-:W-:Y:S01]  /*1120*/  HFMA2 R97, -RZ, RZ, 0, 0 ;  /* 0x00000000ff617431 */ /* 0x000fe200000001ff */
[----:B------:R-:W-:-:S02]  /*1130*/  ISETP.GE.U32.AND P2, PT, R2, 0x400, PT ;  /* 0x000004000200780c */ /* 0x000fc40003f46070 */
[----:B------:R-:W-:Y:S02]  /*1140*/  P2R R118, PR, RZ, 0x10 ;  /* 0x00000010ff767803 */ /* 0x000fe40000000000 */
[----:B------:R-:W-:Y:S02]  /*1150*/  MOV R119, UR5 ;  /* 0x0000000500777c02 */ /* 0x000fe40008000f00 */
[----:B------:R-:W-:Y:S02]  /*1160*/  ISETP.GE.U32.AND P3, PT, R2, 0x500, PT ;  /* 0x000005000200780c */ /* 0x000fe40003f66070 */
[----:B------:R-:W-:Y:S02]  /*1170*/  MOV R98, RZ ;  /* 0x000000ff00627202 */ /* 0x000fe40000000f00 */
[----:B0-----:R-:W-:-:S04]  /*1180*/  LEA.HI.SX32 R119, R119, R0, 0x1e ;  /* 0x0000000077777211 */ /* 0x001fc800078ff2ff */
        /* <DEDUP_REMOVED lines=21> */
[----:B------:R-:W-:Y:S02]  /*12e0*/  HADD2.F32 R122, -RZ, R181.H0_H0 ;  /* 0x200000b5ff7a7230 */ /* 0x000fe40000004100 */
[----:B------:R-:W-:Y:S02]  /*12f0*/  HADD2.F32 R124, -RZ, R183.H0_H0 ;  /* 0x200000b7ff7c7230 */ /* 0x000fe40000004100 */
[----:B------:R-:W-:Y:S02]  /*1300*/  HADD2.F32 R123, -RZ, R181.H1_H1 ;  /* 0x300000b5ff7b7230 */ /* 0x000fe40000004100 */
[----:B--2---:R-:W-:-:S04]  /*1310*/  IMAD.WIDE.U32 R92, R119, 0x4, R92 ;  /* 0x00000004775c7825 */ /* 0x004fc800078e005c */
[----:B------:R-:W-:Y:S01]  /*1320*/  HADD2.F32 R125, -RZ, R183.H1_H1 ;  /* 0x300000b7ff7d7230 */ /* 0x000fe20000004100 */
[----:B------:R0:W5:Y:S01]  /*1330*/  LDG.E R120, desc[UR14][R92.64] ;  /* 0x0000000e5c787981 */ /* 0x000162000c1e1900 */
[----:B---3--:R-:W-:Y:S01]  /*1340*/  HADD2.F32 R3, -RZ, R88.H0_H0 ;  /* 0x20000058ff037230 */ /* 0x008fe20000004100 */
[--C-:B------:R-:W-:Y:S02]  /*1350*/  SHF.R.U64 R88, R88, 0x10, R89.reuse ;  /* 0x0000001058587819 */ /* 0x100fe40000001259 */
[----:B------:R-:W-:Y:S01]  /*1360*/  SHF.R.U32.HI R100, RZ, 0x10, R89 ;  /* 0x00000010ff647819 */ /* 0x000fe20000011659 */
[----:B------:R-:W-:-:S05]  /*1370*/  HADD2.F32 R89, -RZ, R89.H0_H0 ;  /* 0x20000059ff597230 */ /* 0x000fca0000004100 */
[----:B------:R-:W-:Y:S01]  /*1380*/  FADD.FTZ R89, -R96, R89 ;  /* 0x0000005960597221 */ /* 0x000fe20000010100 */
[----:B----4-:R-:W-:-:S03]  /*1390*/  MOV R97, R90 ;  /* 0x0000005a00617202 */ /* 0x010fc60000000f00 */
[----:B------:R-:W-:Y:S01]  /*13a0*/  FMUL.FTZ R121, R89, UR23 ;  /* 0x0000001759797c20 */ /* 0x000fe20008410000 */
[----:B------:R-:W-:Y:S01]  /*13b0*/  HADD2.F32 R89, -RZ, R88.H0_H0 ;  /* 0x20000058ff597230 */ /* 0x000fe20000004100 */
[----:B------:R-:W-:Y:S02]  /*13c0*/  MOV R98, R91 ;  /* 0x0000005b00627202 */ /* 0x000fe40000000f00 */
[--C-:B------:R-:W-:Y:S01]  /*13d0*/  SHF.R.U64 R99, R90, 0x10, R91.reuse ;  /* 0x000000105a637819 */ /* 0x100fe2000000125b */
[----:B------:R-:W-:Y:S01]  /*13e0*/  HADD2.F32 R97, -RZ, R97.H0_H0 ;  /* 0x20000061ff617230 */ /* 0x000fe20000004100 */
[----:B------:R-:W-:Y:S01]  /*13f0*/  SHF.R.U32.HI R90, RZ, 0x10, R91 ;  /* 0x00000010ff5a7819 */ /* 0x000fe2000001165b */
[C---:B------:R-:W-:Y:S01]  /*1400*/  FADD.FTZ R89, -R96.reuse, R89 ;  /* 0x0000005960597221 */ /* 0x040fe20000010100 */
[----:B------:R-:W-:Y:S02]  /*1410*/  HADD2.F32 R91, -RZ, R98.H0_H0 ;  /* 0x20000062ff5b7230 */ /* 0x000fe40000004100 */
[----:B------:R-:W-:Y:S01]  /*1420*/  FADD.FTZ R3, -R96, R3 ;  /* 0x0000000360037221 */ /* 0x000fe20000010100 */
[----:B------:R-:W-:-:S02]  /*1430*/  HADD2.F32 R88, -RZ, R99.H0_H0 ;  /* 0x20000063ff587230 */ /* 0x000fc40000004100 */
[----:B------:R-:W-:Y:S01]  /*1440*/  FMUL.FTZ R126, R89, UR23 ;  /* 0x00000017597e7c20 */ /* 0x000fe20008410000 */
[----:B------:R-:W-:Y:S01]  /*1450*/  FMUL.FTZ R122, R122, R97 ;  /* 0x000000617a7a7220 */ /* 0x000fe20000410000 */
        /* <DEDUP_REMOVED lines=8> */
[----:B------:R-:W-:Y:S01]  /*14e0*/  FADD.FTZ R88, RZ, R122 ;  /* 0x0000007aff587221 */ /* 0x000fe20000010000 */
[----:B------:R-:W-:Y:S01]  /*14f0*/  FFMA.FTZ R89, R3, R122, RZ ;  /* 0x0000007a03597223 */ /* 0x000fe200000100ff */
[----:B------:R-:W-:Y:S01]  /*1500*/  FADD.FTZ R128, -R96, R91 ;  /* 0x0000005b60807221 */ /* 0x000fe20000010100 */
[----:B0-----:R-:W-:-:S02]  /*1510*/  HADD2.F32 R92, -RZ, R90.H0_H0 ;  /* 0x2000005aff5c7230 */ /* 0x001fc40000004100 */
        /* <DEDUP_REMOVED lines=13> */
.L_x_2294:
[----:B------:R-:W-:Y:S05]  /*15f0*/  BSYNC.RECONVERGENT B0 ;  /* 0x0000000000007941 */ /* 0x000fea0003800200 */
.L_x_2293:
        /* <DEDUP_REMOVED lines=15> */
[----:B--2---:R-:W-:-:S04]  /*16f0*/  IMAD.WIDE.U32 R92, R99, 0x4, R92 ;  /* 0x00000004635c7825 */ /* 0x004fc800078e005c */
[----:B------:R-:W-:Y:S01]  /*1700*/  HADD2.F32 R133, -RZ, R184.H1_H1 ;  /* 0x300000b8ff857230 */ /* 0x000fe20000004100 */
[----:B------:R0:W5:Y:S01]  /*1710*/  LDG.E R127, desc[UR14][R92.64] ;  /* 0x0000000e5c7f7981 */ /* 0x000162000c1e1900 */
        /* <DEDUP_REMOVED lines=18> */
[----:B------:R-:W-:-:S03]  /*1840*/  HADD2.F32 R88, -RZ, R103.H0_H0 ;  /* 0x20000067ff587230 */ /* 0x000fc60000004100 */
[----:B------:R-:W-:Y:S01]  /*1850*/  FADD.FTZ R89, -R96, R89 ;  /* 0x0000005960597221 */ /* 0x000fe20000010100 */
[----:B------:R-:W-:-:S03]  /*1860*/  HADD2.F32 R91, -RZ, R136.H0_H0 ;  /* 0x20000088ff5b7230 */ /* 0x000fc60000004100 */
[----:B------:R-:W-:Y:S01]  /*1870*/  FMUL.FTZ R134, R89, UR23 ;  /* 0x0000001759867c20 */ /* 0x000fe20008410000 */
[-C--:B------:R-:W-:Y:S01]  /*1880*/  FMUL.FTZ R133, R133, R88.reuse ;  /* 0x0000005885857220 */ /* 0x080fe20000410000 */
[----:B------:R-:W-:Y:S01]  /*1890*/  FADD.FTZ R53, R53, R88 ;  /* 0x0000005835357221 */ /* 0x000fe20000010000 */
[----:B0-----:R-:W-:Y:S02]  /*18a0*/  HADD2.F32 R93, -RZ, R102.H0_H0 ;  /* 0x20000066ff5d7230 */ /* 0x001fe40000004100 */
[----:B------:R-:W-:Y:S01]  /*18b0*/  FFMA.FTZ R81, R134, R88, R81 ;  /* 0x0000005886517223 */ /* 0x000fe20000010051 */
[----:B------:R-:W-:Y:S01]  /*18c0*/  FADD.FTZ R88, R97, R130 ;  /* 0x0000008261587221 */ /* 0x000fe20000010000 */
[C---:B------:R-:W-:Y:S01]  /*18d0*/  FADD.FTZ R101, -R96.reuse, R101 ;  /* 0x0000006560657221 */ /* 0x040fe20000010100 */
[----:B------:R-:W-:Y:S01]  /*18e0*/  FFMA.FTZ R89, R129, R130, R98 ;  /* 0x0000008281597223 */ /* 0x000fe20000010062 */
[----:B------:R-:W-:Y:S01]  /*18f0*/  FADD.FTZ R136, -R96, R91 ;  /* 0x0000005b60887221 */ /* 0x000fe20000010100 */
[----:B------:R-:W-:-:S02]  /*1900*/  HADD2.F32 R92, -RZ, R90.H0_H0 ;  /* 0x2000005aff5c7230 */ /* 0x000fc40000004100 */
        /* <DEDUP_REMOVED lines=14> */
.L_x_2296:
[----:B------:R-:W-:Y:S05]  /*19f0*/  BSYNC.RECONVERGENT B0 ;  /* 0x0000000000007941 */ /* 0x000fea0003800200 */
.L_x_2295:
        /* <DEDUP_REMOVED lines=16> */
[--C-:B------:R-:W-:Y:S02]  /*1b00*/  HADD2.F32 R138, -RZ, R186.reuse.H0_H0 ;  /* 0x200000baff8a7230 */ /* 0x100fe40000004100 */
[----:B------:R-:W-:Y:S02]  /*1b10*/  HADD2.F32 R143, -RZ, R186.H1_H1 ;  /* 0x300000baff8f7230 */ /* 0x000fe40000004100 */
[--C-:B------:R-:W-:Y:S02]  /*1b20*/  HADD2.F32 R140, -RZ, R187.reuse.H0_H0 ;  /* 0x200000bbff8c7230 */ /* 0x100fe40000004100 */
[----:B------:R-:W-:Y:S01]  /*1b30*/  HADD2.F32 R144, -RZ, R187.H1_H1 ;  /* 0x300000bbff907230 */ /* 0x000fe20000004100 */
        /* <DEDUP_REMOVED lines=11> */
[----:B------:R-:W-:-:S03]  /*1bf0*/  FMUL.FTZ R139, R103, UR23 ;  /* 0x00000017678b7c20 */ /* 0x000fc60008410000 */
        /* <DEDUP_REMOVED lines=10> */
[----:B------:R-:W-:Y:S02]  /*1ca0*/  HADD2.F32 R101, -RZ, R101.H0_H0 ;  /* 0x20000065ff657230 */ /* 0x000fe40000004100 */
        /* <DEDUP_REMOVED lines=17> */
[C---:B------:R-:W-:Y:S01]  /*1dc0*/  FFMA.FTZ R79, R146.reuse, R90, R79 ;  /* 0x0000005a924f7223 */ /* 0x040fe2000001004f */
[----:B------:R-:W-:Y:S01]  /*1dd0*/  FADD.FTZ R97, R91, R144 ;  /* 0x000000905b617221 */ /* 0x000fe20000010000 */
[----:B-1----:R-:W-:-:S07]  /*1de0*/  FFMA.FTZ R98, R146, R144, R89 ;  /* 0x0000009092627223 */ /* 0x002fce0000010059 */
.L_x_2298:
[----:B------:R-:W-:Y:S05]  /*1df0*/  BSYNC.RECONVERGENT B0 ;  /* 0x0000000000007941 */ /* 0x000fea0003800200 */
.L_x_2297:
        /* <DEDUP_REMOVED lines=14> */
[--C-:B------:R-:W-:Y:S02]  /*1ee0*/  HADD2.F32 R148, -RZ, R188.reuse.H0_H0 ;  /* 0x200000bcff947230 */ /* 0x100fe40000004100 */
[----:B------:R-:W-:Y:S02]  /*1ef0*/  HADD2.F32 R151, -RZ, R188.H1_H1 ;  /* 0x300000bcff977230 */ /* 0x000fe40000004100 */
[----:B--2---:R-:W-:-:S04]  /*1f00*/  IMAD.WIDE.U32 R92, R99, 0x4, R92 ;  /* 0x00000004635c7825 */ /* 0x004fc800078e005c */
[--C-:B------:R-:W-:Y:S01]  /*1f10*/  HADD2.F32 R150, -RZ, R189.reuse.H0_H0 ;  /* 0x200000bdff967230 */ /* 0x100fe20000004100 */
[----:B------:R0:W5:Y:S01]  /*1f20*/  LDG.E R145, desc[UR14][R92.64] ;  /* 0x0000000e5c917981 */ /* 0x000162000c1e1900 */
        /* <DEDUP_REMOVED lines=29> */
[----:B0-----:R-:W-:-:S02]  /*2100*/  HADD2.F32 R92, -RZ, R90.H0_H0 ;  /* 0x2000005aff5c7230 */ /* 0x001fc40000004100 */
        /* <DEDUP_REMOVED lines=14> */
.L_x_2300:
[----:B------:R-:W-:Y:S05]  /*21f0*/  BSYNC.RECONVERGENT B0 ;  /* 0x0000000000007941 */ /* 0x000fea0003800200 */
.L_x_2299:
        /* <DEDUP_REMOVED lines=63> */
.L_x_2302:
[----:B------:R-:W-:Y:S05]  /*25f0*/  BSYNC.RECONVERGENT B0 ;  /* 0x0000000000007941 */ /* 0x000fea0003800200 */
.L_x_2301:
        /* <DEDUP_REMOVED lines=16> */
[----:B------:R-:W-:Y:S02]  /*2700*/  HADD2.F32 R168, -RZ, R193.H0_H0 ;  /* 0x200000c1ffa87230 */ /* 0x000fe40000004100 */
[----:B------:R-:W-:Y:S02]  /*2710*/  HADD2.F32 R169, -RZ, R192.H1_H1 ;  /* 0x300000c0ffa97230 */ /* 0x000fe40000004100 */
[----:B--2---:R-:W-:-:S04]  /*2720*/  IMAD.WIDE.U32 R92, R99, 0x4, R92 ;  /* 0x00000004635c7825 */ /* 0x004fc800078e005c */
[----:B------:R-:W-:Y:S01]  /*2730*/  HADD2.F32 R171, -RZ, R193.H1_H1 ;  /* 0x300000c1ffab7230 */ /* 0x000fe20000004100 */
[----:B------:R1:W5:Y:S01]  /*2740*/  LDG.E R163, desc[UR14][R92.64] ;  /* 0x0000000e5ca37981 */ /* 0x000362000c1e1900 */
[----:B------:R-:W-:Y:S01]  /*2750*/  IADD3 R99, PT, PT, R99, 0x100, RZ ;  /* 0x0000010063637810 */ /* 0x000fe20007ffe0ff */
[----:B---3--:R-:W-:Y:S01]  /*2760*/  HADD2.F32 R103, -RZ, R88.H0_H0 ;  /* 0x20000058ff677230 */ /* 0x008fe20000004100 */
[----:B------:R-:W-:Y:S01]  /*2770*/  SHF.R.U64 R102, R88, 0x10, R89 ;  /* 0x0000001058667819 */ /* 0x000fe20000001259 */
[----:B------:R-:W-:-:S03]  /*2780*/  HADD2.F32 R167, -RZ, R89.H0_H0 ;  /* 0x20000059ffa77230 */ /* 0x000fc60000004100 */
[----:B------:R-:W-:Y:S01]  /*2790*/  FADD.FTZ R103, -R96, R103 ;  /* 0x0000006760677221 */ /* 0x000fe20000010100 */
[----:B----4-:R-:W-:Y:S02]  /*27a0*/  MOV R100, R90 ;  /* 0x0000005a00647202 */ /* 0x010fe40000000f00 */
[----:B------:R-:W-:Y:S02]  /*27b0*/  SHF.R.U64 R101, R90, 0x10, R91 ;  /* 0x000000105a657819 */ /* 0x000fe4000000125b */
[----:B------:R-:W-:Y:S01]  /*27c0*/  SHF.R.U32.HI R90, RZ, 0x10, R89 ;  /* 0x00000010ff5a7819 */ /* 0x000fe20000011659 */
[----:B------:R-:W-:Y:S02]  /*27d0*/  HADD2.F32 R89, -RZ, R100.H0_H0 ;  /* 0x20000064ff597230 */ /* 0x000fe40000004100 */
[----:B------:R-:W-:Y:S01]  /*27e0*/  FMUL.FTZ R165, R103, UR23 ;  /* 0x0000001767a57c20 */ /* 0x000fe20008410000 */
[----:B0-----:R-:W-:Y:S02]  /*27f0*/  MOV R94, R91 ;  /* 0x0000005b005e7202 */ /* 0x001fe40000000f00 */
[-C--:B------:R-:W-:Y:S01]  /*2800*/  FMUL.FTZ R166, R166, R89.reuse ;  /* 0x00000059a6a67220 */ /* 0x080fe20000410000 */
[----:B------:R-:W-:Y:S01]  /*2810*/  FADD.FTZ R36, R36, R89 ;  /* 0x0000005924247221 */ /* 0x000fe20000010000 */
[----:B------:R-:W-:Y:S01]  /*2820*/  FFMA.FTZ R64, R165, R89, R64 ;  /* 0x00000059a5407223 */ /* 0x000fe20000010040 */
[----:B------:R-:W-:-:S02]  /*2830*/  HADD2.F32 R89, -RZ, R102.H0_H0 ;  /* 0x20000066ff597230 */ /* 0x000fc40000004100 */
[C---:B------:R-:W-:Y:S01]  /*2840*/  FADD.FTZ R167, -R96.reuse, R167 ;  /* 0x000000a760a77221 */ /* 0x040fe20000010100 */
[----:B------:R-:W-:Y:S01]  /*2850*/  SHF.R.U32.HI R95, RZ, 0x10, R91 ;  /* 0x00000010ff5f7819 */ /* 0x000fe2000001165b */
[----:B------:R-:W-:Y:S02]  /*2860*/  HADD2.F32 R91, -RZ, R94.H0_H0 ;  /* 0x2000005eff5b7230 */ /* 0x000fe40000004100 */
[----:B------:R-:W-:Y:S01]  /*2870*/  FADD.FTZ R89, -R96, R89 ;  /* 0x0000005960597221 */ /* 0x000fe20000010100 */
[----:B------:R-:W-:Y:S01]  /*2880*/  FMUL.FTZ R167, R167, UR23 ;  /* 0x00000017a7a77c20 */ /* 0x000fe20008410000 */
[----:B------:R-:W-:Y:S02]  /*2890*/  HADD2.F32 R88, -RZ, R101.H0_H0 ;  /* 0x20000065ff587230 */ /* 0x000fe40000004100 */
        /* <DEDUP_REMOVED lines=8> */
[----:B------:R-:W-:Y:S01]  /*2920*/  FADD.FTZ R88, R97, R166 ;  /* 0x000000a661587221 */ /* 0x000fe20000010000 */
[----:B------:R-:W-:Y:S01]  /*2930*/  FFMA.FTZ R89, R165, R166, R98 ;  /* 0x000000a6a5597223 */ /* 0x000fe20000010062 */
[----:B------:R-:W-:Y:S01]  /*2940*/  FADD.FTZ R172, -R96, R91 ;  /* 0x0000005b60ac7221 */ /* 0x000fe20000010100 */
[----:B-1----:R-:W-:Y:S02]  /*2950*/  HADD2.F32 R92, -RZ, R95.H0_H0 ;  /* 0x2000005fff5c7230 */ /* 0x002fe40000004100 */
        /* <DEDUP_REMOVED lines=10> */
.L_x_2304:
[----:B------:R-:W-:Y:S05]  /*2a00*/  BSYNC.RECONVERGENT B0 ;  /* 0x0000000000007941 */ /* 0x000fea0003800200 */
.L_x_2303:
        /* <DEDUP_REMOVED lines=25> */
[----:B------:R-:W-:Y:S01]  /*2ba0*/  HADD2.F32 R99, -RZ, R99.H0_H0 ;  /* 0x20000063ff637230 */ /* 0x000fe20000004100 */
[--C-:B--2---:R-:W-:Y:S01]  /*2bb0*/  SHF.R.U64 R103, R88, 0x10, R89.reuse ;  /* 0x0000001058677819 */ /* 0x104fe20000001259 */
[----:B------:R-:W-:Y:S01]  /*2bc0*/  HADD2.F32 R91, -RZ, R88.H0_H0 ;  /* 0x20000058ff5b7230 */ /* 0x000fe20000004100 */
[----:B------:R-:W-:Y:S01]  /*2bd0*/  SHF.R.U32.HI R102, RZ, 0x10, R89 ;  /* 0x00000010ff667819 */ /* 0x000fe20000011659 */
[----:B------:R-:W-:Y:S02]  /*2be0*/  HADD2.F32 R95, -RZ, R89.H0_H0 ;  /* 0x20000059ff5f7230 */ /* 0x000fe40000004100 */
[----:B------:R-:W-:Y:S02]  /*2bf0*/  HADD2.F32 R89, -RZ, R103.H0_H0 ;  /* 0x20000067ff597230 */ /* 0x000fe40000004100 */
[----:B------:R-:W-:Y:S01]  /*2c00*/  FADD.FTZ R91, -R96, R91 ;  /* 0x0000005b605b7221 */ /* 0x000fe20000010100 */
[----:B------:R-:W-:-:S02]  /*2c10*/  HADD2.F32 R88, -RZ, R101.H0_H0 ;  /* 0x20000065ff587230 */ /* 0x000fc40000004100 */
[----:B------:R-:W-:Y:S01]  /*2c20*/  FMUL.FTZ R174, R174, R99 ;  /* 0x00000063aeae7220 */ /* 0x000fe20000410000 */
[C---:B------:R-:W-:Y:S01]  /*2c30*/  FADD.FTZ R89, -R96.reuse, R89 ;  /* 0x0000005960597221 */ /* 0x040fe20000010100 */
[----:B------:R-:W-:Y:S01]  /*2c40*/  FMUL.FTZ R175, R91, UR23 ;  /* 0x000000175baf7c20 */ /* 0x000fe20008410000 */
[----:B-1----:R-:W-:Y:S02]  /*2c50*/  HADD2.F32 R93, -RZ, R102.H0_H0 ;  /* 0x20000066ff5d7230 */ /* 0x002fe40000004100 */
[----:B------:R-:W-:Y:S01]  /*2c60*/  FADD.FTZ R95, -R96, R95 ;  /* 0x0000005f605f7221 */ /* 0x000fe20000010100 */
[----:B------:R-:W-:Y:S02]  /*2c70*/  HADD2.F32 R91, -RZ, R94.H0_H0 ;  /* 0x2000005eff5b7230 */ /* 0x000fe40000004100 */
[----:B------:R-:W-:Y:S01]  /*2c80*/  FMUL.FTZ R180, R89, UR23 ;  /* 0x0000001759b47c20 */ /* 0x000fe20008410000 */
[----:B------:R-:W-:Y:S01]  /*2c90*/  FMUL.FTZ R178, R178, R88 ;  /* 0x00000058b2b27220 */ /* 0x000fe20000410000 */
[----:B------:R-:W-:Y:S01]  /*2ca0*/  FADD.FTZ R97, R97, R174 ;  /* 0x000000ae61617221 */ /* 0x000fe20000010000 */
[----:B------:R-:W-:Y:S01]  /*2cb0*/  FFMA.FTZ R89, R175, R174, R98 ;  /* 0x000000aeaf597223 */ /* 0x000fe20000010062 */
[----:B------:R-:W-:-:S02]  /*2cc0*/  HADD2.F32 R92, -RZ, R100.H0_H0 ;  /* 0x20000064ff5c7230 */ /* 0x000fc40000004100 */
[----:B------:R-:W-:Y:S01]  /*2cd0*/  FADD.FTZ R33, R33, R88 ;  /* 0x0000005821217221 */ /* 0x000fe20000010000 */
[----:B------:R-:W-:Y:S01]  /*2ce0*/  FFMA.FTZ R61, R180, R88, R61 ;  /* 0x00000058b43d7223 */ /* 0x000fe2000001003d */
[----:B------:R-:W-:Y:S01]  /*2cf0*/  FADD.FTZ R93, -R96, R93 ;  /* 0x0000005d605d7221 */ /* 0x000fe20000010100 */
        /* <DEDUP_REMOVED lines=16> */
.L_x_2306:
[----:B------:R-:W-:Y:S05]  /*2e00*/  BSYNC.RECONVERGENT B0 ;  /* 0x0000000000007941 */ /* 0x000fea0003800200 */
.L_x_2305:
        /* <DEDUP_REMOVED lines=31> */
.L_x_2308:
[----:B------:R-:W-:Y:S05]  /*3000*/  BSYNC.RECONVERGENT B0 ;  /* 0x0000000000007941 */ /* 0x000fea0003800200 */
.L_x_2307:
        /* <DEDUP_REMOVED lines=52> */
[----:B------:R-:W-:Y:S01]  /*3350*/  HFMA2 R93, -RZ, RZ, 0, 0 ;  /* 0x00000000ff5d7431 */ /* 0x000fe200000001ff */
[----:B------:R-:W-:Y:S02]  /*3360*/  MOV R94, RZ ;  /* 0x000000ff005e7202 */ /* 0x000fe40000000f00 */
[----:B------:R-:W-:Y:S01]  /*3370*/  CS2R R96, SRZ ;  /* 0x0000000000607805 */ /* 0x000fe2000001ff00 */
[----:B------:R-:W-:Y:S01]  /*3380*/  FADD.FTZ R91, R122, -R91 ;  /* 0x8000005b7a5b7221 */ /* 0x000fe20000010000 */
[----:B------:R-:W-:Y:S01]  /*3390*/  MOV R98, RZ ;  /* 0x000000ff00627202 */ /* 0x000fe20000000f00 */
[----:B------:R-:W-:Y:S02]  /*33a0*/  HFMA2 R100, -RZ, RZ, 0, 0 ;  /* 0x00000000ff647431 */ /* 0x000fe400000001ff */
[----:B------:R-:W-:-:S04]  /*33b0*/  FMUL.FTZ R91, R91, UR23 ;  /* 0x000000175b5b7c20 */ /* 0x000fc80008410000 */
[----:B------:R-:W-:Y:S01]  /*33c0*/  FMUL.FTZ R91, R91, UR12 ;  /* 0x0000000c5b5b7c20 */ /* 0x000fe20008410000 */
[----:B------:R-:W-:-:S03]  /*33d0*/  @P6 HADD2.F32 R95, -RZ, R196.H0_H0 ;  /* 0x200000c4ff5f6230 */ /* 0x000fc60000004100 */
[----:B------:R-:W-:-:S04]  /*33e0*/  FMUL.FTZ R91, R91, UR22 ;  /* 0x000000165b5b7c20 */ /* 0x000fc80008410000 */
[----:B------:R-:W-:Y:S01]  /*33f0*/  @P6 FMUL.FTZ R94, R91, R95 ;  /* 0x0000005f5b5e6220 */ /* 0x000fe20000410000 */
[----:B------:R-:W-:-:S03]  /*3400*/  HFMA2 R95, -RZ, RZ, 0, 0 ;  /* 0x00000000ff5f7431 */ /* 0x000fc600000001ff */
[----:B------:R-:W-:Y:S01]  /*3410*/  F2F.F16.F32 R103, R94 ;  /* 0x0000005e00677304 */ /* 0x000fe20000200800 */
[----:B--2---:R-:W-:-:S05]  /*3420*/  @P6 MOV R90, R88 ;  /* 0x00000058005a6202 */ /* 0x004fca0000000f00 */
[----:B------:R-:W-:-:S05]  /*3430*/  @P6 HADD2.F32 R90, -RZ, R90.H0_H0 ;  /* 0x2000005aff5a6230 */ /* 0x000fca0000004100 */
        /* <DEDUP_REMOVED lines=8> */
[----:B------:R-:W-:-:S03]  /*34c0*/  @P6 HADD2.F32 R91, -RZ, R196.H1_H1 ;  /* 0x300000c4ff5b6230 */ /* 0x000fc60000004100 */
[----:B------:R-:W-:Y:S02]  /*34d0*/  @P6 HADD2.F32 R88, -RZ, R88.H0_H0 ;  /* 0x20000058ff586230 */ /* 0x000fe40000004100 */
        /* <DEDUP_REMOVED lines=10> */
[----:B------:R-:W-:-:S03]  /*3580*/  @P6 HADD2.F32 R99, -RZ, R197.H0_H0 ;  /* 0x200000c5ff636230 */ /* 0x000fc60000004100 */
[----:B------:R-:W-:Y:S02]  /*3590*/  @P6 HADD2.F32 R88, -RZ, R90.H0_H0 ;  /* 0x2000005aff586230 */ /* 0x000fe40000004100 */
[----:B------:R-:W-:-:S04]  /*35a0*/  FMUL.FTZ R91, R91, UR22 ;  /* 0x000000165b5b7c20 */ /* 0x000fc80008410000 */
[C---:B------:R-:W-:Y:S01]  /*35b0*/  @P6 FMUL.FTZ R98, R91.reuse, R99 ;  /* 0x000000635b626220 */ /* 0x040fe20000410000 */
[----:B------:R-:W-:Y:S01]  /*35c0*/  @P6 FMUL.FTZ R95, R91, R88 ;  /* 0x000000585b5f6220 */ /* 0x000fe20000410000 */
[----:B------:R-:W-:Y:S01]  /*35d0*/  ISETP.GE.U32.AND P6, PT, R120, 0x1000000, PT ;  /* 0x010000007800780c */ /* 0x000fe20003fc6070 */
[----:B------:R-:W-:Y:S01]  /*35e0*/  FFMA.FTZ R88, R128, UR4, R92 ;  /* 0x0000000480587c23 */ /* 0x000fe2000801005c */
[----:B------:R-:W-:Y:S01]  /*35f0*/  MOV R99, RZ ;  /* 0x000000ff00637202 */ /* 0x000fe20000000f00 */
[----:B------:R-:W-:Y:S01]  /*3600*/  FADD.FTZ R30, R30, R95 ;  /* 0x0000005f1e1e7221 */ /* 0x000fe20000010000 */
[----:B------:R-:W-:Y:S01]  /*3610*/  F2F.F16.F32 R98, R98 ;  /* 0x0000006200627304 */ /* 0x000fe20000200800 */
[----:B------:R-:W-:-:S04]  /*3620*/  FADD.FTZ R88, R125, -R88 ;  /* 0x800000587d587221 */ /* 0x000fc80000010000 */
[----:B------:R-:W-:-:S04]  /*3630*/  FMUL.FTZ R88, R88, UR23 ;  /* 0x0000001758587c20 */ /* 0x000fc80008410000 */
[----:B------:R-:W-:Y:S01]  /*3640*/  @P6 SHF.R.U32.HI R90, RZ, 0x10, R89 ;  /* 0x00000010ff5a6819 */ /* 0x000fe20000011659 */
[----:B------:R-:W-:Y:S01]  /*3650*/  FMUL.FTZ R88, R88, UR12 ;  /* 0x0000000c58587c20 */ /* 0x000fe20008410000 */
[----:B------:R-:W-:-:S03]  /*3660*/  @P6 HADD2.F32 R89, -RZ, R197.H1_H1 ;  /* 0x300000c5ff596230 */ /* 0x000fc60000004100 */
[----:B------:R-:W-:Y:S01]  /*3670*/  FMUL.FTZ R91, R88, UR22 ;  /* 0x00000016585b7c20 */ /* 0x000fe20008410000 */
[----:B------:R-:W-:Y:S02]  /*3680*/  @P6 HADD2.F32 R88, -RZ, R90.H0_H0 ;  /* 0x2000005aff586230 */ /* 0x000fe40000004100 */
[----:B------:R-:W0:Y:S01]  /*3690*/  F2F.F16.F32 R90, R97 ;  /* 0x00000061005a7304 */ /* 0x000e220000200800 */
[C---:B------:R-:W-:Y:S02]  /*36a0*/  @P6 FMUL.FTZ R99, R91.reuse, R89 ;  /* 0x000000595b636220 */ /* 0x040fe40000410000 */
[----:B------:R-:W-:Y:S02]  /*36b0*/  @P6 FMUL.FTZ R100, R91, R88 ;  /* 0x000000585b646220 */ /* 0x000fe40000410000 */
[----:B------:R-:W1:Y:S02]  /*36c0*/  LDC.64 R88, c[0x0][0x468] ;  /* 0x00011a00ff587b82 */ /* 0x000e640000000a00 */
[----:B------:R-:W-:Y:S01]  /*36d0*/  FADD.FTZ R31, R31, R100 ;  /* 0x000000641f1f7221 */ /* 0x000fe20000010000 */
[----:B------:R-:W2:Y:S01]  /*36e0*/  F2F.F16.F32 R99, R99 ;  /* 0x0000006300637304 */ /* 0x000ea20000200800 */
[----:B0-----:R-:W-:-:S03]  /*36f0*/  IMAD.WIDE.U32 R90, R90, 0x10000, RZ ;  /* 0x000100005a5a7825 */ /* 0x001fc600078e00ff */
[----:B------:R-:W-:Y:S02]  /*3700*/  LOP3.LUT R90, R90, R103, RZ, 0xfc, !PT ;  /* 0x000000675a5a7212 */ /* 0x000fe400078efcff */
[----:B--2---:R-:W-:-:S04]  /*3710*/  SHF.L.U32 R101, R99, 0x10, RZ ;  /* 0x0000001063657819 */ /* 0x004fc800000006ff */
[----:B------:R-:W-:Y:S01]  /*3720*/  LOP3.LUT R91, R91, R101, R98, 0xfe, !PT ;  /* 0x000000655b5b7212 */ /* 0x000fe200078efe62 */
[C---:B-1----:R-:W-:Y:S01]  /*3730*/  IMAD.WIDE.U32 R88, R119.reuse, 0x8, R88 ;  /* 0x0000000877587825 */ /* 0x042fe200078e0058 */
[----:B------:R-:W-:-:S04]  /*3740*/  IADD3 R119, PT, PT, R119, 0x100, RZ ;  /* 0x0000010077777810 */ /* 0x000fc80007ffe0ff */
[----:B------:R0:W-:Y:S03]  /*3750*/  STG.E.64 desc[UR14][R88.64], R90 ;  /* 0x0000005a58007986 */ /* 0x0001e6000c101b0e */
.L_x_2313:
[----:B------:R-:W-:Y:S05]  /*3760*/  BSYNC.RECONVERGENT B1 ;  /* 0x0000000000017941 */ /* 0x000fea0003800200 */
.L_x_2312:
[----:B------:R-:W-:Y:S04]  /*3770*/  BSSY.RECONVERGENT B1, `(.L_x_2314) ;  /* 0x0000048000017945 */ /* 0x000fe80003800200 */
[----:B------:R-:W-:Y:S05]  /*3780*/  @!P0 BRA `(.L_x_2315) ;  /* 0x0000000400188947 */ /* 0x000fea0003800000 */
[----:B0-----:R-:W0:Y:S02]  /*3790*/  LDC.64 R88, c[0x0][0x390] ;  /* 0x0000e400ff587b82 */ /* 0x001e240000000a00 */
        /* <DEDUP_REMOVED lines=69> */
.L_x_2315:
[----:B------:R-:W-:Y:S05]  /*3bf0*/  BSYNC.RECONVERGENT B1 ;  /* 0x0000000000017941 */ /* 0x000fea0003800200 */
.L_x_2314:
        /* <DEDUP_REMOVED lines=44> */
[----:B------:R-:W-:Y:S01]  /*3ec0*/  FMUL.FTZ R91, R91, UR22 ;  /* 0x000000165b5b7c20 */ /* 0x000fe20008410000 */
[----:B------:R-:W0:Y:S03]  /*3ed0*/  F2F.F16.F32 R90, R97 ;  /* 0x00000061005a7304 */ /* 0x000e260000200800 */
        /* <DEDUP_REMOVED lines=12> */
[----:B------:R-:W-:Y:S02]  /*3fa0*/  @P6 HADD2.F32 R88, -RZ, R88.H0_H0 ;  /* 0x20000058ff586230 */ /* 0x000fe40000004100 */
[----:B------:R-:W-:-:S04]  /*3fb0*/  FMUL.FTZ R91, R91, UR22 ;  /* 0x000000165b5b7c20 */ /* 0x000fc80008410000 */
[C---:B------:R-:W-:Y:S01]  /*3fc0*/  @P6 FMUL.FTZ R99, R91.reuse, R89 ;  /* 0x000000595b636220 */ /* 0x040fe20000410000 */
[----:B------:R-:W-:Y:S01]  /*3fd0*/  @P6 FMUL.FTZ R100, R91, R88 ;  /* 0x000000585b646220 */ /* 0x000fe20000410000 */
[----:B0-----:R-:W-:Y:S01]  /*3fe0*/  IMAD.WIDE.U32 R90, R90, 0x10000, RZ ;  /* 0x000100005a5a7825 */ /* 0x001fe200078e00ff */
[----:B------:R-:W0:Y:S03]  /*3ff0*/  LDC.64 R88, c[0x0][0x468] ;  /* 0x00011a00ff587b82 */ /* 0x000e260000000a00 */
[----:B------:R-:W-:Y:S01]  /*4000*/  FADD.FTZ R23, R23, R100 ;  /* 0x0000006417177221 */ /* 0x000fe20000010000 */
[----:B------:R-:W1:Y:S01]  /*4010*/  F2F.F16.F32 R99, R99 ;  /* 0x0000006300637304 */ /* 0x000e620000200800 */
[----:B------:R-:W-:Y:S02]  /*4020*/  LOP3.LUT R90, R90, R103, RZ, 0xfc, !PT ;  /* 0x000000675a5a7212 */ /* 0x000fe400078efcff */
[----:B-1----:R-:W-:-:S04]  /*4030*/  SHF.L.U32 R101, R99, 0x10, RZ ;  /* 0x0000001063657819 */ /* 0x002fc800000006ff */
[----:B------:R-:W-:Y:S01]  /*4040*/  LOP3.LUT R91, R91, R101, R98, 0xfe, !PT ;  /* 0x000000655b5b7212 */ /* 0x000fe200078efe62 */
[C---:B0-----:R-:W-:Y:S01]  /*4050*/  IMAD.WIDE.U32 R88, R119.reuse, 0x8, R88 ;  /* 0x0000000877587825 */ /* 0x041fe200078e0058 */
[----:B------:R-:W-:-:S04]  /*4060*/  IADD3 R119, PT, PT, R119, 0x100, RZ ;  /* 0x0000010077777810 */ /* 0x000fc80007ffe0ff */
[----:B------:R2:W-:Y:S03]  /*4070*/  STG.E.64 desc[UR14][R88.64], R90 ;  /* 0x0000005a58007986 */ /* 0x0005e6000c101b0e */
.L_x_2317:
[----:B------:R-:W-:Y:S05]  /*4080*/  BSYNC.RECONVERGENT B1 ;  /* 0x0000000000017941 */ /* 0x000fea0003800200 */
.L_x_2316:
        /* <DEDUP_REMOVED lines=72> */
.L_x_2319:
[----:B------:R-:W-:Y:S05]  /*4510*/  BSYNC.RECONVERGENT B1 ;  /* 0x0000000000017941 */ /* 0x000fea0003800200 */
.L_x_2318:
        /* <DEDUP_REMOVED lines=72> */
.L_x_2321:
[----:B------:R-:W-:Y:S05]  /*49a0*/  BSYNC.RECONVERGENT B1 ;  /* 0x0000000000017941 */ /* 0x000fea0003800200 */
.L_x_2320:
        /* <DEDUP_REMOVED lines=72> */
.L_x_2323:
[----:B------:R-:W-:Y:S05]  /*4e30*/  BSYNC.RECONVERGENT B1 ;  /* 0x0000000000017941 */ /* 0x000fea0003800200 */
.L_x_2322:
        /* <DEDUP_REMOVED lines=44> */
[----:B------:R-:W-:Y:S02]  /*5100*/  @P6 HADD2.F32 R99, -RZ, R209.H0_H0 ;  /* 0x200000d1ff636230 */ /* 0x000fe40000004100 */
[----:B------:R-:W-:Y:S01]  /*5110*/  FMUL.FTZ R92, R92, UR12 ;  /* 0x0000000c5c5c7c20 */ /* 0x000fe20008410000 */
[----:B------:R-:W-:Y:S02]  /*5120*/  @P6 HADD2.F32 R88, -RZ, R90.H0_H0 ;  /* 0x2000005aff586230 */ /* 0x000fe40000004100 */
[----:B------:R-:W-:Y:S01]  /*5130*/  FMUL.FTZ R91, R91, UR22 ;  /* 0x000000165b5b7c20 */ /* 0x000fe20008410000 */
[----:B------:R-:W-:Y:S01]  /*5140*/  FMUL.FTZ R92, R92, UR22 ;  /* 0x000000165c5c7c20 */ /* 0x000fe20008410000 */
[----:B------:R-:W0:Y:S02]  /*5150*/  F2F.F16.F32 R90, R97 ;  /* 0x00000061005a7304 */ /* 0x000e240000200800 */
[C---:B------:R-:W-:Y:S01]  /*5160*/  @P6 FMUL.FTZ R98, R91.reuse, R99 ;  /* 0x000000635b626220 */ /* 0x040fe20000410000 */
[----:B------:R-:W-:Y:S01]  /*5170*/  @P6 FMUL.FTZ R95, R91, R88 ;  /* 0x000000585b5f6220 */ /* 0x000fe20000410000 */
[----:B------:R-:W-:-:S02]  /*5180*/  ISETP.GE.U32.AND P6, PT, R173, 0x1000000, PT ;  /* 0x01000000ad00780c */ /* 0x000fc40003fc6070 */
[----:B------:R-:W-:Y:S01]  /*5190*/  MOV R99, RZ ;  /* 0x000000ff00637202 */ /* 0x000fe20000000f00 */
[----:B------:R-:W-:Y:S01]  /*51a0*/  FADD.FTZ R6, R6, R95 ;  /* 0x0000005f06067221 */ /* 0x000fe20000010000 */
[----:B------:R-:W-:Y:S01]  /*51b0*/  F2F.F16.F32 R98, R98 ;  /* 0x0000006200627304 */ /* 0x000fe20000200800 */
[----:B0-----:R-:W-:-:S08]  /*51c0*/  IMAD.WIDE.U32 R90, R90, 0x10000, RZ ;  /* 0x000100005a5a7825 */ /* 0x001fd000078e00ff */
[----:B------:R-:W-:Y:S01]  /*51d0*/  @P6 SHF.R.U32.HI R88, RZ, 0x10, R89 ;  /* 0x00000010ff586819 */ /* 0x000fe20000011659 */
[----:B------:R-:W-:Y:S01]  /*51e0*/  @P6 HADD2.F32 R89, -RZ, R209.H1_H1 ;  /* 0x300000d1ff596230 */ /* 0x000fe20000004100 */
[----:B------:R-:W-:-:S03]  /*51f0*/  LOP3.LUT R90, R90, R103, RZ, 0xfc, !PT ;  /* 0x000000675a5a7212 */ /* 0x000fc600078efcff */
[----:B------:R-:W-:Y:S02]  /*5200*/  @P6 HADD2.F32 R88, -RZ, R88.H0_H0 ;  /* 0x20000058ff586230 */ /* 0x000fe40000004100 */
[----:B------:R-:W-:-:S03]  /*5210*/  @P6 FMUL.FTZ R99, R92, R89 ;  /* 0x000000595c636220 */ /* 0x000fc60000410000 */
[----:B------:R-:W-:Y:S02]  /*5220*/  @P6 FMUL.FTZ R100, R92, R88 ;  /* 0x000000585c646220 */ /* 0x000fe40000410000 */
[----:B------:R-:W0:Y:S01]  /*5230*/  LDC.64 R88, c[0x0][0x468] ;  /* 0x00011a00ff587b82 */ /* 0x000e220000000a00 */
[----:B------:R-:W1:Y:S01]  /*5240*/  F2F.F16.F32 R99, R99 ;  /* 0x0000006300637304 */ /* 0x000e620000200800 */
[----:B------:R-:W-:Y:S01]  /*5250*/  FADD.FTZ R7, R7, R100 ;  /* 0x0000006407077221 */ /* 0x000fe20000010000 */
[----:B-1----:R-:W-:-:S04]  /*5260*/  SHF.L.U32 R101, R99, 0x10, RZ ;  /* 0x0000001063657819 */ /* 0x002fc800000006ff */
[----:B------:R-:W-:Y:S01]  /*5270*/  LOP3.LUT R91, R91, R101, R98, 0xfe, !PT ;  /* 0x000000655b5b7212 */ /* 0x000fe200078efe62 */
[----:B0-----:R-:W-:-:S05]  /*5280*/  IMAD.WIDE.U32 R88, R119, 0x8, R88 ;  /* 0x0000000877587825 */ /* 0x001fca00078e0058 */
[----:B------:R0:W-:Y:S01]  /*5290*/  STG.E.64 desc[UR14][R88.64], R90 ;  /* 0x0000005a58007986 */ /* 0x0001e2000c101b0e */
[----:B------:R-:W-:Y:S05]  /*52a0*/  BRA `(.L_x_2324) ;  /* 0x0000006c00947947 */ /* 0x000fea0003800000 */
.L_x_2311:
        /* <DEDUP_REMOVED lines=10> */
[----:B------:R-:W-:Y:S01]  /*5350*/  CS2R R98, SRZ ;  /* 0x0000000000627805 */ /* 0x000fe2000001ff00 */
[----:B------:R-:W-:Y:S01]  /*5360*/  FADD.FTZ R91, R122, -R91 ;  /* 0x8000005b7a5b7221 */ /* 0x000fe20000010000 */
[----:B------:R-:W-:Y:S02]  /*5370*/  MOV R102, RZ ;  /* 0x000000ff00667202 */ /* 0x000fe40000000f00 */
[----:B------:R-:W-:Y:S01]  /*5380*/  CS2R R210, SRZ ;  /* 0x0000000000d27805 */ /* 0x000fe2000001ff00 */
[----:B------:R-:W-:-:S04]  /*5390*/  FMUL.FTZ R96, R91, UR23 ;  /* 0x000000175b607c20 */ /* 0x000fc80008410000 */
[----:B------:R-:W-:Y:S01]  /*53a0*/  FMUL.FTZ R91, R96, UR12 ;  /* 0x0000000c605b7c20 */ /* 0x000fe20008410000 */
[----:B------:R-:W-:Y:S01]  /*53b0*/  @P6 HADD2.F32 R94, -RZ, R196.H0_H0 ;  /* 0x200000c4ff5e6230 */ /* 0x000fe20000004100 */
[----:B------:R-:W-:Y:S02]  /*53c0*/  F2F.F16.F32 R103, R96 ;  /* 0x0000006000677304 */ /* 0x000fe40000200800 */
[----:B------:R-:W-:-:S04]  /*53d0*/  FMUL.FTZ R91, R91, UR22 ;  /* 0x000000165b5b7c20 */ /* 0x000fc80008410000 */
[----:B------:R-:W-:-:S06]  /*53e0*/  @P6 FMUL.FTZ R101, R94, R91 ;  /* 0x0000005b5e656220 */ /* 0x000fcc0000410000 */
        /* <DEDUP_REMOVED lines=14> */
[----:B------:R-:W-:Y:S01]  /*54d0*/  @P6 FMUL.FTZ R102, R94, R91 ;  /* 0x0000005b5e666220 */ /* 0x000fe20000410000 */
[----:B------:R-:W-:Y:S01]  /*54e0*/  @P6 FMUL.FTZ R98, R91, R88 ;  /* 0x000000585b626220 */ /* 0x000fe20000410000 */
[----:B------:R-:W-:Y:S01]  /*54f0*/  LOP3.LUT P6, RZ, R120, 0xff0000, RZ, 0xc0, !PT ;  /* 0x00ff000078ff7812 */ /* 0x000fe200078cc0ff */
[----:B------:R-:W-:Y:S02]  /*5500*/  FFMA.FTZ R91, R121, UR4, R92 ;  /* 0x00000004795b7c23 */ /* 0x000fe4000801005c */
[----:B------:R-:W-:Y:S01]  /*5510*/  FADD.FTZ R29, R29, R98 ;  /* 0x000000621d1d7221 */ /* 0x000fe20000010000 */
[----:B------:R-:W-:Y:S01]  /*5520*/  F2F.F16.F32 R102, R102 ;  /* 0x0000006600667304 */ /* 0x000fe20000200800 */
[----:B------:R-:W-:-:S04]  /*5530*/  FADD.FTZ R91, R124, -R91 ;  /* 0x8000005b7c5b7221 */ /* 0x000fc80000010000 */
[----:B------:R-:W-:-:S04]  /*5540*/  FMUL.FTZ R212, R91, UR23 ;  /* 0x000000175bd47c20 */ /* 0x000fc80008410000 */
[----:B------:R-:W-:Y:S01]  /*5550*/  FMUL.FTZ R88, R212, UR12 ;  /* 0x0000000cd4587c20 */ /* 0x000fe20008410000 */
[----:B------:R-:W-:Y:S01]  /*5560*/  @P6 MOV R90, R89 ;  /* 0x00000059005a6202 */ /* 0x000fe20000000f00 */
[----:B------:R-:W-:Y:S01]  /*5570*/  @P6 HADD2.F32 R94, -RZ, R197.H0_H0 ;  /* 0x200000c5ff5e6230 */ /* 0x000fe20000004100 */
[----:B------:R-:W-:Y:S01]  /*5580*/  F2F.F16.F32 R212, R212 ;  /* 0x000000d400d47304 */ /* 0x000fe20000200800 */
[----:B------:R-:W-:Y:S02]  /*5590*/  FMUL.FTZ R91, R88, UR22 ;  /* 0x00000016585b7c20 */ /* 0x000fe40008410000 */
[----:B------:R-:W-:Y:S02]  /*55a0*/  @P6 HADD2.F32 R88, -RZ, R90.H0_H0 ;  /* 0x2000005aff586230 */ /* 0x000fe40000004100 */
[----:B------:R-:W-:Y:S02]  /*55b0*/  @P6 FMUL.FTZ R210, R94, R91 ;  /* 0x0000005b5ed26220 */ /* 0x000fe40000410000 */
[----:B------:R-:W0:Y:S01]  /*55c0*/  LDC.64 R94, c[0x0][0x478] ;  /* 0x00011e00ff5e7b82 */ /* 0x000e220000000a00 */
[----:B------:R-:W-:Y:S01]  /*55d0*/  @P6 FMUL.FTZ R99, R91, R88 ;  /* 0x000000585b636220 */ /* 0x000fe20000410000 */
[----:B------:R-:W-:Y:S01]  /*55e0*/  ISETP.GE.U32.AND P6, PT, R120, 0x1000000, PT ;  /* 0x010000007800780c */ /* 0x000fe20003fc6070 */
[----:B------:R-:W-:Y:S01]  /*55f0*/  FFMA.FTZ R88, R128, UR4, R92 ;  /* 0x0000000480587c23 */ /* 0x000fe2000801005c */
[----:B------:R-:W-:Y:S01]  /*5600*/  F2F.F16.F32 R210, R210 ;  /* 0x000000d200d27304 */ /* 0x000fe20000200800 */
[----:B------:R-:W-:-:S02]  /*5610*/  FADD.FTZ R30, R30, R99 ;  /* 0x000000631e1e7221 */ /* 0x000fc40000010000 */
[----:B------:R-:W-:-:S04]  /*5620*/  FADD.FTZ R88, R125, -R88 ;  /* 0x800000587d587221 */ /* 0x000fc80000010000 */
[----:B------:R-:W-:-:S04]  /*5630*/  FMUL.FTZ R214, R88, UR23 ;  /* 0x0000001758d67c20 */ /* 0x000fc80008410000 */
[----:B------:R-:W-:Y:S01]  /*5640*/  @P6 SHF.R.U32.HI R88, RZ, 0x10, R89 ;  /* 0x00000010ff586819 */ /* 0x000fe20000011659 */
[----:B------:R-:W-:Y:S01]  /*5650*/  FMUL.FTZ R89, R214, UR12 ;  /* 0x0000000cd6597c20 */ /* 0x000fe20008410000 */
[----:B------:R-:W-:Y:S01]  /*5660*/  @P6 HADD2.F32 R90, -RZ, R197.H1_H1 ;  /* 0x300000c5ff5a6230 */ /* 0x000fe20000004100 */
[----:B------:R-:W1:Y:S02]  /*5670*/  F2F.F16.F32 R213, R214 ;  /* 0x000000d600d57304 */ /* 0x000e640000200800 */
[----:B------:R-:W-:Y:S01]  /*5680*/  FMUL.FTZ R89, R89, UR22 ;  /* 0x0000001659597c20 */ /* 0x000fe20008410000 */
[----:B------:R-:W-:-:S03]  /*5690*/  @P6 HADD2.F32 R88, -RZ, R88.H0_H0 ;  /* 0x20000058ff586230 */ /* 0x000fc60000004100 */
[----:B------:R-:W-:Y:S01]  /*56a0*/  @P6 FMUL.FTZ R211, R90, R89 ;  /* 0x000000595ad36220 */ /* 0x000fe20000410000 */
[----:B0-----:R-:W-:Y:S01]  /*56b0*/  IMAD.WIDE.U32 R94, R119, 0x8, R94 ;  /* 0x00000008775e7825 */ /* 0x001fe200078e005e */
[----:B------:R-:W0:Y:S03]  /*56c0*/  LDC.64 R90, c[0x0][0x468] ;  /* 0x00011a00ff5a7b82 */ /* 0x000e260000000a00 */
[----:B------:R-:W-:Y:S02]  /*56d0*/  @P6 FMUL.FTZ R100, R89, R88 ;  /* 0x0000005859646220 */ /* 0x000fe40000410000 */
[----:B------:R2:W3:Y:S02]  /*56e0*/  F2F.F16.F32 R88, R97 ;  /* 0x0000006100587304 */ /* 0x0004e40000200800 */
[----:B------:R-:W-:Y:S01]  /*56f0*/  FADD.FTZ R31, R31, R100 ;  /* 0x000000641f1f7221 */ /* 0x000fe20000010000 */
[----:B-1----:R-:W-:-:S05]  /*5700*/  SHF.L.U32 R213, R213, 0x10, RZ ;  /* 0x00000010d5d57819 */ /* 0x002fca00000006ff */
[----:B------:R-:W1:Y:S01]  /*5710*/  F2F.F16.F32 R211, R211 ;  /* 0x000000d300d37304 */ /* 0x000e620000200800 */
[----:B--2---:R-:W-:-:S03]  /*5720*/  IMAD.WIDE.U32 R96, R102, 0x10000, RZ ;  /* 0x0001000066607825 */ /* 0x004fc600078e00ff */
[----:B------:R-:W-:Y:S01]  /*5730*/  LOP3.LUT R96, R96, R101, RZ, 0xfc, !PT ;  /* 0x0000006560607212 */ /* 0x000fe200078efcff */
[----:B---3--:R-:W-:-:S05]  /*5740*/  IMAD.WIDE.U32 R88, R88, 0x10000, RZ ;  /* 0x0001000058587825 */ /* 0x008fca00078e00ff */
[----:B------:R-:W-:Y:S01]  /*5750*/  LOP3.LUT R89, R89, R213, R212, 0xfe, !PT ;  /* 0x000000d559597212 */ /* 0x000fe200078efed4 */
[----:B0-----:R-:W-:Y:S01]  /*5760*/  IMAD.WIDE.U32 R90, R119, 0x8, R90 ;  /* 0x00000008775a7825 */ /* 0x001fe200078e005a */
[----:B------:R-:W-:Y:S02]  /*5770*/  LOP3.LUT R88, R88, R103, RZ, 0xfc, !PT ;  /* 0x0000006758587212 */ /* 0x000fe400078efcff */
[----:B-1----:R-:W-:Y:S02]  /*5780*/  SHF.L.U32 R215, R211, 0x10, RZ ;  /* 0x00000010d3d77819 */ /* 0x002fe400000006ff */
[----:B------:R-:W-:Y:S01]  /*5790*/  IADD3 R119, PT, PT, R119, 0x100, RZ ;  /* 0x0000010077777810 */ /* 0x000fe20007ffe0ff */
[----:B------:R0:W-:Y:S01]  /*57a0*/  STG.E.64 desc[UR14][R94.64], R88 ;  /* 0x000000585e007986 */ /* 0x0001e2000c101b0e */
[----:B------:R-:W-:-:S05]  /*57b0*/  LOP3.LUT R97, R97, R215, R210, 0xfe, !PT ;  /* 0x000000d761617212 */ /* 0x000fca00078efed2 */
[----:B------:R0:W-:Y:S02]  /*57c0*/  STG.E.64 desc[UR14][R90.64], R96 ;  /* 0x000000605a007986 */ /* 0x0001e4000c101b0e */
.L_x_2326:
[----:B------:R-:W-:Y:S05]  /*57d0*/  BSYNC.RECONVERGENT B1 ;  /* 0x0000000000017941 */ /* 0x000fea0003800200 */
.L_x_2325:
[----:B------:R-:W-:Y:S04]  /*57e0*/  BSSY.RECONVERGENT B1, `(.L_x_2327) ;  /* 0x0000051000017945 */ /* 0x000fe80003800200 */
[----:B------:R-:W-:Y:S05]  /*57f0*/  @!P0 BRA `(.L_x_2328) ;  /* 0x00000004003c8947 */ /* 0x000fea0003800000 */
[----:B0-----:R-:W0:Y:S02]  /*5800*/  LDC.64 R88, c[0x0][0x390] ;  /* 0x0000e400ff587b82 */ /* 0x001e240000000a00 */
        /* <DEDUP_REMOVED lines=78> */
.L_x_2328:
[----:B------:R-:W-:Y:S05]  /*5cf0*/  BSYNC.RECONVERGENT B1 ;  /* 0x0000000000017941 */ /* 0x000fea0003800200 */
.L_x_2327:
[----:B------:R-:W-:Y:S04]  /*5d00*/  BSSY.RECONVERGENT B1, `(.L_x_2329) ;  /* 0x0000051000017945 */ /* 0x000fe80003800200 */
[----:B------:R-:W-:Y:S05]  /*5d10*/  @!P1 BRA `(.L_x_2330) ;  /* 0x00000004003c9947 */ /* 0x000fea0003800000 */
[----:B01----:R-:W0:Y:S02]  /*5d20*/  LDC.64 R88, c[0x0][0x390] ;  /* 0x0000e400ff587b82 */ /* 0x003e240000000a00 */
        /* <DEDUP_REMOVED lines=78> */
.L_x_2330:
[----:B------:R-:W-:Y:S05]  /*6210*/  BSYNC.RECONVERGENT B1 ;  /* 0x0000000000017941 */ /* 0x000fea0003800200 */
.L_x_2329:
[----:B------:R-:W-:Y:S04]  /*6220*/  BSSY.RECONVERGENT B1, `(.L_x_2331) ;  /* 0x0000051000017945 */ /* 0x000fe80003800200 */
[----:B------:R-:W-:Y:S05]  /*6230*/  @!P2 BRA `(.L_x_2332) ;  /* 0x00000004003ca947 */ /* 0x000fea0003800000 */
[----:B012---:R-:W0:Y:S02]  /*6240*/  LDC.64 R88, c[0x0][0x390] ;  /* 0x0000e400ff587b82 */ /* 0x007e240000000a00 */
        /* <DEDUP_REMOVED lines=78> */
.L_x_2332:
[----:B------:R-:W-:Y:S05]  /*6730*/  BSYNC.RECONVERGENT B1 ;  /* 0x0000000000017941 */ /* 0x000fea0003800200 */
.L_x_2331:
[----:B------:R-:W-:Y:S04]  /*6740*/  BSSY.RECONVERGENT B1, `(.L_x_2333) ;  /* 0x0000051000017945 */ /* 0x000fe80003800200 */
[----:B------:R-:W-:Y:S05]  /*6750*/  @!P3 BRA `(.L_x_2334) ;  /* 0x00000004003cb947 */ /* 0x000fea0003800000 */
[----:B0123--:R-:W0:Y:S02]  /*6760*/  LDC.64 R88, c[0x0][0x390] ;  /* 0x0000e400ff587b82 */ /* 0x00fe240000000a00 */
        /* <DEDUP_REMOVED lines=78> */
.L_x_2334:
[----:B------:R-:W-:Y:S05]  /*6c50*/  BSYNC.RECONVERGENT B1 ;  /* 0x0000000000017941 */ /* 0x000fea0003800200 */
.L_x_2333:
[----:B------:R-:W-:Y:S04]  /*6c60*/  BSSY.RECONVERGENT B1, `(.L_x_2335) ;  /* 0x0000051000017945 */ /* 0x000fe80003800200 */
        /* <DEDUP_REMOVED lines=80> */
.L_x_2336:
[----:B------:R-:W-:Y:S05]  /*7170*/  BSYNC.RECONVERGENT B1 ;  /* 0x0000000000017941 */ /* 0x000fea0003800200 */
.L_x_2335:
        /* <DEDUP_REMOVED lines=10> */
[----:B------:R-:W-:-:S03]  /*7220*/  HFMA2 R99, -RZ, RZ, 0, 0 ;  /* 0x00000000ff637431 */ /* 0x000fc600000001ff */
[----:B------:R-:W-:-:S04]  /*7230*/  FMUL.FTZ R94, R91, UR23 ;  /* 0x000000175b5e7c20 */ /* 0x000fc80008410000 */
[----:B------:R-:W-:Y:S01]  /*7240*/  FMUL.FTZ R91, R94, UR12 ;  /* 0x0000000c5e5b7c20 */ /* 0x000fe20008410000 */
[----:B------:R-:W-:Y:S01]  /*7250*/  @P6 HADD2.F32 R96, -RZ, R208.H0_H0 ;  /* 0x200000d0ff606230 */ /* 0x000fe20000004100 */
[----:B------:R-:W-:Y:S02]  /*7260*/  F2F.F16.F32 R215, R94 ;  /* 0x0000005e00d77304 */ /* 0x000fe40000200800 */
[----:B------:R-:W-:-:S04]  /*7270*/  FMUL.FTZ R91, R91, UR22 ;  /* 0x000000165b5b7c20 */ /* 0x000fc80008410000 */
[----:B------:R-:W-:Y:S01]  /*7280*/  @P6 FMUL.FTZ R100, R96, R91 ;  /* 0x0000005b60646220 */ /* 0x000fe20000410000 */
[----:B------:R-:W-:-:S03]  /*7290*/  MOV R96, RZ ;  /* 0x000000ff00607202 */ /* 0x000fc60000000f00 */
        /* <DEDUP_REMOVED lines=17> */
[--C-:B------:R-:W-:Y:S01]  /*73b0*/  FFMA.FTZ R91, R177, UR4, R92.reuse ;  /* 0x00000004b15b7c23 */ /* 0x100fe2000801005c */
[----:B------:R-:W-:Y:S01]  /*73c0*/  FFMA.FTZ R92, R182, UR4, R92 ;  /* 0x00000004b65c7c23 */ /* 0x000fe2000801005c */
[----:B------:R-:W-:Y:S01]  /*73d0*/  FADD.FTZ R5, R5, R96 ;  /* 0x0000006005057221 */ /* 0x000fe20000010000 */
[----:B------:R-:W-:Y:S01]  /*73e0*/  F2F.F16.F32 R101, R101 ;  /* 0x0000006500657304 */ /* 0x000fe20000200800 */
[----:B------:R-:W-:Y:S01]  /*73f0*/  FADD.FTZ R91, R176, -R91 ;  /* 0x8000005bb05b7221 */ /* 0x000fe20000010000 */
[----:B------:R-:W-:-:S03]  /*7400*/  FADD.FTZ R92, R179, -R92 ;  /* 0x8000005cb35c7221 */ /* 0x000fc60000010000 */
[----:B------:R-:W-:Y:S01]  /*7410*/  FMUL.FTZ R210, R91, UR23 ;  /* 0x000000175bd27c20 */ /* 0x000fe20008410000 */
[----:B------:R-:W-:Y:S02]  /*7420*/  FMUL.FTZ R212, R92, UR23 ;  /* 0x000000175cd47c20 */ /* 0x000fe40008410000 */
[----:B------:R-:W0:Y:S01]  /*7430*/  LDC.64 R92, c[0x0][0x478] ;  /* 0x00011e00ff5c7b82 */ /* 0x000e220000000a00 */
[----:B------:R-:W-:Y:S01]  /*7440*/  FMUL.FTZ R88, R210, UR12 ;  /* 0x0000000cd2587c20 */ /* 0x000fe20008410000 */
[----:B------:R-:W-:Y:S01]  /*7450*/  @P6 MOV R90, R89 ;  /* 0x00000059005a6202 */ /* 0x000fe20000000f00 */
[----:B------:R-:W-:Y:S01]  /*7460*/  @P6 HADD2.F32 R98, -RZ, R209.H0_H0 ;  /* 0x200000d1ff626230 */ /* 0x000fe20000004100 */
[----:B------:R-:W1:Y:S01]  /*7470*/  F2F.F16.F32 R211, R212 ;  /* 0x000000d400d37304 */ /* 0x000e620000200800 */
[----:B------:R-:W-:Y:S02]  /*7480*/  FMUL.FTZ R91, R88, UR22 ;  /* 0x00000016585b7c20 */ /* 0x000fe40008410000 */
[----:B------:R-:W-:-:S02]  /*7490*/  @P6 HADD2.F32 R88, -RZ, R90.H0_H0 ;  /* 0x2000005aff586230 */ /* 0x000fc40000004100 */
[----:B------:R-:W-:Y:S01]  /*74a0*/  @P6 FMUL.FTZ R102, R98, R91 ;  /* 0x0000005b62666220 */ /* 0x000fe20000410000 */
[----:B------:R-:W-:Y:S02]  /*74b0*/  MOV R98, RZ ;  /* 0x000000ff00627202 */ /* 0x000fe40000000f00 */
[----:B------:R-:W-:Y:S01]  /*74c0*/  @P6 FMUL.FTZ R99, R91, R88 ;  /* 0x000000585b636220 */ /* 0x000fe20000410000 */
[----:B------:R-:W-:Y:S01]  /*74d0*/  ISETP.GE.U32.AND P6, PT, R173, 0x1000000, PT ;  /* 0x01000000ad00780c */ /* 0x000fe20003fc6070 */
[----:B------:R-:W-:Y:S02]  /*74e0*/  F2F.F16.F32 R210, R210 ;  /* 0x000000d200d27304 */ /* 0x000fe40000200800 */
[----:B------:R-:W-:Y:S01]  /*74f0*/  FADD.FTZ R6, R6, R99 ;  /* 0x0000006306067221 */ /* 0x000fe20000010000 */
[----:B-1----:R-:W-:-:S05]  /*7500*/  SHF.L.U32 R211, R211, 0x10, RZ ;  /* 0x00000010d3d37819 */ /* 0x002fca00000006ff */
[----:B------:R-:W-:Y:S01]  /*7510*/  F2F.F16.F32 R102, R102 ;  /* 0x0000006600667304 */ /* 0x000fe20000200800 */
[----:B0-----:R-:W-:-:S03]  /*7520*/  IMAD.WIDE.U32 R92, R119, 0x8, R92 ;  /* 0x00000008775c7825 */ /* 0x001fc600078e005c */
[----:B------:R-:W-:Y:S01]  /*7530*/  @P6 SHF.R.U32.HI R88, RZ, 0x10, R89 ;  /* 0x00000010ff586819 */ /* 0x000fe20000011659 */
[----:B------:R-:W-:Y:S01]  /*7540*/  FMUL.FTZ R89, R212, UR12 ;  /* 0x0000000cd4597c20 */ /* 0x000fe20008410000 */
[----:B------:R-:W-:-:S03]  /*7550*/  @P6 HADD2.F32 R90, -RZ, R209.H1_H1 ;  /* 0x300000d1ff5a6230 */ /* 0x000fc60000004100 */
[----:B------:R-:W-:Y:S01]  /*7560*/  FMUL.FTZ R89, R89, UR22 ;  /* 0x0000001659597c20 */ /* 0x000fe20008410000 */
[----:B------:R-:W-:-:S03]  /*7570*/  @P6 HADD2.F32 R88, -RZ, R88.H0_H0 ;  /* 0x20000058ff586230 */ /* 0x000fc60000004100 */
[----:B------:R-:W-:Y:S02]  /*7580*/  @P6 FMUL.FTZ R103, R90, R89 ;  /* 0x000000595a676220 */ /* 0x000fe40000410000 */
[----:B------:R-:W0:Y:S01]  /*7590*/  LDC.64 R90, c[0x0][0x468] ;  /* 0x00011a00ff5a7b82 */ /* 0x000e220000000a00 */
[----:B------:R-:W-:Y:S02]  /*75a0*/  @P6 FMUL.FTZ R98, R89, R88 ;  /* 0x0000005859626220 */ /* 0x000fe40000410000 */
[----:B------:R1:W2:Y:S02]  /*75b0*/  F2F.F16.F32 R88, R95 ;  /* 0x0000005f00587304 */ /* 0x0002a40000200800 */
[----:B------:R-:W-:-:S06]  /*75c0*/  FADD.FTZ R7, R7, R98 ;  /* 0x0000006207077221 */ /* 0x000fcc0000010000 */
[----:B------:R-:W3:Y:S01]  /*75d0*/  F2F.F16.F32 R103, R103 ;  /* 0x0000006700677304 */ /* 0x000ee20000200800 */
[----:B-1----:R-:W-:-:S03]  /*75e0*/  IMAD.WIDE.U32 R94, R101, 0x10000, RZ ;  /* 0x00010000655e7825 */ /* 0x002fc600078e00ff */
[----:B------:R-:W-:Y:S01]  /*75f0*/  LOP3.LUT R94, R94, R217, RZ, 0xfc, !PT ;  /* 0x000000d95e5e7212 */ /* 0x000fe200078efcff */
[----:B--2---:R-:W-:-:S05]  /*7600*/  IMAD.WIDE.U32 R88, R88, 0x10000, RZ ;  /* 0x0001000058587825 */ /* 0x004fca00078e00ff */
[----:B------:R-:W-:Y:S01]  /*7610*/  LOP3.LUT R89, R89, R211, R210, 0xfe, !PT ;  /* 0x000000d359597212 */ /* 0x000fe200078efed2 */
[----:B0-----:R-:W-:Y:S01]  /*7620*/  IMAD.WIDE.U32 R90, R119, 0x8, R90 ;  /* 0x00000008775a7825 */ /* 0x001fe200078e005a */
[----:B------:R-:W-:Y:S02]  /*7630*/  LOP3.LUT R88, R88, R215, RZ, 0xfc, !PT ;  /* 0x000000d758587212 */ /* 0x000fe400078efcff */
[----:B---3--:R-:W-:-:S03]  /*7640*/  SHF.L.U32 R213, R103, 0x10, RZ ;  /* 0x0000001067d57819 */ /* 0x008fc600000006ff */
[----:B------:R0:W-:Y:S01]  /*7650*/  STG.E.64 desc[UR14][R92.64], R88 ;  /* 0x000000585c007986 */ /* 0x0001e2000c101b0e */
[----:B------:R-:W-:-:S05]  /*7660*/  LOP3.LUT R95, R95, R213, R102, 0xfe, !PT ;  /* 0x000000d55f5f7212 */ /* 0x000fca00078efe66 */
[----:B------:R0:W-:Y:S01]  /*7670*/  STG.E.64 desc[UR14][R90.64], R94 ;  /* 0x0000005e5a007986 */ /* 0x0001e2000c101b0e */
[----:B------:R-:W-:Y:S05]  /*7680*/  BRA `(.L_x_2324) ;  /* 0x00000048009c7947 */ /* 0x000fea0003800000 */
.L_x_2310:
        /* <DEDUP_REMOVED lines=13> */
[----:B------:R-:W-:Y:S01]  /*7760*/  MOV R95, RZ ;  /* 0x000000ff005f7202 */ /* 0x000fe20000000f00 */
[----:B------:R-:W-:Y:S02]  /*7770*/  HADD2.F32 R90, -RZ, R90.H0_H0 ;  /* 0x2000005aff5a7230 */ /* 0x000fe40000004100 */
[----:B------:R-:W-:-:S04]  /*7780*/  FADD.FTZ R91, R122, -R91 ;  /* 0x8000005b7a5b7221 */ /* 0x000fc80000010000 */
[----:B------:R-:W-:-:S04]  /*7790*/  FFMA.FTZ R90, R91, UR23, R90 ;  /* 0x000000175b5a7c23 */ /* 0x000fc8000801005a */
[----:B------:R-:W-:Y:S01]  /*77a0*/  FMUL.FTZ R90, R90, UR12 ;  /* 0x0000000c5a5a7c20 */ /* 0x000fe20008410000 */
[----:B------:R-:W-:-:S03]  /*77b0*/  @P6 HADD2.F32 R94, -RZ, R196.H0_H0 ;  /* 0x200000c4ff5e6230 */ /* 0x000fc60000004100 */
[----:B------:R-:W-:-:S04]  /*77c0*/  FMUL.FTZ R97, R90, UR22 ;  /* 0x000000165a617c20 */ /* 0x000fc80008410000 */
[----:B------:R-:W-:Y:S01]  /*77d0*/  @P6 FMUL.FTZ R95, R94, R97 ;  /* 0x000000615e5f6220 */ /* 0x000fe20000410000 */
[----:B------:R-:W-:-:S05]  /*77e0*/  FFMA.FTZ R94, R126, UR4, R92 ;  /* 0x000000047e5e7c23 */ /* 0x000fca000801005c */
[----:B------:R-:W-:Y:S01]  /*77f0*/  F2F.F16.F32 R95, R95 ;  /* 0x0000005f005f7304 */ /* 0x000fe20000200800 */
[----:B--2---:R-:W-:-:S05]  /*7800*/  @P6 MOV R91, R88 ;  /* 0x00000058005b6202 */ /* 0x004fca0000000f00 */
[----:B------:R-:W-:Y:S02]  /*7810*/  @P6 HADD2.F32 R90, -RZ, R91.H0_H0 ;  /* 0x2000005bff5a6230 */ /* 0x000fe40000004100 */
[----:B------:R-:W-:Y:S01]  /*7820*/  FADD.FTZ R91, R123, -R94 ;  /* 0x8000005e7b5b7221 */ /* 0x000fe20000010000 */
[----:B------:R-:W-:Y:S02]  /*7830*/  HFMA2 R94, -RZ, RZ, 0, 0 ;  /* 0x00000000ff5e7431 */ /* 0x000fe400000001ff */
[----:B------:R-:W-:Y:S01]  /*7840*/  @P6 FMUL.FTZ R93, R97, R90 ;  /* 0x0000005a615d6220 */ /* 0x000fe20000410000 */
[----:B------:R-:W-:Y:S02]  /*7850*/  LOP3.LUT P6, RZ, R120, 0xff00, RZ, 0xc0, !PT ;  /* 0x0000ff0078ff7812 */ /* 0x000fe400078cc0ff */
[----:B------:R-:W-:Y:S02]  /*7860*/  CS2R R96, SRZ ;  /* 0x0000000000607805 */ /* 0x000fe4000001ff00 */
[----:B------:R-:W-:Y:S01]  /*7870*/  SHF.R.U64 R90, R116, 0x10, R117 ;  /* 0x00000010745a7819 */ /* 0x000fe20000001275 */
[----:B------:R-:W-:-:S04]  /*7880*/  FADD.FTZ R28, R28, R93 ;  /* 0x0000005d1c1c7221 */ /* 0x000fc80000010000 */
[----:B------:R-:W-:-:S05]  /*7890*/  HADD2.F32 R90, -RZ, R90.H0_H0 ;  /* 0x2000005aff5a7230 */ /* 0x000fca0000004100 */
[----:B------:R-:W-:Y:S01]  /*78a0*/  FFMA.FTZ R90, R91, UR23, R90 ;  /* 0x000000175b5a7c23 */ /* 0x000fe2000801005a */
[----:B------:R-:W-:Y:S01]  /*78b0*/  @P6 SHF.R.U64 R88, R88, 0x10, R89 ;  /* 0x0000001058586819 */ /* 0x000fe20000001259 */
[----:B------:R-:W-:Y:S02]  /*78c0*/  @P6 HADD2.F32 R98, -RZ, R196.H1_H1 ;  /* 0x300000c4ff626230 */ /* 0x000fe40000004100 */
[----:B------:R-:W-:Y:S02]  /*78d0*/  FMUL.FTZ R90, R90, UR12 ;  /* 0x0000000c5a5a7c20 */ /* 0x000fe40008410000 */
[----:B------:R-:W-:Y:S02]  /*78e0*/  @P6 HADD2.F32 R88, -RZ, R88.H0_H0 ;  /* 0x20000058ff586230 */ /* 0x000fe40000004100 */
[----:B------:R-:W-:-:S04]  /*78f0*/  FMUL.FTZ R91, R90, UR22 ;  /* 0x000000165a5b7c20 */ /* 0x000fc80008410000 */
[----:B------:R-:W-:Y:S01]  /*7900*/  @P6 FMUL.FTZ R94, R91, R88 ;  /* 0x000000585b5e6220 */ /* 0x000fe20000410000 */
[----:B------:R-:W-:Y:S01]  /*7910*/  @P6 FMUL.FTZ R96, R98, R91 ;  /* 0x0000005b62606220 */ /* 0x000fe20000410000 */
[----:B------:R-:W-:Y:S01]  /*7920*/  MOV R88, R117 ;  /* 0x0000007500587202 */ /* 0x000fe20000000f00 */
[----:B------:R-:W-:Y:S01]  /*7930*/  FFMA.FTZ R91, R121, UR4, R92 ;  /* 0x00000004795b7c23 */ /* 0x000fe2000801005c */
[----:B------:R-:W-:Y:S02]  /*7940*/  LOP3.LUT P6, RZ, R120, 0xff0000, RZ, 0xc0, !PT ;  /* 0x00ff000078ff7812 */ /* 0x000fe400078cc0ff */
[----:B------:R-:W-:Y:S01]  /*7950*/  CS2R R98, SRZ ;  /* 0x0000000000627805 */ /* 0x000fe2000001ff00 */
[----:B------:R-:W-:Y:S01]  /*7960*/  FADD.FTZ R29, R29, R94 ;  /* 0x0000005e1d1d7221 */ /* 0x000fe20000010000 */
[----:B------:R-:W-:Y:S02]  /*7970*/  HADD2.F32 R88, -RZ, R88.H0_H0 ;  /* 0x20000058ff587230 */ /* 0x000fe40000004100 */
[----:B------:R-:W-:-:S04]  /*7980*/  FADD.FTZ R91, R124, -R91 ;  /* 0x8000005b7c5b7221 */ /* 0x000fc80000010000 */
[----:B------:R-:W-:-:S04]  /*7990*/  FFMA.FTZ R88, R91, UR23, R88 ;  /* 0x000000175b587c23 */ /* 0x000fc80008010058 */
[----:B------:R-:W-:Y:S01]  /*79a0*/  FMUL.FTZ R88, R88, UR12 ;  /* 0x0000000c58587c20 */ /* 0x000fe20008410000 */
[----:B------:R-:W-:Y:S01]  /*79b0*/  @P6 MOV R90, R89 ;  /* 0x00000059005a6202 */ /* 0x000fe20000000f00 */
[----:B------:R-:W-:Y:S02]  /*79c0*/  @P6 HADD2.F32 R100, -RZ, R197.H0_H0 ;  /* 0x200000c5ff646230 */ /* 0x000fe40000004100 */
[----:B------:R-:W-:Y:S02]  /*79d0*/  FMUL.FTZ R91, R88, UR22 ;  /* 0x00000016585b7c20 */ /* 0x000fe40008410000 */
[----:B------:R-:W-:Y:S02]  /*79e0*/  @P6 HADD2.F32 R88, -RZ, R90.H0_H0 ;  /* 0x2000005aff586230 */ /* 0x000fe40000004100 */
[----:B------:R-:W-:Y:S01]  /*79f0*/  FFMA.FTZ R90, R128, UR4, R92 ;  /* 0x00000004805a7c23 */ /* 0x000fe2000801005c */
[----:B------:R-:W-:Y:S01]  /*7a00*/  @P6 FMUL.FTZ R98, R100, R91 ;  /* 0x0000005b64626220 */ /* 0x000fe20000410000 */
[----:B------:R-:W-:-:S02]  /*7a10*/  HFMA2 R100, -RZ, RZ, 0, 0 ;  /* 0x00000000ff647431 */ /* 0x000fc400000001ff */
[----:B------:R-:W-:Y:S01]  /*7a20*/  @P6 FMUL.FTZ R97, R91, R88 ;  /* 0x000000585b616220 */ /* 0x000fe20000410000 */
[----:B------:R-:W-:Y:S01]  /*7a30*/  SHF.R.U32.HI R88, RZ, 0x10, R117 ;  /* 0x00000010ff587819 */ /* 0x000fe20000011675 */
[----:B------:R-:W-:Y:S01]  /*7a40*/  FADD.FTZ R91, R125, -R90 ;  /* 0x8000005a7d5b7221 */ /* 0x000fe20000010000 */
[----:B------:R-:W-:Y:S01]  /*7a50*/  ISETP.GE.U32.AND P6, PT, R120, 0x1000000, PT ;  /* 0x010000007800780c */ /* 0x000fe20003fc6070 */
[----:B------:R-:W-:Y:S01]  /*7a60*/  F2F.F16.F32 R98, R98 ;  /* 0x0000006200627304 */ /* 0x000fe20000200800 */
[----:B------:R-:W-:Y:S01]  /*7a70*/  FADD.FTZ R30, R30, R97 ;  /* 0x000000611e1e7221 */ /* 0x000fe20000010000 */
[----:B------:R-:W-:-:S05]  /*7a80*/  HADD2.F32 R88, -RZ, R88.H0_H0 ;  /* 0x20000058ff587230 */ /* 0x000fca0000004100 */
[----:B------:R-:W-:-:S04]  /*7a90*/  FFMA.FTZ R88, R91, UR23, R88 ;  /* 0x000000175b587c23 */ /* 0x000fc80008010058 */
[----:B------:R-:W-:Y:S01]  /*7aa0*/  FMUL.FTZ R88, R88, UR12 ;  /* 0x0000000c58587c20 */ /* 0x000fe20008410000 */
[----:B------:R-:W-:Y:S01]  /*7ab0*/  @P6 SHF.R.U32.HI R89, RZ, 0x10, R89 ;  /* 0x00000010ff596819 */ /* 0x000fe20000011659 */
[----:B------:R-:W-:Y:S02]  /*7ac0*/  @P6 HADD2.F32 R90, -RZ, R197.H1_H1 ;  /* 0x300000c5ff5a6230 */ /* 0x000fe40000004100 */
[----:B------:R-:W-:Y:S02]  /*7ad0*/  FMUL.FTZ R91, R88, UR22 ;  /* 0x00000016585b7c20 */ /* 0x000fe40008410000 */
[----:B------:R-:W-:Y:S02]  /*7ae0*/  @P6 HADD2.F32 R88, -RZ, R89.H0_H0 ;  /* 0x20000059ff586230 */ /* 0x000fe40000004100 */
[----:B------:R-:W-:Y:S02]  /*7af0*/  @P6 FMUL.FTZ R99, R90, R91 ;  /* 0x0000005b5a636220 */ /* 0x000fe40000410000 */
[----:B------:R-:W0:Y:S01]  /*7b00*/  F2F.F16.F32 R90, R96 ;  /* 0x00000060005a7304 */ /* 0x000e220000200800 */
[----:B------:R-:W-:-:S02]  /*7b10*/  @P6 FMUL.FTZ R100, R91, R88 ;  /* 0x000000585b646220 */ /* 0x000fc40000410000 */
[----:B------:R-:W1:Y:S02]  /*7b20*/  LDC.64 R88, c[0x0][0x468] ;  /* 0x00011a00ff587b82 */ /* 0x000e640000000a00 */
[----:B------:R-:W-:-:S03]  /*7b30*/  FADD.FTZ R31, R31, R100 ;  /* 0x000000641f1f7221 */ /* 0x000fc60000010000 */
        /* <DEDUP_REMOVED lines=8> */
.L_x_2339:
[----:B------:R-:W-:Y:S05]  /*7bc0*/  BSYNC.RECONVERGENT B1 ;  /* 0x0000000000017941 */ /* 0x000fea0003800200 */
.L_x_2338:
        /* <DEDUP_REMOVED lines=66> */
[----:B------:R-:W-:-:S03]  /*7ff0*/  @P6 FMUL.FTZ R99, R90, R91 ;  /* 0x0000005b5a636220 */ /* 0x000fc60000410000 */
[----:B------:R-:W-:Y:S02]  /*8000*/  @P6 FMUL.FTZ R100, R91, R88 ;  /* 0x000000585b646220 */ /* 0x000fe40000410000 */
[----:B------:R-:W0:Y:S01]  /*8010*/  LDC.64 R90, c[0x0][0x468] ;  /* 0x00011a00ff5a7b82 */ /* 0x000e220000000a00 */
[----:B------:R-:W1:Y:S01]  /*8020*/  F2F.F16.F32 R88, R96 ;  /* 0x0000006000587304 */ /* 0x000e620000200800 */
[----:B------:R-:W-:-:S07]  /*8030*/  FADD.FTZ R27, R27, R100 ;  /* 0x000000641b1b7221 */ /* 0x000fce0000010000 */
[----:B------:R-:W2:Y:S01]  /*8040*/  F2F.F16.F32 R99, R99 ;  /* 0x0000006300637304 */ /* 0x000ea20000200800 */
[----:B-1----:R-:W-:-:S03]  /*8050*/  IMAD.WIDE.U32 R88, R88, 0x10000, RZ ;  /* 0x0001000058587825 */ /* 0x002fc600078e00ff */
[----:B------:R-:W-:Y:S02]  /*8060*/  LOP3.LUT R88, R88, R95, RZ, 0xfc, !PT ;  /* 0x0000005f58587212 */ /* 0x000fe400078efcff */
[----:B--2---:R-:W-:Y:S01]  /*8070*/  SHF.L.U32 R101, R99, 0x10, RZ ;  /* 0x0000001063657819 */ /* 0x004fe200000006ff */
[C---:B0-----:R-:W-:Y:S01]  /*8080*/  IMAD.WIDE.U32 R90, R119.reuse, 0x8, R90 ;  /* 0x00000008775a7825 */ /* 0x041fe200078e005a */
[----:B------:R-:W-:Y:S02]  /*8090*/  IADD3 R119, PT, PT, R119, 0x100, RZ ;  /* 0x0000010077777810 */ /* 0x000fe40007ffe0ff */
[----:B------:R-:W-:-:S05]  /*80a0*/  LOP3.LUT R89, R89, R101, R98, 0xfe, !PT ;  /* 0x0000006559597212 */ /* 0x000fca00078efe62 */
[----:B------:R1:W-:Y:S02]  /*80b0*/  STG.E.64 desc[UR14][R90.64], R88 ;  /* 0x000000585a007986 */ /* 0x0003e4000c101b0e */
.L_x_2341:
[----:B------:R-:W-:Y:S05]  /*80c0*/  BSYNC.RECONVERGENT B1 ;  /* 0x0000000000017941 */ /* 0x000fea0003800200 */
.L_x_2340:
        /* <DEDUP_REMOVED lines=50> */
[----:B------:R-:W-:Y:S01]  /*83f0*/  @P6 FMUL.FTZ R98, R100, R91 ;  /* 0x0000005b64626220 */ /* 0x000fe20000410000 */
[----:B------:R-:W-:Y:S02]  /*8400*/  HFMA2 R100, -RZ, RZ, 0, 0 ;  /* 0x00000000ff647431 */ /* 0x000fe400000001ff */
[----:B------:R-:W-:Y:S01]  /*8410*/  @P6 FMUL.FTZ R97, R91, R88 ;  /* 0x000000585b616220 */ /* 0x000fe20000410000 */
[----:B------:R-:W-:Y:S01]  /*8420*/  SHF.R.U32.HI R88, RZ, 0x10, R113 ;  /* 0x00000010ff587819 */ /* 0x000fe20000011671 */
[----:B------:R-:W-:Y:S01]  /*8430*/  FFMA.FTZ R91, R146, UR4, R92 ;  /* 0x00000004925b7c23 */ /* 0x000fe2000801005c */
[----:B------:R-:W-:Y:S01]  /*8440*/  ISETP.GE.U32.AND P6, PT, R137, 0x1000000, PT ;  /* 0x010000008900780c */ /* 0x000fe20003fc6070 */
[----:B------:R-:W-:Y:S01]  /*8450*/  F2F.F16.F32 R98, R98 ;  /* 0x0000006200627304 */ /* 0x000fe20000200800 */
[----:B------:R-:W-:Y:S01]  /*8460*/  FADD.FTZ R22, R22, R97 ;  /* 0x0000006116167221 */ /* 0x000fe20000010000 */
[----:B------:R-:W-:-:S02]  /*8470*/  HADD2.F32 R88, -RZ, R88.H0_H0 ;  /* 0x20000058ff587230 */ /* 0x000fc40000004100 */
[----:B------:R-:W-:-:S04]  /*8480*/  FADD.FTZ R91, R144, -R91 ;  /* 0x8000005b905b7221 */ /* 0x000fc80000010000 */
        /* <DEDUP_REMOVED lines=19> */
.L_x_2343:
[----:B------:R-:W-:Y:S05]  /*85c0*/  BSYNC.RECONVERGENT B1 ;  /* 0x0000000000017941 */ /* 0x000fea0003800200 */
.L_x_2342:
        /* <DEDUP_REMOVED lines=79> */
.L_x_2345:
[----:B------:R-:W-:Y:S05]  /*8ac0*/  BSYNC.RECONVERGENT B1 ;  /* 0x0000000000017941 */ /* 0x000fea0003800200 */
.L_x_2344:
        /* <DEDUP_REMOVED lines=79> */
.L_x_2347:
[----:B------:R-:W-:Y:S05]  /*8fc0*/  BSYNC.RECONVERGENT B1 ;  /* 0x0000000000017941 */ /* 0x000fea0003800200 */
.L_x_2346:
        /* <DEDUP_REMOVED lines=79> */
.L_x_2349:
[----:B------:R-:W-:Y:S05]  /*94c0*/  BSYNC.RECONVERGENT B1 ;  /* 0x0000000000017941 */ /* 0x000fea0003800200 */
.L_x_2348:
        /* <DEDUP_REMOVED lines=16> */
[----:B------:R-:W-:-:S05]  /*95d0*/  HFMA2 R94, -RZ, RZ, 0, 0 ;  /* 0x00000000ff5e7431 */ /* 0x000fca00000001ff */
[----:B------:R-:W-:Y:S01]  /*95e0*/  F2F.F16.F32 R95, R95 ;  /* 0x0000005f005f7304 */ /* 0x000fe20000200800 */
[----:B--2---:R-:W-:-:S05]  /*95f0*/  @P6 MOV R91, R88 ;  /* 0x00000058005b6202 */ /* 0x004fca0000000f00 */
[----:B------:R-:W-:Y:S02]  /*9600*/  @P6 HADD2.F32 R90, -RZ, R91.H0_H0 ;  /* 0x2000005bff5a6230 */ /* 0x000fe40000004100 */
[----:B------:R-:W-:-:S03]  /*9610*/  FFMA.FTZ R91, R180, UR4, R92 ;  /* 0x00000004b45b7c23 */ /* 0x000fc6000801005c */
[----:B------:R-:W-:Y:S01]  /*9620*/  @P6 FMUL.FTZ R93, R97, R90 ;  /* 0x0000005a615d6220 */ /* 0x000fe20000410000 */
[----:B------:R-:W-:Y:S01]  /*9630*/  LOP3.LUT P6, RZ, R173, 0xff00, RZ, 0xc0, !PT ;  /* 0x0000ff00adff7812 */ /* 0x000fe200078cc0ff */
[----:B------:R-:W-:Y:S01]  /*9640*/  FADD.FTZ R91, R178, -R91 ;  /* 0x8000005bb25b7221 */ /* 0x000fe20000010000 */
[----:B------:R-:W-:Y:S02]  /*9650*/  SHF.R.U64 R90, R104, 0x10, R105 ;  /* 0x00000010685a7819 */ /* 0x000fe40000001269 */
[----:B------:R-:W-:Y:S01]  /*9660*/  CS2R R96, SRZ ;  /* 0x0000000000607805 */ /* 0x000fe2000001ff00 */
[----:B------:R-:W-:Y:S02]  /*9670*/  FADD.FTZ R4, R4, R93 ;  /* 0x0000005d04047221 */ /* 0x000fe40000010000 */
        /* <DEDUP_REMOVED lines=10> */
[--C-:B------:R-:W-:Y:S01]  /*9720*/  FFMA.FTZ R91, R177, UR4, R92.reuse ;  /* 0x00000004b15b7c23 */ /* 0x100fe2000801005c */
[----:B------:R-:W-:Y:S02]  /*9730*/  LOP3.LUT P6, RZ, R173, 0xff0000, RZ, 0xc0, !PT ;  /* 0x00ff0000adff7812 */ /* 0x000fe400078cc0ff */
[----:B------:R-:W-:Y:S01]  /*9740*/  CS2R R98, SRZ ;  /* 0x0000000000627805 */ /* 0x000fe2000001ff00 */
[----:B------:R-:W-:Y:S01]  /*9750*/  FFMA.FTZ R92, R182, UR4, R92 ;  /* 0x00000004b65c7c23 */ /* 0x000fe2000801005c */
[----:B------:R-:W-:Y:S02]  /*9760*/  HADD2.F32 R88, -RZ, R88.H0_H0 ;  /* 0x20000058ff587230 */ /* 0x000fe40000004100 */
[----:B------:R-:W-:Y:S01]  /*9770*/  FADD.FTZ R91, R176, -R91 ;  /* 0x8000005bb05b7221 */ /* 0x000fe20000010000 */
[----:B------:R-:W-:-:S03]  /*9780*/  FADD.FTZ R5, R5, R94 ;  /* 0x0000005e05057221 */ /* 0x000fc60000010000 */
[----:B------:R-:W-:-:S04]  /*9790*/  FFMA.FTZ R88, R91, UR23, R88 ;  /* 0x000000175b587c23 */ /* 0x000fc80008010058 */
[----:B------:R-:W-:Y:S01]  /*97a0*/  FMUL.FTZ R88, R88, UR12 ;  /* 0x0000000c58587c20 */ /* 0x000fe20008410000 */
[----:B------:R-:W-:Y:S01]  /*97b0*/  @P6 MOV R90, R89 ;  /* 0x00000059005a6202 */ /* 0x000fe20000000f00 */
[----:B------:R-:W-:Y:S02]  /*97c0*/  @P6 HADD2.F32 R100, -RZ, R209.H0_H0 ;  /* 0x200000d1ff646230 */ /* 0x000fe40000004100 */
[----:B------:R-:W-:Y:S02]  /*97d0*/  FMUL.FTZ R91, R88, UR22 ;  /* 0x00000016585b7c20 */ /* 0x000fe40008410000 */
[----:B------:R-:W-:Y:S02]  /*97e0*/  @P6 HADD2.F32 R88, -RZ, R90.H0_H0 ;  /* 0x2000005aff586230 */ /* 0x000fe40000004100 */
[----:B------:R-:W-:-:S03]  /*97f0*/  @P6 FMUL.FTZ R98, R100, R91 ;  /* 0x0000005b64626220 */ /* 0x000fc60000410000 */
[----:B------:R-:W-:Y:S01]  /*9800*/  @P6 FMUL.FTZ R97, R91, R88 ;  /* 0x000000585b616220 */ /* 0x000fe20000410000 */
[----:B------:R-:W-:Y:S01]  /*9810*/  SHF.R.U32.HI R88, RZ, 0x10, R105 ;  /* 0x00000010ff587819 */ /* 0x000fe20000011669 */
[----:B------:R-:W-:Y:S01]  /*9820*/  FADD.FTZ R91, R179, -R92 ;  /* 0x8000005cb35b7221 */ /* 0x000fe20000010000 */
[----:B------:R-:W-:Y:S01]  /*9830*/  ISETP.GE.U32.AND P6, PT, R173, 0x1000000, PT ;  /* 0x01000000ad00780c */ /* 0x000fe20003fc6070 */
[----:B------:R-:W-:Y:S01]  /*9840*/  HFMA2 R92, -RZ, RZ, 0, 0 ;  /* 0x00000000ff5c7431 */ /* 0x000fe200000001ff */
[----:B------:R-:W-:Y:S01]  /*9850*/  F2F.F16.F32 R98, R98 ;  /* 0x0000006200627304 */ /* 0x000fe20000200800 */
[----:B------:R-:W-:Y:S02]  /*9860*/  HADD2.F32 R88, -RZ, R88.H0_H0 ;  /* 0x20000058ff587230 */ /* 0x000fe40000004100 */
[----:B------:R-:W-:-:S03]  /*9870*/  FADD.FTZ R6, R6, R97 ;  /* 0x0000006106067221 */ /* 0x000fc60000010000 */
        /* <DEDUP_REMOVED lines=16> */
[----:B-1----:R-:W-:-:S05]  /*9980*/  IMAD.WIDE.U32 R88, R119, 0x8, R88 ;  /* 0x0000000877587825 */ /* 0x002fca00078e0058 */
[----:B------:R0:W-:Y:S01]  /*9990*/  STG.E.64 desc[UR14][R88.64], R90 ;  /* 0x0000005a58007986 */ /* 0x0001e2000c101b0e */
[----:B------:R-:W-:Y:S05]  /*99a0*/  BRA `(.L_x_2324) ;  /* 0x0000002400d47947 */ /* 0x000fea0003800000 */
.L_x_2337:
        /* <DEDUP_REMOVED lines=12> */
[----:B------:R-:W-:Y:S01]  /*9a70*/  CS2R R98, SRZ ;  /* 0x0000000000627805 */ /* 0x000fe2000001ff00 */
[----:B------:R-:W-:Y:S01]  /*9a80*/  HADD2.F32 R96, -RZ, R90.H0_H0 ;  /* 0x2000005aff607230 */ /* 0x000fe20000004100 */
[----:B------:R-:W-:-:S02]  /*9a90*/  MOV R102, RZ ;  /* 0x000000ff00667202 */ /* 0x000fc40000000f00 */
[----:B------:R-:W-:Y:S02]  /*9aa0*/  CS2R R210, SRZ ;  /* 0x0000000000d27805 */ /* 0x000fe4000001ff00 */
[----:B------:R-:W-:Y:S01]  /*9ab0*/  FFMA.FTZ R96, R91, UR23, R96 ;  /* 0x000000175b607c23 */ /* 0x000fe20008010060 */
[----:B------:R-:W-:-:S03]  /*9ac0*/  @P6 HADD2.F32 R94, -RZ, R196.H0_H0 ;  /* 0x200000c4ff5e6230 */ /* 0x000fc60000004100 */
[----:B------:R-:W-:Y:S01]  /*9ad0*/  FMUL.FTZ R91, R96, UR12 ;  /* 0x0000000c605b7c20 */ /* 0x000fe20008410000 */
[----:B------:R-:W-:Y:S03]  /*9ae0*/  F2F.F16.F32 R103, R96 ;  /* 0x0000006000677304 */ /* 0x000fe60000200800 */
[----:B------:R-:W-:-:S04]  /*9af0*/  FMUL.FTZ R91, R91, UR22 ;  /* 0x000000165b5b7c20 */ /* 0x000fc80008410000 */
[----:B------:R-:W-:-:S06]  /*9b00*/  @P6 FMUL.FTZ R101, R94, R91 ;  /* 0x0000005b5e656220 */ /* 0x000fcc0000410000 */
[----:B------:R-:W-:Y:S01]  /*9b10*/  F2F.F16.F32 R101, R101 ;  /* 0x0000006500657304 */ /* 0x000fe20000200800 */
[----:B--2---:R-:W-:-:S05]  /*9b20*/  @P6 MOV R90, R88 ;  /* 0x00000058005a6202 */ /* 0x004fca0000000f00 */
[----:B------:R-:W-:-:S05]  /*9b30*/  @P6 HADD2.F32 R90, -RZ, R90.H0_H0 ;  /* 0x2000005aff5a6230 */ /* 0x000fca0000004100 */
[----:B------:R-:W-:Y:S01]  /*9b40*/  @P6 FMUL.FTZ R93, R91, R90 ;  /* 0x0000005a5b5d6220 */ /* 0x000fe20000410000 */
[----:B------:R-:W-:Y:S01]  /*9b50*/  LOP3.LUT P6, RZ, R120, 0xff00, RZ, 0xc0, !PT ;  /* 0x0000ff0078ff7812 */ /* 0x000fe200078cc0ff */
[----:B------:R-:W-:Y:S01]  /*9b60*/  FFMA.FTZ R90, R126, UR4, R92 ;  /* 0x000000047e5a7c23 */ /* 0x000fe2000801005c */
[----:B------:R-:W-:Y:S01]  /*9b70*/  SHF.R.U64 R91, R116, 0x10, R117 ;  /* 0x00000010745b7819 */ /* 0x000fe20000001275 */
[----:B------:R-:W-:Y:S02]  /*9b80*/  FADD.FTZ R28, R28, R93 ;  /* 0x0000005d1c1c7221 */ /* 0x000fe40000010000 */
[----:B------:R-:W-:Y:S02]  /*9b90*/  FADD.FTZ R90, R123, -R90 ;  /* 0x8000005a7b5a7221 */ /* 0x000fe40000010000 */
        /* <DEDUP_REMOVED lines=11> */
[----:B------:R-:W-:Y:S01]  /*9c50*/  LOP3.LUT P6, RZ, R120, 0xff0000, RZ, 0xc0, !PT ;  /* 0x00ff000078ff7812 */ /* 0x000fe200078cc0ff */
[----:B------:R-:W-:Y:S02]  /*9c60*/  FADD.FTZ R29, R29, R98 ;  /* 0x000000621d1d7221 */ /* 0x000fe40000010000 */
[----:B------:R-:W-:Y:S02]  /*9c70*/  HADD2.F32 R88, -RZ, R88.H0_H0 ;  /* 0x20000058ff587230 */ /* 0x000fe40000004100 */
[----:B------:R-:W-:Y:S01]  /*9c80*/  FADD.FTZ R91, R124, -R91 ;  /* 0x8000005b7c5b7221 */ /* 0x000fe20000010000 */
[----:B------:R-:W-:Y:S03]  /*9c90*/  F2F.F16.F32 R102, R102 ;  /* 0x0000006600667304 */ /* 0x000fe60000200800 */
[----:B------:R-:W-:-:S04]  /*9ca0*/  FFMA.FTZ R212, R91, UR23, R88 ;  /* 0x000000175bd47c23 */ /* 0x000fc80008010058 */
[----:B------:R-:W-:Y:S01]  /*9cb0*/  FMUL.FTZ R88, R212, UR12 ;  /* 0x0000000cd4587c20 */ /* 0x000fe20008410000 */
[----:B------:R-:W-:Y:S01]  /*9cc0*/  @P6 MOV R90, R89 ;  /* 0x00000059005a6202 */ /* 0x000fe20000000f00 */
[----:B------:R-:W-:Y:S01]  /*9cd0*/  @P6 HADD2.F32 R94, -RZ, R197.H0_H0 ;  /* 0x200000c5ff5e6230 */ /* 0x000fe20000004100 */
[----:B------:R-:W-:Y:S01]  /*9ce0*/  F2F.F16.F32 R212, R212 ;  /* 0x000000d400d47304 */ /* 0x000fe20000200800 */
[----:B------:R-:W-:Y:S02]  /*9cf0*/  FMUL.FTZ R91, R88, UR22 ;  /* 0x00000016585b7c20 */ /* 0x000fe40008410000 */
[----:B------:R-:W-:Y:S01]  /*9d00*/  @P6 HADD2.F32 R88, -RZ, R90.H0_H0 ;  /* 0x2000005aff586230 */ /* 0x000fe20000004100 */
[----:B------:R-:W-:Y:S01]  /*9d10*/  SHF.R.U32.HI R90, RZ, 0x10, R117 ;  /* 0x00000010ff5a7819 */ /* 0x000fe20000011675 */
[----:B------:R-:W-:Y:S02]  /*9d20*/  @P6 FMUL.FTZ R210, R94, R91 ;  /* 0x0000005b5ed26220 */ /* 0x000fe40000410000 */
[----:B------:R-:W0:Y:S01]  /*9d30*/  LDC.64 R94, c[0x0][0x478] ;  /* 0x00011e00ff5e7b82 */ /* 0x000e220000000a00 */
[----:B------:R-:W-:Y:S01]  /*9d40*/  @P6 FMUL.FTZ R99, R91, R88 ;  /* 0x000000585b636220 */ /* 0x000fe20000410000 */
[----:B------:R-:W-:Y:S01]  /*9d50*/  ISETP.GE.U32.AND P6, PT, R120, 0x1000000, PT ;  /* 0x010000007800780c */ /* 0x000fe20003fc6070 */
[----:B------:R-:W-:Y:S01]  /*9d60*/  FFMA.FTZ R88, R128, UR4, R92 ;  /* 0x0000000480587c23 */ /* 0x000fe2000801005c */
[----:B------:R-:W-:Y:S01]  /*9d70*/  HADD2.F32 R91, -RZ, R90.H0_H0 ;  /* 0x2000005aff5b7230 */ /* 0x000fe20000004100 */
[----:B------:R-:W-:Y:S01]  /*9d80*/  F2F.F16.F32 R210, R210 ;  /* 0x000000d200d27304 */ /* 0x000fe20000200800 */
[----:B------:R-:W-:Y:S01]  /*9d90*/  FADD.FTZ R30, R30, R99 ;  /* 0x000000631e1e7221 */ /* 0x000fe20000010000 */
[----:B------:R-:W-:-:S04]  /*9da0*/  FADD.FTZ R88, R125, -R88 ;  /* 0x800000587d587221 */ /* 0x000fc80000010000 */
[----:B------:R-:W-:-:S04]  /*9db0*/  FFMA.FTZ R214, R88, UR23, R91 ;  /* 0x0000001758d67c23 */ /* 0x000fc8000801005b */
        /* <DEDUP_REMOVED lines=25> */
.L_x_2351:
[----:B------:R-:W-:Y:S05]  /*9f50*/  BSYNC.RECONVERGENT B1 ;  /* 0x0000000000017941 */ /* 0x000fea0003800200 */
.L_x_2350:
[----:B------:R-:W-:Y:S04]  /*9f60*/  BSSY.RECONVERGENT B1, `(.L_x_2352) ;  /* 0x0000059000017945 */ /* 0x000fe80003800200 */
[----:B------:R-:W-:Y:S05]  /*9f70*/  @!P0 BRA `(.L_x_2353) ;  /* 0x00000004005c8947 */ /* 0x000fea0003800000 */
[----:B0-----:R-:W0:Y:S02]  /*9f80*/  LDC.64 R88, c[0x0][0x390] ;  /* 0x0000e400ff587b82 */ /* 0x001e240000000a00 */
        /* <DEDUP_REMOVED lines=86> */
.L_x_2353:
[----:B------:R-:W-:Y:S05]  /*a4f0*/  BSYNC.RECONVERGENT B1 ;  /* 0x0000000000017941 */ /* 0x000fea0003800200 */
.L_x_2352:
[----:B------:R-:W-:Y:S04]  /*a500*/  BSSY.RECONVERGENT B1, `(.L_x_2354) ;  /* 0x0000059000017945 */ /* 0x000fe80003800200 */
[----:B------:R-:W-:Y:S05]  /*a510*/  @!P1 BRA `(.L_x_2355) ;  /* 0x00000004005c9947 */ /* 0x000fea0003800000 */
[----:B01----:R-:W0:Y:S02]  /*a520*/  LDC.64 R88, c[0x0][0x390] ;  /* 0x0000e400ff587b82 */ /* 0x003e240000000a00 */
        /* <DEDUP_REMOVED lines=61> */
[----:B------:R-:W1:Y:S01]  /*a900*/  F2F.F16.F32 R213, R214 ;  /* 0x000000d600d57304 */ /* 0x000e620000200800 */
[----:B------:R-:W-:Y:S01]  /*a910*/  @P6 SHF.R.U32.HI R88, RZ, 0x10, R89 ;  /* 0x00000010ff586819 */ /* 0x000fe20000011659 */
[----:B------:R-:W-:Y:S01]  /*a920*/  FMUL.FTZ R89, R214, UR12 ;  /* 0x0000000cd6597c20 */ /* 0x000fe20008410000 */
[----:B------:R-:W-:-:S03]  /*a930*/  @P6 HADD2.F32 R90, -RZ, R201.H1_H1 ;  /* 0x300000c9ff5a6230 */ /* 0x000fc60000004100 */
[----:B------:R-:W-:Y:S01]  /*a940*/  FMUL.FTZ R89, R89, UR22 ;  /* 0x0000001659597c20 */ /* 0x000fe20008410000 */
[----:B------:R-:W-:Y:S02]  /*a950*/  @P6 HADD2.F32 R88, -RZ, R88.H0_H0 ;  /* 0x20000058ff586230 */ /* 0x000fe40000004100 */
[----:B0-----:R-:W-:-:S04]  /*a960*/  IMAD.WIDE.U32 R94, R119, 0x8, R94 ;  /* 0x00000008775e7825 */ /* 0x001fc800078e005e */
[----:B------:R-:W-:Y:S02]  /*a970*/  @P6 FMUL.FTZ R211, R90, R89 ;  /* 0x000000595ad36220 */ /* 0x000fe40000410000 */
[----:B------:R-:W0:Y:S01]  /*a980*/  LDC.64 R90, c[0x0][0x468] ;  /* 0x00011a00ff5a7b82 */ /* 0x000e220000000a00 */
[----:B------:R-:W-:Y:S02]  /*a990*/  @P6 FMUL.FTZ R100, R89, R88 ;  /* 0x0000005859646220 */ /* 0x000fe40000410000 */
[----:B------:R2:W3:Y:S01]  /*a9a0*/  F2F.F16.F32 R88, R97 ;  /* 0x0000006100587304 */ /* 0x0004e20000200800 */
[----:B-1----:R-:W-:Y:S01]  /*a9b0*/  SHF.L.U32 R213, R213, 0x10, RZ ;  /* 0x00000010d5d57819 */ /* 0x002fe200000006ff */
[----:B------:R-:W-:-:S06]  /*a9c0*/  FADD.FTZ R23, R23, R100 ;  /* 0x0000006417177221 */ /* 0x000fcc0000010000 */
        /* <DEDUP_REMOVED lines=12> */
.L_x_2355:
[----:B------:R-:W-:Y:S05]  /*aa90*/  BSYNC.RECONVERGENT B1 ;  /* 0x0000000000017941 */ /* 0x000fea0003800200 */
.L_x_2354:
[----:B------:R-:W-:Y:S04]  /*aaa0*/  BSSY.RECONVERGENT B1, `(.L_x_2356) ;  /* 0x0000059000017945 */ /* 0x000fe80003800200 */
[----:B------:R-:W-:Y:S05]  /*aab0*/  @!P2 BRA `(.L_x_2357) ;  /* 0x00000004005ca947 */ /* 0x000fea0003800000 */
[----:B012---:R-:W0:Y:S02]  /*aac0*/  LDC.64 R88, c[0x0][0x390] ;  /* 0x0000e400ff587b82 */ /* 0x007e240000000a00 */
        /* <DEDUP_REMOVED lines=86> */
.L_x_2357:
[----:B------:R-:W-:Y:S05]  /*b030*/  BSYNC.RECONVERGENT B1 ;  /* 0x0000000000017941 */ /* 0x000fea0003800200 */
.L_x_2356:
[----:B------:R-:W-:Y:S04]  /*b040*/  BSSY.RECONVERGENT B1, `(.L_x_2358) ;  /* 0x0000059000017945 */ /* 0x000fe80003800200 */
[----:B------:R-:W-:Y:S05]  /*b050*/  @!P3 BRA `(.L_x_2359) ;  /* 0x00000004005cb947 */ /* 0x000fea0003800000 */
[----:B0123--:R-:W0:Y:S02]  /*b060*/  LDC.64 R88, c[0x0][0x390] ;  /* 0x0000e400ff587b82 */ /* 0x00fe240000000a00 */
        /* <DEDUP_REMOVED lines=86> */
.L_x_2359:
[----:B------:R-:W-:Y:S05]  /*b5d0*/  BSYNC.RECONVERGENT B1 ;  /* 0x0000000000017941 */ /* 0x000fea0003800200 */
.L_x_2358:
[----:B------:R-:W-:Y:S04]  /*b5e0*/  BSSY.RECONVERGENT B1, `(.L_x_2360) ;  /* 0x0000059000017945 */ /* 0x000fe80003800200 */
[----:B------:R-:W-:Y:S05]  /*b5f0*/  @!P4 BRA `(.L_x_2361) ;  /* 0x00000004005cc947 */ /* 0x000fea0003800000 */
[----:B01234-:R-:W0:Y:S02]  /*b600*/  LDC.64 R88, c[0x0][0x390] ;  /* 0x0000e400ff587b82 */ /* 0x01fe240000000a00 */
        /* <DEDUP_REMOVED lines=86> */
.L_x_2361:
[----:B------:R-:W-:Y:S05]  /*bb70*/  BSYNC.RECONVERGENT B1 ;  /* 0x0000000000017941 */ /* 0x000fea0003800200 */
.L_x_2360:
        /* <DEDUP_REMOVED lines=11> */
[----:B------:R-:W-:-:S02]  /*bc30*/  HADD2.F32 R94, -RZ, R90.H0_H0 ;  /* 0x2000005aff5e7230 */ /* 0x000fc40000004100 */
[----:B------:R-:W-:-:S03]  /*bc40*/  HFMA2 R99, -RZ, RZ, 0, 0 ;  /* 0x00000000ff637431 */ /* 0x000fc600000001ff */
[----:B------:R-:W-:Y:S01]  /*bc50*/  FFMA.FTZ R94, R91, UR23, R94 ;  /* 0x000000175b5e7c23 */ /* 0x000fe2000801005e */
[----:B------:R-:W-:-:S03]  /*bc60*/  @P6 HADD2.F32 R96, -RZ, R208.H0_H0 ;  /* 0x200000d0ff606230 */ /* 0x000fc60000004100 */
[----:B------:R-:W-:Y:S01]  /*bc70*/  FMUL.FTZ R91, R94, UR12 ;  /* 0x0000000c5e5b7c20 */ /* 0x000fe20008410000 */
[----:B------:R-:W-:Y:S03]  /*bc80*/  F2F.F16.F32 R215, R94 ;  /* 0x0000005e00d77304 */ /* 0x000fe60000200800 */
        /* <DEDUP_REMOVED lines=23> */
[----:B------:R-:W-:Y:S01]  /*be00*/  LOP3.LUT P6, RZ, R173, 0xff0000, RZ, 0xc0, !PT ;  /* 0x00ff0000adff7812 */ /* 0x000fe200078cc0ff */
[----:B------:R-:W-:Y:S01]  /*be10*/  FFMA.FTZ R92, R182, UR4, R92 ;  /* 0x00000004b65c7c23 */ /* 0x000fe2000801005c */
[----:B------:R-:W-:Y:S01]  /*be20*/  FADD.FTZ R5, R5, R96 ;  /* 0x0000006005057221 */ /* 0x000fe20000010000 */
[----:B------:R-:W-:Y:S02]  /*be30*/  HADD2.F32 R88, -RZ, R88.H0_H0 ;  /* 0x20000058ff587230 */ /* 0x000fe40000004100 */
[----:B------:R-:W-:Y:S01]  /*be40*/  FADD.FTZ R91, R176, -R91 ;  /* 0x8000005bb05b7221 */ /* 0x000fe20000010000 */
[----:B------:R-:W-:Y:S01]  /*be50*/  FADD.FTZ R92, R179, -R92 ;  /* 0x8000005cb35c7221 */ /* 0x000fe20000010000 */
[----:B------:R-:W-:Y:S02]  /*be60*/  F2F.F16.F32 R101, R101 ;  /* 0x0000006500657304 */ /* 0x000fe40000200800 */
[----:B------:R-:W-:-:S04]  /*be70*/  FFMA.FTZ R210, R91, UR23, R88 ;  /* 0x000000175bd27c23 */ /* 0x000fc80008010058 */
[----:B------:R-:W-:Y:S01]  /*be80*/  FMUL.FTZ R88, R210, UR12 ;  /* 0x0000000cd2587c20 */ /* 0x000fe20008410000 */
[----:B------:R-:W-:Y:S01]  /*be90*/  @P6 MOV R90, R89 ;  /* 0x00000059005a6202 */ /* 0x000fe20000000f00 */
[----:B------:R-:W-:Y:S01]  /*bea0*/  @P6 HADD2.F32 R98, -RZ, R209.H0_H0 ;  /* 0x200000d1ff626230 */ /* 0x000fe20000004100 */
[----:B------:R-:W-:Y:S01]  /*beb0*/  F2F.F16.F32 R210, R210 ;  /* 0x000000d200d27304 */ /* 0x000fe20000200800 */
[----:B------:R-:W-:Y:S02]  /*bec0*/  FMUL.FTZ R91, R88, UR22 ;  /* 0x00000016585b7c20 */ /* 0x000fe40008410000 */
[----:B------:R-:W-:Y:S02]  /*bed0*/  @P6 HADD2.F32 R88, -RZ, R90.H0_H0 ;  /* 0x2000005aff586230 */ /* 0x000fe40000004100 */
[----:B------:R-:W-:Y:S01]  /*bee0*/  @P6 FMUL.FTZ R102, R98, R91 ;  /* 0x0000005b62666220 */ /* 0x000fe20000410000 */
[----:B------:R-:W-:Y:S02]  /*bef0*/  MOV R98, RZ ;  /* 0x000000ff00627202 */ /* 0x000fe40000000f00 */
[----:B------:R-:W-:Y:S01]  /*bf00*/  @P6 FMUL.FTZ R99, R91, R88 ;  /* 0x000000585b636220 */ /* 0x000fe20000410000 */
[----:B------:R-:W-:-:S02]  /*bf10*/  SHF.R.U32.HI R88, RZ, 0x10, R105 ;  /* 0x00000010ff587819 */ /* 0x000fc40000011669 */
[----:B------:R-:W-:Y:S01]  /*bf20*/  ISETP.GE.U32.AND P6, PT, R173, 0x1000000, PT ;  /* 0x01000000ad00780c */ /* 0x000fe20003fc6070 */
[----:B------:R-:W-:Y:S01]  /*bf30*/  F2F.F16.F32 R102, R102 ;  /* 0x0000006600667304 */ /* 0x000fe20000200800 */
[----:B------:R-:W-:Y:S01]  /*bf40*/  FADD.FTZ R6, R6, R99 ;  /* 0x0000006306067221 */ /* 0x000fe20000010000 */
[----:B------:R-:W-:-:S05]  /*bf50*/  HADD2.F32 R91, -RZ, R88.H0_H0 ;  /* 0x20000058ff5b7230 */ /* 0x000fca0000004100 */
[----:B------:R-:W-:Y:S02]  /*bf60*/  FFMA.FTZ R212, R92, UR23, R91 ;  /* 0x000000175cd47c23 */ /* 0x000fe4000801005b */
[----:B------:R-:W0:Y:S02]  /*bf70*/  LDC.64 R92, c[0x0][0x478] ;  /* 0x00011e00ff5c7b82 */ /* 0x000e240000000a00 */
[----:B------:R-:W1:Y:S01]  /*bf80*/  F2F.F16.F32 R211, R212 ;  /* 0x000000d400d37304 */ /* 0x000e620000200800 */
[----:B------:R-:W-:Y:S01]  /*bf90*/  @P6 SHF.R.U32.HI R88, RZ, 0x10, R89 ;  /* 0x00000010ff586819 */ /* 0x000fe20000011659 */
[----:B------:R-:W-:Y:S01]  /*bfa0*/  FMUL.FTZ R89, R212, UR12 ;  /* 0x0000000cd4597c20 */ /* 0x000fe20008410000 */
[----:B------:R-:W-:-:S03]  /*bfb0*/  @P6 HADD2.F32 R90, -RZ, R209.H1_H1 ;  /* 0x300000d1ff5a6230 */ /* 0x000fc60000004100 */
[----:B------:R-:W-:Y:S01]  /*bfc0*/  FMUL.FTZ R89, R89, UR22 ;  /* 0x0000001659597c20 */ /* 0x000fe20008410000 */
[----:B------:R-:W-:-:S03]  /*bfd0*/  @P6 HADD2.F32 R88, -RZ, R88.H0_H0 ;  /* 0x20000058ff586230 */ /* 0x000fc60000004100 */
[----:B------:R-:W-:Y:S02]  /*bfe0*/  @P6 FMUL.FTZ R103, R90, R89 ;  /* 0x000000595a676220 */ /* 0x000fe40000410000 */
[----:B------:R-:W2:Y:S01]  /*bff0*/  LDC.64 R90, c[0x0][0x468] ;  /* 0x00011a00ff5a7b82 */ /* 0x000ea20000000a00 */
[----:B------:R-:W-:Y:S02]  /*c000*/  @P6 FMUL.FTZ R98, R89, R88 ;  /* 0x0000005859626220 */ /* 0x000fe40000410000 */
[----:B------:R3:W4:Y:S01]  /*c010*/  F2F.F16.F32 R88, R95 ;  /* 0x0000005f00587304 */ /* 0x0007220000200800 */
[----:B-1----:R-:W-:Y:S01]  /*c020*/  SHF.L.U32 R211, R211, 0x10, RZ ;  /* 0x00000010d3d37819 */ /* 0x002fe200000006ff */
[----:B------:R-:W-:Y:S01]  /*c030*/  FADD.FTZ R7, R7, R98 ;  /* 0x0000006207077221 */ /* 0x000fe20000010000 */
[----:B0-----:R-:W-:-:S05]  /*c040*/  IMAD.WIDE.U32 R92, R119, 0x8, R92 ;  /* 0x00000008775c7825 */ /* 0x001fca00078e005c */
[----:B------:R-:W0:Y:S01]  /*c050*/  F2F.F16.F32 R103, R103 ;  /* 0x0000006700677304 */ /* 0x000e220000200800 */
[----:B---3--:R-:W-:-:S04]  /*c060*/  IMAD.WIDE.U32 R94, R101, 0x10000, RZ ;  /* 0x00010000655e7825 */ /* 0x008fc800078e00ff */
[----:B----4-:R-:W-:Y:S01]  /*c070*/  IMAD.WIDE.U32 R88, R88, 0x10000, RZ ;  /* 0x0001000058587825 */ /* 0x010fe200078e00ff */
[----:B------:R-:W-:-:S04]  /*c080*/  LOP3.LUT R94, R94, R217, RZ, 0xfc, !PT ;  /* 0x000000d95e5e7212 */ /* 0x000fc800078efcff */
[----:B------:R-:W-:Y:S01]  /*c090*/  LOP3.LUT R89, R89, R211, R210, 0xfe, !PT ;  /* 0x000000d359597212 */ /* 0x000fe200078efed2 */
[----:B--2---:R-:W-:Y:S01]  /*c0a0*/  IMAD.WIDE.U32 R90, R119, 0x8, R90 ;  /* 0x00000008775a7825 */ /* 0x004fe200078e005a */
[----:B------:R-:W-:Y:S02]  /*c0b0*/  LOP3.LUT R88, R88, R215, RZ, 0xfc, !PT ;  /* 0x000000d758587212 */ /* 0x000fe400078efcff */
[----:B0-----:R-:W-:-:S03]  /*c0c0*/  SHF.L.U32 R213, R103, 0x10, RZ ;  /* 0x0000001067d57819 */ /* 0x001fc600000006ff */
[----:B------:R0:W-:Y:S01]  /*c0d0*/  STG.E.64 desc[UR14][R92.64], R88 ;  /* 0x000000585c007986 */ /* 0x0001e2000c101b0e */
[----:B------:R-:W-:-:S05]  /*c0e0*/  LOP3.LUT R95, R95, R213, R102, 0xfe, !PT ;  /* 0x000000d55f5f7212 */ /* 0x000fca00078efe66 */
[----:B------:R0:W-:Y:S02]  /*c0f0*/  STG.E.64 desc[UR14][R90.64], R94 ;  /* 0x0000005e5a007986 */ /* 0x0001e4000c101b0e */
.L_x_2324:
[----:B------:R-:W-:Y:S05]  /*c100*/  BSYNC.RECONVERGENT B0 ;  /* 0x0000000000007941 */ /* 0x000fea0003800200 */
.L_x_2309:
[----:B------:R-:W-:Y:S02]  /*c110*/  UIADD3 UR7, UPT, UPT, UR7, UR24, URZ ;  /* 0x0000001807077290 */ /* 0x000fe4000fffe0ff */
[----:B------:R-:W-:Y:S02]  /*c120*/  UPLOP3.LUT UP2, UPT, UPT, UPT, UP2, 0x40, 0x4 ;  /* 0x000000000004789c */ /* 0x000fe40003f4e820 */
[----:B------:R-:W-:-:S09]  /*c130*/  UISETP.GE.AND UP1, UPT, UR7, UR25, UPT ;  /* 0x000000190700728c */ /* 0x000fd2000bf26270 */
[----:B------:R-:W-:Y:S05]  /*c140*/  BRA.U !UP1, `(.L_x_2362) ;  /* 0xffffff4d09947547 */ /* 0x000fea000b83ffff */
.L_x_2292:
        /* <DEDUP_REMOVED lines=17> */
.L_x_2364:
[----:B------:R-:W-:Y:S05]  /*c260*/  BSYNC.RECONVERGENT B0 ;  /* 0x0000000000007941 */ /* 0x000fea0003800200 */
.L_x_2363:
        /* <DEDUP_REMOVED lines=12> */
.L_x_2366:
[----:B------:R-:W-:Y:S05]  /*c330*/  BSYNC.RECONVERGENT B0 ;  /* 0x0000000000007941 */ /* 0x000fea0003800200 */
.L_x_2365:
        /* <DEDUP_REMOVED lines=12> */
.L_x_2368:
[----:B------:R-:W-:Y:S05]  /*c400*/  BSYNC.RECONVERGENT B0 ;  /* 0x0000000000007941 */ /* 0x000fea0003800200 */
.L_x_2367:
        /* <DEDUP_REMOVED lines=12> */
.L_x_2370:
[----:B------:R-:W-:Y:S05]  /*c4d0*/  BSYNC.RECONVERGENT B0 ;  /* 0x0000000000007941 */ /* 0x000fea0003800200 */
.L_x_2369:
        /* <DEDUP_REMOVED lines=12> */
.L_x_2372:
[----:B------:R-:W-:Y:S05]  /*c5a0*/  BSYNC.RECONVERGENT B0 ;  /* 0x0000000000007941 */ /* 0x000fea0003800200 */
.L_x_2371:
        /* <DEDUP_REMOVED lines=12> */
.L_x_2374:
[----:B------:R-:W-:Y:S05]  /*c670*/  BSYNC.RECONVERGENT B0 ;  /* 0x0000000000007941 */ /* 0x000fea0003800200 */
.L_x_2373:
        /* <DEDUP_REMOVED lines=11> */
.L_x_2375:
        /* <DEDUP_REMOVED lines=13> */
.L_x_14320:


//--------------------- .text._ZN10layer_norm13ln_bwd_kernelINS_13Kernel_traitsI6__halfS2_S2_S2_fjLj7168ELj1ELj1ELj8ELj8ENS_18Kernel_traits_baseILj7168ES2_S2_S2_S2_fjLj256EEEEELb1ELb1ELb0ELb1EEEvNS_9BwdParamsE --------------------------
	.section	.text._ZN10layer_norm13ln_bwd_kernelINS_13Kernel_traitsI6__halfS2_S2_S2_fjLj7168ELj1ELj1ELj8ELj8ENS_18Kernel_traits_baseILj7168ES2_S2_S2_S2_fjLj256EEEEELb1ELb1ELb0ELb1EEEvNS_9BwdParamsE,"ax",@progbits
	.align	128
        .global         _ZN10layer_norm13ln_bwd_kernelINS_13Kernel_traitsI6__halfS2_S2_S2_fjLj7168ELj1ELj1ELj8ELj8ENS_18Kernel_traits_baseILj7168ES2_S2_S2_S2_fjLj256EEEEELb1ELb1ELb0ELb1EEEvNS_9BwdParamsE
        .type           _ZN10layer_norm13ln_bwd_kernelINS_13Kernel_traitsI6__halfS2_S2_S2_fjLj7168ELj1ELj1ELj8ELj8ENS_18Kernel_traits_baseILj7168ES2_S2_S2_S2_fjLj256EEEEELb1ELb1ELb0ELb1EEEvNS_9BwdParamsE,@function
        .size           _ZN10layer_norm13ln_bwd_kernelINS_13Kernel_traitsI6__halfS2_S2_S2_fjLj7168ELj1ELj1ELj8ELj8ENS_18Kernel_traits_baseILj7168ES2_S2_S2_S2_fjLj256EEEEELb1ELb1ELb0ELb1EEEvNS_9BwdParamsE,(.L_x_14321 - _ZN10layer_norm13ln_bwd_kernelINS_13Kernel_traitsI6__halfS2_S2_S2_fjLj7168ELj1ELj1ELj8ELj8ENS_18Kernel_traits_baseILj7168ES2_S2_S2_S2_fjLj256EEEEELb1ELb1ELb0ELb1EEEvNS_9BwdParamsE)
        .other          _ZN10layer_norm13ln_bwd_kernelINS_13Kernel_traitsI6__halfS2_S2_S2_fjLj7168ELj1ELj1ELj8ELj8ENS_18Kernel_traits_baseILj7168ES2_S2_S2_S2_fjLj256EEEEELb1ELb1ELb0ELb1EEEvNS_9BwdParamsE,@"STO_CUDA_ENTRY STV_DEFAULT"
_ZN10layer_norm13ln_bwd_kernelINS_13Kernel_traitsI6__halfS2_S2_S2_fjLj7168ELj1ELj1ELj8ELj8ENS_18Kernel_traits_baseILj7168ES2_S2_S2_S2_fjLj256EEEEELb1ELb1ELb0ELb1EEEvNS_9BwdParamsE:
.text._ZN10layer_norm13ln_bwd_kernelINS_13Kernel_traitsI6__halfS2_S2_S2_fjLj7168ELj1ELj1ELj8ELj8ENS_18Kernel_traits_baseILj7168ES2_S2_S2_S2_fjLj256EEEEELb1ELb1ELb0ELb1EEEvNS_9BwdParamsE:
[----:B------:R-:W0:Y:S08]  /*0000*/  LDC R1, c[0x0][0x37c] ;  /* 0x0000df00ff017b82 */ /* 0x000e300000000800 */
[----:B------:R-:W1:Y:S01]  /*0010*/  S2UR UR6, SR_CTAID.X ;  /* 0x00000000000679c3 */ /* 0x000e620000002500 */
[----:B------:R-:W1:Y:S01]  /*0020*/  LDCU UR4, c[0x0][0x384] ;  /* 0x00007080ff0477ac */ /* 0x000e620008000800 */
[----:B------:R-:W2:Y:S01]  /*0030*/  S2R R0, SR_TID.X ;  /* 0x0000000000007919 */ /* 0x000ea20000002100 */
        /* <DEDUP_REMOVED lines=21> */
[----:B-1----:R-:W-:Y:S01]  /*0190*/  UISETP.GE.AND UP0, UPT, UR6, UR4, UPT ;  /* 0x000000040600728c */ /* 0x002fe2000bf06270 */
        /* <DEDUP_REMOVED lines=23> */
[----:B--2---:R-:W-:Y:S05]  /*0310*/  BRA.U UP0, `(.L_x_2376) ;  /* 0x000000ad00107547 */ /* 0x004fea000b800000 */
[----:B------:R-:W1:Y:S01]  /*0320*/  LDC.64 R4, c[0x0][0x3e8] ;  /* 0x0000fa00ff047b82 */ /* 0x000e620000000a00 */
[----:B------:R-:W2:Y:S07]  /*0330*/  LDCU.64 UR4, c[0x0][0x3e0] ;  /* 0x00007c00ff0477ac */ /* 0x000eae0008000a00 */
[----:B------:R-:W3:Y:S01]  /*0340*/  LDC.64 R2, c[0x0][0x3d0] ;  /* 0x0000f400ff027b82 */ /* 0x000ee20000000a00 */
[----:B------:R-:W-:Y:S01]  /*0350*/  HFMA2 R168, -RZ, RZ, 0, 0 ;  /* 0x00000000ffa87431 */ /* 0x000fe200000001ff */
[----:B------:R-:W-:Y:S01]  /*0360*/  PLOP3.LUT P2, PT, PT, PT, PT, 0x8, 0x80 ;  /* 0x000000000080781c */ /* 0x000fe20003f4e170 */
        /* <DEDUP_REMOVED lines=10> */
[----:B------:R-:W-:Y:S02]  /*0410*/  MOV R76, RZ ;  /* 0x000000ff004c7202 */ /* 0x000fe40000000f00 */
[----:B------:R-:W-:Y:S02]  /*0420*/  CS2R R214, SRZ ;  /* 0x0000000000d67805 */ /* 0x000fe4000001ff00 */
[----:B------:R-:W-:Y:S01]  /*0430*/  CS2R R58, SRZ ;  /* 0x00000000003a7805 */ /* 0x000fe2000001ff00 */
[----:B-1----:R-:W-:Y:S01]  /*0440*/  IMAD.WIDE.U32 R4, R0, 0x8, R4 ;  /* 0x0000000800047825 */ /* 0x002fe200078e0004 */
[----:B------:R-:W-:-:S02]  /*0450*/  CS2R R220, SRZ ;  /* 0x0000000000dc7805 */ /* 0x000fc4000001ff00 */
[----:B------:R-:W-:Y:S02]  /*0460*/  CS2R R218, SRZ ;  /* 0x0000000000da7805 */ /* 0x000fe4000001ff00 */
[----:B------:R-:W-:Y:S02]  /*0470*/  CS2R R222, SRZ ;  /* 0x0000000000de7805 */ /* 0x000fe4000001ff00 */
[----:B------:R-:W-:Y:S01]  /*0480*/  CS2R R56, SRZ ;  /* 0x0000000000387805 */ /* 0x000fe2000001ff00 */
[----:B0-----:R-:W4:Y:S01]  /*0490*/  LDG.E.64 R144, desc[UR14][R4.64+0x3000] ;  /* 0x0030000e04907981 */ /* 0x001f22000c1e1b00 */
        /* <DEDUP_REMOVED lines=8> */
[----:B---3--:R-:W-:Y:S01]  /*0520*/  IMAD.WIDE.U32 R2, R0, 0x8, R2 ;  /* 0x0000000800027825 */ /* 0x008fe200078e0002 */
[----:B------:R-:W-:Y:S02]  /*0530*/  CS2R R42, SRZ ;  /* 0x00000000002a7805 */ /* 0x000fe4000001ff00 */
[----:B------:R-:W-:Y:S01]  /*0540*/  CS2R R40, SRZ ;  /* 0x0000000000287805 */ /* 0x000fe2000001ff00 */
[----:B------:R-:W3:Y:S01]  /*0550*/  LDG.E.64 R138, desc[UR14][R4.64+0x1800] ;  /* 0x0018000e048a7981 */ /* 0x000ee2000c1e1b00 */
[----:B------:R-:W-:Y:S02]  /*0560*/  CS2R R38, SRZ ;  /* 0x0000000000267805 */ /* 0x000fe4000001ff00 */
[----:B------:R-:W-:-:S02]  /*0570*/  CS2R R36, SRZ ;  /* 0x0000000000247805 */ /* 0x000fc4000001ff00 */
[----:B------:R-:W-:Y:S01]  /*0580*/  CS2R R34, SRZ ;  /* 0x0000000000227805 */ /* 0x000fe2000001ff00 */
[----:B------:R-:W3:Y:S01]  /*0590*/  LDG.E.64 R132, desc[UR14][R4.64] ;  /* 0x0000000e04847981 */ /* 0x000ee2000c1e1b00 */
[----:B------:R-:W-:Y:S02]  /*05a0*/  CS2R R32, SRZ ;  /* 0x0000000000207805 */ /* 0x000fe4000001ff00 */
        /* <DEDUP_REMOVED lines=8> */
[----:B------:R-:W-:Y:S01]  /*0630*/  CS2R R18, SRZ ;  /* 0x0000000000127805 */ /* 0x000fe2000001ff00 */
[----:B------:R-:W0:Y:S01]  /*0640*/  LDCU UR22, c[0x0][0x408] ;  /* 0x00008100ff1677ac */ /* 0x000e220008000800 */
[----:B------:R-:W3:Y:S01]  /*0650*/  LDG.E.64 R224, desc[UR14][R2.64+0x3000] ;  /* 0x0030000e02e07981 */ /* 0x000ee2000c1e1b00 */
[----:B------:R-:W1:Y:S03]  /*0660*/  LDCU UR18, c[0x0][0x388] ;  /* 0x00007100ff1277ac */ /* 0x000e660008000800 */
[----:B------:R-:W3:Y:S01]  /*0670*/  LDG.E.64 R6, desc[UR14][R2.64+0x2800] ;  /* 0x0028000e02067981 */ /* 0x000ee2000c1e1b00 */
[----:B------:R-:W0:Y:S03]  /*0680*/  LDCU.U8 UR7, c[0x0][0x410] ;  /* 0x00008200ff0777ac */ /* 0x000e260008000000 */
[----:B------:R-:W3:Y:S01]  /*0690*/  LDG.E.64 R8, desc[UR14][R2.64+0x2000] ;  /* 0x0020000e02087981 */ /* 0x000ee2000c1e1b00 */
[----:B------:R-:W0:Y:S03]  /*06a0*/  LDCU UR19, c[0x0][0x400] ;  /* 0x00008000ff1377ac */ /* 0x000e260008000800 */
[----:B------:R-:W3:Y:S01]  /*06b0*/  LDG.E.64 R10, desc[UR14][R2.64+0x1800] ;  /* 0x0018000e020a7981 */ /* 0x000ee2000c1e1b00 */
[----:B------:R-:W0:Y:S03]  /*06c0*/  LDCU.64 UR20, c[0x0][0x478] ;  /* 0x00008f00ff1477ac */ /* 0x000e260008000a00 */
[----:B------:R-:W3:Y:S01]  /*06d0*/  LDG.E.64 R12, desc[UR14][R2.64+0x1000] ;  /* 0x0010000e020c7981 */ /* 0x000ee2000c1e1b00 */
[----:B------:R-:W0:Y:S03]  /*06e0*/  LDCU.128 UR8, c[0x0][0x3c0] ;  /* 0x00007800ff0877ac */ /* 0x000e260008000c00 */
[----:B------:R1:W3:Y:S01]  /*06f0*/  LDG.E.64 R14, desc[UR14][R2.64+0x800] ;  /* 0x0008000e020e7981 */ /* 0x0002e2000c1e1b00 */
[----:B------:R-:W0:Y:S03]  /*0700*/  LDCU.64 UR16, c[0x0][0x438] ;  /* 0x00008700ff1077ac */ /* 0x000e260008000a00 */
[----:B------:R-:W3:Y:S01]  /*0710*/  LDG.E.64 R142, desc[UR14][R4.64+0x2800] ;  /* 0x0028000e048e7981 */ /* 0x000ee2000c1e1b00 */
[----:B--2---:R-:W-:Y:S01]  /*0720*/  UISETP.NE.U32.AND UP0, UPT, UR4, URZ, UPT ;  /* 0x000000ff0400728c */ /* 0x004fe2000bf05070 */
[----:B------:R-:W2:Y:S03]  /*0730*/  LDCU.64 UR24, c[0x0][0x380] ;  /* 0x00007000ff1877ac */ /* 0x000ea60008000a00 */
[----:B------:R-:W-:Y:S01]  /*0740*/  UISETP.NE.AND.EX UP0, UPT, UR5, URZ, UPT, UP0 ;  /* 0x000000ff0500728c */ /* 0x000fe2000bf05300 */
[----:B----4-:R-:W-:-:S02]  /*0750*/  SHF.R.U64 R173, R144, 0x10, R145 ;  /* 0x0000001090ad7819 */ /* 0x010fc40000001291 */
[----:B------:R-:W-:Y:S02]  /*0760*/  SHF.R.U32.HI R0, RZ, 0x10, R145 ;  /* 0x00000010ff007819 */ /* 0x000fe40000011691 */
[--C-:B-----5:R-:W-:Y:S02]  /*0770*/  SHF.R.U64 R175, R140, 0x10, R141.reuse ;  /* 0x000000108caf7819 */ /* 0x120fe4000000128d */
[----:B------:R-:W-:Y:S02]  /*0780*/  PRMT R173, R173, 0x5410, R0 ;  /* 0x00005410adad7816 */ /* 0x000fe40000000000 */
[----:B------:R-:W-:Y:S02]  /*0790*/  SHF.R.U32.HI R0, RZ, 0x10, R141 ;  /* 0x00000010ff007819 */ /* 0x000fe4000001168d */
[----:B------:R-:W-:Y:S02]  /*07a0*/  SHF.R.U64 R177, R136, 0x10, R137 ;  /* 0x0000001088b17819 */ /* 0x000fe40000001289 */
[----:B------:R-:W-:-:S02]  /*07b0*/  PRMT R175, R175, 0x5410, R0 ;  /* 0x00005410afaf7816 */ /* 0x000fc40000000000 */
[----:B------:R-:W-:Y:S02]  /*07c0*/  SHF.R.U32.HI R0, RZ, 0x10, R137 ;  /* 0x00000010ff007819 */ /* 0x000fe40000011689 */
[--C-:B---3--:R-:W-:Y:S02]  /*07d0*/  SHF.R.U64 R176, R138, 0x10, R139.reuse ;  /* 0x000000108ab07819 */ /* 0x108fe4000000128b */
[----:B-1----:R-:W-:Y:S02]  /*07e0*/  SHF.R.U32.HI R2, RZ, 0x10, R139 ;  /* 0x00000010ff027819 */ /* 0x002fe4000001168b */
[----:B------:R-:W-:Y:S02]  /*07f0*/  PRMT R177, R177, 0x5410, R0 ;  /* 0x00005410b1b17816 */ /* 0x000fe40000000000 */
[--C-:B------:R-:W-:Y:S02]  /*0800*/  SHF.R.U64 R186, R132, 0x10, R133.reuse ;  /* 0x0000001084ba7819 */ /* 0x100fe40000001285 */
[----:B------:R-:W-:-:S02]  /*0810*/  SHF.R.U32.HI R0, RZ, 0x10, R133 ;  /* 0x00000010ff007819 */ /* 0x000fc40000011685 */
[----:B------:R-:W-:Y:S02]  /*0820*/  PRMT R176, R176, 0x5410, R2 ;  /* 0x00005410b0b07816 */ /* 0x000fe40000000002 */
[--C-:B------:R-:W-:Y:S02]  /*0830*/  SHF.R.U64 R185, R134, 0x10, R135.reuse ;  /* 0x0000001086b97819 */ /* 0x100fe40000001287 */
[----:B------:R-:W-:Y:S02]  /*0840*/  SHF.R.U32.HI R2, RZ, 0x10, R135 ;  /* 0x00000010ff027819 */ /* 0x000fe40000011687 */
[----:B------:R-:W-:Y:S02]  /*0850*/  PRMT R186, R186, 0x5410, R0 ;  /* 0x00005410baba7816 */ /* 0x000fe40000000000 */
[----:B------:R-:W-:Y:S02]  /*0860*/  SHF.R.U64 R0, R16, 0x10, R17 ;  /* 0x0000001010007819 */ /* 0x000fe40000001211 */
[----:B------:R-:W-:Y:S01]  /*0870*/  PRMT R185, R185, 0x5410, R2 ;  /* 0x00005410b9b97816 */ /* 0x000fe20000000002 */
[----:B------:R-:W-:-:S02]  /*0880*/  HADD2.F32 R2, -RZ, R16.H0_H0 ;  /* 0x20000010ff027230 */ /* 0x000fc40000004100 */
[----:B------:R-:W-:-:S03]  /*0890*/  HADD2.F32 R0, -RZ, R0.H0_H0 ;  /* 0x20000000ff007230 */ /* 0x000fc60000004100 */
[----:B------:R1:W-:Y:S04]  /*08a0*/  STL [R1+0x4], R2 ;  /* 0x0000040201007387 */ /* 0x0003e80000100800 */
[----:B------:R1:W-:Y:S01]  /*08b0*/  STL [R1], R0 ;  /* 0x0000000001007387 */ /* 0x0003e20000100800 */
[--C-:B------:R-:W-:Y:S01]  /*08c0*/  SHF.R.U64 R227, R224, 0x10, R225.reuse ;  /* 0x00000010e0e37819 */ /* 0x100fe200000012e1 */
[----:B------:R-:W-:Y:S01]  /*08d0*/  HADD2.F32 R226, -RZ, R225.H0_H0 ;  /* 0x200000e1ffe27230 */ /* 0x000fe20000004100 */
[----:B------:R-:W-:Y:S02]  /*08e0*/  SHF.R.U32.HI R225, RZ, 0x10, R225 ;  /* 0x00000010ffe17819 */ /* 0x000fe400000116e1 */
[--C-:B------:R-:W-:Y:S02]  /*08f0*/  SHF.R.U64 R231, R6, 0x10, R7.reuse ;  /* 0x0000001006e77819 */ /* 0x100fe40000001207 */
        /* <DEDUP_REMOVED lines=9> */
[----:B------:R-:W-:Y:S02]  /*0990*/  SHF.R.U32.HI R251, RZ, 0x10, R17 ;  /* 0x00000010fffb7819 */ /* 0x000fe40000011611 */
[--C-:B------:R-:W-:Y:S02]  /*09a0*/  SHF.R.U64 R174, R142, 0x10, R143.reuse ;  /* 0x000000108eae7819 */ /* 0x100fe4000000128f */
[----:B------:R-:W-:Y:S01]  /*09b0*/  SHF.R.U32.HI R4, RZ, 0x10, R143 ;  /* 0x00000010ff047819 */ /* 0x000fe2000001168f */
[----:B------:R-:W-:Y:S01]  /*09c0*/  HADD2.F32 R228, -RZ, R224.H0_H0 ;  /* 0x200000e0ffe47230 */ /* 0x000fe20000004100 */
[----:B------:R-:W-:Y:S01]  /*09d0*/  MOV R224, RZ ;  /* 0x000000ff00e07202 */ /* 0x000fe20000000f00 */
[----:B------:R-:W-:Y:S01]  /*09e0*/  HADD2.F32 R232, -RZ, R6.H0_H0 ;  /* 0x20000006ffe87230 */ /* 0x000fe20000004100 */
[----:B------:R-:W-:Y:S01]  /*09f0*/  PRMT R174, R174, 0x5410, R4 ;  /* 0x00005410aeae7816 */ /* 0x000fe20000000004 */
[----:B------:R-:W-:Y:S01]  /*0a00*/  HADD2.F32 R230, -RZ, R7.H0_H0 ;  /* 0x20000007ffe67230 */ /* 0x000fe20000004100 */
[----:B------:R-:W-:Y:S01]  /*0a10*/  CS2R R6, SRZ ;  /* 0x0000000000067805 */ /* 0x000fe2000001ff00 */
[----:B------:R-:W-:-:S02]  /*0a20*/  HADD2.F32 R236, -RZ, R8.H0_H0 ;  /* 0x20000008ffec7230 */ /* 0x000fc40000004100 */
[----:B------:R-:W-:Y:S01]  /*0a30*/  HADD2.F32 R234, -RZ, R9.H0_H0 ;  /* 0x20000009ffea7230 */ /* 0x000fe20000004100 */
[----:B------:R-:W-:Y:S01]  /*0a40*/  CS2R R8, SRZ ;  /* 0x0000000000087805 */ /* 0x000fe2000001ff00 */
[----:B------:R-:W-:Y:S02]  /*0a50*/  HADD2.F32 R241, -RZ, R10.H0_H0 ;  /* 0x2000000afff17230 */ /* 0x000fe40000004100 */
[----:B------:R-:W-:Y:S01]  /*0a60*/  HADD2.F32 R238, -RZ, R11.H0_H0 ;  /* 0x2000000bffee7230 */ /* 0x000fe20000004100 */
[----:B------:R-:W-:Y:S01]  /*0a70*/  CS2R R10, SRZ ;  /* 0x00000000000a7805 */ /* 0x000fe2000001ff00 */
[----:B------:R-:W-:Y:S02]  /*0a80*/  HADD2.F32 R246, -RZ, R12.H0_H0 ;  /* 0x2000000cfff67230 */ /* 0x000fe40000004100 */
[----:B------:R-:W-:Y:S01]  /*0a90*/  HADD2.F32 R243, -RZ, R13.H0_H0 ;  /* 0x2000000dfff37230 */ /* 0x000fe20000004100 */
[----:B------:R-:W-:Y:S01]  /*0aa0*/  CS2R R12, SRZ ;  /* 0x00000000000c7805 */ /* 0x000fe2000001ff00 */
[----:B------:R-:W-:-:S02]  /*0ab0*/  HADD2.F32 R250, -RZ, R14.H0_H0 ;  /* 0x2000000efffa7230 */ /* 0x000fc40000004100 */
[----:B------:R-:W-:Y:S01]  /*0ac0*/  HADD2.F32 R248, -RZ, R15.H0_H0 ;  /* 0x2000000ffff87230 */ /* 0x000fe20000004100 */
[----:B------:R-:W-:Y:S01]  /*0ad0*/  CS2R R14, SRZ ;  /* 0x00000000000e7805 */ /* 0x000fe2000001ff00 */
[----:B------:R-:W-:Y:S01]  /*0ae0*/  HADD2.F32 R252, -RZ, R17.H0_H0 ;  /* 0x20000011fffc7230 */ /* 0x000fe20000004100 */
[----:B------:R-:W-:Y:S01]  /*0af0*/  CS2R R16, SRZ ;  /* 0x0000000000107805 */ /* 0x000fe2000001ff00 */
        /* <DEDUP_REMOVED lines=12> */
[----:B012---:R-:W-:-:S07]  /*0bc0*/  HADD2.F32 R251, -RZ, R251.H0_H0 ;  /* 0x200000fbfffb7230 */ /* 0x007fce0000004100 */
.L_x_2381:
[----:B------:R-:W0:Y:S01]  /*0bd0*/  S2R R0, SR_TID.X ;  /* 0x0000000000007919 */ /* 0x000e220000002100 */
[----:B------:R-:W-:Y:S01]  /*0be0*/  UIMAD UR4, UR6, UR18, URZ ;  /* 0x00000012060472a4 */ /* 0x000fe2000f8e02ff */
[----:B------:R-:W1:Y:S01]  /*0bf0*/  LDC.64 R72, c[0x0][0x428] ;  /* 0x00010a00ff487b82 */ /* 0x000e620000000a00 */
[----:B------:R-:W-:Y:S01]  /*0c00*/  UIMAD.WIDE UR12, UR6, 0x4, UR10 ;  /* 0x00000004060c78a5 */ /* 0x000fe2000f8e020a */
[----:B------:R-:W2:Y:S01]  /*0c10*/  LDL R111, [R1+0x4] ;  /* 0x00000400016f7983 */ /* 0x000ea20000100800 */
[----:B------:R-:W-:-:S03]  /*0c20*/  USHF.R.S32.HI UR5, URZ, 0x1f, UR4 ;  /* 0x0000001fff057899 */ /* 0x000fc60008011404 */
[----:B------:R-:W3:Y:S01]  /*0c30*/  LDL R109, [R1] ;  /* 0x00000000016d7983 */ /* 0x000ee20000100800 */
[----:B------:R-:W-:Y:S01]  /*0c40*/  ULEA.HI UR5, UR5, UR4, URZ, 0x2 ;  /* 0x0000000405057291 */ /* 0x000fe2000f8f10ff */
[----:B------:R-:W4:Y:S05]  /*0c50*/  LDC.64 R90, c[0x0][0x3a8] ;  /* 0x0000ea00ff5a7b82 */ /* 0x000f2a0000000a00 */
[----:B------:R-:W-:Y:S02]  /*0c60*/  MOV R159, UR5 ;  /* 0x00000005009f7c02 */ /* 0x000fe40008000f00 */
[----:B------:R-:W-:Y:S02]  /*0c70*/  MOV R2, UR12 ;  /* 0x0000000c00027c02 */ /* 0x000fe40008000f00 */
[----:B------:R-:W-:Y:S01]  /*0c80*/  MOV R3, UR13 ;  /* 0x0000000d00037c02 */ /* 0x000fe20008000f00 */
[----:B------:R-:W-:-:S04]  /*0c90*/  UIMAD.WIDE UR4, UR6, 0x4, UR8 ;  /* 0x00000004060478a5 */ /* 0x000fc8000f8e0208 */
[----:B------:R1:W2:Y:S01]  /*0ca0*/  LDG.E R77, desc[UR14][R2.64] ;  /* 0x0000000e024d7981 */ /* 0x0002a2000c1e1900 */
[----:B0-----:R-:W-:-:S04]  /*0cb0*/  LEA.HI.SX32 R159, R159, R0, 0x1e ;  /* 0x000000009f9f7211 */ /* 0x001fc800078ff2ff */
[C---:B------:R-:W-:Y:S01]  /*0cc0*/  IADD3 R4, PT, PT, R159.reuse, 0x300, RZ ;  /* 0x000003009f047810 */ /* 0x040fe20007ffe0ff */
[C-C-:B-1----:R-:W-:Y:S01]  /*0cd0*/  IMAD.WIDE.U32 R60, R159.reuse, 0x8, R72.reuse ;  /* 0x000000089f3c7825 */ /* 0x142fe200078e0048 */
[C---:B------:R-:W-:Y:S02]  /*0ce0*/  IADD3 R150, PT, PT, R159.reuse, 0x100, RZ ;  /* 0x000001009f967810 */ /* 0x040fe40007ffe0ff */
[C---:B------:R-:W-:Y:S01]  /*0cf0*/  IADD3 R5, PT, PT, R159.reuse, 0x200, RZ ;  /* 0x000002009f057810 */ /* 0x040fe20007ffe0ff */
[----:B------:R-:W-:Y:S01]  /*0d00*/  IMAD.WIDE.U32 R66, R4, 0x8, R72 ;  /* 0x0000000804427825 */ /* 0x000fe200078e0048 */
[C---:B------:R-:W-:Y:S01]  /*0d10*/  IADD3 R3, PT, PT, R159.reuse, 0x400, RZ ;  /* 0x000004009f037810 */ /* 0x040fe20007ffe0ff */
[----:B------:R-:W3:Y:S01]  /*0d20*/  LDG.E.64 R60, desc[UR14][R60.64] ;  /* 0x0000000e3c3c7981 */ /* 0x000ee2000c1e1b00 */
[C---:B------:R-:W-:Y:S01]  /*0d30*/  IADD3 R2, PT, PT, R159.reuse, 0x500, RZ ;  /* 0x000005009f027810 */ /* 0x040fe20007ffe0ff */
[C---:B----4-:R-:W-:Y:S01]  /*0d40*/  IMAD.WIDE.U32 R74, R159.reuse, 0x8, R90 ;  /* 0x000000089f4a7825 */ /* 0x050fe200078e005a */
[----:B------:R-:W-:Y:S01]  /*0d50*/  IADD3 R0, PT, PT, R159, 0x600, RZ ;  /* 0x000006009f007810 */ /* 0x000fe20007ffe0ff */
[----:B------:R-:W4:Y:S01]  /*0d60*/  LDG.E.64 R66, desc[UR14][R66.64] ;  /* 0x0000000e42427981 */ /* 0x000f22000c1e1b00 */
[----:B------:R-:W-:Y:S01]  /*0d70*/  MOV R86, UR4 ;  /* 0x0000000400567c02 */ /* 0x000fe20008000f00 */
[--C-:B------:R-:W-:Y:S01]  /*0d80*/  IMAD.WIDE.U32 R62, R150, 0x8, R72.reuse ;  /* 0x00000008963e7825 */ /* 0x100fe200078e0048 */
[----:B------:R-:W-:Y:S01]  /*0d90*/  MOV R87, UR5 ;  /* 0x0000000500577c02 */ /* 0x000fe20008000f00 */
[----:B------:R-:W4:Y:S01]  /*0da0*/  LDG.E.64 R74, desc[UR14][R74.64] ;  /* 0x0000000e4a4a7981 */ /* 0x000f22000c1e1b00 */
[----:B------:R-:W-:Y:S01]  /*0db0*/  ISETP.NE.AND P4, PT, RZ, UR7, PT ;  /* 0x00000007ff007c0c */ /* 0x000fe2000bf85270 */
[--C-:B------:R-:W-:Y:S01]  /*0dc0*/  IMAD.WIDE.U32 R64, R5, 0x8, R72.reuse ;  /* 0x0000000805407825 */ /* 0x100fe200078e0048 */
[----:B------:R-:W0:Y:S01]  /*0dd0*/  S2R R169, SR_TID.X ;  /* 0x0000000000a97919 */ /* 0x000e220000002100 */
[----:B------:R-:W1:Y:S02]  /*0de0*/  S2R R204, SR_CgaCtaId ;  /* 0x0000000000cc7919 */ /* 0x000e640000008800 */
[--C-:B------:R-:W-:Y:S01]  /*0df0*/  IMAD.WIDE.U32 R68, R3, 0x8, R72.reuse ;  /* 0x0000000803447825 */ /* 0x100fe200078e0048 */
[----:B------:R-:W-:Y:S01]  /*0e00*/  PLOP3.LUT P0, PT, PT, PT, PT, 0x80, 0x8 ;  /* 0x000000000008781c */ /* 0x000fe20003f0f070 */
[----:B------:R-:W1:Y:S01]  /*0e10*/  @UP0 LDCU.64 UR4, c[0x0][0x3e0] ;  /* 0x00007c00ff0407ac */ /* 0x000e620008000a00 */
[----:B------:R-:W4:Y:S01]  /*0e20*/  LDG.E.64 R62, desc[UR14][R62.64] ;  /* 0x0000000e3e3e7981 */ /* 0x000f22000c1e1b00 */
[----:B------:R-:W-:-:S03]  /*0e30*/  IMAD.WIDE.U32 R70, R2, 0x8, R72 ;  /* 0x0000000802467825 */ /* 0x000fc600078e0048 */
[----:B------:R-:W4:Y:S01]  /*0e40*/  LDG.E R116, desc[UR14][R86.64] ;  /* 0x0000000e56747981 */ /* 0x000f22000c1e1900 */
[----:B------:R-:W-:-:S03]  /*0e50*/  IMAD.WIDE.U32 R78, R150, 0x8, R90 ;  /* 0x00000008964e7825 */ /* 0x000fc600078e005a */
[----:B------:R-:W4:Y:S01]  /*0e60*/  LDG.E.64 R64, desc[UR14][R64.64] ;  /* 0x0000000e40407981 */ /* 0x000f22000c1e1b00 */
        /* <DEDUP_REMOVED lines=11> */
[----:B------:R-:W4:Y:S04]  /*0f20*/  LDG.E.64 R82, desc[UR14][R82.64] ;  /* 0x0000000e52527981 */ /* 0x000f28000c1e1b00 */
[----:B------:R-:W4:Y:S04]  /*0f30*/  LDG.E.64 R84, desc[UR14][R84.64] ;  /* 0x0000000e54547981 */ /* 0x000f28000c1e1b00 */
[----:B------:R-:W4:Y:S04]  /*0f40*/  LDG.E.64 R88, desc[UR14][R88.64] ;  /* 0x0000000e58587981 */ /* 0x000f28000c1e1b00 */
[----:B------:R-:W4:Y:S01]  /*0f50*/  LDG.E.64 R90, desc[UR14][R90.64] ;  /* 0x0000000e5a5a7981 */ /* 0x000f22000c1e1b00 */
[----:B--2---:R-:W-:-:S02]  /*0f60*/  R2UR UR12, R77 ;  /* 0x000000004d0c72ca */ /* 0x004fc400000e0000 */
[----:B---3--:R-:W-:Y:S02]  /*0f70*/  MOV R117, R60 ;  /* 0x0000003c00757202 */ /* 0x008fe40000000f00 */
[----:B------:R-:W-:Y:S02]  /*0f80*/  SHF.R.U64 R100, R60, 0x10, R61 ;  /* 0x000000103c647819 */ /* 0x000fe4000000123d */
[--C-:B----4-:R-:W-:Y:S02]  /*0f90*/  SHF.R.U64 R187, R66, 0x10, R67.reuse ;  /* 0x0000001042bb7819 */ /* 0x110fe40000001243 */
[----:B------:R-:W-:Y:S02]  /*0fa0*/  MOV R60, R67 ;  /* 0x00000043003c7202 */ /* 0x000fe40000000f00 */
[----:B------:R-:W-:Y:S02]  /*0fb0*/  SHF.R.U32.HI R188, RZ, 0x10, R67 ;  /* 0x00000010ffbc7819 */ /* 0x000fe40000011643 */
[----:B------:R-:W-:-:S02]  /*0fc0*/  SHF.R.U32.HI R67, RZ, 0x10, R75 ;  /* 0x00000010ff437819 */ /* 0x000fc4000001164b */
[----:B------:R-:W-:Y:S02]  /*0fd0*/  MOV R118, R61 ;  /* 0x0000003d00767202 */ /* 0x000fe40000000f00 */
[----:B------:R-:W-:Y:S01]  /*0fe0*/  SHF.R.U32.HI R99, RZ, 0x10, R61 ;  /* 0x00000010ff637819 */ /* 0x000fe2000001163d */
[----:B------:R-:W-:Y:S01]  /*0ff0*/  HADD2.F32 R67, -RZ, R67.H0_H0 ;  /* 0x20000043ff437230 */ /* 0x000fe20000004100 */
[----:B------:R-:W-:Y:S02]  /*1000*/  MOV R203, R66 ;  /* 0x0000004200cb7202 */ /* 0x000fe40000000f00 */
[----:B------:R-:W-:Y:S02]  /*1010*/  SHF.R.U64 R183, R74, 0x10, R75 ;  /* 0x000000104ab77819 */ /* 0x000fe4000000124b */
[----:B------:R-:W-:Y:S02]  /*1020*/  MOV R96, R62 ;  /* 0x0000003e00607202 */ /* 0x000fe40000000f00 */
[----:B------:R-:W-:-:S02]  /*1030*/  SHF.R.U64 R92, R62, 0x10, R63 ;  /* 0x000000103e5c7819 */ /* 0x000fc4000000123f */
[----:B------:R-:W-:Y:S01]  /*1040*/  FSEL R116, R116, RZ, !P4 ;  /* 0x000000ff74747208 */ /* 0x000fe20006000000 */
[----:B------:R-:W-:Y:S01]  /*1050*/  HADD2.F32 R75, -RZ, R75.H0_H0 ;  /* 0x2000004bff4b7230 */ /* 0x000fe20000004100 */
[----:B------:R-:W-:Y:S02]  /*1060*/  MOV R77, R63 ;  /* 0x0000003f004d7202 */ /* 0x000fe40000000f00 */
[----:B------:R-:W-:Y:S02]  /*1070*/  SHF.R.U64 R62, R64, 0x10, R65 ;  /* 0x00000010403e7819 */ /* 0x000fe40000001241 */
[----:B------:R-:W-:Y:S02]  /*1080*/  MOV R61, R65 ;  /* 0x00000041003d7202 */ /* 0x000fe40000000f00 */
[----:B------:R-:W-:Y:S01]  /*1090*/  SHF.R.U64 R94, R78, 0x10, R79 ;  /* 0x000000104e5e7819 */ /* 0x000fe2000000124f */
[----:B------:R-:W-:Y:S01]  /*10a0*/  HADD2.F32 R157, -RZ, R78.H0_H0 ;  /* 0x2000004eff9d7230 */ /* 0x000fe20000004100 */
[----:B------:R-:W-:Y:S01]  /*10b0*/  SHF.R.U32.HI R202, RZ, 0x10, R65 ;  /* 0x00000010ffca7819 */ /* 0x000fe20000011641 */
[----:B------:R-:W-:Y:S01]  /*10c0*/  HADD2.F32 R65, -RZ, R74.H0_H0 ;  /* 0x2000004aff417230 */ /* 0x000fe20000004100 */
[----:B------:R-:W-:-:S02]  /*10d0*/  SHF.R.U64 R190, R68, 0x10, R69 ;  /* 0x0000001044be7819 */ /* 0x000fc40000001245 */
[----:B------:R-:W-:Y:S02]  /*10e0*/  MOV R191, R69 ;  /* 0x0000004500bf7202 */ /* 0x000fe40000000f00 */
[----:B------:R-:W-:Y:S02]  /*10f0*/  SHF.R.U32.HI R192, RZ, 0x10, R69 ;  /* 0x00000010ffc07819 */ /* 0x000fe40000011645 */
[--C-:B------:R-:W-:Y:S02]  /*1100*/  SHF.R.U64 R194, R70, 0x10, R71.reuse ;  /* 0x0000001046c27819 */ /* 0x100fe40000001247 */
[----:B------:R-:W-:Y:S02]  /*1110*/  MOV R195, R71 ;  /* 0x0000004700c37202 */ /* 0x000fe40000000f00 */
[----:B------:R-:W-:Y:S02]  /*1120*/  SHF.R.U32.HI R196, RZ, 0x10, R71 ;  /* 0x00000010ffc47819 */ /* 0x000fe40000011647 */
[--C-:B------:R-:W-:Y:S01]  /*1130*/  SHF.R.U64 R198, R72, 0x10, R73.reuse ;  /* 0x0000001048c67819 */ /* 0x100fe20000001249 */
[----:B------:R-:W-:Y:S01]  /*1140*/  HADD2.F32 R69, -RZ, R80.H0_H0 ;  /* 0x20000050ff457230 */ /* 0x000fe20000004100 */
[----:B------:R-:W-:Y:S01]  /*1150*/  MOV R199, R73 ;  /* 0x0000004900c77202 */ /* 0x000fe20000000f00 */
[----:B------:R-:W-:Y:S01]  /*1160*/  HADD2.F32 R71, -RZ, R81.H0_H0 ;  /* 0x20000051ff477230 */ /* 0x000fe20000004100 */
[----:B------:R-:W-:Y:S01]  /*1170*/  SHF.R.U32.HI R200, RZ, 0x10, R73 ;  /* 0x00000010ffc87819 */ /* 0x000fe20000011649 */
[----:B------:R-:W-:Y:S01]  /*1180*/  HADD2.F32 R73, -RZ, R82.H0_H0 ;  /* 0x20000052ff497230 */ /* 0x000fe20000004100 */
[----:B------:R-:W-:-:S02]  /*1190*/  SHF.R.U32.HI R78, RZ, 0x10, R79 ;  /* 0x00000010ff4e7819 */ /* 0x000fc4000001164f */
[----:B------:R-:W-:Y:S01]  /*11a0*/  SHF.R.U64 R86, R80, 0x10, R81 ;  /* 0x0000001050567819 */ /* 0x000fe20000001251 */
[----:B------:R-:W-:Y:S01]  /*11b0*/  HADD2.F32 R101, -RZ, R85.H0_H0 ;  /* 0x20000055ff657230 */ /* 0x000fe20000004100 */
[----:B------:R-:W-:Y:S02]  /*11c0*/  SHF.R.U32.HI R95, RZ, 0x10, R63 ;  /* 0x00000010ff5f7819 */ /* 0x000fe4000001163f */
[----:B------:R-:W-:Y:S02]  /*11d0*/  MOV R189, R68 ;  /* 0x0000004400bd7202 */ /* 0x000fe40000000f00 */
[----:B------:R-:W-:Y:S02]  /*11e0*/  MOV R193, R70 ;  /* 0x0000004600c17202 */ /* 0x000fe40000000f00 */
[----:B------:R-:W-:Y:S02]  /*11f0*/  MOV R197, R72 ;  /* 0x0000004800c57202 */ /* 0x000fe40000000f00 */
[----:B------:R-:W-:-:S02]  /*1200*/  MOV R63, R64 ;  /* 0x00000040003f7202 */ /* 0x000fc40000000f00 */
[----:B------:R-:W-:Y:S02]  /*1210*/  SHF.R.U32.HI R80, RZ, 0x10, R81 ;  /* 0x00000010ff507819 */ /* 0x000fe40000011651 */
[--C-:B------:R-:W-:Y:S02]  /*1220*/  SHF.R.U64 R74, R82, 0x10, R83.reuse ;  /* 0x00000010524a7819 */ /* 0x100fe40000001253 */
[----:B------:R-:W-:Y:S02]  /*1230*/  SHF.R.U32.HI R93, RZ, 0x10, R83 ;  /* 0x00000010ff5d7819 */ /* 0x000fe40000011653 */
[--C-:B------:R-:W-:Y:S02]  /*1240*/  SHF.R.U64 R97, R84, 0x10, R85.reuse ;  /* 0x0000001054617819 */ /* 0x100fe40000001255 */
[----:B------:R-:W-:Y:S02]  /*1250*/  SHF.R.U32.HI R72, RZ, 0x10, R85 ;  /* 0x00000010ff487819 */ /* 0x000fe40000011655 */
[----:B------:R-:W-:-:S02]  /*1260*/  SHF.R.U64 R70, R88, 0x10, R89 ;  /* 0x0000001058467819 */ /* 0x000fc40000001259 */
[----:B------:R-:W-:Y:S02]  /*1270*/  SHF.R.U32.HI R68, RZ, 0x10, R89 ;  /* 0x00000010ff447819 */ /* 0x000fe40000011659 */
[----:B------:R-:W-:Y:S01]  /*1280*/  SHF.R.U64 R66, R90, 0x10, R91 ;  /* 0x000000105a427819 */ /* 0x000fe2000000125b */
[C---:B------:R-:W-:Y:S01]  /*1290*/  FADD.FTZ R184, -R116.reuse, R67 ;  /* 0x0000004374b87221 */ /* 0x040fe20000010100 */
[----:B------:R-:W-:Y:S01]  /*12a0*/  SHF.R.U32.HI R64, RZ, 0x10, R91 ;  /* 0x00000010ff407819 */ /* 0x000fe2000001165b */
[----:B------:R-:W-:Y:S02]  /*12b0*/  HADD2.F32 R67, -RZ, R78.H0_H0 ;  /* 0x2000004eff437230 */ /* 0x000fe40000004100 */
[C---:B------:R-:W-:Y:S01]  /*12c0*/  FADD.FTZ R172, -R116.reuse, R65 ;  /* 0x0000004174ac7221 */ /* 0x040fe20000010100 */
[----:B------:R-:W-:Y:S02]  /*12d0*/  HADD2.F32 R81, -RZ, R86.H0_H0 ;  /* 0x20000056ff517230 */ /* 0x000fe40000004100 */
[----:B------:R-:W-:Y:S01]  /*12e0*/  FADD.FTZ R78, -R116, R69 ;  /* 0x00000045744e7221 */ /* 0x000fe20000010100 */
[----:B------:R-:W-:-:S02]  /*12f0*/  HADD2.F32 R105, -RZ, R89.H0_H0 ;  /* 0x20000059ff697230 */ /* 0x000fc40000004100 */
[C---:B------:R-:W-:Y:S01]  /*1300*/  FADD.FTZ R82, -R116.reuse, R71 ;  /* 0x0000004774527221 */ /* 0x040fe20000010100 */
[C---:B------:R-:W-:Y:S01]  /*1310*/  FADD.FTZ R86, -R116.reuse, R73 ;  /* 0x0000004974567221 */ /* 0x040fe20000010100 */
[C---:B------:R-:W-:Y:S01]  /*1320*/  FADD.FTZ R98, -R116.reuse, R101 ;  /* 0x0000006574627221 */ /* 0x040fe20000010100 */
[----:B------:R-:W-:Y:S02]  /*1330*/  HADD2.F32 R117, -RZ, R117.H0_H0 ;  /* 0x20000075ff757230 */ /* 0x000fe40000004100 */
[----:B------:R-:W-:Y:S01]  /*1340*/  FADD.FTZ R178, -R116, R75 ;  /* 0x0000004b74b27221 */ /* 0x000fe20000010100 */
        /* <DEDUP_REMOVED lines=17> */
[----:B------:R-:W-:Y:S01]  /*1460*/  FMUL.FTZ R179, R111, R117 ;  /* 0x000000756fb37220 */ /* 0x000fe20000410000 */
        /* <DEDUP_REMOVED lines=21> */
[----:B------:R-:W-:Y:S01]  /*15c0*/  FMUL.FTZ R172, R172, UR12 ;  /* 0x0000000cacac7c20 */ /* 0x000fe20008410000 */
[----:B------:R-:W-:Y:S01]  /*15d0*/  FADD.FTZ R116, -R116, R75 ;  /* 0x0000004b74747221 */ /* 0x000fe20000010100 */
[----:B------:R-:W-:-:S02]  /*15e0*/  HADD2.F32 R118, -RZ, R118.H0_H0 ;  /* 0x20000076ff767230 */ /* 0x000fc40000004100 */
[----:B------:R-:W-:Y:S01]  /*15f0*/  FMUL.FTZ R180, R109, R66 ;  /* 0x000000426db47220 */ /* 0x000fe20000410000 */
[----:B------:R-:W-:Y:S02]  /*1600*/  HADD2.F32 R75, -RZ, R61.H0_H0 ;  /* 0x2000003dff4b7230 */ /* 0x000fe40000004100 */
[----:B------:R-:W-:Y:S01]  /*1610*/  FADD.FTZ R61, RZ, R179 ;  /* 0x000000b3ff3d7221 */ /* 0x000fe20000010000 */
[----:B------:R-:W-:Y:S02]  /*1620*/  HADD2.F32 R68, -RZ, R60.H0_H0 ;  /* 0x2000003cff447230 */ /* 0x000fe40000004100 */
[----:B------:R-:W-:Y:S01]  /*1630*/  FMUL.FTZ R183, R183, UR12 ;  /* 0x0000000cb7b77c20 */ /* 0x000fe20008410000 */
[----:B------:R-:W-:Y:S01]  /*1640*/  FFMA.FTZ R60, R172, R179, RZ ;  /* 0x000000b3ac3c7223 */ /* 0x000fe200000100ff */
[----:B------:R-:W-:Y:S02]  /*1650*/  HADD2.F32 R67, -RZ, R99.H0_H0 ;  /* 0x20000063ff437230 */ /* 0x000fe40000004100 */
[----:B------:R-:W-:Y:S01]  /*1660*/  FMUL.FTZ R181, R252, R118 ;  /* 0x00000076fcb57220 */ /* 0x000fe20000410000 */
[----:B------:R-:W-:-:S02]  /*1670*/  HADD2.F32 R74, -RZ, R62.H0_H0 ;  /* 0x2000003eff4a7230 */ /* 0x000fc40000004100 */
[----:B------:R-:W-:Y:S01]  /*1680*/  FADD.FTZ R62, R61, R180 ;  /* 0x000000b43d3e7221 */ /* 0x000fe20000010000 */
[----:B------:R-:W-:Y:S01]  /*1690*/  FMUL.FTZ R178, R178, UR12 ;  /* 0x0000000cb2b27c20 */ /* 0x000fe20008410000 */
[----:B------:R-:W-:Y:S01]  /*16a0*/  FFMA.FTZ R61, R183, R180, R60 ;  /* 0x000000b4b73d7223 */ /* 0x000fe2000001003c */
[----:B------:R-:W-:Y:S02]  /*16b0*/  HADD2.F32 R69, -RZ, R96.H0_H0 ;  /* 0x20000060ff457230 */ /* 0x000fe40000004100 */
[----:B------:R-:W-:Y:S01]  /*16c0*/  FMUL.FTZ R182, R251, R67 ;  /* 0x00000043fbb67220 */ /* 0x000fe20000410000 */
[----:B------:R-:W-:Y:S02]  /*16d0*/  HADD2.F32 R73, -RZ, R63.H0_H0 ;  /* 0x2000003fff497230 */ /* 0x000fe40000004100 */
[----:B------:R-:W-:Y:S01]  /*16e0*/  FADD.FTZ R63, R62, R181 ;  /* 0x000000b53e3f7221 */ /* 0x000fe20000010000 */
[----:B------:R-:W-:Y:S01]  /*16f0*/  FMUL.FTZ R184, R184, UR12 ;  /* 0x0000000cb8b87c20 */ /* 0x000fe20008410000 */
[----:B------:R-:W-:Y:S01]  /*1700*/  FFMA.FTZ R61, R178, R181, R61 ;  /* 0x000000b5b23d7223 */ /* 0x000fe2000001003d */
[----:B------:R-:W-:-:S02]  /*1710*/  HADD2.F32 R70, -RZ, R92.H0_H0 ;  /* 0x2000005cff467230 */ /* 0x000fc40000004100 */
[----:B------:R-:W-:Y:S01]  /*1720*/  FMUL.FTZ R151, R250, R69 ;  /* 0x00000045fa977220 */ /* 0x000fe20000410000 */
[----:B------:R-:W-:Y:S01]  /*1730*/  FADD.FTZ R60, R63, R182 ;  /* 0x000000b63f3c7221 */ /* 0x000fe20000010000 */
[----:B------:R-:W-:Y:S01]  /*1740*/  FMUL.FTZ R157, R157, UR12 ;  /* 0x0000000c9d9d7c20 */ /* 0x000fe20008410000 */
[----:B------:R-:W-:Y:S01]  /*1750*/  FFMA.FTZ R62, R184, R182, R61 ;  /* 0x000000b6b83e7223 */ /* 0x000fe2000001003d */
[----:B------:R-:W-:Y:S02]  /*1760*/  HADD2.F32 R71, -RZ, R77.H0_H0 ;  /* 0x2000004dff477230 */ /* 0x000fe40000004100 */
[----:B------:R-:W-:Y:S01]  /*1770*/  FMUL.FTZ R152, R249, R70 ;  /* 0x00000046f9987220 */ /* 0x000fe20000410000 */
        /* <DEDUP_REMOVED lines=75> */
[----:B------:R-:W-:Y:S01]  /*1c30*/  FADD.FTZ R60, R61, R100 ;  /* 0x000000643d3c7221 */ /* 0x000fe20000010000 */
[----:B------:R-:W-:Y:S01]  /*1c40*/  FMUL.FTZ R103, R231, R194 ;  /* 0x000000c2e7677220 */ /* 0x000fe20000410000 */
[----:B------:R-:W-:Y:S01]  /*1c50*/  FMUL.FTZ R104, R104, UR12 ;  /* 0x0000000c68687c20 */ /* 0x000fe20008410000 */
[----:B------:R-:W-:Y:S01]  /*1c60*/  FFMA.FTZ R61, R102, R100, R63 ;  /* 0x00000064663d7223 */ /* 0x000fe2000001003f */
[----:B------:R-:W-:Y:S02]  /*1c70*/  HADD2.F32 R196, -RZ, R196.H0_H0 ;  /* 0x200000c4ffc47230 */ /* 0x000fe40000004100 */
[----:B------:R-:W-:Y:S01]  /*1c80*/  FADD.FTZ R60, R60, R103 ;  /* 0x000000673c3c7221 */ /* 0x000fe20000010000 */
[----:B------:R-:W-:Y:S01]  /*1c90*/  FMUL.FTZ R105, R230, R195 ;  /* 0x000000c3e6697220 */ /* 0x000fe20000410000 */
        /* <DEDUP_REMOVED lines=22> */
[----:B------:R-:W-:Y:S01]  /*1e00*/  FMUL.FTZ R115, R225, R200 ;  /* 0x000000c8e1737220 */ /* 0x000fe20000410000 */
[----:B------:R-:W-:Y:S01]  /*1e10*/  FADD.FTZ R60, R60, R113 ;  /* 0x000000713c3c7221 */ /* 0x000fe20000010000 */
[----:B------:R-:W-:Y:S01]  /*1e20*/  FMUL.FTZ R116, R116, UR12 ;  /* 0x0000000c74747c20 */ /* 0x000fe20008410000 */
[----:B------:R-:W-:-:S02]  /*1e30*/  FFMA.FTZ R61, R114, R113, R61 ;  /* 0x00000071723d7223 */ /* 0x000fc4000001003d */
[----:B------:R-:W-:Y:S02]  /*1e40*/  FADD.FTZ R62, R60, R115 ;  /* 0x000000733c3e7221 */ /* 0x000fe40000010000 */
[----:B------:R-:W-:-:S03]  /*1e50*/  FFMA.FTZ R61, R116, R115, R61 ;  /* 0x00000073743d7223 */ /* 0x000fc6000001003d */
[----:B------:R-:W2:Y:S04]  /*1e60*/  SHFL.DOWN PT, R63, R62, 0x10, 0x1f ;  /* 0x0a001f003e3f7f89 */ /* 0x000ea800000e0000 */
[----:B------:R-:W3:Y:S01]  /*1e70*/  SHFL.DOWN PT, R60, R61, 0x10, 0x1f ;  /* 0x0a001f003d3c7f89 */ /* 0x000ee200000e0000 */
[----:B--2---:R-:W-:Y:S01]  /*1e80*/  FADD.FTZ R65, R62, R63 ;  /* 0x0000003f3e417221 */ /* 0x004fe20000010000 */
[----:B---3--:R-:W-:-:S04]  /*1e90*/  FADD.FTZ R119, R61, R60 ;  /* 0x0000003c3d777221 */ /* 0x008fc80000010000 */
        /* <DEDUP_REMOVED lines=10> */
[----:B0-----:R-:W-:Y:S02]  /*1f40*/  LOP3.LUT P3, RZ, R169, 0x1f, RZ, 0xc0, !PT ;  /* 0x0000001fa9ff7812 */ /* 0x001fe4000786c0ff */
[----:B------:R-:W-:-:S04]  /*1f50*/  MOV R65, 0x400 ;  /* 0x0000040000417802 */ /* 0x000fc80000000f00 */
[----:B-1----:R-:W-:Y:S01]  /*1f60*/  LEA R204, R204, R65, 0x18 ;  /* 0x00000041cccc7211 */ /* 0x002fe200078ec0ff */
[----:B--2---:R-:W-:Y:S01]  /*1f70*/  FADD.FTZ R60, R63, R64 ;  /* 0x000000403f3c7221 */ /* 0x004fe20000010000 */
[----:B---3--:R-:W-:-:S04]  /*1f80*/  FADD.FTZ R61, R62, R61 ;  /* 0x0000003d3e3d7221 */ /* 0x008fc80000010000 */
[----:B------:R-:W0:Y:S04]  /*1f90*/  SHFL.DOWN PT, R119, R60, 0x1, 0x1f ;  /* 0x08201f003c777f89 */ /* 0x000e2800000e0000 */
[----:B------:R-:W1:Y:S01]  /*1fa0*/  SHFL.DOWN PT, R65, R61, 0x1, 0x1f ;  /* 0x08201f003d417f89 */ /* 0x000e6200000e0000 */
[----:B------:R-:W-:Y:S02]  /*1fb0*/  @!P3 PLOP3.LUT P0, PT, P2, PT, PT, 0x80, 0x8 ;  /* 0x000000000008b81c */ /* 0x000fe4000170f070 */
[----:B------:R-:W-:Y:S02]  /*1fc0*/  ISETP.NE.U32.AND P1, PT, RZ, UR16, PT ;  /* 0x00000010ff007c0c */ /* 0x000fe4000bf25070 */
[----:B------:R-:W-:Y:S02]  /*1fd0*/  IADD3 R205, PT, PT, R204, 0x7040, RZ ;  /* 0x00007040cccd7810 */ /* 0x000fe40007ffe0ff */
[----:B------:R-:W-:-:S02]  /*1fe0*/  @!P3 SHF.R.U32.HI R64, RZ, 0x2, R169 ;  /* 0x00000002ff40b819 */ /* 0x000fc400000116a9 */
[----:B------:R-:W-:Y:S02]  /*1ff0*/  ISETP.NE.AND.EX P1, PT, RZ, UR17, PT, P1 ;  /* 0x00000011ff007c0c */ /* 0x000fe4000bf25310 */
[----:B------:R-:W-:Y:S02]  /*2000*/  @!P3 MOV R62, R205 ;  /* 0x000000cd003eb202 */ /* 0x000fe40000000f00 */
[----:B------:R-:W-:Y:S02]  /*2010*/  @!P3 LOP3.LUT R64, R64, 0x38, RZ, 0xc0, !PT ;  /* 0x000000384040b812 */ /* 0x000fe400078ec0ff */
[----:B------:R-:W-:-:S04]  /*2020*/  @!P0 IADD3 R62, PT, PT, R204, 0x7000, RZ ;  /* 0x00007000cc3e8810 */ /* 0x000fc80007ffe0ff */
[----:B------:R-:W-:Y:S01]  /*2030*/  @!P3 IADD3 R64, PT, PT, R64, R62, RZ ;  /* 0x0000003e4040b210 */ /* 0x000fe20007ffe0ff */
[----:B0-----:R-:W-:Y:S01]  /*2040*/  FADD.FTZ R60, R60, R119 ;  /* 0x000000773c3c7221 */ /* 0x001fe20000010000 */
[----:B-1----:R-:W-:Y:S01]  /*2050*/  FADD.FTZ R61, R61, R65 ;  /* 0x000000413d3d7221 */ /* 0x002fe20000010000 */
[----:B------:R-:W-:Y:S01]  /*2060*/  PLOP3.LUT P0, PT, PT, PT, UP0, 0x80, 0x8 ;  /* 0x000000000008781c */ /* 0x000fe20003f0f008 */
[----:B------:R-:W-:Y:S01]  /*2070*/  @UP0 UIMAD.WIDE UR4, UR6, 0x2, UR4 ;  /* 0x00000002060408a5 */ /* 0x000fe2000f8e0204 */
[----:B------:R-:W0:Y:S02]  /*2080*/  @P1 LDC.64 R62, c[0x0][0x438] ;  /* 0x00010e00ff3e1b82 */ /* 0x000e240000000a00 */
[----:B------:R1:W-:Y:S06]  /*2090*/  @!P3 STS.64 [R64], R60 ;  /* 0x0000003c4000b388 */ /* 0x0003ec0000000a00 */
[----:B-1----:R-:W1:Y:S08]  /*20a0*/  @P1 LDC.64 R60, c[0x0][0x438] ;  /* 0x00010e00ff3c1b82 */ /* 0x002e700000000a00 */
[----:B------:R-:W2:Y:S01]  /*20b0*/  @P1 LDC.64 R64, c[0x0][0x438] ;  /* 0x00010e00ff401b82 */ /* 0x000ea20000000a00 */
[----:B-1----:R-:W-:-:S05]  /*20c0*/  @P1 IMAD.WIDE.U32 R60, R150, 0x8, R60 ;  /* 0x00000008963c1825 */ /* 0x002fca00078e003c */
[----:B------:R1:W5:Y:S02]  /*20d0*/  @P1 LDG.E.64 R128, desc[UR14][R60.64] ;  /* 0x0000000e3c801981 */ /* 0x000364000c1e1b00 */
[----:B-1----:R-:W1:Y:S02]  /*20e0*/  @P1 LDC.64 R60, c[0x0][0x438] ;  /* 0x00010e00ff3c1b82 */ /* 0x002e640000000a00 */
[----:B-1----:R-:W-:-:S05]  /*20f0*/  @P1 IMAD.WIDE.U32 R60, R4, 0x8, R60 ;  /* 0x00000008043c1825 */ /* 0x002fca00078e003c */
[----:B------:R1:W5:Y:S02]  /*2100*/  @P1 LDG.E.64 R124, desc[UR14][R60.64] ;  /* 0x0000000e3c7c1981 */ /* 0x000364000c1e1b00 */
[----:B-1----:R-:W-:Y:S02]  /*2110*/  MOV R60, UR4 ;  /* 0x00000004003c7c02 */ /* 0x002fe40008000f00 */
[----:B------:R-:W-:-:S05]  /*2120*/  MOV R61, UR5 ;  /* 0x00000005003d7c02 */ /* 0x000fca0008000f00 */
[----:B------:R-:W3:Y:S01]  /*2130*/  @P0 LDG.E.U16 R217, desc[UR14][R60.64] ;  /* 0x0000000e3cd90981 */ /* 0x000ee2000c1e1500 */
        /* <DEDUP_REMOVED lines=15> */
[--C-:B------:R-:W-:Y:S02]  /*2230*/  IMAD.WIDE.U32 R148, R2, 0x4, R62.reuse ;  /* 0x0000000402947825 */ /* 0x100fe400078e003e */
[----:B------:R-:W5:Y:S02]  /*2240*/  LDG.E R118, desc[UR14][R118.64] ;  /* 0x0000000e76767981 */ /* 0x000f64000c1e1900 */
[C---:B0-----:R-:W-:Y:S02]  /*2250*/  IMAD.WIDE.U32 R60, R5.reuse, 0x4, R62 ;  /* 0x00000004053c7825 */ /* 0x041fe400078e003e */
[----:B------:R-:W5:Y:S04]  /*2260*/  LDG.E R148, desc[UR14][R148.64] ;  /* 0x0000000e94947981 */ /* 0x000f68000c1e1900 */
[----:B------:R0:W5:Y:S01]  /*2270*/  LDG.E R117, desc[UR14][R60.64] ;  /* 0x0000000e3c757981 */ /* 0x000162000c1e1900 */
[----:B--2---:R-:W-:-:S05]  /*2280*/  @P1 IMAD.WIDE.U32 R64, R5, 0x8, R64 ;  /* 0x0000000805401825 */ /* 0x004fca00078e0040 */
[----:B------:R1:W5:Y:S01]  /*2290*/  @P1 LDG.E.64 R126, desc[UR14][R64.64] ;  /* 0x0000000e407e1981 */ /* 0x000362000c1e1b00 */
[----:B0-----:R-:W-:-:S05]  /*22a0*/  IMAD.WIDE.U32 R60, R3, 0x4, R62 ;  /* 0x00000004033c7825 */ /* 0x001fca00078e003e */
[----:B------:R0:W5:Y:S01]  /*22b0*/  LDG.E R119, desc[UR14][R60.64] ;  /* 0x0000000e3c777981 */ /* 0x000162000c1e1900 */
[----:B-1----:R-:W1:Y:S01]  /*22c0*/  @P1 LDC.64 R64, c[0x0][0x438] ;  /* 0x00010e00ff401b82 */ /* 0x002e620000000a00 */
[----:B0-----:R-:W-:-:S05]  /*22d0*/  IMAD.WIDE.U32 R60, R0, 0x4, R62 ;  /* 0x00000004003c7825 */ /* 0x001fca00078e003e */
[----:B------:R0:W5:Y:S02]  /*22e0*/  LDG.E R149, desc[UR14][R60.64] ;  /* 0x0000000e3c957981 */ /* 0x000164000c1e1900 */
[----:B0-----:R-:W0:Y:S01]  /*22f0*/  @P1 LDC.64 R60, c[0x0][0x438] ;  /* 0x00010e00ff3c1b82 */ /* 0x001e220000000a00 */
[----:B-1----:R-:W-:-:S05]  /*2300*/  @P1 IMAD.WIDE.U32 R64, R2, 0x8, R64 ;  /* 0x0000000802401825 */ /* 0x002fca00078e0040 */
[----:B------:R1:W5:Y:S01]  /*2310*/  @P1 LDG.E.64 R120, desc[UR14][R64.64] ;  /* 0x0000000e40781981 */ /* 0x000362000c1e1b00 */
[----:B0-----:R-:W-:-:S05]  /*2320*/  @P1 IMAD.WIDE.U32 R60, R0, 0x8, R60 ;  /* 0x00000008003c1825 */ /* 0x001fca00078e003c */
[----:B------:R0:W5:Y:S01]  /*2330*/  @P1 LDG.E.64 R146, desc[UR14][R60.64] ;  /* 0x0000000e3c921981 */ /* 0x000162000c1e1b00 */
[C---:B------:R-:W-:Y:S01]  /*2340*/  @!P2 IADD3 R205, PT, PT, R204.reuse, 0x7000, RZ ;  /* 0x00007000cccda810 */ /* 0x040fe20007ffe0ff */
[----:B------:R-:W-:Y:S01]  /*2350*/  BAR.SYNC.DEFER_BLOCKING 0x0 ;  /* 0x0000000000007b1d */ /* 0x000fe20000010000 */
[C---:B-1----:R-:W-:Y:S02]  /*2360*/  IADD3 R64, PT, PT, R204.reuse, 0x7050, RZ ;  /* 0x00007050cc407810 */ /* 0x042fe40007ffe0ff */
[----:B------:R-:W-:Y:S01]  /*2370*/  @!P2 IADD3 R64, PT, PT, R204, 0x7010, RZ ;  /* 0x00007010cc40a810 */ /* 0x000fe20007ffe0ff */
[----:B------:R-:W-:Y:S01]  /*2380*/  FADD.FTZ R35, R66, R35 ;  /* 0x0000002342237221 */ /* 0x000fe20000010000 */
[----:B------:R-:W-:Y:S01]  /*2390*/  FFMA.FTZ R7, R183, R66, R7 ;  /* 0x00000042b7077223 */ /* 0x000fe20000010007 */
[----:B------:R-:W-:Y:S01]  /*23a0*/  FADD.FTZ R37, R67, R37 ;  /* 0x0000002543257221 */ /* 0x000fe20000010000 */
[----:B------:R-:W-:Y:S01]  /*23b0*/  FFMA.FTZ R9, R184, R67, R9 ;  /* 0x00000043b8097223 */ /* 0x000fe20000010009 */
[C---:B------:R-:W-:Y:S01]  /*23c0*/  IADD3 R244, PT, PT, R204.reuse, 0x7060, RZ ;  /* 0x00007060ccf47810 */ /* 0x040fe20007ffe0ff */
[----:B0-----:R-:W0:Y:S01]  /*23d0*/  LDS.128 R60, [R205] ;  /* 0x00000000cd3c7984 */ /* 0x001e220000000c00 */
[----:B------:R-:W-:-:S03]  /*23e0*/  @!P2 IADD3 R244, PT, PT, R204, 0x7020, RZ ;  /* 0x00007020ccf4a810 */ /* 0x000fc60007ffe0ff */
[----:B------:R-:W1:Y:S01]  /*23f0*/  LDS.128 R64, [R64] ;  /* 0x0000000040407984 */ /* 0x000e620000000c00 */
[----:B------:R-:W-:Y:S01]  /*2400*/  FADD.FTZ R38, R69, R38 ;  /* 0x0000002645267221 */ /* 0x000fe20000010000 */
[----:B------:R-:W-:Y:S01]  /*2410*/  FFMA.FTZ R10, R157, R69, R10 ;  /* 0x000000459d0a7223 */ /* 0x000fe2000001000a */
[----:B------:R-:W-:Y:S01]  /*2420*/  FADD.FTZ R40, R71, R40 ;  /* 0x0000002847287221 */ /* 0x000fe20000010000 */
[----:B------:R-:W-:Y:S01]  /*2430*/  FFMA.FTZ R12, R154, R71, R12 ;  /* 0x000000479a0c7223 */ /* 0x000fe2000001000c */
[----:B------:R-:W-:Y:S01]  /*2440*/  FADD.FTZ R39, R70, R39 ;  /* 0x0000002746277221 */ /* 0x000fe20000010000 */
[----:B------:R-:W-:Y:S01]  /*2450*/  FFMA.FTZ R11, R158, R70, R11 ;  /* 0x000000469e0b7223 */ /* 0x000fe2000001000b */
[----:B------:R-:W-:Y:S01]  /*2460*/  FADD.FTZ R48, R68, R48 ;  /* 0x0000003044307221 */ /* 0x000fe20000010000 */
[----:B------:R-:W-:Y:S02]  /*2470*/  FFMA.FTZ R20, R90, R68, R20 ;  /* 0x000000445a147223 */ /* 0x000fe40000010014 */
[----:B------:R-:W2:Y:S01]  /*2480*/  LDS.128 R68, [R244] ;  /* 0x00000000f4447984 */ /* 0x000ea20000000c00 */
[----:B------:R-:W-:-:S02]  /*2490*/  IADD3 R240, PT, PT, R204, 0x7070, RZ ;  /* 0x00007070ccf07810 */ /* 0x000fc40007ffe0ff */
        /* <DEDUP_REMOVED lines=9> */
[----:B------:R-:W4:Y:S01]  /*2530*/  LDS.128 R72, [R240] ;  /* 0x00000000f0487984 */ /* 0x000f220000000c00 */
[----:B------:R-:W-:Y:S01]  /*2540*/  FADD.FTZ R49, R188, R49 ;  /* 0x00000031bc317221 */ /* 0x000fe20000010000 */
[----:B------:R-:W-:Y:S01]  /*2550*/  FFMA.FTZ R21, R93, R188, R21 ;  /* 0x000000bc5d157223 */ /* 0x000fe20000010015 */
[----:B0-----:R-:W-:-:S04]  /*2560*/  FADD.FTZ R61, RZ, R61 ;  /* 0x0000003dff3d7221 */ /* 0x001fc80000010000 */
[----:B------:R-:W-:Y:S01]  /*2570*/  FADD.FTZ R188, R63, R61 ;  /* 0x0000003d3fbc7221 */ /* 0x000fe20000010000 */
[----:B------:R-:W-:-:S04]  /*2580*/  FADD.FTZ R61, RZ, R60 ;  /* 0x0000003cff3d7221 */ /* 0x000fc80000010000 */
[----:B------:R-:W-:Y:S01]  /*2590*/  FADD.FTZ R61, R62, R61 ;  /* 0x0000003d3e3d7221 */ /* 0x000fe20000010000 */
[----:B-1----:R-:W-:-:S03]  /*25a0*/  FADD.FTZ R188, R188, R65 ;  /* 0x00000041bcbc7221 */ /* 0x002fc60000010000 */
[----:B------:R-:W-:Y:S01]  /*25b0*/  FADD.FTZ R61, R61, R64 ;  /* 0x000000403d3d7221 */ /* 0x000fe20000010000 */
[----:B------:R-:W-:-:S03]  /*25c0*/  FADD.FTZ R188, R67, R188 ;  /* 0x000000bc43bc7221 */ /* 0x000fc60000010000 */
[----:B------:R-:W-:Y:S01]  /*25d0*/  FADD.FTZ R61, R66, R61 ;  /* 0x0000003d423d7221 */ /* 0x000fe20000010000 */
[----:B--2---:R-:W-:-:S03]  /*25e0*/  FADD.FTZ R188, R188, R69 ;  /* 0x00000045bcbc7221 */ /* 0x004fc60000010000 */
[----:B------:R-:W-:Y:S01]  /*25f0*/  FADD.FTZ R61, R61, R68 ;  /* 0x000000443d3d7221 */ /* 0x000fe20000010000 */
[----:B------:R-:W-:Y:S01]  /*2600*/  FADD.FTZ R188, R71, R188 ;  /* 0x000000bc47bc7221 */ /* 0x000fe20000010000 */
[----:B------:R-:W-:Y:S02]  /*2610*/  UISETP.NE.U32.AND UP1, UPT, UR16, URZ, UPT ;  /* 0x000000ff1000728c */ /* 0x000fe4000bf25070 */
[----:B------:R-:W-:Y:S01]  /*2620*/  FADD.FTZ R61, R70, R61 ;  /* 0x0000003d463d7221 */ /* 0x000fe20000010000 */
[----:B----4-:R-:W-:-:S03]  /*2630*/  FADD.FTZ R188, R188, R73 ;  /* 0x00000049bcbc7221 */ /* 0x010fc60000010000 */
[----:B------:R-:W-:Y:S01]  /*2640*/  FADD.FTZ R61, R61, R72 ;  /* 0x000000483d3d7221 */ /* 0x000fe20000010000 */
[----:B------:R-:W-:Y:S01]  /*2650*/  UISETP.NE.AND.EX UP1, UPT, UR17, URZ, UPT, UP1 ;  /* 0x000000ff1100728c */ /* 0x000fe2000bf25310 */
[----:B------:R-:W-:Y:S02]  /*2660*/  FADD.FTZ R75, R75, R188 ;  /* 0x000000bc4b4b7221 */ /* 0x000fe40000010000 */
[----:B------:R-:W-:Y:S02]  /*2670*/  FADD.FTZ R61, R74, R61 ;  /* 0x0000003d4a3d7221 */ /* 0x000fe40000010000 */
[----:B------:R-:W-:Y:S02]  /*2680*/  FMUL.FTZ R75, R75, UR19 ;  /* 0x000000134b4b7c20 */ /* 0x000fe40008410000 */
[----:B------:R-:W-:Y:S01]  /*2690*/  FMUL.FTZ R61, R61, UR19 ;  /* 0x000000133d3d7c20 */ /* 0x000fe20008410000 */
[----:B---3--:R-:W-:-:S05]  /*26a0*/  @P0 HADD2.F32 R217, -RZ, R217.H0_H0 ;  /* 0x200000d9ffd90230 */ /* 0x008fca0000004100 */
[----:B------:R-:W-:Y:S01]  /*26b0*/  @P0 R2UR UR5, R217 ;  /* 0x00000000d90502ca */ /* 0x000fe200000e0000 */
[----:B------:R-:W-:Y:S01]  /*26c0*/  FADD.FTZ R45, R202, R45 ;  /* 0x0000002dca2d7221 */ /* 0x000fe20000010000 */
[----:B------:R-:W-:Y:S01]  /*26d0*/  R2UR UR13, R75 ;  /* 0x000000004b0d72ca */ /* 0x000fe200000e0000 */
        /* <DEDUP_REMOVED lines=31> */
[----:B------:R-:W-:Y:S01]  /*28d0*/  @UP0 UMOV UR4, UR5 ;  /* 0x0000000500040c82 */ /* 0x000fe20008000000 */
[----:B------:R-:W-:Y:S05]  /*28e0*/  BRA.U UP1, `(.L_x_2377) ;  /* 0x0000003d01087547 */ /* 0x000fea000b800000 */
[----:B------:R-:W-:-:S04]  /*28f0*/  UISETP.NE.U32.AND UP1, UPT, UR20, URZ, UPT ;  /* 0x000000ff1400728c */ /* 0x000fc8000bf25070 */
[----:B------:R-:W-:-:S09]  /*2900*/  UISETP.NE.AND.EX UP1, UPT, UR21, URZ, UPT, UP1 ;  /* 0x000000ff1500728c */ /* 0x000fd2000bf25310 */
[----:B------:R-:W-:Y:S05]  /*2910*/  BRA.U !UP1, `(.L_x_2378) ;  /* 0x0000002109047547 */ /* 0x000fea000b800000 */
[----:B------:R-:W0:Y:S02]  /*2920*/  LDC.64 R188, c[0x0][0x390] ;  /* 0x0000e400ffbc7b82 */ /* 0x000e240000000a00 */
[----:B0-----:R-:W-:-:S06]  /*2930*/  IMAD.WIDE.U32 R60, R159, 0x8, R188 ;  /* 0x000000089f3c7825 */ /* 0x001fcc00078e00bc */
[----:B------:R-:W2:Y:S01]  /*2940*/  LDG.E.64 R60, desc[UR14][R60.64] ;  /* 0x0000000e3c3c7981 */ /* 0x000ea2000c1e1b00 */
[--C-:B------:R-:W-:Y:S01]  /*2950*/  FFMA.FTZ R183, R183, UR13, R75.reuse ;  /* 0x0000000db7b77c23 */ /* 0x100fe2000801004b */
[C---:B-----5:R-:W-:Y:S01]  /*2960*/  LOP3.LUT P3, RZ, R201.reuse, 0xff00, RZ, 0xc0, !PT ;  /* 0x0000ff00c9ff7812 */ /* 0x060fe2000786c0ff */
[----:B------:R-:W-:Y:S01]  /*2970*/  FFMA.FTZ R178, R178, UR13, R75 ;  /* 0x0000000db2b27c23 */ /* 0x000fe2000801004b */
[----:B------:R-:W-:Y:S01]  /*2980*/  LOP3.LUT P4, RZ, R201, 0xff0000, RZ, 0xc0, !PT ;  /* 0x00ff0000c9ff7812 */ /* 0x000fe2000788c0ff */
[----:B------:R-:W-:Y:S01]  /*2990*/  FADD.FTZ R183, R180, -R183 ;  /* 0x800000b7b4b77221 */ /* 0x000fe20000010000 */
[----:B------:R-:W-:Y:S01]  /*29a0*/  FFMA.FTZ R65, R184, UR13, R75 ;  /* 0x0000000db8417c23 */ /* 0x000fe2000801004b */
[----:B------:R-:W-:Y:S01]  /*29b0*/  FADD.FTZ R178, R181, -R178 ;  /* 0x800000b2b5b27221 */ /* 0x000fe20000010000 */
[----:B------:R-:W-:Y:S01]  /*29c0*/  ISETP.GE.U32.AND P5, PT, R201, 0x1000000, PT ;  /* 0x01000000c900780c */ /* 0x000fe20003fa6070 */
[----:B------:R-:W-:Y:S01]  /*29d0*/  FMUL.FTZ R183, R183, UR12 ;  /* 0x0000000cb7b77c20 */ /* 0x000fe20008410000 */
[----:B------:R-:W-:Y:S01]  /*29e0*/  FADD.FTZ R182, R182, -R65 ;  /* 0x80000041b6b67221 */ /* 0x000fe20000010000 */
[----:B------:R-:W-:Y:S01]  /*29f0*/  FMUL.FTZ R178, R178, UR12 ;  /* 0x0000000cb2b27c20 */ /* 0x000fe20008410000 */
[----:B------:R-:W-:Y:S01]  /*2a00*/  FFMA.FTZ R172, R172, UR13, R75 ;  /* 0x0000000dacac7c23 */ /* 0x000fe2000801004b */
[----:B------:R-:W-:Y:S01]  /*2a10*/  FMUL.FTZ R72, R183, UR4 ;  /* 0x00000004b7487c20 */ /* 0x000fe20008410000 */
[----:B------:R-:W-:Y:S01]  /*2a20*/  FMUL.FTZ R182, R182, UR12 ;  /* 0x0000000cb6b67c20 */ /* 0x000fe20008410000 */
[----:B------:R-:W-:-:S02]  /*2a30*/  @P3 HADD2.F32 R71, -RZ, R186.H0_H0 ;  /* 0x200000baff473230 */ /* 0x000fc40000004100 */
[----:B------:R-:W-:Y:S01]  /*2a40*/  FMUL.FTZ R66, R178, UR4 ;  /* 0x00000004b2427c20 */ /* 0x000fe20008410000 */
[----:B------:R-:W-:Y:S01]  /*2a50*/  FMUL.FTZ R72, R72, UR22 ;  /* 0x0000001648487c20 */ /* 0x000fe20008410000 */
[----:B------:R-:W-:Y:S02]  /*2a60*/  HFMA2 R65, -RZ, RZ, 0, 0 ;  /* 0x00000000ff417431 */ /* 0x000fe400000001ff */
[----:B------:R-:W-:Y:S01]  /*2a70*/  FADD.FTZ R63, R179, -R172 ;  /* 0x800000acb33f7221 */ /* 0x000fe20000010000 */
[----:B------:R-:W-:Y:S01]  /*2a80*/  LOP3.LUT P1, RZ, R201, 0xff, RZ, 0xc0, !PT ;  /* 0x000000ffc9ff7812 */ /* 0x000fe2000782c0ff */
[----:B------:R-:W-:Y:S01]  /*2a90*/  @P3 FMUL.FTZ R65, R72, R71 ;  /* 0x0000004748413220 */ /* 0x000fe20000410000 */
[----:B------:R0:W-:Y:S01]  /*2aa0*/  F2F.F16.F32 R69, R178 ;  /* 0x000000b200457304 */ /* 0x0001e20000200800 */
[----:B------:R-:W-:Y:S02]  /*2ab0*/  @P4 HADD2.F32 R71, -RZ, R133.H0_H0 ;  /* 0x20000085ff474230 */ /* 0x000fe40000004100 */
[----:B------:R-:W-:Y:S01]  /*2ac0*/  FMUL.FTZ R172, R182, UR4 ;  /* 0x00000004b6ac7c20 */ /* 0x000fe20008410000 */
[----:B------:R-:W-:Y:S01]  /*2ad0*/  @P5 HADD2.F32 R73, -RZ, R186.H1_H1 ;  /* 0x300000baff495230 */ /* 0x000fe20000004100 */
[----:B------:R-:W-:Y:S01]  /*2ae0*/  MOV R68, RZ ;  /* 0x000000ff00447202 */ /* 0x000fe20000000f00 */
[----:B------:R-:W-:Y:S01]  /*2af0*/  FMUL.FTZ R63, R63, UR12 ;  /* 0x0000000c3f3f7c20 */ /* 0x000fe20008410000 */
[----:B------:R-:W-:Y:S01]  /*2b00*/  FMUL.FTZ R172, R172, UR22 ;  /* 0x00000016acac7c20 */ /* 0x000fe20008410000 */
[----:B------:R-:W1:Y:S01]  /*2b10*/  LDC.64 R180, c[0x0][0x478] ;  /* 0x00011e00ffb47b82 */ /* 0x000e620000000a00 */
[----:B------:R-:W-:Y:S01]  /*2b20*/  F2F.F16.F32 R62, R183 ;  /* 0x000000b7003e7304 */ /* 0x000fe20000200800 */
[----:B0-----:R-:W-:Y:S01]  /*2b30*/  FMUL.FTZ R178, R66, UR22 ;  /* 0x0000001642b27c20 */ /* 0x001fe20008410000 */
[----:B------:R-:W-:Y:S01]  /*2b40*/  FFMA.FTZ R74, R157, UR13, R75 ;  /* 0x0000000d9d4a7c23 */ /* 0x000fe2000801004b */
[----:B------:R-:W-:-:S02]  /*2b50*/  @P1 HADD2.F32 R66, -RZ, R132.H0_H0 ;  /* 0x20000084ff421230 */ /* 0x000fc40000004100 */
[----:B------:R-:W-:Y:S01]  /*2b60*/  @P4 FMUL.FTZ R68, R178, R71 ;  /* 0x00000047b2444220 */ /* 0x000fe20000410000 */
[----:B------:R-:W-:Y:S02]  /*2b70*/  CS2R R70, SRZ ;  /* 0x0000000000467805 */ /* 0x000fe4000001ff00 */
[----:B------:R-:W-:Y:S01]  /*2b80*/  @P5 FMUL.FTZ R71, R172, R73 ;  /* 0x00000049ac475220 */ /* 0x000fe20000410000 */
[----:B------:R-:W-:Y:S01]  /*2b90*/  FMUL.FTZ R73, R63, UR4 ;  /* 0x000000043f497c20 */ /* 0x000fe20008410000 */
[----:B------:R0:W3:Y:S03]  /*2ba0*/  F2F.F16.F32 R64, R182 ;  /* 0x000000b600407304 */ /* 0x0000e60000200800 */
[----:B------:R-:W-:-:S04]  /*2bb0*/  FMUL.FTZ R73, R73, UR22 ;  /* 0x0000001649497c20 */ /* 0x000fc80008410000 */
[----:B------:R-:W-:Y:S01]  /*2bc0*/  @P1 FMUL.FTZ R70, R73, R66 ;  /* 0x0000004249461220 */ /* 0x000fe20000410000 */
[----:B------:R-:W4:Y:S01]  /*2bd0*/  F2F.F16.F32 R65, R65 ;  /* 0x0000004100417304 */ /* 0x000f220000200800 */
[----:B0-----:R-:W0:Y:S01]  /*2be0*/  LDC.64 R182, c[0x0][0x468] ;  /* 0x00011a00ffb67b82 */ /* 0x001e220000000a00 */
[----:B---3--:R-:W-:-:S06]  /*2bf0*/  SHF.L.U32 R66, R64, 0x10, RZ ;  /* 0x0000001040427819 */ /* 0x008fcc00000006ff */
[----:B------:R-:W3:Y:S01]  /*2c00*/  F2F.F16.F32 R71, R71 ;  /* 0x0000004700477304 */ /* 0x000ee20000200800 */
[----:B----4-:R-:W-:-:S07]  /*2c10*/  IMAD.WIDE.U32 R64, R65, 0x10000, RZ ;  /* 0x0001000041407825 */ /* 0x010fce00078e00ff */
[----:B------:R4:W1:Y:S01]  /*2c20*/  F2F.F16.F32 R67, R63 ;  /* 0x0000003f00437304 */ /* 0x0008620000200800 */
[----:B---3--:R-:W-:-:S07]  /*2c30*/  SHF.L.U32 R179, R71, 0x10, RZ ;  /* 0x0000001047b37819 */ /* 0x008fce00000006ff */
[----:B------:R-:W3:Y:S01]  /*2c40*/  F2F.F16.F32 R68, R68 ;  /* 0x0000004400447304 */ /* 0x000ee20000200800 */
[----:B----4-:R-:W-:-:S05]  /*2c50*/  IMAD.WIDE.U32 R62, R62, 0x10000, RZ ;  /* 0x000100003e3e7825 */ /* 0x010fca00078e00ff */
[----:B------:R-:W-:Y:S02]  /*2c60*/  LOP3.LUT R63, R63, R66, R69, 0xfe, !PT ;  /* 0x000000423f3f7212 */ /* 0x000fe400078efe45 */
[----:B------:R0:W4:Y:S01]  /*2c70*/  F2F.F16.F32 R187, R70 ;  /* 0x0000004600bb7304 */ /* 0x0001220000200800 */
[----:B-1----:R-:W-:Y:S01]  /*2c80*/  LOP3.LUT R62, R62, R67, RZ, 0xfc, !PT ;  /* 0x000000433e3e7212 */ /* 0x002fe200078efcff */
[----:B------:R-:W-:Y:S01]  /*2c90*/  IMAD.WIDE.U32 R66, R159, 0x8, R180 ;  /* 0x000000089f427825 */ /* 0x000fe200078e00b4 */
[----:B---3--:R-:W-:-:S03]  /*2ca0*/  LOP3.LUT R65, R65, R179, R68, 0xfe, !PT ;  /* 0x000000b341417212 */ /* 0x008fc600078efe44 */
[----:B------:R-:W-:Y:S01]  /*2cb0*/  IMAD.WIDE.U32 R68, R150, 0x8, R188 ;  /* 0x0000000896447825 */ /* 0x000fe200078e00bc */
[----:B------:R1:W-:Y:S03]  /*2cc0*/  STG.E.64 desc[UR14][R66.64], R62 ;  /* 0x0000003e42007986 */ /* 0x0003e6000c101b0e */
[----:B0-----:R-:W-:Y:S01]  /*2cd0*/  IMAD.WIDE.U32 R70, R159, 0x8, R182 ;  /* 0x000000089f467825 */ /* 0x001fe200078e00b6 */
[----:B----4-:R-:W-:-:S05]  /*2ce0*/  LOP3.LUT R64, R64, R187, RZ, 0xfc, !PT ;  /* 0x000000bb40407212 */ /* 0x010fca00078efcff */
[----:B------:R0:W-:Y:S04]  /*2cf0*/  STG.E.64 desc[UR14][R70.64], R64 ;  /* 0x0000004046007986 */ /* 0x0001e8000c101b0e */
[----:B-1----:R1:W3:Y:S01]  /*2d00*/  LDG.E.64 R62, desc[UR14][R68.64] ;  /* 0x0000000e443e7981 */ /* 0x0022e2000c1e1b00 */
[----:B------:R-:W-:Y:S01]  /*2d10*/  FADD.FTZ R74, R151, -R74 ;  /* 0x8000004a974a7221 */ /* 0x000fe20000010000 */
[--C-:B------:R-:W-:Y:S01]  /*2d20*/  FFMA.FTZ R151, R158, UR13, R75.reuse ;  /* 0x0000000d9e977c23 */ /* 0x100fe2000801004b */
[----:B------:R-:W-:Y:S01]  /*2d30*/  LOP3.LUT P0, RZ, R169, 0xff00, RZ, 0xc0, !PT ;  /* 0x0000ff00a9ff7812 */ /* 0x000fe2000780c0ff */
[----:B------:R-:W-:Y:S01]  /*2d40*/  FFMA.FTZ R156, R156, UR13, R75 ;  /* 0x0000000d9c9c7c23 */ /* 0x000fe2000801004b */
[----:B------:R-:W-:Y:S01]  /*2d50*/  MOV R159, RZ ;  /* 0x000000ff009f7202 */ /* 0x000fe20000000f00 */
[----:B------:R-:W-:Y:S01]  /*2d60*/  FADD.FTZ R152, R152, -R151 ;  /* 0x8000009798987221 */ /* 0x000fe20000010000 */
[----:B------:R-:W-:Y:S01]  /*2d70*/  FMUL.FTZ R157, R74, UR12 ;  /* 0x0000000c4a9d7c20 */ /* 0x000fe20008410000 */
[----:B------:R-:W-:-:S02]  /*2d80*/  HFMA2 R74, -RZ, RZ, 0, 0 ;  /* 0x00000000ff4a7431 */ /* 0x000fc400000001ff */
[----:B------:R-:W-:Y:S01]  /*2d90*/  FADD.FTZ R156, R155, -R156 ;  /* 0x8000009c9b9c7221 */ /* 0x000fe20000010000 */
[----:B------:R-:W-:Y:S01]  /*2da0*/  FMUL.FTZ R152, R152, UR12 ;  /* 0x0000000c98987c20 */ /* 0x000fe20008410000 */
[----:B------:R-:W-:Y:S01]  /*2db0*/  FFMA.FTZ R154, R154, UR13, R75 ;  /* 0x0000000d9a9a7c23 */ /* 0x000fe2000801004b */
[----:B------:R-:W-:Y:S01]  /*2dc0*/  LOP3.LUT P6, RZ, R169, 0xff, RZ, 0xc0, !PT ;  /* 0x000000ffa9ff7812 */ /* 0x000fe200078cc0ff */
[----:B------:R-:W-:Y:S01]  /*2dd0*/  FMUL.FTZ R156, R156, UR12 ;  /* 0x0000000c9c9c7c20 */ /* 0x000fe20008410000 */
[----:B0-----:R-:W-:Y:S01]  /*2de0*/  F2F.F16.F32 R64, R152 ;  /* 0x0000009800407304 */ /* 0x001fe20000200800 */
[----:B------:R-:W-:Y:S01]  /*2df0*/  FADD.FTZ R154, R153, -R154 ;  /* 0x8000009a999a7221 */ /* 0x000fe20000010000 */
[----:B------:R-:W-:-:S03]  /*2e00*/  HFMA2 R70, -RZ, RZ, 0, 0 ;  /* 0x00000000ff467431 */ /* 0x000fc600000001ff */
[----:B------:R-:W-:-:S03]  /*2e10*/  FMUL.FTZ R154, R154, UR12 ;  /* 0x0000000c9a9a7c20 */ /* 0x000fc60008410000 */
[----:B------:R-:W0:Y:S01]  /*2e20*/  F2F.F16.F32 R71, R156 ;  /* 0x0000009c00477304 */ /* 0x000e220000200800 */
[----:B------:R-:W-:-:S04]  /*2e30*/  FMUL.FTZ R153, R154, UR4 ;  /* 0x000000049a997c20 */ /* 0x000fc80008410000 */
[----:B------:R-:W-:-:S03]  /*2e40*/  FMUL.FTZ R153, R153, UR22 ;  /* 0x0000001699997c20 */ /* 0x000fc60008410000 */
[----:B-1----:R1:W4:Y:S08]  /*2e50*/  F2F.F16.F32 R69, R154 ;  /* 0x0000009a00457304 */ /* 0x0023300000200800 */
[----:B------:R-:W4:Y:S01]  /*2e60*/  F2F.F16.F32 R151, R157 ;  /* 0x0000009d00977304 */ /* 0x000f220000200800 */
[----:B-1----:R-:W-:-:S04]  /*2e70*/  FMUL.FTZ R154, R157, UR4 ;  /* 0x000000049d9a7c20 */ /* 0x002fc80008410000 */
[----:B------:R-:W-:Y:S01]  /*2e80*/  FMUL.FTZ R154, R154, UR22 ;  /* 0x000000169a9a7c20 */ /* 0x000fe20008410000 */
[----:B--2---:R-:W-:Y:S02]  /*2e90*/  @P1 MOV R65, R60 ;  /* 0x0000003c00411202 */ /* 0x004fe40000000f00 */
[----:B------:R-:W-:-:S03]  /*2ea0*/  @P3 SHF.R.U64 R66, R60, 0x10, R61 ;  /* 0x000000103c423819 */ /* 0x000fc6000000123d */
[----:B------:R-:W-:Y:S02]  /*2eb0*/  @P1 HADD2.F32 R60, -RZ, R65.H0_H0 ;  /* 0x20000041ff3c1230 */ /* 0x000fe40000004100 */
[----:B------:R-:W-:Y:S01]  /*2ec0*/  @P3 HADD2.F32 R65, -RZ, R66.H0_H0 ;  /* 0x20000042ff413230 */ /* 0x000fe20000004100 */
[----:B------:R-:W-:Y:S02]  /*2ed0*/  CS2R R66, SRZ ;  /* 0x0000000000427805 */ /* 0x000fe4000001ff00 */
[----:B------:R-:W-:Y:S01]  /*2ee0*/  @P1 FMUL.FTZ R74, R73, R60 ;  /* 0x0000003c494a1220 */ /* 0x000fe20000410000 */
[----:B------:R-:W-:Y:S01]  /*2ef0*/  FMUL.FTZ R60, R152, UR4 ;  /* 0x00000004983c7c20 */ /* 0x000fe20008410000 */
[----:B------:R-:W-:Y:S01]  /*2f00*/  @P3 FMUL.FTZ R159, R72, R65 ;  /* 0x00000041489f3220 */ /* 0x000fe20000410000 */
[C---:B------:R-:W-:Y:S01]  /*2f10*/  ISETP.GE.U32.AND P3, PT, R169.reuse, 0x1000000, PT ;  /* 0x01000000a900780c */ /* 0x040fe20003f66070 */
[----:B------:R-:W-:Y:S01]  /*2f20*/  @P0 HADD2.F32 R65, -RZ, R185.H0_H0 ;  /* 0x200000b9ff410230 */ /* 0x000fe20000004100 */
[----:B------:R-:W-:Y:S01]  /*2f30*/  LOP3.LUT P1, RZ, R169, 0xff0000, RZ, 0xc0, !PT ;  /* 0x00ff0000a9ff7812 */ /* 0x000fe2000782c0ff */
[----:B------:R-:W-:Y:S01]  /*2f40*/  FMUL.FTZ R60, R60, UR22 ;  /* 0x000000163c3c7c20 */ /* 0x000fe20008410000 */
[----:B------:R-:W-:Y:S01]  /*2f50*/  FMUL.FTZ R152, R156, UR4 ;  /* 0x000000049c987c20 */ /* 0x000fe20008410000 */
[----:B------:R-:W-:-:S02]  /*2f60*/  MOV R72, RZ ;  /* 0x000000ff00487202 */ /* 0x000fc40000000f00 */
[----:B------:R-:W-:Y:S01]  /*2f70*/  @P0 FMUL.FTZ R66, R60, R65 ;  /* 0x000000413c420220 */ /* 0x000fe20000410000 */
[----:B------:R-:W-:-:S05]  /*2f80*/  FMUL.FTZ R152, R152, UR22 ;  /* 0x0000001698987c20 */ /* 0x000fca0008410000 */
[----:B------:R-:W-:Y:S01]  /*2f90*/  @P3 HADD2.F32 R65, -RZ, R185.H1_H1 ;  /* 0x300000b9ff413230 */ /* 0x000fe20000004100 */
[----:B------:R-:W-:Y:S01]  /*2fa0*/  F2F.F16.F32 R66, R66 ;  /* 0x0000004200427304 */ /* 0x000fe20000200800 */
[----:B------:R-:W-:-:S03]  /*2fb0*/  @P1 HADD2.F32 R68, -RZ, R135.H0_H0 ;  /* 0x20000087ff441230 */ /* 0x000fc60000004100 */
[----:B------:R-:W-:Y:S01]  /*2fc0*/  @P3 FMUL.FTZ R70, R152, R65 ;  /* 0x0000004198463220 */ /* 0x000fe20000410000 */
[----:B------:R-:W-:Y:S02]  /*2fd0*/  @P6 HADD2.F32 R65, -RZ, R134.H0_H0 ;  /* 0x20000086ff416230 */ /* 0x000fe40000004100 */
[----:B------:R-:W-:Y:S01]  /*2fe0*/  @P1 FMUL.FTZ R67, R153, R68 ;  /* 0x0000004499431220 */ /* 0x000fe20000410000 */
[----:B0-----:R-:W-:Y:S02]  /*2ff0*/  SHF.L.U32 R68, R71, 0x10, RZ ;  /* 0x0000001047447819 */ /* 0x001fe400000006ff */
[----:B------:R-:W0:Y:S01]  /*3000*/  F2F.F16.F32 R70, R70 ;  /* 0x0000004600467304 */ /* 0x000e220000200800 */
[----:B------:R-:W-:Y:S01]  /*3010*/  @P6 FMUL.FTZ R72, R65, R154 ;  /* 0x0000009a41486220 */ /* 0x000fe20000410000 */
[----:B------:R-:W-:-:S05]  /*3020*/  IMAD.WIDE.U32 R64, R64, 0x10000, RZ ;  /* 0x0001000040407825 */ /* 0x000fca00078e00ff */
[----:B----4-:R-:W-:Y:S01]  /*3030*/  LOP3.LUT R65, R65, R68, R69, 0xfe, !PT ;  /* 0x0000004441417212 */ /* 0x010fe200078efe45 */
[----:B------:R1:W2:Y:S01]  /*3040*/  F2F.F16.F32 R155, R67 ;  /* 0x00000043009b7304 */ /* 0x0002a20000200800 */
[----:B------:R-:W-:Y:S01]  /*3050*/  LOP3.LUT R64, R64, R151, RZ, 0xfc, !PT ;  /* 0x0000009740407212 */ /* 0x000fe200078efcff */
[----:B------:R-:W-:Y:S01]  /*3060*/  IMAD.WIDE.U32 R68, R150, 0x8, R180 ;  /* 0x0000000896447825 */ /* 0x000fe200078e00b4 */
[----:B0-----:R-:W-:-:S05]  /*3070*/  SHF.L.U32 R71, R70, 0x10, RZ ;  /* 0x0000001046477819 */ /* 0x001fca00000006ff */
[----:B------:R-:W0:Y:S01]  /*3080*/  F2F.F16.F32 R73, R72 ;  /* 0x0000004800497304 */ /* 0x000e220000200800 */
[----:B-1----:R-:W-:Y:S01]  /*3090*/  IMAD.WIDE.U32 R66, R66, 0x10000, RZ ;  /* 0x0001000042427825 */ /* 0x002fe200078e00ff */
[----:B------:R1:W-:Y:S04]  /*30a0*/  STG.E.64 desc[UR14][R68.64], R64 ;  /* 0x0000004044007986 */ /* 0x0003e8000c101b0e */
[----:B--2---:R-:W-:Y:S01]  /*30b0*/  LOP3.LUT R67, R67, R71, R155, 0xfe, !PT ;  /* 0x0000004743437212 */ /* 0x004fe200078efe9b */
[----:B------:R-:W-:Y:S01]  /*30c0*/  IMAD.WIDE.U32 R70, R150, 0x8, R182 ;  /* 0x0000000896467825 */ /* 0x000fe200078e00b6 */
[----:B0-----:R-:W-:-:S03]  /*30d0*/  LOP3.LUT R66, R66, R73, RZ, 0xfc, !PT ;  /* 0x0000004942427212 */ /* 0x001fc600078efcff */
[----:B------:R-:W-:Y:S02]  /*30e0*/  IMAD.WIDE.U32 R72, R5, 0x8, R188 ;  /* 0x0000000805487825 */ /* 0x000fe400078e00bc */
[----:B------:R0:W-:Y:S04]  /*30f0*/  STG.E.64 desc[UR14][R70.64], R66 ;  /* 0x0000004246007986 */ /* 0x0001e8000c101b0e */
[----:B------:R-:W2:Y:S01]  /*3100*/  LDG.E.64 R72, desc[UR14][R72.64] ;  /* 0x0000000e48487981 */ /* 0x000ea2000c1e1b00 */
[--C-:B------:R-:W-:Y:S01]  /*3110*/  FFMA.FTZ R150, R81, UR13, R75.reuse ;  /* 0x0000000d51967c23 */ /* 0x100fe2000801004b */
[----:B------:R-:W-:Y:S01]  /*3120*/  FFMA.FTZ R78, R78, UR13, R75 ;  /* 0x0000000d4e4e7c23 */ /* 0x000fe2000801004b */
[----:B-1----:R-:W-:Y:S02]  /*3130*/  @P5 SHF.R.U32.HI R69, RZ, 0x10, R61 ;  /* 0x00000010ff455819 */ /* 0x002fe4000001163d */
[----:B------:R-:W-:Y:S01]  /*3140*/  FADD.FTZ R150, R79, -R150 ;  /* 0x800000964f967221 */ /* 0x000fe20000010000 */
[----:B------:R-:W-:Y:S01]  /*3150*/  @P4 MOV R79, R61 ;  /* 0x0000003d004f4202 */ /* 0x000fe20000000f00 */
[----:B------:R-:W-:Y:S01]  /*3160*/  FADD.FTZ R78, R77, -R78 ;  /* 0x8000004e4d4e7221 */ /* 0x000fe20000010000 */
[--C-:B------:R-:W-:Y:S01]  /*3170*/  FFMA.FTZ R77, R82, UR13, R75.reuse ;  /* 0x0000000d524d7c23 */ /* 0x100fe2000801004b */
[----:B------:R-:W-:Y:S01]  /*3180*/  FFMA.FTZ R82, R85, UR13, R75 ;  /* 0x0000000d55527c23 */ /* 0x000fe2000801004b */
[----:B0-----:R-:W-:Y:S01]  /*3190*/  CS2R R70, SRZ ;  /* 0x0000000000467805 */ /* 0x001fe2000001ff00 */
[----:B------:R-:W-:-:S02]  /*31a0*/  @P4 HADD2.F32 R65, -RZ, R79.H0_H0 ;  /* 0x2000004fff414230 */ /* 0x000fc40000004100 */
[----:B------:R-:W-:Y:S01]  /*31b0*/  FADD.FTZ R77, R80, -R77 ;  /* 0x8000004d504d7221 */ /* 0x000fe20000010000 */
[----:B------:R-:W-:Y:S01]  /*31c0*/  FMUL.FTZ R66, R150, UR12 ;  /* 0x0000000c96427c20 */ /* 0x000fe20008410000 */
[----:B------:R-:W-:Y:S01]  /*31d0*/  CS2R R150, SRZ ;  /* 0x0000000000967805 */ /* 0x000fe2000001ff00 */
[----:B------:R-:W-:Y:S01]  /*31e0*/  FADD.FTZ R82, R83, -R82 ;  /* 0x8000005253527221 */ /* 0x000fe20000010000 */
[----:B------:R-:W-:Y:S01]  /*31f0*/  @P4 FMUL.FTZ R70, R178, R65 ;  /* 0x00000041b2464220 */ /* 0x000fe20000410000 */
[----:B------:R-:W-:Y:S01]  /*3200*/  FMUL.FTZ R68, R77, UR12 ;  /* 0x0000000c4d447c20 */ /* 0x000fe20008410000 */
[C---:B------:R-:W-:Y:S01]  /*3210*/  LOP3.LUT P4, RZ, R117.reuse, 0xff00, RZ, 0xc0, !PT ;  /* 0x0000ff0075ff7812 */ /* 0x040fe2000788c0ff */
[----:B------:R-:W-:Y:S02]  /*3220*/  @P5 HADD2.F32 R69, -RZ, R69.H0_H0 ;  /* 0x20000045ff455230 */ /* 0x000fe40000004100 */
[----:B------:R-:W-:Y:S01]  /*3230*/  FMUL.FTZ R82, R82, UR12 ;  /* 0x0000000c52527c20 */ /* 0x000fe20008410000 */
[----:B------:R-:W-:Y:S01]  /*3240*/  FMUL.FTZ R64, R78, UR12 ;  /* 0x0000000c4e407c20 */ /* 0x000fe20008410000 */
[----:B------:R-:W-:Y:S01]  /*3250*/  FMUL.FTZ R81, R68, UR4 ;  /* 0x0000000444517c20 */ /* 0x000fe20008410000 */
[----:B------:R-:W-:Y:S01]  /*3260*/  F2F.F16.F32 R65, R66 ;  /* 0x0000004200417304 */ /* 0x000fe20000200800 */
[----:B------:R-:W-:Y:S01]  /*3270*/  @P5 FMUL.FTZ R71, R172, R69 ;  /* 0x00000045ac475220 */ /* 0x000fe20000410000 */
[----:B------:R-:W-:Y:S01]  /*3280*/  LOP3.LUT P5, RZ, R117, 0xff, RZ, 0xc0, !PT ;  /* 0x000000ff75ff7812 */ /* 0x000fe200078ac0ff */
[----:B------:R-:W-:Y:S01]  /*3290*/  FMUL.FTZ R80, R82, UR4 ;  /* 0x0000000452507c20 */ /* 0x000fe20008410000 */
[----:B---3--:R-:W-:Y:S01]  /*32a0*/  @P6 MOV R61, R62 ;  /* 0x0000003e003d6202 */ /* 0x008fe20000000f00 */
[----:B------:R-:W-:Y:S01]  /*32b0*/  FMUL.FTZ R81, R81, UR22 ;  /* 0x0000001651517c20 */ /* 0x000fe20008410000 */
[----:B------:R-:W-:Y:S01]  /*32c0*/  @P0 SHF.R.U64 R62, R62, 0x10, R63 ;  /* 0x000000103e3e0819 */ /* 0x000fe2000000123f */
[----:B------:R-:W-:Y:S01]  /*32d0*/  FMUL.FTZ R80, R80, UR22 ;  /* 0x0000001650507c20 */ /* 0x000fe20008410000 */
[----:B------:R0:W-:Y:S01]  /*32e0*/  F2F.F16.F32 R83, R82 ;  /* 0x0000005200537304 */ /* 0x0001e20000200800 */
[----:B------:R-:W-:-:S02]  /*32f0*/  @P6 HADD2.F32 R61, -RZ, R61.H0_H0 ;  /* 0x2000003dff3d6230 */ /* 0x000fc40000004100 */
[----:B------:R-:W-:Y:S01]  /*3300*/  FFMA.FTZ R79, R86, UR13, R75 ;  /* 0x0000000d564f7c23 */ /* 0x000fe2000801004b */
[----:B------:R-:W-:Y:S02]  /*3310*/  @P0 HADD2.F32 R77, -RZ, R62.H0_H0 ;  /* 0x2000003eff4d0230 */ /* 0x000fe40000004100 */
[----:B------:R-:W-:Y:S01]  /*3320*/  FMUL.FTZ R62, R66, UR4 ;  /* 0x00000004423e7c20 */ /* 0x000fe20008410000 */
[----:B------:R-:W-:Y:S01]  /*3330*/  @P6 FMUL.FTZ R150, R61, R154 ;  /* 0x0000009a3d966220 */ /* 0x000fe20000410000 */
[C---:B------:R-:W-:Y:S01]  /*3340*/  LOP3.LUT P6, RZ, R117.reuse, 0xff0000, RZ, 0xc0, !PT ;  /* 0x00ff000075ff7812 */ /* 0x040fe200078cc0ff */
[----:B------:R-:W-:Y:S01]  /*3350*/  @P0 FMUL.FTZ R151, R60, R77 ;  /* 0x0000004d3c970220 */ /* 0x000fe20000410000 */
[----:B------:R-:W-:Y:S01]  /*3360*/  ISETP.GE.U32.AND P0, PT, R117, 0x1000000, PT ;  /* 0x010000007500780c */ /* 0x000fe20003f06070 */
[----:B------:R-:W-:Y:S02]  /*3370*/  @P4 HADD2.F32 R61, -RZ, R177.H0_H0 ;  /* 0x200000b1ff3d4230 */ /* 0x000fe40000004100 */
[----:B------:R-:W-:Y:S01]  /*3380*/  FMUL.FTZ R62, R62, UR22 ;  /* 0x000000163e3e7c20 */ /* 0x000fe20008410000 */
[----:B------:R-:W-:-:S02]  /*3390*/  HFMA2 R60, -RZ, RZ, 0, 0 ;  /* 0x00000000ff3c7431 */ /* 0x000fc400000001ff */
[----:B0-----:R-:W-:Y:S01]  /*33a0*/  FMUL.FTZ R82, R64, UR4 ;  /* 0x0000000440527c20 */ /* 0x001fe20008410000 */
[----:B------:R-:W-:Y:S02]  /*33b0*/  HFMA2 R77, -RZ, RZ, 0, 0 ;  /* 0x00000000ff4d7431 */ /* 0x000fe400000001ff */
[----:B------:R-:W-:Y:S01]  /*33c0*/  @P4 FMUL.FTZ R60, R62, R61 ;  /* 0x0000003d3e3c4220 */ /* 0x000fe20000410000 */
[----:B------:R0:W-:Y:S01]  /*33d0*/  F2F.F16.F32 R69, R68 ;  /* 0x0000004400457304 */ /* 0x0001e20000200800 */
[----:B------:R-:W-:Y:S01]  /*33e0*/  FMUL.FTZ R82, R82, UR22 ;  /* 0x0000001652527c20 */ /* 0x000fe20008410000 */
[----:B------:R-:W-:Y:S01]  /*33f0*/  FADD.FTZ R79, R84, -R79 ;  /* 0x8000004f544f7221 */ /* 0x000fe20000010000 */
[----:B------:R-:W-:Y:S01]  /*3400*/  FFMA.FTZ R84, R93, UR13, R75 ;  /* 0x0000000d5d547c23 */ /* 0x000fe2000801004b */
[----:B------:R-:W-:Y:S02]  /*3410*/  @P6 HADD2.F32 R66, -RZ, R137.H0_H0 ;  /* 0x20000089ff426230 */ /* 0x000fe40000004100 */
[----:B------:R-:W-:-:S02]  /*3420*/  @P0 HADD2.F32 R61, -RZ, R177.H1_H1 ;  /* 0x300000b1ff3d0230 */ /* 0x000fc40000004100 */
[----:B------:R-:W1:Y:S01]  /*3430*/  F2F.F16.F32 R60, R60 ;  /* 0x0000003c003c7304 */ /* 0x000e620000200800 */
[----:B0-----:R-:W-:Y:S01]  /*3440*/  MOV R68, RZ ;  /* 0x000000ff00447202 */ /* 0x001fe20000000f00 */
[----:B------:R-:W-:Y:S01]  /*3450*/  @P6 FMUL.FTZ R68, R81, R66 ;  /* 0x0000004251446220 */ /* 0x000fe20000410000 */
[----:B------:R-:W-:Y:S01]  /*3460*/  @P0 FMUL.FTZ R77, R80, R61 ;  /* 0x0000003d504d0220 */ /* 0x000fe20000410000 */
[----:B------:R-:W-:Y:S01]  /*3470*/  @P5 HADD2.F32 R61, -RZ, R136.H0_H0 ;  /* 0x20000088ff3d5230 */ /* 0x000fe20000004100 */
[----:B------:R-:W-:-:S03]  /*3480*/  MOV R66, RZ ;  /* 0x000000ff00427202 */ /* 0x000fc60000000f00 */
[----:B------:R0:W3:Y:S01]  /*3490*/  F2F.F16.F32 R67, R64 ;  /* 0x0000004000437304 */ /* 0x0000e20000200800 */
[----:B------:R-:W-:Y:S01]  /*34a0*/  @P5 FMUL.FTZ R66, R82, R61 ;  /* 0x0000003d52425220 */ /* 0x000fe20000410000 */
[----:B-1----:R-:W-:-:S06]  /*34b0*/  IMAD.WIDE.U32 R60, R60, 0x10000, RZ ;  /* 0x000100003c3c7825 */ /* 0x002fcc00078e00ff */
[----:B------:R-:W1:Y:S01]  /*34c0*/  F2F.F16.F32 R77, R77 ;  /* 0x0000004d004d7304 */ /* 0x000e620000200800 */
[----:B0-----:R-:W-:-:S07]  /*34d0*/  IMAD.WIDE.U32 R64, R65, 0x10000, RZ ;  /* 0x0001000041407825 */ /* 0x001fce00078e00ff */
[----:B------:R0:W4:Y:S01]  /*34e0*/  F2F.F16.F32 R78, R68 ;  /* 0x00000044004e7304 */ /* 0x0001220000200800 */
[----:B---3--:R-:W-:-:S07]  /*34f0*/  LOP3.LUT R64, R64, R67, RZ, 0xfc, !PT ;  /* 0x0000004340407212 */ /* 0x008fce00078efcff */
[----:B------:R3:W3:Y:S01]  /*3500*/  F2F.F16.F32 R85, R66 ;  /* 0x0000004200557304 */ /* 0x0006e20000200800 */
[----:B0-----:R-:W-:Y:S02]  /*3510*/  SHF.L.U32 R68, R83, 0x10, RZ ;  /* 0x0000001053447819 */ /* 0x001fe400000006ff */
[----:B-1----:R-:W-:Y:S01]  /*3520*/  SHF.L.U32 R83, R77, 0x10, RZ ;  /* 0x000000104d537819 */ /* 0x002fe200000006ff */
[----:B------:R-:W-:Y:S01]  /*3530*/  HFMA2 R77, -RZ, RZ, 0, 0 ;  /* 0x00000000ff4d7431 */ /* 0x000fe200000001ff */
[----:B------:R-:W-:Y:S01]  /*3540*/  LOP3.LUT R65, R65, R68, R69, 0xfe, !PT ;  /* 0x0000004441417212 */ /* 0x000fe200078efe45 */
[----:B------:R-:W-:Y:S01]  /*3550*/  IMAD.WIDE.U32 R68, R5, 0x8, R182 ;  /* 0x0000000805447825 */ /* 0x000fe200078e00b6 */
[----:B----4-:R-:W-:-:S03]  /*3560*/  LOP3.LUT R61, R61, R83, R78, 0xfe, !PT ;  /* 0x000000533d3d7212 */ /* 0x010fc600078efe4e */
[--C-:B------:R-:W-:Y:S01]  /*3570*/  FFMA.FTZ R78, R89, UR13, R75.reuse ;  /* 0x0000000d594e7c23 */ /* 0x100fe2000801004b */
[----:B------:R-:W-:Y:S01]  /*3580*/  FFMA.FTZ R83, R90, UR13, R75 ;  /* 0x0000000d5a537c23 */ /* 0x000fe2000801004b */
[----:B---3--:R-:W-:Y:S01]  /*3590*/  IMAD.WIDE.U32 R66, R5, 0x8, R180 ;  /* 0x0000000805427825 */ /* 0x008fe200078e00b4 */
[----:B------:R-:W-:-:S03]  /*35a0*/  @P1 MOV R5, R63 ;  /* 0x0000003f00051202 */ /* 0x000fc60000000f00 */
[----:B------:R-:W-:Y:S01]  /*35b0*/  FADD.FTZ R87, R87, -R78 ;  /* 0x8000004e57577221 */ /* 0x000fe20000010000 */
[----:B------:R-:W-:Y:S02]  /*35c0*/  @P3 SHF.R.U32.HI R63, RZ, 0x10, R63 ;  /* 0x00000010ff3f3819 */ /* 0x000fe4000001163f */
[----:B------:R-:W-:Y:S01]  /*35d0*/  LOP3.LUT R60, R60, R85, RZ, 0xfc, !PT ;  /* 0x000000553c3c7212 */ /* 0x000fe200078efcff */
[----:B------:R-:W-:Y:S01]  /*35e0*/  STG.E.64 desc[UR14][R66.64], R64 ;  /* 0x0000004042007986 */ /* 0x000fe2000c101b0e */
[----:B------:R-:W-:Y:S02]  /*35f0*/  @P1 HADD2.F32 R78, -RZ, R5.H0_H0 ;  /* 0x20000005ff4e1230 */ /* 0x000fe40000004100 */
[----:B------:R-:W-:Y:S01]  /*3600*/  FMUL.FTZ R85, R79, UR12 ;  /* 0x0000000c4f557c20 */ /* 0x000fe20008410000 */
[----:B------:R0:W-:Y:S01]  /*3610*/  STG.E.64 desc[UR14][R68.64], R60 ;  /* 0x0000003c44007986 */ /* 0x0001e2000c101b0e */
[----:B------:R-:W-:Y:S02]  /*3620*/  @P3 HADD2.F32 R63, -RZ, R63.H0_H0 ;  /* 0x2000003fff3f3230 */ /* 0x000fe40000004100 */
[----:B------:R-:W-:Y:S01]  /*3630*/  @P1 FMUL.FTZ R77, R153, R78 ;  /* 0x0000004e994d1220 */ /* 0x000fe20000410000 */
[----:B------:R-:W-:-:S02]  /*3640*/  CS2R R78, SRZ ;  /* 0x00000000004e7805 */ /* 0x000fc4000001ff00 */
[----:B------:R-:W-:Y:S01]  /*3650*/  @P3 FMUL.FTZ R78, R152, R63 ;  /* 0x0000003f984e3220 */ /* 0x000fe20000410000 */
[----:B------:R-:W-:Y:S01]  /*3660*/  LOP3.LUT P3, RZ, R118, 0xff0000, RZ, 0xc0, !PT ;  /* 0x00ff000076ff7812 */ /* 0x000fe2000786c0ff */
[----:B0-----:R-:W-:-:S04]  /*3670*/  IMAD.WIDE.U32 R60, R4, 0x8, R188 ;  /* 0x00000008043c7825 */ /* 0x001fc800078e00bc */
[----:B------:R-:W-:Y:S02]  /*3680*/  FADD.FTZ R83, R88, -R83 ;  /* 0x8000005358537221 */ /* 0x000fe40000010000 */
[----:B------:R-:W3:Y:S01]  /*3690*/  LDG.E.64 R60, desc[UR14][R60.64] ;  /* 0x0000000e3c3c7981 */ /* 0x000ee2000c1e1b00 */
[----:B------:R-:W-:Y:S01]  /*36a0*/  FADD.FTZ R84, R91, -R84 ;  /* 0x800000545b547221 */ /* 0x000fe20000010000 */
[----:B------:R-:W-:Y:S01]  /*36b0*/  LOP3.LUT P1, RZ, R118, 0xff00, RZ, 0xc0, !PT ;  /* 0x0000ff0076ff7812 */ /* 0x000fe2000782c0ff */
[----:B------:R-:W-:Y:S01]  /*36c0*/  FMUL.FTZ R87, R87, UR12 ;  /* 0x0000000c57577c20 */ /* 0x000fe20008410000 */
[----:B------:R0:W-:Y:S01]  /*36d0*/  F2F.F16.F32 R5, R85 ;  /* 0x0000005500057304 */ /* 0x0001e20000200800 */
[----:B------:R-:W-:Y:S01]  /*36e0*/  FMUL.FTZ R66, R84, UR12 ;  /* 0x0000000c54427c20 */ /* 0x000fe20008410000 */
[----:B------:R-:W-:Y:S01]  /*36f0*/  MOV R69, RZ ;  /* 0x000000ff00457202 */ /* 0x000fe20000000f00 */
[----:B------:R-:W-:Y:S01]  /*3700*/  HFMA2 R68, -RZ, RZ, 0, 0 ;  /* 0x00000000ff447431 */ /* 0x000fe200000001ff */
[----:B------:R-:W-:Y:S01]  /*3710*/  MOV R63, RZ ;  /* 0x000000ff003f7202 */ /* 0x000fe20000000f00 */
[----:B------:R-:W-:-:S03]  /*3720*/  FMUL.FTZ R86, R66, UR4 ;  /* 0x0000000442567c20 */ /* 0x000fc60008410000 */
[----:B------:R-:W-:Y:S01]  /*3730*/  F2F.F16.F32 R88, R87 ;  /* 0x0000005700587304 */ /* 0x000fe20000200800 */
[----:B------:R-:W-:Y:S01]  /*3740*/  FMUL.FTZ R86, R86, UR22 ;  /* 0x0000001656567c20 */ /* 0x000fe20008410000 */
[----:B0-----:R-:W-:-:S04]  /*3750*/  FMUL.FTZ R85, R85, UR4 ;  /* 0x0000000455557c20 */ /* 0x001fc80008410000 */
[----:B------:R-:W-:Y:S01]  /*3760*/  FMUL.FTZ R85, R85, UR22 ;  /* 0x0000001655557c20 */ /* 0x000fe20008410000 */
[----:B--2---:R-:W-:Y:S02]  /*3770*/  @P4 SHF.R.U64 R67, R72, 0x10, R73 ;  /* 0x0000001048434819 */ /* 0x004fe40000001249 */
[----:B------:R-:W-:Y:S01]  /*3780*/  @P5 MOV R64, R72 ;  /* 0x0000004800405202 */ /* 0x000fe20000000f00 */
[----:B------:R-:W-:Y:S02]  /*3790*/  HFMA2 R72, -RZ, RZ, 0, 0 ;  /* 0x00000000ff487431 */ /* 0x000fe400000001ff */
[----:B------:R-:W-:Y:S02]  /*37a0*/  @P4 HADD2.F32 R67, -RZ, R67.H0_H0 ;  /* 0x20000043ff434230 */ /* 0x000fe40000004100 */
[----:B------:R-:W-:Y:S02]  /*37b0*/  @P5 HADD2.F32 R65, -RZ, R64.H0_H0 ;  /* 0x20000040ff415230 */ /* 0x000fe40000004100 */
[----:B------:R-:W-:Y:S01]  /*37c0*/  FMUL.FTZ R64, R83, UR12 ;  /* 0x0000000c53407c20 */ /* 0x000fe20008410000 */
[----:B------:R-:W-:Y:S01]  /*37d0*/  FMUL.FTZ R83, R87, UR4 ;  /* 0x0000000457537c20 */ /* 0x000fe20008410000 */
[----:B------:R-:W-:Y:S01]  /*37e0*/  @P4 FMUL.FTZ R72, R62, R67 ;  /* 0x000000433e484220 */ /* 0x000fe20000410000 */
[----:B------:R-:W-:Y:S01]  /*37f0*/  ISETP.GE.U32.AND P4, PT, R118, 0x1000000, PT ;  /* 0x010000007600780c */ /* 0x000fe20003f86070 */
[----:B------:R-:W-:Y:S01]  /*3800*/  FMUL.FTZ R84, R64, UR4 ;  /* 0x0000000440547c20 */ /* 0x000fe20008410000 */
[----:B------:R-:W-:Y:S01]  /*3810*/  @P5 FMUL.FTZ R79, R82, R65 ;  /* 0x00000041524f5220 */ /* 0x000fe20000410000 */
[----:B------:R-:W-:Y:S01]  /*3820*/  @P3 HADD2.F32 R65, -RZ, R139.H0_H0 ;  /* 0x2000008bff413230 */ /* 0x000fe20000004100 */
[----:B------:R-:W-:Y:S01]  /*3830*/  LOP3.LUT P5, RZ, R118, 0xff, RZ, 0xc0, !PT ;  /* 0x000000ff76ff7812 */ /* 0x000fe200078ac0ff */
[----:B------:R-:W-:Y:S01]  /*3840*/  FMUL.FTZ R84, R84, UR22 ;  /* 0x0000001654547c20 */ /* 0x000fe20008410000 */
[----:B------:R0:W-:Y:S01]  /*3850*/  F2F.F16.F32 R82, R64 ;  /* 0x0000004000527304 */ /* 0x0001e20000200800 */
[----:B------:R-:W-:-:S02]  /*3860*/  @P1 HADD2.F32 R62, -RZ, R176.H0_H0 ;  /* 0x200000b0ff3e1230 */ /* 0x000fc40000004100 */
[----:B------:R-:W-:-:S04]  /*3870*/  FMUL.FTZ R83, R83, UR22 ;  /* 0x0000001653537c20 */ /* 0x000fc80008410000 */
[----:B------:R-:W-:Y:S01]  /*3880*/  @P1 FMUL.FTZ R63, R83, R62 ;  /* 0x0000003e533f1220 */ /* 0x000fe20000410000 */
[----:B------:R-:W1:Y:S01]  /*3890*/  F2F.F16.F32 R87, R66 ;  /* 0x0000004200577304 */ /* 0x000e620000200800 */
[----:B0-----:R-:W-:Y:S02]  /*38a0*/  HFMA2 R64, -RZ, RZ, 0, 0 ;  /* 0x00000000ff407431 */ /* 0x001fe400000001ff */
[----:B------:R-:W-:Y:S01]  /*38b0*/  @P3 FMUL.FTZ R64, R84, R65 ;  /* 0x0000004154403220 */ /* 0x000fe20000410000 */
[----:B------:R-:W-:Y:S02]  /*38c0*/  @P4 HADD2.F32 R65, -RZ, R176.H1_H1 ;  /* 0x300000b0ff414230 */ /* 0x000fe40000004100 */
[----:B------:R-:W-:-:S03]  /*38d0*/  @P5 HADD2.F32 R62, -RZ, R138.H0_H0 ;  /* 0x2000008aff3e5230 */ /* 0x000fc60000004100 */
[----:B------:R-:W-:Y:S01]  /*38e0*/  @P4 FMUL.FTZ R69, R86, R65 ;  /* 0x0000004156454220 */ /* 0x000fe20000410000 */
[----:B------:R0:W2:Y:S01]  /*38f0*/  F2F.F16.F32 R67, R63 ;  /* 0x0000003f00437304 */ /* 0x0000a20000200800 */
[----:B------:R-:W-:Y:S01]  /*3900*/  @P5 FMUL.FTZ R68, R85, R62 ;  /* 0x0000003e55445220 */ /* 0x000fe20000410000 */
[----:B-1----:R-:W-:-:S06]  /*3910*/  SHF.L.U32 R65, R87, 0x10, RZ ;  /* 0x0000001057417819 */ /* 0x002fcc00000006ff */
[----:B------:R-:W1:Y:S01]  /*3920*/  F2F.F16.F32 R69, R69 ;  /* 0x0000004500457304 */ /* 0x000e620000200800 */
[----:B0-----:R-:W-:-:S05]  /*3930*/  IMAD.WIDE.U32 R62, R88, 0x10000, RZ ;  /* 0x00010000583e7825 */ /* 0x001fca00078e00ff */
[----:B------:R-:W-:Y:S01]  /*3940*/  LOP3.LUT R63, R63, R65, R82, 0xfe, !PT ;  /* 0x000000413f3f7212 */ /* 0x000fe200078efe52 */
[----:B--2---:R-:W-:Y:S01]  /*3950*/  IMAD.WIDE.U32 R66, R67, 0x10000, RZ ;  /* 0x0001000043427825 */ /* 0x004fe200078e00ff */
[----:B------:R-:W0:Y:S01]  /*3960*/  F2F.F16.F32 R64, R64 ;  /* 0x0000004000407304 */ /* 0x000e220000200800 */
[----:B------:R-:W-:Y:S02]  /*3970*/  LOP3.LUT R62, R62, R5, RZ, 0xfc, !PT ;  /* 0x000000053e3e7212 */ /* 0x000fe400078efcff */
[----:B-1----:R-:W-:-:S05]  /*3980*/  SHF.L.U32 R87, R69, 0x10, RZ ;  /* 0x0000001045577819 */ /* 0x002fca00000006ff */
[----:B------:R-:W1:Y:S01]  /*3990*/  F2F.F16.F32 R89, R68 ;  /* 0x0000004400597304 */ /* 0x000e620000200800 */
[----:B0-----:R-:W-:Y:S01]  /*39a0*/  LOP3.LUT R67, R67, R87, R64, 0xfe, !PT ;  /* 0x0000005743437212 */ /* 0x001fe200078efe40 */
[----:B------:R-:W-:-:S04]  /*39b0*/  IMAD.WIDE.U32 R64, R4, 0x8, R180 ;  /* 0x0000000804407825 */ /* 0x000fc800078e00b4 */
[----:B------:R-:W-:Y:S01]  /*39c0*/  IMAD.WIDE.U32 R4, R4, 0x8, R182 ;  /* 0x0000000804047825 */ /* 0x000fe200078e00b6 */
[----:B------:R0:W-:Y:S01]  /*39d0*/  STG.E.64 desc[UR14][R64.64], R62 ;  /* 0x0000003e40007986 */ /* 0x0001e2000c101b0e */
[----:B-1----:R-:W-:Y:S02]  /*39e0*/  LOP3.LUT R66, R66, R89, RZ, 0xfc, !PT ;  /* 0x0000005942427212 */ /* 0x002fe400078efcff */
[----:B------:R-:W-:-:S03]  /*39f0*/  IMAD.WIDE.U32 R68, R3, 0x8, R188 ;  /* 0x0000000803447825 */ /* 0x000fc600078e00bc */
[----:B------:R1:W-:Y:S04]  /*3a00*/  STG.E.64 desc[UR14][R4.64], R66 ;  /* 0x0000004204007986 */ /* 0x0003e8000c101b0e */
[----:B------:R-:W2:Y:S01]  /*3a10*/  LDG.E.64 R68, desc[UR14][R68.64] ;  /* 0x0000000e44447981 */ /* 0x000ea2000c1e1b00 */
[--C-:B------:R-:W-:Y:S01]  /*3a20*/  FFMA.FTZ R82, R97, UR13, R75.reuse ;  /* 0x0000000d61527c23 */ /* 0x100fe2000801004b */
[--C-:B------:R-:W-:Y:S01]  /*3a30*/  FFMA.FTZ R89, R98, UR13, R75.reuse ;  /* 0x0000000d62597c23 */ /* 0x100fe2000801004b */
[----:B0-----:R-:W-:Y:S01]  /*3a40*/  CS2R R64, SRZ ;  /* 0x0000000000407805 */ /* 0x001fe2000001ff00 */
[----:B------:R-:W-:Y:S01]  /*3a50*/  FFMA.FTZ R88, R101, UR13, R75 ;  /* 0x0000000d65587c23 */ /* 0x000fe2000801004b */
[----:B------:R-:W-:Y:S01]  /*3a60*/  FADD.FTZ R95, R95, -R82 ;  /* 0x800000525f5f7221 */ /* 0x000fe20000010000 */
[----:B------:R-:W-:Y:S01]  /*3a70*/  @P6 MOV R82, R73 ;  /* 0x0000004900526202 */ /* 0x000fe20000000f00 */
[----:B------:R-:W-:Y:S01]  /*3a80*/  FADD.FTZ R89, R96, -R89 ;  /* 0x8000005960597221 */ /* 0x000fe20000010000 */
[----:B------:R-:W-:Y:S01]  /*3a90*/  FFMA.FTZ R87, R94, UR13, R75 ;  /* 0x0000000d5e577c23 */ /* 0x000fe2000801004b */
[----:B------:R-:W-:Y:S01]  /*3aa0*/  FMUL.FTZ R95, R95, UR12 ;  /* 0x0000000c5f5f7c20 */ /* 0x000fe20008410000 */
[----:B-1----:R-:W-:Y:S01]  /*3ab0*/  @P0 SHF.R.U32.HI R5, RZ, 0x10, R73 ;  /* 0x00000010ff050819 */ /* 0x002fe20000011649 */
[----:B------:R-:W-:Y:S01]  /*3ac0*/  @P6 HADD2.F32 R4, -RZ, R82.H0_H0 ;  /* 0x20000052ff046230 */ /* 0x000fe20000004100 */
[----:B------:R-:W-:Y:S01]  /*3ad0*/  MOV R82, RZ ;  /* 0x000000ff00527202 */ /* 0x000fe20000000f00 */
[----:B------:R-:W-:Y:S01]  /*3ae0*/  FADD.FTZ R88, R99, -R88 ;  /* 0x8000005863587221 */ /* 0x000fe20000010000 */
[----:B------:R-:W-:Y:S01]  /*3af0*/  FMUL.FTZ R89, R89, UR12 ;  /* 0x0000000c59597c20 */ /* 0x000fe20008410000 */
[----:B------:R-:W-:-:S02]  /*3b00*/  @P0 HADD2.F32 R5, -RZ, R5.H0_H0 ;  /* 0x20000005ff050230 */ /* 0x000fc40000004100 */
[----:B------:R-:W-:Y:S01]  /*3b10*/  @P6 FMUL.FTZ R64, R81, R4 ;  /* 0x0000000451406220 */ /* 0x000fe20000410000 */
[C---:B------:R-:W-:Y:S01]  /*3b20*/  LOP3.LUT P6, RZ, R119.reuse, 0xff00, RZ, 0xc0, !PT ;  /* 0x0000ff0077ff7812 */ /* 0x040fe200078cc0ff */
[----:B------:R-:W-:Y:S02]  /*3b30*/  HFMA2 R73, -RZ, RZ, 0, 0 ;  /* 0x00000000ff497431 */ /* 0x000fe400000001ff */
[----:B------:R-:W-:Y:S01]  /*3b40*/  FADD.FTZ R87, R92, -R87 ;  /* 0x800000575c577221 */ /* 0x000fe20000010000 */
[----:B------:R-:W-:Y:S01]  /*3b50*/  @P0 FMUL.FTZ R65, R80, R5 ;  /* 0x0000000550410220 */ /* 0x000fe20000410000 */
[----:B------:R-:W-:Y:S01]  /*3b60*/  LOP3.LUT P0, RZ, R119, 0xff0000, RZ, 0xc0, !PT ;  /* 0x00ff000077ff7812 */ /* 0x000fe2000780c0ff */
[----:B------:R-:W-:Y:S01]  /*3b70*/  FMUL.FTZ R80, R95, UR4 ;  /* 0x000000045f507c20 */ /* 0x000fe20008410000 */
[----:B------:R-:W-:Y:S01]  /*3b80*/  FMUL.FTZ R62, R87, UR12 ;  /* 0x0000000c573e7c20 */ /* 0x000fe20008410000 */
[----:B------:R-:W-:Y:S01]  /*3b90*/  HFMA2 R5, -RZ, RZ, 0, 0 ;  /* 0x00000000ff057431 */ /* 0x000fe200000001ff */
[----:B------:R-:W0:Y:S01]  /*3ba0*/  F2F.F16.F32 R90, R95 ;  /* 0x0000005f005a7304 */ /* 0x000e220000200800 */
[----:B------:R-:W-:Y:S01]  /*3bb0*/  FMUL.FTZ R80, R80, UR22 ;  /* 0x0000001650507c20 */ /* 0x000fe20008410000 */
[----:B------:R-:W-:-:S02]  /*3bc0*/  HFMA2 R66, -RZ, RZ, 0, 0 ;  /* 0x00000000ff427431 */ /* 0x000fc400000001ff */
[--C-:B------:R-:W-:Y:S01]  /*3bd0*/  FFMA.FTZ R104, R104, UR13, R75.reuse ;  /* 0x0000000d68687c23 */ /* 0x100fe2000801004b */
[--C-:B------:R-:W-:Y:S01]  /*3be0*/  FFMA.FTZ R106, R106, UR13, R75.reuse ;  /* 0x0000000d6a6a7c23 */ /* 0x100fe2000801004b */
[----:B------:R-:W-:Y:S02]  /*3bf0*/  @P6 HADD2.F32 R63, -RZ, R175.H0_H0 ;  /* 0x200000afff3f6230 */ /* 0x000fe40000004100 */
[----:B------:R-:W-:Y:S01]  /*3c00*/  FFMA.FTZ R108, R108, UR13, R75 ;  /* 0x0000000d6c6c7c23 */ /* 0x000fe2000801004b */
[----:B------:R-:W-:Y:S01]  /*3c10*/  FADD.FTZ R104, R103, -R104 ;  /* 0x8000006867687221 */ /* 0x000fe20000010000 */
[----:B------:R-:W-:Y:S01]  /*3c20*/  F2F.F16.F32 R67, R62 ;  /* 0x0000003e00437304 */ /* 0x000fe20000200800 */
[----:B------:R-:W-:Y:S02]  /*3c30*/  @P0 HADD2.F32 R81, -RZ, R141.H0_H0 ;  /* 0x2000008dff510230 */ /* 0x000fe40000004100 */
[----:B------:R-:W-:Y:S01]  /*3c40*/  @P6 FMUL.FTZ R5, R80, R63 ;  /* 0x0000003f50056220 */ /* 0x000fe20000410000 */
[----:B------:R-:W-:Y:S01]  /*3c50*/  MOV R63, RZ ;  /* 0x000000ff003f7202 */ /* 0x000fe20000000f00 */
[----:B------:R-:W-:Y:S01]  /*3c60*/  FADD.FTZ R106, R105, -R106 ;  /* 0x8000006a696a7221 */ /* 0x000fe20000010000 */
[----:B------:R-:W-:Y:S01]  /*3c70*/  FMUL.FTZ R104, R104, UR12 ;  /* 0x0000000c68687c20 */ /* 0x000fe20008410000 */
[----:B------:R-:W-:Y:S01]  /*3c80*/  FADD.FTZ R108, R107, -R108 ;  /* 0x8000006c6b6c7221 */ /* 0x000fe20000010000 */
[----:B------:R-:W-:Y:S01]  /*3c90*/  F2F.F16.F32 R91, R89 ;  /* 0x00000059005b7304 */ /* 0x000fe20000200800 */
[----:B---3--:R-:W-:-:S02]  /*3ca0*/  @P5 MOV R4, R60 ;  /* 0x0000003c00045202 */ /* 0x008fc40000000f00 */
[----:B------:R-:W-:-:S03]  /*3cb0*/  @P1 SHF.R.U64 R60, R60, 0x10, R61 ;  /* 0x000000103c3c1819 */ /* 0x000fc6000000123d */
[----:B------:R-:W-:Y:S02]  /*3cc0*/  @P5 HADD2.F32 R4, -RZ, R4.H0_H0 ;  /* 0x20000004ff045230 */ /* 0x000fe40000004100 */
[----:B------:R-:W-:-:S03]  /*3cd0*/  @P1 HADD2.F32 R60, -RZ, R60.H0_H0 ;  /* 0x2000003cff3c1230 */ /* 0x000fc60000004100 */
[----:B------:R-:W-:Y:S01]  /*3ce0*/  @P5 FMUL.FTZ R73, R85, R4 ;  /* 0x0000000455495220 */ /* 0x000fe20000410000 */
[----:B------:R-:W-:Y:S01]  /*3cf0*/  FMUL.FTZ R4, R88, UR12 ;  /* 0x0000000c58047c20 */ /* 0x000fe20008410000 */
[----:B------:R-:W-:Y:S01]  /*3d00*/  @P1 FMUL.FTZ R82, R83, R60 ;  /* 0x0000003c53521220 */ /* 0x000fe20000410000 */
[----:B------:R-:W-:Y:S01]  /*3d10*/  ISETP.GE.U32.AND P1, PT, R119, 0x1000000, PT ;  /* 0x010000007700780c */ /* 0x000fe20003f26070 */
[----:B------:R-:W-:Y:S01]  /*3d20*/  FMUL.FTZ R88, R89, UR4 ;  /* 0x0000000459587c20 */ /* 0x000fe20008410000 */
[----:B------:R-:W-:Y:S01]  /*3d30*/  LOP3.LUT P5, RZ, R119, 0xff, RZ, 0xc0, !PT ;  /* 0x000000ff77ff7812 */ /* 0x000fe200078ac0ff */
[----:B------:R-:W-:Y:S01]  /*3d40*/  FMUL.FTZ R87, R4, UR4 ;  /* 0x0000000404577c20 */ /* 0x000fe20008410000 */
[----:B------:R1:W3:Y:S01]  /*3d50*/  F2F.F16.F32 R93, R4 ;  /* 0x00000004005d7304 */ /* 0x0002e20000200800 */
[----:B------:R-:W-:Y:S01]  /*3d60*/  FMUL.FTZ R88, R88, UR22 ;  /* 0x0000001658587c20 */ /* 0x000fe20008410000 */
[----:B------:R-:W-:Y:S01]  /*3d70*/  MOV R60, RZ ;  /* 0x000000ff003c7202 */ /* 0x000fe20000000f00 */
[----:B------:R-:W-:-:S02]  /*3d80*/  FMUL.FTZ R87, R87, UR22 ;  /* 0x0000001657577c20 */ /* 0x000fc40008410000 */
[----:B------:R-:W-:Y:S01]  /*3d90*/  @P0 FMUL.FTZ R63, R88, R81 ;  /* 0x00000051583f0220 */ /* 0x000fe20000410000 */
[----:B------:R-:W-:Y:S02]  /*3da0*/  FMUL.FTZ R81, R62, UR4 ;  /* 0x000000043e517c20 */ /* 0x000fe40008410000 */
[----:B------:R4:W3:Y:S01]  /*3db0*/  F2F.F16.F32 R85, R5 ;  /* 0x0000000500557304 */ /* 0x0008e20000200800 */
[----:B-1----:R-:W-:Y:S02]  /*3dc0*/  @P1 HADD2.F32 R4, -RZ, R175.H1_H1 ;  /* 0x300000afff041230 */ /* 0x002fe40000004100 */
[----:B------:R-:W-:-:S03]  /*3dd0*/  FMUL.FTZ R81, R81, UR22 ;  /* 0x0000001651517c20 */ /* 0x000fc60008410000 */
[----:B------:R-:W-:Y:S01]  /*3de0*/  @P1 FMUL.FTZ R66, R87, R4 ;  /* 0x0000000457421220 */ /* 0x000fe20000410000 */
[----:B------:R-:W-:Y:S01]  /*3df0*/  @P5 HADD2.F32 R4, -RZ, R140.H0_H0 ;  /* 0x2000008cff045230 */ /* 0x000fe20000004100 */
[----:B------:R3:W-:Y:S01]  /*3e00*/  F2F.F16.F32 R92, R63 ;  /* 0x0000003f005c7304 */ /* 0x0007e20000200800 */
[----:B----4-:R-:W-:-:S03]  /*3e10*/  FFMA.FTZ R5, R102, UR13, R75 ;  /* 0x0000000d66057c23 */ /* 0x010fc6000801004b */
[----:B------:R-:W-:Y:S01]  /*3e20*/  @P5 FMUL.FTZ R60, R81, R4 ;  /* 0x00000004513c5220 */ /* 0x000fe20000410000 */
[----:B------:R-:W-:Y:S01]  /*3e30*/  FADD.FTZ R100, R100, -R5 ;  /* 0x8000000564647221 */ /* 0x000fe20000010000 */
[----:B0-----:R-:W-:Y:S01]  /*3e40*/  IMAD.WIDE.U32 R4, R90, 0x10000, RZ ;  /* 0x000100005a047825 */ /* 0x001fe200078e00ff */
[----:B------:R-:W-:Y:S01]  /*3e50*/  @P4 SHF.R.U32.HI R90, RZ, 0x10, R61 ;  /* 0x00000010ff5a4819 */ /* 0x000fe2000001163d */
[----:B------:R0:W1:Y:S01]  /*3e60*/  F2F.F16.F32 R83, R66 ;  /* 0x0000004200537304 */ /* 0x0000620000200800 */
[----:B---3--:R-:W-:Y:S01]  /*3e70*/  SHF.L.U32 R63, R93, 0x10, RZ ;  /* 0x000000105d3f7819 */ /* 0x008fe200000006ff */
[----:B------:R-:W-:Y:S01]  /*3e80*/  FMUL.FTZ R106, R106, UR12 ;  /* 0x0000000c6a6a7c20 */ /* 0x000fe20008410000 */
[----:B------:R-:W-:Y:S01]  /*3e90*/  LOP3.LUT R4, R4, R67, RZ, 0xfc, !PT ;  /* 0x0000004304047212 */ /* 0x000fe200078efcff */
[----:B------:R-:W-:Y:S01]  /*3ea0*/  FMUL.FTZ R108, R108, UR12 ;  /* 0x0000000c6c6c7c20 */ /* 0x000fe20008410000 */
[----:B------:R-:W-:Y:S01]  /*3eb0*/  LOP3.LUT R5, R5, R63, R91, 0xfe, !PT ;  /* 0x0000003f05057212 */ /* 0x000fe200078efe5b */
[----:B------:R-:W-:-:S04]  /*3ec0*/  IMAD.WIDE.U32 R62, R85, 0x10000, RZ ;  /* 0x00010000553e7825 */ /* 0x000fc800078e00ff */
[----:B------:R-:W-:Y:S01]  /*3ed0*/  FMUL.FTZ R100, R100, UR12 ;  /* 0x0000000c64647c20 */ /* 0x000fe20008410000 */
[----:B------:R3:W4:Y:S01]  /*3ee0*/  F2F.F16.F32 R89, R60 ;  /* 0x0000003c00597304 */ /* 0x0007220000200800 */
[----:B0-----:R-:W-:-:S05]  /*3ef0*/  @P3 MOV R66, R61 ;  /* 0x0000003d00423202 */ /* 0x001fca0000000f00 */
[----:B------:R-:W-:Y:S01]  /*3f00*/  @P3 HADD2.F32 R67, -RZ, R66.H0_H0 ;  /* 0x20000042ff433230 */ /* 0x000fe20000004100 */
[----:B-1----:R-:W-:Y:S01]  /*3f10*/  SHF.L.U32 R85, R83, 0x10, RZ ;  /* 0x0000001053557819 */ /* 0x002fe200000006ff */
[----:B------:R-:W-:Y:S02]  /*3f20*/  HFMA2 R83, -RZ, RZ, 0, 0 ;  /* 0x00000000ff537431 */ /* 0x000fe400000001ff */
[----:B---3--:R-:W-:-:S04]  /*3f30*/  IMAD.WIDE.U32 R60, R3, 0x8, R180 ;  /* 0x00000008033c7825 */ /* 0x008fc800078e00b4 */
[----:B------:R-:W-:Y:S01]  /*3f40*/  FMUL.FTZ R91, R106, UR4 ;  /* 0x000000046a5b7c20 */ /* 0x000fe20008410000 */
[----:B------:R-:W-:Y:S01]  /*3f50*/  @P3 FMUL.FTZ R83, R84, R67 ;  /* 0x0000004354533220 */ /* 0x000fe20000410000 */
[----:B------:R-:W-:Y:S01]  /*3f60*/  LOP3.LUT R63, R63, R85, R92, 0xfe, !PT ;  /* 0x000000553f3f7212 */ /* 0x000fe200078efe5c */
[----:B------:R-:W-:Y:S01]  /*3f70*/  IMAD.WIDE.U32 R66, R3, 0x8, R182 ;  /* 0x0000000803427825 */ /* 0x000fe200078e00b6 */
[----:B------:R0:W-:Y:S01]  /*3f80*/  STG.E.64 desc[UR14][R60.64], R4 ;  /* 0x000000043c007986 */ /* 0x0001e2000c101b0e */
[----:B----4-:R-:W-:Y:S02]  /*3f90*/  LOP3.LUT R62, R62, R89, RZ, 0xfc, !PT ;  /* 0x000000593e3e7212 */ /* 0x010fe400078efcff */
[----:B------:R-:W-:Y:S01]  /*3fa0*/  FMUL.FTZ R93, R100, UR4 ;  /* 0x00000004645d7c20 */ /* 0x000fe20008410000 */
[----:B------:R-:W-:Y:S01]  /*3fb0*/  @P4 HADD2.F32 R3, -RZ, R90.H0_H0 ;  /* 0x2000005aff034230 */ /* 0x000fe20000004100 */
[----:B------:R-:W-:Y:S02]  /*3fc0*/  CS2R R84, SRZ ;  /* 0x0000000000547805 */ /* 0x000fe4000001ff00 */
[----:B------:R-:W-:Y:S01]  /*3fd0*/  LOP3.LUT P3, RZ, R148, 0xff00, RZ, 0xc0, !PT ;  /* 0x0000ff0094ff7812 */ /* 0x000fe2000786c0ff */
[----:B------:R1:W-:Y:S01]  /*3fe0*/  STG.E.64 desc[UR14][R66.64], R62 ;  /* 0x0000003e42007986 */ /* 0x0003e2000c101b0e */
[----:B------:R-:W3:Y:S01]  /*3ff0*/  F2F.F16.F32 R94, R104 ;  /* 0x00000068005e7304 */ /* 0x000ee20000200800 */
[----:B0-----:R-:W-:-:S04]  /*4000*/  IMAD.WIDE.U32 R4, R2, 0x8, R188 ;  /* 0x0000000802047825 */ /* 0x001fc800078e00bc */
[----:B------:R-:W-:Y:S01]  /*4010*/  @P4 FMUL.FTZ R84, R86, R3 ;  /* 0x0000000356544220 */ /* 0x000fe20000410000 */
[----:B------:R-:W-:Y:S02]  /*4020*/  LOP3.LUT P4, RZ, R148, 0xff0000, RZ, 0xc0, !PT ;  /* 0x00ff000094ff7812 */ /* 0x000fe4000788c0ff */
[----:B------:R-:W0:Y:S01]  /*4030*/  F2F.F16.F32 R95, R100 ;  /* 0x00000064005f7304 */ /* 0x000e220000200800 */
[----:B------:R-:W4:Y:S01]  /*4040*/  LDG.E.64 R4, desc[UR14][R4.64] ;  /* 0x0000000e04047981 */ /* 0x000f22000c1e1b00 */
[----:B------:R-:W-:Y:S01]  /*4050*/  FMUL.FTZ R92, R104, UR4 ;  /* 0x00000004685c7c20 */ /* 0x000fe20008410000 */
[----:B------:R-:W-:Y:S01]  /*4060*/  FMUL.FTZ R91, R91, UR22 ;  /* 0x000000165b5b7c20 */ /* 0x000fe20008410000 */
[----:B------:R-:W-:Y:S01]  /*4070*/  MOV R3, RZ ;  /* 0x000000ff00037202 */ /* 0x000fe20000000f00 */
[----:B------:R-:W-:Y:S01]  /*4080*/  FMUL.FTZ R93, R93, UR22 ;  /* 0x000000165d5d7c20 */ /* 0x000fe20008410000 */
[----:B------:R-:W-:Y:S02]  /*4090*/  FMUL.FTZ R92, R92, UR22 ;  /* 0x000000165c5c7c20 */ /* 0x000fe40008410000 */
[----:B-1----:R-:W1:Y:S01]  /*40a0*/  F2F.F16.F32 R67, R108 ;  /* 0x0000006c00437304 */ /* 0x002e620000200800 */
[----:B---3--:R-:W-:-:S03]  /*40b0*/  IMAD.WIDE.U32 R62, R94, 0x10000, RZ ;  /* 0x000100005e3e7825 */ /* 0x008fc600078e00ff */
[----:B0-----:R-:W-:-:S04]  /*40c0*/  LOP3.LUT R62, R62, R95, RZ, 0xfc, !PT ;  /* 0x0000005f3e3e7212 */ /* 0x001fc800078efcff */
[----:B------:R-:W0:Y:S01]  /*40d0*/  F2F.F16.F32 R86, R106 ;  /* 0x0000006a00567304 */ /* 0x000e220000200800 */
[----:B--2---:R-:W-:Y:S02]  /*40e0*/  @P5 MOV R89, R68 ;  /* 0x0000004400595202 */ /* 0x004fe40000000f00 */
[----:B------:R-:W-:Y:S01]  /*40f0*/  @P6 SHF.R.U64 R61, R68, 0x10, R69 ;  /* 0x00000010443d6819 */ /* 0x000fe20000001245 */
[----:B------:R-:W-:Y:S02]  /*4100*/  HFMA2 R68, -RZ, RZ, 0, 0 ;  /* 0x00000000ff447431 */ /* 0x000fe400000001ff */
[----:B------:R-:W-:Y:S02]  /*4110*/  @P5 HADD2.F32 R60, -RZ, R89.H0_H0 ;  /* 0x20000059ff3c5230 */ /* 0x000fe40000004100 */
[----:B------:R-:W-:Y:S01]  /*4120*/  FMUL.FTZ R89, R108, UR4 ;  /* 0x000000046c597c20 */ /* 0x000fe20008410000 */
[----:B------:R-:W-:Y:S02]  /*4130*/  @P6 HADD2.F32 R61, -RZ, R61.H0_H0 ;  /* 0x2000003dff3d6230 */ /* 0x000fe40000004100 */
[----:B------:R-:W-:Y:S01]  /*4140*/  @P5 FMUL.FTZ R85, R81, R60 ;  /* 0x0000003c51555220 */ /* 0x000fe20000410000 */
[----:B------:R-:W-:-:S02]  /*4150*/  ISETP.GE.U32.AND P5, PT, R148, 0x1000000, PT ;  /* 0x010000009400780c */ /* 0x000fc40003fa6070 */
[----:B------:R-:W-:Y:S01]  /*4160*/  @P6 FMUL.FTZ R68, R80, R61 ;  /* 0x0000003d50446220 */ /* 0x000fe20000410000 */
[--C-:B------:R-:W-:Y:S01]  /*4170*/  @P3 HADD2.F32 R61, -RZ, R174.reuse.H0_H0 ;  /* 0x200000aeff3d3230 */ /* 0x100fe20000004100 */
[----:B------:R-:W-:Y:S01]  /*4180*/  LOP3.LUT P6, RZ, R148, 0xff, RZ, 0xc0, !PT ;  /* 0x000000ff94ff7812 */ /* 0x000fe200078cc0ff */
[----:B------:R-:W-:Y:S02]  /*4190*/  @P4 HADD2.F32 R60, -RZ, R143.H0_H0 ;  /* 0x2000008fff3c4230 */ /* 0x000fe40000004100 */
[----:B------:R-:W-:Y:S01]  /*41a0*/  FMUL.FTZ R89, R89, UR22 ;  /* 0x0000001659597c20 */ /* 0x000fe20008410000 */
[----:B------:R-:W-:Y:S01]  /*41b0*/  CS2R R80, SRZ ;  /* 0x0000000000507805 */ /* 0x000fe2000001ff00 */
[----:B------:R-:W-:Y:S01]  /*41c0*/  @P3 FMUL.FTZ R3, R92, R61 ;  /* 0x0000003d5c033220 */ /* 0x000fe20000410000 */
[----:B------:R-:W-:Y:S02]  /*41d0*/  HFMA2 R61, -RZ, RZ, 0, 0 ;  /* 0x00000000ff3d7431 */ /* 0x000fe400000001ff */
[----:B------:R-:W-:Y:S01]  /*41e0*/  @P4 FMUL.FTZ R61, R91, R60 ;  /* 0x0000003c5b3d4220 */ /* 0x000fe20000410000 */
[----:B------:R1:W2:Y:S01]  /*41f0*/  F2F.F16.F32 R66, R3 ;  /* 0x0000000300427304 */ /* 0x0002a20000200800 */
[----:B------:R-:W-:-:S05]  /*4200*/  @P5 HADD2.F32 R60, -RZ, R174.H1_H1 ;  /* 0x300000aeff3c5230 */ /* 0x000fca0000004100 */
[----:B------:R-:W-:Y:S01]  /*4210*/  @P5 FMUL.FTZ R81, R89, R60 ;  /* 0x0000003c59515220 */ /* 0x000fe20000410000 */
[----:B------:R-:W-:Y:S01]  /*4220*/  @P6 HADD2.F32 R60, -RZ, R142.H0_H0 ;  /* 0x2000008eff3c6230 */ /* 0x000fe20000004100 */
[----:B------:R2:W-:Y:S01]  /*4230*/  F2F.F16.F32 R90, R61 ;  /* 0x0000003d005a7304 */ /* 0x0005e20000200800 */
[----:B-1----:R-:W-:-:S03]  /*4240*/  SHF.L.U32 R3, R67, 0x10, RZ ;  /* 0x0000001043037819 */ /* 0x002fc600000006ff */
[----:B------:R-:W-:Y:S01]  /*4250*/  @P6 FMUL.FTZ R80, R93, R60 ;  /* 0x0000003c5d506220 */ /* 0x000fe20000410000 */
[----:B0-----:R-:W-:-:S03]  /*4260*/  LOP3.LUT R63, R63, R3, R86, 0xfe, !PT ;  /* 0x000000033f3f7212 */ /* 0x001fc600078efe56 */
[----:B------:R-:W0:Y:S01]  /*4270*/  F2F.F16.F32 R81, R81 ;  /* 0x0000005100517304 */ /* 0x000e220000200800 */
[----:B--2---:R-:W-:-:S07]  /*4280*/  IMAD.WIDE.U32 R60, R66, 0x10000, RZ ;  /* 0x00010000423c7825 */ /* 0x004fce00078e00ff */
[----:B------:R1:W2:Y:S01]  /*4290*/  F2F.F16.F32 R97, R80 ;  /* 0x0000005000617304 */ /* 0x0002a20000200800 */
[----:B0-----:R-:W-:Y:S01]  /*42a0*/  SHF.L.U32 R67, R81, 0x10, RZ ;  /* 0x0000001051437819 */ /* 0x001fe200000006ff */
[----:B-1----:R-:W-:-:S03]  /*42b0*/  IMAD.WIDE.U32 R80, R0, 0x8, R188 ;  /* 0x0000000800507825 */ /* 0x002fc600078e00bc */
[----:B------:R-:W-:Y:S01]  /*42c0*/  LOP3.LUT R61, R61, R67, R90, 0xfe, !PT ;  /* 0x000000433d3d7212 */ /* 0x000fe200078efe5a */
[----:B------:R-:W-:Y:S01]  /*42d0*/  IMAD.WIDE.U32 R66, R2, 0x8, R180 ;  /* 0x0000000802427825 */ /* 0x000fe200078e00b4 */
[----:B--2---:R-:W-:-:S03]  /*42e0*/  LOP3.LUT R60, R60, R97, RZ, 0xfc, !PT ;  /* 0x000000613c3c7212 */ /* 0x004fc600078efcff */
[----:B------:R-:W-:Y:S01]  /*42f0*/  IMAD.WIDE.U32 R2, R2, 0x8, R182 ;  /* 0x0000000802027825 */ /* 0x000fe200078e00b6 */
[----:B------:R-:W-:Y:S04]  /*4300*/  STG.E.64 desc[UR14][R66.64], R62 ;  /* 0x0000003e42007986 */ /* 0x000fe8000c101b0e */
[----:B------:R0:W-:Y:S04]  /*4310*/  STG.E.64 desc[UR14][R2.64], R60 ;  /* 0x0000003c02007986 */ /* 0x0001e8000c101b0e */
[----:B------:R-:W2:Y:S01]  /*4320*/  LDG.E.64 R80, desc[UR14][R80.64] ;  /* 0x0000000e50507981 */ /* 0x000ea2000c1e1b00 */
[----:B------:R-:W-:Y:S01]  /*4330*/  @P0 MOV R90, R69 ;  /* 0x00000045005a0202 */ /* 0x000fe20000000f00 */
[----:B------:R-:W-:Y:S01]  /*4340*/  FFMA.FTZ R112, R112, UR13, R75 ;  /* 0x0000000d70707c23 */ /* 0x000fe2000801004b */
[----:B------:R-:W-:-:S02]  /*4350*/  HFMA2 R86, -RZ, RZ, 0, 0 ;  /* 0x00000000ff567431 */ /* 0x000fc400000001ff */
[--C-:B------:R-:W-:Y:S01]  /*4360*/  FFMA.FTZ R114, R114, UR13, R75.reuse ;  /* 0x0000000d72727c23 */ /* 0x100fe2000801004b */
[--C-:B------:R-:W-:Y:S01]  /*4370*/  FFMA.FTZ R116, R116, UR13, R75.reuse ;  /* 0x0000000d74747c23 */ /* 0x100fe2000801004b */
[----:B------:R-:W-:Y:S01]  /*4380*/  FADD.FTZ R112, R111, -R112 ;  /* 0x800000706f707221 */ /* 0x000fe20000010000 */
[----:B------:R-:W-:Y:S01]  /*4390*/  FFMA.FTZ R110, R110, UR13, R75 ;  /* 0x0000000d6e6e7c23 */ /* 0x000fe2000801004b */
[----:B------:R-:W-:Y:S01]  /*43a0*/  FADD.FTZ R114, R113, -R114 ;  /* 0x8000007271727221 */ /* 0x000fe20000010000 */
[----:B------:R-:W-:Y:S01]  /*43b0*/  FADD.FTZ R116, R115, -R116 ;  /* 0x8000007473747221 */ /* 0x000fe20000010000 */
[----:B0-----:R-:W-:Y:S01]  /*43c0*/  @P0 HADD2.F32 R3, -RZ, R90.H0_H0 ;  /* 0x2000005aff030230 */ /* 0x001fe20000004100 */
[----:B------:R-:W-:Y:S01]  /*43d0*/  @P1 SHF.R.U32.HI R2, RZ, 0x10, R69 ;  /* 0x00000010ff021819 */ /* 0x000fe20000011645 */
[----:B------:R-:W-:Y:S01]  /*43e0*/  FMUL.FTZ R112, R112, UR12 ;  /* 0x0000000c70707c20 */ /* 0x000fe20008410000 */
[----:B------:R-:W-:Y:S01]  /*43f0*/  MOV R90, RZ ;  /* 0x000000ff005a7202 */ /* 0x000fe20000000f00 */
[----:B------:R-:W-:Y:S01]  /*4400*/  FMUL.FTZ R114, R114, UR12 ;  /* 0x0000000c72727c20 */ /* 0x000fe20008410000 */
[----:B------:R-:W-:Y:S01]  /*4410*/  @P0 FMUL.FTZ R86, R88, R3 ;  /* 0x0000000358560220 */ /* 0x000fe20000410000 */
[----:B------:R-:W-:Y:S01]  /*4420*/  LOP3.LUT P0, RZ, R149, 0xff00, RZ, 0xc0, !PT ;  /* 0x0000ff0095ff7812 */ /* 0x000fe2000780c0ff */
[----:B------:R-:W-:Y:S01]  /*4430*/  @P1 HADD2.F32 R2, -RZ, R2.H0_H0 ;  /* 0x20000002ff021230 */ /* 0x000fe20000004100 */
[----:B------:R0:W-:Y:S01]  /*4440*/  F2F.F16.F32 R61, R112 ;  /* 0x00000070003d7304 */ /* 0x0001e20000200800 */
[----:B------:R-:W-:Y:S01]  /*4450*/  HFMA2 R88, -RZ, RZ, 0, 0 ;  /* 0x00000000ff587431 */ /* 0x000fe200000001ff */
[----:B------:R-:W-:Y:S01]  /*4460*/  MOV R69, RZ ;  /* 0x000000ff00457202 */ /* 0x000fe20000000f00 */
[----:B------:R-:W-:Y:S01]  /*4470*/  FMUL.FTZ R116, R116, UR12 ;  /* 0x0000000c74747c20 */ /* 0x000fe20008410000 */
[----:B------:R-:W-:Y:S01]  /*4480*/  @P1 FMUL.FTZ R90, R87, R2 ;  /* 0x00000002575a1220 */ /* 0x000fe20000410000 */
[----:B------:R-:W-:Y:S01]  /*4490*/  LOP3.LUT P1, RZ, R149, 0xff0000, RZ, 0xc0, !PT ;  /* 0x00ff000095ff7812 */ /* 0x000fe2000782c0ff */
[----:B------:R-:W-:Y:S01]  /*44a0*/  FADD.FTZ R110, R109, -R110 ;  /* 0x8000006e6d6e7221 */ /* 0x000fe20000010000 */
[----:B------:R-:W-:Y:S01]  /*44b0*/  MOV R62, RZ ;  /* 0x000000ff003e7202 */ /* 0x000fe20000000f00 */
[----:B------:R-:W-:-:S02]  /*44c0*/  HFMA2 R66, -RZ, RZ, 0, 0 ;  /* 0x00000000ff427431 */ /* 0x000fc400000001ff */
[----:B0-----:R-:W-:Y:S01]  /*44d0*/  FMUL.FTZ R112, R112, UR4 ;  /* 0x0000000470707c20 */ /* 0x001fe20008410000 */
[----:B------:R-:W-:Y:S01]  /*44e0*/  FMUL.FTZ R110, R110, UR12 ;  /* 0x0000000c6e6e7c20 */ /* 0x000fe20008410000 */
[----:B------:R-:W-:Y:S01]  /*44f0*/  @P0 HADD2.F32 R2, -RZ, R173.H0_H0 ;  /* 0x200000adff020230 */ /* 0x000fe20000004100 */
[----:B------:R-:W-:Y:S01]  /*4500*/  MOV R63, RZ ;  /* 0x000000ff003f7202 */ /* 0x000fe20000000f00 */
[----:B------:R-:W-:Y:S01]  /*4510*/  FMUL.FTZ R97, R112, UR22 ;  /* 0x0000001670617c20 */ /* 0x000fe20008410000 */
[----:B------:R0:W-:Y:S08]  /*4520*/  F2F.F16.F32 R95, R110 ;  /* 0x0000006e005f7304 */ /* 0x0001f00000200800 */
[----:B------:R-:W1:Y:S01]  /*4530*/  F2F.F16.F32 R67, R116 ;  /* 0x0000007400437304 */ /* 0x000e620000200800 */
[----:B0-----:R-:W-:-:S04]  /*4540*/  FMUL.FTZ R110, R110, UR4 ;  /* 0x000000046e6e7c20 */ /* 0x001fc80008410000 */
[----:B------:R-:W-:-:S03]  /*4550*/  FMUL.FTZ R110, R110, UR22 ;  /* 0x000000166e6e7c20 */ /* 0x000fc60008410000 */
[----:B------:R-:W0:Y:S01]  /*4560*/  F2F.F16.F32 R87, R114 ;  /* 0x0000007200577304 */ /* 0x000e220000200800 */
[----:B----4-:R-:W-:Y:S02]  /*4570*/  @P6 MOV R3, R4 ;  /* 0x0000000400036202 */ /* 0x010fe40000000f00 */
[--C-:B------:R-:W-:Y:S02]  /*4580*/  @P3 SHF.R.U64 R60, R4, 0x10, R5.reuse ;  /* 0x00000010043c3819 */ /* 0x100fe40000001205 */
[----:B-1----:R-:W-:Y:S01]  /*4590*/  SHF.L.U32 R67, R67, 0x10, RZ ;  /* 0x0000001043437819 */ /* 0x002fe200000006ff */
[----:B------:R-:W-:Y:S01]  /*45a0*/  @P6 HADD2.F32 R4, -RZ, R3.H0_H0 ;  /* 0x20000003ff046230 */ /* 0x000fe20000004100 */
[----:B------:R-:W-:Y:S01]  /*45b0*/  @P5 SHF.R.U32.HI R94, RZ, 0x10, R5 ;  /* 0x00000010ff5e5819 */ /* 0x000fe20000011605 */
[----:B------:R-:W-:Y:S02]  /*45c0*/  @P3 HADD2.F32 R3, -RZ, R60.H0_H0 ;  /* 0x2000003cff033230 */ /* 0x000fe40000004100 */
[----:B------:R-:W-:-:S04]  /*45d0*/  IMAD.WIDE.U32 R60, R61, 0x10000, RZ ;  /* 0x000100003d3c7825 */ /* 0x000fc800078e00ff */
[----:B------:R-:W-:Y:S01]  /*45e0*/  @P6 FMUL.FTZ R88, R93, R4 ;  /* 0x000000045d586220 */ /* 0x000fe20000410000 */
[C---:B------:R-:W-:Y:S01]  /*45f0*/  ISETP.GE.U32.AND P6, PT, R149.reuse, 0x1000000, PT ;  /* 0x010000009500780c */ /* 0x040fe20003fc6070 */
[----:B------:R-:W-:Y:S01]  /*4600*/  @P3 FMUL.FTZ R69, R92, R3 ;  /* 0x000000035c453220 */ /* 0x000fe20000410000 */
[----:B------:R-:W-:Y:S01]  /*4610*/  FMUL.FTZ R4, R114, UR4 ;  /* 0x0000000472047c20 */ /* 0x000fe20008410000 */
[----:B------:R-:W-:Y:S01]  /*4620*/  HFMA2 R3, -RZ, RZ, 0, 0 ;  /* 0x00000000ff037431 */ /* 0x000fe200000001ff */
[----:B------:R-:W-:Y:S01]  /*4630*/  LOP3.LUT P3, RZ, R149, 0xff, RZ, 0xc0, !PT ;  /* 0x000000ff95ff7812 */ /* 0x000fe2000786c0ff */
[----:B------:R-:W-:Y:S01]  /*4640*/  @P0 FMUL.FTZ R3, R97, R2 ;  /* 0x0000000261030220 */ /* 0x000fe20000410000 */
[----:B------:R-:W-:Y:S02]  /*4650*/  @P1 HADD2.F32 R2, -RZ, R145.H0_H0 ;  /* 0x20000091ff021230 */ /* 0x000fe40000004100 */
[----:B------:R-:W-:Y:S01]  /*4660*/  FMUL.FTZ R96, R4, UR22 ;  /* 0x0000001604607c20 */ /* 0x000fe20008410000 */
[----:B------:R-:W-:Y:S01]  /*4670*/  FMUL.FTZ R4, R116, UR4 ;  /* 0x0000000474047c20 */ /* 0x000fe20008410000 */
[----:B0-----:R-:W-:-:S02]  /*4680*/  LOP3.LUT R61, R61, R67, R87, 0xfe, !PT ;  /* 0x000000433d3d7212 */ /* 0x001fc400078efe57 */
[----:B------:R-:W-:Y:S01]  /*4690*/  @P1 FMUL.FTZ R62, R96, R2 ;  /* 0x00000002603e1220 */ /* 0x000fe20000410000 */
[----:B------:R-:W-:Y:S01]  /*46a0*/  FMUL.FTZ R98, R4, UR22 ;  /* 0x0000001604627c20 */ /* 0x000fe20008410000 */
[----:B------:R-:W-:Y:S01]  /*46b0*/  @P6 HADD2.F32 R2, -RZ, R173.H1_H1 ;  /* 0x300000adff026230 */ /* 0x000fe20000004100 */
[----:B------:R-:W0:Y:S01]  /*46c0*/  F2F.F16.F32 R3, R3 ;  /* 0x0000000300037304 */ /* 0x000e220000200800 */
[----:B------:R-:W-:-:S03]  /*46d0*/  LOP3.LUT R60, R60, R95, RZ, 0xfc, !PT ;  /* 0x0000005f3c3c7212 */ /* 0x000fc600078efcff */
[----:B------:R-:W-:Y:S01]  /*46e0*/  @P6 FMUL.FTZ R66, R98, R2 ;  /* 0x0000000262426220 */ /* 0x000fe20000410000 */
[----:B------:R-:W-:-:S03]  /*46f0*/  @P3 HADD2.F32 R2, -RZ, R144.H0_H0 ;  /* 0x20000090ff023230 */ /* 0x000fc60000004100 */
[----:B------:R1:W-:Y:S02]  /*4700*/  F2F.F16.F32 R4, R62 ;  /* 0x0000003e00047304 */ /* 0x0003e40000200800 */
[----:B------:R-:W-:Y:S01]  /*4710*/  @P3 FMUL.FTZ R63, R110, R2 ;  /* 0x000000026e3f3220 */ /* 0x000fe20000410000 */
[----:B0-----:R-:W-:-:S05]  /*4720*/  IMAD.WIDE.U32 R2, R3, 0x10000, RZ ;  /* 0x0001000003027825 */ /* 0x001fca00078e00ff */
[----:B------:R-:W0:Y:S01]  /*4730*/  F2F.F16.F32 R66, R66 ;  /* 0x0000004200427304 */ /* 0x000e220000200800 */
[----:B-1----:R-:W-:Y:S01]  /*4740*/  @P4 MOV R62, R5 ;  /* 0x00000005003e4202 */ /* 0x002fe20000000f00 */
[----:B------:R-:W-:-:S04]  /*4750*/  HFMA2 R5, -RZ, RZ, 0, 0 ;  /* 0x00000000ff057431 */ /* 0x000fc800000001ff */
[----:B------:R-:W-:Y:S02]  /*4760*/  @P4 HADD2.F32 R92, -RZ, R62.H0_H0 ;  /* 0x2000003eff5c4230 */ /* 0x000fe40000004100 */
[----:B------:R-:W1:Y:S01]  /*4770*/  F2F.F16.F32 R63, R63 ;  /* 0x0000003f003f7304 */ /* 0x000e620000200800 */
[----:B0-----:R-:W-:Y:S01]  /*4780*/  SHF.L.U32 R75, R66, 0x10, RZ ;  /* 0x00000010424b7819 */ /* 0x001fe200000006ff */
[----:B------:R-:W-:-:S03]  /*4790*/  IMAD.WIDE.U32 R66, R0, 0x8, R182 ;  /* 0x0000000800427825 */ /* 0x000fc600078e00b6 */
[----:B------:R-:W-:Y:S01]  /*47a0*/  LOP3.LUT R3, R3, R75, R4, 0xfe, !PT ;  /* 0x0000004b03037212 */ /* 0x000fe200078efe04 */
[----:B------:R-:W-:Y:S02]  /*47b0*/  HFMA2 R4, -RZ, RZ, 0, 0 ;  /* 0x00000000ff047431 */ /* 0x000fe400000001ff */
[----:B------:R-:W-:Y:S01]  /*47c0*/  @P4 FMUL.FTZ R4, R91, R92 ;  /* 0x0000005c5b044220 */ /* 0x000fe20000410000 */
[----:B------:R-:W-:Y:S01]  /*47d0*/  HFMA2 R91, -RZ, RZ, 0, 0 ;  /* 0x00000000ff5b7431 */ /* 0x000fe200000001ff */
[----:B-1----:R-:W-:Y:S01]  /*47e0*/  LOP3.LUT R2, R2, R63, RZ, 0xfc, !PT ;  /* 0x0000003f02027212 */ /* 0x002fe200078efcff */
[----:B------:R-:W-:Y:S01]  /*47f0*/  IMAD.WIDE.U32 R62, R0, 0x8, R180 ;  /* 0x00000008003e7825 */ /* 0x000fe200078e00b4 */
[----:B------:R-:W-:-:S04]  /*4800*/  MOV R0, RZ ;  /* 0x000000ff00007202 */ /* 0x000fc80000000f00 */
[----:B------:R0:W-:Y:S04]  /*4810*/  STG.E.64 desc[UR14][R62.64], R60 ;  /* 0x0000003c3e007986 */ /* 0x0001e8000c101b0e */
[----:B------:R1:W-:Y:S01]  /*4820*/  STG.E.64 desc[UR14][R66.64], R2 ;  /* 0x0000000242007986 */ /* 0x0003e2000c101b0e */
[----:B0-----:R-:W-:-:S05]  /*4830*/  @P5 HADD2.F32 R60, -RZ, R94.H0_H0 ;  /* 0x2000005eff3c5230 */ /* 0x001fca0000004100 */
[----:B------:R-:W-:Y:S01]  /*4840*/  @P5 FMUL.FTZ R5, R89, R60 ;  /* 0x0000003c59055220 */ /* 0x000fe20000410000 */
[----:B--2---:R-:W-:Y:S02]  /*4850*/  @P3 MOV R75, R80 ;  /* 0x00000050004b3202 */ /* 0x004fe40000000f00 */
[--C-:B------:R-:W-:Y:S02]  /*4860*/  @P0 SHF.R.U64 R93, R80, 0x10, R81.reuse ;  /* 0x00000010505d0819 */ /* 0x100fe40000001251 */
[----:B------:R-:W-:Y:S01]  /*4870*/  @P1 MOV R87, R81 ;  /* 0x0000005100571202 */ /* 0x000fe20000000f00 */
[----:B------:R-:W-:Y:S01]  /*4880*/  @P3 HADD2.F32 R75, -RZ, R75.H0_H0 ;  /* 0x2000004bff4b3230 */ /* 0x000fe20000004100 */
[----:B------:R-:W-:Y:S01]  /*4890*/  @P6 SHF.R.U32.HI R92, RZ, 0x10, R81 ;  /* 0x00000010ff5c6819 */ /* 0x000fe20000011651 */
[----:B-1----:R-:W-:Y:S01]  /*48a0*/  @P0 HADD2.F32 R2, -RZ, R93.H0_H0 ;  /* 0x2000005dff020230 */ /* 0x002fe20000004100 */
[----:B------:R-:W-:Y:S01]  /*48b0*/  CS2R R80, SRZ ;  /* 0x0000000000507805 */ /* 0x000fe2000001ff00 */
[----:B------:R-:W-:-:S02]  /*48c0*/  @P1 HADD2.F32 R87, -RZ, R87.H0_H0 ;  /* 0x20000057ff571230 */ /* 0x000fc40000004100 */
[----:B------:R-:W-:Y:S01]  /*48d0*/  @P3 FMUL.FTZ R0, R110, R75 ;  /* 0x0000004b6e003220 */ /* 0x000fe20000410000 */
[----:B------:R-:W-:Y:S02]  /*48e0*/  @P6 HADD2.F32 R3, -RZ, R92.H0_H0 ;  /* 0x2000005cff036230 */ /* 0x000fe40000004100 */
[----:B------:R-:W-:Y:S01]  /*48f0*/  @P0 FMUL.FTZ R81, R97, R2 ;  /* 0x0000000261510220 */ /* 0x000fe20000410000 */
[----:B------:R-:W-:Y:S02]  /*4900*/  @P1 FMUL.FTZ R80, R96, R87 ;  /* 0x0000005760501220 */ /* 0x000fe40000410000 */
[----:B------:R-:W-:Y:S01]  /*4910*/  @P6 FMUL.FTZ R91, R98, R3 ;  /* 0x00000003625b6220 */ /* 0x000fe20000410000 */
[----:B------:R-:W-:Y:S06]  /*4920*/  BRA `(.L_x_2379) ;  /* 0x0000005c00cc7947 */ /* 0x000fec0003800000 */
.L_x_2378:
[----:B------:R-:W0:Y:S02]  /*4930*/  LDC.64 R188, c[0x0][0x390] ;  /* 0x0000e400ffbc7b82 */ /* 0x000e240000000a00 */
[----:B0-----:R-:W-:-:S06]  /*4940*/  IMAD.WIDE.U32 R60, R159, 0x8, R188 ;  /* 0x000000089f3c7825 */ /* 0x001fcc00078e00bc */
[----:B------:R-:W2:Y:S01]  /*4950*/  LDG.E.64 R60, desc[UR14][R60.64] ;  /* 0x0000000e3c3c7981 */ /* 0x000ea2000c1e1b00 */
[--C-:B------:R-:W-:Y:S01]  /*4960*/  FFMA.FTZ R183, R183, UR13, R75.reuse ;  /* 0x0000000db7b77c23 */ /* 0x100fe2000801004b */
[C---:B-----5:R-:W-:Y:S01]  /*4970*/  LOP3.LUT P3, RZ, R201.reuse, 0xff00, RZ, 0xc0, !PT ;  /* 0x0000ff00c9ff7812 */ /* 0x060fe2000786c0ff */
[--C-:B------:R-:W-:Y:S01]  /*4980*/  FFMA.FTZ R178, R178, UR13, R75.reuse ;  /* 0x0000000db2b27c23 */ /* 0x100fe2000801004b */
[----:B------:R-:W-:Y:S01]  /*4990*/  FFMA.FTZ R65, R184, UR13, R75 ;  /* 0x0000000db8417c23 */ /* 0x000fe2000801004b */
[----:B------:R-:W-:Y:S01]  /*49a0*/  FADD.FTZ R183, R180, -R183 ;  /* 0x800000b7b4b77221 */ /* 0x000fe20000010000 */
[----:B------:R-:W-:Y:S01]  /*49b0*/  LOP3.LUT P4, RZ, R201, 0xff0000, RZ, 0xc0, !PT ;  /* 0x00ff0000c9ff7812 */ /* 0x000fe2000788c0ff */
[----:B------:R-:W-:Y:S01]  /*49c0*/  FADD.FTZ R178, R181, -R178 ;  /* 0x800000b2b5b27221 */ /* 0x000fe20000010000 */
[----:B------:R-:W-:Y:S01]  /*49d0*/  ISETP.GE.U32.AND P0, PT, R201, 0x1000000, PT ;  /* 0x01000000c900780c */ /* 0x000fe20003f06070 */
[----:B------:R-:W-:Y:S01]  /*49e0*/  FMUL.FTZ R183, R183, UR12 ;  /* 0x0000000cb7b77c20 */ /* 0x000fe20008410000 */
[----:B------:R-:W-:Y:S01]  /*49f0*/  FADD.FTZ R65, R182, -R65 ;  /* 0x80000041b6417221 */ /* 0x000fe20000010000 */
[----:B------:R-:W-:Y:S01]  /*4a00*/  FFMA.FTZ R172, R172, UR13, R75 ;  /* 0x0000000dacac7c23 */ /* 0x000fe2000801004b */
[----:B------:R-:W-:Y:S01]  /*4a10*/  LOP3.LUT P1, RZ, R201, 0xff, RZ, 0xc0, !PT ;  /* 0x000000ffc9ff7812 */ /* 0x000fe2000782c0ff */
[----:B------:R-:W-:Y:S01]  /*4a20*/  FMUL.FTZ R70, R183, UR4 ;  /* 0x00000004b7467c20 */ /* 0x000fe20008410000 */
[----:B------:R-:W-:Y:S01]  /*4a30*/  FMUL.FTZ R178, R178, UR12 ;  /* 0x0000000cb2b27c20 */ /* 0x000fe20008410000 */
[----:B------:R-:W-:Y:S01]  /*4a40*/  FMUL.FTZ R65, R65, UR12 ;  /* 0x0000000c41417c20 */ /* 0x000fe20008410000 */
[----:B------:R-:W-:-:S02]  /*4a50*/  @P3 HADD2.F32 R63, -RZ, R186.H0_H0 ;  /* 0x200000baff3f3230 */ /* 0x000fc40000004100 */
[----:B------:R-:W-:Y:S01]  /*4a60*/  FMUL.FTZ R70, R70, UR22 ;  /* 0x0000001646467c20 */ /* 0x000fe20008410000 */
[----:B------:R-:W-:Y:S01]  /*4a70*/  FADD.FTZ R172, R179, -R172 ;  /* 0x800000acb3ac7221 */ /* 0x000fe20000010000 */
[----:B------:R-:W-:Y:S01]  /*4a80*/  FMUL.FTZ R69, R178, UR4 ;  /* 0x00000004b2457c20 */ /* 0x000fe20008410000 */
[----:B------:R-:W-:Y:S01]  /*4a90*/  FMUL.FTZ R65, R65, UR4 ;  /* 0x0000000441417c20 */ /* 0x000fe20008410000 */
[----:B------:R-:W-:Y:S01]  /*4aa0*/  MOV R62, RZ ;  /* 0x000000ff003e7202 */ /* 0x000fe20000000f00 */
[----:B------:R-:W-:Y:S01]  /*4ab0*/  @P3 FMUL.FTZ R62, R70, R63 ;  /* 0x0000003f463e3220 */ /* 0x000fe20000410000 */
[----:B------:R-:W-:Y:S01]  /*4ac0*/  FMUL.FTZ R172, R172, UR12 ;  /* 0x0000000cacac7c20 */ /* 0x000fe20008410000 */
[----:B------:R-:W-:Y:S02]  /*4ad0*/  @P4 HADD2.F32 R66, -RZ, R133.H0_H0 ;  /* 0x20000085ff424230 */ /* 0x000fe40000004100 */
[----:B------:R-:W-:Y:S01]  /*4ae0*/  FMUL.FTZ R69, R69, UR22 ;  /* 0x0000001645457c20 */ /* 0x000fe20008410000 */
[----:B------:R-:W-:-:S02]  /*4af0*/  @P0 HADD2.F32 R63, -RZ, R186.H1_H1 ;  /* 0x300000baff3f0230 */ /* 0x000fc40000004100 */
[----:B------:R-:W-:Y:S01]  /*4b00*/  FMUL.FTZ R68, R65, UR22 ;  /* 0x0000001641447c20 */ /* 0x000fe20008410000 */
[----:B------:R-:W-:Y:S01]  /*4b10*/  CS2R R72, SRZ ;  /* 0x0000000000487805 */ /* 0x000fe2000001ff00 */
[----:B------:R-:W-:Y:S01]  /*4b20*/  FMUL.FTZ R71, R172, UR4 ;  /* 0x00000004ac477c20 */ /* 0x000fe20008410000 */
[----:B------:R-:W-:Y:S02]  /*4b30*/  HFMA2 R64, -RZ, RZ, 0, 0 ;  /* 0x00000000ff407431 */ /* 0x000fe400000001ff */
[----:B------:R-:W-:Y:S01]  /*4b40*/  @P4 FMUL.FTZ R64, R69, R66 ;  /* 0x0000004245404220 */ /* 0x000fe20000410000 */
[----:B------:R-:W-:Y:S01]  /*4b50*/  @P0 FMUL.FTZ R73, R68, R63 ;  /* 0x0000003f44490220 */ /* 0x000fe20000410000 */
[----:B------:R-:W-:Y:S01]  /*4b60*/  @P1 HADD2.F32 R66, -RZ, R132.H0_H0 ;  /* 0x20000084ff421230 */ /* 0x000fe20000004100 */
[----:B------:R-:W0:Y:S01]  /*4b70*/  LDC.64 R178, c[0x0][0x468] ;  /* 0x00011a00ffb27b82 */ /* 0x000e220000000a00 */
[----:B------:R-:W-:Y:S01]  /*4b80*/  FMUL.FTZ R71, R71, UR22 ;  /* 0x0000001647477c20 */ /* 0x000fe20008410000 */
[----:B------:R-:W1:Y:S03]  /*4b90*/  F2F.F16.F32 R62, R62 ;  /* 0x0000003e003e7304 */ /* 0x000e660000200800 */
[----:B------:R-:W-:-:S05]  /*4ba0*/  @P1 FMUL.FTZ R72, R71, R66 ;  /* 0x0000004247481220 */ /* 0x000fca0000410000 */
[----:B------:R-:W3:Y:S01]  /*4bb0*/  F2F.F16.F32 R73, R73 ;  /* 0x0000004900497304 */ /* 0x000ee20000200800 */
[----:B-1----:R-:W-:-:S07]  /*4bc0*/  IMAD.WIDE.U32 R62, R62, 0x10000, RZ ;  /* 0x000100003e3e7825 */ /* 0x002fce00078e00ff */
[----:B------:R-:W1:Y:S01]  /*4bd0*/  F2F.F16.F32 R64, R64 ;  /* 0x0000004000407304 */ /* 0x000e620000200800 */
[----:B---3--:R-:W-:-:S07]  /*4be0*/  SHF.L.U32 R65, R73, 0x10, RZ ;  /* 0x0000001049417819 */ /* 0x008fce00000006ff */
[----:B------:R-:W3:Y:S01]  /*4bf0*/  F2F.F16.F32 R67, R72 ;  /* 0x0000004800437304 */ /* 0x000ee20000200800 */
[----:B-1----:R-:W-:Y:S01]  /*4c00*/  LOP3.LUT R63, R63, R65, R64, 0xfe, !PT ;  /* 0x000000413f3f7212 */ /* 0x002fe200078efe40 */
[----:B0-----:R-:W-:-:S04]  /*4c10*/  IMAD.WIDE.U32 R64, R159, 0x8, R178 ;  /* 0x000000089f407825 */ /* 0x001fc800078e00b2 */
[----:B------:R-:W-:Y:S01]  /*4c20*/  FFMA.FTZ R159, R158, UR13, R75 ;  /* 0x0000000d9e9f7c23 */ /* 0x000fe2000801004b */
[----:B---3--:R-:W-:Y:S01]  /*4c30*/  LOP3.LUT R62, R62, R67, RZ, 0xfc, !PT ;  /* 0x000000433e3e7212 */ /* 0x008fe200078efcff */
[----:B------:R-:W-:-:S04]  /*4c40*/  IMAD.WIDE.U32 R66, R150, 0x8, R188 ;  /* 0x0000000896427825 */ /* 0x000fc800078e00bc */
[----:B------:R0:W-:Y:S04]  /*4c50*/  STG.E.64 desc[UR14][R64.64], R62 ;  /* 0x0000003e40007986 */ /* 0x0001e8000c101b0e */
[----:B------:R-:W3:Y:S01]  /*4c60*/  LDG.E.64 R66, desc[UR14][R66.64] ;  /* 0x0000000e42427981 */ /* 0x000ee2000c1e1b00 */
[----:B------:R-:W-:Y:S01]  /*4c70*/  LOP3.LUT P5, RZ, R169, 0xff00, RZ, 0xc0, !PT ;  /* 0x0000ff00a9ff7812 */ /* 0x000fe200078ac0ff */
[----:B------:R-:W-:Y:S01]  /*4c80*/  FADD.FTZ R152, R152, -R159 ;  /* 0x8000009f98987221 */ /* 0x000fe20000010000 */
[--C-:B------:R-:W-:Y:S01]  /*4c90*/  FFMA.FTZ R154, R154, UR13, R75.reuse ;  /* 0x0000000d9a9a7c23 */ /* 0x100fe2000801004b */
[----:B------:R-:W-:Y:S01]  /*4ca0*/  HFMA2 R74, -RZ, RZ, 0, 0 ;  /* 0x00000000ff4a7431 */ /* 0x000fe200000001ff */
[----:B------:R-:W-:Y:S01]  /*4cb0*/  MOV R159, RZ ;  /* 0x000000ff009f7202 */ /* 0x000fe20000000f00 */
[----:B------:R-:W-:Y:S01]  /*4cc0*/  FFMA.FTZ R156, R156, UR13, R75 ;  /* 0x0000000d9c9c7c23 */ /* 0x000fe2000801004b */
[----:B------:R-:W-:Y:S01]  /*4cd0*/  FMUL.FTZ R152, R152, UR12 ;  /* 0x0000000c98987c20 */ /* 0x000fe20008410000 */
[----:B------:R-:W-:Y:S01]  /*4ce0*/  FADD.FTZ R154, R153, -R154 ;  /* 0x8000009a999a7221 */ /* 0x000fe20000010000 */
[----:B------:R-:W-:Y:S01]  /*4cf0*/  LOP3.LUT P6, RZ, R169, 0xff, RZ, 0xc0, !PT ;  /* 0x000000ffa9ff7812 */ /* 0x000fe200078cc0ff */
[----:B------:R-:W-:Y:S01]  /*4d00*/  FADD.FTZ R156, R155, -R156 ;  /* 0x8000009c9b9c7221 */ /* 0x000fe20000010000 */
[----:B0-----:R-:W-:-:S02]  /*4d10*/  HFMA2 R62, -RZ, RZ, 0, 0 ;  /* 0x00000000ff3e7431 */ /* 0x001fc400000001ff */
[----:B------:R-:W-:Y:S01]  /*4d20*/  FMUL.FTZ R154, R154, UR12 ;  /* 0x0000000c9a9a7c20 */ /* 0x000fe20008410000 */
[----:B------:R-:W-:Y:S01]  /*4d30*/  MOV R64, RZ ;  /* 0x000000ff00407202 */ /* 0x000fe20000000f00 */
[----:B------:R-:W-:Y:S01]  /*4d40*/  FMUL.FTZ R156, R156, UR12 ;  /* 0x0000000c9c9c7c20 */ /* 0x000fe20008410000 */
[----:B------:R-:W-:Y:S01]  /*4d50*/  @P5 HADD2.F32 R63, -RZ, R185.H0_H0 ;  /* 0x200000b9ff3f5230 */ /* 0x000fe20000004100 */
[----:B--2---:R-:W-:Y:S02]  /*4d60*/  @P1 MOV R72, R60 ;  /* 0x0000003c00481202 */ /* 0x004fe40000000f00 */
[----:B------:R-:W-:-:S03]  /*4d70*/  @P3 SHF.R.U64 R73, R60, 0x10, R61 ;  /* 0x000000103c493819 */ /* 0x000fc6000000123d */
[----:B------:R-:W-:Y:S02]  /*4d80*/  @P1 HADD2.F32 R60, -RZ, R72.H0_H0 ;  /* 0x20000048ff3c1230 */ /* 0x000fe40000004100 */
[----:B------:R-:W-:Y:S01]  /*4d90*/  FMUL.FTZ R72, R154, UR4 ;  /* 0x000000049a487c20 */ /* 0x000fe20008410000 */
[----:B------:R-:W-:Y:S02]  /*4da0*/  @P3 HADD2.F32 R73, -RZ, R73.H0_H0 ;  /* 0x20000049ff493230 */ /* 0x000fe40000004100 */
[----:B------:R-:W-:Y:S01]  /*4db0*/  @P1 FMUL.FTZ R74, R71, R60 ;  /* 0x0000003c474a1220 */ /* 0x000fe20000410000 */
[C---:B------:R-:W-:Y:S02]  /*4dc0*/  LOP3.LUT P1, RZ, R169.reuse, 0xff0000, RZ, 0xc0, !PT ;  /* 0x00ff0000a9ff7812 */ /* 0x040fe4000782c0ff */
[----:B------:R-:W-:Y:S01]  /*4dd0*/  @P3 FMUL.FTZ R159, R70, R73 ;  /* 0x00000049469f3220 */ /* 0x000fe20000410000 */
[----:B------:R-:W-:Y:S01]  /*4de0*/  ISETP.GE.U32.AND P3, PT, R169, 0x1000000, PT ;  /* 0x01000000a900780c */ /* 0x000fe20003f66070 */
[----:B------:R-:W-:Y:S01]  /*4df0*/  FMUL.FTZ R60, R152, UR4 ;  /* 0x00000004983c7c20 */ /* 0x000fe20008410000 */
[----:B------:R-:W-:Y:S01]  /*4e00*/  FFMA.FTZ R70, R157, UR13, R75 ;  /* 0x0000000d9d467c23 */ /* 0x000fe2000801004b */
[----:B------:R-:W-:Y:S01]  /*4e10*/  FMUL.FTZ R73, R156, UR4 ;  /* 0x000000049c497c20 */ /* 0x000fe20008410000 */
[----:B------:R-:W-:Y:S01]  /*4e20*/  FMUL.FTZ R72, R72, UR22 ;  /* 0x0000001648487c20 */ /* 0x000fe20008410000 */
[----:B------:R-:W-:Y:S01]  /*4e30*/  FMUL.FTZ R60, R60, UR22 ;  /* 0x000000163c3c7c20 */ /* 0x000fe20008410000 */
[----:B------:R-:W-:Y:S01]  /*4e40*/  FADD.FTZ R70, R151, -R70 ;  /* 0x8000004697467221 */ /* 0x000fe20000010000 */
[----:B------:R-:W-:Y:S01]  /*4e50*/  FMUL.FTZ R73, R73, UR22 ;  /* 0x0000001649497c20 */ /* 0x000fe20008410000 */
[----:B------:R-:W-:-:S02]  /*4e60*/  HFMA2 R71, -RZ, RZ, 0, 0 ;  /* 0x00000000ff477431 */ /* 0x000fc400000001ff */
[----:B------:R-:W-:Y:S01]  /*4e70*/  @P5 FMUL.FTZ R62, R60, R63 ;  /* 0x0000003f3c3e5220 */ /* 0x000fe20000410000 */
[----:B------:R-:W-:Y:S01]  /*4e80*/  FMUL.FTZ R70, R70, UR12 ;  /* 0x0000000c46467c20 */ /* 0x000fe20008410000 */
[----:B------:R-:W-:Y:S02]  /*4e90*/  @P1 HADD2.F32 R63, -RZ, R135.H0_H0 ;  /* 0x20000087ff3f1230 */ /* 0x000fe40000004100 */
[----:B------:R-:W-:Y:S02]  /*4ea0*/  @P3 HADD2.F32 R154, -RZ, R185.H1_H1 ;  /* 0x300000b9ff9a3230 */ /* 0x000fe40000004100 */
[----:B------:R-:W-:Y:S01]  /*4eb0*/  FMUL.FTZ R152, R70, UR4 ;  /* 0x0000000446987c20 */ /* 0x000fe20008410000 */
[----:B------:R-:W0:Y:S01]  /*4ec0*/  F2F.F16.F32 R62, R62 ;  /* 0x0000003e003e7304 */ /* 0x000e220000200800 */
[----:B------:R-:W-:Y:S01]  /*4ed0*/  @P1 FMUL.FTZ R64, R72, R63 ;  /* 0x0000003f48401220 */ /* 0x000fe20000410000 */
[----:B------:R-:W-:Y:S02]  /*4ee0*/  @P6 HADD2.F32 R63, -RZ, R134.H0_H0 ;  /* 0x20000086ff3f6230 */ /* 0x000fe40000004100 */
[----:B------:R-:W-:Y:S01]  /*4ef0*/  @P3 FMUL.FTZ R71, R73, R154 ;  /* 0x0000009a49473220 */ /* 0x000fe20000410000 */
[----:B------:R-:W-:Y:S01]  /*4f00*/  FMUL.FTZ R152, R152, UR22 ;  /* 0x0000001698987c20 */ /* 0x000fe20008410000 */
[----:B------:R-:W-:-:S03]  /*4f10*/  MOV R70, RZ ;  /* 0x000000ff00467202 */ /* 0x000fc60000000f00 */
[----:B------:R-:W-:Y:S01]  /*4f20*/  @P6 FMUL.FTZ R70, R152, R63 ;  /* 0x0000003f98466220 */ /* 0x000fe20000410000 */
[----:B------:R-:W1:Y:S01]  /*4f30*/  F2F.F16.F32 R71, R71 ;  /* 0x0000004700477304 */ /* 0x000e620000200800 */
[----:B0-----:R-:W-:-:S07]  /*4f40*/  IMAD.WIDE.U32 R62, R62, 0x10000, RZ ;  /* 0x000100003e3e7825 */ /* 0x001fce00078e00ff */
[----:B------:R-:W0:Y:S01]  /*4f50*/  F2F.F16.F32 R64, R64 ;  /* 0x0000004000407304 */ /* 0x000e220000200800 */
[----:B-1----:R-:W-:-:S07]  /*4f60*/  SHF.L.U32 R65, R71, 0x10, RZ ;  /* 0x0000001047417819 */ /* 0x002fce00000006ff */
[----:B------:R-:W1:Y:S01]  /*4f70*/  F2F.F16.F32 R151, R70 ;  /* 0x0000004600977304 */ /* 0x000e620000200800 */
[----:B0-----:R-:W-:Y:S01]  /*4f80*/  LOP3.LUT R63, R63, R65, R64, 0xfe, !PT ;  /* 0x000000413f3f7212 */ /* 0x001fe200078efe40 */
[----:B------:R-:W-:Y:S01]  /*4f90*/  IMAD.WIDE.U32 R64, R5, 0x8, R188 ;  /* 0x0000000805407825 */ /* 0x000fe200078e00bc */
[----:B-1----:R-:W-:-:S03]  /*4fa0*/  LOP3.LUT R62, R62, R151, RZ, 0xfc, !PT ;  /* 0x000000973e3e7212 */ /* 0x002fc600078efcff */
[----:B------:R-:W-:-:S05]  /*4fb0*/  IMAD.WIDE.U32 R150, R150, 0x8, R178 ;  /* 0x0000000896967825 */ /* 0x000fca00078e00b2 */
[----:B------:R3:W-:Y:S04]  /*4fc0*/  STG.E.64 desc[UR14][R150.64], R62 ;  /* 0x0000003e96007986 */ /* 0x0007e8000c101b0e */
[----:B------:R-:W2:Y:S01]  /*4fd0*/  LDG.E.64 R64, desc[UR14][R64.64] ;  /* 0x0000000e40407981 */ /* 0x000ea2000c1e1b00 */
[----:B------:R-:W-:Y:S01]  /*4fe0*/  @P4 MOV R71, R61 ;  /* 0x0000003d00474202 */ /* 0x000fe20000000f00 */
[----:B------:R-:W-:Y:S01]  /*4ff0*/  FFMA.FTZ R156, R81, UR13, R75 ;  /* 0x0000000d519c7c23 */ /* 0x000fe2000801004b */
[----:B------:R-:W-:Y:S01]  /*5000*/  @P0 SHF.R.U32.HI R61, RZ, 0x10, R61 ;  /* 0x00000010ff3d0819 */ /* 0x000fe2000001163d */
[----:B------:R-:W-:Y:S02]  /*5010*/  HFMA2 R70, -RZ, RZ, 0, 0 ;  /* 0x00000000ff467431 */ /* 0x000fe400000001ff */
[----:B------:R-:W-:Y:S01]  /*5020*/  FFMA.FTZ R78, R78, UR13, R75 ;  /* 0x0000000d4e4e7c23 */ /* 0x000fe2000801004b */
[----:B------:R-:W-:-:S02]  /*5030*/  @P4 HADD2.F32 R154, -RZ, R71.H0_H0 ;  /* 0x20000047ff9a4230 */ /* 0x000fc40000004100 */
[----:B------:R-:W-:Y:S01]  /*5040*/  FADD.FTZ R156, R79, -R156 ;  /* 0x8000009c4f9c7221 */ /* 0x000fe20000010000 */
[----:B------:R-:W-:Y:S01]  /*5050*/  FFMA.FTZ R79, R82, UR13, R75 ;  /* 0x0000000d524f7c23 */ /* 0x000fe2000801004b */
[----:B------:R-:W-:Y:S01]  /*5060*/  @P0 HADD2.F32 R61, -RZ, R61.H0_H0 ;  /* 0x2000003dff3d0230 */ /* 0x000fe20000004100 */
[----:B---3--:R-:W-:Y:S01]  /*5070*/  @P6 MOV R62, R66 ;  /* 0x00000042003e6202 */ /* 0x008fe20000000f00 */
[----:B------:R-:W-:Y:S01]  /*5080*/  @P4 FMUL.FTZ R70, R69, R154 ;  /* 0x0000009a45464220 */ /* 0x000fe20000410000 */
[----:B------:R-:W-:Y:S02]  /*5090*/  CS2R R150, SRZ ;  /* 0x0000000000967805 */ /* 0x000fe4000001ff00 */
[----:B------:R-:W-:Y:S01]  /*50a0*/  LOP3.LUT P4, RZ, R117, 0xff00, RZ, 0xc0, !PT ;  /* 0x0000ff0075ff7812 */ /* 0x000fe2000788c0ff */
[----:B------:R-:W-:Y:S01]  /*50b0*/  FADD.FTZ R79, R80, -R79 ;  /* 0x8000004f504f7221 */ /* 0x000fe20000010000 */
[----:B------:R-:W-:Y:S01]  /*50c0*/  @P6 HADD2.F32 R63, -RZ, R62.H0_H0 ;  /* 0x2000003eff3f6230 */ /* 0x000fe20000004100 */
[----:B------:R-:W-:Y:S01]  /*50d0*/  @P5 SHF.R.U64 R69, R66, 0x10, R67 ;  /* 0x0000001042455819 */ /* 0x000fe20000001243 */
[----:B------:R-:W-:-:S02]  /*50e0*/  HFMA2 R71, -RZ, RZ, 0, 0 ;  /* 0x00000000ff477431 */ /* 0x000fc400000001ff */
[----:B------:R-:W-:Y:S01]  /*50f0*/  FMUL.FTZ R156, R156, UR12 ;  /* 0x0000000c9c9c7c20 */ /* 0x000fe20008410000 */
[----:B------:R-:W-:Y:S01]  /*5100*/  FFMA.FTZ R66, R85, UR13, R75 ;  /* 0x0000000d55427c23 */ /* 0x000fe2000801004b */
[----:B------:R-:W-:Y:S01]  /*5110*/  @P6 FMUL.FTZ R150, R152, R63 ;  /* 0x0000003f98966220 */ /* 0x000fe20000410000 */
[----:B------:R-:W-:Y:S01]  /*5120*/  LOP3.LUT P6, RZ, R117, 0xff0000, RZ, 0xc0, !PT ;  /* 0x00ff000075ff7812 */ /* 0x000fe200078cc0ff */
[----:B------:R-:W-:Y:S01]  /*5130*/  @P0 FMUL.FTZ R71, R68, R61 ;  /* 0x0000003d44470220 */ /* 0x000fe20000410000 */
[----:B------:R-:W-:Y:S02]  /*5140*/  @P5 HADD2.F32 R69, -RZ, R69.H0_H0 ;  /* 0x20000045ff455230 */ /* 0x000fe40000004100 */
[----:B------:R-:W-:Y:S01]  /*5150*/  FMUL.FTZ R79, R79, UR12 ;  /* 0x0000000c4f4f7c20 */ /* 0x000fe20008410000 */
[----:B------:R-:W-:Y:S01]  /*5160*/  ISETP.GE.U32.AND P0, PT, R117, 0x1000000, PT ;  /* 0x010000007500780c */ /* 0x000fe20003f06070 */
[----:B------:R-:W-:Y:S01]  /*5170*/  FMUL.FTZ R81, R156, UR4 ;  /* 0x000000049c517c20 */ /* 0x000fe20008410000 */
[----:B------:R-:W-:Y:S01]  /*5180*/  FADD.FTZ R66, R83, -R66 ;  /* 0x8000004253427221 */ /* 0x000fe20000010000 */
[----:B------:R-:W-:Y:S01]  /*5190*/  FMUL.FTZ R79, R79, UR4 ;  /* 0x000000044f4f7c20 */ /* 0x000fe20008410000 */
[----:B------:R-:W-:Y:S01]  /*51a0*/  @P5 FMUL.FTZ R151, R60, R69 ;  /* 0x000000453c975220 */ /* 0x000fe20000410000 */
[----:B------:R-:W-:Y:S01]  /*51b0*/  @P4 HADD2.F32 R62, -RZ, R177.H0_H0 ;  /* 0x200000b1ff3e4230 */ /* 0x000fe20000004100 */
[----:B------:R-:W-:Y:S01]  /*51c0*/  LOP3.LUT P5, RZ, R117, 0xff, RZ, 0xc0, !PT ;  /* 0x000000ff75ff7812 */ /* 0x000fe200078ac0ff */
[----:B------:R-:W-:Y:S01]  /*51d0*/  FMUL.FTZ R81, R81, UR22 ;  /* 0x0000001651517c20 */ /* 0x000fe20008410000 */
[----:B------:R-:W-:Y:S01]  /*51e0*/  FMUL.FTZ R66, R66, UR12 ;  /* 0x0000000c42427c20 */ /* 0x000fe20008410000 */
[----:B------:R-:W-:-:S02]  /*51f0*/  @P6 HADD2.F32 R61, -RZ, R137.H0_H0 ;  /* 0x20000089ff3d6230 */ /* 0x000fc40000004100 */
[----:B------:R-:W-:Y:S01]  /*5200*/  FMUL.FTZ R80, R79, UR22 ;  /* 0x000000164f507c20 */ /* 0x000fe20008410000 */
[----:B------:R-:W-:Y:S01]  /*5210*/  FADD.FTZ R78, R77, -R78 ;  /* 0x8000004e4d4e7221 */ /* 0x000fe20000010000 */
[----:B------:R-:W-:Y:S01]  /*5220*/  MOV R60, RZ ;  /* 0x000000ff003c7202 */ /* 0x000fe20000000f00 */
[----:B------:R-:W-:Y:S01]  /*5230*/  @P4 FMUL.FTZ R60, R81, R62 ;  /* 0x0000003e513c4220 */ /* 0x000fe20000410000 */
[----:B------:R-:W-:Y:S01]  /*5240*/  FMUL.FTZ R66, R66, UR4 ;  /* 0x0000000442427c20 */ /* 0x000fe20008410000 */
[----:B------:R-:W-:Y:S02]  /*5250*/  HFMA2 R62, -RZ, RZ, 0, 0 ;  /* 0x00000000ff3e7431 */ /* 0x000fe400000001ff */
[----:B------:R-:W-:Y:S01]  /*5260*/  @P6 FMUL.FTZ R62, R80, R61 ;  /* 0x0000003d503e6220 */ /* 0x000fe20000410000 */
[----:B------:R-:W-:Y:S01]  /*5270*/  FMUL.FTZ R78, R78, UR12 ;  /* 0x0000000c4e4e7c20 */ /* 0x000fe20008410000 */
[----:B------:R-:W-:Y:S02]  /*5280*/  @P0 HADD2.F32 R61, -RZ, R177.H1_H1 ;  /* 0x300000b1ff3d0230 */ /* 0x000fe40000004100 */
[----:B------:R-:W-:Y:S01]  /*5290*/  FMUL.FTZ R66, R66, UR22 ;  /* 0x0000001642427c20 */ /* 0x000fe20008410000 */
[----:B------:R-:W-:Y:S01]  /*52a0*/  MOV R68, RZ ;  /* 0x000000ff00447202 */ /* 0x000fe20000000f00 */
[----:B------:R-:W-:Y:S01]  /*52b0*/  FMUL.FTZ R78, R78, UR4 ;  /* 0x000000044e4e7c20 */ /* 0x000fe20008410000 */
[----:B------:R-:W-:-:S02]  /*52c0*/  HFMA2 R79, -RZ, RZ, 0, 0 ;  /* 0x00000000ff4f7431 */ /* 0x000fc400000001ff */
[----:B------:R-:W-:Y:S01]  /*52d0*/  @P0 FMUL.FTZ R68, R66, R61 ;  /* 0x0000003d42440220 */ /* 0x000fe20000410000 */
[----:B------:R-:W-:Y:S02]  /*52e0*/  @P5 HADD2.F32 R61, -RZ, R136.H0_H0 ;  /* 0x20000088ff3d5230 */ /* 0x000fe40000004100 */
[----:B------:R-:W-:Y:S01]  /*52f0*/  FMUL.FTZ R152, R78, UR22 ;  /* 0x000000164e987c20 */ /* 0x000fe20008410000 */
[----:B------:R-:W0:Y:S01]  /*5300*/  F2F.F16.F32 R60, R60 ;  /* 0x0000003c003c7304 */ /* 0x000e220000200800 */
[----:B------:R-:W-:Y:S01]  /*5310*/  FFMA.FTZ R78, R89, UR13, R75 ;  /* 0x0000000d594e7c23 */ /* 0x000fe2000801004b */
[----:B------:R-:W-:Y:S01]  /*5320*/  @P3 SHF.R.U32.HI R82, RZ, 0x10, R67 ;  /* 0x00000010ff523819 */ /* 0x000fe20000011643 */
[----:B------:R-:W-:Y:S01]  /*5330*/  @P5 FMUL.FTZ R79, R152, R61 ;  /* 0x0000003d984f5220 */ /* 0x000fe20000410000 */
[----:B------:R-:W-:Y:S02]  /*5340*/  HFMA2 R77, -RZ, RZ, 0, 0 ;  /* 0x00000000ff4d7431 */ /* 0x000fe400000001ff */
[----:B------:R-:W-:Y:S01]  /*5350*/  FADD.FTZ R87, R87, -R78 ;  /* 0x8000004e57577221 */ /* 0x000fe20000010000 */
[----:B------:R-:W-:Y:S01]  /*5360*/  @P1 MOV R78, R67 ;  /* 0x00000043004e1202 */ /* 0x000fe20000000f00 */
[----:B------:R-:W1:Y:S01]  /*5370*/  F2F.F16.F32 R68, R68 ;  /* 0x0000004400447304 */ /* 0x000e620000200800 */
[----:B0-----:R-:W-:-:S07]  /*5380*/  IMAD.WIDE.U32 R60, R60, 0x10000, RZ ;  /* 0x000100003c3c7825 */ /* 0x001fce00078e00ff */
[----:B------:R-:W0:Y:S01]  /*5390*/  F2F.F16.F32 R62, R62 ;  /* 0x0000003e003e7304 */ /* 0x000e220000200800 */
[----:B-1----:R-:W-:-:S07]  /*53a0*/  SHF.L.U32 R63, R68, 0x10, RZ ;  /* 0x00000010443f7819 */ /* 0x002fce00000006ff */
[----:B------:R-:W1:Y:S01]  /*53b0*/  F2F.F16.F32 R79, R79 ;  /* 0x0000004f004f7304 */ /* 0x000e620000200800 */
[----:B------:R-:W-:Y:S01]  /*53c0*/  IMAD.WIDE.U32 R68, R4, 0x8, R188 ;  /* 0x0000000804447825 */ /* 0x000fe200078e00bc */
[----:B0-----:R-:W-:-:S03]  /*53d0*/  LOP3.LUT R61, R61, R63, R62, 0xfe, !PT ;  /* 0x0000003f3d3d7212 */ /* 0x001fc600078efe3e */
[----:B------:R-:W-:-:S04]  /*53e0*/  IMAD.WIDE.U32 R62, R5, 0x8, R178 ;  /* 0x00000008053e7825 */ /* 0x000fc800078e00b2 */
[----:B------:R-:W-:Y:S01]  /*53f0*/  @P1 HADD2.F32 R5, -RZ, R78.H0_H0 ;  /* 0x2000004eff051230 */ /* 0x000fe20000004100 */
[----:B-1----:R-:W-:-:S04]  /*5400*/  LOP3.LUT R60, R60, R79, RZ, 0xfc, !PT ;  /* 0x0000004f3c3c7212 */ /* 0x002fc800078efcff */
[----:B------:R-:W-:Y:S01]  /*5410*/  @P1 FMUL.FTZ R77, R72, R5 ;  /* 0x00000005484d1220 */ /* 0x000fe20000410000 */
[----:B------:R0:W-:Y:S01]  /*5420*/  STG.E.64 desc[UR14][R62.64], R60 ;  /* 0x0000003c3e007986 */ /* 0x0001e2000c101b0e */
[----:B------:R-:W-:-:S03]  /*5430*/  LOP3.LUT P1, RZ, R118, 0xff00, RZ, 0xc0, !PT ;  /* 0x0000ff0076ff7812 */ /* 0x000fc6000782c0ff */
[----:B------:R-:W3:Y:S01]  /*5440*/  LDG.E.64 R68, desc[UR14][R68.64] ;  /* 0x0000000e44447981 */ /* 0x000ee2000c1e1b00 */
[----:B------:R-:W-:Y:S01]  /*5450*/  FFMA.FTZ R83, R90, UR13, R75 ;  /* 0x0000000d5a537c23 */ /* 0x000fe2000801004b */
[----:B------:R-:W-:Y:S02]  /*5460*/  HFMA2 R72, -RZ, RZ, 0, 0 ;  /* 0x00000000ff487431 */ /* 0x000fe400000001ff */
[----:B------:R-:W-:Y:S01]  /*5470*/  FMUL.FTZ R87, R87, UR12 ;  /* 0x0000000c57577c20 */ /* 0x000fe20008410000 */
[----:B------:R-:W-:Y:S01]  /*5480*/  MOV R79, RZ ;  /* 0x000000ff004f7202 */ /* 0x000fe20000000f00 */
[----:B------:R-:W-:Y:S01]  /*5490*/  FADD.FTZ R88, R88, -R83 ;  /* 0x8000005358587221 */ /* 0x000fe20000010000 */
[----:B------:R-:W-:Y:S02]  /*54a0*/  HFMA2 R78, -RZ, RZ, 0, 0 ;  /* 0x00000000ff4e7431 */ /* 0x000fe400000001ff */
[----:B------:R-:W-:Y:S01]  /*54b0*/  FMUL.FTZ R83, R87, UR4 ;  /* 0x0000000457537c20 */ /* 0x000fe20008410000 */
[----:B------:R-:W-:Y:S01]  /*54c0*/  FMUL.FTZ R88, R88, UR12 ;  /* 0x0000000c58587c20 */ /* 0x000fe20008410000 */
[----:B0-----:R-:W-:-:S02]  /*54d0*/  FFMA.FTZ R62, R93, UR13, R75 ;  /* 0x0000000d5d3e7c23 */ /* 0x001fc4000801004b */
[----:B------:R-:W-:Y:S01]  /*54e0*/  FMUL.FTZ R83, R83, UR22 ;  /* 0x0000001653537c20 */ /* 0x000fe20008410000 */
[----:B------:R-:W-:Y:S01]  /*54f0*/  FFMA.FTZ R61, R86, UR13, R75 ;  /* 0x0000000d563d7c23 */ /* 0x000fe2000801004b */
[----:B------:R-:W-:Y:S01]  /*5500*/  FADD.FTZ R91, R91, -R62 ;  /* 0x8000003e5b5b7221 */ /* 0x000fe20000010000 */
[----:B------:R-:W-:Y:S02]  /*5510*/  HFMA2 R62, -RZ, RZ, 0, 0 ;  /* 0x00000000ff3e7431 */ /* 0x000fe400000001ff */
[----:B------:R-:W-:Y:S01]  /*5520*/  FADD.FTZ R61, R84, -R61 ;  /* 0x8000003d543d7221 */ /* 0x000fe20000010000 */
[----:B------:R-:W-:-:S03]  /*5530*/  FMUL.FTZ R91, R91, UR12 ;  /* 0x0000000c5b5b7c20 */ /* 0x000fc60008410000 */
[----:B------:R-:W-:-:S04]  /*5540*/  FMUL.FTZ R61, R61, UR12 ;  /* 0x0000000c3d3d7c20 */ /* 0x000fc80008410000 */
[----:B------:R-:W-:-:S04]  /*5550*/  FMUL.FTZ R61, R61, UR4 ;  /* 0x000000043d3d7c20 */ /* 0x000fc80008410000 */
[----:B------:R-:W-:Y:S01]  /*5560*/  FMUL.FTZ R85, R61, UR22 ;  /* 0x000000163d557c20 */ /* 0x000fe20008410000 */
[----:B--2---:R-:W-:Y:S02]  /*5570*/  @P4 SHF.R.U64 R67, R64, 0x10, R65 ;  /* 0x0000001040434819 */ /* 0x004fe40000001241 */
[----:B------:R-:W-:Y:S01]  /*5580*/  @P5 MOV R5, R64 ;  /* 0x0000004000055202 */ /* 0x000fe20000000f00 */
[----:B------:R-:W-:Y:S02]  /*5590*/  @P3 HADD2.F32 R64, -RZ, R82.H0_H0 ;  /* 0x20000052ff403230 */ /* 0x000fe40000004100 */
[----:B------:R-:W-:Y:S02]  /*55a0*/  @P4 HADD2.F32 R60, -RZ, R67.H0_H0 ;  /* 0x20000043ff3c4230 */ /* 0x000fe40000004100 */
[----:B------:R-:W-:Y:S01]  /*55b0*/  FMUL.FTZ R67, R91, UR4 ;  /* 0x000000045b437c20 */ /* 0x000fe20008410000 */
[----:B------:R-:W-:Y:S02]  /*55c0*/  @P5 HADD2.F32 R5, -RZ, R5.H0_H0 ;  /* 0x20000005ff055230 */ /* 0x000fe40000004100 */
[----:B------:R-:W-:Y:S01]  /*55d0*/  @P3 FMUL.FTZ R78, R73, R64 ;  /* 0x00000040494e3220 */ /* 0x000fe20000410000 */
[C---:B------:R-:W-:Y:S01]  /*55e0*/  LOP3.LUT P3, RZ, R118.reuse, 0xff, RZ, 0xc0, !PT ;  /* 0x000000ff76ff7812 */ /* 0x040fe2000786c0ff */
[----:B------:R-:W-:Y:S01]  /*55f0*/  @P4 FMUL.FTZ R72, R81, R60 ;  /* 0x0000003c51484220 */ /* 0x000fe20000410000 */
[----:B------:R-:W-:Y:S01]  /*5600*/  LOP3.LUT P4, RZ, R118, 0xff0000, RZ, 0xc0, !PT ;  /* 0x00ff000076ff7812 */ /* 0x000fe2000788c0ff */
[----:B------:R-:W-:Y:S01]  /*5610*/  @P5 FMUL.FTZ R79, R152, R5 ;  /* 0x00000005984f5220 */ /* 0x000fe20000410000 */
[----:B------:R-:W-:Y:S01]  /*5620*/  ISETP.GE.U32.AND P5, PT, R118, 0x1000000, PT ;  /* 0x010000007600780c */ /* 0x000fe20003fa6070 */
[----:B------:R-:W-:-:S02]  /*5630*/  @P1 HADD2.F32 R60, -RZ, R176.H0_H0 ;  /* 0x200000b0ff3c1230 */ /* 0x000fc40000004100 */
[----:B------:R-:W-:Y:S01]  /*5640*/  FMUL.FTZ R81, R88, UR4 ;  /* 0x0000000458517c20 */ /* 0x000fe20008410000 */
[----:B------:R-:W-:Y:S01]  /*5650*/  MOV R5, RZ ;  /* 0x000000ff00057202 */ /* 0x000fe20000000f00 */
[----:B------:R-:W-:Y:S01]  /*5660*/  FMUL.FTZ R67, R67, UR22 ;  /* 0x0000001643437c20 */ /* 0x000fe20008410000 */
[----:B------:R-:W-:Y:S01]  /*5670*/  MOV R73, RZ ;  /* 0x000000ff00497202 */ /* 0x000fe20000000f00 */
[----:B------:R-:W-:Y:S01]  /*5680*/  @P1 FMUL.FTZ R5, R83, R60 ;  /* 0x0000003c53051220 */ /* 0x000fe20000410000 */
[----:B------:R-:W-:Y:S01]  /*5690*/  FMUL.FTZ R81, R81, UR22 ;  /* 0x0000001651517c20 */ /* 0x000fe20008410000 */
[----:B------:R-:W-:Y:S02]  /*56a0*/  HFMA2 R64, -RZ, RZ, 0, 0 ;  /* 0x00000000ff407431 */ /* 0x000fe400000001ff */
[----:B------:R-:W-:Y:S02]  /*56b0*/  @P4 HADD2.F32 R60, -RZ, R139.H0_H0 ;  /* 0x2000008bff3c4230 */ /* 0x000fe40000004100 */
[----:B------:R-:W0:Y:S03]  /*56c0*/  F2F.F16.F32 R5, R5 ;  /* 0x0000000500057304 */ /* 0x000e260000200800 */
[----:B------:R-:W-:Y:S01]  /*56d0*/  @P4 FMUL.FTZ R62, R81, R60 ;  /* 0x0000003c513e4220 */ /* 0x000fe20000410000 */
[----:B------:R-:W-:-:S05]  /*56e0*/  @P5 HADD2.F32 R60, -RZ, R176.H1_H1 ;  /* 0x300000b0ff3c5230 */ /* 0x000fca0000004100 */
[----:B------:R-:W-:Y:S01]  /*56f0*/  @P5 FMUL.FTZ R73, R67, R60 ;  /* 0x0000003c43495220 */ /* 0x000fe20000410000 */
[----:B------:R-:W-:Y:S01]  /*5700*/  @P3 HADD2.F32 R60, -RZ, R138.H0_H0 ;  /* 0x2000008aff3c3230 */ /* 0x000fe20000004100 */
[----:B------:R-:W-:Y:S04]  /*5710*/  F2F.F16.F32 R62, R62 ;  /* 0x0000003e003e7304 */ /* 0x000fe80000200800 */
[----:B------:R-:W-:Y:S01]  /*5720*/  @P3 FMUL.FTZ R64, R85, R60 ;  /* 0x0000003c55403220 */ /* 0x000fe20000410000 */
[----:B0-----:R-:W-:-:S03]  /*5730*/  IMAD.WIDE.U32 R60, R5, 0x10000, RZ ;  /* 0x00010000053c7825 */ /* 0x001fc600078e00ff */
[----:B------:R-:W0:Y:S08]  /*5740*/  F2F.F16.F32 R73, R73 ;  /* 0x0000004900497304 */ /* 0x000e300000200800 */
[----:B------:R-:W1:Y:S01]  /*5750*/  F2F.F16.F32 R63, R64 ;  /* 0x00000040003f7304 */ /* 0x000e620000200800 */
[----:B0-----:R-:W-:-:S04]  /*5760*/  SHF.L.U32 R5, R73, 0x10, RZ ;  /* 0x0000001049057819 */ /* 0x001fc800000006ff */
[----:B------:R-:W-:Y:S01]  /*5770*/  LOP3.LUT R61, R61, R5, R62, 0xfe, !PT ;  /* 0x000000053d3d7212 */ /* 0x000fe200078efe3e */
        /* <DEDUP_REMOVED lines=9> */
[----:B------:R-:W-:-:S02]  /*5810*/  HFMA2 R84, -RZ, RZ, 0, 0 ;  /* 0x00000000ff547431 */ /* 0x000fc400000001ff */
[----:B------:R-:W-:Y:S02]  /*5820*/  @P6 HADD2.F32 R73, -RZ, R73.H0_H0 ;  /* 0x20000049ff496230 */ /* 0x000fe40000004100 */
[----:B------:R-:W-:Y:S01]  /*5830*/  FADD.FTZ R95, R95, -R82 ;  /* 0x800000525f5f7221 */ /* 0x000fe20000010000 */
[----:B------:R-:W-:Y:S01]  /*5840*/  @P0 SHF.R.U32.HI R82, RZ, 0x10, R65 ;  /* 0x00000010ff520819 */ /* 0x000fe20000011641 */
[----:B------:R-:W-:Y:S02]  /*5850*/  HFMA2 R65, -RZ, RZ, 0, 0 ;  /* 0x00000000ff417431 */ /* 0x000fe400000001ff */
[----:B------:R-:W-:Y:S01]  /*5860*/  FADD.FTZ R87, R96, -R87 ;  /* 0x8000005760577221 */ /* 0x000fe20000010000 */
[----:B------:R-:W-:Y:S01]  /*5870*/  @P6 FMUL.FTZ R64, R80, R73 ;  /* 0x0000004950406220 */ /* 0x000fe20000410000 */
[----:B------:R-:W-:Y:S01]  /*5880*/  LOP3.LUT P6, RZ, R119, 0xff00, RZ, 0xc0, !PT ;  /* 0x0000ff0077ff7812 */ /* 0x000fe200078cc0ff */
[----:B0-----:R-:W-:Y:S02]  /*5890*/  @P0 HADD2.F32 R5, -RZ, R82.H0_H0 ;  /* 0x20000052ff050230 */ /* 0x001fe40000004100 */
[----:B------:R-:W-:Y:S01]  /*58a0*/  FMUL.FTZ R95, R95, UR12 ;  /* 0x0000000c5f5f7c20 */ /* 0x000fe20008410000 */
[----:B------:R-:W-:Y:S01]  /*58b0*/  HFMA2 R82, -RZ, RZ, 0, 0 ;  /* 0x00000000ff527431 */ /* 0x000fe200000001ff */
[----:B------:R-:W-:Y:S01]  /*58c0*/  MOV R73, RZ ;  /* 0x000000ff00497202 */ /* 0x000fe20000000f00 */
[----:B------:R-:W-:Y:S01]  /*58d0*/  FMUL.FTZ R87, R87, UR12 ;  /* 0x0000000c57577c20 */ /* 0x000fe20008410000 */
[----:B------:R-:W-:Y:S01]  /*58e0*/  @P0 FMUL.FTZ R65, R66, R5 ;  /* 0x0000000542410220 */ /* 0x000fe20000410000 */
[----:B------:R-:W-:Y:S01]  /*58f0*/  FMUL.FTZ R66, R95, UR4 ;  /* 0x000000045f427c20 */ /* 0x000fe20008410000 */
[----:B------:R-:W-:Y:S01]  /*5900*/  LOP3.LUT P0, RZ, R119, 0xff0000, RZ, 0xc0, !PT ;  /* 0x00ff000077ff7812 */ /* 0x000fe2000780c0ff */
[----:B------:R-:W-:Y:S01]  /*5910*/  FMUL.FTZ R87, R87, UR4 ;  /* 0x0000000457577c20 */ /* 0x000fe20008410000 */
[----:B---3--:R-:W-:Y:S01]  /*5920*/  @P1 SHF.R.U64 R60, R68, 0x10, R69 ;  /* 0x00000010443c1819 */ /* 0x008fe20000001245 */
[----:B------:R-:W-:Y:S01]  /*5930*/  FMUL.FTZ R66, R66, UR22 ;  /* 0x0000001642427c20 */ /* 0x000fe20008410000 */
[----:B------:R-:W-:Y:S01]  /*5940*/  @P3 MOV R4, R68 ;  /* 0x0000004400043202 */ /* 0x000fe20000000f00 */
[----:B------:R-:W-:-:S02]  /*5950*/  @P6 HADD2.F32 R5, -RZ, R175.H0_H0 ;  /* 0x200000afff056230 */ /* 0x000fc40000004100 */
[----:B------:R-:W-:Y:S01]  /*5960*/  FMUL.FTZ R87, R87, UR22 ;  /* 0x0000001657577c20 */ /* 0x000fe20008410000 */
[----:B------:R-:W-:Y:S01]  /*5970*/  @P1 HADD2.F32 R60, -RZ, R60.H0_H0 ;  /* 0x2000003cff3c1230 */ /* 0x000fe20000004100 */
[----:B------:R-:W-:Y:S01]  /*5980*/  @P5 SHF.R.U32.HI R86, RZ, 0x10, R69 ;  /* 0x00000010ff565819 */ /* 0x000fe20000011645 */
[----:B------:R-:W-:Y:S02]  /*5990*/  @P3 HADD2.F32 R4, -RZ, R4.H0_H0 ;  /* 0x20000004ff043230 */ /* 0x000fe40000004100 */
[--C-:B------:R-:W-:Y:S01]  /*59a0*/  FFMA.FTZ R104, R104, UR13, R75.reuse ;  /* 0x0000000d68687c23 */ /* 0x100fe2000801004b */
[--C-:B------:R-:W-:Y:S01]  /*59b0*/  FFMA.FTZ R106, R106, UR13, R75.reuse ;  /* 0x0000000d6a6a7c23 */ /* 0x100fe2000801004b */
[----:B------:R-:W-:Y:S01]  /*59c0*/  @P1 FMUL.FTZ R82, R83, R60 ;  /* 0x0000003c53521220 */ /* 0x000fe20000410000 */
[--C-:B------:R-:W-:Y:S01]  /*59d0*/  FFMA.FTZ R60, R101, UR13, R75.reuse ;  /* 0x0000000d653c7c23 */ /* 0x100fe2000801004b */
[----:B------:R-:W-:Y:S01]  /*59e0*/  ISETP.GE.U32.AND P1, PT, R119, 0x1000000, PT ;  /* 0x010000007700780c */ /* 0x000fe20003f26070 */
[----:B------:R-:W-:Y:S01]  /*59f0*/  @P3 FMUL.FTZ R73, R85, R4 ;  /* 0x0000000455493220 */ /* 0x000fe20000410000 */
[----:B------:R-:W-:Y:S01]  /*5a00*/  MOV R4, RZ ;  /* 0x000000ff00047202 */ /* 0x000fe20000000f00 */
[----:B------:R-:W-:Y:S01]  /*5a10*/  FADD.FTZ R99, R99, -R60 ;  /* 0x8000003c63637221 */ /* 0x000fe20000010000 */
[----:B------:R-:W-:Y:S01]  /*5a20*/  @P6 FMUL.FTZ R4, R66, R5 ;  /* 0x0000000542046220 */ /* 0x000fe20000410000 */
[----:B------:R-:W-:Y:S01]  /*5a30*/  FFMA.FTZ R5, R94, UR13, R75 ;  /* 0x0000000d5e057c23 */ /* 0x000fe2000801004b */
[----:B------:R-:W-:Y:S01]  /*5a40*/  LOP3.LUT P3, RZ, R119, 0xff, RZ, 0xc0, !PT ;  /* 0x000000ff77ff7812 */ /* 0x000fe2000786c0ff */
[----:B------:R-:W-:Y:S01]  /*5a50*/  FMUL.FTZ R99, R99, UR12 ;  /* 0x0000000c63637c20 */ /* 0x000fe20008410000 */
[----:B------:R-:W-:Y:S01]  /*5a60*/  CS2R R60, SRZ ;  /* 0x00000000003c7805 */ /* 0x000fe2000001ff00 */
[----:B------:R-:W-:Y:S01]  /*5a70*/  FADD.FTZ R5, R92, -R5 ;  /* 0x800000055c057221 */ /* 0x000fe20000010000 */
[----:B------:R-:W-:-:S02]  /*5a80*/  @P0 HADD2.F32 R68, -RZ, R141.H0_H0 ;  /* 0x2000008dff440230 */ /* 0x000fc40000004100 */
[----:B------:R-:W-:Y:S01]  /*5a90*/  FMUL.FTZ R80, R99, UR4 ;  /* 0x0000000463507c20 */ /* 0x000fe20008410000 */
[----:B------:R-:W0:Y:S01]  /*5aa0*/  F2F.F16.F32 R4, R4 ;  /* 0x0000000400047304 */ /* 0x000e220000200800 */
[----:B------:R-:W-:Y:S02]  /*5ab0*/  @P1 HADD2.F32 R83, -RZ, R175.H1_H1 ;  /* 0x300000afff531230 */ /* 0x000fe40000004100 */
[----:B------:R-:W-:Y:S01]  /*5ac0*/  FMUL.FTZ R5, R5, UR12 ;  /* 0x0000000c05057c20 */ /* 0x000fe20008410000 */
[----:B------:R-:W-:Y:S01]  /*5ad0*/  FMUL.FTZ R80, R80, UR22 ;  /* 0x0000001650507c20 */ /* 0x000fe20008410000 */
[----:B------:R-:W-:Y:S01]  /*5ae0*/  @P0 FMUL.FTZ R60, R87, R68 ;  /* 0x00000044573c0220 */ /* 0x000fe20000410000 */
[----:B------:R-:W-:Y:S01]  /*5af0*/  FADD.FTZ R104, R103, -R104 ;  /* 0x8000006867687221 */ /* 0x000fe20000010000 */
[----:B------:R-:W-:Y:S01]  /*5b00*/  FMUL.FTZ R5, R5, UR4 ;  /* 0x0000000405057c20 */ /* 0x000fe20008410000 */
[----:B------:R-:W-:Y:S01]  /*5b10*/  @P1 FMUL.FTZ R61, R80, R83 ;  /* 0x00000053503d1220 */ /* 0x000fe20000410000 */
[----:B------:R-:W-:Y:S01]  /*5b20*/  @P3 HADD2.F32 R83, -RZ, R140.H0_H0 ;  /* 0x2000008cff533230 */ /* 0x000fe20000004100 */
[----:B------:R1:W-:Y:S01]  /*5b30*/  F2F.F16.F32 R68, R60 ;  /* 0x0000003c00447304 */ /* 0x0003e20000200800 */
[----:B------:R-:W-:-:S04]  /*5b40*/  FMUL.FTZ R88, R5, UR22 ;  /* 0x0000001605587c20 */ /* 0x000fc80008410000 */
[----:B------:R-:W-:Y:S01]  /*5b50*/  @P3 FMUL.FTZ R84, R88, R83 ;  /* 0x0000005358543220 */ /* 0x000fe20000410000 */
[----:B0-----:R-:W-:Y:S02]  /*5b60*/  IMAD.WIDE.U32 R4, R4, 0x10000, RZ ;  /* 0x0001000004047825 */ /* 0x001fe400078e00ff */
[----:B------:R-:W0:Y:S01]  /*5b70*/  F2F.F16.F32 R61, R61 ;  /* 0x0000003d003d7304 */ /* 0x000e220000200800 */
[----:B-1----:R-:W-:-:S07]  /*5b80*/  @P4 MOV R60, R69 ;  /* 0x00000045003c4202 */ /* 0x002fce0000000f00 */
[----:B------:R-:W1:Y:S01]  /*5b90*/  F2F.F16.F32 R85, R84 ;  /* 0x0000005400557304 */ /* 0x000e620000200800 */
[----:B0-----:R-:W-:-:S04]  /*5ba0*/  SHF.L.U32 R83, R61, 0x10, RZ ;  /* 0x000000103d537819 */ /* 0x001fc800000006ff */
[----:B------:R-:W-:Y:S01]  /*5bb0*/  LOP3.LUT R5, R5, R83, R68, 0xfe, !PT ;  /* 0x0000005305057212 */ /* 0x000fe200078efe44 */
[----:B------:R-:W-:Y:S02]  /*5bc0*/  @P4 HADD2.F32 R68, -RZ, R60.H0_H0 ;  /* 0x2000003cff444230 */ /* 0x000fe40000004100 */
[----:B------:R-:W-:Y:S02]  /*5bd0*/  HFMA2 R83, -RZ, RZ, 0, 0 ;  /* 0x00000000ff537431 */ /* 0x000fe400000001ff */
[----:B------:R-:W-:Y:S01]  /*5be0*/  IMAD.WIDE.U32 R60, R3, 0x8, R178 ;  /* 0x00000008033c7825 */ /* 0x000fe200078e00b2 */
[----:B-1----:R-:W-:Y:S02]  /*5bf0*/  LOP3.LUT R4, R4, R85, RZ, 0xfc, !PT ;  /* 0x0000005504047212 */ /* 0x002fe400078efcff */
[----:B------:R-:W-:Y:S01]  /*5c00*/  CS2R R84, SRZ ;  /* 0x0000000000547805 */ /* 0x000fe2000001ff00 */
[----:B------:R-:W-:Y:S01]  /*5c10*/  @P4 FMUL.FTZ R83, R81, R68 ;  /* 0x0000004451534220 */ /* 0x000fe20000410000 */
[----:B------:R-:W-:Y:S01]  /*5c20*/  LOP3.LUT P4, RZ, R148, 0xff00, RZ, 0xc0, !PT ;  /* 0x0000ff0094ff7812 */ /* 0x000fe2000788c0ff */
[----:B------:R0:W-:Y:S01]  /*5c30*/  STG.E.64 desc[UR14][R60.64], R4 ;  /* 0x000000043c007986 */ /* 0x0001e2000c101b0e */
[----:B------:R-:W-:Y:S01]  /*5c40*/  FFMA.FTZ R108, R108, UR13, R75 ;  /* 0x0000000d6c6c7c23 */ /* 0x000fe2000801004b */
[----:B------:R-:W-:Y:S01]  /*5c50*/  FMUL.FTZ R104, R104, UR12 ;  /* 0x0000000c68687c20 */ /* 0x000fe20008410000 */
[----:B0-----:R-:W-:-:S06]  /*5c60*/  IMAD.WIDE.U32 R4, R2, 0x8, R188 ;  /* 0x0000000802047825 */ /* 0x001fcc00078e00bc */
[----:B------:R-:W3:Y:S01]  /*5c70*/  LDG.E.64 R4, desc[UR14][R4.64] ;  /* 0x0000000e04047981 */ /* 0x000ee2000c1e1b00 */
[----:B------:R-:W-:Y:S02]  /*5c80*/  HFMA2 R68, -RZ, RZ, 0, 0 ;  /* 0x00000000ff447431 */ /* 0x000fe400000001ff */
[----:B------:R-:W-:Y:S01]  /*5c90*/  FADD.FTZ R106, R105, -R106 ;  /* 0x8000006a696a7221 */ /* 0x000fe20000010000 */
[----:B------:R-:W-:Y:S01]  /*5ca0*/  FADD.FTZ R108, R107, -R108 ;  /* 0x8000006c6b6c7221 */ /* 0x000fe20000010000 */
[----:B------:R-:W-:Y:S01]  /*5cb0*/  FMUL.FTZ R89, R104, UR4 ;  /* 0x0000000468597c20 */ /* 0x000fe20008410000 */
[----:B------:R-:W-:Y:S02]  /*5cc0*/  @P4 HADD2.F32 R60, -RZ, R174.H0_H0 ;  /* 0x200000aeff3c4230 */ /* 0x000fe40000004100 */
[----:B------:R-:W-:Y:S01]  /*5cd0*/  FMUL.FTZ R106, R106, UR12 ;  /* 0x0000000c6a6a7c20 */ /* 0x000fe20008410000 */
[----:B------:R-:W-:Y:S01]  /*5ce0*/  FMUL.FTZ R108, R108, UR12 ;  /* 0x0000000c6c6c7c20 */ /* 0x000fe20008410000 */
[----:B------:R-:W-:-:S02]  /*5cf0*/  FMUL.FTZ R89, R89, UR22 ;  /* 0x0000001659597c20 */ /* 0x000fc40008410000 */
[----:B------:R-:W-:-:S04]  /*5d00*/  FMUL.FTZ R81, R106, UR4 ;  /* 0x000000046a517c20 */ /* 0x000fc80008410000 */
[----:B------:R-:W-:Y:S01]  /*5d10*/  FMUL.FTZ R81, R81, UR22 ;  /* 0x0000001651517c20 */ /* 0x000fe20008410000 */
[----:B--2---:R-:W-:Y:S02]  /*5d20*/  @P3 MOV R3, R62 ;  /* 0x0000003e00033202 */ /* 0x004fe40000000f00 */
[----:B------:R-:W-:Y:S01]  /*5d30*/  @P6 SHF.R.U64 R69, R62, 0x10, R63 ;  /* 0x000000103e456819 */ /* 0x000fe2000000123f */
[----:B------:R-:W-:Y:S02]  /*5d40*/  @P5 HADD2.F32 R62, -RZ, R86.H0_H0 ;  /* 0x20000056ff3e5230 */ /* 0x000fe40000004100 */
[----:B------:R-:W-:Y:S02]  /*5d50*/  @P3 HADD2.F32 R3, -RZ, R3.H0_H0 ;  /* 0x20000003ff033230 */ /* 0x000fe40000004100 */
[----:B------:R-:W-:Y:S02]  /*5d60*/  @P6 HADD2.F32 R61, -RZ, R69.H0_H0 ;  /* 0x20000045ff3d6230 */ /* 0x000fe40000004100 */
[----:B------:R-:W-:Y:S01]  /*5d70*/  @P5 FMUL.FTZ R84, R67, R62 ;  /* 0x0000003e43545220 */ /* 0x000fe20000410000 */
[----:B------:R-:W-:Y:S01]  /*5d80*/  ISETP.GE.U32.AND P5, PT, R148, 0x1000000, PT ;  /* 0x010000009400780c */ /* 0x000fe20003fa6070 */
[----:B------:R-:W-:Y:S01]  /*5d90*/  @P3 FMUL.FTZ R85, R88, R3 ;  /* 0x0000000358553220 */ /* 0x000fe20000410000 */
[----:B------:R-:W-:Y:S01]  /*5da0*/  LOP3.LUT P3, RZ, R148, 0xff0000, RZ, 0xc0, !PT ;  /* 0x00ff000094ff7812 */ /* 0x000fe2000786c0ff */
[----:B------:R-:W-:Y:S01]  /*5db0*/  @P6 FMUL.FTZ R68, R66, R61 ;  /* 0x0000003d42446220 */ /* 0x000fe20000410000 */
[----:B------:R-:W-:Y:S01]  /*5dc0*/  FFMA.FTZ R61, R102, UR13, R75 ;  /* 0x0000000d663d7c23 */ /* 0x000fe2000801004b */
[----:B------:R-:W-:Y:S01]  /*5dd0*/  LOP3.LUT P6, RZ, R148, 0xff, RZ, 0xc0, !PT ;  /* 0x000000ff94ff7812 */ /* 0x000fe200078cc0ff */
[----:B------:R-:W-:-:S02]  /*5de0*/  FMUL.FTZ R62, R108, UR4 ;  /* 0x000000046c3e7c20 */ /* 0x000fc40008410000 */
[----:B------:R-:W-:Y:S01]  /*5df0*/  FADD.FTZ R61, R100, -R61 ;  /* 0x8000003d643d7221 */ /* 0x000fe20000010000 */
[----:B------:R-:W-:Y:S01]  /*5e00*/  MOV R3, RZ ;  /* 0x000000ff00037202 */ /* 0x000fe20000000f00 */
[----:B------:R-:W-:Y:S02]  /*5e10*/  @P4 FMUL.FTZ R3, R89, R60 ;  /* 0x0000003c59034220 */ /* 0x000fe40000410000 */
[----:B------:R-:W-:Y:S01]  /*5e20*/  FMUL.FTZ R61, R61, UR12 ;  /* 0x0000000c3d3d7c20 */ /* 0x000fe20008410000 */
[----:B------:R-:W-:Y:S02]  /*5e30*/  @P5 HADD2.F32 R67, -RZ, R174.H1_H1 ;  /* 0x300000aeff435230 */ /* 0x000fe40000004100 */
[----:B------:R-:W-:Y:S01]  /*5e40*/  FMUL.FTZ R62, R62, UR22 ;  /* 0x000000163e3e7c20 */ /* 0x000fe20008410000 */
[----:B------:R-:W-:Y:S02]  /*5e50*/  @P3 HADD2.F32 R60, -RZ, R143.H0_H0 ;  /* 0x2000008fff3c3230 */ /* 0x000fe40000004100 */
[----:B------:R-:W-:Y:S01]  /*5e60*/  FMUL.FTZ R61, R61, UR4 ;  /* 0x000000043d3d7c20 */ /* 0x000fe20008410000 */
[----:B------:R-:W-:Y:S01]  /*5e70*/  HFMA2 R66, -RZ, RZ, 0, 0 ;  /* 0x00000000ff427431 */ /* 0x000fe200000001ff */
[----:B------:R-:W-:Y:S01]  /*5e80*/  MOV R69, RZ ;  /* 0x000000ff00457202 */ /* 0x000fe20000000f00 */
[----:B------:R-:W-:Y:S01]  /*5e90*/  @P5 FMUL.FTZ R69, R62, R67 ;  /* 0x000000433e455220 */ /* 0x000fe20000410000 */
[----:B------:R-:W-:Y:S01]  /*5ea0*/  @P3 FMUL.FTZ R66, R81, R60 ;  /* 0x0000003c51423220 */ /* 0x000fe20000410000 */
[----:B------:R-:W-:-:S02]  /*5eb0*/  @P6 HADD2.F32 R60, -RZ, R142.H0_H0 ;  /* 0x2000008eff3c6230 */ /* 0x000fc40000004100 */
[----:B------:R-:W-:Y:S01]  /*5ec0*/  FMUL.FTZ R91, R61, UR22 ;  /* 0x000000163d5b7c20 */ /* 0x000fe20008410000 */
[----:B------:R-:W0:Y:S01]  /*5ed0*/  F2F.F16.F32 R3, R3 ;  /* 0x0000000300037304 */ /* 0x000e220000200800 */
[----:B------:R-:W-:Y:S02]  /*5ee0*/  HFMA2 R86, -RZ, RZ, 0, 0 ;  /* 0x00000000ff567431 */ /* 0x000fe400000001ff */
[----:B------:R-:W-:-:S05]  /*5ef0*/  @P6 FMUL.FTZ R86, R91, R60 ;  /* 0x0000003c5b566220 */ /* 0x000fca0000410000 */
[----:B------:R-:W1:Y:S08]  /*5f00*/  F2F.F16.F32 R69, R69 ;  /* 0x0000004500457304 */ /* 0x000e700000200800 */
[----:B------:R-:W2:Y:S08]  /*5f10*/  F2F.F16.F32 R66, R66 ;  /* 0x0000004200427304 */ /* 0x000eb00000200800 */
[----:B------:R-:W4:Y:S01]  /*5f20*/  F2F.F16.F32 R67, R86 ;  /* 0x0000005600437304 */ /* 0x000f220000200800 */
        /* <DEDUP_REMOVED lines=8> */
[----:B------:R-:W-:Y:S02]  /*5fb0*/  @P0 MOV R69, R63 ;  /* 0x0000003f00450202 */ /* 0x000fe40000000f00 */
[----:B------:R-:W-:-:S03]  /*5fc0*/  @P1 SHF.R.U32.HI R63, RZ, 0x10, R63 ;  /* 0x00000010ff3f1819 */ /* 0x000fc6000001163f */
[----:B------:R-:W-:Y:S02]  /*5fd0*/  @P0 HADD2.F32 R88, -RZ, R69.H0_H0 ;  /* 0x20000045ff580230 */ /* 0x000fe40000004100 */
[--C-:B------:R-:W-:Y:S01]  /*5fe0*/  FFMA.FTZ R112, R112, UR13, R75.reuse ;  /* 0x0000000d70707c23 */ /* 0x100fe2000801004b */
[----:B------:R-:W-:Y:S02]  /*5ff0*/  HFMA2 R86, -RZ, RZ, 0, 0 ;  /* 0x00000000ff567431 */ /* 0x000fe400000001ff */
[----:B0-----:R-:W-:Y:S02]  /*6000*/  @P1 HADD2.F32 R3, -RZ, R63.H0_H0 ;  /* 0x2000003fff031230 */ /* 0x001fe40000004100 */
[----:B------:R-:W-:Y:S01]  /*6010*/  @P0 FMUL.FTZ R86, R87, R88 ;  /* 0x0000005857560220 */ /* 0x000fe20000410000 */
[----:B------:R-:W-:Y:S01]  /*6020*/  FFMA.FTZ R114, R114, UR13, R75 ;  /* 0x0000000d72727c23 */ /* 0x000fe2000801004b */
[----:B------:R-:W-:Y:S01]  /*6030*/  LOP3.LUT P0, RZ, R149, 0xff00, RZ, 0xc0, !PT ;  /* 0x0000ff0095ff7812 */ /* 0x000fe2000780c0ff */
[----:B------:R-:W-:-:S02]  /*6040*/  HFMA2 R90, -RZ, RZ, 0, 0 ;  /* 0x00000000ff5a7431 */ /* 0x000fc400000001ff */
[----:B------:R-:W-:Y:S01]  /*6050*/  @P1 FMUL.FTZ R90, R80, R3 ;  /* 0x00000003505a1220 */ /* 0x000fe20000410000 */
[----:B------:R-:W-:Y:S01]  /*6060*/  FADD.FTZ R112, R111, -R112 ;  /* 0x800000706f707221 */ /* 0x000fe20000010000 */
[----:B------:R-:W-:Y:S01]  /*6070*/  LOP3.LUT P1, RZ, R149, 0xff0000, RZ, 0xc0, !PT ;  /* 0x00ff000095ff7812 */ /* 0x000fe2000782c0ff */
[----:B------:R-:W-:Y:S01]  /*6080*/  FADD.FTZ R114, R113, -R114 ;  /* 0x8000007271727221 */ /* 0x000fe20000010000 */
[----:B------:R-:W-:Y:S01]  /*6090*/  FFMA.FTZ R116, R116, UR13, R75 ;  /* 0x0000000d74747c23 */ /* 0x000fe2000801004b */
[----:B------:R-:W-:Y:S01]  /*60a0*/  MOV R88, RZ ;  /* 0x000000ff00587202 */ /* 0x000fe20000000f00 */
[----:B------:R-:W-:Y:S01]  /*60b0*/  FMUL.FTZ R112, R112, UR12 ;  /* 0x0000000c70707c20 */ /* 0x000fe20008410000 */
[----:B---3--:R-:W-:Y:S02]  /*60c0*/  @P6 MOV R2, R4 ;  /* 0x0000000400026202 */ /* 0x008fe40000000f00 */
[----:B------:R-:W-:-:S03]  /*60d0*/  @P4 SHF.R.U64 R4, R4, 0x10, R5 ;  /* 0x0000001004044819 */ /* 0x000fc60000001205 */
[----:B------:R-:W-:Y:S02]  /*60e0*/  @P6 HADD2.F32 R2, -RZ, R2.H0_H0 ;  /* 0x20000002ff026230 */ /* 0x000fe40000004100 */
[----:B------:R-:W-:Y:S01]  /*60f0*/  FMUL.FTZ R114, R114, UR12 ;  /* 0x0000000c72727c20 */ /* 0x000fe20008410000 */
[----:B------:R-:W-:Y:S02]  /*6100*/  @P4 HADD2.F32 R4, -RZ, R4.H0_H0 ;  /* 0x20000004ff044230 */ /* 0x000fe40000004100 */
[----:B------:R-:W-:Y:S01]  /*6110*/  @P6 FMUL.FTZ R88, R91, R2 ;  /* 0x000000025b586220 */ /* 0x000fe20000410000 */
[----:B------:R-:W-:Y:S01]  /*6120*/  ISETP.GE.U32.AND P6, PT, R149, 0x1000000, PT ;  /* 0x010000009500780c */ /* 0x000fe20003fc6070 */
[----:B------:R-:W-:Y:S01]  /*6130*/  FMUL.FTZ R112, R112, UR4 ;  /* 0x0000000470707c20 */ /* 0x000fe20008410000 */
[----:B------:R-:W-:Y:S01]  /*6140*/  FADD.FTZ R116, R115, -R116 ;  /* 0x8000007473747221 */ /* 0x000fe20000010000 */
[----:B------:R-:W-:Y:S02]  /*6150*/  HFMA2 R69, -RZ, RZ, 0, 0 ;  /* 0x00000000ff457431 */ /* 0x000fe400000001ff */
[----:B------:R-:W-:Y:S01]  /*6160*/  FFMA.FTZ R110, R110, UR13, R75 ;  /* 0x0000000d6e6e7c23 */ /* 0x000fe2000801004b */
[----:B------:R-:W-:Y:S01]  /*6170*/  @P4 FMUL.FTZ R69, R89, R4 ;  /* 0x0000000459454220 */ /* 0x000fe20000410000 */
[----:B------:R-:W-:Y:S01]  /*6180*/  FMUL.FTZ R114, R114, UR4 ;  /* 0x0000000472727c20 */ /* 0x000fe20008410000 */
        /* <DEDUP_REMOVED lines=16> */
[----:B------:R-:W-:-:S02]  /*6290*/  FMUL.FTZ R110, R110, UR4 ;  /* 0x000000046e6e7c20 */ /* 0x000fc40008410000 */
[----:B------:R-:W-:Y:S01]  /*62a0*/  @P6 FMUL.FTZ R75, R116, R3 ;  /* 0x00000003744b6220 */ /* 0x000fe20000410000 */
[----:B------:R-:W-:Y:S02]  /*62b0*/  @P4 HADD2.F32 R3, -RZ, R144.H0_H0 ;  /* 0x20000090ff034230 */ /* 0x000fe40000004100 */
[----:B------:R-:W-:Y:S01]  /*62c0*/  FMUL.FTZ R110, R110, UR22 ;  /* 0x000000166e6e7c20 */ /* 0x000fe20008410000 */
[----:B------:R-:W-:Y:S01]  /*62d0*/  HFMA2 R63, -RZ, RZ, 0, 0 ;  /* 0x00000000ff3f7431 */ /* 0x000fe200000001ff */
[----:B------:R-:W0:Y:S02]  /*62e0*/  F2F.F16.F32 R2, R2 ;  /* 0x0000000200027304 */ /* 0x000e240000200800 */
[----:B------:R-:W-:-:S06]  /*62f0*/  @P4 FMUL.FTZ R63, R110, R3 ;  /* 0x000000036e3f4220 */ /* 0x000fcc0000410000 */
[----:B------:R-:W1:Y:S08]  /*6300*/  F2F.F16.F32 R75, R75 ;  /* 0x0000004b004b7304 */ /* 0x000e700000200800 */
[----:B------:R-:W3:Y:S08]  /*6310*/  F2F.F16.F32 R4, R4 ;  /* 0x0000000400047304 */ /* 0x000ef00000200800 */
[----:B------:R-:W4:Y:S01]  /*6320*/  F2F.F16.F32 R63, R63 ;  /* 0x0000003f003f7304 */ /* 0x000f220000200800 */
[----:B0-----:R-:W-:Y:S01]  /*6330*/  IMAD.WIDE.U32 R2, R2, 0x10000, RZ ;  /* 0x0001000002027825 */ /* 0x001fe200078e00ff */
[----:B------:R-:W-:-:S02]  /*6340*/  @P3 MOV R60, R5 ;  /* 0x00000005003c3202 */ /* 0x000fc40000000f00 */
[----:B-1----:R-:W-:-:S03]  /*6350*/  SHF.L.U32 R61, R75, 0x10, RZ ;  /* 0x000000104b3d7819 */ /* 0x002fc600000006ff */
[----:B------:R-:W-:Y:S01]  /*6360*/  @P3 HADD2.F32 R80, -RZ, R60.H0_H0 ;  /* 0x2000003cff503230 */ /* 0x000fe20000004100 */
[----:B---3--:R-:W-:Y:S01]  /*6370*/  LOP3.LUT R3, R3, R61, R4, 0xfe, !PT ;  /* 0x0000003d03037212 */ /* 0x008fe200078efe04 */
[----:B------:R-:W-:Y:S01]  /*6380*/  IMAD.WIDE.U32 R60, R0, 0x8, R178 ;  /* 0x00000008003c7825 */ /* 0x000fe200078e00b2 */
[----:B------:R-:W-:Y:S02]  /*6390*/  @P5 SHF.R.U32.HI R92, RZ, 0x10, R5 ;  /* 0x00000010ff5c5819 */ /* 0x000fe40000011605 */
[----:B----4-:R-:W-:-:S03]  /*63a0*/  LOP3.LUT R2, R2, R63, RZ, 0xfc, !PT ;  /* 0x0000003f02027212 */ /* 0x010fc600078efcff */
[----:B------:R-:W-:Y:S02]  /*63b0*/  @P5 HADD2.F32 R63, -RZ, R92.H0_H0 ;  /* 0x2000005cff3f5230 */ /* 0x000fe40000004100 */
[----:B------:R-:W-:Y:S01]  /*63c0*/  HFMA2 R4, -RZ, RZ, 0, 0 ;  /* 0x00000000ff047431 */ /* 0x000fe200000001ff */
[----:B------:R0:W-:Y:S01]  /*63d0*/  STG.E.64 desc[UR14][R60.64], R2 ;  /* 0x000000023c007986 */ /* 0x0001e2000c101b0e */
[----:B------:R-:W-:Y:S01]  /*63e0*/  @P3 FMUL.FTZ R4, R81, R80 ;  /* 0x0000005051043220 */ /* 0x000fe20000410000 */
[----:B------:R-:W-:Y:S01]  /*63f0*/  CS2R R80, SRZ ;  /* 0x0000000000507805 */ /* 0x000fe2000001ff00 */
[----:B------:R-:W-:Y:S01]  /*6400*/  HFMA2 R5, -RZ, RZ, 0, 0 ;  /* 0x00000000ff057431 */ /* 0x000fe200000001ff */
[----:B------:R-:W-:Y:S01]  /*6410*/  MOV R0, RZ ;  /* 0x000000ff00007202 */ /* 0x000fe20000000f00 */
[----:B------:R-:W-:Y:S02]  /*6420*/  HFMA2 R91, -RZ, RZ, 0, 0 ;  /* 0x00000000ff5b7431 */ /* 0x000fe400000001ff */
[----:B------:R-:W-:Y:S01]  /*6430*/  @P5 FMUL.FTZ R5, R62, R63 ;  /* 0x0000003f3e055220 */ /* 0x000fe20000410000 */
[----:B--2---:R-:W-:-:S02]  /*6440*/  @P4 MOV R75, R66 ;  /* 0x00000042004b4202 */ /* 0x004fc40000000f00 */
[--C-:B------:R-:W-:Y:S02]  /*6450*/  @P0 SHF.R.U64 R89, R66, 0x10, R67.reuse ;  /* 0x0000001042590819 */ /* 0x100fe40000001243 */
[----:B------:R-:W-:Y:S02]  /*6460*/  @P1 MOV R87, R67 ;  /* 0x0000004300571202 */ /* 0x000fe40000000f00 */
[----:B------:R-:W-:Y:S01]  /*6470*/  @P6 SHF.R.U32.HI R66, RZ, 0x10, R67 ;  /* 0x00000010ff426819 */ /* 0x000fe20000011643 */
[----:B------:R-:W-:Y:S02]  /*6480*/  @P4 HADD2.F32 R75, -RZ, R75.H0_H0 ;  /* 0x2000004bff4b4230 */ /* 0x000fe40000004100 */
[----:B0-----:R-:W-:Y:S02]  /*6490*/  @P0 HADD2.F32 R2, -RZ, R89.H0_H0 ;  /* 0x20000059ff020230 */ /* 0x001fe40000004100 */
[----:B------:R-:W-:Y:S02]  /*64a0*/  @P1 HADD2.F32 R87, -RZ, R87.H0_H0 ;  /* 0x20000057ff571230 */ /* 0x000fe40000004100 */
[----:B------:R-:W-:-:S02]  /*64b0*/  @P6 HADD2.F32 R3, -RZ, R66.H0_H0 ;  /* 0x20000042ff036230 */ /* 0x000fc40000004100 */
[----:B------:R-:W-:Y:S01]  /*64c0*/  @P4 FMUL.FTZ R0, R110, R75 ;  /* 0x0000004b6e004220 */ /* 0x000fe20000410000 */
[----:B------:R-:W-:Y:S01]  /*64d0*/  @P0 FMUL.FTZ R81, R93, R2 ;  /* 0x000000025d510220 */ /* 0x000fe20000410000 */
[----:B------:R-:W-:Y:S01]  /*64e0*/  @P1 FMUL.FTZ R80, R114, R87 ;  /* 0x0000005772501220 */ /* 0x000fe20000410000 */
[----:B------:R-:W-:Y:S01]  /*64f0*/  @P6 FMUL.FTZ R91, R116, R3 ;  /* 0x00000003745b6220 */ /* 0x000fe20000410000 */
[----:B------:R-:W-:Y:S06]  /*6500*/  BRA `(.L_x_2379) ;  /* 0x0000004000d47947 */ /* 0x000fec0003800000 */
.L_x_2377:
        /* <DEDUP_REMOVED lines=8> */
[----:B------:R-:W-:Y:S01]  /*6590*/  MOV R63, R131 ;  /* 0x00000083003f7202 */ /* 0x000fe20000000f00 */
[----:B------:R-:W-:Y:S01]  /*65a0*/  FFMA.FTZ R178, R178, UR13, R75 ;  /* 0x0000000db2b27c23 */ /* 0x000fe2000801004b */
[----:B------:R-:W-:Y:S01]  /*65b0*/  SHF.R.U32.HI R65, RZ, 0x10, R131 ;  /* 0x00000010ff417819 */ /* 0x000fe20000011683 */
[----:B------:R-:W-:Y:S02]  /*65c0*/  HADD2.F32 R62, -RZ, R62.H0_H0 ;  /* 0x2000003eff3e7230 */ /* 0x000fe40000004100 */
[----:B------:R-:W-:Y:S01]  /*65d0*/  FADD.FTZ R183, R180, -R183 ;  /* 0x800000b7b4b77221 */ /* 0x000fe20000010000 */
[----:B------:R-:W-:Y:S01]  /*65e0*/  LOP3.LUT P4, RZ, R201, 0xff00, RZ, 0xc0, !PT ;  /* 0x0000ff00c9ff7812 */ /* 0x000fe2000788c0ff */
[----:B------:R-:W-:Y:S01]  /*65f0*/  FFMA.FTZ R67, R184, UR13, R75 ;  /* 0x0000000db8437c23 */ /* 0x000fe2000801004b */
[----:B------:R-:W-:-:S02]  /*6600*/  HADD2.F32 R64, -RZ, R63.H0_H0 ;  /* 0x2000003fff407230 */ /* 0x000fc40000004100 */
[----:B------:R-:W-:Y:S01]  /*6610*/  FFMA.FTZ R62, R183, UR12, R62 ;  /* 0x0000000cb73e7c23 */ /* 0x000fe2000801003e */
[----:B------:R-:W-:Y:S01]  /*6620*/  ISETP.GE.U32.AND P0, PT, R201, 0x1000000, PT ;  /* 0x01000000c900780c */ /* 0x000fe20003f06070 */
[----:B------:R-:W-:Y:S01]  /*6630*/  FADD.FTZ R181, R181, -R178 ;  /* 0x800000b2b5b57221 */ /* 0x000fe20000010000 */
[----:B------:R-:W-:Y:S02]  /*6640*/  HADD2.F32 R65, -RZ, R65.H0_H0 ;  /* 0x20000041ff417230 */ /* 0x000fe40000004100 */
[----:B------:R-:W-:Y:S01]  /*6650*/  FMUL.FTZ R62, R62, UR4 ;  /* 0x000000043e3e7c20 */ /* 0x000fe20008410000 */
[----:B------:R-:W-:Y:S01]  /*6660*/  FADD.FTZ R66, R182, -R67 ;  /* 0x80000043b6427221 */ /* 0x000fe20000010000 */
[----:B------:R-:W-:Y:S01]  /*6670*/  LOP3.LUT P1, RZ, R201, 0xff0000, RZ, 0xc0, !PT ;  /* 0x00ff0000c9ff7812 */ /* 0x000fe2000782c0ff */
[----:B------:R-:W-:Y:S01]  /*6680*/  FFMA.FTZ R64, R181, UR12, R64 ;  /* 0x0000000cb5407c23 */ /* 0x000fe20008010040 */
[----:B------:R-:W-:Y:S01]  /*6690*/  FMUL.FTZ R70, R62, UR22 ;  /* 0x000000163e467c20 */ /* 0x000fe20008410000 */
[----:B------:R-:W-:Y:S01]  /*66a0*/  MOV R62, R130 ;  /* 0x00000082003e7202 */ /* 0x000fe20000000f00 */
[----:B------:R-:W-:Y:S01]  /*66b0*/  FFMA.FTZ R172, R172, UR13, R75 ;  /* 0x0000000dacac7c23 */ /* 0x000fe2000801004b */
[----:B------:R-:W-:Y:S01]  /*66c0*/  FFMA.FTZ R66, R66, UR12, R65 ;  /* 0x0000000c42427c23 */ /* 0x000fe20008010041 */
[----:B------:R-:W-:Y:S01]  /*66d0*/  LOP3.LUT P3, RZ, R201, 0xff, RZ, 0xc0, !PT ;  /* 0x000000ffc9ff7812 */ /* 0x000fe2000786c0ff */
[----:B------:R-:W-:Y:S01]  /*66e0*/  FMUL.FTZ R64, R64, UR4 ;  /* 0x0000000440407c20 */ /* 0x000fe20008410000 */
[----:B------:R-:W-:-:S02]  /*66f0*/  HADD2.F32 R62, -RZ, R62.H0_H0 ;  /* 0x2000003eff3e7230 */ /* 0x000fc40000004100 */
[----:B------:R-:W-:Y:S01]  /*6700*/  FADD.FTZ R179, R179, -R172 ;  /* 0x800000acb3b37221 */ /* 0x000fe20000010000 */
[----:B------:R-:W-:Y:S01]  /*6710*/  FMUL.FTZ R66, R66, UR4 ;  /* 0x0000000442427c20 */ /* 0x000fe20008410000 */
[--C-:B------:R-:W-:Y:S02]  /*6720*/  @P4 HADD2.F32 R67, -RZ, R186.reuse.H0_H0 ;  /* 0x200000baff434230 */ /* 0x100fe40000004100 */
[----:B------:R-:W-:Y:S01]  /*6730*/  FMUL.FTZ R68, R64, UR22 ;  /* 0x0000001640447c20 */ /* 0x000fe20008410000 */
[----:B------:R-:W-:Y:S02]  /*6740*/  @P0 HADD2.F32 R64, -RZ, R186.H1_H1 ;  /* 0x300000baff400230 */ /* 0x000fe40000004100 */
[----:B------:R-:W-:Y:S01]  /*6750*/  FFMA.FTZ R62, R179, UR12, R62 ;  /* 0x0000000cb33e7c23 */ /* 0x000fe2000801003e */
[----:B------:R-:W-:Y:S01]  /*6760*/  FMUL.FTZ R69, R66, UR22 ;  /* 0x0000001642457c20 */ /* 0x000fe20008410000 */
[----:B------:R-:W-:Y:S02]  /*6770*/  HFMA2 R63, -RZ, RZ, 0, 0 ;  /* 0x00000000ff3f7431 */ /* 0x000fe400000001ff */
[----:B------:R-:W-:Y:S01]  /*6780*/  @P4 FMUL.FTZ R63, R67, R70 ;  /* 0x00000046433f4220 */ /* 0x000fe20000410000 */
[----:B------:R-:W-:Y:S01]  /*6790*/  @P1 HADD2.F32 R67, -RZ, R133.H0_H0 ;  /* 0x20000085ff431230 */ /* 0x000fe20000004100 */
[----:B------:R-:W-:Y:S01]  /*67a0*/  MOV R71, RZ ;  /* 0x000000ff00477202 */ /* 0x000fe20000000f00 */
[----:B------:R-:W-:Y:S01]  /*67b0*/  FMUL.FTZ R62, R62, UR4 ;  /* 0x000000043e3e7c20 */ /* 0x000fe20008410000 */
[----:B------:R-:W-:Y:S01]  /*67c0*/  @P0 FMUL.FTZ R71, R64, R69 ;  /* 0x0000004540470220 */ /* 0x000fe20000410000 */
[----:B------:R-:W0:Y:S01]  /*67d0*/  LDC.64 R178, c[0x0][0x468] ;  /* 0x00011a00ffb27b82 */ /* 0x000e220000000a00 */
[----:B------:R-:W-:-:S02]  /*67e0*/  @P3 HADD2.F32 R64, -RZ, R132.H0_H0 ;  /* 0x20000084ff403230 */ /* 0x000fc40000004100 */
[----:B------:R-:W-:Y:S02]  /*67f0*/  HFMA2 R65, -RZ, RZ, 0, 0 ;  /* 0x00000000ff417431 */ /* 0x000fe400000001ff */
[----:B------:R-:W-:Y:S01]  /*6800*/  FMUL.FTZ R181, R62, UR22 ;  /* 0x000000163eb57c20 */ /* 0x000fe20008410000 */
[----:B------:R-:W-:Y:S01]  /*6810*/  @P1 FMUL.FTZ R65, R67, R68 ;  /* 0x0000004443411220 */ /* 0x000fe20000410000 */
[----:B------:R-:W1:Y:S01]  /*6820*/  F2F.F16.F32 R63, R63 ;  /* 0x0000003f003f7304 */ /* 0x000e620000200800 */
[----:B------:R-:W-:Y:S02]  /*6830*/  HFMA2 R72, -RZ, RZ, 0, 0 ;  /* 0x00000000ff487431 */ /* 0x000fe400000001ff */
        /* <DEDUP_REMOVED lines=14> */
[----:B------:R-:W-:Y:S01]  /*6920*/  MOV R159, RZ ;  /* 0x000000ff009f7202 */ /* 0x000fe20000000f00 */
[--C-:B------:R-:W-:Y:S01]  /*6930*/  FFMA.FTZ R156, R156, UR13, R75.reuse ;  /* 0x0000000d9c9c7c23 */ /* 0x100fe2000801004b */
[----:B------:R-:W-:Y:S01]  /*6940*/  LOP3.LUT P6, RZ, R169, 0xff00, RZ, 0xc0, !PT ;  /* 0x0000ff00a9ff7812 */ /* 0x000fe200078cc0ff */
[----:B------:R-:W-:Y:S01]  /*6950*/  FADD.FTZ R153, R153, -R154 ;  /* 0x8000009a99997221 */ /* 0x000fe20000010000 */
[----:B------:R-:W-:Y:S01]  /*6960*/  LOP3.LUT P5, RZ, R169, 0xff, RZ, 0xc0, !PT ;  /* 0x000000ffa9ff7812 */ /* 0x000fe200078ac0ff */
[----:B------:R-:W-:Y:S01]  /*6970*/  FADD.FTZ R156, R155, -R156 ;  /* 0x8000009c9b9c7221 */ /* 0x000fe20000010000 */
[----:B0-----:R-:W-:Y:S01]  /*6980*/  MOV R62, R129 ;  /* 0x00000081003e7202 */ /* 0x001fe20000000f00 */
[----:B------:R-:W-:Y:S01]  /*6990*/  FFMA.FTZ R63, R158, UR13, R75 ;  /* 0x0000000d9e3f7c23 */ /* 0x000fe2000801004b */
[----:B------:R-:W-:-:S03]  /*69a0*/  SHF.R.U32.HI R65, RZ, 0x10, R129 ;  /* 0x00000010ff417819 */ /* 0x000fc60000011681 */
[----:B------:R-:W-:Y:S02]  /*69b0*/  HADD2.F32 R62, -RZ, R62.H0_H0 ;  /* 0x2000003eff3e7230 */ /* 0x000fe40000004100 */
[----:B------:R-:W-:Y:S01]  /*69c0*/  FADD.FTZ R63, R152, -R63 ;  /* 0x8000003f983f7221 */ /* 0x000fe20000010000 */
[----:B------:R-:W-:Y:S02]  /*69d0*/  HADD2.F32 R65, -RZ, R65.H0_H0 ;  /* 0x20000041ff417230 */ /* 0x000fe40000004100 */
[----:B------:R-:W-:Y:S01]  /*69e0*/  FFMA.FTZ R64, R153, UR12, R62 ;  /* 0x0000000c99407c23 */ /* 0x000fe2000801003e */
[----:B------:R-:W-:-:S03]  /*69f0*/  MOV R62, R128 ;  /* 0x00000080003e7202 */ /* 0x000fc60000000f00 */
[----:B------:R-:W-:Y:S02]  /*6a00*/  FMUL.FTZ R64, R64, UR4 ;  /* 0x0000000440407c20 */ /* 0x000fe40008410000 */
[----:B------:R-:W-:Y:S01]  /*6a10*/  HADD2.F32 R62, -RZ, R62.H0_H0 ;  /* 0x2000003eff3e7230 */ /* 0x000fe20000004100 */
[----:B--2---:R-:W-:Y:S02]  /*6a20*/  @P3 MOV R71, R60 ;  /* 0x0000003c00473202 */ /* 0x004fe40000000f00 */
[----:B------:R-:W-:-:S03]  /*6a30*/  @P4 SHF.R.U64 R73, R60, 0x10, R61 ;  /* 0x000000103c494819 */ /* 0x000fc6000000123d */
[----:B------:R-:W-:Y:S02]  /*6a40*/  @P3 HADD2.F32 R60, -RZ, R71.H0_H0 ;  /* 0x20000047ff3c3230 */ /* 0x000fe40000004100 */
[----:B------:R-:W-:Y:S02]  /*6a50*/  @P4 HADD2.F32 R71, -RZ, R73.H0_H0 ;  /* 0x20000049ff474230 */ /* 0x000fe40000004100 */
[----:B------:R-:W-:Y:S01]  /*6a60*/  FMUL.FTZ R73, R64, UR22 ;  /* 0x0000001640497c20 */ /* 0x000fe20008410000 */
[----:B------:R-:W-:Y:S01]  /*6a70*/  @P3 FMUL.FTZ R74, R181, R60 ;  /* 0x0000003cb54a3220 */ /* 0x000fe20000410000 */
[----:B------:R-:W-:Y:S01]  /*6a80*/  SHF.R.U64 R60, R128, 0x10, R129 ;  /* 0x00000010803c7819 */ /* 0x000fe20000001281 */
[----:B------:R-:W-:Y:S01]  /*6a90*/  @P4 FMUL.FTZ R159, R70, R71 ;  /* 0x00000047469f4220 */ /* 0x000fe20000410000 */
[----:B------:R-:W-:Y:S01]  /*6aa0*/  ISETP.GE.U32.AND P4, PT, R169, 0x1000000, PT ;  /* 0x01000000a900780c */ /* 0x000fe20003f86070 */
[----:B------:R-:W-:Y:S01]  /*6ab0*/  FFMA.FTZ R70, R157, UR13, R75 ;  /* 0x0000000d9d467c23 */ /* 0x000fe2000801004b */
[----:B------:R-:W-:Y:S01]  /*6ac0*/  LOP3.LUT P3, RZ, R169, 0xff0000, RZ, 0xc0, !PT ;  /* 0x00ff0000a9ff7812 */ /* 0x000fe2000786c0ff */
[----:B------:R-:W-:-:S02]  /*6ad0*/  HADD2.F32 R60, -RZ, R60.H0_H0 ;  /* 0x2000003cff3c7230 */ /* 0x000fc40000004100 */
[----:B------:R-:W-:Y:S01]  /*6ae0*/  FADD.FTZ R151, R151, -R70 ;  /* 0x8000004697977221 */ /* 0x000fe20000010000 */
[----:B------:R-:W-:Y:S01]  /*6af0*/  FFMA.FTZ R70, R156, UR12, R65 ;  /* 0x0000000c9c467c23 */ /* 0x000fe20008010041 */
[--C-:B------:R-:W-:Y:S02]  /*6b00*/  @P6 HADD2.F32 R71, -RZ, R185.reuse.H0_H0 ;  /* 0x200000b9ff476230 */ /* 0x100fe40000004100 */
[----:B------:R-:W-:Y:S01]  /*6b10*/  FFMA.FTZ R60, R63, UR12, R60 ;  /* 0x0000000c3f3c7c23 */ /* 0x000fe2000801003c */
[----:B------:R-:W-:Y:S01]  /*6b20*/  FFMA.FTZ R62, R151, UR12, R62 ;  /* 0x0000000c973e7c23 */ /* 0x000fe2000801003e */
[----:B------:R-:W-:Y:S01]  /*6b30*/  FMUL.FTZ R70, R70, UR4 ;  /* 0x0000000446467c20 */ /* 0x000fe20008410000 */
[----:B------:R-:W-:Y:S02]  /*6b40*/  HFMA2 R63, -RZ, RZ, 0, 0 ;  /* 0x00000000ff3f7431 */ /* 0x000fe400000001ff */
[----:B------:R-:W-:Y:S01]  /*6b50*/  FMUL.FTZ R60, R60, UR4 ;  /* 0x000000043c3c7c20 */ /* 0x000fe20008410000 */
[----:B------:R-:W-:-:S02]  /*6b60*/  @P4 HADD2.F32 R151, -RZ, R185.H1_H1 ;  /* 0x300000b9ff974230 */ /* 0x000fc40000004100 */
[----:B------:R-:W-:Y:S01]  /*6b70*/  FMUL.FTZ R152, R70, UR22 ;  /* 0x0000001646987c20 */ /* 0x000fe20008410000 */
[----:B------:R-:W-:Y:S02]  /*6b80*/  @P3 HADD2.F32 R72, -RZ, R135.H0_H0 ;  /* 0x20000087ff483230 */ /* 0x000fe40000004100 */
[----:B------:R-:W-:Y:S01]  /*6b90*/  FMUL.FTZ R60, R60, UR22 ;  /* 0x000000163c3c7c20 */ /* 0x000fe20008410000 */
[----:B------:R-:W-:Y:S01]  /*6ba0*/  FMUL.FTZ R62, R62, UR4 ;  /* 0x000000043e3e7c20 */ /* 0x000fe20008410000 */
[----:B------:R-:W-:Y:S02]  /*6bb0*/  HFMA2 R65, -RZ, RZ, 0, 0 ;  /* 0x00000000ff417431 */ /* 0x000fe400000001ff */
[----:B------:R-:W-:Y:S01]  /*6bc0*/  @P6 FMUL.FTZ R63, R71, R60 ;  /* 0x0000003c473f6220 */ /* 0x000fe20000410000 */
        /* <DEDUP_REMOVED lines=8> */
[----:B------:R-:W1:Y:S01]  /*6c50*/  F2F.F16.F32 R71, R71 ;  /* 0x0000004700477304 */ /* 0x000e620000200800 */
[----:B0-----:R-:W-:-:S07]  /*6c60*/  IMAD.WIDE.U32 R62, R63, 0x10000, RZ ;  /* 0x000100003f3e7825 */ /* 0x001fce00078e00ff */
[----:B------:R-:W0:Y:S01]  /*6c70*/  F2F.F16.F32 R65, R65 ;  /* 0x0000004100417304 */ /* 0x000e220000200800 */
[----:B-1----:R-:W-:-:S07]  /*6c80*/  SHF.L.U32 R151, R71, 0x10, RZ ;  /* 0x0000001047977819 */ /* 0x002fce00000006ff */
[----:B------:R-:W1:Y:S01]  /*6c90*/  F2F.F16.F32 R153, R70 ;  /* 0x0000004600997304 */ /* 0x000e620000200800 */
[----:B0-----:R-:W-:Y:S01]  /*6ca0*/  LOP3.LUT R63, R63, R151, R65, 0xfe, !PT ;  /* 0x000000973f3f7212 */ /* 0x001fe200078efe41 */
[----:B------:R-:W-:-:S04]  /*6cb0*/  IMAD.WIDE.U32 R150, R150, 0x8, R178 ;  /* 0x0000000896967825 */ /* 0x000fc800078e00b2 */
[----:B------:R-:W-:Y:S01]  /*6cc0*/  IMAD.WIDE.U32 R64, R5, 0x8, R188 ;  /* 0x0000000805407825 */ /* 0x000fe200078e00bc */
[----:B-1----:R-:W-:-:S05]  /*6cd0*/  LOP3.LUT R62, R62, R153, RZ, 0xfc, !PT ;  /* 0x000000993e3e7212 */ /* 0x002fca00078efcff */
[----:B------:R0:W-:Y:S04]  /*6ce0*/  STG.E.64 desc[UR14][R150.64], R62 ;  /* 0x0000003e96007986 */ /* 0x0001e8000c101b0e */
[----:B------:R-:W2:Y:S01]  /*6cf0*/  LDG.E.64 R64, desc[UR14][R64.64] ;  /* 0x0000000e40407981 */ /* 0x000ea2000c1e1b00 */
[----:B------:R-:W-:Y:S02]  /*6d00*/  @P1 MOV R153, R61 ;  /* 0x0000003d00991202 */ /* 0x000fe40000000f00 */
[----:B------:R-:W-:Y:S02]  /*6d10*/  CS2R R70, SRZ ;  /* 0x0000000000467805 */ /* 0x000fe4000001ff00 */
[----:B------:R-:W-:Y:S01]  /*6d20*/  @P0 SHF.R.U32.HI R154, RZ, 0x10, R61 ;  /* 0x00000010ff9a0819 */ /* 0x000fe2000001163d */
[----:B------:R-:W-:Y:S01]  /*6d30*/  FFMA.FTZ R78, R78, UR13, R75 ;  /* 0x0000000d4e4e7c23 */ /* 0x000fe2000801004b */
[----:B---3--:R-:W-:Y:S01]  /*6d40*/  @P5 MOV R61, R66 ;  /* 0x00000042003d5202 */ /* 0x008fe20000000f00 */
[----:B------:R-:W-:Y:S01]  /*6d50*/  @P1 HADD2.F32 R153, -RZ, R153.H0_H0 ;  /* 0x20000099ff991230 */ /* 0x000fe20000004100 */
[----:B------:R-:W-:Y:S01]  /*6d60*/  @P6 SHF.R.U64 R66, R66, 0x10, R67 ;  /* 0x0000001042426819 */ /* 0x000fe20000001243 */
[----:B------:R-:W-:Y:S01]  /*6d70*/  FADD.FTZ R77, R77, -R78 ;  /* 0x8000004e4d4d7221 */ /* 0x000fe20000010000 */
[----:B0-----:R-:W-:Y:S01]  /*6d80*/  @P0 HADD2.F32 R62, -RZ, R154.H0_H0 ;  /* 0x2000009aff3e0230 */ /* 0x001fe20000004100 */
[----:B------:R-:W-:-:S02]  /*6d90*/  CS2R R150, SRZ ;  /* 0x0000000000967805 */ /* 0x000fc4000001ff00 */
[----:B------:R-:W-:Y:S02]  /*6da0*/  @P6 HADD2.F32 R63, -RZ, R66.H0_H0 ;  /* 0x20000042ff3f6230 */ /* 0x000fe40000004100 */
[--C-:B------:R-:W-:Y:S01]  /*6db0*/  FFMA.FTZ R66, R85, UR13, R75.reuse ;  /* 0x0000000d55427c23 */ /* 0x100fe2000801004b */
[----:B------:R-:W-:Y:S02]  /*6dc0*/  @P5 HADD2.F32 R61, -RZ, R61.H0_H0 ;  /* 0x2000003dff3d5230 */ /* 0x000fe40000004100 */
[----:B------:R-:W-:Y:S01]  /*6dd0*/  @P0 FMUL.FTZ R71, R69, R62 ;  /* 0x0000003e45470220 */ /* 0x000fe20000410000 */
[----:B------:R-:W-:Y:S01]  /*6de0*/  FFMA.FTZ R62, R81, UR13, R75 ;  /* 0x0000000d513e7c23 */ /* 0x000fe2000801004b */
[----:B------:R-:W-:Y:S01]  /*6df0*/  @P6 FMUL.FTZ R151, R60, R63 ;  /* 0x0000003f3c976220 */ /* 0x000fe20000410000 */
[----:B------:R-:W-:Y:S01]  /*6e00*/  SHF.R.U64 R60, R126, 0x10, R127 ;  /* 0x000000107e3c7819 */ /* 0x000fe2000000127f */
[----:B------:R-:W-:Y:S01]  /*6e10*/  @P5 FMUL.FTZ R150, R72, R61 ;  /* 0x0000003d48965220 */ /* 0x000fe20000410000 */
[----:B------:R-:W-:Y:S01]  /*6e20*/  LOP3.LUT P6, RZ, R117, 0xff00, RZ, 0xc0, !PT ;  /* 0x0000ff0075ff7812 */ /* 0x000fe200078cc0ff */
[----:B------:R-:W-:Y:S01]  /*6e30*/  FFMA.FTZ R63, R82, UR13, R75 ;  /* 0x0000000d523f7c23 */ /* 0x000fe2000801004b */
[----:B------:R-:W-:Y:S01]  /*6e40*/  MOV R61, R127 ;  /* 0x0000007f003d7202 */ /* 0x000fe20000000f00 */
[----:B------:R-:W-:-:S02]  /*6e50*/  HADD2.F32 R60, -RZ, R60.H0_H0 ;  /* 0x2000003cff3c7230 */ /* 0x000fc40000004100 */
[----:B------:R-:W-:Y:S01]  /*6e60*/  FADD.FTZ R79, R79, -R62 ;  /* 0x8000003e4f4f7221 */ /* 0x000fe20000010000 */
[----:B------:R-:W-:Y:S01]  /*6e70*/  LOP3.LUT P0, RZ, R117, 0xff0000, RZ, 0xc0, !PT ;  /* 0x00ff000075ff7812 */ /* 0x000fe2000780c0ff */
[----:B------:R-:W-:Y:S01]  /*6e80*/  FADD.FTZ R62, R80, -R63 ;  /* 0x8000003f503e7221 */ /* 0x000fe20000010000 */
[----:B------:R-:W-:Y:S02]  /*6e90*/  HADD2.F32 R61, -RZ, R61.H0_H0 ;  /* 0x2000003dff3d7230 */ /* 0x000fe40000004100 */
[----:B------:R-:W-:Y:S01]  /*6ea0*/  FFMA.FTZ R60, R79, UR12, R60 ;  /* 0x0000000c4f3c7c23 */ /* 0x000fe2000801003c */
[----:B------:R-:W-:Y:S01]  /*6eb0*/  SHF.R.U32.HI R63, RZ, 0x10, R127 ;  /* 0x00000010ff3f7819 */ /* 0x000fe2000001167f */
[----:B------:R-:W-:Y:S01]  /*6ec0*/  @P1 FMUL.FTZ R70, R68, R153 ;  /* 0x0000009944461220 */ /* 0x000fe20000410000 */
[----:B------:R-:W-:Y:S01]  /*6ed0*/  ISETP.GE.U32.AND P1, PT, R117, 0x1000000, PT ;  /* 0x010000007500780c */ /* 0x000fe20003f26070 */
[----:B------:R-:W-:Y:S01]  /*6ee0*/  FMUL.FTZ R60, R60, UR4 ;  /* 0x000000043c3c7c20 */ /* 0x000fe20008410000 */
[----:B------:R-:W-:Y:S01]  /*6ef0*/  FFMA.FTZ R62, R62, UR12, R61 ;  /* 0x0000000c3e3e7c23 */ /* 0x000fe2000801003d */
[----:B------:R-:W-:Y:S01]  /*6f00*/  FADD.FTZ R68, R83, -R66 ;  /* 0x8000004253447221 */ /* 0x000fe20000010000 */
[----:B------:R-:W-:-:S02]  /*6f10*/  HADD2.F32 R63, -RZ, R63.H0_H0 ;  /* 0x2000003fff3f7230 */ /* 0x000fc40000004100 */
[----:B------:R-:W-:Y:S01]  /*6f20*/  FMUL.FTZ R81, R60, UR22 ;  /* 0x000000163c517c20 */ /* 0x000fe20008410000 */
[----:B------:R-:W-:Y:S02]  /*6f30*/  @P6 HADD2.F32 R66, -RZ, R177.H0_H0 ;  /* 0x200000b1ff426230 */ /* 0x000fe40000004100 */
[----:B------:R-:W-:Y:S01]  /*6f40*/  FMUL.FTZ R62, R62, UR4 ;  /* 0x000000043e3e7c20 */ /* 0x000fe20008410000 */
[----:B------:R-:W-:Y:S01]  /*6f50*/  HFMA2 R61, -RZ, RZ, 0, 0 ;  /* 0x00000000ff3d7431 */ /* 0x000fe200000001ff */
[----:B------:R-:W-:Y:S01]  /*6f60*/  MOV R60, R126 ;  /* 0x0000007e003c7202 */ /* 0x000fe20000000f00 */
[----:B------:R-:W-:Y:S01]  /*6f70*/  FFMA.FTZ R68, R68, UR12, R63 ;  /* 0x0000000c44447c23 */ /* 0x000fe2000801003f */
[----:B------:R-:W-:Y:S01]  /*6f80*/  @P6 FMUL.FTZ R61, R66, R81 ;  /* 0x00000051423d6220 */ /* 0x000fe20000410000 */
[----:B------:R-:W-:Y:S02]  /*6f90*/  @P0 HADD2.F32 R69, -RZ, R137.H0_H0 ;  /* 0x20000089ff450230 */ /* 0x000fe40000004100 */
[----:B------:R-:W-:Y:S01]  /*6fa0*/  FMUL.FTZ R66, R62, UR22 ;  /* 0x000000163e427c20 */ /* 0x000fe20008410000 */
[----:B------:R-:W-:Y:S01]  /*6fb0*/  FMUL.FTZ R68, R68, UR4 ;  /* 0x0000000444447c20 */ /* 0x000fe20008410000 */
[----:B------:R-:W-:Y:S01]  /*6fc0*/  LOP3.LUT P5, RZ, R117, 0xff, RZ, 0xc0, !PT ;  /* 0x000000ff75ff7812 */ /* 0x000fe200078ac0ff */
[----:B------:R-:W-:-:S02]  /*6fd0*/  HADD2.F32 R60, -RZ, R60.H0_H0 ;  /* 0x2000003cff3c7230 */ /* 0x000fc40000004100 */
[----:B------:R-:W-:Y:S02]  /*6fe0*/  HFMA2 R63, -RZ, RZ, 0, 0 ;  /* 0x00000000ff3f7431 */ /* 0x000fe400000001ff */
[----:B------:R-:W-:Y:S01]  /*6ff0*/  @P0 FMUL.FTZ R63, R69, R66 ;  /* 0x00000042453f0220 */ /* 0x000fe20000410000 */
[----:B------:R-:W-:Y:S02]  /*7000*/  @P1 HADD2.F32 R69, -RZ, R177.H1_H1 ;  /* 0x300000b1ff451230 */ /* 0x000fe40000004100 */
[----:B------:R-:W-:Y:S01]  /*7010*/  FMUL.FTZ R80, R68, UR22 ;  /* 0x0000001644507c20 */ /* 0x000fe20008410000 */
[----:B------:R-:W-:Y:S01]  /*7020*/  FFMA.FTZ R60, R77, UR12, R60 ;  /* 0x0000000c4d3c7c23 */ /* 0x000fe2000801003c */
[----:B------:R-:W-:Y:S01]  /*7030*/  MOV R77, RZ ;  /* 0x000000ff004d7202 */ /* 0x000fe20000000f00 */
[----:B------:R-:W0:Y:S01]  /*7040*/  F2F.F16.F32 R61, R61 ;  /* 0x0000003d003d7304 */ /* 0x000e220000200800 */
[----:B------:R-:W-:Y:S01]  /*7050*/  @P1 FMUL.FTZ R77, R69, R80 ;  /* 0x00000050454d1220 */ /* 0x000fe20000410000 */
[----:B------:R-:W-:Y:S01]  /*7060*/  FMUL.FTZ R60, R60, UR4 ;  /* 0x000000043c3c7c20 */ /* 0x000fe20008410000 */
[----:B------:R-:W-:Y:S01]  /*7070*/  HFMA2 R72, -RZ, RZ, 0, 0 ;  /* 0x00000000ff487431 */ /* 0x000fe200000001ff */
[----:B------:R-:W-:Y:S01]  /*7080*/  @P4 SHF.R.U32.HI R83, RZ, 0x10, R67 ;  /* 0x00000010ff534819 */ /* 0x000fe20000011643 */
[----:B------:R-:W-:-:S02]  /*7090*/  @P5 HADD2.F32 R69, -RZ, R136.H0_H0 ;  /* 0x20000088ff455230 */ /* 0x000fc40000004100 */
[----:B------:R-:W-:Y:S01]  /*70a0*/  FMUL.FTZ R154, R60, UR22 ;  /* 0x000000163c9a7c20 */ /* 0x000fe20008410000 */
[----:B------:R-:W1:Y:S03]  /*70b0*/  F2F.F16.F32 R77, R77 ;  /* 0x0000004d004d7304 */ /* 0x000e660000200800 */
[----:B------:R-:W-:Y:S01]  /*70c0*/  @P5 FMUL.FTZ R72, R69, R154 ;  /* 0x0000009a45485220 */ /* 0x000fe20000410000 */
[----:B0-----:R-:W-:-:S04]  /*70d0*/  IMAD.WIDE.U32 R60, R61, 0x10000, RZ ;  /* 0x000100003d3c7825 */ /* 0x001fc800078e00ff */
[----:B------:R-:W0:Y:S01]  /*70e0*/  F2F.F16.F32 R63, R63 ;  /* 0x0000003f003f7304 */ /* 0x000e220000200800 */
[----:B-1----:R-:W-:-:S07]  /*70f0*/  SHF.L.U32 R69, R77, 0x10, RZ ;  /* 0x000000104d457819 */ /* 0x002fce00000006ff */
[----:B------:R-:W1:Y:S01]  /*7100*/  F2F.F16.F32 R79, R72 ;  /* 0x00000048004f7304 */ /* 0x000e620000200800 */
[----:B0-----:R-:W-:Y:S01]  /*7110*/  LOP3.LUT R61, R61, R69, R63, 0xfe, !PT ;  /* 0x000000453d3d7212 */ /* 0x001fe200078efe3f */
[----:B------:R-:W-:Y:S01]  /*7120*/  IMAD.WIDE.U32 R62, R5, 0x8, R178 ;  /* 0x00000008053e7825 */ /* 0x000fe200078e00b2 */
[----:B------:R-:W-:-:S03]  /*7130*/  @P3 MOV R5, R67 ;  /* 0x0000004300053202 */ /* 0x000fc60000000f00 */
[----:B------:R-:W-:Y:S01]  /*7140*/  IMAD.WIDE.U32 R68, R4, 0x8, R188 ;  /* 0x0000000804447825 */ /* 0x000fe200078e00bc */
[----:B-1----:R-:W-:Y:S02]  /*7150*/  LOP3.LUT R60, R60, R79, RZ, 0xfc, !PT ;  /* 0x0000004f3c3c7212 */ /* 0x002fe400078efcff */
[----:B------:R-:W-:-:S03]  /*7160*/  CS2R R78, SRZ ;  /* 0x00000000004e7805 */ /* 0x000fc6000001ff00 */
[----:B------:R0:W-:Y:S04]  /*7170*/  STG.E.64 desc[UR14][R62.64], R60 ;  /* 0x0000003c3e007986 */ /* 0x0001e8000c101b0e */
[----:B------:R-:W3:Y:S01]  /*7180*/  LDG.E.64 R68, desc[UR14][R68.64] ;  /* 0x0000000e44447981 */ /* 0x000ee2000c1e1b00 */
[----:B------:R-:W-:Y:S02]  /*7190*/  HFMA2 R72, -RZ, RZ, 0, 0 ;  /* 0x00000000ff487431 */ /* 0x000fe400000001ff */
[----:B------:R-:W-:Y:S02]  /*71a0*/  HFMA2 R77, -RZ, RZ, 0, 0 ;  /* 0x00000000ff4d7431 */ /* 0x000fe400000001ff */
[--C-:B0-----:R-:W-:Y:S01]  /*71b0*/  FFMA.FTZ R62, R89, UR13, R75.reuse ;  /* 0x0000000d593e7c23 */ /* 0x101fe2000801004b */
[--C-:B------:R-:W-:Y:S01]  /*71c0*/  FFMA.FTZ R61, R90, UR13, R75.reuse ;  /* 0x0000000d5a3d7c23 */ /* 0x100fe2000801004b */
[----:B------:R-:W-:-:S02]  /*71d0*/  FFMA.FTZ R63, R86, UR13, R75 ;  /* 0x0000000d563f7c23 */ /* 0x000fc4000801004b */
[----:B------:R-:W-:Y:S01]  /*71e0*/  FADD.FTZ R62, R87, -R62 ;  /* 0x8000003e573e7221 */ /* 0x000fe20000010000 */
[----:B------:R-:W-:Y:S01]  /*71f0*/  FADD.FTZ R61, R88, -R61 ;  /* 0x8000003d583d7221 */ /* 0x000fe20000010000 */
[----:B------:R-:W-:Y:S01]  /*7200*/  FADD.FTZ R84, R84, -R63 ;  /* 0x8000003f54547221 */ /* 0x000fe20000010000 */
[----:B--2---:R-:W-:Y:S02]  /*7210*/  @P5 MOV R67, R64 ;  /* 0x0000004000435202 */ /* 0x004fe40000000f00 */
[----:B------:R-:W-:Y:S01]  /*7220*/  @P6 SHF.R.U64 R82, R64, 0x10, R65 ;  /* 0x0000001040526819 */ /* 0x000fe20000001241 */
[----:B------:R-:W-:Y:S02]  /*7230*/  @P3 HADD2.F32 R64, -RZ, R5.H0_H0 ;  /* 0x20000005ff403230 */ /* 0x000fe40000004100 */
[----:B------:R-:W-:Y:S02]  /*7240*/  @P4 HADD2.F32 R5, -RZ, R83.H0_H0 ;  /* 0x20000053ff054230 */ /* 0x000fe40000004100 */
[----:B------:R-:W-:-:S02]  /*7250*/  @P6 HADD2.F32 R60, -RZ, R82.H0_H0 ;  /* 0x20000052ff3c6230 */ /* 0x000fc40000004100 */
[----:B------:R-:W-:Y:S01]  /*7260*/  @P3 FMUL.FTZ R77, R73, R64 ;  /* 0x00000040494d3220 */ /* 0x000fe20000410000 */
[----:B------:R-:W-:Y:S01]  /*7270*/  LOP3.LUT P3, RZ, R118, 0xff0000, RZ, 0xc0, !PT ;  /* 0x00ff000076ff7812 */ /* 0x000fe2000786c0ff */
[----:B------:R-:W-:Y:S01]  /*7280*/  @P4 FMUL.FTZ R78, R152, R5 ;  /* 0x00000005984e4220 */ /* 0x000fe20000410000 */
[----:B------:R-:W-:Y:S01]  /*7290*/  SHF.R.U64 R5, R124, 0x10, R125 ;  /* 0x000000107c057819 */ /* 0x000fe2000000127d */
[----:B------:R-:W-:Y:S01]  /*72a0*/  @P6 FMUL.FTZ R72, R81, R60 ;  /* 0x0000003c51486220 */ /* 0x000fe20000410000 */
[C---:B------:R-:W-:Y:S01]  /*72b0*/  LOP3.LUT P6, RZ, R118.reuse, 0xff00, RZ, 0xc0, !PT ;  /* 0x0000ff0076ff7812 */ /* 0x040fe200078cc0ff */
[----:B------:R-:W-:Y:S01]  /*72c0*/  FFMA.FTZ R64, R93, UR13, R75 ;  /* 0x0000000d5d407c23 */ /* 0x000fe2000801004b */
[----:B------:R-:W-:Y:S01]  /*72d0*/  MOV R60, R125 ;  /* 0x0000007d003c7202 */ /* 0x000fe20000000f00 */
[----:B------:R-:W-:Y:S01]  /*72e0*/  HADD2.F32 R5, -RZ, R5.H0_H0 ;  /* 0x20000005ff057230 */ /* 0x000fe20000004100 */
[----:B------:R-:W-:Y:S01]  /*72f0*/  ISETP.GE.U32.AND P4, PT, R118, 0x1000000, PT ;  /* 0x010000007600780c */ /* 0x000fe20003f86070 */
[----:B------:R-:W-:-:S02]  /*7300*/  @P5 HADD2.F32 R67, -RZ, R67.H0_H0 ;  /* 0x20000043ff435230 */ /* 0x000fc40000004100 */
[----:B------:R-:W-:Y:S01]  /*7310*/  FADD.FTZ R91, R91, -R64 ;  /* 0x800000405b5b7221 */ /* 0x000fe20000010000 */
[----:B------:R-:W-:Y:S02]  /*7320*/  HADD2.F32 R60, -RZ, R60.H0_H0 ;  /* 0x2000003cff3c7230 */ /* 0x000fe40000004100 */
[----:B------:R-:W-:Y:S01]  /*7330*/  FFMA.FTZ R5, R62, UR12, R5 ;  /* 0x0000000c3e057c23 */ /* 0x000fe20008010005 */
[----:B------:R-:W-:Y:S01]  /*7340*/  SHF.R.U32.HI R62, RZ, 0x10, R125 ;  /* 0x00000010ff3e7819 */ /* 0x000fe2000001167d */
[----:B------:R-:W-:Y:S01]  /*7350*/  @P5 FMUL.FTZ R79, R154, R67 ;  /* 0x000000439a4f5220 */ /* 0x000fe20000410000 */
[----:B------:R-:W-:Y:S01]  /*7360*/  LOP3.LUT P5, RZ, R118, 0xff, RZ, 0xc0, !PT ;  /* 0x000000ff76ff7812 */ /* 0x000fe200078ac0ff */
[----:B------:R-:W-:Y:S01]  /*7370*/  FMUL.FTZ R5, R5, UR4 ;  /* 0x0000000405057c20 */ /* 0x000fe20008410000 */
[----:B------:R-:W-:Y:S01]  /*7380*/  FFMA.FTZ R61, R61, UR12, R60 ;  /* 0x0000000c3d3d7c23 */ /* 0x000fe2000801003c */
[----:B------:R-:W-:Y:S02]  /*7390*/  HADD2.F32 R62, -RZ, R62.H0_H0 ;  /* 0x2000003eff3e7230 */ /* 0x000fe40000004100 */
[----:B------:R-:W-:-:S02]  /*73a0*/  HFMA2 R60, -RZ, RZ, 0, 0 ;  /* 0x00000000ff3c7431 */ /* 0x000fc400000001ff */
[----:B------:R-:W-:Y:S02]  /*73b0*/  @P6 HADD2.F32 R64, -RZ, R176.H0_H0 ;  /* 0x200000b0ff406230 */ /* 0x000fe40000004100 */
[----:B------:R-:W-:Y:S01]  /*73c0*/  FMUL.FTZ R83, R5, UR22 ;  /* 0x0000001605537c20 */ /* 0x000fe20008410000 */
[----:B------:R-:W-:Y:S01]  /*73d0*/  MOV R5, R124 ;  /* 0x0000007c00057202 */ /* 0x000fe20000000f00 */
[----:B------:R-:W-:Y:S01]  /*73e0*/  FMUL.FTZ R61, R61, UR4 ;  /* 0x000000043d3d7c20 */ /* 0x000fe20008410000 */
[----:B------:R-:W-:Y:S01]  /*73f0*/  FFMA.FTZ R63, R91, UR12, R62 ;  /* 0x0000000c5b3f7c23 */ /* 0x000fe2000801003e */
[----:B------:R-:W-:Y:S01]  /*7400*/  @P6 FMUL.FTZ R60, R64, R83 ;  /* 0x00000053403c6220 */ /* 0x000fe20000410000 */
[----:B------:R-:W-:Y:S02]  /*7410*/  @P3 HADD2.F32 R64, -RZ, R139.H0_H0 ;  /* 0x2000008bff403230 */ /* 0x000fe40000004100 */
[----:B------:R-:W-:Y:S01]  /*7420*/  FMUL.FTZ R67, R61, UR22 ;  /* 0x000000163d437c20 */ /* 0x000fe20008410000 */
[----:B------:R-:W-:-:S02]  /*7430*/  HADD2.F32 R5, -RZ, R5.H0_H0 ;  /* 0x20000005ff057230 */ /* 0x000fc40000004100 */
[----:B------:R-:W-:Y:S01]  /*7440*/  FMUL.FTZ R63, R63, UR4 ;  /* 0x000000043f3f7c20 */ /* 0x000fe20008410000 */
[----:B------:R-:W-:Y:S02]  /*7450*/  HFMA2 R62, -RZ, RZ, 0, 0 ;  /* 0x00000000ff3e7431 */ /* 0x000fe400000001ff */
[----:B------:R-:W-:Y:S01]  /*7460*/  @P3 FMUL.FTZ R62, R64, R67 ;  /* 0x00000043403e3220 */ /* 0x000fe20000410000 */
[----:B------:R-:W-:Y:S02]  /*7470*/  @P4 HADD2.F32 R64, -RZ, R176.H1_H1 ;  /* 0x300000b0ff404230 */ /* 0x000fe40000004100 */
[----:B------:R-:W-:Y:S01]  /*7480*/  FFMA.FTZ R5, R84, UR12, R5 ;  /* 0x0000000c54057c23 */ /* 0x000fe20008010005 */
[----:B------:R-:W-:Y:S01]  /*7490*/  FMUL.FTZ R81, R63, UR22 ;  /* 0x000000163f517c20 */ /* 0x000fe20008410000 */
[----:B------:R-:W-:Y:S01]  /*74a0*/  MOV R73, RZ ;  /* 0x000000ff00497202 */ /* 0x000fe20000000f00 */
[----:B------:R-:W-:Y:S02]  /*74b0*/  @P5 HADD2.F32 R82, -RZ, R138.H0_H0 ;  /* 0x2000008aff525230 */ /* 0x000fe40000004100 */
[----:B------:R-:W-:Y:S01]  /*74c0*/  FMUL.FTZ R5, R5, UR4 ;  /* 0x0000000405057c20 */ /* 0x000fe20008410000 */
[----:B------:R-:W-:Y:S01]  /*74d0*/  @P4 FMUL.FTZ R73, R64, R81 ;  /* 0x0000005140494220 */ /* 0x000fe20000410000 */
[----:B------:R-:W0:Y:S01]  /*74e0*/  F2F.F16.F32 R60, R60 ;  /* 0x0000003c003c7304 */ /* 0x000e220000200800 */
[----:B------:R-:W-:-:S02]  /*74f0*/  HFMA2 R64, -RZ, RZ, 0, 0 ;  /* 0x00000000ff407431 */ /* 0x000fc400000001ff */
[----:B------:R-:W-:-:S04]  /*7500*/  FMUL.FTZ R89, R5, UR22 ;  /* 0x0000001605597c20 */ /* 0x000fc80008410000 */
        /* <DEDUP_REMOVED lines=9> */
[----:B------:R-:W-:Y:S02]  /*75a0*/  IMAD.WIDE.U32 R62, R3, 0x8, R188 ;  /* 0x00000008033e7825 */ /* 0x000fe400078e00bc */
[----:B------:R0:W-:Y:S04]  /*75b0*/  STG.E.64 desc[UR14][R4.64], R60 ;  /* 0x0000003c04007986 */ /* 0x0001e8000c101b0e */
[----:B------:R-:W2:Y:S01]  /*75c0*/  LDG.E.64 R62, desc[UR14][R62.64] ;  /* 0x0000000e3e3e7981 */ /* 0x000ea2000c1e1b00 */
[----:B------:R-:W-:Y:S01]  /*75d0*/  @P1 SHF.R.U32.HI R87, RZ, 0x10, R65 ;  /* 0x00000010ff571819 */ /* 0x000fe20000011641 */
[----:B------:R-:W-:Y:S01]  /*75e0*/  HFMA2 R73, -RZ, RZ, 0, 0 ;  /* 0x00000000ff497431 */ /* 0x000fe200000001ff */
[----:B------:R-:W-:Y:S01]  /*75f0*/  @P0 MOV R84, R65 ;  /* 0x0000004100540202 */ /* 0x000fe20000000f00 */
[----:B------:R-:W-:Y:S01]  /*7600*/  HFMA2 R82, -RZ, RZ, 0, 0 ;  /* 0x00000000ff527431 */ /* 0x000fe200000001ff */
[----:B------:R-:W-:-:S02]  /*7610*/  CS2R R64, SRZ ;  /* 0x0000000000407805 */ /* 0x000fc4000001ff00 */
[----:B---3--:R-:W-:Y:S02]  /*7620*/  @P5 MOV R86, R68 ;  /* 0x0000004400565202 */ /* 0x008fe40000000f00 */
[----:B------:R-:W-:Y:S01]  /*7630*/  @P6 SHF.R.U64 R68, R68, 0x10, R69 ;  /* 0x0000001044446819 */ /* 0x000fe20000001245 */
[----:B------:R-:W-:Y:S02]  /*7640*/  @P0 HADD2.F32 R85, -RZ, R84.H0_H0 ;  /* 0x20000054ff550230 */ /* 0x000fe40000004100 */
[----:B0-----:R-:W-:Y:S01]  /*7650*/  FFMA.FTZ R61, R98, UR13, R75 ;  /* 0x0000000d623d7c23 */ /* 0x001fe2000801004b */
[----:B------:R-:W-:Y:S01]  /*7660*/  @P5 HADD2.F32 R4, -RZ, R86.H0_H0 ;  /* 0x20000056ff045230 */ /* 0x000fe20000004100 */
[----:B------:R-:W-:Y:S01]  /*7670*/  @P4 SHF.R.U32.HI R86, RZ, 0x10, R69 ;  /* 0x00000010ff564819 */ /* 0x000fe20000011645 */
[----:B------:R-:W-:Y:S02]  /*7680*/  @P6 HADD2.F32 R60, -RZ, R68.H0_H0 ;  /* 0x20000044ff3c6230 */ /* 0x000fe40000004100 */
[----:B------:R-:W-:Y:S01]  /*7690*/  @P0 FMUL.FTZ R64, R66, R85 ;  /* 0x0000005542400220 */ /* 0x000fe20000410000 */
[----:B------:R-:W-:-:S02]  /*76a0*/  @P1 HADD2.F32 R5, -RZ, R87.H0_H0 ;  /* 0x20000057ff051230 */ /* 0x000fc40000004100 */
[----:B------:R-:W-:Y:S01]  /*76b0*/  @P5 FMUL.FTZ R73, R89, R4 ;  /* 0x0000000459495220 */ /* 0x000fe20000410000 */
[----:B------:R-:W-:Y:S01]  /*76c0*/  SHF.R.U64 R4, R122, 0x10, R123 ;  /* 0x000000107a047819 */ /* 0x000fe2000000127b */
[----:B------:R-:W-:Y:S01]  /*76d0*/  @P6 FMUL.FTZ R82, R83, R60 ;  /* 0x0000003c53526220 */ /* 0x000fe20000410000 */
[----:B------:R-:W-:Y:S01]  /*76e0*/  FFMA.FTZ R60, R97, UR13, R75 ;  /* 0x0000000d613c7c23 */ /* 0x000fe2000801004b */
[----:B------:R-:W-:Y:S01]  /*76f0*/  @P1 FMUL.FTZ R65, R80, R5 ;  /* 0x0000000550411220 */ /* 0x000fe20000410000 */
[----:B------:R-:W-:Y:S01]  /*7700*/  MOV R5, R123 ;  /* 0x0000007b00057202 */ /* 0x000fe20000000f00 */
[----:B------:R-:W-:Y:S02]  /*7710*/  HADD2.F32 R4, -RZ, R4.H0_H0 ;  /* 0x20000004ff047230 */ /* 0x000fe40000004100 */
[----:B------:R-:W-:Y:S01]  /*7720*/  FADD.FTZ R95, R95, -R60 ;  /* 0x8000003c5f5f7221 */ /* 0x000fe20000010000 */
[----:B------:R-:W-:Y:S01]  /*7730*/  FADD.FTZ R60, R96, -R61 ;  /* 0x8000003d603c7221 */ /* 0x000fe20000010000 */
[----:B------:R-:W-:Y:S01]  /*7740*/  SHF.R.U32.HI R61, RZ, 0x10, R123 ;  /* 0x00000010ff3d7819 */ /* 0x000fe2000001167b */
[----:B------:R-:W-:Y:S01]  /*7750*/  FFMA.FTZ R66, R101, UR13, R75 ;  /* 0x0000000d65427c23 */ /* 0x000fe2000801004b */
[----:B------:R-:W-:Y:S01]  /*7760*/  FFMA.FTZ R4, R95, UR12, R4 ;  /* 0x0000000c5f047c23 */ /* 0x000fe20008010004 */
[C---:B------:R-:W-:Y:S01]  /*7770*/  LOP3.LUT P6, RZ, R119.reuse, 0xff00, RZ, 0xc0, !PT ;  /* 0x0000ff0077ff7812 */ /* 0x040fe200078cc0ff */
[----:B------:R-:W-:Y:S01]  /*7780*/  HADD2.F32 R5, -RZ, R5.H0_H0 ;  /* 0x20000005ff057230 */ /* 0x000fe20000004100 */
[----:B------:R-:W-:Y:S01]  /*7790*/  ISETP.GE.U32.AND P1, PT, R119, 0x1000000, PT ;  /* 0x010000007700780c */ /* 0x000fe20003f26070 */
[----:B------:R-:W-:Y:S01]  /*77a0*/  FMUL.FTZ R4, R4, UR4 ;  /* 0x0000000404047c20 */ /* 0x000fe20008410000 */
[----:B------:R-:W-:-:S02]  /*77b0*/  HADD2.F32 R61, -RZ, R61.H0_H0 ;  /* 0x2000003dff3d7230 */ /* 0x000fc40000004100 */
[----:B------:R-:W-:Y:S01]  /*77c0*/  FADD.FTZ R68, R99, -R66 ;  /* 0x8000004263447221 */ /* 0x000fe20000010000 */
[----:B------:R-:W-:Y:S01]  /*77d0*/  LOP3.LUT P0, RZ, R119, 0xff0000, RZ, 0xc0, !PT ;  /* 0x00ff000077ff7812 */ /* 0x000fe2000780c0ff */
[----:B------:R-:W-:Y:S01]  /*77e0*/  FFMA.FTZ R60, R60, UR12, R5 ;  /* 0x0000000c3c3c7c23 */ /* 0x000fe20008010005 */
[----:B------:R-:W-:Y:S01]  /*77f0*/  FMUL.FTZ R66, R4, UR22 ;  /* 0x0000001604427c20 */ /* 0x000fe20008410000 */
[----:B------:R-:W-:Y:S01]  /*7800*/  MOV R4, R122 ;  /* 0x0000007a00047202 */ /* 0x000fe20000000f00 */
[----:B------:R-:W-:Y:S01]  /*7810*/  FFMA.FTZ R68, R68, UR12, R61 ;  /* 0x0000000c44447c23 */ /* 0x000fe2000801003d */
[----:B------:R-:W-:Y:S01]  /*7820*/  FFMA.FTZ R83, R94, UR13, R75 ;  /* 0x0000000d5e537c23 */ /* 0x000fe2000801004b */
[----:B------:R-:W-:Y:S01]  /*7830*/  FMUL.FTZ R60, R60, UR4 ;  /* 0x000000043c3c7c20 */ /* 0x000fe20008410000 */
[----:B------:R-:W-:Y:S02]  /*7840*/  @P6 HADD2.F32 R85, -RZ, R175.H0_H0 ;  /* 0x200000afff556230 */ /* 0x000fe40000004100 */
[----:B------:R-:W-:Y:S01]  /*7850*/  FMUL.FTZ R68, R68, UR4 ;  /* 0x0000000444447c20 */ /* 0x000fe20008410000 */
[----:B------:R-:W-:-:S02]  /*7860*/  HADD2.F32 R4, -RZ, R4.H0_H0 ;  /* 0x20000004ff047230 */ /* 0x000fc40000004100 */
[----:B------:R-:W-:Y:S01]  /*7870*/  FADD.FTZ R83, R92, -R83 ;  /* 0x800000535c537221 */ /* 0x000fe20000010000 */
[----:B------:R-:W-:Y:S01]  /*7880*/  FMUL.FTZ R80, R60, UR22 ;  /* 0x000000163c507c20 */ /* 0x000fe20008410000 */
[----:B------:R-:W-:Y:S02]  /*7890*/  @P1 HADD2.F32 R60, -RZ, R175.H1_H1 ;  /* 0x300000afff3c1230 */ /* 0x000fe40000004100 */
[----:B------:R-:W-:Y:S01]  /*78a0*/  FMUL.FTZ R87, R68, UR22 ;  /* 0x0000001644577c20 */ /* 0x000fe20008410000 */
[----:B------:R-:W-:Y:S01]  /*78b0*/  LOP3.LUT P5, RZ, R119, 0xff, RZ, 0xc0, !PT ;  /* 0x000000ff77ff7812 */ /* 0x000fe200078ac0ff */
[----:B------:R-:W-:Y:S02]  /*78c0*/  HFMA2 R5, -RZ, RZ, 0, 0 ;  /* 0x00000000ff057431 */ /* 0x000fe400000001ff */
[----:B------:R-:W-:Y:S01]  /*78d0*/  @P6 FMUL.FTZ R5, R85, R66 ;  /* 0x0000004255056220 */ /* 0x000fe20000410000 */
[----:B------:R-:W-:Y:S01]  /*78e0*/  FFMA.FTZ R4, R83, UR12, R4 ;  /* 0x0000000c53047c23 */ /* 0x000fe20008010004 */
[----:B------:R-:W-:Y:S01]  /*78f0*/  @P0 HADD2.F32 R85, -RZ, R141.H0_H0 ;  /* 0x2000008dff550230 */ /* 0x000fe20000004100 */
[----:B------:R-:W-:Y:S01]  /*7900*/  MOV R83, RZ ;  /* 0x000000ff00537202 */ /* 0x000fe20000000f00 */
[----:B------:R-:W-:Y:S01]  /*7910*/  @P1 FMUL.FTZ R83, R60, R87 ;  /* 0x000000573c531220 */ /* 0x000fe20000410000 */
[----:B------:R-:W-:Y:S01]  /*7920*/  HFMA2 R61, -RZ, RZ, 0, 0 ;  /* 0x00000000ff3d7431 */ /* 0x000fe200000001ff */
[----:B------:R-:W0:Y:S01]  /*7930*/  F2F.F16.F32 R5, R5 ;  /* 0x0000000500057304 */ /* 0x000e220000200800 */
[----:B------:R-:W-:Y:S01]  /*7940*/  @P0 FMUL.FTZ R61, R85, R80 ;  /* 0x00000050553d0220 */ /* 0x000fe20000410000 */
[----:B------:R-:W-:Y:S01]  /*7950*/  FMUL.FTZ R4, R4, UR4 ;  /* 0x0000000404047c20 */ /* 0x000fe20008410000 */
[----:B------:R-:W-:-:S02]  /*7960*/  HFMA2 R68, -RZ, RZ, 0, 0 ;  /* 0x00000000ff447431 */ /* 0x000fc400000001ff */
[----:B------:R-:W-:Y:S01]  /*7970*/  FFMA.FTZ R104, R104, UR13, R75 ;  /* 0x0000000d68687c23 */ /* 0x000fe2000801004b */
[----:B------:R-:W-:Y:S02]  /*7980*/  @P5 HADD2.F32 R85, -RZ, R140.H0_H0 ;  /* 0x2000008cff555230 */ /* 0x000fe40000004100 */
[----:B------:R-:W-:Y:S01]  /*7990*/  FMUL.FTZ R90, R4, UR22 ;  /* 0x00000016045a7c20 */ /* 0x000fe20008410000 */
[----:B------:R-:W-:Y:S01]  /*79a0*/  @P4 HADD2.F32 R86, -RZ, R86.H0_H0 ;  /* 0x20000056ff564230 */ /* 0x000fe20000004100 */
[----:B------:R-:W1:Y:S02]  /*79b0*/  F2F.F16.F32 R83, R83 ;  /* 0x0000005300537304 */ /* 0x000e640000200800 */
[----:B------:R-:W-:Y:S01]  /*79c0*/  @P5 FMUL.FTZ R68, R85, R90 ;  /* 0x0000005a55445220 */ /* 0x000fe20000410000 */
[----:B0-----:R-:W-:-:S05]  /*79d0*/  IMAD.WIDE.U32 R4, R5, 0x10000, RZ ;  /* 0x0001000005047825 */ /* 0x001fca00078e00ff */
[----:B------:R-:W0:Y:S01]  /*79e0*/  F2F.F16.F32 R61, R61 ;  /* 0x0000003d003d7304 */ /* 0x000e220000200800 */
[----:B-1----:R-:W-:-:S07]  /*79f0*/  SHF.L.U32 R85, R83, 0x10, RZ ;  /* 0x0000001053557819 */ /* 0x002fce00000006ff */
[----:B------:R1:W3:Y:S01]  /*7a00*/  F2F.F16.F32 R89, R68 ;  /* 0x0000004400597304 */ /* 0x0002e20000200800 */
[----:B------:R-:W-:Y:S01]  /*7a10*/  FADD.FTZ R104, R103, -R104 ;  /* 0x8000006867687221 */ /* 0x000fe20000010000 */
[----:B------:R-:W-:Y:S01]  /*7a20*/  HFMA2 R83, -RZ, RZ, 0, 0 ;  /* 0x00000000ff537431 */ /* 0x000fe200000001ff */
[----:B0-----:R-:W-:Y:S01]  /*7a30*/  LOP3.LUT R5, R5, R85, R61, 0xfe, !PT ;  /* 0x0000005505057212 */ /* 0x001fe200078efe3d */
[----:B------:R-:W-:Y:S01]  /*7a40*/  IMAD.WIDE.U32 R60, R3, 0x8, R178 ;  /* 0x00000008033c7825 */ /* 0x000fe200078e00b2 */
[----:B------:R-:W-:Y:S02]  /*7a50*/  @P3 MOV R3, R69 ;  /* 0x0000004500033202 */ /* 0x000fe40000000f00 */
[----:B------:R-:W-:Y:S02]  /*7a60*/  CS2R R84, SRZ ;  /* 0x0000000000547805 */ /* 0x000fe4000001ff00 */
[----:B-1----:R-:W-:Y:S02]  /*7a70*/  MOV R68, RZ ;  /* 0x000000ff00447202 */ /* 0x002fe40000000f00 */
[----:B---3--:R-:W-:-:S05]  /*7a80*/  LOP3.LUT R4, R4, R89, RZ, 0xfc, !PT ;  /* 0x0000005904047212 */ /* 0x008fca00078efcff */
[----:B------:R0:W-:Y:S01]  /*7a90*/  STG.E.64 desc[UR14][R60.64], R4 ;  /* 0x000000043c007986 */ /* 0x0001e2000c101b0e */
[----:B------:R-:W-:Y:S01]  /*7aa0*/  FFMA.FTZ R106, R106, UR13, R75 ;  /* 0x0000000d6a6a7c23 */ /* 0x000fe2000801004b */
[----:B0-----:R-:W-:Y:S01]  /*7ab0*/  IMAD.WIDE.U32 R4, R2, 0x8, R188 ;  /* 0x0000000802047825 */ /* 0x001fe200078e00bc */
[----:B------:R-:W-:-:S05]  /*7ac0*/  MOV R60, R121 ;  /* 0x00000079003c7202 */ /* 0x000fca0000000f00 */
[----:B------:R-:W3:Y:S01]  /*7ad0*/  LDG.E.64 R4, desc[UR14][R4.64] ;  /* 0x0000000e04047981 */ /* 0x000ee2000c1e1b00 */
[----:B------:R-:W-:Y:S01]  /*7ae0*/  FFMA.FTZ R108, R108, UR13, R75 ;  /* 0x0000000d6c6c7c23 */ /* 0x000fe2000801004b */
[----:B------:R-:W-:Y:S01]  /*7af0*/  @P4 FMUL.FTZ R84, R81, R86 ;  /* 0x0000005651544220 */ /* 0x000fe20000410000 */
[----:B------:R-:W-:Y:S01]  /*7b00*/  HADD2.F32 R60, -RZ, R60.H0_H0 ;  /* 0x2000003cff3c7230 */ /* 0x000fe20000004100 */
[----:B------:R-:W-:Y:S01]  /*7b10*/  ISETP.GE.U32.AND P4, PT, R148, 0x1000000, PT ;  /* 0x010000009400780c */ /* 0x000fe20003f86070 */
[----:B------:R-:W-:Y:S01]  /*7b20*/  FADD.FTZ R107, R107, -R108 ;  /* 0x8000006c6b6b7221 */ /* 0x000fe20000010000 */
[----:B--2---:R-:W-:Y:S02]  /*7b30*/  @P5 MOV R69, R62 ;  /* 0x0000003e00455202 */ /* 0x004fe40000000f00 */
[----:B------:R-:W-:Y:S01]  /*7b40*/  @P6 SHF.R.U64 R88, R62, 0x10, R63 ;  /* 0x000000103e586819 */ /* 0x000fe2000000123f */
[----:B------:R-:W-:Y:S02]  /*7b50*/  @P3 HADD2.F32 R62, -RZ, R3.H0_H0 ;  /* 0x20000003ff3e3230 */ /* 0x000fe40000004100 */
[----:B------:R-:W-:-:S05]  /*7b60*/  @P5 HADD2.F32 R3, -RZ, R69.H0_H0 ;  /* 0x20000045ff035230 */ /* 0x000fca0000004100 */
[----:B------:R-:W-:Y:S01]  /*7b70*/  @P5 FMUL.FTZ R85, R90, R3 ;  /* 0x000000035a555220 */ /* 0x000fe20000410000 */
[----:B------:R-:W-:Y:S01]  /*7b80*/  SHF.R.U64 R3, R120, 0x10, R121 ;  /* 0x0000001078037819 */ /* 0x000fe20000001279 */
[----:B------:R-:W-:-:S04]  /*7b90*/  @P6 HADD2.F32 R61, -RZ, R88.H0_H0 ;  /* 0x20000058ff3d6230 */ /* 0x000fc80000004100 */
[----:B------:R-:W-:Y:S02]  /*7ba0*/  HADD2.F32 R3, -RZ, R3.H0_H0 ;  /* 0x20000003ff037230 */ /* 0x000fe40000004100 */
[----:B------:R-:W-:Y:S01]  /*7bb0*/  @P3 FMUL.FTZ R83, R67, R62 ;  /* 0x0000003e43533220 */ /* 0x000fe20000410000 */
[----:B------:R-:W-:Y:S02]  /*7bc0*/  @P6 FMUL.FTZ R68, R66, R61 ;  /* 0x0000003d42446220 */ /* 0x000fe40000410000 */
[----:B------:R-:W-:Y:S01]  /*7bd0*/  FFMA.FTZ R3, R104, UR12, R3 ;  /* 0x0000000c68037c23 */ /* 0x000fe20008010003 */
[C---:B------:R-:W-:Y:S02]  /*7be0*/  LOP3.LUT P6, RZ, R148.reuse, 0xff00, RZ, 0xc0, !PT ;  /* 0x0000ff0094ff7812 */ /* 0x040fe400078cc0ff */
[----:B------:R-:W-:Y:S01]  /*7bf0*/  SHF.R.U32.HI R62, RZ, 0x10, R121 ;  /* 0x00000010ff3e7819 */ /* 0x000fe20000011679 */
[----:B------:R-:W-:Y:S01]  /*7c00*/  FMUL.FTZ R3, R3, UR4 ;  /* 0x0000000403037c20 */ /* 0x000fe20008410000 */
[----:B------:R-:W-:Y:S01]  /*7c10*/  LOP3.LUT P3, RZ, R148, 0xff0000, RZ, 0xc0, !PT ;  /* 0x00ff000094ff7812 */ /* 0x000fe2000786c0ff */
[----:B------:R-:W-:-:S02]  /*7c20*/  FADD.FTZ R61, R105, -R106 ;  /* 0x8000006a693d7221 */ /* 0x000fc40000010000 */
[----:B------:R-:W-:Y:S01]  /*7c30*/  FMUL.FTZ R89, R3, UR22 ;  /* 0x0000001603597c20 */ /* 0x000fe20008410000 */
[----:B------:R-:W-:Y:S01]  /*7c40*/  HADD2.F32 R62, -RZ, R62.H0_H0 ;  /* 0x2000003eff3e7230 */ /* 0x000fe20000004100 */
[----:B------:R-:W-:Y:S01]  /*7c50*/  MOV R3, R120 ;  /* 0x0000007800037202 */ /* 0x000fe20000000f00 */
[----:B------:R-:W-:Y:S01]  /*7c60*/  FFMA.FTZ R67, R102, UR13, R75 ;  /* 0x0000000d66437c23 */ /* 0x000fe2000801004b */
[----:B------:R-:W-:Y:S01]  /*7c70*/  FFMA.FTZ R61, R61, UR12, R60 ;  /* 0x0000000c3d3d7c23 */ /* 0x000fe2000801003c */
[----:B------:R-:W-:Y:S01]  /*7c80*/  LOP3.LUT P5, RZ, R148, 0xff, RZ, 0xc0, !PT ;  /* 0x000000ff94ff7812 */ /* 0x000fe200078ac0ff */
[----:B------:R-:W-:Y:S01]  /*7c90*/  FFMA.FTZ R62, R107, UR12, R62 ;  /* 0x0000000c6b3e7c23 */ /* 0x000fe2000801003e */
[----:B------:R-:W-:Y:S02]  /*7ca0*/  HADD2.F32 R3, -RZ, R3.H0_H0 ;  /* 0x20000003ff037230 */ /* 0x000fe40000004100 */
[----:B------:R-:W-:Y:S01]  /*7cb0*/  FADD.FTZ R100, R100, -R67 ;  /* 0x8000004364647221 */ /* 0x000fe20000010000 */
[----:B------:R-:W-:Y:S01]  /*7cc0*/  FMUL.FTZ R61, R61, UR4 ;  /* 0x000000043d3d7c20 */ /* 0x000fe20008410000 */
[----:B------:R-:W-:-:S02]  /*7cd0*/  @P6 HADD2.F32 R66, -RZ, R174.H0_H0 ;  /* 0x200000aeff426230 */ /* 0x000fc40000004100 */
[----:B------:R-:W-:Y:S01]  /*7ce0*/  FMUL.FTZ R62, R62, UR4 ;  /* 0x000000043e3e7c20 */ /* 0x000fe20008410000 */
[----:B------:R-:W-:Y:S02]  /*7cf0*/  @P3 HADD2.F32 R86, -RZ, R143.H0_H0 ;  /* 0x2000008fff563230 */ /* 0x000fe40000004100 */
[----:B------:R-:W-:Y:S01]  /*7d00*/  FFMA.FTZ R3, R100, UR12, R3 ;  /* 0x0000000c64037c23 */ /* 0x000fe20008010003 */
[----:B------:R-:W-:Y:S01]  /*7d10*/  FMUL.FTZ R81, R61, UR22 ;  /* 0x000000163d517c20 */ /* 0x000fe20008410000 */
[----:B------:R-:W-:Y:S02]  /*7d20*/  HFMA2 R60, -RZ, RZ, 0, 0 ;  /* 0x00000000ff3c7431 */ /* 0x000fe400000001ff */
[----:B------:R-:W-:Y:S02]  /*7d30*/  @P4 HADD2.F32 R61, -RZ, R174.H1_H1 ;  /* 0x300000aeff3d4230 */ /* 0x000fe40000004100 */
[----:B------:R-:W-:Y:S01]  /*7d40*/  @P6 FMUL.FTZ R60, R66, R89 ;  /* 0x00000059423c6220 */ /* 0x000fe20000410000 */
[----:B------:R-:W-:Y:S01]  /*7d50*/  FMUL.FTZ R62, R62, UR22 ;  /* 0x000000163e3e7c20 */ /* 0x000fe20008410000 */
[----:B------:R-:W-:-:S02]  /*7d60*/  HFMA2 R66, -RZ, RZ, 0, 0 ;  /* 0x00000000ff427431 */ /* 0x000fc400000001ff */
[----:B------:R-:W-:Y:S01]  /*7d70*/  FMUL.FTZ R3, R3, UR4 ;  /* 0x0000000403037c20 */ /* 0x000fe20008410000 */
[----:B------:R-:W-:Y:S01]  /*7d80*/  @P3 FMUL.FTZ R66, R86, R81 ;  /* 0x0000005156423220 */ /* 0x000fe20000410000 */
[----:B------:R-:W-:Y:S01]  /*7d90*/  MOV R86, RZ ;  /* 0x000000ff00567202 */ /* 0x000fe20000000f00 */
[----:B------:R-:W-:Y:S01]  /*7da0*/  @P4 FMUL.FTZ R86, R61, R62 ;  /* 0x0000003e3d564220 */ /* 0x000fe20000410000 */
[----:B------:R-:W-:Y:S02]  /*7db0*/  @P5 HADD2.F32 R88, -RZ, R142.H0_H0 ;  /* 0x2000008eff585230 */ /* 0x000fe40000004100 */
[----:B------:R-:W-:Y:S01]  /*7dc0*/  FMUL.FTZ R91, R3, UR22 ;  /* 0x00000016035b7c20 */ /* 0x000fe20008410000 */
[----:B------:R-:W-:Y:S01]  /*7dd0*/  HFMA2 R69, -RZ, RZ, 0, 0 ;  /* 0x00000000ff457431 */ /* 0x000fe200000001ff */
[----:B------:R-:W0:Y:S02]  /*7de0*/  F2F.F16.F32 R60, R60 ;  /* 0x0000003c003c7304 */ /* 0x000e240000200800 */
[----:B------:R-:W-:-:S06]  /*7df0*/  @P5 FMUL.FTZ R69, R88, R91 ;  /* 0x0000005b58455220 */ /* 0x000fcc0000410000 */
[----:B------:R-:W1:Y:S08]  /*7e00*/  F2F.F16.F32 R86, R86 ;  /* 0x0000005600567304 */ /* 0x000e700000200800 */
[----:B------:R-:W2:Y:S08]  /*7e10*/  F2F.F16.F32 R66, R66 ;  /* 0x0000004200427304 */ /* 0x000eb00000200800 */
[----:B------:R-:W4:Y:S01]  /*7e20*/  F2F.F16.F32 R69, R69 ;  /* 0x0000004500457304 */ /* 0x000f220000200800 */
[----:B0-----:R-:W-:Y:S01]  /*7e30*/  IMAD.WIDE.U32 R60, R60, 0x10000, RZ ;  /* 0x000100003c3c7825 */ /* 0x001fe200078e00ff */
[----:B-1----:R-:W-:-:S04]  /*7e40*/  SHF.L.U32 R3, R86, 0x10, RZ ;  /* 0x0000001056037819 */ /* 0x002fc800000006ff */
[----:B--2---:R-:W-:Y:S01]  /*7e50*/  LOP3.LUT R61, R61, R3, R66, 0xfe, !PT ;  /* 0x000000033d3d7212 */ /* 0x004fe200078efe42 */
[----:B------:R-:W-:-:S04]  /*7e60*/  IMAD.WIDE.U32 R2, R2, 0x8, R178 ;  /* 0x0000000802027825 */ /* 0x000fc800078e00b2 */
[----:B------:R-:W-:Y:S01]  /*7e70*/  IMAD.WIDE.U32 R66, R0, 0x8, R188 ;  /* 0x0000000800427825 */ /* 0x000fe200078e00bc */
[----:B----4-:R-:W-:-:S05]  /*7e80*/  LOP3.LUT R60, R60, R69, RZ, 0xfc, !PT ;  /* 0x000000453c3c7212 */ /* 0x010fca00078efcff */
[----:B------:R0:W-:Y:S04]  /*7e90*/  STG.E.64 desc[UR14][R2.64], R60 ;  /* 0x0000003c02007986 */ /* 0x0001e8000c101b0e */
[----:B------:R-:W2:Y:S01]  /*7ea0*/  LDG.E.64 R66, desc[UR14][R66.64] ;  /* 0x0000000e42427981 */ /* 0x000ea2000c1e1b00 */
[----:B------:R-:W-:Y:S02]  /*7eb0*/  @P0 MOV R69, R63 ;  /* 0x0000003f00450202 */ /* 0x000fe40000000f00 */
[----:B------:R-:W-:Y:S02]  /*7ec0*/  @P1 SHF.R.U32.HI R63, RZ, 0x10, R63 ;  /* 0x00000010ff3f1819 */ /* 0x000fe4000001163f */
[----:B------:R-:W-:-:S03]  /*7ed0*/  MOV R90, RZ ;  /* 0x000000ff005a7202 */ /* 0x000fc60000000f00 */
[----:B0-----:R-:W-:Y:S02]  /*7ee0*/  @P1 HADD2.F32 R2, -RZ, R63.H0_H0 ;  /* 0x2000003fff021230 */ /* 0x001fe40000004100 */
[----:B------:R-:W-:Y:S01]  /*7ef0*/  FFMA.FTZ R112, R112, UR13, R75 ;  /* 0x0000000d70707c23 */ /* 0x000fe2000801004b */
[----:B------:R-:W-:Y:S02]  /*7f00*/  @P0 HADD2.F32 R3, -RZ, R69.H0_H0 ;  /* 0x20000045ff030230 */ /* 0x000fe40000004100 */
[----:B------:R-:W-:Y:S01]  /*7f10*/  @P1 FMUL.FTZ R90, R87, R2 ;  /* 0x00000002575a1220 */ /* 0x000fe20000410000 */
[----:B------:R-:W-:Y:S02]  /*7f20*/  SHF.R.U64 R2, R146, 0x10, R147 ;  /* 0x0000001092027819 */ /* 0x000fe40000001293 */
[----:B---3--:R-:W-:Y:S02]  /*7f30*/  @P5 MOV R60, R4 ;  /* 0x00000004003c5202 */ /* 0x008fe40000000f00 */
[----:B------:R-:W-:Y:S01]  /*7f40*/  @P6 SHF.R.U64 R61, R4, 0x10, R5 ;  /* 0x00000010043d6819 */ /* 0x000fe20000001205 */
[----:B------:R-:W-:-:S02]  /*7f50*/  HADD2.F32 R2, -RZ, R2.H0_H0 ;  /* 0x20000002ff027230 */ /* 0x000fc40000004100 */
[----:B------:R-:W-:Y:S01]  /*7f60*/  FADD.FTZ R111, R111, -R112 ;  /* 0x800000706f6f7221 */ /* 0x000fe20000010000 */
[----:B------:R-:W-:Y:S02]  /*7f70*/  HFMA2 R86, -RZ, RZ, 0, 0 ;  /* 0x00000000ff567431 */ /* 0x000fe400000001ff */
[----:B------:R-:W-:Y:S02]  /*7f80*/  @P5 HADD2.F32 R4, -RZ, R60.H0_H0 ;  /* 0x2000003cff045230 */ /* 0x000fe40000004100 */
[----:B------:R-:W-:Y:S01]  /*7f90*/  @P0 FMUL.FTZ R86, R80, R3 ;  /* 0x0000000350560220 */ /* 0x000fe20000410000 */
[----:B------:R-:W-:Y:S01]  /*7fa0*/  @P6 HADD2.F32 R60, -RZ, R61.H0_H0 ;  /* 0x2000003dff3c6230 */ /* 0x000fe20000004100 */
[----:B------:R-:W-:Y:S01]  /*7fb0*/  MOV R3, R147 ;  /* 0x0000009300037202 */ /* 0x000fe20000000f00 */
[----:B------:R-:W-:Y:S01]  /*7fc0*/  FFMA.FTZ R114, R114, UR13, R75 ;  /* 0x0000000d72727c23 */ /* 0x000fe2000801004b */
[----:B------:R-:W-:Y:S02]  /*7fd0*/  HFMA2 R88, -RZ, RZ, 0, 0 ;  /* 0x00000000ff587431 */ /* 0x000fe400000001ff */
[----:B------:R-:W-:Y:S01]  /*7fe0*/  FFMA.FTZ R2, R111, UR12, R2 ;  /* 0x0000000c6f027c23 */ /* 0x000fe20008010002 */
[----:B------:R-:W-:Y:S01]  /*7ff0*/  @P5 FMUL.FTZ R88, R91, R4 ;  /* 0x000000045b585220 */ /* 0x000fe20000410000 */
[----:B------:R-:W-:Y:S01]  /*8000*/  MOV R69, RZ ;  /* 0x000000ff00457202 */ /* 0x000fe20000000f00 */
[----:B------:R-:W-:Y:S01]  /*8010*/  @P6 FMUL.FTZ R69, R89, R60 ;  /* 0x0000003c59456220 */ /* 0x000fe20000410000 */
[----:B------:R-:W-:Y:S01]  /*8020*/  LOP3.LUT P5, RZ, R149, 0xff0000, RZ, 0xc0, !PT ;  /* 0x00ff000095ff7812 */ /* 0x000fe200078ac0ff */
[----:B------:R-:W-:-:S02]  /*8030*/  HADD2.F32 R3, -RZ, R3.H0_H0 ;  /* 0x20000003ff037230 */ /* 0x000fc40000004100 */
[----:B------:R-:W-:Y:S01]  /*8040*/  FADD.FTZ R4, R113, -R114 ;  /* 0x8000007271047221 */ /* 0x000fe20000010000 */
[----:B------:R-:W-:Y:S01]  /*8050*/  SHF.R.U32.HI R60, RZ, 0x10, R147 ;  /* 0x00000010ff3c7819 */ /* 0x000fe20000011693 */
[----:B------:R-:W-:Y:S01]  /*8060*/  FMUL.FTZ R2, R2, UR4 ;  /* 0x0000000402027c20 */ /* 0x000fe20008410000 */
[----:B------:R-:W-:Y:S01]  /*8070*/  FFMA.FTZ R116, R116, UR13, R75 ;  /* 0x0000000d74747c23 */ /* 0x000fe2000801004b */
[C---:B------:R-:W-:Y:S01]  /*8080*/  LOP3.LUT P1, RZ, R149.reuse, 0xff00, RZ, 0xc0, !PT ;  /* 0x0000ff0095ff7812 */ /* 0x040fe2000782c0ff */
[----:B------:R-:W-:Y:S01]  /*8090*/  FFMA.FTZ R4, R4, UR12, R3 ;  /* 0x0000000c04047c23 */ /* 0x000fe20008010003 */
[----:B------:R-:W-:Y:S01]  /*80a0*/  ISETP.GE.U32.AND P6, PT, R149, 0x1000000, PT ;  /* 0x010000009500780c */ /* 0x000fe20003fc6070 */
[----:B------:R-:W-:Y:S01]  /*80b0*/  FMUL.FTZ R93, R2, UR22 ;  /* 0x00000016025d7c20 */ /* 0x000fe20008410000 */
[----:B------:R-:W-:Y:S01]  /*80c0*/  HADD2.F32 R60, -RZ, R60.H0_H0 ;  /* 0x2000003cff3c7230 */ /* 0x000fe20000004100 */
[----:B------:R-:W-:Y:S01]  /*80d0*/  MOV R2, R146 ;  /* 0x0000009200027202 */ /* 0x000fe20000000f00 */
[----:B------:R-:W-:Y:S01]  /*80e0*/  FADD.FTZ R61, R115, -R116 ;  /* 0x80000074733d7221 */ /* 0x000fe20000010000 */
[----:B------:R-:W-:Y:S01]  /*80f0*/  FFMA.FTZ R110, R110, UR13, R75 ;  /* 0x0000000d6e6e7c23 */ /* 0x000fe2000801004b */
[----:B------:R-:W-:Y:S01]  /*8100*/  FMUL.FTZ R4, R4, UR4 ;  /* 0x0000000404047c20 */ /* 0x000fe20008410000 */
[----:B------:R-:W-:Y:S01]  /*8110*/  LOP3.LUT P0, RZ, R149, 0xff, RZ, 0xc0, !PT ;  /* 0x000000ff95ff7812 */ /* 0x000fe2000780c0ff */
[----:B------:R-:W-:Y:S01]  /*8120*/  FFMA.FTZ R61, R61, UR12, R60 ;  /* 0x0000000c3d3d7c23 */ /* 0x000fe2000801003c */
[----:B------:R-:W-:-:S02]  /*8130*/  HADD2.F32 R2, -RZ, R2.H0_H0 ;  /* 0x20000002ff027230 */ /* 0x000fc40000004100 */
[----:B------:R-:W-:Y:S01]  /*8140*/  FADD.FTZ R109, R109, -R110 ;  /* 0x8000006e6d6d7221 */ /* 0x000fe20000010000 */
[----:B------:R-:W-:Y:S02]  /*8150*/  @P5 HADD2.F32 R63, -RZ, R145.H0_H0 ;  /* 0x20000091ff3f5230 */ /* 0x000fe40000004100 */
[----:B------:R-:W-:Y:S01]  /*8160*/  FMUL.FTZ R96, R4, UR22 ;  /* 0x0000001604607c20 */ /* 0x000fe20008410000 */
[----:B------:R-:W-:Y:S01]  /*8170*/  FMUL.FTZ R61, R61, UR4 ;  /* 0x000000043d3d7c20 */ /* 0x000fe20008410000 */
[----:B------:R-:W-:Y:S02]  /*8180*/  HFMA2 R60, -RZ, RZ, 0, 0 ;  /* 0x00000000ff3c7431 */ /* 0x000fe400000001ff */
[----:B------:R-:W-:Y:S01]  /*8190*/  FFMA.FTZ R2, R109, UR12, R2 ;  /* 0x0000000c6d027c23 */ /* 0x000fe20008010002 */
[--C-:B------:R-:W-:Y:S02]  /*81a0*/  @P1 HADD2.F32 R80, -RZ, R173.reuse.H0_H0 ;  /* 0x200000adff501230 */ /* 0x100fe40000004100 */
[----:B------:R-:W-:Y:S01]  /*81b0*/  @P5 FMUL.FTZ R60, R63, R96 ;  /* 0x000000603f3c5220 */ /* 0x000fe20000410000 */
[----:B------:R-:W-:-:S02]  /*81c0*/  @P6 HADD2.F32 R63, -RZ, R173.H1_H1 ;  /* 0x300000adff3f6230 */ /* 0x000fc40000004100 */
[----:B------:R-:W-:Y:S01]  /*81d0*/  FMUL.FTZ R98, R61, UR22 ;  /* 0x000000163d627c20 */ /* 0x000fe20008410000 */
[----:B------:R-:W-:Y:S01]  /*81e0*/  FMUL.FTZ R2, R2, UR4 ;  /* 0x0000000402027c20 */ /* 0x000fe20008410000 */
[----:B------:R-:W-:Y:S02]  /*81f0*/  HFMA2 R3, -RZ, RZ, 0, 0 ;  /* 0x00000000ff037431 */ /* 0x000fe400000001ff */
        /* <DEDUP_REMOVED lines=9> */
[----:B------:R3:W4:Y:S08]  /*8290*/  F2F.F16.F32 R4, R60 ;  /* 0x0000003c00047304 */ /* 0x0007300000200800 */
[----:B------:R-:W4:Y:S01]  /*82a0*/  F2F.F16.F32 R63, R63 ;  /* 0x0000003f003f7304 */ /* 0x000f220000200800 */
[----:B0-----:R-:W-:Y:S01]  /*82b0*/  IMAD.WIDE.U32 R2, R3, 0x10000, RZ ;  /* 0x0001000003027825 */ /* 0x001fe200078e00ff */
[----:B---3--:R-:W-:-:S02]  /*82c0*/  @P3 MOV R60, R5 ;  /* 0x00000005003c3202 */ /* 0x008fc40000000f00 */
[----:B-1----:R-:W-:-:S03]  /*82d0*/  SHF.L.U32 R61, R75, 0x10, RZ ;  /* 0x000000104b3d7819 */ /* 0x002fc600000006ff */
[----:B------:R-:W-:Y:S01]  /*82e0*/  @P3 HADD2.F32 R80, -RZ, R60.H0_H0 ;  /* 0x2000003cff503230 */ /* 0x000fe20000004100 */
[----:B----4-:R-:W-:Y:S01]  /*82f0*/  LOP3.LUT R3, R3, R61, R4, 0xfe, !PT ;  /* 0x0000003d03037212 */ /* 0x010fe200078efe04 */
[----:B------:R-:W-:Y:S01]  /*8300*/  IMAD.WIDE.U32 R60, R0, 0x8, R178 ;  /* 0x00000008003c7825 */ /* 0x000fe200078e00b2 */
[----:B------:R-:W-:Y:S02]  /*8310*/  @P4 SHF.R.U32.HI R92, RZ, 0x10, R5 ;  /* 0x00000010ff5c4819 */ /* 0x000fe40000011605 */
[----:B------:R-:W-:-:S03]  /*8320*/  LOP3.LUT R2, R2, R63, RZ, 0xfc, !PT ;  /* 0x0000003f02027212 */ /* 0x000fc600078efcff */
        /* <DEDUP_REMOVED lines=22> */
.L_x_2380:
[----:B------:R-:W0:Y:S02]  /*8490*/  LDC.64 R188, c[0x0][0x390] ;  /* 0x0000e400ffbc7b82 */ /* 0x000e240000000a00 */
[----:B0-----:R-:W-:-:S06]  /*84a0*/  IMAD.WIDE.U32 R60, R159, 0x8, R188 ;  /* 0x000000089f3c7825 */ /* 0x001fcc00078e00bc */
[----:B------:R-:W2:Y:S01]  /*84b0*/  LDG.E.64 R60, desc[UR14][R60.64] ;  /* 0x0000000e3c3c7981 */ /* 0x000ea2000c1e1b00 */
[----:B-----5:R-:W-:Y:S01]  /*84c0*/  MOV R62, R130 ;  /* 0x00000082003e7202 */ /* 0x020fe20000000f00 */
[--C-:B------:R-:W-:Y:S01]  /*84d0*/  FFMA.FTZ R172, R172, UR13, R75.reuse ;  /* 0x0000000dacac7c23 */ /* 0x100fe2000801004b */
[----:B------:R-:W-:Y:S01]  /*84e0*/  FFMA.FTZ R178, R178, UR13, R75 ;  /* 0x0000000db2b27c23 */ /* 0x000fe2000801004b */
[----:B------:R-:W-:Y:S01]  /*84f0*/  SHF.R.U32.HI R66, RZ, 0x10, R131 ;  /* 0x00000010ff427819 */ /* 0x000fe20000011683 */
[----:B------:R-:W-:Y:S01]  /*8500*/  FFMA.FTZ R69, R184, UR13, R75 ;  /* 0x0000000db8457c23 */ /* 0x000fe2000801004b */
[----:B------:R-:W-:Y:S02]  /*8510*/  HADD2.F32 R63, -RZ, R62.H0_H0 ;  /* 0x2000003eff3f7230 */ /* 0x000fe40000004100 */
[----:B------:R-:W-:Y:S01]  /*8520*/  FADD.FTZ R62, R179, -R172 ;  /* 0x800000acb33e7221 */ /* 0x000fe20000010000 */
[----:B------:R-:W-:Y:S01]  /*8530*/  FADD.FTZ R178, R181, -R178 ;  /* 0x800000b2b5b27221 */ /* 0x000fe20000010000 */
[----:B------:R-:W-:Y:S01]  /*8540*/  SHF.R.U64 R64, R130, 0x10, R131 ;  /* 0x0000001082407819 */ /* 0x000fe20000001283 */
[----:B------:R-:W-:Y:S01]  /*8550*/  FFMA.FTZ R183, R183, UR13, R75 ;  /* 0x0000000db7b77c23 */ /* 0x000fe2000801004b */
[----:B------:R-:W-:Y:S01]  /*8560*/  FFMA.FTZ R62, R62, UR12, R63 ;  /* 0x0000000c3e3e7c23 */ /* 0x000fe2000801003f */
[----:B------:R-:W-:Y:S01]  /*8570*/  MOV R63, R131 ;  /* 0x00000083003f7202 */ /* 0x000fe20000000f00 */
[----:B------:R-:W-:Y:S01]  /*8580*/  FADD.FTZ R182, R182, -R69 ;  /* 0x80000045b6b67221 */ /* 0x000fe20000010000 */
[C---:B------:R-:W-:Y:S01]  /*8590*/  ISETP.GE.U32.AND P6, PT, R201.reuse, 0x1000000, PT ;  /* 0x01000000c900780c */ /* 0x040fe20003fc6070 */
[----:B------:R-:W-:Y:S01]  /*85a0*/  HADD2.F32 R64, -RZ, R64.H0_H0 ;  /* 0x20000040ff407230 */ /* 0x000fe20000004100 */
[----:B------:R-:W-:Y:S01]  /*85b0*/  LOP3.LUT P5, RZ, R201, 0xff00, RZ, 0xc0, !PT ;  /* 0x0000ff00c9ff7812 */ /* 0x000fe200078ac0ff */
[----:B------:R-:W-:-:S02]  /*85c0*/  HADD2.F32 R65, -RZ, R63.H0_H0 ;  /* 0x2000003fff417230 */ /* 0x000fc40000004100 */
[----:B------:R-:W-:Y:S01]  /*85d0*/  FADD.FTZ R183, R180, -R183 ;  /* 0x800000b7b4b77221 */ /* 0x000fe20000010000 */
[C---:B------:R-:W-:Y:S01]  /*85e0*/  LOP3.LUT P1, RZ, R201.reuse, 0xff, RZ, 0xc0, !PT ;  /* 0x000000ffc9ff7812 */ /* 0x040fe2000782c0ff */
[----:B------:R-:W-:Y:S01]  /*85f0*/  F2F.F16.F32 R67, R62 ;  /* 0x0000003e00437304 */ /* 0x000fe20000200800 */
[----:B------:R-:W-:Y:S01]  /*8600*/  LOP3.LUT P0, RZ, R201, 0xff0000, RZ, 0xc0, !PT ;  /* 0x00ff0000c9ff7812 */ /* 0x000fe2000780c0ff */
[----:B------:R-:W-:Y:S01]  /*8610*/  FFMA.FTZ R178, R178, UR12, R65 ;  /* 0x0000000cb2b27c23 */ /* 0x000fe20008010041 */
[----:B------:R-:W-:Y:S02]  /*8620*/  HADD2.F32 R65, -RZ, R66.H0_H0 ;  /* 0x20000042ff417230 */ /* 0x000fe40000004100 */
[----:B------:R-:W-:Y:S01]  /*8630*/  FFMA.FTZ R64, R183, UR12, R64 ;  /* 0x0000000cb7407c23 */ /* 0x000fe20008010040 */
[----:B------:R-:W0:Y:S01]  /*8640*/  LDC.64 R180, c[0x0][0x478] ;  /* 0x00011e00ffb47b82 */ /* 0x000e220000000a00 */
[----:B------:R-:W-:Y:S01]  /*8650*/  FMUL.FTZ R68, R178, UR4 ;  /* 0x00000004b2447c20 */ /* 0x000fe20008410000 */
[----:B------:R-:W-:-:S02]  /*8660*/  @P6 HADD2.F32 R73, -RZ, R186.H1_H1 ;  /* 0x300000baff496230 */ /* 0x000fc40000004100 */
[----:B------:R-:W-:Y:S01]  /*8670*/  FFMA.FTZ R182, R182, UR12, R65 ;  /* 0x0000000cb6b67c23 */ /* 0x000fe20008010041 */
[----:B------:R-:W-:Y:S01]  /*8680*/  FMUL.FTZ R72, R64, UR4 ;  /* 0x0000000440487c20 */ /* 0x000fe20008410000 */
[----:B------:R1:W-:Y:S01]  /*8690*/  F2F.F16.F32 R69, R178 ;  /* 0x000000b200457304 */ /* 0x0003e20000200800 */
[----:B------:R-:W-:Y:S02]  /*86a0*/  @P5 HADD2.F32 R71, -RZ, R186.H0_H0 ;  /* 0x200000baff475230 */ /* 0x000fe40000004100 */
[----:B------:R-:W-:Y:S01]  /*86b0*/  FMUL.FTZ R172, R182, UR4 ;  /* 0x00000004b6ac7c20 */ /* 0x000fe20008410000 */
[----:B------:R-:W-:Y:S01]  /*86c0*/  FMUL.FTZ R72, R72, UR22 ;  /* 0x0000001648487c20 */ /* 0x000fe20008410000 */
[----:B------:R-:W-:Y:S01]  /*86d0*/  HFMA2 R65, -RZ, RZ, 0, 0 ;  /* 0x00000000ff417431 */ /* 0x000fe200000001ff */
[----:B------:R-:W-:Y:S01]  /*86e0*/  MOV R70, RZ ;  /* 0x000000ff00467202 */ /* 0x000fe20000000f00 */
[----:B------:R-:W-:Y:S01]  /*86f0*/  FMUL.FTZ R172, R172, UR22 ;  /* 0x00000016acac7c20 */ /* 0x000fe20008410000 */
[----:B------:R-:W-:Y:S01]  /*8700*/  @P5 FMUL.FTZ R65, R71, R72 ;  /* 0x0000004847415220 */ /* 0x000fe20000410000 */
[----:B------:R-:W3:Y:S01]  /*8710*/  F2F.F16.F32 R63, R64 ;  /* 0x00000040003f7304 */ /* 0x000ee20000200800 */
[----:B-1----:R-:W-:Y:S01]  /*8720*/  FMUL.FTZ R178, R68, UR22 ;  /* 0x0000001644b27c20 */ /* 0x002fe20008410000 */
[----:B------:R-:W-:-:S02]  /*8730*/  HFMA2 R68, -RZ, RZ, 0, 0 ;  /* 0x00000000ff447431 */ /* 0x000fc400000001ff */
[----:B------:R-:W-:Y:S01]  /*8740*/  @P6 FMUL.FTZ R68, R73, R172 ;  /* 0x000000ac49446220 */ /* 0x000fe20000410000 */
[----:B------:R-:W-:Y:S01]  /*8750*/  FMUL.FTZ R73, R62, UR4 ;  /* 0x000000043e497c20 */ /* 0x000fe20008410000 */
[----:B------:R-:W-:Y:S01]  /*8760*/  @P1 HADD2.F32 R62, -RZ, R132.H0_H0 ;  /* 0x20000084ff3e1230 */ /* 0x000fe20000004100 */
[----:B------:R-:W-:Y:S01]  /*8770*/  MOV R66, RZ ;  /* 0x000000ff00427202 */ /* 0x000fe20000000f00 */
[----:B------:R-:W-:Y:S02]  /*8780*/  @P0 HADD2.F32 R71, -RZ, R133.H0_H0 ;  /* 0x20000085ff470230 */ /* 0x000fe40000004100 */
[----:B------:R-:W-:Y:S01]  /*8790*/  FMUL.FTZ R73, R73, UR22 ;  /* 0x0000001649497c20 */ /* 0x000fe20008410000 */
[----:B------:R1:W-:Y:S03]  /*87a0*/  F2F.F16.F32 R64, R182 ;  /* 0x000000b600407304 */ /* 0x0003e60000200800 */
[----:B------:R-:W-:Y:S01]  /*87b0*/  @P1 FMUL.FTZ R70, R62, R73 ;  /* 0x000000493e461220 */ /* 0x000fe20000410000 */
[----:B------:R-:W-:Y:S01]  /*87c0*/  @P0 FMUL.FTZ R66, R71, R178 ;  /* 0x000000b247420220 */ /* 0x000fe20000410000 */
[----:B---3--:R-:W-:-:S03]  /*87d0*/  IMAD.WIDE.U32 R62, R63, 0x10000, RZ ;  /* 0x000100003f3e7825 */ /* 0x008fc600078e00ff */
[----:B------:R-:W-:Y:S01]  /*87e0*/  F2F.F16.F32 R65, R65 ;  /* 0x0000004100417304 */ /* 0x000fe20000200800 */
[----:B-1----:R-:W1:Y:S01]  /*87f0*/  LDC.64 R182, c[0x0][0x468] ;  /* 0x00011a00ffb67b82 */ /* 0x002e620000000a00 */
[----:B------:R-:W-:-:S06]  /*8800*/  LOP3.LUT R62, R62, R67, RZ, 0xfc, !PT ;  /* 0x000000433e3e7212 */ /* 0x000fcc00078efcff */
[----:B------:R-:W3:Y:S08]  /*8810*/  F2F.F16.F32 R68, R68 ;  /* 0x0000004400447304 */ /* 0x000ef00000200800 */
[----:B------:R-:W4:Y:S01]  /*8820*/  F2F.F16.F32 R179, R70 ;  /* 0x0000004600b37304 */ /* 0x000f220000200800 */
[----:B---3--:R-:W-:-:S07]  /*8830*/  SHF.L.U32 R71, R68, 0x10, RZ ;  /* 0x0000001044477819 */ /* 0x008fce00000006ff */
[----:B------:R3:W1:Y:S02]  /*8840*/  F2F.F16.F32 R74, R66 ;  /* 0x00000042004a7304 */ /* 0x0006640000200800 */
[----:B---3--:R-:W-:Y:S01]  /*8850*/  SHF.L.U32 R66, R64, 0x10, RZ ;  /* 0x0000001040427819 */ /* 0x008fe200000006ff */
[----:B------:R-:W-:-:S03]  /*8860*/  IMAD.WIDE.U32 R64, R65, 0x10000, RZ ;  /* 0x0001000041407825 */ /* 0x000fc600078e00ff */
[----:B------:R-:W-:Y:S01]  /*8870*/  LOP3.LUT R63, R63, R66, R69, 0xfe, !PT ;  /* 0x000000423f3f7212 */ /* 0x000fe200078efe45 */
[----:B0-----:R-:W-:Y:S01]  /*8880*/  IMAD.WIDE.U32 R66, R159, 0x8, R180 ;  /* 0x000000089f427825 */ /* 0x001fe200078e00b4 */
[----:B----4-:R-:W-:-:S03]  /*8890*/  LOP3.LUT R64, R64, R179, RZ, 0xfc, !PT ;  /* 0x000000b340407212 */ /* 0x010fc600078efcff */
[----:B------:R-:W-:Y:S01]  /*88a0*/  FFMA.FTZ R179, R158, UR13, R75 ;  /* 0x0000000d9eb37c23 */ /* 0x000fe2000801004b */
[----:B-1----:R-:W-:Y:S01]  /*88b0*/  LOP3.LUT R65, R65, R71, R74, 0xfe, !PT ;  /* 0x0000004741417212 */ /* 0x002fe200078efe4a */
[----:B------:R-:W-:Y:S01]  /*88c0*/  IMAD.WIDE.U32 R68, R159, 0x8, R182 ;  /* 0x000000089f447825 */ /* 0x000fe200078e00b6 */
[----:B------:R0:W-:Y:S03]  /*88d0*/  STG.E.64 desc[UR14][R66.64], R62 ;  /* 0x0000003e42007986 */ /* 0x0001e6000c101b0e */
[----:B------:R-:W-:Y:S01]  /*88e0*/  FADD.FTZ R179, R152, -R179 ;  /* 0x800000b398b37221 */ /* 0x000fe20000010000 */
[----:B------:R-:W-:Y:S01]  /*88f0*/  IMAD.WIDE.U32 R70, R150, 0x8, R188 ;  /* 0x0000000896467825 */ /* 0x000fe200078e00bc */
[----:B------:R-:W-:Y:S01]  /*8900*/  MOV R152, R129 ;  /* 0x0000008100987202 */ /* 0x000fe20000000f00 */
[----:B------:R1:W-:Y:S02]  /*8910*/  STG.E.64 desc[UR14][R68.64], R64 ;  /* 0x0000004044007986 */ /* 0x0003e4000c101b0e */
[----:B------:R-:W-:Y:S01]  /*8920*/  FFMA.FTZ R154, R154, UR13, R75 ;  /* 0x0000000d9a9a7c23 */ /* 0x000fe2000801004b */
[----:B------:R-:W-:-:S03]  /*8930*/  MOV R159, R128 ;  /* 0x00000080009f7202 */ /* 0x000fc60000000f00 */
[----:B------:R-:W-:Y:S01]  /*8940*/  FADD.FTZ R154, R153, -R154 ;  /* 0x8000009a999a7221 */ /* 0x000fe20000010000 */
[----:B0-----:R0:W3:Y:S01]  /*8950*/  LDG.E.64 R62, desc[UR14][R70.64] ;  /* 0x0000000e463e7981 */ /* 0x0010e2000c1e1b00 */
[--C-:B------:R-:W-:Y:S01]  /*8960*/  FFMA.FTZ R74, R157, UR13, R75.reuse ;  /* 0x0000000d9d4a7c23 */ /* 0x100fe2000801004b */
[----:B------:R-:W-:Y:S01]  /*8970*/  HADD2.F32 R157, -RZ, R159.H0_H0 ;  /* 0x2000009fff9d7230 */ /* 0x000fe20000004100 */
[----:B------:R-:W-:Y:S01]  /*8980*/  LOP3.LUT P4, RZ, R169, 0xff00, RZ, 0xc0, !PT ;  /* 0x0000ff00a9ff7812 */ /* 0x000fe2000788c0ff */
[----:B------:R-:W-:Y:S01]  /*8990*/  FFMA.FTZ R156, R156, UR13, R75 ;  /* 0x0000000d9c9c7c23 */ /* 0x000fe2000801004b */
[----:B-1----:R-:W-:Y:S02]  /*89a0*/  HADD2.F32 R65, -RZ, R152.H0_H0 ;  /* 0x20000098ff417230 */ /* 0x002fe40000004100 */
[----:B------:R-:W-:Y:S01]  /*89b0*/  FADD.FTZ R74, R151, -R74 ;  /* 0x8000004a974a7221 */ /* 0x000fe20000010000 */
[--C-:B------:R-:W-:Y:S01]  /*89c0*/  SHF.R.U64 R151, R128, 0x10, R129.reuse ;  /* 0x0000001080977819 */ /* 0x100fe20000001281 */
[----:B------:R-:W-:Y:S01]  /*89d0*/  FADD.FTZ R156, R155, -R156 ;  /* 0x8000009c9b9c7221 */ /* 0x000fe20000010000 */
[----:B------:R-:W-:Y:S01]  /*89e0*/  SHF.R.U32.HI R68, RZ, 0x10, R129 ;  /* 0x00000010ff447819 */ /* 0x000fe20000011681 */
[----:B------:R-:W-:Y:S01]  /*89f0*/  FFMA.FTZ R154, R154, UR12, R65 ;  /* 0x0000000c9a9a7c23 */ /* 0x000fe20008010041 */
[----:B------:R-:W-:Y:S01]  /*8a00*/  FFMA.FTZ R66, R74, UR12, R157 ;  /* 0x0000000c4a427c23 */ /* 0x000fe2000801009d */
[----:B------:R-:W-:-:S02]  /*8a10*/  HADD2.F32 R64, -RZ, R151.H0_H0 ;  /* 0x20000097ff407230 */ /* 0x000fc40000004100 */
[----:B------:R-:W-:Y:S01]  /*8a20*/  HFMA2 R74, -RZ, RZ, 0, 0 ;  /* 0x00000000ff4a7431 */ /* 0x000fe200000001ff */
[----:B------:R-:W-:Y:S01]  /*8a30*/  LOP3.LUT P3, RZ, R169, 0xff0000, RZ, 0xc0, !PT ;  /* 0x00ff0000a9ff7812 */ /* 0x000fe2000786c0ff */
[----:B0-----:R-:W-:Y:S01]  /*8a40*/  HADD2.F32 R71, -RZ, R68.H0_H0 ;  /* 0x20000044ff477230 */ /* 0x001fe20000004100 */
[----:B------:R-:W-:Y:S01]  /*8a50*/  MOV R159, RZ ;  /* 0x000000ff009f7202 */ /* 0x000fe20000000f00 */
[----:B------:R-:W-:Y:S01]  /*8a60*/  FFMA.FTZ R179, R179, UR12, R64 ;  /* 0x0000000cb3b37c23 */ /* 0x000fe20008010040 */
[----:B------:R-:W-:Y:S01]  /*8a70*/  FMUL.FTZ R153, R154, UR4 ;  /* 0x000000049a997c20 */ /* 0x000fe20008410000 */
[----:B------:R-:W-:Y:S01]  /*8a80*/  F2F.F16.F32 R69, R66 ;  /* 0x0000004200457304 */ /* 0x000fe20000200800 */
[----:B------:R-:W-:Y:S02]  /*8a90*/  FFMA.FTZ R156, R156, UR12, R71 ;  /* 0x0000000c9c9c7c23 */ /* 0x000fe40008010047 */
[----:B------:R-:W-:Y:S02]  /*8aa0*/  FMUL.FTZ R153, R153, UR22 ;  /* 0x0000001699997c20 */ /* 0x000fe40008410000 */
[----:B------:R-:W-:-:S03]  /*8ab0*/  FMUL.FTZ R152, R156, UR4 ;  /* 0x000000049c987c20 */ /* 0x000fc60008410000 */
[----:B------:R-:W-:Y:S02]  /*8ac0*/  @P3 HADD2.F32 R70, -RZ, R135.H0_H0 ;  /* 0x20000087ff463230 */ /* 0x000fe40000004100 */
[----:B------:R-:W-:Y:S01]  /*8ad0*/  FMUL.FTZ R152, R152, UR22 ;  /* 0x0000001698987c20 */ /* 0x000fe20008410000 */
[----:B------:R0:W-:Y:S08]  /*8ae0*/  F2F.F16.F32 R71, R154 ;  /* 0x0000009a00477304 */ /* 0x0001f00000200800 */
[----:B------:R-:W-:Y:S01]  /*8af0*/  F2F.F16.F32 R64, R179 ;  /* 0x000000b300407304 */ /* 0x000fe20000200800 */
[----:B0-----:R-:W-:-:S04]  /*8b00*/  FMUL.FTZ R154, R66, UR4 ;  /* 0x00000004429a7c20 */ /* 0x001fc80008410000 */
[----:B------:R-:W-:-:S03]  /*8b10*/  FMUL.FTZ R154, R154, UR22 ;  /* 0x000000169a9a7c20 */ /* 0x000fc60008410000 */
[----:B------:R-:W0:Y:S02]  /*8b20*/  F2F.F16.F32 R68, R156 ;  /* 0x0000009c00447304 */ /* 0x000e240000200800 */
[----:B0-----:R-:W-:Y:S02]  /*8b30*/  SHF.L.U32 R68, R68, 0x10, RZ ;  /* 0x0000001044447819 */ /* 0x001fe400000006ff */
[----:B--2---:R-:W-:Y:S02]  /*8b40*/  @P1 MOV R65, R60 ;  /* 0x0000003c00411202 */ /* 0x004fe40000000f00 */
[----:B------:R-:W-:-:S03]  /*8b50*/  @P5 SHF.R.U64 R67, R60, 0x10, R61 ;  /* 0x000000103c435819 */ /* 0x000fc6000000123d */
[----:B------:R-:W-:Y:S02]  /*8b60*/  @P1 HADD2.F32 R60, -RZ, R65.H0_H0 ;  /* 0x20000041ff3c1230 */ /* 0x000fe40000004100 */
[----:B------:R-:W-:Y:S02]  /*8b70*/  @P5 HADD2.F32 R65, -RZ, R67.H0_H0 ;  /* 0x20000043ff415230 */ /* 0x000fe40000004100 */
[----:B------:R-:W-:Y:S02]  /*8b80*/  @P4 HADD2.F32 R67, -RZ, R185.H0_H0 ;  /* 0x200000b9ff434230 */ /* 0x000fe40000004100 */
[----:B------:R-:W-:Y:S01]  /*8b90*/  @P1 FMUL.FTZ R74, R73, R60 ;  /* 0x0000003c494a1220 */ /* 0x000fe20000410000 */
[----:B------:R-:W-:Y:S01]  /*8ba0*/  ISETP.GE.U32.AND P1, PT, R169, 0x1000000, PT ;  /* 0x01000000a900780c */ /* 0x000fe20003f26070 */
[----:B------:R-:W-:Y:S01]  /*8bb0*/  @P5 FMUL.FTZ R159, R72, R65 ;  /* 0x00000041489f5220 */ /* 0x000fe20000410000 */
[----:B------:R-:W-:Y:S01]  /*8bc0*/  FMUL.FTZ R60, R179, UR4 ;  /* 0x00000004b33c7c20 */ /* 0x000fe20008410000 */
[----:B------:R-:W-:Y:S01]  /*8bd0*/  LOP3.LUT P5, RZ, R169, 0xff, RZ, 0xc0, !PT ;  /* 0x000000ffa9ff7812 */ /* 0x000fe200078ac0ff */
[----:B------:R-:W-:Y:S01]  /*8be0*/  HFMA2 R65, -RZ, RZ, 0, 0 ;  /* 0x00000000ff417431 */ /* 0x000fe200000001ff */
[----:B------:R-:W-:Y:S01]  /*8bf0*/  MOV R72, RZ ;  /* 0x000000ff00487202 */ /* 0x000fe20000000f00 */
[----:B------:R-:W-:-:S04]  /*8c00*/  FMUL.FTZ R60, R60, UR22 ;  /* 0x000000163c3c7c20 */ /* 0x000fc80008410000 */
[----:B------:R-:W-:Y:S01]  /*8c10*/  @P4 FMUL.FTZ R65, R67, R60 ;  /* 0x0000003c43414220 */ /* 0x000fe20000410000 */
[----:B------:R-:W-:Y:S01]  /*8c20*/  MOV R67, RZ ;  /* 0x000000ff00437202 */ /* 0x000fe20000000f00 */
[----:B------:R-:W-:Y:S01]  /*8c30*/  @P3 FMUL.FTZ R67, R70, R153 ;  /* 0x0000009946433220 */ /* 0x000fe20000410000 */
[----:B------:R-:W-:Y:S02]  /*8c40*/  @P1 HADD2.F32 R151, -RZ, R185.H1_H1 ;  /* 0x300000b9ff971230 */ /* 0x000fe40000004100 */
[----:B------:R-:W-:Y:S01]  /*8c50*/  HFMA2 R70, -RZ, RZ, 0, 0 ;  /* 0x00000000ff467431 */ /* 0x000fe200000001ff */
[----:B------:R0:W1:Y:S02]  /*8c60*/  F2F.F16.F32 R73, R65 ;  /* 0x0000004100497304 */ /* 0x0000640000200800 */
[----:B------:R-:W-:Y:S01]  /*8c70*/  @P1 FMUL.FTZ R70, R151, R152 ;  /* 0x0000009897461220 */ /* 0x000fe20000410000 */
[----:B------:R-:W-:-:S05]  /*8c80*/  @P5 HADD2.F32 R151, -RZ, R134.H0_H0 ;  /* 0x20000086ff975230 */ /* 0x000fca0000004100 */
[----:B------:R1:W-:Y:S01]  /*8c90*/  F2F.F16.F32 R155, R67 ;  /* 0x00000043009b7304 */ /* 0x0003e20000200800 */
[----:B------:R-:W-:Y:S01]  /*8ca0*/  @P5 FMUL.FTZ R72, R151, R154 ;  /* 0x0000009a97485220 */ /* 0x000fe20000410000 */
[----:B0-----:R-:W-:-:S05]  /*8cb0*/  IMAD.WIDE.U32 R64, R64, 0x10000, RZ ;  /* 0x0001000040407825 */ /* 0x001fca00078e00ff */
[----:B------:R-:W-:Y:S01]  /*8cc0*/  LOP3.LUT R65, R65, R68, R71, 0xfe, !PT ;  /* 0x0000004441417212 */ /* 0x000fe200078efe47 */
[----:B------:R-:W0:Y:S01]  /*8cd0*/  F2F.F16.F32 R70, R70 ;  /* 0x0000004600467304 */ /* 0x000e220000200800 */
[----:B-1----:R-:W-:Y:S01]  /*8ce0*/  IMAD.WIDE.U32 R66, R73, 0x10000, RZ ;  /* 0x0001000049427825 */ /* 0x002fe200078e00ff */
[----:B------:R-:W-:-:S03]  /*8cf0*/  LOP3.LUT R64, R64, R69, RZ, 0xfc, !PT ;  /* 0x0000004540407212 */ /* 0x000fc600078efcff */
[----:B------:R-:W-:-:S03]  /*8d00*/  IMAD.WIDE.U32 R68, R150, 0x8, R180 ;  /* 0x0000000896447825 */ /* 0x000fc600078e00b4 */
[----:B------:R1:W2:Y:S02]  /*8d10*/  F2F.F16.F32 R151, R72 ;  /* 0x0000004800977304 */ /* 0x0002a40000200800 */
[----:B------:R4:W-:Y:S01]  /*8d20*/  STG.E.64 desc[UR14][R68.64], R64 ;  /* 0x0000004044007986 */ /* 0x0009e2000c101b0e */
[----:B0-----:R-:W-:Y:S01]  /*8d30*/  SHF.L.U32 R73, R70, 0x10, RZ ;  /* 0x0000001046497819 */ /* 0x001fe200000006ff */
[----:B------:R-:W-:-:S03]  /*8d40*/  IMAD.WIDE.U32 R70, R150, 0x8, R182 ;  /* 0x0000000896467825 */ /* 0x000fc600078e00b6 */
[----:B------:R-:W-:Y:S01]  /*8d50*/  LOP3.LUT R67, R67, R73, R155, 0xfe, !PT ;  /* 0x0000004943437212 */ /* 0x000fe200078efe9b */
[----:B-1----:R-:W-:Y:S01]  /*8d60*/  IMAD.WIDE.U32 R72, R5, 0x8, R188 ;  /* 0x0000000805487825 */ /* 0x002fe200078e00bc */
[----:B--2---:R-:W-:-:S05]  /*8d70*/  LOP3.LUT R66, R66, R151, RZ, 0xfc, !PT ;  /* 0x0000009742427212 */ /* 0x004fca00078efcff */
[----:B------:R0:W-:Y:S04]  /*8d80*/  STG.E.64 desc[UR14][R70.64], R66 ;  /* 0x0000004246007986 */ /* 0x0001e8000c101b0e */
[----:B------:R-:W2:Y:S01]  /*8d90*/  LDG.E.64 R72, desc[UR14][R72.64] ;  /* 0x0000000e48487981 */ /* 0x000ea2000c1e1b00 */
[----:B------:R-:W-:Y:S01]  /*8da0*/  MOV R150, R126 ;  /* 0x0000007e00967202 */ /* 0x000fe20000000f00 */
[--C-:B------:R-:W-:Y:S01]  /*8db0*/  FFMA.FTZ R78, R78, UR13, R75.reuse ;  /* 0x0000000d4e4e7c23 */ /* 0x100fe2000801004b */
[--C-:B------:R-:W-:Y:S01]  /*8dc0*/  FFMA.FTZ R151, R82, UR13, R75.reuse ;  /* 0x0000000d52977c23 */ /* 0x100fe2000801004b */
[----:B------:R-:W-:Y:S01]  /*8dd0*/  FFMA.FTZ R156, R81, UR13, R75 ;  /* 0x0000000d519c7c23 */ /* 0x000fe2000801004b */
[----:B----4-:R-:W-:Y:S01]  /*8de0*/  SHF.R.U32.HI R68, RZ, 0x10, R127 ;  /* 0x00000010ff447819 */ /* 0x010fe2000001167f */
[----:B------:R-:W-:-:S02]  /*8df0*/  HADD2.F32 R81, -RZ, R150.H0_H0 ;  /* 0x20000096ff517230 */ /* 0x000fc40000004100 */
[----:B------:R-:W-:Y:S01]  /*8e00*/  FADD.FTZ R78, R77, -R78 ;  /* 0x8000004e4d4e7221 */ /* 0x000fe20000010000 */
[----:B------:R-:W-:Y:S01]  /*8e10*/  @P0 MOV R65, R61 ;  /* 0x0000003d00410202 */ /* 0x000fe20000000f00 */
[----:B------:R-:W-:Y:S01]  /*8e20*/  FADD.FTZ R151, R80, -R151 ;  /* 0x8000009750977221 */ /* 0x000fe20000010000 */
[----:B0-----:R-:W-:Y:S01]  /*8e30*/  SHF.R.U64 R66, R126, 0x10, R127 ;  /* 0x000000107e427819 */ /* 0x001fe2000000127f */
[----:B------:R-:W-:Y:S01]  /*8e40*/  FFMA.FTZ R64, R78, UR12, R81 ;  /* 0x0000000c4e407c23 */ /* 0x000fe20008010051 */
[----:B------:R-:W-:Y:S01]  /*8e50*/  MOV R67, R127 ;  /* 0x0000007f00437202 */ /* 0x000fe20000000f00 */
[----:B------:R-:W-:Y:S02]  /*8e60*/  HADD2.F32 R71, -RZ, R68.H0_H0 ;  /* 0x20000044ff477230 */ /* 0x000fe40000004100 */
[----:B------:R-:W-:Y:S01]  /*8e70*/  FFMA.FTZ R82, R85, UR13, R75 ;  /* 0x0000000d55527c23 */ /* 0x000fe2000801004b */
[----:B------:R-:W-:Y:S01]  /*8e80*/  HADD2.F32 R69, -RZ, R66.H0_H0 ;  /* 0x20000042ff457230 */ /* 0x000fe20000004100 */
[----:B------:R-:W-:Y:S01]  /*8e90*/  @P6 SHF.R.U32.HI R68, RZ, 0x10, R61 ;  /* 0x00000010ff446819 */ /* 0x000fe2000001163d */
[----:B------:R-:W-:-:S02]  /*8ea0*/  HADD2.F32 R66, -RZ, R67.H0_H0 ;  /* 0x20000043ff427230 */ /* 0x000fc40000004100 */
[----:B------:R-:W-:Y:S02]  /*8eb0*/  HFMA2 R70, -RZ, RZ, 0, 0 ;  /* 0x00000000ff467431 */ /* 0x000fe400000001ff */
[----:B------:R-:W-:Y:S02]  /*8ec0*/  @P0 HADD2.F32 R65, -RZ, R65.H0_H0 ;  /* 0x20000041ff410230 */ /* 0x000fe40000004100 */
[----:B------:R-:W-:Y:S01]  /*8ed0*/  FADD.FTZ R82, R83, -R82 ;  /* 0x8000005253527221 */ /* 0x000fe20000010000 */
[----:B------:R-:W-:Y:S01]  /*8ee0*/  FADD.FTZ R156, R79, -R156 ;  /* 0x8000009c4f9c7221 */ /* 0x000fe20000010000 */
[----:B------:R-:W-:Y:S01]  /*8ef0*/  FFMA.FTZ R78, R151, UR12, R66 ;  /* 0x0000000c974e7c23 */ /* 0x000fe20008010042 */
[----:B------:R-:W-:Y:S01]  /*8f00*/  CS2R R150, SRZ ;  /* 0x0000000000967805 */ /* 0x000fe2000001ff00 */
[----:B------:R-:W-:Y:S01]  /*8f10*/  @P0 FMUL.FTZ R70, R178, R65 ;  /* 0x00000041b2460220 */ /* 0x000fe20000410000 */
[----:B------:R-:W-:Y:S02]  /*8f20*/  @P6 HADD2.F32 R65, -RZ, R68.H0_H0 ;  /* 0x20000044ff416230 */ /* 0x000fe40000004100 */
[----:B------:R-:W-:Y:S01]  /*8f30*/  FFMA.FTZ R82, R82, UR12, R71 ;  /* 0x0000000c52527c23 */ /* 0x000fe20008010047 */
[----:B------:R-:W-:Y:S01]  /*8f40*/  LOP3.LUT P0, RZ, R117, 0xff00, RZ, 0xc0, !PT ;  /* 0x0000ff0075ff7812 */ /* 0x000fe2000780c0ff */
[----:B------:R-:W-:-:S02]  /*8f50*/  HFMA2 R71, -RZ, RZ, 0, 0 ;  /* 0x00000000ff477431 */ /* 0x000fc400000001ff */
[----:B------:R-:W-:Y:S01]  /*8f60*/  FFMA.FTZ R156, R156, UR12, R69 ;  /* 0x0000000c9c9c7c23 */ /* 0x000fe20008010045 */
[----:B------:R-:W-:Y:S01]  /*8f70*/  @P6 FMUL.FTZ R71, R172, R65 ;  /* 0x00000041ac476220 */ /* 0x000fe20000410000 */
[----:B------:R-:W-:Y:S01]  /*8f80*/  LOP3.LUT P6, RZ, R117, 0xff0000, RZ, 0xc0, !PT ;  /* 0x00ff000075ff7812 */ /* 0x000fe200078cc0ff */
[----:B------:R-:W-:Y:S01]  /*8f90*/  FMUL.FTZ R80, R78, UR4 ;  /* 0x000000044e507c20 */ /* 0x000fe20008410000 */
[----:B------:R-:W-:Y:S01]  /*8fa0*/  FMUL.FTZ R81, R82, UR4 ;  /* 0x0000000452517c20 */ /* 0x000fe20008410000 */
[----:B------:R-:W-:Y:S02]  /*8fb0*/  F2F.F16.F32 R61, R156 ;  /* 0x0000009c003d7304 */ /* 0x000fe40000200800 */
[----:B------:R-:W-:Y:S01]  /*8fc0*/  FMUL.FTZ R80, R80, UR22 ;  /* 0x0000001650507c20 */ /* 0x000fe20008410000 */
[----:B------:R-:W-:Y:S01]  /*8fd0*/  FMUL.FTZ R81, R81, UR22 ;  /* 0x0000001651517c20 */ /* 0x000fe20008410000 */
[----:B---3--:R-:W-:Y:S02]  /*8fe0*/  @P5 MOV R66, R62 ;  /* 0x0000003e00425202 */ /* 0x008fe40000000f00 */
[----:B------:R-:W-:Y:S01]  /*8ff0*/  @P4 SHF.R.U64 R79, R62, 0x10, R63 ;  /* 0x000000103e4f4819 */ /* 0x000fe2000000123f */
[----:B------:R-:W-:Y:S01]  /*9000*/  FMUL.FTZ R62, R156, UR4 ;  /* 0x000000049c3e7c20 */ /* 0x000fe20008410000 */
[----:B------:R-:W-:Y:S01]  /*9010*/  @P0 HADD2.F32 R65, -RZ, R177.H0_H0 ;  /* 0x200000b1ff410230 */ /* 0x000fe20000004100 */
[----:B------:R-:W-:Y:S01]  /*9020*/  F2F.F16.F32 R69, R78 ;  /* 0x0000004e00457304 */ /* 0x000fe20000200800 */
[----:B------:R-:W-:-:S02]  /*9030*/  @P5 HADD2.F32 R77, -RZ, R66.H0_H0 ;  /* 0x20000042ff4d5230 */ /* 0x000fc40000004100 */
[----:B------:R-:W-:Y:S01]  /*9040*/  FMUL.FTZ R62, R62, UR22 ;  /* 0x000000163e3e7c20 */ /* 0x000fe20008410000 */
[----:B------:R-:W-:Y:S02]  /*9050*/  @P4 HADD2.F32 R79, -RZ, R79.H0_H0 ;  /* 0x2000004fff4f4230 */ /* 0x000fe40000004100 */
[----:B------:R-:W-:Y:S02]  /*9060*/  HFMA2 R66, -RZ, RZ, 0, 0 ;  /* 0x00000000ff427431 */ /* 0x000fe400000001ff */
[----:B------:R-:W-:Y:S01]  /*9070*/  @P5 FMUL.FTZ R150, R154, R77 ;  /* 0x0000004d9a965220 */ /* 0x000fe20000410000 */
[C---:B------:R-:W-:Y:S01]  /*9080*/  ISETP.GE.U32.AND P5, PT, R117.reuse, 0x1000000, PT ;  /* 0x010000007500780c */ /* 0x040fe20003fa6070 */
[----:B------:R-:W-:Y:S01]  /*9090*/  @P4 FMUL.FTZ R151, R60, R79 ;  /* 0x0000004f3c974220 */ /* 0x000fe20000410000 */
[----:B------:R-:W-:Y:S01]  /*90a0*/  LOP3.LUT P4, RZ, R117, 0xff, RZ, 0xc0, !PT ;  /* 0x000000ff75ff7812 */ /* 0x000fe2000788c0ff */
[----:B------:R-:W-:Y:S02]  /*90b0*/  @P6 HADD2.F32 R79, -RZ, R137.H0_H0 ;  /* 0x20000089ff4f6230 */ /* 0x000fe40000004100 */
[----:B------:R-:W-:Y:S01]  /*90c0*/  HFMA2 R60, -RZ, RZ, 0, 0 ;  /* 0x00000000ff3c7431 */ /* 0x000fe200000001ff */
[----:B------:R0:W1:Y:S01]  /*90d0*/  F2F.F16.F32 R77, R82 ;  /* 0x00000052004d7304 */ /* 0x0000620000200800 */
[----:B------:R-:W-:Y:S01]  /*90e0*/  @P0 FMUL.FTZ R60, R65, R62 ;  /* 0x0000003e413c0220 */ /* 0x000fe20000410000 */
[----:B------:R-:W-:Y:S01]  /*90f0*/  MOV R65, RZ ;  /* 0x000000ff00417202 */ /* 0x000fe20000000f00 */
[----:B------:R-:W-:-:S04]  /*9100*/  @P6 FMUL.FTZ R65, R79, R80 ;  /* 0x000000504f416220 */ /* 0x000fc80000410000 */
[----:B------:R-:W-:Y:S02]  /*9110*/  @P5 HADD2.F32 R68, -RZ, R177.H1_H1 ;  /* 0x300000b1ff445230 */ /* 0x000fe40000004100 */
[----:B0-----:R-:W-:Y:S01]  /*9120*/  FMUL.FTZ R82, R64, UR4 ;  /* 0x0000000440527c20 */ /* 0x001fe20008410000 */
[----:B------:R-:W-:Y:S01]  /*9130*/  @P4 HADD2.F32 R79, -RZ, R136.H0_H0 ;  /* 0x20000088ff4f4230 */ /* 0x000fe20000004100 */
[----:B------:R0:W-:Y:S01]  /*9140*/  F2F.F16.F32 R78, R60 ;  /* 0x0000003c004e7304 */ /* 0x0001e20000200800 */
[----:B------:R-:W-:Y:S01]  /*9150*/  @P5 FMUL.FTZ R66, R68, R81 ;  /* 0x0000005144425220 */ /* 0x000fe20000410000 */
[----:B------:R-:W-:Y:S01]  /*9160*/  FMUL.FTZ R82, R82, UR22 ;  /* 0x0000001652527c20 */ /* 0x000fe20008410000 */
[----:B------:R-:W-:Y:S02]  /*9170*/  MOV R68, RZ ;  /* 0x000000ff00447202 */ /* 0x000fe40000000f00 */
[----:B-1----:R-:W-:Y:S01]  /*9180*/  SHF.L.U32 R77, R77, 0x10, RZ ;  /* 0x000000104d4d7819 */ /* 0x002fe200000006ff */
[----:B------:R-:W-:-:S02]  /*9190*/  @P4 FMUL.FTZ R68, R79, R82 ;  /* 0x000000524f444220 */ /* 0x000fc40000410000 */
[----:B------:R-:W1:Y:S01]  /*91a0*/  F2F.F16.F32 R67, R64 ;  /* 0x0000004000437304 */ /* 0x000e620000200800 */
[----:B0-----:R-:W-:-:S05]  /*91b0*/  IMAD.WIDE.U32 R60, R61, 0x10000, RZ ;  /* 0x000100003d3c7825 */ /* 0x001fca00078e00ff */
[----:B------:R-:W-:Y:S01]  /*91c0*/  LOP3.LUT R61, R61, R77, R69, 0xfe, !PT ;  /* 0x0000004d3d3d7212 */ /* 0x000fe200078efe45 */
[--C-:B------:R-:W-:Y:S01]  /*91d0*/  FFMA.FTZ R77, R86, UR13, R75.reuse ;  /* 0x0000000d564d7c23 */ /* 0x100fe2000801004b */
[----:B------:R-:W0:Y:S01]  /*91e0*/  F2F.F16.F32 R66, R66 ;  /* 0x0000004200427304 */ /* 0x000e220000200800 */
[----:B------:R-:W-:Y:S02]  /*91f0*/  FFMA.FTZ R86, R93, UR13, R75 ;  /* 0x0000000d5d567c23 */ /* 0x000fe4000801004b */
[----:B------:R-:W-:Y:S01]  /*9200*/  FADD.FTZ R77, R84, -R77 ;  /* 0x8000004d544d7221 */ /* 0x000fe20000010000 */
[----:B------:R-:W-:Y:S01]  /*9210*/  FFMA.FTZ R84, R89, UR13, R75 ;  /* 0x0000000d59547c23 */ /* 0x000fe2000801004b */
[----:B-1----:R-:W-:-:S03]  /*9220*/  LOP3.LUT R60, R60, R67, RZ, 0xfc, !PT ;  /* 0x000000433c3c7212 */ /* 0x002fc600078efcff */
[----:B------:R1:W3:Y:S01]  /*9230*/  F2F.F16.F32 R85, R65 ;  /* 0x0000004100557304 */ /* 0x0002e20000200800 */
[----:B0-----:R-:W-:-:S07]  /*9240*/  SHF.L.U32 R79, R66, 0x10, RZ ;  /* 0x00000010424f7819 */ /* 0x001fce00000006ff */
[----:B------:R0:W4:Y:S01]  /*9250*/  F2F.F16.F32 R83, R68 ;  /* 0x0000004400537304 */ /* 0x0001220000200800 */
[----:B-1----:R-:W-:-:S04]  /*9260*/  IMAD.WIDE.U32 R64, R78, 0x10000, RZ ;  /* 0x000100004e407825 */ /* 0x002fc800078e00ff */
[----:B------:R-:W-:Y:S01]  /*9270*/  IMAD.WIDE.U32 R66, R5, 0x8, R180 ;  /* 0x0000000805427825 */ /* 0x000fe200078e00b4 */
[----:B---3--:R-:W-:-:S03]  /*9280*/  LOP3.LUT R65, R65, R79, R85, 0xfe, !PT ;  /* 0x0000004f41417212 */ /* 0x008fc600078efe55 */
[----:B------:R-:W-:Y:S01]  /*9290*/  FFMA.FTZ R79, R90, UR13, R75 ;  /* 0x0000000d5a4f7c23 */ /* 0x000fe2000801004b */
[----:B0-----:R-:W-:Y:S01]  /*92a0*/  IMAD.WIDE.U32 R68, R5, 0x8, R182 ;  /* 0x0000000805447825 */ /* 0x001fe200078e00b6 */
[----:B------:R-:W-:Y:S01]  /*92b0*/  MOV R5, R124 ;  /* 0x0000007c00057202 */ /* 0x000fe20000000f00 */
[----:B------:R0:W-:Y:S01]  /*92c0*/  STG.E.64 desc[UR14][R66.64], R60 ;  /* 0x0000003c42007986 */ /* 0x0001e2000c101b0e */
[----:B----4-:R-:W-:-:S03]  /*92d0*/  LOP3.LUT R64, R64, R83, RZ, 0xfc, !PT ;  /* 0x0000005340407212 */ /* 0x010fc600078efcff */
[----:B------:R-:W-:Y:S01]  /*92e0*/  HADD2.F32 R78, -RZ, R5.H0_H0 ;  /* 0x20000005ff4e7230 */ /* 0x000fe20000004100 */
[----:B------:R-:W-:Y:S01]  /*92f0*/  SHF.R.U64 R5, R124, 0x10, R125 ;  /* 0x000000107c057819 */ /* 0x000fe2000000127d */
[----:B------:R1:W-:Y:S01]  /*9300*/  STG.E.64 desc[UR14][R68.64], R64 ;  /* 0x0000004044007986 */ /* 0x0003e2000c101b0e */
[----:B0-----:R-:W-:-:S03]  /*9310*/  MOV R66, R125 ;  /* 0x0000007d00427202 */ /* 0x001fc60000000f00 */
[----:B------:R-:W-:Y:S02]  /*9320*/  HADD2.F32 R67, -RZ, R5.H0_H0 ;  /* 0x20000005ff437230 */ /* 0x000fe40000004100 */
[----:B------:R-:W-:Y:S01]  /*9330*/  FADD.FTZ R84, R87, -R84 ;  /* 0x8000005457547221 */ /* 0x000fe20000010000 */
[----:B------:R-:W-:Y:S01]  /*9340*/  FADD.FTZ R79, R88, -R79 ;  /* 0x8000004f584f7221 */ /* 0x000fe20000010000 */
[----:B------:R-:W-:Y:S01]  /*9350*/  IMAD.WIDE.U32 R60, R4, 0x8, R188 ;  /* 0x00000008043c7825 */ /* 0x000fe200078e00bc */
[----:B-1----:R-:W-:-:S03]  /*9360*/  @P3 MOV R65, R63 ;  /* 0x0000003f00413202 */ /* 0x002fc60000000f00 */
[----:B------:R-:W-:Y:S01]  /*9370*/  HADD2.F32 R68, -RZ, R66.H0_H0 ;  /* 0x20000042ff447230 */ /* 0x000fe20000004100 */
[----:B------:R-:W-:Y:S02]  /*9380*/  @P1 SHF.R.U32.HI R63, RZ, 0x10, R63 ;  /* 0x00000010ff3f1819 */ /* 0x000fe4000001163f */
[----:B------:R-:W-:Y:S01]  /*9390*/  SHF.R.U32.HI R69, RZ, 0x10, R125 ;  /* 0x00000010ff457819 */ /* 0x000fe2000001167d */
[----:B------:R-:W-:Y:S02]  /*93a0*/  @P3 HADD2.F32 R66, -RZ, R65.H0_H0 ;  /* 0x20000041ff423230 */ /* 0x000fe40000004100 */
[----:B------:R-:W-:Y:S01]  /*93b0*/  FFMA.FTZ R64, R77, UR12, R78 ;  /* 0x0000000c4d407c23 */ /* 0x000fe2000801004e */
[----:B------:R-:W-:Y:S01]  /*93c0*/  FFMA.FTZ R84, R84, UR12, R67 ;  /* 0x0000000c54547c23 */ /* 0x000fe20008010043 */
[----:B------:R-:W-:Y:S02]  /*93d0*/  @P1 HADD2.F32 R63, -RZ, R63.H0_H0 ;  /* 0x2000003fff3f1230 */ /* 0x000fe40000004100 */
[----:B------:R-:W-:-:S02]  /*93e0*/  HFMA2 R77, -RZ, RZ, 0, 0 ;  /* 0x00000000ff4d7431 */ /* 0x000fc400000001ff */
[----:B------:R-:W-:Y:S02]  /*93f0*/  HADD2.F32 R83, -RZ, R69.H0_H0 ;  /* 0x20000045ff537230 */ /* 0x000fe40000004100 */
[----:B------:R-:W-:Y:S01]  /*9400*/  FFMA.FTZ R69, R79, UR12, R68 ;  /* 0x0000000c4f457c23 */ /* 0x000fe20008010044 */
[----:B------:R-:W-:Y:S01]  /*9410*/  @P3 FMUL.FTZ R77, R153, R66 ;  /* 0x00000042994d3220 */ /* 0x000fe20000410000 */
[----:B------:R-:W-:Y:S02]  /*9420*/  LOP3.LUT P3, RZ, R118, 0xff00, RZ, 0xc0, !PT ;  /* 0x0000ff0076ff7812 */ /* 0x000fe4000786c0ff */
[----:B------:R-:W-:Y:S01]  /*9430*/  CS2R R78, SRZ ;  /* 0x00000000004e7805 */ /* 0x000fe2000001ff00 */
[----:B------:R-:W3:Y:S01]  /*9440*/  LDG.E.64 R60, desc[UR14][R60.64] ;  /* 0x0000000e3c3c7981 */ /* 0x000ee2000c1e1b00 */
[----:B------:R-:W-:Y:S01]  /*9450*/  @P1 FMUL.FTZ R78, R152, R63 ;  /* 0x0000003f984e1220 */ /* 0x000fe20000410000 */
[----:B------:R-:W-:Y:S01]  /*9460*/  LOP3.LUT P1, RZ, R118, 0xff0000, RZ, 0xc0, !PT ;  /* 0x00ff000076ff7812 */ /* 0x000fe2000782c0ff */
[----:B------:R-:W-:Y:S01]  /*9470*/  FADD.FTZ R86, R91, -R86 ;  /* 0x800000565b567221 */ /* 0x000fe20000010000 */
[----:B------:R0:W-:Y:S01]  /*9480*/  F2F.F16.F32 R66, R84 ;  /* 0x0000005400427304 */ /* 0x0001e20000200800 */
[----:B------:R-:W-:-:S02]  /*9490*/  FMUL.FTZ R85, R64, UR4 ;  /* 0x0000000440557c20 */ /* 0x000fc40008410000 */
[----:B------:R-:W-:Y:S01]  /*94a0*/  FFMA.FTZ R86, R86, UR12, R83 ;  /* 0x0000000c56567c23 */ /* 0x000fe20008010053 */
[----:B------:R-:W-:Y:S01]  /*94b0*/  FMUL.FTZ R83, R84, UR4 ;  /* 0x0000000454537c20 */ /* 0x000fe20008410000 */
[----:B------:R-:W-:Y:S01]  /*94c0*/  FMUL.FTZ R85, R85, UR22 ;  /* 0x0000001655557c20 */ /* 0x000fe20008410000 */
[----:B------:R-:W-:Y:S02]  /*94d0*/  @P3 HADD2.F32 R68, -RZ, R176.H0_H0 ;  /* 0x200000b0ff443230 */ /* 0x000fe40000004100 */
[----:B------:R-:W-:Y:S01]  /*94e0*/  FMUL.FTZ R83, R83, UR22 ;  /* 0x0000001653537c20 */ /* 0x000fe20008410000 */
[----:B0-----:R-:W-:Y:S01]  /*94f0*/  FMUL.FTZ R84, R69, UR4 ;  /* 0x0000000445547c20 */ /* 0x001fe20008410000 */
[----:B------:R-:W0:Y:S01]  /*9500*/  F2F.F16.F32 R87, R86 ;  /* 0x0000005600577304 */ /* 0x000e220000200800 */
[----:B------:R-:W-:Y:S02]  /*9510*/  @P1 HADD2.F32 R63, -RZ, R139.H0_H0 ;  /* 0x2000008bff3f1230 */ /* 0x000fe40000004100 */
[----:B------:R-:W-:-:S05]  /*9520*/  FMUL.FTZ R84, R84, UR22 ;  /* 0x0000001654547c20 */ /* 0x000fca0008410000 */
[----:B------:R1:W-:Y:S01]  /*9530*/  F2F.F16.F32 R88, R69 ;  /* 0x0000004500587304 */ /* 0x0003e20000200800 */
[----:B0-----:R-:W-:-:S07]  /*9540*/  SHF.L.U32 R87, R87, 0x10, RZ ;  /* 0x0000001057577819 */ /* 0x001fce00000006ff */
[----:B------:R0:W-:Y:S01]  /*9550*/  F2F.F16.F32 R5, R64 ;  /* 0x0000004000057304 */ /* 0x0001e20000200800 */
[----:B-1----:R-:W-:Y:S02]  /*9560*/  MOV R69, RZ ;  /* 0x000000ff00457202 */ /* 0x002fe40000000f00 */
[----:B--2---:R-:W-:Y:S02]  /*9570*/  @P0 SHF.R.U64 R67, R72, 0x10, R73 ;  /* 0x0000001048430819 */ /* 0x004fe40000001249 */
[----:B------:R-:W-:Y:S01]  /*9580*/  @P4 MOV R65, R72 ;  /* 0x0000004800414202 */ /* 0x000fe20000000f00 */
[----:B------:R-:W-:Y:S02]  /*9590*/  HFMA2 R72, -RZ, RZ, 0, 0 ;  /* 0x00000000ff487431 */ /* 0x000fe400000001ff */
[----:B------:R-:W-:Y:S02]  /*95a0*/  @P0 HADD2.F32 R67, -RZ, R67.H0_H0 ;  /* 0x20000043ff430230 */ /* 0x000fe40000004100 */
[----:B------:R-:W-:-:S03]  /*95b0*/  @P4 HADD2.F32 R65, -RZ, R65.H0_H0 ;  /* 0x20000041ff414230 */ /* 0x000fc60000004100 */
[----:B------:R-:W-:Y:S01]  /*95c0*/  @P0 FMUL.FTZ R72, R62, R67 ;  /* 0x000000433e480220 */ /* 0x000fe20000410000 */
[----:B------:R-:W-:Y:S01]  /*95d0*/  ISETP.GE.U32.AND P0, PT, R118, 0x1000000, PT ;  /* 0x010000007600780c */ /* 0x000fe20003f06070 */
[----:B------:R-:W-:Y:S01]  /*95e0*/  @P4 FMUL.FTZ R79, R82, R65 ;  /* 0x00000041524f4220 */ /* 0x000fe20000410000 */
[----:B------:R-:W-:Y:S01]  /*95f0*/  MOV R62, RZ ;  /* 0x000000ff003e7202 */ /* 0x000fe20000000f00 */
[----:B------:R-:W-:Y:S01]  /*9600*/  @P3 FMUL.FTZ R62, R68, R83 ;  /* 0x00000053443e3220 */ /* 0x000fe20000410000 */
[----:B------:R-:W-:Y:S01]  /*9610*/  LOP3.LUT P4, RZ, R118, 0xff, RZ, 0xc0, !PT ;  /* 0x000000ff76ff7812 */ /* 0x000fe2000788c0ff */
[----:B------:R-:W-:Y:S01]  /*9620*/  FMUL.FTZ R68, R86, UR4 ;  /* 0x0000000456447c20 */ /* 0x000fe20008410000 */
[----:B------:R-:W-:Y:S02]  /*9630*/  HFMA2 R65, -RZ, RZ, 0, 0 ;  /* 0x00000000ff417431 */ /* 0x000fe400000001ff */
[----:B------:R-:W-:Y:S01]  /*9640*/  @P1 FMUL.FTZ R65, R63, R84 ;  /* 0x000000543f411220 */ /* 0x000fe20000410000 */
[----:B------:R1:W2:Y:S01]  /*9650*/  F2F.F16.F32 R67, R62 ;  /* 0x0000003e00437304 */ /* 0x0002a20000200800 */
[----:B------:R-:W-:Y:S01]  /*9660*/  FMUL.FTZ R86, R68, UR22 ;  /* 0x0000001644567c20 */ /* 0x000fe20008410000 */
[----:B------:R-:W-:-:S02]  /*9670*/  HFMA2 R68, -RZ, RZ, 0, 0 ;  /* 0x00000000ff447431 */ /* 0x000fc400000001ff */
[----:B------:R-:W-:-:S04]  /*9680*/  @P0 HADD2.F32 R63, -RZ, R176.H1_H1 ;  /* 0x300000b0ff3f0230 */ /* 0x000fc80000004100 */
[----:B------:R-:W-:Y:S01]  /*9690*/  F2F.F16.F32 R82, R65 ;  /* 0x0000004100527304 */ /* 0x000fe20000200800 */
[----:B0-----:R-:W-:Y:S02]  /*96a0*/  @P4 HADD2.F32 R64, -RZ, R138.H0_H0 ;  /* 0x2000008aff404230 */ /* 0x001fe40000004100 */
[----:B------:R-:W-:Y:S01]  /*96b0*/  @P0 FMUL.FTZ R69, R63, R86 ;  /* 0x000000563f450220 */ /* 0x000fe20000410000 */
[----:B-1----:R-:W-:-:S04]  /*96c0*/  IMAD.WIDE.U32 R62, R66, 0x10000, RZ ;  /* 0x00010000423e7825 */ /* 0x002fc800078e00ff */
[----:B------:R-:W-:Y:S01]  /*96d0*/  @P4 FMUL.FTZ R68, R64, R85 ;  /* 0x0000005540444220 */ /* 0x000fe20000410000 */
[----:B--2---:R-:W-:Y:S01]  /*96e0*/  IMAD.WIDE.U32 R66, R67, 0x10000, RZ ;  /* 0x0001000043427825 */ /* 0x004fe200078e00ff */
[----:B------:R-:W0:Y:S01]  /*96f0*/  F2F.F16.F32 R69, R69 ;  /* 0x0000004500457304 */ /* 0x000e220000200800 */
[----:B------:R-:W-:Y:S02]  /*9700*/  LOP3.LUT R63, R63, R87, R88, 0xfe, !PT ;  /* 0x000000573f3f7212 */ /* 0x000fe400078efe58 */
[----:B------:R-:W-:-:S05]  /*9710*/  LOP3.LUT R62, R62, R5, RZ, 0xfc, !PT ;  /* 0x000000053e3e7212 */ /* 0x000fca00078efcff */
[----:B------:R1:W2:Y:S01]  /*9720*/  F2F.F16.F32 R89, R68 ;  /* 0x0000004400597304 */ /* 0x0002a20000200800 */
[----:B0-----:R-:W-:Y:S01]  /*9730*/  SHF.L.U32 R65, R69, 0x10, RZ ;  /* 0x0000001045417819 */ /* 0x001fe200000006ff */
[----:B-1----:R-:W-:-:S03]  /*9740*/  IMAD.WIDE.U32 R68, R3, 0x8, R188 ;  /* 0x0000000803447825 */ /* 0x002fc600078e00bc */
[----:B------:R-:W-:Y:S01]  /*9750*/  LOP3.LUT R67, R67, R65, R82, 0xfe, !PT ;  /* 0x0000004143437212 */ /* 0x000fe200078efe52 */
[----:B------:R-:W-:Y:S01]  /*9760*/  IMAD.WIDE.U32 R64, R4, 0x8, R180 ;  /* 0x0000000804407825 */ /* 0x000fe200078e00b4 */
[----:B--2---:R-:W-:-:S03]  /*9770*/  LOP3.LUT R66, R66, R89, RZ, 0xfc, !PT ;  /* 0x0000005942427212 */ /* 0x004fc600078efcff */
[----:B------:R-:W-:Y:S01]  /*9780*/  IMAD.WIDE.U32 R4, R4, 0x8, R182 ;  /* 0x0000000804047825 */ /* 0x000fe200078e00b6 */
[----:B------:R0:W-:Y:S04]  /*9790*/  STG.E.64 desc[UR14][R64.64], R62 ;  /* 0x0000003e40007986 */ /* 0x0001e8000c101b0e */
[----:B------:R1:W-:Y:S04]  /*97a0*/  STG.E.64 desc[UR14][R4.64], R66 ;  /* 0x0000004204007986 */ /* 0x0003e8000c101b0e */
[----:B------:R-:W2:Y:S01]  /*97b0*/  LDG.E.64 R68, desc[UR14][R68.64] ;  /* 0x0000000e44447981 */ /* 0x000ea2000c1e1b00 */
[----:B------:R-:W-:Y:S01]  /*97c0*/  MOV R90, R123 ;  /* 0x0000007b005a7202 */ /* 0x000fe20000000f00 */
[--C-:B------:R-:W-:Y:S01]  /*97d0*/  FFMA.FTZ R89, R98, UR13, R75.reuse ;  /* 0x0000000d62597c23 */ /* 0x100fe2000801004b */
[----:B------:R-:W-:Y:S01]  /*97e0*/  FFMA.FTZ R82, R97, UR13, R75 ;  /* 0x0000000d61527c23 */ /* 0x000fe2000801004b */
[----:B------:R-:W-:Y:S01]  /*97f0*/  SHF.R.U64 R88, R122, 0x10, R123 ;  /* 0x000000107a587819 */ /* 0x000fe2000000127b */
[----:B------:R-:W-:Y:S01]  /*9800*/  FFMA.FTZ R87, R94, UR13, R75 ;  /* 0x0000000d5e577c23 */ /* 0x000fe2000801004b */
[----:B0-----:R-:W-:-:S02]  /*9810*/  HADD2.F32 R62, -RZ, R90.H0_H0 ;  /* 0x2000005aff3e7230 */ /* 0x001fc40000004100 */
[----:B------:R-:W-:Y:S01]  /*9820*/  FADD.FTZ R89, R96, -R89 ;  /* 0x8000005960597221 */ /* 0x000fe20000010000 */
[----:B------:R-:W-:Y:S01]  /*9830*/  @P5 SHF.R.U32.HI R63, RZ, 0x10, R73 ;  /* 0x00000010ff3f5819 */ /* 0x000fe20000011649 */
[----:B------:R-:W-:Y:S01]  /*9840*/  FFMA.FTZ R64, R101, UR13, R75 ;  /* 0x0000000d65407c23 */ /* 0x000fe2000801004b */
[----:B-1----:R-:W-:Y:S01]  /*9850*/  @P6 MOV R5, R73 ;  /* 0x0000004900056202 */ /* 0x002fe20000000f00 */
[----:B------:R-:W-:Y:S01]  /*9860*/  FFMA.FTZ R89, R89, UR12, R62 ;  /* 0x0000000c59597c23 */ /* 0x000fe2000801003e */
[----:B------:R-:W-:Y:S01]  /*9870*/  MOV R65, RZ ;  /* 0x000000ff00417202 */ /* 0x000fe20000000f00 */
[----:B------:R-:W-:Y:S01]  /*9880*/  FADD.FTZ R99, R99, -R64 ;  /* 0x8000004063637221 */ /* 0x000fe20000010000 */
[----:B------:R-:W-:Y:S02]  /*9890*/  HFMA2 R64, -RZ, RZ, 0, 0 ;  /* 0x00000000ff407431 */ /* 0x000fe400000001ff */
[----:B------:R-:W-:Y:S02]  /*98a0*/  @P6 HADD2.F32 R5, -RZ, R5.H0_H0 ;  /* 0x20000005ff056230 */ /* 0x000fe40000004100 */
[----:B------:R-:W-:Y:S01]  /*98b0*/  FADD.FTZ R95, R95, -R82 ;  /* 0x800000525f5f7221 */ /* 0x000fe20000010000 */
[----:B------:R-:W-:Y:S01]  /*98c0*/  MOV R82, R122 ;  /* 0x0000007a00527202 */ /* 0x000fe20000000f00 */
[----:B------:R-:W-:-:S02]  /*98d0*/  HADD2.F32 R88, -RZ, R88.H0_H0 ;  /* 0x20000058ff587230 */ /* 0x000fc40000004100 */
[----:B------:R-:W-:Y:S02]  /*98e0*/  HFMA2 R73, -RZ, RZ, 0, 0 ;  /* 0x00000000ff497431 */ /* 0x000fe400000001ff */
[----:B------:R-:W-:Y:S01]  /*98f0*/  @P6 FMUL.FTZ R64, R80, R5 ;  /* 0x0000000550406220 */ /* 0x000fe20000410000 */
[----:B------:R-:W-:Y:S01]  /*9900*/  LOP3.LUT P6, RZ, R119, 0xff00, RZ, 0xc0, !PT ;  /* 0x0000ff0077ff7812 */ /* 0x000fe200078cc0ff */
[----:B------:R-:W-:Y:S02]  /*9910*/  HADD2.F32 R4, -RZ, R82.H0_H0 ;  /* 0x20000052ff047230 */ /* 0x000fe40000004100 */
[----:B------:R-:W-:Y:S01]  /*9920*/  FFMA.FTZ R88, R95, UR12, R88 ;  /* 0x0000000c5f587c23 */ /* 0x000fe20008010058 */
[----:B------:R-:W-:Y:S01]  /*9930*/  FADD.FTZ R87, R92, -R87 ;  /* 0x800000575c577221 */ /* 0x000fe20000010000 */
[----:B------:R-:W-:Y:S01]  /*9940*/  MOV R82, RZ ;  /* 0x000000ff00527202 */ /* 0x000fe20000000f00 */
[----:B------:R-:W-:Y:S02]  /*9950*/  HFMA2 R5, -RZ, RZ, 0, 0 ;  /* 0x00000000ff057431 */ /* 0x000fe400000001ff */
[----:B------:R-:W-:Y:S01]  /*9960*/  FMUL.FTZ R80, R88, UR4 ;  /* 0x0000000458507c20 */ /* 0x000fe20008410000 */
[----:B------:R-:W-:Y:S01]  /*9970*/  FFMA.FTZ R4, R87, UR12, R4 ;  /* 0x0000000c57047c23 */ /* 0x000fe20008010004 */
[----:B------:R-:W-:Y:S01]  /*9980*/  MOV R91, R121 ;  /* 0x00000079005b7202 */ /* 0x000fe20000000f00 */
[--C-:B------:R-:W-:Y:S01]  /*9990*/  FFMA.FTZ R104, R104, UR13, R75.reuse ;  /* 0x0000000d68687c23 */ /* 0x100fe2000801004b */
[----:B------:R-:W-:Y:S01]  /*99a0*/  FMUL.FTZ R80, R80, UR22 ;  /* 0x0000001650507c20 */ /* 0x000fe20008410000 */
[----:B------:R-:W-:Y:S01]  /*99b0*/  F2F.F16.F32 R67, R4 ;  /* 0x0000000400437304 */ /* 0x000fe20000200800 */
[----:B------:R-:W-:Y:S01]  /*99c0*/  FFMA.FTZ R106, R106, UR13, R75 ;  /* 0x0000000d6a6a7c23 */ /* 0x000fe2000801004b */
[----:B------:R-:W-:-:S02]  /*99d0*/  HADD2.F32 R97, -RZ, R91.H0_H0 ;  /* 0x2000005bff617230 */ /* 0x000fc40000004100 */
[----:B------:R-:W-:Y:S01]  /*99e0*/  FADD.FTZ R104, R103, -R104 ;  /* 0x8000006867687221 */ /* 0x000fe20000010000 */
[----:B------:R-:W-:Y:S01]  /*99f0*/  FFMA.FTZ R108, R108, UR13, R75 ;  /* 0x0000000d6c6c7c23 */ /* 0x000fe2000801004b */
[----:B------:R-:W-:-:S03]  /*9a00*/  FADD.FTZ R106, R105, -R106 ;  /* 0x8000006a696a7221 */ /* 0x000fc60000010000 */
[----:B------:R-:W-:Y:S01]  /*9a10*/  FADD.FTZ R108, R107, -R108 ;  /* 0x8000006c6b6c7221 */ /* 0x000fe20000010000 */
[----:B------:R-:W-:Y:S01]  /*9a20*/  FFMA.FTZ R97, R106, UR12, R97 ;  /* 0x0000000c6a617c23 */ /* 0x000fe20008010061 */
[----:B---3--:R-:W-:Y:S02]  /*9a30*/  @P4 MOV R62, R60 ;  /* 0x0000003c003e4202 */ /* 0x008fe40000000f00 */
[----:B------:R-:W-:Y:S01]  /*9a40*/  @P3 SHF.R.U64 R66, R60, 0x10, R61 ;  /* 0x000000103c423819 */ /* 0x000fe2000000123d */
[----:B------:R-:W-:Y:S02]  /*9a50*/  @P5 HADD2.F32 R60, -RZ, R63.H0_H0 ;  /* 0x2000003fff3c5230 */ /* 0x000fe40000004100 */
[----:B------:R-:W-:Y:S01]  /*9a60*/  @P4 HADD2.F32 R62, -RZ, R62.H0_H0 ;  /* 0x2000003eff3e4230 */ /* 0x000fe20000004100 */
[----:B------:R-:W-:Y:S01]  /*9a70*/  F2F.F16.F32 R63, R89 ;  /* 0x00000059003f7304 */ /* 0x000fe20000200800 */
[----:B------:R-:W-:Y:S02]  /*9a80*/  @P3 HADD2.F32 R66, -RZ, R66.H0_H0 ;  /* 0x20000042ff423230 */ /* 0x000fe40000004100 */
[----:B------:R-:W-:Y:S01]  /*9a90*/  @P5 FMUL.FTZ R65, R81, R60 ;  /* 0x0000003c51415220 */ /* 0x000fe20000410000 */
[----:B------:R-:W-:Y:S01]  /*9aa0*/  SHF.R.U32.HI R60, RZ, 0x10, R123 ;  /* 0x00000010ff3c7819 */ /* 0x000fe2000001167b */
[----:B------:R-:W-:Y:S01]  /*9ab0*/  @P4 FMUL.FTZ R73, R85, R62 ;  /* 0x0000003e55494220 */ /* 0x000fe20000410000 */
[----:B------:R-:W-:Y:S01]  /*9ac0*/  ISETP.GE.U32.AND P4, PT, R119, 0x1000000, PT ;  /* 0x010000007700780c */ /* 0x000fe20003f86070 */
[----:B------:R-:W-:Y:S01]  /*9ad0*/  @P3 FMUL.FTZ R82, R83, R66 ;  /* 0x0000004253523220 */ /* 0x000fe20000410000 */
[C---:B------:R-:W-:Y:S01]  /*9ae0*/  LOP3.LUT P5, RZ, R119.reuse, 0xff, RZ, 0xc0, !PT ;  /* 0x000000ff77ff7812 */ /* 0x040fe200078ac0ff */
[----:B------:R-:W-:Y:S01]  /*9af0*/  HADD2.F32 R60, -RZ, R60.H0_H0 ;  /* 0x2000003cff3c7230 */ /* 0x000fe20000004100 */
[----:B------:R-:W-:Y:S01]  /*9b00*/  LOP3.LUT P3, RZ, R119, 0xff0000, RZ, 0xc0, !PT ;  /* 0x00ff000077ff7812 */ /* 0x000fe2000786c0ff */
[----:B------:R0:W1:Y:S01]  /*9b10*/  F2F.F16.F32 R85, R88 ;  /* 0x0000005800557304 */ /* 0x0000620000200800 */
[----:B------:R-:W-:-:S02]  /*9b20*/  @P6 HADD2.F32 R81, -RZ, R175.H0_H0 ;  /* 0x200000afff516230 */ /* 0x000fc40000004100 */
[----:B------:R-:W-:Y:S02]  /*9b30*/  HFMA2 R66, -RZ, RZ, 0, 0 ;  /* 0x00000000ff427431 */ /* 0x000fe400000001ff */
[----:B------:R-:W-:Y:S01]  /*9b40*/  FFMA.FTZ R60, R99, UR12, R60 ;  /* 0x0000000c633c7c23 */ /* 0x000fe2000801003c */
[----:B------:R-:W-:Y:S01]  /*9b50*/  FFMA.FTZ R83, R102, UR13, R75 ;  /* 0x0000000d66537c23 */ /* 0x000fe2000801004b */
[----:B------:R-:W-:Y:S01]  /*9b60*/  MOV R62, RZ ;  /* 0x000000ff003e7202 */ /* 0x000fe20000000f00 */
[----:B------:R-:W-:Y:S01]  /*9b70*/  @P6 FMUL.FTZ R5, R81, R80 ;  /* 0x0000005051056220 */ /* 0x000fe20000410000 */
[----:B------:R-:W-:Y:S01]  /*9b80*/  FMUL.FTZ R87, R60, UR4 ;  /* 0x000000043c577c20 */ /* 0x000fe20008410000 */
[----:B------:R3:W4:Y:S01]  /*9b90*/  F2F.F16.F32 R93, R60 ;  /* 0x0000003c005d7304 */ /* 0x0007220000200800 */
[----:B0-----:R-:W-:Y:S01]  /*9ba0*/  FMUL.FTZ R88, R89, UR4 ;  /* 0x0000000459587c20 */ /* 0x001fe20008410000 */
[----:B------:R-:W-:Y:S01]  /*9bb0*/  FMUL.FTZ R89, R4, UR4 ;  /* 0x0000000404597c20 */ /* 0x000fe20008410000 */
[----:B------:R-:W-:Y:S01]  /*9bc0*/  FMUL.FTZ R87, R87, UR22 ;  /* 0x0000001657577c20 */ /* 0x000fe20008410000 */
[----:B------:R-:W-:-:S02]  /*9bd0*/  @P5 HADD2.F32 R4, -RZ, R140.H0_H0 ;  /* 0x2000008cff045230 */ /* 0x000fc40000004100 */
[----:B------:R-:W-:Y:S01]  /*9be0*/  FMUL.FTZ R88, R88, UR22 ;  /* 0x0000001658587c20 */ /* 0x000fe20008410000 */
[----:B------:R-:W-:Y:S01]  /*9bf0*/  FMUL.FTZ R89, R89, UR22 ;  /* 0x0000001659597c20 */ /* 0x000fe20008410000 */
[----:B------:R-:W-:Y:S01]  /*9c00*/  @P3 HADD2.F32 R81, -RZ, R141.H0_H0 ;  /* 0x2000008dff513230 */ /* 0x000fe20000004100 */
[----:B------:R0:W4:Y:S01]  /*9c10*/  F2F.F16.F32 R90, R5 ;  /* 0x00000005005a7304 */ /* 0x0001220000200800 */
[----:B---3--:R-:W-:Y:S02]  /*9c20*/  @P4 HADD2.F32 R60, -RZ, R175.H1_H1 ;  /* 0x300000afff3c4230 */ /* 0x008fe40000004100 */
[----:B------:R-:W-:Y:S01]  /*9c30*/  FADD.FTZ R100, R100, -R83 ;  /* 0x8000005364647221 */ /* 0x000fe20000010000 */
[----:B------:R-:W-:Y:S01]  /*9c40*/  @P3 FMUL.FTZ R62, R81, R88 ;  /* 0x00000058513e3220 */ /* 0x000fe20000410000 */
[----:B------:R-:W-:Y:S01]  /*9c50*/  MOV R81, R120 ;  /* 0x0000007800517202 */ /* 0x000fe20000000f00 */
[----:B------:R-:W-:Y:S01]  /*9c60*/  @P4 FMUL.FTZ R66, R60, R87 ;  /* 0x000000573c424220 */ /* 0x000fe20000410000 */
[----:B------:R-:W-:-:S02]  /*9c70*/  HFMA2 R60, -RZ, RZ, 0, 0 ;  /* 0x00000000ff3c7431 */ /* 0x000fc400000001ff */
[----:B------:R-:W-:Y:S01]  /*9c80*/  @P5 FMUL.FTZ R60, R4, R89 ;  /* 0x00000059043c5220 */ /* 0x000fe20000410000 */
[--C-:B0-----:R-:W-:Y:S01]  /*9c90*/  SHF.R.U64 R5, R120, 0x10, R121.reuse ;  /* 0x0000001078057819 */ /* 0x101fe20000001279 */
[----:B------:R4:W-:Y:S01]  /*9ca0*/  F2F.F16.F32 R92, R62 ;  /* 0x0000003e005c7304 */ /* 0x0009e20000200800 */
[----:B------:R-:W-:Y:S01]  /*9cb0*/  SHF.R.U32.HI R4, RZ, 0x10, R121 ;  /* 0x00000010ff047819 */ /* 0x000fe20000011679 */
[----:B------:R-:W-:Y:S02]  /*9cc0*/  HADD2.F32 R81, -RZ, R81.H0_H0 ;  /* 0x20000051ff517230 */ /* 0x000fe40000004100 */
[----:B------:R-:W-:Y:S02]  /*9cd0*/  HADD2.F32 R95, -RZ, R5.H0_H0 ;  /* 0x20000005ff5f7230 */ /* 0x000fe40000004100 */
[----:B------:R-:W-:Y:S02]  /*9ce0*/  HADD2.F32 R99, -RZ, R4.H0_H0 ;  /* 0x20000004ff637230 */ /* 0x000fe40000004100 */
[----:B------:R-:W-:Y:S01]  /*9cf0*/  FFMA.FTZ R81, R100, UR12, R81 ;  /* 0x0000000c64517c23 */ /* 0x000fe20008010051 */
[----:B------:R-:W0:Y:S01]  /*9d00*/  F2F.F16.F32 R91, R60 ;  /* 0x0000003c005b7304 */ /* 0x000e220000200800 */
[----:B-1----:R-:W-:Y:S01]  /*9d10*/  IMAD.WIDE.U32 R4, R85, 0x10000, RZ ;  /* 0x0001000055047825 */ /* 0x002fe200078e00ff */
[----:B----4-:R-:W-:-:S03]  /*9d20*/  SHF.L.U32 R62, R93, 0x10, RZ ;  /* 0x000000105d3e7819 */ /* 0x010fc600000006ff */
[----:B------:R-:W-:Y:S01]  /*9d30*/  FFMA.FTZ R95, R104, UR12, R95 ;  /* 0x0000000c685f7c23 */ /* 0x000fe2000801005f */
[----:B------:R-:W-:Y:S01]  /*9d40*/  FFMA.FTZ R99, R108, UR12, R99 ;  /* 0x0000000c6c637c23 */ /* 0x000fe20008010063 */
[----:B------:R-:W-:Y:S01]  /*9d50*/  LOP3.LUT R5, R5, R62, R63, 0xfe, !PT ;  /* 0x0000003e05057212 */ /* 0x000fe200078efe3f */
[----:B------:R-:W-:Y:S01]  /*9d60*/  IMAD.WIDE.U32 R62, R90, 0x10000, RZ ;  /* 0x000100005a3e7825 */ /* 0x000fe200078e00ff */
[----:B------:R1:W3:Y:S01]  /*9d70*/  F2F.F16.F32 R83, R66 ;  /* 0x0000004200537304 */ /* 0x0002e20000200800 */
[----:B------:R-:W-:Y:S02]  /*9d80*/  LOP3.LUT R4, R4, R67, RZ, 0xfc, !PT ;  /* 0x0000004304047212 */ /* 0x000fe400078efcff */
[----:B0-----:R-:W-:Y:S02]  /*9d90*/  LOP3.LUT R62, R62, R91, RZ, 0xfc, !PT ;  /* 0x0000005b3e3e7212 */ /* 0x001fe400078efcff */
[----:B-1----:R-:W-:Y:S02]  /*9da0*/  @P1 MOV R66, R61 ;  /* 0x0000003d00421202 */ /* 0x002fe40000000f00 */
[----:B------:R-:W-:Y:S01]  /*9db0*/  @P0 SHF.R.U32.HI R91, RZ, 0x10, R61 ;  /* 0x00000010ff5b0819 */ /* 0x000fe2000001163d */
[----:B------:R-:W-:Y:S01]  /*9dc0*/  IMAD.WIDE.U32 R60, R3, 0x8, R180 ;  /* 0x00000008033c7825 */ /* 0x000fe200078e00b4 */
[----:B---3--:R-:W-:-:S03]  /*9dd0*/  SHF.L.U32 R85, R83, 0x10, RZ ;  /* 0x0000001053557819 */ /* 0x008fc600000006ff */
[----:B------:R-:W-:Y:S02]  /*9de0*/  @P1 HADD2.F32 R67, -RZ, R66.H0_H0 ;  /* 0x20000042ff431230 */ /* 0x000fe40000004100 */
[----:B------:R-:W-:Y:S01]  /*9df0*/  HFMA2 R83, -RZ, RZ, 0, 0 ;  /* 0x00000000ff537431 */ /* 0x000fe200000001ff */
[----:B------:R0:W-:Y:S01]  /*9e00*/  STG.E.64 desc[UR14][R60.64], R4 ;  /* 0x000000043c007986 */ /* 0x0001e2000c101b0e */
[----:B------:R-:W-:Y:S01]  /*9e10*/  @P0 HADD2.F32 R91, -RZ, R91.H0_H0 ;  /* 0x2000005bff5b0230 */ /* 0x000fe20000004100 */
[----:B------:R-:W-:Y:S01]  /*9e20*/  LOP3.LUT R63, R63, R85, R92, 0xfe, !PT ;  /* 0x000000553f3f7212 */ /* 0x000fe200078efe5c */
[----:B------:R-:W-:Y:S01]  /*9e30*/  @P1 FMUL.FTZ R83, R84, R67 ;  /* 0x0000004354531220 */ /* 0x000fe20000410000 */
[----:B------:R-:W-:Y:S01]  /*9e40*/  IMAD.WIDE.U32 R66, R3, 0x8, R182 ;  /* 0x0000000803427825 */ /* 0x000fe200078e00b6 */
[----:B------:R-:W-:Y:S02]  /*9e50*/  CS2R R84, SRZ ;  /* 0x0000000000547805 */ /* 0x000fe4000001ff00 */
[----:B------:R-:W-:Y:S01]  /*9e60*/  LOP3.LUT P1, RZ, R148, 0xff00, RZ, 0xc0, !PT ;  /* 0x0000ff0094ff7812 */ /* 0x000fe2000782c0ff */
[----:B------:R-:W-:Y:S01]  /*9e70*/  @P0 FMUL.FTZ R84, R86, R91 ;  /* 0x0000005b56540220 */ /* 0x000fe20000410000 */
[----:B------:R-:W-:Y:S01]  /*9e80*/  LOP3.LUT P0, RZ, R148, 0xff0000, RZ, 0xc0, !PT ;  /* 0x00ff000094ff7812 */ /* 0x000fe2000780c0ff */
[----:B------:R1:W-:Y:S01]  /*9e90*/  STG.E.64 desc[UR14][R66.64], R62 ;  /* 0x0000003e42007986 */ /* 0x0003e2000c101b0e */
[----:B0-----:R-:W-:-:S04]  /*9ea0*/  IMAD.WIDE.U32 R4, R2, 0x8, R188 ;  /* 0x0000000802047825 */ /* 0x001fc800078e00bc */
[----:B------:R-:W-:Y:S01]  /*9eb0*/  FMUL.FTZ R93, R81, UR4 ;  /* 0x00000004515d7c20 */ /* 0x000fe20008410000 */
[----:B------:R-:W-:Y:S01]  /*9ec0*/  F2F.F16.F32 R94, R95 ;  /* 0x0000005f005e7304 */ /* 0x000fe20000200800 */
[----:B------:R-:W3:Y:S01]  /*9ed0*/  LDG.E.64 R4, desc[UR14][R4.64] ;  /* 0x0000000e04047981 */ /* 0x000ee2000c1e1b00 */
[----:B------:R-:W-:-:S04]  /*9ee0*/  FMUL.FTZ R91, R97, UR4 ;  /* 0x00000004615b7c20 */ /* 0x000fc80008410000 */
[----:B-1----:R-:W-:Y:S02]  /*9ef0*/  @P0 HADD2.F32 R62, -RZ, R143.H0_H0 ;  /* 0x2000008fff3e0230 */ /* 0x002fe40000004100 */
[----:B------:R-:W-:Y:S01]  /*9f00*/  F2F.F16.F32 R3, R81 ;  /* 0x0000005100037304 */ /* 0x000fe20000200800 */
[----:B------:R-:W-:Y:S01]  /*9f10*/  FMUL.FTZ R91, R91, UR22 ;  /* 0x000000165b5b7c20 */ /* 0x000fe20008410000 */
[----:B------:R-:W-:Y:S01]  /*9f20*/  MOV R86, RZ ;  /* 0x000000ff00567202 */ /* 0x000fe20000000f00 */
[----:B------:R-:W-:-:S05]  /*9f30*/  FMUL.FTZ R93, R93, UR22 ;  /* 0x000000165d5d7c20 */ /* 0x000fca0008410000 */
[----:B------:R-:W0:Y:S08]  /*9f40*/  F2F.F16.F32 R67, R99 ;  /* 0x0000006300437304 */ /* 0x000e300000200800 */
[----:B------:R-:W-:Y:S01]  /*9f50*/  F2F.F16.F32 R66, R97 ;  /* 0x0000006100427304 */ /* 0x000fe20000200800 */
[----:B0-----:R-:W-:Y:S02]  /*9f60*/  SHF.L.U32 R67, R67, 0x10, RZ ;  /* 0x0000001043437819 */ /* 0x001fe400000006ff */
[----:B--2---:R-:W-:-:S02]  /*9f70*/  @P5 MOV R90, R68 ;  /* 0x00000044005a5202 */ /* 0x004fc40000000f00 */
[----:B------:R-:W-:-:S03]  /*9f80*/  @P6 SHF.R.U64 R92, R68, 0x10, R69 ;  /* 0x00000010445c6819 */ /* 0x000fc60000001245 */
[----:B------:R-:W-:Y:S02]  /*9f90*/  @P5 HADD2.F32 R60, -RZ, R90.H0_H0 ;  /* 0x2000005aff3c5230 */ /* 0x000fe40000004100 */
[----:B------:R-:W-:-:S03]  /*9fa0*/  @P6 HADD2.F32 R61, -RZ, R92.H0_H0 ;  /* 0x2000005cff3d6230 */ /* 0x000fc60000004100 */
[----:B------:R-:W-:Y:S01]  /*9fb0*/  @P5 FMUL.FTZ R85, R89, R60 ;  /* 0x0000003c59555220 */ /* 0x000fe20000410000 */
[----:B------:R-:W-:Y:S01]  /*9fc0*/  ISETP.GE.U32.AND P5, PT, R148, 0x1000000, PT ;  /* 0x010000009400780c */ /* 0x000fe20003fa6070 */
[----:B------:R-:W-:Y:S01]  /*9fd0*/  FMUL.FTZ R92, R95, UR4 ;  /* 0x000000045f5c7c20 */ /* 0x000fe20008410000 */
[----:B------:R-:W-:Y:S02]  /*9fe0*/  HFMA2 R68, -RZ, RZ, 0, 0 ;  /* 0x00000000ff447431 */ /* 0x000fe400000001ff */
[----:B------:R-:W-:Y:S01]  /*9ff0*/  @P6 FMUL.FTZ R68, R80, R61 ;  /* 0x0000003d50446220 */ /* 0x000fe20000410000 */
[----:B------:R-:W-:Y:S02]  /*a000*/  @P1 HADD2.F32 R61, -RZ, R174.H0_H0 ;  /* 0x200000aeff3d1230 */ /* 0x000fe40000004100 */
[----:B------:R-:W-:Y:S01]  /*a010*/  FMUL.FTZ R92, R92, UR22 ;  /* 0x000000165c5c7c20 */ /* 0x000fe20008410000 */
[----:B------:R-:W-:Y:S01]  /*a020*/  LOP3.LUT P6, RZ, R148, 0xff, RZ, 0xc0, !PT ;  /* 0x000000ff94ff7812 */ /* 0x000fe200078cc0ff */
[----:B------:R-:W-:Y:S01]  /*a030*/  FMUL.FTZ R89, R99, UR4 ;  /* 0x0000000463597c20 */ /* 0x000fe20008410000 */
[----:B------:R-:W-:Y:S01]  /*a040*/  MOV R60, RZ ;  /* 0x000000ff003c7202 */ /* 0x000fe20000000f00 */
[----:B------:R-:W-:Y:S01]  /*a050*/  @P1 FMUL.FTZ R60, R61, R92 ;  /* 0x0000005c3d3c1220 */ /* 0x000fe20000410000 */
[----:B------:R-:W-:-:S02]  /*a060*/  HFMA2 R61, -RZ, RZ, 0, 0 ;  /* 0x00000000ff3d7431 */ /* 0x000fc400000001ff */
[----:B------:R-:W-:Y:S01]  /*a070*/  @P0 FMUL.FTZ R61, R62, R91 ;  /* 0x0000005b3e3d0220 */ /* 0x000fe20000410000 */
[----:B------:R-:W-:Y:S01]  /*a080*/  FMUL.FTZ R89, R89, UR22 ;  /* 0x0000001659597c20 */ /* 0x000fe20008410000 */
[----:B------:R-:W-:-:S05]  /*a090*/  @P5 HADD2.F32 R62, -RZ, R174.H1_H1 ;  /* 0x300000aeff3e5230 */ /* 0x000fca0000004100 */
[----:B------:R-:W-:Y:S01]  /*a0a0*/  @P5 FMUL.FTZ R86, R62, R89 ;  /* 0x000000593e565220 */ /* 0x000fe20000410000 */
[----:B------:R-:W-:Y:S01]  /*a0b0*/  @P6 HADD2.F32 R62, -RZ, R142.H0_H0 ;  /* 0x2000008eff3e6230 */ /* 0x000fe20000004100 */
[----:B------:R-:W-:Y:S01]  /*a0c0*/  F2F.F16.F32 R60, R60 ;  /* 0x0000003c003c7304 */ /* 0x000fe20000200800 */
[----:B------:R-:W-:-:S03]  /*a0d0*/  HFMA2 R80, -RZ, RZ, 0, 0 ;  /* 0x00000000ff507431 */ /* 0x000fc600000001ff */
[----:B------:R-:W-:-:S04]  /*a0e0*/  @P6 FMUL.FTZ R80, R62, R93 ;  /* 0x0000005d3e506220 */ /* 0x000fc80000410000 */
[----:B------:R-:W0:Y:S08]  /*a0f0*/  F2F.F16.F32 R86, R86 ;  /* 0x0000005600567304 */ /* 0x000e300000200800 */
[----:B------:R1:W2:Y:S08]  /*a100*/  F2F.F16.F32 R90, R61 ;  /* 0x0000003d005a7304 */ /* 0x0002b00000200800 */
[----:B------:R-:W4:Y:S01]  /*a110*/  F2F.F16.F32 R95, R80 ;  /* 0x00000050005f7304 */ /* 0x000f220000200800 */
[----:B------:R-:W-:Y:S01]  /*a120*/  IMAD.WIDE.U32 R62, R94, 0x10000, RZ ;  /* 0x000100005e3e7825 */ /* 0x000fe200078e00ff */
[----:B0-----:R-:W-:-:S03]  /*a130*/  SHF.L.U32 R81, R86, 0x10, RZ ;  /* 0x0000001056517819 */ /* 0x001fc600000006ff */
[----:B-1----:R-:W-:Y:S01]  /*a140*/  IMAD.WIDE.U32 R60, R60, 0x10000, RZ ;  /* 0x000100003c3c7825 */ /* 0x002fe200078e00ff */
[----:B------:R-:W-:Y:S02]  /*a150*/  LOP3.LUT R63, R63, R67, R66, 0xfe, !PT ;  /* 0x000000433f3f7212 */ /* 0x000fe400078efe42 */
[----:B------:R-:W-:Y:S01]  /*a160*/  LOP3.LUT R62, R62, R3, RZ, 0xfc, !PT ;  /* 0x000000033e3e7212 */ /* 0x000fe200078efcff */
[----:B------:R-:W-:Y:S01]  /*a170*/  IMAD.WIDE.U32 R66, R2, 0x8, R180 ;  /* 0x0000000802427825 */ /* 0x000fe200078e00b4 */
[----:B--2---:R-:W-:-:S03]  /*a180*/  LOP3.LUT R61, R61, R81, R90, 0xfe, !PT ;  /* 0x000000513d3d7212 */ /* 0x004fc600078efe5a */
[----:B------:R-:W-:Y:S01]  /*a190*/  IMAD.WIDE.U32 R2, R2, 0x8, R182 ;  /* 0x0000000802027825 */ /* 0x000fe200078e00b6 */
[----:B----4-:R-:W-:-:S03]  /*a1a0*/  LOP3.LUT R60, R60, R95, RZ, 0xfc, !PT ;  /* 0x0000005f3c3c7212 */ /* 0x010fc600078efcff */
[----:B------:R-:W-:Y:S01]  /*a1b0*/  IMAD.WIDE.U32 R80, R0, 0x8, R188 ;  /* 0x0000000800507825 */ /* 0x000fe200078e00bc */
[----:B------:R-:W-:Y:S04]  /*a1c0*/  STG.E.64 desc[UR14][R66.64], R62 ;  /* 0x0000003e42007986 */ /* 0x000fe8000c101b0e */
[----:B------:R0:W-:Y:S04]  /*a1d0*/  STG.E.64 desc[UR14][R2.64], R60 ;  /* 0x0000003c02007986 */ /* 0x0001e8000c101b0e */
[----:B------:R-:W2:Y:S01]  /*a1e0*/  LDG.E.64 R80, desc[UR14][R80.64] ;  /* 0x0000000e50507981 */ /* 0x000ea2000c1e1b00 */
[----:B------:R-:W-:-:S02]  /*a1f0*/  MOV R86, R146 ;  /* 0x0000009200567202 */ /* 0x000fc40000000f00 */
[----:B0-----:R-:W-:Y:S02]  /*a200*/  SHF.R.U64 R3, R146, 0x10, R147 ;  /* 0x0000001092037819 */ /* 0x001fe40000001293 */
[----:B------:R-:W-:-:S03]  /*a210*/  @P3 MOV R2, R69 ;  /* 0x0000004500023202 */ /* 0x000fc60000000f00 */
[----:B------:R-:W-:Y:S02]  /*a220*/  HADD2.F32 R61, -RZ, R3.H0_H0 ;  /* 0x20000003ff3d7230 */ /* 0x000fe40000004100 */
[----:B------:R-:W-:Y:S01]  /*a230*/  @P3 HADD2.F32 R3, -RZ, R2.H0_H0 ;  /* 0x20000002ff033230 */ /* 0x000fe20000004100 */
[----:B------:R-:W-:Y:S01]  /*a240*/  @P4 SHF.R.U32.HI R2, RZ, 0x10, R69 ;  /* 0x00000010ff024819 */ /* 0x000fe20000011645 */
[--C-:B------:R-:W-:Y:S01]  /*a250*/  FFMA.FTZ R110, R110, UR13, R75.reuse ;  /* 0x0000000d6e6e7c23 */ /* 0x100fe2000801004b */
[--C-:B------:R-:W-:Y:S01]  /*a260*/  FFMA.FTZ R112, R112, UR13, R75.reuse ;  /* 0x0000000d70707c23 */ /* 0x100fe2000801004b */
[--C-:B------:R-:W-:Y:S01]  /*a270*/  FFMA.FTZ R114, R114, UR13, R75.reuse ;  /* 0x0000000d72727c23 */ /* 0x100fe2000801004b */
[----:B------:R-:W-:Y:S01]  /*a280*/  FFMA.FTZ R116, R116, UR13, R75 ;  /* 0x0000000d74747c23 */ /* 0x000fe2000801004b */
[----:B------:R-:W-:Y:S01]  /*a290*/  MOV R60, R147 ;  /* 0x00000093003c7202 */ /* 0x000fe20000000f00 */
[----:B------:R-:W-:Y:S02]  /*a2a0*/  HADD2.F32 R75, -RZ, R86.H0_H0 ;  /* 0x20000056ff4b7230 */ /* 0x000fe40000004100 */
[----:B------:R-:W-:-:S02]  /*a2b0*/  HFMA2 R86, -RZ, RZ, 0, 0 ;  /* 0x00000000ff567431 */ /* 0x000fc400000001ff */
[----:B------:R-:W-:Y:S01]  /*a2c0*/  @P3 FMUL.FTZ R86, R88, R3 ;  /* 0x0000000358563220 */ /* 0x000fe20000410000 */
[----:B------:R-:W-:Y:S02]  /*a2d0*/  @P4 HADD2.F32 R2, -RZ, R2.H0_H0 ;  /* 0x20000002ff024230 */ /* 0x000fe40000004100 */
[----:B------:R-:W-:Y:S02]  /*a2e0*/  HADD2.F32 R63, -RZ, R60.H0_H0 ;  /* 0x2000003cff3f7230 */ /* 0x000fe40000004100 */
[----:B------:R-:W-:Y:S02]  /*a2f0*/  HFMA2 R90, -RZ, RZ, 0, 0 ;  /* 0x00000000ff5a7431 */ /* 0x000fe400000001ff */
[----:B------:R-:W-:Y:S01]  /*a300*/  @P4 FMUL.FTZ R90, R87, R2 ;  /* 0x00000002575a4220 */ /* 0x000fe20000410000 */
[----:B------:R-:W-:Y:S01]  /*a310*/  LOP3.LUT P4, RZ, R149, 0xff0000, RZ, 0xc0, !PT ;  /* 0x00ff000095ff7812 */ /* 0x000fe2000788c0ff */
[----:B------:R-:W-:Y:S01]  /*a320*/  FADD.FTZ R114, R113, -R114 ;  /* 0x8000007271727221 */ /* 0x000fe20000010000 */
[----:B------:R-:W-:Y:S01]  /*a330*/  SHF.R.U32.HI R62, RZ, 0x10, R147 ;  /* 0x00000010ff3e7819 */ /* 0x000fe20000011693 */
[----:B------:R-:W-:Y:S01]  /*a340*/  FADD.FTZ R112, R111, -R112 ;  /* 0x800000706f707221 */ /* 0x000fe20000010000 */
[----:B------:R-:W-:Y:S01]  /*a350*/  LOP3.LUT P3, RZ, R149, 0xff00, RZ, 0xc0, !PT ;  /* 0x0000ff0095ff7812 */ /* 0x000fe2000786c0ff */
[----:B------:R-:W-:-:S02]  /*a360*/  HFMA2 R88, -RZ, RZ, 0, 0 ;  /* 0x00000000ff587431 */ /* 0x000fc400000001ff */
[----:B------:R-:W-:Y:S01]  /*a370*/  FFMA.FTZ R63, R114, UR12, R63 ;  /* 0x0000000c723f7c23 */ /* 0x000fe2000801003f */
[----:B------:R-:W-:Y:S01]  /*a380*/  MOV R69, RZ ;  /* 0x000000ff00457202 */ /* 0x000fe20000000f00 */
[----:B------:R-:W-:Y:S02]  /*a390*/  HADD2.F32 R67, -RZ, R62.H0_H0 ;  /* 0x2000003eff437230 */ /* 0x000fe40000004100 */
[----:B------:R-:W-:Y:S01]  /*a3a0*/  FADD.FTZ R116, R115, -R116 ;  /* 0x8000007473747221 */ /* 0x000fe20000010000 */
[----:B------:R-:W-:Y:S01]  /*a3b0*/  FFMA.FTZ R112, R112, UR12, R61 ;  /* 0x0000000c70707c23 */ /* 0x000fe2000801003d */
[----:B------:R-:W-:Y:S01]  /*a3c0*/  FADD.FTZ R110, R109, -R110 ;  /* 0x8000006e6d6e7221 */ /* 0x000fe20000010000 */
[----:B------:R-:W-:Y:S01]  /*a3d0*/  F2F.F16.F32 R66, R63 ;  /* 0x0000003f00427304 */ /* 0x000fe20000200800 */
[----:B------:R-:W-:Y:S02]  /*a3e0*/  FFMA.FTZ R116, R116, UR12, R67 ;  /* 0x0000000c74747c23 */ /* 0x000fe40008010043 */
[----:B------:R-:W-:-:S05]  /*a3f0*/  FFMA.FTZ R75, R110, UR12, R75 ;  /* 0x0000000c6e4b7c23 */ /* 0x000fca000801004b */
[----:B------:R0:W1:Y:S02]  /*a400*/  F2F.F16.F32 R61, R112 ;  /* 0x00000070003d7304 */ /* 0x0000640000200800 */
[----:B0-----:R-:W-:-:S06]  /*a410*/  FMUL.FTZ R112, R112, UR4 ;  /* 0x0000000470707c20 */ /* 0x001fcc0008410000 */
[----:B------:R0:W-:Y:S01]  /*a420*/  F2F.F16.F32 R95, R75 ;  /* 0x0000004b005f7304 */ /* 0x0001e20000200800 */
[----:B------:R-:W-:Y:S01]  /*a430*/  FMUL.FTZ R97, R112, UR22 ;  /* 0x0000001670617c20 */ /* 0x000fe20008410000 */
[----:B---3--:R-:W-:Y:S02]  /*a440*/  @P6 MOV R3, R4 ;  /* 0x0000000400036202 */ /* 0x008fe40000000f00 */
[----:B------:R-:W-:-:S03]  /*a450*/  @P1 SHF.R.U64 R60, R4, 0x10, R5 ;  /* 0x00000010043c1819 */ /* 0x000fc60000001205 */
[----:B------:R-:W-:Y:S02]  /*a460*/  @P6 HADD2.F32 R4, -RZ, R3.H0_H0 ;  /* 0x20000003ff046230 */ /* 0x000fe40000004100 */
[----:B------:R-:W-:-:S03]  /*a470*/  @P1 HADD2.F32 R3, -RZ, R60.H0_H0 ;  /* 0x2000003cff031230 */ /* 0x000fc60000004100 */
[----:B------:R-:W-:Y:S01]  /*a480*/  @P6 FMUL.FTZ R88, R93, R4 ;  /* 0x000000045d586220 */ /* 0x000fe20000410000 */
[C---:B------:R-:W-:Y:S01]  /*a490*/  ISETP.GE.U32.AND P6, PT, R149.reuse, 0x1000000, PT ;  /* 0x010000009500780c */ /* 0x040fe20003fc6070 */
[----:B------:R-:W-:Y:S01]  /*a4a0*/  @P1 FMUL.FTZ R69, R92, R3 ;  /* 0x000000035c451220 */ /* 0x000fe20000410000 */
[----:B------:R-:W-:Y:S01]  /*a4b0*/  LOP3.LUT P1, RZ, R149, 0xff, RZ, 0xc0, !PT ;  /* 0x000000ff95ff7812 */ /* 0x000fe2000782c0ff */
[----:B------:R-:W-:Y:S01]  /*a4c0*/  FMUL.FTZ R60, R63, UR4 ;  /* 0x000000043f3c7c20 */ /* 0x000fe20008410000 */
[----:B------:R-:W-:Y:S01]  /*a4d0*/  @P4 HADD2.F32 R63, -RZ, R145.H0_H0 ;  /* 0x20000091ff3f4230 */ /* 0x000fe20000004100 */
[----:B------:R-:W-:Y:S02]  /*a4e0*/  CS2R R2, SRZ ;  /* 0x0000000000027805 */ /* 0x000fe4000001ff00 */
[----:B------:R-:W-:Y:S01]  /*a4f0*/  FMUL.FTZ R98, R60, UR22 ;  /* 0x000000163c627c20 */ /* 0x000fe20008410000 */
[--C-:B------:R-:W-:Y:S02]  /*a500*/  @P3 HADD2.F32 R4, -RZ, R173.reuse.H0_H0 ;  /* 0x200000adff043230 */ /* 0x100fe40000004100 */
[----:B------:R-:W-:Y:S01]  /*a510*/  FMUL.FTZ R60, R116, UR4 ;  /* 0x00000004743c7c20 */ /* 0x000fe20008410000 */
[----:B0-----:R-:W-:Y:S01]  /*a520*/  FMUL.FTZ R75, R75, UR4 ;  /* 0x000000044b4b7c20 */ /* 0x001fe20008410000 */
[----:B------:R-:W-:Y:S01]  /*a530*/  @P4 FMUL.FTZ R3, R63, R98 ;  /* 0x000000623f034220 */ /* 0x000fe20000410000 */
[----:B------:R-:W-:-:S02]  /*a540*/  @P6 HADD2.F32 R63, -RZ, R173.H1_H1 ;  /* 0x300000adff3f6230 */ /* 0x000fc40000004100 */
[----:B------:R-:W-:Y:S01]  /*a550*/  FMUL.FTZ R100, R60, UR22 ;  /* 0x000000163c647c20 */ /* 0x000fe20008410000 */
[----:B------:R-:W-:Y:S01]  /*a560*/  @P3 FMUL.FTZ R2, R4, R97 ;  /* 0x0000006104023220 */ /* 0x000fe20000410000 */
[----:B------:R-:W-:Y:S02]  /*a570*/  @P1 HADD2.F32 R93, -RZ, R144.H0_H0 ;  /* 0x20000090ff5d1230 */ /* 0x000fe40000004100 */
[----:B------:R-:W-:Y:S01]  /*a580*/  FMUL.FTZ R96, R75, UR22 ;  /* 0x000000164b607c20 */ /* 0x000fe20008410000 */
[----:B------:R-:W-:Y:S02]  /*a590*/  HFMA2 R4, -RZ, RZ, 0, 0 ;  /* 0x00000000ff047431 */ /* 0x000fe400000001ff */
[----:B------:R-:W-:Y:S01]  /*a5a0*/  @P6 FMUL.FTZ R4, R63, R100 ;  /* 0x000000643f046220 */ /* 0x000fe20000410000 */
[----:B------:R-:W-:Y:S01]  /*a5b0*/  MOV R63, RZ ;  /* 0x000000ff003f7202 */ /* 0x000fe20000000f00 */
[----:B------:R-:W-:Y:S01]  /*a5c0*/  @P1 FMUL.FTZ R63, R93, R96 ;  /* 0x000000605d3f1220 */ /* 0x000fe20000410000 */
[----:B------:R-:W-:Y:S08]  /*a5d0*/  F2F.F16.F32 R2, R2 ;  /* 0x0000000200027304 */ /* 0x000ff00000200800 */
[----:B------:R-:W0:Y:S08]  /*a5e0*/  F2F.F16.F32 R67, R116 ;  /* 0x0000007400437304 */ /* 0x000e300000200800 */
[----:B------:R-:W3:Y:S01]  /*a5f0*/  F2F.F16.F32 R4, R4 ;  /* 0x0000000400047304 */ /* 0x000ee20000200800 */
[----:B------:R-:W-:-:S07]  /*a600*/  @P0 MOV R62, R5 ;  /* 0x00000005003e0202 */ /* 0x000fce0000000f00 */
[----:B------:R-:W4:Y:S08]  /*a610*/  F2F.F16.F32 R63, R63 ;  /* 0x0000003f003f7304 */ /* 0x000f300000200800 */
[----:B------:R4:W4:Y:S01]  /*a620*/  F2F.F16.F32 R87, R3 ;  /* 0x0000000300577304 */ /* 0x0009220000200800 */
[----:B-1----:R-:W-:Y:S01]  /*a630*/  IMAD.WIDE.U32 R60, R61, 0x10000, RZ ;  /* 0x000100003d3c7825 */ /* 0x002fe200078e00ff */
[----:B0-----:R-:W-:-:S02]  /*a640*/  SHF.L.U32 R67, R67, 0x10, RZ ;  /* 0x0000001043437819 */ /* 0x001fc400000006ff */
[----:B---3--:R-:W-:Y:S01]  /*a650*/  SHF.L.U32 R75, R4, 0x10, RZ ;  /* 0x00000010044b7819 */ /* 0x008fe200000006ff */
[----:B------:R-:W-:Y:S02]  /*a660*/  @P0 HADD2.F32 R92, -RZ, R62.H0_H0 ;  /* 0x2000003eff5c0230 */ /* 0x000fe40000004100 */
[----:B----4-:R-:W-:Y:S01]  /*a670*/  IMAD.WIDE.U32 R2, R2, 0x10000, RZ ;  /* 0x0001000002027825 */ /* 0x010fe200078e00ff */
[----:B------:R-:W-:-:S03]  /*a680*/  LOP3.LUT R61, R61, R67, R66, 0xfe, !PT ;  /* 0x000000433d3d7212 */ /* 0x000fc600078efe42 */
[----:B------:R-:W-:Y:S01]  /*a690*/  HFMA2 R4, -RZ, RZ, 0, 0 ;  /* 0x00000000ff047431 */ /* 0x000fe200000001ff */
[----:B------:R-:W-:Y:S02]  /*a6a0*/  LOP3.LUT R60, R60, R95, RZ, 0xfc, !PT ;  /* 0x0000005f3c3c7212 */ /* 0x000fe400078efcff */
[----:B------:R-:W-:Y:S01]  /*a6b0*/  LOP3.LUT R2, R2, R63, RZ, 0xfc, !PT ;  /* 0x0000003f02027212 */ /* 0x000fe200078efcff */
[----:B------:R-:W-:Y:S01]  /*a6c0*/  IMAD.WIDE.U32 R62, R0, 0x8, R180 ;  /* 0x00000008003e7825 */ /* 0x000fe200078e00b4 */
[----:B------:R-:W-:-:S03]  /*a6d0*/  LOP3.LUT R3, R3, R75, R87, 0xfe, !PT ;  /* 0x0000004b03037212 */ /* 0x000fc600078efe57 */
[----:B------:R-:W-:Y:S01]  /*a6e0*/  @P0 FMUL.FTZ R4, R91, R92 ;  /* 0x0000005c5b040220 */ /* 0x000fe20000410000 */
[----:B------:R-:W-:Y:S01]  /*a6f0*/  @P5 SHF.R.U32.HI R94, RZ, 0x10, R5 ;  /* 0x00000010ff5e5819 */ /* 0x000fe20000011605 */
[----:B------:R-:W-:Y:S01]  /*a700*/  IMAD.WIDE.U32 R66, R0, 0x8, R182 ;  /* 0x0000000800427825 */ /* 0x000fe200078e00b6 */
[----:B------:R0:W-:Y:S04]  /*a710*/  STG.E.64 desc[UR14][R62.64], R60 ;  /* 0x0000003c3e007986 */ /* 0x0001e8000c101b0e */
[----:B------:R1:W-:Y:S01]  /*a720*/  STG.E.64 desc[UR14][R66.64], R2 ;  /* 0x0000000242007986 */ /* 0x0003e2000c101b0e */
[----:B------:R-:W-:Y:S01]  /*a730*/  HFMA2 R5, -RZ, RZ, 0, 0 ;  /* 0x00000000ff057431 */ /* 0x000fe200000001ff */
[----:B------:R-:W-:Y:S01]  /*a740*/  MOV R0, RZ ;  /* 0x000000ff00007202 */ /* 0x000fe20000000f00 */
[----:B------:R-:W-:-:S02]  /*a750*/  HFMA2 R91, -RZ, RZ, 0, 0 ;  /* 0x00000000ff5b7431 */ /* 0x000fc400000001ff */
[----:B0-----:R-:W-:-:S05]  /*a760*/  @P5 HADD2.F32 R60, -RZ, R94.H0_H0 ;  /* 0x2000005eff3c5230 */ /* 0x001fca0000004100 */
[----:B------:R-:W-:Y:S01]  /*a770*/  @P5 FMUL.FTZ R5, R89, R60 ;  /* 0x0000003c59055220 */ /* 0x000fe20000410000 */
[----:B--2---:R-:W-:Y:S02]  /*a780*/  @P1 MOV R75, R80 ;  /* 0x00000050004b1202 */ /* 0x004fe40000000f00 */
[--C-:B------:R-:W-:Y:S02]  /*a790*/  @P3 SHF.R.U64 R93, R80, 0x10, R81.reuse ;  /* 0x00000010505d3819 */ /* 0x100fe40000001251 */
[----:B------:R-:W-:Y:S02]  /*a7a0*/  @P4 MOV R87, R81 ;  /* 0x0000005100574202 */ /* 0x000fe40000000f00 */
[----:B------:R-:W-:Y:S01]  /*a7b0*/  @P6 SHF.R.U32.HI R92, RZ, 0x10, R81 ;  /* 0x00000010ff5c6819 */ /* 0x000fe20000011651 */
[----:B------:R-:W-:Y:S02]  /*a7c0*/  @P1 HADD2.F32 R75, -RZ, R75.H0_H0 ;  /* 0x2000004bff4b1230 */ /* 0x000fe40000004100 */
[----:B-1----:R-:W-:-:S02]  /*a7d0*/  @P3 HADD2.F32 R2, -RZ, R93.H0_H0 ;  /* 0x2000005dff023230 */ /* 0x002fc40000004100 */
[----:B------:R-:W-:Y:S02]  /*a7e0*/  @P4 HADD2.F32 R87, -RZ, R87.H0_H0 ;  /* 0x20000057ff574230 */ /* 0x000fe40000004100 */
[----:B------:R-:W-:Y:S02]  /*a7f0*/  @P6 HADD2.F32 R3, -RZ, R92.H0_H0 ;  /* 0x2000005cff036230 */ /* 0x000fe40000004100 */
[----:B------:R-:W-:Y:S01]  /*a800*/  HFMA2 R81, -RZ, RZ, 0, 0 ;  /* 0x00000000ff517431 */ /* 0x000fe200000001ff */
[----:B------:R-:W-:Y:S01]  /*a810*/  MOV R80, RZ ;  /* 0x000000ff00507202 */ /* 0x000fe20000000f00 */
[----:B------:R-:W-:Y:S01]  /*a820*/  @P1 FMUL.FTZ R0, R96, R75 ;  /* 0x0000004b60001220 */ /* 0x000fe20000410000 */
[----:B------:R-:W-:Y:S01]  /*a830*/  @P3 FMUL.FTZ R81, R97, R2 ;  /* 0x0000000261513220 */ /* 0x000fe20000410000 */
[----:B------:R-:W-:Y:S01]  /*a840*/  @P4 FMUL.FTZ R80, R98, R87 ;  /* 0x0000005762504220 */ /* 0x000fe20000410000 */
[----:B------:R-:W-:-:S07]  /*a850*/  @P6 FMUL.FTZ R91, R100, R3 ;  /* 0x00000003645b6220 */ /* 0x000fce0000410000 */
.L_x_2379:
        /* <DEDUP_REMOVED lines=112> */
.L_x_2376:
        /* <DEDUP_REMOVED lines=33> */
.L_x_2382:
        /* <DEDUP_REMOVED lines=9> */
.L_x_14321:


//--------------------- .text._ZN10layer_norm22ln_bwd_finalize_kernelINS_22Kernel_traits_finalizeILj7168E6__halfS2_S2_S2_fjLb1ELj1024ELj4ENS_18Kernel_traits_baseILj7168ES2_S2_S2_S2_fjLj1024EEEEELb1ELb0EEEvNS_9BwdParamsE --------------------------
	.section	.text._ZN10layer_norm22ln_bwd_finalize_kernelINS_22Kernel_traits_finalizeILj7168E6__halfS2_S2_S2_fjLb1ELj1024ELj4ENS_18Kernel_traits_baseILj7168ES2_S2_S2_S2_fjLj1024EEEEELb1ELb0EEEvNS_9BwdParamsE,"ax",@progbits
	.align	128
        .global         _ZN10layer_norm22ln_bwd_finalize_kernelINS_22Kernel_traits_finalizeILj7168E6__halfS2_S2_S2_fjLb1ELj1024ELj4ENS_18Kernel_traits_baseILj7168ES2_S2_S2_S2_fjLj1024EEEEELb1ELb0EEEvNS_9BwdParamsE
        .type           _ZN10layer_norm22ln_bwd_finalize_kernelINS_22Kernel_traits_finalizeILj7168E6__halfS2_S2_S2_fjLb1ELj1024ELj4ENS_18Kernel_traits_baseILj7168ES2_S2_S2_S2_fjLj1024EEEEELb1ELb0EEEvNS_9BwdParamsE,@function
        .size           _ZN10layer_norm22ln_bwd_finalize_kernelINS_22Kernel_traits_finalizeILj7168E6__halfS2_S2_S2_fjLb1ELj1024ELj4ENS_18Kernel_traits_baseILj7168ES2_S2_S2_S2_fjLj1024EEEEELb1ELb0EEEvNS_9BwdParamsE,(.L_x_14322 - _ZN10layer_norm22ln_bwd_finalize_kernelINS_22Kernel_traits_finalizeILj7168E6__halfS2_S2_S2_fjLb1ELj1024ELj4ENS_18Kernel_traits_baseILj7168ES2_S2_S2_S2_fjLj1024EEEEELb1ELb0EEEvNS_9BwdParamsE)
        .other          _ZN10layer_norm22ln_bwd_finalize_kernelINS_22Kernel_traits_finalizeILj7168E6__halfS2_S2_S2_fjLb1ELj1024ELj4ENS_18Kernel_traits_baseILj7168ES2_S2_S2_S2_fjLj1024EEEEELb1ELb0EEEvNS_9BwdParamsE,@"STO_CUDA_ENTRY STV_DEFAULT"
_ZN10layer_norm22ln_bwd_finalize_kernelINS_22Kernel_traits_finalizeILj7168E6__halfS2_S2_S2_fjLb1ELj1024ELj4ENS_18Kernel_traits_baseILj7168ES2_S2_S2_S2_fjLj1024EEEEELb1ELb0EEEvNS_9BwdParamsE:
.text._ZN10layer_norm22ln_bwd_finalize_kernelINS_22Kernel_traits_finalizeILj7168E6__halfS2_S2_S2_fjLb1ELj1024ELj4ENS_18Kernel_traits_baseILj7168ES2_S2_S2_S2_fjLj1024EEEEELb1ELb0EEEvNS_9BwdParamsE:
        /* <DEDUP_REMOVED lines=62> */
.L_x_2387:
        /* <DEDUP_REMOVED lines=87> */
.L_x_2386:
[----:B------:R-:W-:Y:S05]  /*0950*/  BSYNC.RECONVERGENT B1 ;  /* 0x0000000000017941 */ /* 0x000fea0003800200 */
.L_x_2385:
        /* <DEDUP_REMOVED lines=49> */
.L_x_2389:
[----:B------:R-:W-:Y:S05]  /*0c70*/  BSYNC.RECONVERGENT B1 ;  /* 0x0000000000017941 */ /* 0x000fea0003800200 */
.L_x_2388:
        /* <DEDUP_REMOVED lines=29> */
.L_x_2391:
[----:B------:R-:W-:Y:S05]  /*0e50*/  BSYNC.RECONVERGENT B1 ;  /* 0x0000000000017941 */ /* 0x000fea0003800200 */
.L_x_2390:
        /* <DEDUP_REMOVED lines=14> */
.L_x_2384:
[----:B------:R-:W-:Y:S05]  /*0f40*/  BSYNC.RECONVERGENT B0 ;  /* 0x0000000000007941 */ /* 0x000fea0003800200 */
.L_x_2383:
        /* <DEDUP_REMOVED lines=68> */
[----:B-1----:R-:W-:Y:S02]  /*1390*/  F2FP.F16.F32.PACK_AB R11, R11, R10 ;  /* 0x0000000a0b0b723e */ /* 0x002fe400000000ff */
[----:B--2---:R-:W-:-:S03]  /*13a0*/  F2FP.F16.F32.PACK_AB R13, R13, R12 ;  /* 0x0000000c0d0d723e */ /* 0x004fc600000000ff */
[----:B------:R-:W-:Y:S01]  /*13b0*/  STG.E desc[UR6][R2.64], R11 ;  /* 0x0000000b02007986 */ /* 0x000fe2000c101906 */
[----:B----4-:R-:W-:-:S03]  /*13c0*/  F2FP.F16.F32.PACK_AB R15, R15, R14 ;  /* 0x0000000e0f0f723e */ /* 0x010fc600000000ff */
[----:B------:R-:W-:Y:S04]  /*13d0*/  STG.E desc[UR6][R4.64], R13 ;  /* 0x0000000d04007986 */ /* 0x000fe8000c101906 */
[----:B------:R-:W-:Y:S01]  /*13e0*/  STG.E desc[UR6][R6.64], R15 ;  /* 0x0000000f06007986 */ /* 0x000fe2000c101906 */
[----:B------:R-:W-:Y:S05]  /*13f0*/  EXIT ;  /* 0x000000000000794d */ /* 0x000fea0003800000 */
.L_x_2392:
        /* <DEDUP_REMOVED lines=16> */
.L_x_14322:


//--------------------- .text._ZN10layer_norm13ln_bwd_kernelINS_13Kernel_traitsI6__halfS2_S2_S2_fjLj7168ELj1ELj1ELj8ELj8ENS_18Kernel_traits_baseILj7168ES2_S2_S2_S2_fjLj256EEEEELb1ELb1ELb1ELb0EEEvNS_9BwdParamsE --------------------------
	.section	.text._ZN10layer_norm13ln_bwd_kernelINS_13Kernel_traitsI6__halfS2_S2_S2_fjLj7168ELj1ELj1ELj8ELj8ENS_18Kernel_traits_baseILj7168ES2_S2_S2_S2_fjLj256EEEEELb1ELb1ELb1ELb0EEEvNS_9BwdParamsE,"ax",@progbits
	.align	128
        .global         _ZN10layer_norm13ln_bwd_kernelINS_13Kernel_traitsI6__halfS2_S2_S2_fjLj7168ELj1ELj1ELj8ELj8ENS_18Kernel_traits_baseILj7168ES2_S2_S2_S2_fjLj256EEEEELb1ELb1ELb1ELb0EEEvNS_9BwdParamsE
        .type           _ZN10layer_norm13ln_bwd_kernelINS_13Kernel_traitsI6__halfS2_S2_S2_fjLj7168ELj1ELj1ELj8ELj8ENS_18Kernel_traits_baseILj7168ES2_S2_S2_S2_fjLj256EEEEELb1ELb1ELb1ELb0EEEvNS_9BwdParamsE,@function
        .size           _ZN10layer_norm13ln_bwd_kernelINS_13Kernel_traitsI6__halfS2_S2_S2_fjLj7168ELj1ELj1ELj8ELj8ENS_18Kernel_traits_baseILj7168ES2_S2_S2_S2_fjLj256EEEEELb1ELb1ELb1ELb0EEEvNS_9BwdParamsE,(.L_x_14323 - _ZN10layer_norm13ln_bwd_kernelINS_13Kernel_traitsI6__halfS2_S2_S2_fjLj7168ELj1ELj1ELj8ELj8ENS_18Kernel_traits_baseILj7168ES2_S2_S2_S2_fjLj256EEEEELb1ELb1ELb1ELb0EEEvNS_9BwdParamsE)
        .other          _ZN10layer_norm13ln_bwd_kernelINS_13Kernel_traitsI6__halfS2_S2_S2_fjLj7168ELj1ELj1ELj8ELj8ENS_18Kernel_traits_baseILj7168ES2_S2_S2_S2_fjLj256EEEEELb1ELb1ELb1ELb0EEEvNS_9BwdParamsE,@"STO_CUDA_ENTRY STV_DEFAULT"
_ZN10layer_norm13ln_bwd_kernelINS_13Kernel_traitsI6__halfS2_S2_S2_fjLj7168ELj1ELj1ELj8ELj8ENS_18Kernel_traits_baseILj7168ES2_S2_S2_S2_fjLj256EEEEELb1ELb1ELb1ELb0EEEvNS_9BwdParamsE:
.text._ZN10layer_norm13ln_bwd_kernelINS_13Kernel_traitsI6__halfS2_S2_S2_fjLj7168ELj1ELj1ELj8ELj8ENS_18Kernel_traits_baseILj7168ES2_S2_S2_S2_fjLj256EEEEELb1ELb1ELb1ELb0EEEvNS_9BwdParamsE:
        /* <DEDUP_REMOVED lines=38> */
[C---:B----4-:R-:W-:Y:S01]  /*0260*/  @P1 IMAD.WIDE.U32 R40, R9.reuse, 0x8, R40 ;  /* 0x0000000809281825 */ /* 0x050fe200078e0028 */
[----:B------:R-:W-:Y:S02]  /*0270*/  @P1 IADD3 R9, PT, PT, R9, 0x100, RZ ;  /* 0x0000010009091810 */ /* 0x000fe40007ffe0ff */
[----:B------:R-:W-:Y:S02]  /*0280*/  CS2R R116, SRZ ;  /* 0x0000000000747805 */ /* 0x000fe4000001ff00 */
[----:B------:R-:W-:Y:S02]  /*0290*/  CS2R R118, SRZ ;  /* 0x0000000000767805 */ /* 0x000fe4000001ff00 */
[----:B------:R-:W-:Y:S01]  /*02a0*/  CS2R R112, SRZ ;  /* 0x0000000000707805 */ /* 0x000fe2000001ff00 */
[----:B------:R-:W5:Y:S01]  /*02b0*/  @P1 LDG.E.64 R26, desc[UR14][R40.64] ;  /* 0x0000000e281a1981 */ /* 0x000f62000c1e1b00 */
[----:B------:R-:W4:Y:S01]  /*02c0*/  @P3 LDC.64 R48, c[0x0][0x3e8] ;  /* 0x0000fa00ff303b82 */ /* 0x000f220000000a00 */
[----:B--2---:R-:W-:Y:S01]  /*02d0*/  @P2 IMAD.WIDE.U32 R42, R9, 0x8, R42 ;  /* 0x00000008092a2825 */ /* 0x004fe200078e002a */
[----:B------:R-:W-:-:S02]  /*02e0*/  CS2R R114, SRZ ;  /* 0x0000000000727805 */ /* 0x000fc4000001ff00 */
[----:B------:R-:W-:Y:S02]  /*02f0*/  CS2R R108, SRZ ;  /* 0x00000000006c7805 */ /* 0x000fe4000001ff00 */
[----:B------:R-:W-:Y:S02]  /*0300*/  CS2R R110, SRZ ;  /* 0x00000000006e7805 */ /* 0x000fe4000001ff00 */
[----:B------:R-:W-:Y:S01]  /*0310*/  CS2R R104, SRZ ;  /* 0x0000000000687805 */ /* 0x000fe2000001ff00 */
[----:B------:R-:W5:Y:S01]  /*0320*/  @P2 LDG.E.64 R28, desc[UR14][R42.64] ;  /* 0x0000000e2a1c2981 */ /* 0x000f62000c1e1b00 */
[----:B------:R-:W2:Y:S01]  /*0330*/  @P4 LDC.64 R50, c[0x0][0x3d0] ;  /* 0x0000f400ff324b82 */ /* 0x000ea20000000a00 */
[C---:B-1----:R-:W-:Y:S01]  /*0340*/  @P2 IMAD.WIDE.U32 R44, R9.reuse, 0x8, R44 ;  /* 0x00000008092c2825 */ /* 0x042fe200078e002c */
[----:B------:R-:W-:-:S06]  /*0350*/  @P2 IADD3 R9, PT, PT, R9, 0x100, RZ ;  /* 0x0000010009092810 */ /* 0x000fcc0007ffe0ff */
[----:B------:R-:W1:Y:S01]  /*0360*/  @P4 LDC.64 R52, c[0x0][0x3e8] ;  /* 0x0000fa00ff344b82 */ /* 0x000e620000000a00 */
[C---:B0-----:R-:W-:Y:S01]  /*0370*/  @P3 IMAD.WIDE.U32 R46, R9.reuse, 0x8, R46 ;  /* 0x00000008092e3825 */ /* 0x041fe200078e002e */
[----:B------:R-:W5:Y:S06]  /*0380*/  @P2 LDG.E.64 R2, desc[UR14][R44.64] ;  /* 0x0000000e2c022981 */ /* 0x000f6c000c1e1b00 */
        /* <DEDUP_REMOVED lines=10> */
[----:B------:R-:W-:Y:S01]  /*0430*/  @P4 IADD3 R9, PT, PT, R9, 0x100, RZ ;  /* 0x0000010009094810 */ /* 0x000fe20007ffe0ff */
[----:B------:R-:W5:Y:S04]  /*0440*/  @P4 LDG.E.64 R32, desc[UR14][R50.64] ;  /* 0x0000000e32204981 */ /* 0x000f68000c1e1b00 */
[C---:B0-----:R-:W-:Y:S01]  /*0450*/  @P5 IMAD.WIDE.U32 R54, R9.reuse, 0x8, R54 ;  /* 0x0000000809365825 */ /* 0x041fe200078e0036 */
[----:B------:R-:W5:Y:S03]  /*0460*/  @P4 LDG.E.64 R10, desc[UR14][R52.64] ;  /* 0x0000000e340a4981 */ /* 0x000f66000c1e1b00 */
[C---:B----4-:R-:W-:Y:S01]  /*0470*/  @P5 IMAD.WIDE.U32 R56, R9.reuse, 0x8, R56 ;  /* 0x0000000809385825 */ /* 0x050fe200078e0038 */
        /* <DEDUP_REMOVED lines=40> */
[----:B-1----:R-:W-:Y:S06]  /*0700*/  BRA.U UP0, `(.L_x_2393) ;  /* 0x000000c900c87547 */ /* 0x002fec000b800000 */
[----:B-----5:R-:W-:Y:S02]  /*0710*/  MOV R220, R6 ;  /* 0x0000000600dc7202 */ /* 0x020fe40000000f00 */
[----:B------:R-:W-:Y:S02]  /*0720*/  CS2R R120, SRZ ;  /* 0x0000000000787805 */ /* 0x000fe4000001ff00 */
[----:B------:R-:W-:Y:S02]  /*0730*/  SHF.R.U64 R6, R6, 0x10, R7 ;  /* 0x0000001006067819 */ /* 0x000fe40000001207 */
[----:B------:R-:W-:Y:S02]  /*0740*/  CS2R R122, SRZ ;  /* 0x00000000007a7805 */ /* 0x000fe4000001ff00 */
[----:B------:R-:W-:Y:S02]  /*0750*/  MOV R221, R7 ;  /* 0x0000000700dd7202 */ /* 0x000fe40000000f00 */
[----:B------:R-:W-:-:S02]  /*0760*/  CS2R R116, SRZ ;  /* 0x0000000000747805 */ /* 0x000fc4000001ff00 */
[----:B------:R-:W-:Y:S02]  /*0770*/  MOV R0, R18 ;  /* 0x0000001200007202 */ /* 0x000fe40000000f00 */
[----:B------:R-:W-:Y:S02]  /*0780*/  CS2R R118, SRZ ;  /* 0x0000000000767805 */ /* 0x000fe4000001ff00 */
[----:B------:R-:W-:Y:S02]  /*0790*/  SHF.R.U32.HI R7, RZ, 0x10, R7 ;  /* 0x00000010ff077819 */ /* 0x000fe40000011607 */
[----:B------:R-:W-:Y:S02]  /*07a0*/  CS2R R112, SRZ ;  /* 0x0000000000707805 */ /* 0x000fe4000001ff00 */
[----:B------:R-:W-:Y:S02]  /*07b0*/  MOV R214, R22 ;  /* 0x0000001600d67202 */ /* 0x000fe40000000f00 */
[----:B------:R-:W-:-:S02]  /*07c0*/  CS2R R114, SRZ ;  /* 0x0000000000727805 */ /* 0x000fc4000001ff00 */
[----:B------:R-:W-:Y:S02]  /*07d0*/  MOV R216, R26 ;  /* 0x0000001a00d87202 */ /* 0x000fe40000000f00 */
[----:B------:R-:W-:Y:S02]  /*07e0*/  CS2R R108, SRZ ;  /* 0x00000000006c7805 */ /* 0x000fe4000001ff00 */
[----:B------:R-:W-:Y:S02]  /*07f0*/  MOV R218, R2 ;  /* 0x0000000200da7202 */ /* 0x000fe40000000f00 */
[----:B------:R-:W-:Y:S02]  /*0800*/  CS2R R110, SRZ ;  /* 0x00000000006e7805 */ /* 0x000fe4000001ff00 */
[----:B------:R-:W-:Y:S02]  /*0810*/  MOV R222, R10 ;  /* 0x0000000a00de7202 */ /* 0x000fe40000000f00 */
[----:B------:R-:W-:-:S02]  /*0820*/  CS2R R104, SRZ ;  /* 0x0000000000687805 */ /* 0x000fc4000001ff00 */
[----:B------:R-:W-:Y:S02]  /*0830*/  MOV R224, R12 ;  /* 0x0000000c00e07202 */ /* 0x000fe40000000f00 */
        /* <DEDUP_REMOVED lines=17> */
[----:B------:R-:W-:Y:S02]  /*0950*/  SHF.R.U64 R22, R22, 0x10, R23 ;  /* 0x0000001016167819 */ /* 0x000fe40000001217 */
[----:B------:R-:W-:Y:S02]  /*0960*/  CS2R R84, SRZ ;  /* 0x0000000000547805 */ /* 0x000fe4000001ff00 */
[----:B------:R-:W-:Y:S02]  /*0970*/  MOV R215, R23 ;  /* 0x0000001700d77202 */ /* 0x000fe40000000f00 */
[----:B------:R-:W-:Y:S02]  /*0980*/  CS2R R86, SRZ ;  /* 0x0000000000567805 */ /* 0x000fe4000001ff00 */
[----:B------:R-:W-:Y:S02]  /*0990*/  SHF.R.U64 R26, R26, 0x10, R27 ;  /* 0x000000101a1a7819 */ /* 0x000fe4000000121b */
        /* <DEDUP_REMOVED lines=43> */
[----:B------:R-:W-:Y:S01]  /*0c50*/  MOV R209, R34 ;  /* 0x0000002200d17202 */ /* 0x000fe20000000f00 */
[----:B------:R-:W-:Y:S01]  /*0c60*/  UPLOP3.LUT UP1, UPT, UPT, UPT, UPT, 0x40, 0x4 ;  /* 0x000000000004789c */ /* 0x000fe20003f2e870 */
[--C-:B------:R-:W-:Y:S01]  /*0c70*/  SHF.R.U64 R20, R34, 0x10, R35.reuse ;  /* 0x0000001022147819 */ /* 0x100fe20000001223 */
[----:B------:R-:W0:Y:S01]  /*0c80*/  LDCU UR12, c[0x0][0x388] ;  /* 0x00007100ff0c77ac */ /* 0x000e220008000800 */
[----:B------:R-:W-:Y:S02]  /*0c90*/  MOV R210, R35 ;  /* 0x0000002300d27202 */ /* 0x000fe40000000f00 */
[----:B------:R-:W-:Y:S01]  /*0ca0*/  SHF.R.U32.HI R21, RZ, 0x10, R35 ;  /* 0x00000010ff157819 */ /* 0x000fe20000011623 */
[----:B------:R-:W1:Y:S01]  /*0cb0*/  LDCU.U8 UR31, c[0x0][0x410] ;  /* 0x00008200ff1f77ac */ /* 0x000e620008000000 */
[----:B------:R-:W-:Y:S02]  /*0cc0*/  MOV R211, R36 ;  /* 0x0000002400d37202 */ /* 0x000fe40000000f00 */
[----:B------:R-:W-:Y:S01]  /*0cd0*/  SHF.R.U64 R24, R36, 0x10, R37 ;  /* 0x0000001024187819 */ /* 0x000fe20000001225 */
[----:B------:R-:W2:Y:S01]  /*0ce0*/  LDCU UR32, c[0x0][0x400] ;  /* 0x00008000ff2077ac */ /* 0x000ea20008000800 */
[----:B------:R-:W-:-:S02]  /*0cf0*/  MOV R212, R37 ;  /* 0x0000002500d47202 */ /* 0x000fc40000000f00 */
[----:B------:R-:W-:Y:S01]  /*0d00*/  SHF.R.U32.HI R25, RZ, 0x10, R37 ;  /* 0x00000010ff197819 */ /* 0x000fe20000011625 */
[----:B------:R-:W3:Y:S01]  /*0d10*/  LDCU.64 UR24, c[0x0][0x408] ;  /* 0x00008100ff1877ac */ /* 0x000ee20008000a00 */
[----:B------:R-:W-:Y:S02]  /*0d20*/  SHF.R.U32.HI R23, RZ, 0x10, R23 ;  /* 0x00000010ff177819 */ /* 0x000fe40000011617 */
[----:B------:R-:W-:Y:S01]  /*0d30*/  SHF.R.U32.HI R27, RZ, 0x10, R27 ;  /* 0x00000010ff1b7819 */ /* 0x000fe2000001161b */
[----:B------:R-:W4:Y:S01]  /*0d40*/  LDCU.64 UR26, c[0x0][0x438] ;  /* 0x00008700ff1a77ac */ /* 0x000f220008000a00 */
[----:B------:R-:W-:Y:S02]  /*0d50*/  SHF.R.U32.HI R3, RZ, 0x10, R3 ;  /* 0x00000010ff037819 */ /* 0x000fe40000011603 */
[----:B------:R-:W-:Y:S01]  /*0d60*/  SHF.R.U32.HI R11, RZ, 0x10, R11 ;  /* 0x00000010ff0b7819 */ /* 0x000fe2000001160b */
[----:B------:R-:W0:Y:S01]  /*0d70*/  LDCU.64 UR4, c[0x0][0x478] ;  /* 0x00008f00ff0477ac */ /* 0x000e220008000a00 */
[----:B------:R-:W-:-:S02]  /*0d80*/  SHF.R.U32.HI R13, RZ, 0x10, R13 ;  /* 0x00000010ff0d7819 */ /* 0x000fc4000001160d */
[----:B------:R-:W-:Y:S01]  /*0d90*/  SHF.R.U32.HI R15, RZ, 0x10, R15 ;  /* 0x00000010ff0f7819 */ /* 0x000fe2000001160f */
[----:B------:R-:W0:Y:S01]  /*0da0*/  LDCU.128 UR20, c[0x0][0x3c0] ;  /* 0x00007800ff1477ac */ /* 0x000e220008000c00 */
[----:B------:R-:W-:Y:S02]  /*0db0*/  PRMT R7, R7, 0x5410, R0 ;  /* 0x0000541007077816 */ /* 0x000fe40000000000 */
[----:B------:R-:W-:Y:S01]  /*0dc0*/  PRMT R162, R162, 0x5410, R162 ;  /* 0x00005410a2a27816 */ /* 0x000fe200000000a2 */
[----:B------:R-:W0:Y:S01]  /*0dd0*/  LDCU.128 UR16, c[0x0][0x3f0] ;  /* 0x00007e00ff1077ac */ /* 0x000e220008000c00 */
[----:B------:R-:W-:Y:S02]  /*0de0*/  PRMT R195, R195, 0x5410, R195 ;  /* 0x00005410c3c37816 */ /* 0x000fe400000000c3 */
[----:B------:R-:W-:Y:S01]  /*0df0*/  PRMT R197, R197, 0x5410, R197 ;  /* 0x00005410c5c57816 */ /* 0x000fe200000000c5 */
[----:B------:R-:W0:Y:S01]  /*0e00*/  LDCU.64 UR28, c[0x0][0x380] ;  /* 0x00007000ff1c77ac */ /* 0x000e220008000a00 */
        /* <DEDUP_REMOVED lines=28> */
.L_x_2558:
        /* <DEDUP_REMOVED lines=13> */
[----:B--2---:R-:W-:Y:S02]  /*10a0*/  R2UR UR34, R128 ;  /* 0x00000000802272ca */ /* 0x004fe400000e0000 */
[----:B---3--:R-:W-:-:S11]  /*10b0*/  R2UR UR33, R126 ;  /* 0x000000007e2172ca */ /* 0x008fd600000e0000 */
[----:B------:R-:W-:Y:S01]  /*10c0*/  UISETP.GE.AND UP2, UPT, UR34, 0x1, UPT ;  /* 0x000000012200788c */ /* 0x000fe2000bf46270 */
[----:B----4-:R-:W-:-:S08]  /*10d0*/  R2UR UR13, R124 ;  /* 0x000000007c0d72ca */ /* 0x010fd000000e0000 */
[----:B-----5:R-:W-:Y:S07]  /*10e0*/  BRA.U !UP2, `(.L_x_2395) ;  /* 0x0000001d0ac07547 */ /* 0x020fee000b800000 */
[----:B------:R-:W-:-:S06]  /*10f0*/  UIMAD.WIDE UR6, UR30, 0x4, UR20 ;  /* 0x000000041e0678a5 */ /* 0x000fcc000f8e0214 */
[----:B------:R-:W-:Y:S02]  /*1100*/  MOV R124, UR6 ;  /* 0x00000006007c7c02 */ /* 0x000fe40008000f00 */
[----:B------:R-:W-:-:S05]  /*1110*/  MOV R125, UR7 ;  /* 0x00000007007d7c02 */ /* 0x000fca0008000f00 */
[----:B------:R0:W2:Y:S01]  /*1120*/  LDG.E R124, desc[UR14][R124.64] ;  /* 0x0000000e7c7c7981 */ /* 0x0000a2000c1e1900 */
[----:B------:R-:W-:Y:S01]  /*1130*/  UISETP.GE.AND UP3, UPT, UR13, 0x1, UPT ;  /* 0x000000010d00788c */ /* 0x000fe2000bf66270 */
[C---:B------:R-:W-:Y:S01]  /*1140*/  ISETP.GE.U32.AND P0, PT, R5.reuse, 0x100, PT ;  /* 0x000001000500780c */ /* 0x040fe20003f06070 */
[----:B------:R-:W-:Y:S01]  /*1150*/  UIADD3 UR7, UPT, UPT, UR34, -0x1, URZ ;  /* 0xffffffff22077890 */ /* 0x000fe2000fffe0ff */
[----:B------:R-:W1:Y:S01]  /*1160*/  S2R R4, SR_TID.X ;  /* 0x0000000000047919 */ /* 0x000e620000002100 */
[----:B------:R-:W-:Y:S01]  /*1170*/  UIMAD UR6, UR30, UR12, URZ ;  /* 0x0000000c1e0672a4 */ /* 0x000fe2000f8e02ff */
[----:B------:R-:W-:Y:S01]  /*1180*/  HFMA2 R133, -RZ, RZ, 0, 0 ;  /* 0x00000000ff857431 */ /* 0x000fe200000001ff */
[----:B------:R-:W-:Y:S01]  /*1190*/  UIMAD UR8, UR7, UR12, URZ ;  /* 0x0000000c070872a4 */ /* 0x000fe2000f8e02ff */
[----:B------:R-:W-:Y:S01]  /*11a0*/  PLOP3.LUT P6, PT, PT, PT, UP3, 0x80, 0x8 ;  /* 0x000000000008781c */ /* 0x000fe20003fcf038 */
[----:B------:R-:W-:Y:S01]  /*11b0*/  USHF.R.S32.HI UR7, URZ, 0x1f, UR6 ;  /* 0x0000001fff077899 */ /* 0x000fe20008011406 */
[----:B------:R-:W-:Y:S01]  /*11c0*/  ISETP.NE.AND P5, PT, RZ, UR31, PT ;  /* 0x0000001fff007c0c */ /* 0x000fe2000bfa5270 */
[----:B------:R-:W-:Y:S01]  /*11d0*/  BSSY.RECONVERGENT B1, `(.L_x_2396) ;  /* 0x0000056000017945 */ /* 0x000fe20003800200 */
[----:B------:R-:W-:Y:S01]  /*11e0*/  @UP3 UIADD3 UR9, UPT, UPT, UR13, -0x1, URZ ;  /* 0xffffffff0d093890 */ /* 0x000fe2000fffe0ff */
[C---:B------:R-:W-:Y:S01]  /*11f0*/  ISETP.GE.U32.AND P1, PT, R5.reuse, 0x200, PT ;  /* 0x000002000500780c */ /* 0x040fe20003f26070 */
[----:B------:R-:W-:Y:S01]  /*1200*/  ULEA.HI UR7, UR7, UR6, URZ, 0x2 ;  /* 0x0000000607077291 */ /* 0x000fe2000f8f10ff */
[C---:B------:R-:W-:Y:S01]  /*1210*/  ISETP.GE.U32.AND P2, PT, R5.reuse, 0x300, PT ;  /* 0x000003000500780c */ /* 0x040fe20003f46070 */
[----:B------:R-:W-:Y:S01]  /*1220*/  @UP3 UIMAD UR10, UR9, UR12, URZ ;  /* 0x0000000c090a32a4 */ /* 0x000fe2000f8e02ff */
[C---:B------:R-:W-:Y:S01]  /*1230*/  ISETP.GE.U32.AND P3, PT, R5.reuse, 0x400, PT ;  /* 0x000004000500780c */ /* 0x040fe20003f66070 */
[----:B------:R-:W-:Y:S01]  /*1240*/  USHF.R.S32.HI UR9, URZ, 0x1f, UR8 ;  /* 0x0000001fff097899 */ /* 0x000fe20008011408 */
[----:B------:R-:W-:Y:S01]  /*1250*/  ISETP.GE.U32.AND P4, PT, R5, 0x500, PT ;  /* 0x000005000500780c */ /* 0x000fe20003f86070 */
[----:B------:R-:W-:Y:S01]  /*1260*/  @UP3 USHF.R.S32.HI UR11, URZ, 0x1f, UR10 ;  /* 0x0000001fff0b3899 */ /* 0x000fe2000801140a */
[----:B0-----:R-:W-:Y:S01]  /*1270*/  MOV R125, UR7 ;  /* 0x00000007007d7c02 */ /* 0x001fe20008000f00 */
[----:B------:R-:W-:Y:S01]  /*1280*/  ULEA.HI UR9, UR9, UR8, URZ, 0x2 ;  /* 0x0000000809097291 */ /* 0x000fe2000f8f10ff */
[----:B------:R-:W-:Y:S01]  /*1290*/  CS2R R136, SRZ ;  /* 0x0000000000887805 */ /* 0x000fe2000001ff00 */
[----:B------:R-:W-:-:S06]  /*12a0*/  @UP3 ULEA.HI UR11, UR11, UR10, URZ, 0x2 ;  /* 0x0000000a0b0b3291 */ /* 0x000fcc000f8f10ff */
[----:B------:R-:W-:-:S04]  /*12b0*/  MOV R127, UR11 ;  /* 0x0000000b007f7c02 */ /* 0x000fc80008000f00 */
[-C--:B-1----:R-:W-:Y:S02]  /*12c0*/  @P6 LEA.HI.SX32 R133, R127, R4.reuse, 0x1e ;  /* 0x000000047f856211 */ /* 0x082fe400078ff2ff */
[----:B------:R-:W-:Y:S02]  /*12d0*/  MOV R127, UR9 ;  /* 0x00000009007f7c02 */ /* 0x000fe40008000f00 */
[-C--:B------:R-:W-:Y:S02]  /*12e0*/  LEA.HI.SX32 R6, R125, R4.reuse, 0x1e ;  /* 0x000000047d067211 */ /* 0x080fe400078ff2ff */
[----:B------:R-:W-:Y:S02]  /*12f0*/  LEA.HI.SX32 R134, R127, R4, 0x1e ;  /* 0x000000047f867211 */ /* 0x000fe400078ff2ff */
[----:B------:R-:W-:Y:S02]  /*1300*/  MOV R135, R6 ;  /* 0x0000000600877202 */ /* 0x000fe40000000f00 */
[----:B--2---:R-:W-:-:S02]  /*1310*/  FSEL R132, R124, RZ, !P5 ;  /* 0x000000ff7c847208 */ /* 0x004fc40006800000 */
[----:B------:R-:W-:Y:S01]  /*1320*/  ISETP.GE.U32.AND P5, PT, R5, 0x600, PT ;  /* 0x000006000500780c */ /* 0x000fe20003fa6070 */
[----:B------:R-:W-:-:S12]  /*1330*/  @!P0 BRA `(.L_x_2397) ;  /* 0x0000000000fc8947 */ /* 0x000fd80003800000 */
        /* <DEDUP_REMOVED lines=9> */
[----:B--2---:R-:W-:-:S06]  /*13d0*/  IMAD.WIDE.U32 R2, R133, 0x4, R2 ;  /* 0x0000000485027825 */ /* 0x004fcc00078e0002 */
[----:B------:R-:W5:Y:S06]  /*13e0*/  LDG.E R2, desc[UR14][R2.64] ;  /* 0x0000000e02027981 */ /* 0x000f6c000c1e1900 */
[----:B------:R-:W0:Y:S02]  /*13f0*/  @P6 LDC.64 R124, c[0x0][0x438] ;  /* 0x00010e00ff7c6b82 */ /* 0x000e240000000a00 */
[----:B0-----:R-:W-:-:S05]  /*1400*/  @P6 IMAD.WIDE.U32 R124, R135, 0x8, R124 ;  /* 0x00000008877c6825 */ /* 0x001fca00078e007c */
[----:B------:R0:W5:Y:S02]  /*1410*/  @P6 LDG.E.64 R164, desc[UR14][R124.64] ;  /* 0x0000000e7ca46981 */ /* 0x000164000c1e1b00 */
[----:B0-----:R-:W-:Y:S01]  /*1420*/  HADD2.F32 R124, -RZ, R162.H1_H1 ;  /* 0x300000a2ff7c7230 */ /* 0x001fe20000004100 */
[----:B------:R-:W-:Y:S02]  /*1430*/  IADD3 R133, PT, PT, R133, 0x100, RZ ;  /* 0x0000010085857810 */ /* 0x000fe40007ffe0ff */
[----:B------:R-:W-:Y:S02]  /*1440*/  IADD3 R134, PT, PT, R134, 0x100, RZ ;  /* 0x0000010086867810 */ /* 0x000fe40007ffe0ff */
[----:B------:R-:W-:Y:S01]  /*1450*/  IADD3 R135, PT, PT, R135, 0x100, RZ ;  /* 0x0000010087877810 */ /* 0x000fe20007ffe0ff */
[----:B---3--:R-:W-:Y:S01]  /*1460*/  HADD2.F32 R9, -RZ, R10.H0_H0 ;  /* 0x2000000aff097230 */ /* 0x008fe20000004100 */
[--C-:B------:R-:W-:Y:S02]  /*1470*/  SHF.R.U64 R128, R10, 0x10, R11.reuse ;  /* 0x000000100a807819 */ /* 0x100fe4000000120b */
[----:B------:R-:W-:Y:S01]  /*1480*/  SHF.R.U32.HI R16, RZ, 0x10, R11 ;  /* 0x00000010ff107819 */ /* 0x000fe2000001160b */
[----:B------:R-:W-:-:S02]  /*1490*/  HADD2.F32 R11, -RZ, R11.H0_H0 ;  /* 0x2000000bff0b7230 */ /* 0x000fc40000004100 */
[C---:B------:R-:W-:Y:S01]  /*14a0*/  FADD.FTZ R3, -R132.reuse, R9 ;  /* 0x0000000984037221 */ /* 0x040fe20000010100 */
[----:B----4-:R-:W-:Y:S01]  /*14b0*/  MOV R126, R12 ;  /* 0x0000000c007e7202 */ /* 0x010fe20000000f00 */
[----:B------:R-:W-:Y:S02]  /*14c0*/  HADD2.F32 R10, -RZ, R7.H1_H1 ;  /* 0x30000007ff0a7230 */ /* 0x000fe40000004100 */
[----:B------:R-:W-:Y:S01]  /*14d0*/  FMUL.FTZ R3, R3, UR33 ;  /* 0x0000002103037c20 */ /* 0x000fe20008410000 */
[----:B------:R-:W-:Y:S01]  /*14e0*/  FADD.FTZ R11, -R132, R11 ;  /* 0x0000000b840b7221 */ /* 0x000fe20000010100 */
[----:B------:R-:W-:Y:S01]  /*14f0*/  HADD2.F32 R9, -RZ, R126.H0_H0 ;  /* 0x2000007eff097230 */ /* 0x000fe20000004100 */
[----:B------:R-:W-:-:S04]  /*1500*/  MOV R127, R13 ;  /* 0x0000000d007f7202 */ /* 0x000fc80000000f00 */
[-C--:B------:R-:W-:Y:S01]  /*1510*/  FMUL.FTZ R10, R10, R9.reuse ;  /* 0x000000090a0a7220 */ /* 0x080fe20000410000 */
[----:B------:R-:W-:Y:S01]  /*1520*/  FADD.FTZ R92, R92, R9 ;  /* 0x000000095c5c7221 */ /* 0x000fe20000010000 */
[----:B------:R-:W-:Y:S01]  /*1530*/  FFMA.FTZ R120, R3, R9, R120 ;  /* 0x0000000903787223 */ /* 0x000fe20000010078 */
[----:B------:R-:W-:Y:S01]  /*1540*/  FMUL.FTZ R9, R11, UR33 ;  /* 0x000000210b097c20 */ /* 0x000fe20008410000 */
[----:B------:R-:W-:Y:S01]  /*1550*/  HADD2.F32 R11, -RZ, R128.H0_H0 ;  /* 0x20000080ff0b7230 */ /* 0x000fe20000004100 */
[----:B------:R-:W-:Y:S01]  /*1560*/  SHF.R.U64 R14, R12, 0x10, R13 ;  /* 0x000000100c0e7819 */ /* 0x000fe2000000120d */
[----:B------:R-:W-:Y:S02]  /*1570*/  HADD2.F32 R12, -RZ, R195.H1_H1 ;  /* 0x300000c3ff0c7230 */ /* 0x000fe40000004100 */
[----:B------:R-:W-:Y:S02]  /*1580*/  HADD2.F32 R127, -RZ, R127.H0_H0 ;  /* 0x2000007fff7f7230 */ /* 0x000fe40000004100 */
[----:B------:R-:W-:Y:S01]  /*1590*/  FADD.FTZ R11, -R132, R11 ;  /* 0x0000000b840b7221 */ /* 0x000fe20000010100 */
[----:B------:R-:W-:Y:S01]  /*15a0*/  HADD2.F32 R125, -RZ, R14.H0_H0 ;  /* 0x2000000eff7d7230 */ /* 0x000fe20000004100 */
[----:B------:R-:W-:-:S02]  /*15b0*/  SHF.R.U32.HI R13, RZ, 0x10, R13 ;  /* 0x00000010ff0d7819 */ /* 0x000fc4000001160d */
        /* <DEDUP_REMOVED lines=10> */
[----:B------:R-:W-:-:S02]  /*1660*/  HADD2.F32 R126, -RZ, R197.H1_H1 ;  /* 0x300000c5ff7e7230 */ /* 0x000fc40000004100 */
[----:B------:R-:W-:Y:S01]  /*1670*/  FADD.FTZ R16, -R132, R127 ;  /* 0x0000007f84107221 */ /* 0x000fe20000010100 */
        /* <DEDUP_REMOVED lines=11> */
.L_x_2397:
[----:B------:R-:W-:Y:S05]  /*1730*/  BSYNC.RECONVERGENT B1 ;  /* 0x0000000000017941 */ /* 0x000fea0003800200 */
.L_x_2396:
        /* <DEDUP_REMOVED lines=15> */
[----:B------:R0:W5:Y:S02]  /*1830*/  @P6 LDG.E.64 R166, desc[UR14][R20.64] ;  /* 0x0000000e14a66981 */ /* 0x000164000c1e1b00 */
[----:B0-----:R-:W-:Y:S02]  /*1840*/  HADD2.F32 R20, -RZ, R200.H1_H1 ;  /* 0x300000c8ff147230 */ /* 0x001fe40000004100 */
[----:B------:R-:W-:Y:S01]  /*1850*/  HADD2.F32 R21, -RZ, R201.H1_H1 ;  /* 0x300000c9ff157230 */ /* 0x000fe20000004100 */
[----:B------:R-:W-:Y:S02]  /*1860*/  IADD3 R133, PT, PT, R133, 0x100, RZ ;  /* 0x0000010085857810 */ /* 0x000fe40007ffe0ff */
[----:B------:R-:W-:Y:S02]  /*1870*/  IADD3 R134, PT, PT, R134, 0x100, RZ ;  /* 0x0000010086867810 */ /* 0x000fe40007ffe0ff */
[----:B------:R-:W-:Y:S01]  /*1880*/  IADD3 R135, PT, PT, R135, 0x100, RZ ;  /* 0x0000010087877810 */ /* 0x000fe20007ffe0ff */
[----:B---3--:R-:W-:-:S02]  /*1890*/  HADD2.F32 R17, -RZ, R18.H0_H0 ;  /* 0x20000012ff117230 */ /* 0x008fc40000004100 */
[----:B------:R-:W-:-:S03]  /*18a0*/  HADD2.F32 R129, -RZ, R19.H0_H0 ;  /* 0x20000013ff817230 */ /* 0x000fc60000004100 */
[----:B------:R-:W-:Y:S01]  /*18b0*/  FADD.FTZ R126, -R132, R17 ;  /* 0x00000011847e7221 */ /* 0x000fe20000010100 */
[----:B----4-:R-:W-:Y:S02]  /*18c0*/  MOV R15, R124 ;  /* 0x0000007c000f7202 */ /* 0x010fe40000000f00 */
[--C-:B------:R-:W-:Y:S02]  /*18d0*/  SHF.R.U64 R22, R124, 0x10, R125.reuse ;  /* 0x000000107c167819 */ /* 0x100fe4000000127d */
[----:B------:R-:W-:Y:S02]  /*18e0*/  MOV R128, R125 ;  /* 0x0000007d00807202 */ /* 0x000fe40000000f00 */
[----:B------:R-:W-:Y:S01]  /*18f0*/  SHF.R.U32.HI R24, RZ, 0x10, R125 ;  /* 0x00000010ff187819 */ /* 0x000fe2000001167d */
[----:B------:R-:W-:Y:S01]  /*1900*/  HADD2.F32 R17, -RZ, R15.H0_H0 ;  /* 0x2000000fff117230 */ /* 0x000fe20000004100 */
[----:B------:R-:W-:Y:S01]  /*1910*/  SHF.R.U64 R125, R18, 0x10, R19 ;  /* 0x00000010127d7819 */ /* 0x000fe20000001213 */
[----:B------:R-:W-:-:S02]  /*1920*/  HADD2.F32 R18, -RZ, R198.H1_H1 ;  /* 0x300000c6ff127230 */ /* 0x000fc40000004100 */
[----:B------:R-:W-:Y:S01]  /*1930*/  FMUL.FTZ R15, R126, UR33 ;  /* 0x000000217e0f7c20 */ /* 0x000fe20008410000 */
[----:B------:R-:W-:Y:S01]  /*1940*/  FADD.FTZ R129, -R132, R129 ;  /* 0x0000008184817221 */ /* 0x000fe20000010100 */
[----:B------:R-:W-:Y:S01]  /*1950*/  SHF.R.U32.HI R124, RZ, 0x10, R19 ;  /* 0x00000010ff7c7819 */ /* 0x000fe20000011613 */
[----:B------:R-:W-:Y:S02]  /*1960*/  HADD2.F32 R19, -RZ, R128.H0_H0 ;  /* 0x20000080ff137230 */ /* 0x000fe40000004100 */
[-C--:B------:R-:W-:Y:S01]  /*1970*/  FMUL.FTZ R18, R18, R17.reuse ;  /* 0x0000001112127220 */ /* 0x080fe20000410000 */
[----:B------:R-:W-:Y:S01]  /*1980*/  FADD.FTZ R88, R88, R17 ;  /* 0x0000001158587221 */ /* 0x000fe20000010000 */
[----:B------:R-:W-:Y:S01]  /*1990*/  FFMA.FTZ R116, R15, R17, R116 ;  /* 0x000000110f747223 */ /* 0x000fe20000010074 */
[----:B------:R-:W-:Y:S01]  /*19a0*/  FMUL.FTZ R17, R129, UR33 ;  /* 0x0000002181117c20 */ /* 0x000fe20008410000 */
[----:B------:R-:W-:Y:S02]  /*19b0*/  HADD2.F32 R125, -RZ, R125.H0_H0 ;  /* 0x2000007dff7d7230 */ /* 0x000fe40000004100 */
[-C--:B------:R-:W-:Y:S01]  /*19c0*/  FMUL.FTZ R20, R20, R19.reuse ;  /* 0x0000001314147220 */ /* 0x080fe20000410000 */
[----:B------:R-:W-:Y:S01]  /*19d0*/  FADD.FTZ R90, R90, R19 ;  /* 0x000000135a5a7221 */ /* 0x000fe20000010000 */
[----:B------:R-:W-:Y:S01]  /*19e0*/  FFMA.FTZ R118, R17, R19, R118 ;  /* 0x0000001311767223 */ /* 0x000fe20000010076 */
[----:B------:R-:W-:-:S02]  /*19f0*/  HADD2.F32 R19, -RZ, R199.H1_H1 ;  /* 0x300000c7ff137230 */ /* 0x000fc40000004100 */
[C---:B------:R-:W-:Y:S01]  /*1a00*/  FADD.FTZ R125, -R132.reuse, R125 ;  /* 0x0000007d847d7221 */ /* 0x040fe20000010100 */
[----:B------:R-:W-:Y:S02]  /*1a10*/  HADD2.F32 R126, -RZ, R22.H0_H0 ;  /* 0x20000016ff7e7230 */ /* 0x000fe40000004100 */
[----:B------:R-:W-:Y:S02]  /*1a20*/  HADD2.F32 R127, -RZ, R124.H0_H0 ;  /* 0x2000007cff7f7230 */ /* 0x000fe40000004100 */
[----:B------:R-:W-:Y:S01]  /*1a30*/  FMUL.FTZ R22, R125, UR33 ;  /* 0x000000217d167c20 */ /* 0x000fe20008410000 */
[----:B------:R-:W-:Y:S01]  /*1a40*/  FADD.FTZ R124, R137, R18 ;  /* 0x00000012897c7221 */ /* 0x000fe20000010000 */
[----:B------:R-:W-:Y:S01]  /*1a50*/  FMUL.FTZ R19, R19, R126 ;  /* 0x0000007e13137220 */ /* 0x000fe20000410000 */
[----:B------:R-:W-:Y:S01]  /*1a60*/  FFMA.FTZ R125, R15, R18, R136 ;  /* 0x000000120f7d7223 */ /* 0x000fe20000010088 */
[----:B------:R-:W-:Y:S02]  /*1a70*/  HADD2.F32 R128, -RZ, R24.H0_H0 ;  /* 0x20000018ff807230 */ /* 0x000fe40000004100 */
[----:B------:R-:W-:Y:S01]  /*1a80*/  FADD.FTZ R24, -R132, R127 ;  /* 0x0000007f84187221 */ /* 0x000fe20000010100 */
[----:B------:R-:W-:Y:S01]  /*1a90*/  FADD.FTZ R127, R124, R19 ;  /* 0x000000137c7f7221 */ /* 0x000fe20000010000 */
[C---:B------:R-:W-:Y:S01]  /*1aa0*/  FFMA.FTZ R124, R22.reuse, R19, R125 ;  /* 0x00000013167c7223 */ /* 0x040fe2000001007d */
        /* <DEDUP_REMOVED lines=9> */
[----:B------:R-:W-:-:S07]  /*1b40*/  FFMA.FTZ R136, R24, R21, R125 ;  /* 0x0000001518887223 */ /* 0x000fce000001007d */
.L_x_2399:
[----:B------:R-:W-:Y:S05]  /*1b50*/  BSYNC.RECONVERGENT B1 ;  /* 0x0000000000017941 */ /* 0x000fea0003800200 */
.L_x_2398:
        /* <DEDUP_REMOVED lines=13> */
[----:B------:R1:W5:Y:S01]  /*1c30*/  LDG.E R23, desc[UR14][R124.64] ;  /* 0x0000000e7c177981 */ /* 0x000362000c1e1900 */
[----:B0-----:R-:W-:-:S05]  /*1c40*/  @P6 IMAD.WIDE.U32 R28, R135, 0x8, R28 ;  /* 0x00000008871c6825 */ /* 0x001fca00078e001c */
[----:B------:R0:W5:Y:S01]  /*1c50*/  @P6 LDG.E.64 R168, desc[UR14][R28.64] ;  /* 0x0000000e1ca86981 */ /* 0x000162000c1e1b00 */
[--C-:B-1----:R-:W-:Y:S02]  /*1c60*/  HADD2.F32 R125, -RZ, R204.reuse.H1_H1 ;  /* 0x300000ccff7d7230 */ /* 0x102fe40000004100 */
[----:B0-----:R-:W-:Y:S01]  /*1c70*/  HADD2.F32 R28, -RZ, R204.H0_H0 ;  /* 0x200000ccff1c7230 */ /* 0x001fe20000004100 */
[----:B------:R-:W-:Y:S02]  /*1c80*/  IADD3 R133, PT, PT, R133, 0x100, RZ ;  /* 0x0000010085857810 */ /* 0x000fe40007ffe0ff */
[----:B------:R-:W-:Y:S02]  /*1c90*/  IADD3 R134, PT, PT, R134, 0x100, RZ ;  /* 0x0000010086867810 */ /* 0x000fe40007ffe0ff */
[----:B------:R-:W-:Y:S01]  /*1ca0*/  IADD3 R135, PT, PT, R135, 0x100, RZ ;  /* 0x0000010087877810 */ /* 0x000fe20007ffe0ff */
[----:B---3--:R-:W-:Y:S01]  /*1cb0*/  HADD2.F32 R129, -RZ, R26.H0_H0 ;  /* 0x2000001aff817230 */ /* 0x008fe20000004100 */
[--C-:B------:R-:W-:Y:S01]  /*1cc0*/  SHF.R.U64 R127, R26, 0x10, R27.reuse ;  /* 0x000000101a7f7819 */ /* 0x100fe2000000121b */
[----:B------:R-:W-:Y:S01]  /*1cd0*/  HADD2.F32 R131, -RZ, R27.H0_H0 ;  /* 0x2000001bff837230 */ /* 0x000fe20000004100 */
[----:B------:R-:W-:-:S02]  /*1ce0*/  SHF.R.U32.HI R32, RZ, 0x10, R27 ;  /* 0x00000010ff207819 */ /* 0x000fc4000001161b */
[C---:B------:R-:W-:Y:S01]  /*1cf0*/  FADD.FTZ R129, -R132.reuse, R129 ;  /* 0x0000008184817221 */ /* 0x040fe20000010100 */
[----:B----4-:R-:W-:Y:S01]  /*1d00*/  MOV R25, R30 ;  /* 0x0000001e00197202 */ /* 0x010fe20000000f00 */
[----:B------:R-:W-:Y:S01]  /*1d10*/  HADD2.F32 R26, -RZ, R202.H0_H0 ;  /* 0x200000caff1a7230 */ /* 0x000fe20000004100 */
[----:B------:R-:W-:Y:S01]  /*1d20*/  MOV R126, R31 ;  /* 0x0000001f007e7202 */ /* 0x000fe20000000f00 */
[----:B------:R-:W-:Y:S02]  /*1d30*/  FADD.FTZ R131, -R132, R131 ;  /* 0x0000008384837221 */ /* 0x000fe40000010100 */
[----:B------:R-:W-:Y:S02]  /*1d40*/  HADD2.F32 R27, -RZ, R25.H0_H0 ;  /* 0x20000019ff1b7230 */ /* 0x000fe40000004100 */
[----:B------:R-:W-:Y:S01]  /*1d50*/  FMUL.FTZ R25, R129, UR33 ;  /* 0x0000002181197c20 */ /* 0x000fe20008410000 */
[----:B------:R-:W-:Y:S01]  /*1d60*/  HADD2.F32 R127, -RZ, R127.H0_H0 ;  /* 0x2000007fff7f7230 */ /* 0x000fe20000004100 */
[----:B------:R-:W-:Y:S01]  /*1d70*/  SHF.R.U64 R30, R30, 0x10, R31 ;  /* 0x000000101e1e7819 */ /* 0x000fe2000000121f */
[----:B------:R-:W-:-:S02]  /*1d80*/  HADD2.F32 R29, -RZ, R126.H0_H0 ;  /* 0x2000007eff1d7230 */ /* 0x000fc40000004100 */
[-C--:B------:R-:W-:Y:S01]  /*1d90*/  FMUL.FTZ R26, R26, R27.reuse ;  /* 0x0000001b1a1a7220 */ /* 0x080fe20000410000 */
[----:B------:R-:W-:Y:S01]  /*1da0*/  FADD.FTZ R84, R84, R27 ;  /* 0x0000001b54547221 */ /* 0x000fe20000010000 */
[----:B------:R-:W-:Y:S01]  /*1db0*/  FFMA.FTZ R112, R25, R27, R112 ;  /* 0x0000001b19707223 */ /* 0x000fe20000010070 */
[----:B------:R-:W-:Y:S01]  /*1dc0*/  FMUL.FTZ R27, R131, UR33 ;  /* 0x00000021831b7c20 */ /* 0x000fe20008410000 */
[----:B------:R-:W-:Y:S01]  /*1dd0*/  SHF.R.U32.HI R31, RZ, 0x10, R31 ;  /* 0x00000010ff1f7819 */ /* 0x000fe2000001161f */
[----:B------:R-:W-:Y:S01]  /*1de0*/  FADD.FTZ R127, -R132, R127 ;  /* 0x0000007f847f7221 */ /* 0x000fe20000010100 */
[-C--:B------:R-:W-:Y:S01]  /*1df0*/  FMUL.FTZ R28, R28, R29.reuse ;  /* 0x0000001d1c1c7220 */ /* 0x080fe20000410000 */
[----:B------:R-:W-:Y:S01]  /*1e00*/  FADD.FTZ R86, R86, R29 ;  /* 0x0000001d56567221 */ /* 0x000fe20000010000 */
[----:B------:R-:W-:Y:S01]  /*1e10*/  FFMA.FTZ R114, R27, R29, R114 ;  /* 0x0000001d1b727223 */ /* 0x000fe20000010072 */
[----:B------:R-:W-:Y:S02]  /*1e20*/  HADD2.F32 R29, -RZ, R202.H1_H1 ;  /* 0x300000caff1d7230 */ /* 0x000fe40000004100 */
[----:B------:R-:W-:-:S02]  /*1e30*/  HADD2.F32 R124, -RZ, R30.H0_H0 ;  /* 0x2000001eff7c7230 */ /* 0x000fc40000004100 */
[----:B------:R-:W-:Y:S01]  /*1e40*/  FMUL.FTZ R30, R127, UR33 ;  /* 0x000000217f1e7c20 */ /* 0x000fe20008410000 */
[----:B------:R-:W-:Y:S02]  /*1e50*/  HADD2.F32 R129, -RZ, R32.H0_H0 ;  /* 0x20000020ff817230 */ /* 0x000fe40000004100 */
[----:B------:R-:W-:Y:S02]  /*1e60*/  HADD2.F32 R126, -RZ, R31.H0_H0 ;  /* 0x2000001fff7e7230 */ /* 0x000fe40000004100 */
[-C--:B------:R-:W-:Y:S01]  /*1e70*/  FMUL.FTZ R29, R29, R124.reuse ;  /* 0x0000007c1d1d7220 */ /* 0x080fe20000410000 */
[----:B------:R-:W-:Y:S01]  /*1e80*/  FADD.FTZ R85, R85, R124 ;  /* 0x0000007c55557221 */ /* 0x000fe20000010000 */
[----:B------:R-:W-:Y:S01]  /*1e90*/  FFMA.FTZ R113, R30, R124, R113 ;  /* 0x0000007c1e717223 */ /* 0x000fe20000010071 */
[----:B------:R-:W-:Y:S01]  /*1ea0*/  FADD.FTZ R32, -R132, R129 ;  /* 0x0000008184207221 */ /* 0x000fe20000010100 */
[----:B------:R-:W-:Y:S01]  /*1eb0*/  FMUL.FTZ R31, R125, R126 ;  /* 0x0000007e7d1f7220 */ /* 0x000fe20000410000 */
[----:B------:R-:W-:Y:S01]  /*1ec0*/  FADD.FTZ R124, R137, R26 ;  /* 0x0000001a897c7221 */ /* 0x000fe20000010000 */
[----:B------:R-:W-:Y:S01]  /*1ed0*/  FFMA.FTZ R125, R25, R26, R136 ;  /* 0x0000001a197d7223 */ /* 0x000fe20000010088 */
[----:B------:R-:W-:-:S02]  /*1ee0*/  FMUL.FTZ R32, R32, UR33 ;  /* 0x0000002120207c20 */ /* 0x000fc40008410000 */
[----:B------:R-:W-:Y:S01]  /*1ef0*/  FADD.FTZ R127, R124, R29 ;  /* 0x0000001d7c7f7221 */ /* 0x000fe20000010000 */
[----:B------:R-:W-:Y:S01]  /*1f00*/  FFMA.FTZ R124, R30, R29, R125 ;  /* 0x0000001d1e7c7223 */ /* 0x000fe2000001007d */
[----:B------:R-:W-:Y:S01]  /*1f10*/  FADD.FTZ R87, R87, R126 ;  /* 0x0000007e57577221 */ /* 0x000fe20000010000 */
[----:B------:R-:W-:Y:S01]  /*1f20*/  FFMA.FTZ R115, R32, R126, R115 ;  /* 0x0000007e20737223 */ /* 0x000fe20000010073 */
[----:B------:R-:W-:Y:S01]  /*1f30*/  FADD.FTZ R126, R127, R28 ;  /* 0x0000001c7f7e7221 */ /* 0x000fe20000010000 */
[----:B------:R-:W-:-:S03]  /*1f40*/  FFMA.FTZ R125, R27, R28, R124 ;  /* 0x0000001c1b7d7223 */ /* 0x000fc6000001007c */
[----:B------:R-:W-:Y:S01]  /*1f50*/  FADD.FTZ R137, R126, R31 ;  /* 0x0000001f7e897221 */ /* 0x000fe20000010000 */
[----:B------:R-:W-:-:S07]  /*1f60*/  FFMA.FTZ R136, R32, R31, R125 ;  /* 0x0000001f20887223 */ /* 0x000fce000001007d */
.L_x_2401:
[----:B------:R-:W-:Y:S05]  /*1f70*/  BSYNC.RECONVERGENT B1 ;  /* 0x0000000000017941 */ /* 0x000fea0003800200 */
.L_x_2400:
        /* <DEDUP_REMOVED lines=16> */
[----:B------:R-:W-:Y:S01]  /*2080*/  HADD2.F32 R140, -RZ, R206.H1_H1 ;  /* 0x300000ceff8c7230 */ /* 0x000fe20000004100 */
[----:B------:R-:W-:Y:S02]  /*2090*/  IADD3 R133, PT, PT, R133, 0x100, RZ ;  /* 0x0000010085857810 */ /* 0x000fe40007ffe0ff */
[----:B------:R-:W-:Y:S02]  /*20a0*/  IADD3 R134, PT, PT, R134, 0x100, RZ ;  /* 0x0000010086867810 */ /* 0x000fe40007ffe0ff */
[----:B------:R-:W-:Y:S02]  /*20b0*/  IADD3 R135, PT, PT, R135, 0x100, RZ ;  /* 0x0000010087877810 */ /* 0x000fe40007ffe0ff */
[--C-:B---3--:R-:W-:Y:S02]  /*20c0*/  SHF.R.U64 R131, R36, 0x10, R37.reuse ;  /* 0x0000001024837819 */ /* 0x108fe40000001225 */
[----:B------:R-:W-:Y:S01]  /*20d0*/  SHF.R.U32.HI R128, RZ, 0x10, R37 ;  /* 0x00000010ff807819 */ /* 0x000fe20000011625 */
[----:B------:R-:W-:-:S02]  /*20e0*/  HADD2.F32 R37, -RZ, R37.H0_H0 ;  /* 0x20000025ff257230 */ /* 0x000fc40000004100 */
[----:B------:R-:W-:Y:S01]  /*20f0*/  HADD2.F32 R131, -RZ, R131.H0_H0 ;  /* 0x20000083ff837230 */ /* 0x000fe20000004100 */
[----:B----4-:R-:W-:Y:S02]  /*2100*/  MOV R130, R35 ;  /* 0x0000002300827202 */ /* 0x010fe40000000f00 */
[----:B------:R-:W-:Y:S01]  /*2110*/  FADD.FTZ R37, -R132, R37 ;  /* 0x0000002584257221 */ /* 0x000fe20000010100 */
[----:B------:R-:W-:Y:S02]  /*2120*/  MOV R129, R34 ;  /* 0x0000002200817202 */ /* 0x000fe40000000f00 */
[--C-:B------:R-:W-:Y:S02]  /*2130*/  SHF.R.U64 R127, R34, 0x10, R35.reuse ;  /* 0x00000010227f7819 */ /* 0x100fe40000001223 */
[----:B------:R-:W-:Y:S01]  /*2140*/  SHF.R.U32.HI R126, RZ, 0x10, R35 ;  /* 0x00000010ff7e7819 */ /* 0x000fe20000011623 */
[----:B------:R-:W-:Y:S02]  /*2150*/  HADD2.F32 R35, -RZ, R36.H0_H0 ;  /* 0x20000024ff237230 */ /* 0x000fe40000004100 */
[----:B------:R-:W-:Y:S01]  /*2160*/  FMUL.FTZ R37, R37, UR33 ;  /* 0x0000002125257c20 */ /* 0x000fe20008410000 */
[----:B------:R-:W-:-:S02]  /*2170*/  HADD2.F32 R36, -RZ, R206.H0_H0 ;  /* 0x200000ceff247230 */ /* 0x000fc40000004100 */
[----:B0-----:R-:W-:Y:S02]  /*2180*/  HADD2.F32 R39, -RZ, R130.H0_H0 ;  /* 0x20000082ff277230 */ /* 0x001fe40000004100 */
[C---:B------:R-:W-:Y:S01]  /*2190*/  FADD.FTZ R38, -R132.reuse, R131 ;  /* 0x0000008384267221 */ /* 0x040fe20000010100 */
[----:B------:R-:W-:Y:S02]  /*21a0*/  HADD2.F32 R34, -RZ, R205.H0_H0 ;  /* 0x200000cdff227230 */ /* 0x000fe40000004100 */
[----:B------:R-:W-:Y:S02]  /*21b0*/  HADD2.F32 R129, -RZ, R129.H0_H0 ;  /* 0x20000081ff817230 */ /* 0x000fe40000004100 */
[----:B------:R-:W-:Y:S01]  /*21c0*/  FADD.FTZ R35, -R132, R35 ;  /* 0x0000002384237221 */ /* 0x000fe20000010100 */
[-C--:B------:R-:W-:Y:S01]  /*21d0*/  FMUL.FTZ R36, R36, R39.reuse ;  /* 0x0000002724247220 */ /* 0x080fe20000410000 */
[----:B------:R-:W-:Y:S01]  /*21e0*/  FADD.FTZ R82, R82, R39 ;  /* 0x0000002752527221 */ /* 0x000fe20000010000 */
[----:B------:R-:W-:Y:S01]  /*21f0*/  FFMA.FTZ R110, R37, R39, R110 ;  /* 0x00000027256e7223 */ /* 0x000fe2000001006e */
[----:B------:R-:W-:-:S02]  /*2200*/  HADD2.F32 R39, -RZ, R205.H1_H1 ;  /* 0x300000cdff277230 */ /* 0x000fc40000004100 */
[----:B------:R-:W-:Y:S01]  /*2210*/  FMUL.FTZ R38, R38, UR33 ;  /* 0x0000002126267c20 */ /* 0x000fe20008410000 */
[----:B------:R-:W-:Y:S02]  /*2220*/  HADD2.F32 R124, -RZ, R127.H0_H0 ;  /* 0x2000007fff7c7230 */ /* 0x000fe40000004100 */
[----:B------:R-:W-:Y:S01]  /*2230*/  FMUL.FTZ R34, R34, R129 ;  /* 0x0000008122227220 */ /* 0x000fe20000410000 */
        /* <DEDUP_REMOVED lines=21> */
.L_x_2403:
[----:B------:R-:W-:Y:S05]  /*2390*/  BSYNC.RECONVERGENT B1 ;  /* 0x0000000000017941 */ /* 0x000fea0003800200 */
.L_x_2402:
        /* <DEDUP_REMOVED lines=14> */
[----:B------:R-:W-:Y:S02]  /*2480*/  HADD2.F32 R144, -RZ, R207.H0_H0 ;  /* 0x200000cfff907230 */ /* 0x000fe40000004100 */
[--C-:B------:R-:W-:Y:S02]  /*2490*/  HADD2.F32 R146, -RZ, R208.reuse.H0_H0 ;  /* 0x200000d0ff927230 */ /* 0x100fe40000004100 */
[----:B------:R-:W-:Y:S02]  /*24a0*/  HADD2.F32 R149, -RZ, R208.H1_H1 ;  /* 0x300000d0ff957230 */ /* 0x000fe40000004100 */
[----:B0-----:R-:W-:-:S05]  /*24b0*/  @P6 IMAD.WIDE.U32 R128, R135, 0x8, R128 ;  /* 0x0000000887806825 */ /* 0x001fca00078e0080 */
[----:B------:R0:W5:Y:S01]  /*24c0*/  @P6 LDG.E.64 R172, desc[UR14][R128.64] ;  /* 0x0000000e80ac6981 */ /* 0x000162000c1e1b00 */
[----:B------:R-:W-:Y:S02]  /*24d0*/  IADD3 R133, PT, PT, R133, 0x100, RZ ;  /* 0x0000010085857810 */ /* 0x000fe40007ffe0ff */
[----:B------:R-:W-:Y:S02]  /*24e0*/  IADD3 R134, PT, PT, R134, 0x100, RZ ;  /* 0x0000010086867810 */ /* 0x000fe40007ffe0ff */
[----:B------:R-:W-:Y:S01]  /*24f0*/  IADD3 R135, PT, PT, R135, 0x100, RZ ;  /* 0x0000010087877810 */ /* 0x000fe20007ffe0ff */
[----:B---3--:R-:W-:Y:S01]  /*2500*/  HADD2.F32 R145, -RZ, R126.H0_H0 ;  /* 0x2000007eff917230 */ /* 0x008fe20000004100 */
[----:B------:R-:W-:Y:S01]  /*2510*/  SHF.R.U64 R126, R126, 0x10, R127 ;  /* 0x000000107e7e7819 */ /* 0x000fe2000000127f */
[----:B------:R-:W-:-:S03]  /*2520*/  HADD2.F32 R147, -RZ, R127.H0_H0 ;  /* 0x2000007fff937230 */ /* 0x000fc60000004100 */
[----:B------:R-:W-:Y:S01]  /*2530*/  FADD.FTZ R145, -R132, R145 ;  /* 0x0000009184917221 */ /* 0x000fe20000010100 */
[----:B----4-:R-:W-:Y:S02]  /*2540*/  MOV R139, R124 ;  /* 0x0000007c008b7202 */ /* 0x010fe40000000f00 */
[----:B------:R-:W-:Y:S02]  /*2550*/  MOV R143, R125 ;  /* 0x0000007d008f7202 */ /* 0x000fe40000000f00 */
[--C-:B------:R-:W-:Y:S02]  /*2560*/  SHF.R.U64 R138, R124, 0x10, R125.reuse ;  /* 0x000000107c8a7819 */ /* 0x100fe4000000127d */
[----:B------:R-:W-:Y:S01]  /*2570*/  SHF.R.U32.HI R124, RZ, 0x10, R125 ;  /* 0x00000010ff7c7819 */ /* 0x000fe2000001167d */
[----:B------:R-:W-:Y:S01]  /*2580*/  HADD2.F32 R139, -RZ, R139.H0_H0 ;  /* 0x2000008bff8b7230 */ /* 0x000fe20000004100 */
[----:B------:R-:W-:Y:S01]  /*2590*/  SHF.R.U32.HI R125, RZ, 0x10, R127 ;  /* 0x00000010ff7d7819 */ /* 0x000fe2000001167f */
[----:B------:R-:W-:-:S02]  /*25a0*/  HADD2.F32 R127, -RZ, R143.H0_H0 ;  /* 0x2000008fff7f7230 */ /* 0x000fc40000004100 */
[----:B------:R-:W-:Y:S01]  /*25b0*/  FMUL.FTZ R143, R145, UR33 ;  /* 0x00000021918f7c20 */ /* 0x000fe20008410000 */
[----:B0-----:R-:W-:Y:S02]  /*25c0*/  HADD2.F32 R129, -RZ, R126.H0_H0 ;  /* 0x2000007eff817230 */ /* 0x001fe40000004100 */
[----:B------:R-:W-:Y:S01]  /*25d0*/  FADD.FTZ R145, -R132, R147 ;  /* 0x0000009384917221 */ /* 0x000fe20000010100 */
[----:B------:R-:W-:Y:S02]  /*25e0*/  HADD2.F32 R147, -RZ, R207.H1_H1 ;  /* 0x300000cfff937230 */ /* 0x000fe40000004100 */
[----:B------:R-:W-:Y:S01]  /*25f0*/  FMUL.FTZ R144, R144, R139 ;  /* 0x0000008b90907220 */ /* 0x000fe20000410000 */
[----:B------:R-:W-:Y:S02]  /*2600*/  HADD2.F32 R138, -RZ, R138.H0_H0 ;  /* 0x2000008aff8a7230 */ /* 0x000fe40000004100 */
[----:B------:R-:W-:Y:S02]  /*2610*/  HADD2.F32 R125, -RZ, R125.H0_H0 ;  /* 0x2000007dff7d7230 */ /* 0x000fe40000004100 */
[----:B------:R-:W-:Y:S01]  /*2620*/  FADD.FTZ R129, -R132, R129 ;  /* 0x0000008184817221 */ /* 0x000fe20000010100 */
[----:B------:R-:W-:Y:S01]  /*2630*/  FMUL.FTZ R145, R145, UR33 ;  /* 0x0000002191917c20 */ /* 0x000fe20008410000 */
[----:B------:R-:W-:-:S02]  /*2640*/  HADD2.F32 R126, -RZ, R124.H0_H0 ;  /* 0x2000007cff7e7230 */ /* 0x000fc40000004100 */
[----:B------:R-:W-:Y:S01]  /*2650*/  FMUL.FTZ R147, R147, R138 ;  /* 0x0000008a93937220 */ /* 0x000fe20000410000 */
[----:B------:R-:W-:Y:S01]  /*2660*/  FADD.FTZ R150, -R132, R125 ;  /* 0x0000007d84967221 */ /* 0x000fe20000010100 */
[----:B------:R-:W-:Y:S01]  /*2670*/  FADD.FTZ R124, R137, R144 ;  /* 0x00000090897c7221 */ /* 0x000fe20000010000 */
[----:B------:R-:W-:Y:S01]  /*2680*/  FMUL.FTZ R148, R129, UR33 ;  /* 0x0000002181947c20 */ /* 0x000fe20008410000 */
[----:B------:R-:W-:Y:S01]  /*2690*/  FFMA.FTZ R125, R143, R144, R136 ;  /* 0x000000908f7d7223 */ /* 0x000fe20000010088 */
[-C--:B------:R-:W-:Y:S01]  /*26a0*/  FMUL.FTZ R146, R146, R127.reuse ;  /* 0x0000007f92927220 */ /* 0x080fe20000410000 */
[----:B------:R-:W-:Y:S01]  /*26b0*/  FADD.FTZ R78, R78, R127 ;  /* 0x0000007f4e4e7221 */ /* 0x000fe20000010000 */
[----:B------:R-:W-:Y:S01]  /*26c0*/  FFMA.FTZ R106, R145, R127, R106 ;  /* 0x0000007f916a7223 */ /* 0x000fe2000001006a */
        /* <DEDUP_REMOVED lines=14> */
.L_x_2405:
[----:B------:R-:W-:Y:S05]  /*27b0*/  BSYNC.RECONVERGENT B1 ;  /* 0x0000000000017941 */ /* 0x000fea0003800200 */
.L_x_2404:
        /* <DEDUP_REMOVED lines=65> */
.L_x_2407:
[----:B------:R-:W-:Y:S05]  /*2bd0*/  BSYNC.RECONVERGENT B1 ;  /* 0x0000000000017941 */ /* 0x000fea0003800200 */
.L_x_2406:
[----:B------:R-:W-:Y:S02]  /*2be0*/  ISETP.GE.U32.AND P6, PT, R5, 0x700, PT ;  /* 0x000007000500780c */ /* 0x000fe40003fc6070 */
[----:B------:R-:W-:-:S11]  /*2bf0*/  LOP3.LUT R8, R8, 0xfffffffd, RZ, 0xc0, !PT ;  /* 0xfffffffd08087812 */ /* 0x000fd600078ec0ff */
[----:B------:R-:W-:Y:S01]  /*2c00*/  @P6 LOP3.LUT R8, R8, 0x2, RZ, 0xfc, !PT ;  /* 0x0000000208086812 */ /* 0x000fe200078efcff */
[----:B------:R-:W-:Y:S06]  /*2c10*/  @!P6 BRA `(.L_x_2408) ;  /* 0x0000000800dce947 */ /* 0x000fec0003800000 */
        /* <DEDUP_REMOVED lines=19> */
[----:B0-----:R-:W-:Y:S02]  /*2d50*/  SHF.R.U64 R131, R126, 0x10, R127 ;  /* 0x000000107e837819 */ /* 0x001fe4000000127f */
[----:B------:R-:W-:-:S02]  /*2d60*/  MOV R134, R127 ;  /* 0x0000007f00867202 */ /* 0x000fc40000000f00 */
        /* <DEDUP_REMOVED lines=12> */
[----:B------:R-:W-:Y:S01]  /*2e30*/  FMUL.FTZ R161, R127, UR33 ;  /* 0x000000217fa17c20 */ /* 0x000fe20008410000 */
[----:B------:R-:W-:-:S02]  /*2e40*/  HADD2.F32 R127, -RZ, R134.H0_H0 ;  /* 0x20000086ff7f7230 */ /* 0x000fc40000004100 */
[C---:B------:R-:W-:Y:S01]  /*2e50*/  FADD.FTZ R135, -R132.reuse, R135 ;  /* 0x0000008784877221 */ /* 0x040fe20000010100 */
[----:B------:R-:W-:Y:S01]  /*2e60*/  FMUL.FTZ R191, R191, R126 ;  /* 0x0000007ebfbf7220 */ /* 0x000fe20000410000 */
[----:B------:R-:W-:Y:S01]  /*2e70*/  FMUL.FTZ R194, R125, UR33 ;  /* 0x000000217dc27c20 */ /* 0x000fe20008410000 */
[----:B------:R-:W-:Y:S01]  /*2e80*/  FADD.FTZ R124, R137, R190 ;  /* 0x000000be897c7221 */ /* 0x000fe20000010000 */
[----:B------:R-:W-:Y:S01]  /*2e90*/  FFMA.FTZ R136, R161, R190, R136 ;  /* 0x000000bea1887223 */ /* 0x000fe20000010088 */
[----:B------:R-:W-:Y:S02]  /*2ea0*/  HADD2.F32 R130, -RZ, R130.H0_H0 ;  /* 0x20000082ff827230 */ /* 0x000fe40000004100 */
        /* <DEDUP_REMOVED lines=20> */
.L_x_2395:
[----:B------:R-:W0:Y:S01]  /*2ff0*/  S2R R4, SR_TID.X ;  /* 0x0000000000047919 */ /* 0x000e220000002100 */
[----:B------:R-:W-:Y:S01]  /*3000*/  UISETP.GE.AND UP3, UPT, UR13, 0x1, UPT ;  /* 0x000000010d00788c */ /* 0x000fe2000bf66270 */
[----:B------:R-:W-:Y:S01]  /*3010*/  HFMA2 R203, -RZ, RZ, 0, 0 ;  /* 0x00000000ffcb7431 */ /* 0x000fe200000001ff */
[----:B------:R-:W-:Y:S02]  /*3020*/  UIMAD UR6, UR30, UR12, URZ ;  /* 0x0000000c1e0672a4 */ /* 0x000fe4000f8e02ff */
[----:B------:R-:W-:Y:S02]  /*3030*/  UISETP.NE.U32.AND UP0, UPT, UR26, URZ, UPT ;  /* 0x000000ff1a00728c */ /* 0x000fe4000bf05070 */
        /* <DEDUP_REMOVED lines=16> */
[C---:B------:R-:W-:Y:S02]  /*3140*/  ISETP.GE.U32.AND P2, PT, R5.reuse, 0x300, PT ;  /* 0x000003000500780c */ /* 0x040fe40003f46070 */
[C---:B------:R-:W-:Y:S02]  /*3150*/  ISETP.GE.U32.AND P3, PT, R5.reuse, 0x400, PT ;  /* 0x000004000500780c */ /* 0x040fe40003f66070 */
[C---:B------:R-:W-:Y:S02]  /*3160*/  ISETP.GE.U32.AND P4, PT, R5.reuse, 0x500, PT ;  /* 0x000005000500780c */ /* 0x040fe40003f86070 */
[----:B------:R-:W-:-:S03]  /*3170*/  ISETP.GE.U32.AND P5, PT, R5, 0x600, PT ;  /* 0x000006000500780c */ /* 0x000fc60003fa6070 */
[----:B------:R-:W0:Y:S08]  /*3180*/  @P0 LDC.64 R134, c[0x0][0x3b0] ;  /* 0x0000ec00ff860b82 */ /* 0x000e300000000a00 */
[----:B------:R-:W1:Y:S08]  /*3190*/  @P1 LDC.64 R132, c[0x0][0x3b0] ;  /* 0x0000ec00ff841b82 */ /* 0x000e700000000a00 */
[----:B------:R-:W2:Y:S08]  /*31a0*/  @P2 LDC.64 R130, c[0x0][0x3b0] ;  /* 0x0000ec00ff822b82 */ /* 0x000eb00000000a00 */
[----:B------:R-:W3:Y:S01]  /*31b0*/  @P3 LDC.64 R126, c[0x0][0x3b0] ;  /* 0x0000ec00ff7e3b82 */ /* 0x000ee20000000a00 */
[C---:B0-----:R-:W-:Y:S01]  /*31c0*/  @P0 IMAD.WIDE.U32 R134, R203.reuse, 0x4, R134 ;  /* 0x00000004cb860825 */ /* 0x041fe200078e0086 */
[----:B------:R-:W-:-:S04]  /*31d0*/  @P0 IADD3 R203, PT, PT, R203, 0x100, RZ ;  /* 0x00000100cbcb0810 */ /* 0x000fc80007ffe0ff */
[----:B------:R4:W5:Y:S02]  /*31e0*/  @P0 LDG.E R2, desc[UR14][R134.64] ;  /* 0x0000000e86020981 */ /* 0x000964000c1e1900 */
[----:B------:R-:W0:Y:S01]  /*31f0*/  @P4 LDC.64 R128, c[0x0][0x3b0] ;  /* 0x0000ec00ff804b82 */ /* 0x000e220000000a00 */
[C---:B-1----:R-:W-:Y:S01]  /*3200*/  @P1 IMAD.WIDE.U32 R132, R203.reuse, 0x4, R132 ;  /* 0x00000004cb841825 */ /* 0x042fe200078e0084 */
[----:B------:R-:W-:-:S04]  /*3210*/  @P1 IADD3 R203, PT, PT, R203, 0x100, RZ ;  /* 0x00000100cbcb1810 */ /* 0x000fc80007ffe0ff */
[----:B------:R4:W5:Y:S02]  /*3220*/  @P1 LDG.E R0, desc[UR14][R132.64] ;  /* 0x0000000e84001981 */ /* 0x000964000c1e1900 */
[----:B------:R-:W1:Y:S01]  /*3230*/  @P5 LDC.64 R124, c[0x0][0x3b0] ;  /* 0x0000ec00ff7c5b82 */ /* 0x000e620000000a00 */
[C---:B--2---:R-:W-:Y:S01]  /*3240*/  @P2 IMAD.WIDE.U32 R130, R203.reuse, 0x4, R130 ;  /* 0x00000004cb822825 */ /* 0x044fe200078e0082 */
[----:B------:R-:W-:-:S04]  /*3250*/  @P2 IADD3 R203, PT, PT, R203, 0x100, RZ ;  /* 0x00000100cbcb2810 */ /* 0x000fc80007ffe0ff */
[----:B------:R4:W5:Y:S01]  /*3260*/  @P2 LDG.E R23, desc[UR14][R130.64] ;  /* 0x0000000e82172981 */ /* 0x000962000c1e1900 */
[C---:B---3--:R-:W-:Y:S01]  /*3270*/  @P3 IMAD.WIDE.U32 R126, R203.reuse, 0x4, R126 ;  /* 0x00000004cb7e3825 */ /* 0x048fe200078e007e */
[----:B------:R-:W-:-:S04]  /*3280*/  @P3 IADD3 R203, PT, PT, R203, 0x100, RZ ;  /* 0x00000100cbcb3810 */ /* 0x000fc80007ffe0ff */
[----:B------:R4:W5:Y:S01]  /*3290*/  @P3 LDG.E R33, desc[UR14][R126.64] ;  /* 0x0000000e7e213981 */ /* 0x000962000c1e1900 */
[C---:B0-----:R-:W-:Y:S01]  /*32a0*/  @P4 IMAD.WIDE.U32 R128, R203.reuse, 0x4, R128 ;  /* 0x00000004cb804825 */ /* 0x041fe200078e0080 */
[----:B------:R-:W-:-:S04]  /*32b0*/  @P4 IADD3 R203, PT, PT, R203, 0x100, RZ ;  /* 0x00000100cbcb4810 */ /* 0x000fc80007ffe0ff */
[----:B------:R4:W5:Y:S01]  /*32c0*/  @P4 LDG.E R141, desc[UR14][R128.64] ;  /* 0x0000000e808d4981 */ /* 0x000962000c1e1900 */
[----:B-1----:R-:W-:-:S05]  /*32d0*/  @P5 IMAD.WIDE.U32 R124, R203, 0x4, R124 ;  /* 0x00000004cb7c5825 */ /* 0x002fca00078e007c */
[----:B------:R4:W5:Y:S01]  /*32e0*/  @P5 LDG.E R151, desc[UR14][R124.64] ;  /* 0x0000000e7c975981 */ /* 0x000962000c1e1900 */
[----:B------:R-:W-:Y:S02]  /*32f0*/  ISETP.GE.U32.AND P6, PT, R5, 0x700, PT ;  /* 0x000007000500780c */ /* 0x000fe40003fc6070 */
[----:B------:R-:W-:Y:S02]  /*3300*/  LOP3.LUT R8, R8, 0xfffffffd, RZ, 0xc0, !PT ;  /* 0xfffffffd08087812 */ /* 0x000fe400078ec0ff */
[----:B------:R-:W-:Y:S02]  /*3310*/  CS2R R136, SRZ ;  /* 0x0000000000887805 */ /* 0x000fe4000001ff00 */
[----:B------:R-:W-:-:S07]  /*3320*/  @P5 IADD3 R203, PT, PT, R203, 0x100, RZ ;  /* 0x00000100cbcb5810 */ /* 0x000fce0007ffe0ff */
[----:B------:R-:W-:Y:S01]  /*3330*/  @P6 LOP3.LUT R8, R8, 0x2, RZ, 0xfc, !PT ;  /* 0x0000000208086812 */ /* 0x000fe200078efcff */
[----:B----4-:R-:W-:Y:S06]  /*3340*/  @!P6 BRA `(.L_x_2408) ;  /* 0x000000040010e947 */ /* 0x010fec0003800000 */
[----:B------:R-:W0:Y:S02]  /*3350*/  LDC.64 R124, c[0x0][0x3b0] ;  /* 0x0000ec00ff7c7b82 */ /* 0x000e240000000a00 */
[----:B0-----:R-:W-:-:S05]  /*3360*/  IMAD.WIDE.U32 R124, R203, 0x4, R124 ;  /* 0x00000004cb7c7825 */ /* 0x001fca00078e007c */
[----:B------:R1:W5:Y:S01]  /*3370*/  LDG.E R159, desc[UR14][R124.64] ;  /* 0x0000000e7c9f7981 */ /* 0x000362000c1e1900 */
[----:B------:R-:W-:Y:S05]  /*3380*/  BRA `(.L_x_2408) ;  /* 0x0000000400007947 */ /* 0x000fea0003800000 */
.L_x_2409:
        /* <DEDUP_REMOVED lines=8> */
[----:B------:R-:W-:-:S07]  /*3410*/  LOP3.LUT R8, R8, 0xfffffffd, RZ, 0xc0, !PT ;  /* 0xfffffffd08087812 */ /* 0x000fce00078ec0ff */
[----:B------:R-:W1:Y:S04]  /*3420*/  @P0 LDC.64 R128, c[0x0][0x3b0] ;  /* 0x0000ec00ff800b82 */ /* 0x000e680000000a00 */
[----:B------:R-:W-:-:S04]  /*3430*/  @P6 LOP3.LUT R8, R8, 0x2, RZ, 0xfc, !PT ;  /* 0x0000000208086812 */ /* 0x000fc800078efcff */
        /* <DEDUP_REMOVED lines=11> */
[----:B------:R-:W-:-:S04]  /*34f0*/  @P1 IADD3 R213, PT, PT, R213, 0x100, RZ ;  /* 0x00000100d5d51810 */ /* 0x000fc80007ffe0ff */
[----:B------:R-:W5:Y:S02]  /*3500*/  @P1 LDG.E.64 R166, desc[UR14][R132.64] ;  /* 0x0000000e84a61981 */ /* 0x000f64000c1e1b00 */
[----:B------:R-:W2:Y:S01]  /*3510*/  @P3 LDC.64 R184, c[0x0][0x438] ;  /* 0x00010e00ffb83b82 */ /* 0x000ea20000000a00 */
[C---:B---3--:R-:W-:Y:S01]  /*3520*/  @P1 IMAD.WIDE.U32 R136, R203.reuse, 0x4, R136 ;  /* 0x00000004cb881825 */ /* 0x048fe200078e0088 */
[----:B------:R-:W-:-:S04]  /*3530*/  @P1 IADD3 R203, PT, PT, R203, 0x100, RZ ;  /* 0x00000100cbcb1810 */ /* 0x000fc80007ffe0ff */
[----:B------:R3:W5:Y:S02]  /*3540*/  @P1 LDG.E R0, desc[UR14][R136.64] ;  /* 0x0000000e88001981 */ /* 0x000764000c1e1900 */
[----:B------:R-:W4:Y:S01]  /*3550*/  @P3 LDC.64 R186, c[0x0][0x3b0] ;  /* 0x0000ec00ffba3b82 */ /* 0x000f220000000a00 */
[C---:B0-----:R-:W-:Y:S01]  /*3560*/  @P2 IMAD.WIDE.U32 R178, R213.reuse, 0x8, R178 ;  /* 0x00000008d5b22825 */ /* 0x041fe200078e00b2 */
[----:B------:R-:W-:-:S04]  /*3570*/  @P2 IADD3 R213, PT, PT, R213, 0x100, RZ ;  /* 0x00000100d5d52810 */ /* 0x000fc80007ffe0ff */
[----:B------:R0:W5:Y:S02]  /*3580*/  @P2 LDG.E.64 R168, desc[UR14][R178.64] ;  /* 0x0000000eb2a82981 */ /* 0x000164000c1e1b00 */
[----:B------:R-:W3:Y:S01]  /*3590*/  @P4 LDC.64 R188, c[0x0][0x438] ;  /* 0x00010e00ffbc4b82 */ /* 0x000ee20000000a00 */
[C---:B-1----:R-:W-:Y:S01]  /*35a0*/  @P2 IMAD.WIDE.U32 R182, R203.reuse, 0x4, R182 ;  /* 0x00000004cbb62825 */ /* 0x042fe200078e00b6 */
[----:B------:R-:W-:-:S04]  /*35b0*/  @P2 IADD3 R203, PT, PT, R203, 0x100, RZ ;  /* 0x00000100cbcb2810 */ /* 0x000fc80007ffe0ff */
[----:B------:R0:W5:Y:S02]  /*35c0*/  @P2 LDG.E R23, desc[UR14][R182.64] ;  /* 0x0000000eb6172981 */ /* 0x000164000c1e1900 */
[----:B------:R-:W1:Y:S01]  /*35d0*/  @P4 LDC.64 R126, c[0x0][0x3b0] ;  /* 0x0000ec00ff7e4b82 */ /* 0x000e620000000a00 */
[C---:B--2---:R-:W-:Y:S01]  /*35e0*/  @P3 IMAD.WIDE.U32 R184, R213.reuse, 0x8, R184 ;  /* 0x00000008d5b83825 */ /* 0x044fe200078e00b8 */
[----:B------:R-:W-:-:S04]  /*35f0*/  @P3 IADD3 R213, PT, PT, R213, 0x100, RZ ;  /* 0x00000100d5d53810 */ /* 0x000fc80007ffe0ff */
[----:B------:R0:W5:Y:S02]  /*3600*/  @P3 LDG.E.64 R170, desc[UR14][R184.64] ;  /* 0x0000000eb8aa3981 */ /* 0x000164000c1e1b00 */
[----:B------:R-:W2:Y:S01]  /*3610*/  @P5 LDC.64 R130, c[0x0][0x438] ;  /* 0x00010e00ff825b82 */ /* 0x000ea20000000a00 */
[C---:B----4-:R-:W-:Y:S01]  /*3620*/  @P3 IMAD.WIDE.U32 R186, R203.reuse, 0x4, R186 ;  /* 0x00000004cbba3825 */ /* 0x050fe200078e00ba */
[----:B------:R-:W-:-:S04]  /*3630*/  @P3 IADD3 R203, PT, PT, R203, 0x100, RZ ;  /* 0x00000100cbcb3810 */ /* 0x000fc80007ffe0ff */
[----:B------:R0:W5:Y:S02]  /*3640*/  @P3 LDG.E R33, desc[UR14][R186.64] ;  /* 0x0000000eba213981 */ /* 0x000164000c1e1900 */
[----:B------:R-:W4:Y:S01]  /*3650*/  @P5 LDC.64 R134, c[0x0][0x3b0] ;  /* 0x0000ec00ff865b82 */ /* 0x000f220000000a00 */
[C---:B---3--:R-:W-:Y:S01]  /*3660*/  @P4 IMAD.WIDE.U32 R188, R213.reuse, 0x8, R188 ;  /* 0x00000008d5bc4825 */ /* 0x048fe200078e00bc */
        /* <DEDUP_REMOVED lines=9> */
[----:B------:R0:W5:Y:S01]  /*3700*/  @P5 LDG.E.64 R174, desc[UR14][R130.64] ;  /* 0x0000000e82ae5981 */ /* 0x000162000c1e1b00 */
[C---:B----4-:R-:W-:Y:S01]  /*3710*/  @P5 IMAD.WIDE.U32 R134, R203.reuse, 0x4, R134 ;  /* 0x00000004cb865825 */ /* 0x050fe200078e0086 */
[----:B------:R-:W-:-:S04]  /*3720*/  @P5 IADD3 R203, PT, PT, R203, 0x100, RZ ;  /* 0x00000100cbcb5810 */ /* 0x000fc80007ffe0ff */
[----:B------:R0:W5:Y:S01]  /*3730*/  @P5 LDG.E R151, desc[UR14][R134.64] ;  /* 0x0000000e86975981 */ /* 0x000162000c1e1900 */
[----:B---3--:R-:W-:-:S05]  /*3740*/  @P6 IMAD.WIDE.U32 R138, R213, 0x8, R138 ;  /* 0x00000008d58a6825 */ /* 0x008fca00078e008a */
[----:B------:R0:W5:Y:S01]  /*3750*/  @P6 LDG.E.64 R176, desc[UR14][R138.64] ;  /* 0x0000000e8ab06981 */ /* 0x000162000c1e1b00 */
[----:B-1----:R-:W-:-:S05]  /*3760*/  @P6 IMAD.WIDE.U32 R180, R203, 0x4, R180 ;  /* 0x00000004cbb46825 */ /* 0x002fca00078e00b4 */
[----:B------:R0:W5:Y:S01]  /*3770*/  @P6 LDG.E R159, desc[UR14][R180.64] ;  /* 0x0000000eb49f6981 */ /* 0x000162000c1e1900 */
[----:B------:R-:W-:-:S07]  /*3780*/  CS2R R136, SRZ ;  /* 0x0000000000887805 */ /* 0x000fce000001ff00 */
.L_x_2408:
[----:B------:R-:W-:Y:S05]  /*3790*/  BSYNC.RECONVERGENT B0 ;  /* 0x0000000000007941 */ /* 0x000fea0003800200 */
.L_x_2394:
[----:B-1----:R-:W1:Y:S01]  /*37a0*/  SHFL.DOWN PT, R124, R137, 0x10, 0x1f ;  /* 0x0a001f00897c7f89 */ /* 0x002e6200000e0000 */
[----:B------:R-:W-:Y:S01]  /*37b0*/  LOP3.LUT P6, RZ, R4, 0x1f, RZ, 0xc0, !PT ;  /* 0x0000001f04ff7812 */ /* 0x000fe200078cc0ff */
[----:B------:R-:W-:Y:S02]  /*37c0*/  BSSY.RECONVERGENT B0, `(.L_x_2410) ;  /* 0x000001d000007945 */ /* 0x000fe40003800200 */
[----:B------:R-:W2:Y:S01]  /*37d0*/  SHFL.DOWN PT, R125, R136, 0x10, 0x1f ;  /* 0x0a001f00887d7f89 */ /* 0x000ea200000e0000 */
[----:B-1----:R-:W-:Y:S01]  /*37e0*/  FADD.FTZ R124, R124, R137 ;  /* 0x000000897c7c7221 */ /* 0x002fe20000010000 */
[----:B--2---:R-:W-:-:S04]  /*37f0*/  FADD.FTZ R125, R125, R136 ;  /* 0x000000887d7d7221 */ /* 0x004fc80000010000 */
[----:B0-----:R-:W0:Y:S04]  /*3800*/  SHFL.DOWN PT, R127, R124, 0x8, 0x1f ;  /* 0x09001f007c7f7f89 */ /* 0x001e2800000e0000 */
        /* <DEDUP_REMOVED lines=24> */
.L_x_2411:
[----:B------:R-:W-:Y:S05]  /*3990*/  BSYNC.RECONVERGENT B0 ;  /* 0x0000000000007941 */ /* 0x000fea0003800200 */
.L_x_2410:
[----:B------:R-:W1:Y:S01]  /*39a0*/  S2UR UR7, SR_CgaCtaId ;  /* 0x00000000000779c3 */ /* 0x000e620000008800 */
[----:B------:R-:W-:-:S07]  /*39b0*/  @UP3 UIADD3 UR13, UPT, UPT, UR13, -0x1, URZ ;  /* 0xffffffff0d0d3890 */ /* 0x000fce000fffe0ff */
[----:B------:R-:W-:Y:S01]  /*39c0*/  BAR.SYNC.DEFER_BLOCKING 0x0 ;  /* 0x0000000000007b1d */ /* 0x000fe20000010000 */
[----:B------:R-:W-:Y:S01]  /*39d0*/  PLOP3.LUT P6, PT, PT, PT, UP3, 0x80, 0x8 ;  /* 0x000000000008781c */ /* 0x000fe20003fcf038 */
[----:B------:R-:W-:Y:S01]  /*39e0*/  HFMA2 R179, -RZ, RZ, 0, 0 ;  /* 0x00000000ffb37431 */ /* 0x000fe200000001ff */
[----:B------:R-:W-:-:S03]  /*39f0*/  @UP3 UIMAD UR13, UR13, UR12, URZ ;  /* 0x0000000c0d0d32a4 */ /* 0x000fc6000f8e02ff */
        /* <DEDUP_REMOVED lines=11> */
[----:B------:R-:W-:-:S05]  /*3ab0*/  @!UP1 UIADD3 UR8, UPT, UPT, UR6, 0x7010, URZ ;  /* 0x0000701006089890 */ /* 0x000fca000fffe0ff */
[----:B------:R-:W0:Y:S01]  /*3ac0*/  LDS.128 R124, [UR7] ;  /* 0x00000007ff7c7984 */ /* 0x000e220008000c00 */
        /* <DEDUP_REMOVED lines=27> */
[----:B------:R-:W-:-:S14]  /*3c80*/  @!P0 BRA `(.L_x_2413) ;  /* 0x0000001400648947 */ /* 0x000fdc0003800000 */
[----:B------:R-:W-:-:S04]  /*3c90*/  UISETP.NE.U32.AND UP0, UPT, UR26, URZ, UPT ;  /* 0x000000ff1a00728c */ /* 0x000fc8000bf05070 */
[----:B------:R-:W-:Y:S01]  /*3ca0*/  UISETP.NE.AND.EX UP0, UPT, UR27, URZ, UPT, UP0 ;  /* 0x000000ff1b00728c */ /* 0x000fe2000bf05300 */
[----:B------:R-:W-:Y:S10]  /*3cb0*/  BRA.U !UP3, `(.L_x_2414) ;  /* 0x000000010b1c7547 */ /* 0x000ff4000b800000 */
[----:B------:R-:W0:Y:S02]  /*3cc0*/  LDC.64 R124, c[0x0][0x390] ;  /* 0x0000e400ff7c7b82 */ /* 0x000e240000000a00 */
[----:B0-----:R-:W-:-:S06]  /*3cd0*/  IMAD.WIDE.U32 R124, R179, 0x8, R124 ;  /* 0x00000008b37c7825 */ /* 0x001fcc00078e007c */
[----:B------:R-:W2:Y:S02]  /*3ce0*/  LDG.E.64 R124, desc[UR14][R124.64] ;  /* 0x0000000e7c7c7981 */ /* 0x000ea4000c1e1b00 */
[C-C-:B--2---:R-:W-:Y:S02]  /*3cf0*/  SHF.R.U64 R229, R124.reuse, 0x10, R125.reuse ;  /* 0x000000107ce57819 */ /* 0x144fe4000000127d */
[--C-:B------:R-:W-:Y:S02]  /*3d00*/  SHF.R.U32.HI R126, RZ, 0x10, R125.reuse ;  /* 0x00000010ff7e7819 */ /* 0x100fe4000001167d */
[----:B------:R-:W-:Y:S02]  /*3d10*/  PRMT R228, R124, 0x5410, R125 ;  /* 0x000054107ce47816 */ /* 0x000fe4000000007d */
[----:B------:R-:W-:-:S07]  /*3d20*/  PRMT R229, R229, 0x5410, R126 ;  /* 0x00005410e5e57816 */ /* 0x000fce000000007e */
.L_x_2414:
[----:B------:R-:W-:Y:S05]  /*3d30*/  BRA.U UP0, `(.L_x_2415) ;  /* 0x0000000900607547 */ /* 0x000fea000b800000 */
[----:B------:R-:W-:-:S04]  /*3d40*/  UISETP.NE.U32.AND UP0, UPT, UR4, URZ, UPT ;  /* 0x000000ff0400728c */ /* 0x000fc8000bf05070 */
[----:B------:R-:W-:-:S09]  /*3d50*/  UISETP.NE.AND.EX UP0, UPT, UR5, URZ, UPT, UP0 ;  /* 0x000000ff0500728c */ /* 0x000fd2000bf05300 */
[----:B------:R-:W-:Y:S05]  /*3d60*/  BRA.U UP0, `(.L_x_2416) ;  /* 0x0000000500247547 */ /* 0x000fea000b800000 */
[----:B------:R-:W-:Y:S05]  /*3d70*/  BRA.U !UP3, `(.L_x_2417) ;  /* 0x000000010b447547 */ /* 0x000fea000b800000 */
[----:B------:R-:W-:Y:S01]  /*3d80*/  FFMA.FTZ R125, R3, UR6, R128 ;  /* 0x00000006037d7c23 */ /* 0x000fe20008010080 */
[----:B------:R-:W-:Y:S02]  /*3d90*/  ISETP.LT.AND P6, PT, RZ, UR34, PT ;  /* 0x00000022ff007c0c */ /* 0x000fe4000bfc1270 */
[----:B------:R-:W-:Y:S01]  /*3da0*/  MOV R126, RZ ;  /* 0x000000ff007e7202 */ /* 0x000fe20000000f00 */
[----:B------:R-:W-:-:S04]  /*3db0*/  FADD.FTZ R125, R10, -R125 ;  /* 0x8000007d0a7d7221 */ /* 0x000fc80000010000 */
[----:B------:R-:W-:-:S05]  /*3dc0*/  FMUL.FTZ R125, R125, UR33 ;  /* 0x000000217d7d7c20 */ /* 0x000fca0008410000 */
[----:B------:R-:W-:Y:S02]  /*3dd0*/  FSEL R125, R125, RZ, P6 ;  /* 0x000000ff7d7d7208 */ /* 0x000fe40003000000 */
[----:B-----5:R-:W-:-:S03]  /*3de0*/  LOP3.LUT P6, RZ, R2, 0xff, RZ, 0xc0, !PT ;  /* 0x000000ff02ff7812 */ /* 0x020fc600078cc0ff */
[----:B------:R-:W-:-:S04]  /*3df0*/  FMUL.FTZ R125, R125, UR25 ;  /* 0x000000197d7d7c20 */ /* 0x000fc80008410000 */
[----:B------:R-:W-:Y:S01]  /*3e00*/  FMUL.FTZ R129, R125, UR24 ;  /* 0x000000187d817c20 */ /* 0x000fe20008410000 */
[----:B------:R-:W-:-:S05]  /*3e10*/  HFMA2 R125, -RZ, RZ, 0, 0 ;  /* 0x00000000ff7d7431 */ /* 0x000fca00000001ff */
[----:B------:R-:W-:Y:S02]  /*3e20*/  @P6 HADD2.F32 R127, -RZ, R214.H0_H0 ;  /* 0x200000d6ff7f6230 */ /* 0x000fe40000004100 */
[----:B------:R-:W-:-:S03]  /*3e30*/  @P6 HADD2.F32 R124, -RZ, R228.H0_H0 ;  /* 0x200000e4ff7c6230 */ /* 0x000fc60000004100 */
[C---:B------:R-:W-:Y:S02]  /*3e40*/  @P6 FMUL.FTZ R126, R129.reuse, R127 ;  /* 0x0000007f817e6220 */ /* 0x040fe40000410000 */
[----:B------:R-:W-:-:S03]  /*3e50*/  @P6 FMUL.FTZ R125, R129, R124 ;  /* 0x0000007c817d6220 */ /* 0x000fc60000410000 */
[----:B------:R-:W-:Y:S01]  /*3e60*/  F2FP.F16.F32.PACK_AB R126, RZ, R126 ;  /* 0x0000007eff7e723e */ /* 0x000fe200000000ff */
[----:B------:R-:W-:-:S03]  /*3e70*/  FADD.FTZ R64, R64, R125 ;  /* 0x0000007d40407221 */ /* 0x000fc60000010000 */
[----:B------:R-:W-:-:S07]  /*3e80*/  PRMT R195, R126, 0x7610, R195 ;  /* 0x000076107ec37816 */ /* 0x000fce00000000c3 */
.L_x_2417:
        /* <DEDUP_REMOVED lines=11> */
[----:B------:R-:W-:Y:S02]  /*3f40*/  @P6 HADD2.F32 R127, -RZ, R214.H1_H1 ;  /* 0x300000d6ff7f6230 */ /* 0x000fe40000004100 */
[----:B------:R-:W-:-:S03]  /*3f50*/  @P6 HADD2.F32 R125, -RZ, R229.H0_H0 ;  /* 0x200000e5ff7d6230 */ /* 0x000fc60000004100 */
[C---:B------:R-:W-:Y:S02]  /*3f60*/  @P6 FMUL.FTZ R126, R130.reuse, R127 ;  /* 0x0000007f827e6220 */ /* 0x040fe40000410000 */
[----:B------:R-:W-:-:S03]  /*3f70*/  @P6 FMUL.FTZ R124, R130, R125 ;  /* 0x0000007d827c6220 */ /* 0x000fc60000410000 */
[----:B------:R-:W-:Y:S01]  /*3f80*/  F2FP.F16.F32.PACK_AB R126, RZ, R126 ;  /* 0x0000007eff7e723e */ /* 0x000fe200000000ff */
[----:B------:R-:W-:-:S03]  /*3f90*/  FADD.FTZ R65, R65, R124 ;  /* 0x0000007c41417221 */ /* 0x000fc60000010000 */
[----:B------:R-:W-:-:S07]  /*3fa0*/  PRMT R197, R126, 0x7610, R197 ;  /* 0x000076107ec57816 */ /* 0x000fce00000000c5 */
.L_x_2418:
        /* <DEDUP_REMOVED lines=12> */
[----:B------:R-:W-:-:S03]  /*4070*/  @P6 HADD2.F32 R124, -RZ, R228.H1_H1 ;  /* 0x300000e4ff7c6230 */ /* 0x000fc60000004100 */
[C---:B------:R-:W-:Y:S02]  /*4080*/  @P6 FMUL.FTZ R126, R129.reuse, R127 ;  /* 0x0000007f817e6220 */ /* 0x040fe40000410000 */
[----:B------:R-:W-:-:S03]  /*4090*/  @P6 FMUL.FTZ R125, R129, R124 ;  /* 0x0000007c817d6220 */ /* 0x000fc60000410000 */
[----:B------:R-:W-:Y:S01]  /*40a0*/  F2FP.F16.F32.PACK_AB R126, RZ, R126 ;  /* 0x0000007eff7e723e */ /* 0x000fe200000000ff */
[----:B------:R-:W-:-:S03]  /*40b0*/  FADD.FTZ R66, R66, R125 ;  /* 0x0000007d42427221 */ /* 0x000fc60000010000 */
[----:B------:R-:W-:-:S07]  /*40c0*/  PRMT R198, R126, 0x7610, R198 ;  /* 0x000076107ec67816 */ /* 0x000fce00000000c6 */
.L_x_2419:
[----:B------:R-:W-:Y:S05]  /*40d0*/  BRA.U !UP3, `(.L_x_2420) ;  /* 0x0000000d0bf87547 */ /* 0x000fea000b800000 */
[----:B------:R-:W-:Y:S01]  /*40e0*/  FFMA.FTZ R124, R16, UR6, R128 ;  /* 0x00000006107c7c23 */ /* 0x000fe20008010080 */
[----:B------:R-:W-:Y:S02]  /*40f0*/  ISETP.LT.AND P6, PT, RZ, UR34, PT ;  /* 0x00000022ff007c0c */ /* 0x000fe4000bfc1270 */
[----:B------:R-:W-:Y:S01]  /*4100*/  MOV R126, RZ ;  /* 0x000000ff007e7202 */ /* 0x000fe20000000f00 */
[----:B------:R-:W-:-:S04]  /*4110*/  FADD.FTZ R124, R13, -R124 ;  /* 0x8000007c0d7c7221 */ /* 0x000fc80000010000 */
[----:B------:R-:W-:-:S05]  /*4120*/  FMUL.FTZ R124, R124, UR33 ;  /* 0x000000217c7c7c20 */ /* 0x000fca0008410000 */
[----:B------:R-:W-:Y:S02]  /*4130*/  FSEL R124, R124, RZ, P6 ;  /* 0x000000ff7c7c7208 */ /* 0x000fe40003000000 */
[----:B-----5:R-:W-:-:S03]  /*4140*/  ISETP.GE.U32.AND P6, PT, R2, 0x1000000, PT ;  /* 0x010000000200780c */ /* 0x020fc60003fc6070 */
[----:B------:R-:W-:-:S04]  /*4150*/  FMUL.FTZ R124, R124, UR25 ;  /* 0x000000197c7c7c20 */ /* 0x000fc80008410000 */
[----:B------:R-:W-:Y:S01]  /*4160*/  FMUL.FTZ R130, R124, UR24 ;  /* 0x000000187c827c20 */ /* 0x000fe20008410000 */
[----:B------:R-:W-:-:S05]  /*4170*/  HFMA2 R124, -RZ, RZ, 0, 0 ;  /* 0x00000000ff7c7431 */ /* 0x000fca00000001ff */
[----:B------:R-:W-:Y:S02]  /*4180*/  @P6 HADD2.F32 R127, -RZ, R215.H1_H1 ;  /* 0x300000d7ff7f6230 */ /* 0x000fe40000004100 */
[----:B------:R-:W-:-:S03]  /*4190*/  @P6 HADD2.F32 R125, -RZ, R229.H1_H1 ;  /* 0x300000e5ff7d6230 */ /* 0x000fc60000004100 */
[C---:B------:R-:W-:Y:S02]  /*41a0*/  @P6 FMUL.FTZ R126, R130.reuse, R127 ;  /* 0x0000007f827e6220 */ /* 0x040fe40000410000 */
[----:B------:R-:W-:-:S03]  /*41b0*/  @P6 FMUL.FTZ R124, R130, R125 ;  /* 0x0000007d827c6220 */ /* 0x000fc60000410000 */
[----:B------:R-:W-:Y:S01]  /*41c0*/  F2FP.F16.F32.PACK_AB R126, RZ, R126 ;  /* 0x0000007eff7e723e */ /* 0x000fe200000000ff */
[----:B------:R-:W-:-:S03]  /*41d0*/  FADD.FTZ R67, R67, R124 ;  /* 0x0000007c43437221 */ /* 0x000fc60000010000 */
[----:B------:R-:W-:Y:S01]  /*41e0*/  PRMT R199, R126, 0x7610, R199 ;  /* 0x000076107ec77816 */ /* 0x000fe200000000c7 */
[----:B------:R-:W-:Y:S06]  /*41f0*/  BRA `(.L_x_2420) ;  /* 0x0000000c00b07947 */ /* 0x000fec0003800000 */
.L_x_2416:
        /* <DEDUP_REMOVED lines=20> */
[----:B-----5:R-:W-:Y:S01]  /*4340*/  LOP3.LUT P6, RZ, R2, 0xff, RZ, 0xc0, !PT ;  /* 0x000000ff02ff7812 */ /* 0x020fe200078cc0ff */
[----:B------:R-:W-:Y:S01]  /*4350*/  FMUL.FTZ R129, R129, UR25 ;  /* 0x0000001981817c20 */ /* 0x000fe20008410000 */
[----:B------:R-:W-:-:S03]  /*4360*/  MOV R130, RZ ;  /* 0x000000ff00827202 */ /* 0x000fc60000000f00 */
[----:B------:R-:W-:Y:S01]  /*4370*/  FMUL.FTZ R131, R129, UR24 ;  /* 0x0000001881837c20 */ /* 0x000fe20008410000 */
[----:B------:R-:W-:-:S07]  /*4380*/  HFMA2 R129, -RZ, RZ, 0, 0 ;  /* 0x00000000ff817431 */ /* 0x000fce00000001ff */
[----:B------:R-:W-:Y:S02]  /*4390*/  @P6 HADD2.F32 R136, -RZ, R214.H0_H0 ;  /* 0x200000d6ff886230 */ /* 0x000fe40000004100 */
[----:B------:R-:W-:-:S03]  /*43a0*/  @P6 HADD2.F32 R134, -RZ, R228.H0_H0 ;  /* 0x200000e4ff866230 */ /* 0x000fc60000004100 */
[-C--:B------:R-:W-:Y:S02]  /*43b0*/  @P6 FMUL.FTZ R130, R136, R131.reuse ;  /* 0x0000008388826220 */ /* 0x080fe40000410000 */
[----:B------:R-:W-:-:S03]  /*43c0*/  @P6 FMUL.FTZ R129, R134, R131 ;  /* 0x0000008386816220 */ /* 0x000fc60000410000 */
[----:B------:R-:W-:Y:S01]  /*43d0*/  F2FP.F16.F32.PACK_AB R130, RZ, R130 ;  /* 0x00000082ff82723e */ /* 0x000fe200000000ff */
[----:B------:R-:W-:-:S03]  /*43e0*/  FADD.FTZ R64, R64, R129 ;  /* 0x0000008140407221 */ /* 0x000fc60000010000 */
[----:B------:R-:W-:-:S07]  /*43f0*/  PRMT R195, R130, 0x7610, R195 ;  /* 0x0000761082c37816 */ /* 0x000fce00000000c3 */
.L_x_2421:
[----:B------:R-:W-:Y:S05]  /*4400*/  BRA.U !UP3, `(.L_x_2422) ;  /* 0x000000010b2c7547 */ /* 0x000fea000b800000 */
[----:B-----5:R-:W-:Y:S01]  /*4410*/  LOP3.LUT P6, RZ, R2, 0xff00, RZ, 0xc0, !PT ;  /* 0x0000ff0002ff7812 */ /* 0x020fe200078cc0ff */
[----:B------:R-:W-:Y:S01]  /*4420*/  FMUL.FTZ R129, R132, UR25 ;  /* 0x0000001984817c20 */ /* 0x000fe20008410000 */
[----:B------:R-:W-:-:S03]  /*4430*/  CS2R R130, SRZ ;  /* 0x0000000000827805 */ /* 0x000fc6000001ff00 */
[----:B------:R-:W-:-:S08]  /*4440*/  FMUL.FTZ R129, R129, UR24 ;  /* 0x0000001881817c20 */ /* 0x000fd00008410000 */
[----:B------:R-:W-:Y:S02]  /*4450*/  @P6 HADD2.F32 R134, -RZ, R214.H1_H1 ;  /* 0x300000d6ff866230 */ /* 0x000fe40000004100 */
[----:B------:R-:W-:-:S03]  /*4460*/  @P6 HADD2.F32 R132, -RZ, R229.H0_H0 ;  /* 0x200000e5ff846230 */ /* 0x000fc60000004100 */
[-C--:B------:R-:W-:Y:S02]  /*4470*/  @P6 FMUL.FTZ R131, R134, R129.reuse ;  /* 0x0000008186836220 */ /* 0x080fe40000410000 */
[----:B------:R-:W-:-:S03]  /*4480*/  @P6 FMUL.FTZ R130, R132, R129 ;  /* 0x0000008184826220 */ /* 0x000fc60000410000 */
[----:B------:R-:W-:Y:S01]  /*4490*/  F2FP.F16.F32.PACK_AB R131, RZ, R131 ;  /* 0x00000083ff83723e */ /* 0x000fe200000000ff */
[----:B------:R-:W-:-:S03]  /*44a0*/  FADD.FTZ R65, R65, R130 ;  /* 0x0000008241417221 */ /* 0x000fc60000010000 */
[----:B------:R-:W-:-:S07]  /*44b0*/  PRMT R197, R131, 0x7610, R197 ;  /* 0x0000761083c57816 */ /* 0x000fce00000000c5 */
.L_x_2422:
[----:B------:R-:W-:Y:S05]  /*44c0*/  BRA.U !UP3, `(.L_x_2423) ;  /* 0x000000010b307547 */ /* 0x000fea000b800000 */
[----:B-----5:R-:W-:Y:S01]  /*44d0*/  LOP3.LUT P6, RZ, R2, 0xff0000, RZ, 0xc0, !PT ;  /* 0x00ff000002ff7812 */ /* 0x020fe200078cc0ff */
[----:B------:R-:W-:Y:S01]  /*44e0*/  FMUL.FTZ R129, R127, UR25 ;  /* 0x000000197f817c20 */ /* 0x000fe20008410000 */
[----:B------:R-:W-:-:S03]  /*44f0*/  MOV R130, RZ ;  /* 0x000000ff00827202 */ /* 0x000fc60000000f00 */
[----:B------:R-:W-:Y:S01]  /*4500*/  FMUL.FTZ R131, R129, UR24 ;  /* 0x0000001881837c20 */ /* 0x000fe20008410000 */
[----:B------:R-:W-:-:S07]  /*4510*/  HFMA2 R129, -RZ, RZ, 0, 0 ;  /* 0x00000000ff817431 */ /* 0x000fce00000001ff */
[----:B------:R-:W-:Y:S02]  /*4520*/  @P6 HADD2.F32 R134, -RZ, R215.H0_H0 ;  /* 0x200000d7ff866230 */ /* 0x000fe40000004100 */
[----:B------:R-:W-:-:S03]  /*4530*/  @P6 HADD2.F32 R132, -RZ, R228.H1_H1 ;  /* 0x300000e4ff846230 */ /* 0x000fc60000004100 */
[-C--:B------:R-:W-:Y:S02]  /*4540*/  @P6 FMUL.FTZ R130, R134, R131.reuse ;  /* 0x0000008386826220 */ /* 0x080fe40000410000 */
[----:B------:R-:W-:-:S03]  /*4550*/  @P6 FMUL.FTZ R129, R132, R131 ;  /* 0x0000008384816220 */ /* 0x000fc60000410000 */
[----:B------:R-:W-:Y:S01]  /*4560*/  F2FP.F16.F32.PACK_AB R130, RZ, R130 ;  /* 0x00000082ff82723e */ /* 0x000fe200000000ff */
[----:B------:R-:W-:-:S03]  /*4570*/  FADD.FTZ R66, R66, R129 ;  /* 0x0000008142427221 */ /* 0x000fc60000010000 */
[----:B------:R-:W-:-:S07]  /*4580*/  PRMT R198, R130, 0x7610, R198 ;  /* 0x0000761082c67816 */ /* 0x000fce00000000c6 */
.L_x_2423:
[----:B------:R-:W-:Y:S02]  /*4590*/  F2FP.F16.F32.PACK_AB R127, RZ, R127 ;  /* 0x0000007fff7f723e */ /* 0x000fe400000000ff */
[----:B------:R-:W-:Y:S02]  /*45a0*/  F2FP.F16.F32.PACK_AB R129, RZ, R124 ;  /* 0x0000007cff81723e */ /* 0x000fe400000000ff */
[----:B------:R-:W-:Y:S02]  /*45b0*/  PRMT R200, R126, 0x7610, R200 ;  /* 0x000076107ec87816 */ /* 0x000fe400000000c8 */
[----:B------:R-:W-:Y:S02]  /*45c0*/  PRMT R201, R125, 0x7610, R201 ;  /* 0x000076107dc97816 */ /* 0x000fe400000000c9 */
[----:B------:R-:W-:Y:S02]  /*45d0*/  PRMT R7, R127, 0x7610, R7 ;  /* 0x000076107f077816 */ /* 0x000fe40000000007 */
[----:B------:R-:W-:Y:S01]  /*45e0*/  PRMT R162, R129, 0x7610, R162 ;  /* 0x0000761081a27816 */ /* 0x000fe200000000a2 */
[----:B------:R-:W-:Y:S06]  /*45f0*/  BRA.U !UP3, `(.L_x_2420) ;  /* 0x000000090bb07547 */ /* 0x000fec000b800000 */
[----:B-----5:R-:W-:Y:S01]  /*4600*/  ISETP.GE.U32.AND P6, PT, R2, 0x1000000, PT ;  /* 0x010000000200780c */ /* 0x020fe20003fc6070 */
[----:B------:R-:W-:-:S04]  /*4610*/  FMUL.FTZ R124, R124, UR25 ;  /* 0x000000197c7c7c20 */ /* 0x000fc80008410000 */
[----:B------:R-:W-:Y:S01]  /*4620*/  FMUL.FTZ R126, R124, UR24 ;  /* 0x000000187c7e7c20 */ /* 0x000fe20008410000 */
[----:B------:R-:W-:-:S07]  /*4630*/  CS2R R124, SRZ ;  /* 0x00000000007c7805 */ /* 0x000fce000001ff00 */
[----:B------:R-:W-:Y:S02]  /*4640*/  @P6 HADD2.F32 R129, -RZ, R215.H1_H1 ;  /* 0x300000d7ff816230 */ /* 0x000fe40000004100 */
[----:B------:R-:W-:-:S03]  /*4650*/  @P6 HADD2.F32 R127, -RZ, R229.H1_H1 ;  /* 0x300000e5ff7f6230 */ /* 0x000fc60000004100 */
[-C--:B------:R-:W-:Y:S02]  /*4660*/  @P6 FMUL.FTZ R125, R129, R126.reuse ;  /* 0x0000007e817d6220 */ /* 0x080fe40000410000 */
[----:B------:R-:W-:-:S03]  /*4670*/  @P6 FMUL.FTZ R124, R127, R126 ;  /* 0x0000007e7f7c6220 */ /* 0x000fc60000410000 */
[----:B------:R-:W-:Y:S01]  /*4680*/  F2FP.F16.F32.PACK_AB R125, RZ, R125 ;  /* 0x0000007dff7d723e */ /* 0x000fe200000000ff */
[----:B------:R-:W-:-:S03]  /*4690*/  FADD.FTZ R67, R67, R124 ;  /* 0x0000007c43437221 */ /* 0x000fc60000010000 */
[----:B------:R-:W-:Y:S01]  /*46a0*/  PRMT R199, R125, 0x7610, R199 ;  /* 0x000076107dc77816 */ /* 0x000fe200000000c7 */
[----:B------:R-:W-:Y:S06]  /*46b0*/  BRA `(.L_x_2420) ;  /* 0x0000000800807947 */ /* 0x000fec0003800000 */
.L_x_2415:
[----:B------:R-:W-:-:S04]  /*46c0*/  UISETP.NE.U32.AND UP0, UPT, UR4, URZ, UPT ;  /* 0x000000ff0400728c */ /* 0x000fc8000bf05070 */
[----:B------:R-:W-:-:S09]  /*46d0*/  UISETP.NE.AND.EX UP0, UPT, UR5, URZ, UPT, UP0 ;  /* 0x000000ff0500728c */ /* 0x000fd2000bf05300 */
[----:B------:R-:W-:Y:S05]  /*46e0*/  BRA.U UP0, `(.L_x_2424) ;  /* 0x0000000500307547 */ /* 0x000fea000b800000 */
[----:B------:R-:W-:Y:S01]  /*46f0*/  ISETP.LT.AND P6, PT, RZ, UR34, PT ;  /* 0x00000022ff007c0c */ /* 0x000fe2000bfc1270 */
[----:B------:R-:W-:-:S12]  /*4700*/  BRA.U !UP3, `(.L_x_2425) ;  /* 0x000000010b487547 */ /* 0x000fd8000b800000 */
[----:B------:R-:W-:Y:S01]  /*4710*/  @P6 FFMA.FTZ R125, R3, UR6, R128 ;  /* 0x00000006037d6c23 */ /* 0x000fe20008010080 */
[----:B------:R-:W-:Y:S01]  /*4720*/  P2R R130, PR, RZ, 0x1 ;  /* 0x00000001ff827803 */ /* 0x000fe20000000000 */
[----:B-----5:R-:W-:Y:S01]  /*4730*/  HADD2.F32 R124, -RZ, R164.H0_H0 ;  /* 0x200000a4ff7c7230 */ /* 0x020fe20000004100 */
[----:B------:R-:W-:Y:S01]  /*4740*/  LOP3.LUT P0, RZ, R2, 0xff, RZ, 0xc0, !PT ;  /* 0x000000ff02ff7812 */ /* 0x000fe2000780c0ff */
[----:B------:R-:W-:Y:S01]  /*4750*/  @P6 FADD.FTZ R125, R10, -R125 ;  /* 0x8000007d0a7d6221 */ /* 0x000fe20000010000 */
[----:B------:R-:W-:-:S03]  /*4760*/  MOV R126, RZ ;  /* 0x000000ff007e7202 */ /* 0x000fc60000000f00 */
[----:B------:R-:W-:Y:S01]  /*4770*/  @P6 FFMA.FTZ R124, R125, UR33, R124 ;  /* 0x000000217d7c6c23 */ /* 0x000fe2000801007c */
[----:B------:R-:W-:-:S03]  /*4780*/  HFMA2 R125, -RZ, RZ, 0, 0 ;  /* 0x00000000ff7d7431 */ /* 0x000fc600000001ff */
[----:B------:R-:W-:-:S04]  /*4790*/  FMUL.FTZ R124, R124, UR25 ;  /* 0x000000197c7c7c20 */ /* 0x000fc80008410000 */
[----:B------:R-:W-:Y:S02]  /*47a0*/  @P0 HADD2.F32 R129, -RZ, R214.H0_H0 ;  /* 0x200000d6ff810230 */ /* 0x000fe40000004100 */
[----:B------:R-:W-:Y:S01]  /*47b0*/  FMUL.FTZ R124, R124, UR24 ;  /* 0x000000187c7c7c20 */ /* 0x000fe20008410000 */
[----:B------:R-:W-:-:S03]  /*47c0*/  @P0 HADD2.F32 R127, -RZ, R228.H0_H0 ;  /* 0x200000e4ff7f0230 */ /* 0x000fc60000004100 */
[-C--:B------:R-:W-:Y:S02]  /*47d0*/  @P0 FMUL.FTZ R126, R129, R124.reuse ;  /* 0x0000007c817e0220 */ /* 0x080fe40000410000 */
[----:B------:R-:W-:Y:S01]  /*47e0*/  @P0 FMUL.FTZ R125, R127, R124 ;  /* 0x0000007c7f7d0220 */ /* 0x000fe20000410000 */
[----:B------:R-:W-:Y:S02]  /*47f0*/  ISETP.NE.AND P0, PT, R130, RZ, PT ;  /* 0x000000ff8200720c */ /* 0x000fe40003f05270 */
[----:B------:R-:W-:Y:S01]  /*4800*/  F2FP.F16.F32.PACK_AB R126, RZ, R126 ;  /* 0x0000007eff7e723e */ /* 0x000fe200000000ff */
[----:B------:R-:W-:-:S03]  /*4810*/  FADD.FTZ R64, R64, R125 ;  /* 0x0000007d40407221 */ /* 0x000fc60000010000 */
[----:B------:R-:W-:-:S07]  /*4820*/  PRMT R195, R126, 0x7610, R195 ;  /* 0x000076107ec37816 */ /* 0x000fce00000000c3 */
.L_x_2425:
[----:B------:R-:W-:Y:S05]  /*4830*/  BRA.U !UP3, `(.L_x_2426) ;  /* 0x000000010b487547 */ /* 0x000fea000b800000 */
[----:B-----5:R-:W-:Y:S01]  /*4840*/  SHF.R.U64 R124, R164, 0x10, R165 ;  /* 0x00000010a47c7819 */ /* 0x020fe200000012a5 */
[----:B------:R-:W-:Y:S01]  /*4850*/  @P6 FFMA.FTZ R126, R14, UR6, R128 ;  /* 0x000000060e7e6c23 */ /* 0x000fe20008010080 */
[----:B------:R-:W-:Y:S02]  /*4860*/  P2R R130, PR, RZ, 0x1 ;  /* 0x00000001ff827803 */ /* 0x000fe40000000000 */
[----:B------:R-:W-:Y:S01]  /*4870*/  LOP3.LUT P0, RZ, R2, 0xff00, RZ, 0xc0, !PT ;  /* 0x0000ff0002ff7812 */ /* 0x000fe2000780c0ff */
[----:B------:R-:W-:Y:S02]  /*4880*/  HADD2.F32 R124, -RZ, R124.H0_H0 ;  /* 0x2000007cff7c7230 */ /* 0x000fe40000004100 */
[----:B------:R-:W-:-:S04]  /*4890*/  @P6 FADD.FTZ R125, R11, -R126 ;  /* 0x8000007e0b7d6221 */ /* 0x000fc80000010000 */
[----:B------:R-:W-:-:S04]  /*48a0*/  @P6 FFMA.FTZ R124, R125, UR33, R124 ;  /* 0x000000217d7c6c23 */ /* 0x000fc8000801007c */
[----:B------:R-:W-:Y:S02]  /*48b0*/  FMUL.FTZ R124, R124, UR25 ;  /* 0x000000197c7c7c20 */ /* 0x000fe40008410000 */
[----:B------:R-:W-:Y:S02]  /*48c0*/  @P0 HADD2.F32 R129, -RZ, R214.H1_H1 ;  /* 0x300000d6ff810230 */ /* 0x000fe40000004100 */
[----:B------:R-:W-:Y:S01]  /*48d0*/  FMUL.FTZ R126, R124, UR24 ;  /* 0x000000187c7e7c20 */ /* 0x000fe20008410000 */
[----:B------:R-:W-:Y:S01]  /*48e0*/  CS2R R124, SRZ ;  /* 0x00000000007c7805 */ /* 0x000fe2000001ff00 */
[----:B------:R-:W-:Y:S02]  /*48f0*/  @P0 HADD2.F32 R127, -RZ, R229.H0_H0 ;  /* 0x200000e5ff7f0230 */ /* 0x000fe40000004100 */
[----:B------:R-:W-:-:S03]  /*4900*/  @P0 FMUL.FTZ R125, R129, R126 ;  /* 0x0000007e817d0220 */ /* 0x000fc60000410000 */
[----:B------:R-:W-:Y:S01]  /*4910*/  @P0 FMUL.FTZ R124, R127, R126 ;  /* 0x0000007e7f7c0220 */ /* 0x000fe20000410000 */
[----:B------:R-:W-:Y:S02]  /*4920*/  ISETP.NE.AND P0, PT, R130, RZ, PT ;  /* 0x000000ff8200720c */ /* 0x000fe40003f05270 */
[----:B------:R-:W-:Y:S01]  /*4930*/  F2FP.F16.F32.PACK_AB R125, RZ, R125 ;  /* 0x0000007dff7d723e */ /* 0x000fe200000000ff */
[----:B------:R-:W-:-:S03]  /*4940*/  FADD.FTZ R65, R65, R124 ;  /* 0x0000007c41417221 */ /* 0x000fc60000010000 */
[----:B------:R-:W-:-:S07]  /*4950*/  PRMT R197, R125, 0x7610, R197 ;  /* 0x000076107dc57816 */ /* 0x000fce00000000c5 */
.L_x_2426:
[----:B------:R-:W-:Y:S05]  /*4960*/  BRA.U !UP3, `(.L_x_2427) ;  /* 0x000000010b487547 */ /* 0x000fea000b800000 */
        /* <DEDUP_REMOVED lines=11> */
[----:B------:R-:W-:-:S03]  /*4a20*/  @P0 HADD2.F32 R127, -RZ, R228.H1_H1 ;  /* 0x300000e4ff7f0230 */ /* 0x000fc60000004100 */
[-C--:B------:R-:W-:Y:S02]  /*4a30*/  @P0 FMUL.FTZ R126, R129, R124.reuse ;  /* 0x0000007c817e0220 */ /* 0x080fe40000410000 */
[----:B------:R-:W-:Y:S01]  /*4a40*/  @P0 FMUL.FTZ R125, R127, R124 ;  /* 0x0000007c7f7d0220 */ /* 0x000fe20000410000 */
[----:B------:R-:W-:Y:S02]  /*4a50*/  ISETP.NE.AND P0, PT, R130, RZ, PT ;  /* 0x000000ff8200720c */ /* 0x000fe40003f05270 */
[----:B------:R-:W-:Y:S01]  /*4a60*/  F2FP.F16.F32.PACK_AB R126, RZ, R126 ;  /* 0x0000007eff7e723e */ /* 0x000fe200000000ff */
[----:B------:R-:W-:-:S03]  /*4a70*/  FADD.FTZ R66, R66, R125 ;  /* 0x0000007d42427221 */ /* 0x000fc60000010000 */
[----:B------:R-:W-:-:S07]  /*4a80*/  PRMT R198, R126, 0x7610, R198 ;  /* 0x000076107ec67816 */ /* 0x000fce00000000c6 */
.L_x_2427:
[----:B------:R-:W-:Y:S05]  /*4a90*/  BRA.U !UP3, `(.L_x_2420) ;  /* 0x000000050b887547 */ /* 0x000fea000b800000 */
[----:B-----5:R-:W-:Y:S01]  /*4aa0*/  SHF.R.U32.HI R124, RZ, 0x10, R165 ;  /* 0x00000010ff7c7819 */ /* 0x020fe200000116a5 */
[----:B------:R-:W-:-:S04]  /*4ab0*/  @P6 FFMA.FTZ R126, R16, UR6, R128 ;  /* 0x00000006107e6c23 */ /* 0x000fc80008010080 */
[----:B------:R-:W-:Y:S02]  /*4ac0*/  HADD2.F32 R124, -RZ, R124.H0_H0 ;  /* 0x2000007cff7c7230 */ /* 0x000fe40000004100 */
[----:B------:R-:W-:-:S04]  /*4ad0*/  @P6 FADD.FTZ R125, R13, -R126 ;  /* 0x8000007e0d7d6221 */ /* 0x000fc80000010000 */
[----:B------:R-:W-:Y:S01]  /*4ae0*/  @P6 FFMA.FTZ R124, R125, UR33, R124 ;  /* 0x000000217d7c6c23 */ /* 0x000fe2000801007c */
[----:B------:R-:W-:-:S03]  /*4af0*/  ISETP.GE.U32.AND P6, PT, R2, 0x1000000, PT ;  /* 0x010000000200780c */ /* 0x000fc60003fc6070 */
[----:B------:R-:W-:-:S04]  /*4b00*/  FMUL.FTZ R124, R124, UR25 ;  /* 0x000000197c7c7c20 */ /* 0x000fc80008410000 */
[----:B------:R-:W-:Y:S01]  /*4b10*/  FMUL.FTZ R126, R124, UR24 ;  /* 0x000000187c7e7c20 */ /* 0x000fe20008410000 */
[----:B------:R-:W-:-:S05]  /*4b20*/  CS2R R124, SRZ ;  /* 0x00000000007c7805 */ /* 0x000fca000001ff00 */
        /* <DEDUP_REMOVED lines=8> */
.L_x_2424:
[----:B------:R-:W-:Y:S01]  /*4bb0*/  PLOP3.LUT P6, PT, PT, PT, UP2, 0x80, 0x8 ;  /* 0x000000000008781c */ /* 0x000fe20003fcf028 */
[----:B-----5:R-:W-:Y:S01]  /*4bc0*/  HADD2.F32 R129, -RZ, R164.H0_H0 ;  /* 0x200000a4ff817230 */ /* 0x020fe20000004100 */
[--C-:B------:R-:W-:Y:S01]  /*4bd0*/  SHF.R.U64 R131, R164, 0x10, R165.reuse ;  /* 0x00000010a4837819 */ /* 0x100fe200000012a5 */
[----:B------:R-:W-:Y:S01]  /*4be0*/  HADD2.F32 R126, -RZ, R165.H0_H0 ;  /* 0x200000a5ff7e7230 */ /* 0x000fe20000004100 */
[----:B------:R-:W-:-:S03]  /*4bf0*/  SHF.R.U32.HI R127, RZ, 0x10, R165 ;  /* 0x00000010ff7f7819 */ /* 0x000fc600000116a5 */
[----:B------:R-:W-:-:S06]  /*4c00*/  HADD2.F32 R131, -RZ, R131.H0_H0 ;  /* 0x20000083ff837230 */ /* 0x000fcc0000004100 */
[----:B------:R-:W-:Y:S01]  /*4c10*/  @P6 FFMA.FTZ R125, R3, UR6, R128 ;  /* 0x00000006037d6c23 */ /* 0x000fe20008010080 */
[----:B------:R-:W-:-:S13]  /*4c20*/  PLOP3.LUT P6, PT, PT, PT, UP2, 0x80, 0x8 ;  /* 0x000000000008781c */ /* 0x000fda0003fcf028 */
[----:B------:R-:W-:Y:S01]  /*4c30*/  @P6 FADD.FTZ R124, R10, -R125 ;  /* 0x8000007d0a7c6221 */ /* 0x000fe20000010000 */
[----:B------:R-:W-:-:S13]  /*4c40*/  PLOP3.LUT P6, PT, PT, PT, UP2, 0x80, 0x8 ;  /* 0x000000000008781c */ /* 0x000fda0003fcf028 */
[----:B------:R-:W-:Y:S01]  /*4c50*/  @P6 FFMA.FTZ R129, R124, UR33, R129 ;  /* 0x000000217c816c23 */ /* 0x000fe20008010081 */
[----:B------:R-:W-:-:S13]  /*4c60*/  ISETP.LT.AND P6, PT, RZ, UR34, PT ;  /* 0x00000022ff007c0c */ /* 0x000fda000bfc1270 */
[--C-:B------:R-:W-:Y:S01]  /*4c70*/  @P6 FFMA.FTZ R124, R14, UR6, R128.reuse ;  /* 0x000000060e7c6c23 */ /* 0x100fe20008010080 */
[--C-:B------:R-:W-:Y:S01]  /*4c80*/  @P6 FFMA.FTZ R125, R9, UR6, R128.reuse ;  /* 0x00000006097d6c23 */ /* 0x100fe20008010080 */
[----:B------:R-:W-:Y:S02]  /*4c90*/  @P6 FFMA.FTZ R132, R16, UR6, R128 ;  /* 0x0000000610846c23 */ /* 0x000fe40008010080 */
[----:B------:R-:W-:Y:S01]  /*4ca0*/  @P6 FADD.FTZ R130, R11, -R124 ;  /* 0x8000007c0b826221 */ /* 0x000fe20000010000 */
[----:B------:R-:W-:Y:S02]  /*4cb0*/  HADD2.F32 R124, -RZ, R127.H0_H0 ;  /* 0x2000007fff7c7230 */ /* 0x000fe40000004100 */
[----:B------:R-:W-:Y:S01]  /*4cc0*/  @P6 FADD.FTZ R125, R12, -R125 ;  /* 0x8000007d0c7d6221 */ /* 0x000fe20000010000 */
[----:B------:R-:W-:Y:S01]  /*4cd0*/  @P6 FADD.FTZ R127, R13, -R132 ;  /* 0x800000840d7f6221 */ /* 0x000fe20000010000 */
[----:B------:R-:W-:Y:S02]  /*4ce0*/  @P6 FFMA.FTZ R131, R130, UR33, R131 ;  /* 0x0000002182836c23 */ /* 0x000fe40008010083 */
[----:B------:R-:W-:Y:S01]  /*4cf0*/  @P6 FFMA.FTZ R126, R125, UR33, R126 ;  /* 0x000000217d7e6c23 */ /* 0x000fe2000801007e */
[----:B------:R-:W-:Y:S01]  /*4d00*/  @P6 FFMA.FTZ R124, R127, UR33, R124 ;  /* 0x000000217f7c6c23 */ /* 0x000fe2000801007c */
[----:B------:R-:W-:-:S02]  /*4d10*/  F2FP.F16.F32.PACK_AB R127, RZ, R129 ;  /* 0x00000081ff7f723e */ /* 0x000fc400000000ff */
[----:B------:R-:W-:Y:S01]  /*4d20*/  F2FP.F16.F32.PACK_AB R125, RZ, R131 ;  /* 0x00000083ff7d723e */ /* 0x000fe200000000ff */
[----:B------:R-:W-:Y:S06]  /*4d30*/  BRA.U !UP3, `(.L_x_2428) ;  /* 0x000000010b307547 */ /* 0x000fec000b800000 */
[----:B------:R-:W-:Y:S01]  /*4d40*/  LOP3.LUT P6, RZ, R2, 0xff, RZ, 0xc0, !PT ;  /* 0x000000ff02ff7812 */ /* 0x000fe200078cc0ff */
        /* <DEDUP_REMOVED lines=11> */
.L_x_2428:
[----:B------:R-:W-:Y:S05]  /*4e00*/  BRA.U !UP3, `(.L_x_2429) ;  /* 0x000000010b307547 */ /* 0x000fea000b800000 */
[----:B------:R-:W-:Y:S01]  /*4e10*/  LOP3.LUT P6, RZ, R2, 0xff00, RZ, 0xc0, !PT ;  /* 0x0000ff0002ff7812 */ /* 0x000fe200078cc0ff */
[----:B------:R-:W-:Y:S01]  /*4e20*/  FMUL.FTZ R131, R131, UR25 ;  /* 0x0000001983837c20 */ /* 0x000fe20008410000 */
[----:B------:R-:W-:Y:S01]  /*4e30*/  MOV R129, RZ ;  /* 0x000000ff00817202 */ /* 0x000fe20000000f00 */
[----:B------:R-:W-:Y:S02]  /*4e40*/  HFMA2 R130, -RZ, RZ, 0, 0 ;  /* 0x00000000ff827431 */ /* 0x000fe400000001ff */
        /* <DEDUP_REMOVED lines=8> */
.L_x_2429:
[----:B------:R-:W-:Y:S05]  /*4ed0*/  BRA.U !UP3, `(.L_x_2430) ;  /* 0x000000010b307547 */ /* 0x000fea000b800000 */
[----:B------:R-:W-:Y:S01]  /*4ee0*/  LOP3.LUT P6, RZ, R2, 0xff0000, RZ, 0xc0, !PT ;  /* 0x00ff000002ff7812 */ /* 0x000fe200078cc0ff */
        /* <DEDUP_REMOVED lines=11> */
.L_x_2430:
[----:B------:R-:W-:Y:S02]  /*4fa0*/  F2FP.F16.F32.PACK_AB R126, RZ, R126 ;  /* 0x0000007eff7e723e */ /* 0x000fe400000000ff */
[----:B------:R-:W-:Y:S02]  /*4fb0*/  F2FP.F16.F32.PACK_AB R129, RZ, R124 ;  /* 0x0000007cff81723e */ /* 0x000fe400000000ff */
[----:B------:R-:W-:Y:S02]  /*4fc0*/  PRMT R200, R127, 0x7610, R200 ;  /* 0x000076107fc87816 */ /* 0x000fe400000000c8 */
[----:B------:R-:W-:Y:S02]  /*4fd0*/  PRMT R201, R125, 0x7610, R201 ;  /* 0x000076107dc97816 */ /* 0x000fe400000000c9 */
[----:B------:R-:W-:Y:S02]  /*4fe0*/  PRMT R7, R126, 0x7610, R7 ;  /* 0x000076107e077816 */ /* 0x000fe40000000007 */
[----:B------:R-:W-:Y:S01]  /*4ff0*/  PRMT R162, R129, 0x7610, R162 ;  /* 0x0000761081a27816 */ /* 0x000fe200000000a2 */
[----:B------:R-:W-:Y:S06]  /*5000*/  BRA.U !UP3, `(.L_x_2420) ;  /* 0x000000010b2c7547 */ /* 0x000fec000b800000 */
[----:B------:R-:W-:Y:S01]  /*5010*/  ISETP.GE.U32.AND P6, PT, R2, 0x1000000, PT ;  /* 0x010000000200780c */ /* 0x000fe20003fc6070 */
        /* <DEDUP_REMOVED lines=9> */
[----:B------:R-:W-:-:S07]  /*50b0*/  PRMT R199, R125, 0x7610, R199 ;  /* 0x000076107dc77816 */ /* 0x000fce00000000c7 */
.L_x_2420:
        /* <DEDUP_REMOVED lines=11> */
.L_x_2431:
        /* <DEDUP_REMOVED lines=9> */
.L_x_2432:
[----:B------:R-:W-:Y:S02]  /*5200*/  IADD3 R6, PT, PT, R6, 0x100, RZ ;  /* 0x0000010006067810 */ /* 0x000fe40007ffe0ff */
[----:B------:R-:W-:-:S07]  /*5210*/  IADD3 R179, PT, PT, R179, 0x100, RZ ;  /* 0x00000100b3b37810 */ /* 0x000fce0007ffe0ff */
.L_x_2413:
[----:B------:R-:W-:Y:S05]  /*5220*/  BSYNC.RECONVERGENT B0 ;  /* 0x0000000000007941 */ /* 0x000fea0003800200 */
.L_x_2412:
        /* <DEDUP_REMOVED lines=9> */
[--C-:B------:R-:W-:Y:S02]  /*52c0*/  SHF.R.U32.HI R126, RZ, 0x10, R125.reuse ;  /* 0x00000010ff7e7819 */ /* 0x100fe4000001167d */
[----:B------:R-:W-:Y:S02]  /*52d0*/  PRMT R228, R124, 0x5410, R125 ;  /* 0x000054107ce47816 */ /* 0x000fe4000000007d */
[----:B------:R-:W-:-:S07]  /*52e0*/  PRMT R229, R229, 0x5410, R126 ;  /* 0x00005410e5e57816 */ /* 0x000fce000000007e */
.L_x_2435:
[----:B------:R-:W-:Y:S05]  /*52f0*/  BRA.U !UP0, `(.L_x_2436) ;  /* 0x0000000908787547 */ /* 0x000fea000b800000 */
[----:B------:R-:W-:-:S04]  /*5300*/  UISETP.NE.U32.AND UP0, UPT, UR4, URZ, UPT ;  /* 0x000000ff0400728c */ /* 0x000fc8000bf05070 */
[----:B------:R-:W-:-:S09]  /*5310*/  UISETP.NE.AND.EX UP0, UPT, UR5, URZ, UPT, UP0 ;  /* 0x000000ff0500728c */ /* 0x000fd2000bf05300 */
[----:B------:R-:W-:Y:S05]  /*5320*/  BRA.U !UP0, `(.L_x_2437) ;  /* 0x00000005083c7547 */ /* 0x000fea000b800000 */
[----:B------:R-:W-:Y:S01]  /*5330*/  ISETP.LT.AND P6, PT, RZ, UR34, PT ;  /* 0x00000022ff007c0c */ /* 0x000fe2000bfc1270 */
[----:B-----5:R-:W-:Y:S01]  /*5340*/  HADD2.F32 R129, -RZ, R166.H0_H0 ;  /* 0x200000a6ff817230 */ /* 0x020fe20000004100 */
[--C-:B------:R-:W-:Y:S02]  /*5350*/  SHF.R.U64 R132, R166, 0x10, R167.reuse ;  /* 0x00000010a6847819 */ /* 0x100fe400000012a7 */
[----:B01----:R-:W-:-:S03]  /*5360*/  SHF.R.U32.HI R126, RZ, 0x10, R167 ;  /* 0x00000010ff7e7819 */ /* 0x003fc600000116a7 */
[----:B------:R-:W-:-:S06]  /*5370*/  HADD2.F32 R132, -RZ, R132.H0_H0 ;  /* 0x20000084ff847230 */ /* 0x000fcc0000004100 */
[--C-:B------:R-:W-:Y:S01]  /*5380*/  @P6 FFMA.FTZ R125, R15, UR6, R128.reuse ;  /* 0x000000060f7d6c23 */ /* 0x100fe20008010080 */
[--C-:B------:R-:W-:Y:S01]  /*5390*/  @P6 FFMA.FTZ R131, R17, UR6, R128.reuse ;  /* 0x0000000611836c23 */ /* 0x100fe20008010080 */
[----:B------:R-:W-:Y:S02]  /*53a0*/  @P6 FFMA.FTZ R130, R24, UR6, R128 ;  /* 0x0000000618826c23 */ /* 0x000fe40008010080 */
[----:B------:R-:W-:Y:S01]  /*53b0*/  @P6 FADD.FTZ R124, R18, -R125 ;  /* 0x8000007d127c6221 */ /* 0x000fe20000010000 */
[----:B------:R-:W-:-:S03]  /*53c0*/  HADD2.F32 R125, -RZ, R167.H0_H0 ;  /* 0x200000a7ff7d7230 */ /* 0x000fc60000004100 */
[----:B------:R-:W-:Y:S01]  /*53d0*/  @P6 FFMA.FTZ R129, R124, UR33, R129 ;  /* 0x000000217c816c23 */ /* 0x000fe20008010081 */
[----:B------:R-:W-:-:S04]  /*53e0*/  @P6 FFMA.FTZ R124, R22, UR6, R128 ;  /* 0x00000006167c6c23 */ /* 0x000fc80008010080 */
        /* <DEDUP_REMOVED lines=17> */
[----:B------:R-:W-:Y:S02]  /*5500*/  @P6 FMUL.FTZ R130, R134, R131 ;  /* 0x0000008386826220 */ /* 0x000fe40000410000 */
[----:B------:R-:W-:-:S03]  /*5510*/  @P6 FMUL.FTZ R129, R133, R134 ;  /* 0x0000008685816220 */ /* 0x000fc60000410000 */
[----:B------:R-:W-:Y:S01]  /*5520*/  F2FP.F16.F32.PACK_AB R130, RZ, R130 ;  /* 0x00000082ff82723e */ /* 0x000fe200000000ff */
[----:B------:R-:W-:-:S03]  /*5530*/  FADD.FTZ R60, R60, R129 ;  /* 0x000000813c3c7221 */ /* 0x000fc60000010000 */
[----:B------:R-:W-:-:S07]  /*5540*/  PRMT R195, R130, 0x7610, R195 ;  /* 0x0000761082c37816 */ /* 0x000fce00000000c3 */
.L_x_2438:
        /* <DEDUP_REMOVED lines=8> */
[----:B------:R-:W-:Y:S02]  /*55d0*/  @P6 FMUL.FTZ R129, R132, R131 ;  /* 0x0000008384816220 */ /* 0x000fe40000410000 */
[----:B------:R-:W-:-:S03]  /*55e0*/  @P6 FMUL.FTZ R130, R133, R132 ;  /* 0x0000008485826220 */ /* 0x000fc60000410000 */
[----:B------:R-:W-:Y:S01]  /*55f0*/  F2FP.F16.F32.PACK_AB R129, RZ, R129 ;  /* 0x00000081ff81723e */ /* 0x000fe200000000ff */
[----:B------:R-:W-:-:S03]  /*5600*/  FADD.FTZ R61, R61, R130 ;  /* 0x000000823d3d7221 */ /* 0x000fc60000010000 */
[----:B------:R-:W-:-:S07]  /*5610*/  PRMT R197, R129, 0x7610, R197 ;  /* 0x0000761081c57816 */ /* 0x000fce00000000c5 */
.L_x_2439:
        /* <DEDUP_REMOVED lines=8> */
[----:B------:R-:W-:Y:S02]  /*56a0*/  @P6 FMUL.FTZ R130, R132, R131 ;  /* 0x0000008384826220 */ /* 0x000fe40000410000 */
[----:B------:R-:W-:-:S03]  /*56b0*/  @P6 FMUL.FTZ R129, R133, R132 ;  /* 0x0000008485816220 */ /* 0x000fc60000410000 */
[----:B------:R-:W-:Y:S01]  /*56c0*/  F2FP.F16.F32.PACK_AB R130, RZ, R130 ;  /* 0x00000082ff82723e */ /* 0x000fe200000000ff */
[----:B------:R-:W-:-:S03]  /*56d0*/  FADD.FTZ R62, R62, R129 ;  /* 0x000000813e3e7221 */ /* 0x000fc60000010000 */
[----:B------:R-:W-:-:S07]  /*56e0*/  PRMT R198, R130, 0x7610, R198 ;  /* 0x0000761082c67816 */ /* 0x000fce00000000c6 */
.L_x_2440:
        /* <DEDUP_REMOVED lines=13> */
[----:B------:R-:W-:Y:S02]  /*57c0*/  @P6 FMUL.FTZ R125, R127, R126 ;  /* 0x0000007e7f7d6220 */ /* 0x000fe40000410000 */
[----:B------:R-:W-:-:S03]  /*57d0*/  @P6 FMUL.FTZ R124, R130, R127 ;  /* 0x0000007f827c6220 */ /* 0x000fc60000410000 */
[----:B------:R-:W-:Y:S01]  /*57e0*/  F2FP.F16.F32.PACK_AB R125, RZ, R125 ;  /* 0x0000007dff7d723e */ /* 0x000fe200000000ff */
[----:B------:R-:W-:-:S03]  /*57f0*/  FADD.FTZ R63, R63, R124 ;  /* 0x0000007c3f3f7221 */ /* 0x000fc60000010000 */
[----:B------:R-:W-:Y:S01]  /*5800*/  PRMT R199, R125, 0x7610, R199 ;  /* 0x000076107dc77816 */ /* 0x000fe200000000c7 */
[----:B------:R-:W-:Y:S06]  /*5810*/  BRA `(.L_x_2441) ;  /* 0x0000000c00847947 */ /* 0x000fec0003800000 */
.L_x_2437:
[----:B------:R-:W-:Y:S01]  /*5820*/  ISETP.LT.AND P6, PT, RZ, UR34, PT ;  /* 0x00000022ff007c0c */ /* 0x000fe2000bfc1270 */
[----:B------:R-:W-:-:S12]  /*5830*/  BRA.U !UP3, `(.L_x_2442) ;  /* 0x000000010b487547 */ /* 0x000fd8000b800000 */
[----:B01----:R-:W-:Y:S01]  /*5840*/  @P6 FFMA.FTZ R125, R15, UR6, R128 ;  /* 0x000000060f7d6c23 */ /* 0x003fe20008010080 */
        /* <DEDUP_REMOVED lines=17> */
.L_x_2442:
[----:B------:R-:W-:Y:S05]  /*5960*/  BRA.U !UP3, `(.L_x_2443) ;  /* 0x000000010b487547 */ /* 0x000fea000b800000 */
[----:B01---5:R-:W-:Y:S01]  /*5970*/  SHF.R.U64 R124, R166, 0x10, R167 ;  /* 0x00000010a67c7819 */ /* 0x023fe200000012a7 */
        /* <DEDUP_REMOVED lines=17> */
.L_x_2443:
[----:B------:R-:W-:Y:S05]  /*5a90*/  BRA.U !UP3, `(.L_x_2444) ;  /* 0x000000010b487547 */ /* 0x000fea000b800000 */
        /* <DEDUP_REMOVED lines=18> */
.L_x_2444:
[----:B------:R-:W-:Y:S05]  /*5bc0*/  BRA.U !UP3, `(.L_x_2441) ;  /* 0x000000090b987547 */ /* 0x000fea000b800000 */
[----:B01---5:R-:W-:Y:S01]  /*5bd0*/  SHF.R.U32.HI R124, RZ, 0x10, R167 ;  /* 0x00000010ff7c7819 */ /* 0x023fe200000116a7 */
        /* <DEDUP_REMOVED lines=16> */
.L_x_2436:
        /* <DEDUP_REMOVED lines=35> */
.L_x_2446:
        /* <DEDUP_REMOVED lines=12> */
.L_x_2447:
        /* <DEDUP_REMOVED lines=13> */
.L_x_2448:
        /* <DEDUP_REMOVED lines=19> */
.L_x_2445:
[----:B------:R-:W-:Y:S05]  /*61d0*/  BRA.U !UP3, `(.L_x_2449) ;  /* 0x000000010b447547 */ /* 0x000fea000b800000 */
[----:B01----:R-:W-:Y:S01]  /*61e0*/  FFMA.FTZ R125, R15, UR6, R128 ;  /* 0x000000060f7d7c23 */ /* 0x003fe20008010080 */
[----:B------:R-:W-:Y:S02]  /*61f0*/  ISETP.LT.AND P6, PT, RZ, UR34, PT ;  /* 0x00000022ff007c0c */ /* 0x000fe4000bfc1270 */
[----:B------:R-:W-:Y:S01]  /*6200*/  MOV R126, RZ ;  /* 0x000000ff007e7202 */ /* 0x000fe20000000f00 */
[----:B------:R-:W-:-:S04]  /*6210*/  FADD.FTZ R125, R18, -R125 ;  /* 0x8000007d127d7221 */ /* 0x000fc80000010000 */
[----:B------:R-:W-:Y:S01]  /*6220*/  FMUL.FTZ R124, R125, UR33 ;  /* 0x000000217d7c7c20 */ /* 0x000fe20008410000 */
[----:B------:R-:W-:-:S04]  /*6230*/  HFMA2 R125, -RZ, RZ, 0, 0 ;  /* 0x00000000ff7d7431 */ /* 0x000fc800000001ff */
[----:B------:R-:W-:Y:S02]  /*6240*/  FSEL R124, R124, RZ, P6 ;  /* 0x000000ff7c7c7208 */ /* 0x000fe40003000000 */
[----:B-----5:R-:W-:-:S03]  /*6250*/  LOP3.LUT P6, RZ, R0, 0xff, RZ, 0xc0, !PT ;  /* 0x000000ff00ff7812 */ /* 0x020fc600078cc0ff */
[----:B------:R-:W-:-:S04]  /*6260*/  FMUL.FTZ R124, R124, UR25 ;  /* 0x000000197c7c7c20 */ /* 0x000fc80008410000 */
[----:B------:R-:W-:-:S06]  /*6270*/  FMUL.FTZ R124, R124, UR24 ;  /* 0x000000187c7c7c20 */ /* 0x000fcc0008410000 */
[----:B------:R-:W-:Y:S02]  /*6280*/  @P6 HADD2.F32 R129, -RZ, R216.H0_H0 ;  /* 0x200000d8ff816230 */ /* 0x000fe40000004100 */
[----:B------:R-:W-:-:S03]  /*6290*/  @P6 HADD2.F32 R127, -RZ, R228.H0_H0 ;  /* 0x200000e4ff7f6230 */ /* 0x000fc60000004100 */
[-C--:B------:R-:W-:Y:S02]  /*62a0*/  @P6 FMUL.FTZ R126, R129, R124.reuse ;  /* 0x0000007c817e6220 */ /* 0x080fe40000410000 */
[----:B------:R-:W-:-:S03]  /*62b0*/  @P6 FMUL.FTZ R125, R127, R124 ;  /* 0x0000007c7f7d6220 */ /* 0x000fc60000410000 */
[----:B------:R-:W-:Y:S01]  /*62c0*/  F2FP.F16.F32.PACK_AB R126, RZ, R126 ;  /* 0x0000007eff7e723e */ /* 0x000fe200000000ff */
[----:B------:R-:W-:-:S03]  /*62d0*/  FADD.FTZ R60, R60, R125 ;  /* 0x0000007d3c3c7221 */ /* 0x000fc60000010000 */
[----:B------:R-:W-:-:S07]  /*62e0*/  PRMT R195, R126, 0x7610, R195 ;  /* 0x000076107ec37816 */ /* 0x000fce00000000c3 */
.L_x_2449:
        /* <DEDUP_REMOVED lines=10> */
[----:B------:R-:W-:Y:S02]  /*6390*/  @P6 HADD2.F32 R129, -RZ, R216.H1_H1 ;  /* 0x300000d8ff816230 */ /* 0x000fe40000004100 */
[----:B------:R-:W-:-:S03]  /*63a0*/  @P6 HADD2.F32 R127, -RZ, R229.H0_H0 ;  /* 0x200000e5ff7f6230 */ /* 0x000fc60000004100 */
[-C--:B------:R-:W-:Y:S02]  /*63b0*/  @P6 FMUL.FTZ R125, R129, R126.reuse ;  /* 0x0000007e817d6220 */ /* 0x080fe40000410000 */
[----:B------:R-:W-:-:S03]  /*63c0*/  @P6 FMUL.FTZ R124, R127, R126 ;  /* 0x0000007e7f7c6220 */ /* 0x000fc60000410000 */
[----:B------:R-:W-:Y:S01]  /*63d0*/  F2FP.F16.F32.PACK_AB R125, RZ, R125 ;  /* 0x0000007dff7d723e */ /* 0x000fe200000000ff */
[----:B------:R-:W-:-:S03]  /*63e0*/  FADD.FTZ R61, R61, R124 ;  /* 0x0000007c3d3d7221 */ /* 0x000fc60000010000 */
[----:B------:R-:W-:-:S07]  /*63f0*/  PRMT R197, R125, 0x7610, R197 ;  /* 0x000076107dc57816 */ /* 0x000fce00000000c5 */
.L_x_2450:
        /* <DEDUP_REMOVED lines=12> */
[----:B------:R-:W-:-:S03]  /*64c0*/  @P6 HADD2.F32 R127, -RZ, R228.H1_H1 ;  /* 0x300000e4ff7f6230 */ /* 0x000fc60000004100 */
[-C--:B------:R-:W-:Y:S02]  /*64d0*/  @P6 FMUL.FTZ R126, R129, R124.reuse ;  /* 0x0000007c817e6220 */ /* 0x080fe40000410000 */
[----:B------:R-:W-:-:S03]  /*64e0*/  @P6 FMUL.FTZ R125, R127, R124 ;  /* 0x0000007c7f7d6220 */ /* 0x000fc60000410000 */
[----:B------:R-:W-:Y:S01]  /*64f0*/  F2FP.F16.F32.PACK_AB R126, RZ, R126 ;  /* 0x0000007eff7e723e */ /* 0x000fe200000000ff */
[----:B------:R-:W-:-:S03]  /*6500*/  FADD.FTZ R62, R62, R125 ;  /* 0x0000007d3e3e7221 */ /* 0x000fc60000010000 */
[----:B------:R-:W-:-:S07]  /*6510*/  PRMT R198, R126, 0x7610, R198 ;  /* 0x000076107ec67816 */ /* 0x000fce00000000c6 */
.L_x_2451:
[----:B------:R-:W-:Y:S05]  /*6520*/  BRA.U !UP3, `(.L_x_2441) ;  /* 0x000000010b407547 */ /* 0x000fea000b800000 */
[----:B01----:R-:W-:Y:S01]  /*6530*/  FFMA.FTZ R124, R24, UR6, R128 ;  /* 0x00000006187c7c23 */ /* 0x003fe20008010080 */
[----:B------:R-:W-:-:S03]  /*6540*/  ISETP.LT.AND P6, PT, RZ, UR34, PT ;  /* 0x00000022ff007c0c */ /* 0x000fc6000bfc1270 */
[----:B------:R-:W-:-:S04]  /*6550*/  FADD.FTZ R124, R21, -R124 ;  /* 0x8000007c157c7221 */ /* 0x000fc80000010000 */
[----:B------:R-:W-:-:S05]  /*6560*/  FMUL.FTZ R124, R124, UR33 ;  /* 0x000000217c7c7c20 */ /* 0x000fca0008410000 */
[----:B------:R-:W-:Y:S02]  /*6570*/  FSEL R124, R124, RZ, P6 ;  /* 0x000000ff7c7c7208 */ /* 0x000fe40003000000 */
[----:B-----5:R-:W-:-:S03]  /*6580*/  ISETP.GE.U32.AND P6, PT, R0, 0x1000000, PT ;  /* 0x010000000000780c */ /* 0x020fc60003fc6070 */
        /* <DEDUP_REMOVED lines=9> */
[----:B------:R-:W-:-:S07]  /*6620*/  PRMT R199, R125, 0x7610, R199 ;  /* 0x000076107dc77816 */ /* 0x000fce00000000c7 */
.L_x_2441:
        /* <DEDUP_REMOVED lines=9> */
.L_x_2452:
        /* <DEDUP_REMOVED lines=9> */
.L_x_2453:
[----:B------:R-:W-:Y:S02]  /*6750*/  IADD3 R6, PT, PT, R6, 0x100, RZ ;  /* 0x0000010006067810 */ /* 0x000fe40007ffe0ff */
[----:B------:R-:W-:-:S07]  /*6760*/  IADD3 R179, PT, PT, R179, 0x100, RZ ;  /* 0x00000100b3b37810 */ /* 0x000fce0007ffe0ff */
.L_x_2434:
[----:B------:R-:W-:Y:S05]  /*6770*/  BSYNC.RECONVERGENT B0 ;  /* 0x0000000000007941 */ /* 0x000fea0003800200 */
.L_x_2433:
        /* <DEDUP_REMOVED lines=9> */
[--C-:B------:R-:W-:Y:S02]  /*6810*/  SHF.R.U32.HI R126, RZ, 0x10, R125.reuse ;  /* 0x00000010ff7e7819 */ /* 0x100fe4000001167d */
[----:B------:R-:W-:Y:S02]  /*6820*/  PRMT R228, R124, 0x5410, R125 ;  /* 0x000054107ce47816 */ /* 0x000fe4000000007d */
[----:B------:R-:W-:-:S07]  /*6830*/  PRMT R229, R229, 0x5410, R126 ;  /* 0x00005410e5e57816 */ /* 0x000fce000000007e */
.L_x_2456:
[----:B------:R-:W-:Y:S05]  /*6840*/  BRA.U !UP0, `(.L_x_2457) ;  /* 0x0000000908787547 */ /* 0x000fea000b800000 */
[----:B------:R-:W-:-:S04]  /*6850*/  UISETP.NE.U32.AND UP0, UPT, UR4, URZ, UPT ;  /* 0x000000ff0400728c */ /* 0x000fc8000bf05070 */
[----:B------:R-:W-:-:S09]  /*6860*/  UISETP.NE.AND.EX UP0, UPT, UR5, URZ, UPT, UP0 ;  /* 0x000000ff0500728c */ /* 0x000fd2000bf05300 */
[----:B------:R-:W-:Y:S05]  /*6870*/  BRA.U !UP0, `(.L_x_2458) ;  /* 0x00000005083c7547 */ /* 0x000fea000b800000 */
[----:B------:R-:W-:Y:S01]  /*6880*/  ISETP.LT.AND P6, PT, RZ, UR34, PT ;  /* 0x00000022ff007c0c */ /* 0x000fe2000bfc1270 */
[----:B-----5:R-:W-:Y:S01]  /*6890*/  HADD2.F32 R129, -RZ, R168.H0_H0 ;  /* 0x200000a8ff817230 */ /* 0x020fe20000004100 */
[--C-:B------:R-:W-:Y:S02]  /*68a0*/  SHF.R.U64 R132, R168, 0x10, R169.reuse ;  /* 0x00000010a8847819 */ /* 0x100fe400000012a9 */
[----:B0123--:R-:W-:-:S03]  /*68b0*/  SHF.R.U32.HI R126, RZ, 0x10, R169 ;  /* 0x00000010ff7e7819 */ /* 0x00ffc600000116a9 */
        /* <DEDUP_REMOVED lines=30> */
.L_x_2459:
        /* <DEDUP_REMOVED lines=13> */
.L_x_2460:
        /* <DEDUP_REMOVED lines=13> */
.L_x_2461:
        /* <DEDUP_REMOVED lines=19> */
.L_x_2458:
[----:B------:R-:W-:Y:S01]  /*6d70*/  ISETP.LT.AND P6, PT, RZ, UR34, PT ;  /* 0x00000022ff007c0c */ /* 0x000fe2000bfc1270 */
[----:B------:R-:W-:-:S12]  /*6d80*/  BRA.U !UP3, `(.L_x_2463) ;  /* 0x000000010b487547 */ /* 0x000fd8000b800000 */
[----:B0123--:R-:W-:Y:S01]  /*6d90*/  @P6 FFMA.FTZ R125, R25, UR6, R128 ;  /* 0x00000006197d6c23 */ /* 0x00ffe20008010080 */
        /* <DEDUP_REMOVED lines=17> */
.L_x_2463:
[----:B------:R-:W-:Y:S05]  /*6eb0*/  BRA.U !UP3, `(.L_x_2464) ;  /* 0x000000010b487547 */ /* 0x000fea000b800000 */
[----:B0123-5:R-:W-:Y:S01]  /*6ec0*/  SHF.R.U64 R124, R168, 0x10, R169 ;  /* 0x00000010a87c7819 */ /* 0x02ffe200000012a9 */
        /* <DEDUP_REMOVED lines=17> */
.L_x_2464:
[----:B------:R-:W-:Y:S05]  /*6fe0*/  BRA.U !UP3, `(.L_x_2465) ;  /* 0x000000010b487547 */ /* 0x000fea000b800000 */
        /* <DEDUP_REMOVED lines=18> */
.L_x_2465:
[----:B------:R-:W-:Y:S05]  /*7110*/  BRA.U !UP3, `(.L_x_2462) ;  /* 0x000000090b987547 */ /* 0x000fea000b800000 */
[----:B0123-5:R-:W-:Y:S01]  /*7120*/  SHF.R.U32.HI R124, RZ, 0x10, R169 ;  /* 0x00000010ff7c7819 */ /* 0x02ffe200000116a9 */
        /* <DEDUP_REMOVED lines=16> */
.L_x_2457:
        /* <DEDUP_REMOVED lines=35> */
.L_x_2467:
        /* <DEDUP_REMOVED lines=12> */
.L_x_2468:
        /* <DEDUP_REMOVED lines=13> */
.L_x_2469:
        /* <DEDUP_REMOVED lines=19> */
.L_x_2466:
[----:B------:R-:W-:Y:S05]  /*7720*/  BRA.U !UP3, `(.L_x_2470) ;  /* 0x000000010b447547 */ /* 0x000fea000b800000 */
[----:B0123--:R-:W-:Y:S01]  /*7730*/  FFMA.FTZ R125, R25, UR6, R128 ;  /* 0x00000006197d7c23 */ /* 0x00ffe20008010080 */
        /* <DEDUP_REMOVED lines=16> */
.L_x_2470:
        /* <DEDUP_REMOVED lines=17> */
.L_x_2471:
        /* <DEDUP_REMOVED lines=18> */
.L_x_2472:
[----:B------:R-:W-:Y:S05]  /*7a70*/  BRA.U !UP3, `(.L_x_2462) ;  /* 0x000000010b407547 */ /* 0x000fea000b800000 */
[----:B0123--:R-:W-:Y:S01]  /*7a80*/  FFMA.FTZ R124, R32, UR6, R128 ;  /* 0x00000006207c7c23 */ /* 0x00ffe20008010080 */
        /* <DEDUP_REMOVED lines=15> */
.L_x_2462:
        /* <DEDUP_REMOVED lines=9> */
.L_x_2473:
        /* <DEDUP_REMOVED lines=9> */
.L_x_2474:
[----:B------:R-:W-:Y:S02]  /*7ca0*/  IADD3 R6, PT, PT, R6, 0x100, RZ ;  /* 0x0000010006067810 */ /* 0x000fe40007ffe0ff */
[----:B------:R-:W-:-:S07]  /*7cb0*/  IADD3 R179, PT, PT, R179, 0x100, RZ ;  /* 0x00000100b3b37810 */ /* 0x000fce0007ffe0ff */
.L_x_2455:
[----:B------:R-:W-:Y:S05]  /*7cc0*/  BSYNC.RECONVERGENT B0 ;  /* 0x0000000000007941 */ /* 0x000fea0003800200 */
.L_x_2454:
        /* <DEDUP_REMOVED lines=9> */
[--C-:B------:R-:W-:Y:S02]  /*7d60*/  SHF.R.U32.HI R126, RZ, 0x10, R125.reuse ;  /* 0x00000010ff7e7819 */ /* 0x100fe4000001167d */
[----:B------:R-:W-:Y:S02]  /*7d70*/  PRMT R228, R124, 0x5410, R125 ;  /* 0x000054107ce47816 */ /* 0x000fe4000000007d */
[----:B------:R-:W-:-:S07]  /*7d80*/  PRMT R229, R229, 0x5410, R126 ;  /* 0x00005410e5e57816 */ /* 0x000fce000000007e */
.L_x_2477:
[----:B------:R-:W-:Y:S05]  /*7d90*/  BRA.U !UP0, `(.L_x_2478) ;  /* 0x0000000908787547 */ /* 0x000fea000b800000 */
[----:B------:R-:W-:-:S04]  /*7da0*/  UISETP.NE.U32.AND UP0, UPT, UR4, URZ, UPT ;  /* 0x000000ff0400728c */ /* 0x000fc8000bf05070 */
[----:B------:R-:W-:-:S09]  /*7db0*/  UISETP.NE.AND.EX UP0, UPT, UR5, URZ, UPT, UP0 ;  /* 0x000000ff0500728c */ /* 0x000fd2000bf05300 */
[----:B------:R-:W-:Y:S05]  /*7dc0*/  BRA.U !UP0, `(.L_x_2479) ;  /* 0x00000005083c7547 */ /* 0x000fea000b800000 */
[----:B------:R-:W-:Y:S01]  /*7dd0*/  ISETP.LT.AND P6, PT, RZ, UR34, PT ;  /* 0x00000022ff007c0c */ /* 0x000fe2000bfc1270 */
[----:B-----5:R-:W-:Y:S01]  /*7de0*/  HADD2.F32 R129, -RZ, R170.H0_H0 ;  /* 0x200000aaff817230 */ /* 0x020fe20000004100 */
[--C-:B------:R-:W-:Y:S02]  /*7df0*/  SHF.R.U64 R132, R170, 0x10, R171.reuse ;  /* 0x00000010aa847819 */ /* 0x100fe400000012ab */
[----:B01234-:R-:W-:-:S03]  /*7e00*/  SHF.R.U32.HI R126, RZ, 0x10, R171 ;  /* 0x00000010ff7e7819 */ /* 0x01ffc600000116ab */
[----:B------:R-:W-:-:S06]  /*7e10*/  HADD2.F32 R132, -RZ, R132.H0_H0 ;  /* 0x20000084ff847230 */ /* 0x000fcc0000004100 */
[--C-:B------:R-:W-:Y:S01]  /*7e20*/  @P6 FFMA.FTZ R125, R35, UR6, R128.reuse ;  /* 0x00000006237d6c23 */ /* 0x100fe20008010080 */
[--C-:B------:R-:W-:Y:S01]  /*7e30*/  @P6 FFMA.FTZ R131, R37, UR6, R128.reuse ;  /* 0x0000000625836c23 */ /* 0x100fe20008010080 */
[--C-:B------:R-:W-:Y:S02]  /*7e40*/  @P6 FFMA.FTZ R133, R142, UR6, R128.reuse ;  /* 0x000000068e856c23 */ /* 0x100fe40008010080 */
[----:B------:R-:W-:Y:S01]  /*7e50*/  @P6 FADD.FTZ R124, R34, -R125 ;  /* 0x8000007d227c6221 */ /* 0x000fe20000010000 */
[----:B------:R-:W-:Y:S02]  /*7e60*/  HADD2.F32 R125, -RZ, R171.H0_H0 ;  /* 0x200000abff7d7230 */ /* 0x000fe40000004100 */
[----:B------:R-:W-:Y:S01]  /*7e70*/  @P6 FADD.FTZ R133, R140, -R133 ;  /* 0x800000858c856221 */ /* 0x000fe20000010000 */
[----:B------:R-:W-:Y:S01]  /*7e80*/  @P6 FFMA.FTZ R129, R124, UR33, R129 ;  /* 0x000000217c816c23 */ /* 0x000fe20008010081 */
[----:B------:R-:W-:-:S04]  /*7e90*/  @P6 FFMA.FTZ R124, R38, UR6, R128 ;  /* 0x00000006267c6c23 */ /* 0x000fc80008010080 */
[----:B------:R-:W-:Y:S01]  /*7ea0*/  @P6 FADD.FTZ R127, R39, -R124 ;  /* 0x8000007c277f6221 */ /* 0x000fe20000010000 */
[----:B------:R-:W-:Y:S02]  /*7eb0*/  HADD2.F32 R124, -RZ, R126.H0_H0 ;  /* 0x2000007eff7c7230 */ /* 0x000fe40000004100 */
[----:B------:R-:W-:Y:S01]  /*7ec0*/  @P6 FADD.FTZ R126, R36, -R131 ;  /* 0x80000083247e6221 */ /* 0x000fe20000010000 */
[----:B------:R-:W-:Y:S01]  /*7ed0*/  @P6 FFMA.FTZ R132, R127, UR33, R132 ;  /* 0x000000217f846c23 */ /* 0x000fe20008010084 */
[----:B------:R-:W-:Y:S02]  /*7ee0*/  F2FP.F16.F32.PACK_AB R127, RZ, R129 ;  /* 0x00000081ff7f723e */ /* 0x000fe400000000ff */
[----:B------:R-:W-:Y:S01]  /*7ef0*/  @P6 FFMA.FTZ R125, R126, UR33, R125 ;  /* 0x000000217e7d6c23 */ /* 0x000fe2000801007d */
[----:B------:R-:W-:Y:S01]  /*7f00*/  @P6 FFMA.FTZ R124, R133, UR33, R124 ;  /* 0x00000021857c6c23 */ /* 0x000fe2000801007c */
        /* <DEDUP_REMOVED lines=14> */
.L_x_2480:
        /* <DEDUP_REMOVED lines=13> */
.L_x_2481:
        /* <DEDUP_REMOVED lines=13> */
.L_x_2482:
        /* <DEDUP_REMOVED lines=19> */
.L_x_2479:
[----:B------:R-:W-:Y:S01]  /*82c0*/  ISETP.LT.AND P6, PT, RZ, UR34, PT ;  /* 0x00000022ff007c0c */ /* 0x000fe2000bfc1270 */
[----:B------:R-:W-:-:S12]  /*82d0*/  BRA.U !UP3, `(.L_x_2484) ;  /* 0x000000010b487547 */ /* 0x000fd8000b800000 */
[----:B01234-:R-:W-:Y:S01]  /*82e0*/  @P6 FFMA.FTZ R125, R35, UR6, R128 ;  /* 0x00000006237d6c23 */ /* 0x01ffe20008010080 */
        /* <DEDUP_REMOVED lines=17> */
.L_x_2484:
[----:B------:R-:W-:Y:S05]  /*8400*/  BRA.U !UP3, `(.L_x_2485) ;  /* 0x000000010b487547 */ /* 0x000fea000b800000 */
[----:B012345:R-:W-:Y:S01]  /*8410*/  SHF.R.U64 R124, R170, 0x10, R171 ;  /* 0x00000010aa7c7819 */ /* 0x03ffe200000012ab */
        /* <DEDUP_REMOVED lines=17> */
.L_x_2485:
[----:B------:R-:W-:Y:S05]  /*8530*/  BRA.U !UP3, `(.L_x_2486) ;  /* 0x000000010b487547 */ /* 0x000fea000b800000 */
        /* <DEDUP_REMOVED lines=18> */
.L_x_2486:
[----:B------:R-:W-:Y:S05]  /*8660*/  BRA.U !UP3, `(.L_x_2483) ;  /* 0x000000090b987547 */ /* 0x000fea000b800000 */
[----:B012345:R-:W-:Y:S01]  /*8670*/  SHF.R.U32.HI R124, RZ, 0x10, R171 ;  /* 0x00000010ff7c7819 */ /* 0x03ffe200000116ab */
        /* <DEDUP_REMOVED lines=16> */
.L_x_2478:
        /* <DEDUP_REMOVED lines=35> */
.L_x_2488:
        /* <DEDUP_REMOVED lines=12> */
.L_x_2489:
        /* <DEDUP_REMOVED lines=13> */
.L_x_2490:
        /* <DEDUP_REMOVED lines=19> */
.L_x_2487:
[----:B------:R-:W-:Y:S05]  /*8c70*/  BRA.U !UP3, `(.L_x_2491) ;  /* 0x000000010b447547 */ /* 0x000fea000b800000 */
[----:B01234-:R-:W-:Y:S01]  /*8c80*/  FFMA.FTZ R125, R35, UR6, R128 ;  /* 0x00000006237d7c23 */ /* 0x01ffe20008010080 */
        /* <DEDUP_REMOVED lines=16> */
.L_x_2491:
        /* <DEDUP_REMOVED lines=17> */
.L_x_2492:
        /* <DEDUP_REMOVED lines=18> */
.L_x_2493:
[----:B------:R-:W-:Y:S05]  /*8fc0*/  BRA.U !UP3, `(.L_x_2483) ;  /* 0x000000010b407547 */ /* 0x000fea000b800000 */
[----:B01234-:R-:W-:Y:S01]  /*8fd0*/  FFMA.FTZ R125, R142, UR6, R128 ;  /* 0x000000068e7d7c23 */ /* 0x01ffe20008010080 */
        /* <DEDUP_REMOVED lines=15> */
.L_x_2483:
        /* <DEDUP_REMOVED lines=9> */
.L_x_2494:
        /* <DEDUP_REMOVED lines=9> */
.L_x_2495:
[----:B------:R-:W-:Y:S02]  /*91f0*/  IADD3 R6, PT, PT, R6, 0x100, RZ ;  /* 0x0000010006067810 */ /* 0x000fe40007ffe0ff */
[----:B------:R-:W-:-:S07]  /*9200*/  IADD3 R179, PT, PT, R179, 0x100, RZ ;  /* 0x00000100b3b37810 */ /* 0x000fce0007ffe0ff */
.L_x_2476:
[----:B------:R-:W-:Y:S05]  /*9210*/  BSYNC.RECONVERGENT B0 ;  /* 0x0000000000007941 */ /* 0x000fea0003800200 */
.L_x_2475:
        /* <DEDUP_REMOVED lines=12> */
.L_x_2498:
        /* <DEDUP_REMOVED lines=38> */
.L_x_2501:
        /* <DEDUP_REMOVED lines=13> */
.L_x_2502:
        /* <DEDUP_REMOVED lines=13> */
.L_x_2503:
        /* <DEDUP_REMOVED lines=19> */
.L_x_2500:
        /* <DEDUP_REMOVED lines=20> */
.L_x_2505:
        /* <DEDUP_REMOVED lines=19> */
.L_x_2506:
        /* <DEDUP_REMOVED lines=19> */
.L_x_2507:
        /* <DEDUP_REMOVED lines=18> */
.L_x_2499:
        /* <DEDUP_REMOVED lines=35> */
.L_x_2509:
        /* <DEDUP_REMOVED lines=12> */
.L_x_2510:
        /* <DEDUP_REMOVED lines=13> */
.L_x_2511:
        /* <DEDUP_REMOVED lines=19> */
.L_x_2508:
        /* <DEDUP_REMOVED lines=18> */
.L_x_2512:
        /* <DEDUP_REMOVED lines=17> */
.L_x_2513:
        /* <DEDUP_REMOVED lines=18> */
.L_x_2514:
        /* <DEDUP_REMOVED lines=17> */
.L_x_2504:
        /* <DEDUP_REMOVED lines=9> */
.L_x_2515:
        /* <DEDUP_REMOVED lines=9> */
.L_x_2516:
[----:B------:R-:W-:Y:S02]  /*a740*/  IADD3 R6, PT, PT, R6, 0x100, RZ ;  /* 0x0000010006067810 */ /* 0x000fe40007ffe0ff */
[----:B------:R-:W-:-:S07]  /*a750*/  IADD3 R179, PT, PT, R179, 0x100, RZ ;  /* 0x00000100b3b37810 */ /* 0x000fce0007ffe0ff */
.L_x_2497:
[----:B------:R-:W-:Y:S05]  /*a760*/  BSYNC.RECONVERGENT B0 ;  /* 0x0000000000007941 */ /* 0x000fea0003800200 */
.L_x_2496:
        /* <DEDUP_REMOVED lines=12> */
.L_x_2519:
        /* <DEDUP_REMOVED lines=38> */
.L_x_2522:
        /* <DEDUP_REMOVED lines=13> */
.L_x_2523:
        /* <DEDUP_REMOVED lines=13> */
.L_x_2524:
        /* <DEDUP_REMOVED lines=19> */
.L_x_2521:
        /* <DEDUP_REMOVED lines=20> */
.L_x_2526:
        /* <DEDUP_REMOVED lines=19> */
.L_x_2527:
        /* <DEDUP_REMOVED lines=19> */
.L_x_2528:
        /* <DEDUP_REMOVED lines=18> */
.L_x_2520:
        /* <DEDUP_REMOVED lines=35> */
.L_x_2530:
        /* <DEDUP_REMOVED lines=12> */
.L_x_2531:
        /* <DEDUP_REMOVED lines=13> */
.L_x_2532:
        /* <DEDUP_REMOVED lines=19> */
.L_x_2529:
        /* <DEDUP_REMOVED lines=18> */
.L_x_2533:
        /* <DEDUP_REMOVED lines=17> */
.L_x_2534:
        /* <DEDUP_REMOVED lines=18> */
.L_x_2535:
        /* <DEDUP_REMOVED lines=17> */
.L_x_2525:
        /* <DEDUP_REMOVED lines=9> */
.L_x_2536:
        /* <DEDUP_REMOVED lines=9> */
.L_x_2537:
[----:B------:R-:W-:Y:S02]  /*bc90*/  IADD3 R6, PT, PT, R6, 0x100, RZ ;  /* 0x0000010006067810 */ /* 0x000fe40007ffe0ff */
[----:B------:R-:W-:-:S07]  /*bca0*/  IADD3 R179, PT, PT, R179, 0x100, RZ ;  /* 0x00000100b3b37810 */ /* 0x000fce0007ffe0ff */
.L_x_2518:
[----:B------:R-:W-:Y:S05]  /*bcb0*/  BSYNC.RECONVERGENT B0 ;  /* 0x0000000000007941 */ /* 0x000fea0003800200 */
.L_x_2517:
        /* <DEDUP_REMOVED lines=13> */
.L_x_2540:
[----:B------:R-:W-:Y:S05]  /*bd90*/  BRA.U !UP0, `(.L_x_2541) ;  /* 0x0000000908707547 */ /* 0x000fea000b800000 */
[----:B------:R-:W-:-:S04]  /*bda0*/  UISETP.NE.U32.AND UP0, UPT, UR4, URZ, UPT ;  /* 0x000000ff0400728c */ /* 0x000fc8000bf05070 */
[----:B------:R-:W-:-:S09]  /*bdb0*/  UISETP.NE.AND.EX UP0, UPT, UR5, URZ, UPT, UP0 ;  /* 0x000000ff0500728c */ /* 0x000fd2000bf05300 */
[----:B------:R-:W-:Y:S05]  /*bdc0*/  BRA.U !UP0, `(.L_x_2542) ;  /* 0x0000000508347547 */ /* 0x000fea000b800000 */
[----:B------:R-:W-:Y:S01]  /*bdd0*/  ISETP.LT.AND P6, PT, RZ, UR34, PT ;  /* 0x00000022ff007c0c */ /* 0x000fe2000bfc1270 */
[----:B-----5:R-:W-:Y:S01]  /*bde0*/  HADD2.F32 R129, -RZ, R176.H0_H0 ;  /* 0x200000b0ff817230 */ /* 0x020fe20000004100 */
[--C-:B------:R-:W-:Y:S02]  /*bdf0*/  SHF.R.U64 R131, R176, 0x10, R177.reuse ;  /* 0x00000010b0837819 */ /* 0x100fe400000012b1 */
[----:B------:R-:W-:-:S03]  /*be00*/  SHF.R.U32.HI R132, RZ, 0x10, R177 ;  /* 0x00000010ff847819 */ /* 0x000fc600000116b1 */
[----:B------:R-:W-:-:S06]  /*be10*/  HADD2.F32 R131, -RZ, R131.H0_H0 ;  /* 0x20000083ff837230 */ /* 0x000fcc0000004100 */
[--C-:B01234-:R-:W-:Y:S01]  /*be20*/  @P6 FFMA.FTZ R125, R161, UR6, R128.reuse ;  /* 0x00000006a17d6c23 */ /* 0x11ffe20008010080 */
[--C-:B------:R-:W-:Y:S01]  /*be30*/  @P6 FFMA.FTZ R127, R163, UR6, R128.reuse ;  /* 0x00000006a37f6c23 */ /* 0x100fe20008010080 */
[----:B------:R-:W-:Y:S02]  /*be40*/  @P6 FFMA.FTZ R130, R196, UR6, R128 ;  /* 0x00000006c4826c23 */ /* 0x000fe40008010080 */
[----:B------:R-:W-:Y:S01]  /*be50*/  @P6 FADD.FTZ R124, R190, -R125 ;  /* 0x8000007dbe7c6221 */ /* 0x000fe20000010000 */
[----:B------:R-:W-:-:S03]  /*be60*/  HADD2.F32 R125, -RZ, R177.H0_H0 ;  /* 0x200000b1ff7d7230 */ /* 0x000fc60000004100 */
[----:B------:R-:W-:Y:S01]  /*be70*/  @P6 FFMA.FTZ R129, R124, UR33, R129 ;  /* 0x000000217c816c23 */ /* 0x000fe20008010081 */
[----:B------:R-:W-:Y:S01]  /*be80*/  @P6 FFMA.FTZ R124, R194, UR6, R128 ;  /* 0x00000006c27c6c23 */ /* 0x000fe20008010080 */
[----:B------:R-:W-:Y:S01]  /*be90*/  @P6 FADD.FTZ R128, R192, -R127 ;  /* 0x8000007fc0806221 */ /* 0x000fe20000010000 */
[----:B------:R-:W-:Y:S02]  /*bea0*/  @P6 FADD.FTZ R127, R193, -R130 ;  /* 0x80000082c17f6221 */ /* 0x000fe40000010000 */
[----:B------:R-:W-:Y:S01]  /*beb0*/  @P6 FADD.FTZ R126, R191, -R124 ;  /* 0x8000007cbf7e6221 */ /* 0x000fe20000010000 */
[----:B------:R-:W-:Y:S02]  /*bec0*/  HADD2.F32 R124, -RZ, R132.H0_H0 ;  /* 0x20000084ff7c7230 */ /* 0x000fe40000004100 */
[----:B------:R-:W-:Y:S01]  /*bed0*/  @P6 FFMA.FTZ R125, R128, UR33, R125 ;  /* 0x00000021807d6c23 */ /* 0x000fe2000801007d */
[----:B------:R-:W-:Y:S02]  /*bee0*/  @P6 FFMA.FTZ R131, R126, UR33, R131 ;  /* 0x000000217e836c23 */ /* 0x000fe40008010083 */
[----:B------:R-:W-:Y:S01]  /*bef0*/  @P6 FFMA.FTZ R124, R127, UR33, R124 ;  /* 0x000000217f7c6c23 */ /* 0x000fe2000801007c */
[----:B------:R-:W-:-:S02]  /*bf00*/  F2FP.F16.F32.PACK_AB R127, RZ, R129 ;  /* 0x00000081ff7f723e */ /* 0x000fc400000000ff */
[----:B------:R-:W-:Y:S01]  /*bf10*/  F2FP.F16.F32.PACK_AB R126, RZ, R131 ;  /* 0x00000083ff7e723e */ /* 0x000fe200000000ff */
[----:B------:R-:W-:Y:S06]  /*bf20*/  BRA.U !UP3, `(.L_x_2543) ;  /* 0x000000010b2c7547 */ /* 0x000fec000b800000 */
[----:B------:R-:W-:Y:S01]  /*bf30*/  LOP3.LUT P6, RZ, R159, 0xff, RZ, 0xc0, !PT ;  /* 0x000000ff9fff7812 */ /* 0x000fe200078cc0ff */
[----:B------:R-:W-:-:S04]  /*bf40*/  FMUL.FTZ R129, R129, UR25 ;  /* 0x0000001981817c20 */ /* 0x000fc80008410000 */
[----:B------:R-:W-:Y:S01]  /*bf50*/  FMUL.FTZ R133, R129, UR24 ;  /* 0x0000001881857c20 */ /* 0x000fe20008410000 */
[----:B------:R-:W-:-:S07]  /*bf60*/  CS2R R128, SRZ ;  /* 0x0000000000807805 */ /* 0x000fce000001ff00 */
[----:B------:R-:W-:Y:S02]  /*bf70*/  @P6 HADD2.F32 R130, -RZ, R226.H0_H0 ;  /* 0x200000e2ff826230 */ /* 0x000fe40000004100 */
[----:B------:R-:W-:-:S03]  /*bf80*/  @P6 HADD2.F32 R132, -RZ, R228.H0_H0 ;  /* 0x200000e4ff846230 */ /* 0x000fc60000004100 */
[----:B------:R-:W-:Y:S02]  /*bf90*/  @P6 FMUL.FTZ R128, R133, R130 ;  /* 0x0000008285806220 */ /* 0x000fe40000410000 */
[----:B------:R-:W-:-:S03]  /*bfa0*/  @P6 FMUL.FTZ R129, R132, R133 ;  /* 0x0000008584816220 */ /* 0x000fc60000410000 */
[----:B------:R-:W-:Y:S01]  /*bfb0*/  F2FP.F16.F32.PACK_AB R128, RZ, R128 ;  /* 0x00000080ff80723e */ /* 0x000fe200000000ff */
[----:B------:R-:W-:-:S03]  /*bfc0*/  FADD.FTZ R40, R40, R129 ;  /* 0x0000008128287221 */ /* 0x000fc60000010000 */
[----:B------:R-:W-:-:S07]  /*bfd0*/  PRMT R195, R128, 0x7610, R195 ;  /* 0x0000761080c37816 */ /* 0x000fce00000000c3 */
.L_x_2543:
[----:B------:R-:W-:Y:S05]  /*bfe0*/  BRA.U !UP3, `(.L_x_2544) ;  /* 0x000000010b2c7547 */ /* 0x000fea000b800000 */
[----:B------:R-:W-:Y:S01]  /*bff0*/  LOP3.LUT P6, RZ, R159, 0xff00, RZ, 0xc0, !PT ;  /* 0x0000ff009fff7812 */ /* 0x000fe200078cc0ff */
[----:B------:R-:W-:Y:S01]  /*c000*/  FMUL.FTZ R131, R131, UR25 ;  /* 0x0000001983837c20 */ /* 0x000fe20008410000 */
[----:B------:R-:W-:-:S03]  /*c010*/  CS2R R128, SRZ ;  /* 0x0000000000807805 */ /* 0x000fc6000001ff00 */
        /* <DEDUP_REMOVED lines=8> */
.L_x_2544:
[----:B------:R-:W-:Y:S05]  /*c0a0*/  BRA.U !UP3, `(.L_x_2545) ;  /* 0x000000010b307547 */ /* 0x000fea000b800000 */
[----:B------:R-:W-:Y:S01]  /*c0b0*/  LOP3.LUT P6, RZ, R159, 0xff0000, RZ, 0xc0, !PT ;  /* 0x00ff00009fff7812 */ /* 0x000fe200078cc0ff */
[----:B------:R-:W-:Y:S01]  /*c0c0*/  FMUL.FTZ R128, R125, UR25 ;  /* 0x000000197d807c20 */ /* 0x000fe20008410000 */
[----:B------:R-:W-:Y:S01]  /*c0d0*/  MOV R130, RZ ;  /* 0x000000ff00827202 */ /* 0x000fe20000000f00 */
[----:B------:R-:W-:Y:S02]  /*c0e0*/  HFMA2 R129, -RZ, RZ, 0, 0 ;  /* 0x00000000ff817431 */ /* 0x000fe400000001ff */
[----:B------:R-:W-:-:S08]  /*c0f0*/  FMUL.FTZ R128, R128, UR24 ;  /* 0x0000001880807c20 */ /* 0x000fd00008410000 */
[----:B------:R-:W-:Y:S02]  /*c100*/  @P6 HADD2.F32 R131, -RZ, R227.H0_H0 ;  /* 0x200000e3ff836230 */ /* 0x000fe40000004100 */
[----:B------:R-:W-:-:S03]  /*c110*/  @P6 HADD2.F32 R133, -RZ, R228.H1_H1 ;  /* 0x300000e4ff856230 */ /* 0x000fc60000004100 */
[----:B------:R-:W-:Y:S02]  /*c120*/  @P6 FMUL.FTZ R130, R128, R131 ;  /* 0x0000008380826220 */ /* 0x000fe40000410000 */
[----:B------:R-:W-:-:S03]  /*c130*/  @P6 FMUL.FTZ R129, R133, R128 ;  /* 0x0000008085816220 */ /* 0x000fc60000410000 */
[----:B------:R-:W-:Y:S01]  /*c140*/  F2FP.F16.F32.PACK_AB R130, RZ, R130 ;  /* 0x00000082ff82723e */ /* 0x000fe200000000ff */
[----:B------:R-:W-:-:S03]  /*c150*/  FADD.FTZ R42, R42, R129 ;  /* 0x000000812a2a7221 */ /* 0x000fc60000010000 */
[----:B------:R-:W-:-:S07]  /*c160*/  PRMT R198, R130, 0x7610, R198 ;  /* 0x0000761082c67816 */ /* 0x000fce00000000c6 */
.L_x_2545:
        /* <DEDUP_REMOVED lines=19> */
.L_x_2542:
        /* <DEDUP_REMOVED lines=20> */
.L_x_2547:
        /* <DEDUP_REMOVED lines=19> */
.L_x_2548:
        /* <DEDUP_REMOVED lines=19> */
.L_x_2549:
        /* <DEDUP_REMOVED lines=18> */
.L_x_2541:
        /* <DEDUP_REMOVED lines=25> */
[----:B------:R-:W-:Y:S01]  /*c8f0*/  MOV R130, RZ ;  /* 0x000000ff00827202 */ /* 0x000fe20000000f00 */
[----:B------:R-:W-:Y:S02]  /*c900*/  HFMA2 R129, -RZ, RZ, 0, 0 ;  /* 0x00000000ff817431 */ /* 0x000fe400000001ff */
[----:B------:R-:W-:-:S08]  /*c910*/  FMUL.FTZ R128, R128, UR24 ;  /* 0x0000001880807c20 */ /* 0x000fd00008410000 */
[----:B------:R-:W-:Y:S02]  /*c920*/  @P6 HADD2.F32 R135, -RZ, R226.H0_H0 ;  /* 0x200000e2ff876230 */ /* 0x000fe40000004100 */
[----:B------:R-:W-:-:S03]  /*c930*/  @P6 HADD2.F32 R133, -RZ, R228.H0_H0 ;  /* 0x200000e4ff856230 */ /* 0x000fc60000004100 */
[-C--:B------:R-:W-:Y:S02]  /*c940*/  @P6 FMUL.FTZ R130, R135, R128.reuse ;  /* 0x0000008087826220 */ /* 0x080fe40000410000 */
[----:B------:R-:W-:-:S03]  /*c950*/  @P6 FMUL.FTZ R129, R133, R128 ;  /* 0x0000008085816220 */ /* 0x000fc60000410000 */
[----:B------:R-:W-:Y:S01]  /*c960*/  F2FP.F16.F32.PACK_AB R130, RZ, R130 ;  /* 0x00000082ff82723e */ /* 0x000fe200000000ff */
[----:B------:R-:W-:-:S03]  /*c970*/  FADD.FTZ R40, R40, R129 ;  /* 0x0000008128287221 */ /* 0x000fc60000010000 */
[----:B------:R-:W-:-:S07]  /*c980*/  PRMT R195, R130, 0x7610, R195 ;  /* 0x0000761082c37816 */ /* 0x000fce00000000c3 */
.L_x_2551:
[----:B------:R-:W-:Y:S05]  /*c990*/  BRA.U !UP3, `(.L_x_2552) ;  /* 0x000000010b2c7547 */ /* 0x000fea000b800000 */
[----:B-----5:R-:W-:Y:S01]  /*c9a0*/  LOP3.LUT P6, RZ, R159, 0xff00, RZ, 0xc0, !PT ;  /* 0x0000ff009fff7812 */ /* 0x020fe200078cc0ff */
[----:B------:R-:W-:-:S04]  /*c9b0*/  FMUL.FTZ R128, R131, UR25 ;  /* 0x0000001983807c20 */ /* 0x000fc80008410000 */
[----:B------:R-:W-:Y:S01]  /*c9c0*/  FMUL.FTZ R130, R128, UR24 ;  /* 0x0000001880827c20 */ /* 0x000fe20008410000 */
[----:B------:R-:W-:-:S07]  /*c9d0*/  CS2R R128, SRZ ;  /* 0x0000000000807805 */ /* 0x000fce000001ff00 */
[----:B------:R-:W-:Y:S02]  /*c9e0*/  @P6 HADD2.F32 R133, -RZ, R226.H1_H1 ;  /* 0x300000e2ff856230 */ /* 0x000fe40000004100 */
[----:B------:R-:W-:-:S03]  /*c9f0*/  @P6 HADD2.F32 R131, -RZ, R229.H0_H0 ;  /* 0x200000e5ff836230 */ /* 0x000fc60000004100 */
[-C--:B------:R-:W-:Y:S02]  /*ca00*/  @P6 FMUL.FTZ R129, R133, R130.reuse ;  /* 0x0000008285816220 */ /* 0x080fe40000410000 */
[----:B------:R-:W-:-:S03]  /*ca10*/  @P6 FMUL.FTZ R128, R131, R130 ;  /* 0x0000008283806220 */ /* 0x000fc60000410000 */
[----:B------:R-:W-:Y:S01]  /*ca20*/  F2FP.F16.F32.PACK_AB R129, RZ, R129 ;  /* 0x00000081ff81723e */ /* 0x000fe200000000ff */
[----:B------:R-:W-:-:S03]  /*ca30*/  FADD.FTZ R41, R41, R128 ;  /* 0x0000008029297221 */ /* 0x000fc60000010000 */
[----:B------:R-:W-:-:S07]  /*ca40*/  PRMT R197, R129, 0x7610, R197 ;  /* 0x0000761081c57816 */ /* 0x000fce00000000c5 */
.L_x_2552:
[----:B------:R-:W-:Y:S05]  /*ca50*/  BRA.U !UP3, `(.L_x_2553) ;  /* 0x000000010b307547 */ /* 0x000fea000b800000 */
[----:B-----5:R-:W-:Y:S01]  /*ca60*/  LOP3.LUT P6, RZ, R159, 0xff0000, RZ, 0xc0, !PT ;  /* 0x00ff00009fff7812 */ /* 0x020fe200078cc0ff */
[----:B------:R-:W-:Y:S01]  /*ca70*/  FMUL.FTZ R128, R126, UR25 ;  /* 0x000000197e807c20 */ /* 0x000fe20008410000 */
[----:B------:R-:W-:Y:S01]  /*ca80*/  MOV R130, RZ ;  /* 0x000000ff00827202 */ /* 0x000fe20000000f00 */
[----:B------:R-:W-:Y:S02]  /*ca90*/  HFMA2 R129, -RZ, RZ, 0, 0 ;  /* 0x00000000ff817431 */ /* 0x000fe400000001ff */
[----:B------:R-:W-:-:S08]  /*caa0*/  FMUL.FTZ R128, R128, UR24 ;  /* 0x0000001880807c20 */ /* 0x000fd00008410000 */
[----:B------:R-:W-:Y:S02]  /*cab0*/  @P6 HADD2.F32 R133, -RZ, R227.H0_H0 ;  /* 0x200000e3ff856230 */ /* 0x000fe40000004100 */
[----:B------:R-:W-:-:S03]  /*cac0*/  @P6 HADD2.F32 R131, -RZ, R228.H1_H1 ;  /* 0x300000e4ff836230 */ /* 0x000fc60000004100 */
[-C--:B------:R-:W-:Y:S02]  /*cad0*/  @P6 FMUL.FTZ R130, R133, R128.reuse ;  /* 0x0000008085826220 */ /* 0x080fe40000410000 */
[----:B------:R-:W-:-:S03]  /*cae0*/  @P6 FMUL.FTZ R129, R131, R128 ;  /* 0x0000008083816220 */ /* 0x000fc60000410000 */
[----:B------:R-:W-:Y:S01]  /*caf0*/  F2FP.F16.F32.PACK_AB R130, RZ, R130 ;  /* 0x00000082ff82723e */ /* 0x000fe200000000ff */
[----:B------:R-:W-:-:S03]  /*cb00*/  FADD.FTZ R42, R42, R129 ;  /* 0x000000812a2a7221 */ /* 0x000fc60000010000 */
[----:B------:R-:W-:-:S07]  /*cb10*/  PRMT R198, R130, 0x7610, R198 ;  /* 0x0000761082c67816 */ /* 0x000fce00000000c6 */
.L_x_2553:
        /* <DEDUP_REMOVED lines=19> */
.L_x_2550:
        /* <DEDUP_REMOVED lines=18> */
.L_x_2554:
        /* <DEDUP_REMOVED lines=17> */
.L_x_2555:
        /* <DEDUP_REMOVED lines=18> */
.L_x_2556:
        /* <DEDUP_REMOVED lines=18> */
.L_x_2546:
        /* <DEDUP_REMOVED lines=9> */
.L_x_2557:
        /* <DEDUP_REMOVED lines=9> */
.L_x_2539:
[----:B------:R-:W-:Y:S05]  /*d1e0*/  BSYNC.RECONVERGENT B0 ;  /* 0x0000000000007941 */ /* 0x000fea0003800200 */
.L_x_2538:
[----:B------:R-:W-:Y:S02]  /*d1f0*/  UIADD3 UR30, UPT, UPT, UR30, UR28, URZ ;  /* 0x0000001c1e1e7290 */ /* 0x000fe4000fffe0ff */
[----:B------:R-:W-:Y:S02]  /*d200*/  UPLOP3.LUT UP1, UPT, UPT, UPT, UP1, 0x40, 0x4 ;  /* 0x000000000004789c */ /* 0x000fe40003f2e810 */
[----:B------:R-:W-:-:S09]  /*d210*/  UISETP.GE.AND UP0, UPT, UR30, UR29, UPT ;  /* 0x0000001d1e00728c */ /* 0x000fd2000bf06270 */
[----:B------:R-:W-:Y:S05]  /*d220*/  BRA.U !UP0, `(.L_x_2558) ;  /* 0xffffff3d08687547 */ /* 0x000fea000b83ffff */
.L_x_2393:
[----:B------:R-:W0:Y:S01]  /*d230*/  S2UR UR4, SR_CTAID.X ;  /* 0x00000000000479c3 */ /* 0x000e220000002500 */
[----:B------:R-:W-:Y:S01]  /*d240*/  BSSY.RECONVERGENT B0, `(.L_x_2559) ;  /* 0x000000f000007945 */ /* 0x000fe20003800200 */
[----:B0-----:R-:W-:-:S06]  /*d250*/  UIMAD UR4, UR4, UR12, URZ ;  /* 0x0000000c040472a4 */ /* 0x001fcc000f8e02ff */
        /* <DEDUP_REMOVED lines=13> */
.L_x_2560:
[----:B------:R-:W-:Y:S05]  /*d330*/  BSYNC.RECONVERGENT B0 ;  /* 0x0000000000007941 */ /* 0x000fea0003800200 */
.L_x_2559:
        /* <DEDUP_REMOVED lines=12> */
.L_x_2562:
[----:B------:R-:W-:Y:S05]  /*d400*/  BSYNC.RECONVERGENT B0 ;  /* 0x0000000000007941 */ /* 0x000fea0003800200 */
.L_x_2561:
        /* <DEDUP_REMOVED lines=12> */
.L_x_2564:
[----:B------:R-:W-:Y:S05]  /*d4d0*/  BSYNC.RECONVERGENT B0 ;  /* 0x0000000000007941 */ /* 0x000fea0003800200 */
.L_x_2563:
        /* <DEDUP_REMOVED lines=12> */
.L_x_2566:
[----:B------:R-:W-:Y:S05]  /*d5a0*/  BSYNC.RECONVERGENT B0 ;  /* 0x0000000000007941 */ /* 0x000fea0003800200 */
.L_x_2565:
        /* <DEDUP_REMOVED lines=12> */
.L_x_2568:
[----:B------:R-:W-:Y:S05]  /*d670*/  BSYNC.RECONVERGENT B0 ;  /* 0x0000000000007941 */ /* 0x000fea0003800200 */
.L_x_2567:
        /* <DEDUP_REMOVED lines=12> */
.L_x_2570:
[----:B------:R-:W-:Y:S05]  /*d740*/  BSYNC.RECONVERGENT B0 ;  /* 0x0000000000007941 */ /* 0x000fea0003800200 */
.L_x_2569:
[----:B------:R-:W-:-:S13]  /*d750*/  LOP3.LUT P0, RZ, R8, 0x2, RZ, 0xc0, !PT ;  /* 0x0000000208ff7812 */ /* 0x000fda000780c0ff */
[----:B------:R-:W-:Y:S05]  /*d760*/  @!P0 EXIT ;  /* 0x000000000000894d */ /* 0x000fea0003800000 */
[----:B0----5:R-:W0:Y:S08]  /*d770*/  LDC.64 R2, c[0x0][0x440] ;  /* 0x00011000ff027b82 */ /* 0x021e300000000a00 */
        /* <DEDUP_REMOVED lines=9> */
.L_x_2571:
        /* <DEDUP_REMOVED lines=15> */
.L_x_14323:


//--------------------- .text._ZN10layer_norm22ln_bwd_finalize_kernelINS_22Kernel_traits_finalizeILj7168E6__halfS2_S2_S2_fjLb1ELj1024ELj4ENS_18Kernel_traits_baseILj7168ES2_S2_S2_S2_fjLj1024EEEEELb1ELb1EEEvNS_9BwdParamsE --------------------------
	.section	.text._ZN10layer_norm22ln_bwd_finalize_kernelINS_22Kernel_traits_finalizeILj7168E6__halfS2_S2_S2_fjLb1ELj1024ELj4ENS_18Kernel_traits_baseILj7168ES2_S2_S2_S2_fjLj1024EEEEELb1ELb1EEEvNS_9BwdParamsE,"ax",@progbits
	.align	128
        .global         _ZN10layer_norm22ln_bwd_finalize_kernelINS_22Kernel_traits_finalizeILj7168E6__halfS2_S2_S2_fjLb1ELj1024ELj4ENS_18Kernel_traits_baseILj7168ES2_S2_S2_S2_fjLj1024EEEEELb1ELb1EEEvNS_9BwdParamsE
        .type           _ZN10layer_norm22ln_bwd_finalize_kernelINS_22Kernel_traits_finalizeILj7168E6__halfS2_S2_S2_fjLb1ELj1024ELj4ENS_18Kernel_traits_baseILj7168ES2_S2_S2_S2_fjLj1024EEEEELb1ELb1EEEvNS_9BwdParamsE,@function
        .size           _ZN10layer_norm22ln_bwd_finalize_kernelINS_22Kernel_traits_finalizeILj7168E6__halfS2_S2_S2_fjLb1ELj1024ELj4ENS_18Kernel_traits_baseILj7168ES2_S2_S2_S2_fjLj1024EEEEELb1ELb1EEEvNS_9BwdParamsE,(.L_x_14324 - _ZN10layer_norm22ln_bwd_finalize_kernelINS_22Kernel_traits_finalizeILj7168E6__halfS2_S2_S2_fjLb1ELj1024ELj4ENS_18Kernel_traits_baseILj7168ES2_S2_S2_S2_fjLj1024EEEEELb1ELb1EEEvNS_9BwdParamsE)
        .other          _ZN10layer_norm22ln_bwd_finalize_kernelINS_22Kernel_traits_finalizeILj7168E6__halfS2_S2_S2_fjLb1ELj1024ELj4ENS_18Kernel_traits_baseILj7168ES2_S2_S2_S2_fjLj1024EEEEELb1ELb1EEEvNS_9BwdParamsE,@"STO_CUDA_ENTRY STV_DEFAULT"
_ZN10layer_norm22ln_bwd_finalize_kernelINS_22Kernel_traits_finalizeILj7168E6__halfS2_S2_S2_fjLb1ELj1024ELj4ENS_18Kernel_traits_baseILj7168ES2_S2_S2_S2_fjLj1024EEEEELb1ELb1EEEvNS_9BwdParamsE:
.text._ZN10layer_norm22ln_bwd_finalize_kernelINS_22Kernel_traits_finalizeILj7168E6__halfS2_S2_S2_fjLb1ELj1024ELj4ENS_18Kernel_traits_baseILj7168ES2_S2_S2_S2_fjLj1024EEEEELb1ELb1EEEvNS_9BwdParamsE:
        /* <DEDUP_REMOVED lines=58> */
.L_x_2576:
        /* <DEDUP_REMOVED lines=87> */
.L_x_2575:
[----:B------:R-:W-:Y:S05]  /*0910*/  BSYNC.RECONVERGENT B1 ;  /* 0x0000000000017941 */ /* 0x000fea0003800200 */
.L_x_2574:
        /* <DEDUP_REMOVED lines=50> */
.L_x_2578:
[----:B------:R-:W-:Y:S05]  /*0c40*/  BSYNC.RECONVERGENT B1 ;  /* 0x0000000000017941 */ /* 0x000fea0003800200 */
.L_x_2577:
        /* <DEDUP_REMOVED lines=30> */
.L_x_2580:
[----:B------:R-:W-:Y:S05]  /*0e30*/  BSYNC.RECONVERGENT B1 ;  /* 0x0000000000017941 */ /* 0x000fea0003800200 */
.L_x_2579:
        /* <DEDUP_REMOVED lines=15> */
.L_x_2573:
[----:B------:R-:W-:Y:S05]  /*0f30*/  BSYNC.RECONVERGENT B0 ;  /* 0x0000000000007941 */ /* 0x000fea0003800200 */
.L_x_2572:
        /* <DEDUP_REMOVED lines=73> */
.L_x_2581:
        /* <DEDUP_REMOVED lines=11> */
.L_x_14324:


//--------------------- .text._ZN10layer_norm13ln_bwd_kernelINS_13Kernel_traitsI6__halfS2_S2_S2_fjLj7168ELj1ELj1ELj8ELj8ENS_18Kernel_traits_baseILj7168ES2_S2_S2_S2_fjLj256EEEEELb1ELb1ELb1ELb1EEEvNS_9BwdParamsE --------------------------
	.section	.text._ZN10layer_norm13ln_bwd_kernelINS_13Kernel_traitsI6__halfS2_S2_S2_fjLj7168ELj1ELj1ELj8ELj8ENS_18Kernel_traits_baseILj7168ES2_S2_S2_S2_fjLj256EEEEELb1ELb1ELb1ELb1EEEvNS_9BwdParamsE,"ax",@progbits
	.align	128
        .global         _ZN10layer_norm13ln_bwd_kernelINS_13Kernel_traitsI6__halfS2_S2_S2_fjLj7168ELj1ELj1ELj8ELj8ENS_18Kernel_traits_baseILj7168ES2_S2_S2_S2_fjLj256EEEEELb1ELb1ELb1ELb1EEEvNS_9BwdParamsE
        .type           _ZN10layer_norm13ln_bwd_kernelINS_13Kernel_traitsI6__halfS2_S2_S2_fjLj7168ELj1ELj1ELj8ELj8ENS_18Kernel_traits_baseILj7168ES2_S2_S2_S2_fjLj256EEEEELb1ELb1ELb1ELb1EEEvNS_9BwdParamsE,@function
        .size           _ZN10layer_norm13ln_bwd_kernelINS_13Kernel_traitsI6__halfS2_S2_S2_fjLj7168ELj1ELj1ELj8ELj8ENS_18Kernel_traits_baseILj7168ES2_S2_S2_S2_fjLj256EEEEELb1ELb1ELb1ELb1EEEvNS_9BwdParamsE,(.L_x_14325 - _ZN10layer_norm13ln_bwd_kernelINS_13Kernel_traitsI6__halfS2_S2_S2_fjLj7168ELj1ELj1ELj8ELj8ENS_18Kernel_traits_baseILj7168ES2_S2_S2_S2_fjLj256EEEEELb1ELb1ELb1ELb1EEEvNS_9BwdParamsE)
        .other          _ZN10layer_norm13ln_bwd_kernelINS_13Kernel_traitsI6__halfS2_S2_S2_fjLj7168ELj1ELj1ELj8ELj8ENS_18Kernel_traits_baseILj7168ES2_S2_S2_S2_fjLj256EEEEELb1ELb1ELb1ELb1EEEvNS_9BwdParamsE,@"STO_CUDA_ENTRY STV_DEFAULT"
_ZN10layer_norm13ln_bwd_kernelINS_13Kernel_traitsI6__halfS2_S2_S2_fjLj7168ELj1ELj1ELj8ELj8ENS_18Kernel_traits_baseILj7168ES2_S2_S2_S2_fjLj256EEEEELb1ELb1ELb1ELb1EEEvNS_9BwdParamsE:
.text._ZN10layer_norm13ln_bwd_kernelINS_13Kernel_traitsI6__halfS2_S2_S2_fjLj7168ELj1ELj1ELj8ELj8ENS_18Kernel_traits_baseILj7168ES2_S2_S2_S2_fjLj256EEEEELb1ELb1ELb1ELb1EEEvNS_9BwdParamsE:
        /* <DEDUP_REMOVED lines=51> */
[----:B------:R-:W3:Y:S06]  /*0330*/  LDCU.U8 UR11, c[0x0][0x410] ;  /* 0x00008200ff0b77ac */ /* 0x000eec0008000000 */
[----:B------:R-:W4:Y:S01]  /*0340*/  LDC.64 R4, c[0x0][0x3d0] ;  /* 0x0000f400ff047b82 */ /* 0x000f220000000a00 */
[----:B------:R-:W0:Y:S01]  /*0350*/  LDCU UR14, c[0x0][0x400] ;  /* 0x00008000ff0e77ac */ /* 0x000e220008000800 */
[----:B------:R-:W0:Y:S01]  /*0360*/  LDCU.64 UR16, c[0x0][0x408] ;  /* 0x00008100ff1077ac */ /* 0x000e220008000a00 */
[----:B------:R-:W0:Y:S01]  /*0370*/  LDCU.64 UR6, c[0x0][0x438] ;  /* 0x00008700ff0677ac */ /* 0x000e220008000a00 */
[----:B------:R-:W0:Y:S01]  /*0380*/  LDCU.64 UR8, c[0x0][0x478] ;  /* 0x00008f00ff0877ac */ /* 0x000e220008000a00 */
[----:B-1----:R-:W-:-:S05]  /*0390*/  IMAD.WIDE.U32 R6, R2, 0x8, R6 ;  /* 0x0000000802067825 */ /* 0x002fca00078e0006 */
[----:B0-----:R-:W2:Y:S04]  /*03a0*/  LDG.E.64 R194, desc[UR12][R6.64+0x2800] ;  /* 0x0028000c06c27981 */ /* 0x001ea8000c1e1b00 */
[----:B------:R-:W3:Y:S01]  /*03b0*/  LDG.E.64 R192, desc[UR12][R6.64+0x1800] ;  /* 0x0018000c06c07981 */ /* 0x000ee2000c1e1b00 */
[----:B----4-:R-:W-:-:S03]  /*03c0*/  IMAD.WIDE.U32 R4, R2, 0x8, R4 ;  /* 0x0000000802047825 */ /* 0x010fc600078e0004 */
[----:B------:R-:W4:Y:S04]  /*03d0*/  LDG.E.64 R190, desc[UR12][R6.64+0x800] ;  /* 0x0008000c06be7981 */ /* 0x000f28000c1e1b00 */
[----:B------:R-:W4:Y:S04]  /*03e0*/  LDG.E.64 R188, desc[UR12][R6.64] ;  /* 0x0000000c06bc7981 */ /* 0x000f28000c1e1b00 */
[----:B------:R0:W5:Y:S04]  /*03f0*/  LDG.E.64 R186, desc[UR12][R6.64+0x3000] ;  /* 0x0030000c06ba7981 */ /* 0x000168000c1e1b00 */
        /* <DEDUP_REMOVED lines=11> */
[----:B------:R-:W-:Y:S01]  /*04b0*/  UPLOP3.LUT UP1, UPT, UPT, UPT, UPT, 0x40, 0x4 ;  /* 0x000000000004789c */ /* 0x000fe20003f2e870 */
[----:B--2---:R-:W-:-:S02]  /*04c0*/  SHF.R.U64 R203, R194, 0x10, R195 ;  /* 0x00000010c2cb7819 */ /* 0x004fc400000012c3 */
[----:B------:R-:W-:Y:S02]  /*04d0*/  SHF.R.U32.HI R204, RZ, 0x10, R195 ;  /* 0x00000010ffcc7819 */ /* 0x000fe400000116c3 */
[--C-:B---3--:R-:W-:Y:S02]  /*04e0*/  SHF.R.U64 R205, R192, 0x10, R193.reuse ;  /* 0x00000010c0cd7819 */ /* 0x108fe400000012c1 */
[----:B------:R-:W-:Y:S02]  /*04f0*/  SHF.R.U32.HI R206, RZ, 0x10, R193 ;  /* 0x00000010ffce7819 */ /* 0x000fe400000116c1 */
[--C-:B----4-:R-:W-:Y:S02]  /*0500*/  SHF.R.U64 R207, R190, 0x10, R191.reuse ;  /* 0x00000010becf7819 */ /* 0x110fe400000012bf */
[----:B------:R-:W-:Y:S02]  /*0510*/  SHF.R.U32.HI R208, RZ, 0x10, R191 ;  /* 0x00000010ffd07819 */ /* 0x000fe400000116bf */
[----:B------:R-:W-:-:S02]  /*0520*/  SHF.R.U64 R209, R188, 0x10, R189 ;  /* 0x00000010bcd17819 */ /* 0x000fc400000012bd */
[----:B------:R-:W-:Y:S02]  /*0530*/  SHF.R.U32.HI R210, RZ, 0x10, R189 ;  /* 0x00000010ffd27819 */ /* 0x000fe400000116bd */
[----:B------:R-:W-:Y:S02]  /*0540*/  PRMT R203, R203, 0x5410, R203 ;  /* 0x00005410cbcb7816 */ /* 0x000fe400000000cb */
[----:B------:R-:W-:Y:S02]  /*0550*/  PRMT R204, R204, 0x5410, R204 ;  /* 0x00005410cccc7816 */ /* 0x000fe400000000cc */
[----:B------:R-:W-:Y:S02]  /*0560*/  PRMT R205, R205, 0x5410, R205 ;  /* 0x00005410cdcd7816 */ /* 0x000fe400000000cd */
[----:B------:R-:W-:Y:S02]  /*0570*/  PRMT R206, R206, 0x5410, R206 ;  /* 0x00005410cece7816 */ /* 0x000fe400000000ce */
[----:B------:R-:W-:-:S02]  /*0580*/  PRMT R207, R207, 0x5410, R207 ;  /* 0x00005410cfcf7816 */ /* 0x000fc400000000cf */
[----:B------:R-:W-:Y:S02]  /*0590*/  PRMT R208, R208, 0x5410, R208 ;  /* 0x00005410d0d07816 */ /* 0x000fe400000000d0 */
[----:B------:R-:W-:Y:S02]  /*05a0*/  PRMT R209, R209, 0x5410, R209 ;  /* 0x00005410d1d17816 */ /* 0x000fe400000000d1 */
[----:B0-----:R-:W-:-:S07]  /*05b0*/  PRMT R210, R210, 0x5410, R210 ;  /* 0x00005410d2d27816 */ /* 0x001fce00000000d2 */
.L_x_2720:
        /* <DEDUP_REMOVED lines=16> */
[----:B0-----:R-:W-:-:S05]  /*06c0*/  IMAD R3, R3, R24, RZ ;  /* 0x0000001803037224 */ /* 0x001fca00078e02ff */
[----:B------:R-:W-:-:S04]  /*06d0*/  SHF.R.S32.HI R4, RZ, 0x1f, R3 ;  /* 0x0000001fff047819 */ /* 0x000fc80000011403 */
[----:B------:R-:W-:-:S04]  /*06e0*/  LEA.HI R3, R4, R3, RZ, 0x2 ;  /* 0x0000000304037211 */ /* 0x000fc800078f10ff */
[----:B------:R-:W-:Y:S01]  /*06f0*/  LEA.HI.SX32 R5, R3, R2, 0x1e ;  /* 0x0000000203057211 */ /* 0x000fe200078ff2ff */
[----:B------:R-:W-:-:S03]  /*0700*/  IMAD R3, R0, R24, RZ ;  /* 0x0000001800037224 */ /* 0x000fc600078e02ff */
[C---:B------:R-:W-:Y:S01]  /*0710*/  IADD3 R39, PT, PT, R5.reuse, 0x200, RZ ;  /* 0x0000020005277810 */ /* 0x040fe20007ffe0ff */
[----:B------:R-:W-:Y:S01]  /*0720*/  IMAD.WIDE R20, R0, 0x4, R124 ;  /* 0x0000000400147825 */ /* 0x000fe200078e027c */
[----:B------:R-:W-:Y:S01]  /*0730*/  SHF.R.S32.HI R4, RZ, 0x1f, R3 ;  /* 0x0000001fff047819 */ /* 0x000fe20000011403 */
[----:B------:R-:W0:Y:S01]  /*0740*/  LDC.64 R124, c[0x0][0x3b0] ;  /* 0x0000ec00ff7c7b82 */ /* 0x000e220000000a00 */
[C---:B------:R-:W-:Y:S01]  /*0750*/  IADD3 R37, PT, PT, R5.reuse, 0x300, RZ ;  /* 0x0000030005257810 */ /* 0x040fe20007ffe0ff */
[C---:B--2---:R-:W-:Y:S01]  /*0760*/  IMAD.WIDE.U32 R128, R5.reuse, 0x8, R14 ;  /* 0x0000000805807825 */ /* 0x044fe200078e000e */
[----:B------:R-:W-:Y:S01]  /*0770*/  LEA.HI R135, R4, R3, RZ, 0x2 ;  /* 0x0000000304877211 */ /* 0x000fe200078f10ff */
[----:B------:R2:W3:Y:S01]  /*0780*/  LDG.E R134, desc[UR12][R20.64] ;  /* 0x0000000c14867981 */ /* 0x0004e2000c1e1900 */
[----:B------:R-:W-:Y:S02]  /*0790*/  IADD3 R127, PT, PT, R5, 0x100, RZ ;  /* 0x00000100057f7810 */ /* 0x000fe40007ffe0ff */
[----:B------:R-:W-:-:S02]  /*07a0*/  LEA.HI.SX32 R135, R135, R2, 0x1e ;  /* 0x0000000287877211 */ /* 0x000fc400078ff2ff */
        /* <DEDUP_REMOVED lines=9> */
[----:B------:R-:W-:Y:S01]  /*0840*/  IADD3 R3, PT, PT, R5, 0x600, RZ ;  /* 0x0000060005037810 */ /* 0x000fe20007ffe0ff */
[--C-:B-1----:R-:W-:Y:S01]  /*0850*/  IMAD.WIDE.U32 R6, R143, 0x8, R16.reuse ;  /* 0x000000088f067825 */ /* 0x102fe200078e0010 */
[----:B------:R-:W-:Y:S01]  /*0860*/  IADD3 R141, PT, PT, R135, 0x300, RZ ;  /* 0x00000300878d7810 */ /* 0x000fe20007ffe0ff */
[----:B------:R-:W4:Y:S02]  /*0870*/  LDG.E.64 R36, desc[UR12][R36.64] ;  /* 0x0000000c24247981 */ /* 0x000f24000c1e1b00 */
[--C-:B------:R-:W-:Y:S01]  /*0880*/  IMAD.WIDE.U32 R18, R137, 0x8, R16.reuse ;  /* 0x0000000889127825 */ /* 0x100fe200078e0010 */
[C---:B------:R-:W-:Y:S01]  /*0890*/  IADD3 R145, PT, PT, R135.reuse, 0x100, RZ ;  /* 0x0000010087917810 */ /* 0x040fe20007ffe0ff */
        /* <DEDUP_REMOVED lines=11> */
[----:B------:R-:W-:Y:S02]  /*0950*/  IMAD.WIDE.U32 R14, R3, 0x8, R14 ;  /* 0x00000008030e7825 */ /* 0x000fe400078e000e */
[----:B------:R-:W4:Y:S02]  /*0960*/  LDG.E.64 R12, desc[UR12][R12.64] ;  /* 0x0000000c0c0c7981 */ /* 0x000f24000c1e1b00 */
[----:B------:R-:W-:-:S02]  /*0970*/  IMAD.WIDE.U32 R4, R141, 0x8, R16 ;  /* 0x000000088d047825 */ /* 0x000fc400078e0010 */
[----:B------:R-:W4:Y:S02]  /*0980*/  LDG.E.64 R14, desc[UR12][R14.64] ;  /* 0x0000000c0e0e7981 */ /* 0x000f24000c1e1b00 */
[----:B------:R-:W-:Y:S02]  /*0990*/  IMAD.WIDE.U32 R8, R145, 0x8, R16 ;  /* 0x0000000891087825 */ /* 0x000fe400078e0010 */
[----:B------:R-:W4:Y:S01]  /*09a0*/  LDG.E.64 R4, desc[UR12][R4.64] ;  /* 0x0000000c04047981 */ /* 0x000f22000c1e1b00 */
[----:B------:R-:W-:-:S03]  /*09b0*/  IADD3 R147, PT, PT, R135, 0x500, RZ ;  /* 0x0000050087937810 */ /* 0x000fc60007ffe0ff */
[----:B------:R-:W4:Y:S02]  /*09c0*/  LDG.E.64 R8, desc[UR12][R8.64] ;  /* 0x0000000c08087981 */ /* 0x000f24000c1e1b00 */
[----:B------:R-:W-:-:S05]  /*09d0*/  IMAD.WIDE.U32 R22, R147, 0x8, R16 ;  /* 0x0000000893167825 */ /* 0x000fca00078e0010 */
[----:B------:R1:W4:Y:S01]  /*09e0*/  LDG.E.64 R16, desc[UR12][R22.64] ;  /* 0x0000000c16107981 */ /* 0x000322000c1e1b00 */
[----:B-----5:R-:W-:Y:S02]  /*09f0*/  ISETP.GE.AND P1, PT, R136, 0x1, PT ;  /* 0x000000018800780c */ /* 0x020fe40003f26270 */
[----:B------:R-:W-:Y:S02]  /*0a00*/  MOV R220, UR7 ;  /* 0x0000000700dc7c02 */ /* 0x000fe40008000f00 */
[----:B------:R-:W-:-:S09]  /*0a10*/  ISETP.NE.U32.AND P0, PT, RZ, UR6, PT ;  /* 0x00000006ff007c0c */ /* 0x000fd2000bf05070 */
[----:B------:R-:W-:Y:S02]  /*0a20*/  @P1 IADD3 R3, PT, PT, R136, -0x1, RZ ;  /* 0xffffffff88031810 */ /* 0x000fe40007ffe0ff */
[----:B------:R-:W-:-:S03]  /*0a30*/  ISETP.NE.AND.EX P0, PT, R220, RZ, PT, P0 ;  /* 0x000000ffdc00720c */ /* 0x000fc60003f05300 */
[----:B------:R-:W-:-:S05]  /*0a40*/  @P1 IMAD R3, R3, R24, RZ ;  /* 0x0000001803031224 */ /* 0x000fca00078e02ff */
[----:B------:R-:W-:-:S04]  /*0a50*/  @P1 SHF.R.S32.HI R24, RZ, 0x1f, R3 ;  /* 0x0000001fff181819 */ /* 0x000fc80000011403 */
[----:B------:R-:W-:Y:S01]  /*0a60*/  @P1 LEA.HI R3, R24, R3, RZ, 0x2 ;  /* 0x0000000318031211 */ /* 0x000fe200078f10ff */
[----:B------:R-:W0:Y:S01]  /*0a70*/  @P0 LDC.64 R26, c[0x0][0x438] ;  /* 0x00010e00ff1a0b82 */ /* 0x000e220000000a00 */
[----:B------:R-:W-:Y:S02]  /*0a80*/  MOV R133, RZ ;  /* 0x000000ff00857202 */ /* 0x000fe40000000f00 */
[----:B------:R-:W-:-:S05]  /*0a90*/  @P1 LEA.HI.SX32 R133, R3, R2, 0x1e ;  /* 0x0000000203851211 */ /* 0x000fca00078ff2ff */
[----:B------:R-:W0:Y:S08]  /*0aa0*/  @P0 LDC.64 R2, c[0x0][0x438] ;  /* 0x00010e00ff020b82 */ /* 0x000e300000000a00 */
[----:B--2---:R-:W2:Y:S08]  /*0ab0*/  @P0 LDC.64 R20, c[0x0][0x438] ;  /* 0x00010e00ff140b82 */ /* 0x004eb00000000a00 */
[----:B------:R-:W2:Y:S08]  /*0ac0*/  @P0 LDC.64 R24, c[0x0][0x438] ;  /* 0x00010e00ff180b82 */ /* 0x000eb00000000a00 */
[----:B------:R-:W2:Y:S08]  /*0ad0*/  @P0 LDC.64 R28, c[0x0][0x438] ;  /* 0x00010e00ff1c0b82 */ /* 0x000eb00000000a00 */
[----:B-1----:R-:W1:Y:S08]  /*0ae0*/  @P0 LDC.64 R22, c[0x0][0x438] ;  /* 0x00010e00ff160b82 */ /* 0x002e700000000a00 */
[----:B------:R-:W1:Y:S01]  /*0af0*/  @P0 LDC.64 R30, c[0x0][0x438] ;  /* 0x00010e00ff1e0b82 */ /* 0x000e620000000a00 */
[C---:B0-----:R-:W-:Y:S01]  /*0b00*/  IMAD.WIDE.U32 R130, R133.reuse, 0x4, R124 ;  /* 0x0000000485827825 */ /* 0x041fe200078e007c */
[----:B------:R-:W-:-:S02]  /*0b10*/  IADD3 R139, PT, PT, R133, 0x200, RZ ;  /* 0x00000200858b7810 */ /* 0x000fc40007ffe0ff */
[----:B------:R-:W-:Y:S01]  /*0b20*/  IADD3 R153, PT, PT, R133, 0x300, RZ ;  /* 0x0000030085997810 */ /* 0x000fe20007ffe0ff */
[----:B------:R-:W-:Y:S01]  /*0b30*/  @P0 IMAD.WIDE.U32 R2, R135, 0x8, R2 ;  /* 0x0000000887020825 */ /* 0x000fe200078e0002 */
[----:B------:R0:W5:Y:S01]  /*0b40*/  LDG.E R221, desc[UR12][R130.64] ;  /* 0x0000000c82dd7981 */ /* 0x000162000c1e1900 */
[----:B------:R-:W-:Y:S02]  /*0b50*/  IADD3 R149, PT, PT, R133, 0x100, RZ ;  /* 0x0000010085957810 */ /* 0x000fe40007ffe0ff */
[----:B------:R-:W-:Y:S01]  /*0b60*/  @P0 IMAD.WIDE.U32 R26, R145, 0x8, R26 ;  /* 0x00000008911a0825 */ /* 0x000fe200078e001a */
[----:B------:R-:W-:Y:S01]  /*0b70*/  IADD3 R215, PT, PT, R133, 0x500, RZ ;  /* 0x0000050085d77810 */ /* 0x000fe20007ffe0ff */
[----:B------:R-:W5:Y:S02]  /*0b80*/  @P0 LDG.E.64 R166, desc[UR12][R2.64] ;  /* 0x0000000c02a60981 */ /* 0x000f64000c1e1b00 */
[----:B--2---:R-:W-:Y:S01]  /*0b90*/  @P0 IMAD.WIDE.U32 R20, R143, 0x8, R20 ;  /* 0x000000088f140825 */ /* 0x004fe200078e0014 */
[----:B------:R-:W-:Y:S01]  /*0ba0*/  IADD3 R197, PT, PT, R133, 0x600, RZ ;  /* 0x0000060085c57810 */ /* 0x000fe20007ffe0ff */
[----:B------:R-:W5:Y:S02]  /*0bb0*/  @P0 LDG.E.64 R164, desc[UR12][R26.64] ;  /* 0x0000000c1aa40981 */ /* 0x000f64000c1e1b00 */
[----:B------:R-:W-:Y:S01]  /*0bc0*/  @P0 IMAD.WIDE.U32 R24, R141, 0x8, R24 ;  /* 0x000000088d180825 */ /* 0x000fe200078e0018 */
[----:B0-----:R-:W-:Y:S01]  /*0bd0*/  IADD3 R131, PT, PT, R133, 0x400, RZ ;  /* 0x0000040085837810 */ /* 0x001fe20007ffe0ff */
[----:B------:R-:W5:Y:S02]  /*0be0*/  @P0 LDG.E.64 R162, desc[UR12][R20.64] ;  /* 0x0000000c14a20981 */ /* 0x000f64000c1e1b00 */
[----:B------:R-:W-:-:S02]  /*0bf0*/  @P0 IMAD.WIDE.U32 R28, R151, 0x8, R28 ;  /* 0x00000008971c0825 */ /* 0x000fc400078e001c */
[----:B------:R-:W5:Y:S02]  /*0c00*/  @P0 LDG.E.64 R160, desc[UR12][R24.64] ;  /* 0x0000000c18a00981 */ /* 0x000f64000c1e1b00 */
[----:B-1----:R-:W-:Y:S02]  /*0c10*/  @P0 IMAD.WIDE.U32 R22, R147, 0x8, R22 ;  /* 0x0000000893160825 */ /* 0x002fe400078e0016 */
[----:B------:R0:W5:Y:S02]  /*0c20*/  @P0 LDG.E.64 R158, desc[UR12][R28.64] ;  /* 0x0000000c1c9e0981 */ /* 0x000164000c1e1b00 */
[----:B------:R-:W-:Y:S02]  /*0c30*/  @P0 IMAD.WIDE.U32 R30, R137, 0x8, R30 ;  /* 0x00000008891e0825 */ /* 0x000fe400078e001e */
[----:B------:R-:W5:Y:S02]  /*0c40*/  @P0 LDG.E.64 R156, desc[UR12][R22.64] ;  /* 0x0000000c169c0981 */ /* 0x000f64000c1e1b00 */
[----:B------:R-:W-:-:S02]  /*0c50*/  IMAD.WIDE.U32 R138, R139, 0x4, R124 ;  /* 0x000000048b8a7825 */ /* 0x000fc400078e007c */
[----:B------:R1:W5:Y:S01]  /*0c60*/  @P0 LDG.E.64 R154, desc[UR12][R30.64] ;  /* 0x0000000c1e9a0981 */ /* 0x000362000c1e1b00 */
[----:B------:R-:W-:Y:S01]  /*0c70*/  ISETP.NE.AND P0, PT, RZ, UR11, PT ;  /* 0x0000000bff007c0c */ /* 0x000fe2000bf05270 */
[--C-:B------:R-:W-:Y:S02]  /*0c80*/  IMAD.WIDE.U32 R132, R153, 0x4, R124.reuse ;  /* 0x0000000499847825 */ /* 0x100fe400078e007c */
[----:B------:R2:W5:Y:S02]  /*0c90*/  LDG.E R218, desc[UR12][R138.64] ;  /* 0x0000000c8ada7981 */ /* 0x000564000c1e1900 */
[--C-:B------:R-:W-:Y:S02]  /*0ca0*/  IMAD.WIDE.U32 R148, R149, 0x4, R124.reuse ;  /* 0x0000000495947825 */ /* 0x100fe400078e007c */
[----:B------:R2:W5:Y:S02]  /*0cb0*/  LDG.E R217, desc[UR12][R132.64] ;  /* 0x0000000c84d97981 */ /* 0x000564000c1e1900 */
[----:B------:R-:W-:-:S02]  /*0cc0*/  IMAD.WIDE.U32 R130, R131, 0x4, R124 ;  /* 0x0000000483827825 */ /* 0x000fc400078e007c */
[----:B------:R-:W5:Y:S02]  /*0cd0*/  LDG.E R219, desc[UR12][R148.64] ;  /* 0x0000000c94db7981 */ /* 0x000f64000c1e1900 */
[--C-:B------:R-:W-:Y:S02]  /*0ce0*/  IMAD.WIDE.U32 R214, R215, 0x4, R124.reuse ;  /* 0x00000004d7d67825 */ /* 0x100fe400078e007c */
[----:B------:R-:W5:Y:S02]  /*0cf0*/  LDG.E R216, desc[UR12][R130.64] ;  /* 0x0000000c82d87981 */ /* 0x000f64000c1e1900 */
[----:B------:R-:W-:Y:S02]  /*0d00*/  IMAD.WIDE.U32 R124, R197, 0x4, R124 ;  /* 0x00000004c57c7825 */ /* 0x000fe400078e007c */
[----:B------:R-:W5:Y:S04]  /*0d10*/  LDG.E R214, desc[UR12][R214.64] ;  /* 0x0000000cd6d67981 */ /* 0x000f68000c1e1900 */
[----:B------:R2:W5:Y:S01]  /*0d20*/  LDG.E R211, desc[UR12][R124.64] ;  /* 0x0000000c7cd37981 */ /* 0x000562000c1e1900 */
[----:B0-----:R-:W-:-:S05]  /*0d30*/  SHF.R.U32.HI R28, RZ, 0x10, R173 ;  /* 0x00000010ff1c7819 */ /* 0x001fca00000116ad */
[----:B------:R-:W-:Y:S02]  /*0d40*/  HADD2.F32 R28, -RZ, R28.H0_H0 ;  /* 0x2000001cff1c7230 */ /* 0x000fe40000004100 */
[----:B-1----:R-:W-:Y:S02]  /*0d50*/  HADD2.F32 R30, -RZ, R175.H0_H0 ;  /* 0x200000afff1e7230 */ /* 0x002fe40000004100 */
[----:B------:R-:W-:Y:S01]  /*0d60*/  HADD2.F32 R20, -RZ, R172.H0_H0 ;  /* 0x200000acff147230 */ /* 0x000fe20000004100 */
[----:B---3--:R-:W-:Y:S02]  /*0d70*/  FSEL R134, R134, RZ, !P0 ;  /* 0x000000ff86867208 */ /* 0x008fe40004000000 */
[----:B----4-:R-:W-:Y:S02]  /*0d80*/  MOV R141, R38 ;  /* 0x00000026008d7202 */ /* 0x010fe40000000f00 */
[----:B--2---:R-:W-:Y:S02]  /*0d90*/  SHF.R.U64 R138, R38, 0x10, R39 ;  /* 0x00000010268a7819 */ /* 0x004fe40000001227 */
[----:B------:R-:W-:-:S02]  /*0da0*/  MOV R140, R39 ;  /* 0x00000027008c7202 */ /* 0x000fc40000000f00 */
[----:B------:R-:W-:Y:S01]  /*0db0*/  SHF.R.U32.HI R139, RZ, 0x10, R39 ;  /* 0x00000010ff8b7819 */ /* 0x000fe20000011627 */
[----:B------:R-:W-:Y:S01]  /*0dc0*/  HADD2.F32 R197, -RZ, R6.H0_H0 ;  /* 0x20000006ffc57230 */ /* 0x000fe20000004100 */
[----:B------:R-:W-:Y:S02]  /*0dd0*/  SHF.R.U64 R132, R36, 0x10, R37 ;  /* 0x0000001024847819 */ /* 0x000fe40000001225 */
[----:B------:R-:W-:Y:S02]  /*0de0*/  MOV R135, R37 ;  /* 0x0000002500877202 */ /* 0x000fe40000000f00 */
[----:B------:R-:W-:Y:S02]  /*0df0*/  SHF.R.U32.HI R2, RZ, 0x10, R19 ;  /* 0x00000010ff027819 */ /* 0x000fe40000011613 */
[----:B------:R-:W-:Y:S02]  /*0e00*/  SHF.R.U32.HI R133, RZ, 0x10, R37 ;  /* 0x00000010ff857819 */ /* 0x000fe40000011625 */
[----:B------:R-:W-:Y:S01]  /*0e10*/  SHF.R.U64 R150, R10, 0x10, R11 ;  /* 0x000000100a967819 */ /* 0x000fe2000000120b */
[----:B------:R-:W-:Y:S01]  /*0e20*/  HADD2.F32 R237, -RZ, R19.H0_H0 ;  /* 0x20000013ffed7230 */ /* 0x000fe20000004100 */
[----:B------:R-:W-:-:S02]  /*0e30*/  SHF.R.U64 R142, R126, 0x10, R127 ;  /* 0x000000107e8e7819 */ /* 0x000fc4000000127f */
[----:B------:R-:W-:Y:S02]  /*0e40*/  MOV R144, R127 ;  /* 0x0000007f00907202 */ /* 0x000fe40000000f00 */
[----:B------:R-:W-:Y:S02]  /*0e50*/  SHF.R.U32.HI R143, RZ, 0x10, R127 ;  /* 0x00000010ff8f7819 */ /* 0x000fe4000001167f */
[--C-:B------:R-:W-:Y:S02]  /*0e60*/  SHF.R.U64 R38, R34, 0x10, R35.reuse ;  /* 0x0000001022267819 */ /* 0x100fe40000001223 */
[----:B------:R-:W-:Y:S02]  /*0e70*/  MOV R37, R35 ;  /* 0x0000002300257202 */ /* 0x000fe40000000f00 */
[----:B------:R-:W-:Y:S02]  /*0e80*/  SHF.R.U32.HI R39, RZ, 0x10, R35 ;  /* 0x00000010ff277819 */ /* 0x000fe40000011623 */
[----:B------:R-:W-:Y:S01]  /*0e90*/  SHF.R.U64 R229, R12, 0x10, R13 ;  /* 0x000000100ce57819 */ /* 0x000fe2000000120d */
[----:B------:R-:W-:Y:S01]  /*0ea0*/  HADD2.F32 R201, -RZ, R12.H0_H0 ;  /* 0x2000000cffc97230 */ /* 0x000fe20000004100 */
[----:B------:R-:W-:-:S02]  /*0eb0*/  MOV R145, R126 ;  /* 0x0000007e00917202 */ /* 0x000fc40000000f00 */
[--C-:B------:R-:W-:Y:S02]  /*0ec0*/  SHF.R.U64 R124, R14, 0x10, R15.reuse ;  /* 0x000000100e7c7819 */ /* 0x100fe4000000120f */
[----:B------:R-:W-:Y:S02]  /*0ed0*/  MOV R127, R15 ;  /* 0x0000000f007f7202 */ /* 0x000fe40000000f00 */
[----:B------:R-:W-:Y:S01]  /*0ee0*/  SHF.R.U32.HI R125, RZ, 0x10, R15 ;  /* 0x00000010ff7d7819 */ /* 0x000fe2000001160f */
[----:B------:R-:W-:Y:S01]  /*0ef0*/  HADD2.F32 R35, -RZ, R4.H0_H0 ;  /* 0x20000004ff237230 */ /* 0x000fe20000004100 */
[----:B------:R-:W-:Y:S01]  /*0f00*/  SHF.R.U64 R12, R18, 0x10, R19 ;  /* 0x00000010120c7819 */ /* 0x000fe20000001213 */
[----:B------:R-:W-:Y:S01]  /*0f10*/  HADD2.F32 R15, -RZ, R10.H0_H0 ;  /* 0x2000000aff0f7230 */ /* 0x000fe20000004100 */
[----:B------:R-:W-:Y:S01]  /*0f20*/  MOV R137, R36 ;  /* 0x0000002400897202 */ /* 0x000fe20000000f00 */
[----:B------:R-:W-:Y:S01]  /*0f30*/  FADD.FTZ R19, -R134, R197 ;  /* 0x000000c586137221 */ /* 0x000fe20000010100 */
[----:B------:R-:W-:Y:S01]  /*0f40*/  MOV R126, R14 ;  /* 0x0000000e007e7202 */ /* 0x000fe20000000f00 */
[----:B------:R-:W-:Y:S01]  /*0f50*/  HADD2.F32 R199, -RZ, R7.H0_H0 ;  /* 0x20000007ffc77230 */ /* 0x000fe20000004100 */
[----:B------:R-:W-:Y:S01]  /*0f60*/  MOV R36, R34 ;  /* 0x0000002200247202 */ /* 0x000fe20000000f00 */
[----:B------:R-:W-:Y:S01]  /*0f70*/  HADD2.F32 R197, -RZ, R2.H0_H0 ;  /* 0x20000002ffc57230 */ /* 0x000fe20000004100 */
[----:B------:R-:W-:-:S02]  /*0f80*/  SHF.R.U64 R14, R6, 0x10, R7 ;  /* 0x00000010060e7819 */ /* 0x000fc40000001207 */
[----:B------:R-:W-:Y:S01]  /*0f90*/  SHF.R.U32.HI R10, RZ, 0x10, R7 ;  /* 0x00000010ff0a7819 */ /* 0x000fe20000011607 */
[----:B------:R-:W-:Y:S01]  /*0fa0*/  HADD2.F32 R7, -RZ, R150.H0_H0 ;  /* 0x20000096ff077230 */ /* 0x000fe20000004100 */
[----:B------:R-:W-:Y:S02]  /*0fb0*/  SHF.R.U64 R146, R128, 0x10, R129 ;  /* 0x0000001080927819 */ /* 0x000fe40000001281 */
[----:B------:R-:W-:Y:S02]  /*0fc0*/  SHF.R.U32.HI R34, RZ, 0x10, R11 ;  /* 0x00000010ff227819 */ /* 0x000fe4000001160b */
[----:B------:R-:W-:Y:S01]  /*0fd0*/  SHF.R.U64 R2, R168, 0x10, R169 ;  /* 0x00000010a8027819 */ /* 0x000fe200000012a9 */
[----:B------:R-:W-:Y:S01]  /*0fe0*/  HADD2.F32 R151, -RZ, R8.H0_H0 ;  /* 0x20000008ff977230 */ /* 0x000fe20000004100 */
[----:B------:R-:W-:Y:S01]  /*0ff0*/  MOV R149, R128 ;  /* 0x0000008000957202 */ /* 0x000fe20000000f00 */
[----:B------:R-:W-:Y:S01]  /*1000*/  FADD.FTZ R27, -R134, R35 ;  /* 0x00000023861b7221 */ /* 0x000fe20000010100 */
[----:B------:R-:W-:Y:S01]  /*1010*/  SHF.R.U64 R233, R8, 0x10, R9 ;  /* 0x0000001008e97819 */ /* 0x000fe20000001209 */
[----:B------:R-:W-:Y:S01]  /*1020*/  FADD.FTZ R35, -R134, R201 ;  /* 0x000000c986237221 */ /* 0x000fe20000010100 */
[----:B------:R-:W-:Y:S01]  /*1030*/  MOV R130, R32 ;  /* 0x0000002000827202 */ /* 0x000fe20000000f00 */
[----:B------:R-:W-:Y:S01]  /*1040*/  HADD2.F32 R153, -RZ, R9.H0_H0 ;  /* 0x20000009ff997230 */ /* 0x000fe20000004100 */
[----:B------:R-:W-:Y:S01]  /*1050*/  SHF.R.U64 R128, R32, 0x10, R33 ;  /* 0x0000001020807819 */ /* 0x000fe20000001221 */
[----:B------:R-:W-:Y:S01]  /*1060*/  HADD2.F32 R201, -RZ, R12.H0_H0 ;  /* 0x2000000cffc97230 */ /* 0x000fe20000004100 */
[----:B------:R-:W-:Y:S01]  /*1070*/  SHF.R.U64 R8, R4, 0x10, R5 ;  /* 0x0000001004087819 */ /* 0x000fe20000001205 */
[----:B------:R-:W-:Y:S01]  /*1080*/  FADD.FTZ R7, -R134, R7 ;  /* 0x0000000786077221 */ /* 0x000fe20000010100 */
[----:B------:R-:W-:Y:S01]  /*1090*/  SHF.R.U32.HI R32, RZ, 0x10, R9 ;  /* 0x00000010ff207819 */ /* 0x000fe20000011609 */
[----:B------:R-:W-:Y:S01]  /*10a0*/  HADD2.F32 R9, -RZ, R34.H0_H0 ;  /* 0x20000022ff097230 */ /* 0x000fe20000004100 */
[----:B------:R-:W-:Y:S01]  /*10b0*/  SHF.R.U32.HI R147, RZ, 0x10, R129 ;  /* 0x00000010ff937819 */ /* 0x000fe20000011681 */
[----:B------:R-:W-:Y:S01]  /*10c0*/  HADD2.F32 R2, -RZ, R2.H0_H0 ;  /* 0x20000002ff027230 */ /* 0x000fe20000004100 */
[----:B------:R-:W-:Y:S01]  /*10d0*/  SHF.R.U32.HI R12, RZ, 0x10, R169 ;  /* 0x00000010ff0c7819 */ /* 0x000fe200000116a9 */
[----:B------:R-:W-:-:S02]  /*10e0*/  HADD2.F32 R146, -RZ, R146.H0_H0 ;  /* 0x20000092ff927230 */ /* 0x000fc40000004100 */
[----:B------:R-:W-:Y:S02]  /*10f0*/  HADD2.F32 R31, -RZ, R8.H0_H0 ;  /* 0x20000008ff1f7230 */ /* 0x000fe40000004100 */
[----:B------:R-:W-:Y:S01]  /*1100*/  FMUL.FTZ R8, R212, R7 ;  /* 0x00000007d4087220 */ /* 0x000fe20000410000 */
[----:B------:R-:W-:Y:S01]  /*1110*/  FADD.FTZ R9, -R134, R9 ;  /* 0x0000000986097221 */ /* 0x000fe20000010100 */
[----:B------:R-:W-:Y:S02]  /*1120*/  HADD2.F32 R12, -RZ, R12.H0_H0 ;  /* 0x2000000cff0c7230 */ /* 0x000fe40000004100 */
[----:B------:R-:W-:Y:S01]  /*1130*/  FMUL.FTZ R7, R2, R146 ;  /* 0x0000009202077220 */ /* 0x000fe20000410000 */
[----:B------:R-:W-:Y:S02]  /*1140*/  HADD2.F32 R147, -RZ, R147.H0_H0 ;  /* 0x20000093ff937230 */ /* 0x000fe40000004100 */
[----:B------:R-:W-:Y:S02]  /*1150*/  HADD2.F32 R2, -RZ, R170.H0_H0 ;  /* 0x200000aaff027230 */ /* 0x000fe40000004100 */
[----:B------:R-:W-:-:S02]  /*1160*/  HADD2.F32 R145, -RZ, R145.H0_H0 ;  /* 0x20000091ff917230 */ /* 0x000fc40000004100 */
[----:B------:R-:W-:Y:S02]  /*1170*/  HADD2.F32 R25, -RZ, R10.H0_H0 ;  /* 0x2000000aff197230 */ /* 0x000fe40000004100 */
[----:B------:R-:W-:Y:S01]  /*1180*/  FMUL.FTZ R10, R212, R9 ;  /* 0x00000009d40a7220 */ /* 0x000fe20000410000 */
[--C-:B------:R-:W-:Y:S01]  /*1190*/  SHF.R.U64 R26, R16, 0x10, R17.reuse ;  /* 0x00000010101a7819 */ /* 0x100fe20000001211 */
[----:B------:R-:W-:Y:S02]  /*11a0*/  HADD2.F32 R225, -RZ, R16.H0_H0 ;  /* 0x20000010ffe17230 */ /* 0x000fe40000004100 */
[----:B------:R-:W-:Y:S01]  /*11b0*/  FMUL.FTZ R9, R12, R147 ;  /* 0x000000930c097220 */ /* 0x000fe20000410000 */
[----:B------:R-:W-:Y:S01]  /*11c0*/  SHF.R.U32.HI R16, RZ, 0x10, R17 ;  /* 0x00000010ff107819 */ /* 0x000fe20000011611 */
[----:B------:R-:W-:Y:S02]  /*11d0*/  HADD2.F32 R215, -RZ, R17.H0_H0 ;  /* 0x20000011ffd77230 */ /* 0x000fe40000004100 */
[----:B------:R-:W-:Y:S01]  /*11e0*/  FMUL.FTZ R12, R2, R145 ;  /* 0x00000091020c7220 */ /* 0x000fe20000410000 */
[----:B------:R-:W-:Y:S01]  /*11f0*/  HADD2.F32 R17, -RZ, R32.H0_H0 ;  /* 0x20000020ff117230 */ /* 0x000fe20000004100 */
[----:B------:R-:W-:Y:S01]  /*1200*/  SHF.R.U32.HI R2, RZ, 0x10, R171 ;  /* 0x00000010ff027819 */ /* 0x000fe200000116ab */
[----:B------:R-:W-:-:S03]  /*1210*/  HADD2.F32 R143, -RZ, R143.H0_H0 ;  /* 0x2000008fff8f7230 */ /* 0x000fc60000004100 */
[----:B------:R-:W-:Y:S01]  /*1220*/  FADD.FTZ R17, -R134, R17 ;  /* 0x0000001186117221 */ /* 0x000fe20000010100 */
[----:B------:R-:W-:Y:S02]  /*1230*/  HADD2.F32 R2, -RZ, R2.H0_H0 ;  /* 0x20000002ff027230 */ /* 0x000fe40000004100 */
[----:B------:R-:W-:Y:S02]  /*1240*/  HADD2.F32 R235, -RZ, R18.H0_H0 ;  /* 0x20000012ffeb7230 */ /* 0x000fe40000004100 */
[----:B------:R-:W-:Y:S01]  /*1250*/  FMUL.FTZ R18, R212, R17 ;  /* 0x00000011d4127220 */ /* 0x000fe20000410000 */
[----:B------:R-:W-:Y:S02]  /*1260*/  HADD2.F32 R23, -RZ, R14.H0_H0 ;  /* 0x2000000eff177230 */ /* 0x000fe40000004100 */
[----:B------:R-:W-:Y:S01]  /*1270*/  FMUL.FTZ R17, R2, R143 ;  /* 0x0000008f02117220 */ /* 0x000fe20000410000 */
[----:B------:R-:W-:Y:S01]  /*1280*/  SHF.R.U64 R2, R172, 0x10, R173 ;  /* 0x00000010ac027819 */ /* 0x000fe200000012ad */
[----:B------:R-:W-:Y:S01]  /*1290*/  HADD2.F32 R11, -RZ, R11.H0_H0 ;  /* 0x2000000bff0b7230 */ /* 0x000fe20000004100 */
[----:B------:R-:W-:Y:S01]  /*12a0*/  MOV R148, R129 ;  /* 0x0000008100947202 */ /* 0x000fe20000000f00 */
[C---:B------:R-:W-:Y:S01]  /*12b0*/  FADD.FTZ R23, -R134.reuse, R23 ;  /* 0x0000001786177221 */ /* 0x040fe20000010100 */
[----:B------:R-:W-:Y:S01]  /*12c0*/  MOV R131, R33 ;  /* 0x0000002100837202 */ /* 0x000fe20000000f00 */
[----:B------:R-:W-:Y:S01]  /*12d0*/  HADD2.F32 R2, -RZ, R2.H0_H0 ;  /* 0x20000002ff027230 */ /* 0x000fe20000004100 */
[----:B------:R-:W-:Y:S01]  /*12e0*/  SHF.R.U32.HI R129, RZ, 0x10, R33 ;  /* 0x00000010ff817819 */ /* 0x000fe20000011621 */
[----:B------:R-:W-:Y:S01]  /*12f0*/  HADD2.F32 R33, -RZ, R5.H0_H0 ;  /* 0x20000005ff217230 */ /* 0x000fe20000004100 */
[----:B------:R-:W-:Y:S01]  /*1300*/  SHF.R.U32.HI R6, RZ, 0x10, R5 ;  /* 0x00000010ff067819 */ /* 0x000fe20000011605 */
[----:B------:R-:W-:Y:S01]  /*1310*/  HADD2.F32 R138, -RZ, R138.H0_H0 ;  /* 0x2000008aff8a7230 */ /* 0x000fe20000004100 */
[----:B------:R-:W-:Y:S01]  /*1320*/  SHF.R.U32.HI R227, RZ, 0x10, R13 ;  /* 0x00000010ffe37819 */ /* 0x000fe2000001160d */
[C---:B------:R-:W-:Y:S01]  /*1330*/  FADD.FTZ R3, -R134.reuse, R15 ;  /* 0x0000000f86037221 */ /* 0x040fe20000010100 */
[----:B------:R-:W-:Y:S01]  /*1340*/  FADD.FTZ R5, -R134, R11 ;  /* 0x0000000b86057221 */ /* 0x000fe20000010100 */
[----:B------:R-:W-:Y:S01]  /*1350*/  FMUL.FTZ R24, R212, R23 ;  /* 0x00000017d4187220 */ /* 0x000fe20000410000 */
[----:B------:R-:W-:-:S02]  /*1360*/  HADD2.F32 R15, -RZ, R149.H0_H0 ;  /* 0x20000095ff0f7230 */ /* 0x000fc40000004100 */
[C---:B------:R-:W-:Y:S01]  /*1370*/  FADD.FTZ R11, -R134.reuse, R151 ;  /* 0x00000097860b7221 */ /* 0x040fe20000010100 */
[C---:B------:R-:W-:Y:S01]  /*1380*/  FADD.FTZ R29, -R134.reuse, R33 ;  /* 0x00000021861d7221 */ /* 0x040fe20000010100 */
[----:B------:R-:W-:Y:S01]  /*1390*/  FADD.FTZ R25, -R134, R25 ;  /* 0x0000001986197221 */ /* 0x000fe20000010100 */
[----:B------:R-:W-:Y:S02]  /*13a0*/  HADD2.F32 R139, -RZ, R139.H0_H0 ;  /* 0x2000008bff8b7230 */ /* 0x000fe40000004100 */
[----:B------:R-:W-:Y:S01]  /*13b0*/  FMUL.FTZ R23, R2, R138 ;  /* 0x0000008a02177220 */ /* 0x000fe20000410000 */
[----:B------:R-:W-:Y:S01]  /*13c0*/  HADD2.F32 R231, -RZ, R13.H0_H0 ;  /* 0x2000000dffe77230 */ /* 0x000fe20000004100 */
[----:B------:R-:W-:Y:S01]  /*13d0*/  SHF.R.U64 R32, R174, 0x10, R175 ;  /* 0x00000010ae207819 */ /* 0x000fe200000012af */
        /* <DEDUP_REMOVED lines=8> */
[----:B------:R-:W-:Y:S01]  /*1460*/  FMUL.FTZ R26, R212, R25 ;  /* 0x00000019d41a7220 */ /* 0x000fe20000410000 */
[C---:B------:R-:W-:Y:S01]  /*1470*/  FADD.FTZ R13, -R134.reuse, R153 ;  /* 0x00000099860d7221 */ /* 0x040fe20000010100 */
[C---:B------:R-:W-:Y:S01]  /*1480*/  FADD.FTZ R21, -R134.reuse, R199 ;  /* 0x000000c786157221 */ /* 0x040fe20000010100 */
[----:B------:R-:W-:Y:S01]  /*1490*/  FADD.FTZ R31, -R134, R31 ;  /* 0x0000001f861f7221 */ /* 0x000fe20000010100 */
        /* <DEDUP_REMOVED lines=15> */
[----:B------:R-:W-:Y:S01]  /*1590*/  HADD2.F32 R135, -RZ, R135.H0_H0 ;  /* 0x20000087ff877230 */ /* 0x000fe20000004100 */
[----:B------:R-:W-:Y:S01]  /*15a0*/  SHF.R.U32.HI R134, RZ, 0x10, R175 ;  /* 0x00000010ff867819 */ /* 0x000fe200000116af */
[----:B------:R-:W-:-:S02]  /*15b0*/  HADD2.F32 R2, -RZ, R32.H0_H0 ;  /* 0x20000020ff027230 */ /* 0x000fc40000004100 */
[C---:B------:R-:W-:Y:S01]  /*15c0*/  FMUL.FTZ R29, R212.reuse, R29 ;  /* 0x0000001dd41d7220 */ /* 0x040fe20000410000 */
[----:B------:R-:W-:Y:S02]  /*15d0*/  HADD2.F32 R132, -RZ, R132.H0_H0 ;  /* 0x20000084ff847230 */ /* 0x000fe40000004100 */
[----:B------:R-:W-:Y:S01]  /*15e0*/  FMUL.FTZ R32, R212, R31 ;  /* 0x0000001fd4207220 */ /* 0x000fe20000410000 */
[-C--:B------:R-:W-:Y:S01]  /*15f0*/  FMUL.FTZ R30, R30, R135.reuse ;  /* 0x000000871e1e7220 */ /* 0x080fe20000410000 */
[----:B------:R-:W-:Y:S01]  /*1600*/  FADD.FTZ R94, R94, R135 ;  /* 0x000000875e5e7221 */ /* 0x000fe20000010000 */
[----:B------:R-:W-:Y:S01]  /*1610*/  FFMA.FTZ R122, R29, R135, R122 ;  /* 0x000000871d7a7223 */ /* 0x000fe2000001007a */
[----:B------:R-:W-:Y:S02]  /*1620*/  HADD2.F32 R134, -RZ, R134.H0_H0 ;  /* 0x20000086ff867230 */ /* 0x000fe40000004100 */
[----:B------:R-:W-:Y:S01]  /*1630*/  FMUL.FTZ R31, R2, R132 ;  /* 0x00000084021f7220 */ /* 0x000fe20000410000 */
[----:B------:R-:W-:-:S02]  /*1640*/  HADD2.F32 R133, -RZ, R133.H0_H0 ;  /* 0x20000085ff857230 */ /* 0x000fc40000004100 */
[----:B------:R-:W-:Y:S01]  /*1650*/  FADD.FTZ R93, R93, R132 ;  /* 0x000000845d5d7221 */ /* 0x000fe20000010000 */
[----:B------:R-:W-:Y:S01]  /*1660*/  FFMA.FTZ R121, R32, R132, R121 ;  /* 0x0000008420797223 */ /* 0x000fe20000010079 */
[----:B------:R-:W-:Y:S02]  /*1670*/  HADD2.F32 R2, -RZ, R176.H0_H0 ;  /* 0x200000b0ff027230 */ /* 0x000fe40000004100 */
[----:B------:R-:W-:Y:S01]  /*1680*/  FMUL.FTZ R34, R212, R33 ;  /* 0x00000021d4227220 */ /* 0x000fe20000410000 */
[----:B------:R-:W-:Y:S01]  /*1690*/  HADD2.F32 R135, -RZ, R36.H0_H0 ;  /* 0x20000024ff877230 */ /* 0x000fe20000004100 */
[----:B------:R-:W-:Y:S01]  /*16a0*/  SHF.R.U64 R132, R176, 0x10, R177 ;  /* 0x00000010b0847819 */ /* 0x000fe200000012b1 */
[----:B------:R-:W-:Y:S02]  /*16b0*/  HADD2.F32 R4, -RZ, R168.H0_H0 ;  /* 0x200000a8ff047230 */ /* 0x000fe40000004100 */
[-C--:B------:R-:W-:Y:S01]  /*16c0*/  FMUL.FTZ R33, R134, R133.reuse ;  /* 0x0000008586217220 */ /* 0x080fe20000410000 */
[----:B------:R-:W-:Y:S01]  /*16d0*/  FADD.FTZ R95, R95, R133 ;  /* 0x000000855f5f7221 */ /* 0x000fe20000010000 */
[----:B------:R-:W-:Y:S01]  /*16e0*/  FFMA.FTZ R123, R34, R133, R123 ;  /* 0x00000085227b7223 */ /* 0x000fe2000001007b */
[----:B------:R-:W-:Y:S01]  /*16f0*/  FMUL.FTZ R36, R2, R135 ;  /* 0x0000008702247220 */ /* 0x000fe20000410000 */
[----:B------:R-:W-:-:S02]  /*1700*/  HADD2.F32 R133, -RZ, R177.H0_H0 ;  /* 0x200000b1ff857230 */ /* 0x000fc40000004100 */
[----:B------:R-:W-:Y:S02]  /*1710*/  HADD2.F32 R134, -RZ, R37.H0_H0 ;  /* 0x20000025ff867230 */ /* 0x000fe40000004100 */
[C---:B------:R-:W-:Y:S01]  /*1720*/  FMUL.FTZ R37, R212.reuse, R231 ;  /* 0x000000e7d4257220 */ /* 0x040fe20000410000 */
[----:B------:R-:W-:Y:S02]  /*1730*/  HADD2.F32 R2, -RZ, R132.H0_H0 ;  /* 0x20000084ff027230 */ /* 0x000fe40000004100 */
[----:B------:R-:W-:Y:S01]  /*1740*/  FMUL.FTZ R3, R212, R3 ;  /* 0x00000003d4037220 */ /* 0x000fe20000410000 */
[----:B------:R-:W-:Y:S02]  /*1750*/  HADD2.F32 R132, -RZ, R38.H0_H0 ;  /* 0x20000026ff847230 */ /* 0x000fe40000004100 */
[----:B------:R-:W-:Y:S01]  /*1760*/  FMUL.FTZ R4, R4, R15 ;  /* 0x0000000f04047220 */ /* 0x000fe20000410000 */
[----:B------:R-:W-:Y:S02]  /*1770*/  HADD2.F32 R141, -RZ, R141.H0_H0 ;  /* 0x2000008dff8d7230 */ /* 0x000fe40000004100 */
[----:B------:R-:W-:Y:S01]  /*1780*/  FMUL.FTZ R19, R212, R19 ;  /* 0x00000013d4137220 */ /* 0x000fe20000410000 */
        /* <DEDUP_REMOVED lines=8> */
[----:B------:R-:W-:Y:S01]  /*1810*/  FMUL.FTZ R39, R2, R132 ;  /* 0x0000008402277220 */ /* 0x000fe20000410000 */
[----:B------:R-:W-:Y:S02]  /*1820*/  HADD2.F32 R15, -RZ, R148.H0_H0 ;  /* 0x20000094ff0f7230 */ /* 0x000fe40000004100 */
[-C--:B------:R-:W-:Y:S01]  /*1830*/  FMUL.FTZ R20, R20, R141.reuse ;  /* 0x0000008d14147220 */ /* 0x080fe20000410000 */
[----:B------:R-:W-:Y:S01]  /*1840*/  FADD.FTZ R96, R96, R141 ;  /* 0x0000008d60607221 */ /* 0x000fe20000010000 */
[----:B------:R-:W-:Y:S01]  /*1850*/  FFMA.FTZ R48, R19, R141, R48 ;  /* 0x0000008d13307223 */ /* 0x000fe20000010030 */
[----:B------:R-:W-:Y:S01]  /*1860*/  FADD.FTZ R2, RZ, R4 ;  /* 0x00000004ff027221 */ /* 0x000fe20000010000 */
[----:B------:R-:W-:Y:S01]  /*1870*/  FMUL.FTZ R5, R212, R5 ;  /* 0x00000005d4057220 */ /* 0x000fe20000410000 */
[----:B------:R-:W-:-:S02]  /*1880*/  HADD2.F32 R141, -RZ, R140.H0_H0 ;  /* 0x2000008cff8d7230 */ /* 0x000fc40000004100 */
[----:B------:R-:W-:Y:S01]  /*1890*/  FFMA.FTZ R133, R3, R4, RZ ;  /* 0x0000000403857223 */ /* 0x000fe200000100ff */
[----:B------:R-:W-:Y:S01]  /*18a0*/  FMUL.FTZ R140, R212, R229 ;  /* 0x000000e5d48c7220 */ /* 0x000fe20000410000 */
[----:B------:R-:W-:Y:S01]  /*18b0*/  FADD.FTZ R88, R88, R135 ;  /* 0x0000008758587221 */ /* 0x000fe20000010000 */
[----:B------:R-:W-:Y:S01]  /*18c0*/  FFMA.FTZ R116, R35, R135, R116 ;  /* 0x0000008723747223 */ /* 0x000fe20000010074 */
[-C--:B------:R-:W-:Y:S01]  /*18d0*/  FMUL.FTZ R6, R6, R15.reuse ;  /* 0x0000000f06067220 */ /* 0x080fe20000410000 */
[----:B------:R-:W-:Y:S01]  /*18e0*/  FADD.FTZ R135, R2, R7 ;  /* 0x0000000702877221 */ /* 0x000fe20000010000 */
[----:B------:R-:W-:Y:S01]  /*18f0*/  FADD.FTZ R106, R106, R15 ;  /* 0x0000000f6a6a7221 */ /* 0x000fe20000010000 */
[----:B------:R-:W-:Y:S01]  /*1900*/  FFMA.FTZ R42, R5, R15, R42 ;  /* 0x0000000f052a7223 */ /* 0x000fe2000001002a */
[----:B------:R-:W-:Y:S01]  /*1910*/  FFMA.FTZ R2, R8, R7, R133 ;  /* 0x0000000708027223 */ /* 0x000fe20000010085 */
[----:B------:R-:W-:Y:S01]  /*1920*/  SHF.R.U64 R15, R170, 0x10, R171 ;  /* 0x00000010aa0f7819 */ /* 0x000fe200000012ab */
[----:B------:R-:W-:Y:S01]  /*1930*/  FADD.FTZ R89, R89, R132 ;  /* 0x0000008459597221 */ /* 0x000fe20000010000 */
[----:B------:R-:W-:Y:S01]  /*1940*/  FFMA.FTZ R117, R140, R132, R117 ;  /* 0x000000848c757223 */ /* 0x000fe20000010075 */
[----:B------:R-:W-:-:S02]  /*1950*/  HADD2.F32 R132, -RZ, R130.H0_H0 ;  /* 0x20000082ff847230 */ /* 0x000fc40000004100 */
[----:B------:R-:W-:Y:S01]  /*1960*/  FADD.FTZ R130, R135, R6 ;  /* 0x0000000687827221 */ /* 0x000fe20000010000 */
[----:B------:R-:W-:Y:S01]  /*1970*/  FFMA.FTZ R133, R5, R6, R2 ;  /* 0x0000000605857223 */ /* 0x000fe20000010002 */
[----:B------:R-:W-:Y:S01]  /*1980*/  FMUL.FTZ R11, R212, R11 ;  /* 0x0000000bd40b7220 */ /* 0x000fe20000410000 */
[----:B------:R-:W-:Y:S02]  /*1990*/  HADD2.F32 R15, -RZ, R15.H0_H0 ;  /* 0x2000000fff0f7230 */ /* 0x000fe40000004100 */
[----:B------:R-:W-:Y:S02]  /*19a0*/  HADD2.F32 R142, -RZ, R142.H0_H0 ;  /* 0x2000008eff8e7230 */ /* 0x000fe40000004100 */
[----:B------:R-:W-:Y:S02]  /*19b0*/  HADD2.F32 R135, -RZ, R131.H0_H0 ;  /* 0x20000083ff877230 */ /* 0x000fe40000004100 */
[----:B------:R-:W-:Y:S01]  /*19c0*/  FADD.FTZ R131, R130, R9 ;  /* 0x0000000982837221 */ /* 0x000fe20000010000 */
[----:B------:R-:W-:Y:S01]  /*19d0*/  FFMA.FTZ R130, R10, R9, R133 ;  /* 0x000000090a827223 */ /* 0x000fe20000010085 */
[----:B------:R-:W-:Y:S01]  /*19e0*/  FADD.FTZ R100, R100, R145 ;  /* 0x0000009164647221 */ /* 0x000fe20000010000 */
[----:B------:R-:W-:Y:S01]  /*19f0*/  FFMA.FTZ R44, R11, R145, R44 ;  /* 0x000000910b2c7223 */ /* 0x000fe2000001002c */
[----:B------:R-:W-:-:S02]  /*1a00*/  HADD2.F32 R14, -RZ, R171.H0_H0 ;  /* 0x200000abff0e7230 */ /* 0x000fc40000004100 */
[----:B------:R-:W-:Y:S01]  /*1a10*/  FMUL.FTZ R15, R15, R142 ;  /* 0x0000008e0f0f7220 */ /* 0x000fe20000410000 */
[----:B------:R-:W-:Y:S02]  /*1a20*/  HADD2.F32 R145, -RZ, R144.H0_H0 ;  /* 0x20000090ff917230 */ /* 0x000fe40000004100 */
[----:B------:R-:W-:Y:S01]  /*1a30*/  FADD.FTZ R2, R131, R12 ;  /* 0x0000000c83027221 */ /* 0x000fe20000010000 */
[C---:B------:R-:W-:Y:S01]  /*1a40*/  FMUL.FTZ R16, R212.reuse, R233 ;  /* 0x000000e9d4107220 */ /* 0x040fe20000410000 */
[----:B------:R-:W-:Y:S01]  /*1a50*/  FFMA.FTZ R131, R11, R12, R130 ;  /* 0x0000000c0b837223 */ /* 0x000fe20000010082 */
        /* <DEDUP_REMOVED lines=10> */
[----:B------:R-:W-:Y:S02]  /*1b00*/  HADD2.F32 R143, -RZ, R178.H0_H0 ;  /* 0x200000b2ff8f7230 */ /* 0x000fe40000004100 */
[----:B------:R-:W-:Y:S01]  /*1b10*/  FADD.FTZ R133, R130, R17 ;  /* 0x0000001182857221 */ /* 0x000fe20000010000 */
[----:B------:R-:W-:Y:S01]  /*1b20*/  FMUL.FTZ R145, R212, R225 ;  /* 0x000000e1d4917220 */ /* 0x000fe20000410000 */
[----:B------:R-:W-:Y:S01]  /*1b30*/  FFMA.FTZ R130, R18, R17, R131 ;  /* 0x0000001112827223 */ /* 0x000fe20000010083 */
[----:B------:R-:W-:-:S02]  /*1b40*/  HADD2.F32 R22, -RZ, R173.H0_H0 ;  /* 0x200000adff167230 */ /* 0x000fc40000004100 */
[----:B------:R-:W-:Y:S01]  /*1b50*/  FADD.FTZ R2, R133, R20 ;  /* 0x0000001485027221 */ /* 0x000fe20000010000 */
[-C--:B------:R-:W-:Y:S01]  /*1b60*/  FMUL.FTZ R143, R143, R132.reuse ;  /* 0x000000848f8f7220 */ /* 0x080fe20000410000 */
[----:B------:R-:W-:Y:S01]  /*1b70*/  FADD.FTZ R84, R84, R132 ;  /* 0x0000008454547221 */ /* 0x000fe20000010000 */
[----:B------:R-:W-:Y:S01]  /*1b80*/  FFMA.FTZ R112, R145, R132, R112 ;  /* 0x0000008491707223 */ /* 0x000fe20000010070 */
[----:B------:R-:W-:Y:S01]  /*1b90*/  FFMA.FTZ R131, R19, R20, R130 ;  /* 0x0000001413837223 */ /* 0x000fe20000010082 */
        /* <DEDUP_REMOVED lines=8> */
[----:B------:R-:W-:Y:S02]  /*1c20*/  HADD2.F32 R132, -RZ, R129.H0_H0 ;  /* 0x20000081ff847230 */ /* 0x000fe40000004100 */
[----:B------:R-:W-:Y:S01]  /*1c30*/  FFMA.FTZ R129, R21, R22, R2 ;  /* 0x0000001615817223 */ /* 0x000fe20000010002 */
[----:B------:R-:W-:Y:S01]  /*1c40*/  FADD.FTZ R133, R128, R25 ;  /* 0x0000001980857221 */ /* 0x000fe20000010000 */
[----:B------:R-:W-:Y:S02]  /*1c50*/  FMUL.FTZ R27, R212, R27 ;  /* 0x0000001bd41b7220 */ /* 0x000fe40000410000 */
[----:B------:R-:W-:Y:S01]  /*1c60*/  FFMA.FTZ R128, R26, R25, R129 ;  /* 0x000000191a807223 */ /* 0x000fe20000010081 */
[----:B------:R-:W-:Y:S01]  /*1c70*/  FADD.FTZ R2, R133, R28 ;  /* 0x0000001c85027221 */ /* 0x000fe20000010000 */
[----:B------:R-:W-:-:S02]  /*1c80*/  FMUL.FTZ R148, R212, R149 ;  /* 0x00000095d4947220 */ /* 0x000fc40000410000 */
[----:B------:R-:W-:Y:S01]  /*1c90*/  FFMA.FTZ R129, R27, R28, R128 ;  /* 0x0000001c1b817223 */ /* 0x000fe20000010080 */
[----:B------:R-:W-:Y:S01]  /*1ca0*/  FMUL.FTZ R149, R131, R132 ;  /* 0x0000008483957220 */ /* 0x000fe20000410000 */
[----:B------:R-:W-:Y:S02]  /*1cb0*/  FADD.FTZ R131, R2, R31 ;  /* 0x0000001f02837221 */ /* 0x000fe40000010000 */
[----:B------:R-:W-:Y:S02]  /*1cc0*/  FFMA.FTZ R2, R32, R31, R129 ;  /* 0x0000001f20027223 */ /* 0x000fe40000010081 */
[----:B------:R-:W-:Y:S02]  /*1cd0*/  FADD.FTZ R128, R131, R30 ;  /* 0x0000001e83807221 */ /* 0x000fe40000010000 */
[----:B------:R-:W-:Y:S01]  /*1ce0*/  FFMA.FTZ R129, R29, R30, R2 ;  /* 0x0000001e1d817223 */ /* 0x000fe20000010002 */
[----:B------:R-:W-:Y:S01]  /*1cf0*/  FADD.FTZ R98, R98, R141 ;  /* 0x0000008d62627221 */ /* 0x000fe20000010000 */
[----:B------:R-:W-:Y:S01]  /*1d00*/  FADD.FTZ R133, R128, R33 ;  /* 0x0000002180857221 */ /* 0x000fe20000010000 */
[----:B------:R-:W-:Y:S01]  /*1d10*/  FFMA.FTZ R50, R21, R141, R50 ;  /* 0x0000008d15327223 */ /* 0x000fe20000010032 */
[----:B------:R-:W-:Y:S01]  /*1d20*/  FFMA.FTZ R128, R34, R33, R129 ;  /* 0x0000002122807223 */ /* 0x000fe20000010081 */
[----:B------:R-:W-:Y:S01]  /*1d30*/  SHF.R.U32.HI R141, RZ, 0x10, R177 ;  /* 0x00000010ff8d7819 */ /* 0x000fe200000116b1 */
[----:B------:R-:W-:-:S02]  /*1d40*/  HADD2.F32 R131, -RZ, R127.H0_H0 ;  /* 0x2000007fff837230 */ /* 0x000fc40000004100 */
[----:B------:R-:W-:Y:S01]  /*1d50*/  FADD.FTZ R2, R133, R36 ;  /* 0x0000002485027221 */ /* 0x000fe20000010000 */
[C---:B------:R-:W-:Y:S01]  /*1d60*/  FMUL.FTZ R150, R212.reuse, R151 ;  /* 0x00000097d4967220 */ /* 0x040fe20000410000 */
[----:B------:R-:W-:Y:S01]  /*1d70*/  FFMA.FTZ R127, R35, R36, R128 ;  /* 0x00000024237f7223 */ /* 0x000fe20000010080 */
[----:B------:R-:W-:Y:S02]  /*1d80*/  HADD2.F32 R151, -RZ, R180.H0_H0 ;  /* 0x200000b4ff977230 */ /* 0x000fe40000004100 */
[----:B------:R-:W-:Y:S01]  /*1d90*/  FMUL.FTZ R153, R212, R153 ;  /* 0x00000099d4997220 */ /* 0x000fe20000410000 */
[----:B------:R-:W-:Y:S02]  /*1da0*/  HADD2.F32 R126, -RZ, R126.H0_H0 ;  /* 0x2000007eff7e7230 */ /* 0x000fe40000004100 */
[----:B------:R-:W-:Y:S01]  /*1db0*/  FADD.FTZ R129, R2, R39 ;  /* 0x0000002702817221 */ /* 0x000fe20000010000 */
[----:B------:R-:W-:Y:S02]  /*1dc0*/  HADD2.F32 R141, -RZ, R141.H0_H0 ;  /* 0x2000008dff8d7230 */ /* 0x000fe40000004100 */
[----:B------:R-:W-:Y:S01]  /*1dd0*/  FADD.FTZ R105, R105, R146 ;  /* 0x0000009269697221 */ /* 0x000fe20000010000 */
[----:B------:R-:W-:Y:S01]  /*1de0*/  FFMA.FTZ R41, R8, R146, R41 ;  /* 0x0000009208297223 */ /* 0x000fe20000010029 */
[----:B------:R-:W-:Y:S01]  /*1df0*/  FFMA.FTZ R2, R140, R39, R127 ;  /* 0x000000278c027223 */ /* 0x000fe2000001007f */
[----:B------:R-:W-:Y:S01]  /*1e00*/  SHF.R.U64 R146, R178, 0x10, R179 ;  /* 0x00000010b2927819 */ /* 0x000fe200000012b3 */
[-C--:B------:R-:W-:Y:S01]  /*1e10*/  FMUL.FTZ R151, R151, R126.reuse ;  /* 0x0000007e97977220 */ /* 0x080fe20000410000 */
[----:B------:R-:W-:Y:S01]  /*1e20*/  FADD.FTZ R80, R80, R126 ;  /* 0x0000007e50507221 */ /* 0x000fe20000010000 */
[----:B------:R-:W-:Y:S01]  /*1e30*/  FFMA.FTZ R108, R153, R126, R108 ;  /* 0x0000007e996c7223 */ /* 0x000fe2000001006c */
[----:B------:R-:W-:Y:S01]  /*1e40*/  FADD.FTZ R101, R101, R142 ;  /* 0x0000008e65657221 */ /* 0x000fe20000010000 */
[----:B------:R-:W-:Y:S01]  /*1e50*/  FFMA.FTZ R45, R16, R142, R45 ;  /* 0x0000008e102d7223 */ /* 0x000fe2000001002d */
[----:B------:R-:W-:Y:S01]  /*1e60*/  FMUL.FTZ R141, R141, R134 ;  /* 0x000000868d8d7220 */ /* 0x000fe20000410000 */
[----:B------:R-:W-:Y:S01]  /*1e70*/  FADD.FTZ R126, R129, R38 ;  /* 0x00000026817e7221 */ /* 0x000fe20000010000 */
[----:B------:R-:W-:Y:S01]  /*1e80*/  FMUL.FTZ R142, R212, R227 ;  /* 0x000000e3d48e7220 */ /* 0x000fe20000410000 */
[----:B------:R-:W-:Y:S01]  /*1e90*/  FFMA.FTZ R127, R37, R38, R2 ;  /* 0x00000026257f7223 */ /* 0x000fe20000010002 */
[----:B------:R-:W-:-:S02]  /*1ea0*/  HADD2.F32 R146, -RZ, R146.H0_H0 ;  /* 0x20000092ff927230 */ /* 0x000fc40000004100 */
[----:B------:R-:W-:Y:S01]  /*1eb0*/  FADD.FTZ R126, R126, R141 ;  /* 0x0000008d7e7e7221 */ /* 0x000fe20000010000 */
[----:B------:R-:W-:Y:S01]  /*1ec0*/  FFMA.FTZ R2, R142, R141, R127 ;  /* 0x0000008d8e027223 */ /* 0x000fe2000001007f */
[----:B------:R-:W-:Y:S02]  /*1ed0*/  HADD2.F32 R144, -RZ, R179.H0_H0 ;  /* 0x200000b3ff907230 */ /* 0x000fe40000004100 */
[----:B------:R-:W-:Y:S01]  /*1ee0*/  FMUL.FTZ R146, R146, R130 ;  /* 0x0000008292927220 */ /* 0x000fe20000410000 */
        /* <DEDUP_REMOVED lines=8> */
[----:B------:R-:W-:Y:S01]  /*1f70*/  SHF.R.U64 R198, R180, 0x10, R181 ;  /* 0x00000010b4c67819 */ /* 0x000fe200000012b5 */
[----:B------:R-:W-:-:S02]  /*1f80*/  HADD2.F32 R126, -RZ, R124.H0_H0 ;  /* 0x2000007cff7e7230 */ /* 0x000fc40000004100 */
[----:B------:R-:W-:Y:S01]  /*1f90*/  FADD.FTZ R124, R127, R144 ;  /* 0x000000907f7c7221 */ /* 0x000fe20000010000 */
[----:B------:R-:W-:Y:S01]  /*1fa0*/  FFMA.FTZ R127, R147, R144, R2 ;  /* 0x00000090937f7223 */ /* 0x000fe20000010002 */
[----:B------:R-:W-:Y:S02]  /*1fb0*/  HADD2.F32 R198, -RZ, R198.H0_H0 ;  /* 0x200000c6ffc67230 */ /* 0x000fe40000004100 */
[----:B------:R-:W-:Y:S01]  /*1fc0*/  FADD.FTZ R124, R124, R149 ;  /* 0x000000957c7c7221 */ /* 0x000fe20000010000 */
[----:B------:R-:W-:Y:S01]  /*1fd0*/  FFMA.FTZ R2, R150, R149, R127 ;  /* 0x0000009596027223 */ /* 0x000fe2000001007f */
[----:B------:R-:W-:Y:S01]  /*1fe0*/  SHF.R.U32.HI R128, RZ, 0x10, R181 ;  /* 0x00000010ff807819 */ /* 0x000fe200000116b5 */
[----:B------:R-:W-:Y:S02]  /*1ff0*/  HADD2.F32 R152, -RZ, R181.H0_H0 ;  /* 0x200000b5ff987230 */ /* 0x000fe40000004100 */
[----:B------:R-:W-:Y:S01]  /*2000*/  FMUL.FTZ R198, R198, R126 ;  /* 0x0000007ec6c67220 */ /* 0x000fe20000410000 */
[----:B------:R-:W-:-:S02]  /*2010*/  HADD2.F32 R129, -RZ, R125.H0_H0 ;  /* 0x2000007dff817230 */ /* 0x000fc40000004100 */
        /* <DEDUP_REMOVED lines=35> */
.L_x_2583:
[----:B-----5:R-:W-:Y:S01]  /*2250*/  ISETP.GE.AND P1, PT, R136, 0x1, PT ;  /* 0x000000018800780c */ /* 0x020fe20003f26270 */
[----:B------:R-:W-:Y:S01]  /*2260*/  HFMA2 R138, -RZ, RZ, 0, 0 ;  /* 0x00000000ff8a7431 */ /* 0x000fe200000001ff */
[----:B------:R-:W-:Y:S01]  /*2270*/  MOV R220, UR7 ;  /* 0x0000000700dc7c02 */ /* 0x000fe20008000f00 */
[----:B------:R-:W-:Y:S01]  /*2280*/  HFMA2 R127, -RZ, RZ, 0, 0 ;  /* 0x00000000ff7f7431 */ /* 0x000fe200000001ff */
        /* <DEDUP_REMOVED lines=32> */
.L_x_2585:
[----:B------:R-:W0:Y:S01]  /*2490*/  LDC.64 R124, c[0x0][0x3b0] ;  /* 0x0000ec00ff7c7b82 */ /* 0x000e220000000a00 */
[----:B------:R-:W-:Y:S01]  /*24a0*/  IMAD R126, R0, UR15, RZ ;  /* 0x0000000f007e7c24 */ /* 0x000fe2000f8e02ff */
[C---:B------:R-:W-:Y:S02]  /*24b0*/  IADD3 R133, PT, PT, R127.reuse, 0x200, RZ ;  /* 0x000002007f857810 */ /* 0x040fe40007ffe0ff */
[C---:B------:R-:W-:Y:S02]  /*24c0*/  IADD3 R135, PT, PT, R127.reuse, 0x100, RZ ;  /* 0x000001007f877810 */ /* 0x040fe40007ffe0ff */
[----:B------:R-:W-:Y:S02]  /*24d0*/  SHF.R.S32.HI R129, RZ, 0x1f, R126 ;  /* 0x0000001fff817819 */ /* 0x000fe4000001147e */
[----:B------:R-:W1:Y:S01]  /*24e0*/  LDC.64 R154, c[0x0][0x438] ;  /* 0x00010e00ff9a7b82 */ /* 0x000e620000000a00 */
[----:B------:R-:W-:Y:S02]  /*24f0*/  IADD3 R131, PT, PT, R127, 0x300, RZ ;  /* 0x000003007f837810 */ /* 0x000fe40007ffe0ff */
[----:B------:R-:W-:-:S02]  /*2500*/  LEA.HI R129, R129, R126, RZ, 0x2 ;  /* 0x0000007e81817211 */ /* 0x000fc400078f10ff */
[----:B------:R-:W-:Y:S02]  /*2510*/  IADD3 R215, PT, PT, R127, 0x500, RZ ;  /* 0x000005007fd77810 */ /* 0x000fe40007ffe0ff */
[----:B------:R-:W-:Y:S02]  /*2520*/  LEA.HI.SX32 R167, R129, R2, 0x1e ;  /* 0x0000000281a77211 */ /* 0x000fe400078ff2ff */
[----:B------:R-:W-:Y:S02]  /*2530*/  IADD3 R129, PT, PT, R127, 0x400, RZ ;  /* 0x000004007f817810 */ /* 0x000fe40007ffe0ff */
[----:B------:R-:W-:Y:S02]  /*2540*/  IADD3 R165, PT, PT, R167, 0x100, RZ ;  /* 0x00000100a7a57810 */ /* 0x000fe40007ffe0ff */
[----:B------:R-:W-:Y:S01]  /*2550*/  IADD3 R139, PT, PT, R127, 0x600, RZ ;  /* 0x000006007f8b7810 */ /* 0x000fe20007ffe0ff */
[----:B0-----:R-:W-:Y:S01]  /*2560*/  IMAD.WIDE.U32 R132, R133, 0x4, R124 ;  /* 0x0000000485847825 */ /* 0x001fe200078e007c */
[----:B------:R-:W-:-:S02]  /*2570*/  IADD3 R163, PT, PT, R167, 0x200, RZ ;  /* 0x00000200a7a37810 */ /* 0x000fc40007ffe0ff */
[----:B------:R-:W-:Y:S01]  /*2580*/  IADD3 R161, PT, PT, R167, 0x300, RZ ;  /* 0x00000300a7a17810 */ /* 0x000fe20007ffe0ff */
[----:B------:R-:W-:Y:S01]  /*2590*/  IMAD.WIDE.U32 R134, R135, 0x4, R124 ;  /* 0x0000000487867825 */ /* 0x000fe200078e007c */
[----:B------:R0:W5:Y:S01]  /*25a0*/  LDG.E R218, desc[UR12][R132.64] ;  /* 0x0000000c84da7981 */ /* 0x000162000c1e1900 */
[C---:B------:R-:W-:Y:S02]  /*25b0*/  IADD3 R159, PT, PT, R167.reuse, 0x400, RZ ;  /* 0x00000400a79f7810 */ /* 0x040fe40007ffe0ff */
[----:B------:R-:W-:Y:S01]  /*25c0*/  IADD3 R157, PT, PT, R167, 0x500, RZ ;  /* 0x00000500a79d7810 */ /* 0x000fe20007ffe0ff */
[----:B-1----:R-:W-:Y:S01]  /*25d0*/  IMAD.WIDE.U32 R164, R165, 0x8, R154 ;  /* 0x00000008a5a47825 */ /* 0x002fe200078e009a */
[----:B------:R1:W5:Y:S03]  /*25e0*/  LDG.E R219, desc[UR12][R134.64] ;  /* 0x0000000c86db7981 */ /* 0x000366000c1e1900 */
[----:B------:R-:W-:Y:S01]  /*25f0*/  IMAD.WIDE.U32 R130, R131, 0x4, R124 ;  /* 0x0000000483827825 */ /* 0x000fe200078e007c */
[C---:B0-----:R-:W-:Y:S01]  /*2600*/  IADD3 R133, PT, PT, R167.reuse, 0x600, RZ ;  /* 0x00000600a7857810 */ /* 0x041fe20007ffe0ff */
[----:B------:R-:W5:Y:S02]  /*2610*/  LDG.E.64 R164, desc[UR12][R164.64] ;  /* 0x0000000ca4a47981 */ /* 0x000f64000c1e1b00 */
[----:B------:R-:W-:-:S02]  /*2620*/  IMAD.WIDE.U32 R166, R167, 0x8, R154 ;  /* 0x00000008a7a67825 */ /* 0x000fc400078e009a */
[----:B------:R1:W5:Y:S02]  /*2630*/  LDG.E R217, desc[UR12][R130.64] ;  /* 0x0000000c82d97981 */ /* 0x000364000c1e1900 */
[--C-:B------:R-:W-:Y:S02]  /*2640*/  IMAD.WIDE.U32 R162, R163, 0x8, R154.reuse ;  /* 0x00000008a3a27825 */ /* 0x100fe400078e009a */
[----:B------:R-:W5:Y:S02]  /*2650*/  LDG.E.64 R166, desc[UR12][R166.64] ;  /* 0x0000000ca6a67981 */ /* 0x000f64000c1e1b00 */
[--C-:B------:R-:W-:Y:S02]  /*2660*/  IMAD.WIDE.U32 R160, R161, 0x8, R154.reuse ;  /* 0x00000008a1a07825 */ /* 0x100fe400078e009a */
[----:B------:R-:W5:Y:S02]  /*2670*/  LDG.E.64 R162, desc[UR12][R162.64] ;  /* 0x0000000ca2a27981 */ /* 0x000f64000c1e1b00 */
[----:B------:R-:W-:-:S02]  /*2680*/  IMAD.WIDE.U32 R158, R159, 0x8, R154 ;  /* 0x000000089f9e7825 */ /* 0x000fc400078e009a */
[----:B------:R-:W5:Y:S02]  /*2690*/  LDG.E.64 R160, desc[UR12][R160.64] ;  /* 0x0000000ca0a07981 */ /* 0x000f64000c1e1b00 */
[----:B------:R-:W-:Y:S02]  /*26a0*/  IMAD.WIDE.U32 R156, R157, 0x8, R154 ;  /* 0x000000089d9c7825 */ /* 0x000fe400078e009a */
[----:B------:R-:W5:Y:S02]  /*26b0*/  LDG.E.64 R158, desc[UR12][R158.64] ;  /* 0x0000000c9e9e7981 */ /* 0x000f64000c1e1b00 */
[--C-:B------:R-:W-:Y:S02]  /*26c0*/  IMAD.WIDE.U32 R128, R129, 0x4, R124.reuse ;  /* 0x0000000481807825 */ /* 0x100fe400078e007c */
[----:B------:R-:W5:Y:S02]  /*26d0*/  LDG.E.64 R156, desc[UR12][R156.64] ;  /* 0x0000000c9c9c7981 */ /* 0x000f64000c1e1b00 */
[----:B------:R-:W-:-:S02]  /*26e0*/  IMAD.WIDE.U32 R214, R215, 0x4, R124 ;  /* 0x00000004d7d67825 */ /* 0x000fc400078e007c */
[----:B------:R1:W5:Y:S02]  /*26f0*/  LDG.E R216, desc[UR12][R128.64] ;  /* 0x0000000c80d87981 */ /* 0x000364000c1e1900 */
[----:B------:R-:W-:Y:S02]  /*2700*/  IMAD.WIDE.U32 R126, R127, 0x4, R124 ;  /* 0x000000047f7e7825 */ /* 0x000fe400078e007c */
[----:B------:R1:W5:Y:S02]  /*2710*/  LDG.E R214, desc[UR12][R214.64] ;  /* 0x0000000cd6d67981 */ /* 0x000364000c1e1900 */
[----:B------:R-:W-:Y:S02]  /*2720*/  IMAD.WIDE.U32 R154, R133, 0x8, R154 ;  /* 0x00000008859a7825 */ /* 0x000fe400078e009a */
[----:B------:R1:W5:Y:S02]  /*2730*/  LDG.E R221, desc[UR12][R126.64] ;  /* 0x0000000c7edd7981 */ /* 0x000364000c1e1900 */
[----:B------:R-:W-:-:S02]  /*2740*/  IMAD.WIDE.U32 R124, R139, 0x4, R124 ;  /* 0x000000048b7c7825 */ /* 0x000fc400078e007c */
[----:B------:R-:W5:Y:S04]  /*2750*/  LDG.E.64 R154, desc[UR12][R154.64] ;  /* 0x0000000c9a9a7981 */ /* 0x000f68000c1e1b00 */
[----:B------:R1:W5:Y:S02]  /*2760*/  LDG.E R211, desc[UR12][R124.64] ;  /* 0x0000000c7cd37981 */ /* 0x000364000c1e1900 */
.L_x_2584:
[----:B------:R-:W2:Y:S01]  /*2770*/  SHFL.DOWN PT, R2, R137, 0x10, 0x1f ;  /* 0x0a001f0089027f89 */ /* 0x000ea200000e0000 */
[----:B------:R-:W3:Y:S01]  /*2780*/  LDC R225, c[0x0][0x388] ;  /* 0x0000e200ffe17b82 */ /* 0x000ee20000000800 */
[----:B------:R-:W-:Y:S01]  /*2790*/  @P1 IADD3 R136, PT, PT, R136, -0x1, RZ ;  /* 0xffffffff88881810 */ /* 0x000fe20007ffe0ff */
[----:B------:R-:W-:Y:S01]  /*27a0*/  BSSY.RECONVERGENT B0, `(.L_x_2586) ;  /* 0x0000026000007945 */ /* 0x000fe20003800200 */
[----:B01----:R-:W0:Y:S01]  /*27b0*/  SHFL.DOWN PT, R125, R138, 0x10, 0x1f ;  /* 0x0a001f008a7d7f89 */ /* 0x003e2200000e0000 */
[----:B------:R-:W-:Y:S01]  /*27c0*/  MOV R215, RZ ;  /* 0x000000ff00d77202 */ /* 0x000fe20000000f00 */
[----:B--2---:R-:W-:Y:S01]  /*27d0*/  FADD.FTZ R2, R2, R137 ;  /* 0x0000008902027221 */ /* 0x004fe20000010000 */
[----:B---3--:R-:W-:Y:S02]  /*27e0*/  @P1 IMAD R136, R136, R225, RZ ;  /* 0x000000e188881224 */ /* 0x008fe400078e02ff */
[----:B0-----:R-:W-:Y:S02]  /*27f0*/  FADD.FTZ R125, R125, R138 ;  /* 0x0000008a7d7d7221 */ /* 0x001fe40000010000 */
[----:B------:R-:W0:Y:S01]  /*2800*/  SHFL.DOWN PT, R127, R2, 0x8, 0x1f ;  /* 0x09001f00027f7f89 */ /* 0x000e2200000e0000 */
[----:B------:R-:W-:-:S03]  /*2810*/  @P1 SHF.R.S32.HI R133, RZ, 0x1f, R136 ;  /* 0x0000001fff851819 */ /* 0x000fc60000011488 */
[----:B------:R-:W1:Y:S01]  /*2820*/  SHFL.DOWN PT, R124, R125, 0x8, 0x1f ;  /* 0x09001f007d7c7f89 */ /* 0x000e6200000e0000 */
[----:B------:R-:W-:Y:S01]  /*2830*/  @P1 LEA.HI R133, R133, R136, RZ, 0x2 ;  /* 0x0000008885851211 */ /* 0x000fe200078f10ff */
        /* <DEDUP_REMOVED lines=9> */
[----:B------:R-:W-:Y:S01]  /*28d0*/  @P1 LEA.HI.SX32 R215, R133, R2, 0x1e ;  /* 0x0000000285d71211 */ /* 0x000fe200078ff2ff */
[----:B------:R-:W0:Y:S01]  /*28e0*/  SHFL.DOWN PT, R126, R129, 0x2, 0x1f ;  /* 0x08401f00817e7f89 */ /* 0x000e2200000e0000 */
        /* <DEDUP_REMOVED lines=17> */
.L_x_2587:
[----:B------:R-:W-:Y:S05]  /*2a00*/  BSYNC.RECONVERGENT B0 ;  /* 0x0000000000007941 */ /* 0x000fea0003800200 */
.L_x_2586:
        /* <DEDUP_REMOVED lines=45> */
[--C-:B------:R-:W-:Y:S02]  /*2ce0*/  @P1 PRMT R222, R222, 0x5410, R197.reuse ;  /* 0x00005410dede1816 */ /* 0x100fe400000000c5 */
[----:B------:R-:W-:Y:S02]  /*2cf0*/  @P1 SHF.R.U32.HI R197, RZ, 0x10, R197 ;  /* 0x00000010ffc51819 */ /* 0x000fe400000116c5 */
[----:B------:R-:W-:-:S04]  /*2d00*/  @P1 PRMT R223, R196, 0x7610, R223 ;  /* 0x00007610c4df1816 */ /* 0x000fc800000000df */
        /* <DEDUP_REMOVED lines=12> */
[----:B------:R-:W-:-:S04]  /*2dd0*/  FADD.FTZ R125, R4, -R125 ;  /* 0x8000007d047d7221 */ /* 0x000fc80000010000 */
[----:B------:R-:W-:-:S05]  /*2de0*/  FMUL.FTZ R125, R212, R125 ;  /* 0x0000007dd47d7220 */ /* 0x000fca0000410000 */
[----:B------:R-:W-:Y:S01]  /*2df0*/  FSEL R125, R125, RZ, P0 ;  /* 0x000000ff7d7d7208 */ /* 0x000fe20000000000 */
[----:B------:R-:W-:Y:S02]  /*2e00*/  @P2 HADD2.F32 R127, -RZ, R188.H0_H0 ;  /* 0x200000bcff7f2230 */ /* 0x000fe40000004100 */
[----:B------:R-:W-:Y:S02]  /*2e10*/  @P2 HADD2.F32 R124, -RZ, R222.H0_H0 ;  /* 0x200000deff7c2230 */ /* 0x000fe40000004100 */
[----:B------:R-:W-:-:S04]  /*2e20*/  FMUL.FTZ R125, R125, UR17 ;  /* 0x000000117d7d7c20 */ /* 0x000fc80008410000 */
[----:B------:R-:W-:Y:S01]  /*2e30*/  FMUL.FTZ R130, R125, UR16 ;  /* 0x000000107d827c20 */ /* 0x000fe20008410000 */
[----:B------:R-:W-:-:S03]  /*2e40*/  MOV R125, RZ ;  /* 0x000000ff007d7202 */ /* 0x000fc60000000f00 */
[C---:B------:R-:W-:Y:S01]  /*2e50*/  @P2 FMUL.FTZ R126, R130.reuse, R127 ;  /* 0x0000007f827e2220 */ /* 0x040fe20000410000 */
[----:B------:R-:W-:-:S04]  /*2e60*/  @P2 FMUL.FTZ R125, R130, R124 ;  /* 0x0000007c827d2220 */ /* 0x000fc80000410000 */
[----:B------:R-:W-:Y:S01]  /*2e70*/  F2FP.F16.F32.PACK_AB R126, RZ, R126 ;  /* 0x0000007eff7e723e */ /* 0x000fe200000000ff */
[----:B------:R-:W-:-:S03]  /*2e80*/  FADD.FTZ R76, R76, R125 ;  /* 0x0000007d4c4c7221 */ /* 0x000fc60000010000 */
[----:B------:R-:W-:-:S07]  /*2e90*/  PRMT R203, R126, 0x7610, R203 ;  /* 0x000076107ecb7816 */ /* 0x000fce00000000cb */
.L_x_2590:
        /* <DEDUP_REMOVED lines=8> */
[----:B------:R-:W-:Y:S01]  /*2f20*/  FSEL R125, R125, RZ, P2 ;  /* 0x000000ff7d7d7208 */ /* 0x000fe20001000000 */
[----:B------:R-:W-:-:S04]  /*2f30*/  @P0 HADD2.F32 R127, -RZ, R209.H1_H1 ;  /* 0x300000d1ff7f0230 */ /* 0x000fc80000004100 */
[----:B------:R-:W-:-:S04]  /*2f40*/  FMUL.FTZ R125, R125, UR17 ;  /* 0x000000117d7d7c20 */ /* 0x000fc80008410000 */
[----:B------:R-:W-:Y:S01]  /*2f50*/  FMUL.FTZ R130, R125, UR16 ;  /* 0x000000107d827c20 */ /* 0x000fe20008410000 */
[----:B------:R-:W-:-:S03]  /*2f60*/  @P0 HADD2.F32 R125, -RZ, R223.H0_H0 ;  /* 0x200000dfff7d0230 */ /* 0x000fc60000004100 */
[C---:B------:R-:W-:Y:S02]  /*2f70*/  @P0 FMUL.FTZ R126, R130.reuse, R127 ;  /* 0x0000007f827e0220 */ /* 0x040fe40000410000 */
[----:B------:R-:W-:-:S03]  /*2f80*/  @P0 FMUL.FTZ R124, R130, R125 ;  /* 0x0000007d827c0220 */ /* 0x000fc60000410000 */
[----:B------:R-:W-:Y:S01]  /*2f90*/  F2FP.F16.F32.PACK_AB R126, RZ, R126 ;  /* 0x0000007eff7e723e */ /* 0x000fe200000000ff */
[----:B------:R-:W-:-:S03]  /*2fa0*/  FADD.FTZ R77, R77, R124 ;  /* 0x0000007c4d4d7221 */ /* 0x000fc60000010000 */
[----:B------:R-:W-:-:S07]  /*2fb0*/  PRMT R204, R126, 0x7610, R204 ;  /* 0x000076107ecc7816 */ /* 0x000fce00000000cc */
.L_x_2591:
        /* <DEDUP_REMOVED lines=9> */
[----:B------:R-:W-:Y:S02]  /*3050*/  @P0 HADD2.F32 R124, -RZ, R222.H1_H1 ;  /* 0x300000deff7c0230 */ /* 0x000fe40000004100 */
        /* <DEDUP_REMOVED lines=8> */
.L_x_2592:
[----:B------:R-:W-:Y:S05]  /*30e0*/  @!P1 BRA `(.L_x_2593) ;  /* 0x0000000c00d49947 */ /* 0x000fea0003800000 */
[----:B------:R-:W-:Y:S01]  /*30f0*/  FFMA.FTZ R124, R10, R128, R131 ;  /* 0x000000800a7c7223 */ /* 0x000fe20000010083 */
[----:B-----5:R-:W-:Y:S01]  /*3100*/  ISETP.GE.U32.AND P0, PT, R221, 0x1000000, PT ;  /* 0x01000000dd00780c */ /* 0x020fe20003f06070 */
        /* <DEDUP_REMOVED lines=9> */
[----:B------:R-:W-:-:S03]  /*31a0*/  @P0 HADD2.F32 R125, -RZ, R223.H1_H1 ;  /* 0x300000dfff7d0230 */ /* 0x000fc60000004100 */
[C---:B------:R-:W-:Y:S02]  /*31b0*/  @P0 FMUL.FTZ R126, R130.reuse, R127 ;  /* 0x0000007f827e0220 */ /* 0x040fe40000410000 */
[----:B------:R-:W-:-:S03]  /*31c0*/  @P0 FMUL.FTZ R124, R130, R125 ;  /* 0x0000007d827c0220 */ /* 0x000fc60000410000 */
[----:B------:R-:W-:Y:S01]  /*31d0*/  F2FP.F16.F32.PACK_AB R126, RZ, R126 ;  /* 0x0000007eff7e723e */ /* 0x000fe200000000ff */
[----:B------:R-:W-:-:S03]  /*31e0*/  FADD.FTZ R79, R79, R124 ;  /* 0x0000007c4f4f7221 */ /* 0x000fc60000010000 */
[----:B------:R-:W-:Y:S01]  /*31f0*/  PRMT R206, R126, 0x7610, R206 ;  /* 0x000076107ece7816 */ /* 0x000fe200000000ce */
[----:B------:R-:W-:Y:S06]  /*3200*/  BRA `(.L_x_2593) ;  /* 0x0000000c008c7947 */ /* 0x000fec0003800000 */
.L_x_2589:
        /* <DEDUP_REMOVED lines=13> */
[----:B-----5:R-:W-:Y:S01]  /*32e0*/  LOP3.LUT P2, RZ, R221, 0xff, RZ, 0xc0, !PT ;  /* 0x000000ffddff7812 */ /* 0x020fe2000784c0ff */
[----:B------:R-:W-:Y:S01]  /*32f0*/  FMUL.FTZ R124, R127, UR17 ;  /* 0x000000117f7c7c20 */ /* 0x000fe20008410000 */
[----:B------:R-:W-:Y:S01]  /*3300*/  HFMA2 R126, -RZ, RZ, 0, 0 ;  /* 0x00000000ff7e7431 */ /* 0x000fe200000001ff */
[----:B------:R-:W-:Y:S02]  /*3310*/  MOV R125, RZ ;  /* 0x000000ff007d7202 */ /* 0x000fe40000000f00 */
        /* <DEDUP_REMOVED lines=8> */
.L_x_2594:
[----:B------:R-:W-:Y:S01]  /*33a0*/  F2FP.F16.F32.PACK_AB R134, RZ, R127 ;  /* 0x0000007fff86723e */ /* 0x000fe200000000ff */
        /* <DEDUP_REMOVED lines=15> */
.L_x_2595:
[----:B------:R-:W-:Y:S02]  /*34a0*/  F2FP.F16.F32.PACK_AB R132, RZ, R126 ;  /* 0x0000007eff84723e */ /* 0x000fe400000000ff */
[----:B------:R-:W-:Y:S02]  /*34b0*/  FSEL R130, R139, RZ, P0 ;  /* 0x000000ff8b827208 */ /* 0x000fe40000000000 */
        /* <DEDUP_REMOVED lines=14> */
.L_x_2596:
[----:B------:R-:W-:Y:S02]  /*35a0*/  F2FP.F16.F32.PACK_AB R127, RZ, R127 ;  /* 0x0000007fff7f723e */ /* 0x000fe400000000ff */
[----:B------:R-:W-:Y:S02]  /*35b0*/  F2FP.F16.F32.PACK_AB R124, RZ, R130 ;  /* 0x00000082ff7c723e */ /* 0x000fe400000000ff */
[----:B------:R-:W-:Y:S02]  /*35c0*/  PRMT R207, R134, 0x7610, R207 ;  /* 0x0000761086cf7816 */ /* 0x000fe400000000cf */
[----:B------:R-:W-:Y:S02]  /*35d0*/  PRMT R208, R132, 0x7610, R208 ;  /* 0x0000761084d07816 */ /* 0x000fe400000000d0 */
[----:B------:R-:W-:Y:S02]  /*35e0*/  PRMT R209, R127, 0x7610, R209 ;  /* 0x000076107fd17816 */ /* 0x000fe400000000d1 */
[----:B------:R-:W-:Y:S01]  /*35f0*/  PRMT R210, R124, 0x7610, R210 ;  /* 0x000076107cd27816 */ /* 0x000fe200000000d2 */
[----:B------:R-:W-:Y:S06]  /*3600*/  @!P1 BRA `(.L_x_2593) ;  /* 0x00000008008c9947 */ /* 0x000fec0003800000 */
        /* <DEDUP_REMOVED lines=12> */
.L_x_2588:
        /* <DEDUP_REMOVED lines=9> */
[----:B------:R-:W-:Y:S02]  /*3760*/  HADD2.F32 R125, -RZ, R166.H0_H0 ;  /* 0x200000a6ff7d7230 */ /* 0x000fe40000004100 */
[----:B------:R-:W-:-:S04]  /*3770*/  @P0 FADD.FTZ R127, R4, -R127 ;  /* 0x8000007f047f0221 */ /* 0x000fc80000010000 */
[----:B------:R-:W-:-:S04]  /*3780*/  @P0 FFMA.FTZ R125, R212, R127, R125 ;  /* 0x0000007fd47d0223 */ /* 0x000fc8000001007d */
[----:B------:R-:W-:Y:S02]  /*3790*/  FMUL.FTZ R125, R125, UR17 ;  /* 0x000000117d7d7c20 */ /* 0x000fe40008410000 */
[----:B------:R-:W-:Y:S02]  /*37a0*/  @P2 HADD2.F32 R133, -RZ, R188.H0_H0 ;  /* 0x200000bcff852230 */ /* 0x000fe40000004100 */
[----:B------:R-:W-:Y:S01]  /*37b0*/  FMUL.FTZ R126, R125, UR16 ;  /* 0x000000107d7e7c20 */ /* 0x000fe20008410000 */
[----:B------:R-:W-:Y:S01]  /*37c0*/  CS2R R124, SRZ ;  /* 0x00000000007c7805 */ /* 0x000fe2000001ff00 */
[----:B------:R-:W-:Y:S02]  /*37d0*/  @P2 HADD2.F32 R127, -RZ, R222.H0_H0 ;  /* 0x200000deff7f2230 */ /* 0x000fe40000004100 */
[----:B------:R-:W-:-:S03]  /*37e0*/  @P2 FMUL.FTZ R124, R133, R126 ;  /* 0x0000007e857c2220 */ /* 0x000fc60000410000 */
[----:B------:R-:W-:Y:S02]  /*37f0*/  @P2 FMUL.FTZ R125, R127, R126 ;  /* 0x0000007e7f7d2220 */ /* 0x000fe40000410000 */
[----:B------:R-:W-:Y:S02]  /*3800*/  F2FP.F16.F32.PACK_AB R124, RZ, R124 ;  /* 0x0000007cff7c723e */ /* 0x000fe400000000ff */
[----:B------:R-:W-:Y:S02]  /*3810*/  FADD.FTZ R76, R76, R125 ;  /* 0x0000007d4c4c7221 */ /* 0x000fe40000010000 */
[----:B------:R-:W-:-:S07]  /*3820*/  PRMT R203, R124, 0x7610, R203 ;  /* 0x000076107ccb7816 */ /* 0x000fce00000000cb */
.L_x_2598:
[----:B------:R-:W-:Y:S05]  /*3830*/  @!P1 BRA `(.L_x_2599) ;  /* 0x0000000000449947 */ /* 0x000fea0003800000 */
[----:B-----5:R-:W-:Y:S01]  /*3840*/  SHF.R.U64 R125, R166, 0x10, R167 ;  /* 0x00000010a67d7819 */ /* 0x020fe200000012a7 */
[----:B------:R-:W-:Y:S01]  /*3850*/  @P0 FFMA.FTZ R124, R8, R128, R131 ;  /* 0x00000080087c0223 */ /* 0x000fe20000010083 */
[----:B------:R-:W-:Y:S01]  /*3860*/  LOP3.LUT P2, RZ, R221, 0xff00, RZ, 0xc0, !PT ;  /* 0x0000ff00ddff7812 */ /* 0x000fe2000784c0ff */
[----:B------:R-:W-:Y:S02]  /*3870*/  HFMA2 R126, -RZ, RZ, 0, 0 ;  /* 0x00000000ff7e7431 */ /* 0x000fe400000001ff */
[----:B------:R-:W-:Y:S02]  /*3880*/  HADD2.F32 R125, -RZ, R125.H0_H0 ;  /* 0x2000007dff7d7230 */ /* 0x000fe40000004100 */
[----:B------:R-:W-:-:S04]  /*3890*/  @P0 FADD.FTZ R124, R7, -R124 ;  /* 0x8000007c077c0221 */ /* 0x000fc80000010000 */
[----:B------:R-:W-:Y:S01]  /*38a0*/  @P0 FFMA.FTZ R125, R212, R124, R125 ;  /* 0x0000007cd47d0223 */ /* 0x000fe2000001007d */
[----:B------:R-:W-:-:S03]  /*38b0*/  MOV R124, RZ ;  /* 0x000000ff007c7202 */ /* 0x000fc60000000f00 */
[----:B------:R-:W-:Y:S01]  /*38c0*/  FMUL.FTZ R125, R125, UR17 ;  /* 0x000000117d7d7c20 */ /* 0x000fe20008410000 */
[----:B------:R-:W-:Y:S02]  /*38d0*/  @P2 HADD2.F32 R132, -RZ, R209.H1_H1 ;  /* 0x300000d1ff842230 */ /* 0x000fe40000004100 */
[----:B------:R-:W-:Y:S02]  /*38e0*/  @P2 HADD2.F32 R130, -RZ, R223.H0_H0 ;  /* 0x200000dfff822230 */ /* 0x000fe40000004100 */
[----:B------:R-:W-:-:S04]  /*38f0*/  FMUL.FTZ R125, R125, UR16 ;  /* 0x000000107d7d7c20 */ /* 0x000fc80008410000 */
[-C--:B------:R-:W-:Y:S01]  /*3900*/  @P2 FMUL.FTZ R126, R132, R125.reuse ;  /* 0x0000007d847e2220 */ /* 0x080fe20000410000 */
[----:B------:R-:W-:-:S04]  /*3910*/  @P2 FMUL.FTZ R124, R130, R125 ;  /* 0x0000007d827c2220 */ /* 0x000fc80000410000 */
[----:B------:R-:W-:Y:S01]  /*3920*/  F2FP.F16.F32.PACK_AB R126, RZ, R126 ;  /* 0x0000007eff7e723e */ /* 0x000fe200000000ff */
[----:B------:R-:W-:-:S03]  /*3930*/  FADD.FTZ R77, R77, R124 ;  /* 0x0000007c4d4d7221 */ /* 0x000fc60000010000 */
[----:B------:R-:W-:-:S07]  /*3940*/  PRMT R204, R126, 0x7610, R204 ;  /* 0x000076107ecc7816 */ /* 0x000fce00000000cc */
.L_x_2599:
[----:B------:R-:W-:Y:S05]  /*3950*/  @!P1 BRA `(.L_x_2600) ;  /* 0x00000000003c9947 */ /* 0x000fea0003800000 */
        /* <DEDUP_REMOVED lines=9> */
[----:B------:R-:W-:Y:S02]  /*39f0*/  @P2 HADD2.F32 R127, -RZ, R222.H1_H1 ;  /* 0x300000deff7f2230 */ /* 0x000fe40000004100 */
[----:B------:R-:W-:-:S03]  /*3a00*/  @P2 FMUL.FTZ R124, R133, R126 ;  /* 0x0000007e857c2220 */ /* 0x000fc60000410000 */
[----:B------:R-:W-:Y:S02]  /*3a10*/  @P2 FMUL.FTZ R125, R127, R126 ;  /* 0x0000007e7f7d2220 */ /* 0x000fe40000410000 */
[----:B------:R-:W-:Y:S02]  /*3a20*/  F2FP.F16.F32.PACK_AB R124, RZ, R124 ;  /* 0x0000007cff7c723e */ /* 0x000fe400000000ff */
[----:B------:R-:W-:Y:S02]  /*3a30*/  FADD.FTZ R78, R78, R125 ;  /* 0x0000007d4e4e7221 */ /* 0x000fe40000010000 */
[----:B------:R-:W-:-:S07]  /*3a40*/  PRMT R205, R124, 0x7610, R205 ;  /* 0x000076107ccd7816 */ /* 0x000fce00000000cd */
.L_x_2600:
[----:B------:R-:W-:Y:S05]  /*3a50*/  @!P1 BRA `(.L_x_2593) ;  /* 0x0000000400789947 */ /* 0x000fea0003800000 */
[----:B-----5:R-:W-:Y:S01]  /*3a60*/  SHF.R.U32.HI R125, RZ, 0x10, R167 ;  /* 0x00000010ff7d7819 */ /* 0x020fe200000116a7 */
[----:B------:R-:W-:Y:S01]  /*3a70*/  @P0 FFMA.FTZ R124, R10, R128, R131 ;  /* 0x000000800a7c0223 */ /* 0x000fe20000010083 */
[----:B------:R-:W-:Y:S01]  /*3a80*/  ISETP.GE.U32.AND P2, PT, R221, 0x1000000, PT ;  /* 0x01000000dd00780c */ /* 0x000fe20003f46070 */
[----:B------:R-:W-:Y:S02]  /*3a90*/  HFMA2 R126, -RZ, RZ, 0, 0 ;  /* 0x00000000ff7e7431 */ /* 0x000fe400000001ff */
[----:B------:R-:W-:Y:S02]  /*3aa0*/  HADD2.F32 R125, -RZ, R125.H0_H0 ;  /* 0x2000007dff7d7230 */ /* 0x000fe40000004100 */
[----:B------:R-:W-:-:S04]  /*3ab0*/  @P0 FADD.FTZ R124, R9, -R124 ;  /* 0x8000007c097c0221 */ /* 0x000fc80000010000 */
[----:B------:R-:W-:Y:S01]  /*3ac0*/  @P0 FFMA.FTZ R125, R212, R124, R125 ;  /* 0x0000007cd47d0223 */ /* 0x000fe2000001007d */
[----:B------:R-:W-:-:S03]  /*3ad0*/  MOV R124, RZ ;  /* 0x000000ff007c7202 */ /* 0x000fc60000000f00 */
[----:B------:R-:W-:Y:S01]  /*3ae0*/  FMUL.FTZ R125, R125, UR17 ;  /* 0x000000117d7d7c20 */ /* 0x000fe20008410000 */
[----:B------:R-:W-:Y:S02]  /*3af0*/  @P2 HADD2.F32 R132, -RZ, R210.H1_H1 ;  /* 0x300000d2ff842230 */ /* 0x000fe40000004100 */
[----:B------:R-:W-:Y:S02]  /*3b00*/  @P2 HADD2.F32 R130, -RZ, R223.H1_H1 ;  /* 0x300000dfff822230 */ /* 0x000fe40000004100 */
[----:B------:R-:W-:-:S04]  /*3b10*/  FMUL.FTZ R125, R125, UR16 ;  /* 0x000000107d7d7c20 */ /* 0x000fc80008410000 */
[-C--:B------:R-:W-:Y:S01]  /*3b20*/  @P2 FMUL.FTZ R126, R132, R125.reuse ;  /* 0x0000007d847e2220 */ /* 0x080fe20000410000 */
[----:B------:R-:W-:-:S04]  /*3b30*/  @P2 FMUL.FTZ R124, R130, R125 ;  /* 0x0000007d827c2220 */ /* 0x000fc80000410000 */
[----:B------:R-:W-:Y:S01]  /*3b40*/  F2FP.F16.F32.PACK_AB R126, RZ, R126 ;  /* 0x0000007eff7e723e */ /* 0x000fe200000000ff */
[----:B------:R-:W-:-:S03]  /*3b50*/  FADD.FTZ R79, R79, R124 ;  /* 0x0000007c4f4f7221 */ /* 0x000fc60000010000 */
[----:B------:R-:W-:Y:S01]  /*3b60*/  PRMT R206, R126, 0x7610, R206 ;  /* 0x000076107ece7816 */ /* 0x000fe200000000ce */
[----:B------:R-:W-:Y:S06]  /*3b70*/  BRA `(.L_x_2593) ;  /* 0x0000000400307947 */ /* 0x000fec0003800000 */
.L_x_2597:
[----:B------:R-:W-:Y:S01]  /*3b80*/  ISETP.GT.AND P0, PT, R213, RZ, PT ;  /* 0x000000ffd500720c */ /* 0x000fe20003f04270 */
[----:B------:R-:W-:Y:S01]  /*3b90*/  @P2 FFMA.FTZ R127, R3, R128, R131 ;  /* 0x00000080037f2223 */ /* 0x000fe20000010083 */
[----:B-----5:R-:W-:Y:S01]  /*3ba0*/  HADD2.F32 R125, -RZ, R166.H0_H0 ;  /* 0x200000a6ff7d7230 */ /* 0x020fe20000004100 */
[----:B------:R-:W-:Y:S01]  /*3bb0*/  SHF.R.U64 R124, R166, 0x10, R167 ;  /* 0x00000010a67c7819 */ /* 0x000fe200000012a7 */
[----:B------:R-:W-:Y:S02]  /*3bc0*/  HADD2.F32 R133, -RZ, R167.H0_H0 ;  /* 0x200000a7ff857230 */ /* 0x000fe40000004100 */
[----:B------:R-:W-:Y:S01]  /*3bd0*/  @P2 FADD.FTZ R127, R4, -R127 ;  /* 0x8000007f047f2221 */ /* 0x000fe20000010000 */
[----:B------:R-:W-:-:S03]  /*3be0*/  SHF.R.U32.HI R135, RZ, 0x10, R167 ;  /* 0x00000010ff877819 */ /* 0x000fc600000116a7 */
[----:B------:R-:W-:Y:S01]  /*3bf0*/  @P2 FFMA.FTZ R125, R212, R127, R125 ;  /* 0x0000007fd47d2223 */ /* 0x000fe2000001007d */
[----:B------:R-:W-:Y:S02]  /*3c00*/  HADD2.F32 R127, -RZ, R124.H0_H0 ;  /* 0x2000007cff7f7230 */ /* 0x000fe40000004100 */
[----:B------:R-:W-:Y:S02]  /*3c10*/  HADD2.F32 R135, -RZ, R135.H0_H0 ;  /* 0x20000087ff877230 */ /* 0x000fe40000004100 */
[-CC-:B------:R-:W-:Y:S01]  /*3c20*/  @P0 FFMA.FTZ R126, R8, R128.reuse, R131.reuse ;  /* 0x00000080087e0223 */ /* 0x180fe20000010083 */
[-CC-:B------:R-:W-:Y:S01]  /*3c30*/  @P0 FFMA.FTZ R137, R5, R128.reuse, R131.reuse ;  /* 0x0000008005890223 */ /* 0x180fe20000010083 */
[----:B------:R-:W-:Y:S01]  /*3c40*/  @P0 FFMA.FTZ R130, R10, R128, R131 ;  /* 0x000000800a820223 */ /* 0x000fe20000010083 */
[----:B------:R-:W-:Y:S01]  /*3c50*/  F2FP.F16.F32.PACK_AB R132, RZ, R125 ;  /* 0x0000007dff84723e */ /* 0x000fe200000000ff */
[----:B------:R-:W-:Y:S01]  /*3c60*/  @P0 FADD.FTZ R126, R7, -R126 ;  /* 0x8000007e077e0221 */ /* 0x000fe20000010000 */
[----:B------:R-:W-:Y:S01]  /*3c70*/  @P0 FADD.FTZ R124, R6, -R137 ;  /* 0x80000089067c0221 */ /* 0x000fe20000010000 */
[----:B------:R-:W-:-:S02]  /*3c80*/  @P0 FADD.FTZ R130, R9, -R130 ;  /* 0x8000008209820221 */ /* 0x000fc40000010000 */
[C---:B------:R-:W-:Y:S01]  /*3c90*/  @P0 FFMA.FTZ R127, R212.reuse, R126, R127 ;  /* 0x0000007ed47f0223 */ /* 0x040fe2000001007f */
[C---:B------:R-:W-:Y:S01]  /*3ca0*/  @P0 FFMA.FTZ R133, R212.reuse, R124, R133 ;  /* 0x0000007cd4850223 */ /* 0x040fe20000010085 */
[----:B------:R-:W-:-:S03]  /*3cb0*/  @P0 FFMA.FTZ R135, R212, R130, R135 ;  /* 0x00000082d4870223 */ /* 0x000fc60000010087 */
[----:B------:R-:W-:Y:S01]  /*3cc0*/  F2FP.F16.F32.PACK_AB R134, RZ, R127 ;  /* 0x0000007fff86723e */ /* 0x000fe200000000ff */
[----:B------:R-:W-:Y:S06]  /*3cd0*/  @!P1 BRA `(.L_x_2601) ;  /* 0x00000000002c9947 */ /* 0x000fec0003800000 */
[----:B------:R-:W-:Y:S01]  /*3ce0*/  LOP3.LUT P0, RZ, R221, 0xff, RZ, 0xc0, !PT ;  /* 0x000000ffddff7812 */ /* 0x000fe2000780c0ff */
[----:B------:R-:W-:-:S04]  /*3cf0*/  FMUL.FTZ R125, R125, UR17 ;  /* 0x000000117d7d7c20 */ /* 0x000fc80008410000 */
[----:B------:R-:W-:Y:S01]  /*3d00*/  FMUL.FTZ R126, R125, UR16 ;  /* 0x000000107d7e7c20 */ /* 0x000fe20008410000 */
[----:B------:R-:W-:-:S07]  /*3d10*/  CS2R R124, SRZ ;  /* 0x00000000007c7805 */ /* 0x000fce000001ff00 */
[----:B------:R-:W-:Y:S02]  /*3d20*/  @P0 HADD2.F32 R139, -RZ, R188.H0_H0 ;  /* 0x200000bcff8b0230 */ /* 0x000fe40000004100 */
[----:B------:R-:W-:-:S03]  /*3d30*/  @P0 HADD2.F32 R137, -RZ, R222.H0_H0 ;  /* 0x200000deff890230 */ /* 0x000fc60000004100 */
[-C--:B------:R-:W-:Y:S02]  /*3d40*/  @P0 FMUL.FTZ R124, R139, R126.reuse ;  /* 0x0000007e8b7c0220 */ /* 0x080fe40000410000 */
[----:B------:R-:W-:-:S03]  /*3d50*/  @P0 FMUL.FTZ R125, R137, R126 ;  /* 0x0000007e897d0220 */ /* 0x000fc60000410000 */
[----:B------:R-:W-:Y:S01]  /*3d60*/  F2FP.F16.F32.PACK_AB R124, RZ, R124 ;  /* 0x0000007cff7c723e */ /* 0x000fe200000000ff */
[----:B------:R-:W-:-:S03]  /*3d70*/  FADD.FTZ R76, R76, R125 ;  /* 0x0000007d4c4c7221 */ /* 0x000fc60000010000 */
[----:B------:R-:W-:-:S07]  /*3d80*/  PRMT R203, R124, 0x7610, R203 ;  /* 0x000076107ccb7816 */ /* 0x000fce00000000cb */
.L_x_2601:
[----:B------:R-:W-:Y:S05]  /*3d90*/  @!P1 BRA `(.L_x_2602) ;  /* 0x00000000002c9947 */ /* 0x000fea0003800000 */
[----:B------:R-:W-:Y:S01]  /*3da0*/  LOP3.LUT P0, RZ, R221, 0xff00, RZ, 0xc0, !PT ;  /* 0x0000ff00ddff7812 */ /* 0x000fe2000780c0ff */
        /* <DEDUP_REMOVED lines=10> */
.L_x_2602:
[----:B------:R-:W-:Y:S05]  /*3e50*/  @!P1 BRA `(.L_x_2603) ;  /* 0x0000000000309947 */ /* 0x000fea0003800000 */
[----:B------:R-:W-:Y:S01]  /*3e60*/  LOP3.LUT P0, RZ, R221, 0xff0000, RZ, 0xc0, !PT ;  /* 0x00ff0000ddff7812 */ /* 0x000fe2000780c0ff */
        /* <DEDUP_REMOVED lines=11> */
.L_x_2603:
[----:B------:R-:W-:Y:S02]  /*3f20*/  F2FP.F16.F32.PACK_AB R133, RZ, R133 ;  /* 0x00000085ff85723e */ /* 0x000fe400000000ff */
[----:B------:R-:W-:Y:S02]  /*3f30*/  F2FP.F16.F32.PACK_AB R124, RZ, R135 ;  /* 0x00000087ff7c723e */ /* 0x000fe400000000ff */
[----:B------:R-:W-:Y:S02]  /*3f40*/  PRMT R207, R132, 0x7610, R207 ;  /* 0x0000761084cf7816 */ /* 0x000fe400000000cf */
[----:B------:R-:W-:Y:S02]  /*3f50*/  PRMT R208, R134, 0x7610, R208 ;  /* 0x0000761086d07816 */ /* 0x000fe400000000d0 */
[----:B------:R-:W-:Y:S02]  /*3f60*/  PRMT R209, R133, 0x7610, R209 ;  /* 0x0000761085d17816 */ /* 0x000fe400000000d1 */
[----:B------:R-:W-:Y:S01]  /*3f70*/  PRMT R210, R124, 0x7610, R210 ;  /* 0x000076107cd27816 */ /* 0x000fe200000000d2 */
[----:B------:R-:W-:Y:S06]  /*3f80*/  @!P1 BRA `(.L_x_2593) ;  /* 0x00000000002c9947 */ /* 0x000fec0003800000 */
[----:B------:R-:W-:Y:S01]  /*3f90*/  ISETP.GE.U32.AND P0, PT, R221, 0x1000000, PT ;  /* 0x01000000dd00780c */ /* 0x000fe20003f06070 */
[----:B------:R-:W-:Y:S01]  /*3fa0*/  FMUL.FTZ R135, R135, UR17 ;  /* 0x0000001187877c20 */ /* 0x000fe20008410000 */
[----:B------:R-:W-:-:S03]  /*3fb0*/  CS2R R124, SRZ ;  /* 0x00000000007c7805 */ /* 0x000fc6000001ff00 */
[----:B------:R-:W-:-:S08]  /*3fc0*/  FMUL.FTZ R135, R135, UR16 ;  /* 0x0000001087877c20 */ /* 0x000fd00008410000 */
[----:B------:R-:W-:Y:S02]  /*3fd0*/  @P0 HADD2.F32 R130, -RZ, R210.H1_H1 ;  /* 0x300000d2ff820230 */ /* 0x000fe40000004100 */
[----:B------:R-:W-:-:S03]  /*3fe0*/  @P0 HADD2.F32 R126, -RZ, R223.H1_H1 ;  /* 0x300000dfff7e0230 */ /* 0x000fc60000004100 */
[-C--:B------:R-:W-:Y:S02]  /*3ff0*/  @P0 FMUL.FTZ R125, R130, R135.reuse ;  /* 0x00000087827d0220 */ /* 0x080fe40000410000 */
[----:B------:R-:W-:-:S03]  /*4000*/  @P0 FMUL.FTZ R124, R126, R135 ;  /* 0x000000877e7c0220 */ /* 0x000fc60000410000 */
[----:B------:R-:W-:Y:S01]  /*4010*/  F2FP.F16.F32.PACK_AB R125, RZ, R125 ;  /* 0x0000007dff7d723e */ /* 0x000fe200000000ff */
[----:B------:R-:W-:-:S03]  /*4020*/  FADD.FTZ R79, R79, R124 ;  /* 0x0000007c4f4f7221 */ /* 0x000fc60000010000 */
[----:B------:R-:W-:-:S07]  /*4030*/  PRMT R206, R125, 0x7610, R206 ;  /* 0x000076107dce7816 */ /* 0x000fce00000000ce */
.L_x_2593:
        /* <DEDUP_REMOVED lines=13> */
.L_x_2604:
        /* <DEDUP_REMOVED lines=9> */
.L_x_2605:
[----:B------:R-:W-:Y:S05]  /*41a0*/  @!P1 BRA `(.L_x_2606) ;  /* 0x0000000000209947 */ /* 0x000fea0003800000 */
[----:B01----:R-:W0:Y:S01]  /*41b0*/  LDC.64 R124, c[0x0][0x390] ;  /* 0x0000e400ff7c7b82 */ /* 0x003e220000000a00 */
[----:B------:R-:W-:-:S05]  /*41c0*/  IADD3 R127, PT, PT, R215, 0x100, RZ ;  /* 0x00000100d77f7810 */ /* 0x000fca0007ffe0ff */
[----:B0-----:R-:W-:-:S06]  /*41d0*/  IMAD.WIDE.U32 R124, R127, 0x8, R124 ;  /* 0x000000087f7c7825 */ /* 0x001fcc00078e007c */
[----:B------:R-:W2:Y:S02]  /*41e0*/  LDG.E.64 R124, desc[UR12][R124.64] ;  /* 0x0000000c7c7c7981 */ /* 0x000ea4000c1e1b00 */
[C-C-:B--2---:R-:W-:Y:S02]  /*41f0*/  SHF.R.U64 R223, R124.reuse, 0x10, R125.reuse ;  /* 0x000000107cdf7819 */ /* 0x144fe4000000127d */
[--C-:B------:R-:W-:Y:S02]  /*4200*/  SHF.R.U32.HI R126, RZ, 0x10, R125.reuse ;  /* 0x00000010ff7e7819 */ /* 0x100fe4000001167d */
[----:B------:R-:W-:Y:S02]  /*4210*/  PRMT R222, R124, 0x5410, R125 ;  /* 0x000054107cde7816 */ /* 0x000fe4000000007d */
[----:B------:R-:W-:-:S07]  /*4220*/  PRMT R223, R223, 0x5410, R126 ;  /* 0x00005410dfdf7816 */ /* 0x000fce000000007e */
.L_x_2606:
[----:B------:R-:W-:Y:S05]  /*4230*/  @!P0 BRA `(.L_x_2607) ;  /* 0x0000000800508947 */ /* 0x000fea0003800000 */
[----:B------:R-:W-:Y:S05]  /*4240*/  BRA.U !UP0, `(.L_x_2608) ;  /* 0x0000000508347547 */ /* 0x000fea000b800000 */
[----:B------:R-:W-:Y:S01]  /*4250*/  ISETP.GT.AND P2, PT, R213, RZ, PT ;  /* 0x000000ffd500720c */ /* 0x000fe20003f44270 */
[----:B01---5:R-:W-:Y:S01]  /*4260*/  HADD2.F32 R125, -RZ, R164.H0_H0 ;  /* 0x200000a4ff7d7230 */ /* 0x023fe20000004100 */
[--C-:B------:R-:W-:Y:S01]  /*4270*/  SHF.R.U64 R126, R164, 0x10, R165.reuse ;  /* 0x00000010a47e7819 */ /* 0x100fe200000012a5 */
[----:B------:R-:W-:Y:S01]  /*4280*/  HADD2.F32 R133, -RZ, R165.H0_H0 ;  /* 0x200000a5ff857230 */ /* 0x000fe20000004100 */
[----:B------:R-:W-:-:S05]  /*4290*/  SHF.R.U32.HI R137, RZ, 0x10, R165 ;  /* 0x00000010ff897819 */ /* 0x000fca00000116a5 */
[----:B------:R-:W-:-:S04]  /*42a0*/  HADD2.F32 R137, -RZ, R137.H0_H0 ;  /* 0x20000089ff897230 */ /* 0x000fc80000004100 */
[-CC-:B------:R-:W-:Y:S01]  /*42b0*/  @P2 FFMA.FTZ R127, R11, R128.reuse, R131.reuse ;  /* 0x000000800b7f2223 */ /* 0x180fe20000010083 */
[-CC-:B------:R-:W-:Y:S01]  /*42c0*/  @P2 FFMA.FTZ R124, R16, R128.reuse, R131.reuse ;  /* 0x00000080107c2223 */ /* 0x180fe20000010083 */
[-CC-:B------:R-:W-:Y:S01]  /*42d0*/  @P2 FFMA.FTZ R135, R13, R128.reuse, R131.reuse ;  /* 0x000000800d872223 */ /* 0x180fe20000010083 */
[----:B------:R-:W-:Y:S01]  /*42e0*/  @P2 FFMA.FTZ R130, R18, R128, R131 ;  /* 0x0000008012822223 */ /* 0x000fe20000010083 */
[----:B------:R-:W-:Y:S01]  /*42f0*/  @P2 FADD.FTZ R127, R12, -R127 ;  /* 0x8000007f0c7f2221 */ /* 0x000fe20000010000 */
[----:B------:R-:W-:Y:S02]  /*4300*/  @P2 FADD.FTZ R124, R15, -R124 ;  /* 0x8000007c0f7c2221 */ /* 0x000fe40000010000 */
[----:B------:R-:W-:Y:S01]  /*4310*/  @P2 FADD.FTZ R130, R17, -R130 ;  /* 0x8000008211822221 */ /* 0x000fe20000010000 */
[----:B------:R-:W-:Y:S01]  /*4320*/  @P2 FFMA.FTZ R125, R212, R127, R125 ;  /* 0x0000007fd47d2223 */ /* 0x000fe2000001007d */
[----:B------:R-:W-:Y:S02]  /*4330*/  HADD2.F32 R127, -RZ, R126.H0_H0 ;  /* 0x2000007eff7f7230 */ /* 0x000fe40000004100 */
[----:B------:R-:W-:Y:S01]  /*4340*/  @P2 FADD.FTZ R126, R14, -R135 ;  /* 0x800000870e7e2221 */ /* 0x000fe20000010000 */
[C---:B------:R-:W-:Y:S01]  /*4350*/  @P2 FFMA.FTZ R137, R212.reuse, R130, R137 ;  /* 0x00000082d4892223 */ /* 0x040fe20000010089 */
[----:B------:R-:W-:Y:S01]  /*4360*/  F2FP.F16.F32.PACK_AB R132, RZ, R125 ;  /* 0x0000007dff84723e */ /* 0x000fe200000000ff */
[C---:B------:R-:W-:Y:S01]  /*4370*/  @P2 FFMA.FTZ R127, R212.reuse, R124, R127 ;  /* 0x0000007cd47f2223 */ /* 0x040fe2000001007f */
[----:B------:R-:W-:-:S04]  /*4380*/  @P2 FFMA.FTZ R133, R212, R126, R133 ;  /* 0x0000007ed4852223 */ /* 0x000fc80000010085 */
        /* <DEDUP_REMOVED lines=13> */
.L_x_2609:
[----:B------:R-:W-:Y:S05]  /*4460*/  @!P1 BRA `(.L_x_2610) ;  /* 0x00000000002c9947 */ /* 0x000fea0003800000 */
        /* <DEDUP_REMOVED lines=11> */
.L_x_2610:
        /* <DEDUP_REMOVED lines=13> */
.L_x_2611:
        /* <DEDUP_REMOVED lines=19> */
.L_x_2608:
[----:B------:R-:W-:Y:S01]  /*4720*/  ISETP.GT.AND P2, PT, R213, RZ, PT ;  /* 0x000000ffd500720c */ /* 0x000fe20003f44270 */
[----:B------:R-:W-:-:S12]  /*4730*/  @!P1 BRA `(.L_x_2613) ;  /* 0x00000000003c9947 */ /* 0x000fd80003800000 */
[----:B01----:R-:W-:Y:S01]  /*4740*/  @P2 FFMA.FTZ R127, R11, R128, R131 ;  /* 0x000000800b7f2223 */ /* 0x003fe20000010083 */
        /* <DEDUP_REMOVED lines=14> */
.L_x_2613:
[----:B------:R-:W-:Y:S05]  /*4830*/  @!P1 BRA `(.L_x_2614) ;  /* 0x0000000000449947 */ /* 0x000fea0003800000 */
[----:B01---5:R-:W-:Y:S01]  /*4840*/  SHF.R.U64 R125, R164, 0x10, R165 ;  /* 0x00000010a47d7819 */ /* 0x023fe200000012a5 */
        /* <DEDUP_REMOVED lines=16> */
.L_x_2614:
[----:B------:R-:W-:Y:S05]  /*4950*/  @!P1 BRA `(.L_x_2615) ;  /* 0x00000000003c9947 */ /* 0x000fea0003800000 */
        /* <DEDUP_REMOVED lines=15> */
.L_x_2615:
[----:B------:R-:W-:Y:S05]  /*4a50*/  @!P1 BRA `(.L_x_2612) ;  /* 0x0000000800989947 */ /* 0x000fea0003800000 */
[----:B01---5:R-:W-:Y:S01]  /*4a60*/  SHF.R.U32.HI R125, RZ, 0x10, R165 ;  /* 0x00000010ff7d7819 */ /* 0x023fe200000116a5 */
        /* <DEDUP_REMOVED lines=17> */
.L_x_2607:
        /* <DEDUP_REMOVED lines=26> */
.L_x_2617:
        /* <DEDUP_REMOVED lines=16> */
.L_x_2618:
[----:B------:R-:W-:Y:S02]  /*4e20*/  F2FP.F16.F32.PACK_AB R132, RZ, R127 ;  /* 0x0000007fff84723e */ /* 0x000fe400000000ff */
        /* <DEDUP_REMOVED lines=9> */
[----:B------:R-:W-:-:S04]  /*4ec0*/  @P2 HADD2.F32 R133, -RZ, R222.H1_H1 ;  /* 0x300000deff852230 */ /* 0x000fc80000004100 */
[----:B------:R-:W-:Y:S02]  /*4ed0*/  @P3 HADD2.F32 R135, -RZ, R191.H0_H0 ;  /* 0x200000bfff873230 */ /* 0x000fe40000004100 */
[----:B------:R-:W-:-:S03]  /*4ee0*/  @P2 FMUL.FTZ R125, R133, R124 ;  /* 0x0000007c857d2220 */ /* 0x000fc60000410000 */
[----:B------:R-:W-:Y:S01]  /*4ef0*/  @P3 FMUL.FTZ R126, R135, R124 ;  /* 0x0000007c877e3220 */ /* 0x000fe20000410000 */
[----:B------:R-:W-:-:S04]  /*4f00*/  FADD.FTZ R74, R74, R125 ;  /* 0x0000007d4a4a7221 */ /* 0x000fc80000010000 */
[----:B------:R-:W-:-:S04]  /*4f10*/  F2FP.F16.F32.PACK_AB R126, RZ, R126 ;  /* 0x0000007eff7e723e */ /* 0x000fc800000000ff */
[----:B------:R-:W-:-:S07]  /*4f20*/  PRMT R205, R126, 0x7610, R205 ;  /* 0x000076107ecd7816 */ /* 0x000fce00000000cd */
.L_x_2619:
        /* <DEDUP_REMOVED lines=19> */
.L_x_2616:
[----:B------:R-:W-:Y:S05]  /*5060*/  @!P1 BRA `(.L_x_2620) ;  /* 0x0000000000449947 */ /* 0x000fea0003800000 */
[----:B01----:R-:W-:Y:S01]  /*5070*/  FFMA.FTZ R125, R11, R128, R131 ;  /* 0x000000800b7d7223 */ /* 0x003fe20000010083 */
[----:B-----5:R-:W-:Y:S01]  /*5080*/  LOP3.LUT P3, RZ, R219, 0xff, RZ, 0xc0, !PT ;  /* 0x000000ffdbff7812 */ /* 0x020fe2000786c0ff */
[----:B------:R-:W-:Y:S01]  /*5090*/  HFMA2 R126, -RZ, RZ, 0, 0 ;  /* 0x00000000ff7e7431 */ /* 0x000fe200000001ff */
[----:B------:R-:W-:Y:S01]  /*50a0*/  ISETP.GT.AND P2, PT, R213, RZ, PT ;  /* 0x000000ffd500720c */ /* 0x000fe20003f44270 */
[----:B------:R-:W-:-:S04]  /*50b0*/  FADD.FTZ R125, R12, -R125 ;  /* 0x8000007d0c7d7221 */ /* 0x000fc80000010000 */
[----:B------:R-:W-:Y:S01]  /*50c0*/  FMUL.FTZ R124, R212, R125 ;  /* 0x0000007dd47c7220 */ /* 0x000fe20000410000 */
[----:B------:R-:W-:-:S04]  /*50d0*/  MOV R125, RZ ;  /* 0x000000ff007d7202 */ /* 0x000fc80000000f00 */
[----:B------:R-:W-:Y:S01]  /*50e0*/  FSEL R124, R124, RZ, P2 ;  /* 0x000000ff7c7c7208 */ /* 0x000fe20001000000 */
[----:B------:R-:W-:Y:S02]  /*50f0*/  @P3 HADD2.F32 R133, -RZ, R190.H0_H0 ;  /* 0x200000beff853230 */ /* 0x000fe40000004100 */
[----:B------:R-:W-:Y:S02]  /*5100*/  @P3 HADD2.F32 R127, -RZ, R222.H0_H0 ;  /* 0x200000deff7f3230 */ /* 0x000fe40000004100 */
[----:B------:R-:W-:-:S04]  /*5110*/  FMUL.FTZ R124, R124, UR17 ;  /* 0x000000117c7c7c20 */ /* 0x000fc80008410000 */
[----:B------:R-:W-:-:S04]  /*5120*/  FMUL.FTZ R124, R124, UR16 ;  /* 0x000000107c7c7c20 */ /* 0x000fc80008410000 */
[-C--:B------:R-:W-:Y:S01]  /*5130*/  @P3 FMUL.FTZ R126, R133, R124.reuse ;  /* 0x0000007c857e3220 */ /* 0x080fe20000410000 */
[----:B------:R-:W-:-:S04]  /*5140*/  @P3 FMUL.FTZ R125, R127, R124 ;  /* 0x0000007c7f7d3220 */ /* 0x000fc80000410000 */
[----:B------:R-:W-:Y:S01]  /*5150*/  F2FP.F16.F32.PACK_AB R126, RZ, R126 ;  /* 0x0000007eff7e723e */ /* 0x000fe200000000ff */
[----:B------:R-:W-:-:S03]  /*5160*/  FADD.FTZ R72, R72, R125 ;  /* 0x0000007d48487221 */ /* 0x000fc60000010000 */
[----:B------:R-:W-:-:S07]  /*5170*/  PRMT R203, R126, 0x7610, R203 ;  /* 0x000076107ecb7816 */ /* 0x000fce00000000cb */
.L_x_2620:
[----:B------:R-:W-:Y:S05]  /*5180*/  @!P1 BRA `(.L_x_2621) ;  /* 0x0000000000409947 */ /* 0x000fea0003800000 */
[----:B01----:R-:W-:Y:S01]  /*5190*/  FFMA.FTZ R124, R16, R128, R131 ;  /* 0x00000080107c7223 */ /* 0x003fe20000010083 */
[----:B-----5:R-:W-:Y:S02]  /*51a0*/  LOP3.LUT P3, RZ, R219, 0xff00, RZ, 0xc0, !PT ;  /* 0x0000ff00dbff7812 */ /* 0x020fe4000786c0ff */
[----:B------:R-:W-:Y:S01]  /*51b0*/  ISETP.GT.AND P2, PT, R213, RZ, PT ;  /* 0x000000ffd500720c */ /* 0x000fe20003f44270 */
[----:B------:R-:W-:-:S04]  /*51c0*/  FADD.FTZ R125, R15, -R124 ;  /* 0x8000007c0f7d7221 */ /* 0x000fc80000010000 */
[----:B------:R-:W-:-:S05]  /*51d0*/  FMUL.FTZ R124, R212, R125 ;  /* 0x0000007dd47c7220 */ /* 0x000fca0000410000 */
[----:B------:R-:W-:Y:S01]  /*51e0*/  FSEL R124, R124, RZ, P2 ;  /* 0x000000ff7c7c7208 */ /* 0x000fe20001000000 */
[----:B------:R-:W-:Y:S02]  /*51f0*/  @P3 HADD2.F32 R133, -RZ, R207.H1_H1 ;  /* 0x300000cfff853230 */ /* 0x000fe40000004100 */
[----:B------:R-:W-:Y:S02]  /*5200*/  @P3 HADD2.F32 R127, -RZ, R223.H0_H0 ;  /* 0x200000dfff7f3230 */ /* 0x000fe40000004100 */
[----:B------:R-:W-:-:S04]  /*5210*/  FMUL.FTZ R124, R124, UR17 ;  /* 0x000000117c7c7c20 */ /* 0x000fc80008410000 */
[----:B------:R-:W-:Y:S01]  /*5220*/  FMUL.FTZ R126, R124, UR16 ;  /* 0x000000107c7e7c20 */ /* 0x000fe20008410000 */
[----:B------:R-:W-:-:S03]  /*5230*/  CS2R R124, SRZ ;  /* 0x00000000007c7805 */ /* 0x000fc6000001ff00 */
[-C--:B------:R-:W-:Y:S01]  /*5240*/  @P3 FMUL.FTZ R125, R133, R126.reuse ;  /* 0x0000007e857d3220 */ /* 0x080fe20000410000 */
[----:B------:R-:W-:-:S04]  /*5250*/  @P3 FMUL.FTZ R124, R127, R126 ;  /* 0x0000007e7f7c3220 */ /* 0x000fc80000410000 */
[----:B------:R-:W-:Y:S01]  /*5260*/  F2FP.F16.F32.PACK_AB R125, RZ, R125 ;  /* 0x0000007dff7d723e */ /* 0x000fe200000000ff */
[----:B------:R-:W-:-:S03]  /*5270*/  FADD.FTZ R73, R73, R124 ;  /* 0x0000007c49497221 */ /* 0x000fc60000010000 */
[----:B------:R-:W-:-:S07]  /*5280*/  PRMT R204, R125, 0x7610, R204 ;  /* 0x000076107dcc7816 */ /* 0x000fce00000000cc */
.L_x_2621:
        /* <DEDUP_REMOVED lines=10> */
[----:B------:R-:W-:Y:S02]  /*5330*/  @P3 HADD2.F32 R127, -RZ, R222.H1_H1 ;  /* 0x300000deff7f3230 */ /* 0x000fe40000004100 */
[----:B------:R-:W-:-:S04]  /*5340*/  FMUL.FTZ R124, R124, UR17 ;  /* 0x000000117c7c7c20 */ /* 0x000fc80008410000 */
[----:B------:R-:W-:-:S04]  /*5350*/  FMUL.FTZ R124, R124, UR16 ;  /* 0x000000107c7c7c20 */ /* 0x000fc80008410000 */
[-C--:B------:R-:W-:Y:S01]  /*5360*/  @P3 FMUL.FTZ R126, R133, R124.reuse ;  /* 0x0000007c857e3220 */ /* 0x080fe20000410000 */
[----:B------:R-:W-:-:S04]  /*5370*/  @P3 FMUL.FTZ R125, R127, R124 ;  /* 0x0000007c7f7d3220 */ /* 0x000fc80000410000 */
[----:B------:R-:W-:Y:S01]  /*5380*/  F2FP.F16.F32.PACK_AB R126, RZ, R126 ;  /* 0x0000007eff7e723e */ /* 0x000fe200000000ff */
[----:B------:R-:W-:-:S03]  /*5390*/  FADD.FTZ R74, R74, R125 ;  /* 0x0000007d4a4a7221 */ /* 0x000fc60000010000 */
[----:B------:R-:W-:-:S07]  /*53a0*/  PRMT R205, R126, 0x7610, R205 ;  /* 0x000076107ecd7816 */ /* 0x000fce00000000cd */
.L_x_2622:
[----:B------:R-:W-:Y:S05]  /*53b0*/  @!P1 BRA `(.L_x_2612) ;  /* 0x0000000000409947 */ /* 0x000fea0003800000 */
[----:B01----:R-:W-:Y:S01]  /*53c0*/  FFMA.FTZ R124, R18, R128, R131 ;  /* 0x00000080127c7223 */ /* 0x003fe20000010083 */
[----:B-----5:R-:W-:Y:S02]  /*53d0*/  ISETP.GE.U32.AND P3, PT, R219, 0x1000000, PT ;  /* 0x01000000db00780c */ /* 0x020fe40003f66070 */
[----:B------:R-:W-:Y:S01]  /*53e0*/  ISETP.GT.AND P2, PT, R213, RZ, PT ;  /* 0x000000ffd500720c */ /* 0x000fe20003f44270 */
[----:B------:R-:W-:-:S04]  /*53f0*/  FADD.FTZ R125, R17, -R124 ;  /* 0x8000007c117d7221 */ /* 0x000fc80000010000 */
[----:B------:R-:W-:-:S05]  /*5400*/  FMUL.FTZ R124, R212, R125 ;  /* 0x0000007dd47c7220 */ /* 0x000fca0000410000 */
[----:B------:R-:W-:Y:S01]  /*5410*/  FSEL R124, R124, RZ, P2 ;  /* 0x000000ff7c7c7208 */ /* 0x000fe20001000000 */
[----:B------:R-:W-:Y:S02]  /*5420*/  @P3 HADD2.F32 R133, -RZ, R208.H1_H1 ;  /* 0x300000d0ff853230 */ /* 0x000fe40000004100 */
[----:B------:R-:W-:Y:S02]  /*5430*/  @P3 HADD2.F32 R127, -RZ, R223.H1_H1 ;  /* 0x300000dfff7f3230 */ /* 0x000fe40000004100 */
        /* <DEDUP_REMOVED lines=8> */
.L_x_2612:
        /* <DEDUP_REMOVED lines=12> */
.L_x_2623:
        /* <DEDUP_REMOVED lines=10> */
.L_x_2624:
[----:B------:R-:W-:Y:S05]  /*5620*/  @!P1 BRA `(.L_x_2625) ;  /* 0x0000000000209947 */ /* 0x000fea0003800000 */
[----:B0123--:R-:W0:Y:S01]  /*5630*/  LDC.64 R124, c[0x0][0x390] ;  /* 0x0000e400ff7c7b82 */ /* 0x00fe220000000a00 */
[----:B------:R-:W-:-:S05]  /*5640*/  IADD3 R127, PT, PT, R215, 0x200, RZ ;  /* 0x00000200d77f7810 */ /* 0x000fca0007ffe0ff */
[----:B0-----:R-:W-:-:S06]  /*5650*/  IMAD.WIDE.U32 R124, R127, 0x8, R124 ;  /* 0x000000087f7c7825 */ /* 0x001fcc00078e007c */
[----:B------:R-:W2:Y:S02]  /*5660*/  LDG.E.64 R124, desc[UR12][R124.64] ;  /* 0x0000000c7c7c7981 */ /* 0x000ea4000c1e1b00 */
[C-C-:B--2---:R-:W-:Y:S02]  /*5670*/  SHF.R.U64 R223, R124.reuse, 0x10, R125.reuse ;  /* 0x000000107cdf7819 */ /* 0x144fe4000000127d */
[--C-:B------:R-:W-:Y:S02]  /*5680*/  SHF.R.U32.HI R126, RZ, 0x10, R125.reuse ;  /* 0x00000010ff7e7819 */ /* 0x100fe4000001167d */
[----:B------:R-:W-:Y:S02]  /*5690*/  PRMT R222, R124, 0x5410, R125 ;  /* 0x000054107cde7816 */ /* 0x000fe4000000007d */
[----:B------:R-:W-:-:S07]  /*56a0*/  PRMT R223, R223, 0x5410, R126 ;  /* 0x00005410dfdf7816 */ /* 0x000fce000000007e */
.L_x_2625:
[----:B0123--:R-:W-:Y:S01]  /*56b0*/  PRMT R124, R132, 0x5410, R130 ;  /* 0x00005410847c7816 */ /* 0x00ffe20000000082 */
[----:B------:R-:W-:Y:S06]  /*56c0*/  @!P0 BRA `(.L_x_2626) ;  /* 0x00000008005c8947 */ /* 0x000fec0003800000 */
[----:B------:R-:W-:Y:S05]  /*56d0*/  BRA.U !UP0, `(.L_x_2627) ;  /* 0x00000005083c7547 */ /* 0x000fea000b800000 */
[----:B------:R-:W-:Y:S01]  /*56e0*/  ISETP.GT.AND P2, PT, R213, RZ, PT ;  /* 0x000000ffd500720c */ /* 0x000fe20003f44270 */
[----:B-----5:R-:W-:Y:S01]  /*56f0*/  HADD2.F32 R125, -RZ, R162.H0_H0 ;  /* 0x200000a2ff7d7230 */ /* 0x020fe20000004100 */
[--C-:B------:R-:W-:Y:S01]  /*5700*/  SHF.R.U64 R133, R162, 0x10, R163.reuse ;  /* 0x00000010a2857819 */ /* 0x100fe200000012a3 */
[----:B------:R-:W-:Y:S01]  /*5710*/  HADD2.F32 R135, -RZ, R163.H0_H0 ;  /* 0x200000a3ff877230 */ /* 0x000fe20000004100 */
[----:B------:R-:W-:-:S03]  /*5720*/  SHF.R.U32.HI R137, RZ, 0x10, R163 ;  /* 0x00000010ff897819 */ /* 0x000fc600000116a3 */
[----:B------:R-:W-:Y:S02]  /*5730*/  HADD2.F32 R133, -RZ, R133.H0_H0 ;  /* 0x20000085ff857230 */ /* 0x000fe40000004100 */
[----:B------:R-:W-:-:S04]  /*5740*/  HADD2.F32 R137, -RZ, R137.H0_H0 ;  /* 0x20000089ff897230 */ /* 0x000fc80000004100 */
[-CC-:B------:R-:W-:Y:S01]  /*5750*/  @P2 FFMA.FTZ R127, R19, R128.reuse, R131.reuse ;  /* 0x00000080137f2223 */ /* 0x180fe20000010083 */
[-CC-:B------:R-:W-:Y:S01]  /*5760*/  @P2 FFMA.FTZ R126, R24, R128.reuse, R131.reuse ;  /* 0x00000080187e2223 */ /* 0x180fe20000010083 */
[-C--:B------:R-:W-:Y:S02]  /*5770*/  @P2 FFMA.FTZ R132, R26, R128.reuse, R131 ;  /* 0x000000801a842223 */ /* 0x080fe40000010083 */
        /* <DEDUP_REMOVED lines=8> */
[----:B------:R-:W-:Y:S02]  /*5800*/  F2FP.F16.F32.PACK_AB R132, RZ, R125 ;  /* 0x0000007dff84723e */ /* 0x000fe400000000ff */
[----:B------:R-:W-:Y:S01]  /*5810*/  F2FP.F16.F32.PACK_AB R134, RZ, R133 ;  /* 0x00000085ff86723e */ /* 0x000fe200000000ff */
[----:B------:R-:W-:Y:S01]  /*5820*/  @P2 FFMA.FTZ R135, R212, R130, R135 ;  /* 0x00000082d4872223 */ /* 0x000fe20000010087 */
[----:B------:R-:W-:Y:S06]  /*5830*/  @!P1 BRA `(.L_x_2628) ;  /* 0x0000000000309947 */ /* 0x000fec0003800000 */
[----:B------:R-:W-:Y:S01]  /*5840*/  LOP3.LUT P2, RZ, R218, 0xff, RZ, 0xc0, !PT ;  /* 0x000000ffdaff7812 */ /* 0x000fe2000784c0ff */
[----:B------:R-:W-:Y:S01]  /*5850*/  FMUL.FTZ R125, R125, UR17 ;  /* 0x000000117d7d7c20 */ /* 0x000fe20008410000 */
[----:B------:R-:W-:-:S03]  /*5860*/  HFMA2 R126, -RZ, RZ, 0, 0 ;  /* 0x00000000ff7e7431 */ /* 0x000fc600000001ff */
[----:B------:R-:W-:Y:S01]  /*5870*/  FMUL.FTZ R130, R125, UR16 ;  /* 0x000000107d827c20 */ /* 0x000fe20008410000 */
[----:B------:R-:W-:-:S07]  /*5880*/  MOV R125, RZ ;  /* 0x000000ff007d7202 */ /* 0x000fce0000000f00 */
[----:B------:R-:W-:Y:S02]  /*5890*/  @P2 HADD2.F32 R127, -RZ, R182.H0_H0 ;  /* 0x200000b6ff7f2230 */ /* 0x000fe40000004100 */
[----:B------:R-:W-:-:S03]  /*58a0*/  @P2 HADD2.F32 R139, -RZ, R222.H0_H0 ;  /* 0x200000deff8b2230 */ /* 0x000fc60000004100 */
[----:B------:R-:W-:Y:S02]  /*58b0*/  @P2 FMUL.FTZ R126, R130, R127 ;  /* 0x0000007f827e2220 */ /* 0x000fe40000410000 */
[----:B------:R-:W-:-:S03]  /*58c0*/  @P2 FMUL.FTZ R125, R139, R130 ;  /* 0x000000828b7d2220 */ /* 0x000fc60000410000 */
[----:B------:R-:W-:Y:S01]  /*58d0*/  F2FP.F16.F32.PACK_AB R126, RZ, R126 ;  /* 0x0000007eff7e723e */ /* 0x000fe200000000ff */
[----:B------:R-:W-:-:S03]  /*58e0*/  FADD.FTZ R68, R68, R125 ;  /* 0x0000007d44447221 */ /* 0x000fc60000010000 */
[----:B------:R-:W-:-:S07]  /*58f0*/  PRMT R203, R126, 0x7610, R203 ;  /* 0x000076107ecb7816 */ /* 0x000fce00000000cb */
.L_x_2628:
[----:B------:R-:W-:Y:S05]  /*5900*/  @!P1 BRA `(.L_x_2629) ;  /* 0x0000000000309947 */ /* 0x000fea0003800000 */
[----:B------:R-:W-:Y:S01]  /*5910*/  LOP3.LUT P2, RZ, R218, 0xff00, RZ, 0xc0, !PT ;  /* 0x0000ff00daff7812 */ /* 0x000fe2000784c0ff */
[----:B------:R-:W-:Y:S01]  /*5920*/  FMUL.FTZ R133, R133, UR17 ;  /* 0x0000001185857c20 */ /* 0x000fe20008410000 */
[----:B------:R-:W-:Y:S01]  /*5930*/  HFMA2 R125, -RZ, RZ, 0, 0 ;  /* 0x00000000ff7d7431 */ /* 0x000fe200000001ff */
[----:B------:R-:W-:Y:S02]  /*5940*/  MOV R126, RZ ;  /* 0x000000ff007e7202 */ /* 0x000fe40000000f00 */
        /* <DEDUP_REMOVED lines=8> */
.L_x_2629:
[----:B------:R-:W-:Y:S05]  /*59d0*/  @!P1 BRA `(.L_x_2630) ;  /* 0x0000000000309947 */ /* 0x000fea0003800000 */
[----:B------:R-:W-:Y:S01]  /*59e0*/  LOP3.LUT P2, RZ, R218, 0xff0000, RZ, 0xc0, !PT ;  /* 0x00ff0000daff7812 */ /* 0x000fe2000784c0ff */
[----:B------:R-:W-:Y:S01]  /*59f0*/  FMUL.FTZ R125, R135, UR17 ;  /* 0x00000011877d7c20 */ /* 0x000fe20008410000 */
[----:B------:R-:W-:-:S03]  /*5a00*/  HFMA2 R126, -RZ, RZ, 0, 0 ;  /* 0x00000000ff7e7431 */ /* 0x000fc600000001ff */
[----:B------:R-:W-:Y:S01]  /*5a10*/  FMUL.FTZ R130, R125, UR16 ;  /* 0x000000107d827c20 */ /* 0x000fe20008410000 */
[----:B------:R-:W-:-:S07]  /*5a20*/  MOV R125, RZ ;  /* 0x000000ff007d7202 */ /* 0x000fce0000000f00 */
[----:B------:R-:W-:Y:S02]  /*5a30*/  @P2 HADD2.F32 R127, -RZ, R183.H0_H0 ;  /* 0x200000b7ff7f2230 */ /* 0x000fe40000004100 */
[----:B------:R-:W-:-:S03]  /*5a40*/  @P2 HADD2.F32 R133, -RZ, R222.H1_H1 ;  /* 0x300000deff852230 */ /* 0x000fc60000004100 */
[----:B------:R-:W-:Y:S02]  /*5a50*/  @P2 FMUL.FTZ R126, R130, R127 ;  /* 0x0000007f827e2220 */ /* 0x000fe40000410000 */
[----:B------:R-:W-:-:S03]  /*5a60*/  @P2 FMUL.FTZ R125, R133, R130 ;  /* 0x00000082857d2220 */ /* 0x000fc60000410000 */
[----:B------:R-:W-:Y:S01]  /*5a70*/  F2FP.F16.F32.PACK_AB R126, RZ, R126 ;  /* 0x0000007eff7e723e */ /* 0x000fe200000000ff */
[----:B------:R-:W-:-:S03]  /*5a80*/  FADD.FTZ R70, R70, R125 ;  /* 0x0000007d46467221 */ /* 0x000fc60000010000 */
[----:B------:R-:W-:-:S07]  /*5a90*/  PRMT R205, R126, 0x7610, R205 ;  /* 0x000076107ecd7816 */ /* 0x000fce00000000cd */
.L_x_2630:
        /* <DEDUP_REMOVED lines=8> */
[----:B------:R-:W-:-:S04]  /*5b20*/  FMUL.FTZ R137, R137, UR17 ;  /* 0x0000001189897c20 */ /* 0x000fc80008410000 */
[----:B------:R-:W-:-:S08]  /*5b30*/  FMUL.FTZ R137, R137, UR16 ;  /* 0x0000001089897c20 */ /* 0x000fd00008410000 */
[----:B------:R-:W-:Y:S01]  /*5b40*/  @P2 HADD2.F32 R126, -RZ, R124.H0_H0 ;  /* 0x2000007cff7e2230 */ /* 0x000fe20000004100 */
[----:B------:R-:W-:Y:S01]  /*5b50*/  CS2R R124, SRZ ;  /* 0x00000000007c7805 */ /* 0x000fe2000001ff00 */
[----:B------:R-:W-:-:S03]  /*5b60*/  @P2 HADD2.F32 R130, -RZ, R223.H1_H1 ;  /* 0x300000dfff822230 */ /* 0x000fc60000004100 */
[----:B------:R-:W-:Y:S02]  /*5b70*/  @P2 FMUL.FTZ R125, R137, R126 ;  /* 0x0000007e897d2220 */ /* 0x000fe40000410000 */
[----:B------:R-:W-:-:S03]  /*5b80*/  @P2 FMUL.FTZ R124, R130, R137 ;  /* 0x00000089827c2220 */ /* 0x000fc60000410000 */
[----:B------:R-:W-:Y:S01]  /*5b90*/  F2FP.F16.F32.PACK_AB R125, RZ, R125 ;  /* 0x0000007dff7d723e */ /* 0x000fe200000000ff */
[----:B------:R-:W-:-:S03]  /*5ba0*/  FADD.FTZ R71, R71, R124 ;  /* 0x0000007c47477221 */ /* 0x000fc60000010000 */
[----:B------:R-:W-:Y:S01]  /*5bb0*/  PRMT R206, R125, 0x7610, R206 ;  /* 0x000076107dce7816 */ /* 0x000fe200000000ce */
[----:B------:R-:W-:Y:S06]  /*5bc0*/  BRA `(.L_x_2631) ;  /* 0x0000000c00707947 */ /* 0x000fec0003800000 */
.L_x_2627:
[----:B------:R-:W-:Y:S01]  /*5bd0*/  ISETP.GT.AND P2, PT, R213, RZ, PT ;  /* 0x000000ffd500720c */ /* 0x000fe20003f44270 */
[----:B-----5:R-:W-:-:S12]  /*5be0*/  HADD2.F32 R125, -RZ, R162.H0_H0 ;  /* 0x200000a2ff7d7230 */ /* 0x020fd80000004100 */
[----:B------:R-:W-:-:S04]  /*5bf0*/  @P2 FFMA.FTZ R127, R19, R128, R131 ;  /* 0x00000080137f2223 */ /* 0x000fc80000010083 */
[----:B------:R-:W-:-:S04]  /*5c00*/  @P2 FADD.FTZ R127, R20, -R127 ;  /* 0x8000007f147f2221 */ /* 0x000fc80000010000 */
        /* <DEDUP_REMOVED lines=9> */
[-C--:B------:R-:W-:Y:S02]  /*5ca0*/  @P3 FMUL.FTZ R126, R132, R127.reuse ;  /* 0x0000007f847e3220 */ /* 0x080fe40000410000 */
[----:B------:R-:W-:-:S03]  /*5cb0*/  @P3 FMUL.FTZ R125, R130, R127 ;  /* 0x0000007f827d3220 */ /* 0x000fc60000410000 */
[----:B------:R-:W-:Y:S01]  /*5cc0*/  F2FP.F16.F32.PACK_AB R126, RZ, R126 ;  /* 0x0000007eff7e723e */ /* 0x000fe200000000ff */
[----:B------:R-:W-:-:S03]  /*5cd0*/  FADD.FTZ R68, R68, R125 ;  /* 0x0000007d44447221 */ /* 0x000fc60000010000 */
[----:B------:R-:W-:-:S07]  /*5ce0*/  PRMT R203, R126, 0x7610, R203 ;  /* 0x000076107ecb7816 */ /* 0x000fce00000000cb */
.L_x_2632:
[----:B------:R-:W-:Y:S05]  /*5cf0*/  @!P1 BRA `(.L_x_2633) ;  /* 0x0000000000409947 */ /* 0x000fea0003800000 */
[----:B------:R-:W-:Y:S01]  /*5d00*/  SHF.R.U64 R125, R162, 0x10, R163 ;  /* 0x00000010a27d7819 */ /* 0x000fe200000012a3 */
[----:B------:R-:W-:Y:S01]  /*5d10*/  @P2 FFMA.FTZ R126, R24, R128, R131 ;  /* 0x00000080187e2223 */ /* 0x000fe20000010083 */
[----:B------:R-:W-:-:S03]  /*5d20*/  LOP3.LUT P3, RZ, R218, 0xff00, RZ, 0xc0, !PT ;  /* 0x0000ff00daff7812 */ /* 0x000fc6000786c0ff */
[----:B------:R-:W-:Y:S02]  /*5d30*/  HADD2.F32 R125, -RZ, R125.H0_H0 ;  /* 0x2000007dff7d7230 */ /* 0x000fe40000004100 */
[----:B------:R-:W-:-:S04]  /*5d40*/  @P2 FADD.FTZ R126, R23, -R126 ;  /* 0x8000007e177e2221 */ /* 0x000fc80000010000 */
[----:B------:R-:W-:Y:S01]  /*5d50*/  @P2 FFMA.FTZ R125, R212, R126, R125 ;  /* 0x0000007ed47d2223 */ /* 0x000fe2000001007d */
[----:B------:R-:W-:-:S03]  /*5d60*/  CS2R R126, SRZ ;  /* 0x00000000007e7805 */ /* 0x000fc6000001ff00 */
        /* <DEDUP_REMOVED lines=9> */
.L_x_2633:
[----:B------:R-:W-:Y:S05]  /*5e00*/  @!P1 BRA `(.L_x_2634) ;  /* 0x0000000000409947 */ /* 0x000fea0003800000 */
[----:B------:R-:W-:Y:S01]  /*5e10*/  @P2 FFMA.FTZ R127, R21, R128, R131 ;  /* 0x00000080157f2223 */ /* 0x000fe20000010083 */
[----:B------:R-:W-:Y:S01]  /*5e20*/  LOP3.LUT P3, RZ, R218, 0xff0000, RZ, 0xc0, !PT ;  /* 0x00ff0000daff7812 */ /* 0x000fe2000786c0ff */
[----:B------:R-:W-:Y:S02]  /*5e30*/  HADD2.F32 R125, -RZ, R163.H0_H0 ;  /* 0x200000a3ff7d7230 */ /* 0x000fe40000004100 */
[----:B------:R-:W-:Y:S02]  /*5e40*/  HFMA2 R126, -RZ, RZ, 0, 0 ;  /* 0x00000000ff7e7431 */ /* 0x000fe400000001ff */
[----:B------:R-:W-:-:S04]  /*5e50*/  @P2 FADD.FTZ R127, R22, -R127 ;  /* 0x8000007f167f2221 */ /* 0x000fc80000010000 */
[----:B------:R-:W-:-:S04]  /*5e60*/  @P2 FFMA.FTZ R125, R212, R127, R125 ;  /* 0x0000007fd47d2223 */ /* 0x000fc8000001007d */
[----:B------:R-:W-:Y:S01]  /*5e70*/  FMUL.FTZ R125, R125, UR17 ;  /* 0x000000117d7d7c20 */ /* 0x000fe20008410000 */
[----:B------:R-:W-:-:S03]  /*5e80*/  @P3 HADD2.F32 R132, -RZ, R183.H0_H0 ;  /* 0x200000b7ff843230 */ /* 0x000fc60000004100 */
[----:B------:R-:W-:Y:S01]  /*5e90*/  FMUL.FTZ R127, R125, UR16 ;  /* 0x000000107d7f7c20 */ /* 0x000fe20008410000 */
[----:B------:R-:W-:Y:S01]  /*5ea0*/  @P3 HADD2.F32 R130, -RZ, R222.H1_H1 ;  /* 0x300000deff823230 */ /* 0x000fe20000004100 */
[----:B------:R-:W-:Y:S02]  /*5eb0*/  MOV R125, RZ ;  /* 0x000000ff007d7202 */ /* 0x000fe40000000f00 */
[-C--:B------:R-:W-:Y:S02]  /*5ec0*/  @P3 FMUL.FTZ R126, R132, R127.reuse ;  /* 0x0000007f847e3220 */ /* 0x080fe40000410000 */
[----:B------:R-:W-:-:S03]  /*5ed0*/  @P3 FMUL.FTZ R125, R130, R127 ;  /* 0x0000007f827d3220 */ /* 0x000fc60000410000 */
[----:B------:R-:W-:Y:S01]  /*5ee0*/  F2FP.F16.F32.PACK_AB R126, RZ, R126 ;  /* 0x0000007eff7e723e */ /* 0x000fe200000000ff */
[----:B------:R-:W-:-:S03]  /*5ef0*/  FADD.FTZ R70, R70, R125 ;  /* 0x0000007d46467221 */ /* 0x000fc60000010000 */
[----:B------:R-:W-:-:S07]  /*5f00*/  PRMT R205, R126, 0x7610, R205 ;  /* 0x000076107ecd7816 */ /* 0x000fce00000000cd */
.L_x_2634:
[----:B------:R-:W-:Y:S05]  /*5f10*/  @!P1 BRA `(.L_x_2631) ;  /* 0x00000008009c9947 */ /* 0x000fea0003800000 */
[----:B------:R-:W-:Y:S01]  /*5f20*/  SHF.R.U32.HI R125, RZ, 0x10, R163 ;  /* 0x00000010ff7d7819 */ /* 0x000fe200000116a3 */
[----:B------:R-:W-:Y:S01]  /*5f30*/  @P2 FFMA.FTZ R126, R26, R128, R131 ;  /* 0x000000801a7e2223 */ /* 0x000fe20000010083 */
[----:B------:R-:W-:-:S03]  /*5f40*/  ISETP.GE.U32.AND P3, PT, R218, 0x1000000, PT ;  /* 0x01000000da00780c */ /* 0x000fc60003f66070 */
[----:B------:R-:W-:Y:S02]  /*5f50*/  HADD2.F32 R125, -RZ, R125.H0_H0 ;  /* 0x2000007dff7d7230 */ /* 0x000fe40000004100 */
[----:B------:R-:W-:-:S04]  /*5f60*/  @P2 FADD.FTZ R126, R25, -R126 ;  /* 0x8000007e197e2221 */ /* 0x000fc80000010000 */
[----:B------:R-:W-:Y:S01]  /*5f70*/  @P2 FFMA.FTZ R125, R212, R126, R125 ;  /* 0x0000007ed47d2223 */ /* 0x000fe2000001007d */
[----:B------:R-:W-:-:S03]  /*5f80*/  HFMA2 R126, -RZ, RZ, 0, 0 ;  /* 0x00000000ff7e7431 */ /* 0x000fc600000001ff */
[----:B------:R-:W-:Y:S01]  /*5f90*/  FMUL.FTZ R125, R125, UR17 ;  /* 0x000000117d7d7c20 */ /* 0x000fe20008410000 */
[----:B------:R-:W-:Y:S01]  /*5fa0*/  @P3 HADD2.F32 R132, -RZ, R124.H0_H0 ;  /* 0x2000007cff843230 */ /* 0x000fe20000004100 */
[----:B------:R-:W-:Y:S01]  /*5fb0*/  MOV R124, RZ ;  /* 0x000000ff007c7202 */ /* 0x000fe20000000f00 */
        /* <DEDUP_REMOVED lines=8> */
.L_x_2626:
        /* <DEDUP_REMOVED lines=29> */
.L_x_2636:
[----:B------:R-:W-:Y:S05]  /*6210*/  @!P1 BRA `(.L_x_2637) ;  /* 0x00000000002c9947 */ /* 0x000fea0003800000 */
        /* <DEDUP_REMOVED lines=11> */
.L_x_2637:
[----:B------:R-:W-:Y:S02]  /*62d0*/  F2FP.F16.F32.PACK_AB R133, RZ, R133 ;  /* 0x00000085ff85723e */ /* 0x000fe400000000ff */
[----:B------:R-:W-:Y:S02]  /*62e0*/  F2FP.F16.F32.PACK_AB R135, RZ, R134 ;  /* 0x00000086ff87723e */ /* 0x000fe400000000ff */
[----:B------:R-:W-:Y:S02]  /*62f0*/  FSEL R132, R132, RZ, P2 ;  /* 0x000000ff84847208 */ /* 0x000fe40001000000 */
        /* <DEDUP_REMOVED lines=8> */
[----:B------:R-:W-:-:S03]  /*6380*/  @P2 HADD2.F32 R134, -RZ, R222.H1_H1 ;  /* 0x300000deff862230 */ /* 0x000fc60000004100 */
[-C--:B------:R-:W-:Y:S02]  /*6390*/  @P2 FMUL.FTZ R126, R136, R127.reuse ;  /* 0x0000007f887e2220 */ /* 0x080fe40000410000 */
[----:B------:R-:W-:-:S03]  /*63a0*/  @P2 FMUL.FTZ R125, R134, R127 ;  /* 0x0000007f867d2220 */ /* 0x000fc60000410000 */
[----:B------:R-:W-:Y:S01]  /*63b0*/  F2FP.F16.F32.PACK_AB R126, RZ, R126 ;  /* 0x0000007eff7e723e */ /* 0x000fe200000000ff */
[----:B------:R-:W-:-:S03]  /*63c0*/  FADD.FTZ R70, R70, R125 ;  /* 0x0000007d46467221 */ /* 0x000fc60000010000 */
[----:B------:R-:W-:-:S07]  /*63d0*/  PRMT R205, R126, 0x7610, R205 ;  /* 0x000076107ecd7816 */ /* 0x000fce00000000cd */
.L_x_2638:
        /* <DEDUP_REMOVED lines=8> */
[----:B------:R-:W-:Y:S01]  /*6460*/  FMUL.FTZ R125, R132, UR17 ;  /* 0x00000011847d7c20 */ /* 0x000fe20008410000 */
[----:B------:R-:W-:-:S03]  /*6470*/  HFMA2 R126, -RZ, RZ, 0, 0 ;  /* 0x00000000ff7e7431 */ /* 0x000fc600000001ff */
[----:B------:R-:W-:-:S08]  /*6480*/  FMUL.FTZ R125, R125, UR16 ;  /* 0x000000107d7d7c20 */ /* 0x000fd00008410000 */
[----:B------:R-:W-:Y:S01]  /*6490*/  @P2 HADD2.F32 R132, -RZ, R124.H0_H0 ;  /* 0x2000007cff842230 */ /* 0x000fe20000004100 */
[----:B------:R-:W-:Y:S01]  /*64a0*/  MOV R124, RZ ;  /* 0x000000ff007c7202 */ /* 0x000fe20000000f00 */
[----:B------:R-:W-:-:S03]  /*64b0*/  @P2 HADD2.F32 R130, -RZ, R223.H1_H1 ;  /* 0x300000dfff822230 */ /* 0x000fc60000004100 */
[-C--:B------:R-:W-:Y:S02]  /*64c0*/  @P2 FMUL.FTZ R126, R132, R125.reuse ;  /* 0x0000007d847e2220 */ /* 0x080fe40000410000 */
[----:B------:R-:W-:-:S03]  /*64d0*/  @P2 FMUL.FTZ R124, R130, R125 ;  /* 0x0000007d827c2220 */ /* 0x000fc60000410000 */
[----:B------:R-:W-:Y:S01]  /*64e0*/  F2FP.F16.F32.PACK_AB R126, RZ, R126 ;  /* 0x0000007eff7e723e */ /* 0x000fe200000000ff */
[----:B------:R-:W-:-:S03]  /*64f0*/  FADD.FTZ R71, R71, R124 ;  /* 0x0000007c47477221 */ /* 0x000fc60000010000 */
[----:B------:R-:W-:Y:S01]  /*6500*/  PRMT R206, R126, 0x7610, R206 ;  /* 0x000076107ece7816 */ /* 0x000fe200000000ce */
[----:B------:R-:W-:Y:S06]  /*6510*/  BRA `(.L_x_2631) ;  /* 0x00000004001c7947 */ /* 0x000fec0003800000 */
.L_x_2635:
        /* <DEDUP_REMOVED lines=13> */
[-C--:B------:R-:W-:Y:S01]  /*65f0*/  @P3 FMUL.FTZ R126, R132, R127.reuse ;  /* 0x0000007f847e3220 */ /* 0x080fe20000410000 */
[----:B------:R-:W-:-:S04]  /*6600*/  @P3 FMUL.FTZ R125, R130, R127 ;  /* 0x0000007f827d3220 */ /* 0x000fc80000410000 */
[----:B------:R-:W-:Y:S01]  /*6610*/  F2FP.F16.F32.PACK_AB R126, RZ, R126 ;  /* 0x0000007eff7e723e */ /* 0x000fe200000000ff */
[----:B------:R-:W-:-:S03]  /*6620*/  FADD.FTZ R68, R68, R125 ;  /* 0x0000007d44447221 */ /* 0x000fc60000010000 */
[----:B------:R-:W-:-:S07]  /*6630*/  PRMT R203, R126, 0x7610, R203 ;  /* 0x000076107ecb7816 */ /* 0x000fce00000000cb */
.L_x_2639:
[----:B------:R-:W-:Y:S05]  /*6640*/  @!P1 BRA `(.L_x_2640) ;  /* 0x0000000000409947 */ /* 0x000fea0003800000 */
[----:B------:R-:W-:Y:S01]  /*6650*/  FFMA.FTZ R126, R24, R128, R131 ;  /* 0x00000080187e7223 */ /* 0x000fe20000010083 */
[----:B-----5:R-:W-:Y:S02]  /*6660*/  LOP3.LUT P3, RZ, R218, 0xff00, RZ, 0xc0, !PT ;  /* 0x0000ff00daff7812 */ /* 0x020fe4000786c0ff */
[----:B------:R-:W-:Y:S01]  /*6670*/  ISETP.GT.AND P2, PT, R213, RZ, PT ;  /* 0x000000ffd500720c */ /* 0x000fe20003f44270 */
[----:B------:R-:W-:Y:S01]  /*6680*/  FADD.FTZ R125, R23, -R126 ;  /* 0x8000007e177d7221 */ /* 0x000fe20000010000 */
[----:B------:R-:W-:-:S03]  /*6690*/  CS2R R126, SRZ ;  /* 0x00000000007e7805 */ /* 0x000fc6000001ff00 */
[----:B------:R-:W-:-:S05]  /*66a0*/  FMUL.FTZ R125, R212, R125 ;  /* 0x0000007dd47d7220 */ /* 0x000fca0000410000 */
[----:B------:R-:W-:Y:S01]  /*66b0*/  FSEL R125, R125, RZ, P2 ;  /* 0x000000ff7d7d7208 */ /* 0x000fe20001000000 */
[----:B------:R-:W-:Y:S02]  /*66c0*/  @P3 HADD2.F32 R132, -RZ, R124.H1_H1 ;  /* 0x3000007cff843230 */ /* 0x000fe40000004100 */
        /* <DEDUP_REMOVED lines=8> */
.L_x_2640:
        /* <DEDUP_REMOVED lines=18> */
.L_x_2641:
[----:B------:R-:W-:Y:S05]  /*6870*/  @!P1 BRA `(.L_x_2631) ;  /* 0x0000000000449947 */ /* 0x000fea0003800000 */
[----:B------:R-:W-:Y:S01]  /*6880*/  FFMA.FTZ R126, R26, R128, R131 ;  /* 0x000000801a7e7223 */ /* 0x000fe20000010083 */
[----:B-----5:R-:W-:Y:S02]  /*6890*/  ISETP.GE.U32.AND P3, PT, R218, 0x1000000, PT ;  /* 0x01000000da00780c */ /* 0x020fe40003f66070 */
[----:B------:R-:W-:Y:S01]  /*68a0*/  ISETP.GT.AND P2, PT, R213, RZ, PT ;  /* 0x000000ffd500720c */ /* 0x000fe20003f44270 */
[----:B------:R-:W-:Y:S01]  /*68b0*/  FADD.FTZ R125, R25, -R126 ;  /* 0x8000007e197d7221 */ /* 0x000fe20000010000 */
[----:B------:R-:W-:-:S03]  /*68c0*/  HFMA2 R126, -RZ, RZ, 0, 0 ;  /* 0x00000000ff7e7431 */ /* 0x000fc600000001ff */
[----:B------:R-:W-:-:S05]  /*68d0*/  FMUL.FTZ R125, R212, R125 ;  /* 0x0000007dd47d7220 */ /* 0x000fca0000410000 */
[----:B------:R-:W-:Y:S01]  /*68e0*/  FSEL R125, R125, RZ, P2 ;  /* 0x000000ff7d7d7208 */ /* 0x000fe20001000000 */
[----:B------:R-:W-:Y:S01]  /*68f0*/  @P3 HADD2.F32 R132, -RZ, R124.H0_H0 ;  /* 0x2000007cff843230 */ /* 0x000fe20000004100 */
[----:B------:R-:W-:Y:S01]  /*6900*/  MOV R124, RZ ;  /* 0x000000ff007c7202 */ /* 0x000fe20000000f00 */
        /* <DEDUP_REMOVED lines=8> */
.L_x_2631:
        /* <DEDUP_REMOVED lines=10> */
.L_x_2642:
        /* <DEDUP_REMOVED lines=10> */
.L_x_2643:
        /* <DEDUP_REMOVED lines=9> */
.L_x_2644:
        /* <DEDUP_REMOVED lines=35> */
.L_x_2647:
        /* <DEDUP_REMOVED lines=12> */
.L_x_2648:
        /* <DEDUP_REMOVED lines=13> */
.L_x_2649:
        /* <DEDUP_REMOVED lines=19> */
.L_x_2646:
        /* <DEDUP_REMOVED lines=17> */
.L_x_2651:
        /* <DEDUP_REMOVED lines=18> */
.L_x_2652:
        /* <DEDUP_REMOVED lines=16> */
.L_x_2653:
        /* <DEDUP_REMOVED lines=19> */
.L_x_2645:
        /* <DEDUP_REMOVED lines=26> */
.L_x_2655:
        /* <DEDUP_REMOVED lines=16> */
.L_x_2656:
        /* <DEDUP_REMOVED lines=17> */
.L_x_2657:
        /* <DEDUP_REMOVED lines=19> */
.L_x_2654:
        /* <DEDUP_REMOVED lines=18> */
.L_x_2658:
        /* <DEDUP_REMOVED lines=17> */
.L_x_2659:
        /* <DEDUP_REMOVED lines=18> */
.L_x_2660:
        /* <DEDUP_REMOVED lines=17> */
.L_x_2650:
        /* <DEDUP_REMOVED lines=12> */
.L_x_2661:
        /* <DEDUP_REMOVED lines=10> */
.L_x_2662:
        /* <DEDUP_REMOVED lines=9> */
.L_x_2663:
        /* <DEDUP_REMOVED lines=37> */
.L_x_2666:
        /* <DEDUP_REMOVED lines=13> */
.L_x_2667:
        /* <DEDUP_REMOVED lines=13> */
.L_x_2668:
        /* <DEDUP_REMOVED lines=19> */
.L_x_2665:
        /* <DEDUP_REMOVED lines=18> */
.L_x_2670:
        /* <DEDUP_REMOVED lines=17> */
.L_x_2671:
        /* <DEDUP_REMOVED lines=17> */
.L_x_2672:
        /* <DEDUP_REMOVED lines=19> */
.L_x_2664:
        /* <DEDUP_REMOVED lines=29> */
.L_x_2674:
        /* <DEDUP_REMOVED lines=12> */
.L_x_2675:
        /* <DEDUP_REMOVED lines=17> */
.L_x_2676:
        /* <DEDUP_REMOVED lines=20> */
.L_x_2673:
        /* <DEDUP_REMOVED lines=18> */
.L_x_2677:
        /* <DEDUP_REMOVED lines=17> */
.L_x_2678:
        /* <DEDUP_REMOVED lines=18> */
.L_x_2679:
        /* <DEDUP_REMOVED lines=18> */
.L_x_2669:
        /* <DEDUP_REMOVED lines=10> */
.L_x_2680:
        /* <DEDUP_REMOVED lines=10> */
.L_x_2681:
        /* <DEDUP_REMOVED lines=9> */
.L_x_2682:
[----:B------:R-:W-:Y:S05]  /*9490*/  @!P0 BRA `(.L_x_2683) ;  /* 0x0000000800508947 */ /* 0x000fea0003800000 */
[----:B------:R-:W-:Y:S05]  /*94a0*/  BRA.U !UP0, `(.L_x_2684) ;  /* 0x0000000508347547 */ /* 0x000fea000b800000 */
[----:B------:R-:W-:Y:S01]  /*94b0*/  ISETP.GT.AND P2, PT, R213, RZ, PT ;  /* 0x000000ffd500720c */ /* 0x000fe20003f44270 */
[----:B01---5:R-:W-:Y:S01]  /*94c0*/  HADD2.F32 R125, -RZ, R156.H0_H0 ;  /* 0x2000009cff7d7230 */ /* 0x023fe20000004100 */
[--C-:B------:R-:W-:Y:S01]  /*94d0*/  SHF.R.U64 R127, R156, 0x10, R157.reuse ;  /* 0x000000109c7f7819 */ /* 0x100fe2000000129d */
[----:B------:R-:W-:Y:S01]  /*94e0*/  HADD2.F32 R135, -RZ, R157.H0_H0 ;  /* 0x2000009dff877230 */ /* 0x000fe20000004100 */
        /* <DEDUP_REMOVED lines=10> */
[C---:B------:R-:W-:Y:S01]  /*9590*/  @P2 FFMA.FTZ R125, R212.reuse, R124, R125 ;  /* 0x0000007cd47d2223 */ /* 0x040fe2000001007d */
[----:B------:R-:W-:Y:S01]  /*95a0*/  @P2 FFMA.FTZ R127, R212, R133, R127 ;  /* 0x00000085d47f2223 */ /* 0x000fe2000001007f */
[----:B------:R-:W-:Y:S01]  /*95b0*/  @P2 FADD.FTZ R124, R144, -R137 ;  /* 0x80000089907c2221 */ /* 0x000fe20000010000 */
[----:B------:R-:W-:-:S02]  /*95c0*/  @P2 FFMA.FTZ R139, R212, R126, R139 ;  /* 0x0000007ed48b2223 */ /* 0x000fc4000001008b */
[----:B------:R-:W-:Y:S01]  /*95d0*/  F2FP.F16.F32.PACK_AB R132, RZ, R125 ;  /* 0x0000007dff84723e */ /* 0x000fe200000000ff */
[----:B------:R-:W-:Y:S01]  /*95e0*/  @P2 FFMA.FTZ R135, R212, R124, R135 ;  /* 0x0000007cd4872223 */ /* 0x000fe20000010087 */
        /* <DEDUP_REMOVED lines=13> */
.L_x_2685:
        /* <DEDUP_REMOVED lines=12> */
.L_x_2686:
        /* <DEDUP_REMOVED lines=13> */
.L_x_2687:
        /* <DEDUP_REMOVED lines=19> */
.L_x_2684:
        /* <DEDUP_REMOVED lines=17> */
.L_x_2689:
[----:B------:R-:W-:Y:S05]  /*9a90*/  @!P1 BRA `(.L_x_2690) ;  /* 0x0000000000449947 */ /* 0x000fea0003800000 */
[----:B01---5:R-:W-:Y:S01]  /*9aa0*/  SHF.R.U64 R125, R156, 0x10, R157 ;  /* 0x000000109c7d7819 */ /* 0x023fe2000000129d */
[----:B------:R-:W-:Y:S01]  /*9ab0*/  @P2 FFMA.FTZ R127, R148, R128, R131 ;  /* 0x00000080947f2223 */ /* 0x000fe20000010083 */
[----:B------:R-:W-:Y:S01]  /*9ac0*/  LOP3.LUT P3, RZ, R214, 0xff00, RZ, 0xc0, !PT ;  /* 0x0000ff00d6ff7812 */ /* 0x000fe2000786c0ff */
[----:B------:R-:W-:Y:S01]  /*9ad0*/  HFMA2 R126, -RZ, RZ, 0, 0 ;  /* 0x00000000ff7e7431 */ /* 0x000fe200000001ff */
[----:B------:R-:W-:Y:S01]  /*9ae0*/  MOV R124, RZ ;  /* 0x000000ff007c7202 */ /* 0x000fe20000000f00 */
[----:B------:R-:W-:Y:S02]  /*9af0*/  HADD2.F32 R125, -RZ, R125.H0_H0 ;  /* 0x2000007dff7d7230 */ /* 0x000fe40000004100 */
[----:B------:R-:W-:-:S04]  /*9b00*/  @P2 FADD.FTZ R127, R146, -R127 ;  /* 0x8000007f927f2221 */ /* 0x000fc80000010000 */
[----:B------:R-:W-:-:S04]  /*9b10*/  @P2 FFMA.FTZ R125, R212, R127, R125 ;  /* 0x0000007fd47d2223 */ /* 0x000fc8000001007d */
        /* <DEDUP_REMOVED lines=9> */
.L_x_2690:
        /* <DEDUP_REMOVED lines=16> */
.L_x_2691:
        /* <DEDUP_REMOVED lines=19> */
.L_x_2683:
        /* <DEDUP_REMOVED lines=26> */
.L_x_2693:
        /* <DEDUP_REMOVED lines=16> */
.L_x_2694:
        /* <DEDUP_REMOVED lines=17> */
.L_x_2695:
        /* <DEDUP_REMOVED lines=19> */
.L_x_2692:
        /* <DEDUP_REMOVED lines=18> */
.L_x_2696:
        /* <DEDUP_REMOVED lines=17> */
.L_x_2697:
        /* <DEDUP_REMOVED lines=18> */
.L_x_2698:
        /* <DEDUP_REMOVED lines=17> */
.L_x_2688:
        /* <DEDUP_REMOVED lines=12> */
.L_x_2699:
        /* <DEDUP_REMOVED lines=10> */
.L_x_2700:
[----:B------:R-:W-:Y:S01]  /*a880*/  IADD3 R215, PT, PT, R215, 0x600, RZ ;  /* 0x00000600d7d77810 */ /* 0x000fe20007ffe0ff */
[----:B------:R-:W-:Y:S06]  /*a890*/  @!P1 BRA `(.L_x_2701) ;  /* 0x00000000001c9947 */ /* 0x000fec0003800000 */
[----:B0123--:R-:W0:Y:S02]  /*a8a0*/  LDC.64 R124, c[0x0][0x390] ;  /* 0x0000e400ff7c7b82 */ /* 0x00fe240000000a00 */
[----:B0-----:R-:W-:-:S06]  /*a8b0*/  IMAD.WIDE.U32 R124, R215, 0x8, R124 ;  /* 0x00000008d77c7825 */ /* 0x001fcc00078e007c */
[----:B------:R-:W2:Y:S02]  /*a8c0*/  LDG.E.64 R124, desc[UR12][R124.64] ;  /* 0x0000000c7c7c7981 */ /* 0x000ea4000c1e1b00 */
[C-C-:B--2---:R-:W-:Y:S02]  /*a8d0*/  SHF.R.U64 R223, R124.reuse, 0x10, R125.reuse ;  /* 0x000000107cdf7819 */ /* 0x144fe4000000127d */
[--C-:B------:R-:W-:Y:S02]  /*a8e0*/  SHF.R.U32.HI R126, RZ, 0x10, R125.reuse ;  /* 0x00000010ff7e7819 */ /* 0x100fe4000001167d */
[----:B------:R-:W-:Y:S02]  /*a8f0*/  PRMT R222, R124, 0x5410, R125 ;  /* 0x000054107cde7816 */ /* 0x000fe4000000007d */
[----:B------:R-:W-:-:S07]  /*a900*/  PRMT R223, R223, 0x5410, R126 ;  /* 0x00005410dfdf7816 */ /* 0x000fce000000007e */
.L_x_2701:
[----:B0123--:R-:W-:Y:S01]  /*a910*/  PRMT R124, R132, 0x5410, R130 ;  /* 0x00005410847c7816 */ /* 0x00ffe20000000082 */
[----:B------:R-:W-:Y:S06]  /*a920*/  @!P0 BRA `(.L_x_2702) ;  /* 0x00000008005c8947 */ /* 0x000fec0003800000 */
[----:B------:R-:W-:Y:S05]  /*a930*/  BRA.U !UP0, `(.L_x_2703) ;  /* 0x00000005083c7547 */ /* 0x000fea000b800000 */
[----:B------:R-:W-:Y:S01]  /*a940*/  ISETP.GT.AND P0, PT, R213, RZ, PT ;  /* 0x000000ffd500720c */ /* 0x000fe20003f04270 */
[----:B-----5:R-:W-:Y:S01]  /*a950*/  HADD2.F32 R125, -RZ, R154.H0_H0 ;  /* 0x2000009aff7d7230 */ /* 0x020fe20000004100 */
        /* <DEDUP_REMOVED lines=8> */
[----:B------:R-:W-:Y:S02]  /*a9e0*/  HADD2.F32 R131, -RZ, R130.H0_H0 ;  /* 0x20000082ff837230 */ /* 0x000fe40000004100 */
[----:B------:R-:W-:Y:S01]  /*a9f0*/  @P0 FADD.FTZ R126, R151, -R126 ;  /* 0x8000007e977e0221 */ /* 0x000fe20000010000 */
[----:B------:R-:W-:Y:S01]  /*aa00*/  @P0 FADD.FTZ R127, R198, -R127 ;  /* 0x8000007fc67f0221 */ /* 0x000fe20000010000 */
[----:B------:R-:W-:Y:S02]  /*aa10*/  @P0 FADD.FTZ R128, R201, -R128 ;  /* 0x80000080c9800221 */ /* 0x000fe40000010000 */
        /* <DEDUP_REMOVED lines=20> */
.L_x_2704:
        /* <DEDUP_REMOVED lines=13> */
.L_x_2705:
        /* <DEDUP_REMOVED lines=13> */
.L_x_2706:
        /* <DEDUP_REMOVED lines=19> */
.L_x_2703:
        /* <DEDUP_REMOVED lines=18> */
.L_x_2708:
        /* <DEDUP_REMOVED lines=17> */
.L_x_2709:
        /* <DEDUP_REMOVED lines=17> */
.L_x_2710:
[----:B------:R-:W-:Y:S05]  /*b170*/  @!P1 BRA `(.L_x_2707) ;  /* 0x00000008009c9947 */ /* 0x000fea0003800000 */
[----:B------:R-:W-:Y:S01]  /*b180*/  SHF.R.U32.HI R125, RZ, 0x10, R155 ;  /* 0x00000010ff7d7819 */ /* 0x000fe2000001169b */
[----:B------:R-:W-:Y:S01]  /*b190*/  @P0 FFMA.FTZ R128, R202, R128, R131 ;  /* 0x00000080ca800223 */ /* 0x000fe20000010083 */
[----:B------:R-:W-:Y:S01]  /*b1a0*/  ISETP.GE.U32.AND P2, PT, R211, 0x1000000, PT ;  /* 0x01000000d300780c */ /* 0x000fe20003f46070 */
[----:B------:R-:W-:Y:S02]  /*b1b0*/  HFMA2 R126, -RZ, RZ, 0, 0 ;  /* 0x00000000ff7e7431 */ /* 0x000fe400000001ff */
[----:B------:R-:W-:Y:S02]  /*b1c0*/  HADD2.F32 R125, -RZ, R125.H0_H0 ;  /* 0x2000007dff7d7230 */ /* 0x000fe40000004100 */
[----:B------:R-:W-:-:S04]  /*b1d0*/  @P0 FADD.FTZ R128, R201, -R128 ;  /* 0x80000080c9800221 */ /* 0x000fc80000010000 */
[----:B------:R-:W-:-:S04]  /*b1e0*/  @P0 FFMA.FTZ R125, R212, R128, R125 ;  /* 0x00000080d47d0223 */ /* 0x000fc8000001007d */
        /* <DEDUP_REMOVED lines=11> */
.L_x_2702:
        /* <DEDUP_REMOVED lines=29> */
.L_x_2712:
        /* <DEDUP_REMOVED lines=12> */
.L_x_2713:
        /* <DEDUP_REMOVED lines=17> */
.L_x_2714:
        /* <DEDUP_REMOVED lines=20> */
.L_x_2711:
[----:B------:R-:W-:Y:S05]  /*b780*/  @!P1 BRA `(.L_x_2715) ;  /* 0x0000000000449947 */ /* 0x000fea0003800000 */
[----:B------:R-:W-:Y:S01]  /*b790*/  FFMA.FTZ R126, R153, R128, R131 ;  /* 0x00000080997e7223 */ /* 0x000fe20000010083 */
[----:B-----5:R-:W-:Y:S02]  /*b7a0*/  LOP3.LUT P2, RZ, R211, 0xff, RZ, 0xc0, !PT ;  /* 0x000000ffd3ff7812 */ /* 0x020fe4000784c0ff */
[----:B------:R-:W-:Y:S01]  /*b7b0*/  ISETP.GT.AND P0, PT, R213, RZ, PT ;  /* 0x000000ffd500720c */ /* 0x000fe20003f04270 */
[----:B------:R-:W-:Y:S01]  /*b7c0*/  FADD.FTZ R125, R151, -R126 ;  /* 0x8000007e977d7221 */ /* 0x000fe20000010000 */
[----:B------:R-:W-:-:S03]  /*b7d0*/  HFMA2 R126, -RZ, RZ, 0, 0 ;  /* 0x00000000ff7e7431 */ /* 0x000fc600000001ff */
        /* <DEDUP_REMOVED lines=12> */
.L_x_2715:
[----:B------:R-:W-:Y:S05]  /*b8a0*/  @!P1 BRA `(.L_x_2716) ;  /* 0x0000000000409947 */ /* 0x000fea0003800000 */
[----:B------:R-:W-:Y:S01]  /*b8b0*/  FFMA.FTZ R125, R200, R128, R131 ;  /* 0x00000080c87d7223 */ /* 0x000fe20000010083 */
[----:B-----5:R-:W-:Y:S02]  /*b8c0*/  LOP3.LUT P2, RZ, R211, 0xff00, RZ, 0xc0, !PT ;  /* 0x0000ff00d3ff7812 */ /* 0x020fe4000784c0ff */
[----:B------:R-:W-:Y:S02]  /*b8d0*/  CS2R R126, SRZ ;  /* 0x00000000007e7805 */ /* 0x000fe4000001ff00 */
[----:B------:R-:W-:Y:S01]  /*b8e0*/  ISETP.GT.AND P0, PT, R213, RZ, PT ;  /* 0x000000ffd500720c */ /* 0x000fe20003f04270 */
[----:B------:R-:W-:-:S04]  /*b8f0*/  FADD.FTZ R125, R198, -R125 ;  /* 0x8000007dc67d7221 */ /* 0x000fc80000010000 */
        /* <DEDUP_REMOVED lines=11> */
.L_x_2716:
        /* <DEDUP_REMOVED lines=18> */
.L_x_2717:
[----:B------:R-:W-:Y:S05]  /*bad0*/  @!P1 BRA `(.L_x_2707) ;  /* 0x0000000000449947 */ /* 0x000fea0003800000 */
[----:B------:R-:W-:Y:S01]  /*bae0*/  FFMA.FTZ R128, R202, R128, R131 ;  /* 0x00000080ca807223 */ /* 0x000fe20000010083 */
[----:B-----5:R-:W-:Y:S01]  /*baf0*/  ISETP.GE.U32.AND P2, PT, R211, 0x1000000, PT ;  /* 0x01000000d300780c */ /* 0x020fe20003f46070 */
[----:B------:R-:W-:Y:S01]  /*bb00*/  HFMA2 R126, -RZ, RZ, 0, 0 ;  /* 0x00000000ff7e7431 */ /* 0x000fe200000001ff */
[----:B------:R-:W-:Y:S01]  /*bb10*/  ISETP.GT.AND P0, PT, R213, RZ, PT ;  /* 0x000000ffd500720c */ /* 0x000fe20003f04270 */
[----:B------:R-:W-:-:S04]  /*bb20*/  FADD.FTZ R125, R201, -R128 ;  /* 0x80000080c97d7221 */ /* 0x000fc80000010000 */
        /* <DEDUP_REMOVED lines=12> */
.L_x_2707:
        /* <DEDUP_REMOVED lines=10> */
.L_x_2718:
        /* <DEDUP_REMOVED lines=9> */
.L_x_2719:
[----:B01----:R-:W0:Y:S01]  /*bd20*/  LDC.64 R124, c[0x0][0x380] ;  /* 0x0000e000ff7c7b82 */ /* 0x003e220000000a00 */
[----:B------:R-:W-:Y:S01]  /*bd30*/  UPLOP3.LUT UP1, UPT, UPT, UPT, UP1, 0x40, 0x4 ;  /* 0x000000000004789c */ /* 0x000fe20003f2e810 */
[----:B0-----:R-:W-:-:S04]  /*bd40*/  IADD3 R0, PT, PT, R0, R124, RZ ;  /* 0x0000007c00007210 */ /* 0x001fc80007ffe0ff */
[----:B------:R-:W-:-:S13]  /*bd50*/  ISETP.GE.AND P0, PT, R0, R125, PT ;  /* 0x0000007d0000720c */ /* 0x000fda0003f06270 */
[----:B------:R-:W-:Y:S05]  /*bd60*/  @!P0 BRA `(.L_x_2720) ;  /* 0xffffff4800148947 */ /* 0x000fea000383ffff */
.L_x_2582:
        /* <DEDUP_REMOVED lines=32> */
.L_x_2721:
        /* <DEDUP_REMOVED lines=9> */
.L_x_14325:


//--------------------- .text._ZN10layer_norm13ln_bwd_kernelINS_13Kernel_traitsIf13__nv_bfloat16S2_S2_fjLj7168ELj1ELj1ELj8ELj8ENS_18Kernel_traits_baseILj7168EfS2_S2_S2_fjLj256EEEEELb0ELb0ELb0ELb0EEEvNS_9BwdParamsE --------------------------
	.section	.text._ZN10layer_norm13ln_bwd_kernelINS_13Kernel_traitsIf13__nv_bfloat16S2_S2_fjLj7168ELj1ELj1ELj8ELj8ENS_18Kernel_traits_baseILj7168EfS2_S2_S2_fjLj256EEEEELb0ELb0ELb0ELb0EEEvNS_9BwdParamsE,"ax",@progbits
	.align	128
        .global         _ZN10layer_norm13ln_bwd_kernelINS_13Kernel_traitsIf13__nv_bfloat16S2_S2_fjLj7168ELj1ELj1ELj8ELj8ENS_18Kernel_traits_baseILj7168EfS2_S2_S2_fjLj256EEEEELb0ELb0ELb0ELb0EEEvNS_9BwdParamsE
        .type           _ZN10layer_norm13ln_bwd_kernelINS_13Kernel_traitsIf13__nv_bfloat16S2_S2_fjLj7168ELj1ELj1ELj8ELj8ENS_18Kernel_traits_baseILj7168EfS2_S2_S2_fjLj256EEEEELb0ELb0ELb0ELb0EEEvNS_9BwdParamsE,@function
        .size           _ZN10layer_norm13ln_bwd_kernelINS_13Kernel_traitsIf13__nv_bfloat16S2_S2_fjLj7168ELj1ELj1ELj8ELj8ENS_18Kernel_traits_baseILj7168EfS2_S2_S2_fjLj256EEEEELb0ELb0ELb0ELb0EEEvNS_9BwdParamsE,(.L_x_14326 - _ZN10layer_norm13ln_bwd_kernelINS_13Kernel_traitsIf13__nv_bfloat16S2_S2_fjLj7168ELj1ELj1ELj8ELj8ENS_18Kernel_traits_baseILj7168EfS2_S2_S2_fjLj256EEEEELb0ELb0ELb0ELb0EEEvNS_9BwdParamsE)
        .other          _ZN10layer_norm13ln_bwd_kernelINS_13Kernel_traitsIf13__nv_bfloat16S2_S2_fjLj7168ELj1ELj1ELj8ELj8ENS_18Kernel_traits_baseILj7168EfS2_S2_S2_fjLj256EEEEELb0ELb0ELb0ELb0EEEvNS_9BwdParamsE,@"STO_CUDA_ENTRY STV_DEFAULT"
_ZN10layer_norm13ln_bwd_kernelINS_13Kernel_traitsIf13__nv_bfloat16S2_S2_fjLj7168ELj1ELj1ELj8ELj8ENS_18Kernel_traits_baseILj7168EfS2_S2_S2_fjLj256EEEEELb0ELb0ELb0ELb0EEEvNS_9BwdParamsE:
.text._ZN10layer_norm13ln_bwd_kernelINS_13Kernel_traitsIf13__nv_bfloat16S2_S2_fjLj7168ELj1ELj1ELj8ELj8ENS_18Kernel_traits_baseILj7168EfS2_S2_S2_fjLj256EEEEELb0ELb0ELb0ELb0EEEvNS_9BwdParamsE:
        /* <DEDUP_REMOVED lines=29> */
[----:B--2---:R-:W5:Y:S05]  /*01d0*/  @P6 LDG.E.128 R84, desc[UR8][R4.64] ;  /* 0x0000000804546981 */ /* 0x004f6a000c1e1d00 */
[----:B------:R-:W2:Y:S01]  /*01e0*/  @P4 LDC.64 R16, c[0x0][0x3d0] ;  /* 0x0000f400ff104b82 */ /* 0x000ea20000000a00 */
[C---:B---3--:R-:W-:Y:S01]  /*01f0*/  @P1 IMAD.WIDE.U32 R10, R3.reuse, 0x10, R10 ;  /* 0x00000010030a1825 */ /* 0x048fe200078e000a */
[----:B------:R-:W-:Y:S01]  /*0200*/  @P1 IADD3 R3, PT, PT, R3, 0x100, RZ ;  /* 0x0000010003031810 */ /* 0x000fe20007ffe0ff */
[----:B------:R-:W5:Y:S05]  /*0210*/  @P0 LDG.E.128 R80, desc[UR8][R8.64] ;  /* 0x0000000808500981 */ /* 0x000f6a000c1e1d00 */
[----:B------:R-:W3:Y:S01]  /*0220*/  @P5 LDC.64 R6, c[0x0][0x3d0] ;  /* 0x0000f400ff065b82 */ /* 0x000ee20000000a00 */
[C---:B0-----:R-:W-:Y:S01]  /*0230*/  @P2 IMAD.WIDE.U32 R12, R3.reuse, 0x10, R12 ;  /* 0x00000010030c2825 */ /* 0x041fe200078e000c */
[----:B------:R-:W-:Y:S01]  /*0240*/  @P2 IADD3 R3, PT, PT, R3, 0x100, RZ ;  /* 0x0000010003032810 */ /* 0x000fe20007ffe0ff */
[----:B------:R-:W5:Y:S01]  /*0250*/  @P1 LDG.E.128 R76, desc[UR8][R10.64] ;  /* 0x000000080a4c1981 */ /* 0x000f62000c1e1d00 */
[----:B------:R-:W-:-:S02]  /*0260*/  MOV R119, UR4 ;  /* 0x0000000400777c02 */ /* 0x000fc40008000f00 */
[----:B------:R-:W-:Y:S02]  /*0270*/  CS2R R56, SRZ ;  /* 0x0000000000387805 */ /* 0x000fe4000001ff00 */
[----:B------:R-:W-:Y:S01]  /*0280*/  CS2R R58, SRZ ;  /* 0x00000000003a7805 */ /* 0x000fe2000001ff00 */
[----:B------:R-:W5:Y:S01]  /*0290*/  @P2 LDG.E.128 R72, desc[UR8][R12.64] ;  /* 0x000000080c482981 */ /* 0x000f62000c1e1d00 */
[C---:B-1----:R-:W-:Y:S01]  /*02a0*/  @P3 IMAD.WIDE.U32 R14, R3.reuse, 0x10, R14 ;  /* 0x00000010030e3825 */ /* 0x042fe200078e000e */
[----:B------:R-:W-:Y:S02]  /*02b0*/  @P3 IADD3 R3, PT, PT, R3, 0x100, RZ ;  /* 0x0000010003033810 */ /* 0x000fe40007ffe0ff */
[----:B------:R-:W-:Y:S02]  /*02c0*/  ISETP.GE.AND P6, PT, R119, UR5, PT ;  /* 0x0000000577007c0c */ /* 0x000fe4000bfc6270 */
[----:B------:R-:W-:Y:S01]  /*02d0*/  CS2R R52, SRZ ;  /* 0x0000000000347805 */ /* 0x000fe2000001ff00 */
[----:B------:R-:W5:Y:S01]  /*02e0*/  @P3 LDG.E.128 R68, desc[UR8][R14.64] ;  /* 0x000000080e443981 */ /* 0x000f62000c1e1d00 */
[C---:B--2---:R-:W-:Y:S01]  /*02f0*/  @P4 IMAD.WIDE.U32 R16, R3.reuse, 0x10, R16 ;  /* 0x0000001003104825 */ /* 0x044fe200078e0010 */
[----:B------:R-:W-:-:S02]  /*0300*/  @P4 IADD3 R3, PT, PT, R3, 0x100, RZ ;  /* 0x0000010003034810 */ /* 0x000fc40007ffe0ff */
[----:B------:R-:W-:Y:S02]  /*0310*/  CS2R R54, SRZ ;  /* 0x0000000000367805 */ /* 0x000fe4000001ff00 */
[----:B------:R-:W-:Y:S02]  /*0320*/  CS2R R48, SRZ ;  /* 0x0000000000307805 */ /* 0x000fe4000001ff00 */
[----:B------:R-:W-:Y:S01]  /*0330*/  CS2R R50, SRZ ;  /* 0x0000000000327805 */ /* 0x000fe2000001ff00 */
[----:B------:R0:W5:Y:S01]  /*0340*/  @P4 LDG.E.128 R64, desc[UR8][R16.64] ;  /* 0x0000000810404981 */ /* 0x000162000c1e1d00 */
[----:B---3--:R-:W-:Y:S01]  /*0350*/  @P5 IMAD.WIDE.U32 R6, R3, 0x10, R6 ;  /* 0x0000001003065825 */ /* 0x008fe200078e0006 */
[----:B------:R-:W-:Y:S02]  /*0360*/  CS2R R44, SRZ ;  /* 0x00000000002c7805 */ /* 0x000fe4000001ff00 */
[----:B------:R-:W-:Y:S02]  /*0370*/  CS2R R46, SRZ ;  /* 0x00000000002e7805 */ /* 0x000fe4000001ff00 */
[----:B------:R-:W-:-:S02]  /*0380*/  CS2R R40, SRZ ;  /* 0x0000000000287805 */ /* 0x000fc4000001ff00 */
[----:B------:R-:W-:Y:S01]  /*0390*/  CS2R R42, SRZ ;  /* 0x00000000002a7805 */ /* 0x000fe2000001ff00 */
[----:B------:R1:W5:Y:S01]  /*03a0*/  @P5 LDG.E.128 R60, desc[UR8][R6.64] ;  /* 0x00000008063c5981 */ /* 0x000362000c1e1d00 */
        /* <DEDUP_REMOVED lines=19> */
[----:B------:R-:W0:Y:S01]  /*04e0*/  LDC.64 R2, c[0x0][0x3e0] ;  /* 0x0000f800ff027b82 */ /* 0x000e220000000a00 */
        /* <DEDUP_REMOVED lines=23> */
[----:B0-----:R-:W-:-:S02]  /*0660*/  ISETP.NE.U32.AND P0, PT, R2, RZ, PT ;  /* 0x000000ff0200720c */ /* 0x001fc40003f05070 */
[----:B------:R-:W-:Y:S02]  /*0670*/  CS2R R14, SRZ ;  /* 0x00000000000e7805 */ /* 0x000fe4000001ff00 */
[----:B------:R-:W-:Y:S02]  /*0680*/  CS2R R8, SRZ ;  /* 0x0000000000087805 */ /* 0x000fe4000001ff00 */
[----:B------:R-:W-:Y:S02]  /*0690*/  CS2R R10, SRZ ;  /* 0x00000000000a7805 */ /* 0x000fe4000001ff00 */
[----:B------:R-:W-:Y:S02]  /*06a0*/  ISETP.NE.AND.EX P0, PT, R3, RZ, PT, P0 ;  /* 0x000000ff0300720c */ /* 0x000fe40003f05300 */
[----:B------:R-:W-:Y:S02]  /*06b0*/  CS2R R4, SRZ ;  /* 0x0000000000047805 */ /* 0x000fe4000001ff00 */
[----:B------:R-:W-:Y:S01]  /*06c0*/  CS2R R6, SRZ ;  /* 0x0000000000067805 */ /* 0x000fe2000001ff00 */
[----:B------:R-:W-:Y:S01]  /*06d0*/  UPLOP3.LUT UP1, UPT, UPT, UPT, UPT, 0x40, 0x4 ;  /* 0x000000000004789c */ /* 0x000fe20003f2e870 */
[----:B------:R-:W-:Y:S01]  /*06e0*/  P2R R178, PR, RZ, 0x1 ;  /* 0x00000001ffb27803 */ /* 0x000fe20000000000 */
[----:B------:R-:W0:Y:S01]  /*06f0*/  LDCU.U8 UR7, c[0x0][0x410] ;  /* 0x00008200ff0777ac */ /* 0x000e220008000000 */
[----:B------:R-:W1:Y:S01]  /*0700*/  LDCU UR12, c[0x0][0x400] ;  /* 0x00008000ff0c77ac */ /* 0x000e620008000800 */
[----:B------:R-:W2:Y:S01]  /*0710*/  LDCU.64 UR10, c[0x0][0x438] ;  /* 0x00008700ff0a77ac */ /* 0x000ea20008000a00 */
[----:B------:R-:W3:Y:S06]  /*0720*/  LDCU.64 UR14, c[0x0][0x478] ;  /* 0x00008f00ff0e77ac */ /* 0x000eec0008000a00 */
.L_x_2792:
[----:B----4-:R-:W4:Y:S01]  /*0730*/  LDC.64 R88, c[0x0][0x3c0] ;  /* 0x0000f000ff587b82 */ /* 0x010f220000000a00 */
[----:B------:R-:W-:-:S07]  /*0740*/  ISETP.NE.AND P0, PT, R178, RZ, PT ;  /* 0x000000ffb200720c */ /* 0x000fce0003f05270 */
[----:B--23--:R-:W0:Y:S01]  /*0750*/  LDC.64 R92, c[0x0][0x3c8] ;  /* 0x0000f200ff5c7b82 */ /* 0x00ce220000000a00 */
[----:B------:R-:W1:Y:S07]  /*0760*/  S2R R0, SR_TID.X ;  /* 0x0000000000007919 */ /* 0x000e6e0000002100 */
[----:B------:R-:W2:Y:S01]  /*0770*/  LDC R2, c[0x0][0x388] ;  /* 0x0000e200ff027b82 */ /* 0x000ea20000000800 */
[----:B----4-:R-:W-:-:S07]  /*0780*/  IMAD.WIDE R88, R119, 0x4, R88 ;  /* 0x0000000477587825 */ /* 0x010fce00078e0258 */
[----:B------:R-:W4:Y:S01]  /*0790*/  @P0 LDC.64 R90, c[0x0][0x3e0] ;  /* 0x0000f800ff5a0b82 */ /* 0x000f220000000a00 */
[----:B------:R3:W3:Y:S01]  /*07a0*/  LDG.E R88, desc[UR8][R88.64] ;  /* 0x0000000858587981 */ /* 0x0006e2000c1e1900 */
[----:B0-----:R-:W-:-:S05]  /*07b0*/  IMAD.WIDE R92, R119, 0x4, R92 ;  /* 0x00000004775c7825 */ /* 0x001fca00078e025c */
[----:B-----5:R-:W5:Y:S01]  /*07c0*/  LDG.E R120, desc[UR8][R92.64] ;  /* 0x000000085c787981 */ /* 0x020f62000c1e1900 */
[----:B------:R-:W-:Y:S01]  /*07d0*/  ISETP.GE.U32.AND P3, PT, R118, 0x100, PT ;  /* 0x000001007600780c */ /* 0x000fe20003f66070 */
[----:B--2---:R-:W-:-:S05]  /*07e0*/  IMAD R94, R119, R2, RZ ;  /* 0x00000002775e7224 */ /* 0x004fca00078e02ff */
[----:B------:R-:W-:-:S04]  /*07f0*/  SHF.R.S32.HI R95, RZ, 0x1f, R94 ;  /* 0x0000001fff5f7819 */ /* 0x000fc8000001145e */
[----:B------:R-:W-:Y:S01]  /*0800*/  LEA.HI R95, R95, R94, RZ, 0x2 ;  /* 0x0000005e5f5f7211 */ /* 0x000fe200078f10ff */
[----:B----4-:R-:W-:Y:S01]  /*0810*/  @P0 IMAD.WIDE R90, R119, 0x2, R90 ;  /* 0x00000002775a0825 */ /* 0x010fe200078e025a */
[----:B------:R-:W-:Y:S01]  /*0820*/  ISETP.NE.AND P4, PT, RZ, UR7, PT ;  /* 0x00000007ff007c0c */ /* 0x000fe2000bf85270 */
[----:B------:R-:W-:Y:S01]  /*0830*/  BSSY.RECONVERGENT B0, `(.L_x_2723) ;  /* 0x0000043000007945 */ /* 0x000fe20003800200 */
[----:B-1----:R-:W-:Y:S01]  /*0840*/  LEA.HI.SX32 R175, R95, R0, 0x1e ;  /* 0x000000005faf7211 */ /* 0x002fe200078ff2ff */
[----:B---3--:R-:W-:Y:S01]  /*0850*/  HFMA2 R89, -RZ, RZ, 0, 0 ;  /* 0x00000000ff597431 */ /* 0x008fe200000001ff */
[----:B------:R0:W5:Y:S01]  /*0860*/  @P0 LDG.E.U16 R177, desc[UR8][R90.64] ;  /* 0x000000085ab10981 */ /* 0x000162000c1e1500 */
[C---:B------:R-:W-:Y:S02]  /*0870*/  ISETP.GE.U32.AND P0, PT, R118.reuse, 0x200, PT ;  /* 0x000002007600780c */ /* 0x040fe40003f06070 */
[C---:B------:R-:W-:Y:S02]  /*0880*/  ISETP.GE.U32.AND P1, PT, R118.reuse, 0x300, PT ;  /* 0x000003007600780c */ /* 0x040fe40003f26070 */
[----:B------:R-:W-:-:S02]  /*0890*/  ISETP.GE.U32.AND P2, PT, R118, 0x400, PT ;  /* 0x000004007600780c */ /* 0x000fc40003f46070 */
[----:B------:R-:W-:Y:S02]  /*08a0*/  P2R R179, PR, RZ, 0x8 ;  /* 0x00000008ffb37803 */ /* 0x000fe40000000000 */
[----:B0-----:R-:W-:Y:S02]  /*08b0*/  P2R R91, PR, RZ, 0x10 ;  /* 0x00000010ff5b7803 */ /* 0x001fe40000000000 */
[----:B------:R-:W-:Y:S02]  /*08c0*/  MOV R90, RZ ;  /* 0x000000ff005a7202 */ /* 0x000fe40000000f00 */
[----:B------:R-:W-:Y:S02]  /*08d0*/  MOV R91, R175 ;  /* 0x000000af005b7202 */ /* 0x000fe40000000f00 */
[----:B------:R-:W-:Y:S01]  /*08e0*/  FSEL R88, R88, RZ, !P4 ;  /* 0x000000ff58587208 */ /* 0x000fe20006000000 */
        /* <DEDUP_REMOVED lines=10> */
[----:B0-----:R-:W-:-:S05]  /*0990*/  @P3 IMAD.WIDE.U32 R92, R175, 0x8, R92 ;  /* 0x00000008af5c3825 */ /* 0x001fca00078e005c */
[----:B------:R0:W5:Y:S01]  /*09a0*/  @P3 LDG.E.64 R104, desc[UR8][R92.64] ;  /* 0x000000085c683981 */ /* 0x000162000c1e1b00 */
[--C-:B--2---:R-:W-:Y:S02]  /*09b0*/  SHF.R.U64 R98, R90, 0x10, R91.reuse ;  /* 0x000000105a627819 */ /* 0x104fe4000000125b */
[----:B------:R-:W-:Y:S02]  /*09c0*/  MOV R96, R91 ;  /* 0x0000005b00607202 */ /* 0x000fe40000000f00 */
[----:B------:R-:W-:Y:S02]  /*09d0*/  SHF.R.U32.HI R97, RZ, 0x10, R91 ;  /* 0x00000010ff617819 */ /* 0x000fe4000001165b */
[----:B---3--:R-:W-:Y:S02]  /*09e0*/  SHF.R.U64 R91, R94, 0x10, R95 ;  /* 0x000000105e5b7819 */ /* 0x008fe4000000125f */
[----:B------:R-:W-:Y:S02]  /*09f0*/  MOV R89, R90 ;  /* 0x0000005a00597202 */ /* 0x000fe40000000f00 */
[----:B------:R-:W-:-:S02]  /*0a00*/  SHF.L.U32 R91, R91, 0x10, RZ ;  /* 0x000000105b5b7819 */ /* 0x000fc400000006ff */
[----:B------:R-:W-:Y:S02]  /*0a10*/  SHF.L.U32 R3, R94, 0x10, RZ ;  /* 0x000000105e037819 */ /* 0x000fe400000006ff */
[----:B------:R-:W-:Y:S01]  /*0a20*/  SHF.L.U32 R89, R89, 0x10, RZ ;  /* 0x0000001059597819 */ /* 0x000fe200000006ff */
[C---:B------:R-:W-:Y:S02]  /*0a30*/  FADD.FTZ R91, -R88.reuse, R91 ;  /* 0x0000005b585b7221 */ /* 0x040fe40000010100 */
[----:B------:R-:W-:Y:S01]  /*0a40*/  FADD.FTZ R3, -R88, R3 ;  /* 0x0000000358037221 */ /* 0x000fe20000010100 */
[----:B------:R-:W-:Y:S01]  /*0a50*/  SHF.L.U32 R90, R98, 0x10, RZ ;  /* 0x00000010625a7819 */ /* 0x000fe200000006ff */
[C---:B-----5:R-:W-:Y:S01]  /*0a60*/  FMUL.FTZ R122, R120.reuse, R91 ;  /* 0x0000005b787a7220 */ /* 0x060fe20000410000 */
[----:B------:R-:W-:Y:S01]  /*0a70*/  SHF.R.U32.HI R99, RZ, 0x10, R95 ;  /* 0x00000010ff637819 */ /* 0x000fe2000001165f */
[----:B------:R-:W-:Y:S01]  /*0a80*/  FMUL.FTZ R3, R120, R3 ;  /* 0x0000000378037220 */ /* 0x000fe20000410000 */
[----:B------:R-:W-:Y:S01]  /*0a90*/  SHF.L.U32 R95, R95, 0x10, RZ ;  /* 0x000000105f5f7819 */ /* 0x000fe200000006ff */
[-C--:B------:R-:W-:Y:S01]  /*0aa0*/  FMUL.FTZ R124, R84, R89.reuse ;  /* 0x00000059547c7220 */ /* 0x080fe20000410000 */
[----:B------:R-:W-:Y:S01]  /*0ab0*/  SHF.L.U32 R94, R97, 0x10, RZ ;  /* 0x00000010615e7819 */ /* 0x000fe200000006ff */
[----:B------:R-:W-:Y:S01]  /*0ac0*/  FADD.FTZ R29, R29, R90 ;  /* 0x0000005a1d1d7221 */ /* 0x000fe20000010000 */
[-C--:B------:R-:W-:Y:S01]  /*0ad0*/  FFMA.FTZ R57, R122, R90.reuse, R57 ;  /* 0x0000005a7a397223 */ /* 0x080fe20000010039 */
[----:B------:R-:W-:Y:S01]  /*0ae0*/  FMUL.FTZ R123, R85, R90 ;  /* 0x0000005a557b7220 */ /* 0x000fe20000410000 */
[----:B0-----:R-:W-:Y:S01]  /*0af0*/  SHF.L.U32 R93, R96, 0x10, RZ ;  /* 0x00000010605d7819 */ /* 0x001fe200000006ff */
[----:B------:R-:W-:Y:S01]  /*0b00*/  FADD.FTZ R28, R28, R89 ;  /* 0x000000591c1c7221 */ /* 0x000fe20000010000 */
[----:B------:R-:W-:Y:S01]  /*0b10*/  SHF.L.U32 R97, R99, 0x10, RZ ;  /* 0x0000001063617819 */ /* 0x000fe200000006ff */
[C---:B------:R-:W-:Y:S01]  /*0b20*/  FFMA.FTZ R56, R3.reuse, R89, R56 ;  /* 0x0000005903387223 */ /* 0x040fe20000010038 */
[----:B------:R-:W-:Y:S01]  /*0b30*/  FADD.FTZ R90, RZ, R124 ;  /* 0x0000007cff5a7221 */ /* 0x000fe20000010000 */
[----:B------:R-:W-:Y:S01]  /*0b40*/  FADD.FTZ R95, -R88, R95 ;  /* 0x0000005f585f7221 */ /* 0x000fe20000010100 */
[----:B------:R-:W-:Y:S01]  /*0b50*/  FFMA.FTZ R89, R3, R124, RZ ;  /* 0x0000007c03597223 */ /* 0x000fe200000100ff */
[----:B------:R-:W-:Y:S01]  /*0b60*/  FMUL.FTZ R126, R86, R93 ;  /* 0x0000005d567e7220 */ /* 0x000fe20000410000 */
[----:B------:R-:W-:Y:S01]  /*0b70*/  FADD.FTZ R91, R90, R123 ;  /* 0x0000007b5a5b7221 */ /* 0x000fe20000010000 */
[----:B------:R-:W-:Y:S01]  /*0b80*/  FMUL.FTZ R121, R120, R95 ;  /* 0x0000005f78797220 */ /* 0x000fe20000410000 */
[----:B------:R-:W-:Y:S01]  /*0b90*/  FADD.FTZ R97, -R88, R97 ;  /* 0x0000006158617221 */ /* 0x000fe20000010100 */
[----:B------:R-:W-:Y:S01]  /*0ba0*/  FFMA.FTZ R90, R122, R123, R89 ;  /* 0x0000007b7a5a7223 */ /* 0x000fe20000010059 */
        /* <DEDUP_REMOVED lines=11> */
.L_x_2724:
[----:B------:R-:W-:Y:S05]  /*0c60*/  BSYNC.RECONVERGENT B0 ;  /* 0x0000000000007941 */ /* 0x000fea0003800200 */
.L_x_2723:
        /* <DEDUP_REMOVED lines=13> */
[----:B------:R-:W-:Y:S02]  /*0d40*/  IADD3 R91, PT, PT, R91, 0x100, RZ ;  /* 0x000001005b5b7810 */ /* 0x000fe40007ffe0ff */
[----:B--2---:R-:W-:-:S04]  /*0d50*/  SHF.R.U64 R103, R96, 0x10, R97 ;  /* 0x0000001060677819 */ /* 0x004fc80000001261 */
[----:B0-----:R-:W-:Y:S02]  /*0d60*/  SHF.L.U32 R95, R103, 0x10, RZ ;  /* 0x00000010675f7819 */ /* 0x001fe400000006ff */
[----:B---3--:R-:W-:Y:S02]  /*0d70*/  MOV R98, R92 ;  /* 0x0000005c00627202 */ /* 0x008fe40000000f00 */
[--C-:B------:R-:W-:Y:S02]  /*0d80*/  SHF.R.U64 R101, R92, 0x10, R93.reuse ;  /* 0x000000105c657819 */ /* 0x100fe4000000125d */
[----:B------:R-:W-:Y:S02]  /*0d90*/  MOV R100, R93 ;  /* 0x0000005d00647202 */ /* 0x000fe40000000f00 */
[----:B------:R-:W-:Y:S02]  /*0da0*/  SHF.R.U32.HI R102, RZ, 0x10, R93 ;  /* 0x00000010ff667819 */ /* 0x000fe4000001165d */
[----:B------:R-:W-:Y:S01]  /*0db0*/  SHF.L.U32 R93, R96, 0x10, RZ ;  /* 0x00000010605d7819 */ /* 0x000fe200000006ff */
[----:B------:R-:W-:Y:S01]  /*0dc0*/  FADD.FTZ R95, -R88, R95 ;  /* 0x0000005f585f7221 */ /* 0x000fe20000010100 */
[----:B------:R-:W-:-:S02]  /*0dd0*/  SHF.R.U32.HI R96, RZ, 0x10, R97 ;  /* 0x00000010ff607819 */ /* 0x000fc40000011661 */
[----:B------:R-:W-:Y:S02]  /*0de0*/  SHF.L.U32 R99, R97, 0x10, RZ ;  /* 0x0000001061637819 */ /* 0x000fe400000006ff */
[----:B------:R-:W-:Y:S01]  /*0df0*/  SHF.L.U32 R97, R98, 0x10, RZ ;  /* 0x0000001062617819 */ /* 0x000fe200000006ff */
[----:B------:R-:W-:Y:S01]  /*0e00*/  FADD.FTZ R93, -R88, R93 ;  /* 0x0000005d585d7221 */ /* 0x000fe20000010100 */
[----:B------:R-:W-:Y:S01]  /*0e10*/  SHF.L.U32 R92, R101, 0x10, RZ ;  /* 0x00000010655c7819 */ /* 0x000fe200000006ff */
[----:B-----5:R-:W-:Y:S02]  /*0e20*/  FMUL.FTZ R130, R120, R95 ;  /* 0x0000005f78827220 */ /* 0x020fe40000410000 */
[----:B------:R-:W-:Y:S01]  /*0e30*/  FMUL.FTZ R132, R80, R97 ;  /* 0x0000006150847220 */ /* 0x000fe20000410000 */
[----:B------:R-:W-:Y:S01]  /*0e40*/  FMUL.FTZ R127, R120, R93 ;  /* 0x0000005d787f7220 */ /* 0x000fe20000410000 */
[----:B------:R-:W-:Y:S01]  /*0e50*/  SHF.L.U32 R93, R96, 0x10, RZ ;  /* 0x00000010605d7819 */ /* 0x000fe200000006ff */
[----:B------:R-:W-:Y:S01]  /*0e60*/  FADD.FTZ R25, R25, R92 ;  /* 0x0000005c19197221 */ /* 0x000fe20000010000 */
[-C--:B------:R-:W-:Y:S01]  /*0e70*/  FFMA.FTZ R53, R130, R92.reuse, R53 ;  /* 0x0000005c82357223 */ /* 0x080fe20000010035 */
[----:B------:R-:W-:Y:S01]  /*0e80*/  FMUL.FTZ R131, R81, R92 ;  /* 0x0000005c51837220 */ /* 0x000fe20000410000 */
[----:B------:R-:W-:Y:S01]  /*0e90*/  SHF.L.U32 R101, R100, 0x10, RZ ;  /* 0x0000001064657819 */ /* 0x000fe200000006ff */
[----:B------:R-:W-:Y:S01]  /*0ea0*/  FADD.FTZ R92, R89, R132 ;  /* 0x00000084595c7221 */ /* 0x000fe20000010000 */
[----:B------:R-:W-:Y:S01]  /*0eb0*/  FADD.FTZ R99, -R88, R99 ;  /* 0x0000006358637221 */ /* 0x000fe20000010100 */
[----:B------:R-:W-:Y:S01]  /*0ec0*/  FFMA.FTZ R89, R127, R132, R90 ;  /* 0x000000847f597223 */ /* 0x000fe2000001005a */
[----:B------:R-:W-:Y:S01]  /*0ed0*/  SHF.L.U32 R94, R102, 0x10, RZ ;  /* 0x00000010665e7819 */ /* 0x000fe200000006ff */
        /* <DEDUP_REMOVED lines=17> */
.L_x_2726:
[----:B------:R-:W-:Y:S05]  /*0ff0*/  BSYNC.RECONVERGENT B0 ;  /* 0x0000000000007941 */ /* 0x000fea0003800200 */
.L_x_2725:
        /* <DEDUP_REMOVED lines=14> */
[C---:B--2---:R-:W-:Y:S02]  /*10e0*/  SHF.R.U64 R102, R96.reuse, 0x10, R97 ;  /* 0x0000001060667819 */ /* 0x044fe40000001261 */
[----:B------:R-:W-:Y:S02]  /*10f0*/  SHF.L.U32 R103, R96, 0x10, RZ ;  /* 0x0000001060677819 */ /* 0x000fe400000006ff */
[----:B0-----:R-:W-:Y:S02]  /*1100*/  SHF.L.U32 R95, R102, 0x10, RZ ;  /* 0x00000010665f7819 */ /* 0x001fe400000006ff */
[----:B---3--:R-:W-:-:S03]  /*1110*/  MOV R98, R92 ;  /* 0x0000005c00627202 */ /* 0x008fc60000000f00 */
[----:B------:R-:W-:Y:S01]  /*1120*/  FADD.FTZ R95, -R88, R95 ;  /* 0x0000005f585f7221 */ /* 0x000fe20000010100 */
[--C-:B------:R-:W-:Y:S02]  /*1130*/  SHF.R.U64 R101, R92, 0x10, R93.reuse ;  /* 0x000000105c657819 */ /* 0x100fe4000000125d */
[----:B------:R-:W-:Y:S02]  /*1140*/  MOV R99, R93 ;  /* 0x0000005d00637202 */ /* 0x000fe40000000f00 */
[----:B------:R-:W-:Y:S02]  /*1150*/  SHF.R.U32.HI R100, RZ, 0x10, R93 ;  /* 0x00000010ff647819 */ /* 0x000fe4000001165d */
[----:B------:R-:W-:Y:S01]  /*1160*/  SHF.L.U32 R93, R98, 0x10, RZ ;  /* 0x00000010625d7819 */ /* 0x000fe200000006ff */
[----:B------:R-:W-:Y:S01]  /*1170*/  FADD.FTZ R103, -R88, R103 ;  /* 0x0000006758677221 */ /* 0x000fe20000010100 */
[----:B------:R-:W-:Y:S01]  /*1180*/  SHF.L.U32 R92, R101, 0x10, RZ ;  /* 0x00000010655c7819 */ /* 0x000fe200000006ff */
[----:B-----5:R-:W-:Y:S01]  /*1190*/  FMUL.FTZ R138, R120, R95 ;  /* 0x0000005f788a7220 */ /* 0x020fe20000410000 */
[----:B------:R-:W-:Y:S01]  /*11a0*/  SHF.R.U32.HI R96, RZ, 0x10, R97 ;  /* 0x00000010ff607819 */ /* 0x000fe20000011661 */
[----:B------:R-:W-:Y:S01]  /*11b0*/  FMUL.FTZ R140, R76, R93 ;  /* 0x0000005d4c8c7220 */ /* 0x000fe20000410000 */
[----:B------:R-:W-:Y:S01]  /*11c0*/  SHF.L.U32 R97, R97, 0x10, RZ ;  /* 0x0000001061617819 */ /* 0x000fe200000006ff */
[----:B------:R-:W-:Y:S01]  /*11d0*/  FMUL.FTZ R135, R120, R103 ;  /* 0x0000006778877220 */ /* 0x000fe20000410000 */
[----:B------:R-:W-:Y:S01]  /*11e0*/  FADD.FTZ R21, R21, R92 ;  /* 0x0000005c15157221 */ /* 0x000fe20000010000 */
[-C--:B------:R-:W-:Y:S01]  /*11f0*/  FFMA.FTZ R49, R138, R92.reuse, R49 ;  /* 0x0000005c8a317223 */ /* 0x080fe20000010031 */
[----:B------:R-:W-:Y:S01]  /*1200*/  FMUL.FTZ R139, R77, R92 ;  /* 0x0000005c4d8b7220 */ /* 0x000fe20000410000 */
[----:B------:R-:W-:Y:S01]  /*1210*/  SHF.L.U32 R99, R99, 0x10, RZ ;  /* 0x0000001063637819 */ /* 0x000fe200000006ff */
[----:B------:R-:W-:Y:S01]  /*1220*/  FADD.FTZ R92, R89, R140 ;  /* 0x0000008c595c7221 */ /* 0x000fe20000010000 */
[----:B------:R-:W-:Y:S01]  /*1230*/  SHF.L.U32 R101, R96, 0x10, RZ ;  /* 0x0000001060657819 */ /* 0x000fe200000006ff */
[----:B------:R-:W-:Y:S01]  /*1240*/  FADD.FTZ R97, -R88, R97 ;  /* 0x0000006158617221 */ /* 0x000fe20000010100 */
[C---:B------:R-:W-:Y:S01]  /*1250*/  FFMA.FTZ R89, R135.reuse, R140, R90 ;  /* 0x0000008c87597223 */ /* 0x040fe2000001005a */
[----:B------:R-:W-:Y:S01]  /*1260*/  SHF.L.U32 R94, R100, 0x10, RZ ;  /* 0x00000010645e7819 */ /* 0x000fe200000006ff */
[----:B------:R-:W-:Y:S01]  /*1270*/  FADD.FTZ R20, R20, R93 ;  /* 0x0000005d14147221 */ /* 0x000fe20000010000 */
[----:B------:R-:W-:Y:S01]  /*1280*/  FFMA.FTZ R48, R135, R93, R48 ;  /* 0x0000005d87307223 */ /* 0x000fe20000010030 */
[----:B------:R-:W-:Y:S01]  /*1290*/  FMUL.FTZ R137, R120, R97 ;  /* 0x0000006178897220 */ /* 0x000fe20000410000 */
        /* <DEDUP_REMOVED lines=14> */
.L_x_2728:
[----:B------:R-:W-:Y:S05]  /*1380*/  BSYNC.RECONVERGENT B0 ;  /* 0x0000000000007941 */ /* 0x000fea0003800200 */
.L_x_2727:
        /* <DEDUP_REMOVED lines=56> */
.L_x_2730:
[----:B------:R-:W-:Y:S05]  /*1710*/  BSYNC.RECONVERGENT B0 ;  /* 0x0000000000007941 */ /* 0x000fea0003800200 */
.L_x_2729:
        /* <DEDUP_REMOVED lines=11> */
[----:B------:R-:W0:Y:S01]  /*17d0*/  LDG.E.64 R96, desc[UR8][R96.64] ;  /* 0x0000000860607981 */ /* 0x000e22000c1e1b00 */
[----:B-1----:R-:W-:-:S06]  /*17e0*/  IMAD.WIDE.U32 R92, R91, 0x8, R92 ;  /* 0x000000085b5c7825 */ /* 0x002fcc00078e005c */
[----:B------:R-:W2:Y:S01]  /*17f0*/  LDG.E.64 R92, desc[UR8][R92.64] ;  /* 0x000000085c5c7981 */ /* 0x000ea2000c1e1b00 */
[----:B------:R-:W-:Y:S02]  /*1800*/  IADD3 R91, PT, PT, R91, 0x100, RZ ;  /* 0x000001005b5b7810 */ /* 0x000fe40007ffe0ff */
[C---:B0-----:R-:W-:Y:S02]  /*1810*/  SHF.R.U64 R94, R96.reuse, 0x10, R97 ;  /* 0x00000010605e7819 */ /* 0x041fe40000001261 */
[----:B------:R-:W-:Y:S02]  /*1820*/  SHF.L.U32 R103, R96, 0x10, RZ ;  /* 0x0000001060677819 */ /* 0x000fe400000006ff */
[----:B------:R-:W-:-:S03]  /*1830*/  SHF.L.U32 R151, R97, 0x10, RZ ;  /* 0x0000001061977819 */ /* 0x000fc600000006ff */
[C---:B------:R-:W-:Y:S01]  /*1840*/  FADD.FTZ R103, -R88.reuse, R103 ;  /* 0x0000006758677221 */ /* 0x040fe20000010100 */
[----:B------:R-:W-:Y:S01]  /*1850*/  SHF.R.U32.HI R102, RZ, 0x10, R97 ;  /* 0x00000010ff667819 */ /* 0x000fe20000011661 */
[----:B------:R-:W-:Y:S01]  /*1860*/  FADD.FTZ R153, -R88, R151 ;  /* 0x0000009758997221 */ /* 0x000fe20000010100 */
[--C-:B--2---:R-:W-:Y:S02]  /*1870*/  SHF.R.U64 R101, R92, 0x10, R93.reuse ;  /* 0x000000105c657819 */ /* 0x104fe4000000125d */
[----:B------:R-:W-:Y:S02]  /*1880*/  MOV R99, R93 ;  /* 0x0000005d00637202 */ /* 0x000fe40000000f00 */
[----:B------:R-:W-:Y:S02]  /*1890*/  SHF.R.U32.HI R100, RZ, 0x10, R93 ;  /* 0x00000010ff647819 */ /* 0x000fe4000001165d */
[----:B------:R-:W-:Y:S02]  /*18a0*/  SHF.L.U32 R93, R94, 0x10, RZ ;  /* 0x000000105e5d7819 */ /* 0x000fe400000006ff */
[----:B------:R-:W-:-:S03]  /*18b0*/  MOV R98, R92 ;  /* 0x0000005c00627202 */ /* 0x000fc60000000f00 */
[----:B------:R-:W-:Y:S01]  /*18c0*/  FADD.FTZ R93, -R88, R93 ;  /* 0x0000005d585d7221 */ /* 0x000fe20000010100 */
[----:B------:R-:W-:Y:S02]  /*18d0*/  SHF.L.U32 R95, R98, 0x10, RZ ;  /* 0x00000010625f7819 */ /* 0x000fe400000006ff */
[----:B------:R-:W-:Y:S01]  /*18e0*/  SHF.L.U32 R92, R101, 0x10, RZ ;  /* 0x00000010655c7819 */ /* 0x000fe200000006ff */
[C---:B-----5:R-:W-:Y:S01]  /*18f0*/  FMUL.FTZ R154, R120.reuse, R93 ;  /* 0x0000005d789a7220 */ /* 0x060fe20000410000 */
        /* <DEDUP_REMOVED lines=8> */
[----:B------:R-:W-:Y:S01]  /*1980*/  FFMA.FTZ R89, R151, R156, R90 ;  /* 0x0000009c97597223 */ /* 0x000fe2000001005a */
[----:B------:R-:W-:Y:S01]  /*1990*/  SHF.L.U32 R94, R100, 0x10, RZ ;  /* 0x00000010645e7819 */ /* 0x000fe200000006ff */
        /* <DEDUP_REMOVED lines=17> */
.L_x_2732:
[----:B------:R-:W-:Y:S05]  /*1ab0*/  BSYNC.RECONVERGENT B0 ;  /* 0x0000000000007941 */ /* 0x000fea0003800200 */
.L_x_2731:
        /* <DEDUP_REMOVED lines=57> */
.L_x_2734:
[----:B------:R-:W-:Y:S05]  /*1e50*/  BSYNC.RECONVERGENT B0 ;  /* 0x0000000000007941 */ /* 0x000fea0003800200 */
.L_x_2733:
        /* <DEDUP_REMOVED lines=14> */
[--C-:B---3--:R-:W-:Y:S02]  /*1f40*/  SHF.R.U64 R102, R96, 0x10, R97.reuse ;  /* 0x0000001060667819 */ /* 0x108fe40000001261 */
[----:B------:R-:W-:Y:S02]  /*1f50*/  SHF.R.U32.HI R101, RZ, 0x10, R97 ;  /* 0x00000010ff657819 */ /* 0x000fe40000011661 */
[----:B0-----:R-:W-:Y:S02]  /*1f60*/  SHF.L.U32 R95, R102, 0x10, RZ ;  /* 0x00000010665f7819 */ /* 0x001fe400000006ff */
[----:B------:R-:W-:Y:S02]  /*1f70*/  SHF.L.U32 R91, R96, 0x10, RZ ;  /* 0x00000010605b7819 */ /* 0x000fe400000006ff */
[----:B----4-:R-:W-:Y:S02]  /*1f80*/  MOV R94, R92 ;  /* 0x0000005c005e7202 */ /* 0x010fe40000000f00 */
[----:B------:R-:W-:-:S02]  /*1f90*/  SHF.L.U32 R99, R97, 0x10, RZ ;  /* 0x0000001061637819 */ /* 0x000fc400000006ff */
[----:B------:R-:W-:Y:S01]  /*1fa0*/  SHF.L.U32 R101, R101, 0x10, RZ ;  /* 0x0000001065657819 */ /* 0x000fe200000006ff */
[----:B------:R-:W-:Y:S01]  /*1fb0*/  FADD.FTZ R95, -R88, R95 ;  /* 0x0000005f585f7221 */ /* 0x000fe20000010100 */
[--C-:B------:R-:W-:Y:S02]  /*1fc0*/  SHF.R.U64 R100, R92, 0x10, R93.reuse ;  /* 0x000000105c647819 */ /* 0x100fe4000000125d */
[----:B------:R-:W-:Y:S02]  /*1fd0*/  MOV R98, R93 ;  /* 0x0000005d00627202 */ /* 0x000fe40000000f00 */
[----:B------:R-:W-:Y:S02]  /*1fe0*/  SHF.R.U32.HI R96, RZ, 0x10, R93 ;  /* 0x00000010ff607819 */ /* 0x000fe4000001165d */
[----:B------:R-:W-:Y:S01]  /*1ff0*/  SHF.L.U32 R93, R94, 0x10, RZ ;  /* 0x000000105e5d7819 */ /* 0x000fe200000006ff */
[C---:B------:R-:W-:Y:S01]  /*2000*/  FADD.FTZ R91, -R88.reuse, R91 ;  /* 0x0000005b585b7221 */ /* 0x040fe20000010100 */
[C---:B------:R-:W-:Y:S01]  /*2010*/  FADD.FTZ R99, -R88.reuse, R99 ;  /* 0x0000006358637221 */ /* 0x040fe20000010100 */
[----:B------:R-:W-:Y:S01]  /*2020*/  FADD.FTZ R101, -R88, R101 ;  /* 0x0000006558657221 */ /* 0x000fe20000010100 */
[----:B------:R-:W-:Y:S01]  /*2030*/  SHF.L.U32 R88, R100, 0x10, RZ ;  /* 0x0000001064587819 */ /* 0x000fe200000006ff */
[----:B-----5:R-:W-:Y:S01]  /*2040*/  FMUL.FTZ R170, R120, R95 ;  /* 0x0000005f78aa7220 */ /* 0x020fe20000410000 */
[----:B------:R-:W-:Y:S01]  /*2050*/  FMUL.FTZ R172, R60, R93 ;  /* 0x0000005d3cac7220 */ /* 0x000fe20000410000 */
[----:B------:R-:W-:Y:S01]  /*2060*/  FMUL.FTZ R167, R120, R91 ;  /* 0x0000005b78a77220 */ /* 0x000fe20000410000 */
[----:B------:R-:W-:Y:S01]  /*2070*/  SHF.L.U32 R97, R98, 0x10, RZ ;  /* 0x0000001062617819 */ /* 0x000fe200000006ff */
[----:B------:R-:W-:Y:S01]  /*2080*/  FADD.FTZ R5, R5, R88 ;  /* 0x0000005805057221 */ /* 0x000fe20000010000 */
[-C--:B------:R-:W-:Y:S01]  /*2090*/  FFMA.FTZ R33, R170, R88.reuse, R33 ;  /* 0x00000058aa217223 */ /* 0x080fe20000010021 */
[----:B------:R-:W-:Y:S01]  /*20a0*/  FMUL.FTZ R169, R61, R88 ;  /* 0x000000583da97220 */ /* 0x000fe20000410000 */
[----:B------:R-:W-:Y:S01]  /*20b0*/  FADD.FTZ R88, R89, R172 ;  /* 0x000000ac59587221 */ /* 0x000fe20000010000 */
[----:B------:R-:W-:Y:S01]  /*20c0*/  FFMA.FTZ R89, R167, R172, R90 ;  /* 0x000000aca7597223 */ /* 0x000fe2000001005a */
        /* <DEDUP_REMOVED lines=9> */
[----:B------:R-:W-:Y:S01]  /*2160*/  FADD.FTZ R4, R4, R93 ;  /* 0x0000005d04047221 */ /* 0x000fe20000010000 */
[----:B------:R-:W-:Y:S01]  /*2170*/  FADD.FTZ R89, R90, R173 ;  /* 0x000000ad5a597221 */ /* 0x000fe20000010000 */
[----:B------:R-:W-:Y:S01]  /*2180*/  FFMA.FTZ R32, R167, R93, R32 ;  /* 0x0000005da7207223 */ /* 0x000fe20000010020 */
[----:B------:R-:W-:Y:S01]  /*2190*/  FADD.FTZ R6, R6, R97 ;  /* 0x0000006106067221 */ /* 0x000fe20000010000 */
[----:B------:R-:W-:Y:S01]  /*21a0*/  FFMA.FTZ R34, R171, R97, R34 ;  /* 0x00000061ab227223 */ /* 0x000fe20000010022 */
[----:B------:R-:W-:Y:S01]  /*21b0*/  FADD.FTZ R7, R7, R92 ;  /* 0x0000005c07077221 */ /* 0x000fe20000010000 */
[C---:B------:R-:W-:Y:S01]  /*21c0*/  FFMA.FTZ R35, R176.reuse, R92, R35 ;  /* 0x0000005cb0237223 */ /* 0x040fe20000010023 */
[----:B------:R-:W-:-:S07]  /*21d0*/  FFMA.FTZ R90, R176, R173, R88 ;  /* 0x000000adb05a7223 */ /* 0x000fce0000010058 */
.L_x_2736:
[----:B------:R-:W-:Y:S05]  /*21e0*/  BSYNC.RECONVERGENT B0 ;  /* 0x0000000000007941 */ /* 0x000fea0003800200 */
.L_x_2735:
        /* <DEDUP_REMOVED lines=31> */
.L_x_2738:
[----:B------:R-:W-:Y:S05]  /*23e0*/  BSYNC.RECONVERGENT B0 ;  /* 0x0000000000007941 */ /* 0x000fea0003800200 */
.L_x_2737:
        /* <DEDUP_REMOVED lines=24> */
[----:B------:R-:W-:Y:S01]  /*2570*/  FADD.FTZ R90, RZ, R89 ;  /* 0x00000059ff5a7221 */ /* 0x000fe20000010000 */
[----:B------:R-:W-:Y:S01]  /*2580*/  HFMA2 R89, -RZ, RZ, 1.875, 0 ;  /* 0x3f800000ff597431 */ /* 0x000fe200000001ff */
[----:B-----5:R-:W-:Y:S01]  /*2590*/  @P6 SHF.L.U32 R89, R177, 0x10, RZ ;  /* 0x00000010b1596819 */ /* 0x020fe200000006ff */
        /* <DEDUP_REMOVED lines=14> */
[----:B------:R-:W-:Y:S01]  /*2680*/  FSEL R88, R88, RZ, !P0 ;  /* 0x000000ff58587208 */ /* 0x000fe20004000000 */
[----:B------:R-:W-:Y:S01]  /*2690*/  FMUL.FTZ R91, R90, UR12 ;  /* 0x0000000c5a5b7c20 */ /* 0x000fe20008410000 */
        /* <DEDUP_REMOVED lines=14> */
[--C-:B------:R-:W-:Y:S01]  /*2780*/  FFMA.FTZ R90, R122, R91, R88.reuse ;  /* 0x0000005b7a5a7223 */ /* 0x100fe20000010058 */
[----:B------:R-:W-:Y:S01]  /*2790*/  FMUL.FTZ R92, R120, R93 ;  /* 0x0000005d785c7220 */ /* 0x000fe20000410000 */
[----:B------:R-:W-:Y:S01]  /*27a0*/  FFMA.FTZ R93, R3, R91, R88 ;  /* 0x0000005b035d7223 */ /* 0x000fe20000010058 */
[----:B------:R-:W-:Y:S01]  /*27b0*/  F2F.BF16.F32 R98, R97 ;  /* 0x0000006100627304 */ /* 0x000fe20000202000 */
[----:B------:R-:W-:Y:S01]  /*27c0*/  FADD.FTZ R95, R123, -R90 ;  /* 0x8000005a7b5f7221 */ /* 0x000fe20000010000 */
[----:B------:R-:W-:-:S03]  /*27d0*/  FMUL.FTZ R99, R92, R89 ;  /* 0x000000595c637220 */ /* 0x000fc60000410000 */
[----:B------:R-:W-:Y:S01]  /*27e0*/  FMUL.FTZ R90, R120, R95 ;  /* 0x0000005f785a7220 */ /* 0x000fe20000410000 */
[----:B------:R-:W-:Y:S02]  /*27f0*/  FADD.FTZ R95, R124, -R93 ;  /* 0x8000005d7c5f7221 */ /* 0x000fe40000010000 */
[----:B------:R-:W0:Y:S01]  /*2800*/  LDC.64 R92, c[0x0][0x468] ;  /* 0x00011a00ff5c7b82 */ /* 0x000e220000000a00 */
[----:B------:R-:W-:Y:S01]  /*2810*/  FMUL.FTZ R96, R90, R89 ;  /* 0x000000595a607220 */ /* 0x000fe20000410000 */
[----:B------:R-:W-:Y:S01]  /*2820*/  FMUL.FTZ R90, R120, R95 ;  /* 0x0000005f785a7220 */ /* 0x000fe20000410000 */
[----:B------:R-:W1:Y:S03]  /*2830*/  F2F.BF16.F32 R99, R99 ;  /* 0x0000006300637304 */ /* 0x000e660000202000 */
[----:B------:R-:W-:-:S05]  /*2840*/  FMUL.FTZ R90, R90, R89 ;  /* 0x000000595a5a7220 */ /* 0x000fca0000410000 */
[----:B------:R-:W2:Y:S01]  /*2850*/  F2F.BF16.F32 R94, R96 ;  /* 0x00000060005e7304 */ /* 0x000ea20000202000 */
[----:B-1----:R-:W-:-:S07]  /*2860*/  PRMT R101, R98, 0x5410, R99 ;  /* 0x0000541062657816 */ /* 0x002fce0000000063 */
[----:B------:R-:W1:Y:S01]  /*2870*/  F2F.BF16.F32 R97, R90 ;  /* 0x0000005a00617304 */ /* 0x000e620000202000 */
[C---:B0-----:R-:W-:Y:S01]  /*2880*/  IMAD.WIDE.U32 R92, R175.reuse, 0x8, R92 ;  /* 0x00000008af5c7825 */ /* 0x041fe200078e005c */
[----:B------:R-:W-:-:S03]  /*2890*/  IADD3 R175, PT, PT, R175, 0x100, RZ ;  /* 0x00000100afaf7810 */ /* 0x000fc60007ffe0ff */
[----:B--2---:R-:W-:-:S05]  /*28a0*/  IMAD.WIDE.U32 R94, R94, 0x10000, RZ ;  /* 0x000100005e5e7825 */ /* 0x004fca00078e00ff */
[----:B------:R-:W-:Y:S02]  /*28b0*/  LOP3.LUT R95, R101, R95, RZ, 0xfc, !PT ;  /* 0x0000005f655f7212 */ /* 0x000fe400078efcff */
[----:B-1----:R-:W-:-:S05]  /*28c0*/  LOP3.LUT R94, R94, R97, RZ, 0xfc, !PT ;  /* 0x000000615e5e7212 */ /* 0x002fca00078efcff */
[----:B------:R0:W-:Y:S02]  /*28d0*/  STG.E.64 desc[UR8][R92.64], R94 ;  /* 0x0000005e5c007986 */ /* 0x0001e4000c101b08 */
.L_x_2743:
[----:B------:R-:W-:Y:S05]  /*28e0*/  BSYNC.RECONVERGENT B1 ;  /* 0x0000000000017941 */ /* 0x000fea0003800200 */
.L_x_2742:
        /* <DEDUP_REMOVED lines=30> */
.L_x_2745:
[----:B------:R-:W-:Y:S05]  /*2ad0*/  BSYNC.RECONVERGENT B1 ;  /* 0x0000000000017941 */ /* 0x000fea0003800200 */
.L_x_2744:
        /* <DEDUP_REMOVED lines=30> */
.L_x_2747:
[----:B------:R-:W-:Y:S05]  /*2cc0*/  BSYNC.RECONVERGENT B1 ;  /* 0x0000000000017941 */ /* 0x000fea0003800200 */
.L_x_2746:
        /* <DEDUP_REMOVED lines=30> */
.L_x_2749:
[----:B------:R-:W-:Y:S05]  /*2eb0*/  BSYNC.RECONVERGENT B1 ;  /* 0x0000000000017941 */ /* 0x000fea0003800200 */
.L_x_2748:
        /* <DEDUP_REMOVED lines=30> */
.L_x_2751:
[----:B------:R-:W-:Y:S05]  /*30a0*/  BSYNC.RECONVERGENT B1 ;  /* 0x0000000000017941 */ /* 0x000fea0003800200 */
.L_x_2750:
        /* <DEDUP_REMOVED lines=30> */
.L_x_2753:
[----:B------:R-:W-:Y:S05]  /*3290*/  BSYNC.RECONVERGENT B1 ;  /* 0x0000000000017941 */ /* 0x000fea0003800200 */
.L_x_2752:
[----:B------:R-:W-:Y:S05]  /*32a0*/  @!P5 BRA `(.L_x_2754) ;  /* 0x0000003800c0d947 */ /* 0x000fea0003800000 */
[-CC-:B------:R-:W-:Y:S01]  /*32b0*/  FFMA.FTZ R90, R176, R91.reuse, R88.reuse ;  /* 0x0000005bb05a7223 */ /* 0x180fe20000010058 */
[----:B01234-:R-:W-:-:S03]  /*32c0*/  FFMA.FTZ R93, R171, R91, R88 ;  /* 0x0000005bab5d7223 */ /* 0x01ffc60000010058 */
[----:B------:R-:W-:Y:S01]  /*32d0*/  FADD.FTZ R95, R173, -R90 ;  /* 0x8000005aad5f7221 */ /* 0x000fe20000010000 */
[----:B------:R-:W-:-:S03]  /*32e0*/  FADD.FTZ R93, R174, -R93 ;  /* 0x8000005dae5d7221 */ /* 0x000fc60000010000 */
[C---:B------:R-:W-:Y:S01]  /*32f0*/  FMUL.FTZ R90, R120.reuse, R95 ;  /* 0x0000005f785a7220 */ /* 0x040fe20000410000 */
[----:B------:R-:W-:-:S03]  /*3300*/  FMUL.FTZ R92, R120, R93 ;  /* 0x0000005d785c7220 */ /* 0x000fc60000410000 */
[----:B------:R-:W-:Y:S01]  /*3310*/  FMUL.FTZ R95, R90, R89 ;  /* 0x000000595a5f7220 */ /* 0x000fe20000410000 */
[-CC-:B------:R-:W-:Y:S01]  /*3320*/  FFMA.FTZ R90, R170, R91.reuse, R88.reuse ;  /* 0x0000005baa5a7223 */ /* 0x180fe20000010058 */
[----:B------:R-:W-:Y:S01]  /*3330*/  FFMA.FTZ R91, R167, R91, R88 ;  /* 0x0000005ba75b7223 */ /* 0x000fe20000010058 */
[----:B------:R-:W-:Y:S01]  /*3340*/  FMUL.FTZ R96, R92, R89 ;  /* 0x000000595c607220 */ /* 0x000fe20000410000 */
[----:B------:R-:W-:Y:S01]  /*3350*/  F2F.BF16.F32 R97, R95 ;  /* 0x0000005f00617304 */ /* 0x000fe20000202000 */
[----:B------:R-:W-:Y:S01]  /*3360*/  FADD.FTZ R93, R169, -R90 ;  /* 0x8000005aa95d7221 */ /* 0x000fe20000010000 */
[----:B------:R-:W-:-:S03]  /*3370*/  FADD.FTZ R91, R172, -R91 ;  /* 0x8000005bac5b7221 */ /* 0x000fc60000010000 */
[C---:B------:R-:W-:Y:S01]  /*3380*/  FMUL.FTZ R88, R120.reuse, R93 ;  /* 0x0000005d78587220 */ /* 0x040fe20000410000 */
[----:B------:R-:W-:Y:S01]  /*3390*/  FMUL.FTZ R120, R120, R91 ;  /* 0x0000005b78787220 */ /* 0x000fe20000410000 */
[----:B------:R-:W0:Y:S01]  /*33a0*/  LDC.64 R92, c[0x0][0x468] ;  /* 0x00011a00ff5c7b82 */ /* 0x000e220000000a00 */
[----:B------:R-:W1:Y:S01]  /*33b0*/  F2F.BF16.F32 R96, R96 ;  /* 0x0000006000607304 */ /* 0x000e620000202000 */
[-C--:B------:R-:W-:Y:S01]  /*33c0*/  FMUL.FTZ R94, R88, R89.reuse ;  /* 0x00000059585e7220 */ /* 0x080fe20000410000 */
[----:B------:R-:W-:-:S06]  /*33d0*/  FMUL.FTZ R120, R120, R89 ;  /* 0x0000005978787220 */ /* 0x000fcc0000410000 */
[----:B------:R-:W2:Y:S01]  /*33e0*/  F2F.BF16.F32 R88, R94 ;  /* 0x0000005e00587304 */ /* 0x000ea20000202000 */
[----:B-1----:R-:W-:-:S07]  /*33f0*/  PRMT R97, R96, 0x5410, R97 ;  /* 0x0000541060617816 */ /* 0x002fce0000000061 */
[----:B------:R-:W1:Y:S01]  /*3400*/  F2F.BF16.F32 R95, R120 ;  /* 0x00000078005f7304 */ /* 0x000e620000202000 */
[----:B--2---:R-:W-:-:S05]  /*3410*/  IMAD.WIDE.U32 R88, R88, 0x10000, RZ ;  /* 0x0001000058587825 */ /* 0x004fca00078e00ff */
[----:B------:R-:W-:Y:S02]  /*3420*/  LOP3.LUT R91, R97, R89, RZ, 0xfc, !PT ;  /* 0x00000059615b7212 */ /* 0x000fe400078efcff */
[----:B-1----:R-:W-:Y:S01]  /*3430*/  LOP3.LUT R90, R88, R95, RZ, 0xfc, !PT ;  /* 0x0000005f585a7212 */ /* 0x002fe200078efcff */
[----:B0-----:R-:W-:-:S05]  /*3440*/  IMAD.WIDE.U32 R88, R175, 0x8, R92 ;  /* 0x00000008af587825 */ /* 0x001fca00078e005c */
[----:B------:R0:W-:Y:S01]  /*3450*/  STG.E.64 desc[UR8][R88.64], R90 ;  /* 0x0000005a58007986 */ /* 0x0001e2000c101b08 */
[----:B------:R-:W-:Y:S05]  /*3460*/  BRA `(.L_x_2754) ;  /* 0x0000003800507947 */ /* 0x000fea0003800000 */
.L_x_2741:
[----:B------:R-:W-:Y:S01]  /*3470*/  ISETP.GT.U32.AND P6, PT, R118, 0xff, PT ;  /* 0x000000ff7600780c */ /* 0x000fe20003fc4070 */
[----:B------:R-:W-:-:S12]  /*3480*/  BSSY.RECONVERGENT B1, `(.L_x_2755) ;  /* 0x0000029000017945 */ /* 0x000fd80003800200 */
[----:B------:R-:W-:Y:S05]  /*3490*/  @!P6 BRA `(.L_x_2756) ;  /* 0x00000000009ce947 */ /* 0x000fea0003800000 */
[-CC-:B------:R-:W-:Y:S01]  /*34a0*/  FFMA.FTZ R93, R121, R91.reuse, R88.reuse ;  /* 0x0000005b795d7223 */ /* 0x180fe20000010058 */
[-CC-:B------:R-:W-:Y:S01]  /*34b0*/  FFMA.FTZ R92, R122, R91.reuse, R88.reuse ;  /* 0x0000005b7a5c7223 */ /* 0x180fe20000010058 */
[----:B------:R-:W-:Y:S02]  /*34c0*/  FFMA.FTZ R90, R128, R91, R88 ;  /* 0x0000005b805a7223 */ /* 0x000fe40000010058 */
[----:B------:R-:W-:Y:S02]  /*34d0*/  FADD.FTZ R93, R126, -R93 ;  /* 0x8000005d7e5d7221 */ /* 0x000fe40000010000 */
[----:B------:R-:W-:Y:S02]  /*34e0*/  FADD.FTZ R95, R125, -R90 ;  /* 0x8000005a7d5f7221 */ /* 0x000fe40000010000 */
[C---:B------:R-:W-:Y:S01]  /*34f0*/  FMUL.FTZ R94, R120.reuse, R93 ;  /* 0x0000005d785e7220 */ /* 0x040fe20000410000 */
[----:B------:R-:W-:Y:S01]  /*3500*/  FFMA.FTZ R93, R3, R91, R88 ;  /* 0x0000005b035d7223 */ /* 0x000fe20000010058 */
[----:B------:R-:W-:-:S02]  /*3510*/  FMUL.FTZ R100, R120, R95 ;  /* 0x0000005f78647220 */ /* 0x000fc40000410000 */
[----:B------:R0:W-:Y:S01]  /*3520*/  F2F.BF16.F32 R90, R94 ;  /* 0x0000005e005a7304 */ /* 0x0001e20000202000 */
[----:B------:R-:W-:Y:S01]  /*3530*/  FADD.FTZ R93, R124, -R93 ;  /* 0x8000005d7c5d7221 */ /* 0x000fe20000010000 */
[-C--:B------:R-:W-:Y:S01]  /*3540*/  FMUL.FTZ R181, R94, R89.reuse ;  /* 0x000000595eb57220 */ /* 0x080fe20000410000 */
[----:B------:R-:W-:Y:S02]  /*3550*/  FMUL.FTZ R182, R100, R89 ;  /* 0x0000005964b67220 */ /* 0x000fe40000410000 */
[C---:B------:R-:W-:Y:S01]  /*3560*/  FMUL.FTZ R98, R120.reuse, R93 ;  /* 0x0000005d78627220 */ /* 0x040fe20000410000 */
[----:B------:R-:W-:Y:S02]  /*3570*/  FADD.FTZ R93, R123, -R92 ;  /* 0x8000005c7b5d7221 */ /* 0x000fe40000010000 */
[----:B------:R1:W2:Y:S01]  /*3580*/  F2F.BF16.F32 R99, R100 ;  /* 0x0000006400637304 */ /* 0x0002a20000202000 */
[----:B0-----:R-:W0:Y:S01]  /*3590*/  LDC.64 R94, c[0x0][0x478] ;  /* 0x00011e00ff5e7b82 */ /* 0x001e220000000a00 */
[----:B------:R-:W-:-:S04]  /*35a0*/  FMUL.FTZ R102, R120, R93 ;  /* 0x0000005d78667220 */ /* 0x000fc80000410000 */
[-C--:B------:R-:W-:Y:S02]  /*35b0*/  FMUL.FTZ R180, R102, R89.reuse ;  /* 0x0000005966b47220 */ /* 0x080fe40000410000 */
[----:B------:R-:W3:Y:S01]  /*35c0*/  F2F.BF16.F32 R96, R102 ;  /* 0x0000006600607304 */ /* 0x000ee20000202000 */
[----:B------:R-:W4:Y:S01]  /*35d0*/  LDC.64 R92, c[0x0][0x468] ;  /* 0x00011a00ff5c7b82 */ /* 0x000f220000000a00 */
[----:B-1----:R-:W-:Y:S01]  /*35e0*/  FMUL.FTZ R100, R98, R89 ;  /* 0x0000005962647220 */ /* 0x002fe20000410000 */
[----:B--2---:R-:W-:-:S05]  /*35f0*/  PRMT R103, R90, 0x5410, R99 ;  /* 0x000054105a677816 */ /* 0x004fca0000000063 */
[----:B------:R-:W-:Y:S01]  /*3600*/  F2F.BF16.F32 R180, R180 ;  /* 0x000000b400b47304 */ /* 0x000fe20000202000 */
[----:B---3--:R-:W-:-:S07]  /*3610*/  IMAD.WIDE.U32 R96, R96, 0x10000, RZ ;  /* 0x0001000060607825 */ /* 0x008fce00078e00ff */
[----:B------:R-:W-:Y:S01]  /*3620*/  F2F.BF16.F32 R181, R181 ;  /* 0x000000b500b57304 */ /* 0x000fe20000202000 */
[----:B0-----:R-:W-:Y:S01]  /*3630*/  IMAD.WIDE.U32 R94, R175, 0x8, R94 ;  /* 0x00000008af5e7825 */ /* 0x001fe200078e005e */
[----:B------:R-:W-:-:S06]  /*3640*/  LOP3.LUT R97, R103, R97, RZ, 0xfc, !PT ;  /* 0x0000006167617212 */ /* 0x000fcc00078efcff */
[----:B------:R-:W0:Y:S01]  /*3650*/  F2F.BF16.F32 R182, R182 ;  /* 0x000000b600b67304 */ /* 0x000e220000202000 */
[C---:B----4-:R-:W-:Y:S01]  /*3660*/  IMAD.WIDE.U32 R92, R175.reuse, 0x8, R92 ;  /* 0x00000008af5c7825 */ /* 0x050fe200078e005c */
[----:B------:R-:W-:-:S06]  /*3670*/  IADD3 R175, PT, PT, R175, 0x100, RZ ;  /* 0x00000100afaf7810 */ /* 0x000fcc0007ffe0ff */
[----:B------:R1:W2:Y:S01]  /*3680*/  F2F.BF16.F32 R101, R98 ;  /* 0x0000006200657304 */ /* 0x0002a20000202000 */
[----:B0-----:R-:W-:-:S07]  /*3690*/  PRMT R181, R181, 0x5410, R182 ;  /* 0x00005410b5b57816 */ /* 0x001fce00000000b6 */
[----:B------:R-:W0:Y:S01]  /*36a0*/  F2F.BF16.F32 R177, R100 ;  /* 0x0000006400b17304 */ /* 0x000e220000202000 */
[----:B-1----:R-:W-:-:S05]  /*36b0*/  IMAD.WIDE.U32 R98, R180, 0x10000, RZ ;  /* 0x00010000b4627825 */ /* 0x002fca00078e00ff */
[----:B------:R-:W-:Y:S02]  /*36c0*/  LOP3.LUT R99, R181, R99, RZ, 0xfc, !PT ;  /* 0x00000063b5637212 */ /* 0x000fe400078efcff */
[----:B--2---:R-:W-:-:S05]  /*36d0*/  LOP3.LUT R96, R96, R101, RZ, 0xfc, !PT ;  /* 0x0000006560607212 */ /* 0x004fca00078efcff */
[----:B------:R1:W-:Y:S01]  /*36e0*/  STG.E.64 desc[UR8][R94.64], R96 ;  /* 0x000000605e007986 */ /* 0x0003e2000c101b08 */
[----:B0-----:R-:W-:-:S05]  /*36f0*/  LOP3.LUT R98, R98, R177, RZ, 0xfc, !PT ;  /* 0x000000b162627212 */ /* 0x001fca00078efcff */
[----:B------:R1:W-:Y:S02]  /*3700*/  STG.E.64 desc[UR8][R92.64], R98 ;  /* 0x000000625c007986 */ /* 0x0003e4000c101b08 */
.L_x_2756:
[----:B------:R-:W-:Y:S05]  /*3710*/  BSYNC.RECONVERGENT B1 ;  /* 0x0000000000017941 */ /* 0x000fea0003800200 */
.L_x_2755:
[----:B------:R-:W-:Y:S04]  /*3720*/  BSSY.RECONVERGENT B1, `(.L_x_2757) ;  /* 0x0000029000017945 */ /* 0x000fe80003800200 */
[----:B------:R-:W-:Y:S05]  /*3730*/  @!P0 BRA `(.L_x_2758) ;  /* 0x00000000009c8947 */ /* 0x000fea0003800000 */
[-CC-:B-1----:R-:W-:Y:S01]  /*3740*/  FFMA.FTZ R93, R129, R91.reuse, R88.reuse ;  /* 0x0000005b815d7223 */ /* 0x182fe20000010058 */
        /* <DEDUP_REMOVED lines=38> */
.L_x_2758:
[----:B------:R-:W-:Y:S05]  /*39b0*/  BSYNC.RECONVERGENT B1 ;  /* 0x0000000000017941 */ /* 0x000fea0003800200 */
.L_x_2757:
[----:B------:R-:W-:Y:S04]  /*39c0*/  BSSY.RECONVERGENT B1, `(.L_x_2759) ;  /* 0x0000029000017945 */ /* 0x000fe80003800200 */
[----:B------:R-:W-:Y:S05]  /*39d0*/  @!P1 BRA `(.L_x_2760) ;  /* 0x00000000009c9947 */ /* 0x000fea0003800000 */
[-CC-:B-12---:R-:W-:Y:S01]  /*39e0*/  FFMA.FTZ R93, R137, R91.reuse, R88.reuse ;  /* 0x0000005b895d7223 */ /* 0x186fe20000010058 */
        /* <DEDUP_REMOVED lines=38> */
.L_x_2760:
[----:B------:R-:W-:Y:S05]  /*3c50*/  BSYNC.RECONVERGENT B1 ;  /* 0x0000000000017941 */ /* 0x000fea0003800200 */
.L_x_2759:
[----:B------:R-:W-:Y:S04]  /*3c60*/  BSSY.RECONVERGENT B1, `(.L_x_2761) ;  /* 0x0000029000017945 */ /* 0x000fe80003800200 */
[----:B------:R-:W-:Y:S05]  /*3c70*/  @!P2 BRA `(.L_x_2762) ;  /* 0x00000000009ca947 */ /* 0x000fea0003800000 */
[-CC-:B-123--:R-:W-:Y:S01]  /*3c80*/  FFMA.FTZ R93, R145, R91.reuse, R88.reuse ;  /* 0x0000005b915d7223 */ /* 0x18efe20000010058 */
        /* <DEDUP_REMOVED lines=38> */
.L_x_2762:
[----:B------:R-:W-:Y:S05]  /*3ef0*/  BSYNC.RECONVERGENT B1 ;  /* 0x0000000000017941 */ /* 0x000fea0003800200 */
.L_x_2761:
[----:B------:R-:W-:Y:S04]  /*3f00*/  BSSY.RECONVERGENT B1, `(.L_x_2763) ;  /* 0x0000029000017945 */ /* 0x000fe80003800200 */
[----:B------:R-:W-:Y:S05]  /*3f10*/  @!P3 BRA `(.L_x_2764) ;  /* 0x00000000009cb947 */ /* 0x000fea0003800000 */
[-CC-:B-1234-:R-:W-:Y:S01]  /*3f20*/  FFMA.FTZ R93, R153, R91.reuse, R88.reuse ;  /* 0x0000005b995d7223 */ /* 0x19efe20000010058 */
        /* <DEDUP_REMOVED lines=38> */
.L_x_2764:
[----:B------:R-:W-:Y:S05]  /*4190*/  BSYNC.RECONVERGENT B1 ;  /* 0x0000000000017941 */ /* 0x000fea0003800200 */
.L_x_2763:
        /* <DEDUP_REMOVED lines=41> */
.L_x_2766:
[----:B------:R-:W-:Y:S05]  /*4430*/  BSYNC.RECONVERGENT B1 ;  /* 0x0000000000017941 */ /* 0x000fea0003800200 */
.L_x_2765:
[----:B------:R-:W-:Y:S05]  /*4440*/  @!P5 BRA `(.L_x_2754) ;  /* 0x000000280058d947 */ /* 0x000fea0003800000 */
[-CC-:B-1234-:R-:W-:Y:S01]  /*4450*/  FFMA.FTZ R93, R171, R91.reuse, R88.reuse ;  /* 0x0000005bab5d7223 */ /* 0x19efe20000010058 */
[----:B------:R-:W-:-:S03]  /*4460*/  FFMA.FTZ R90, R176, R91, R88 ;  /* 0x0000005bb05a7223 */ /* 0x000fc60000010058 */
[----:B------:R-:W-:Y:S01]  /*4470*/  FADD.FTZ R97, R174, -R93 ;  /* 0x8000005dae617221 */ /* 0x000fe20000010000 */
[-CC-:B------:R-:W-:Y:S01]  /*4480*/  FFMA.FTZ R93, R167, R91.reuse, R88.reuse ;  /* 0x0000005ba75d7223 */ /* 0x180fe20000010058 */
[----:B------:R-:W-:Y:S01]  /*4490*/  FFMA.FTZ R88, R170, R91, R88 ;  /* 0x0000005baa587223 */ /* 0x000fe20000010058 */
[----:B------:R-:W-:Y:S01]  /*44a0*/  FADD.FTZ R95, R173, -R90 ;  /* 0x8000005aad5f7221 */ /* 0x000fe20000010000 */
[----:B------:R-:W-:Y:S01]  /*44b0*/  FMUL.FTZ R90, R120, R97 ;  /* 0x00000061785a7220 */ /* 0x000fe20000410000 */
[----:B------:R-:W-:Y:S01]  /*44c0*/  FADD.FTZ R93, R172, -R93 ;  /* 0x8000005dac5d7221 */ /* 0x000fe20000010000 */
[----:B------:R-:W-:Y:S01]  /*44d0*/  FADD.FTZ R91, R169, -R88 ;  /* 0x80000058a95b7221 */ /* 0x000fe20000010000 */
[C---:B------:R-:W-:Y:S01]  /*44e0*/  FMUL.FTZ R92, R120.reuse, R95 ;  /* 0x0000005f785c7220 */ /* 0x040fe20000410000 */
[----:B------:R0:W-:Y:S01]  /*44f0*/  F2F.BF16.F32 R94, R90 ;  /* 0x0000005a005e7304 */ /* 0x0001e20000202000 */
[C---:B------:R-:W-:Y:S01]  /*4500*/  FMUL.FTZ R96, R120.reuse, R93 ;  /* 0x0000005d78607220 */ /* 0x040fe20000410000 */
[----:B------:R-:W-:Y:S01]  /*4510*/  FMUL.FTZ R120, R120, R91 ;  /* 0x0000005b78787220 */ /* 0x000fe20000410000 */
[-C--:B------:R-:W-:Y:S01]  /*4520*/  FMUL.FTZ R102, R92, R89.reuse ;  /* 0x000000595c667220 */ /* 0x080fe20000410000 */
[----:B------:R-:W-:-:S02]  /*4530*/  FMUL.FTZ R100, R90, R89 ;  /* 0x000000595a647220 */ /* 0x000fc40000410000 */
[----:B------:R-:W-:Y:S02]  /*4540*/  FMUL.FTZ R98, R120, R89 ;  /* 0x0000005978627220 */ /* 0x000fe40000410000 */
[----:B------:R1:W2:Y:S01]  /*4550*/  F2F.BF16.F32 R95, R92 ;  /* 0x0000005c005f7304 */ /* 0x0002a20000202000 */
[----:B0-----:R-:W0:Y:S07]  /*4560*/  LDC.64 R90, c[0x0][0x468] ;  /* 0x00011a00ff5a7b82 */ /* 0x001e2e0000000a00 */
[----:B------:R-:W3:Y:S01]  /*4570*/  F2F.BF16.F32 R88, R120 ;  /* 0x0000007800587304 */ /* 0x000ee20000202000 */
[----:B-1----:R-:W1:Y:S01]  /*4580*/  LDC.64 R92, c[0x0][0x478] ;  /* 0x00011e00ff5c7b82 */ /* 0x002e620000000a00 */
[----:B--2---:R-:W-:-:S06]  /*4590*/  PRMT R99, R94, 0x5410, R95 ;  /* 0x000054105e637816 */ /* 0x004fcc000000005f */
[----:B------:R2:W4:Y:S08]  /*45a0*/  F2F.BF16.F32 R97, R96 ;  /* 0x0000006000617304 */ /* 0x0005300000202000 */
[----:B------:R-:W5:Y:S01]  /*45b0*/  F2F.BF16.F32 R98, R98 ;  /* 0x0000006200627304 */ /* 0x000f620000202000 */
[----:B--2---:R-:W-:Y:S01]  /*45c0*/  FMUL.FTZ R96, R96, R89 ;  /* 0x0000005960607220 */ /* 0x004fe20000410000 */
[----:B---3--:R-:W-:-:S04]  /*45d0*/  IMAD.WIDE.U32 R88, R88, 0x10000, RZ ;  /* 0x0001000058587825 */ /* 0x008fc800078e00ff */
[----:B0-----:R-:W-:Y:S01]  /*45e0*/  IMAD.WIDE.U32 R90, R175, 0x8, R90 ;  /* 0x00000008af5a7825 */ /* 0x001fe200078e005a */
[----:B------:R-:W-:Y:S01]  /*45f0*/  LOP3.LUT R89, R99, R89, RZ, 0xfc, !PT ;  /* 0x0000005963597212 */ /* 0x000fe200078efcff */
[----:B------:R-:W-:Y:S01]  /*4600*/  F2F.BF16.F32 R103, R102 ;  /* 0x0000006600677304 */ /* 0x000fe20000202000 */
[----:B----4-:R-:W-:Y:S01]  /*4610*/  LOP3.LUT R88, R88, R97, RZ, 0xfc, !PT ;  /* 0x0000006158587212 */ /* 0x010fe200078efcff */
[----:B-1----:R-:W-:-:S04]  /*4620*/  IMAD.WIDE.U32 R92, R175, 0x8, R92 ;  /* 0x00000008af5c7825 */ /* 0x002fc800078e005c */
[----:B-----5:R-:W-:Y:S02]  /*4630*/  IMAD.WIDE.U32 R94, R98, 0x10000, RZ ;  /* 0x00010000625e7825 */ /* 0x020fe400078e00ff */
[----:B------:R-:W0:Y:S01]  /*4640*/  F2F.BF16.F32 R100, R100 ;  /* 0x0000006400647304 */ /* 0x000e220000202000 */
[----:B------:R1:W-:Y:S07]  /*4650*/  STG.E.64 desc[UR8][R92.64], R88 ;  /* 0x000000585c007986 */ /* 0x0003ee000c101b08 */
[----:B------:R-:W2:Y:S01]  /*4660*/  F2F.BF16.F32 R101, R96 ;  /* 0x0000006000657304 */ /* 0x000ea20000202000 */
[----:B0-----:R-:W-:-:S04]  /*4670*/  PRMT R103, R100, 0x5410, R103 ;  /* 0x0000541064677816 */ /* 0x001fc80000000067 */
[----:B------:R-:W-:Y:S02]  /*4680*/  LOP3.LUT R95, R103, R95, RZ, 0xfc, !PT ;  /* 0x0000005f675f7212 */ /* 0x000fe400078efcff */
[----:B--2---:R-:W-:-:S05]  /*4690*/  LOP3.LUT R94, R94, R101, RZ, 0xfc, !PT ;  /* 0x000000655e5e7212 */ /* 0x004fca00078efcff */
[----:B------:R1:W-:Y:S01]  /*46a0*/  STG.E.64 desc[UR8][R90.64], R94 ;  /* 0x0000005e5a007986 */ /* 0x0003e2000c101b08 */
[----:B------:R-:W-:Y:S05]  /*46b0*/  BRA `(.L_x_2754) ;  /* 0x0000002400bc7947 */ /* 0x000fea0003800000 */
.L_x_2740:
        /* <DEDUP_REMOVED lines=9> */
[-CC-:B------:R-:W-:Y:S01]  /*4750*/  FFMA.FTZ R94, R128, R91.reuse, R88.reuse ;  /* 0x0000005b805e7223 */ /* 0x180fe20000010058 */
[----:B------:R-:W-:Y:S01]  /*4760*/  SHF.L.U32 R93, R90, 0x10, RZ ;  /* 0x000000105a5d7819 */ /* 0x000fe200000006ff */
[----:B------:R-:W-:Y:S01]  /*4770*/  FADD.FTZ R90, R126, -R95 ;  /* 0x8000005f7e5a7221 */ /* 0x000fe20000010000 */
[-CC-:B------:R-:W-:Y:S01]  /*4780*/  FFMA.FTZ R96, R122, R91.reuse, R88.reuse ;  /* 0x0000005b7a607223 */ /* 0x180fe20000010058 */
[----:B------:R-:W-:Y:S02]  /*4790*/  FFMA.FTZ R95, R3, R91, R88 ;  /* 0x0000005b035f7223 */ /* 0x000fe40000010058 */
[----:B------:R-:W-:Y:S01]  /*47a0*/  FFMA.FTZ R90, R120, R90, R93 ;  /* 0x0000005a785a7223 */ /* 0x000fe2000001005d */
[----:B------:R-:W-:Y:S01]  /*47b0*/  SHF.L.U32 R93, R92, 0x10, RZ ;  /* 0x000000105c5d7819 */ /* 0x000fe200000006ff */
[----:B------:R-:W-:Y:S01]  /*47c0*/  FADD.FTZ R92, R125, -R94 ;  /* 0x8000005e7d5c7221 */ /* 0x000fe20000010000 */
[----:B------:R-:W-:Y:S01]  /*47d0*/  FADD.FTZ R96, R123, -R96 ;  /* 0x800000607b607221 */ /* 0x000fe20000010000 */
[----:B------:R-:W-:Y:S01]  /*47e0*/  FMUL.FTZ R94, R90, R89 ;  /* 0x000000595a5e7220 */ /* 0x000fe20000410000 */
[----:B------:R-:W-:Y:S01]  /*47f0*/  SHF.R.U64 R90, R104, 0x10, R105 ;  /* 0x00000010685a7819 */ /* 0x000fe20000001269 */
[----:B------:R-:W-:-:S02]  /*4800*/  FFMA.FTZ R92, R120, R92, R93 ;  /* 0x0000005c785c7223 */ /* 0x000fc4000001005d */
[----:B------:R-:W-:Y:S01]  /*4810*/  F2F.BF16.F32 R98, R94 ;  /* 0x0000005e00627304 */ /* 0x000fe20000202000 */
[----:B------:R-:W-:Y:S01]  /*4820*/  SHF.L.U32 R93, R90, 0x10, RZ ;  /* 0x000000105a5d7819 */ /* 0x000fe200000006ff */
[----:B------:R-:W-:Y:S01]  /*4830*/  FMUL.FTZ R99, R92, R89 ;  /* 0x000000595c637220 */ /* 0x000fe20000410000 */
[----:B------:R-:W-:-:S03]  /*4840*/  MOV R90, R104 ;  /* 0x00000068005a7202 */ /* 0x000fc60000000f00 */
[----:B------:R-:W-:Y:S01]  /*4850*/  FFMA.FTZ R92, R120, R96, R93 ;  /* 0x00000060785c7223 */ /* 0x000fe2000001005d */
[----:B------:R-:W-:Y:S01]  /*4860*/  SHF.L.U32 R93, R90, 0x10, RZ ;  /* 0x000000105a5d7819 */ /* 0x000fe200000006ff */
[----:B------:R-:W-:Y:S01]  /*4870*/  FADD.FTZ R90, R124, -R95 ;  /* 0x8000005f7c5a7221 */ /* 0x000fe20000010000 */
[----:B------:R-:W0:Y:S01]  /*4880*/  F2F.BF16.F32 R99, R99 ;  /* 0x0000006300637304 */ /* 0x000e220000202000 */
[-C--:B------:R-:W-:Y:S02]  /*4890*/  FMUL.FTZ R96, R92, R89.reuse ;  /* 0x000000595c607220 */ /* 0x080fe40000410000 */
[----:B------:R-:W-:Y:S02]  /*48a0*/  FFMA.FTZ R90, R120, R90, R93 ;  /* 0x0000005a785a7223 */ /* 0x000fe4000001005d */
[----:B------:R-:W1:Y:S02]  /*48b0*/  LDC.64 R92, c[0x0][0x468] ;  /* 0x00011a00ff5c7b82 */ /* 0x000e640000000a00 */
[----:B------:R-:W-:Y:S01]  /*48c0*/  FMUL.FTZ R90, R90, R89 ;  /* 0x000000595a5a7220 */ /* 0x000fe20000410000 */
[----:B------:R-:W2:Y:S01]  /*48d0*/  F2F.BF16.F32 R94, R96 ;  /* 0x00000060005e7304 */ /* 0x000ea20000202000 */
[----:B0-----:R-:W-:-:S07]  /*48e0*/  PRMT R101, R98, 0x5410, R99 ;  /* 0x0000541062657816 */ /* 0x001fce0000000063 */
[----:B------:R-:W0:Y:S01]  /*48f0*/  F2F.BF16.F32 R97, R90 ;  /* 0x0000005a00617304 */ /* 0x000e220000202000 */
[----:B--2---:R-:W-:-:S05]  /*4900*/  IMAD.WIDE.U32 R94, R94, 0x10000, RZ ;  /* 0x000100005e5e7825 */ /* 0x004fca00078e00ff */
[----:B------:R-:W-:Y:S01]  /*4910*/  LOP3.LUT R95, R101, R95, RZ, 0xfc, !PT ;  /* 0x0000005f655f7212 */ /* 0x000fe200078efcff */
[C---:B-1----:R-:W-:Y:S01]  /*4920*/  IMAD.WIDE.U32 R92, R175.reuse, 0x8, R92 ;  /* 0x00000008af5c7825 */ /* 0x042fe200078e005c */
[----:B------:R-:W-:Y:S02]  /*4930*/  IADD3 R175, PT, PT, R175, 0x100, RZ ;  /* 0x00000100afaf7810 */ /* 0x000fe40007ffe0ff */
[----:B0-----:R-:W-:-:S05]  /*4940*/  LOP3.LUT R94, R94, R97, RZ, 0xfc, !PT ;  /* 0x000000615e5e7212 */ /* 0x001fca00078efcff */
[----:B------:R0:W-:Y:S02]  /*4950*/  STG.E.64 desc[UR8][R92.64], R94 ;  /* 0x0000005e5c007986 */ /* 0x0001e4000c101b08 */
.L_x_2769:
[----:B------:R-:W-:Y:S05]  /*4960*/  BSYNC.RECONVERGENT B1 ;  /* 0x0000000000017941 */ /* 0x000fea0003800200 */
.L_x_2768:
[----:B------:R-:W-:Y:S04]  /*4970*/  BSSY.RECONVERGENT B1, `(.L_x_2770) ;  /* 0x0000026000017945 */ /* 0x000fe80003800200 */
[----:B------:R-:W-:Y:S05]  /*4980*/  @!P0 BRA `(.L_x_2771) ;  /* 0x0000000000908947 */ /* 0x000fea0003800000 */
[----:B------:R-:W-:Y:S01]  /*4990*/  MOV R90, R107 ;  /* 0x0000006b005a7202 */ /* 0x000fe20000000f00 */
[-CC-:B0-----:R-:W-:Y:S01]  /*49a0*/  FFMA.FTZ R95, R129, R91.reuse, R88.reuse ;  /* 0x0000005b815f7223 */ /* 0x181fe20000010058 */
        /* <DEDUP_REMOVED lines=34> */
.L_x_2771:
[----:B------:R-:W-:Y:S05]  /*4bd0*/  BSYNC.RECONVERGENT B1 ;  /* 0x0000000000017941 */ /* 0x000fea0003800200 */
.L_x_2770:
[----:B------:R-:W-:Y:S04]  /*4be0*/  BSSY.RECONVERGENT B1, `(.L_x_2772) ;  /* 0x0000026000017945 */ /* 0x000fe80003800200 */
[----:B------:R-:W-:Y:S05]  /*4bf0*/  @!P1 BRA `(.L_x_2773) ;  /* 0x0000000000909947 */ /* 0x000fea0003800000 */
[----:B------:R-:W-:Y:S01]  /*4c00*/  MOV R90, R109 ;  /* 0x0000006d005a7202 */ /* 0x000fe20000000f00 */
[-CC-:B01----:R-:W-:Y:S01]  /*4c10*/  FFMA.FTZ R95, R137, R91.reuse, R88.reuse ;  /* 0x0000005b895f7223 */ /* 0x183fe20000010058 */
        /* <DEDUP_REMOVED lines=34> */
.L_x_2773:
[----:B------:R-:W-:Y:S05]  /*4e40*/  BSYNC.RECONVERGENT B1 ;  /* 0x0000000000017941 */ /* 0x000fea0003800200 */
.L_x_2772:
[----:B------:R-:W-:Y:S04]  /*4e50*/  BSSY.RECONVERGENT B1, `(.L_x_2774) ;  /* 0x0000026000017945 */ /* 0x000fe80003800200 */
[----:B------:R-:W-:Y:S05]  /*4e60*/  @!P2 BRA `(.L_x_2775) ;  /* 0x000000000090a947 */ /* 0x000fea0003800000 */
[----:B------:R-:W-:Y:S01]  /*4e70*/  MOV R90, R111 ;  /* 0x0000006f005a7202 */ /* 0x000fe20000000f00 */
[-CC-:B012---:R-:W-:Y:S01]  /*4e80*/  FFMA.FTZ R95, R145, R91.reuse, R88.reuse ;  /* 0x0000005b915f7223 */ /* 0x187fe20000010058 */
        /* <DEDUP_REMOVED lines=34> */
.L_x_2775:
[----:B------:R-:W-:Y:S05]  /*50b0*/  BSYNC.RECONVERGENT B1 ;  /* 0x0000000000017941 */ /* 0x000fea0003800200 */
.L_x_2774:
[----:B------:R-:W-:Y:S04]  /*50c0*/  BSSY.RECONVERGENT B1, `(.L_x_2776) ;  /* 0x0000026000017945 */ /* 0x000fe80003800200 */
[----:B------:R-:W-:Y:S05]  /*50d0*/  @!P3 BRA `(.L_x_2777) ;  /* 0x000000000090b947 */ /* 0x000fea0003800000 */
[----:B------:R-:W-:Y:S01]  /*50e0*/  MOV R90, R113 ;  /* 0x00000071005a7202 */ /* 0x000fe20000000f00 */
[-CC-:B0123--:R-:W-:Y:S01]  /*50f0*/  FFMA.FTZ R95, R153, R91.reuse, R88.reuse ;  /* 0x0000005b995f7223 */ /* 0x18ffe20000010058 */
        /* <DEDUP_REMOVED lines=34> */
.L_x_2777:
[----:B------:R-:W-:Y:S05]  /*5320*/  BSYNC.RECONVERGENT B1 ;  /* 0x0000000000017941 */ /* 0x000fea0003800200 */
.L_x_2776:
[----:B------:R-:W-:Y:S04]  /*5330*/  BSSY.RECONVERGENT B1, `(.L_x_2778) ;  /* 0x0000026000017945 */ /* 0x000fe80003800200 */
[----:B------:R-:W-:Y:S05]  /*5340*/  @!P4 BRA `(.L_x_2779) ;  /* 0x000000000090c947 */ /* 0x000fea0003800000 */
[----:B------:R-:W-:Y:S01]  /*5350*/  MOV R90, R115 ;  /* 0x00000073005a7202 */ /* 0x000fe20000000f00 */
[-CC-:B01234-:R-:W-:Y:S01]  /*5360*/  FFMA.FTZ R95, R161, R91.reuse, R88.reuse ;  /* 0x0000005ba15f7223 */ /* 0x19ffe20000010058 */
        /* <DEDUP_REMOVED lines=34> */
.L_x_2779:
[----:B------:R-:W-:Y:S05]  /*5590*/  BSYNC.RECONVERGENT B1 ;  /* 0x0000000000017941 */ /* 0x000fea0003800200 */
.L_x_2778:
        /* <DEDUP_REMOVED lines=12> */
[----:B------:R-:W-:Y:S01]  /*5660*/  FFMA.FTZ R99, R167, R91, R88 ;  /* 0x0000005ba7637223 */ /* 0x000fe20000010058 */
[----:B------:R-:W-:Y:S01]  /*5670*/  SHF.R.U64 R90, R116, 0x10, R117 ;  /* 0x00000010745a7819 */ /* 0x000fe20000001275 */
[----:B------:R-:W-:-:S02]  /*5680*/  FMUL.FTZ R95, R92, R89 ;  /* 0x000000595c5f7220 */ /* 0x000fc40000410000 */
[----:B------:R-:W-:Y:S01]  /*5690*/  FFMA.FTZ R92, R120, R96, R93 ;  /* 0x00000060785c7223 */ /* 0x000fe2000001005d */
[----:B------:R-:W-:Y:S01]  /*56a0*/  SHF.L.U32 R93, R90, 0x10, RZ ;  /* 0x000000105a5d7819 */ /* 0x000fe200000006ff */
[----:B------:R-:W-:Y:S01]  /*56b0*/  FADD.FTZ R99, R172, -R99 ;  /* 0x80000063ac637221 */ /* 0x000fe20000010000 */
[----:B------:R-:W-:Y:S01]  /*56c0*/  MOV R90, R116 ;  /* 0x00000074005a7202 */ /* 0x000fe20000000f00 */
[-C--:B------:R-:W-:Y:S01]  /*56d0*/  FMUL.FTZ R96, R92, R89.reuse ;  /* 0x000000595c607220 */ /* 0x080fe20000410000 */
[----:B------:R-:W-:Y:S01]  /*56e0*/  F2F.BF16.F32 R97, R95 ;  /* 0x0000005f00617304 */ /* 0x000fe20000202000 */
[----:B------:R-:W-:Y:S01]  /*56f0*/  FFMA.FTZ R88, R120, R94, R93 ;  /* 0x0000005e78587223 */ /* 0x000fe2000001005d */
[----:B------:R-:W-:Y:S01]  /*5700*/  SHF.L.U32 R91, R90, 0x10, RZ ;  /* 0x000000105a5b7819 */ /* 0x000fe200000006ff */
[----:B------:R-:W0:Y:S02]  /*5710*/  LDC.64 R92, c[0x0][0x468] ;  /* 0x00011a00ff5c7b82 */ /* 0x000e240000000a00 */
[----:B------:R-:W-:-:S02]  /*5720*/  FMUL.FTZ R94, R88, R89 ;  /* 0x00000059585e7220 */ /* 0x000fc40000410000 */
[----:B------:R-:W-:Y:S01]  /*5730*/  FFMA.FTZ R120, R120, R99, R91 ;  /* 0x0000006378787223 */ /* 0x000fe2000001005b */
[----:B------:R-:W1:Y:S03]  /*5740*/  F2F.BF16.F32 R96, R96 ;  /* 0x0000006000607304 */ /* 0x000e660000202000 */
[----:B------:R-:W-:-:S05]  /*5750*/  FMUL.FTZ R120, R120, R89 ;  /* 0x0000005978787220 */ /* 0x000fca0000410000 */
        /* <DEDUP_REMOVED lines=9> */
.L_x_2767:
[----:B------:R-:W-:Y:S01]  /*57f0*/  ISETP.NE.AND P6, PT, R179, RZ, PT ;  /* 0x000000ffb300720c */ /* 0x000fe20003fc5270 */
[----:B------:R-:W-:-:S12]  /*5800*/  BSSY.RECONVERGENT B1, `(.L_x_2780) ;  /* 0x0000031000017945 */ /* 0x000fd80003800200 */
[----:B------:R-:W-:Y:S05]  /*5810*/  @!P6 BRA `(.L_x_2781) ;  /* 0x0000000000bce947 */ /* 0x000fea0003800000 */
[----:B------:R-:W-:Y:S01]  /*5820*/  MOV R90, R105 ;  /* 0x00000069005a7202 */ /* 0x000fe20000000f00 */
[-CC-:B------:R-:W-:Y:S01]  /*5830*/  FFMA.FTZ R93, R121, R91.reuse, R88.reuse ;  /* 0x0000005b795d7223 */ /* 0x180fe20000010058 */
[----:B------:R-:W-:Y:S02]  /*5840*/  SHF.R.U32.HI R92, RZ, 0x10, R105 ;  /* 0x00000010ff5c7819 */ /* 0x000fe40000011669 */
[----:B------:R-:W-:Y:S01]  /*5850*/  SHF.L.U32 R95, R90, 0x10, RZ ;  /* 0x000000105a5f7819 */ /* 0x000fe200000006ff */
[----:B------:R-:W-:Y:S01]  /*5860*/  FADD.FTZ R93, R126, -R93 ;  /* 0x8000005d7e5d7221 */ /* 0x000fe20000010000 */
[----:B------:R-:W-:Y:S01]  /*5870*/  FFMA.FTZ R90, R128, R91, R88 ;  /* 0x0000005b805a7223 */ /* 0x000fe20000010058 */
[----:B------:R-:W-:Y:S02]  /*5880*/  SHF.L.U32 R97, R92, 0x10, RZ ;  /* 0x000000105c617819 */ /* 0x000fe400000006ff */
[----:B------:R-:W-:Y:S01]  /*5890*/  FFMA.FTZ R100, R120, R93, R95 ;  /* 0x0000005d78647223 */ /* 0x000fe2000001005f */
[----:B------:R-:W-:Y:S01]  /*58a0*/  FADD.FTZ R95, R125, -R90 ;  /* 0x8000005a7d5f7221 */ /* 0x000fe20000010000 */
[----:B------:R-:W-:Y:S01]  /*58b0*/  MOV R92, R104 ;  /* 0x00000068005c7202 */ /* 0x000fe20000000f00 */
[--C-:B------:R-:W-:Y:S01]  /*58c0*/  FFMA.FTZ R93, R3, R91, R88.reuse ;  /* 0x0000005b035d7223 */ /* 0x100fe20000010058 */
[----:B------:R-:W-:Y:S01]  /*58d0*/  SHF.R.U64 R94, R104, 0x10, R105 ;  /* 0x00000010685e7819 */ /* 0x000fe20000001269 */
[----:B------:R-:W-:Y:S01]  /*58e0*/  FFMA.FTZ R180, R120, R95, R97 ;  /* 0x0000005f78b47223 */ /* 0x000fe20000010061 */
[----:B------:R-:W-:Y:S01]  /*58f0*/  SHF.L.U32 R95, R92, 0x10, RZ ;  /* 0x000000105c5f7819 */ /* 0x000fe200000006ff */
[----:B------:R-:W-:Y:S01]  /*5900*/  FADD.FTZ R93, R124, -R93 ;  /* 0x8000005d7c5d7221 */ /* 0x000fe20000010000 */
[----:B------:R-:W-:Y:S01]  /*5910*/  FFMA.FTZ R92, R122, R91, R88 ;  /* 0x0000005b7a5c7223 */ /* 0x000fe20000010058 */
[----:B------:R0:W-:Y:S01]  /*5920*/  F2F.BF16.F32 R99, R180 ;  /* 0x000000b400637304 */ /* 0x0001e20000202000 */
[----:B------:R-:W-:Y:S01]  /*5930*/  FMUL.FTZ R182, R180, R89 ;  /* 0x00000059b4b67220 */ /* 0x000fe20000410000 */
[----:B------:R-:W-:Y:S01]  /*5940*/  FFMA.FTZ R98, R120, R93, R95 ;  /* 0x0000005d78627223 */ /* 0x000fe2000001005f */
[----:B------:R-:W-:Y:S01]  /*5950*/  SHF.L.U32 R95, R94, 0x10, RZ ;  /* 0x000000105e5f7819 */ /* 0x000fe200000006ff */
[----:B------:R-:W-:Y:S01]  /*5960*/  FADD.FTZ R93, R123, -R92 ;  /* 0x8000005c7b5d7221 */ /* 0x000fe20000010000 */
[----:B------:R-:W-:-:S03]  /*5970*/  FMUL.FTZ R181, R100, R89 ;  /* 0x0000005964b57220 */ /* 0x000fc60000410000 */
[----:B------:R-:W-:Y:S01]  /*5980*/  FFMA.FTZ R102, R120, R93, R95 ;  /* 0x0000005d78667223 */ /* 0x000fe2000001005f */
[----:B------:R1:W2:Y:S01]  /*5990*/  F2F.BF16.F32 R90, R100 ;  /* 0x00000064005a7304 */ /* 0x0002a20000202000 */
[----:B------:R-:W3:Y:S02]  /*59a0*/  LDC.64 R94, c[0x0][0x478] ;  /* 0x00011e00ff5e7b82 */ /* 0x000ee40000000a00 */
[----:B0-----:R-:W-:-:S05]  /*59b0*/  FMUL.FTZ R180, R102, R89 ;  /* 0x0000005966b47220 */ /* 0x001fca0000410000 */
[----:B------:R-:W0:Y:S01]  /*59c0*/  F2F.BF16.F32 R96, R102 ;  /* 0x0000006600607304 */ /* 0x000e220000202000 */
[----:B------:R-:W4:Y:S01]  /*59d0*/  LDC.64 R92, c[0x0][0x468] ;  /* 0x00011a00ff5c7b82 */ /* 0x000f220000000a00 */
[----:B-1----:R-:W-:Y:S01]  /*59e0*/  FMUL.FTZ R100, R98, R89 ;  /* 0x0000005962647220 */ /* 0x002fe20000410000 */
[----:B--2---:R-:W-:-:S05]  /*59f0*/  PRMT R103, R90, 0x5410, R99 ;  /* 0x000054105a677816 */ /* 0x004fca0000000063 */
[----:B------:R-:W-:Y:S01]  /*5a00*/  F2F.BF16.F32 R180, R180 ;  /* 0x000000b400b47304 */ /* 0x000fe20000202000 */
[----:B0-----:R-:W-:-:S07]  /*5a10*/  IMAD.WIDE.U32 R96, R96, 0x10000, RZ ;  /* 0x0001000060607825 */ /* 0x001fce00078e00ff */
[----:B------:R-:W-:Y:S01]  /*5a20*/  F2F.BF16.F32 R181, R181 ;  /* 0x000000b500b57304 */ /* 0x000fe20000202000 */
[----:B---3--:R-:W-:Y:S01]  /*5a30*/  IMAD.WIDE.U32 R94, R175, 0x8, R94 ;  /* 0x00000008af5e7825 */ /* 0x008fe200078e005e */
        /* <DEDUP_REMOVED lines=13> */
.L_x_2781:
[----:B------:R-:W-:Y:S05]  /*5b10*/  BSYNC.RECONVERGENT B1 ;  /* 0x0000000000017941 */ /* 0x000fea0003800200 */
.L_x_2780:
[----:B------:R-:W-:Y:S04]  /*5b20*/  BSSY.RECONVERGENT B1, `(.L_x_2782) ;  /* 0x0000031000017945 */ /* 0x000fe80003800200 */
[----:B------:R-:W-:Y:S05]  /*5b30*/  @!P0 BRA `(.L_x_2783) ;  /* 0x0000000000bc8947 */ /* 0x000fea0003800000 */
[----:B------:R-:W-:Y:S01]  /*5b40*/  MOV R90, R107 ;  /* 0x0000006b005a7202 */ /* 0x000fe20000000f00 */
[-CC-:B-1----:R-:W-:Y:S01]  /*5b50*/  FFMA.FTZ R93, R129, R91.reuse, R88.reuse ;  /* 0x0000005b815d7223 */ /* 0x182fe20000010058 */
        /* <DEDUP_REMOVED lines=45> */
.L_x_2783:
[----:B------:R-:W-:Y:S05]  /*5e30*/  BSYNC.RECONVERGENT B1 ;  /* 0x0000000000017941 */ /* 0x000fea0003800200 */
.L_x_2782:
[----:B------:R-:W-:Y:S04]  /*5e40*/  BSSY.RECONVERGENT B1, `(.L_x_2784) ;  /* 0x0000031000017945 */ /* 0x000fe80003800200 */
[----:B------:R-:W-:Y:S05]  /*5e50*/  @!P1 BRA `(.L_x_2785) ;  /* 0x0000000000bc9947 */ /* 0x000fea0003800000 */
[----:B------:R-:W-:Y:S01]  /*5e60*/  MOV R90, R109 ;  /* 0x0000006d005a7202 */ /* 0x000fe20000000f00 */
[-CC-:B-12---:R-:W-:Y:S01]  /*5e70*/  FFMA.FTZ R93, R137, R91.reuse, R88.reuse ;  /* 0x0000005b895d7223 */ /* 0x186fe20000010058 */
        /* <DEDUP_REMOVED lines=45> */
.L_x_2785:
[----:B------:R-:W-:Y:S05]  /*6150*/  BSYNC.RECONVERGENT B1 ;  /* 0x0000000000017941 */ /* 0x000fea0003800200 */
.L_x_2784:
[----:B------:R-:W-:Y:S04]  /*6160*/  BSSY.RECONVERGENT B1, `(.L_x_2786) ;  /* 0x0000031000017945 */ /* 0x000fe80003800200 */
[----:B------:R-:W-:Y:S05]  /*6170*/  @!P2 BRA `(.L_x_2787) ;  /* 0x0000000000bca947 */ /* 0x000fea0003800000 */
[----:B------:R-:W-:Y:S01]  /*6180*/  MOV R90, R111 ;  /* 0x0000006f005a7202 */ /* 0x000fe20000000f00 */
[-CC-:B-123--:R-:W-:Y:S01]  /*6190*/  FFMA.FTZ R93, R145, R91.reuse, R88.reuse ;  /* 0x0000005b915d7223 */ /* 0x18efe20000010058 */
        /* <DEDUP_REMOVED lines=45> */
.L_x_2787:
[----:B------:R-:W-:Y:S05]  /*6470*/  BSYNC.RECONVERGENT B1 ;  /* 0x0000000000017941 */ /* 0x000fea0003800200 */
.L_x_2786:
[----:B------:R-:W-:Y:S04]  /*6480*/  BSSY.RECONVERGENT B1, `(.L_x_2788) ;  /* 0x0000031000017945 */ /* 0x000fe80003800200 */
[----:B------:R-:W-:Y:S05]  /*6490*/  @!P3 BRA `(.L_x_2789) ;  /* 0x0000000000bcb947 */ /* 0x000fea0003800000 */
[----:B------:R-:W-:Y:S01]  /*64a0*/  MOV R90, R113 ;  /* 0x00000071005a7202 */ /* 0x000fe20000000f00 */
[-CC-:B-1234-:R-:W-:Y:S01]  /*64b0*/  FFMA.FTZ R93, R153, R91.reuse, R88.reuse ;  /* 0x0000005b995d7223 */ /* 0x19efe20000010058 */
        /* <DEDUP_REMOVED lines=45> */
.L_x_2789:
[----:B------:R-:W-:Y:S05]  /*6790*/  BSYNC.RECONVERGENT B1 ;  /* 0x0000000000017941 */ /* 0x000fea0003800200 */
.L_x_2788:
        /* <DEDUP_REMOVED lines=49> */
.L_x_2791:
[----:B------:R-:W-:Y:S05]  /*6ab0*/  BSYNC.RECONVERGENT B1 ;  /* 0x0000000000017941 */ /* 0x000fea0003800200 */
.L_x_2790:
[----:B------:R-:W-:Y:S05]  /*6ac0*/  @!P5 BRA `(.L_x_2754) ;  /* 0x0000000000b8d947 */ /* 0x000fea0003800000 */
[--C-:B-1234-:R-:W-:Y:S01]  /*6ad0*/  SHF.R.U32.HI R92, RZ, 0x10, R117.reuse ;  /* 0x00000010ff5c7819 */ /* 0x11efe20000011675 */
[-CC-:B------:R-:W-:Y:S01]  /*6ae0*/  FFMA.FTZ R90, R176, R91.reuse, R88.reuse ;  /* 0x0000005bb05a7223 */ /* 0x180fe20000010058 */
[----:B------:R-:W-:Y:S02]  /*6af0*/  FFMA.FTZ R93, R171, R91, R88 ;  /* 0x0000005bab5d7223 */ /* 0x000fe40000010058 */
[----:B------:R-:W-:Y:S01]  /*6b00*/  SHF.L.U32 R97, R92, 0x10, RZ ;  /* 0x000000105c617819 */ /* 0x000fe200000006ff */
[----:B------:R-:W-:Y:S01]  /*6b10*/  FADD.FTZ R95, R173, -R90 ;  /* 0x8000005aad5f7221 */ /* 0x000fe20000010000 */
[----:B------:R-:W-:Y:S02]  /*6b20*/  MOV R90, R117 ;  /* 0x00000075005a7202 */ /* 0x000fe40000000f00 */
[----:B------:R-:W-:Y:S01]  /*6b30*/  SHF.R.U64 R92, R116, 0x10, R117 ;  /* 0x00000010745c7819 */ /* 0x000fe20000001275 */
[----:B------:R-:W-:Y:S01]  /*6b40*/  FFMA.FTZ R100, R120, R95, R97 ;  /* 0x0000005f78647223 */ /* 0x000fe20000010061 */
[----:B------:R-:W-:Y:S01]  /*6b50*/  SHF.L.U32 R99, R90, 0x10, RZ ;  /* 0x000000105a637819 */ /* 0x000fe200000006ff */
[----:B------:R-:W-:Y:S01]  /*6b60*/  FADD.FTZ R97, R174, -R93 ;  /* 0x8000005dae617221 */ /* 0x000fe20000010000 */
[----:B------:R-:W-:Y:S01]  /*6b70*/  MOV R90, R116 ;  /* 0x00000074005a7202 */ /* 0x000fe20000000f00 */
[-CC-:B------:R-:W-:Y:S01]  /*6b80*/  FFMA.FTZ R93, R167, R91.reuse, R88.reuse ;  /* 0x0000005ba75d7223 */ /* 0x180fe20000010058 */
[----:B------:R-:W-:Y:S01]  /*6b90*/  FFMA.FTZ R88, R170, R91, R88 ;  /* 0x0000005baa587223 */ /* 0x000fe20000010058 */
[----:B------:R-:W-:Y:S01]  /*6ba0*/  FFMA.FTZ R98, R120, R97, R99 ;  /* 0x0000006178627223 */ /* 0x000fe20000010063 */
[----:B------:R-:W-:Y:S01]  /*6bb0*/  SHF.L.U32 R97, R90, 0x10, RZ ;  /* 0x000000105a617819 */ /* 0x000fe200000006ff */
[----:B------:R-:W-:Y:S01]  /*6bc0*/  FADD.FTZ R93, R172, -R93 ;  /* 0x8000005dac5d7221 */ /* 0x000fe20000010000 */
[----:B------:R-:W-:Y:S01]  /*6bd0*/  FADD.FTZ R91, R169, -R88 ;  /* 0x80000058a95b7221 */ /* 0x000fe20000010000 */
[----:B------:R0:W-:Y:S01]  /*6be0*/  F2F.BF16.F32 R95, R100 ;  /* 0x00000064005f7304 */ /* 0x0001e20000202000 */
[----:B------:R-:W-:Y:S01]  /*6bf0*/  FMUL.FTZ R102, R100, R89 ;  /* 0x0000005964667220 */ /* 0x000fe20000410000 */
[----:B------:R-:W-:Y:S01]  /*6c00*/  FFMA.FTZ R96, R120, R93, R97 ;  /* 0x0000005d78607223 */ /* 0x000fe20000010061 */
[----:B------:R-:W-:-:S05]  /*6c10*/  SHF.L.U32 R93, R92, 0x10, RZ ;  /* 0x000000105c5d7819 */ /* 0x000fca00000006ff */
[----:B------:R-:W-:Y:S01]  /*6c20*/  FFMA.FTZ R120, R120, R91, R93 ;  /* 0x0000005b78787223 */ /* 0x000fe2000001005d */
[----:B------:R1:W2:Y:S01]  /*6c30*/  F2F.BF16.F32 R94, R98 ;  /* 0x00000062005e7304 */ /* 0x0002a20000202000 */
[-C--:B0-----:R-:W-:Y:S01]  /*6c40*/  FMUL.FTZ R100, R98, R89.reuse ;  /* 0x0000005962647220 */ /* 0x081fe20000410000 */
[----:B------:R-:W0:Y:S06]  /*6c50*/  LDC.64 R92, c[0x0][0x478] ;  /* 0x00011e00ff5c7b82 */ /* 0x000e2c0000000a00 */
[----:B------:R-:W3:Y:S01]  /*6c60*/  F2F.BF16.F32 R88, R120 ;  /* 0x0000007800587304 */ /* 0x000ee20000202000 */
[----:B-1----:R-:W-:Y:S01]  /*6c70*/  FMUL.FTZ R98, R120, R89 ;  /* 0x0000005978627220 */ /* 0x002fe20000410000 */
[----:B------:R-:W1:Y:S01]  /*6c80*/  LDC.64 R90, c[0x0][0x468] ;  /* 0x00011a00ff5a7b82 */ /* 0x000e620000000a00 */
[----:B--2---:R-:W-:-:S05]  /*6c90*/  PRMT R99, R94, 0x5410, R95 ;  /* 0x000054105e637816 */ /* 0x004fca000000005f */
        /* <DEDUP_REMOVED lines=9> */
[----:B------:R0:W-:Y:S01]  /*6d30*/  STG.E.64 desc[UR8][R92.64], R88 ;  /* 0x000000585c007986 */ /* 0x0001e2000c101b08 */
[----:B-----5:R-:W-:Y:S01]  /*6d40*/  IMAD.WIDE.U32 R94, R98, 0x10000, RZ ;  /* 0x00010000625e7825 */ /* 0x020fe200078e00ff */
[----:B------:R-:W1:Y:S08]  /*6d50*/  F2F.BF16.F32 R100, R100 ;  /* 0x0000006400647304 */ /* 0x000e700000202000 */
[----:B------:R-:W2:Y:S01]  /*6d60*/  F2F.BF16.F32 R101, R96 ;  /* 0x0000006000657304 */ /* 0x000ea20000202000 */
[----:B-1----:R-:W-:-:S04]  /*6d70*/  PRMT R103, R100, 0x5410, R103 ;  /* 0x0000541064677816 */ /* 0x002fc80000000067 */
[----:B------:R-:W-:Y:S02]  /*6d80*/  LOP3.LUT R95, R103, R95, RZ, 0xfc, !PT ;  /* 0x0000005f675f7212 */ /* 0x000fe400078efcff */
[----:B--2---:R-:W-:-:S05]  /*6d90*/  LOP3.LUT R94, R94, R101, RZ, 0xfc, !PT ;  /* 0x000000655e5e7212 */ /* 0x004fca00078efcff */
[----:B------:R0:W-:Y:S02]  /*6da0*/  STG.E.64 desc[UR8][R90.64], R94 ;  /* 0x0000005e5a007986 */ /* 0x0001e4000c101b08 */
.L_x_2754:
[----:B------:R-:W-:Y:S05]  /*6db0*/  BSYNC.RECONVERGENT B0 ;  /* 0x0000000000007941 */ /* 0x000fea0003800200 */
.L_x_2739:
[----:B01----:R-:W0:Y:S01]  /*6dc0*/  LDC.64 R88, c[0x0][0x380] ;  /* 0x0000e000ff587b82 */ /* 0x003e220000000a00 */
[----:B------:R-:W-:Y:S01]  /*6dd0*/  UPLOP3.LUT UP1, UPT, UPT, UPT, UP1, 0x40, 0x4 ;  /* 0x000000000004789c */ /* 0x000fe20003f2e810 */
[----:B0-----:R-:W-:-:S04]  /*6de0*/  IADD3 R119, PT, PT, R119, R88, RZ ;  /* 0x0000005877777210 */ /* 0x001fc80007ffe0ff */
[----:B------:R-:W-:-:S13]  /*6df0*/  ISETP.GE.AND P6, PT, R119, R89, PT ;  /* 0x000000597700720c */ /* 0x000fda0003fc6270 */
[----:B------:R-:W-:Y:S05]  /*6e00*/  @!P6 BRA `(.L_x_2792) ;  /* 0xffffff980048e947 */ /* 0x000fea000383ffff */
.L_x_2722:
        /* <DEDUP_REMOVED lines=54> */
.L_x_2793:
        /* <DEDUP_REMOVED lines=9> */
.L_x_14326:


//--------------------- .text._ZN10layer_norm13ln_bwd_kernelINS_13Kernel_traitsIf13__nv_bfloat16S2_S2_fjLj7168ELj1ELj1ELj8ELj8ENS_18Kernel_traits_baseILj7168EfS2_S2_S2_fjLj256EEEEELb0ELb0ELb0ELb1EEEvNS_9BwdParamsE --------------------------
	.section	.text._ZN10layer_norm13ln_bwd_kernelINS_13Kernel_traitsIf13__nv_bfloat16S2_S2_fjLj7168ELj1ELj1ELj8ELj8ENS_18Kernel_traits_baseILj7168EfS2_S2_S2_fjLj256EEEEELb0ELb0ELb0ELb1EEEvNS_9BwdParamsE,"ax",@progbits
	.align	128
        .global         _ZN10layer_norm13ln_bwd_kernelINS_13Kernel_traitsIf13__nv_bfloat16S2_S2_fjLj7168ELj1ELj1ELj8ELj8ENS_18Kernel_traits_baseILj7168EfS2_S2_S2_fjLj256EEEEELb0ELb0ELb0ELb1EEEvNS_9BwdParamsE
        .type           _ZN10layer_norm13ln_bwd_kernelINS_13Kernel_traitsIf13__nv_bfloat16S2_S2_fjLj7168ELj1ELj1ELj8ELj8ENS_18Kernel_traits_baseILj7168EfS2_S2_S2_fjLj256EEEEELb0ELb0ELb0ELb1EEEvNS_9BwdParamsE,@function
        .size           _ZN10layer_norm13ln_bwd_kernelINS_13Kernel_traitsIf13__nv_bfloat16S2_S2_fjLj7168ELj1ELj1ELj8ELj8ENS_18Kernel_traits_baseILj7168EfS2_S2_S2_fjLj256EEEEELb0ELb0ELb0ELb1EEEvNS_9BwdParamsE,(.L_x_14327 - _ZN10layer_norm13ln_bwd_kernelINS_13Kernel_traitsIf13__nv_bfloat16S2_S2_fjLj7168ELj1ELj1ELj8ELj8ENS_18Kernel_traits_baseILj7168EfS2_S2_S2_fjLj256EEEEELb0ELb0ELb0ELb1EEEvNS_9BwdParamsE)
        .other          _ZN10layer_norm13ln_bwd_kernelINS_13Kernel_traitsIf13__nv_bfloat16S2_S2_fjLj7168ELj1ELj1ELj8ELj8ENS_18Kernel_traits_baseILj7168EfS2_S2_S2_fjLj256EEEEELb0ELb0ELb0ELb1EEEvNS_9BwdParamsE,@"STO_CUDA_ENTRY STV_DEFAULT"
_ZN10layer_norm13ln_bwd_kernelINS_13Kernel_traitsIf13__nv_bfloat16S2_S2_fjLj7168ELj1ELj1ELj8ELj8ENS_18Kernel_traits_baseILj7168EfS2_S2_S2_fjLj256EEEEELb0ELb0ELb0ELb1EEEvNS_9BwdParamsE:
.text._ZN10layer_norm13ln_bwd_kernelINS_13Kernel_traitsIf13__nv_bfloat16S2_S2_fjLj7168ELj1ELj1ELj8ELj8ENS_18Kernel_traits_baseILj7168EfS2_S2_S2_fjLj256EEEEELb0ELb0ELb0ELb1EEEvNS_9BwdParamsE:
        /* <DEDUP_REMOVED lines=40> */
[----:B------:R-:W-:Y:S02]  /*0280*/  MOV R114, RZ ;  /* 0x000000ff00727202 */ /* 0x000fe40000000f00 */
        /* <DEDUP_REMOVED lines=20> */
[----:B------:R-:W-:Y:S02]  /*03d0*/  CS2R R98, SRZ ;  /* 0x0000000000627805 */ /* 0x000fe4000001ff00 */
[----:B------:R-:W-:Y:S01]  /*03e0*/  CS2R R100, SRZ ;  /* 0x0000000000647805 */ /* 0x000fe2000001ff00 */
[----:B------:R-:W-:Y:S01]  /*03f0*/  UPLOP3.LUT UP1, UPT, UPT, UPT, UPT, 0x40, 0x4 ;  /* 0x000000000004789c */ /* 0x000fe20003f2e870 */
[----:B0-----:R0:W5:Y:S01]  /*0400*/  LDG.E.128 R28, desc[UR8][R2.64+0x6000] ;  /* 0x00600008021c7981 */ /* 0x001162000c1e1d00 */
[----:B------:R-:W1:Y:S03]  /*0410*/  LDCU UR12, c[0x0][0x388] ;  /* 0x00007100ff0c77ac */ /* 0x000e660008000800 */
[----:B------:R0:W5:Y:S01]  /*0420*/  LDG.E.128 R24, desc[UR8][R2.64+0x5000] ;  /* 0x0050000802187981 */ /* 0x000162000c1e1d00 */
[----:B------:R-:W3:Y:S03]  /*0430*/  LDCU.U8 UR7, c[0x0][0x410] ;  /* 0x00008200ff0777ac */ /* 0x000ee60008000000 */
[----:B------:R0:W5:Y:S01]  /*0440*/  LDG.E.128 R20, desc[UR8][R2.64+0x4000] ;  /* 0x0040000802147981 */ /* 0x000162000c1e1d00 */
[----:B------:R-:W4:Y:S03]  /*0450*/  LDCU UR13, c[0x0][0x400] ;  /* 0x00008000ff0d77ac */ /* 0x000f260008000800 */
[----:B------:R0:W5:Y:S01]  /*0460*/  LDG.E.128 R16, desc[UR8][R2.64+0x3000] ;  /* 0x0030000802107981 */ /* 0x000162000c1e1d00 */
[----:B------:R-:W0:Y:S03]  /*0470*/  LDCU.64 UR14, c[0x0][0x478] ;  /* 0x00008f00ff0e77ac */ /* 0x000e260008000a00 */
[----:B------:R0:W5:Y:S01]  /*0480*/  LDG.E.128 R12, desc[UR8][R2.64+0x2000] ;  /* 0x00200008020c7981 */ /* 0x000162000c1e1d00 */
[----:B------:R-:W0:Y:S03]  /*0490*/  LDCU.64 UR10, c[0x0][0x438] ;  /* 0x00008700ff0a77ac */ /* 0x000e260008000a00 */
[----:B------:R0:W5:Y:S04]  /*04a0*/  LDG.E.128 R8, desc[UR8][R2.64+0x1000] ;  /* 0x0010000802087981 */ /* 0x000168000c1e1d00 */
[----:B------:R0:W5:Y:S01]  /*04b0*/  LDG.E.128 R4, desc[UR8][R2.64] ;  /* 0x0000000802047981 */ /* 0x000162000c1e1d00 */
[----:B--2---:R-:W-:-:S02]  /*04c0*/  ISETP.NE.U32.AND P0, PT, R32, RZ, PT ;  /* 0x000000ff2000720c */ /* 0x004fc40003f05070 */
[----:B------:R-:W-:Y:S02]  /*04d0*/  CS2R R102, SRZ ;  /* 0x0000000000667805 */ /* 0x000fe4000001ff00 */
[----:B------:R-:W-:Y:S02]  /*04e0*/  CS2R R104, SRZ ;  /* 0x0000000000687805 */ /* 0x000fe4000001ff00 */
[----:B------:R-:W-:Y:S02]  /*04f0*/  CS2R R106, SRZ ;  /* 0x00000000006a7805 */ /* 0x000fe4000001ff00 */
[----:B------:R-:W-:Y:S02]  /*0500*/  ISETP.NE.AND.EX P0, PT, R33, RZ, PT, P0 ;  /* 0x000000ff2100720c */ /* 0x000fe40003f05300 */
[----:B------:R-:W-:Y:S02]  /*0510*/  CS2R R108, SRZ ;  /* 0x00000000006c7805 */ /* 0x000fe4000001ff00 */
[----:B01-34-:R-:W-:-:S09]  /*0520*/  CS2R R110, SRZ ;  /* 0x00000000006e7805 */ /* 0x01bfd2000001ff00 */
.L_x_2803:
        /* <DEDUP_REMOVED lines=9> */
[----:B------:R-:W-:Y:S01]  /*05c0*/  UISETP.NE.U32.AND UP0, UPT, UR10, URZ, UPT ;  /* 0x000000ff0a00728c */ /* 0x000fe2000bf05070 */
[----:B------:R-:W-:-:S03]  /*05d0*/  IMAD R0, R116, UR12, RZ ;  /* 0x0000000c74007c24 */ /* 0x000fc6000f8e02ff */
[----:B------:R-:W-:Y:S02]  /*05e0*/  UISETP.NE.AND.EX UP0, UPT, UR11, URZ, UPT, UP0 ;  /* 0x000000ff0b00728c */ /* 0x000fe4000bf05300 */
[----:B------:R-:W-:Y:S02]  /*05f0*/  SHF.R.S32.HI R39, RZ, 0x1f, R0 ;  /* 0x0000001fff277819 */ /* 0x000fe40000011400 */
[----:B------:R-:W-:Y:S02]  /*0600*/  ISETP.NE.AND P2, PT, RZ, UR7, PT ;  /* 0x00000007ff007c0c */ /* 0x000fe4000bf45270 */
[----:B------:R-:W-:Y:S02]  /*0610*/  LEA.HI R0, R39, R0, RZ, 0x2 ;  /* 0x0000000027007211 */ /* 0x000fe400078f10ff */
[----:B------:R-:W-:Y:S02]  /*0620*/  MOV R126, 0x3f800000 ;  /* 0x3f800000007e7802 */ /* 0x000fe40000000f00 */
[----:B------:R-:W-:-:S02]  /*0630*/  LEA.HI.SX32 R119, R0, R115, 0x1e ;  /* 0x0000007300777211 */ /* 0x000fc400078ff2ff */
        /* <DEDUP_REMOVED lines=10> */
[----:B------:R-:W-:Y:S01]  /*06e0*/  IADD3 R121, PT, PT, R119, 0x600, RZ ;  /* 0x0000060077797810 */ /* 0x000fe20007ffe0ff */
[----:B0-----:R-:W-:-:S04]  /*06f0*/  IMAD.WIDE.U32 R34, R118, 0x8, R44 ;  /* 0x0000000876227825 */ /* 0x001fc800078e002c */
[--C-:B------:R-:W-:Y:S01]  /*0700*/  IMAD.WIDE.U32 R32, R119, 0x8, R44.reuse ;  /* 0x0000000877207825 */ /* 0x100fe200078e002c */
[----:B------:R-:W2:Y:S03]  /*0710*/  LDG.E.64 R130, desc[UR8][R34.64] ;  /* 0x0000000822827981 */ /* 0x000ea6000c1e1b00 */
[--C-:B------:R-:W-:Y:S01]  /*0720*/  IMAD.WIDE.U32 R40, R123, 0x8, R44.reuse ;  /* 0x000000087b287825 */ /* 0x100fe200078e002c */
[----:B------:R0:W3:Y:S03]  /*0730*/  LDG.E.64 R46, desc[UR8][R32.64] ;  /* 0x00000008202e7981 */ /* 0x0000e6000c1e1b00 */
[--C-:B------:R-:W-:Y:S02]  /*0740*/  IMAD.WIDE.U32 R42, R124, 0x8, R44.reuse ;  /* 0x000000087c2a7825 */ /* 0x100fe400078e002c */
[----:B------:R-:W4:Y:S02]  /*0750*/  LDG.E.64 R40, desc[UR8][R40.64] ;  /* 0x0000000828287981 */ /* 0x000f24000c1e1b00 */
[----:B------:R-:W-:-:S02]  /*0760*/  IMAD.WIDE.U32 R38, R122, 0x8, R44 ;  /* 0x000000087a267825 */ /* 0x000fc400078e002c */
[----:B------:R-:W4:Y:S02]  /*0770*/  LDG.E.64 R42, desc[UR8][R42.64] ;  /* 0x000000082a2a7981 */ /* 0x000f24000c1e1b00 */
[--C-:B------:R-:W-:Y:S02]  /*0780*/  IMAD.WIDE.U32 R36, R120, 0x8, R44.reuse ;  /* 0x0000000878247825 */ /* 0x100fe400078e002c */
[----:B------:R-:W4:Y:S02]  /*0790*/  LDG.E.64 R38, desc[UR8][R38.64] ;  /* 0x0000000826267981 */ /* 0x000f24000c1e1b00 */
[----:B0-----:R-:W-:Y:S02]  /*07a0*/  IMAD.WIDE.U32 R32, R121, 0x8, R44 ;  /* 0x0000000879207825 */ /* 0x001fe400078e002c */
[----:B------:R-:W4:Y:S02]  /*07b0*/  LDG.E.64 R36, desc[UR8][R36.64] ;  /* 0x0000000824247981 */ /* 0x000f24000c1e1b00 */
[----:B-1----:R-:W-:-:S02]  /*07c0*/  IMAD.WIDE.U32 R128, R119, 0x8, R192 ;  /* 0x0000000877807825 */ /* 0x002fc400078e00c0 */
[----:B------:R0:W4:Y:S02]  /*07d0*/  LDG.E.64 R34, desc[UR8][R32.64] ;  /* 0x0000000820227981 */ /* 0x000124000c1e1b00 */
        /* <DEDUP_REMOVED lines=8> */
[--C-:B0-----:R-:W-:Y:S02]  /*0860*/  IMAD.WIDE.U32 R32, R120, 0x8, R192.reuse ;  /* 0x0000000878207825 */ /* 0x101fe400078e00c0 */
[----:B------:R-:W4:Y:S02]  /*0870*/  LDG.E.64 R144, desc[UR8][R144.64] ;  /* 0x0000000890907981 */ /* 0x000f24000c1e1b00 */
[----:B------:R-:W-:-:S02]  /*0880*/  IMAD.WIDE.U32 R192, R121, 0x8, R192 ;  /* 0x0000000879c07825 */ /* 0x000fc400078e00c0 */
[----:B------:R-:W4:Y:S04]  /*0890*/  LDG.E.64 R32, desc[UR8][R32.64] ;  /* 0x0000000820207981 */ /* 0x000f28000c1e1b00 */
[----:B------:R-:W4:Y:S01]  /*08a0*/  LDG.E.64 R192, desc[UR8][R192.64] ;  /* 0x00000008c0c07981 */ /* 0x000f22000c1e1b00 */
[----:B--2---:R-:W-:Y:S02]  /*08b0*/  SHF.L.U32 R127, R130, 0x10, RZ ;  /* 0x00000010827f7819 */ /* 0x004fe400000006ff */
[C---:B---3--:R-:W-:Y:S02]  /*08c0*/  SHF.R.U64 R152, R46.reuse, 0x10, R47 ;  /* 0x000000102e987819 */ /* 0x048fe4000000122f */
[----:B------:R-:W-:Y:S02]  /*08d0*/  SHF.L.U32 R45, R46, 0x10, RZ ;  /* 0x000000102e2d7819 */ /* 0x000fe400000006ff */
[----:B----4-:R-:W-:Y:S01]  /*08e0*/  SHF.R.U32.HI R46, RZ, 0x10, R41 ;  /* 0x00000010ff2e7819 */ /* 0x010fe20000011629 */
[----:B------:R-:W-:Y:S01]  /*08f0*/  FADD.FTZ R178, -R0, R127 ;  /* 0x0000007f00b27221 */ /* 0x000fe20000010100 */
[----:B------:R-:W-:-:S02]  /*0900*/  SHF.R.U64 R148, R130, 0x10, R131 ;  /* 0x0000001082947819 */ /* 0x000fc40000001283 */
[----:B------:R-:W-:Y:S02]  /*0910*/  SHF.R.U32.HI R150, RZ, 0x10, R47 ;  /* 0x00000010ff967819 */ /* 0x000fe4000001162f */
[----:B------:R-:W-:Y:S02]  /*0920*/  SHF.R.U32.HI R142, RZ, 0x10, R131 ;  /* 0x00000010ff8e7819 */ /* 0x000fe40000011683 */
[C---:B------:R-:W-:Y:S02]  /*0930*/  SHF.R.U64 R130, R40.reuse, 0x10, R41 ;  /* 0x0000001028827819 */ /* 0x040fe40000001229 */
[----:B------:R-:W-:Y:S02]  /*0940*/  SHF.L.U32 R143, R40, 0x10, RZ ;  /* 0x00000010288f7819 */ /* 0x000fe400000006ff */
[----:B------:R-:W-:Y:S02]  /*0950*/  SHF.L.U32 R47, R47, 0x10, RZ ;  /* 0x000000102f2f7819 */ /* 0x000fe400000006ff */
[----:B------:R-:W-:-:S02]  /*0960*/  SHF.L.U32 R131, R131, 0x10, RZ ;  /* 0x0000001083837819 */ /* 0x000fc400000006ff */
[----:B------:R-:W-:Y:S02]  /*0970*/  SHF.L.U32 R135, R42, 0x10, RZ ;  /* 0x000000102a877819 */ /* 0x000fe400000006ff */
[----:B------:R-:W-:Y:S02]  /*0980*/  SHF.L.U32 R139, R43, 0x10, RZ ;  /* 0x000000102b8b7819 */ /* 0x000fe400000006ff */
[----:B------:R-:W-:Y:S02]  /*0990*/  SHF.L.U32 R147, R41, 0x10, RZ ;  /* 0x0000001029937819 */ /* 0x000fe400000006ff */
[----:B------:R-:W-:Y:S02]  /*09a0*/  SHF.L.U32 R149, R38, 0x10, RZ ;  /* 0x0000001026957819 */ /* 0x000fe400000006ff */
[C---:B------:R-:W-:Y:S02]  /*09b0*/  SHF.R.U64 R40, R36.reuse, 0x10, R37 ;  /* 0x0000001024287819 */ /* 0x040fe40000001225 */
[----:B------:R-:W-:-:S02]  /*09c0*/  SHF.L.U32 R153, R36, 0x10, RZ ;  /* 0x0000001024997819 */ /* 0x000fc400000006ff */
[----:B------:R-:W-:Y:S02]  /*09d0*/  SHF.L.U32 R127, R46, 0x10, RZ ;  /* 0x000000102e7f7819 */ /* 0x000fe400000006ff */
[----:B------:R-:W-:Y:S02]  /*09e0*/  SHF.R.U64 R138, R42, 0x10, R43 ;  /* 0x000000102a8a7819 */ /* 0x000fe4000000122b */
[----:B------:R-:W-:Y:S02]  /*09f0*/  SHF.R.U64 R44, R38, 0x10, R39 ;  /* 0x00000010262c7819 */ /* 0x000fe40000001227 */
[C---:B------:R-:W-:Y:S02]  /*0a00*/  SHF.R.U64 R36, R34.reuse, 0x10, R35 ;  /* 0x0000001022247819 */ /* 0x040fe40000001223 */
[----:B------:R-:W-:Y:S02]  /*0a10*/  SHF.L.U32 R157, R34, 0x10, RZ ;  /* 0x00000010229d7819 */ /* 0x000fe400000006ff */
[----:B------:R-:W-:-:S02]  /*0a20*/  SHF.R.U32.HI R134, RZ, 0x10, R43 ;  /* 0x00000010ff867819 */ /* 0x000fc4000001162b */
[----:B------:R-:W-:Y:S02]  /*0a30*/  SHF.R.U32.HI R42, RZ, 0x10, R39 ;  /* 0x00000010ff2a7819 */ /* 0x000fe40000011627 */
[----:B------:R-:W-:Y:S02]  /*0a40*/  SHF.R.U32.HI R38, RZ, 0x10, R37 ;  /* 0x00000010ff267819 */ /* 0x000fe40000011625 */
[----:B------:R-:W-:Y:S02]  /*0a50*/  SHF.R.U32.HI R34, RZ, 0x10, R35 ;  /* 0x00000010ff227819 */ /* 0x000fe40000011623 */
[----:B------:R-:W-:Y:S01]  /*0a60*/  SHF.L.U32 R159, R35, 0x10, RZ ;  /* 0x00000010239f7819 */ /* 0x000fe200000006ff */
[----:B------:R-:W-:Y:S01]  /*0a70*/  FADD.FTZ R146, -R0, R45 ;  /* 0x0000002d00927221 */ /* 0x000fe20000010100 */
[----:B------:R-:W-:Y:S01]  /*0a80*/  SHF.L.U32 R35, R152, 0x10, RZ ;  /* 0x0000001098237819 */ /* 0x000fe200000006ff */
[C---:B------:R-:W-:Y:S01]  /*0a90*/  FADD.FTZ R190, -R0.reuse, R47 ;  /* 0x0000002f00be7221 */ /* 0x040fe20000010100 */
[----:B------:R-:W-:Y:S01]  /*0aa0*/  SHF.L.U32 R151, R39, 0x10, RZ ;  /* 0x0000001027977819 */ /* 0x000fe200000006ff */
[C---:B------:R-:W-:Y:S01]  /*0ab0*/  FADD.FTZ R174, -R0.reuse, R131 ;  /* 0x0000008300ae7221 */ /* 0x040fe20000010100 */
[----:B------:R-:W-:Y:S01]  /*0ac0*/  SHF.L.U32 R155, R37, 0x10, RZ ;  /* 0x00000010259b7819 */ /* 0x000fe200000006ff */
[C---:B------:R-:W-:Y:S01]  /*0ad0*/  FADD.FTZ R152, -R0.reuse, R135 ;  /* 0x0000008700987221 */ /* 0x040fe20000010100 */
[C---:B------:R-:W-:Y:S01]  /*0ae0*/  FADD.FTZ R160, -R0.reuse, R139 ;  /* 0x0000008b00a07221 */ /* 0x040fe20000010100 */
[C---:B------:R-:W-:Y:S01]  /*0af0*/  FADD.FTZ R166, -R0.reuse, R143 ;  /* 0x0000008f00a67221 */ /* 0x040fe20000010100 */
        /* <DEDUP_REMOVED lines=15> */
[----:B------:R-:W-:-:S02]  /*0bf0*/  SHF.R.U64 R216, R128, 0x10, R129 ;  /* 0x0000001080d87819 */ /* 0x000fc40000001281 */
[----:B------:R-:W-:Y:S01]  /*0c00*/  SHF.L.U32 R127, R128, 0x10, RZ ;  /* 0x00000010807f7819 */ /* 0x000fe200000006ff */
[----:B------:R-:W-:Y:S01]  /*0c10*/  FADD.FTZ R184, -R0, R155 ;  /* 0x0000009b00b87221 */ /* 0x000fe20000010100 */
        /* <DEDUP_REMOVED lines=19> */
[C---:B-----5:R-:W-:Y:S01]  /*0d50*/  FMUL.FTZ R0, R125.reuse, R146 ;  /* 0x000000927d007220 */ /* 0x060fe20000410000 */
[----:B------:R-:W-:Y:S01]  /*0d60*/  SHF.R.U32.HI R214, RZ, 0x10, R129 ;  /* 0x00000010ffd67819 */ /* 0x000fe20000011681 */
[----:B------:R-:W-:Y:S01]  /*0d70*/  FMUL.FTZ R161, R125, R184 ;  /* 0x000000b87da17220 */ /* 0x000fe20000410000 */
[----:B------:R-:W-:Y:S01]  /*0d80*/  SHF.L.U32 R129, R129, 0x10, RZ ;  /* 0x0000001081817819 */ /* 0x000fe200000006ff */
[----:B------:R-:W-:Y:S01]  /*0d90*/  FMUL.FTZ R184, R5, R216 ;  /* 0x000000d805b87220 */ /* 0x000fe20000410000 */
[----:B------:R-:W-:-:S02]  /*0da0*/  SHF.R.U64 R198, R32, 0x10, R33 ;  /* 0x0000001020c67819 */ /* 0x000fc40000001221 */
[----:B------:R-:W-:Y:S02]  /*0db0*/  SHF.R.U32.HI R196, RZ, 0x10, R33 ;  /* 0x00000010ffc47819 */ /* 0x000fe40000011621 */
[----:B------:R-:W-:Y:S01]  /*0dc0*/  SHF.L.U32 R186, R33, 0x10, RZ ;  /* 0x0000001021ba7819 */ /* 0x000fe200000006ff */
[----:B------:R-:W-:Y:S01]  /*0dd0*/  FADD.FTZ R33, RZ, R195 ;  /* 0x000000c3ff217221 */ /* 0x000fe20000010000 */
[----:B------:R-:W-:Y:S01]  /*0de0*/  SHF.L.U32 R147, R32, 0x10, RZ ;  /* 0x0000001020937819 */ /* 0x000fe200000006ff */
[----:B------:R-:W-:Y:S01]  /*0df0*/  FFMA.FTZ R32, R0, R195, RZ ;  /* 0x000000c300207223 */ /* 0x000fe200000100ff */
[--C-:B------:R-:W-:Y:S02]  /*0e00*/  SHF.R.U64 R197, R192, 0x10, R193.reuse ;  /* 0x00000010c0c57819 */ /* 0x100fe400000012c1 */
[----:B------:R-:W-:Y:S02]  /*0e10*/  SHF.R.U32.HI R194, RZ, 0x10, R193 ;  /* 0x00000010ffc27819 */ /* 0x000fe400000116c1 */
[----:B------:R-:W-:Y:S01]  /*0e20*/  SHF.L.U32 R201, R193, 0x10, RZ ;  /* 0x00000010c1c97819 */ /* 0x000fe200000006ff */
[----:B------:R-:W-:Y:S01]  /*0e30*/  FMUL.FTZ R193, R125, R148 ;  /* 0x000000947dc17220 */ /* 0x000fe20000410000 */
[----:B------:R-:W-:Y:S01]  /*0e40*/  SHF.L.U32 R214, R214, 0x10, RZ ;  /* 0x00000010d6d67819 */ /* 0x000fe200000006ff */
[----:B------:R-:W-:Y:S01]  /*0e50*/  FMUL.FTZ R188, R6, R129 ;  /* 0x0000008106bc7220 */ /* 0x000fe20000410000 */
[----:B------:R-:W-:Y:S01]  /*0e60*/  FADD.FTZ R33, R33, R184 ;  /* 0x000000b821217221 */ /* 0x000fe20000010000 */
[----:B------:R-:W-:Y:S01]  /*0e70*/  FMUL.FTZ R190, R125, R190 ;  /* 0x000000be7dbe7220 */ /* 0x000fe20000410000 */
[----:B------:R-:W-:Y:S01]  /*0e80*/  FFMA.FTZ R35, R193, R184, R32 ;  /* 0x000000b8c1237223 */ /* 0x000fe20000010020 */
[C---:B------:R-:W-:Y:S01]  /*0e90*/  FMUL.FTZ R165, R125.reuse, R162 ;  /* 0x000000a27da57220 */ /* 0x040fe20000410000 */
[C---:B------:R-:W-:Y:S01]  /*0ea0*/  SHF.R.U64 R212, R132.reuse, 0x10, R133 ;  /* 0x0000001084d47819 */ /* 0x040fe20000001285 */
        /* <DEDUP_REMOVED lines=9> */
[----:B------:R-:W-:Y:S01]  /*0f40*/  FMUL.FTZ R178, R125, R178 ;  /* 0x000000b27db27220 */ /* 0x000fe20000410000 */
[----:B------:R-:W-:Y:S01]  /*0f50*/  FFMA.FTZ R35, R191, R182, R32 ;  /* 0x000000b6bf237223 */ /* 0x000fe20000010020 */
[----:B------:R-:W-:Y:S01]  /*0f60*/  SHF.R.U32.HI R210, RZ, 0x10, R133 ;  /* 0x00000010ffd27819 */ /* 0x000fe20000011685 */
        /* <DEDUP_REMOVED lines=11> */
[C---:B------:R-:W-:Y:S01]  /*1020*/  SHF.R.U64 R199, R136.reuse, 0x10, R137 ;  /* 0x0000001088c77819 */ /* 0x040fe20000001289 */
[----:B------:R-:W-:Y:S01]  /*1030*/  FADD.FTZ R33, R33, R170 ;  /* 0x000000aa21217221 */ /* 0x000fe20000010000 */
[----:B------:R-:W-:-:S02]  /*1040*/  SHF.L.U32 R135, R136, 0x10, RZ ;  /* 0x0000001088877819 */ /* 0x000fc400000006ff */
[C---:B------:R-:W-:Y:S02]  /*1050*/  SHF.R.U64 R206, R140.reuse, 0x10, R141 ;  /* 0x000000108cce7819 */ /* 0x040fe4000000128d */
[----:B------:R-:W-:Y:S01]  /*1060*/  SHF.L.U32 R139, R140, 0x10, RZ ;  /* 0x000000108c8b7819 */ /* 0x000fe200000006ff */
[----:B------:R-:W-:Y:S01]  /*1070*/  FMUL.FTZ R140, R11, R210 ;  /* 0x000000d20b8c7220 */ /* 0x000fe20000410000 */
        /* <DEDUP_REMOVED lines=29> */
[----:B------:R-:W-:Y:S01]  /*1250*/  SHF.R.U32.HI R204, RZ, 0x10, R141 ;  /* 0x00000010ffcc7819 */ /* 0x000fe2000001168d */
[----:B------:R-:W-:Y:S01]  /*1260*/  FMUL.FTZ R128, R17, R206 ;  /* 0x000000ce11807220 */ /* 0x000fe20000410000 */
[----:B------:R-:W-:Y:S01]  /*1270*/  SHF.L.U32 R141, R141, 0x10, RZ ;  /* 0x000000108d8d7819 */ /* 0x000fe200000006ff */
[----:B------:R-:W-:Y:S01]  /*1280*/  FADD.FTZ R35, R40, R157 ;  /* 0x0000009d28237221 */ /* 0x000fe20000010000 */
[----:B------:R-:W-:Y:S01]  /*1290*/  FMUL.FTZ R177, R125, R44 ;  /* 0x0000002c7db17220 */ /* 0x000fe20000410000 */
[----:B------:R-:W-:Y:S01]  /*12a0*/  FFMA.FTZ R32, R166, R157, R33 ;  /* 0x0000009da6207223 */ /* 0x000fe20000010021 */
[----:B------:R-:W-:Y:S01]  /*12b0*/  SHF.L.U32 R204, R204, 0x10, RZ ;  /* 0x00000010cccc7819 */ /* 0x000fe200000006ff */
[----:B------:R-:W-:Y:S01]  /*12c0*/  FMUL.FTZ R136, R18, R141 ;  /* 0x0000008d12887220 */ /* 0x000fe20000410000 */
[----:B------:R-:W-:Y:S01]  /*12d0*/  FADD.FTZ R33, R35, R128 ;  /* 0x0000008023217221 */ /* 0x000fe20000010000 */
[----:B------:R-:W-:Y:S01]  /*12e0*/  FFMA.FTZ R32, R177, R128, R32 ;  /* 0x00000080b1207223 */ /* 0x000fe20000010020 */
[C-C-:B------:R-:W-:Y:S01]  /*12f0*/  SHF.R.U64 R202, R144.reuse, 0x10, R145.reuse ;  /* 0x0000001090ca7819 */ /* 0x140fe20000001291 */
        /* <DEDUP_REMOVED lines=88> */
.L_x_2795:
        /* <DEDUP_REMOVED lines=33> */
[----:B------:R-:W4:Y:S04]  /*1a90*/  LDG.E.64 R136, desc[UR8][R136.64] ;  /* 0x0000000888887981 */ /* 0x000f28000c1e1b00 */
[----:B------:R-:W4:Y:S01]  /*1aa0*/  LDG.E.64 R140, desc[UR8][R140.64] ;  /* 0x000000088c8c7981 */ /* 0x000f22000c1e1b00 */
[----:B------:R-:W-:-:S06]  /*1ab0*/  IMAD.WIDE.U32 R144, R122, 0x8, R2 ;  /* 0x000000087a907825 */ /* 0x000fcc00078e0002 */
        /* <DEDUP_REMOVED lines=15> */
[----:B--2---:R-:W-:-:S02]  /*1bb0*/  SHF.R.U64 R127, R34, 0x10, R35 ;  /* 0x00000010227f7819 */ /* 0x004fc40000001223 */
[----:B------:R-:W-:Y:S02]  /*1bc0*/  SHF.L.U32 R131, R34, 0x10, RZ ;  /* 0x0000001022837819 */ /* 0x000fe400000006ff */
[----:B---3--:R-:W-:Y:S02]  /*1bd0*/  SHF.L.U32 R139, R37, 0x10, RZ ;  /* 0x00000010258b7819 */ /* 0x008fe400000006ff */
[----:B------:R-:W-:Y:S02]  /*1be0*/  SHF.R.U32.HI R34, RZ, 0x10, R35 ;  /* 0x00000010ff227819 */ /* 0x000fe40000011623 */
[----:B------:R-:W-:Y:S02]  /*1bf0*/  SHF.L.U32 R35, R35, 0x10, RZ ;  /* 0x0000001023237819 */ /* 0x000fe400000006ff */
[----:B------:R-:W-:Y:S02]  /*1c00*/  SHF.L.U32 R135, R36, 0x10, RZ ;  /* 0x0000001024877819 */ /* 0x000fe400000006ff */
[----:B----4-:R-:W-:-:S02]  /*1c10*/  SHF.L.U32 R143, R38, 0x10, RZ ;  /* 0x00000010268f7819 */ /* 0x010fc400000006ff */
[----:B------:R-:W-:Y:S02]  /*1c20*/  SHF.L.U32 R147, R39, 0x10, RZ ;  /* 0x0000001027937819 */ /* 0x000fe400000006ff */
[----:B------:R-:W-:Y:S02]  /*1c30*/  SHF.L.U32 R149, R40, 0x10, RZ ;  /* 0x0000001028957819 */ /* 0x000fe400000006ff */
[----:B------:R-:W-:Y:S02]  /*1c40*/  SHF.L.U32 R127, R127, 0x10, RZ ;  /* 0x000000107f7f7819 */ /* 0x000fe400000006ff */
[----:B------:R-:W-:Y:S02]  /*1c50*/  SHF.R.U64 R130, R36, 0x10, R37 ;  /* 0x0000001024827819 */ /* 0x000fe40000001225 */
[----:B------:R-:W-:Y:S02]  /*1c60*/  SHF.R.U64 R148, R44, 0x10, R45 ;  /* 0x000000102c947819 */ /* 0x000fe4000000122d */
[----:B------:R-:W-:-:S02]  /*1c70*/  SHF.R.U64 R134, R38, 0x10, R39 ;  /* 0x0000001026867819 */ /* 0x000fc40000001227 */
[----:B------:R-:W-:Y:S02]  /*1c80*/  SHF.R.U64 R138, R40, 0x10, R41 ;  /* 0x00000010288a7819 */ /* 0x000fe40000001229 */
[C---:B------:R-:W-:Y:S02]  /*1c90*/  SHF.R.U64 R142, R42.reuse, 0x10, R43 ;  /* 0x000000102a8e7819 */ /* 0x040fe4000000122b */
[----:B------:R-:W-:Y:S02]  /*1ca0*/  SHF.L.U32 R153, R42, 0x10, RZ ;  /* 0x000000102a997819 */ /* 0x000fe400000006ff */
[----:B------:R-:W-:Y:S02]  /*1cb0*/  SHF.L.U32 R157, R44, 0x10, RZ ;  /* 0x000000102c9d7819 */ /* 0x000fe400000006ff */
[C---:B------:R-:W-:Y:S02]  /*1cc0*/  SHF.R.U64 R150, R46.reuse, 0x10, R47 ;  /* 0x000000102e967819 */ /* 0x040fe4000000122f */
[----:B------:R-:W-:Y:S01]  /*1cd0*/  SHF.L.U32 R161, R46, 0x10, RZ ;  /* 0x000000102ea17819 */ /* 0x000fe200000006ff */
[----:B------:R-:W-:Y:S01]  /*1ce0*/  FADD.FTZ R174, -R0, R139 ;  /* 0x0000008b00ae7221 */ /* 0x000fe20000010100 */
[----:B------:R-:W-:-:S02]  /*1cf0*/  SHF.R.U32.HI R36, RZ, 0x10, R37 ;  /* 0x00000010ff247819 */ /* 0x000fc40000011625 */
[----:B------:R-:W-:Y:S02]  /*1d00*/  SHF.R.U32.HI R38, RZ, 0x10, R39 ;  /* 0x00000010ff267819 */ /* 0x000fe40000011627 */
[----:B------:R-:W-:Y:S02]  /*1d10*/  SHF.R.U32.HI R40, RZ, 0x10, R41 ;  /* 0x00000010ff287819 */ /* 0x000fe40000011629 */
[----:B------:R-:W-:Y:S02]  /*1d20*/  SHF.R.U32.HI R42, RZ, 0x10, R43 ;  /* 0x00000010ff2a7819 */ /* 0x000fe4000001162b */
[----:B------:R-:W-:Y:S02]  /*1d30*/  SHF.R.U32.HI R44, RZ, 0x10, R45 ;  /* 0x00000010ff2c7819 */ /* 0x000fe4000001162d */
[----:B------:R-:W-:Y:S01]  /*1d40*/  SHF.R.U32.HI R46, RZ, 0x10, R47 ;  /* 0x00000010ff2e7819 */ /* 0x000fe2000001162f */
[----:B------:R-:W-:Y:S01]  /*1d50*/  FADD.FTZ R146, -R0, R131 ;  /* 0x0000008300927221 */ /* 0x000fe20000010100 */
        /* <DEDUP_REMOVED lines=157> */
[----:B------:R-:W-:-:S02]  /*2730*/  FFMA.FTZ R32, R181, R146, R32 ;  /* 0x00000092b5207223 */ /* 0x000fc40000010020 */
        /* <DEDUP_REMOVED lines=67> */
.L_x_2796:
        /* <DEDUP_REMOVED lines=32> */
.L_x_2798:
[----:B------:R-:W-:Y:S05]  /*2d70*/  BSYNC.RECONVERGENT B0 ;  /* 0x0000000000007941 */ /* 0x000fea0003800200 */
.L_x_2797:
        /* <DEDUP_REMOVED lines=101> */
[----:B------:R-:W-:Y:S01]  /*33d0*/  FADD.FTZ R0, -R0, R195 ;  /* 0x000000c300007221 */ /* 0x000fe20000010100 */
[----:B------:R-:W-:Y:S01]  /*33e0*/  FFMA.FTZ R193, R33, R193, R32 ;  /* 0x000000c121c17223 */ /* 0x000fe20000010020 */
[----:B------:R-:W-:Y:S01]  /*33f0*/  FMUL.FTZ R47, R125, R152 ;  /* 0x000000987d2f7220 */ /* 0x000fe20000410000 */
[----:B------:R-:W-:Y:S01]  /*3400*/  FADD.FTZ R172, -R175, R172 ;  /* 0x000000acafac7221 */ /* 0x000fe20000010100 */
[----:B------:R-:W-:Y:S01]  /*3410*/  FMUL.FTZ R35, R125, R0 ;  /* 0x000000007d237220 */ /* 0x000fe20000410000 */
[----:B------:R-:W-:Y:S01]  /*3420*/  FFMA.FTZ R183, R33, R183, R32 ;  /* 0x000000b721b77223 */ /* 0x000fe20000010020 */
[----:B------:R-:W-:Y:S01]  /*3430*/  FMUL.FTZ R47, R47, R126 ;  /* 0x0000007e2f2f7220 */ /* 0x000fe20000410000 */
[----:B------:R-:W-:Y:S01]  /*3440*/  FADD.FTZ R184, -R193, R184 ;  /* 0x000000b8c1b87221 */ /* 0x000fe20000010100 */
[C-C-:B------:R-:W-:Y:S01]  /*3450*/  FFMA.FTZ R41, R33.reuse, R174, R32.reuse ;  /* 0x000000ae21297223 */ /* 0x140fe20000010020 */
[C-C-:B------:R-:W-:Y:S01]  /*3460*/  FFMA.FTZ R37, R33.reuse, R190, R32.reuse ;  /* 0x000000be21257223 */ /* 0x140fe20000010020 */
[----:B------:R0:W-:Y:S01]  /*3470*/  F2F.BF16.F32 R44, R47 ;  /* 0x0000002f002c7304 */ /* 0x0001e20000202000 */
[----:B------:R-:W-:Y:S01]  /*3480*/  FFMA.FTZ R166, R33, R166, R32 ;  /* 0x000000a621a67223 */ /* 0x000fe20000010020 */
[----:B------:R-:W-:Y:S01]  /*3490*/  FMUL.FTZ R0, R35, R126 ;  /* 0x0000007e23007220 */ /* 0x000fe20000410000 */
[----:B------:R-:W-:Y:S01]  /*34a0*/  FMUL.FTZ R39, R125, R172 ;  /* 0x000000ac7d277220 */ /* 0x000fe20000410000 */
[----:B------:R-:W-:Y:S01]  /*34b0*/  FADD.FTZ R148, -R183, R148 ;  /* 0x00000094b7947221 */ /* 0x000fe20000010100 */
[----:B------:R-:W-:Y:S01]  /*34c0*/  FMUL.FTZ R35, R125, R184 ;  /* 0x000000b87d237220 */ /* 0x000fe20000410000 */
[----:B------:R-:W-:Y:S01]  /*34d0*/  FADD.FTZ R170, -R41, R170 ;  /* 0x000000aa29aa7221 */ /* 0x000fe20000010100 */
[----:B------:R-:W-:Y:S01]  /*34e0*/  FADD.FTZ R188, -R37, R188 ;  /* 0x000000bc25bc7221 */ /* 0x000fe20000010100 */
[--C-:B------:R-:W-:Y:S01]  /*34f0*/  FFMA.FTZ R171, R33, R171, R32.reuse ;  /* 0x000000ab21ab7223 */ /* 0x100fe20000010020 */
[----:B0-----:R-:W-:Y:S01]  /*3500*/  FMUL.FTZ R47, R125, R150 ;  /* 0x000000967d2f7220 */ /* 0x001fe20000410000 */
[C-C-:B------:R-:W-:Y:S01]  /*3510*/  FFMA.FTZ R167, R33.reuse, R167, R32.reuse ;  /* 0x000000a721a77223 */ /* 0x140fe20000010020 */
[----:B------:R-:W-:Y:S01]  /*3520*/  FADD.FTZ R166, -R166, R157 ;  /* 0x0000009da6a67221 */ /* 0x000fe20000010100 */
[--C-:B------:R-:W-:Y:S01]  /*3530*/  FFMA.FTZ R177, R33, R177, R32.reuse ;  /* 0x000000b121b17223 */ /* 0x100fe20000010020 */
[-C--:B------:R-:W-:Y:S01]  /*3540*/  FMUL.FTZ R47, R47, R126.reuse ;  /* 0x0000007e2f2f7220 */ /* 0x080fe20000410000 */
[C-C-:B------:R-:W-:Y:S01]  /*3550*/  FFMA.FTZ R191, R33.reuse, R191, R32.reuse ;  /* 0x000000bf21bf7223 */ /* 0x140fe20000010020 */
[--C-:B------:R-:W-:Y:S01]  /*3560*/  FFMA.FTZ R165, R33, R165, R32.reuse ;  /* 0x000000a521a57223 */ /* 0x100fe20000010020 */
[-C--:B------:R-:W-:Y:S01]  /*3570*/  FMUL.FTZ R38, R39, R126.reuse ;  /* 0x0000007e27267220 */ /* 0x080fe20000410000 */
[----:B------:R0:W-:Y:S01]  /*3580*/  F2F.BF16.F32 R46, R47 ;  /* 0x0000002f002e7304 */ /* 0x0001e20000202000 */
[--C-:B------:R-:W-:Y:S01]  /*3590*/  FFMA.FTZ R163, R33, R163, R32.reuse ;  /* 0x000000a321a37223 */ /* 0x100fe20000010020 */
[----:B------:R-:W-:Y:S01]  /*35a0*/  FMUL.FTZ R34, R35, R126 ;  /* 0x0000007e23227220 */ /* 0x000fe20000410000 */
[----:B------:R-:W-:Y:S01]  /*35b0*/  FMUL.FTZ R39, R125, R170 ;  /* 0x000000aa7d277220 */ /* 0x000fe20000410000 */
[----:B------:R-:W-:Y:S01]  /*35c0*/  FFMA.FTZ R160, R33, R160, R32 ;  /* 0x000000a021a07223 */ /* 0x000fe20000010020 */
[----:B------:R-:W-:Y:S01]  /*35d0*/  FMUL.FTZ R35, R125, R188 ;  /* 0x000000bc7d237220 */ /* 0x000fe20000410000 */
[----:B------:R-:W-:Y:S01]  /*35e0*/  FADD.FTZ R140, -R171, R140 ;  /* 0x0000008cab8c7221 */ /* 0x000fe20000010100 */
[----:B------:R-:W-:Y:S01]  /*35f0*/  FADD.FTZ R138, -R167, R138 ;  /* 0x0000008aa78a7221 */ /* 0x000fe20000010100 */
[C---:B------:R-:W-:Y:S01]  /*3600*/  FMUL.FTZ R127, R125.reuse, R166 ;  /* 0x000000a67d7f7220 */ /* 0x040fe20000410000 */
[----:B0-----:R-:W-:Y:S01]  /*3610*/  FMUL.FTZ R47, R125, R148 ;  /* 0x000000947d2f7220 */ /* 0x001fe20000410000 */
[----:B------:R-:W-:Y:S01]  /*3620*/  FADD.FTZ R128, -R177, R128 ;  /* 0x00000080b1807221 */ /* 0x000fe20000010100 */
[----:B------:R-:W-:Y:S01]  /*3630*/  FFMA.FTZ R187, R33, R187, R32 ;  /* 0x000000bb21bb7223 */ /* 0x000fe20000010020 */
[----:B------:R-:W-:Y:S01]  /*3640*/  FADD.FTZ R182, -R191, R182 ;  /* 0x000000b6bfb67221 */ /* 0x000fe20000010100 */
[----:B------:R-:W-:Y:S01]  /*3650*/  FADD.FTZ R136, -R165, R136 ;  /* 0x00000088a5887221 */ /* 0x000fe20000010100 */
[C-C-:B------:R-:W-:Y:S01]  /*3660*/  FFMA.FTZ R37, R33.reuse, R178, R32.reuse ;  /* 0x000000b221257223 */ /* 0x140fe20000010020 */
[----:B------:R-:W-:Y:S01]  /*3670*/  FFMA.FTZ R168, R33, R168, R32 ;  /* 0x000000a821a87223 */ /* 0x000fe20000010020 */
[----:B------:R-:W-:Y:S01]  /*3680*/  FADD.FTZ R134, -R163, R134 ;  /* 0x00000086a3867221 */ /* 0x000fe20000010100 */
[-C--:B------:R-:W-:Y:S01]  /*3690*/  FMUL.FTZ R47, R47, R126.reuse ;  /* 0x0000007e2f2f7220 */ /* 0x080fe20000410000 */
[-C--:B------:R-:W-:Y:S01]  /*36a0*/  FMUL.FTZ R40, R39, R126.reuse ;  /* 0x0000007e27287220 */ /* 0x080fe20000410000 */
[----:B------:R-:W-:Y:S01]  /*36b0*/  FADD.FTZ R160, -R160, R153 ;  /* 0x00000099a0a07221 */ /* 0x000fe20000010100 */
[----:B------:R-:W-:Y:S01]  /*36c0*/  FMUL.FTZ R36, R35, R126 ;  /* 0x0000007e23247220 */ /* 0x000fe20000410000 */
[C---:B------:R-:W-:Y:S01]  /*36d0*/  FMUL.FTZ R39, R125.reuse, R140 ;  /* 0x0000008c7d277220 */ /* 0x040fe20000410000 */
[----:B------:R-:W-:Y:S01]  /*36e0*/  FMUL.FTZ R45, R125, R138 ;  /* 0x0000008a7d2d7220 */ /* 0x000fe20000410000 */
[----:B------:R-:W-:Y:S01]  /*36f0*/  FMUL.FTZ R42, R127, R126 ;  /* 0x0000007e7f2a7220 */ /* 0x000fe20000410000 */
[----:B------:R-:W-:Y:S01]  /*3700*/  FADD.FTZ R130, -R187, R130 ;  /* 0x00000082bb827221 */ /* 0x000fe20000010100 */
[--C-:B------:R-:W-:Y:S01]  /*3710*/  FFMA.FTZ R189, R33, R189, R32.reuse ;  /* 0x000000bd21bd7223 */ /* 0x100fe20000010020 */
[C---:B------:R-:W-:Y:S01]  /*3720*/  FMUL.FTZ R35, R125.reuse, R182 ;  /* 0x000000b67d237220 */ /* 0x040fe20000410000 */
[C---:B------:R-:W-:Y:S01]  /*3730*/  FMUL.FTZ R127, R125.reuse, R128 ;  /* 0x000000807d7f7220 */ /* 0x040fe20000410000 */
[----:B------:R-:W-:Y:S01]  /*3740*/  FMUL.FTZ R129, R125, R136 ;  /* 0x000000887d817220 */ /* 0x000fe20000410000 */
[----:B------:R-:W-:Y:S01]  /*3750*/  FFMA.FTZ R185, R33, R185, R32 ;  /* 0x000000b921b97223 */ /* 0x000fe20000010020 */
[----:B------:R-:W-:Y:S01]  /*3760*/  FADD.FTZ R176, -R37, R176 ;  /* 0x000000b025b07221 */ /* 0x000fe20000010100 */
[----:B------:R-:W-:Y:S01]  /*3770*/  FADD.FTZ R168, -R168, R151 ;  /* 0x00000097a8a87221 */ /* 0x000fe20000010100 */
[----:B------:R-:W-:Y:S01]  /*3780*/  FMUL.FTZ R135, R125, R134 ;  /* 0x000000867d877220 */ /* 0x000fe20000410000 */
[----:B------:R0:W-:Y:S01]  /*3790*/  F2F.BF16.F32 R128, R47 ;  /* 0x0000002f00807304 */ /* 0x0001e20000202000 */
[--C-:B------:R-:W-:Y:S01]  /*37a0*/  FFMA.FTZ R169, R33, R169, R32.reuse ;  /* 0x000000a921a97223 */ /* 0x100fe20000010020 */
[-C--:B------:R-:W-:Y:S01]  /*37b0*/  FMUL.FTZ R43, R39, R126.reuse ;  /* 0x0000007e272b7220 */ /* 0x080fe20000410000 */
[----:B------:R-:W-:Y:S01]  /*37c0*/  FMUL.FTZ R45, R45, R126 ;  /* 0x0000007e2d2d7220 */ /* 0x000fe20000410000 */
[C-C-:B------:R-:W-:Y:S01]  /*37d0*/  FFMA.FTZ R131, R33.reuse, R164, R32.reuse ;  /* 0x000000a421837223 */ /* 0x140fe20000010020 */
[C-C-:B------:R-:W-:Y:S01]  /*37e0*/  FFMA.FTZ R181, R33.reuse, R181, R32.reuse ;  /* 0x000000b521b57223 */ /* 0x140fe20000010020 */
[C-C-:B------:R-:W-:Y:S01]  /*37f0*/  FFMA.FTZ R162, R33.reuse, R162, R32.reuse ;  /* 0x000000a221a27223 */ /* 0x140fe20000010020 */
[----:B------:R-:W-:Y:S01]  /*3800*/  FFMA.FTZ R161, R33, R161, R32 ;  /* 0x000000a121a17223 */ /* 0x000fe20000010020 */
[C---:B------:R-:W-:Y:S01]  /*3810*/  FMUL.FTZ R141, R125.reuse, R130 ;  /* 0x000000827d8d7220 */ /* 0x040fe20000410000 */
[----:B0-----:R-:W-:Y:S01]  /*3820*/  FMUL.FTZ R47, R125, R160 ;  /* 0x000000a07d2f7220 */ /* 0x001fe20000410000 */
[----:B------:R-:W-:Y:S01]  /*3830*/  FADD.FTZ R134, -R189, R132 ;  /* 0x00000084bd867221 */ /* 0x000fe20000010100 */
[----:B------:R-:W-:Y:S01]  /*3840*/  FFMA.FTZ R149, R33, R149, R32 ;  /* 0x0000009521957223 */ /* 0x000fe20000010020 */
[-C--:B------:R-:W-:Y:S01]  /*3850*/  FMUL.FTZ R37, R35, R126.reuse ;  /* 0x0000007e23257220 */ /* 0x080fe20000410000 */
[----:B------:R-:W-:Y:S01]  /*3860*/  FMUL.FTZ R129, R129, R126 ;  /* 0x0000007e81817220 */ /* 0x000fe20000410000 */
[----:B------:R-:W-:Y:S01]  /*3870*/  FADD.FTZ R154, -R185, R154 ;  /* 0x0000009ab99a7221 */ /* 0x000fe20000010100 */
[----:B------:R-:W-:Y:S01]  /*3880*/  FFMA.FTZ R32, R33, R180, R32 ;  /* 0x000000b421207223 */ /* 0x000fe20000010020 */
[C---:B------:R-:W-:Y:S01]  /*3890*/  FMUL.FTZ R35, R125.reuse, R176 ;  /* 0x000000b07d237220 */ /* 0x040fe20000410000 */
[----:B------:R-:W-:Y:S01]  /*38a0*/  FMUL.FTZ R41, R125, R168 ;  /* 0x000000a87d297220 */ /* 0x000fe20000410000 */
[-C--:B------:R-:W-:Y:S01]  /*38b0*/  FMUL.FTZ R135, R135, R126.reuse ;  /* 0x0000007e87877220 */ /* 0x080fe20000410000 */
[----:B------:R-:W-:Y:S01]  /*38c0*/  FADD.FTZ R158, -R169, R158 ;  /* 0x0000009ea99e7221 */ /* 0x000fe20000010100 */
[-C--:B------:R-:W-:Y:S01]  /*38d0*/  FMUL.FTZ R132, R47, R126.reuse ;  /* 0x0000007e2f847220 */ /* 0x080fe20000410000 */
[----:B------:R-:W-:Y:S01]  /*38e0*/  FADD.FTZ R146, -R181, R146 ;  /* 0x00000092b5927221 */ /* 0x000fe20000010100 */
[----:B------:R-:W-:Y:S01]  /*38f0*/  FMUL.FTZ R141, R141, R126 ;  /* 0x0000007e8d8d7220 */ /* 0x000fe20000410000 */
[C---:B------:R-:W-:Y:S01]  /*3900*/  FMUL.FTZ R47, R125.reuse, R134 ;  /* 0x000000867d2f7220 */ /* 0x040fe20000410000 */
[----:B------:R-:W-:Y:S01]  /*3910*/  FMUL.FTZ R33, R125, R154 ;  /* 0x0000009a7d217220 */ /* 0x000fe20000410000 */
[----:B------:R-:W-:Y:S01]  /*3920*/  FADD.FTZ R32, -R32, R159 ;  /* 0x0000009f20207221 */ /* 0x000fe20000010100 */
[-C--:B------:R-:W-:Y:S01]  /*3930*/  FMUL.FTZ R35, R35, R126.reuse ;  /* 0x0000007e23237220 */ /* 0x080fe20000410000 */
[----:B------:R-:W-:Y:S01]  /*3940*/  F2F.BF16.F32 R40, R40 ;  /* 0x0000002800287304 */ /* 0x000fe20000202000 */
[----:B------:R-:W-:Y:S01]  /*3950*/  FMUL.FTZ R41, R41, R126 ;  /* 0x0000007e29297220 */ /* 0x000fe20000410000 */
[----:B------:R-:W-:Y:S01]  /*3960*/  FADD.FTZ R144, -R149, R144 ;  /* 0x0000009095907221 */ /* 0x000fe20000010100 */
[----:B------:R-:W-:Y:S01]  /*3970*/  FMUL.FTZ R39, R125, R158 ;  /* 0x0000009e7d277220 */ /* 0x000fe20000410000 */
[----:B------:R-:W-:Y:S01]  /*3980*/  FMUL.FTZ R127, R127, R126 ;  /* 0x0000007e7f7f7220 */ /* 0x000fe20000410000 */
[----:B------:R-:W-:Y:S01]  /*3990*/  FMUL.FTZ R133, R125, R146 ;  /* 0x000000927d857220 */ /* 0x000fe20000410000 */
[-C--:B------:R-:W-:Y:S01]  /*39a0*/  FMUL.FTZ R136, R47, R126.reuse ;  /* 0x0000007e2f887220 */ /* 0x080fe20000410000 */
[----:B------:R-:W-:Y:S01]  /*39b0*/  FADD.FTZ R156, -R131, R156 ;  /* 0x0000009c839c7221 */ /* 0x000fe20000010100 */
[----:B------:R-:W0:Y:S01]  /*39c0*/  F2F.BF16.F32 R43, R43 ;  /* 0x0000002b002b7304 */ /* 0x000e220000202000 */
[----:B------:R-:W-:Y:S01]  /*39d0*/  FADD.FTZ R142, -R161, R142 ;  /* 0x0000008ea18e7221 */ /* 0x000fe20000010100 */
[----:B------:R-:W-:Y:S01]  /*39e0*/  FMUL.FTZ R47, R33, R126 ;  /* 0x0000007e212f7220 */ /* 0x000fe20000410000 */
[----:B------:R-:W-:Y:S01]  /*39f0*/  FMUL.FTZ R33, R125, R144 ;  /* 0x000000907d217220 */ /* 0x000fe20000410000 */
[-C--:B------:R-:W-:Y:S01]  /*3a00*/  FMUL.FTZ R39, R39, R126.reuse ;  /* 0x0000007e27277220 */ /* 0x080fe20000410000 */
[----:B------:R-:W-:Y:S01]  /*3a10*/  FMUL.FTZ R133, R133, R126 ;  /* 0x0000007e85857220 */ /* 0x000fe20000410000 */
[C---:B------:R-:W-:Y:S01]  /*3a20*/  FMUL.FTZ R131, R125.reuse, R156 ;  /* 0x0000009c7d837220 */ /* 0x040fe20000410000 */
[----:B------:R-:W-:Y:S01]  /*3a30*/  FMUL.FTZ R139, R125, R142 ;  /* 0x0000008e7d8b7220 */ /* 0x000fe20000410000 */
[----:B------:R-:W1:Y:S01]  /*3a40*/  F2F.BF16.F32 R45, R45 ;  /* 0x0000002d002d7304 */ /* 0x000e620000202000 */
[----:B------:R-:W-:Y:S01]  /*3a50*/  FADD.FTZ R162, -R162, R155 ;  /* 0x0000009ba2a27221 */ /* 0x000fe20000010100 */
[-C--:B------:R-:W-:Y:S01]  /*3a60*/  FMUL.FTZ R131, R131, R126.reuse ;  /* 0x0000007e83837220 */ /* 0x080fe20000410000 */
[----:B------:R-:W-:-:S02]  /*3a70*/  FMUL.FTZ R139, R139, R126 ;  /* 0x0000007e8b8b7220 */ /* 0x000fc40000410000 */
[----:B------:R-:W-:Y:S01]  /*3a80*/  FMUL.FTZ R137, R125, R162 ;  /* 0x000000a27d897220 */ /* 0x000fe20000410000 */
[----:B0-----:R-:W-:Y:S02]  /*3a90*/  PRMT R147, R40, 0x5410, R43 ;  /* 0x0000541028937816 */ /* 0x001fe4000000002b */
[----:B------:R-:W0:Y:S01]  /*3aa0*/  F2F.BF16.F32 R38, R38 ;  /* 0x0000002600267304 */ /* 0x000e220000202000 */
[----:B------:R-:W-:Y:S01]  /*3ab0*/  FMUL.FTZ R137, R137, R126 ;  /* 0x0000007e89897220 */ /* 0x000fe20000410000 */
[----:B-1----:R-:W-:-:S06]  /*3ac0*/  PRMT R145, R45, 0x5410, R44 ;  /* 0x000054102d917816 */ /* 0x002fcc000000002c */
[----:B------:R-:W1:Y:S01]  /*3ad0*/  F2F.BF16.F32 R129, R129 ;  /* 0x0000008100817304 */ /* 0x000e620000202000 */
[----:B0-----:R-:W-:-:S07]  /*3ae0*/  IMAD.WIDE.U32 R44, R38, 0x10000, RZ ;  /* 0x00010000262c7825 */ /* 0x001fce00078e00ff */
[----:B------:R-:W0:Y:S01]  /*3af0*/  F2F.BF16.F32 R135, R135 ;  /* 0x0000008700877304 */ /* 0x000e220000202000 */
[----:B------:R-:W-:Y:S02]  /*3b00*/  LOP3.LUT R45, R147, R45, RZ, 0xfc, !PT ;  /* 0x0000002d932d7212 */ /* 0x000fe400078efcff */
[----:B-1----:R-:W-:-:S05]  /*3b10*/  PRMT R43, R129, 0x5410, R46 ;  /* 0x00005410812b7816 */ /* 0x002fca000000002e */
        /* <DEDUP_REMOVED lines=9> */
[----:B-1----:R-:W-:-:S07]  /*3bb0*/  IMAD.WIDE.U32 R36, R34, 0x10000, RZ ;  /* 0x0001000022247825 */ /* 0x002fce00078e00ff */
[----:B------:R-:W1:Y:S01]  /*3bc0*/  F2F.BF16.F32 R41, R41 ;  /* 0x0000002900297304 */ /* 0x000e620000202000 */
[----:B------:R-:W-:Y:S02]  /*3bd0*/  LOP3.LUT R37, R149, R37, RZ, 0xfc, !PT ;  /* 0x0000002595257212 */ /* 0x000fe400078efcff */
[----:B0-----:R-:W-:-:S05]  /*3be0*/  LOP3.LUT R44, R44, R35, RZ, 0xfc, !PT ;  /* 0x000000232c2c7212 */ /* 0x001fca00078efcff */
[----:B------:R-:W0:Y:S01]  /*3bf0*/  F2F.BF16.F32 R127, R127 ;  /* 0x0000007f007f7304 */ /* 0x000e220000202000 */
[----:B-1----:R-:W-:-:S07]  /*3c00*/  IMAD.WIDE.U32 R40, R41, 0x10000, RZ ;  /* 0x0001000029287825 */ /* 0x002fce00078e00ff */
[----:B------:R1:W-:Y:S01]  /*3c10*/  F2F.BF16.F32 R134, R132 ;  /* 0x0000008400867304 */ /* 0x0003e20000202000 */
[----:B0-----:R-:W-:-:S07]  /*3c20*/  IMAD.WIDE.U32 R34, R127, 0x10000, RZ ;  /* 0x000100007f227825 */ /* 0x001fce00078e00ff */
[----:B------:R-:W0:Y:S01]  /*3c30*/  F2F.BF16.F32 R39, R39 ;  /* 0x0000002700277304 */ /* 0x000e220000202000 */
[----:B-1----:R-:W-:Y:S02]  /*3c40*/  FMUL.FTZ R132, R33, R126 ;  /* 0x0000007e21847220 */ /* 0x002fe40000410000 */
[----:B------:R-:W1:Y:S01]  /*3c50*/  LDC.64 R32, c[0x0][0x468] ;  /* 0x00011a00ff207b82 */ /* 0x000e620000000a00 */
[----:B------:R-:W-:-:S04]  /*3c60*/  LOP3.LUT R43, R43, R35, RZ, 0xfc, !PT ;  /* 0x000000232b2b7212 */ /* 0x000fc800078efcff */
[----:B------:R-:W2:Y:S01]  /*3c70*/  F2F.BF16.F32 R42, R42 ;  /* 0x0000002a002a7304 */ /* 0x000ea20000202000 */
[----:B0-----:R-:W-:-:S07]  /*3c80*/  LOP3.LUT R46, R40, R39, RZ, 0xfc, !PT ;  /* 0x00000027282e7212 */ /* 0x001fce00078efcff */
[----:B------:R-:W0:Y:S01]  /*3c90*/  F2F.BF16.F32 R133, R133 ;  /* 0x0000008500857304 */ /* 0x000e220000202000 */
[----:B--2---:R-:W-:-:S07]  /*3ca0*/  LOP3.LUT R42, R34, R42, RZ, 0xfc, !PT ;  /* 0x0000002a222a7212 */ /* 0x004fce00078efcff */
[----:B------:R-:W2:Y:S01]  /*3cb0*/  F2F.BF16.F32 R141, R141 ;  /* 0x0000008d008d7304 */ /* 0x000ea20000202000 */
[----:B0-----:R-:W-:-:S07]  /*3cc0*/  IMAD.WIDE.U32 R38, R133, 0x10000, RZ ;  /* 0x0001000085267825 */ /* 0x001fce00078e00ff */
[----:B------:R-:W0:Y:S01]  /*3cd0*/  F2F.BF16.F32 R143, R136 ;  /* 0x00000088008f7304 */ /* 0x000e220000202000 */
[----:B------:R-:W-:Y:S01]  /*3ce0*/  LOP3.LUT R127, R129, R39, RZ, 0xfc, !PT ;  /* 0x00000027817f7212 */ /* 0x000fe200078efcff */
[----:B--2---:R-:W-:-:S06]  /*3cf0*/  IMAD.WIDE.U32 R34, R141, 0x10000, RZ ;  /* 0x000100008d227825 */ /* 0x004fcc00078e00ff */
[----:B------:R-:W2:Y:S01]  /*3d00*/  F2F.BF16.F32 R131, R131 ;  /* 0x0000008300837304 */ /* 0x000ea20000202000 */
[----:B0-----:R-:W-:-:S07]  /*3d10*/  PRMT R143, R134, 0x5410, R143 ;  /* 0x00005410868f7816 */ /* 0x001fce000000008f */
[----:B------:R-:W0:Y:S01]  /*3d20*/  F2F.BF16.F32 R139, R139 ;  /* 0x0000008b008b7304 */ /* 0x000e220000202000 */
[----:B--2---:R-:W-:-:S07]  /*3d30*/  LOP3.LUT R126, R38, R131, RZ, 0xfc, !PT ;  /* 0x00000083267e7212 */ /* 0x004fce00078efcff */
[----:B------:R2:W3:Y:S01]  /*3d40*/  F2F.BF16.F32 R125, R47 ;  /* 0x0000002f007d7304 */ /* 0x0004e20000202000 */
[----:B------:R-:W-:Y:S01]  /*3d50*/  LOP3.LUT R131, R143, R35, RZ, 0xfc, !PT ;  /* 0x000000238f837212 */ /* 0x000fe200078efcff */
[----:B-1----:R-:W-:-:S04]  /*3d60*/  IMAD.WIDE.U32 R38, R123, 0x8, R32 ;  /* 0x000000087b267825 */ /* 0x002fc800078e0020 */
[----:B------:R-:W-:Y:S01]  /*3d70*/  IMAD.WIDE.U32 R122, R122, 0x8, R32 ;  /* 0x000000087a7a7825 */ /* 0x000fe200078e0020 */
[----:B0-----:R-:W-:Y:S01]  /*3d80*/  PRMT R139, R139, 0x5410, R130 ;  /* 0x000054108b8b7816 */ /* 0x001fe20000000082 */
[----:B------:R-:W0:Y:S01]  /*3d90*/  F2F.BF16.F32 R135, R132 ;  /* 0x0000008400877304 */ /* 0x000e220000202000 */
[----:B--2---:R-:W-:Y:S01]  /*3da0*/  LOP3.LUT R47, R145, R41, RZ, 0xfc, !PT ;  /* 0x00000029912f7212 */ /* 0x004fe200078efcff */
[----:B---3--:R-:W-:-:S06]  /*3db0*/  IMAD.WIDE.U32 R40, R125, 0x10000, RZ ;  /* 0x000100007d287825 */ /* 0x008fcc00078e00ff */
[----:B------:R-:W1:Y:S01]  /*3dc0*/  F2F.BF16.F32 R0, R0 ;  /* 0x0000000000007304 */ /* 0x000e620000202000 */
[----:B------:R-:W-:Y:S01]  /*3dd0*/  IMAD.WIDE.U32 R124, R124, 0x8, R32 ;  /* 0x000000087c7c7825 */ /* 0x000fe200078e0020 */
[----:B------:R-:W-:Y:S02]  /*3de0*/  LOP3.LUT R129, R139, R41, RZ, 0xfc, !PT ;  /* 0x000000298b817212 */ /* 0x000fe400078efcff */
[----:B0-----:R-:W-:-:S04]  /*3df0*/  LOP3.LUT R130, R34, R135, RZ, 0xfc, !PT ;  /* 0x0000008722827212 */ /* 0x001fc800078efcff */
[----:B------:R-:W0:Y:S01]  /*3e00*/  F2F.BF16.F32 R137, R137 ;  /* 0x0000008900897304 */ /* 0x000e220000202000 */
[----:B------:R-:W-:-:S04]  /*3e10*/  IMAD.WIDE.U32 R34, R119, 0x8, R32 ;  /* 0x0000000877227825 */ /* 0x000fc800078e0020 */
[----:B------:R-:W-:Y:S01]  /*3e20*/  IMAD.WIDE.U32 R118, R118, 0x8, R32 ;  /* 0x0000000876767825 */ /* 0x000fe200078e0020 */
[----:B-1----:R-:W-:-:S05]  /*3e30*/  LOP3.LUT R36, R36, R0, RZ, 0xfc, !PT ;  /* 0x0000000024247212 */ /* 0x002fca00078efcff */
        /* <DEDUP_REMOVED lines=8> */
[----:B------:R1:W-:Y:S04]  /*3ec0*/  STG.E.64 desc[UR8][R40.64], R128 ;  /* 0x0000008028007986 */ /* 0x0003e8000c101b08 */
[----:B------:R1:W-:Y:S01]  /*3ed0*/  STG.E.64 desc[UR8][R32.64], R130 ;  /* 0x0000008220007986 */ /* 0x0003e2000c101b08 */
[----:B------:R-:W-:Y:S05]  /*3ee0*/  BRA `(.L_x_2801) ;  /* 0x0000003000a07947 */ /* 0x000fea0003800000 */
.L_x_2800:
[C-C-:B------:R-:W-:Y:S01]  /*3ef0*/  FFMA.FTZ R193, R33.reuse, R193, R32.reuse ;  /* 0x000000c121c17223 */ /* 0x140fe20000010020 */
[C-C-:B------:R-:W-:Y:S01]  /*3f00*/  FFMA.FTZ R168, R33.reuse, R168, R32.reuse ;  /* 0x000000a821a87223 */ /* 0x140fe20000010020 */
[C-C-:B------:R-:W-:Y:S01]  /*3f10*/  FFMA.FTZ R39, R33.reuse, R174, R32.reuse ;  /* 0x000000ae21277223 */ /* 0x140fe20000010020 */
[----:B------:R-:W-:Y:S01]  /*3f20*/  FFMA.FTZ R171, R33, R171, R32 ;  /* 0x000000ab21ab7223 */ /* 0x000fe20000010020 */
[----:B------:R-:W-:Y:S01]  /*3f30*/  FADD.FTZ R184, -R193, R184 ;  /* 0x000000b8c1b87221 */ /* 0x000fe20000010100 */
[C-C-:B------:R-:W-:Y:S01]  /*3f40*/  FFMA.FTZ R35, R33.reuse, R190, R32.reuse ;  /* 0x000000be21237223 */ /* 0x140fe20000010020 */
[C-C-:B------:R-:W-:Y:S01]  /*3f50*/  FFMA.FTZ R191, R33.reuse, R191, R32.reuse ;  /* 0x000000bf21bf7223 */ /* 0x140fe20000010020 */
[C-C-:B------:R-:W-:Y:S01]  /*3f60*/  FFMA.FTZ R0, R33.reuse, R0, R32.reuse ;  /* 0x0000000021007223 */ /* 0x140fe20000010020 */
[C-C-:B------:R-:W-:Y:S01]  /*3f70*/  FFMA.FTZ R175, R33.reuse, R175, R32.reuse ;  /* 0x000000af21af7223 */ /* 0x140fe20000010020 */
[----:B------:R-:W-:Y:S01]  /*3f80*/  FADD.FTZ R168, -R168, R151 ;  /* 0x00000097a8a87221 */ /* 0x000fe20000010100 */
[C-C-:B------:R-:W-:Y:S01]  /*3f90*/  FFMA.FTZ R145, R33.reuse, R163, R32.reuse ;  /* 0x000000a321917223 */ /* 0x140fe20000010020 */
[----:B------:R-:W-:Y:S01]  /*3fa0*/  FFMA.FTZ R151, R33, R161, R32 ;  /* 0x000000a121977223 */ /* 0x000fe20000010020 */
[----:B------:R-:W-:Y:S01]  /*3fb0*/  FMUL.FTZ R135, R125, R184 ;  /* 0x000000b87d877220 */ /* 0x000fe20000410000 */
[----:B------:R-:W-:Y:S01]  /*3fc0*/  FADD.FTZ R170, -R39, R170 ;  /* 0x000000aa27aa7221 */ /* 0x000fe20000010100 */
[----:B------:R-:W-:Y:S01]  /*3fd0*/  FADD.FTZ R140, -R171, R140 ;  /* 0x0000008cab8c7221 */ /* 0x000fe20000010100 */
[C-C-:B------:R-:W-:Y:S01]  /*3fe0*/  FFMA.FTZ R167, R33.reuse, R167, R32.reuse ;  /* 0x000000a721a77223 */ /* 0x140fe20000010020 */
[----:B------:R-:W-:Y:S01]  /*3ff0*/  FFMA.FTZ R173, R33, R173, R32 ;  /* 0x000000ad21ad7223 */ /* 0x000fe20000010020 */
[----:B------:R-:W-:Y:S01]  /*4000*/  FADD.FTZ R188, -R35, R188 ;  /* 0x000000bc23bc7221 */ /* 0x000fe20000010100 */
[----:B------:R-:W-:Y:S01]  /*4010*/  FADD.FTZ R182, -R191, R182 ;  /* 0x000000b6bfb67221 */ /* 0x000fe20000010100 */
[----:B------:R-:W-:Y:S01]  /*4020*/  FADD.FTZ R0, -R0, R195 ;  /* 0x000000c300007221 */ /* 0x000fe20000010100 */
[----:B------:R-:W-:Y:S01]  /*4030*/  FFMA.FTZ R189, R33, R189, R32 ;  /* 0x000000bd21bd7223 */ /* 0x000fe20000010020 */
[----:B------:R-:W-:Y:S01]  /*4040*/  FADD.FTZ R172, -R175, R172 ;  /* 0x000000acafac7221 */ /* 0x000fe20000010100 */
[----:B------:R-:W-:Y:S01]  /*4050*/  FFMA.FTZ R169, R33, R169, R32 ;  /* 0x000000a921a97223 */ /* 0x000fe20000010020 */
[----:B------:R-:W-:Y:S01]  /*4060*/  FADD.FTZ R134, -R145, R134 ;  /* 0x0000008691867221 */ /* 0x000fe20000010100 */
[----:B------:R-:W-:Y:S01]  /*4070*/  FADD.FTZ R142, -R151, R142 ;  /* 0x0000008e978e7221 */ /* 0x000fe20000010100 */
[----:B------:R-:W-:Y:S01]  /*4080*/  F2F.BF16.F32 R36, R135 ;  /* 0x0000008700247304 */ /* 0x000fe20000202000 */
[----:B------:R-:W-:Y:S01]  /*4090*/  FMUL.FTZ R137, R125, R170 ;  /* 0x000000aa7d897220 */ /* 0x000fe20000410000 */
[----:B------:R-:W-:Y:S01]  /*40a0*/  FFMA.FTZ R39, R33, R178, R32 ;  /* 0x000000b221277223 */ /* 0x000fe20000010020 */
[----:B------:R-:W-:Y:S01]  /*40b0*/  FMUL.FTZ R139, R125, R140 ;  /* 0x0000008c7d8b7220 */ /* 0x000fe20000410000 */
        /* <DEDUP_REMOVED lines=14> */
[C---:B------:R-:W-:Y:S01]  /*41a0*/  FMUL.FTZ R127, R125.reuse, R188 ;  /* 0x000000bc7d7f7220 */ /* 0x040fe20000410000 */
[C---:B------:R-:W-:Y:S01]  /*41b0*/  FMUL.FTZ R129, R125.reuse, R182 ;  /* 0x000000b67d817220 */ /* 0x040fe20000410000 */
[----:B------:R-:W-:Y:S01]  /*41c0*/  FMUL.FTZ R131, R125, R0 ;  /* 0x000000007d837220 */ /* 0x000fe20000410000 */
[----:B------:R-:W-:Y:S01]  /*41d0*/  FADD.FTZ R132, -R189, R132 ;  /* 0x00000084bd847221 */ /* 0x000fe20000010100 */
[----:B------:R-:W-:Y:S01]  /*41e0*/  FFMA.FTZ R32, R33, R180, R32 ;  /* 0x000000b421207223 */ /* 0x000fe20000010020 */
[C---:B------:R-:W-:Y:S01]  /*41f0*/  FMUL.FTZ R143, R125.reuse, R172 ;  /* 0x000000ac7d8f7220 */ /* 0x040fe20000410000 */
[----:B------:R-:W-:Y:S01]  /*4200*/  FMUL.FTZ R165, R125, R168 ;  /* 0x000000a87da57220 */ /* 0x000fe20000410000 */
[----:B------:R-:W-:Y:S01]  /*4210*/  FADD.FTZ R158, -R169, R158 ;  /* 0x0000009ea99e7221 */ /* 0x000fe20000010100 */
[----:B------:R0:W-:Y:S01]  /*4220*/  F2F.BF16.F32 R38, R137 ;  /* 0x0000008900267304 */ /* 0x0001e20000202000 */
[C---:B------:R-:W-:Y:S01]  /*4230*/  FMUL.FTZ R147, R125.reuse, R138 ;  /* 0x0000008a7d937220 */ /* 0x040fe20000410000 */
[----:B------:R-:W-:Y:S01]  /*4240*/  FMUL.FTZ R167, R125, R152 ;  /* 0x000000987da77220 */ /* 0x000fe20000410000 */
[----:B------:R-:W-:Y:S01]  /*4250*/  FADD.FTZ R128, -R177, R128 ;  /* 0x00000080b1807221 */ /* 0x000fe20000010100 */
[----:B------:R-:W-:Y:S01]  /*4260*/  FADD.FTZ R146, -R181, R146 ;  /* 0x00000092b5927221 */ /* 0x000fe20000010100 */
[----:B------:R-:W-:Y:S01]  /*4270*/  FADD.FTZ R176, -R39, R176 ;  /* 0x000000b027b07221 */ /* 0x000fe20000010100 */
[----:B------:R-:W-:Y:S01]  /*4280*/  FADD.FTZ R136, -R43, R136 ;  /* 0x000000882b887221 */ /* 0x000fe20000010100 */
[----:B------:R-:W-:Y:S01]  /*4290*/  FADD.FTZ R150, -R179, R150 ;  /* 0x00000096b3967221 */ /* 0x000fe20000010100 */
[----:B------:R-:W1:Y:S01]  /*42a0*/  F2F.BF16.F32 R41, R139 ;  /* 0x0000008b00297304 */ /* 0x000e620000202000 */
[----:B------:R-:W-:Y:S01]  /*42b0*/  FADD.FTZ R166, -R166, R157 ;  /* 0x0000009da6a67221 */ /* 0x000fe20000010100 */
[----:B------:R-:W-:Y:S01]  /*42c0*/  FMUL.FTZ R189, R125, R132 ;  /* 0x000000847dbd7220 */ /* 0x000fe20000410000 */
[----:B------:R-:W-:Y:S01]  /*42d0*/  FADD.FTZ R32, -R32, R159 ;  /* 0x0000009f20207221 */ /* 0x000fe20000010100 */
[----:B------:R-:W-:Y:S01]  /*42e0*/  FADD.FTZ R148, -R183, R148 ;  /* 0x00000094b7947221 */ /* 0x000fe20000010100 */
[----:B------:R-:W-:Y:S01]  /*42f0*/  FADD.FTZ R160, -R160, R153 ;  /* 0x00000099a0a07221 */ /* 0x000fe20000010100 */
[----:B------:R-:W-:Y:S01]  /*4300*/  FADD.FTZ R132, -R149, R144 ;  /* 0x0000009095847221 */ /* 0x000fe20000010100 */
[C---:B------:R-:W-:Y:S01]  /*4310*/  FMUL.FTZ R169, R125.reuse, R158 ;  /* 0x0000009e7da97220 */ /* 0x040fe20000410000 */
[----:B------:R-:W-:Y:S01]  /*4320*/  F2F.BF16.F32 R34, R127 ;  /* 0x0000007f00227304 */ /* 0x000fe20000202000 */
[C---:B------:R-:W-:Y:S01]  /*4330*/  FMUL.FTZ R163, R125.reuse, R128 ;  /* 0x000000807da37220 */ /* 0x040fe20000410000 */
[----:B------:R-:W-:Y:S01]  /*4340*/  FMUL.FTZ R161, R125, R146 ;  /* 0x000000927da17220 */ /* 0x000fe20000410000 */
[----:B0-----:R-:W-:Y:S01]  /*4350*/  FMUL.FTZ R137, R137, R126 ;  /* 0x0000007e89897220 */ /* 0x001fe20000410000 */
[C---:B------:R-:W-:Y:S01]  /*4360*/  FMUL.FTZ R171, R125.reuse, R136 ;  /* 0x000000887dab7220 */ /* 0x040fe20000410000 */
[C---:B------:R-:W-:Y:S01]  /*4370*/  FMUL.FTZ R173, R125.reuse, R150 ;  /* 0x000000967dad7220 */ /* 0x040fe20000410000 */
[----:B------:R-:W-:Y:S01]  /*4380*/  FMUL.FTZ R157, R125, R166 ;  /* 0x000000a67d9d7220 */ /* 0x000fe20000410000 */
[----:B------:R-:W-:Y:S01]  /*4390*/  FADD.FTZ R156, -R145, R156 ;  /* 0x0000009c919c7221 */ /* 0x000fe20000010100 */
[----:B------:R0:W-:Y:S01]  /*43a0*/  F2F.BF16.F32 R37, R129 ;  /* 0x0000008100257304 */ /* 0x0001e20000202000 */
[----:B------:R-:W-:Y:S01]  /*43b0*/  FADD.FTZ R154, -R185, R154 ;  /* 0x0000009ab99a7221 */ /* 0x000fe20000010100 */
[C---:B------:R-:W-:Y:S01]  /*43c0*/  FMUL.FTZ R159, R125.reuse, R32 ;  /* 0x000000207d9f7220 */ /* 0x040fe20000410000 */
[C---:B------:R-:W-:Y:S01]  /*43d0*/  FMUL.FTZ R185, R125.reuse, R160 ;  /* 0x000000a07db97220 */ /* 0x040fe20000410000 */
[----:B------:R-:W-:Y:S01]  /*43e0*/  FMUL.FTZ R33, R125, R132 ;  /* 0x000000847d217220 */ /* 0x000fe20000410000 */
[----:B------:R-:W-:Y:S01]  /*43f0*/  FMUL.FTZ R32, R127, R126 ;  /* 0x0000007e7f207220 */ /* 0x000fe20000410000 */
[C---:B------:R-:W-:Y:S01]  /*4400*/  FMUL.FTZ R177, R125.reuse, R134 ;  /* 0x000000867db17220 */ /* 0x040fe20000410000 */
[C---:B------:R-:W-:Y:S01]  /*4410*/  FMUL.FTZ R179, R125.reuse, R148 ;  /* 0x000000947db37220 */ /* 0x040fe20000410000 */
[----:B------:R-:W-:Y:S01]  /*4420*/  F2F.BF16.F32 R35, R131 ;  /* 0x0000008300237304 */ /* 0x000fe20000202000 */
[C---:B------:R-:W-:Y:S01]  /*4430*/  FMUL.FTZ R141, R125.reuse, R176 ;  /* 0x000000b07d8d7220 */ /* 0x040fe20000410000 */
[----:B------:R-:W-:Y:S01]  /*4440*/  FMUL.FTZ R187, R125, R142 ;  /* 0x0000008e7dbb7220 */ /* 0x000fe20000410000 */
[----:B------:R-:W-:Y:S01]  /*4450*/  FADD.FTZ R130, -R151, R130 ;  /* 0x0000008297827221 */ /* 0x000fe20000010100 */
[----:B------:R-:W-:Y:S01]  /*4460*/  FMUL.FTZ R175, R125, R156 ;  /* 0x0000009c7daf7220 */ /* 0x000fe20000410000 */
[----:B------:R-:W-:Y:S01]  /*4470*/  FMUL.FTZ R135, R135, R126 ;  /* 0x0000007e87877220 */ /* 0x000fe20000410000 */
[----:B------:R-:W-:Y:S01]  /*4480*/  FADD.FTZ R162, -R162, R155 ;  /* 0x0000009ba2a27221 */ /* 0x000fe20000010100 */
[----:B------:R-:W-:Y:S01]  /*4490*/  FMUL.FTZ R183, R125, R154 ;  /* 0x0000009a7db77220 */ /* 0x000fe20000410000 */
[----:B------:R2:W-:Y:S01]  /*44a0*/  F2F.BF16.F32 R39, R143 ;  /* 0x0000008f00277304 */ /* 0x0005e20000202000 */
[----:B0-----:R-:W-:Y:S01]  /*44b0*/  FMUL.FTZ R129, R129, R126 ;  /* 0x0000007e81817220 */ /* 0x001fe20000410000 */
[C---:B------:R-:W-:Y:S01]  /*44c0*/  FMUL.FTZ R191, R125.reuse, R130 ;  /* 0x000000827dbf7220 */ /* 0x040fe20000410000 */
[----:B------:R-:W-:Y:S01]  /*44d0*/  FMUL.FTZ R181, R125, R162 ;  /* 0x000000a27db57220 */ /* 0x000fe20000410000 */
[-C--:B------:R-:W-:Y:S01]  /*44e0*/  FMUL.FTZ R127, R131, R126.reuse ;  /* 0x0000007e837f7220 */ /* 0x080fe20000410000 */
[----:B-1----:R-:W-:Y:S01]  /*44f0*/  PRMT R41, R38, 0x5410, R41 ;  /* 0x0000541026297816 */ /* 0x002fe20000000029 */
[-C--:B------:R-:W-:Y:S01]  /*4500*/  FMUL.FTZ R139, R139, R126.reuse ;  /* 0x0000007e8b8b7220 */ /* 0x080fe20000410000 */
[-C--:B------:R-:W-:Y:S01]  /*4510*/  FMUL.FTZ R125, R141, R126.reuse ;  /* 0x0000007e8d7d7220 */ /* 0x080fe20000410000 */
[----:B------:R0:W-:Y:S01]  /*4520*/  F2F.BF16.F32 R43, R165 ;  /* 0x000000a5002b7304 */ /* 0x0001e20000202000 */
[-C--:B--2---:R-:W-:Y:S01]  /*4530*/  FMUL.FTZ R143, R143, R126.reuse ;  /* 0x0000007e8f8f7220 */ /* 0x084fe20000410000 */
[----:B------:R-:W-:-:S06]  /*4540*/  FMUL.FTZ R132, R169, R126 ;  /* 0x0000007ea9847220 */ /* 0x000fcc0000410000 */
[----:B------:R1:W-:Y:S01]  /*4550*/  F2F.BF16.F32 R42, R147 ;  /* 0x00000093002a7304 */ /* 0x0003e20000202000 */
[----:B0-----:R-:W-:-:S07]  /*4560*/  FMUL.FTZ R165, R165, R126 ;  /* 0x0000007ea5a57220 */ /* 0x001fce0000410000 */
[----:B------:R0:W2:Y:S01]  /*4570*/  F2F.BF16.F32 R47, R167 ;  /* 0x000000a7002f7304 */ /* 0x0000a20000202000 */
[----:B-1----:R-:W-:-:S07]  /*4580*/  FMUL.FTZ R147, R147, R126 ;  /* 0x0000007e93937220 */ /* 0x002fce0000410000 */
[----:B------:R-:W-:Y:S01]  /*4590*/  F2F.BF16.F32 R40, R169 ;  /* 0x000000a900287304 */ /* 0x000fe20000202000 */
[----:B0-----:R-:W-:Y:S01]  /*45a0*/  FMUL.FTZ R167, R167, R126 ;  /* 0x0000007ea7a77220 */ /* 0x001fe20000410000 */
[----:B--2---:R-:W-:-:S06]  /*45b0*/  PRMT R47, R42, 0x5410, R47 ;  /* 0x000054102a2f7816 */ /* 0x004fcc000000002f */
[----:B------:R0:W-:Y:S08]  /*45c0*/  F2F.BF16.F32 R46, R163 ;  /* 0x000000a3002e7304 */ /* 0x0001f00000202000 */
[----:B------:R1:W-:Y:S01]  /*45d0*/  F2F.BF16.F32 R134, R161 ;  /* 0x000000a100867304 */ /* 0x0003e20000202000 */
[----:B0-----:R-:W-:-:S07]  /*45e0*/  FMUL.FTZ R163, R163, R126 ;  /* 0x0000007ea3a37220 */ /* 0x001fce0000410000 */
[----:B------:R0:W-:Y:S01]  /*45f0*/  F2F.BF16.F32 R148, R137 ;  /* 0x0000008900947304 */ /* 0x0001e20000202000 */
[----:B-1----:R-:W-:-:S07]  /*4600*/  FMUL.FTZ R161, R161, R126 ;  /* 0x0000007ea1a17220 */ /* 0x002fce0000410000 */
[----:B------:R1:W-:Y:S01]  /*4610*/  F2F.BF16.F32 R133, R171 ;  /* 0x000000ab00857304 */ /* 0x0003e20000202000 */
[----:B0-----:R-:W-:-:S07]  /*4620*/  FMUL.FTZ R137, R157, R126 ;  /* 0x0000007e9d897220 */ /* 0x001fce0000410000 */
[----:B------:R0:W2:Y:S01]  /*4630*/  F2F.BF16.F32 R136, R173 ;  /* 0x000000ad00887304 */ /* 0x0000a20000202000 */
[----:B-1----:R-:W-:-:S07]  /*4640*/  FMUL.FTZ R171, R171, R126 ;  /* 0x0000007eabab7220 */ /* 0x002fce0000410000 */
[----:B------:R1:W-:Y:S01]  /*4650*/  F2F.BF16.F32 R45, R157 ;  /* 0x0000009d002d7304 */ /* 0x0003e20000202000 */
[----:B0-----:R-:W-:Y:S01]  /*4660*/  FMUL.FTZ R173, R173, R126 ;  /* 0x0000007eadad7220 */ /* 0x001fe20000410000 */
[----:B--2---:R-:W-:-:S06]  /*4670*/  PRMT R133, R133, 0x5410, R136 ;  /* 0x0000541085857816 */ /* 0x004fcc0000000088 */
[----:B------:R0:W-:Y:S01]  /*4680*/  F2F.BF16.F32 R142, R159 ;  /* 0x0000009f008e7304 */ /* 0x0001e20000202000 */
[----:B-1----:R-:W-:-:S07]  /*4690*/  FMUL.FTZ R157, R33, R126 ;  /* 0x0000007e219d7220 */ /* 0x002fce0000410000 */
        /* <DEDUP_REMOVED lines=8> */
[----:B------:R-:W1:Y:S01]  /*4720*/  F2F.BF16.F32 R0, R141 ;  /* 0x0000008d00007304 */ /* 0x000e620000202000 */
[----:B0-----:R-:W-:-:S03]  /*4730*/  IMAD.WIDE.U32 R32, R36, 0x10000, RZ ;  /* 0x0001000024207825 */ /* 0x001fc600078e00ff */
[----:B------:R-:W-:-:S04]  /*4740*/  LOP3.LUT R38, R32, R35, RZ, 0xfc, !PT ;  /* 0x0000002320267212 */ /* 0x000fc800078efcff */
[----:B------:R0:W2:Y:S08]  /*4750*/  F2F.BF16.F32 R44, R175 ;  /* 0x000000af002c7304 */ /* 0x0000b00000202000 */
[----:B------:R3:W4:Y:S01]  /*4760*/  F2F.BF16.F32 R130, R183 ;  /* 0x000000b700827304 */ /* 0x0007220000202000 */
[----:B0-----:R-:W-:-:S07]  /*4770*/  FMUL.FTZ R175, R175, R126 ;  /* 0x0000007eafaf7220 */ /* 0x001fce0000410000 */
[----:B------:R0:W-:Y:S01]  /*4780*/  F2F.BF16.F32 R155, R129 ;  /* 0x00000081009b7304 */ /* 0x0001e20000202000 */
[----:B---3--:R-:W-:-:S07]  /*4790*/  FMUL.FTZ R183, R183, R126 ;  /* 0x0000007eb7b77220 */ /* 0x008fce0000410000 */
[----:B------:R-:W3:Y:S01]  /*47a0*/  F2F.BF16.F32 R135, R135 ;  /* 0x0000008700877304 */ /* 0x000ee20000202000 */
[----:B0-----:R-:W-:Y:S01]  /*47b0*/  PRMT R129, R34, 0x5410, R37 ;  /* 0x0000541022817816 */ /* 0x001fe20000000025 */
[----:B------:R-:W-:-:S03]  /*47c0*/  IMAD.WIDE.U32 R36, R39, 0x10000, RZ ;  /* 0x0001000027247825 */ /* 0x000fc600078e00ff */
[----:B------:R-:W-:Y:S01]  /*47d0*/  LOP3.LUT R39, R129, R33, RZ, 0xfc, !PT ;  /* 0x0000002181277212 */ /* 0x000fe200078efcff */
[----:B------:R-:W-:Y:S01]  /*47e0*/  IMAD.WIDE.U32 R34, R43, 0x10000, RZ ;  /* 0x000100002b227825 */ /* 0x000fe200078e00ff */
[----:B------:R-:W-:Y:S01]  /*47f0*/  LOP3.LUT R33, R41, R37, RZ, 0xfc, !PT ;  /* 0x0000002529217212 */ /* 0x000fe200078efcff */
[----:B------:R0:W-:Y:S01]  /*4800*/  F2F.BF16.F32 R138, R177 ;  /* 0x000000b1008a7304 */ /* 0x0001e20000202000 */
[----:B-1----:R-:W-:Y:S01]  /*4810*/  LOP3.LUT R32, R36, R0, RZ, 0xfc, !PT ;  /* 0x0000000024207212 */ /* 0x002fe200078efcff */
[----:B------:R-:W-:Y:S01]  /*4820*/  IMAD.WIDE.U32 R42, R46, 0x10000, RZ ;  /* 0x000100002e2a7825 */ /* 0x000fe200078e00ff */
[----:B------:R-:W-:Y:S02]  /*4830*/  LOP3.LUT R34, R34, R40, RZ, 0xfc, !PT ;  /* 0x0000002822227212 */ /* 0x000fe400078efcff */
[----:B------:R-:W-:Y:S01]  /*4840*/  LOP3.LUT R35, R47, R35, RZ, 0xfc, !PT ;  /* 0x000000232f237212 */ /* 0x000fe200078efcff */
[----:B------:R-:W-:Y:S01]  /*4850*/  IMAD.WIDE.U32 R40, R134, 0x10000, RZ ;  /* 0x0001000086287825 */ /* 0x000fe200078e00ff */
[----:B------:R-:W-:Y:S01]  /*4860*/  LOP3.LUT R37, R133, R43, RZ, 0xfc, !PT ;  /* 0x0000002b85257212 */ /* 0x000fe200078efcff */
[----:B------:R1:W5:Y:S02]  /*4870*/  F2F.BF16.F32 R145, R179 ;  /* 0x000000b300917304 */ /* 0x0003640000202000 */
[----:B0-----:R-:W-:Y:S01]  /*4880*/  FMUL.FTZ R177, R177, R126 ;  /* 0x0000007eb1b17220 */ /* 0x001fe20000410000 */
[----:B------:R-:W-:Y:S01]  /*4890*/  IMAD.WIDE.U32 R46, R142, 0x10000, RZ ;  /* 0x000100008e2e7825 */ /* 0x000fe200078e00ff */
[----:B------:R-:W-:-:S02]  /*48a0*/  LOP3.LUT R36, R42, R45, RZ, 0xfc, !PT ;  /* 0x0000002d2a247212 */ /* 0x000fc400078efcff */
[----:B--2---:R-:W-:Y:S01]  /*48b0*/  LOP3.LUT R40, R40, R44, RZ, 0xfc, !PT ;  /* 0x0000002c28287212 */ /* 0x004fe200078efcff */
[----:B----4-:R-:W-:Y:S01]  /*48c0*/  IMAD.WIDE.U32 R42, R130, 0x10000, RZ ;  /* 0x00010000822a7825 */ /* 0x010fe200078e00ff */
[----:B------:R-:W-:Y:S01]  /*48d0*/  LOP3.LUT R45, R153, R47, RZ, 0xfc, !PT ;  /* 0x0000002f992d7212 */ /* 0x000fe200078efcff */
[----:B------:R0:W-:Y:S02]  /*48e0*/  F2F.BF16.F32 R140, R187 ;  /* 0x000000bb008c7304 */ /* 0x0001e40000202000 */
[-C--:B-1----:R-:W-:Y:S01]  /*48f0*/  FMUL.FTZ R179, R179, R126.reuse ;  /* 0x0000007eb3b37220 */ /* 0x082fe20000410000 */
[----:B------:R-:W-:Y:S01]  /*4900*/  LOP3.LUT R44, R46, R149, RZ, 0xfc, !PT ;  /* 0x000000952e2c7212 */ /* 0x000fe200078efcff */
[----:B---3--:R-:W-:Y:S01]  /*4910*/  IMAD.WIDE.U32 R46, R135, 0x10000, RZ ;  /* 0x00010000872e7825 */ /* 0x008fe200078e00ff */
[----:B------:R-:W-:Y:S02]  /*4920*/  PRMT R155, R146, 0x5410, R155 ;  /* 0x00005410929b7816 */ /* 0x000fe4000000009b */
[----:B-----5:R-:W-:Y:S01]  /*4930*/  PRMT R145, R138, 0x5410, R145 ;  /* 0x000054108a917816 */ /* 0x020fe20000000091 */
[----:B------:R1:W2:Y:S01]  /*4940*/  F2F.BF16.F32 R151, R191 ;  /* 0x000000bf00977304 */ /* 0x0002a20000202000 */
[----:B0-----:R-:W-:Y:S01]  /*4950*/  FMUL.FTZ R187, R187, R126 ;  /* 0x0000007ebbbb7220 */ /* 0x001fe20000410000 */
[----:B------:R-:W-:-:S02]  /*4960*/  LOP3.LUT R47, R155, R47, RZ, 0xfc, !PT ;  /* 0x0000002f9b2f7212 */ /* 0x000fc400078efcff */
[----:B------:R-:W-:-:S04]  /*4970*/  LOP3.LUT R41, R145, R41, RZ, 0xfc, !PT ;  /* 0x0000002991297212 */ /* 0x000fc800078efcff */
[----:B------:R0:W3:Y:S01]  /*4980*/  F2F.BF16.F32 R128, R181 ;  /* 0x000000b500807304 */ /* 0x0000e20000202000 */
[----:B-1----:R-:W-:Y:S01]  /*4990*/  FMUL.FTZ R191, R191, R126 ;  /* 0x0000007ebfbf7220 */ /* 0x002fe20000410000 */
[----:B--2---:R-:W-:-:S06]  /*49a0*/  PRMT R151, R140, 0x5410, R151 ;  /* 0x000054108c977816 */ /* 0x004fcc0000000097 */
[----:B------:R-:W1:Y:S01]  /*49b0*/  F2F.BF16.F32 R127, R127 ;  /* 0x0000007f007f7304 */ /* 0x000e620000202000 */
[----:B0-----:R-:W-:Y:S01]  /*49c0*/  FMUL.FTZ R181, R181, R126 ;  /* 0x0000007eb5b57220 */ /* 0x001fe20000410000 */
[----:B------:R-:W-:Y:S02]  /*49d0*/  LOP3.LUT R43, R151, R43, RZ, 0xfc, !PT ;  /* 0x0000002b972b7212 */ /* 0x000fe400078efcff */
[----:B---3--:R-:W-:-:S04]  /*49e0*/  LOP3.LUT R42, R42, R128, RZ, 0xfc, !PT ;  /* 0x000000802a2a7212 */ /* 0x008fc800078efcff */
[----:B------:R-:W-:Y:S01]  /*49f0*/  F2F.BF16.F32 R126, R189 ;  /* 0x000000bd007e7304 */ /* 0x000fe20000202000 */
[----:B------:R-:W0:Y:S01]  /*4a00*/  LDC.64 R128, c[0x0][0x478] ;  /* 0x00011e00ff807b82 */ /* 0x000e220000000a00 */
[----:B-1----:R-:W-:-:S06]  /*4a10*/  LOP3.LUT R46, R46, R127, RZ, 0xfc, !PT ;  /* 0x0000007f2e2e7212 */ /* 0x002fcc00078efcff */
[----:B------:R-:W1:Y:S08]  /*4a20*/  F2F.BF16.F32 R185, R185 ;  /* 0x000000b900b97304 */ /* 0x000e700000202000 */
[----:B------:R-:W2:Y:S01]  /*4a30*/  F2F.BF16.F32 R131, R143 ;  /* 0x0000008f00837304 */ /* 0x000ea20000202000 */
[----:B-1----:R-:W-:-:S07]  /*4a40*/  PRMT R185, R185, 0x5410, R126 ;  /* 0x00005410b9b97816 */ /* 0x002fce000000007e */
[----:B------:R-:W1:Y:S01]  /*4a50*/  F2F.BF16.F32 R139, R139 ;  /* 0x0000008b008b7304 */ /* 0x000e620000202000 */
[----:B------:R-:W3:Y:S01]  /*4a60*/  LDC.64 R126, c[0x0][0x468] ;  /* 0x00011a00ff7e7b82 */ /* 0x000ee20000000a00 */
[----:B--2---:R-:W-:-:S06]  /*4a70*/  IMAD.WIDE.U32 R130, R131, 0x10000, RZ ;  /* 0x0001000083827825 */ /* 0x004fcc00078e00ff */
[----:B------:R-:W2:Y:S01]  /*4a80*/  F2F.BF16.F32 R165, R165 ;  /* 0x000000a500a57304 */ /* 0x000ea20000202000 */
[----:B-1----:R-:W-:-:S07]  /*4a90*/  PRMT R133, R148, 0x5410, R139 ;  /* 0x0000541094857816 */ /* 0x002fce000000008b */
[----:B------:R-:W-:Y:S01]  /*4aa0*/  F2F.BF16.F32 R147, R147 ;  /* 0x0000009300937304 */ /* 0x000fe20000202000 */
[----:B------:R-:W-:Y:S01]  /*4ab0*/  LOP3.LUT R131, R133, R131, RZ, 0xfc, !PT ;  /* 0x0000008385837212 */ /* 0x000fe200078efcff */
[----:B--2---:R-:W-:-:S06]  /*4ac0*/  IMAD.WIDE.U32 R134, R165, 0x10000, RZ ;  /* 0x00010000a5867825 */ /* 0x004fcc00078e00ff */
[----:B------:R-:W1:Y:S01]  /*4ad0*/  F2F.BF16.F32 R150, R167 ;  /* 0x000000a700967304 */ /* 0x000e620000202000 */
[----:B---3--:R-:W-:-:S07]  /*4ae0*/  IMAD.WIDE.U32 R148, R119, 0x8, R126 ;  /* 0x0000000877947825 */ /* 0x008fce00078e007e */
[----:B------:R-:W2:Y:S01]  /*4af0*/  F2F.BF16.F32 R163, R163 ;  /* 0x000000a300a37304 */ /* 0x000ea20000202000 */
[----:B-1----:R-:W-:-:S07]  /*4b00*/  PRMT R147, R147, 0x5410, R150 ;  /* 0x0000541093937816 */ /* 0x002fce0000000096 */
[----:B------:R-:W-:Y:S01]  /*4b10*/  F2F.BF16.F32 R171, R171 ;  /* 0x000000ab00ab7304 */ /* 0x000fe20000202000 */
[----:B------:R-:W-:Y:S01]  /*4b20*/  IMAD.WIDE.U32 R150, R123, 0x8, R126 ;  /* 0x000000087b967825 */ /* 0x000fe200078e007e */
[----:B------:R-:W-:-:S03]  /*4b30*/  LOP3.LUT R133, R147, R135, RZ, 0xfc, !PT ;  /* 0x0000008793857212 */ /* 0x000fc600078efcff */
[----:B0-----:R-:W-:-:S03]  /*4b40*/  IMAD.WIDE.U32 R146, R120, 0x8, R128 ;  /* 0x0000000878927825 */ /* 0x001fc600078e0080 */
[----:B------:R-:W0:Y:S01]  /*4b50*/  F2F.BF16.F32 R152, R173 ;  /* 0x000000ad00987304 */ /* 0x000e220000202000 */
[----:B--2---:R-:W-:-:S07]  /*4b60*/  IMAD.WIDE.U32 R138, R163, 0x10000, RZ ;  /* 0x00010000a38a7825 */ /* 0x004fce00078e00ff */
[----:B------:R-:W1:Y:S01]  /*4b70*/  F2F.BF16.F32 R132, R132 ;  /* 0x0000008400847304 */ /* 0x000e620000202000 */
[----:B0-----:R-:W-:-:S07]  /*4b80*/  PRMT R171, R171, 0x5410, R152 ;  /* 0x00005410abab7816 */ /* 0x001fce0000000098 */
[----:B------:R-:W0:Y:S01]  /*4b90*/  F2F.BF16.F32 R137, R137 ;  /* 0x0000008900897304 */ /* 0x000e220000202000 */
[----:B------:R-:W-:Y:S02]  /*4ba0*/  LOP3.LUT R135, R171, R139, RZ, 0xfc, !PT ;  /* 0x0000008bab877212 */ /* 0x000fe400078efcff */
[----:B-1----:R-:W-:-:S05]  /*4bb0*/  LOP3.LUT R132, R134, R132, RZ, 0xfc, !PT ;  /* 0x0000008486847212 */ /* 0x002fca00078efcff */
[----:B------:R-:W1:Y:S01]  /*4bc0*/  F2F.BF16.F32 R183, R183 ;  /* 0x000000b700b77304 */ /* 0x000e620000202000 */
[----:B0-----:R-:W-:-:S07]  /*4bd0*/  LOP3.LUT R134, R138, R137, RZ, 0xfc, !PT ;  /* 0x000000898a867212 */ /* 0x001fce00078efcff */
[----:B------:R-:W-:Y:S01]  /*4be0*/  F2F.BF16.F32 R187, R187 ;  /* 0x000000bb00bb7304 */ /* 0x000fe20000202000 */
[----:B------:R-:W-:-:S05]  /*4bf0*/  IMAD.WIDE.U32 R136, R119, 0x8, R128 ;  /* 0x0000000877887825 */ /* 0x000fca00078e0080 */
[----:B------:R0:W-:Y:S01]  /*4c00*/  STG.E.64 desc[UR8][R136.64], R38 ;  /* 0x0000002688007986 */ /* 0x0001e2000c101b08 */
[----:B-1----:R-:W-:Y:S01]  /*4c10*/  IMAD.WIDE.U32 R138, R183, 0x10000, RZ ;  /* 0x00010000b78a7825 */ /* 0x002fe200078e00ff */
[----:B------:R-:W1:Y:S02]  /*4c20*/  F2F.BF16.F32 R156, R191 ;  /* 0x000000bf009c7304 */ /* 0x000e640000202000 */
[----:B------:R2:W-:Y:S06]  /*4c30*/  STG.E.64 desc[UR8][R148.64], R46 ;  /* 0x0000002e94007986 */ /* 0x0005ec000c101b08 */
[----:B------:R-:W3:Y:S01]  /*4c40*/  F2F.BF16.F32 R141, R161 ;  /* 0x000000a1008d7304 */ /* 0x000ee20000202000 */
[----:B0-----:R-:W-:Y:S01]  /*4c50*/  IMAD.WIDE.U32 R38, R120, 0x8, R126 ;  /* 0x0000000878267825 */ /* 0x001fe200078e007e */
[----:B-1----:R-:W-:-:S06]  /*4c60*/  PRMT R187, R187, 0x5410, R156 ;  /* 0x00005410bbbb7816 */ /* 0x002fcc000000009c */
[----:B------:R-:W-:Y:S01]  /*4c70*/  F2F.BF16.F32 R177, R177 ;  /* 0x000000b100b17304 */ /* 0x000fe20000202000 */
[----:B------:R-:W-:Y:S01]  /*4c80*/  LOP3.LUT R155, R187, R139, RZ, 0xfc, !PT ;  /* 0x0000008bbb9b7212 */ /* 0x000fe200078efcff */
[----:B---3--:R-:W-:-:S06]  /*4c90*/  IMAD.WIDE.U32 R140, R141, 0x10000, RZ ;  /* 0x000100008d8c7825 */ /* 0x008fcc00078e00ff */
[----:B------:R-:W0:Y:S08]  /*4ca0*/  F2F.BF16.F32 R154, R179 ;  /* 0x000000b3009a7304 */ /* 0x000e300000202000 */
[----:B------:R-:W1:Y:S01]  /*4cb0*/  F2F.BF16.F32 R142, R159 ;  /* 0x0000009f008e7304 */ /* 0x000e620000202000 */
[----:B0-----:R-:W-:-:S07]  /*4cc0*/  PRMT R177, R177, 0x5410, R154 ;  /* 0x00005410b1b17816 */ /* 0x001fce000000009a */
[----:B------:R-:W0:Y:S01]  /*4cd0*/  F2F.BF16.F32 R181, R181 ;  /* 0x000000b500b57304 */ /* 0x000e220000202000 */
[----:B------:R-:W-:Y:S01]  /*4ce0*/  LOP3.LUT R153, R177, R141, RZ, 0xfc, !PT ;  /* 0x0000008db1997212 */ /* 0x000fe200078efcff */
[----:B-1----:R-:W-:-:S06]  /*4cf0*/  IMAD.WIDE.U32 R142, R142, 0x10000, RZ ;  /* 0x000100008e8e7825 */ /* 0x002fcc00078e00ff */
[----:B------:R-:W1:Y:S01]  /*4d00*/  F2F.BF16.F32 R125, R125 ;  /* 0x0000007d007d7304 */ /* 0x000e620000202000 */
[----:B0-----:R-:W-:-:S07]  /*4d10*/  LOP3.LUT R154, R138, R181, RZ, 0xfc, !PT ;  /* 0x000000b58a9a7212 */ /* 0x001fce00078efcff */
[----:B------:R-:W0:Y:S01]  /*4d20*/  F2F.BF16.F32 R175, R175 ;  /* 0x000000af00af7304 */ /* 0x000e220000202000 */
[----:B------:R-:W-:-:S04]  /*4d30*/  IMAD.WIDE.U32 R138, R118, 0x8, R128 ;  /* 0x00000008768a7825 */ /* 0x000fc800078e0080 */
[----:B------:R-:W-:Y:S01]  /*4d40*/  IMAD.WIDE.U32 R118, R118, 0x8, R126 ;  /* 0x0000000876767825 */ /* 0x000fe200078e007e */
[----:B------:R2:W-:Y:S01]  /*4d50*/  STG.E.64 desc[UR8][R138.64], R32 ;  /* 0x000000208a007986 */ /* 0x0005e2000c101b08 */
[----:B-1----:R-:W-:Y:S01]  /*4d60*/  LOP3.LUT R130, R130, R125, RZ, 0xfc, !PT ;  /* 0x0000007d82827212 */ /* 0x002fe200078efcff */
[----:B------:R1:W3:Y:S04]  /*4d70*/  F2F.BF16.F32 R145, R157 ;  /* 0x0000009d00917304 */ /* 0x0002e80000202000 */
[----:B------:R2:W-:Y:S01]  /*4d80*/  STG.E.64 desc[UR8][R118.64], R130 ;  /* 0x0000008276007986 */ /* 0x0005e2000c101b08 */
[----:B0-----:R-:W-:Y:S01]  /*4d90*/  LOP3.LUT R152, R140, R175, RZ, 0xfc, !PT ;  /* 0x000000af8c987212 */ /* 0x001fe200078efcff */
[----:B------:R-:W-:Y:S01]  /*4da0*/  IMAD.WIDE.U32 R140, R124, 0x8, R128 ;  /* 0x000000087c8c7825 */ /* 0x000fe200078e0080 */
[----:B-1----:R-:W-:-:S03]  /*4db0*/  LOP3.LUT R157, R185, R143, RZ, 0xfc, !PT ;  /* 0x0000008fb99d7212 */ /* 0x002fc600078efcff */
[----:B------:R-:W-:Y:S01]  /*4dc0*/  IMAD.WIDE.U32 R124, R124, 0x8, R126 ;  /* 0x000000087c7c7825 */ /* 0x000fe200078e007e */
[----:B------:R2:W-:Y:S01]  /*4dd0*/  STG.E.64 desc[UR8][R140.64], R34 ;  /* 0x000000228c007986 */ /* 0x0005e2000c101b08 */
[----:B---3--:R-:W-:Y:S02]  /*4de0*/  LOP3.LUT R156, R142, R145, RZ, 0xfc, !PT ;  /* 0x000000918e9c7212 */ /* 0x008fe400078efcff */
[--C-:B------:R-:W-:Y:S01]  /*4df0*/  IMAD.WIDE.U32 R142, R123, 0x8, R128.reuse ;  /* 0x000000087b8e7825 */ /* 0x100fe200078e0080 */
[----:B------:R2:W-:Y:S03]  /*4e00*/  STG.E.64 desc[UR8][R124.64], R132 ;  /* 0x000000847c007986 */ /* 0x0005e6000c101b08 */
[C---:B------:R-:W-:Y:S01]  /*4e10*/  IMAD.WIDE.U32 R144, R122.reuse, 0x8, R128 ;  /* 0x000000087a907825 */ /* 0x040fe200078e0080 */
[----:B------:R2:W-:Y:S03]  /*4e20*/  STG.E.64 desc[UR8][R142.64], R36 ;  /* 0x000000248e007986 */ /* 0x0005e6000c101b08 */
[----:B------:R-:W-:Y:S01]  /*4e30*/  IMAD.WIDE.U32 R122, R122, 0x8, R126 ;  /* 0x000000087a7a7825 */ /* 0x000fe200078e007e */
        /* <DEDUP_REMOVED lines=8> */
[----:B------:R2:W-:Y:S01]  /*4ec0*/  STG.E.64 desc[UR8][R126.64], R156 ;  /* 0x0000009c7e007986 */ /* 0x0005e2000c101b08 */
[----:B------:R-:W-:Y:S05]  /*4ed0*/  BRA `(.L_x_2801) ;  /* 0x0000002000a47947 */ /* 0x000fea0003800000 */
.L_x_2799:
        /* <DEDUP_REMOVED lines=22> */
[C-C-:B------:R-:W-:Y:S01]  /*5040*/  FFMA.FTZ R39, R33.reuse, R174, R32.reuse ;  /* 0x000000ae21277223 */ /* 0x140fe20000010020 */
[----:B------:R-:W-:Y:S01]  /*5050*/  SHF.L.U32 R36, R36, 0x10, RZ ;  /* 0x0000001024247819 */ /* 0x000fe200000006ff */
[----:B------:R-:W-:Y:S01]  /*5060*/  FFMA.FTZ R171, R33, R171, R32 ;  /* 0x000000ab21ab7223 */ /* 0x000fe20000010020 */
[-C--:B------:R-:W-:Y:S01]  /*5070*/  FMUL.FTZ R34, R37, R126.reuse ;  /* 0x0000007e25227220 */ /* 0x080fe20000410000 */
[----:B------:R-:W-:Y:S01]  /*5080*/  FADD.FTZ R39, -R39, R170 ;  /* 0x000000aa27277221 */ /* 0x000fe20000010100 */
[----:B------:R-:W-:Y:S01]  /*5090*/  SHF.R.U32.HI R40, RZ, 0x10, R49 ;  /* 0x00000010ff287819 */ /* 0x000fe20000011631 */
[----:B------:R-:W-:Y:S01]  /*50a0*/  FFMA.FTZ R37, R125, R193, R36 ;  /* 0x000000c17d257223 */ /* 0x000fe20000010024 */
[----:B------:R-:W-:Y:S01]  /*50b0*/  MOV R36, R49 ;  /* 0x0000003100247202 */ /* 0x000fe20000000f00 */
[----:B------:R-:W-:Y:S01]  /*50c0*/  FADD.FTZ R41, -R171, R140 ;  /* 0x0000008cab297221 */ /* 0x000fe20000010100 */
[----:B------:R-:W-:Y:S01]  /*50d0*/  SHF.L.U32 R40, R40, 0x10, RZ ;  /* 0x0000001028287819 */ /* 0x000fe200000006ff */
[----:B------:R-:W-:Y:S01]  /*50e0*/  FFMA.FTZ R175, R33, R175, R32 ;  /* 0x000000af21af7223 */ /* 0x000fe20000010020 */
[----:B------:R-:W-:Y:S01]  /*50f0*/  SHF.L.U32 R38, R36, 0x10, RZ ;  /* 0x0000001024267819 */ /* 0x000fe200000006ff */
[----:B------:R-:W-:Y:S01]  /*5100*/  FMUL.FTZ R36, R37, R126 ;  /* 0x0000007e25247220 */ /* 0x000fe20000410000 */
[----:B------:R-:W-:Y:S01]  /*5110*/  MOV R37, R48 ;  /* 0x0000003000257202 */ /* 0x000fe20000000f00 */
[----:B------:R-:W-:Y:S01]  /*5120*/  FFMA.FTZ R41, R125, R41, R40 ;  /* 0x000000297d297223 */ /* 0x000fe20000010028 */
[----:B------:R-:W-:Y:S01]  /*5130*/  FFMA.FTZ R167, R33, R167, R32 ;  /* 0x000000a721a77223 */ /* 0x000fe20000010020 */
[----:B------:R-:W-:Y:S01]  /*5140*/  FFMA.FTZ R39, R125, R39, R38 ;  /* 0x000000277d277223 */ /* 0x000fe20000010026 */
[----:B------:R-:W-:Y:S01]  /*5150*/  SHF.L.U32 R40, R37, 0x10, RZ ;  /* 0x0000001025287819 */ /* 0x000fe200000006ff */
[----:B------:R-:W-:Y:S01]  /*5160*/  FADD.FTZ R175, -R175, R172 ;  /* 0x000000acafaf7221 */ /* 0x000fe20000010100 */
[----:B------:R-:W-:Y:S01]  /*5170*/  FADD.FTZ R43, -R167, R138 ;  /* 0x0000008aa72b7221 */ /* 0x000fe20000010100 */
[----:B------:R-:W-:Y:S01]  /*5180*/  FMUL.FTZ R38, R39, R126 ;  /* 0x0000007e27267220 */ /* 0x000fe20000410000 */
[C-C-:B------:R-:W-:Y:S01]  /*5190*/  FFMA.FTZ R39, R33.reuse, R178, R32.reuse ;  /* 0x000000b221277223 */ /* 0x140fe20000010020 */
[----:B------:R-:W-:Y:S01]  /*51a0*/  SHF.R.U32.HI R44, RZ, 0x10, R51 ;  /* 0x00000010ff2c7819 */ /* 0x000fe20000011633 */
[C-C-:B------:R-:W-:Y:S01]  /*51b0*/  FFMA.FTZ R173, R33.reuse, R173, R32.reuse ;  /* 0x000000ad21ad7223 */ /* 0x140fe20000010020 */
[----:B------:R-:W-:Y:S01]  /*51c0*/  FFMA.FTZ R169, R33, R169, R32 ;  /* 0x000000a921a97223 */ /* 0x000fe20000010020 */
[----:B------:R-:W-:Y:S01]  /*51d0*/  FADD.FTZ R37, -R39, R176 ;  /* 0x000000b027257221 */ /* 0x000fe20000010100 */
[----:B------:R-:W-:Y:S01]  /*51e0*/  FMUL.FTZ R39, R41, R126 ;  /* 0x0000007e29277220 */ /* 0x000fe20000410000 */
[----:B------:R-:W-:Y:S01]  /*51f0*/  MOV R41, R51 ;  /* 0x0000003300297202 */ /* 0x000fe20000000f00 */
[----:B------:R-:W-:Y:S01]  /*5200*/  FADD.FTZ R173, -R173, R152 ;  /* 0x00000098adad7221 */ /* 0x000fe20000010100 */
[----:B------:R-:W-:Y:S01]  /*5210*/  FFMA.FTZ R37, R125, R37, R40 ;  /* 0x000000257d257223 */ /* 0x000fe20000010028 */
[----:B------:R-:W-:Y:S01]  /*5220*/  SHF.R.U64 R40, R48, 0x10, R49 ;  /* 0x0000001030287819 */ /* 0x000fe20000001231 */
[----:B------:R-:W-:Y:S01]  /*5230*/  FFMA.FTZ R168, R33, R168, R32 ;  /* 0x000000a821a87223 */ /* 0x000fe20000010020 */
[----:B------:R-:W-:Y:S01]  /*5240*/  SHF.L.U32 R42, R41, 0x10, RZ ;  /* 0x00000010292a7819 */ /* 0x000fe200000006ff */
[----:B------:R-:W-:Y:S01]  /*5250*/  FADD.FTZ R169, -R169, R158 ;  /* 0x0000009ea9a97221 */ /* 0x000fe20000010100 */
[----:B------:R-:W-:Y:S01]  /*5260*/  SHF.L.U32 R40, R40, 0x10, RZ ;  /* 0x0000001028287819 */ /* 0x000fe200000006ff */
[----:B------:R-:W-:Y:S01]  /*5270*/  FADD.FTZ R45, -R168, R151 ;  /* 0x00000097a82d7221 */ /* 0x000fe20000010100 */
[----:B------:R-:W-:Y:S01]  /*5280*/  SHF.L.U32 R44, R44, 0x10, RZ ;  /* 0x000000102c2c7819 */ /* 0x000fe200000006ff */
[C---:B------:R-:W-:Y:S01]  /*5290*/  FFMA.FTZ R43, R125.reuse, R43, R42 ;  /* 0x0000002b7d2b7223 */ /* 0x040fe2000001002a */
[----:B------:R-:W-:Y:S01]  /*52a0*/  SHF.R.U64 R46, R50, 0x10, R51 ;  /* 0x00000010322e7819 */ /* 0x000fe20000001233 */
[----:B------:R-:W-:Y:S01]  /*52b0*/  FFMA.FTZ R41, R125, R175, R40 ;  /* 0x000000af7d297223 */ /* 0x000fe20000010028 */
[----:B------:R-:W-:Y:S01]  /*52c0*/  FFMA.FTZ R165, R33, R165, R32 ;  /* 0x000000a521a57223 */ /* 0x000fe20000010020 */
[-C--:B------:R-:W-:Y:S01]  /*52d0*/  FMUL.FTZ R42, R43, R126.reuse ;  /* 0x0000007e2b2a7220 */ /* 0x080fe20000410000 */
[----:B------:R-:W-:Y:S01]  /*52e0*/  FFMA.FTZ R43, R125, R173, R44 ;  /* 0x000000ad7d2b7223 */ /* 0x000fe2000001002c */
[----:B------:R-:W-:Y:S01]  /*52f0*/  FMUL.FTZ R40, R41, R126 ;  /* 0x0000007e29287220 */ /* 0x000fe20000410000 */
[----:B------:R-:W-:Y:S01]  /*5300*/  MOV R41, R50 ;  /* 0x0000003200297202 */ /* 0x000fe20000000f00 */
[----:B------:R-:W-:Y:S01]  /*5310*/  FADD.FTZ R47, -R165, R136 ;  /* 0x00000088a52f7221 */ /* 0x000fe20000010100 */
[----:B------:R-:W-:Y:S01]  /*5320*/  SHF.L.U32 R46, R46, 0x10, RZ ;  /* 0x000000102e2e7819 */ /* 0x000fe200000006ff */
[--C-:B------:R-:W-:Y:S01]  /*5330*/  FFMA.FTZ R166, R33, R166, R32.reuse ;  /* 0x000000a621a67223 */ /* 0x100fe20000010020 */
[----:B------:R-:W-:Y:S01]  /*5340*/  SHF.L.U32 R44, R41, 0x10, RZ ;  /* 0x00000010292c7819 */ /* 0x000fe200000006ff */
[----:B------:R-:W-:Y:S01]  /*5350*/  FFMA.FTZ R177, R33, R177, R32 ;  /* 0x000000b121b17223 */ /* 0x000fe20000010020 */
[----:B------:R-:W-:Y:S01]  /*5360*/  SHF.R.U32.HI R136, RZ, 0x10, R53 ;  /* 0x00000010ff887819 */ /* 0x000fe20000011635 */
[----:B------:R-:W-:Y:S01]  /*5370*/  FFMA.FTZ R45, R125, R45, R46 ;  /* 0x0000002d7d2d7223 */ /* 0x000fe2000001002e */
[----:B------:R-:W-:Y:S01]  /*5380*/  FFMA.FTZ R179, R33, R179, R32 ;  /* 0x000000b321b37223 */ /* 0x000fe20000010020 */
[----:B------:R-:W-:Y:S01]  /*5390*/  FFMA.FTZ R41, R125, R169, R44 ;  /* 0x000000a97d297223 */ /* 0x000fe2000001002c */
[----:B------:R-:W-:Y:S01]  /*53a0*/  MOV R44, R53 ;  /* 0x00000035002c7202 */ /* 0x000fe20000000f00 */
[----:B------:R-:W-:Y:S01]  /*53b0*/  FADD.FTZ R177, -R177, R128 ;  /* 0x00000080b1b17221 */ /* 0x000fe20000010100 */
[----:B------:R-:W-:Y:S01]  /*53c0*/  SHF.L.U32 R136, R136, 0x10, RZ ;  /* 0x0000001088887819 */ /* 0x000fe200000006ff */
[----:B------:R-:W-:Y:S01]  /*53d0*/  FADD.FTZ R129, -R179, R150 ;  /* 0x00000096b3817221 */ /* 0x000fe20000010100 */
        /* <DEDUP_REMOVED lines=8> */
[----:B------:R-:W-:Y:S01]  /*5460*/  SHF.R.U32.HI R128, RZ, 0x10, R55 ;  /* 0x00000010ff807819 */ /* 0x000fe20000011637 */
[-C--:B------:R-:W-:Y:S01]  /*5470*/  FMUL.FTZ R47, R47, R126.reuse ;  /* 0x0000007e2f2f7220 */ /* 0x080fe20000410000 */
[-C--:B------:R-:W-:Y:S01]  /*5480*/  FMUL.FTZ R129, R129, R126.reuse ;  /* 0x0000007e81817220 */ /* 0x080fe20000410000 */
[----:B------:R-:W-:Y:S01]  /*5490*/  FFMA.FTZ R45, R125, R45, R46 ;  /* 0x0000002d7d2d7223 */ /* 0x000fe2000001002e */
[----:B------:R-:W-:Y:S01]  /*54a0*/  SHF.R.U64 R46, R52, 0x10, R53 ;  /* 0x00000010342e7819 */ /* 0x000fe20000001235 */
[----:B------:R0:W-:Y:S01]  /*54b0*/  F2F.BF16.F32 R127, R47 ;  /* 0x0000002f007f7304 */ /* 0x0001e20000202000 */
[----:B------:R-:W-:Y:S01]  /*54c0*/  FFMA.FTZ R183, R33, R183, R32 ;  /* 0x000000b721b77223 */ /* 0x000fe20000010020 */
[----:B------:R-:W-:Y:S01]  /*54d0*/  FADD.FTZ R163, -R163, R134 ;  /* 0x00000086a3a37221 */ /* 0x000fe20000010100 */
[----:B------:R-:W-:Y:S01]  /*54e0*/  SHF.L.U32 R46, R46, 0x10, RZ ;  /* 0x000000102e2e7819 */ /* 0x000fe200000006ff */
[----:B------:R-:W-:Y:S01]  /*54f0*/  FFMA.FTZ R181, R33, R181, R32 ;  /* 0x000000b521b57223 */ /* 0x000fe20000010020 */
[----:B------:R-:W-:Y:S01]  /*5500*/  SHF.L.U32 R128, R128, 0x10, RZ ;  /* 0x0000001080807819 */ /* 0x000fe200000006ff */
[----:B------:R-:W-:Y:S01]  /*5510*/  FADD.FTZ R131, -R183, R148 ;  /* 0x00000094b7837221 */ /* 0x000fe20000010100 */
[----:B------:R-:W-:Y:S01]  /*5520*/  FFMA.FTZ R161, R33, R161, R32 ;  /* 0x000000a121a17223 */ /* 0x000fe20000010020 */
[----:B------:R1:W-:Y:S01]  /*5530*/  F2F.BF16.F32 R136, R129 ;  /* 0x0000008100887304 */ /* 0x0003e20000202000 */
[C---:B0-----:R-:W-:Y:S01]  /*5540*/  FFMA.FTZ R47, R125.reuse, R177, R46 ;  /* 0x000000b17d2f7223 */ /* 0x041fe2000001002e */
[----:B------:R-:W-:Y:S01]  /*5550*/  MOV R46, R55 ;  /* 0x00000037002e7202 */ /* 0x000fe20000000f00 */
[----:B------:R-:W-:Y:S01]  /*5560*/  FFMA.FTZ R131, R125, R131, R128 ;  /* 0x000000837d837223 */ /* 0x000fe20000010080 */
[----:B------:R-:W-:Y:S01]  /*5570*/  FADD.FTZ R181, -R181, R146 ;  /* 0x00000092b5b57221 */ /* 0x000fe20000010100 */
[----:B------:R-:W-:Y:S01]  /*5580*/  FADD.FTZ R135, -R161, R142 ;  /* 0x0000008ea1877221 */ /* 0x000fe20000010100 */
[----:B------:R-:W-:Y:S01]  /*5590*/  SHF.L.U32 R46, R46, 0x10, RZ ;  /* 0x000000102e2e7819 */ /* 0x000fe200000006ff */
[----:B------:R-:W-:Y:S01]  /*55a0*/  FMUL.FTZ R133, R131, R126 ;  /* 0x0000007e83857220 */ /* 0x000fe20000410000 */
[----:B------:R-:W-:Y:S01]  /*55b0*/  MOV R131, R57 ;  /* 0x0000003900837202 */ /* 0x000fe20000000f00 */
[C-C-:B------:R-:W-:Y:S01]  /*55c0*/  FFMA.FTZ R187, R33.reuse, R187, R32.reuse ;  /* 0x000000bb21bb7223 */ /* 0x140fe20000010020 */
[----:B------:R-:W-:Y:S01]  /*55d0*/  FFMA.FTZ R162, R33, R162, R32 ;  /* 0x000000a221a27223 */ /* 0x000fe20000010020 */
[----:B-1----:R-:W-:Y:S01]  /*55e0*/  FFMA.FTZ R129, R125, R163, R46 ;  /* 0x000000a37d817223 */ /* 0x002fe2000001002e */
[----:B------:R-:W-:Y:S01]  /*55f0*/  MOV R46, R54 ;  /* 0x00000036002e7202 */ /* 0x000fe20000000f00 */
[----:B------:R-:W-:Y:S01]  /*5600*/  FADD.FTZ R187, -R187, R130 ;  /* 0x00000082bbbb7221 */ /* 0x000fe20000010100 */
[----:B------:R-:W-:Y:S01]  /*5610*/  SHF.L.U32 R134, R131, 0x10, RZ ;  /* 0x0000001083867819 */ /* 0x000fe200000006ff */
[----:B------:R-:W-:Y:S01]  /*5620*/  FMUL.FTZ R128, R129, R126 ;  /* 0x0000007e81807220 */ /* 0x000fe20000410000 */
[----:B------:R-:W-:Y:S01]  /*5630*/  FFMA.FTZ R129, R33, R164, R32 ;  /* 0x000000a421817223 */ /* 0x000fe20000010020 */
[----:B------:R-:W-:Y:S01]  /*5640*/  SHF.L.U32 R46, R46, 0x10, RZ ;  /* 0x000000102e2e7819 */ /* 0x000fe200000006ff */
[----:B------:R-:W-:Y:S01]  /*5650*/  FADD.FTZ R162, -R162, R155 ;  /* 0x0000009ba2a27221 */ /* 0x000fe20000010100 */
[----:B------:R-:W-:Y:S01]  /*5660*/  FFMA.FTZ R135, R125, R135, R134 ;  /* 0x000000877d877223 */ /* 0x000fe20000010086 */
[----:B------:R-:W-:Y:S01]  /*5670*/  FADD.FTZ R129, -R129, R156 ;  /* 0x0000009c81817221 */ /* 0x000fe20000010100 */
[C-C-:B------:R-:W-:Y:S01]  /*5680*/  FFMA.FTZ R160, R33.reuse, R160, R32.reuse ;  /* 0x000000a021a07223 */ /* 0x140fe20000010020 */
[----:B------:R-:W-:Y:S01]  /*5690*/  FFMA.FTZ R189, R33, R189, R32 ;  /* 0x000000bd21bd7223 */ /* 0x000fe20000010020 */
[----:B------:R-:W-:Y:S01]  /*56a0*/  FMUL.FTZ R130, R135, R126 ;  /* 0x0000007e87827220 */ /* 0x000fe20000410000 */
[----:B------:R-:W-:Y:S01]  /*56b0*/  FFMA.FTZ R129, R125, R129, R46 ;  /* 0x000000817d817223 */ /* 0x000fe2000001002e */
[----:B------:R-:W-:Y:S01]  /*56c0*/  SHF.R.U64 R46, R54, 0x10, R55 ;  /* 0x00000010362e7819 */ /* 0x000fe20000001237 */
[C-C-:B------:R-:W-:Y:S01]  /*56d0*/  FFMA.FTZ R185, R33.reuse, R185, R32.reuse ;  /* 0x000000b921b97223 */ /* 0x140fe20000010020 */
[C-C-:B------:R-:W-:Y:S01]  /*56e0*/  FFMA.FTZ R149, R33.reuse, R149, R32.reuse ;  /* 0x0000009521957223 */ /* 0x140fe20000010020 */
[----:B------:R-:W-:Y:S01]  /*56f0*/  FFMA.FTZ R180, R33, R180, R32 ;  /* 0x000000b421b47223 */ /* 0x000fe20000010020 */
[----:B------:R-:W-:Y:S01]  /*5700*/  SHF.L.U32 R46, R46, 0x10, RZ ;  /* 0x000000102e2e7819 */ /* 0x000fe200000006ff */
[----:B------:R-:W-:Y:S01]  /*5710*/  FADD.FTZ R33, -R160, R153 ;  /* 0x00000099a0217221 */ /* 0x000fe20000010100 */
[----:B------:R-:W-:Y:S01]  /*5720*/  SHF.R.U32.HI R138, RZ, 0x10, R59 ;  /* 0x00000010ff8a7819 */ /* 0x000fe2000001163b */
[----:B------:R-:W-:Y:S01]  /*5730*/  FADD.FTZ R185, -R185, R154 ;  /* 0x0000009ab9b97221 */ /* 0x000fe20000010100 */
[----:B------:R-:W-:Y:S01]  /*5740*/  FADD.FTZ R139, -R189, R132 ;  /* 0x00000084bd8b7221 */ /* 0x000fe20000010100 */
[----:B------:R-:W-:Y:S01]  /*5750*/  FFMA.FTZ R131, R125, R181, R46 ;  /* 0x000000b57d837223 */ /* 0x000fe2000001002e */
[----:B------:R-:W-:Y:S01]  /*5760*/  SHF.R.U32.HI R46, RZ, 0x10, R57 ;  /* 0x00000010ff2e7819 */ /* 0x000fe20000011639 */
[-C--:B------:R-:W-:Y:S01]  /*5770*/  FMUL.FTZ R35, R35, R126.reuse ;  /* 0x0000007e23237220 */ /* 0x080fe20000410000 */
[----:B------:R-:W-:Y:S01]  /*5780*/  SHF.L.U32 R138, R138, 0x10, RZ ;  /* 0x000000108a8a7819 */ /* 0x000fe200000006ff */
[----:B------:R-:W-:Y:S01]  /*5790*/  FMUL.FTZ R43, R43, R126 ;  /* 0x0000007e2b2b7220 */ /* 0x000fe20000410000 */
[----:B------:R-:W-:Y:S01]  /*57a0*/  SHF.L.U32 R46, R46, 0x10, RZ ;  /* 0x000000102e2e7819 */ /* 0x000fe200000006ff */
[----:B------:R-:W-:Y:S01]  /*57b0*/  FADD.FTZ R149, -R149, R144 ;  /* 0x0000009095957221 */ /* 0x000fe20000010100 */
[----:B------:R-:W-:Y:S01]  /*57c0*/  SHF.R.U64 R132, R58, 0x10, R59 ;  /* 0x000000103a847819 */ /* 0x000fe2000000123b */
[C---:B------:R-:W-:Y:S01]  /*57d0*/  FFMA.FTZ R139, R125.reuse, R139, R138 ;  /* 0x0000008b7d8b7223 */ /* 0x040fe2000001008a */
[----:B------:R-:W-:Y:S01]  /*57e0*/  F2F.BF16.F32 R38, R38 ;  /* 0x0000002600267304 */ /* 0x000fe20000202000 */
[----:B------:R-:W-:Y:S01]  /*57f0*/  FFMA.FTZ R135, R125, R187, R46 ;  /* 0x000000bb7d877223 */ /* 0x000fe2000001002e */
[----:B------:R-:W-:Y:S01]  /*5800*/  MOV R46, R56 ;  /* 0x00000038002e7202 */ /* 0x000fe20000000f00 */
[-C--:B------:R-:W-:Y:S01]  /*5810*/  FMUL.FTZ R139, R139, R126.reuse ;  /* 0x0000007e8b8b7220 */ /* 0x080fe20000410000 */
[----:B------:R-:W-:Y:S01]  /*5820*/  SHF.L.U32 R132, R132, 0x10, RZ ;  /* 0x0000001084847819 */ /* 0x000fe200000006ff */
[-C--:B------:R-:W-:Y:S01]  /*5830*/  FMUL.FTZ R134, R135, R126.reuse ;  /* 0x0000007e87867220 */ /* 0x080fe20000410000 */
[----:B------:R-:W-:Y:S01]  /*5840*/  SHF.L.U32 R46, R46, 0x10, RZ ;  /* 0x000000102e2e7819 */ /* 0x000fe200000006ff */
[----:B------:R-:W-:Y:S01]  /*5850*/  FADD.FTZ R159, -R180, R159 ;  /* 0x0000009fb49f7221 */ /* 0x000fe20000010100 */
[----:B------:R-:W0:Y:S01]  /*5860*/  F2F.BF16.F32 R39, R39 ;  /* 0x0000002700277304 */ /* 0x000e220000202000 */
[-C--:B------:R-:W-:Y:S01]  /*5870*/  FMUL.FTZ R37, R37, R126.reuse ;  /* 0x0000007e25257220 */ /* 0x080fe20000410000 */
[----:B------:R-:W-:Y:S01]  /*5880*/  FMUL.FTZ R47, R47, R126 ;  /* 0x0000007e2f2f7220 */ /* 0x000fe20000410000 */
[----:B------:R-:W-:Y:S01]  /*5890*/  FFMA.FTZ R135, R125, R162, R46 ;  /* 0x000000a27d877223 */ /* 0x000fe2000001002e */
[----:B------:R-:W-:Y:S01]  /*58a0*/  MOV R46, R59 ;  /* 0x0000003b002e7202 */ /* 0x000fe20000000f00 */
[-C--:B------:R-:W-:Y:S01]  /*58b0*/  FMUL.FTZ R41, R41, R126.reuse ;  /* 0x0000007e29297220 */ /* 0x080fe20000410000 */
[-C--:B------:R-:W-:Y:S01]  /*58c0*/  FMUL.FTZ R131, R131, R126.reuse ;  /* 0x0000007e83837220 */ /* 0x080fe20000410000 */
[-C--:B------:R-:W-:Y:S01]  /*58d0*/  FMUL.FTZ R45, R45, R126.reuse ;  /* 0x0000007e2d2d7220 */ /* 0x080fe20000410000 */
[----:B------:R-:W-:Y:S01]  /*58e0*/  SHF.L.U32 R32, R46, 0x10, RZ ;  /* 0x000000102e207819 */ /* 0x000fe200000006ff */
[----:B------:R1:W-:Y:S01]  /*58f0*/  F2F.BF16.F32 R137, R134 ;  /* 0x0000008600897304 */ /* 0x0003e20000202000 */
[----:B------:R-:W-:Y:S01]  /*5900*/  SHF.R.U64 R46, R56, 0x10, R57 ;  /* 0x00000010382e7819 */ /* 0x000fe20000001239 */
[-C--:B------:R-:W-:Y:S01]  /*5910*/  FMUL.FTZ R129, R129, R126.reuse ;  /* 0x0000007e81817220 */ /* 0x080fe20000410000 */
[----:B------:R-:W-:Y:S01]  /*5920*/  FMUL.FTZ R135, R135, R126 ;  /* 0x0000007e87877220 */ /* 0x000fe20000410000 */
[----:B------:R-:W-:Y:S01]  /*5930*/  FFMA.FTZ R33, R125, R33, R32 ;  /* 0x000000217d217223 */ /* 0x000fe20000010020 */
[----:B------:R-:W-:-:S02]  /*5940*/  SHF.L.U32 R32, R46, 0x10, RZ ;  /* 0x000000102e207819 */ /* 0x000fc400000006ff */
[----:B------:R-:W-:Y:S01]  /*5950*/  MOV R46, R58 ;  /* 0x0000003a002e7202 */ /* 0x000fe20000000f00 */
[----:B------:R-:W2:Y:S01]  /*5960*/  F2F.BF16.F32 R36, R36 ;  /* 0x0000002400247304 */ /* 0x000ea20000202000 */
[-C--:B-1----:R-:W-:Y:S01]  /*5970*/  FMUL.FTZ R134, R33, R126.reuse ;  /* 0x0000007e21867220 */ /* 0x082fe20000410000 */
[----:B------:R-:W-:Y:S01]  /*5980*/  FFMA.FTZ R33, R125, R185, R32 ;  /* 0x000000b97d217223 */ /* 0x000fe20000010020 */
[----:B------:R-:W-:Y:S02]  /*5990*/  SHF.L.U32 R32, R46, 0x10, RZ ;  /* 0x000000102e207819 */ /* 0x000fe400000006ff */
[----:B0-----:R-:W-:Y:S01]  /*59a0*/  PRMT R147, R38, 0x5410, R39 ;  /* 0x0000541026937816 */ /* 0x001fe20000000027 */
[----:B------:R-:W-:Y:S01]  /*59b0*/  FMUL.FTZ R46, R33, R126 ;  /* 0x0000007e212e7220 */ /* 0x000fe20000410000 */
[----:B------:R-:W-:Y:S01]  /*59c0*/  PRMT R127, R127, 0x5410, R136 ;  /* 0x000054107f7f7816 */ /* 0x000fe20000000088 */
[----:B------:R-:W-:Y:S01]  /*59d0*/  FFMA.FTZ R33, R125, R149, R32 ;  /* 0x000000957d217223 */ /* 0x000fe20000010020 */
[----:B------:R-:W-:Y:S01]  /*59e0*/  F2F.BF16.F32 R0, R0 ;  /* 0x0000000000007304 */ /* 0x000fe20000202000 */
[----:B--2---:R-:W-:-:S07]  /*59f0*/  IMAD.WIDE.U32 R38, R36, 0x10000, RZ ;  /* 0x0001000024267825 */ /* 0x004fce00078e00ff */
[----:B------:R-:W0:Y:S08]  /*5a00*/  F2F.BF16.F32 R35, R35 ;  /* 0x0000002300237304 */ /* 0x000e300000202000 */
[----:B------:R-:W-:Y:S01]  /*5a10*/  F2F.BF16.F32 R42, R42 ;  /* 0x0000002a002a7304 */ /* 0x000fe20000202000 */
[----:B0-----:R-:W-:-:S07]  /*5a20*/  PRMT R35, R0, 0x5410, R35 ;  /* 0x0000541000237816 */ /* 0x001fce0000000023 */
[----:B------:R-:W0:Y:S01]  /*5a30*/  F2F.BF16.F32 R43, R43 ;  /* 0x0000002b002b7304 */ /* 0x000e220000202000 */
[----:B------:R-:W-:-:S07]  /*5a40*/  LOP3.LUT R35, R35, R39, RZ, 0xfc, !PT ;  /* 0x0000002723237212 */ /* 0x000fce00078efcff */
[----:B------:R-:W1:Y:S01]  /*5a50*/  F2F.BF16.F32 R40, R40 ;  /* 0x0000002800287304 */ /* 0x000e620000202000 */
[----:B0-----:R-:W-:-:S07]  /*5a60*/  PRMT R145, R42, 0x5410, R43 ;  /* 0x000054102a917816 */ /* 0x001fce000000002b */
[----:B------:R0:W-:Y:S01]  /*5a70*/  F2F.BF16.F32 R141, R139 ;  /* 0x0000008b008d7304 */ /* 0x0001e20000202000 */
[----:B-1----:R-:W-:-:S07]  /*5a80*/  IMAD.WIDE.U32 R42, R40, 0x10000, RZ ;  /* 0x00010000282a7825 */ /* 0x002fce00078e00ff */
[----:B------:R-:W1:Y:S01]  /*5a90*/  F2F.BF16.F32 R34, R34 ;  /* 0x0000002200227304 */ /* 0x000e620000202000 */
[----:B0-----:R-:W-:Y:S01]  /*5aa0*/  FFMA.FTZ R139, R125, R159, R132 ;  /* 0x0000009f7d8b7223 */ /* 0x001fe20000010084 */
[-C--:B------:R-:W-:Y:S02]  /*5ab0*/  FMUL.FTZ R132, R33, R126.reuse ;  /* 0x0000007e21847220 */ /* 0x080fe40000410000 */
[----:B------:R-:W0:Y:S01]  /*5ac0*/  LDC.64 R32, c[0x0][0x468] ;  /* 0x00011a00ff207b82 */ /* 0x000e220000000a00 */
[----:B------:R-:W-:Y:S01]  /*5ad0*/  FMUL.FTZ R139, R139, R126 ;  /* 0x0000007e8b8b7220 */ /* 0x000fe20000410000 */
[----:B------:R-:W-:Y:S02]  /*5ae0*/  LOP3.LUT R43, R147, R43, RZ, 0xfc, !PT ;  /* 0x0000002b932b7212 */ /* 0x000fe400078efcff */
[----:B------:R-:W-:Y:S01]  /*5af0*/  F2F.BF16.F32 R128, R128 ;  /* 0x0000008000807304 */ /* 0x000fe20000202000 */
[----:B-1----:R-:W-:-:S07]  /*5b00*/  LOP3.LUT R34, R38, R34, RZ, 0xfc, !PT ;  /* 0x0000002226227212 */ /* 0x002fce00078efcff */
[----:B------:R-:W1:Y:S08]  /*5b10*/  F2F.BF16.F32 R133, R133 ;  /* 0x0000008500857304 */ /* 0x000e700000202000 */
[----:B------:R-:W2:Y:S01]  /*5b20*/  F2F.BF16.F32 R44, R44 ;  /* 0x0000002c002c7304 */ /* 0x000ea20000202000 */
[----:B-1----:R-:W-:-:S07]  /*5b30*/  PRMT R143, R128, 0x5410, R133 ;  /* 0x00005410808f7816 */ /* 0x002fce0000000085 */
[----:B------:R-:W1:Y:S01]  /*5b40*/  F2F.BF16.F32 R37, R37 ;  /* 0x0000002500257304 */ /* 0x000e620000202000 */
[----:B--2---:R-:W-:-:S07]  /*5b50*/  IMAD.WIDE.U32 R38, R44, 0x10000, RZ ;  /* 0x000100002c267825 */ /* 0x004fce00078e00ff */
[----:B------:R-:W2:Y:S01]  /*5b60*/  F2F.BF16.F32 R47, R47 ;  /* 0x0000002f002f7304 */ /* 0x000ea20000202000 */
[----:B-1----:R-:W-:-:S07]  /*5b70*/  LOP3.LUT R42, R42, R37, RZ, 0xfc, !PT ;  /* 0x000000252a2a7212 */ /* 0x002fce00078efcff */
[----:B------:R-:W-:Y:S01]  /*5b80*/  F2F.BF16.F32 R41, R41 ;  /* 0x0000002900297304 */ /* 0x000fe20000202000 */
[----:B--2---:R-:W-:-:S07]  /*5b90*/  IMAD.WIDE.U32 R36, R47, 0x10000, RZ ;  /* 0x000100002f247825 */ /* 0x004fce00078e00ff */
[----:B------:R-:W-:Y:S01]  /*5ba0*/  F2F.BF16.F32 R131, R131 ;  /* 0x0000008300837304 */ /* 0x000fe20000202000 */
[----:B------:R-:W-:Y:S02]  /*5bb0*/  LOP3.LUT R47, R145, R39, RZ, 0xfc, !PT ;  /* 0x00000027912f7212 */ /* 0x000fe400078efcff */
[----:B------:R-:W-:-:S05]  /*5bc0*/  LOP3.LUT R127, R127, R37, RZ, 0xfc, !PT ;  /* 0x000000257f7f7212 */ /* 0x000fca00078efcff */
[----:B------:R-:W1:Y:S08]  /*5bd0*/  F2F.BF16.F32 R45, R45 ;  /* 0x0000002d002d7304 */ /* 0x000e700000202000 */
[----:B------:R2:W3:Y:S01]  /*5be0*/  F2F.BF16.F32 R125, R46 ;  /* 0x0000002e007d7304 */ /* 0x0004e20000202000 */
[----:B-1----:R-:W-:-:S07]  /*5bf0*/  LOP3.LUT R126, R36, R45, RZ, 0xfc, !PT ;  /* 0x0000002d247e7212 */ /* 0x002fce00078efcff */
[----:B------:R-:W1:Y:S01]  /*5c00*/  F2F.BF16.F32 R130, R130 ;  /* 0x0000008200827304 */ /* 0x000e620000202000 */
[----:B--2---:R-:W-:Y:S01]  /*5c10*/  LOP3.LUT R46, R38, R41, RZ, 0xfc, !PT ;  /* 0x00000029262e7212 */ /* 0x004fe200078efcff */
[----:B------:R-:W-:-:S04]  /*5c20*/  IMAD.WIDE.U32 R38, R131, 0x10000, RZ ;  /* 0x0001000083267825 */ /* 0x000fc800078e00ff */
[--C-:B0-----:R-:W-:Y:S01]  /*5c30*/  IMAD.WIDE.U32 R44, R119, 0x8, R32.reuse ;  /* 0x00000008772c7825 */ /* 0x101fe200078e0020 */
[----:B------:R-:W-:Y:S01]  /*5c40*/  LOP3.LUT R39, R143, R39, RZ, 0xfc, !PT ;  /* 0x000000278f277212 */ /* 0x000fe200078efcff */
[----:B------:R-:W0:Y:S02]  /*5c50*/  F2F.BF16.F32 R139, R139 ;  /* 0x0000008b008b7304 */ /* 0x000e240000202000 */
[----:B---3--:R-:W-:Y:S01]  /*5c60*/  IMAD.WIDE.U32 R40, R125, 0x10000, RZ ;  /* 0x000100007d287825 */ /* 0x008fe200078e00ff */
[----:B------:R3:W-:Y:S03]  /*5c70*/  STG.E.64 desc[UR8][R44.64], R34 ;  /* 0x000000222c007986 */ /* 0x0007e6000c101b08 */
[----:B------:R-:W-:Y:S01]  /*5c80*/  IMAD.WIDE.U32 R118, R118, 0x8, R32 ;  /* 0x0000000876767825 */ /* 0x000fe200078e0020 */
[----:B-1----:R-:W-:Y:S01]  /*5c90*/  PRMT R137, R130, 0x5410, R137 ;  /* 0x0000541082897816 */ /* 0x002fe20000000089 */
[----:B------:R-:W1:Y:S02]  /*5ca0*/  F2F.BF16.F32 R129, R129 ;  /* 0x0000008100817304 */ /* 0x000e640000202000 */
[--C-:B------:R-:W-:Y:S01]  /*5cb0*/  IMAD.WIDE.U32 R124, R124, 0x8, R32.reuse ;  /* 0x000000087c7c7825 */ /* 0x100fe200078e0020 */
[----:B------:R-:W-:Y:S01]  /*5cc0*/  LOP3.LUT R41, R137, R41, RZ, 0xfc, !PT ;  /* 0x0000002989297212 */ /* 0x000fe200078efcff */
[----:B------:R3:W-:Y:S02]  /*5cd0*/  STG.E.64 desc[UR8][R118.64], R42 ;  /* 0x0000002a76007986 */ /* 0x0007e4000c101b08 */
[----:B------:R-:W-:-:S02]  /*5ce0*/  IMAD.WIDE.U32 R130, R120, 0x8, R32 ;  /* 0x0000000878827825 */ /* 0x000fc400078e0020 */
[----:B------:R-:W2:Y:S01]  /*5cf0*/  F2F.BF16.F32 R134, R134 ;  /* 0x0000008600867304 */ /* 0x000ea20000202000 */
[----:B------:R3:W-:Y:S01]  /*5d00*/  STG.E.64 desc[UR8][R124.64], R46 ;  /* 0x0000002e7c007986 */ /* 0x0007e2000c101b08 */
[----:B0-----:R-:W-:Y:S01]  /*5d10*/  IMAD.WIDE.U32 R36, R139, 0x10000, RZ ;  /* 0x000100008b247825 */ /* 0x001fe200078e00ff */
[----:B-1----:R-:W-:-:S05]  /*5d20*/  LOP3.LUT R38, R38, R129, RZ, 0xfc, !PT ;  /* 0x0000008126267212 */ /* 0x002fca00078efcff */
[----:B------:R-:W0:Y:S01]  /*5d30*/  F2F.BF16.F32 R135, R135 ;  /* 0x0000008700877304 */ /* 0x000e220000202000 */
[----:B------:R-:W-:-:S04]  /*5d40*/  IMAD.WIDE.U32 R128, R123, 0x8, R32 ;  /* 0x000000087b807825 */ /* 0x000fc800078e0020 */
[----:B------:R-:W-:Y:S01]  /*5d50*/  IMAD.WIDE.U32 R122, R122, 0x8, R32 ;  /* 0x000000087a7a7825 */ /* 0x000fe200078e0020 */
[----:B------:R3:W-:Y:S01]  /*5d60*/  STG.E.64 desc[UR8][R128.64], R126 ;  /* 0x0000007e80007986 */ /* 0x0007e2000c101b08 */
[----:B--2---:R-:W-:Y:S01]  /*5d70*/  PRMT R141, R134, 0x5410, R141 ;  /* 0x00005410868d7816 */ /* 0x004fe2000000008d */
[----:B------:R-:W1:Y:S01]  /*5d80*/  F2F.BF16.F32 R133, R132 ;  /* 0x0000008400857304 */ /* 0x000e620000202000 */
[----:B------:R-:W-:Y:S01]  /*5d90*/  IMAD.WIDE.U32 R32, R121, 0x8, R32 ;  /* 0x0000000879207825 */ /* 0x000fe200078e0020 */
[----:B------:R3:W-:Y:S01]  /*5da0*/  STG.E.64 desc[UR8][R122.64], R38 ;  /* 0x000000267a007986 */ /* 0x0007e2000c101b08 */
[----:B------:R-:W-:Y:S02]  /*5db0*/  LOP3.LUT R37, R141, R37, RZ, 0xfc, !PT ;  /* 0x000000258d257212 */ /* 0x000fe400078efcff */
[----:B0-----:R-:W-:-:S05]  /*5dc0*/  LOP3.LUT R40, R40, R135, RZ, 0xfc, !PT ;  /* 0x0000008728287212 */ /* 0x001fca00078efcff */
[----:B------:R3:W-:Y:S01]  /*5dd0*/  STG.E.64 desc[UR8][R130.64], R40 ;  /* 0x0000002882007986 */ /* 0x0007e2000c101b08 */
[----:B-1----:R-:W-:-:S05]  /*5de0*/  LOP3.LUT R36, R36, R133, RZ, 0xfc, !PT ;  /* 0x0000008524247212 */ /* 0x002fca00078efcff */
[----:B------:R3:W-:Y:S01]  /*5df0*/  STG.E.64 desc[UR8][R32.64], R36 ;  /* 0x0000002420007986 */ /* 0x0007e2000c101b08 */
[----:B------:R-:W-:Y:S05]  /*5e00*/  BRA `(.L_x_2801) ;  /* 0x0000001000d87947 */ /* 0x000fea0003800000 */
.L_x_2802:
[----:B------:R-:W-:Y:S01]  /*5e10*/  MOV R44, R51 ;  /* 0x00000033002c7202 */ /* 0x000fe20000000f00 */
[C-C-:B------:R-:W-:Y:S01]  /*5e20*/  FFMA.FTZ R167, R33.reuse, R167, R32.reuse ;  /* 0x000000a721a77223 */ /* 0x140fe20000010020 */
[--C-:B------:R-:W-:Y:S01]  /*5e30*/  SHF.R.U32.HI R46, RZ, 0x10, R51.reuse ;  /* 0x00000010ff2e7819 */ /* 0x100fe20000011633 */
[----:B------:R-:W-:Y:S01]  /*5e40*/  FFMA.FTZ R173, R33, R173, R32 ;  /* 0x000000ad21ad7223 */ /* 0x000fe20000010020 */
[----:B------:R-:W-:Y:S01]  /*5e50*/  SHF.L.U32 R44, R44, 0x10, RZ ;  /* 0x000000102c2c7819 */ /* 0x000fe200000006ff */
[----:B------:R-:W-:Y:S01]  /*5e60*/  FADD.FTZ R138, -R167, R138 ;  /* 0x0000008aa78a7221 */ /* 0x000fe20000010100 */
[----:B------:R-:W-:Y:S01]  /*5e70*/  FFMA.FTZ R39, R33, R174, R32 ;  /* 0x000000ae21277223 */ /* 0x000fe20000010020 */
[----:B------:R-:W-:Y:S01]  /*5e80*/  FADD.FTZ R152, -R173, R152 ;  /* 0x00000098ad987221 */ /* 0x000fe20000010100 */
[----:B------:R-:W-:Y:S01]  /*5e90*/  SHF.R.U64 R131, R50, 0x10, R51 ;  /* 0x0000001032837819 */ /* 0x000fe20000001233 */
[----:B------:R-:W-:Y:S01]  /*5ea0*/  FFMA.FTZ R137, R125, R138, R44 ;  /* 0x0000008a7d897223 */ /* 0x000fe2000001002c */
[----:B------:R-:W-:Y:S01]  /*5eb0*/  SHF.L.U32 R138, R46, 0x10, RZ ;  /* 0x000000102e8a7819 */ /* 0x000fe200000006ff */
[----:B------:R-:W-:Y:S01]  /*5ec0*/  FADD.FTZ R170, -R39, R170 ;  /* 0x000000aa27aa7221 */ /* 0x000fe20000010100 */
[----:B------:R-:W-:Y:S01]  /*5ed0*/  SHF.R.U32.HI R39, RZ, 0x10, R49 ;  /* 0x00000010ff277819 */ /* 0x000fe20000011631 */
[C-C-:B------:R-:W-:Y:S01]  /*5ee0*/  FFMA.FTZ R168, R33.reuse, R168, R32.reuse ;  /* 0x000000a821a87223 */ /* 0x140fe20000010020 */
[----:B------:R-:W-:Y:S01]  /*5ef0*/  FFMA.FTZ R171, R33, R171, R32 ;  /* 0x000000ab21ab7223 */ /* 0x000fe20000010020 */
[----:B------:R-:W-:Y:S01]  /*5f00*/  FFMA.FTZ R139, R125, R152, R138 ;  /* 0x000000987d8b7223 */ /* 0x000fe2000001008a */
[----:B------:R-:W-:Y:S01]  /*5f10*/  SHF.L.U32 R138, R131, 0x10, RZ ;  /* 0x00000010838a7819 */ /* 0x000fe200000006ff */
[----:B------:R-:W-:Y:S01]  /*5f20*/  FADD.FTZ R168, -R168, R151 ;  /* 0x00000097a8a87221 */ /* 0x000fe20000010100 */
[----:B------:R-:W-:Y:S01]  /*5f30*/  SHF.L.U32 R40, R39, 0x10, RZ ;  /* 0x0000001027287819 */ /* 0x000fe200000006ff */
[----:B------:R-:W-:Y:S01]  /*5f40*/  FADD.FTZ R140, -R171, R140 ;  /* 0x0000008cab8c7221 */ /* 0x000fe20000010100 */
[----:B------:R-:W-:Y:S01]  /*5f50*/  MOV R131, R53 ;  /* 0x0000003500837202 */ /* 0x000fe20000000f00 */
[----:B------:R-:W-:Y:S01]  /*5f60*/  FFMA.FTZ R165, R33, R165, R32 ;  /* 0x000000a521a57223 */ /* 0x000fe20000010020 */
[C---:B------:R-:W-:Y:S01]  /*5f70*/  FFMA.FTZ R145, R125.reuse, R168, R138 ;  /* 0x000000a87d917223 */ /* 0x040fe2000001008a */
        /* <DEDUP_REMOVED lines=14> */
[C-C-:B------:R-:W-:Y:S01]  /*6060*/  FFMA.FTZ R157, R33.reuse, R163, R32.reuse ;  /* 0x000000a3219d7223 */ /* 0x140fe20000010020 */
[----:B------:R-:W-:Y:S01]  /*6070*/  SHF.R.U64 R140, R52, 0x10, R53 ;  /* 0x00000010348c7819 */ /* 0x000fe20000001235 */
[----:B------:R-:W-:Y:S01]  /*6080*/  FFMA.FTZ R183, R33, R183, R32 ;  /* 0x000000b721b77223 */ /* 0x000fe20000010020 */
[----:B------:R-:W-:Y:S01]  /*6090*/  MOV R150, R55 ;  /* 0x0000003700967202 */ /* 0x000fe20000000f00 */
[----:B------:R-:W-:Y:S01]  /*60a0*/  FFMA.FTZ R165, R125, R166, R138 ;  /* 0x000000a67da57223 */ /* 0x000fe2000001008a */
[----:B------:R-:W-:Y:S01]  /*60b0*/  SHF.L.U32 R140, R140, 0x10, RZ ;  /* 0x000000108c8c7819 */ /* 0x000fe200000006ff */
[----:B------:R-:W-:Y:S01]  /*60c0*/  FADD.FTZ R138, -R177, R128 ;  /* 0x00000080b18a7221 */ /* 0x000fe20000010100 */
[----:B------:R-:W-:Y:S01]  /*60d0*/  FFMA.FTZ R169, R33, R169, R32 ;  /* 0x000000a921a97223 */ /* 0x000fe20000010020 */
[----:B------:R-:W-:Y:S01]  /*60e0*/  FADD.FTZ R148, -R183, R148 ;  /* 0x00000094b7947221 */ /* 0x000fe20000010100 */
[----:B------:R-:W-:Y:S01]  /*60f0*/  FFMA.FTZ R35, R33, R190, R32 ;  /* 0x000000be21237223 */ /* 0x000fe20000010020 */
[----:B------:R-:W-:Y:S01]  /*6100*/  FFMA.FTZ R163, R125, R138, R140 ;  /* 0x0000008a7da37223 */ /* 0x000fe2000001008c */
[----:B------:R-:W-:Y:S01]  /*6110*/  SHF.L.U32 R140, R150, 0x10, RZ ;  /* 0x00000010968c7819 */ /* 0x000fe200000006ff */
[----:B------:R-:W-:Y:S01]  /*6120*/  FADD.FTZ R158, -R169, R158 ;  /* 0x0000009ea99e7221 */ /* 0x000fe20000010100 */
[----:B------:R-:W-:Y:S01]  /*6130*/  SHF.R.U32.HI R150, RZ, 0x10, R55 ;  /* 0x00000010ff967819 */ /* 0x000fe20000011637 */
[----:B------:R-:W-:Y:S01]  /*6140*/  FFMA.FTZ R181, R33, R181, R32 ;  /* 0x000000b521b57223 */ /* 0x000fe20000010020 */
[----:B------:R-:W-:Y:S01]  /*6150*/  FADD.FTZ R188, -R35, R188 ;  /* 0x000000bc23bc7221 */ /* 0x000fe20000010100 */
        /* <DEDUP_REMOVED lines=9> */
[C-C-:B------:R-:W-:Y:S01]  /*61f0*/  FFMA.FTZ R0, R33.reuse, R0, R32.reuse ;  /* 0x0000000021007223 */ /* 0x140fe20000010020 */
[----:B------:R-:W-:Y:S01]  /*6200*/  MOV R150, R57 ;  /* 0x0000003900967202 */ /* 0x000fe20000000f00 */
[----:B------:R-:W-:Y:S01]  /*6210*/  FFMA.FTZ R187, R33, R187, R32 ;  /* 0x000000bb21bb7223 */ /* 0x000fe20000010020 */
[----:B------:R-:W-:Y:S01]  /*6220*/  SHF.L.U32 R148, R148, 0x10, RZ ;  /* 0x0000001094947819 */ /* 0x000fe200000006ff */
[C---:B------:R-:W-:Y:S01]  /*6230*/  FFMA.FTZ R41, R125.reuse, R182, R36 ;  /* 0x000000b67d297223 */ /* 0x040fe20000010024 */
[----:B------:R-:W-:Y:S01]  /*6240*/  MOV R35, R2 ;  /* 0x0000000200237202 */ /* 0x000fe20000000f00 */
[----:B------:R-:W-:Y:S01]  /*6250*/  FADD.FTZ R0, -R0, R195 ;  /* 0x000000c300007221 */ /* 0x000fe20000010100 */
[----:B------:R-:W-:Y:S01]  /*6260*/  SHF.R.U64 R38, R2, 0x10, R3 ;  /* 0x0000001002267819 */ /* 0x000fe20000001203 */
[----:B------:R-:W-:Y:S01]  /*6270*/  FFMA.FTZ R173, R125, R146, R148 ;  /* 0x000000927dad7223 */ /* 0x000fe20000010094 */
[----:B------:R-:W-:Y:S01]  /*6280*/  SHF.L.U32 R148, R150, 0x10, RZ ;  /* 0x0000001096947819 */ /* 0x000fe200000006ff */
[----:B------:R-:W-:Y:S01]  /*6290*/  FADD.FTZ R146, -R161, R142 ;  /* 0x0000008ea1927221 */ /* 0x000fe20000010100 */
[----:B------:R-:W-:Y:S01]  /*62a0*/  SHF.R.U32.HI R150, RZ, 0x10, R57 ;  /* 0x00000010ff967819 */ /* 0x000fe20000011639 */
[----:B------:R-:W-:Y:S01]  /*62b0*/  FFMA.FTZ R193, R33, R193, R32 ;  /* 0x000000c121c17223 */ /* 0x000fe20000010020 */
[----:B------:R-:W-:Y:S01]  /*62c0*/  SHF.L.U32 R36, R35, 0x10, RZ ;  /* 0x0000001023247819 */ /* 0x000fe200000006ff */
[----:B------:R-:W-:Y:S01]  /*62d0*/  FFMA.FTZ R179, R125, R146, R148 ;  /* 0x000000927db37223 */ /* 0x000fe20000010094 */
[----:B------:R-:W-:Y:S01]  /*62e0*/  SHF.L.U32 R150, R150, 0x10, RZ ;  /* 0x0000001096967819 */ /* 0x000fe200000006ff */
[----:B------:R-:W-:Y:S01]  /*62f0*/  FADD.FTZ R146, -R187, R130 ;  /* 0x00000082bb927221 */ /* 0x000fe20000010100 */
[----:B------:R-:W-:Y:S01]  /*6300*/  SHF.L.U32 R38, R38, 0x10, RZ ;  /* 0x0000001026267819 */ /* 0x000fe200000006ff */
[----:B------:R-:W-:Y:S01]  /*6310*/  FFMA.FTZ R43, R125, R0, R36 ;  /* 0x000000007d2b7223 */ /* 0x000fe20000010024 */
[----:B------:R-:W-:Y:S01]  /*6320*/  FADD.FTZ R184, -R193, R184 ;  /* 0x000000b8c1b87221 */ /* 0x000fe20000010100 */
[----:B------:R-:W-:Y:S01]  /*6330*/  FFMA.FTZ R181, R125, R146, R150 ;  /* 0x000000927db57223 */ /* 0x000fe20000010096 */
[----:B------:R-:W-:Y:S01]  /*6340*/  MOV R36, R49 ;  /* 0x0000003100247202 */ /* 0x000fe20000000f00 */
[----:B------:R-:W-:Y:S01]  /*6350*/  FFMA.FTZ R189, R33, R189, R32 ;  /* 0x000000bd21bd7223 */ /* 0x000fe20000010020 */
[----:B------:R-:W-:Y:S01]  /*6360*/  SHF.R.U32.HI R150, RZ, 0x10, R59 ;  /* 0x00000010ff967819 */ /* 0x000fe2000001163b */
[----:B------:R-:W-:Y:S01]  /*6370*/  FFMA.FTZ R45, R125, R184, R38 ;  /* 0x000000b87d2d7223 */ /* 0x000fe20000010026 */
[----:B------:R-:W-:Y:S01]  /*6380*/  MOV R34, R3 ;  /* 0x0000000300227202 */ /* 0x000fe20000000f00 */
[C-C-:B------:R-:W-:Y:S01]  /*6390*/  FFMA.FTZ R175, R33.reuse, R175, R32.reuse ;  /* 0x000000af21af7223 */ /* 0x140fe20000010020 */
[----:B------:R-:W-:Y:S01]  /*63a0*/  SHF.L.U32 R38, R36, 0x10, RZ ;  /* 0x0000001024267819 */ /* 0x000fe200000006ff */
[----:B------:R-:W-:Y:S01]  /*63b0*/  FFMA.FTZ R129, R33, R178, R32 ;  /* 0x000000b221817223 */ /* 0x000fe20000010020 */
[----:B------:R-:W-:Y:S01]  /*63c0*/  SHF.L.U32 R152, R150, 0x10, RZ ;  /* 0x0000001096987819 */ /* 0x000fe200000006ff */
[----:B------:R-:W-:Y:S01]  /*63d0*/  FADD.FTZ R150, -R189, R132 ;  /* 0x00000084bd967221 */ /* 0x000fe20000010100 */
[----:B------:R-:W-:Y:S01]  /*63e0*/  SHF.L.U32 R34, R34, 0x10, RZ ;  /* 0x0000001022227819 */ /* 0x000fe200000006ff */
[C---:B------:R-:W-:Y:S01]  /*63f0*/  FFMA.FTZ R47, R125.reuse, R170, R38 ;  /* 0x000000aa7d2f7223 */ /* 0x040fe20000010026 */
[----:B------:R-:W-:Y:S01]  /*6400*/  SHF.R.U64 R42, R48, 0x10, R49 ;  /* 0x00000010302a7819 */ /* 0x000fe20000001231 */
[C---:B------:R-:W-:Y:S01]  /*6410*/  FFMA.FTZ R189, R125.reuse, R150, R152 ;  /* 0x000000967dbd7223 */ /* 0x040fe20000010098 */
[----:B------:R-:W-:Y:S01]  /*6420*/  MOV R132, R59 ;  /* 0x0000003b00847202 */ /* 0x000fe20000000f00 */
[----:B------:R-:W-:Y:S01]  /*6430*/  FFMA.FTZ R37, R125, R188, R34 ;  /* 0x000000bc7d257223 */ /* 0x000fe20000010022 */
[----:B------:R-:W-:Y:S01]  /*6440*/  SHF.L.U32 R42, R42, 0x10, RZ ;  /* 0x000000102a2a7819 */ /* 0x000fe200000006ff */
[----:B------:R-:W-:Y:S01]  /*6450*/  FADD.FTZ R172, -R175, R172 ;  /* 0x000000acafac7221 */ /* 0x000fe20000010100 */
[----:B------:R-:W-:Y:S01]  /*6460*/  MOV R38, R48 ;  /* 0x0000003000267202 */ /* 0x000fe20000000f00 */
[----:B------:R-:W-:Y:S01]  /*6470*/  FADD.FTZ R138, -R157, R134 ;  /* 0x000000869d8a7221 */ /* 0x000fe20000010100 */
[----:B------:R-:W-:Y:S01]  /*6480*/  SHF.L.U32 R150, R132, 0x10, RZ ;  /* 0x0000001084967819 */ /* 0x000fe200000006ff */
[C-C-:B------:R-:W-:Y:S01]  /*6490*/  FFMA.FTZ R149, R33.reuse, R149, R32.reuse ;  /* 0x0000009521957223 */ /* 0x140fe20000010020 */
[----:B------:R-:W-:Y:S01]  /*64a0*/  MOV R44, R50 ;  /* 0x00000032002c7202 */ /* 0x000fe20000000f00 */
[----:B------:R-:W-:Y:S01]  /*64b0*/  F2F.BF16.F32 R36, R45 ;  /* 0x0000002d00247304 */ /* 0x000fe20000202000 */
[----:B------:R-:W-:Y:S01]  /*64c0*/  MOV R132, R58 ;  /* 0x0000003a00847202 */ /* 0x000fe20000000f00 */
[----:B------:R-:W-:Y:S01]  /*64d0*/  FFMA.FTZ R185, R33, R185, R32 ;  /* 0x000000b921b97223 */ /* 0x000fe20000010020 */
[----:B------:R-:W-:Y:S01]  /*64e0*/  SHF.R.U64 R146, R56, 0x10, R57 ;  /* 0x0000001038927819 */ /* 0x000fe20000001239 */
[----:B------:R-:W-:Y:S01]  /*64f0*/  FFMA.FTZ R135, R125, R172, R42 ;  /* 0x000000ac7d877223 */ /* 0x000fe2000001002a */
[----:B------:R-:W-:Y:S01]  /*6500*/  SHF.L.U32 R38, R38, 0x10, RZ ;  /* 0x0000001026267819 */ /* 0x000fe200000006ff */
[----:B------:R-:W-:Y:S01]  /*6510*/  FADD.FTZ R176, -R129, R176 ;  /* 0x000000b081b07221 */ /* 0x000fe20000010100 */
[----:B------:R-:W-:Y:S01]  /*6520*/  SHF.L.U32 R44, R44, 0x10, RZ ;  /* 0x000000102c2c7819 */ /* 0x000fe200000006ff */
[----:B------:R0:W-:Y:S01]  /*6530*/  F2F.BF16.F32 R34, R37 ;  /* 0x0000002500227304 */ /* 0x0001e20000202000 */
[----:B------:R-:W-:Y:S01]  /*6540*/  FFMA.FTZ R167, R125, R138, R140 ;  /* 0x0000008a7da77223 */ /* 0x000fe2000001008c */
[----:B------:R-:W-:Y:S01]  /*6550*/  SHF.L.U32 R132, R132, 0x10, RZ ;  /* 0x0000001084847819 */ /* 0x000fe200000006ff */
[----:B------:R-:W-:Y:S01]  /*6560*/  FADD.FTZ R144, -R149, R144 ;  /* 0x0000009095907221 */ /* 0x000fe20000010100 */
[----:B------:R-:W-:Y:S01]  /*6570*/  MOV R138, R54 ;  /* 0x00000036008a7202 */ /* 0x000fe20000000f00 */
[C-C-:B------:R-:W-:Y:S01]  /*6580*/  FFMA.FTZ R157, R33.reuse, R164, R32.reuse ;  /* 0x000000a4219d7223 */ /* 0x140fe20000010020 */
[----:B------:R-:W-:Y:S01]  /*6590*/  SHF.L.U32 R146, R146, 0x10, RZ ;  /* 0x0000001092927819 */ /* 0x000fe200000006ff */
[----:B------:R-:W-:Y:S01]  /*65a0*/  FFMA.FTZ R162, R33, R162, R32 ;  /* 0x000000a221a27223 */ /* 0x000fe20000010020 */
[----:B------:R-:W1:Y:S01]  /*65b0*/  F2F.BF16.F32 R35, R41 ;  /* 0x0000002900237304 */ /* 0x000e620000202000 */
[----:B------:R-:W-:Y:S01]  /*65c0*/  MOV R130, R56 ;  /* 0x0000003800827202 */ /* 0x000fe20000000f00 */
[----:B------:R-:W-:Y:S01]  /*65d0*/  FADD.FTZ R154, -R185, R154 ;  /* 0x0000009ab99a7221 */ /* 0x000fe20000010100 */
[C-C-:B------:R-:W-:Y:S01]  /*65e0*/  FFMA.FTZ R160, R33.reuse, R160, R32.reuse ;  /* 0x000000a021a07223 */ /* 0x140fe20000010020 */
[----:B------:R-:W-:Y:S01]  /*65f0*/  SHF.R.U64 R149, R58, 0x10, R59 ;  /* 0x000000103a957819 */ /* 0x000fe2000000123b */
[----:B------:R-:W-:Y:S01]  /*6600*/  FFMA.FTZ R32, R33, R180, R32 ;  /* 0x000000b421207223 */ /* 0x000fe20000010020 */
[C---:B------:R-:W-:Y:S01]  /*6610*/  FFMA.FTZ R133, R125.reuse, R176, R38 ;  /* 0x000000b07d857223 */ /* 0x040fe20000010026 */
[C---:B------:R-:W-:Y:S01]  /*6620*/  FFMA.FTZ R143, R125.reuse, R158, R44 ;  /* 0x0000009e7d8f7223 */ /* 0x040fe2000001002c */
[----:B------:R-:W-:Y:S01]  /*6630*/  F2F.BF16.F32 R42, R135 ;  /* 0x00000087002a7304 */ /* 0x000fe20000202000 */
[----:B------:R-:W-:Y:S01]  /*6640*/  SHF.L.U32 R138, R138, 0x10, RZ ;  /* 0x000000108a8a7819 */ /* 0x000fe200000006ff */
[----:B------:R-:W-:Y:S01]  /*6650*/  FFMA.FTZ R183, R125, R144, R132 ;  /* 0x000000907db77223 */ /* 0x000fe20000010084 */
[----:B------:R-:W-:Y:S01]  /*6660*/  FADD.FTZ R156, -R157, R156 ;  /* 0x0000009c9d9c7221 */ /* 0x000fe20000010100 */
[----:B------:R-:W-:Y:S01]  /*6670*/  SHF.L.U32 R130, R130, 0x10, RZ ;  /* 0x0000001082827819 */ /* 0x000fe200000006ff */
[----:B------:R-:W-:Y:S01]  /*6680*/  FFMA.FTZ R177, R125, R154, R146 ;  /* 0x0000009a7db17223 */ /* 0x000fe20000010092 */
[----:B------:R-:W-:Y:S01]  /*6690*/  SHF.L.U32 R132, R149, 0x10, RZ ;  /* 0x0000001095847819 */ /* 0x000fe200000006ff */
[----:B------:R-:W-:Y:S01]  /*66a0*/  FADD.FTZ R162, -R162, R155 ;  /* 0x0000009ba2a27221 */ /* 0x000fe20000010100 */
[----:B------:R2:W-:Y:S01]  /*66b0*/  F2F.BF16.F32 R39, R47 ;  /* 0x0000002f00277304 */ /* 0x0005e20000202000 */
[----:B------:R-:W-:Y:S01]  /*66c0*/  FADD.FTZ R32, -R32, R159 ;  /* 0x0000009f20207221 */ /* 0x000fe20000010100 */
[----:B------:R-:W-:Y:S01]  /*66d0*/  FADD.FTZ R160, -R160, R153 ;  /* 0x00000099a0a07221 */ /* 0x000fe20000010100 */
[----:B0-----:R-:W-:Y:S01]  /*66e0*/  FMUL.FTZ R37, R37, R126 ;  /* 0x0000007e25257220 */ /* 0x001fe20000410000 */
[C---:B------:R-:W-:Y:S01]  /*66f0*/  FFMA.FTZ R171, R125.reuse, R156, R138 ;  /* 0x0000009c7dab7223 */ /* 0x040fe2000001008a */
[C---:B------:R-:W-:Y:S01]  /*6700*/  FFMA.FTZ R175, R125.reuse, R162, R130 ;  /* 0x000000a27daf7223 */ /* 0x040fe20000010082 */
[C---:B------:R-:W-:Y:S01]  /*6710*/  FFMA.FTZ R185, R125.reuse, R32, R132 ;  /* 0x000000207db97223 */ /* 0x040fe20000010084 */
[----:B------:R-:W-:Y:S01]  /*6720*/  FFMA.FTZ R187, R125, R160, R150 ;  /* 0x000000a07dbb7223 */ /* 0x000fe20000010096 */
[----:B------:R-:W0:Y:S01]  /*6730*/  F2F.BF16.F32 R40, R127 ;  /* 0x0000007f00287304 */ /* 0x000e220000202000 */
[-C--:B------:R-:W-:Y:S01]  /*6740*/  FMUL.FTZ R32, R135, R126.reuse ;  /* 0x0000007e87207220 */ /* 0x080fe20000410000 */
[----:B-1----:R-:W-:Y:S01]  /*6750*/  PRMT R35, R34, 0x5410, R35 ;  /* 0x0000541022237816 */ /* 0x002fe20000000023 */
[-C--:B------:R-:W-:Y:S01]  /*6760*/  FMUL.FTZ R33, R127, R126.reuse ;  /* 0x0000007e7f217220 */ /* 0x080fe20000410000 */
[-C--:B------:R-:W-:Y:S01]  /*6770*/  FMUL.FTZ R132, R43, R126.reuse ;  /* 0x0000007e2b847220 */ /* 0x080fe20000410000 */
[-C--:B------:R-:W-:Y:S01]  /*6780*/  FMUL.FTZ R45, R45, R126.reuse ;  /* 0x0000007e2d2d7220 */ /* 0x080fe20000410000 */
[-C--:B------:R-:W-:Y:S01]  /*6790*/  FMUL.FTZ R41, R41, R126.reuse ;  /* 0x0000007e29297220 */ /* 0x080fe20000410000 */
[-C--:B--2---:R-:W-:Y:S01]  /*67a0*/  FMUL.FTZ R47, R47, R126.reuse ;  /* 0x0000007e2f2f7220 */ /* 0x084fe20000410000 */
[----:B------:R1:W-:Y:S01]  /*67b0*/  F2F.BF16.F32 R131, R145 ;  /* 0x0000009100837304 */ /* 0x0003e20000202000 */
[-C--:B------:R-:W-:Y:S01]  /*67c0*/  FMUL.FTZ R125, R133, R126.reuse ;  /* 0x0000007e857d7220 */ /* 0x080fe20000410000 */
[----:B------:R-:W-:Y:S01]  /*67d0*/  FMUL.FTZ R135, R143, R126 ;  /* 0x0000007e8f877220 */ /* 0x000fe20000410000 */
[----:B0-----:R-:W-:-:S05]  /*67e0*/  PRMT R39, R39, 0x5410, R40 ;  /* 0x0000541027277816 */ /* 0x001fca0000000028 */
[----:B------:R-:W-:Y:S01]  /*67f0*/  F2F.BF16.F32 R38, R133 ;  /* 0x0000008500267304 */ /* 0x000fe20000202000 */
[----:B-1----:R-:W-:-:S07]  /*6800*/  FMUL.FTZ R145, R145, R126 ;  /* 0x0000007e91917220 */ /* 0x002fce0000410000 */
[----:B------:R0:W-:Y:S08]  /*6810*/  F2F.BF16.F32 R134, R163 ;  /* 0x000000a300867304 */ /* 0x0001f00000202000 */
[----:B------:R-:W-:Y:S01]  /*6820*/  F2F.BF16.F32 R44, R143 ;  /* 0x0000008f002c7304 */ /* 0x000fe20000202000 */
[----:B0-----:R-:W-:-:S07]  /*6830*/  FMUL.FTZ R163, R163, R126 ;  /* 0x0000007ea3a37220 */ /* 0x001fce0000410000 */
[----:B------:R0:W-:Y:S08]  /*6840*/  F2F.BF16.F32 R142, R173 ;  /* 0x000000ad008e7304 */ /* 0x0001f00000202000 */
        /* <DEDUP_REMOVED lines=10> */
[----:B0-----:R-:W-:-:S05]  /*68f0*/  IMAD.WIDE.U32 R36, R36, 0x10000, RZ ;  /* 0x0001000024247825 */ /* 0x001fca00078e00ff */
[----:B------:R-:W-:Y:S01]  /*6900*/  LOP3.LUT R37, R35, R37, RZ, 0xfc, !PT ;  /* 0x0000002523257212 */ /* 0x000fe200078efcff */
[----:B------:R-:W-:Y:S01]  /*6910*/  IMAD.WIDE.U32 R34, R131, 0x10000, RZ ;  /* 0x0001000083227825 */ /* 0x000fe200078e00ff */
[----:B------:R0:W2:Y:S03]  /*6920*/  F2F.BF16.F32 R141, R151 ;  /* 0x00000097008d7304 */ /* 0x0000a60000202000 */
[----:B-1----:R-:W-:Y:S01]  /*6930*/  FMUL.FTZ R147, R147, R126 ;  /* 0x0000007e93937220 */ /* 0x002fe20000410000 */
[----:B------:R-:W-:Y:S02]  /*6940*/  LOP3.LUT R34, R34, R44, RZ, 0xfc, !PT ;  /* 0x0000002c22227212 */ /* 0x000fe400078efcff */
[----:B------:R-:W-:Y:S02]  /*6950*/  LOP3.LUT R35, R129, R35, RZ, 0xfc, !PT ;  /* 0x0000002381237212 */ /* 0x000fe400078efcff */
        /* <DEDUP_REMOVED lines=25> */
[----:B------:R0:W1:Y:S08]  /*6af0*/  F2F.BF16.F32 R0, R43 ;  /* 0x0000002b00007304 */ /* 0x0000700000202000 */
[----:B------:R2:W-:Y:S01]  /*6b00*/  F2F.BF16.F32 R149, R183 ;  /* 0x000000b700957304 */ /* 0x0005e20000202000 */
[----:B0-----:R-:W-:-:S03]  /*6b10*/  IMAD.WIDE.U32 R42, R42, 0x10000, RZ ;  /* 0x000100002a2a7825 */ /* 0x001fc600078e00ff */
[----:B------:R-:W-:-:S04]  /*6b20*/  LOP3.LUT R32, R42, R38, RZ, 0xfc, !PT ;  /* 0x000000262a207212 */ /* 0x000fc800078efcff */
[----:B------:R0:W-:Y:S01]  /*6b30*/  F2F.BF16.F32 R152, R45 ;  /* 0x0000002d00987304 */ /* 0x0001e20000202000 */
[----:B--2---:R-:W-:Y:S01]  /*6b40*/  FMUL.FTZ R183, R183, R126 ;  /* 0x0000007eb7b77220 */ /* 0x004fe20000410000 */
[----:B-1----:R-:W-:-:S06]  /*6b50*/  LOP3.LUT R36, R36, R0, RZ, 0xfc, !PT ;  /* 0x0000000024247212 */ /* 0x002fcc00078efcff */
[----:B------:R1:W2:Y:S01]  /*6b60*/  F2F.BF16.F32 R159, R41 ;  /* 0x00000029009f7304 */ /* 0x0002a20000202000 */
[----:B0-----:R-:W-:-:S07]  /*6b70*/  IMAD.WIDE.U32 R44, R146, 0x10000, RZ ;  /* 0x00010000922c7825 */ /* 0x001fce00078e00ff */
[----:B------:R0:W-:Y:S01]  /*6b80*/  F2F.BF16.F32 R161, R33 ;  /* 0x0000002100a17304 */ /* 0x0001e20000202000 */
[----:B-1----:R-:W-:-:S03]  /*6b90*/  IMAD.WIDE.U32 R40, R134, 0x10000, RZ ;  /* 0x0001000086287825 */ /* 0x002fc600078e00ff */
[----:B------:R-:W-:-:S04]  /*6ba0*/  LOP3.LUT R38, R40, R128, RZ, 0xfc, !PT ;  /* 0x0000008028267212 */ /* 0x000fc800078efcff */
[----:B------:R-:W-:Y:S01]  /*6bb0*/  F2F.BF16.F32 R132, R132 ;  /* 0x0000008400847304 */ /* 0x000fe20000202000 */
[----:B0-----:R-:W-:Y:S01]  /*6bc0*/  LOP3.LUT R33, R39, R43, RZ, 0xfc, !PT ;  /* 0x0000002b27217212 */ /* 0x001fe200078efcff */
[----:B------:R-:W-:Y:S01]  /*6bd0*/  IMAD.WIDE.U32 R42, R142, 0x10000, RZ ;  /* 0x000100008e2a7825 */ /* 0x000fe200078e00ff */
[----:B------:R-:W0:Y:S01]  /*6be0*/  LDC.64 R128, c[0x0][0x478] ;  /* 0x00011e00ff807b82 */ /* 0x000e220000000a00 */
[----:B------:R-:W-:Y:S02]  /*6bf0*/  LOP3.LUT R39, R141, R41, RZ, 0xfc, !PT ;  /* 0x000000298d277212 */ /* 0x000fe400078efcff */
[----:B--2---:R-:W-:Y:S02]  /*6c00*/  PRMT R159, R154, 0x5410, R159 ;  /* 0x000054109a9f7816 */ /* 0x004fe4000000009f */
[----:B------:R1:W-:Y:S01]  /*6c10*/  F2F.BF16.F32 R158, R137 ;  /* 0x00000089009e7304 */ /* 0x0003e20000202000 */
[----:B------:R-:W-:Y:S02]  /*6c20*/  LOP3.LUT R40, R42, R138, RZ, 0xfc, !PT ;  /* 0x0000008a2a287212 */ /* 0x000fe400078efcff */
[----:B------:R-:W-:Y:S01]  /*6c30*/  LOP3.LUT R42, R44, R130, RZ, 0xfc, !PT ;  /* 0x000000822c2a7212 */ /* 0x000fe200078efcff */
[----:B------:R-:W-:Y:S01]  /*6c40*/  IMAD.WIDE.U32 R130, R127, 0x10000, RZ ;  /* 0x000100007f827825 */ /* 0x000fe200078e00ff */
[----:B------:R-:W-:-:S02]  /*6c50*/  LOP3.LUT R41, R157, R43, RZ, 0xfc, !PT ;  /* 0x0000002b9d297212 */ /* 0x000fc400078efcff */
[----:B------:R-:W-:Y:S01]  /*6c60*/  LOP3.LUT R43, R155, R45, RZ, 0xfc, !PT ;  /* 0x0000002d9b2b7212 */ /* 0x000fe200078efcff */
[----:B------:R-:W2:Y:S01]  /*6c70*/  F2F.BF16.F32 R139, R139 ;  /* 0x0000008b008b7304 */ /* 0x000ea20000202000 */
[----:B-1----:R-:W-:Y:S02]  /*6c80*/  FMUL.FTZ R137, R165, R126 ;  /* 0x0000007ea5897220 */ /* 0x002fe40000410000 */
[----:B------:R-:W1:Y:S05]  /*6c90*/  LDC.64 R126, c[0x0][0x468] ;  /* 0x00011a00ff7e7b82 */ /* 0x000e6a0000000a00 */
[----:B------:R-:W-:Y:S01]  /*6ca0*/  F2F.BF16.F32 R133, R145 ;  /* 0x0000009100857304 */ /* 0x000fe20000202000 */
[----:B0-----:R-:W-:Y:S01]  /*6cb0*/  IMAD.WIDE.U32 R154, R121, 0x8, R128 ;  /* 0x00000008799a7825 */ /* 0x001fe200078e0080 */
[----:B--2---:R-:W-:-:S06]  /*6cc0*/  PRMT R141, R158, 0x5410, R139 ;  /* 0x000054109e8d7816 */ /* 0x004fcc000000008b */
[----:B------:R-:W0:Y:S08]  /*6cd0*/  F2F.BF16.F32 R163, R163 ;  /* 0x000000a300a37304 */ /* 0x000e300000202000 */
[----:B------:R2:W3:Y:S01]  /*6ce0*/  F2F.BF16.F32 R156, R47 ;  /* 0x0000002f009c7304 */ /* 0x0004e20000202000 */
[----:B0-----:R-:W-:-:S07]  /*6cf0*/  IMAD.WIDE.U32 R138, R163, 0x10000, RZ ;  /* 0x00010000a38a7825 */ /* 0x001fce00078e00ff */
[----:B------:R-:W-:Y:S01]  /*6d00*/  F2F.BF16.F32 R147, R147 ;  /* 0x0000009300937304 */ /* 0x000fe20000202000 */
[----:B--2---:R-:W-:Y:S01]  /*6d10*/  IMAD.WIDE.U32 R46, R144, 0x10000, RZ ;  /* 0x00010000902e7825 */ /* 0x004fe200078e00ff */
[----:B---3--:R-:W-:-:S06]  /*6d20*/  PRMT R161, R156, 0x5410, R161 ;  /* 0x000054109ca17816 */ /* 0x008fcc00000000a1 */
[----:B------:R0:W2:Y:S01]  /*6d30*/  F2F.BF16.F32 R160, R151 ;  /* 0x0000009700a07304 */ /* 0x0000a20000202000 */
[----:B------:R-:W-:Y:S01]  /*6d40*/  LOP3.LUT R45, R153, R47, RZ, 0xfc, !PT ;  /* 0x0000002f992d7212 */ /* 0x000fe200078efcff */
[----:B-1----:R-:W-:Y:S01]  /*6d50*/  IMAD.WIDE.U32 R144, R123, 0x8, R126 ;  /* 0x000000087b907825 */ /* 0x002fe200078e007e */
[----:B------:R-:W-:Y:S02]  /*6d60*/  LOP3.LUT R44, R46, R149, RZ, 0xfc, !PT ;  /* 0x000000952e2c7212 */ /* 0x000fe400078efcff */
[----:B------:R-:W-:Y:S01]  /*6d70*/  LOP3.LUT R131, R161, R131, RZ, 0xfc, !PT ;  /* 0x00000083a1837212 */ /* 0x000fe200078efcff */
[----:B------:R-:W-:Y:S02]  /*6d80*/  IMAD.WIDE.U32 R46, R152, 0x10000, RZ ;  /* 0x00010000982e7825 */ /* 0x000fe400078e00ff */
[----:B------:R-:W1:Y:S02]  /*6d90*/  F2F.BF16.F32 R135, R135 ;  /* 0x0000008700877304 */ /* 0x000e640000202000 */
[----:B0-----:R-:W-:Y:S01]  /*6da0*/  IMAD.WIDE.U32 R150, R120, 0x8, R128 ;  /* 0x0000000878967825 */ /* 0x001fe200078e0080 */
[----:B------:R-:W-:-:S02]  /*6db0*/  LOP3.LUT R46, R46, R132, RZ, 0xfc, !PT ;  /* 0x000000842e2e7212 */ /* 0x000fc400078efcff */
[----:B------:R-:W-:Y:S01]  /*6dc0*/  LOP3.LUT R47, R159, R47, RZ, 0xfc, !PT ;  /* 0x0000002f9f2f7212 */ /* 0x000fe200078efcff */
[----:B------:R-:W-:Y:S01]  /*6dd0*/  IMAD.WIDE.U32 R132, R133, 0x10000, RZ ;  /* 0x0001000085847825 */ /* 0x000fe200078e00ff */
[----:B--2---:R-:W-:Y:S01]  /*6de0*/  PRMT R147, R147, 0x5410, R160 ;  /* 0x0000541093937816 */ /* 0x004fe200000000a0 */
[----:B------:R-:W0:Y:S03]  /*6df0*/  F2F.BF16.F32 R137, R137 ;  /* 0x0000008900897304 */ /* 0x000e260000202000 */
[----:B------:R-:W-:Y:S02]  /*6e00*/  LOP3.LUT R133, R141, R133, RZ, 0xfc, !PT ;  /* 0x000000858d857212 */ /* 0x000fe400078efcff */
[----:B-1----:R-:W-:-:S03]  /*6e10*/  LOP3.LUT R132, R132, R135, RZ, 0xfc, !PT ;  /* 0x0000008784847212 */ /* 0x002fc600078efcff */
[----:B------:R-:W1:Y:S01]  /*6e20*/  F2F.BF16.F32 R173, R173 ;  /* 0x000000ad00ad7304 */ /* 0x000e620000202000 */
[----:B------:R-:W-:Y:S01]  /*6e30*/  LOP3.LUT R135, R147, R139, RZ, 0xfc, !PT ;  /* 0x0000008b93877212 */ /* 0x000fe200078efcff */
[----:B------:R-:W-:Y:S01]  /*6e40*/  IMAD.WIDE.U32 R146, R122, 0x8, R128 ;  /* 0x000000087a927825 */ /* 0x000fe200078e0080 */
[----:B0-----:R-:W-:-:S05]  /*6e50*/  LOP3.LUT R134, R138, R137, RZ, 0xfc, !PT ;  /* 0x000000898a867212 */ /* 0x001fca00078efcff */
[----:B------:R-:W0:Y:S01]  /*6e60*/  F2F.BF16.F32 R177, R177 ;  /* 0x000000b100b17304 */ /* 0x000e220000202000 */
[----:B------:R-:W-:-:S05]  /*6e70*/  IMAD.WIDE.U32 R136, R119, 0x8, R128 ;  /* 0x0000000877887825 */ /* 0x000fca00078e0080 */
[----:B------:R2:W-:Y:S01]  /*6e80*/  STG.E.64 desc[UR8][R136.64], R36 ;  /* 0x0000002488007986 */ /* 0x0005e2000c101b08 */
[----:B-1----:R-:W-:Y:S01]  /*6e90*/  IMAD.WIDE.U32 R140, R173, 0x10000, RZ ;  /* 0x00010000ad8c7825 */ /* 0x002fe200078e00ff */
[----:B------:R-:W1:Y:S03]  /*6ea0*/  F2F.BF16.F32 R142, R185 ;  /* 0x000000b9008e7304 */ /* 0x000e660000202000 */
[----:B0-----:R-:W-:-:S05]  /*6eb0*/  IMAD.WIDE.U32 R138, R177, 0x10000, RZ ;  /* 0x00010000b18a7825 */ /* 0x001fca00078e00ff */
[----:B------:R-:W-:Y:S01]  /*6ec0*/  F2F.BF16.F32 R167, R167 ;  /* 0x000000a700a77304 */ /* 0x000fe20000202000 */
[----:B--2---:R-:W-:-:S07]  /*6ed0*/  IMAD.WIDE.U32 R36, R120, 0x8, R126 ;  /* 0x0000000878247825 */ /* 0x004fce00078e007e */
[----:B------:R-:W0:Y:S01]  /*6ee0*/  F2F.BF16.F32 R162, R169 ;  /* 0x000000a900a27304 */ /* 0x000e220000202000 */
[----:B-1----:R-:W-:-:S07]  /*6ef0*/  IMAD.WIDE.U32 R142, R142, 0x10000, RZ ;  /* 0x000100008e8e7825 */ /* 0x002fce00078e00ff */
[----:B------:R-:W-:Y:S01]  /*6f00*/  F2F.BF16.F32 R179, R179 ;  /* 0x000000b300b37304 */ /* 0x000fe20000202000 */
[----:B0-----:R-:W-:-:S07]  /*6f10*/  PRMT R167, R167, 0x5410, R162 ;  /* 0x00005410a7a77816 */ /* 0x001fce00000000a2 */
[----:B------:R-:W0:Y:S01]  /*6f20*/  F2F.BF16.F32 R164, R181 ;  /* 0x000000b500a47304 */ /* 0x000e220000202000 */
[----:B------:R-:W-:-:S07]  /*6f30*/  LOP3.LUT R149, R167, R141, RZ, 0xfc, !PT ;  /* 0x0000008da7957212 */ /* 0x000fce00078efcff */
[----:B------:R-:W-:Y:S01]  /*6f40*/  F2F.BF16.F32 R0, R189 ;  /* 0x000000bd00007304 */ /* 0x000fe20000202000 */
[----:B0-----:R-:W-:-:S07]  /*6f50*/  PRMT R179, R179, 0x5410, R164 ;  /* 0x00005410b3b37816 */ /* 0x001fce00000000a4 */
[----:B------:R-:W0:Y:S01]  /*6f60*/  F2F.BF16.F32 R187, R187 ;  /* 0x000000bb00bb7304 */ /* 0x000e220000202000 */
[----:B------:R-:W-:-:S07]  /*6f70*/  LOP3.LUT R153, R179, R139, RZ, 0xfc, !PT ;  /* 0x0000008bb3997212 */ /* 0x000fce00078efcff */
[----:B------:R-:W1:Y:S01]  /*6f80*/  F2F.BF16.F32 R171, R171 ;  /* 0x000000ab00ab7304 */ /* 0x000e620000202000 */
[----:B0-----:R-:W-:-:S07]  /*6f90*/  PRMT R187, R187, 0x5410, R0 ;  /* 0x00005410bbbb7816 */ /* 0x001fce0000000000 */
[----:B------:R-:W0:Y:S01]  /*6fa0*/  F2F.BF16.F32 R175, R175 ;  /* 0x000000af00af7304 */ /* 0x000e220000202000 */
[----:B------:R-:W-:Y:S02]  /*6fb0*/  LOP3.LUT R157, R187, R143, RZ, 0xfc, !PT ;  /* 0x0000008fbb9d7212 */ /* 0x000fe400078efcff */
[----:B-1----:R-:W-:-:S05]  /*6fc0*/  LOP3.LUT R148, R140, R171, RZ, 0xfc, !PT ;  /* 0x000000ab8c947212 */ /* 0x002fca00078efcff */
[----:B------:R-:W1:Y:S01]  /*6fd0*/  F2F.BF16.F32 R183, R183 ;  /* 0x000000b700b77304 */ /* 0x000e620000202000 */
[----:B------:R-:W-:Y:S01]  /*6fe0*/  IMAD.WIDE.U32 R140, R124, 0x8, R128 ;  /* 0x000000087c8c7825 */ /* 0x000fe200078e0080 */
[----:B0-----:R-:W-:-:S06]  /*6ff0*/  LOP3.LUT R152, R138, R175, RZ, 0xfc, !PT ;  /* 0x000000af8a987212 */ /* 0x001fcc00078efcff */
[----:B------:R-:W0:Y:S01]  /*7000*/  F2F.BF16.F32 R125, R125 ;  /* 0x0000007d007d7304 */ /* 0x000e220000202000 */
[----:B------:R-:W-:Y:S01]  /*7010*/  IMAD.WIDE.U32 R138, R118, 0x8, R128 ;  /* 0x00000008768a7825 */ /* 0x000fe200078e0080 */
[----:B-1----:R-:W-:-:S03]  /*7020*/  LOP3.LUT R156, R142, R183, RZ, 0xfc, !PT ;  /* 0x000000b78e9c7212 */ /* 0x002fc600078efcff */
[----:B------:R-:W-:-:S04]  /*7030*/  IMAD.WIDE.U32 R142, R123, 0x8, R128 ;  /* 0x000000087b8e7825 */ /* 0x000fc800078e0080 */
[----:B------:R-:W-:Y:S01]  /*7040*/  IMAD.WIDE.U32 R128, R119, 0x8, R126 ;  /* 0x0000000877807825 */ /* 0x000fe200078e007e */
[----:B0-----:R-:W-:-:S03]  /*7050*/  LOP3.LUT R130, R130, R125, RZ, 0xfc, !PT ;  /* 0x0000007d82827212 */ /* 0x001fc600078efcff */
        /* <DEDUP_REMOVED lines=17> */
.L_x_2801:
        /* <DEDUP_REMOVED lines=59> */
[----:B------:R-:W-:-:S07]  /*7520*/  MOV R113, R111 ;  /* 0x0000006f00717202 */ /* 0x000fce0000000f00 */
.L_x_2794:
        /* <DEDUP_REMOVED lines=24> */
.L_x_2804:
        /* <DEDUP_REMOVED lines=13> */
.L_x_14327:


//--------------------- .text._ZN10layer_norm13ln_bwd_kernelINS_13Kernel_traitsIf13__nv_bfloat16S2_S2_fjLj7168ELj1ELj1ELj8ELj8ENS_18Kernel_traits_baseILj7168EfS2_S2_S2_fjLj256EEEEELb0ELb0ELb1ELb0EEEvNS_9BwdParamsE --------------------------
	.section	.text._ZN10layer_norm13ln_bwd_kernelINS_13Kernel_traitsIf13__nv_bfloat16S2_S2_fjLj7168ELj1ELj1ELj8ELj8ENS_18Kernel_traits_baseILj7168EfS2_S2_S2_fjLj256EEEEELb0ELb0ELb1ELb0EEEvNS_9BwdParamsE,"ax",@progbits
	.align	128
        .global         _ZN10layer_norm13ln_bwd_kernelINS_13Kernel_traitsIf13__nv_bfloat16S2_S2_fjLj7168ELj1ELj1ELj8ELj8ENS_18Kernel_traits_baseILj7168EfS2_S2_S2_fjLj256EEEEELb0ELb0ELb1ELb0EEEvNS_9BwdParamsE
        .type           _ZN10layer_norm13ln_bwd_kernelINS_13Kernel_traitsIf13__nv_bfloat16S2_S2_fjLj7168ELj1ELj1ELj8ELj8ENS_18Kernel_traits_baseILj7168EfS2_S2_S2_fjLj256EEEEELb0ELb0ELb1ELb0EEEvNS_9BwdParamsE,@function
        .size           _ZN10layer_norm13ln_bwd_kernelINS_13Kernel_traitsIf13__nv_bfloat16S2_S2_fjLj7168ELj1ELj1ELj8ELj8ENS_18Kernel_traits_baseILj7168EfS2_S2_S2_fjLj256EEEEELb0ELb0ELb1ELb0EEEvNS_9BwdParamsE,(.L_x_14328 - _ZN10layer_norm13ln_bwd_kernelINS_13Kernel_traitsIf13__nv_bfloat16S2_S2_fjLj7168ELj1ELj1ELj8ELj8ENS_18Kernel_traits_baseILj7168EfS2_S2_S2_fjLj256EEEEELb0ELb0ELb1ELb0EEEvNS_9BwdParamsE)
        .other          _ZN10layer_norm13ln_bwd_kernelINS_13Kernel_traitsIf13__nv_bfloat16S2_S2_fjLj7168ELj1ELj1ELj8ELj8ENS_18Kernel_traits_baseILj7168EfS2_S2_S2_fjLj256EEEEELb0ELb0ELb1ELb0EEEvNS_9BwdParamsE,@"STO_CUDA_ENTRY STV_DEFAULT"
_ZN10layer_norm13ln_bwd_kernelINS_13Kernel_traitsIf13__nv_bfloat16S2_S2_fjLj7168ELj1ELj1ELj8ELj8ENS_18Kernel_traits_baseILj7168EfS2_S2_S2_fjLj256EEEEELb0ELb0ELb1ELb0EEEvNS_9BwdParamsE:
.text._ZN10layer_norm13ln_bwd_kernelINS_13Kernel_traitsIf13__nv_bfloat16S2_S2_fjLj7168ELj1ELj1ELj8ELj8ENS_18Kernel_traits_baseILj7168EfS2_S2_S2_fjLj256EEEEELb0ELb0ELb1ELb0EEEvNS_9BwdParamsE:
        /* <DEDUP_REMOVED lines=28> */
[----:B--2---:R0:W5:Y:S02]  /*01c0*/  @P6 LDG.E.128 R120, desc[UR10][R6.64] ;  /* 0x0000000a06786981 */ /* 0x004164000c1e1d00 */
[----:B------:R-:W2:Y:S01]  /*01d0*/  @P2 LDC.64 R16, c[0x0][0x3d0] ;  /* 0x0000f400ff102b82 */ /* 0x000ea20000000a00 */
[----:B-1----:R-:W-:-:S04]  /*01e0*/  @P5 IMAD.WIDE.U32 R10, R3, 0x10, R8 ;  /* 0x00000010030a5825 */ /* 0x002fc800078e0008 */
[----:B------:R-:W-:Y:S01]  /*01f0*/  @P5 VIADD R3, R3, 0x100 ;  /* 0x0000010003035836 */ /* 0x000fe20000000000 */
[----:B------:R0:W5:Y:S02]  /*0200*/  @P5 LDG.E.128 R116, desc[UR10][R10.64] ;  /* 0x0000000a0a745981 */ /* 0x000164000c1e1d00 */
[----:B------:R-:W1:Y:S01]  /*0210*/  @P1 LDC.64 R18, c[0x0][0x3d0] ;  /* 0x0000f400ff121b82 */ /* 0x000e620000000a00 */
[C---:B----4-:R-:W-:Y:S01]  /*0220*/  @P4 IMAD.WIDE.U32 R12, R3.reuse, 0x10, R12 ;  /* 0x00000010030c4825 */ /* 0x050fe200078e000c */
[----:B------:R-:W-:-:S04]  /*0230*/  @P4 IADD3 R3, PT, PT, R3, 0x100, RZ ;  /* 0x0000010003034810 */ /* 0x000fc80007ffe0ff */
[----:B------:R0:W5:Y:S01]  /*0240*/  @P4 LDG.E.128 R112, desc[UR10][R12.64] ;  /* 0x0000000a0c704981 */ /* 0x000162000c1e1d00 */
[C---:B---3--:R-:W-:Y:S01]  /*0250*/  @P3 IMAD.WIDE.U32 R14, R3.reuse, 0x10, R14 ;  /* 0x00000010030e3825 */ /* 0x048fe200078e000e */
[----:B------:R-:W-:Y:S01]  /*0260*/  @P3 IADD3 R3, PT, PT, R3, 0x100, RZ ;  /* 0x0000010003033810 */ /* 0x000fe20007ffe0ff */
[----:B------:R-:W3:Y:S03]  /*0270*/  @P0 LDC.64 R8, c[0x0][0x3d0] ;  /* 0x0000f400ff080b82 */ /* 0x000ee60000000a00 */
[----:B------:R0:W5:Y:S01]  /*0280*/  @P3 LDG.E.128 R108, desc[UR10][R14.64] ;  /* 0x0000000a0e6c3981 */ /* 0x000162000c1e1d00 */
[----:B--2---:R-:W-:-:S04]  /*0290*/  @P2 IMAD.WIDE.U32 R16, R3, 0x10, R16 ;  /* 0x0000001003102825 */ /* 0x004fc800078e0010 */
[----:B------:R-:W-:Y:S01]  /*02a0*/  @P2 VIADD R3, R3, 0x100 ;  /* 0x0000010003032836 */ /* 0x000fe20000000000 */
[----:B------:R0:W5:Y:S03]  /*02b0*/  @P2 LDG.E.128 R104, desc[UR10][R16.64] ;  /* 0x0000000a10682981 */ /* 0x000166000c1e1d00 */
[C---:B-1----:R-:W-:Y:S01]  /*02c0*/  @P1 IMAD.WIDE.U32 R18, R3.reuse, 0x10, R18 ;  /* 0x0000001003121825 */ /* 0x042fe200078e0012 */
[----:B------:R-:W1:Y:S01]  /*02d0*/  S2UR UR4, SR_CTAID.X ;  /* 0x00000000000479c3 */ /* 0x000e620000002500 */
[----:B------:R-:W-:-:S03]  /*02e0*/  @P1 IADD3 R3, PT, PT, R3, 0x100, RZ ;  /* 0x0000010003031810 */ /* 0x000fc60007ffe0ff */
[----:B------:R0:W5:Y:S02]  /*02f0*/  @P1 LDG.E.128 R100, desc[UR10][R18.64] ;  /* 0x0000000a12641981 */ /* 0x000164000c1e1d00 */
[----:B---3--:R-:W-:-:S05]  /*0300*/  @P0 IMAD.WIDE.U32 R8, R3, 0x10, R8 ;  /* 0x0000001003080825 */ /* 0x008fca00078e0008 */
[----:B------:R0:W5:Y:S01]  /*0310*/  @P0 LDG.E.128 R96, desc[UR10][R8.64] ;  /* 0x0000000a08600981 */ /* 0x000162000c1e1d00 */
        /* <DEDUP_REMOVED lines=58> */
[----:B------:R-:W-:Y:S01]  /*06c0*/  UPLOP3.LUT UP1, UPT, UPT, UPT, UPT, 0x40, 0x4 ;  /* 0x000000000004789c */ /* 0x000fe20003f2e870 */
[----:B------:R-:W0:Y:S01]  /*06d0*/  LDCU UR15, c[0x0][0x40c] ;  /* 0x00008180ff0f77ac */ /* 0x000e220008000800 */
[----:B------:R-:W1:Y:S01]  /*06e0*/  LDCU.U8 UR9, c[0x0][0x410] ;  /* 0x00008200ff0977ac */ /* 0x000e620008000000 */
[----:B------:R-:W2:Y:S01]  /*06f0*/  LDCU UR14, c[0x0][0x400] ;  /* 0x00008000ff0e77ac */ /* 0x000ea20008000800 */
[----:B------:R-:W3:Y:S01]  /*0700*/  LDCU.64 UR12, c[0x0][0x438] ;  /* 0x00008700ff0c77ac */ /* 0x000ee20008000a00 */
[----:B------:R-:W4:Y:S06]  /*0710*/  LDCU.64 UR6, c[0x0][0x478] ;  /* 0x00008f00ff0677ac */ /* 0x000f2c0008000a00 */
.L_x_2899:
[----:B------:R-:W0:Y:S08]  /*0720*/  LDC.64 R126, c[0x0][0x3f8] ;  /* 0x0000fe00ff7e7b82 */ /* 0x000e300000000a00 */
[----:B-1----:R-:W1:Y:S08]  /*0730*/  LDC.64 R124, c[0x0][0x3c8] ;  /* 0x0000f200ff7c7b82 */ /* 0x002e700000000a00 */
[----:B--234-:R-:W2:Y:S01]  /*0740*/  LDC.64 R128, c[0x0][0x3f0] ;  /* 0x0000fc00ff807b82 */ /* 0x01cea20000000a00 */
[----:B0-----:R-:W-:-:S05]  /*0750*/  IMAD.WIDE R126, R5, 0x4, R126 ;  /* 0x00000004057e7825 */ /* 0x001fca00078e027e */
[----:B------:R-:W3:Y:S01]  /*0760*/  LDG.E R6, desc[UR10][R126.64] ;  /* 0x0000000a7e067981 */ /* 0x000ee2000c1e1900 */
[----:B-1----:R-:W-:-:S05]  /*0770*/  IMAD.WIDE R124, R5, 0x4, R124 ;  /* 0x00000004057c7825 */ /* 0x002fca00078e027c */
[----:B-----5:R0:W5:Y:S01]  /*0780*/  LDG.E R7, desc[UR10][R124.64] ;  /* 0x0000000a7c077981 */ /* 0x020162000c1e1900 */
        /* <DEDUP_REMOVED lines=9> */
[----:B------:R0:W2:Y:S01]  /*0820*/  LDG.E R124, desc[UR10][R124.64] ;  /* 0x0000000a7c7c7981 */ /* 0x0000a2000c1e1900 */
[----:B------:R-:W-:Y:S01]  /*0830*/  VIADD R129, R6, 0xffffffff ;  /* 0xffffffff06817836 */ /* 0x000fe20000000000 */
[----:B------:R-:W-:Y:S01]  /*0840*/  ISETP.GE.U32.AND P0, PT, R4, 0x100, PT ;  /* 0x000001000400780c */ /* 0x000fe20003f06070 */
[-C--:B-1----:R-:W-:Y:S01]  /*0850*/  IMAD R126, R5, R2.reuse, RZ ;  /* 0x00000002057e7224 */ /* 0x082fe200078e02ff */
[----:B------:R-:W1:Y:S01]  /*0860*/  S2R R0, SR_TID.X ;  /* 0x0000000000007919 */ /* 0x000e620000002100 */
[----:B------:R-:W-:Y:S01]  /*0870*/  IMAD R129, R129, R2, RZ ;  /* 0x0000000281817224 */ /* 0x000fe200078e02ff */
[----:B------:R-:W-:Y:S01]  /*0880*/  ISETP.NE.AND P6, PT, RZ, UR9, PT ;  /* 0x00000009ff007c0c */ /* 0x000fe2000bfc5270 */
[----:B------:R-:W-:Y:S01]  /*0890*/  BSSY.RECONVERGENT B1, `(.L_x_2808) ;  /* 0x0000047000017945 */ /* 0x000fe20003800200 */
[----:B------:R-:W-:Y:S02]  /*08a0*/  SHF.R.S32.HI R127, RZ, 0x1f, R126 ;  /* 0x0000001fff7f7819 */ /* 0x000fe4000001147e */
[----:B------:R-:W-:-:S02]  /*08b0*/  CS2R R138, SRZ ;  /* 0x00000000008a7805 */ /* 0x000fc4000001ff00 */
[C---:B------:R-:W-:Y:S02]  /*08c0*/  ISETP.GE.U32.AND P2, PT, R4.reuse, 0x200, PT ;  /* 0x000002000400780c */ /* 0x040fe40003f46070 */
[----:B------:R-:W-:Y:S02]  /*08d0*/  LEA.HI R127, R127, R126, RZ, 0x2 ;  /* 0x0000007e7f7f7211 */ /* 0x000fe400078f10ff */
[----:B------:R-:W-:Y:S02]  /*08e0*/  SHF.R.S32.HI R126, RZ, 0x1f, R129 ;  /* 0x0000001fff7e7819 */ /* 0x000fe40000011481 */
[----:B------:R-:W-:Y:S02]  /*08f0*/  ISETP.GE.U32.AND P3, PT, R4, 0x300, PT ;  /* 0x000003000400780c */ /* 0x000fe40003f66070 */
[----:B------:R-:W-:Y:S02]  /*0900*/  LEA.HI R129, R126, R129, RZ, 0x2 ;  /* 0x000000817e817211 */ /* 0x000fe400078f10ff */
[----:B------:R-:W-:-:S02]  /*0910*/  ISETP.GE.U32.AND P4, PT, R4, 0x400, PT ;  /* 0x000004000400780c */ /* 0x000fc40003f86070 */
[----:B------:R-:W-:Y:S02]  /*0920*/  ISETP.GE.U32.AND P5, PT, R4, 0x500, PT ;  /* 0x000005000400780c */ /* 0x000fe40003fa6070 */
[-C--:B-1----:R-:W-:Y:S02]  /*0930*/  LEA.HI.SX32 R186, R127, R0.reuse, 0x1e ;  /* 0x000000007fba7211 */ /* 0x082fe400078ff2ff */
[----:B------:R-:W-:Y:S02]  /*0940*/  LEA.HI.SX32 R126, R129, R0, 0x1e ;  /* 0x00000000817e7211 */ /* 0x000fe400078ff2ff */
[----:B0-----:R-:W-:Y:S02]  /*0950*/  MOV R125, R186 ;  /* 0x000000ba007d7202 */ /* 0x001fe40000000f00 */
        /* <DEDUP_REMOVED lines=14> */
[----:B------:R-:W-:Y:S01]  /*0a40*/  VIADD R126, R126, 0x100 ;  /* 0x000001007e7e7836 */ /* 0x000fe20000000000 */
[----:B------:R-:W-:Y:S02]  /*0a50*/  IADD3 R125, PT, PT, R125, 0x100, RZ ;  /* 0x000001007d7d7810 */ /* 0x000fe40007ffe0ff */
[--C-:B--2---:R-:W-:Y:S01]  /*0a60*/  SHF.R.U64 R129, R10, 0x10, R11.reuse ;  /* 0x000000100a817819 */ /* 0x104fe2000000120b */
[--C-:B------:R-:W-:Y:S01]  /*0a70*/  IMAD.MOV.U32 R128, RZ, RZ, R11.reuse ;  /* 0x000000ffff807224 */ /* 0x100fe200078e000b */
[----:B------:R-:W-:Y:S02]  /*0a80*/  SHF.R.U32.HI R130, RZ, 0x10, R11 ;  /* 0x00000010ff827819 */ /* 0x000fe4000001160b */
[C---:B---3--:R-:W-:Y:S02]  /*0a90*/  SHF.R.U64 R11, R8.reuse, 0x10, R9 ;  /* 0x00000010080b7819 */ /* 0x048fe40000001209 */
[----:B------:R-:W-:-:S02]  /*0aa0*/  SHF.L.U32 R3, R8, 0x10, RZ ;  /* 0x0000001008037819 */ /* 0x000fc400000006ff */
[----:B------:R-:W-:Y:S02]  /*0ab0*/  SHF.L.U32 R11, R11, 0x10, RZ ;  /* 0x000000100b0b7819 */ /* 0x000fe400000006ff */
[----:B------:R-:W-:Y:S01]  /*0ac0*/  MOV R14, R10 ;  /* 0x0000000a000e7202 */ /* 0x000fe20000000f00 */
[C---:B------:R-:W-:Y:S01]  /*0ad0*/  FADD.FTZ R8, -R124.reuse, R3 ;  /* 0x000000037c087221 */ /* 0x040fe20000010100 */
[----:B------:R-:W-:Y:S01]  /*0ae0*/  SHF.L.U32 R127, R9, 0x10, RZ ;  /* 0x00000010097f7819 */ /* 0x000fe200000006ff */
[----:B------:R-:W-:Y:S01]  /*0af0*/  FADD.FTZ R10, -R124, R11 ;  /* 0x0000000b7c0a7221 */ /* 0x000fe20000010100 */
[----:B------:R-:W-:Y:S01]  /*0b00*/  SHF.R.U32.HI R131, RZ, 0x10, R9 ;  /* 0x00000010ff837819 */ /* 0x000fe20000011609 */
[----:B------:R-:W-:Y:S02]  /*0b10*/  IMAD.U32 R9, R14, 0x10000, RZ ;  /* 0x000100000e097824 */ /* 0x000fe400078e00ff */
[----:B-----5:R-:W-:Y:S01]  /*0b20*/  FMUL.FTZ R3, R7, R8 ;  /* 0x0000000807037220 */ /* 0x020fe20000410000 */
[----:B0-----:R-:W-:Y:S01]  /*0b30*/  FADD.FTZ R12, -R124, R127 ;  /* 0x0000007f7c0c7221 */ /* 0x001fe20000010100 */
[----:B------:R-:W-:Y:S01]  /*0b40*/  SHF.L.U32 R14, R129, 0x10, RZ ;  /* 0x00000010810e7819 */ /* 0x000fe200000006ff */
[----:B------:R-:W-:Y:S01]  /*0b50*/  FMUL.FTZ R8, R7, R10 ;  /* 0x0000000a07087220 */ /* 0x000fe20000410000 */
[----:B------:R-:W-:Y:S01]  /*0b60*/  SHF.L.U32 R127, R131, 0x10, RZ ;  /* 0x00000010837f7819 */ /* 0x000fe200000006ff */
[----:B------:R-:W-:Y:S01]  /*0b70*/  FADD.FTZ R64, R64, R9 ;  /* 0x0000000940407221 */ /* 0x000fe20000010000 */
[-C--:B------:R-:W-:Y:S01]  /*0b80*/  FFMA.FTZ R92, R3, R9.reuse, R92 ;  /* 0x00000009035c7223 */ /* 0x080fe2000001005c */
[----:B------:R-:W-:Y:S01]  /*0b90*/  FMUL.FTZ R10, R120, R9 ;  /* 0x00000009780a7220 */ /* 0x000fe20000410000 */
[----:B------:R-:W-:-:S02]  /*0ba0*/  IMAD.U32 R13, R128, 0x10000, RZ ;  /* 0x00010000800d7824 */ /* 0x000fc400078e00ff */
[----:B------:R-:W-:Y:S01]  /*0bb0*/  FMUL.FTZ R9, R7, R12 ;  /* 0x0000000c07097220 */ /* 0x000fe20000410000 */
[----:B------:R-:W-:Y:S01]  /*0bc0*/  FADD.FTZ R65, R65, R14 ;  /* 0x0000000e41417221 */ /* 0x000fe20000010000 */
[-C--:B------:R-:W-:Y:S01]  /*0bd0*/  FFMA.FTZ R93, R8, R14.reuse, R93 ;  /* 0x0000000e085d7223 */ /* 0x080fe2000001005d */
[----:B------:R-:W-:Y:S01]  /*0be0*/  FMUL.FTZ R11, R121, R14 ;  /* 0x0000000e790b7220 */ /* 0x000fe20000410000 */
[----:B------:R-:W-:Y:S01]  /*0bf0*/  FADD.FTZ R14, -R124, R127 ;  /* 0x0000007f7c0e7221 */ /* 0x000fe20000010100 */
[----:B------:R-:W-:Y:S01]  /*0c00*/  FADD.FTZ R66, R66, R13 ;  /* 0x0000000d42427221 */ /* 0x000fe20000010000 */
[-C--:B------:R-:W-:Y:S01]  /*0c10*/  FFMA.FTZ R94, R9, R13.reuse, R94 ;  /* 0x0000000d095e7223 */ /* 0x080fe2000001005e */
[----:B------:R-:W-:Y:S01]  /*0c20*/  FMUL.FTZ R12, R122, R13 ;  /* 0x0000000d7a0c7220 */ /* 0x000fe20000410000 */
[----:B------:R-:W-:Y:S01]  /*0c30*/  FADD.FTZ R128, RZ, R10 ;  /* 0x0000000aff807221 */ /* 0x000fe20000010000 */
[----:B------:R-:W-:Y:S01]  /*0c40*/  FFMA.FTZ R13, R3, R10, RZ ;  /* 0x0000000a030d7223 */ /* 0x000fe200000100ff */
[----:B------:R-:W-:Y:S01]  /*0c50*/  SHF.L.U32 R130, R130, 0x10, RZ ;  /* 0x0000001082827819 */ /* 0x000fe200000006ff */
[----:B------:R-:W-:Y:S01]  /*0c60*/  FMUL.FTZ R14, R7, R14 ;  /* 0x0000000e070e7220 */ /* 0x000fe20000410000 */
[----:B------:R-:W-:Y:S01]  /*0c70*/  FADD.FTZ R127, R128, R11 ;  /* 0x0000000b807f7221 */ /* 0x000fe20000010000 */
[----:B------:R-:W-:-:S02]  /*0c80*/  FFMA.FTZ R128, R8, R11, R13 ;  /* 0x0000000b08807223 */ /* 0x000fc4000001000d */
[----:B------:R-:W-:Y:S01]  /*0c90*/  FADD.FTZ R67, R67, R130 ;  /* 0x0000008243437221 */ /* 0x000fe20000010000 */
[-C--:B------:R-:W-:Y:S01]  /*0ca0*/  FFMA.FTZ R95, R14, R130.reuse, R95 ;  /* 0x000000820e5f7223 */ /* 0x080fe2000001005f */
[----:B------:R-:W-:Y:S01]  /*0cb0*/  FMUL.FTZ R13, R123, R130 ;  /* 0x000000827b0d7220 */ /* 0x000fe20000410000 */
[----:B------:R-:W-:Y:S01]  /*0cc0*/  FADD.FTZ R130, R127, R12 ;  /* 0x0000000c7f827221 */ /* 0x000fe20000010000 */
[----:B------:R-:W-:-:S03]  /*0cd0*/  FFMA.FTZ R127, R9, R12, R128 ;  /* 0x0000000c097f7223 */ /* 0x000fc60000010080 */
[----:B------:R-:W-:Y:S01]  /*0ce0*/  FADD.FTZ R139, R130, R13 ;  /* 0x0000000d828b7221 */ /* 0x000fe20000010000 */
[----:B------:R-:W-:-:S07]  /*0cf0*/  FFMA.FTZ R138, R14, R13, R127 ;  /* 0x0000000d0e8a7223 */ /* 0x000fce000001007f */
.L_x_2809:
[----:B----4-:R-:W-:Y:S05]  /*0d00*/  BSYNC.RECONVERGENT B1 ;  /* 0x0000000000017941 */ /* 0x010fea0003800200 */
.L_x_2808:
        /* <DEDUP_REMOVED lines=16> */
[----:B--2---:R-:W-:Y:S01]  /*0e10*/  MOV R15, R18 ;  /* 0x00000012000f7202 */ /* 0x004fe20000000f00 */
[--C-:B------:R-:W-:Y:S01]  /*0e20*/  IMAD.MOV.U32 R127, RZ, RZ, R19.reuse ;  /* 0x000000ffff7f7224 */ /* 0x100fe200078e0013 */
[--C-:B------:R-:W-:Y:S02]  /*0e30*/  SHF.R.U64 R22, R18, 0x10, R19.reuse ;  /* 0x0000001012167819 */ /* 0x100fe40000001213 */
[----:B------:R-:W-:Y:S02]  /*0e40*/  SHF.R.U32.HI R130, RZ, 0x10, R19 ;  /* 0x00000010ff827819 */ /* 0x000fe40000011613 */
[----:B---3--:R-:W-:-:S02]  /*0e50*/  SHF.R.U64 R18, R16, 0x10, R17 ;  /* 0x0000001010127819 */ /* 0x008fc40000001211 */
[----:B------:R-:W-:Y:S02]  /*0e60*/  SHF.L.U32 R19, R16, 0x10, RZ ;  /* 0x0000001010137819 */ /* 0x000fe400000006ff */
[----:B------:R-:W-:Y:S02]  /*0e70*/  SHF.R.U32.HI R16, RZ, 0x10, R17 ;  /* 0x00000010ff107819 */ /* 0x000fe40000011611 */
[----:B------:R-:W-:Y:S01]  /*0e80*/  SHF.L.U32 R129, R17, 0x10, RZ ;  /* 0x0000001011817819 */ /* 0x000fe200000006ff */
[----:B------:R-:W-:Y:S01]  /*0e90*/  IMAD.U32 R17, R15, 0x10000, RZ ;  /* 0x000100000f117824 */ /* 0x000fe200078e00ff */
[----:B------:R-:W-:Y:S01]  /*0ea0*/  SHF.L.U32 R15, R18, 0x10, RZ ;  /* 0x00000010120f7819 */ /* 0x000fe200000006ff */
[----:B------:R-:W-:Y:S01]  /*0eb0*/  FADD.FTZ R18, -R124, R19 ;  /* 0x000000137c127221 */ /* 0x000fe20000010100 */
[----:B------:R-:W-:-:S03]  /*0ec0*/  SHF.L.U32 R22, R22, 0x10, RZ ;  /* 0x0000001016167819 */ /* 0x000fc600000006ff */
[----:B0-----:R-:W-:Y:S01]  /*0ed0*/  FADD.FTZ R20, -R124, R15 ;  /* 0x0000000f7c147221 */ /* 0x001fe20000010100 */
[----:B------:R-:W-:Y:S01]  /*0ee0*/  SHF.L.U32 R21, R16, 0x10, RZ ;  /* 0x0000001010157819 */ /* 0x000fe200000006ff */
[C---:B-----5:R-:W-:Y:S01]  /*0ef0*/  FMUL.FTZ R15, R7.reuse, R18 ;  /* 0x00000012070f7220 */ /* 0x060fe20000410000 */
[----:B------:R-:W-:Y:S01]  /*0f00*/  FADD.FTZ R128, -R124, R129 ;  /* 0x000000817c807221 */ /* 0x000fe20000010100 */
[----:B------:R-:W-:Y:S01]  /*0f10*/  FMUL.FTZ R16, R7, R20 ;  /* 0x0000001407107220 */ /* 0x000fe20000410000 */
[-C--:B------:R-:W-:Y:S01]  /*0f20*/  FMUL.FTZ R18, R116, R17.reuse ;  /* 0x0000001174127220 */ /* 0x080fe20000410000 */
[----:B------:R-:W-:Y:S01]  /*0f30*/  FADD.FTZ R60, R60, R17 ;  /* 0x000000113c3c7221 */ /* 0x000fe20000010000 */
[----:B------:R-:W-:Y:S01]  /*0f40*/  FFMA.FTZ R88, R15, R17, R88 ;  /* 0x000000110f587223 */ /* 0x000fe20000010058 */
[----:B------:R-:W-:Y:S01]  /*0f50*/  FADD.FTZ R61, R61, R22 ;  /* 0x000000163d3d7221 */ /* 0x000fe20000010000 */
[-C--:B------:R-:W-:Y:S01]  /*0f60*/  FFMA.FTZ R89, R16, R22.reuse, R89 ;  /* 0x0000001610597223 */ /* 0x080fe20000010059 */
[----:B------:R-:W-:Y:S01]  /*0f70*/  FMUL.FTZ R19, R117, R22 ;  /* 0x0000001675137220 */ /* 0x000fe20000410000 */
[----:B------:R-:W-:-:S02]  /*0f80*/  IMAD.U32 R127, R127, 0x10000, RZ ;  /* 0x000100007f7f7824 */ /* 0x000fc400078e00ff */
[----:B------:R-:W-:Y:S01]  /*0f90*/  FMUL.FTZ R17, R7, R128 ;  /* 0x0000008007117220 */ /* 0x000fe20000410000 */
[----:B------:R-:W-:Y:S01]  /*0fa0*/  FADD.FTZ R22, -R124, R21 ;  /* 0x000000157c167221 */ /* 0x000fe20000010100 */
[----:B------:R-:W-:Y:S01]  /*0fb0*/  FADD.FTZ R128, R139, R18 ;  /* 0x000000128b807221 */ /* 0x000fe20000010000 */
[----:B------:R-:W-:Y:S01]  /*0fc0*/  FFMA.FTZ R21, R15, R18, R138 ;  /* 0x000000120f157223 */ /* 0x000fe2000001008a */
[----:B------:R-:W-:Y:S01]  /*0fd0*/  SHF.L.U32 R130, R130, 0x10, RZ ;  /* 0x0000001082827819 */ /* 0x000fe200000006ff */
[----:B------:R-:W-:Y:S01]  /*0fe0*/  FADD.FTZ R62, R62, R127 ;  /* 0x0000007f3e3e7221 */ /* 0x000fe20000010000 */
[-C--:B------:R-:W-:Y:S01]  /*0ff0*/  FFMA.FTZ R90, R17, R127.reuse, R90 ;  /* 0x0000007f115a7223 */ /* 0x080fe2000001005a */
[----:B------:R-:W-:Y:S01]  /*1000*/  FMUL.FTZ R20, R118, R127 ;  /* 0x0000007f76147220 */ /* 0x000fe20000410000 */
        /* <DEDUP_REMOVED lines=10> */
.L_x_2811:
[----:B------:R-:W-:Y:S05]  /*10b0*/  BSYNC.RECONVERGENT B1 ;  /* 0x0000000000017941 */ /* 0x000fea0003800200 */
.L_x_2810:
        /* <DEDUP_REMOVED lines=57> */
.L_x_2813:
[----:B------:R-:W-:Y:S05]  /*1450*/  BSYNC.RECONVERGENT B1 ;  /* 0x0000000000017941 */ /* 0x000fea0003800200 */
.L_x_2812:
        /* <DEDUP_REMOVED lines=13> */
[----:B------:R-:W-:Y:S01]  /*1530*/  IADD3 R126, PT, PT, R126, 0x100, RZ ;  /* 0x000001007e7e7810 */ /* 0x000fe20007ffe0ff */
[----:B------:R-:W-:Y:S01]  /*1540*/  VIADD R125, R125, 0x100 ;  /* 0x000001007d7d7836 */ /* 0x000fe20000000000 */
        /* <DEDUP_REMOVED lines=42> */
.L_x_2815:
[----:B------:R-:W-:Y:S05]  /*17f0*/  BSYNC.RECONVERGENT B1 ;  /* 0x0000000000017941 */ /* 0x000fea0003800200 */
.L_x_2814:
        /* <DEDUP_REMOVED lines=15> */
[----:B--2---:R-:W-:Y:S02]  /*18f0*/  MOV R39, R130 ;  /* 0x0000008200277202 */ /* 0x004fe40000000f00 */
[----:B------:R-:W-:Y:S02]  /*1900*/  SHF.R.U64 R136, R130, 0x10, R131 ;  /* 0x0000001082887819 */ /* 0x000fe40000001283 */
[----:B------:R-:W-:Y:S02]  /*1910*/  SHF.L.U32 R127, R39, 0x10, RZ ;  /* 0x00000010277f7819 */ /* 0x000fe400000006ff */
[C---:B---3--:R-:W-:Y:S02]  /*1920*/  SHF.R.U64 R130, R128.reuse, 0x10, R129 ;  /* 0x0000001080827819 */ /* 0x048fe40000001281 */
[----:B------:R-:W-:-:S02]  /*1930*/  SHF.L.U32 R137, R128, 0x10, RZ ;  /* 0x0000001080897819 */ /* 0x000fc400000006ff */
[----:B------:R-:W-:Y:S02]  /*1940*/  SHF.L.U32 R39, R130, 0x10, RZ ;  /* 0x0000001082277819 */ /* 0x000fe400000006ff */
[----:B------:R-:W-:Y:S01]  /*1950*/  MOV R134, R131 ;  /* 0x0000008300867202 */ /* 0x000fe20000000f00 */
[----:B------:R-:W-:Y:S01]  /*1960*/  IMAD.U32 R141, R129, 0x10000, RZ ;  /* 0x00010000818d7824 */ /* 0x000fe200078e00ff */
[----:B------:R-:W-:Y:S01]  /*1970*/  SHF.R.U32.HI R135, RZ, 0x10, R131 ;  /* 0x00000010ff877819 */ /* 0x000fe20000011683 */
[C---:B------:R-:W-:Y:S01]  /*1980*/  FADD.FTZ R140, -R124.reuse, R39 ;  /* 0x000000277c8c7221 */ /* 0x040fe20000010100 */
[----:B------:R-:W-:Y:S01]  /*1990*/  SHF.R.U32.HI R131, RZ, 0x10, R129 ;  /* 0x00000010ff837819 */ /* 0x000fe20000011681 */
[----:B0-----:R-:W-:Y:S01]  /*19a0*/  FADD.FTZ R132, -R124, R137 ;  /* 0x000000897c847221 */ /* 0x001fe20000010100 */
[----:B------:R-:W-:Y:S01]  /*19b0*/  SHF.L.U32 R128, R136, 0x10, RZ ;  /* 0x0000001088807819 */ /* 0x000fe200000006ff */
[----:B------:R-:W-:Y:S02]  /*19c0*/  IMAD.U32 R129, R134, 0x10000, RZ ;  /* 0x0001000086817824 */ /* 0x000fe400078e00ff */
[----:B------:R-:W-:Y:S01]  /*19d0*/  FADD.FTZ R134, -R124, R141 ;  /* 0x0000008d7c867221 */ /* 0x000fe20000010100 */
[----:B------:R-:W-:Y:S01]  /*19e0*/  SHF.L.U32 R131, R131, 0x10, RZ ;  /* 0x0000001083837819 */ /* 0x000fe200000006ff */
[C---:B-----5:R-:W-:Y:S01]  /*19f0*/  FMUL.FTZ R140, R7.reuse, R140 ;  /* 0x0000008c078c7220 */ /* 0x060fe20000410000 */
[C---:B------:R-:W-:Y:S01]  /*1a00*/  FMUL.FTZ R39, R7.reuse, R132 ;  /* 0x0000008407277220 */ /* 0x040fe20000410000 */
[-C--:B------:R-:W-:Y:S01]  /*1a10*/  FMUL.FTZ R142, R104, R127.reuse ;  /* 0x0000007f688e7220 */ /* 0x080fe20000410000 */
[----:B------:R-:W-:Y:S01]  /*1a20*/  FMUL.FTZ R141, R7, R134 ;  /* 0x00000086078d7220 */ /* 0x000fe20000410000 */
[----:B------:R-:W-:Y:S01]  /*1a30*/  FADD.FTZ R49, R49, R128 ;  /* 0x0000008031317221 */ /* 0x000fe20000010000 */
[-C--:B------:R-:W-:Y:S01]  /*1a40*/  FFMA.FTZ R77, R140, R128.reuse, R77 ;  /* 0x000000808c4d7223 */ /* 0x080fe2000001004d */
[----:B------:R-:W-:Y:S01]  /*1a50*/  FMUL.FTZ R143, R105, R128 ;  /* 0x00000080698f7220 */ /* 0x000fe20000410000 */
[----:B------:R-:W-:Y:S01]  /*1a60*/  FADD.FTZ R48, R48, R127 ;  /* 0x0000007f30307221 */ /* 0x000fe20000010000 */
[----:B------:R-:W-:Y:S01]  /*1a70*/  FFMA.FTZ R76, R39, R127, R76 ;  /* 0x0000007f274c7223 */ /* 0x000fe2000001004c */
        /* <DEDUP_REMOVED lines=17> */
.L_x_2817:
[----:B------:R-:W-:Y:S05]  /*1b90*/  BSYNC.RECONVERGENT B1 ;  /* 0x0000000000017941 */ /* 0x000fea0003800200 */
.L_x_2816:
        /* <DEDUP_REMOVED lines=17> */
[C---:B---3--:R-:W-:Y:S02]  /*1cb0*/  SHF.R.U64 R130, R128.reuse, 0x10, R129 ;  /* 0x0000001080827819 */ /* 0x048fe40000001281 */
[----:B------:R-:W-:Y:S02]  /*1cc0*/  SHF.L.U32 R137, R128, 0x10, RZ ;  /* 0x0000001080897819 */ /* 0x000fe400000006ff */
[----:B0-----:R-:W-:-:S02]  /*1cd0*/  SHF.L.U32 R133, R130, 0x10, RZ ;  /* 0x0000001082857819 */ /* 0x001fc400000006ff */
[----:B------:R-:W-:Y:S01]  /*1ce0*/  MOV R134, R131 ;  /* 0x0000008300867202 */ /* 0x000fe20000000f00 */
[----:B------:R-:W-:Y:S01]  /*1cf0*/  IMAD.U32 R147, R129, 0x10000, RZ ;  /* 0x0001000081937824 */ /* 0x000fe200078e00ff */
[----:B------:R-:W-:Y:S01]  /*1d00*/  SHF.R.U32.HI R135, RZ, 0x10, R131 ;  /* 0x00000010ff877819 */ /* 0x000fe20000011683 */
[C---:B------:R-:W-:Y:S01]  /*1d10*/  FADD.FTZ R148, -R124.reuse, R133 ;  /* 0x000000857c947221 */ /* 0x040fe20000010100 */
[----:B------:R-:W-:Y:S01]  /*1d20*/  SHF.R.U32.HI R131, RZ, 0x10, R129 ;  /* 0x00000010ff837819 */ /* 0x000fe20000011681 */
[----:B------:R-:W-:Y:S01]  /*1d30*/  FADD.FTZ R132, -R124, R137 ;  /* 0x000000897c847221 */ /* 0x000fe20000010100 */
[----:B------:R-:W-:Y:S01]  /*1d40*/  SHF.L.U32 R127, R127, 0x10, RZ ;  /* 0x000000107f7f7819 */ /* 0x000fe200000006ff */
[----:B------:R-:W-:Y:S01]  /*1d50*/  IMAD.U32 R129, R134, 0x10000, RZ ;  /* 0x0001000086817824 */ /* 0x000fe200078e00ff */
[----:B------:R-:W-:Y:S01]  /*1d60*/  SHF.L.U32 R128, R136, 0x10, RZ ;  /* 0x0000001088807819 */ /* 0x000fe200000006ff */
        /* <DEDUP_REMOVED lines=28> */
.L_x_2819:
[----:B------:R-:W-:Y:S05]  /*1f30*/  BSYNC.RECONVERGENT B1 ;  /* 0x0000000000017941 */ /* 0x000fea0003800200 */
.L_x_2818:
        /* <DEDUP_REMOVED lines=12> */
[C-C-:B--2---:R-:W-:Y:S02]  /*2000*/  SHF.R.U64 R134, R130.reuse, 0x10, R131.reuse ;  /* 0x0000001082867819 */ /* 0x144fe40000001283 */
[----:B------:R-:W-:Y:S02]  /*2010*/  SHF.L.U32 R125, R130, 0x10, RZ ;  /* 0x00000010827d7819 */ /* 0x000fe400000006ff */
[----:B------:R-:W-:Y:S02]  /*2020*/  SHF.R.U32.HI R135, RZ, 0x10, R131 ;  /* 0x00000010ff877819 */ /* 0x000fe40000011683 */
[----:B------:R-:W-:Y:S02]  /*2030*/  SHF.L.U32 R133, R131, 0x10, RZ ;  /* 0x0000001083857819 */ /* 0x000fe400000006ff */
[----:B------:R-:W-:Y:S02]  /*2040*/  SHF.L.U32 R131, R134, 0x10, RZ ;  /* 0x0000001086837819 */ /* 0x000fe400000006ff */
[----:B---3--:R-:W-:-:S02]  /*2050*/  MOV R130, R126 ;  /* 0x0000007e00827202 */ /* 0x008fc40000000f00 */
[----:B------:R-:W-:Y:S01]  /*2060*/  SHF.R.U64 R136, R126, 0x10, R127 ;  /* 0x000000107e887819 */ /* 0x000fe2000000127f */
[C---:B------:R-:W-:Y:S01]  /*2070*/  FADD.FTZ R126, -R124.reuse, R125 ;  /* 0x0000007d7c7e7221 */ /* 0x040fe20000010100 */
[----:B------:R-:W-:Y:S01]  /*2080*/  SHF.L.U32 R135, R135, 0x10, RZ ;  /* 0x0000001087877819 */ /* 0x000fe200000006ff */
[----:B------:R-:W-:Y:S01]  /*2090*/  FADD.FTZ R156, -R124, R131 ;  /* 0x000000837c9c7221 */ /* 0x000fe20000010100 */
[----:B------:R-:W-:Y:S01]  /*20a0*/  SHF.L.U32 R125, R130, 0x10, RZ ;  /* 0x00000010827d7819 */ /* 0x000fe200000006ff */
[----:B------:R-:W-:Y:S02]  /*20b0*/  IMAD.MOV.U32 R132, RZ, RZ, R127 ;  /* 0x000000ffff847224 */ /* 0x000fe400078e007f */
[C---:B0-----:R-:W-:Y:S01]  /*20c0*/  FADD.FTZ R128, -R124.reuse, R133 ;  /* 0x000000857c807221 */ /* 0x041fe20000010100 */
[----:B------:R-:W-:Y:S01]  /*20d0*/  FADD.FTZ R162, -R124, R135 ;  /* 0x000000877ca27221 */ /* 0x000fe20000010100 */
[----:B------:R-:W-:Y:S02]  /*20e0*/  IMAD.U32 R124, R136, 0x10000, RZ ;  /* 0x00010000887c7824 */ /* 0x000fe400078e00ff */
[C---:B-----5:R-:W-:Y:S01]  /*20f0*/  FMUL.FTZ R156, R7.reuse, R156 ;  /* 0x0000009c079c7220 */ /* 0x060fe20000410000 */
[----:B------:R-:W-:Y:S01]  /*2100*/  FMUL.FTZ R155, R7, R126 ;  /* 0x0000007e079b7220 */ /* 0x000fe20000410000 */
[-C--:B------:R-:W-:Y:S01]  /*2110*/  FMUL.FTZ R158, R96, R125.reuse ;  /* 0x0000007d609e7220 */ /* 0x080fe20000410000 */
[----:B------:R-:W-:Y:S01]  /*2120*/  SHF.R.U32.HI R134, RZ, 0x10, R127 ;  /* 0x00000010ff867819 */ /* 0x000fe2000001167f */
[----:B------:R-:W-:Y:S01]  /*2130*/  FADD.FTZ R41, R41, R124 ;  /* 0x0000007c29297221 */ /* 0x000fe20000010000 */
[----:B------:R-:W-:Y:S01]  /*2140*/  SHF.L.U32 R127, R132, 0x10, RZ ;  /* 0x00000010847f7819 */ /* 0x000fe200000006ff */
[-C--:B------:R-:W-:Y:S01]  /*2150*/  FFMA.FTZ R69, R156, R124.reuse, R69 ;  /* 0x0000007c9c457223 */ /* 0x080fe20000010045 */
[----:B------:R-:W-:Y:S01]  /*2160*/  FMUL.FTZ R157, R97, R124 ;  /* 0x0000007c619d7220 */ /* 0x000fe20000410000 */
[----:B------:R-:W-:Y:S01]  /*2170*/  FMUL.FTZ R159, R7, R128 ;  /* 0x00000080079f7220 */ /* 0x000fe20000410000 */
[----:B------:R-:W-:Y:S01]  /*2180*/  FADD.FTZ R40, R40, R125 ;  /* 0x0000007d28287221 */ /* 0x000fe20000010000 */
[----:B------:R-:W-:Y:S01]  /*2190*/  FFMA.FTZ R68, R155, R125, R68 ;  /* 0x0000007d9b447223 */ /* 0x000fe20000010044 */
[----:B------:R-:W-:Y:S01]  /*21a0*/  FADD.FTZ R124, R139, R158 ;  /* 0x0000009e8b7c7221 */ /* 0x000fe20000010000 */
[----:B------:R-:W-:Y:S01]  /*21b0*/  FFMA.FTZ R125, R155, R158, R138 ;  /* 0x0000009e9b7d7223 */ /* 0x000fe2000001008a */
[----:B------:R-:W-:Y:S01]  /*21c0*/  FADD.FTZ R42, R42, R127 ;  /* 0x0000007f2a2a7221 */ /* 0x000fe20000010000 */
[-C--:B------:R-:W-:Y:S01]  /*21d0*/  FFMA.FTZ R70, R159, R127.reuse, R70 ;  /* 0x0000007f9f467223 */ /* 0x080fe20000010046 */
        /* <DEDUP_REMOVED lines=12> */
[----:B------:R-:W-:Y:S06]  /*22a0*/  BRA `(.L_x_2820) ;  /* 0x0000000000b07947 */ /* 0x000fec0003800000 */
.L_x_2807:
        /* <DEDUP_REMOVED lines=44> */
.L_x_2820:
[----:B----4-:R-:W-:Y:S05]  /*2570*/  BSYNC.RECONVERGENT B0 ;  /* 0x0000000000007941 */ /* 0x010fea0003800200 */
.L_x_2806:
        /* <DEDUP_REMOVED lines=31> */
.L_x_2822:
[----:B------:R-:W-:Y:S05]  /*2770*/  BSYNC.RECONVERGENT B0 ;  /* 0x0000000000007941 */ /* 0x000fea0003800200 */
.L_x_2821:
[----:B------:R-:W1:Y:S08]  /*2780*/  S2UR UR5, SR_CgaCtaId ;  /* 0x00000000000579c3 */ /* 0x000e700000008800 */
[----:B------:R-:W-:Y:S01]  /*2790*/  BAR.SYNC.DEFER_BLOCKING 0x0 ;  /* 0x0000000000007b1d */ /* 0x000fe20000010000 */
[----:B-----5:R-:W-:Y:S02]  /*27a0*/  ISETP.GE.AND P0, PT, R185, 0x1, PT ;  /* 0x00000001b900780c */ /* 0x020fe40003f06270 */
[----:B------:R-:W-:-:S02]  /*27b0*/  ISETP.GE.U32.AND P3, PT, R4, 0x100, PT ;  /* 0x000001000400780c */ /* 0x000fc40003f66070 */
[----:B------:R-:W-:Y:S01]  /*27c0*/  ISETP.NE.AND P2, PT, RZ, UR9, PT ;  /* 0x00000009ff007c0c */ /* 0x000fe2000bf45270 */
[----:B------:R-:W-:Y:S01]  /*27d0*/  UMOV UR4, 0x400 ;  /* 0x0000040000047882 */ /* 0x000fe20000000000 */
[----:B------:R-:W-:Y:S07]  /*27e0*/  BSSY.RECONVERGENT B0, `(.L_x_2823) ;  /* 0x00000ea000007945 */ /* 0x000fee0003800200 */
[----:B------:R-:W-:-:S05]  /*27f0*/  @P0 IADD3 R185, PT, PT, R185, -0x1, RZ ;  /* 0xffffffffb9b90810 */ /* 0x000fca0007ffe0ff */
[----:B------:R-:W-:Y:S01]  /*2800*/  @P0 IMAD R185, R185, R2, RZ ;  /* 0x00000002b9b90224 */ /* 0x000fe200078e02ff */
        /* <DEDUP_REMOVED lines=15> */
[----:B------:R-:W-:Y:S02]  /*2900*/  IMAD.MOV.U32 R125, RZ, RZ, R186 ;  /* 0x000000ffff7d7224 */ /* 0x000fe400078e00ba */
[----:B------:R-:W-:Y:S01]  /*2910*/  FADD.FTZ R187, R126, R187 ;  /* 0x000000bb7ebb7221 */ /* 0x000fe20000010000 */
[----:B------:R-:W-:Y:S01]  /*2920*/  FADD.FTZ R124, R127, R124 ;  /* 0x0000007c7f7c7221 */ /* 0x000fe20000010000 */
[----:B------:R-:W-:-:S02]  /*2930*/  @P0 SHF.R.S32.HI R126, RZ, 0x1f, R185 ;  /* 0x0000001fff7e0819 */ /* 0x000fc400000114b9 */
[----:B-1----:R-:W-:Y:S01]  /*2940*/  FADD.FTZ R187, R187, R128 ;  /* 0x00000080bbbb7221 */ /* 0x002fe20000010000 */
[----:B------:R-:W-:Y:S01]  /*2950*/  FADD.FTZ R124, R124, R129 ;  /* 0x000000817c7c7221 */ /* 0x000fe20000010000 */
[----:B------:R-:W-:Y:S02]  /*2960*/  @P0 LEA.HI R185, R126, R185, RZ, 0x2 ;  /* 0x000000b97eb90211 */ /* 0x000fe400078f10ff */
[----:B------:R-:W-:Y:S01]  /*2970*/  FADD.FTZ R187, R130, R187 ;  /* 0x000000bb82bb7221 */ /* 0x000fe20000010000 */
[----:B------:R-:W-:-:S03]  /*2980*/  FADD.FTZ R124, R131, R124 ;  /* 0x0000007c837c7221 */ /* 0x000fc60000010000 */
[----:B--2---:R-:W-:Y:S01]  /*2990*/  FADD.FTZ R187, R187, R132 ;  /* 0x00000084bbbb7221 */ /* 0x004fe20000010000 */
[----:B------:R-:W-:Y:S01]  /*29a0*/  FADD.FTZ R124, R124, R133 ;  /* 0x000000857c7c7221 */ /* 0x000fe20000010000 */
[----:B------:R-:W-:Y:S02]  /*29b0*/  P2R R132, PR, RZ, 0x8 ;  /* 0x00000008ff847803 */ /* 0x000fe40000000000 */
[----:B------:R-:W-:Y:S01]  /*29c0*/  FADD.FTZ R187, R134, R187 ;  /* 0x000000bb86bb7221 */ /* 0x000fe20000010000 */
[----:B------:R-:W-:-:S03]  /*29d0*/  FADD.FTZ R124, R135, R124 ;  /* 0x0000007c877c7221 */ /* 0x000fc60000010000 */
[----:B---3--:R-:W-:Y:S01]  /*29e0*/  FADD.FTZ R187, R187, R136 ;  /* 0x00000088bbbb7221 */ /* 0x008fe20000010000 */
[----:B------:R-:W-:-:S03]  /*29f0*/  FADD.FTZ R124, R124, R137 ;  /* 0x000000897c7c7221 */ /* 0x000fc60000010000 */
[----:B------:R-:W-:Y:S01]  /*2a00*/  FADD.FTZ R127, R138, R187 ;  /* 0x000000bb8a7f7221 */ /* 0x000fe20000010000 */
[----:B------:R-:W-:Y:S01]  /*2a10*/  FADD.FTZ R126, R139, R124 ;  /* 0x0000007c8b7e7221 */ /* 0x000fe20000010000 */
[----:B------:R-:W-:Y:S01]  /*2a20*/  HFMA2 R124, -RZ, RZ, 0, 0 ;  /* 0x00000000ff7c7431 */ /* 0x000fe200000001ff */
[----:B------:R-:W-:Y:S01]  /*2a30*/  @P0 LEA.HI.SX32 R124, R185, R0, 0x1e ;  /* 0x00000000b97c0211 */ /* 0x000fe200078ff2ff */
        /* <DEDUP_REMOVED lines=21> */
.L_x_2827:
        /* <DEDUP_REMOVED lines=9> */
.L_x_2828:
        /* <DEDUP_REMOVED lines=9> */
.L_x_2829:
        /* <DEDUP_REMOVED lines=10> */
.L_x_2826:
        /* <DEDUP_REMOVED lines=41> */
.L_x_2825:
        /* <DEDUP_REMOVED lines=38> */
[----:B------:R-:W-:-:S04]  /*3240*/  F2FP.BF16.F32.PACK_AB R128, RZ, R128 ;  /* 0x00000080ff80723e */ /* 0x000fc800000010ff */
[----:B------:R-:W-:Y:S01]  /*3250*/  PRMT R166, R128, 0x7610, R166 ;  /* 0x0000761080a67816 */ /* 0x000fe200000000a6 */
[----:B------:R-:W-:Y:S06]  /*3260*/  BRA `(.L_x_2830) ;  /* 0x0000000000ac7947 */ /* 0x000fec0003800000 */
.L_x_2831:
        /* <DEDUP_REMOVED lines=43> */
.L_x_2830:
        /* <DEDUP_REMOVED lines=11> */
.L_x_2832:
        /* <DEDUP_REMOVED lines=9> */
.L_x_2833:
[----:B------:R-:W-:Y:S02]  /*3660*/  IADD3 R125, PT, PT, R125, 0x100, RZ ;  /* 0x000001007d7d7810 */ /* 0x000fe40007ffe0ff */
[----:B------:R-:W-:-:S07]  /*3670*/  IADD3 R124, PT, PT, R124, 0x100, RZ ;  /* 0x000001007c7c7810 */ /* 0x000fce0007ffe0ff */
.L_x_2824:
[----:B------:R-:W-:Y:S05]  /*3680*/  BSYNC.RECONVERGENT B0 ;  /* 0x0000000000007941 */ /* 0x000fea0003800200 */
.L_x_2823:
        /* <DEDUP_REMOVED lines=53> */
.L_x_2837:
        /* <DEDUP_REMOVED lines=36> */
.L_x_2836:
        /* <DEDUP_REMOVED lines=23> */
[----:B------:R-:W-:Y:S01]  /*3d90*/  PRMT R167, R128, 0x7610, R167 ;  /* 0x0000761080a77816 */ /* 0x000fe200000000a7 */
[----:B0-----:R-:W-:Y:S01]  /*3da0*/  @P0 FMUL.FTZ R131, R130, R137 ;  /* 0x0000008982830220 */ /* 0x001fe20000410000 */
[----:B------:R-:W-:Y:S01]  /*3db0*/  @P0 F2FP.BF16.F32.PACK_AB R137, RZ, R129 ;  /* 0x00000081ff89023e */ /* 0x000fe200000010ff */
[----:B------:R-:W-:Y:S01]  /*3dc0*/  FMUL.FTZ R129, R7, R136 ;  /* 0x0000008807817220 */ /* 0x000fe20000410000 */
[----:B------:R-:W-:Y:S02]  /*3dd0*/  F2FP.BF16.F32.PACK_AB R130, RZ, R130 ;  /* 0x00000082ff82723e */ /* 0x000fe400000010ff */
[----:B------:R-:W-:Y:S02]  /*3de0*/  @P0 F2FP.BF16.F32.PACK_AB R131, RZ, R131 ;  /* 0x00000083ff83023e */ /* 0x000fe400000010ff */
[----:B------:R-:W-:Y:S01]  /*3df0*/  FSEL R129, R129, RZ, P1 ;  /* 0x000000ff81817208 */ /* 0x000fe20000800000 */
[----:B-1----:R-:W-:Y:S01]  /*3e00*/  @P0 FMUL.FTZ R135, R134, R139 ;  /* 0x0000008b86870220 */ /* 0x002fe20000410000 */
        /* <DEDUP_REMOVED lines=13> */
.L_x_2839:
        /* <DEDUP_REMOVED lines=9> */
.L_x_2840:
        /* <DEDUP_REMOVED lines=9> */
.L_x_2841:
        /* <DEDUP_REMOVED lines=9> */
.L_x_2842:
        /* <DEDUP_REMOVED lines=9> */
.L_x_2838:
        /* <DEDUP_REMOVED lines=9> */
.L_x_2843:
        /* <DEDUP_REMOVED lines=9> */
.L_x_2844:
[----:B------:R-:W-:Y:S01]  /*4240*/  IADD3 R125, PT, PT, R125, 0x100, RZ ;  /* 0x000001007d7d7810 */ /* 0x000fe20007ffe0ff */
[----:B------:R-:W-:-:S07]  /*4250*/  VIADD R124, R124, 0x100 ;  /* 0x000001007c7c7836 */ /* 0x000fce0000000000 */
.L_x_2835:
[----:B------:R-:W-:Y:S05]  /*4260*/  BSYNC.RECONVERGENT B0 ;  /* 0x0000000000007941 */ /* 0x000fea0003800200 */
.L_x_2834:
        /* <DEDUP_REMOVED lines=11> */
[C-C-:B0123--:R-:W-:Y:S02]  /*4320*/  SHF.R.U64 R130, R178.reuse, 0x10, R179.reuse ;  /* 0x00000010b2827819 */ /* 0x14ffe400000012b3 */
        /* <DEDUP_REMOVED lines=13> */
[----:B------:R-:W-:Y:S02]  /*4400*/  IMAD.U32 R138, R138, 0x10000, RZ ;  /* 0x000100008a8a7824 */ /* 0x000fe400078e00ff */
[C---:B------:R-:W-:Y:S01]  /*4410*/  @P1 FFMA.FTZ R128, R7.reuse, R129, R128 ;  /* 0x0000008107801223 */ /* 0x040fe20000010080 */
[C---:B------:R-:W-:Y:S01]  /*4420*/  @P1 FFMA.FTZ R130, R7.reuse, R131, R130 ;  /* 0x0000008307821223 */ /* 0x040fe20000010082 */
[----:B------:R-:W-:Y:S01]  /*4430*/  @P1 FFMA.FTZ R136, R7, R135, R136 ;  /* 0x0000008707881223 */ /* 0x000fe20000010088 */
[----:B------:R-:W-:Y:S01]  /*4440*/  @P1 FADD.FTZ R168, R29, -R168 ;  /* 0x800000a81da81221 */ /* 0x000fe20000010000 */
[----:B----4-:R-:W-:Y:S01]  /*4450*/  @P0 FMUL.FTZ R129, R128, R137 ;  /* 0x0000008980810220 */ /* 0x010fe20000410000 */
        /* <DEDUP_REMOVED lines=21> */
.L_x_2848:
        /* <DEDUP_REMOVED lines=36> */
.L_x_2847:
        /* <DEDUP_REMOVED lines=44> */
.L_x_2850:
        /* <DEDUP_REMOVED lines=9> */
.L_x_2851:
        /* <DEDUP_REMOVED lines=9> */
.L_x_2852:
        /* <DEDUP_REMOVED lines=9> */
.L_x_2853:
        /* <DEDUP_REMOVED lines=9> */
.L_x_2849:
        /* <DEDUP_REMOVED lines=9> */
.L_x_2854:
        /* <DEDUP_REMOVED lines=9> */
.L_x_2855:
[----:B------:R-:W-:Y:S02]  /*4e10*/  IADD3 R125, PT, PT, R125, 0x100, RZ ;  /* 0x000001007d7d7810 */ /* 0x000fe40007ffe0ff */
[----:B------:R-:W-:-:S07]  /*4e20*/  IADD3 R124, PT, PT, R124, 0x100, RZ ;  /* 0x000001007c7c7810 */ /* 0x000fce0007ffe0ff */
.L_x_2846:
[----:B------:R-:W-:Y:S05]  /*4e30*/  BSYNC.RECONVERGENT B0 ;  /* 0x0000000000007941 */ /* 0x000fea0003800200 */
.L_x_2845:
        /* <DEDUP_REMOVED lines=52> */
.L_x_2859:
        /* <DEDUP_REMOVED lines=36> */
.L_x_2858:
        /* <DEDUP_REMOVED lines=44> */
.L_x_2861:
        /* <DEDUP_REMOVED lines=9> */
.L_x_2862:
        /* <DEDUP_REMOVED lines=9> */
.L_x_2863:
        /* <DEDUP_REMOVED lines=9> */
.L_x_2864:
        /* <DEDUP_REMOVED lines=9> */
.L_x_2860:
        /* <DEDUP_REMOVED lines=9> */
.L_x_2865:
        /* <DEDUP_REMOVED lines=9> */
.L_x_2866:
[----:B------:R-:W-:Y:S01]  /*59e0*/  IADD3 R125, PT, PT, R125, 0x100, RZ ;  /* 0x000001007d7d7810 */ /* 0x000fe20007ffe0ff */
[----:B------:R-:W-:-:S07]  /*59f0*/  VIADD R124, R124, 0x100 ;  /* 0x000001007c7c7836 */ /* 0x000fce0000000000 */
.L_x_2857:
[----:B------:R-:W-:Y:S05]  /*5a00*/  BSYNC.RECONVERGENT B0 ;  /* 0x0000000000007941 */ /* 0x000fea0003800200 */
.L_x_2856:
        /* <DEDUP_REMOVED lines=52> */
.L_x_2870:
        /* <DEDUP_REMOVED lines=36> */
.L_x_2869:
        /* <DEDUP_REMOVED lines=44> */
.L_x_2872:
        /* <DEDUP_REMOVED lines=9> */
.L_x_2873:
        /* <DEDUP_REMOVED lines=9> */
.L_x_2874:
        /* <DEDUP_REMOVED lines=9> */
.L_x_2875:
        /* <DEDUP_REMOVED lines=9> */
.L_x_2871:
        /* <DEDUP_REMOVED lines=9> */
.L_x_2876:
        /* <DEDUP_REMOVED lines=9> */
.L_x_2877:
[----:B------:R-:W-:Y:S02]  /*65b0*/  IADD3 R125, PT, PT, R125, 0x100, RZ ;  /* 0x000001007d7d7810 */ /* 0x000fe40007ffe0ff */
[----:B------:R-:W-:-:S07]  /*65c0*/  IADD3 R124, PT, PT, R124, 0x100, RZ ;  /* 0x000001007c7c7810 */ /* 0x000fce0007ffe0ff */
.L_x_2868:
[----:B------:R-:W-:Y:S05]  /*65d0*/  BSYNC.RECONVERGENT B0 ;  /* 0x0000000000007941 */ /* 0x000fea0003800200 */
.L_x_2867:
        /* <DEDUP_REMOVED lines=10> */
[----:B------:R-:W-:Y:S01]  /*6680*/  IMAD.U32 R136, R173, 0x10000, RZ ;  /* 0x00010000ad887824 */ /* 0x000fe200078e00ff */
[C-C-:B01234-:R-:W-:Y:S02]  /*6690*/  SHF.R.U64 R130, R172.reuse, 0x10, R173.reuse ;  /* 0x00000010ac827819 */ /* 0x15ffe400000012ad */
        /* <DEDUP_REMOVED lines=16> */
[----:B------:R-:W-:-:S05]  /*67a0*/  @P5 FFMA.FTZ R138, R7, R137, R138 ;  /* 0x00000089078a5223 */ /* 0x000fca000001008a */
[----:B------:R-:W-:Y:S02]  /*67b0*/  F2FP.BF16.F32.PACK_AB R184, RZ, R138 ;  /* 0x0000008affb8723e */ /* 0x000fe400000010ff */
[----:B------:R-:W1:Y:S08]  /*67c0*/  @P0 LDC R131, c[0x0][0x40c] ;  /* 0x00010300ff830b82 */ /* 0x000e700000000800 */
[----:B------:R-:W2:Y:S01]  /*67d0*/  @P0 LDC R135, c[0x0][0x40c] ;  /* 0x00010300ff870b82 */ /* 0x000ea20000000800 */
[----:B0-----:R-:W-:Y:S01]  /*67e0*/  @P0 FMUL.FTZ R129, R128, R129 ;  /* 0x0000008180810220 */ /* 0x001fe20000410000 */
[----:B------:R-:W-:-:S04]  /*67f0*/  F2FP.BF16.F32.PACK_AB R128, RZ, R128 ;  /* 0x00000080ff80723e */ /* 0x000fc800000010ff */
[----:B------:R-:W-:Y:S02]  /*6800*/  @P0 F2FP.BF16.F32.PACK_AB R129, RZ, R129 ;  /* 0x00000081ff81023e */ /* 0x000fe400000010ff */
[----:B------:R-:W-:Y:S01]  /*6810*/  PRMT R167, R128, 0x7610, R167 ;  /* 0x0000761080a77816 */ /* 0x000fe200000000a7 */
        /* <DEDUP_REMOVED lines=9> */
[----:B------:R-:W-:Y:S02]  /*68b0*/  PRMT R169, R136, 0x7610, R169 ;  /* 0x0000761088a97816 */ /* 0x000fe400000000a9 */
[----:B------:R-:W-:Y:S01]  /*68c0*/  @P0 PRMT R165, R134, 0x7610, R165 ;  /* 0x0000761086a50816 */ /* 0x000fe200000000a5 */
[----:B------:R-:W-:Y:S06]  /*68d0*/  @!P0 BRA `(.L_x_2882) ;  /* 0x0000000400e08947 */ /* 0x000fec0003800000 */
[----:B------:R-:W-:-:S05]  /*68e0*/  FMUL.FTZ R138, R138, UR15 ;  /* 0x0000000f8a8a7c20 */ /* 0x000fca0008410000 */
[----:B------:R-:W-:-:S04]  /*68f0*/  F2FP.BF16.F32.PACK_AB R138, RZ, R138 ;  /* 0x0000008aff8a723e */ /* 0x000fc800000010ff */
[----:B------:R-:W-:Y:S01]  /*6900*/  PRMT R166, R138, 0x7610, R166 ;  /* 0x000076108aa67816 */ /* 0x000fe200000000a6 */
[----:B------:R-:W-:Y:S06]  /*6910*/  BRA `(.L_x_2882) ;  /* 0x0000000400d07947 */ /* 0x000fec0003800000 */
.L_x_2881:
        /* <DEDUP_REMOVED lines=36> */
.L_x_2880:
        /* <DEDUP_REMOVED lines=13> */
[C---:B------:R-:W-:Y:S01]  /*6c30*/  FMUL.FTZ R135, R7.reuse, R136 ;  /* 0x0000008807877220 */ /* 0x040fe20000410000 */
[----:B------:R-:W-:Y:S01]  /*6c40*/  ISETP.GT.AND P5, PT, R6, RZ, PT ;  /* 0x000000ff0600720c */ /* 0x000fe20003fa4270 */
[----:B------:R-:W-:-:S03]  /*6c50*/  FMUL.FTZ R128, R7, R128 ;  /* 0x0000008007807220 */ /* 0x000fc60000410000 */
[----:B------:R-:W-:Y:S02]  /*6c60*/  FSEL R130, R129, RZ, P5 ;  /* 0x000000ff81827208 */ /* 0x000fe40002800000 */
[----:B------:R-:W-:Y:S01]  /*6c70*/  FSEL R134, R131, RZ, P5 ;  /* 0x000000ff83867208 */ /* 0x000fe20002800000 */
[----:B------:R-:W0:Y:S01]  /*6c80*/  @P0 LDC R129, c[0x0][0x40c] ;  /* 0x00010300ff810b82 */ /* 0x000e220000000800 */
[----:B------:R-:W-:Y:S02]  /*6c90*/  FSEL R136, R135, RZ, P5 ;  /* 0x000000ff87887208 */ /* 0x000fe40002800000 */
[----:B------:R-:W-:Y:S02]  /*6ca0*/  FSEL R128, R128, RZ, P5 ;  /* 0x000000ff80807208 */ /* 0x000fe40002800000 */
[----:B------:R-:W-:-:S03]  /*6cb0*/  F2FP.BF16.F32.PACK_AB R184, RZ, R136 ;  /* 0x00000088ffb8723e */ /* 0x000fc600000010ff */
        /* <DEDUP_REMOVED lines=22> */
.L_x_2883:
        /* <DEDUP_REMOVED lines=9> */
.L_x_2884:
        /* <DEDUP_REMOVED lines=9> */
.L_x_2885:
        /* <DEDUP_REMOVED lines=9> */
.L_x_2886:
        /* <DEDUP_REMOVED lines=9> */
.L_x_2882:
        /* <DEDUP_REMOVED lines=9> */
.L_x_2887:
        /* <DEDUP_REMOVED lines=9> */
.L_x_2888:
[----:B------:R-:W-:Y:S01]  /*7180*/  IADD3 R125, PT, PT, R125, 0x100, RZ ;  /* 0x000001007d7d7810 */ /* 0x000fe20007ffe0ff */
[----:B------:R-:W-:-:S07]  /*7190*/  VIADD R124, R124, 0x100 ;  /* 0x000001007c7c7836 */ /* 0x000fce0000000000 */
.L_x_2879:
[----:B------:R-:W-:Y:S05]  /*71a0*/  BSYNC.RECONVERGENT B0 ;  /* 0x0000000000007941 */ /* 0x000fea0003800200 */
.L_x_2878:
        /* <DEDUP_REMOVED lines=11> */
[----:B------:R-:W-:Y:S02]  /*7260*/  SHF.R.U32.HI R134, RZ, 0x10, R171 ;  /* 0x00000010ff867819 */ /* 0x000fe400000116ab */
[----:B------:R-:W-:Y:S02]  /*7270*/  SHF.L.U32 R6, R170, 0x10, RZ ;  /* 0x00000010aa067819 */ /* 0x000fe400000006ff */
[----:B01234-:R-:W-:Y:S01]  /*7280*/  SHF.L.U32 R130, R171, 0x10, RZ ;  /* 0x00000010ab827819 */ /* 0x01ffe200000006ff */
[----:B------:R-:W-:-:S06]  /*7290*/  IMAD.U32 R134, R134, 0x10000, RZ ;  /* 0x0001000086867824 */ /* 0x000fcc00078e00ff */
[-CC-:B------:R-:W-:Y:S01]  /*72a0*/  @P5 FFMA.FTZ R129, R155, R126.reuse, R127.reuse ;  /* 0x0000007e9b815223 */ /* 0x180fe2000001007f */
[-CC-:B------:R-:W-:Y:S01]  /*72b0*/  @P5 FFMA.FTZ R128, R156, R126.reuse, R127.reuse ;  /* 0x0000007e9c805223 */ /* 0x180fe2000001007f */
[-CC-:B------:R-:W-:Y:S01]  /*72c0*/  @P5 FFMA.FTZ R136, R162, R126.reuse, R127.reuse ;  /* 0x0000007ea2885223 */ /* 0x180fe2000001007f */
[----:B------:R-:W-:Y:S01]  /*72d0*/  @P5 FFMA.FTZ R131, R159, R126, R127 ;  /* 0x0000007e9f835223 */ /* 0x000fe2000001007f */
[----:B------:R-:W-:Y:S01]  /*72e0*/  SHF.R.U64 R126, R170, 0x10, R171 ;  /* 0x00000010aa7e7819 */ /* 0x000fe200000012ab */
[----:B------:R-:W-:Y:S01]  /*72f0*/  @P5 FADD.FTZ R129, R158, -R129 ;  /* 0x800000819e815221 */ /* 0x000fe20000010000 */
[----:B------:R-:W-:Y:S01]  /*7300*/  @P5 FADD.FTZ R127, R157, -R128 ;  /* 0x800000809d7f5221 */ /* 0x000fe20000010000 */
[----:B------:R-:W-:Y:S01]  /*7310*/  @P5 FADD.FTZ R131, R160, -R131 ;  /* 0x80000083a0835221 */ /* 0x000fe20000010000 */
[----:B------:R-:W-:Y:S01]  /*7320*/  SHF.L.U32 R126, R126, 0x10, RZ ;  /* 0x000000107e7e7819 */ /* 0x000fe200000006ff */
[----:B------:R-:W-:Y:S01]  /*7330*/  @P5 FADD.FTZ R135, R161, -R136 ;  /* 0x80000088a1875221 */ /* 0x000fe20000010000 */
[C---:B------:R-:W-:Y:S01]  /*7340*/  @P5 FFMA.FTZ R6, R7.reuse, R129, R6 ;  /* 0x0000008107065223 */ /* 0x040fe20000010006 */
[C---:B------:R-:W-:Y:S01]  /*7350*/  @P5 FFMA.FTZ R130, R7.reuse, R131, R130 ;  /* 0x0000008307825223 */ /* 0x040fe20000010082 */
[----:B------:R-:W0:Y:S01]  /*7360*/  @P0 LDC R129, c[0x0][0x40c] ;  /* 0x00010300ff810b82 */ /* 0x000e220000000800 */
[C---:B------:R-:W-:Y:S01]  /*7370*/  @P5 FFMA.FTZ R126, R7.reuse, R127, R126 ;  /* 0x0000007f077e5223 */ /* 0x040fe2000001007e */
[----:B------:R-:W-:-:S05]  /*7380*/  @P5 FFMA.FTZ R134, R7, R135, R134 ;  /* 0x0000008707865223 */ /* 0x000fca0000010086 */
[----:B------:R-:W-:Y:S01]  /*7390*/  F2FP.BF16.F32.PACK_AB R184, RZ, R134 ;  /* 0x00000086ffb8723e */ /* 0x000fe200000010ff */
        /* <DEDUP_REMOVED lines=22> */
.L_x_2892:
        /* <DEDUP_REMOVED lines=36> */
.L_x_2891:
        /* <DEDUP_REMOVED lines=14> */
[----:B------:R-:W-:Y:S01]  /*7820*/  FMUL.FTZ R7, R7, R130 ;  /* 0x0000008207077220 */ /* 0x000fe20000410000 */
[----:B------:R-:W-:Y:S01]  /*7830*/  ISETP.GT.AND P5, PT, R6, RZ, PT ;  /* 0x000000ff0600720c */ /* 0x000fe20003fa4270 */
[----:B------:R-:W0:Y:S03]  /*7840*/  @P0 LDC R134, c[0x0][0x40c] ;  /* 0x00010300ff860b82 */ /* 0x000e260000000800 */
[----:B------:R-:W-:-:S02]  /*7850*/  FSEL R128, R7, RZ, P5 ;  /* 0x000000ff07807208 */ /* 0x000fc40002800000 */
[----:B------:R-:W-:Y:S02]  /*7860*/  FSEL R130, R129, RZ, P5 ;  /* 0x000000ff81827208 */ /* 0x000fe40002800000 */
[----:B------:R-:W-:Y:S01]  /*7870*/  FSEL R126, R126, RZ, P5 ;  /* 0x000000ff7e7e7208 */ /* 0x000fe20002800000 */
[----:B------:R-:W1:Y:S01]  /*7880*/  @P0 LDC R7, c[0x0][0x40c] ;  /* 0x00010300ff070b82 */ /* 0x000e620000000800 */
[----:B------:R-:W-:Y:S02]  /*7890*/  FSEL R127, R127, RZ, P5 ;  /* 0x000000ff7f7f7208 */ /* 0x000fe40002800000 */
[----:B------:R-:W-:-:S05]  /*78a0*/  F2FP.BF16.F32.PACK_AB R184, RZ, R130 ;  /* 0x00000082ffb8723e */ /* 0x000fca00000010ff */
[----:B------:R-:W2:Y:S01]  /*78b0*/  @P0 LDC R129, c[0x0][0x40c] ;  /* 0x00010300ff810b82 */ /* 0x000ea20000000800 */
[----:B-1----:R-:W-:Y:S01]  /*78c0*/  @P0 FMUL.FTZ R6, R126, R7 ;  /* 0x000000077e060220 */ /* 0x002fe20000410000 */
[----:B0-----:R-:W-:Y:S01]  /*78d0*/  @P0 FMUL.FTZ R7, R127, R134 ;  /* 0x000000867f070220 */ /* 0x001fe20000410000 */
[----:B------:R-:W-:Y:S02]  /*78e0*/  F2FP.BF16.F32.PACK_AB R126, RZ, R126 ;  /* 0x0000007eff7e723e */ /* 0x000fe400000010ff */
[----:B------:R-:W-:Y:S02]  /*78f0*/  F2FP.BF16.F32.PACK_AB R127, RZ, R127 ;  /* 0x0000007fff7f723e */ /* 0x000fe400000010ff */
[----:B------:R-:W-:Y:S01]  /*7900*/  @P0 F2FP.BF16.F32.PACK_AB R6, RZ, R6 ;  /* 0x00000006ff06023e */ /* 0x000fe200000010ff */
[----:B--2---:R-:W-:Y:S01]  /*7910*/  @P0 FMUL.FTZ R129, R128, R129 ;  /* 0x0000008180810220 */ /* 0x004fe20000410000 */
[----:B------:R-:W-:Y:S02]  /*7920*/  @P0 F2FP.BF16.F32.PACK_AB R7, RZ, R7 ;  /* 0x00000007ff07023e */ /* 0x000fe400000010ff */
[----:B------:R-:W-:-:S02]  /*7930*/  F2FP.BF16.F32.PACK_AB R128, RZ, R128 ;  /* 0x00000080ff80723e */ /* 0x000fc400000010ff */
[----:B------:R-:W-:Y:S02]  /*7940*/  @P0 F2FP.BF16.F32.PACK_AB R129, RZ, R129 ;  /* 0x00000081ff81023e */ /* 0x000fe400000010ff */
[----:B------:R-:W-:Y:S02]  /*7950*/  @P0 PRMT R163, R6, 0x7610, R163 ;  /* 0x0000761006a30816 */ /* 0x000fe400000000a3 */
[----:B------:R-:W-:Y:S02]  /*7960*/  @P0 PRMT R164, R7, 0x7610, R164 ;  /* 0x0000761007a40816 */ /* 0x000fe400000000a4 */
[----:B------:R-:W-:Y:S02]  /*7970*/  @P0 PRMT R165, R129, 0x7610, R165 ;  /* 0x0000761081a50816 */ /* 0x000fe400000000a5 */
[----:B------:R-:W-:Y:S02]  /*7980*/  PRMT R167, R126, 0x7610, R167 ;  /* 0x000076107ea77816 */ /* 0x000fe400000000a7 */
[----:B------:R-:W-:-:S02]  /*7990*/  PRMT R168, R127, 0x7610, R168 ;  /* 0x000076107fa87816 */ /* 0x000fc400000000a8 */
[----:B------:R-:W-:Y:S01]  /*79a0*/  PRMT R169, R128, 0x7610, R169 ;  /* 0x0000761080a97816 */ /* 0x000fe200000000a9 */
[----:B------:R-:W-:Y:S06]  /*79b0*/  @!P0 BRA `(.L_x_2893) ;  /* 0x0000000000a08947 */ /* 0x000fec0003800000 */
[----:B------:R-:W-:-:S05]  /*79c0*/  FMUL.FTZ R6, R130, UR15 ;  /* 0x0000000f82067c20 */ /* 0x000fca0008410000 */
[----:B------:R-:W-:-:S04]  /*79d0*/  F2FP.BF16.F32.PACK_AB R6, RZ, R6 ;  /* 0x00000006ff06723e */ /* 0x000fc800000010ff */
[----:B------:R-:W-:Y:S01]  /*79e0*/  PRMT R166, R6, 0x7610, R166 ;  /* 0x0000761006a67816 */ /* 0x000fe200000000a6 */
[----:B------:R-:W-:Y:S06]  /*79f0*/  BRA `(.L_x_2893) ;  /* 0x0000000000907947 */ /* 0x000fec0003800000 */
.L_x_2894:
        /* <DEDUP_REMOVED lines=17> */
.L_x_2895:
        /* <DEDUP_REMOVED lines=9> */
.L_x_2896:
        /* <DEDUP_REMOVED lines=9> */
.L_x_2897:
[----:B------:R-:W-:-:S07]  /*7c30*/  @P0 PRMT R166, R130, 0x7610, R166 ;  /* 0x0000761082a60816 */ /* 0x000fce00000000a6 */
.L_x_2893:
        /* <DEDUP_REMOVED lines=9> */
.L_x_2898:
        /* <DEDUP_REMOVED lines=9> */
.L_x_2890:
[----:B------:R-:W-:Y:S05]  /*7d60*/  BSYNC.RECONVERGENT B0 ;  /* 0x0000000000007941 */ /* 0x000fea0003800200 */
.L_x_2889:
[----:B0-----:R-:W0:Y:S01]  /*7d70*/  LDC.64 R6, c[0x0][0x380] ;  /* 0x0000e000ff067b82 */ /* 0x001e220000000a00 */
[----:B------:R-:W-:Y:S01]  /*7d80*/  UPLOP3.LUT UP1, UPT, UPT, UPT, UP1, 0x40, 0x4 ;  /* 0x000000000004789c */ /* 0x000fe20003f2e810 */
[----:B0-----:R-:W-:-:S04]  /*7d90*/  IADD3 R5, PT, PT, R5, R6, RZ ;  /* 0x0000000605057210 */ /* 0x001fc80007ffe0ff */
[----:B------:R-:W-:-:S13]  /*7da0*/  ISETP.GE.AND P0, PT, R5, R7, PT ;  /* 0x000000070500720c */ /* 0x000fda0003f06270 */
[----:B------:R-:W-:Y:S05]  /*7db0*/  @!P0 BRA `(.L_x_2899) ;  /* 0xffffff8800588947 */ /* 0x000fea000383ffff */
.L_x_2805:
[----:B------:R-:W0:Y:S01]  /*7dc0*/  S2UR UR4, SR_CTAID.X ;  /* 0x00000000000479c3 */ /* 0x000e220000002500 */
[----:B------:R-:W-:Y:S02]  /*7dd0*/  ISETP.NE.AND P6, PT, R132, RZ, PT ;  /* 0x000000ff8400720c */ /* 0x000fe40003fc5270 */
[----:B------:R-:W-:Y:S02]  /*7de0*/  ISETP.NE.AND P5, PT, R133, RZ, PT ;  /* 0x000000ff8500720c */ /* 0x000fe40003fa5270 */
[----:B------:R-:W-:-:S03]  /*7df0*/  ISETP.NE.AND P0, PT, R137, RZ, PT ;  /* 0x000000ff8900720c */ /* 0x000fc60003f05270 */
[----:B------:R-:W1:Y:S08]  /*7e00*/  LDC.64 R4, c[0x0][0x440] ;  /* 0x00011000ff047b82 */ /* 0x000e700000000a00 */
        /* <DEDUP_REMOVED lines=51> */
.L_x_2900:
        /* <DEDUP_REMOVED lines=12> */
.L_x_14328:


//--------------------- .text._ZN10layer_norm13ln_bwd_kernelINS_13Kernel_traitsIf13__nv_bfloat16S2_S2_fjLj7168ELj1ELj1ELj8ELj8ENS_18Kernel_traits_baseILj7168EfS2_S2_S2_fjLj256EEEEELb0ELb0ELb1ELb1EEEvNS_9BwdParamsE --------------------------
	.section	.text._ZN10layer_norm13ln_bwd_kernelINS_13Kernel_traitsIf13__nv_bfloat16S2_S2_fjLj7168ELj1ELj1ELj8ELj8ENS_18Kernel_traits_baseILj7168EfS2_S2_S2_fjLj256EEEEELb0ELb0ELb1ELb1EEEvNS_9BwdParamsE,"ax",@progbits
	.align	128
        .global         _ZN10layer_norm13ln_bwd_kernelINS_13Kernel_traitsIf13__nv_bfloat16S2_S2_fjLj7168ELj1ELj1ELj8ELj8ENS_18Kernel_traits_baseILj7168EfS2_S2_S2_fjLj256EEEEELb0ELb0ELb1ELb1EEEvNS_9BwdParamsE
        .type           _ZN10layer_norm13ln_bwd_kernelINS_13Kernel_traitsIf13__nv_bfloat16S2_S2_fjLj7168ELj1ELj1ELj8ELj8ENS_18Kernel_traits_baseILj7168EfS2_S2_S2_fjLj256EEEEELb0ELb0ELb1ELb1EEEvNS_9BwdParamsE,@function
        .size           _ZN10layer_norm13ln_bwd_kernelINS_13Kernel_traitsIf13__nv_bfloat16S2_S2_fjLj7168ELj1ELj1ELj8ELj8ENS_18Kernel_traits_baseILj7168EfS2_S2_S2_fjLj256EEEEELb0ELb0ELb1ELb1EEEvNS_9BwdParamsE,(.L_x_14329 - _ZN10layer_norm13ln_bwd_kernelINS_13Kernel_traitsIf13__nv_bfloat16S2_S2_fjLj7168ELj1ELj1ELj8ELj8ENS_18Kernel_traits_baseILj7168EfS2_S2_S2_fjLj256EEEEELb0ELb0ELb1ELb1EEEvNS_9BwdParamsE)
        .other          _ZN10layer_norm13ln_bwd_kernelINS_13Kernel_traitsIf13__nv_bfloat16S2_S2_fjLj7168ELj1ELj1ELj8ELj8ENS_18Kernel_traits_baseILj7168EfS2_S2_S2_fjLj256EEEEELb0ELb0ELb1ELb1EEEvNS_9BwdParamsE,@"STO_CUDA_ENTRY STV_DEFAULT"
_ZN10layer_norm13ln_bwd_kernelINS_13Kernel_traitsIf13__nv_bfloat16S2_S2_fjLj7168ELj1ELj1ELj8ELj8ENS_18Kernel_traits_baseILj7168EfS2_S2_S2_fjLj256EEEEELb0ELb0ELb1ELb1EEEvNS_9BwdParamsE:
.text._ZN10layer_norm13ln_bwd_kernelINS_13Kernel_traitsIf13__nv_bfloat16S2_S2_fjLj7168ELj1ELj1ELj8ELj8ENS_18Kernel_traits_baseILj7168EfS2_S2_S2_fjLj256EEEEELb0ELb0ELb1ELb1EEEvNS_9BwdParamsE:
        /* <DEDUP_REMOVED lines=43> */
[----:B0-----:R0:W5:Y:S04]  /*02b0*/  LDG.E.128 R28, desc[UR12][R2.64] ;  /* 0x0000000c021c7981 */ /* 0x001168000c1e1d00 */
[----:B------:R0:W5:Y:S04]  /*02c0*/  LDG.E.128 R24, desc[UR12][R2.64+0x1000] ;  /* 0x0010000c02187981 */ /* 0x000168000c1e1d00 */
[----:B------:R0:W5:Y:S04]  /*02d0*/  LDG.E.128 R20, desc[UR12][R2.64+0x2000] ;  /* 0x0020000c02147981 */ /* 0x000168000c1e1d00 */
[----:B------:R0:W5:Y:S04]  /*02e0*/  LDG.E.128 R16, desc[UR12][R2.64+0x3000] ;  /* 0x0030000c02107981 */ /* 0x000168000c1e1d00 */
[----:B------:R0:W5:Y:S04]  /*02f0*/  LDG.E.128 R12, desc[UR12][R2.64+0x4000] ;  /* 0x0040000c020c7981 */ /* 0x000168000c1e1d00 */
[----:B------:R0:W5:Y:S04]  /*0300*/  LDG.E.128 R8, desc[UR12][R2.64+0x5000] ;  /* 0x0050000c02087981 */ /* 0x000168000c1e1d00 */
[----:B------:R0:W5:Y:S01]  /*0310*/  LDG.E.128 R4, desc[UR12][R2.64+0x6000] ;  /* 0x0060000c02047981 */ /* 0x000162000c1e1d00 */
[----:B------:R-:W-:Y:S01]  /*0320*/  HFMA2 R84, -RZ, RZ, 0, 0 ;  /* 0x00000000ff547431 */ /* 0x000fe200000001ff */
[----:B------:R-:W-:Y:S01]  /*0330*/  MOV R121, UR4 ;  /* 0x0000000400797c02 */ /* 0x000fe20008000f00 */
[----:B--234-:R-:W-:-:S11]  /*0340*/  UPLOP3.LUT UP1, UPT, UPT, UPT, UPT, 0x40, 0x4 ;  /* 0x000000000004789c */ /* 0x01cfd60003f2e870 */
.L_x_2969:
[----:B-1----:R-:W1:Y:S08]  /*0350*/  LDC.64 R90, c[0x0][0x3f8] ;  /* 0x0000fe00ff5a7b82 */ /* 0x002e700000000a00 */
[----:B------:R-:W2:Y:S08]  /*0360*/  LDC.64 R88, c[0x0][0x3c8] ;  /* 0x0000f200ff587b82 */ /* 0x000eb00000000a00 */
[----:B------:R-:W3:Y:S01]  /*0370*/  LDC.64 R92, c[0x0][0x3f0] ;  /* 0x0000fc00ff5c7b82 */ /* 0x000ee20000000a00 */
[----:B-1----:R-:W-:-:S05]  /*0380*/  IMAD.WIDE R90, R121, 0x4, R90 ;  /* 0x00000004795a7825 */ /* 0x002fca00078e025a */
[----:B------:R-:W4:Y:S01]  /*0390*/  LDG.E R122, desc[UR12][R90.64] ;  /* 0x0000000c5a7a7981 */ /* 0x000f22000c1e1900 */
[----:B--2---:R-:W-:-:S05]  /*03a0*/  IMAD.WIDE R88, R121, 0x4, R88 ;  /* 0x0000000479587825 */ /* 0x004fca00078e0258 */
[----:B-----5:R1:W5:Y:S01]  /*03b0*/  LDG.E R123, desc[UR12][R88.64] ;  /* 0x0000000c587b7981 */ /* 0x020362000c1e1900 */
[----:B---3--:R-:W-:-:S05]  /*03c0*/  IMAD.WIDE R92, R121, 0x4, R92 ;  /* 0x00000004795c7825 */ /* 0x008fca00078e025c */
[----:B------:R1:W5:Y:S01]  /*03d0*/  LDG.E R136, desc[UR12][R92.64] ;  /* 0x0000000c5c887981 */ /* 0x000362000c1e1900 */
[----:B------:R-:W-:Y:S02]  /*03e0*/  CS2R R94, SRZ ;  /* 0x00000000005e7805 */ /* 0x000fe4000001ff00 */
[----:B----4-:R-:W-:-:S13]  /*03f0*/  ISETP.GE.AND P1, PT, R122, 0x1, PT ;  /* 0x000000017a00780c */ /* 0x010fda0003f26270 */
[----:B-1----:R-:W-:Y:S05]  /*0400*/  @!P1 BRA `(.L_x_2902) ;  /* 0x0000001400e09947 */ /* 0x002fea0003800000 */
[----:B------:R-:W1:Y:S01]  /*0410*/  S2R R165, SR_TID.X ;  /* 0x0000000000a57919 */ /* 0x000e620000002100 */
[----:B0-----:R-:W-:Y:S01]  /*0420*/  IADD3 R3, PT, PT, R122, -0x1, RZ ;  /* 0xffffffff7a037810 */ /* 0x001fe20007ffe0ff */
[----:B------:R-:W0:Y:S04]  /*0430*/  LDC.64 R98, c[0x0][0x428] ;  /* 0x00010a00ff627b82 */ /* 0x000e280000000a00 */
[----:B------:R-:W-:-:S04]  /*0440*/  IMAD R3, R3, UR14, RZ ;  /* 0x0000000e03037c24 */ /* 0x000fc8000f8e02ff */
[----:B------:R-:W2:Y:S01]  /*0450*/  LDC.64 R102, c[0x0][0x3a8] ;  /* 0x0000ea00ff667b82 */ /* 0x000ea20000000a00 */
[----:B------:R-:W-:-:S04]  /*0460*/  SHF.R.S32.HI R88, RZ, 0x1f, R3 ;  /* 0x0000001fff587819 */ /* 0x000fc80000011403 */
[----:B------:R-:W-:Y:S01]  /*0470*/  LEA.HI R88, R88, R3, RZ, 0x2 ;  /* 0x0000000358587211 */ /* 0x000fe200078f10ff */
[----:B------:R-:W-:Y:S02]  /*0480*/  IMAD R3, R121, UR14, RZ ;  /* 0x0000000e79037c24 */ /* 0x000fe4000f8e02ff */
[----:B------:R-:W3:Y:S01]  /*0490*/  LDC.64 R142, c[0x0][0x3c0] ;  /* 0x0000f000ff8e7b82 */ /* 0x000ee20000000a00 */
[----:B-1----:R-:W-:Y:S02]  /*04a0*/  LEA.HI.SX32 R89, R88, R165, 0x1e ;  /* 0x000000a558597211 */ /* 0x002fe400078ff2ff */
[----:B------:R-:W-:Y:S02]  /*04b0*/  SHF.R.S32.HI R88, RZ, 0x1f, R3 ;  /* 0x0000001fff587819 */ /* 0x000fe40000011403 */
[C---:B------:R-:W-:Y:S01]  /*04c0*/  IADD3 R129, PT, PT, R89.reuse, 0x500, RZ ;  /* 0x0000050059817810 */ /* 0x040fe20007ffe0ff */
[----:B0-----:R-:W-:Y:S01]  /*04d0*/  IMAD.WIDE.U32 R140, R89, 0x8, R98 ;  /* 0x00000008598c7825 */ /* 0x001fe200078e0062 */
[----:B------:R-:W-:-:S02]  /*04e0*/  LEA.HI R88, R88, R3, RZ, 0x2 ;  /* 0x0000000358587211 */ /* 0x000fc400078f10ff */
[----:B------:R-:W-:Y:S02]  /*04f0*/  IADD3 R131, PT, PT, R89, 0x400, RZ ;  /* 0x0000040059837810 */ /* 0x000fe40007ffe0ff */
[----:B------:R-:W-:Y:S01]  /*0500*/  LEA.HI.SX32 R165, R88, R165, 0x1e ;  /* 0x000000a558a57211 */ /* 0x000fe200078ff2ff */
[----:B------:R-:W-:Y:S01]  /*0510*/  IMAD.WIDE.U32 R128, R129, 0x8, R98 ;  /* 0x0000000881807825 */ /* 0x000fe200078e0062 */
[----:B------:R-:W-:Y:S01]  /*0520*/  IADD3 R139, PT, PT, R89, 0x100, RZ ;  /* 0x00000100598b7810 */ /* 0x000fe20007ffe0ff */
[----:B------:R-:W4:Y:S01]  /*0530*/  LDG.E.64 R140, desc[UR12][R140.64] ;  /* 0x0000000c8c8c7981 */ /* 0x000f22000c1e1b00 */
[C---:B------:R-:W-:Y:S01]  /*0540*/  IADD3 R127, PT, PT, R165.reuse, 0x100, RZ ;  /* 0x00000100a57f7810 */ /* 0x040fe20007ffe0ff */
[C---:B--2---:R-:W-:Y:S01]  /*0550*/  IMAD.WIDE.U32 R92, R165.reuse, 0x8, R102 ;  /* 0x00000008a55c7825 */ /* 0x044fe200078e0066 */
[----:B------:R-:W-:Y:S01]  /*0560*/  IADD3 R137, PT, PT, R165, 0x200, RZ ;  /* 0x00000200a5897810 */ /* 0x000fe20007ffe0ff */
[----:B------:R-:W2:Y:S01]  /*0570*/  LDG.E.64 R128, desc[UR12][R128.64] ;  /* 0x0000000c80807981 */ /* 0x000ea2000c1e1b00 */
[----:B------:R-:W-:Y:S01]  /*0580*/  IADD3 R135, PT, PT, R89, 0x200, RZ ;  /* 0x0000020059877810 */ /* 0x000fe20007ffe0ff */
[----:B------:R-:W-:Y:S01]  /*0590*/  IMAD.WIDE.U32 R130, R131, 0x8, R98 ;  /* 0x0000000883827825 */ /* 0x000fe200078e0062 */
[C---:B------:R-:W-:Y:S01]  /*05a0*/  IADD3 R133, PT, PT, R89.reuse, 0x300, RZ ;  /* 0x0000030059857810 */ /* 0x040fe20007ffe0ff */
[----:B------:R-:W4:Y:S01]  /*05b0*/  LDG.E.64 R92, desc[UR12][R92.64] ;  /* 0x0000000c5c5c7981 */ /* 0x000f22000c1e1b00 */
[----:B------:R-:W-:Y:S01]  /*05c0*/  IADD3 R3, PT, PT, R89, 0x600, RZ ;  /* 0x0000060059037810 */ /* 0x000fe20007ffe0ff */
[--C-:B------:R-:W-:Y:S01]  /*05d0*/  IMAD.WIDE.U32 R88, R127, 0x8, R102.reuse ;  /* 0x000000087f587825 */ /* 0x100fe200078e0066 */
[C---:B------:R-:W-:Y:S01]  /*05e0*/  IADD3 R159, PT, PT, R165.reuse, 0x300, RZ ;  /* 0x00000300a59f7810 */ /* 0x040fe20007ffe0ff */
[----:B------:R-:W4:Y:S01]  /*05f0*/  LDG.E.64 R130, desc[UR12][R130.64] ;  /* 0x0000000c82827981 */ /* 0x000f22000c1e1b00 */
[----:B------:R-:W-:Y:S01]  /*0600*/  IADD3 R161, PT, PT, R165, 0x400, RZ ;  /* 0x00000400a5a17810 */ /* 0x000fe20007ffe0ff */
[----:B------:R-:W-:Y:S01]  /*0610*/  IMAD.WIDE.U32 R90, R137, 0x8, R102 ;  /* 0x00000008895a7825 */ /* 0x000fe200078e0066 */
[C---:B------:R-:W-:Y:S01]  /*0620*/  IADD3 R163, PT, PT, R165.reuse, 0x500, RZ ;  /* 0x00000500a5a37810 */ /* 0x040fe20007ffe0ff */
[----:B------:R-:W4:Y:S01]  /*0630*/  LDG.E.64 R88, desc[UR12][R88.64] ;  /* 0x0000000c58587981 */ /* 0x000f22000c1e1b00 */
[----:B------:R-:W-:Y:S01]  /*0640*/  IADD3 R167, PT, PT, R165, 0x600, RZ ;  /* 0x00000600a5a77810 */ /* 0x000fe20007ffe0ff */
[----:B---3--:R-:W-:-:S02]  /*0650*/  IMAD.WIDE R142, R121, 0x4, R142 ;  /* 0x00000004798e7825 */ /* 0x008fc400078e028e */
[----:B------:R-:W3:Y:S02]  /*0660*/  LDG.E.64 R90, desc[UR12][R90.64] ;  /* 0x0000000c5a5a7981 */ /* 0x000ee4000c1e1b00 */
[----:B------:R-:W-:-:S04]  /*0670*/  IMAD.WIDE.U32 R138, R139, 0x8, R98 ;  /* 0x000000088b8a7825 */ /* 0x000fc800078e0062 */
[--C-:B------:R-:W-:Y:S02]  /*0680*/  IMAD.WIDE.U32 R134, R135, 0x8, R98.reuse ;  /* 0x0000000887867825 */ /* 0x100fe400078e0062 */
[----:B------:R-:W3:Y:S02]  /*0690*/  LDG.E.64 R138, desc[UR12][R138.64] ;  /* 0x0000000c8a8a7981 */ /* 0x000ee4000c1e1b00 */
[--C-:B------:R-:W-:Y:S02]  /*06a0*/  IMAD.WIDE.U32 R132, R133, 0x8, R98.reuse ;  /* 0x0000000885847825 */ /* 0x100fe400078e0062 */
[----:B------:R-:W3:Y:S02]  /*06b0*/  LDG.E.64 R134, desc[UR12][R134.64] ;  /* 0x0000000c86867981 */ /* 0x000ee4000c1e1b00 */
[----:B------:R-:W-:Y:S02]  /*06c0*/  IMAD.WIDE.U32 R98, R3, 0x8, R98 ;  /* 0x0000000803627825 */ /* 0x000fe400078e0062 */
[----:B------:R0:W3:Y:S02]  /*06d0*/  LDG.E R3, desc[UR12][R142.64] ;  /* 0x0000000c8e037981 */ /* 0x0000e4000c1e1900 */
[----:B------:R-:W-:-:S02]  /*06e0*/  IMAD.WIDE.U32 R94, R159, 0x8, R102 ;  /* 0x000000089f5e7825 */ /* 0x000fc400078e0066 */
[----:B------:R-:W3:Y:S02]  /*06f0*/  LDG.E.64 R98, desc[UR12][R98.64] ;  /* 0x0000000c62627981 */ /* 0x000ee4000c1e1b00 */
[--C-:B------:R-:W-:Y:S02]  /*0700*/  IMAD.WIDE.U32 R96, R161, 0x8, R102.reuse ;  /* 0x00000008a1607825 */ /* 0x100fe400078e0066 */
[----:B------:R-:W3:Y:S02]  /*0710*/  LDG.E.64 R132, desc[UR12][R132.64] ;  /* 0x0000000c84847981 */ /* 0x000ee4000c1e1b00 */
[--C-:B------:R-:W-:Y:S02]  /*0720*/  IMAD.WIDE.U32 R100, R163, 0x8, R102.reuse ;  /* 0x00000008a3647825 */ /* 0x100fe400078e0066 */
[----:B------:R-:W3:Y:S02]  /*0730*/  LDG.E.64 R94, desc[UR12][R94.64] ;  /* 0x0000000c5e5e7981 */ /* 0x000ee4000c1e1b00 */
[----:B------:R-:W-:-:S02]  /*0740*/  IMAD.WIDE.U32 R102, R167, 0x8, R102 ;  /* 0x00000008a7667825 */ /* 0x000fc400078e0066 */
[----:B------:R-:W3:Y:S04]  /*0750*/  LDG.E.64 R96, desc[UR12][R96.64] ;  /* 0x0000000c60607981 */ /* 0x000ee8000c1e1b00 */
        /* <DEDUP_REMOVED lines=12> */
[----:B0-----:R-:W-:-:S04]  /*0820*/  @P0 IMAD.WIDE.U32 R142, R165, 0x8, R144 ;  /* 0x00000008a58e0825 */ /* 0x001fc800078e0090 */
[----:B-1----:R-:W-:Y:S01]  /*0830*/  @P0 IMAD.WIDE.U32 R144, R127, 0x8, R146 ;  /* 0x000000087f900825 */ /* 0x002fe200078e0092 */
[----:B------:R-:W-:Y:S01]  /*0840*/  ISETP.NE.AND P2, PT, RZ, UR11, PT ;  /* 0x0000000bff007c0c */ /* 0x000fe2000bf45270 */
[----:B------:R-:W5:Y:S02]  /*0850*/  @P0 LDG.E.64 R104, desc[UR12][R142.64] ;  /* 0x0000000c8e680981 */ /* 0x000f64000c1e1b00 */
[----:B------:R-:W-:Y:S02]  /*0860*/  @P0 IMAD.WIDE.U32 R146, R137, 0x8, R148 ;  /* 0x0000000889920825 */ /* 0x000fe400078e0094 */
[----:B------:R-:W5:Y:S02]  /*0870*/  @P0 LDG.E.64 R106, desc[UR12][R144.64] ;  /* 0x0000000c906a0981 */ /* 0x000f64000c1e1b00 */
[----:B------:R-:W-:Y:S02]  /*0880*/  @P0 IMAD.WIDE.U32 R148, R159, 0x8, R150 ;  /* 0x000000089f940825 */ /* 0x000fe400078e0096 */
[----:B------:R-:W5:Y:S02]  /*0890*/  @P0 LDG.E.64 R108, desc[UR12][R146.64] ;  /* 0x0000000c926c0981 */ /* 0x000f64000c1e1b00 */
[----:B------:R-:W-:-:S02]  /*08a0*/  @P0 IMAD.WIDE.U32 R150, R161, 0x8, R152 ;  /* 0x00000008a1960825 */ /* 0x000fc400078e0098 */
[----:B------:R2:W5:Y:S02]  /*08b0*/  @P0 LDG.E.64 R110, desc[UR12][R148.64] ;  /* 0x0000000c946e0981 */ /* 0x000564000c1e1b00 */
[----:B------:R-:W-:Y:S02]  /*08c0*/  @P0 IMAD.WIDE.U32 R152, R163, 0x8, R154 ;  /* 0x00000008a3980825 */ /* 0x000fe400078e009a */
[----:B------:R-:W5:Y:S02]  /*08d0*/  @P0 LDG.E.64 R112, desc[UR12][R150.64] ;  /* 0x0000000c96700981 */ /* 0x000f64000c1e1b00 */
[----:B------:R-:W-:Y:S02]  /*08e0*/  @P0 IMAD.WIDE.U32 R154, R167, 0x8, R156 ;  /* 0x00000008a79a0825 */ /* 0x000fe400078e009c */
[----:B------:R-:W5:Y:S04]  /*08f0*/  @P0 LDG.E.64 R114, desc[UR12][R152.64] ;  /* 0x0000000c98720981 */ /* 0x000f68000c1e1b00 */
[----:B------:R0:W5:Y:S01]  /*0900*/  @P0 LDG.E.64 R116, desc[UR12][R154.64] ;  /* 0x0000000c9a740981 */ /* 0x000162000c1e1b00 */
[----:B--2---:R-:W-:-:S02]  /*0910*/  MOV R148, R128 ;  /* 0x0000008000947202 */ /* 0x004fc40000000f00 */
[----:B------:R-:W-:Y:S02]  /*0920*/  SHF.R.U64 R146, R128, 0x10, R129 ;  /* 0x0000001080927819 */ /* 0x000fe40000001281 */
[----:B----4-:R-:W-:Y:S02]  /*0930*/  SHF.R.U32.HI R128, RZ, 0x10, R93 ;  /* 0x00000010ff807819 */ /* 0x010fe4000001165d */
[----:B0-----:R-:W-:Y:S02]  /*0940*/  MOV R154, R130 ;  /* 0x00000082009a7202 */ /* 0x001fe40000000f00 */
[----:B------:R-:W-:Y:S02]  /*0950*/  SHF.R.U64 R150, R130, 0x10, R131 ;  /* 0x0000001082967819 */ /* 0x000fe40000001283 */
[--C-:B------:R-:W-:Y:S02]  /*0960*/  SHF.R.U64 R164, R88, 0x10, R89.reuse ;  /* 0x0000001058a47819 */ /* 0x100fe40000001259 */
[----:B------:R-:W-:-:S02]  /*0970*/  SHF.R.U32.HI R162, RZ, 0x10, R89 ;  /* 0x00000010ffa27819 */ /* 0x000fc40000011659 */
[----:B------:R-:W-:Y:S02]  /*0980*/  SHF.L.U32 R127, R89, 0x10, RZ ;  /* 0x00000010597f7819 */ /* 0x000fe400000006ff */
[----:B------:R-:W-:Y:S02]  /*0990*/  SHF.R.U64 R130, R92, 0x10, R93 ;  /* 0x000000105c827819 */ /* 0x000fe4000000125d */
[----:B------:R-:W-:Y:S02]  /*09a0*/  SHF.L.U32 R89, R128, 0x10, RZ ;  /* 0x0000001080597819 */ /* 0x000fe400000006ff */
[C---:B---3--:R-:W-:Y:S02]  /*09b0*/  SHF.R.U64 R163, R90.reuse, 0x10, R91 ;  /* 0x000000105aa37819 */ /* 0x048fe4000000125b */
[----:B------:R-:W-:Y:S02]  /*09c0*/  SHF.L.U32 R90, R90, 0x10, RZ ;  /* 0x000000105a5a7819 */ /* 0x000fe400000006ff */
[----:B------:R-:W-:-:S02]  /*09d0*/  SHF.L.U32 R93, R93, 0x10, RZ ;  /* 0x000000105d5d7819 */ /* 0x000fc400000006ff */
[----:B------:R-:W-:Y:S02]  /*09e0*/  FSEL R200, R3, RZ, !P2 ;  /* 0x000000ff03c87208 */ /* 0x000fe40005000000 */
[----:B------:R-:W-:Y:S02]  /*09f0*/  SHF.L.U32 R3, R130, 0x10, RZ ;  /* 0x0000001082037819 */ /* 0x000fe400000006ff */
[----:B------:R-:W-:Y:S01]  /*0a00*/  MOV R137, R140 ;  /* 0x0000008c00897202 */ /* 0x000fe20000000f00 */
[----:B------:R-:W-:Y:S01]  /*0a10*/  FADD.FTZ R130, -R200, R89 ;  /* 0x00000059c8827221 */ /* 0x000fe20000010100 */
[----:B------:R-:W-:Y:S02]  /*0a20*/  SHF.R.U64 R171, R140, 0x10, R141 ;  /* 0x000000108cab7819 */ /* 0x000fe4000000128d */
[----:B------:R-:W-:Y:S02]  /*0a30*/  MOV R159, R138 ;  /* 0x0000008a009f7202 */ /* 0x000fe40000000f00 */
[----:B------:R-:W-:-:S02]  /*0a40*/  SHF.R.U64 R167, R138, 0x10, R139 ;  /* 0x000000108aa77819 */ /* 0x000fc4000000128b */
[----:B------:R-:W-:Y:S02]  /*0a50*/  MOV R142, R98 ;  /* 0x00000062008e7202 */ /* 0x000fe40000000f00 */
[----:B------:R-:W-:Y:S02]  /*0a60*/  SHF.R.U64 R140, R98, 0x10, R99 ;  /* 0x00000010628c7819 */ /* 0x000fe40000001263 */
[----:B------:R-:W-:Y:S01]  /*0a70*/  SHF.L.U32 R89, R162, 0x10, RZ ;  /* 0x00000010a2597819 */ /* 0x000fe200000006ff */
[----:B------:R-:W-:Y:S01]  /*0a80*/  FADD.FTZ R162, -R200, R90 ;  /* 0x0000005ac8a27221 */ /* 0x000fe20000010100 */
[----:B------:R-:W-:Y:S02]  /*0a90*/  MOV R138, R99 ;  /* 0x00000063008a7202 */ /* 0x000fe40000000f00 */
[----:B------:R-:W-:Y:S02]  /*0aa0*/  SHF.R.U64 R180, R102, 0x10, R103 ;  /* 0x0000001066b47819 */ /* 0x000fe40000001267 */
[----:B------:R-:W-:-:S02]  /*0ab0*/  SHF.R.U32.HI R98, RZ, 0x10, R99 ;  /* 0x00000010ff627819 */ /* 0x000fc40000011663 */
[----:B------:R-:W-:Y:S02]  /*0ac0*/  SHF.R.U32.HI R161, RZ, 0x10, R91 ;  /* 0x00000010ffa17819 */ /* 0x000fe4000001165b */
[----:B------:R-:W-:Y:S02]  /*0ad0*/  SHF.L.U32 R102, R102, 0x10, RZ ;  /* 0x0000001066667819 */ /* 0x000fe400000006ff */
[----:B------:R-:W-:Y:S02]  /*0ae0*/  MOV R158, R141 ;  /* 0x0000008d009e7202 */ /* 0x000fe40000000f00 */
[----:B------:R-:W-:Y:S02]  /*0af0*/  SHF.R.U32.HI R169, RZ, 0x10, R141 ;  /* 0x00000010ffa97819 */ /* 0x000fe4000001168d */
[----:B------:R-:W-:Y:S01]  /*0b00*/  SHF.L.U32 R99, R88, 0x10, RZ ;  /* 0x0000001058637819 */ /* 0x000fe200000006ff */
[----:B------:R-:W-:Y:S01]  /*0b10*/  FADD.FTZ R88, -R200, R93 ;  /* 0x0000005dc8587221 */ /* 0x000fe20000010100 */
[----:B------:R-:W-:-:S02]  /*0b20*/  SHF.L.U32 R91, R91, 0x10, RZ ;  /* 0x000000105b5b7819 */ /* 0x000fc400000006ff */
[----:B------:R-:W-:Y:S02]  /*0b30*/  SHF.L.U32 R90, R163, 0x10, RZ ;  /* 0x00000010a35a7819 */ /* 0x000fe400000006ff */
[----:B------:R-:W-:Y:S02]  /*0b40*/  MOV R160, R139 ;  /* 0x0000008b00a07202 */ /* 0x000fe40000000f00 */
[----:B------:R-:W-:Y:S02]  /*0b50*/  SHF.R.U32.HI R165, RZ, 0x10, R139 ;  /* 0x00000010ffa57819 */ /* 0x000fe4000001168b */
[----:B------:R-:W-:Y:S02]  /*0b60*/  MOV R157, R134 ;  /* 0x00000086009d7202 */ /* 0x000fe40000000f00 */
[----:B------:R-:W-:Y:S02]  /*0b70*/  SHF.R.U64 R143, R134, 0x10, R135 ;  /* 0x00000010868f7819 */ /* 0x000fe40000001287 */
[----:B------:R-:W-:-:S02]  /*0b80*/  MOV R141, R135 ;  /* 0x00000087008d7202 */ /* 0x000fc40000000f00 */
[----:B------:R-:W-:Y:S02]  /*0b90*/  SHF.R.U32.HI R156, RZ, 0x10, R135 ;  /* 0x00000010ff9c7819 */ /* 0x000fe40000011687 */
[----:B------:R-:W-:Y:S01]  /*0ba0*/  SHF.L.U32 R92, R92, 0x10, RZ ;  /* 0x000000105c5c7819 */ /* 0x000fe200000006ff */
[----:B------:R-:W-:Y:S01]  /*0bb0*/  FADD.FTZ R128, -R200, R3 ;  /* 0x00000003c8807221 */ /* 0x000fe20000010100 */
[----:B------:R-:W-:Y:S02]  /*0bc0*/  MOV R155, R132 ;  /* 0x00000084009b7202 */ /* 0x000fe40000000f00 */
[----:B------:R-:W-:Y:S02]  /*0bd0*/  SHF.R.U64 R147, R132, 0x10, R133 ;  /* 0x0000001084937819 */ /* 0x000fe40000001285 */
[--C-:B------:R-:W-:Y:S02]  /*0be0*/  SHF.R.U64 R139, R94, 0x10, R95.reuse ;  /* 0x000000105e8b7819 */ /* 0x100fe4000000125f */
[----:B------:R-:W-:-:S02]  /*0bf0*/  SHF.R.U32.HI R135, RZ, 0x10, R95 ;  /* 0x00000010ff877819 */ /* 0x000fc4000001165f */
[----:B------:R-:W-:Y:S01]  /*0c00*/  SHF.R.U64 R134, R96, 0x10, R97 ;  /* 0x0000001060867819 */ /* 0x000fe20000001261 */
[----:B------:R-:W-:Y:S01]  /*0c10*/  IMAD.MOV.U32 R149, RZ, RZ, R129 ;  /* 0x000000ffff957224 */ /* 0x000fe200078e0081 */
[----:B------:R-:W-:Y:S01]  /*0c20*/  MOV R145, R133 ;  /* 0x0000008500917202 */ /* 0x000fe20000000f00 */
[----:B------:R-:W-:Y:S01]  /*0c30*/  FADD.FTZ R198, -R200, R102 ;  /* 0x00000066c8c67221 */ /* 0x000fe20000010100 */
[----:B------:R-:W-:Y:S02]  /*0c40*/  SHF.R.U32.HI R153, RZ, 0x10, R133 ;  /* 0x00000010ff997819 */ /* 0x000fe40000011685 */
[----:B------:R-:W-:Y:S02]  /*0c50*/  SHF.L.U32 R95, R95, 0x10, RZ ;  /* 0x000000105f5f7819 */ /* 0x000fe400000006ff */
[----:B------:R-:W-:Y:S02]  /*0c60*/  SHF.L.U32 R96, R96, 0x10, RZ ;  /* 0x0000001060607819 */ /* 0x000fe400000006ff */
[----:B------:R-:W-:-:S02]  /*0c70*/  SHF.R.U64 R172, R100, 0x10, R101 ;  /* 0x0000001064ac7819 */ /* 0x000fc40000001265 */
[----:B------:R-:W-:Y:S01]  /*0c80*/  SHF.L.U32 R132, R100, 0x10, RZ ;  /* 0x0000001064847819 */ /* 0x000fe200000006ff */
[C---:B------:R-:W-:Y:S01]  /*0c90*/  FADD.FTZ R100, -R200.reuse, R127 ;  /* 0x0000007fc8647221 */ /* 0x040fe20000010100 */
[----:B------:R-:W-:Y:S01]  /*0ca0*/  MOV R151, R131 ;  /* 0x0000008300977202 */ /* 0x000fe20000000f00 */
[C---:B------:R-:W-:Y:S01]  /*0cb0*/  FADD.FTZ R166, -R200.reuse, R91 ;  /* 0x0000005bc8a67221 */ /* 0x040fe20000010100 */
[----:B------:R-:W-:Y:S01]  /*0cc0*/  SHF.R.U32.HI R152, RZ, 0x10, R131 ;  /* 0x00000010ff987819 */ /* 0x000fe20000011683 */
[----:B------:R-:W-:Y:S01]  /*0cd0*/  FADD.FTZ R102, -R200, R89 ;  /* 0x00000059c8667221 */ /* 0x000fe20000010100 */
[----:B------:R-:W-:Y:S01]  /*0ce0*/  SHF.R.U32.HI R144, RZ, 0x10, R129 ;  /* 0x00000010ff907819 */ /* 0x000fe20000011681 */
[----:B-----5:R-:W-:Y:S01]  /*0cf0*/  FMUL.FTZ R127, R123, R88 ;  /* 0x000000587b7f7220 */ /* 0x020fe20000410000 */
[----:B------:R-:W-:Y:S02]  /*0d00*/  SHF.R.U32.HI R133, RZ, 0x10, R97 ;  /* 0x00000010ff857819 */ /* 0x000fe40000011661 */
[----:B------:R-:W-:Y:S01]  /*0d10*/  SHF.L.U32 R3, R164, 0x10, RZ ;  /* 0x00000010a4037819 */ /* 0x000fe200000006ff */
[C---:B------:R-:W-:Y:S01]  /*0d20*/  FADD.FTZ R164, -R200.reuse, R90 ;  /* 0x0000005ac8a47221 */ /* 0x040fe20000010100 */
[----:B------:R-:W-:Y:S01]  /*0d30*/  SHF.L.U32 R137, R137, 0x10, RZ ;  /* 0x0000001089897819 */ /* 0x000fe200000006ff */
[----:B------:R-:W-:Y:S01]  /*0d40*/  FADD.FTZ R92, -R200, R92 ;  /* 0x0000005cc85c7221 */ /* 0x000fe20000010100 */
[----:B------:R-:W-:Y:S01]  /*0d50*/  SHF.L.U32 R129, R94, 0x10, RZ ;  /* 0x000000105e817819 */ /* 0x000fe200000006ff */
[----:B------:R-:W-:Y:S01]  /*0d60*/  IMAD.U32 R91, R161, 0x10000, RZ ;  /* 0x00010000a15b7824 */ /* 0x000fe200078e00ff */
[----:B------:R-:W-:-:S02]  /*0d70*/  SHF.L.U32 R131, R97, 0x10, RZ ;  /* 0x0000001061837819 */ /* 0x000fc400000006ff */
[----:B------:R-:W-:Y:S02]  /*0d80*/  SHF.R.U32.HI R176, RZ, 0x10, R101 ;  /* 0x00000010ffb07819 */ /* 0x000fe40000011665 */
[----:B------:R-:W-:Y:S01]  /*0d90*/  SHF.R.U32.HI R184, RZ, 0x10, R103 ;  /* 0x00000010ffb87819 */ /* 0x000fe20000011667 */
[----:B------:R-:W-:Y:S01]  /*0da0*/  FADD.FTZ R94, -R200, R99 ;  /* 0x00000063c85e7221 */ /* 0x000fe20000010100 */
[----:B------:R-:W-:Y:S01]  /*0db0*/  SHF.L.U32 R88, R171, 0x10, RZ ;  /* 0x00000010ab587819 */ /* 0x000fe200000006ff */
[C---:B------:R-:W-:Y:S01]  /*0dc0*/  FMUL.FTZ R128, R123.reuse, R128 ;  /* 0x000000807b807220 */ /* 0x040fe20000410000 */
[----:B------:R-:W-:Y:S01]  /*0dd0*/  SHF.L.U32 R89, R158, 0x10, RZ ;  /* 0x000000109e597819 */ /* 0x000fe200000006ff */
[----:B------:R-:W-:Y:S01]  /*0de0*/  FMUL.FTZ R130, R123, R130 ;  /* 0x000000827b827220 */ /* 0x000fe20000410000 */
[----:B------:R-:W-:Y:S01]  /*0df0*/  SHF.L.U32 R90, R169, 0x10, RZ ;  /* 0x00000010a95a7819 */ /* 0x000fe200000006ff */
[C---:B------:R-:W-:Y:S01]  /*0e00*/  FADD.FTZ R178, -R200.reuse, R95 ;  /* 0x0000005fc8b27221 */ /* 0x040fe20000010100 */
[C---:B------:R-:W-:Y:S01]  /*0e10*/  FADD.FTZ R186, -R200.reuse, R96 ;  /* 0x00000060c8ba7221 */ /* 0x040fe20000010100 */
[----:B------:R-:W-:Y:S01]  /*0e20*/  SHF.L.U32 R99, R133, 0x10, RZ ;  /* 0x0000001085637819 */ /* 0x000fe200000006ff */
[C---:B------:R-:W-:Y:S01]  /*0e30*/  FADD.FTZ R194, -R200.reuse, R132 ;  /* 0x00000084c8c27221 */ /* 0x040fe20000010100 */
[----:B------:R-:W-:Y:S01]  /*0e40*/  SHF.L.U32 R101, R101, 0x10, RZ ;  /* 0x0000001065657819 */ /* 0x000fe200000006ff */
[----:B------:R-:W-:Y:S01]  /*0e50*/  FADD.FTZ R96, -R200, R3 ;  /* 0x00000003c8607221 */ /* 0x000fe20000010100 */
[----:B------:R-:W-:Y:S01]  /*0e60*/  SHF.L.U32 R103, R103, 0x10, RZ ;  /* 0x0000001067677819 */ /* 0x000fe200000006ff */
        /* <DEDUP_REMOVED lines=9> */
[----:B------:R-:W-:-:S02]  /*0f00*/  SHF.L.U32 R176, R176, 0x10, RZ ;  /* 0x00000010b0b07819 */ /* 0x000fc400000006ff */
[----:B------:R-:W-:Y:S02]  /*0f10*/  SHF.L.U32 R180, R180, 0x10, RZ ;  /* 0x00000010b4b47819 */ /* 0x000fe400000006ff */
[----:B------:R-:W-:Y:S01]  /*0f20*/  SHF.L.U32 R184, R184, 0x10, RZ ;  /* 0x00000010b8b87819 */ /* 0x000fe200000006ff */
[----:B------:R-:W-:Y:S01]  /*0f30*/  FADD.FTZ R85, R85, R88 ;  /* 0x0000005855557221 */ /* 0x000fe20000010000 */
[-C--:B------:R-:W-:Y:S01]  /*0f40*/  FFMA.FTZ R33, R128, R88.reuse, R33 ;  /* 0x0000005880217223 */ /* 0x080fe20000010021 */
[----:B------:R-:W-:Y:S01]  /*0f50*/  FMUL.FTZ R129, R29, R88 ;  /* 0x000000581d817220 */ /* 0x000fe20000410000 */
[-C--:B------:R-:W-:Y:S01]  /*0f60*/  FFMA.FTZ R34, R127, R89.reuse, R34 ;  /* 0x000000597f227223 */ /* 0x080fe20000010022 */
[----:B------:R-:W-:Y:S01]  /*0f70*/  FADD.FTZ R86, R86, R89 ;  /* 0x0000005956567221 */ /* 0x000fe20000010000 */
[----:B------:R-:W-:Y:S01]  /*0f80*/  FMUL.FTZ R134, R30, R89 ;  /* 0x000000591e867220 */ /* 0x000fe20000410000 */
[----:B------:R-:W-:Y:S01]  /*0f90*/  FADD.FTZ R87, R87, R90 ;  /* 0x0000005a57577221 */ /* 0x000fe20000010000 */
[-C--:B------:R-:W-:Y:S01]  /*0fa0*/  FFMA.FTZ R35, R130, R90.reuse, R35 ;  /* 0x0000005a82237223 */ /* 0x080fe20000010023 */
[----:B------:R-:W-:Y:S01]  /*0fb0*/  FMUL.FTZ R131, R31, R90 ;  /* 0x0000005a1f837220 */ /* 0x000fe20000410000 */
[----:B------:R-:W-:Y:S01]  /*0fc0*/  SHF.L.U32 R91, R160, 0x10, RZ ;  /* 0x00000010a05b7819 */ /* 0x000fe200000006ff */
[----:B------:R-:W-:Y:S01]  /*0fd0*/  FMUL.FTZ R135, R123, R100 ;  /* 0x000000647b877220 */ /* 0x000fe20000410000 */
[----:B------:R-:W-:Y:S01]  /*0fe0*/  SHF.L.U32 R90, R167, 0x10, RZ ;  /* 0x00000010a75a7819 */ /* 0x000fe200000006ff */
[----:B------:R-:W-:Y:S01]  /*0ff0*/  FADD.FTZ R192, -R200, R99 ;  /* 0x00000063c8c07221 */ /* 0x000fe20000010100 */
[----:B------:R-:W-:Y:S01]  /*1000*/  SHF.L.U32 R89, R138, 0x10, RZ ;  /* 0x000000108a597819 */ /* 0x000fe200000006ff */
[----:B------:R-:W-:Y:S01]  /*1010*/  IMAD.U32 R100, R147, 0x10000, RZ ;  /* 0x0001000093647824 */ /* 0x000fe200078e00ff */
[----:B------:R-:W-:Y:S01]  /*1020*/  SHF.L.U32 R88, R98, 0x10, RZ ;  /* 0x0000001062587819 */ /* 0x000fe200000006ff */
[----:B------:R-:W-:Y:S01]  /*1030*/  FADD.FTZ R98, RZ, R132 ;  /* 0x00000084ff627221 */ /* 0x000fe20000010000 */
        /* <DEDUP_REMOVED lines=11> */
[----:B------:R-:W-:Y:S01]  /*10f0*/  FMUL.FTZ R147, R123, R190 ;  /* 0x000000be7b937220 */ /* 0x000fe20000410000 */
[----:B------:R-:W-:Y:S01]  /*1100*/  FFMA.FTZ R99, R3, R132, RZ ;  /* 0x0000008403637223 */ /* 0x000fe200000100ff */
[----:B------:R-:W-:Y:S01]  /*1110*/  FMUL.FTZ R133, R123, R94 ;  /* 0x0000005e7b857220 */ /* 0x000fe20000410000 */
[----:B------:R-:W-:Y:S01]  /*1120*/  SHF.L.U32 R92, R165, 0x10, RZ ;  /* 0x00000010a55c7819 */ /* 0x000fe200000006ff */
[-C--:B------:R-:W-:Y:S01]  /*1130*/  FFMA.FTZ R38, R135, R91.reuse, R38 ;  /* 0x0000005b87267223 */ /* 0x080fe20000010026 */
[----:B------:R-:W-:Y:S01]  /*1140*/  SHF.L.U32 R190, R144, 0x10, RZ ;  /* 0x0000001090be7819 */ /* 0x000fe200000006ff */
[----:B------:R-:W-:Y:S01]  /*1150*/  FADD.FTZ R82, R82, R91 ;  /* 0x0000005b52527221 */ /* 0x000fe20000010000 */
[----:B------:R-:W-:Y:S01]  /*1160*/  SHF.L.U32 R200, R140, 0x10, RZ ;  /* 0x000000108cc87819 */ /* 0x000fe200000006ff */
[----:B------:R-:W-:Y:S01]  /*1170*/  FMUL.FTZ R140, R123, R102 ;  /* 0x000000667b8c7220 */ /* 0x000fe20000410000 */
[----:B------:R-:W-:Y:S01]  /*1180*/  SHF.L.U32 R93, R157, 0x10, RZ ;  /* 0x000000109d5d7819 */ /* 0x000fe200000006ff */
[----:B------:R-:W-:Y:S01]  /*1190*/  FMUL.FTZ R144, R26, R91 ;  /* 0x0000005b1a907220 */ /* 0x000fe20000410000 */
[----:B------:R-:W-:Y:S01]  /*11a0*/  FADD.FTZ R81, R81, R90 ;  /* 0x0000005a51517221 */ /* 0x000fe20000010000 */
[-C--:B------:R-:W-:Y:S01]  /*11b0*/  FFMA.FTZ R37, R138, R90.reuse, R37 ;  /* 0x0000005a8a257223 */ /* 0x080fe20000010025 */
[----:B------:R-:W-:Y:S01]  /*11c0*/  FMUL.FTZ R157, R25, R90 ;  /* 0x0000005a199d7220 */ /* 0x000fe20000410000 */
[----:B------:R-:W-:Y:S01]  /*11d0*/  FADD.FTZ R91, R129, R98 ;  /* 0x00000062815b7221 */ /* 0x000fe20000010000 */
[----:B------:R-:W-:Y:S01]  /*11e0*/  SHF.L.U32 R177, R142, 0x10, RZ ;  /* 0x000000108eb17819 */ /* 0x000fe200000006ff */
[----:B------:R-:W-:Y:S01]  /*11f0*/  FFMA.FTZ R90, R128, R129, R99 ;  /* 0x00000081805a7223 */ /* 0x000fe20000010063 */
[----:B------:R-:W-:Y:S01]  /*1200*/  FFMA.FTZ R32, R3, R137, R32 ;  /* 0x0000008903207223 */ /* 0x000fe20000010020 */
[----:B------:R-:W-:Y:S01]  /*1210*/  FADD.FTZ R84, R84, R137 ;  /* 0x0000008954547221 */ /* 0x000fe20000010000 */
[-C--:B------:R-:W-:Y:S01]  /*1220*/  FFMA.FTZ R36, R133, R159.reuse, R36 ;  /* 0x0000009f85247223 */ /* 0x080fe20000010024 */
[----:B------:R-:W-:Y:S01]  /*1230*/  FADD.FTZ R80, R80, R159 ;  /* 0x0000009f50507221 */ /* 0x000fe20000010000 */
[----:B------:R-:W-:Y:S01]  /*1240*/  FMUL.FTZ R142, R24, R159 ;  /* 0x0000009f188e7220 */ /* 0x000fe20000410000 */
[----:B------:R-:W-:Y:S01]  /*1250*/  FMUL.FTZ R137, R123, R162 ;  /* 0x000000a27b897220 */ /* 0x000fe20000410000 */
[----:B------:R-:W-:Y:S01]  /*1260*/  FADD.FTZ R83, R83, R92 ;  /* 0x0000005c53537221 */ /* 0x000fe20000010000 */
[-C--:B------:R-:W-:Y:S01]  /*1270*/  FFMA.FTZ R39, R140, R92.reuse, R39 ;  /* 0x0000005c8c277223 */ /* 0x080fe20000010027 */
[----:B------:R-:W-:Y:S01]  /*1280*/  FMUL.FTZ R159, R27, R92 ;  /* 0x0000005c1b9f7220 */ /* 0x000fe20000410000 */
[----:B------:R-:W-:Y:S01]  /*1290*/  SHF.L.U32 R95, R141, 0x10, RZ ;  /* 0x000000108d5f7819 */ /* 0x000fe200000006ff */
[----:B------:R-:W-:Y:S01]  /*12a0*/  FADD.FTZ R92, R134, R91 ;  /* 0x0000005b865c7221 */ /* 0x000fe20000010000 */
[----:B------:R-:W-:Y:S01]  /*12b0*/  FMUL.FTZ R141, R123, R170 ;  /* 0x000000aa7b8d7220 */ /* 0x000fe20000410000 */
[----:B------:R-:W-:Y:S01]  /*12c0*/  FFMA.FTZ R91, R127, R134, R90 ;  /* 0x000000867f5b7223 */ /* 0x000fe2000001005a */
[----:B------:R-:W-:Y:S01]  /*12d0*/  SHF.L.U32 R170, R150, 0x10, RZ ;  /* 0x0000001096aa7819 */ /* 0x000fe200000006ff */
[-C--:B------:R-:W-:Y:S01]  /*12e0*/  FFMA.FTZ R40, R137, R93.reuse, R40 ;  /* 0x0000005d89287223 */ /* 0x080fe20000010028 */
[----:B------:R-:W-:Y:S01]  /*12f0*/  FADD.FTZ R76, R76, R93 ;  /* 0x0000005d4c4c7221 */ /* 0x000fe20000010000 */
        /* <DEDUP_REMOVED lines=20> */
[----:B------:R-:W-:Y:S01]  /*1440*/  SHF.L.U32 R156, R156, 0x10, RZ ;  /* 0x000000109c9c7819 */ /* 0x000fe200000006ff */
[----:B------:R-:W-:Y:S01]  /*1450*/  FADD.FTZ R93, R161, R92 ;  /* 0x0000005ca15d7221 */ /* 0x000fe20000010000 */
[----:B------:R-:W-:Y:S01]  /*1460*/  SHF.L.U32 R178, R152, 0x10, RZ ;  /* 0x0000001098b27819 */ /* 0x000fe200000006ff */
[----:B------:R-:W-:Y:S01]  /*1470*/  FMUL.FTZ R152, R22, R95 ;  /* 0x0000005f16987220 */ /* 0x000fe20000410000 */
        /* <DEDUP_REMOVED lines=8> */
[----:B------:R-:W-:Y:S01]  /*1500*/  FMUL.FTZ R158, R16, R97 ;  /* 0x00000061109e7220 */ /* 0x000fe20000410000 */
[----:B------:R-:W-:-:S02]  /*1510*/  FADD.FTZ R93, R163, R92 ;  /* 0x0000005ca35d7221 */ /* 0x000fc40000010000 */
        /* <DEDUP_REMOVED lines=16> */
[----:B------:R-:W-:Y:S01]  /*1620*/  FMUL.FTZ R166, R12, R103 ;  /* 0x000000670ca67220 */ /* 0x000fe20000410000 */
[----:B------:R-:W-:-:S02]  /*1630*/  FADD.FTZ R93, R167, R92 ;  /* 0x0000005ca75d7221 */ /* 0x000fc40000010000 */
[C---:B------:R-:W-:Y:S01]  /*1640*/  FFMA.FTZ R92, R156.reuse, R167, R91 ;  /* 0x000000a79c5c7223 */ /* 0x040fe2000001005b */
[----:B------:R-:W-:Y:S01]  /*1650*/  SHF.L.U32 R171, R151, 0x10, RZ ;  /* 0x0000001097ab7819 */ /* 0x000fe200000006ff */
[----:B------:R-:W-:Y:S01]  /*1660*/  FADD.FTZ R75, R75, R162 ;  /* 0x000000a24b4b7221 */ /* 0x000fe20000010000 */
        /* <DEDUP_REMOVED lines=8> */
[----:B------:R-:W-:Y:S01]  /*16f0*/  FFMA.FTZ R50, R147, R171, R50 ;  /* 0x000000ab93327223 */ /* 0x000fe20000010032 */
[----:B------:R-:W-:Y:S01]  /*1700*/  FADD.FTZ R70, R70, R171 ;  /* 0x000000ab46467221 */ /* 0x000fe20000010000 */
        /* <DEDUP_REMOVED lines=28> */
[----:B------:R-:W-:Y:S01]  /*18d0*/  FADD.FTZ R71, R71, R178 ;  /* 0x000000b247477221 */ /* 0x000fe20000010000 */
        /* <DEDUP_REMOVED lines=43> */
.L_x_2902:
[----:B------:R-:W-:-:S04]  /*1b90*/  ISETP.NE.U32.AND P0, PT, RZ, UR6, PT ;  /* 0x00000006ff007c0c */ /* 0x000fc8000bf05070 */
[----:B------:R-:W-:-:S13]  /*1ba0*/  ISETP.NE.AND.EX P0, PT, RZ, UR7, PT, P0 ;  /* 0x00000007ff007c0c */ /* 0x000fda000bf05300 */
[----:B------:R-:W-:Y:S05]  /*1bb0*/  @!P0 BRA `(.L_x_2903) ;  /* 0x0000000000688947 */ /* 0x000fea0003800000 */
[----:B------:R-:W1:Y:S01]  /*1bc0*/  S2R R92, SR_TID.X ;  /* 0x00000000005c7919 */ /* 0x000e620000002100 */
[----:B------:R-:W2:Y:S01]  /*1bd0*/  LDC.64 R88, c[0x0][0x438] ;  /* 0x00010e00ff587b82 */ /* 0x000ea20000000a00 */
[----:B------:R-:W-:-:S05]  /*1be0*/  IMAD R90, R121, UR14, RZ ;  /* 0x0000000e795a7c24 */ /* 0x000fca000f8e02ff */
[----:B------:R-:W-:-:S04]  /*1bf0*/  SHF.R.S32.HI R91, RZ, 0x1f, R90 ;  /* 0x0000001fff5b7819 */ /* 0x000fc8000001145a */
[----:B------:R-:W-:-:S04]  /*1c00*/  LEA.HI R91, R91, R90, RZ, 0x2 ;  /* 0x0000005a5b5b7211 */ /* 0x000fc800078f10ff */
[----:B-1----:R-:W-:-:S04]  /*1c10*/  LEA.HI.SX32 R105, R91, R92, 0x1e ;  /* 0x0000005c5b697211 */ /* 0x002fc800078ff2ff */
[C---:B------:R-:W-:Y:S02]  /*1c20*/  IADD3 R107, PT, PT, R105.reuse, 0x100, RZ ;  /* 0x00000100696b7810 */ /* 0x040fe40007ffe0ff */
[C---:B------:R-:W-:Y:S02]  /*1c30*/  IADD3 R109, PT, PT, R105.reuse, 0x200, RZ ;  /* 0x00000200696d7810 */ /* 0x040fe40007ffe0ff */
[----:B------:R-:W-:Y:S01]  /*1c40*/  IADD3 R111, PT, PT, R105, 0x300, RZ ;  /* 0x00000300696f7810 */ /* 0x000fe20007ffe0ff */
[--C-:B--2---:R-:W-:Y:S01]  /*1c50*/  IMAD.WIDE.U32 R106, R107, 0x8, R88.reuse ;  /* 0x000000086b6a7825 */ /* 0x104fe200078e0058 */
        /* <DEDUP_REMOVED lines=15> */
[----:B------:R1:W5:Y:S02]  /*1d50*/  LDG.E.64 R116, desc[UR12][R88.64] ;  /* 0x0000000c58747981 */ /* 0x000364000c1e1b00 */
.L_x_2903:
[----:B-1----:R-:W1:Y:S01]  /*1d60*/  SHFL.DOWN PT, R89, R94, 0x10, 0x1f ;  /* 0x0a001f005e597f89 */ /* 0x002e6200000e0000 */
[----:B------:R-:W-:Y:S03]  /*1d70*/  BSSY.RECONVERGENT B0, `(.L_x_2904) ;  /* 0x000001f000007945 */ /* 0x000fe60003800200 */
[----:B------:R-:W2:Y:S01]  /*1d80*/  SHFL.DOWN PT, R88, R95, 0x10, 0x1f ;  /* 0x0a001f005f587f89 */ /* 0x000ea200000e0000 */
[----:B------:R-:W3:Y:S01]  /*1d90*/  S2R R181, SR_TID.X ;  /* 0x0000000000b57919 */ /* 0x000ee20000002100 */
[----:B-1----:R-:W-:Y:S01]  /*1da0*/  FADD.FTZ R89, R89, R94 ;  /* 0x0000005e59597221 */ /* 0x002fe20000010000 */
[----:B--2---:R-:W-:-:S04]  /*1db0*/  FADD.FTZ R88, R88, R95 ;  /* 0x0000005f58587221 */ /* 0x004fc80000010000 */
[----:B------:R-:W1:Y:S04]  /*1dc0*/  SHFL.DOWN PT, R90, R89, 0x8, 0x1f ;  /* 0x09001f00595a7f89 */ /* 0x000e6800000e0000 */
[----:B------:R-:W2:Y:S01]  /*1dd0*/  SHFL.DOWN PT, R91, R88, 0x8, 0x1f ;  /* 0x09001f00585b7f89 */ /* 0x000ea200000e0000 */
[----:B---3--:R-:W-:Y:S01]  /*1de0*/  LOP3.LUT P2, RZ, R181, 0x1f, RZ, 0xc0, !PT ;  /* 0x0000001fb5ff7812 */ /* 0x008fe2000784c0ff */
[----:B-1----:R-:W-:Y:S01]  /*1df0*/  FADD.FTZ R90, R89, R90 ;  /* 0x0000005a595a7221 */ /* 0x002fe20000010000 */
[----:B--2---:R-:W-:-:S04]  /*1e00*/  FADD.FTZ R91, R88, R91 ;  /* 0x0000005b585b7221 */ /* 0x004fc80000010000 */
[----:B------:R-:W1:Y:S04]  /*1e10*/  SHFL.DOWN PT, R93, R90, 0x4, 0x1f ;  /* 0x08801f005a5d7f89 */ /* 0x000e6800000e0000 */
[----:B------:R-:W2:Y:S01]  /*1e20*/  SHFL.DOWN PT, R92, R91, 0x4, 0x1f ;  /* 0x08801f005b5c7f89 */ /* 0x000ea200000e0000 */
        /* <DEDUP_REMOVED lines=9> */
[----:B--2---:R-:W-:Y:S01]  /*1ec0*/  FADD.FTZ R91, R95, R88 ;  /* 0x000000585f5b7221 */ /* 0x004fe20000010000 */
[----:B------:R-:W-:Y:S06]  /*1ed0*/  @P2 BRA `(.L_x_2905) ;  /* 0x0000000000202947 */ /* 0x000fec0003800000 */
[----:B------:R-:W1:Y:S01]  /*1ee0*/  S2UR UR5, SR_CgaCtaId ;  /* 0x00000000000579c3 */ /* 0x000e620000008800 */
[----:B------:R-:W-:Y:S01]  /*1ef0*/  UMOV UR4, 0x400 ;  /* 0x0000040000047882 */ /* 0x000fe20000000000 */
[----:B------:R-:W-:-:S04]  /*1f00*/  SHF.R.U32.HI R88, RZ, 0x2, R181 ;  /* 0x00000002ff587819 */ /* 0x000fc800000116b5 */
[----:B------:R-:W-:Y:S01]  /*1f10*/  LOP3.LUT R88, R88, 0x38, RZ, 0xc0, !PT ;  /* 0x0000003858587812 */ /* 0x000fe200078ec0ff */
[----:B-1----:R-:W-:-:S04]  /*1f20*/  ULEA UR4, UR5, UR4, 0x18 ;  /* 0x0000000405047291 */ /* 0x002fc8000f8ec0ff */
[----:B------:R-:W-:Y:S02]  /*1f30*/  UIADD3 UR5, UPT, UPT, UR4, 0x7040, URZ ;  /* 0x0000704004057890 */ /* 0x000fe4000fffe0ff */
[----:B------:R-:W-:-:S09]  /*1f40*/  @!UP1 UIADD3 UR5, UPT, UPT, UR4, 0x7000, URZ ;  /* 0x0000700004059890 */ /* 0x000fd2000fffe0ff */
[----:B------:R1:W-:Y:S03]  /*1f50*/  STS.64 [R88+UR5], R90 ;  /* 0x0000005a58007988 */ /* 0x0003e60008000a05 */
.L_x_2905:
[----:B------:R-:W-:Y:S05]  /*1f60*/  BSYNC.RECONVERGENT B0 ;  /* 0x0000000000007941 */ /* 0x000fea0003800200 */
.L_x_2904:
[----:B------:R-:W2:Y:S08]  /*1f70*/  S2UR UR5, SR_CgaCtaId ;  /* 0x00000000000579c3 */ /* 0x000eb00000008800 */
[----:B------:R-:W-:Y:S01]  /*1f80*/  BAR.SYNC.DEFER_BLOCKING 0x0 ;  /* 0x0000000000007b1d */ /* 0x000fe20000010000 */
[----:B-----5:R-:W-:Y:S01]  /*1f90*/  ISETP.GE.AND P2, PT, R136, 0x1, PT ;  /* 0x000000018800780c */ /* 0x020fe20003f46270 */
[----:B------:R-:W-:Y:S01]  /*1fa0*/  UISETP.NE.U32.AND UP0, UPT, UR6, URZ, UPT ;  /* 0x000000ff0600728c */ /* 0x000fe2000bf05070 */
[----:B------:R-:W-:-:S03]  /*1fb0*/  ISETP.NE.AND P3, PT, RZ, UR11, PT ;  /* 0x0000000bff007c0c */ /* 0x000fc6000bf65270 */
[----:B------:R-:W-:Y:S02]  /*1fc0*/  UMOV UR4, 0x400 ;  /* 0x0000040000047882 */ /* 0x000fe40000000000 */
[----:B------:R-:W3:Y:S01]  /*1fd0*/  LDC R185, c[0x0][0x388] ;  /* 0x0000e200ffb97b82 */ /* 0x000ee20000000800 */
[----:B------:R-:W-:-:S05]  /*1fe0*/  UISETP.NE.AND.EX UP0, UPT, UR7, URZ, UPT, UP0 ;  /* 0x000000ff0700728c */ /* 0x000fca000bf05300 */
[----:B------:R-:W-:Y:S01]  /*1ff0*/  @P2 IADD3 R136, PT, PT, R136, -0x1, RZ ;  /* 0xffffffff88882810 */ /* 0x000fe20007ffe0ff */
[----:B--2---:R-:W-:-:S04]  /*2000*/  ULEA UR4, UR5, UR4, 0x18 ;  /* 0x0000000405047291 */ /* 0x004fc8000f8ec0ff */
[----:B------:R-:W-:Y:S02]  /*2010*/  UIADD3 UR5, UPT, UPT, UR4, 0x7040, URZ ;  /* 0x0000704004057890 */ /* 0x000fe4000fffe0ff */
[----:B------:R-:W-:Y:S02]  /*2020*/  @!UP1 UIADD3 UR5, UPT, UPT, UR4, 0x7000, URZ ;  /* 0x0000700004059890 */ /* 0x000fe4000fffe0ff */
[----:B------:R-:W-:Y:S01]  /*2030*/  UIADD3 UR10, UPT, UPT, UR4, 0x7050, URZ ;  /* 0x00007050040a7890 */ /* 0x000fe2000fffe0ff */
[----:B---3--:R-:W-:Y:S01]  /*2040*/  @P2 IMAD R136, R136, R185, RZ ;  /* 0x000000b988882224 */ /* 0x008fe200078e02ff */
[----:B------:R-:W-:-:S05]  /*2050*/  @!UP1 UIADD3 UR10, UPT, UPT, UR4, 0x7010, URZ ;  /* 0x00007010040a9890 */ /* 0x000fca000fffe0ff */
[----:B-1----:R-:W1:Y:S01]  /*2060*/  LDS.128 R88, [UR5] ;  /* 0x00000005ff587984 */ /* 0x002e620008000c00 */
[----:B------:R-:W-:Y:S02]  /*2070*/  UIADD3 UR5, UPT, UPT, UR4, 0x7060, URZ ;  /* 0x0000706004057890 */ /* 0x000fe4000fffe0ff */
[----:B------:R-:W-:Y:S01]  /*2080*/  @!UP1 UIADD3 UR5, UPT, UPT, UR4, 0x7020, URZ ;  /* 0x0000702004059890 */ /* 0x000fe2000fffe0ff */
[----:B------:R-:W2:Y:S01]  /*2090*/  LDS.128 R92, [UR10] ;  /* 0x0000000aff5c7984 */ /* 0x000ea20008000c00 */
[----:B------:R-:W-:Y:S02]  /*20a0*/  UIADD3 UR10, UPT, UPT, UR4, 0x7070, URZ ;  /* 0x00007070040a7890 */ /* 0x000fe4000fffe0ff */
[----:B------:R-:W-:-:S05]  /*20b0*/  @!UP1 UIADD3 UR10, UPT, UPT, UR4, 0x7030, URZ ;  /* 0x00007030040a9890 */ /* 0x000fca000fffe0ff */
[----:B------:R-:W3:Y:S04]  /*20c0*/  LDS.128 R96, [UR5] ;  /* 0x00000005ff607984 */ /* 0x000ee80008000c00 */
[----:B------:R-:W4:Y:S01]  /*20d0*/  LDS.128 R100, [UR10] ;  /* 0x0000000aff647984 */ /* 0x000f220008000c00 */
[----:B-1----:R-:W-:Y:S01]  /*20e0*/  FADD.FTZ R183, RZ, R88 ;  /* 0x00000058ffb77221 */ /* 0x002fe20000010000 */
[----:B------:R-:W-:Y:S01]  /*20f0*/  FADD.FTZ R88, RZ, R89 ;  /* 0x00000059ff587221 */ /* 0x000fe20000010000 */
[----:B------:R-:W-:Y:S02]  /*2100*/  @P2 SHF.R.S32.HI R89, RZ, 0x1f, R136 ;  /* 0x0000001fff592819 */ /* 0x000fe40000011488 */
[----:B------:R-:W-:Y:S01]  /*2110*/  FADD.FTZ R183, R90, R183 ;  /* 0x000000b75ab77221 */ /* 0x000fe20000010000 */
[----:B------:R-:W-:Y:S01]  /*2120*/  FADD.FTZ R88, R91, R88 ;  /* 0x000000585b587221 */ /* 0x000fe20000010000 */
[----:B------:R-:W-:-:S02]  /*2130*/  @P2 LEA.HI R136, R89, R136, RZ, 0x2 ;  /* 0x0000008859882211 */ /* 0x000fc400078f10ff */
[----:B--2---:R-:W-:Y:S01]  /*2140*/  FADD.FTZ R183, R183, R92 ;  /* 0x0000005cb7b77221 */ /* 0x004fe20000010000 */
[----:B------:R-:W-:Y:S01]  /*2150*/  FADD.FTZ R88, R88, R93 ;  /* 0x0000005d58587221 */ /* 0x000fe20000010000 */
[----:B------:R-:W-:Y:S02]  /*2160*/  IMAD R92, R121, R185, RZ ;  /* 0x000000b9795c7224 */ /* 0x000fe400078e02ff */
[----:B------:R-:W-:Y:S01]  /*2170*/  FADD.FTZ R183, R94, R183 ;  /* 0x000000b75eb77221 */ /* 0x000fe20000010000 */
[----:B------:R-:W-:Y:S02]  /*2180*/  FADD.FTZ R88, R95, R88 ;  /* 0x000000585f587221 */ /* 0x000fe40000010000 */
[----:B------:R-:W-:Y:S01]  /*2190*/  SHF.R.S32.HI R93, RZ, 0x1f, R92 ;  /* 0x0000001fff5d7819 */ /* 0x000fe2000001145c */
[----:B---3--:R-:W-:Y:S01]  /*21a0*/  FADD.FTZ R183, R183, R96 ;  /* 0x00000060b7b77221 */ /* 0x008fe20000010000 */
[----:B------:R-:W-:Y:S02]  /*21b0*/  FADD.FTZ R88, R88, R97 ;  /* 0x0000006158587221 */ /* 0x000fe40000010000 */
[----:B------:R-:W-:Y:S01]  /*21c0*/  LEA.HI R92, R93, R92, RZ, 0x2 ;  /* 0x0000005c5d5c7211 */ /* 0x000fe200078f10ff */
[----:B------:R-:W-:Y:S01]  /*21d0*/  FADD.FTZ R183, R98, R183 ;  /* 0x000000b762b77221 */ /* 0x000fe20000010000 */
[----:B------:R-:W-:-:S02]  /*21e0*/  FADD.FTZ R88, R99, R88 ;  /* 0x0000005863587221 */ /* 0x000fc40000010000 */
[----:B------:R-:W-:Y:S01]  /*21f0*/  LEA.HI.SX32 R89, R92, R181, 0x1e ;  /* 0x000000b55c597211 */ /* 0x000fe200078ff2ff */
[----:B----4-:R-:W-:Y:S01]  /*2200*/  FADD.FTZ R183, R183, R100 ;  /* 0x00000064b7b77221 */ /* 0x010fe20000010000 */
        /* <DEDUP_REMOVED lines=23> */
.L_x_2908:
        /* <DEDUP_REMOVED lines=9> */
.L_x_2909:
        /* <DEDUP_REMOVED lines=8> */
.L_x_2910:
        /* <DEDUP_REMOVED lines=10> */
.L_x_2907:
[----:B------:R-:W1:Y:S01]  /*2530*/  @P2 LDC R97, c[0x0][0x40c] ;  /* 0x00010300ff612b82 */ /* 0x000e620000000800 */
[-CC-:B------:R-:W-:Y:S01]  /*2540*/  FFMA.FTZ R93, R3, R90.reuse, R91.reuse ;  /* 0x0000005a035d7223 */ /* 0x180fe2000001005b */
[-CC-:B------:R-:W-:Y:S01]  /*2550*/  FFMA.FTZ R92, R128, R90.reuse, R91.reuse ;  /* 0x0000005a805c7223 */ /* 0x180fe2000001005b */
[----:B------:R-:W-:Y:S01]  /*2560*/  FFMA.FTZ R95, R127, R90, R91 ;  /* 0x0000005a7f5f7223 */ /* 0x000fe2000001005b */
[----:B------:R-:W-:Y:S01]  /*2570*/  ISETP.GT.AND P1, PT, R122, RZ, PT ;  /* 0x000000ff7a00720c */ /* 0x000fe20003f24270 */
[----:B0-----:R-:W-:Y:S01]  /*2580*/  FADD.FTZ R2, R132, -R93 ;  /* 0x8000005d84027221 */ /* 0x001fe20000010000 */
        /* <DEDUP_REMOVED lines=12> */
[----:B-1----:R-:W-:Y:S01]  /*2650*/  @P2 FMUL.FTZ R92, R2, R97 ;  /* 0x00000061025c2220 */ /* 0x002fe20000410000 */
        /* <DEDUP_REMOVED lines=9> */
[----:B--2---:R-:W-:Y:S01]  /*26f0*/  @P2 FMUL.FTZ R96, R95, R98 ;  /* 0x000000625f602220 */ /* 0x004fe20000410000 */
        /* <DEDUP_REMOVED lines=12> */
.L_x_2906:
[----:B------:R-:W-:Y:S01]  /*27c0*/  UMOV UR4, UR8 ;  /* 0x0000000800047c82 */ /* 0x000fe20008000000 */
[----:B------:R-:W-:Y:S01]  /*27d0*/  UMOV UR5, UR9 ;  /* 0x0000000900057c82 */ /* 0x000fe20008000000 */
[----:B------:R-:W-:-:S04]  /*27e0*/  UISETP.NE.U32.AND UP0, UPT, UR4, URZ, UPT ;  /* 0x000000ff0400728c */ /* 0x000fc8000bf05070 */
[----:B------:R-:W-:-:S09]  /*27f0*/  UISETP.NE.AND.EX UP0, UPT, UR5, URZ, UPT, UP0 ;  /* 0x000000ff0500728c */ /* 0x000fd2000bf05300 */
[----:B------:R-:W-:Y:S05]  /*2800*/  BRA.U UP0, `(.L_x_2912) ;  /* 0x0000000100907547 */ /* 0x000fea000b800000 */
[----:B------:R-:W-:Y:S01]  /*2810*/  ISETP.GT.AND P1, PT, R122, RZ, PT ;  /* 0x000000ff7a00720c */ /* 0x000fe20003f24270 */
[----:B------:R-:W1:Y:S01]  /*2820*/  @P2 LDC R95, c[0x0][0x40c] ;  /* 0x00010300ff5f2b82 */ /* 0x000e620000000800 */
[C---:B------:R-:W-:Y:S01]  /*2830*/  SHF.R.U64 R94, R104.reuse, 0x10, R105 ;  /* 0x00000010685e7819 */ /* 0x040fe20000001269 */
[----:B------:R-:W-:Y:S01]  /*2840*/  IMAD.U32 R92, R104, 0x10000, RZ ;  /* 0x00010000685c7824 */ /* 0x000fe200078e00ff */
[----:B------:R-:W-:Y:S02]  /*2850*/  SHF.L.U32 R96, R105, 0x10, RZ ;  /* 0x0000001069607819 */ /* 0x000fe400000006ff */
[----:B------:R-:W-:-:S03]  /*2860*/  SHF.L.U32 R94, R94, 0x10, RZ ;  /* 0x000000105e5e7819 */ /* 0x000fc600000006ff */
[----:B------:R-:W2:Y:S04]  /*2870*/  @P2 LDC R99, c[0x0][0x40c] ;  /* 0x00010300ff632b82 */ /* 0x000ea80000000800 */
[-CC-:B------:R-:W-:Y:S01]  /*2880*/  @P1 FFMA.FTZ R93, R3, R90.reuse, R91.reuse ;  /* 0x0000005a035d1223 */ /* 0x180fe2000001005b */
[-CC-:B------:R-:W-:Y:S01]  /*2890*/  @P1 FFMA.FTZ R98, R128, R90.reuse, R91.reuse ;  /* 0x0000005a80621223 */ /* 0x180fe2000001005b */
[----:B------:R-:W-:Y:S02]  /*28a0*/  @P1 FFMA.FTZ R101, R127, R90, R91 ;  /* 0x0000005a7f651223 */ /* 0x000fe4000001005b */
[----:B------:R-:W3:Y:S01]  /*28b0*/  @P2 LDC R103, c[0x0][0x40c] ;  /* 0x00010300ff672b82 */ /* 0x000ee20000000800 */
[----:B------:R-:W-:Y:S01]  /*28c0*/  @P1 FADD.FTZ R93, R132, -R93 ;  /* 0x8000005d845d1221 */ /* 0x000fe20000010000 */
[----:B------:R-:W-:Y:S01]  /*28d0*/  @P1 FADD.FTZ R97, R129, -R98 ;  /* 0x8000006281611221 */ /* 0x000fe20000010000 */
[----:B------:R-:W-:-:S02]  /*28e0*/  @P1 FADD.FTZ R101, R134, -R101 ;  /* 0x8000006586651221 */ /* 0x000fc40000010000 */
[C---:B------:R-:W-:Y:S01]  /*28f0*/  @P1 FFMA.FTZ R92, R123.reuse, R93, R92 ;  /* 0x0000005d7b5c1223 */ /* 0x040fe2000001005c */
[C---:B------:R-:W-:Y:S01]  /*2900*/  @P1 FFMA.FTZ R94, R123.reuse, R97, R94 ;  /* 0x000000617b5e1223 */ /* 0x040fe2000001005e */
[----:B------:R-:W-:Y:S02]  /*2910*/  @P1 FFMA.FTZ R96, R123, R101, R96 ;  /* 0x000000657b601223 */ /* 0x000fe40000010060 */
[----:B-1----:R-:W-:-:S05]  /*2920*/  @P2 FMUL.FTZ R92, R92, R95 ;  /* 0x0000005f5c5c2220 */ /* 0x002fca0000410000 */
[----:B------:R-:W-:Y:S01]  /*2930*/  @P2 F2FP.BF16.F32.PACK_AB R92, RZ, R92 ;  /* 0x0000005cff5c223e */ /* 0x000fe200000010ff */
[----:B--2---:R-:W-:-:S03]  /*2940*/  @P2 FMUL.FTZ R94, R94, R99 ;  /* 0x000000635e5e2220 */ /* 0x004fc60000410000 */
[----:B------:R-:W-:Y:S02]  /*2950*/  @P2 PRMT R118, R92, 0x7610, R118 ;  /* 0x000076105c762816 */ /* 0x000fe40000000076 */
[----:B------:R-:W-:Y:S01]  /*2960*/  @P2 F2FP.BF16.F32.PACK_AB R94, RZ, R94 ;  /* 0x0000005eff5e223e */ /* 0x000fe200000010ff */
[----:B---3--:R-:W-:-:S03]  /*2970*/  @P2 FMUL.FTZ R96, R96, R103 ;  /* 0x0000006760602220 */ /* 0x008fc60000410000 */
        /* <DEDUP_REMOVED lines=13> */
.L_x_2912:
[----:B------:R-:W-:Y:S01]  /*2a50*/  ISETP.GT.AND P3, PT, R122, RZ, PT ;  /* 0x000000ff7a00720c */ /* 0x000fe20003f64270 */
[----:B------:R-:W1:Y:S01]  /*2a60*/  @P2 LDC R95, c[0x0][0x40c] ;  /* 0x00010300ff5f2b82 */ /* 0x000e620000000800 */
[----:B------:R-:W-:Y:S01]  /*2a70*/  @P1 FFMA.FTZ R93, R3, R90, R91 ;  /* 0x0000005a035d1223 */ /* 0x000fe2000001005b */
[--C-:B------:R-:W-:Y:S02]  /*2a80*/  SHF.R.U64 R94, R104, 0x10, R105.reuse ;  /* 0x00000010685e7819 */ /* 0x100fe40000001269 */
[----:B------:R-:W-:Y:S01]  /*2a90*/  SHF.R.U32.HI R98, RZ, 0x10, R105 ;  /* 0x00000010ff627819 */ /* 0x000fe20000011669 */
[----:B------:R-:W-:Y:S01]  /*2aa0*/  @P1 FADD.FTZ R93, R132, -R93 ;  /* 0x8000005d845d1221 */ /* 0x000fe20000010000 */
[----:B0-----:R-:W-:Y:S02]  /*2ab0*/  SHF.L.U32 R2, R104, 0x10, RZ ;  /* 0x0000001068027819 */ /* 0x001fe400000006ff */
[----:B------:R-:W0:Y:S01]  /*2ac0*/  @P2 LDC R99, c[0x0][0x40c] ;  /* 0x00010300ff632b82 */ /* 0x000e220000000800 */
        /* <DEDUP_REMOVED lines=15> */
[----:B-1----:R-:W-:Y:S01]  /*2bc0*/  @P2 FMUL.FTZ R92, R2, R95 ;  /* 0x0000005f025c2220 */ /* 0x002fe20000410000 */
[----:B------:R-:W-:-:S04]  /*2bd0*/  F2FP.BF16.F32.PACK_AB R2, RZ, R2 ;  /* 0x00000002ff02723e */ /* 0x000fc800000010ff */
[----:B------:R-:W-:Y:S01]  /*2be0*/  @P2 F2FP.BF16.F32.PACK_AB R92, RZ, R92 ;  /* 0x0000005cff5c223e */ /* 0x000fe200000010ff */
[----:B0-----:R-:W-:Y:S01]  /*2bf0*/  @P2 FMUL.FTZ R93, R94, R99 ;  /* 0x000000635e5d2220 */ /* 0x001fe20000410000 */
[----:B------:R-:W-:Y:S02]  /*2c00*/  F2FP.BF16.F32.PACK_AB R94, RZ, R94 ;  /* 0x0000005eff5e723e */ /* 0x000fe400000010ff */
[----:B------:R-:W-:Y:S02]  /*2c10*/  PRMT R120, R2, 0x7610, R120 ;  /* 0x0000761002787816 */ /* 0x000fe40000000078 */
[----:B------:R-:W-:Y:S02]  /*2c20*/  @P2 F2FP.BF16.F32.PACK_AB R93, RZ, R93 ;  /* 0x0000005dff5d223e */ /* 0x000fe400000010ff */
[----:B------:R-:W-:Y:S01]  /*2c30*/  @P2 PRMT R118, R92, 0x7610, R118 ;  /* 0x000076105c762816 */ /* 0x000fe20000000076 */
        /* <DEDUP_REMOVED lines=12> */
.L_x_2911:
[----:B------:R-:W-:-:S04]  /*2d00*/  UISETP.NE.U32.AND UP0, UPT, UR4, URZ, UPT ;  /* 0x000000ff0400728c */ /* 0x000fc8000bf05070 */
[----:B------:R-:W-:-:S09]  /*2d10*/  UISETP.NE.AND.EX UP0, UPT, UR5, URZ, UPT, UP0 ;  /* 0x000000ff0500728c */ /* 0x000fd2000bf05300 */
[----:B------:R-:W-:Y:S05]  /*2d20*/  BRA.U !UP0, `(.L_x_2913) ;  /* 0x0000000108207547 */ /* 0x000fea000b800000 */
[----:B------:R-:W1:Y:S01]  /*2d30*/  LDC.64 R92, c[0x0][0x478] ;  /* 0x00011e00ff5c7b82 */ /* 0x000e620000000a00 */
[----:B------:R-:W-:Y:S02]  /*2d40*/  LOP3.LUT R94, R124, 0xffff, RZ, 0xc0, !PT ;  /* 0x0000ffff7c5e7812 */ /* 0x000fe400078ec0ff */
[----:B------:R-:W-:-:S03]  /*2d50*/  PRMT R97, R2, 0x5410, R125 ;  /* 0x0000541002617816 */ /* 0x000fc6000000007d */
[----:B------:R-:W-:-:S05]  /*2d60*/  IMAD.WIDE.U32 R94, R94, 0x10000, RZ ;  /* 0x000100005e5e7825 */ /* 0x000fca00078e00ff */
[----:B------:R-:W-:Y:S02]  /*2d70*/  LOP3.LUT R95, R97, R95, RZ, 0xfc, !PT ;  /* 0x0000005f615f7212 */ /* 0x000fe400078efcff */
[----:B------:R-:W-:Y:S01]  /*2d80*/  LOP3.LUT R94, R94, 0xffff, R120, 0xf8, !PT ;  /* 0x0000ffff5e5e7812 */ /* 0x000fe200078ef878 */
[----:B-1----:R-:W-:-:S05]  /*2d90*/  IMAD.WIDE.U32 R92, R89, 0x8, R92 ;  /* 0x00000008595c7825 */ /* 0x002fca00078e005c */
[----:B------:R1:W-:Y:S02]  /*2da0*/  STG.E.64 desc[UR12][R92.64], R94 ;  /* 0x0000005e5c007986 */ /* 0x0003e4000c101b0c */
.L_x_2913:
[----:B------:R-:W-:Y:S05]  /*2db0*/  @!P2 BRA `(.L_x_2914) ;  /* 0x000000000020a947 */ /* 0x000fea0003800000 */
[----:B-1----:R-:W1:Y:S01]  /*2dc0*/  LDC.64 R92, c[0x0][0x468] ;  /* 0x00011a00ff5c7b82 */ /* 0x002e620000000a00 */
[----:B------:R-:W-:Y:S02]  /*2dd0*/  LOP3.LUT R94, R126, 0xffff, RZ, 0xc0, !PT ;  /* 0x0000ffff7e5e7812 */ /* 0x000fe400078ec0ff */
[----:B------:R-:W-:-:S03]  /*2de0*/  PRMT R97, R0, 0x5410, R119 ;  /* 0x0000541000617816 */ /* 0x000fc60000000077 */
[----:B------:R-:W-:-:S05]  /*2df0*/  IMAD.WIDE.U32 R94, R94, 0x10000, RZ ;  /* 0x000100005e5e7825 */ /* 0x000fca00078e00ff */
[----:B------:R-:W-:Y:S02]  /*2e00*/  LOP3.LUT R95, R97, R95, RZ, 0xfc, !PT ;  /* 0x0000005f615f7212 */ /* 0x000fe400078efcff */
[----:B------:R-:W-:Y:S01]  /*2e10*/  LOP3.LUT R94, R94, 0xffff, R118, 0xf8, !PT ;  /* 0x0000ffff5e5e7812 */ /* 0x000fe200078ef876 */
[----:B-1----:R-:W-:-:S05]  /*2e20*/  IMAD.WIDE.U32 R92, R88, 0x8, R92 ;  /* 0x00000008585c7825 */ /* 0x002fca00078e005c */
[----:B------:R2:W-:Y:S02]  /*2e30*/  STG.E.64 desc[UR12][R92.64], R94 ;  /* 0x0000005e5c007986 */ /* 0x0005e4000c101b0c */
.L_x_2914:
[----:B------:R-:W-:Y:S05]  /*2e40*/  @!P0 BRA `(.L_x_2915) ;  /* 0x0000000400408947 */ /* 0x000fea0003800000 */
[----:B------:R-:W-:Y:S05]  /*2e50*/  BRA.U !UP0, `(.L_x_2916) ;  /* 0x0000000108ac7547 */ /* 0x000fea000b800000 */
[----:B------:R-:W-:Y:S01]  /*2e60*/  ISETP.GT.AND P1, PT, R122, RZ, PT ;  /* 0x000000ff7a00720c */ /* 0x000fe20003f24270 */
[----:B------:R-:W3:Y:S01]  /*2e70*/  @P2 LDC R99, c[0x0][0x40c] ;  /* 0x00010300ff632b82 */ /* 0x000ee20000000800 */
[C-C-:B-12---:R-:W-:Y:S02]  /*2e80*/  SHF.R.U64 R94, R106.reuse, 0x10, R107.reuse ;  /* 0x000000106a5e7819 */ /* 0x146fe4000000126b */
[----:B0-----:R-:W-:Y:S02]  /*2e90*/  SHF.L.U32 R2, R106, 0x10, RZ ;  /* 0x000000106a027819 */ /* 0x001fe400000006ff */
        /* <DEDUP_REMOVED lines=17> */
[----:B---3--:R-:W-:Y:S01]  /*2fb0*/  @P2 FMUL.FTZ R92, R2, R99 ;  /* 0x00000063025c2220 */ /* 0x008fe20000410000 */
[----:B------:R-:W-:-:S02]  /*2fc0*/  F2FP.BF16.F32.PACK_AB R2, RZ, R2 ;  /* 0x00000002ff02723e */ /* 0x000fc400000010ff */
[----:B------:R-:W-:Y:S02]  /*2fd0*/  @P1 FFMA.FTZ R98, R123, R100, R98 ;  /* 0x000000647b621223 */ /* 0x000fe40000010062 */
[----:B------:R-:W-:Y:S01]  /*2fe0*/  @P2 F2FP.BF16.F32.PACK_AB R92, RZ, R92 ;  /* 0x0000005cff5c223e */ /* 0x000fe200000010ff */
[----:B0-----:R-:W-:Y:S01]  /*2ff0*/  @P2 FMUL.FTZ R93, R94, R101 ;  /* 0x000000655e5d2220 */ /* 0x001fe20000410000 */
[----:B------:R-:W-:Y:S02]  /*3000*/  F2FP.BF16.F32.PACK_AB R94, RZ, R94 ;  /* 0x0000005eff5e723e */ /* 0x000fe400000010ff */
[----:B------:R-:W-:Y:S02]  /*3010*/  PRMT R120, R2, 0x7610, R120 ;  /* 0x0000761002787816 */ /* 0x000fe40000000078 */
        /* <DEDUP_REMOVED lines=15> */
.L_x_2916:
[----:B------:R-:W-:Y:S01]  /*3110*/  ISETP.GT.AND P1, PT, R122, RZ, PT ;  /* 0x000000ff7a00720c */ /* 0x000fe20003f24270 */
[----:B-12---:R-:W1:Y:S01]  /*3120*/  @P2 LDC R95, c[0x0][0x40c] ;  /* 0x00010300ff5f2b82 */ /* 0x006e620000000800 */
[C---:B------:R-:W-:Y:S02]  /*3130*/  SHF.R.U64 R94, R106.reuse, 0x10, R107 ;  /* 0x000000106a5e7819 */ /* 0x040fe4000000126b */
[----:B------:R-:W-:Y:S02]  /*3140*/  SHF.L.U32 R92, R106, 0x10, RZ ;  /* 0x000000106a5c7819 */ /* 0x000fe400000006ff */
[----:B------:R-:W-:Y:S02]  /*3150*/  SHF.L.U32 R96, R107, 0x10, RZ ;  /* 0x000000106b607819 */ /* 0x000fe400000006ff */
[----:B------:R-:W-:Y:S01]  /*3160*/  SHF.L.U32 R94, R94, 0x10, RZ ;  /* 0x000000105e5e7819 */ /* 0x000fe200000006ff */
[----:B------:R-:W2:Y:S04]  /*3170*/  @P2 LDC R99, c[0x0][0x40c] ;  /* 0x00010300ff632b82 */ /* 0x000ea80000000800 */
[-CC-:B------:R-:W-:Y:S01]  /*3180*/  @P1 FFMA.FTZ R93, R133, R90.reuse, R91.reuse ;  /* 0x0000005a855d1223 */ /* 0x180fe2000001005b */
[-CC-:B------:R-:W-:Y:S01]  /*3190*/  @P1 FFMA.FTZ R98, R138, R90.reuse, R91.reuse ;  /* 0x0000005a8a621223 */ /* 0x180fe2000001005b */
[----:B------:R-:W-:-:S02]  /*31a0*/  @P1 FFMA.FTZ R101, R135, R90, R91 ;  /* 0x0000005a87651223 */ /* 0x000fc4000001005b */
[----:B------:R-:W3:Y:S01]  /*31b0*/  @P2 LDC R103, c[0x0][0x40c] ;  /* 0x00010300ff672b82 */ /* 0x000ee20000000800 */
[----:B------:R-:W-:Y:S01]  /*31c0*/  @P1 FADD.FTZ R93, R142, -R93 ;  /* 0x8000005d8e5d1221 */ /* 0x000fe20000010000 */
[----:B------:R-:W-:Y:S01]  /*31d0*/  @P1 FADD.FTZ R97, R157, -R98 ;  /* 0x800000629d611221 */ /* 0x000fe20000010000 */
[----:B------:R-:W-:Y:S02]  /*31e0*/  @P1 FADD.FTZ R101, R144, -R101 ;  /* 0x8000006590651221 */ /* 0x000fe40000010000 */
        /* <DEDUP_REMOVED lines=22> */
.L_x_2915:
[----:B------:R-:W-:Y:S05]  /*3350*/  BRA.U !UP0, `(.L_x_2918) ;  /* 0x0000000108a47547 */ /* 0x000fea000b800000 */
[----:B------:R-:W3:Y:S01]  /*3360*/  @P2 LDC R97, c[0x0][0x40c] ;  /* 0x00010300ff612b82 */ /* 0x000ee20000000800 */
[-CC-:B-12---:R-:W-:Y:S01]  /*3370*/  FFMA.FTZ R93, R133, R90.reuse, R91.reuse ;  /* 0x0000005a855d7223 */ /* 0x186fe2000001005b */
        /* <DEDUP_REMOVED lines=16> */
[----:B---3--:R-:W-:Y:S01]  /*3480*/  @P2 FMUL.FTZ R92, R2, R97 ;  /* 0x00000061025c2220 */ /* 0x008fe20000410000 */
        /* <DEDUP_REMOVED lines=22> */
.L_x_2918:
[----:B------:R-:W-:Y:S05]  /*35f0*/  @!P2 BRA `(.L_x_2919) ;  /* 0x000000000020a947 */ /* 0x000fea0003800000 */
[----:B-12---:R-:W-:Y:S01]  /*3600*/  FFMA.FTZ R93, R133, R90, R91 ;  /* 0x0000005a855d7223 */ /* 0x006fe2000001005b */
[----:B------:R-:W-:-:S03]  /*3610*/  ISETP.GT.AND P1, PT, R122, RZ, PT ;  /* 0x000000ff7a00720c */ /* 0x000fc60003f24270 */
[----:B------:R-:W-:-:S04]  /*3620*/  FADD.FTZ R92, R142, -R93 ;  /* 0x8000005d8e5c7221 */ /* 0x000fc80000010000 */
[----:B------:R-:W-:-:S05]  /*3630*/  FMUL.FTZ R92, R123, R92 ;  /* 0x0000005c7b5c7220 */ /* 0x000fca0000410000 */
[----:B------:R-:W-:-:S05]  /*3640*/  FSEL R92, R92, RZ, P1 ;  /* 0x000000ff5c5c7208 */ /* 0x000fca0000800000 */
[----:B------:R-:W-:-:S05]  /*3650*/  FMUL.FTZ R92, R92, UR16 ;  /* 0x000000105c5c7c20 */ /* 0x000fca0008410000 */
[----:B------:R-:W-:-:S04]  /*3660*/  F2FP.BF16.F32.PACK_AB R92, RZ, R92 ;  /* 0x0000005cff5c723e */ /* 0x000fc800000010ff */
[----:B------:R-:W-:-:S07]  /*3670*/  PRMT R118, R92, 0x7610, R118 ;  /* 0x000076105c767816 */ /* 0x000fce0000000076 */
.L_x_2919:
        /* <DEDUP_REMOVED lines=9> */
.L_x_2920:
[----:B------:R-:W-:Y:S05]  /*3710*/  @!P2 BRA `(.L_x_2921) ;  /* 0x00000000001ca947 */ /* 0x000fea0003800000 */
[----:B-12---:R-:W-:Y:S01]  /*3720*/  FFMA.FTZ R93, R135, R90, R91 ;  /* 0x0000005a875d7223 */ /* 0x006fe2000001005b */
[----:B------:R-:W-:-:S03]  /*3730*/  ISETP.GT.AND P1, PT, R122, RZ, PT ;  /* 0x000000ff7a00720c */ /* 0x000fc60003f24270 */
[----:B------:R-:W-:-:S04]  /*3740*/  FADD.FTZ R0, R144, -R93 ;  /* 0x8000005d90007221 */ /* 0x000fc80000010000 */
[----:B------:R-:W-:-:S05]  /*3750*/  FMUL.FTZ R0, R123, R0 ;  /* 0x000000007b007220 */ /* 0x000fca0000410000 */
[----:B------:R-:W-:-:S05]  /*3760*/  FSEL R0, R0, RZ, P1 ;  /* 0x000000ff00007208 */ /* 0x000fca0000800000 */
[----:B------:R-:W-:-:S05]  /*3770*/  FMUL.FTZ R0, R0, UR16 ;  /* 0x0000001000007c20 */ /* 0x000fca0008410000 */
[----:B------:R-:W-:-:S07]  /*3780*/  F2FP.BF16.F32.PACK_AB R0, RZ, R0 ;  /* 0x00000000ff00723e */ /* 0x000fce00000010ff */
.L_x_2921:
        /* <DEDUP_REMOVED lines=9> */
.L_x_2917:
[----:B------:R-:W-:Y:S05]  /*3820*/  BRA.U !UP0, `(.L_x_2922) ;  /* 0x0000000108247547 */ /* 0x000fea000b800000 */
[----:B-12---:R-:W1:Y:S01]  /*3830*/  LDC.64 R92, c[0x0][0x478] ;  /* 0x00011e00ff5c7b82 */ /* 0x006e620000000a00 */
[----:B------:R-:W-:Y:S02]  /*3840*/  LOP3.LUT R94, R124, 0xffff, RZ, 0xc0, !PT ;  /* 0x0000ffff7c5e7812 */ /* 0x000fe400078ec0ff */
[----:B------:R-:W-:Y:S02]  /*3850*/  IADD3 R97, PT, PT, R89, 0x100, RZ ;  /* 0x0000010059617810 */ /* 0x000fe40007ffe0ff */
[----:B------:R-:W-:Y:S01]  /*3860*/  PRMT R99, R2, 0x5410, R125 ;  /* 0x0000541002637816 */ /* 0x000fe2000000007d */
[----:B------:R-:W-:-:S05]  /*3870*/  IMAD.WIDE.U32 R94, R94, 0x10000, RZ ;  /* 0x000100005e5e7825 */ /* 0x000fca00078e00ff */
[----:B------:R-:W-:Y:S02]  /*3880*/  LOP3.LUT R95, R99, R95, RZ, 0xfc, !PT ;  /* 0x0000005f635f7212 */ /* 0x000fe400078efcff */
[----:B------:R-:W-:Y:S01]  /*3890*/  LOP3.LUT R94, R94, 0xffff, R120, 0xf8, !PT ;  /* 0x0000ffff5e5e7812 */ /* 0x000fe200078ef878 */
[----:B-1----:R-:W-:-:S05]  /*38a0*/  IMAD.WIDE.U32 R92, R97, 0x8, R92 ;  /* 0x00000008615c7825 */ /* 0x002fca00078e005c */
[----:B------:R3:W-:Y:S02]  /*38b0*/  STG.E.64 desc[UR12][R92.64], R94 ;  /* 0x0000005e5c007986 */ /* 0x0007e4000c101b0c */
.L_x_2922:
[----:B------:R-:W-:Y:S05]  /*38c0*/  @!P2 BRA `(.L_x_2923) ;  /* 0x000000000024a947 */ /* 0x000fea0003800000 */
[----:B-123--:R-:W1:Y:S01]  /*38d0*/  LDC.64 R92, c[0x0][0x468] ;  /* 0x00011a00ff5c7b82 */ /* 0x00ee620000000a00 */
        /* <DEDUP_REMOVED lines=8> */
.L_x_2923:
[----:B------:R-:W-:Y:S05]  /*3960*/  @!P0 BRA `(.L_x_2924) ;  /* 0x0000000400408947 */ /* 0x000fea0003800000 */
[----:B------:R-:W-:Y:S05]  /*3970*/  BRA.U !UP0, `(.L_x_2925) ;  /* 0x0000000108ac7547 */ /* 0x000fea000b800000 */
[----:B------:R-:W-:Y:S01]  /*3980*/  ISETP.GT.AND P1, PT, R122, RZ, PT ;  /* 0x000000ff7a00720c */ /* 0x000fe20003f24270 */
[----:B------:R-:W5:Y:S01]  /*3990*/  @P2 LDC R99, c[0x0][0x40c] ;  /* 0x00010300ff632b82 */ /* 0x000f620000000800 */
[C-C-:B-1234-:R-:W-:Y:S02]  /*39a0*/  SHF.R.U64 R94, R108.reuse, 0x10, R109.reuse ;  /* 0x000000106c5e7819 */ /* 0x15efe4000000126d */
        /* <DEDUP_REMOVED lines=40> */
.L_x_2925:
[----:B------:R-:W-:Y:S01]  /*3c30*/  ISETP.GT.AND P1, PT, R122, RZ, PT ;  /* 0x000000ff7a00720c */ /* 0x000fe20003f24270 */
[----:B-1234-:R-:W1:Y:S01]  /*3c40*/  @P2 LDC R95, c[0x0][0x40c] ;  /* 0x00010300ff5f2b82 */ /* 0x01ee620000000800 */
        /* <DEDUP_REMOVED lines=34> */
.L_x_2924:
[----:B------:R-:W-:Y:S05]  /*3e70*/  BRA.U !UP0, `(.L_x_2927) ;  /* 0x0000000108a47547 */ /* 0x000fea000b800000 */
[----:B------:R-:W5:Y:S01]  /*3e80*/  @P2 LDC R97, c[0x0][0x40c] ;  /* 0x00010300ff612b82 */ /* 0x000f620000000800 */
[-CC-:B-1234-:R-:W-:Y:S01]  /*3e90*/  FFMA.FTZ R93, R137, R90.reuse, R91.reuse ;  /* 0x0000005a895d7223 */ /* 0x19efe2000001005b */
        /* <DEDUP_REMOVED lines=39> */
.L_x_2927:
[----:B------:R-:W-:Y:S05]  /*4110*/  @!P2 BRA `(.L_x_2928) ;  /* 0x000000000020a947 */ /* 0x000fea0003800000 */
[----:B-1234-:R-:W-:Y:S01]  /*4120*/  FFMA.FTZ R93, R137, R90, R91 ;  /* 0x0000005a895d7223 */ /* 0x01efe2000001005b */
[----:B------:R-:W-:-:S03]  /*4130*/  ISETP.GT.AND P1, PT, R122, RZ, PT ;  /* 0x000000ff7a00720c */ /* 0x000fc60003f24270 */
[----:B------:R-:W-:-:S04]  /*4140*/  FADD.FTZ R92, R150, -R93 ;  /* 0x8000005d965c7221 */ /* 0x000fc80000010000 */
[----:B------:R-:W-:-:S05]  /*4150*/  FMUL.FTZ R92, R123, R92 ;  /* 0x0000005c7b5c7220 */ /* 0x000fca0000410000 */
[----:B------:R-:W-:-:S05]  /*4160*/  FSEL R92, R92, RZ, P1 ;  /* 0x000000ff5c5c7208 */ /* 0x000fca0000800000 */
[----:B------:R-:W-:-:S05]  /*4170*/  FMUL.FTZ R92, R92, UR16 ;  /* 0x000000105c5c7c20 */ /* 0x000fca0008410000 */
[----:B------:R-:W-:-:S04]  /*4180*/  F2FP.BF16.F32.PACK_AB R92, RZ, R92 ;  /* 0x0000005cff5c723e */ /* 0x000fc800000010ff */
[----:B------:R-:W-:-:S07]  /*4190*/  PRMT R118, R92, 0x7610, R118 ;  /* 0x000076105c767816 */ /* 0x000fce0000000076 */
.L_x_2928:
        /* <DEDUP_REMOVED lines=9> */
.L_x_2929:
[----:B------:R-:W-:Y:S05]  /*4230*/  @!P2 BRA `(.L_x_2930) ;  /* 0x00000000001ca947 */ /* 0x000fea0003800000 */
[----:B-1234-:R-:W-:Y:S01]  /*4240*/  FFMA.FTZ R93, R139, R90, R91 ;  /* 0x0000005a8b5d7223 */ /* 0x01efe2000001005b */
[----:B------:R-:W-:-:S03]  /*4250*/  ISETP.GT.AND P1, PT, R122, RZ, PT ;  /* 0x000000ff7a00720c */ /* 0x000fc60003f24270 */
[----:B------:R-:W-:-:S04]  /*4260*/  FADD.FTZ R0, R152, -R93 ;  /* 0x8000005d98007221 */ /* 0x000fc80000010000 */
[----:B------:R-:W-:-:S05]  /*4270*/  FMUL.FTZ R0, R123, R0 ;  /* 0x000000007b007220 */ /* 0x000fca0000410000 */
[----:B------:R-:W-:-:S05]  /*4280*/  FSEL R0, R0, RZ, P1 ;  /* 0x000000ff00007208 */ /* 0x000fca0000800000 */
[----:B------:R-:W-:-:S05]  /*4290*/  FMUL.FTZ R0, R0, UR16 ;  /* 0x0000001000007c20 */ /* 0x000fca0008410000 */
[----:B------:R-:W-:-:S07]  /*42a0*/  F2FP.BF16.F32.PACK_AB R0, RZ, R0 ;  /* 0x00000000ff00723e */ /* 0x000fce00000010ff */
.L_x_2930:
        /* <DEDUP_REMOVED lines=9> */
.L_x_2926:
[----:B------:R-:W-:Y:S05]  /*4340*/  BRA.U !UP0, `(.L_x_2931) ;  /* 0x0000000108247547 */ /* 0x000fea000b800000 */
[----:B-1234-:R-:W1:Y:S01]  /*4350*/  LDC.64 R92, c[0x0][0x478] ;  /* 0x00011e00ff5c7b82 */ /* 0x01ee620000000a00 */
        /* <DEDUP_REMOVED lines=8> */
.L_x_2931:
[----:B------:R-:W-:Y:S05]  /*43e0*/  @!P2 BRA `(.L_x_2932) ;  /* 0x000000000024a947 */ /* 0x000fea0003800000 */
        /* <DEDUP_REMOVED lines=9> */
.L_x_2932:
        /* <DEDUP_REMOVED lines=45> */
.L_x_2934:
[----:B------:R-:W-:Y:S01]  /*4750*/  ISETP.GT.AND P1, PT, R122, RZ, PT ;  /* 0x000000ff7a00720c */ /* 0x000fe20003f24270 */
[----:B-1234-:R-:W1:Y:S01]  /*4760*/  @P2 LDC R95, c[0x0][0x40c] ;  /* 0x00010300ff5f2b82 */ /* 0x01ee620000000800 */
        /* <DEDUP_REMOVED lines=34> */
.L_x_2933:
        /* <DEDUP_REMOVED lines=42> */
.L_x_2936:
        /* <DEDUP_REMOVED lines=9> */
.L_x_2937:
        /* <DEDUP_REMOVED lines=9> */
.L_x_2938:
        /* <DEDUP_REMOVED lines=8> */
.L_x_2939:
        /* <DEDUP_REMOVED lines=9> */
.L_x_2935:
        /* <DEDUP_REMOVED lines=10> */
.L_x_2940:
        /* <DEDUP_REMOVED lines=10> */
.L_x_2941:
        /* <DEDUP_REMOVED lines=45> */
.L_x_2943:
        /* <DEDUP_REMOVED lines=36> */
.L_x_2942:
        /* <DEDUP_REMOVED lines=42> */
.L_x_2945:
        /* <DEDUP_REMOVED lines=9> */
.L_x_2946:
        /* <DEDUP_REMOVED lines=9> */
.L_x_2947:
        /* <DEDUP_REMOVED lines=8> */
.L_x_2948:
        /* <DEDUP_REMOVED lines=9> */
.L_x_2944:
[----:B------:R-:W-:Y:S05]  /*5980*/  BRA.U !UP0, `(.L_x_2949) ;  /* 0x0000000108247547 */ /* 0x000fea000b800000 */
[----:B-1234-:R-:W1:Y:S01]  /*5990*/  LDC.64 R92, c[0x0][0x478] ;  /* 0x00011e00ff5c7b82 */ /* 0x01ee620000000a00 */
[----:B------:R-:W-:Y:S01]  /*59a0*/  LOP3.LUT R94, R124, 0xffff, RZ, 0xc0, !PT ;  /* 0x0000ffff7c5e7812 */ /* 0x000fe200078ec0ff */
[----:B------:R-:W-:Y:S01]  /*59b0*/  VIADD R97, R89, 0x400 ;  /* 0x0000040059617836 */ /* 0x000fe20000000000 */
[----:B------:R-:W-:-:S03]  /*59c0*/  PRMT R99, R2, 0x5410, R125 ;  /* 0x0000541002637816 */ /* 0x000fc6000000007d */
[----:B------:R-:W-:-:S05]  /*59d0*/  IMAD.WIDE.U32 R94, R94, 0x10000, RZ ;  /* 0x000100005e5e7825 */ /* 0x000fca00078e00ff */
[----:B------:R-:W-:Y:S02]  /*59e0*/  LOP3.LUT R95, R99, R95, RZ, 0xfc, !PT ;  /* 0x0000005f635f7212 */ /* 0x000fe400078efcff */
[----:B------:R-:W-:Y:S01]  /*59f0*/  LOP3.LUT R94, R94, 0xffff, R120, 0xf8, !PT ;  /* 0x0000ffff5e5e7812 */ /* 0x000fe200078ef878 */
[----:B-1----:R-:W-:-:S05]  /*5a00*/  IMAD.WIDE.U32 R92, R97, 0x8, R92 ;  /* 0x00000008615c7825 */ /* 0x002fca00078e005c */
[----:B------:R1:W-:Y:S02]  /*5a10*/  STG.E.64 desc[UR12][R92.64], R94 ;  /* 0x0000005e5c007986 */ /* 0x0003e4000c101b0c */
.L_x_2949:
        /* <DEDUP_REMOVED lines=10> */
.L_x_2950:
        /* <DEDUP_REMOVED lines=45> */
.L_x_2952:
        /* <DEDUP_REMOVED lines=36> */
.L_x_2951:
        /* <DEDUP_REMOVED lines=42> */
.L_x_2954:
        /* <DEDUP_REMOVED lines=9> */
.L_x_2955:
        /* <DEDUP_REMOVED lines=9> */
.L_x_2956:
        /* <DEDUP_REMOVED lines=8> */
.L_x_2957:
        /* <DEDUP_REMOVED lines=9> */
.L_x_2953:
        /* <DEDUP_REMOVED lines=10> */
.L_x_2958:
        /* <DEDUP_REMOVED lines=10> */
.L_x_2959:
[----:B------:R-:W-:Y:S05]  /*65e0*/  @!P0 BRA `(.L_x_2960) ;  /* 0x0000000400408947 */ /* 0x000fea0003800000 */
[----:B------:R-:W-:Y:S05]  /*65f0*/  BRA.U !UP0, `(.L_x_2961) ;  /* 0x0000000108ac7547 */ /* 0x000fea000b800000 */
[----:B------:R-:W-:Y:S01]  /*6600*/  ISETP.GT.AND P0, PT, R122, RZ, PT ;  /* 0x000000ff7a00720c */ /* 0x000fe20003f04270 */
[----:B------:R-:W5:Y:S01]  /*6610*/  @P2 LDC R99, c[0x0][0x40c] ;  /* 0x00010300ff632b82 */ /* 0x000f620000000800 */
[C---:B-1234-:R-:W-:Y:S02]  /*6620*/  SHF.R.U64 R92, R116.reuse, 0x10, R117 ;  /* 0x00000010745c7819 */ /* 0x05efe40000001275 */
[----:B0-----:R-:W-:Y:S02]  /*6630*/  SHF.L.U32 R2, R116, 0x10, RZ ;  /* 0x0000001074027819 */ /* 0x001fe400000006ff */
        /* <DEDUP_REMOVED lines=39> */
.L_x_2961:
        /* <DEDUP_REMOVED lines=36> */
.L_x_2960:
[----:B------:R-:W-:Y:S05]  /*6af0*/  BRA.U !UP0, `(.L_x_2963) ;  /* 0x0000000108a47547 */ /* 0x000fea000b800000 */
[----:B-1234-:R-:W1:Y:S01]  /*6b00*/  @P2 LDC R95, c[0x0][0x40c] ;  /* 0x00010300ff5f2b82 */ /* 0x01ee620000000800 */
        /* <DEDUP_REMOVED lines=17> */
[----:B------:R-:W-:Y:S01]  /*6c20*/  FMUL.FTZ R123, R123, R98 ;  /* 0x000000627b7b7220 */ /* 0x000fe20000410000 */
[----:B-1----:R-:W-:Y:S01]  /*6c30*/  @P2 FMUL.FTZ R90, R2, R95 ;  /* 0x0000005f025a2220 */ /* 0x002fe20000410000 */
[----:B------:R-:W-:-:S03]  /*6c40*/  F2FP.BF16.F32.PACK_AB R2, RZ, R2 ;  /* 0x00000002ff02723e */ /* 0x000fc600000010ff */
[----:B------:R-:W-:Y:S02]  /*6c50*/  FSEL R123, R123, RZ, P0 ;  /* 0x000000ff7b7b7208 */ /* 0x000fe40000000000 */
[----:B------:R-:W-:Y:S02]  /*6c60*/  @P2 F2FP.BF16.F32.PACK_AB R90, RZ, R90 ;  /* 0x0000005aff5a223e */ /* 0x000fe400000010ff */
[----:B------:R-:W-:Y:S01]  /*6c70*/  PRMT R120, R2, 0x7610, R120 ;  /* 0x0000761002787816 */ /* 0x000fe20000000078 */
[----:B0-----:R-:W-:Y:S01]  /*6c80*/  @P2 FMUL.FTZ R91, R92, R97 ;  /* 0x000000615c5b2220 */ /* 0x001fe20000410000 */
[----:B------:R-:W-:Y:S02]  /*6c90*/  F2FP.BF16.F32.PACK_AB R92, RZ, R92 ;  /* 0x0000005cff5c723e */ /* 0x000fe400000010ff */
[----:B------:R-:W-:Y:S02]  /*6ca0*/  @P2 PRMT R118, R90, 0x7610, R118 ;  /* 0x000076105a762816 */ /* 0x000fe40000000076 */
[----:B------:R-:W-:-:S02]  /*6cb0*/  @P2 F2FP.BF16.F32.PACK_AB R91, RZ, R91 ;  /* 0x0000005bff5b223e */ /* 0x000fc400000010ff */
[----:B------:R-:W-:Y:S01]  /*6cc0*/  F2FP.BF16.F32.PACK_AB R125, RZ, R123 ;  /* 0x0000007bff7d723e */ /* 0x000fe200000010ff */
[----:B--2---:R-:W-:Y:S01]  /*6cd0*/  @P2 FMUL.FTZ R94, R93, R96 ;  /* 0x000000605d5e2220 */ /* 0x004fe20000410000 */
        /* <DEDUP_REMOVED lines=11> */
.L_x_2963:
[----:B-1234-:R-:W1:Y:S01]  /*6d90*/  @P2 LDC R93, c[0x0][0x40c] ;  /* 0x00010300ff5d2b82 */ /* 0x01ee620000000800 */
[----:B------:R-:W-:Y:S01]  /*6da0*/  FFMA.FTZ R92, R184, R90, R91 ;  /* 0x0000005ab85c7223 */ /* 0x000fe2000001005b */
[----:B------:R-:W-:-:S03]  /*6db0*/  ISETP.GT.AND P0, PT, R122, RZ, PT ;  /* 0x000000ff7a00720c */ /* 0x000fc60003f04270 */
[----:B------:R-:W-:-:S04]  /*6dc0*/  FADD.FTZ R92, R179, -R92 ;  /* 0x8000005cb35c7221 */ /* 0x000fc80000010000 */
[----:B------:R-:W-:-:S05]  /*6dd0*/  FMUL.FTZ R92, R123, R92 ;  /* 0x0000005c7b5c7220 */ /* 0x000fca0000410000 */
[----:B------:R-:W-:-:S05]  /*6de0*/  FSEL R92, R92, RZ, P0 ;  /* 0x000000ff5c5c7208 */ /* 0x000fca0000000000 */
[----:B-1----:R-:W-:-:S05]  /*6df0*/  @P2 FMUL.FTZ R92, R92, R93 ;  /* 0x0000005d5c5c2220 */ /* 0x002fca0000410000 */
        /* <DEDUP_REMOVED lines=10> */
.L_x_2964:
        /* <DEDUP_REMOVED lines=9> */
.L_x_2965:
        /* <DEDUP_REMOVED lines=8> */
.L_x_2966:
[----:B------:R-:W-:-:S07]  /*6fb0*/  @P2 PRMT R119, R94, 0x7610, R119 ;  /* 0x000076105e772816 */ /* 0x000fce0000000077 */
.L_x_2962:
[----:B------:R-:W-:Y:S05]  /*6fc0*/  BRA.U !UP0, `(.L_x_2967) ;  /* 0x0000000108247547 */ /* 0x000fea000b800000 */
[----:B------:R-:W1:Y:S01]  /*6fd0*/  LDC.64 R92, c[0x0][0x478] ;  /* 0x00011e00ff5c7b82 */ /* 0x000e620000000a00 */
[----:B------:R-:W-:Y:S02]  /*6fe0*/  LOP3.LUT R90, R124, 0xffff, RZ, 0xc0, !PT ;  /* 0x0000ffff7c5a7812 */ /* 0x000fe400078ec0ff */
[----:B------:R-:W-:Y:S02]  /*6ff0*/  PRMT R95, R2, 0x5410, R125 ;  /* 0x00005410025f7816 */ /* 0x000fe4000000007d */
[----:B------:R-:W-:Y:S01]  /*7000*/  IADD3 R89, PT, PT, R89, 0x600, RZ ;  /* 0x0000060059597810 */ /* 0x000fe20007ffe0ff */
[----:B------:R-:W-:-:S05]  /*7010*/  IMAD.WIDE.U32 R90, R90, 0x10000, RZ ;  /* 0x000100005a5a7825 */ /* 0x000fca00078e00ff */
[----:B------:R-:W-:Y:S02]  /*7020*/  LOP3.LUT R95, R95, R91, RZ, 0xfc, !PT ;  /* 0x0000005b5f5f7212 */ /* 0x000fe400078efcff */
[----:B------:R-:W-:Y:S01]  /*7030*/  LOP3.LUT R94, R90, 0xffff, R120, 0xf8, !PT ;  /* 0x0000ffff5a5e7812 */ /* 0x000fe200078ef878 */
[----:B-1----:R-:W-:-:S05]  /*7040*/  IMAD.WIDE.U32 R90, R89, 0x8, R92 ;  /* 0x00000008595a7825 */ /* 0x002fca00078e005c */
[----:B------:R1:W-:Y:S02]  /*7050*/  STG.E.64 desc[UR12][R90.64], R94 ;  /* 0x0000005e5a007986 */ /* 0x0003e4000c101b0c */
.L_x_2967:
[----:B------:R-:W-:Y:S05]  /*7060*/  @!P2 BRA `(.L_x_2968) ;  /* 0x000000000024a947 */ /* 0x000fea0003800000 */
[----:B------:R-:W2:Y:S01]  /*7070*/  LDC.64 R92, c[0x0][0x468] ;  /* 0x00011a00ff5c7b82 */ /* 0x000ea20000000a00 */
[----:B-1----:R-:W-:Y:S02]  /*7080*/  LOP3.LUT R90, R126, 0xffff, RZ, 0xc0, !PT ;  /* 0x0000ffff7e5a7812 */ /* 0x002fe400078ec0ff */
[----:B------:R-:W-:Y:S02]  /*7090*/  IADD3 R89, PT, PT, R88, 0x600, RZ ;  /* 0x0000060058597810 */ /* 0x000fe40007ffe0ff */
[----:B------:R-:W-:Y:S01]  /*70a0*/  PRMT R95, R0, 0x5410, R119 ;  /* 0x00005410005f7816 */ /* 0x000fe20000000077 */
[----:B------:R-:W-:-:S05]  /*70b0*/  IMAD.WIDE.U32 R90, R90, 0x10000, RZ ;  /* 0x000100005a5a7825 */ /* 0x000fca00078e00ff */
[----:B------:R-:W-:Y:S02]  /*70c0*/  LOP3.LUT R91, R95, R91, RZ, 0xfc, !PT ;  /* 0x0000005b5f5b7212 */ /* 0x000fe400078efcff */
[----:B------:R-:W-:Y:S01]  /*70d0*/  LOP3.LUT R90, R90, 0xffff, R118, 0xf8, !PT ;  /* 0x0000ffff5a5a7812 */ /* 0x000fe200078ef876 */
[----:B--2---:R-:W-:-:S05]  /*70e0*/  IMAD.WIDE.U32 R88, R89, 0x8, R92 ;  /* 0x0000000859587825 */ /* 0x004fca00078e005c */
[----:B------:R2:W-:Y:S02]  /*70f0*/  STG.E.64 desc[UR12][R88.64], R90 ;  /* 0x0000005a58007986 */ /* 0x0005e4000c101b0c */
.L_x_2968:
[----:B--2---:R-:W2:Y:S01]  /*7100*/  LDC.64 R88, c[0x0][0x380] ;  /* 0x0000e000ff587b82 */ /* 0x004ea20000000a00 */
[----:B------:R-:W-:Y:S01]  /*7110*/  UPLOP3.LUT UP1, UPT, UPT, UPT, UP1, 0x40, 0x4 ;  /* 0x000000000004789c */ /* 0x000fe20003f2e810 */
[----:B--2---:R-:W-:-:S04]  /*7120*/  IADD3 R121, PT, PT, R121, R88, RZ ;  /* 0x0000005879797210 */ /* 0x004fc80007ffe0ff */
[----:B------:R-:W-:-:S13]  /*7130*/  ISETP.GE.AND P0, PT, R121, R89, PT ;  /* 0x000000597900720c */ /* 0x000fda0003f06270 */
[----:B------:R-:W-:Y:S05]  /*7140*/  @!P0 BRA `(.L_x_2969) ;  /* 0xffffff9000808947 */ /* 0x000fea000383ffff */
.L_x_2901:
[----:B------:R-:W2:Y:S08]  /*7150*/  S2UR UR4, SR_CTAID.X ;  /* 0x00000000000479c3 */ /* 0x000eb00000002500 */
[----:B------:R-:W2:Y:S08]  /*7160*/  LDC R0, c[0x0][0x388] ;  /* 0x0000e200ff007b82 */ /* 0x000eb00000000800 */
[----:B0-----:R-:W0:Y:S08]  /*7170*/  LDC.64 R2, c[0x0][0x440] ;  /* 0x00011000ff027b82 */ /* 0x001e300000000a00 */
[----:B------:R-:W3:Y:S01]  /*7180*/  LDC.64 R4, c[0x0][0x448] ;  /* 0x00011200ff047b82 */ /* 0x000ee20000000a00 */
[----:B--2---:R-:W-:-:S05]  /*7190*/  IMAD R0, R0, UR4, RZ ;  /* 0x0000000400007c24 */ /* 0x004fca000f8e02ff */
[----:B------:R-:W-:-:S05]  /*71a0*/  LEA.HI R181, R0, R181, RZ, 0x1e ;  /* 0x000000b500b57211 */ /* 0x000fca00078ff0ff */
[----:B0-----:R-:W-:-:S05]  /*71b0*/  IMAD.WIDE.U32 R2, R181, 0x10, R2 ;  /* 0x00000010b5027825 */ /* 0x001fca00078e0002 */
[----:B------:R-:W-:Y:S01]  /*71c0*/  STG.E.128 desc[UR12][R2.64], R84 ;  /* 0x0000005402007986 */ /* 0x000fe2000c101d0c */
        /* <DEDUP_REMOVED lines=15> */
.L_x_2970:
        /* <DEDUP_REMOVED lines=12> */
.L_x_14329:


//--------------------- .text._ZN10layer_norm13ln_bwd_kernelINS_13Kernel_traitsIf13__nv_bfloat16S2_S2_fjLj7168ELj1ELj1ELj8ELj8ENS_18Kernel_traits_baseILj7168EfS2_S2_S2_fjLj256EEEEELb0ELb1ELb0ELb0EEEvNS_9BwdParamsE --------------------------
	.section	.text._ZN10layer_norm13ln_bwd_kernelINS_13Kernel_traitsIf13__nv_bfloat16S2_S2_fjLj7168ELj1ELj1ELj8ELj8ENS_18Kernel_traits_baseILj7168EfS2_S2_S2_fjLj256EEEEELb0ELb1ELb0ELb0EEEvNS_9BwdParamsE,"ax",@progbits
	.align	128
        .global         _ZN10layer_norm13ln_bwd_kernelINS_13Kernel_traitsIf13__nv_bfloat16S2_S2_fjLj7168ELj1ELj1ELj8ELj8ENS_18Kernel_traits_baseILj7168EfS2_S2_S2_fjLj256EEEEELb0ELb1ELb0ELb0EEEvNS_9BwdParamsE
        .type           _ZN10layer_norm13ln_bwd_kernelINS_13Kernel_traitsIf13__nv_bfloat16S2_S2_fjLj7168ELj1ELj1ELj8ELj8ENS_18Kernel_traits_baseILj7168EfS2_S2_S2_fjLj256EEEEELb0ELb1ELb0ELb0EEEvNS_9BwdParamsE,@function
        .size           _ZN10layer_norm13ln_bwd_kernelINS_13Kernel_traitsIf13__nv_bfloat16S2_S2_fjLj7168ELj1ELj1ELj8ELj8ENS_18Kernel_traits_baseILj7168EfS2_S2_S2_fjLj256EEEEELb0ELb1ELb0ELb0EEEvNS_9BwdParamsE,(.L_x_14330 - _ZN10layer_norm13ln_bwd_kernelINS_13Kernel_traitsIf13__nv_bfloat16S2_S2_fjLj7168ELj1ELj1ELj8ELj8ENS_18Kernel_traits_baseILj7168EfS2_S2_S2_fjLj256EEEEELb0ELb1ELb0ELb0EEEvNS_9BwdParamsE)
        .other          _ZN10layer_norm13ln_bwd_kernelINS_13Kernel_traitsIf13__nv_bfloat16S2_S2_fjLj7168ELj1ELj1ELj8ELj8ENS_18Kernel_traits_baseILj7168EfS2_S2_S2_fjLj256EEEEELb0ELb1ELb0ELb0EEEvNS_9BwdParamsE,@"STO_CUDA_ENTRY STV_DEFAULT"
_ZN10layer_norm13ln_bwd_kernelINS_13Kernel_traitsIf13__nv_bfloat16S2_S2_fjLj7168ELj1ELj1ELj8ELj8ENS_18Kernel_traits_baseILj7168EfS2_S2_S2_fjLj256EEEEELb0ELb1ELb0ELb0EEEvNS_9BwdParamsE:
.text._ZN10layer_norm13ln_bwd_kernelINS_13Kernel_traitsIf13__nv_bfloat16S2_S2_fjLj7168ELj1ELj1ELj8ELj8ENS_18Kernel_traits_baseILj7168EfS2_S2_S2_fjLj256EEEEELb0ELb1ELb0ELb0EEEvNS_9BwdParamsE:
        /* <DEDUP_REMOVED lines=28> */
[----:B--2---:R-:W5:Y:S02]  /*01c0*/  @P0 LDG.E.128 R160, desc[UR10][R6.64] ;  /* 0x0000000a06a00981 */ /* 0x004f64000c1e1d00 */
[----:B------:R-:W1:Y:S01]  /*01d0*/  @P2 LDC.64 R10, c[0x0][0x3d0] ;  /* 0x0000f400ff0a2b82 */ /* 0x000e620000000a00 */
[C---:B---3--:R-:W-:Y:S01]  /*01e0*/  @P0 IMAD.WIDE.U32 R8, R35.reuse, 0x10, R8 ;  /* 0x0000001023080825 */ /* 0x048fe200078e0008 */
[----:B------:R-:W-:-:S04]  /*01f0*/  @P0 IADD3 R35, PT, PT, R35, 0x100, RZ ;  /* 0x0000010023230810 */ /* 0x000fc80007ffe0ff */
[----:B------:R-:W5:Y:S02]  /*0200*/  @P0 LDG.E.128 R156, desc[UR10][R8.64] ;  /* 0x0000000a089c0981 */ /* 0x000f64000c1e1d00 */
[----:B------:R-:W2:Y:S01]  /*0210*/  @P2 LDC.64 R12, c[0x0][0x3e8] ;  /* 0x0000fa00ff0c2b82 */ /* 0x000ea20000000a00 */
[----:B----4-:R-:W-:-:S05]  /*0220*/  @P1 IMAD.WIDE.U32 R14, R35, 0x10, R2 ;  /* 0x00000010230e1825 */ /* 0x010fca00078e0002 */
[----:B------:R-:W5:Y:S02]  /*0230*/  @P1 LDG.E.128 R152, desc[UR10][R14.64] ;  /* 0x0000000a0e981981 */ /* 0x000f64000c1e1d00 */
[----:B------:R-:W3:Y:S01]  /*0240*/  @P4 LDC.64 R22, c[0x0][0x3d0] ;  /* 0x0000f400ff164b82 */ /* 0x000ee20000000a00 */
[C---:B0-----:R-:W-:Y:S01]  /*0250*/  @P1 IMAD.WIDE.U32 R16, R35.reuse, 0x10, R4 ;  /* 0x0000001023101825 */ /* 0x041fe200078e0004 */
[----:B------:R-:W-:-:S04]  /*0260*/  @P1 IADD3 R35, PT, PT, R35, 0x100, RZ ;  /* 0x0000010023231810 */ /* 0x000fc80007ffe0ff */
[----:B------:R-:W5:Y:S02]  /*0270*/  @P1 LDG.E.128 R148, desc[UR10][R16.64] ;  /* 0x0000000a10941981 */ /* 0x000f64000c1e1d00 */
[----:B------:R-:W0:Y:S01]  /*0280*/  @P4 LDC.64 R24, c[0x0][0x3e8] ;  /* 0x0000fa00ff184b82 */ /* 0x000e220000000a00 */
[----:B-1----:R-:W-:-:S05]  /*0290*/  @P2 IMAD.WIDE.U32 R18, R35, 0x10, R10 ;  /* 0x0000001023122825 */ /* 0x002fca00078e000a */
[----:B------:R-:W5:Y:S02]  /*02a0*/  @P2 LDG.E.128 R144, desc[UR10][R18.64] ;  /* 0x0000000a12902981 */ /* 0x000f64000c1e1d00 */
[----:B------:R-:W1:Y:S01]  /*02b0*/  @P5 LDC.64 R26, c[0x0][0x3d0] ;  /* 0x0000f400ff1a5b82 */ /* 0x000e620000000a00 */
[C---:B--2---:R-:W-:Y:S01]  /*02c0*/  @P2 IMAD.WIDE.U32 R20, R35.reuse, 0x10, R12 ;  /* 0x0000001023142825 */ /* 0x044fe200078e000c */
[----:B------:R-:W-:-:S04]  /*02d0*/  @P2 IADD3 R35, PT, PT, R35, 0x100, RZ ;  /* 0x0000010023232810 */ /* 0x000fc80007ffe0ff */
[----:B------:R-:W5:Y:S02]  /*02e0*/  @P2 LDG.E.128 R140, desc[UR10][R20.64] ;  /* 0x0000000a148c2981 */ /* 0x000f64000c1e1d00 */
[----:B------:R-:W2:Y:S01]  /*02f0*/  @P5 LDC.64 R28, c[0x0][0x3e8] ;  /* 0x0000fa00ff1c5b82 */ /* 0x000ea20000000a00 */
[----:B---3--:R-:W-:-:S05]  /*0300*/  @P4 IMAD.WIDE.U32 R22, R35, 0x10, R22 ;  /* 0x0000001023164825 */ /* 0x008fca00078e0016 */
[----:B------:R-:W5:Y:S02]  /*0310*/  @P4 LDG.E.128 R136, desc[UR10][R22.64] ;  /* 0x0000000a16884981 */ /* 0x000f64000c1e1d00 */
[----:B------:R-:W3:Y:S01]  /*0320*/  @P6 LDC.64 R30, c[0x0][0x3d0] ;  /* 0x0000f400ff1e6b82 */ /* 0x000ee20000000a00 */
[C---:B0-----:R-:W-:Y:S01]  /*0330*/  @P4 IMAD.WIDE.U32 R24, R35.reuse, 0x10, R24 ;  /* 0x0000001023184825 */ /* 0x041fe200078e0018 */
[----:B------:R-:W-:Y:S01]  /*0340*/  @P4 IADD3 R35, PT, PT, R35, 0x100, RZ ;  /* 0x0000010023234810 */ /* 0x000fe20007ffe0ff */
[----:B------:R-:W-:Y:S01]  /*0350*/  UISETP.GE.AND UP0, UPT, UR7, UR4, UPT ;  /* 0x000000040700728c */ /* 0x000fe2000bf06270 */
[----:B------:R-:W-:Y:S02]  /*0360*/  CS2R R100, SRZ ;  /* 0x0000000000647805 */ /* 0x000fe4000001ff00 */
[----:B------:R-:W-:Y:S01]  /*0370*/  CS2R R102, SRZ ;  /* 0x0000000000667805 */ /* 0x000fe2000001ff00 */
[----:B------:R-:W5:Y:S01]  /*0380*/  @P4 LDG.E.128 R132, desc[UR10][R24.64] ;  /* 0x0000000a18844981 */ /* 0x000f62000c1e1d00 */
[----:B------:R-:W0:Y:S01]  /*0390*/  @P6 LDC.64 R32, c[0x0][0x3e8] ;  /* 0x0000fa00ff206b82 */ /* 0x000e220000000a00 */
[----:B-1----:R-:W-:Y:S01]  /*03a0*/  @P5 IMAD.WIDE.U32 R26, R35, 0x10, R26 ;  /* 0x00000010231a5825 */ /* 0x002fe200078e001a */
[----:B------:R-:W-:-:S02]  /*03b0*/  CS2R R96, SRZ ;  /* 0x0000000000607805 */ /* 0x000fc4000001ff00 */
[----:B------:R-:W-:Y:S02]  /*03c0*/  CS2R R98, SRZ ;  /* 0x0000000000627805 */ /* 0x000fe4000001ff00 */
[----:B------:R-:W-:Y:S02]  /*03d0*/  CS2R R92, SRZ ;  /* 0x00000000005c7805 */ /* 0x000fe4000001ff00 */
[----:B------:R-:W-:Y:S01]  /*03e0*/  CS2R R94, SRZ ;  /* 0x00000000005e7805 */ /* 0x000fe2000001ff00 */
[----:B------:R-:W5:Y:S01]  /*03f0*/  @P5 LDG.E.128 R128, desc[UR10][R26.64] ;  /* 0x0000000a1a805981 */ /* 0x000f62000c1e1d00 */
[----:B------:R-:W1:Y:S01]  /*0400*/  @P3 LDC.64 R2, c[0x0][0x3d0] ;  /* 0x0000f400ff023b82 */ /* 0x000e620000000a00 */
[C---:B--2---:R-:W-:Y:S01]  /*0410*/  @P5 IMAD.WIDE.U32 R28, R35.reuse, 0x10, R28 ;  /* 0x00000010231c5825 */ /* 0x044fe200078e001c */
[----:B------:R-:W-:-:S06]  /*0420*/  @P5 IADD3 R35, PT, PT, R35, 0x100, RZ ;  /* 0x0000010023235810 */ /* 0x000fcc0007ffe0ff */
[----:B------:R-:W2:Y:S01]  /*0430*/  @P3 LDC.64 R4, c[0x0][0x3e8] ;  /* 0x0000fa00ff043b82 */ /* 0x000ea20000000a00 */
[C---:B---3--:R-:W-:Y:S01]  /*0440*/  @P6 IMAD.WIDE.U32 R10, R35.reuse, 0x10, R30 ;  /* 0x00000010230a6825 */ /* 0x048fe200078e001e */
[----:B------:R3:W5:Y:S04]  /*0450*/  @P5 LDG.E.128 R124, desc[UR10][R28.64] ;  /* 0x0000000a1c7c5981 */ /* 0x000768000c1e1d00 */
[----:B------:R4:W5:Y:S01]  /*0460*/  @P6 LDG.E.128 R120, desc[UR10][R10.64] ;  /* 0x0000000a0a786981 */ /* 0x000962000c1e1d00 */
[----:B0-----:R-:W-:-:S05]  /*0470*/  @P6 IMAD.WIDE.U32 R12, R35, 0x10, R32 ;  /* 0x00000010230c6825 */ /* 0x001fca00078e0020 */
[----:B------:R4:W5:Y:S01]  /*0480*/  @P6 LDG.E.128 R116, desc[UR10][R12.64] ;  /* 0x0000000a0c746981 */ /* 0x000962000c1e1d00 */
[----:B-1----:R-:W-:-:S05]  /*0490*/  @P3 IMAD.WIDE.U32 R2, R212, 0x10, R2 ;  /* 0x00000010d4023825 */ /* 0x002fca00078e0002 */
[----:B------:R4:W5:Y:S01]  /*04a0*/  @P3 LDG.E.128 R112, desc[UR10][R2.64] ;  /* 0x0000000a02703981 */ /* 0x000962000c1e1d00 */
[----:B--2---:R-:W-:-:S05]  /*04b0*/  @P3 IMAD.WIDE.U32 R4, R212, 0x10, R4 ;  /* 0x00000010d4043825 */ /* 0x004fca00078e0004 */
[----:B------:R4:W5:Y:S01]  /*04c0*/  @P3 LDG.E.128 R108, desc[UR10][R4.64] ;  /* 0x0000000a046c3981 */ /* 0x000962000c1e1d00 */
        /* <DEDUP_REMOVED lines=30> */
[----:B---3--:R-:W-:Y:S02]  /*06b0*/  CS2R R28, SRZ ;  /* 0x00000000001c7805 */ /* 0x008fe4000001ff00 */
[----:B------:R-:W-:Y:S02]  /*06c0*/  CS2R R30, SRZ ;  /* 0x00000000001e7805 */ /* 0x000fe4000001ff00 */
[----:B------:R-:W-:Y:S02]  /*06d0*/  CS2R R24, SRZ ;  /* 0x0000000000187805 */ /* 0x000fe4000001ff00 */
[----:B------:R-:W-:Y:S01]  /*06e0*/  CS2R R26, SRZ ;  /* 0x00000000001a7805 */ /* 0x000fe2000001ff00 */
[----:B----4-:R-:W-:Y:S06]  /*06f0*/  BRA.U UP0, `(.L_x_2971) ;  /* 0x0000008900107547 */ /* 0x010fec000b800000 */
[----:B------:R-:W0:Y:S01]  /*0700*/  LDCU.64 UR4, c[0x0][0x3e0] ;  /* 0x00007c00ff0477ac */ /* 0x000e220008000a00 */
        /* <DEDUP_REMOVED lines=17> */
[----:B0-----:R-:W-:Y:S01]  /*0820*/  UISETP.NE.U32.AND UP0, UPT, UR4, URZ, UPT ;  /* 0x000000ff0400728c */ /* 0x001fe2000bf05070 */
        /* <DEDUP_REMOVED lines=25> */
[----:B------:R-:W0:Y:S01]  /*09c0*/  LDCU.U8 UR18, c[0x0][0x410] ;  /* 0x00008200ff1277ac */ /* 0x000e220008000000 */
[----:B------:R-:W-:-:S02]  /*09d0*/  UPLOP3.LUT UP2, UPT, UPT, UPT, UPT, 0x40, 0x4 ;  /* 0x000000000004789c */ /* 0x000fc40003f4e870 */
[----:B------:R-:W-:Y:S01]  /*09e0*/  UISETP.NE.AND.EX UP0, UPT, UR5, URZ, UPT, UP0 ;  /* 0x000000ff0500728c */ /* 0x000fe2000bf05300 */
[----:B------:R-:W1:Y:S01]  /*09f0*/  LDCU UR8, c[0x0][0x388] ;  /* 0x00007100ff0877ac */ /* 0x000e620008000800 */
[----:B------:R-:W2:Y:S01]  /*0a00*/  LDCU UR19, c[0x0][0x400] ;  /* 0x00008000ff1377ac */ /* 0x000ea20008000800 */
[----:B------:R-:W3:Y:S01]  /*0a10*/  LDCU.64 UR20, c[0x0][0x438] ;  /* 0x00008700ff1477ac */ /* 0x000ee20008000a00 */
[----:B------:R-:W4:Y:S01]  /*0a20*/  LDCU.64 UR22, c[0x0][0x478] ;  /* 0x00008f00ff1677ac */ /* 0x000f220008000a00 */
[----:B------:R-:W0:Y:S01]  /*0a30*/  LDCU.128 UR12, c[0x0][0x3c0] ;  /* 0x00007800ff0c77ac */ /* 0x000e220008000c00 */
[----:B------:R-:W0:Y:S01]  /*0a40*/  LDCU.64 UR24, c[0x0][0x380] ;  /* 0x00007000ff1877ac */ /* 0x000e220008000a00 */
[----:B------:R-:W-:-:S05]  /*0a50*/  UMOV UR6, UR7 ;  /* 0x0000000700067c82 */ /* 0x000fca0008000000 */
.L_x_3041:
[----:B------:R-:W1:Y:S01]  /*0a60*/  @UP0 LDCU.64 UR4, c[0x0][0x3e0] ;  /* 0x00007c00ff0407ac */ /* 0x000e620008000a00 */
[----:B------:R-:W-:Y:S01]  /*0a70*/  PLOP3.LUT P0, PT, PT, PT, UP0, 0x80, 0x8 ;  /* 0x000000000008781c */ /* 0x000fe20003f0f008 */
[----:B0-----:R-:W-:-:S06]  /*0a80*/  UIMAD.WIDE UR16, UR6, 0x4, UR12 ;  /* 0x00000004061078a5 */ /* 0x001fcc000f8e020c */
[----:B------:R-:W-:Y:S02]  /*0a90*/  MOV R166, UR16 ;  /* 0x0000001000a67c02 */ /* 0x000fe40008000f00 */
[----:B------:R-:W-:-:S05]  /*0aa0*/  MOV R167, UR17 ;  /* 0x0000001100a77c02 */ /* 0x000fca0008000f00 */
[----:B------:R-:W2:Y:S01]  /*0ab0*/  LDG.E R166, desc[UR10][R166.64] ;  /* 0x0000000aa6a67981 */ /* 0x000ea2000c1e1900 */
[----:B-1----:R-:W-:-:S06]  /*0ac0*/  @UP0 UIMAD.WIDE UR4, UR6, 0x2, UR4 ;  /* 0x00000002060408a5 */ /* 0x002fcc000f8e0204 */
[----:B------:R-:W-:Y:S02]  /*0ad0*/  MOV R164, UR4 ;  /* 0x0000000400a47c02 */ /* 0x000fe40008000f00 */
[----:B------:R-:W-:Y:S01]  /*0ae0*/  MOV R165, UR5 ;  /* 0x0000000500a57c02 */ /* 0x000fe20008000f00 */
[----:B------:R-:W-:-:S04]  /*0af0*/  UIMAD.WIDE UR4, UR6, 0x4, UR14 ;  /* 0x00000004060478a5 */ /* 0x000fc8000f8e020e */
[----:B------:R0:W3:Y:S02]  /*0b00*/  @P0 LDG.E.U16 R164, desc[UR10][R164.64] ;  /* 0x0000000aa4a40981 */ /* 0x0000e4000c1e1500 */
[----:B------:R-:W-:Y:S02]  /*0b10*/  MOV R168, UR4 ;  /* 0x0000000400a87c02 */ /* 0x000fe40008000f00 */
[----:B------:R-:W-:-:S05]  /*0b20*/  MOV R169, UR5 ;  /* 0x0000000500a97c02 */ /* 0x000fca0008000f00 */
[----:B------:R-:W4:Y:S01]  /*0b30*/  LDG.E R168, desc[UR10][R168.64] ;  /* 0x0000000aa8a87981 */ /* 0x000f22000c1e1900 */
[----:B------:R-:W-:Y:S01]  /*0b40*/  PLOP3.LUT P0, PT, PT, PT, UP0, 0x80, 0x8 ;  /* 0x000000000008781c */ /* 0x000fe20003f0f008 */
[----:B------:R-:W-:Y:S01]  /*0b50*/  UIMAD UR4, UR6, UR8, URZ ;  /* 0x00000008060472a4 */ /* 0x000fe2000f8e02ff */
[----:B------:R-:W-:-:S03]  /*0b60*/  ISETP.GE.U32.AND P3, PT, R215, 0x100, PT ;  /* 0x00000100d700780c */ /* 0x000fc60003f66070 */
[----:B------:R-:W-:Y:S01]  /*0b70*/  USHF.R.S32.HI UR5, URZ, 0x1f, UR4 ;  /* 0x0000001fff057899 */ /* 0x000fe20008011404 */
[----:B------:R-:W-:-:S03]  /*0b80*/  ISETP.NE.AND P1, PT, RZ, UR18, PT ;  /* 0x00000012ff007c0c */ /* 0x000fc6000bf25270 */
[----:B------:R-:W-:Y:S01]  /*0b90*/  ULEA.HI UR5, UR5, UR4, URZ, 0x2 ;  /* 0x0000000405057291 */ /* 0x000fe2000f8f10ff */
[----:B0-----:R-:W-:Y:S01]  /*0ba0*/  P2R R165, PR, RZ, 0x2 ;  /* 0x00000002ffa57803 */ /* 0x001fe20000000000 */
[----:B------:R-:W-:-:S04]  /*0bb0*/  UMOV UR9, 0x3f800000 ;  /* 0x3f80000000097882 */ /* 0x000fc80000000000 */
[----:B------:R-:W-:Y:S01]  /*0bc0*/  MOV R165, UR5 ;  /* 0x0000000500a57c02 */ /* 0x000fe20008000f00 */
[----:B------:R-:W-:Y:S03]  /*0bd0*/  BSSY.RECONVERGENT B0, `(.L_x_2972) ;  /* 0x0000044000007945 */ /* 0x000fe60003800200 */
[----:B------:R-:W-:Y:S02]  /*0be0*/  LEA.HI.SX32 R214, R165, R212, 0x1e ;  /* 0x000000d4a5d67211 */ /* 0x000fe400078ff2ff */
[C---:B------:R-:W-:Y:S02]  /*0bf0*/  ISETP.GE.U32.AND P2, PT, R215.reuse, 0x400, PT ;  /* 0x00000400d700780c */ /* 0x040fe40003f46070 */
[----:B------:R-:W-:Y:S02]  /*0c00*/  ISETP.GE.U32.AND P4, PT, R215, 0x500, PT ;  /* 0x00000500d700780c */ /* 0x000fe40003f86070 */
[----:B------:R-:W-:-:S02]  /*0c10*/  MOV R173, R214 ;  /* 0x000000d600ad7202 */ /* 0x000fc40000000f00 */
[----:B--2---:R-:W-:Y:S02]  /*0c20*/  FSEL R170, R166, RZ, !P1 ;  /* 0x000000ffa6aa7208 */ /* 0x004fe40004800000 */
[----:B---3--:R-:W-:Y:S02]  /*0c30*/  @P0 R2UR UR16, R164 ;  /* 0x00000000a41002ca */ /* 0x008fe400000e0000 */
[----:B------:R-:W-:Y:S02]  /*0c40*/  R2UR UR4, R170 ;  /* 0x00000000aa0472ca */ /* 0x000fe400000e0000 */
[----:B------:R-:W-:Y:S02]  /*0c50*/  CS2R R170, SRZ ;  /* 0x0000000000aa7805 */ /* 0x000fe4000001ff00 */
[C---:B------:R-:W-:Y:S02]  /*0c60*/  ISETP.GE.U32.AND P0, PT, R215.reuse, 0x200, PT ;  /* 0x00000200d700780c */ /* 0x040fe40003f06070 */
[----:B------:R-:W-:-:S02]  /*0c70*/  ISETP.GE.U32.AND P1, PT, R215, 0x300, PT ;  /* 0x00000300d700780c */ /* 0x000fc40003f26070 */
[----:B----4-:R-:W-:-:S03]  /*0c80*/  R2UR UR17, R168 ;  /* 0x00000000a81172ca */ /* 0x010fc600000e0000 */
[----:B------:R-:W-:Y:S01]  /*0c90*/  @UP0 USHF.L.U32 UR9, UR16, 0x10, URZ ;  /* 0x0000001010090899 */ /* 0x000fe200080006ff */
[----:B------:R-:W-:Y:S11]  /*0ca0*/  @!P3 BRA `(.L_x_2973) ;  /* 0x0000000000d8b947 */ /* 0x000ff60003800000 */
        /* <DEDUP_REMOVED lines=12> */
[C---:B--2---:R-:W-:Y:S02]  /*0d70*/  SHF.L.U32 R0, R2.reuse, 0x10, RZ ;  /* 0x0000001002007819 */ /* 0x044fe400000006ff */
[----:B------:R-:W-:-:S03]  /*0d80*/  SHF.R.U64 R169, R2, 0x10, R3 ;  /* 0x0000001002a97819 */ /* 0x000fc60000001203 */
[----:B------:R-:W-:Y:S01]  /*0d90*/  FADD.FTZ R0, R0, -UR4 ;  /* 0x8000000400007e21 */ /* 0x000fe20008010000 */
[--C-:B---3--:R-:W-:Y:S02]  /*0da0*/  SHF.R.U64 R167, R4, 0x10, R5.reuse ;  /* 0x0000001004a77819 */ /* 0x108fe40000001205 */
[----:B------:R-:W-:Y:S02]  /*0db0*/  MOV R166, R5 ;  /* 0x0000000500a67202 */ /* 0x000fe40000000f00 */
[----:B------:R-:W-:Y:S02]  /*0dc0*/  SHF.R.U32.HI R168, RZ, 0x10, R5 ;  /* 0x00000010ffa87819 */ /* 0x000fe40000011605 */
[----:B------:R-:W-:Y:S02]  /*0dd0*/  SHF.R.U32.HI R5, RZ, 0x10, R3 ;  /* 0x00000010ff057819 */ /* 0x000fe40000011603 */
[----:B------:R-:W-:Y:S02]  /*0de0*/  MOV R6, R4 ;  /* 0x0000000400067202 */ /* 0x000fe40000000f00 */
[----:B------:R-:W-:-:S02]  /*0df0*/  SHF.L.U32 R3, R3, 0x10, RZ ;  /* 0x0000001003037819 */ /* 0x000fc400000006ff */
[----:B------:R-:W-:Y:S01]  /*0e00*/  SHF.L.U32 R2, R169, 0x10, RZ ;  /* 0x00000010a9027819 */ /* 0x000fe200000006ff */
[----:B------:R-:W-:Y:S01]  /*0e10*/  FMUL.FTZ R213, R0, UR17 ;  /* 0x0000001100d57c20 */ /* 0x000fe20008410000 */
[----:B------:R-:W-:Y:S01]  /*0e20*/  SHF.L.U32 R211, R6, 0x10, RZ ;  /* 0x0000001006d37819 */ /* 0x000fe200000006ff */
[----:B------:R-:W-:Y:S01]  /*0e30*/  FADD.FTZ R3, R3, -UR4 ;  /* 0x8000000403037e21 */ /* 0x000fe20008010000 */
[----:B0-----:R-:W-:Y:S01]  /*0e40*/  SHF.L.U32 R165, R166, 0x10, RZ ;  /* 0x00000010a6a57819 */ /* 0x001fe200000006ff */
[----:B------:R-:W-:Y:S01]  /*0e50*/  FADD.FTZ R2, R2, -UR4 ;  /* 0x8000000402027e21 */ /* 0x000fe20008010000 */
[----:B------:R-:W-:Y:S01]  /*0e60*/  SHF.L.U32 R4, R167, 0x10, RZ ;  /* 0x00000010a7047819 */ /* 0x000fe200000006ff */
[----:B------:R-:W-:Y:S01]  /*0e70*/  FADD.FTZ R76, R76, R211 ;  /* 0x000000d34c4c7221 */ /* 0x000fe20000010000 */
[-C--:B------:R-:W-:Y:S01]  /*0e80*/  FFMA.FTZ R104, R213, R211.reuse, R104 ;  /* 0x000000d3d5687223 */ /* 0x080fe20000010068 */
[----:B------:R-:W-:Y:S01]  /*0e90*/  FMUL.FTZ R3, R3, UR17 ;  /* 0x0000001103037c20 */ /* 0x000fe20008410000 */
[----:B-----5:R-:W-:Y:S01]  /*0ea0*/  FMUL.FTZ R211, R112, R211 ;  /* 0x000000d370d37220 */ /* 0x020fe20000410000 */
[----:B------:R-:W-:Y:S01]  /*0eb0*/  SHF.L.U32 R164, R5, 0x10, RZ ;  /* 0x0000001005a47819 */ /* 0x000fe200000006ff */
[----:B------:R-:W-:Y:S01]  /*0ec0*/  FMUL.FTZ R0, R2, UR17 ;  /* 0x0000001102007c20 */ /* 0x000fe20008410000 */
[----:B------:R-:W-:Y:S01]  /*0ed0*/  FADD.FTZ R78, R78, R165 ;  /* 0x000000a54e4e7221 */ /* 0x000fe20000010000 */
[-C--:B------:R-:W-:Y:S01]  /*0ee0*/  FFMA.FTZ R106, R3, R165.reuse, R106 ;  /* 0x000000a5036a7223 */ /* 0x080fe2000001006a */
[----:B------:R-:W-:Y:S01]  /*0ef0*/  FMUL.FTZ R2, R114, R165 ;  /* 0x000000a572027220 */ /* 0x000fe20000410000 */
[-C--:B------:R-:W-:Y:S01]  /*0f00*/  FMUL.FTZ R5, R113, R4.reuse ;  /* 0x0000000471057220 */ /* 0x080fe20000410000 */
[----:B------:R-:W-:Y:S01]  /*0f10*/  FADD.FTZ R6, RZ, R211 ;  /* 0x000000d3ff067221 */ /* 0x000fe20000010000 */
[----:B------:R-:W-:Y:S01]  /*0f20*/  FFMA.FTZ R165, R213, R211, RZ ;  /* 0x000000d3d5a57223 */ /* 0x000fe200000100ff */
[----:B------:R-:W-:Y:S01]  /*0f30*/  SHF.L.U32 R168, R168, 0x10, RZ ;  /* 0x00000010a8a87819 */ /* 0x000fe200000006ff */
[----:B------:R-:W-:Y:S01]  /*0f40*/  FADD.FTZ R166, R164, -UR4 ;  /* 0x80000004a4a67e21 */ /* 0x000fe20008010000 */
        /* <DEDUP_REMOVED lines=9> */
[C---:B------:R-:W-:Y:S01]  /*0fe0*/  FFMA.FTZ R107, R6.reuse, R168, R107 ;  /* 0x000000a8066b7223 */ /* 0x040fe2000001006b */
[----:B------:R-:W-:Y:S01]  /*0ff0*/  FADD.FTZ R171, R167, R4 ;  /* 0x00000004a7ab7221 */ /* 0x000fe20000010000 */
[----:B------:R-:W-:-:S07]  /*1000*/  FFMA.FTZ R170, R6, R4, R165 ;  /* 0x0000000406aa7223 */ /* 0x000fce00000100a5 */
.L_x_2973:
[----:B------:R-:W-:Y:S05]  /*1010*/  BSYNC.RECONVERGENT B0 ;  /* 0x0000000000007941 */ /* 0x000fea0003800200 */
.L_x_2972:
        /* <DEDUP_REMOVED lines=16> */
[----:B------:R-:W-:-:S03]  /*1120*/  SHF.L.U32 R8, R167, 0x10, RZ ;  /* 0x00000010a7087819 */ /* 0x000fc600000006ff */
[----:B------:R-:W-:Y:S01]  /*1130*/  FADD.FTZ R7, R7, -UR4 ;  /* 0x8000000407077e21 */ /* 0x000fe20008010000 */
[----:B---3--:R-:W-:Y:S02]  /*1140*/  MOV R14, R12 ;  /* 0x0000000c000e7202 */ /* 0x008fe40000000f00 */
[--C-:B------:R-:W-:Y:S02]  /*1150*/  SHF.R.U64 R165, R12, 0x10, R13.reuse ;  /* 0x000000100ca57819 */ /* 0x100fe4000000120d */
[----:B------:R-:W-:Y:S02]  /*1160*/  MOV R164, R13 ;  /* 0x0000000d00a47202 */ /* 0x000fe40000000f00 */
[----:B------:R-:W-:Y:S02]  /*1170*/  SHF.R.U32.HI R168, RZ, 0x10, R13 ;  /* 0x00000010ffa87819 */ /* 0x000fe4000001160d */
[----:B------:R-:W-:Y:S02]  /*1180*/  SHF.L.U32 R13, R9, 0x10, RZ ;  /* 0x00000010090d7819 */ /* 0x000fe400000006ff */
[----:B------:R-:W-:Y:S01]  /*1190*/  SHF.R.U32.HI R166, RZ, 0x10, R9 ;  /* 0x00000010ffa67819 */ /* 0x000fe20000011609 */
[----:B------:R-:W-:Y:S01]  /*11a0*/  FADD.FTZ R8, R8, -UR4 ;  /* 0x8000000408087e21 */ /* 0x000fe20008010000 */
[----:B------:R-:W-:Y:S01]  /*11b0*/  SHF.L.U32 R9, R14, 0x10, RZ ;  /* 0x000000100e097819 */ /* 0x000fe200000006ff */
[----:B------:R-:W-:Y:S01]  /*11c0*/  FMUL.FTZ R7, R7, UR17 ;  /* 0x0000001107077c20 */ /* 0x000fe20008410000 */
[----:B------:R-:W-:Y:S01]  /*11d0*/  FADD.FTZ R13, R13, -UR4 ;  /* 0x800000040d0d7e21 */ /* 0x000fe20008010000 */
[----:B------:R-:W-:Y:S01]  /*11e0*/  SHF.L.U32 R12, R165, 0x10, RZ ;  /* 0x00000010a50c7819 */ /* 0x000fe200000006ff */
[----:B------:R-:W-:Y:S01]  /*11f0*/  FMUL.FTZ R8, R8, UR17 ;  /* 0x0000001108087c20 */ /* 0x000fe20008410000 */
[----:B------:R-:W-:Y:S01]  /*1200*/  SHF.L.U32 R165, R164, 0x10, RZ ;  /* 0x00000010a4a57819 */ /* 0x000fe200000006ff */
[----:B------:R-:W-:Y:S01]  /*1210*/  FADD.FTZ R72, R72, R9 ;  /* 0x0000000948487221 */ /* 0x000fe20000010000 */
[-C--:B------:R-:W-:Y:S01]  /*1220*/  FFMA.FTZ R100, R7, R9.reuse, R100 ;  /* 0x0000000907647223 */ /* 0x080fe20000010064 */
[----:B0----5:R-:W-:Y:S01]  /*1230*/  FMUL.FTZ R10, R160, R9 ;  /* 0x00000009a00a7220 */ /* 0x021fe20000410000 */
[----:B------:R-:W-:Y:S01]  /*1240*/  FMUL.FTZ R9, R13, UR17 ;  /* 0x000000110d097c20 */ /* 0x000fe20008410000 */
[----:B------:R-:W-:Y:S01]  /*1250*/  SHF.L.U32 R164, R166, 0x10, RZ ;  /* 0x00000010a6a47819 */ /* 0x000fe200000006ff */
        /* <DEDUP_REMOVED lines=8> */
[----:B------:R-:W-:Y:S01]  /*12e0*/  SHF.L.U32 R168, R168, 0x10, RZ ;  /* 0x00000010a8a87819 */ /* 0x000fe200000006ff */
[----:B------:R-:W-:Y:S01]  /*12f0*/  FADD.FTZ R166, R164, -UR4 ;  /* 0x80000004a4a67e21 */ /* 0x000fe20008010000 */
[----:B------:R-:W-:Y:S01]  /*1300*/  FADD.FTZ R167, R14, R11 ;  /* 0x0000000b0ea77221 */ /* 0x000fe20000010000 */
[----:B------:R-:W-:-:S02]  /*1310*/  FFMA.FTZ R164, R8, R11, R165 ;  /* 0x0000000b08a47223 */ /* 0x000fc400000100a5 */
        /* <DEDUP_REMOVED lines=8> */
.L_x_2975:
[----:B------:R-:W-:Y:S05]  /*13a0*/  BSYNC.RECONVERGENT B0 ;  /* 0x0000000000007941 */ /* 0x000fea0003800200 */
.L_x_2974:
        /* <DEDUP_REMOVED lines=56> */
.L_x_2977:
[----:B------:R-:W-:Y:S05]  /*1730*/  BSYNC.RECONVERGENT B0 ;  /* 0x0000000000007941 */ /* 0x000fea0003800200 */
.L_x_2976:
        /* <DEDUP_REMOVED lines=14> */
[C-C-:B--2---:R-:W-:Y:S02]  /*1820*/  SHF.R.U64 R178, R164.reuse, 0x10, R165.reuse ;  /* 0x00000010a4b27819 */ /* 0x144fe400000012a5 */
[----:B------:R-:W-:Y:S02]  /*1830*/  SHF.L.U32 R23, R164, 0x10, RZ ;  /* 0x00000010a4177819 */ /* 0x000fe400000006ff */
[----:B------:R-:W-:Y:S02]  /*1840*/  SHF.R.U32.HI R177, RZ, 0x10, R165 ;  /* 0x00000010ffb17819 */ /* 0x000fe400000116a5 */
[----:B---3--:R-:W-:Y:S02]  /*1850*/  MOV R172, R168 ;  /* 0x000000a800ac7202 */ /* 0x008fe40000000f00 */
[----:B------:R-:W-:-:S02]  /*1860*/  SHF.R.U64 R176, R168, 0x10, R169 ;  /* 0x00000010a8b07819 */ /* 0x000fc400000012a9 */
[----:B------:R-:W-:Y:S02]  /*1870*/  MOV R174, R169 ;  /* 0x000000a900ae7202 */ /* 0x000fe40000000f00 */
[----:B------:R-:W-:Y:S02]  /*1880*/  SHF.R.U32.HI R175, RZ, 0x10, R169 ;  /* 0x00000010ffaf7819 */ /* 0x000fe400000116a9 */
[----:B------:R-:W-:Y:S02]  /*1890*/  SHF.L.U32 R169, R165, 0x10, RZ ;  /* 0x00000010a5a97819 */ /* 0x000fe400000006ff */
[----:B------:R-:W-:Y:S01]  /*18a0*/  SHF.L.U32 R164, R178, 0x10, RZ ;  /* 0x00000010b2a47819 */ /* 0x000fe200000006ff */
[----:B------:R-:W-:Y:S01]  /*18b0*/  FADD.FTZ R23, R23, -UR4 ;  /* 0x8000000417177e21 */ /* 0x000fe20008010000 */
[----:B------:R-:W-:Y:S01]  /*18c0*/  SHF.L.U32 R165, R172, 0x10, RZ ;  /* 0x00000010aca57819 */ /* 0x000fe200000006ff */
[----:B------:R-:W-:Y:S01]  /*18d0*/  FADD.FTZ R169, R169, -UR4 ;  /* 0x80000004a9a97e21 */ /* 0x000fe20008010000 */
[----:B------:R-:W-:Y:S01]  /*18e0*/  SHF.L.U32 R168, R176, 0x10, RZ ;  /* 0x00000010b0a87819 */ /* 0x000fe200000006ff */
[----:B------:R-:W-:Y:S01]  /*18f0*/  FADD.FTZ R164, R164, -UR4 ;  /* 0x80000004a4a47e21 */ /* 0x000fe20008010000 */
[----:B------:R-:W-:Y:S01]  /*1900*/  FMUL.FTZ R23, R23, UR17 ;  /* 0x0000001117177c20 */ /* 0x000fe20008410000 */
[-C--:B-----5:R-:W-:Y:S01]  /*1910*/  FMUL.FTZ R182, R144, R165.reuse ;  /* 0x000000a590b67220 */ /* 0x0a0fe20000410000 */
[----:B0-----:R-:W-:Y:S01]  /*1920*/  SHF.L.U32 R167, R174, 0x10, RZ ;  /* 0x00000010aea77819 */ /* 0x001fe200000006ff */
[----:B------:R-:W-:Y:S01]  /*1930*/  FMUL.FTZ R180, R164, UR17 ;  /* 0x00000011a4b47c20 */ /* 0x000fe20008410000 */
[----:B------:R-:W-:Y:S01]  /*1940*/  SHF.L.U32 R166, R177, 0x10, RZ ;  /* 0x00000010b1a67819 */ /* 0x000fe200000006ff */
[----:B------:R-:W-:Y:S01]  /*1950*/  FMUL.FTZ R181, R169, UR17 ;  /* 0x00000011a9b57c20 */ /* 0x000fe20008410000 */
[----:B------:R-:W-:Y:S01]  /*1960*/  FADD.FTZ R64, R64, R165 ;  /* 0x000000a540407221 */ /* 0x000fe20000010000 */
[----:B------:R-:W-:Y:S01]  /*1970*/  FFMA.FTZ R92, R23, R165, R92 ;  /* 0x000000a5175c7223 */ /* 0x000fe2000001005c */
[----:B------:R-:W-:Y:S01]  /*1980*/  FMUL.FTZ R183, R145, R168 ;  /* 0x000000a891b77220 */ /* 0x000fe20000410000 */
[----:B------:R-:W-:Y:S01]  /*1990*/  FADD.FTZ R164, R171, R182 ;  /* 0x000000b6aba47221 */ /* 0x000fe20000010000 */
[----:B------:R-:W-:Y:S01]  /*19a0*/  FFMA.FTZ R165, R23, R182, R170 ;  /* 0x000000b617a57223 */ /* 0x000fe200000100aa */
[----:B------:R-:W-:Y:S01]  /*19b0*/  FADD.FTZ R66, R66, R167 ;  /* 0x000000a742427221 */ /* 0x000fe20000010000 */
[-C--:B------:R-:W-:Y:S01]  /*19c0*/  FFMA.FTZ R94, R181, R167.reuse, R94 ;  /* 0x000000a7b55e7223 */ /* 0x080fe2000001005e */
[----:B------:R-:W-:Y:S01]  /*19d0*/  FMUL.FTZ R184, R146, R167 ;  /* 0x000000a792b87220 */ /* 0x000fe20000410000 */
        /* <DEDUP_REMOVED lines=14> */
.L_x_2979:
[----:B------:R-:W-:Y:S05]  /*1ac0*/  BSYNC.RECONVERGENT B0 ;  /* 0x0000000000007941 */ /* 0x000fea0003800200 */
.L_x_2978:
        /* <DEDUP_REMOVED lines=14> */
[----:B--2---:R-:W-:Y:S02]  /*1bb0*/  MOV R172, R168 ;  /* 0x000000a800ac7202 */ /* 0x004fe40000000f00 */
[----:B------:R-:W-:Y:S02]  /*1bc0*/  SHF.R.U64 R176, R168, 0x10, R169 ;  /* 0x00000010a8b07819 */ /* 0x000fe400000012a9 */
[----:B------:R-:W-:Y:S02]  /*1bd0*/  MOV R174, R169 ;  /* 0x000000a900ae7202 */ /* 0x000fe40000000f00 */
[C---:B---3--:R-:W-:Y:S02]  /*1be0*/  SHF.R.U64 R178, R164.reuse, 0x10, R165 ;  /* 0x00000010a4b27819 */ /* 0x048fe400000012a5 */
[----:B------:R-:W-:-:S02]  /*1bf0*/  SHF.L.U32 R168, R164, 0x10, RZ ;  /* 0x00000010a4a87819 */ /* 0x000fc400000006ff */
[----:B------:R-:W-:Y:S02]  /*1c00*/  SHF.R.U32.HI R175, RZ, 0x10, R169 ;  /* 0x00000010ffaf7819 */ /* 0x000fe400000116a9 */
        /* <DEDUP_REMOVED lines=36> */
.L_x_2981:
[----:B------:R-:W-:Y:S05]  /*1e50*/  BSYNC.RECONVERGENT B0 ;  /* 0x0000000000007941 */ /* 0x000fea0003800200 */
.L_x_2980:
        /* <DEDUP_REMOVED lines=14> */
[----:B------:R-:W-:Y:S02]  /*1f40*/  IADD3 R173, PT, PT, R173, 0x100, RZ ;  /* 0x00000100adad7810 */ /* 0x000fe40007ffe0ff */
[----:B--2---:R-:W-:Y:S02]  /*1f50*/  MOV R172, R166 ;  /* 0x000000a600ac7202 */ /* 0x004fe40000000f00 */
[--C-:B------:R-:W-:Y:S02]  /*1f60*/  SHF.R.U64 R177, R166, 0x10, R167.reuse ;  /* 0x00000010a6b17819 */ /* 0x100fe400000012a7 */
[----:B0-----:R-:W-:Y:S02]  /*1f70*/  SHF.L.U32 R169, R172, 0x10, RZ ;  /* 0x00000010aca97819 */ /* 0x001fe400000006ff */
[----:B------:R-:W-:Y:S02]  /*1f80*/  SHF.L.U32 R166, R177, 0x10, RZ ;  /* 0x00000010b1a67819 */ /* 0x000fe400000006ff */
[----:B------:R-:W-:Y:S01]  /*1f90*/  MOV R175, R167 ;  /* 0x000000a700af7202 */ /* 0x000fe20000000f00 */
[----:B-----5:R-:W-:Y:S01]  /*1fa0*/  FMUL.FTZ R198, R128, R169 ;  /* 0x000000a980c67220 */ /* 0x020fe20000410000 */
[----:B------:R-:W-:-:S02]  /*1fb0*/  SHF.R.U32.HI R176, RZ, 0x10, R167 ;  /* 0x00000010ffb07819 */ /* 0x000fc400000116a7 */
[C-C-:B---3--:R-:W-:Y:S02]  /*1fc0*/  SHF.R.U64 R179, R164.reuse, 0x10, R165.reuse ;  /* 0x00000010a4b37819 */ /* 0x148fe400000012a5 */
[----:B------:R-:W-:Y:S02]  /*1fd0*/  SHF.L.U32 R168, R164, 0x10, RZ ;  /* 0x00000010a4a87819 */ /* 0x000fe400000006ff */
[----:B------:R-:W-:Y:S02]  /*1fe0*/  SHF.L.U32 R164, R179, 0x10, RZ ;  /* 0x00000010b3a47819 */ /* 0x000fe400000006ff */
[----:B------:R-:W-:Y:S01]  /*1ff0*/  SHF.R.U32.HI R178, RZ, 0x10, R165 ;  /* 0x00000010ffb27819 */ /* 0x000fe200000116a5 */
[----:B------:R-:W-:Y:S01]  /*2000*/  FADD.FTZ R168, R168, -UR4 ;  /* 0x80000004a8a87e21 */ /* 0x000fe20008010000 */
[----:B------:R-:W-:Y:S01]  /*2010*/  SHF.L.U32 R174, R165, 0x10, RZ ;  /* 0x00000010a5ae7819 */ /* 0x000fe200000006ff */
[----:B------:R-:W-:Y:S01]  /*2020*/  FADD.FTZ R164, R164, -UR4 ;  /* 0x80000004a4a47e21 */ /* 0x000fe20008010000 */
[----:B------:R-:W-:Y:S01]  /*2030*/  SHF.L.U32 R167, R178, 0x10, RZ ;  /* 0x00000010b2a77819 */ /* 0x000fe200000006ff */
[----:B------:R-:W-:Y:S01]  /*2040*/  FMUL.FTZ R195, R168, UR17 ;  /* 0x00000011a8c37c20 */ /* 0x000fe20008410000 */
[----:B------:R-:W-:Y:S01]  /*2050*/  SHF.L.U32 R175, R175, 0x10, RZ ;  /* 0x00000010afaf7819 */ /* 0x000fe200000006ff */
[----:B------:R-:W-:Y:S01]  /*2060*/  FMUL.FTZ R196, R164, UR17 ;  /* 0x00000011a4c47c20 */ /* 0x000fe20008410000 */
[----:B------:R-:W-:Y:S01]  /*2070*/  FMUL.FTZ R199, R129, R166 ;  /* 0x000000a681c77220 */ /* 0x000fe20000410000 */
[----:B------:R-:W-:Y:S01]  /*2080*/  FADD.FTZ R164, R171, R198 ;  /* 0x000000c6aba47221 */ /* 0x000fe20000010000 */
[----:B------:R-:W-:Y:S01]  /*2090*/  FADD.FTZ R174, R174, -UR4 ;  /* 0x80000004aeae7e21 */ /* 0x000fe20008010000 */
[----:B------:R-:W-:Y:S01]  /*20a0*/  FFMA.FTZ R165, R195, R198, R170 ;  /* 0x000000c6c3a57223 */ /* 0x000fe200000100aa */
[----:B------:R-:W-:Y:S01]  /*20b0*/  FADD.FTZ R202, R167, -UR4 ;  /* 0x80000004a7ca7e21 */ /* 0x000fe20008010000 */
[----:B------:R-:W-:Y:S01]  /*20c0*/  SHF.L.U32 R172, R176, 0x10, RZ ;  /* 0x00000010b0ac7819 */ /* 0x000fe200000006ff */
[----:B------:R-:W-:Y:S01]  /*20d0*/  FADD.FTZ R167, R164, R199 ;  /* 0x000000c7a4a77221 */ /* 0x000fe20000010000 */
[----:B------:R-:W-:Y:S01]  /*20e0*/  FMUL.FTZ R197, R174, UR17 ;  /* 0x00000011aec57c20 */ /* 0x000fe20008410000 */
[----:B------:R-:W-:Y:S01]  /*20f0*/  FMUL.FTZ R200, R130, R175 ;  /* 0x000000af82c87220 */ /* 0x000fe20000410000 */
        /* <DEDUP_REMOVED lines=15> */
.L_x_2983:
[----:B------:R-:W-:Y:S05]  /*21f0*/  BSYNC.RECONVERGENT B0 ;  /* 0x0000000000007941 */ /* 0x000fea0003800200 */
.L_x_2982:
        /* <DEDUP_REMOVED lines=15> */
[----:B--2---:R-:W-:Y:S02]  /*22f0*/  MOV R172, R166 ;  /* 0x000000a600ac7202 */ /* 0x004fe40000000f00 */
[--C-:B------:R-:W-:Y:S02]  /*2300*/  SHF.R.U64 R176, R166, 0x10, R167.reuse ;  /* 0x00000010a6b07819 */ /* 0x100fe400000012a7 */
[----:B0-----:R-:W-:Y:S02]  /*2310*/  SHF.L.U32 R169, R172, 0x10, RZ ;  /* 0x00000010aca97819 */ /* 0x001fe400000006ff */
[----:B------:R-:W-:Y:S02]  /*2320*/  MOV R174, R167 ;  /* 0x000000a700ae7202 */ /* 0x000fe40000000f00 */
[----:B------:R-:W-:Y:S01]  /*2330*/  SHF.L.U32 R166, R176, 0x10, RZ ;  /* 0x00000010b0a67819 */ /* 0x000fe200000006ff */
[----:B-----5:R-:W-:Y:S01]  /*2340*/  FMUL.FTZ R206, R120, R169 ;  /* 0x000000a978ce7220 */ /* 0x020fe20000410000 */
[----:B------:R-:W-:-:S02]  /*2350*/  SHF.R.U32.HI R175, RZ, 0x10, R167 ;  /* 0x00000010ffaf7819 */ /* 0x000fc400000116a7 */
[C-C-:B---3--:R-:W-:Y:S02]  /*2360*/  SHF.R.U64 R178, R164.reuse, 0x10, R165.reuse ;  /* 0x00000010a4b27819 */ /* 0x148fe400000012a5 */
[----:B------:R-:W-:Y:S02]  /*2370*/  SHF.L.U32 R168, R164, 0x10, RZ ;  /* 0x00000010a4a87819 */ /* 0x000fe400000006ff */
[----:B------:R-:W-:Y:S02]  /*2380*/  SHF.L.U32 R173, R165, 0x10, RZ ;  /* 0x00000010a5ad7819 */ /* 0x000fe400000006ff */
[----:B------:R-:W-:Y:S01]  /*2390*/  SHF.L.U32 R164, R178, 0x10, RZ ;  /* 0x00000010b2a47819 */ /* 0x000fe200000006ff */
[----:B------:R-:W-:Y:S01]  /*23a0*/  FADD.FTZ R168, R168, -UR4 ;  /* 0x80000004a8a87e21 */ /* 0x000fe20008010000 */
[----:B------:R-:W-:Y:S01]  /*23b0*/  SHF.R.U32.HI R177, RZ, 0x10, R165 ;  /* 0x00000010ffb17819 */ /* 0x000fe200000116a5 */
[----:B------:R-:W-:Y:S02]  /*23c0*/  FADD.FTZ R173, R173, -UR4 ;  /* 0x80000004adad7e21 */ /* 0x000fe40008010000 */
[----:B------:R-:W-:Y:S01]  /*23d0*/  FADD.FTZ R164, R164, -UR4 ;  /* 0x80000004a4a47e21 */ /* 0x000fe20008010000 */
[----:B------:R-:W-:Y:S01]  /*23e0*/  FMUL.FTZ R203, R168, UR17 ;  /* 0x00000011a8cb7c20 */ /* 0x000fe20008410000 */
[----:B------:R-:W-:Y:S01]  /*23f0*/  SHF.L.U32 R167, R174, 0x10, RZ ;  /* 0x00000010aea77819 */ /* 0x000fe200000006ff */
[----:B------:R-:W-:Y:S01]  /*2400*/  FMUL.FTZ R207, R173, UR17 ;  /* 0x00000011adcf7c20 */ /* 0x000fe20008410000 */
[----:B------:R-:W-:Y:S01]  /*2410*/  FMUL.FTZ R204, R164, UR17 ;  /* 0x00000011a4cc7c20 */ /* 0x000fe20008410000 */
[----:B------:R-:W-:Y:S01]  /*2420*/  SHF.L.U32 R168, R177, 0x10, RZ ;  /* 0x00000010b1a87819 */ /* 0x000fe200000006ff */
[----:B------:R-:W-:Y:S01]  /*2430*/  FMUL.FTZ R205, R121, R166 ;  /* 0x000000a679cd7220 */ /* 0x000fe20000410000 */
[----:B------:R-:W-:Y:S01]  /*2440*/  FADD.FTZ R164, R171, R206 ;  /* 0x000000ceaba47221 */ /* 0x000fe20000010000 */
[----:B------:R-:W-:Y:S01]  /*2450*/  FFMA.FTZ R165, R203, R206, R170 ;  /* 0x000000cecba57223 */ /* 0x000fe200000100aa */
[----:B------:R-:W-:Y:S01]  /*2460*/  FADD.FTZ R54, R54, R167 ;  /* 0x000000a736367221 */ /* 0x000fe20000010000 */
[-C--:B------:R-:W-:Y:S01]  /*2470*/  FFMA.FTZ R82, R207, R167.reuse, R82 ;  /* 0x000000a7cf527223 */ /* 0x080fe20000010052 */
[----:B------:R-:W-:Y:S01]  /*2480*/  FMUL.FTZ R208, R122, R167 ;  /* 0x000000a77ad07220 */ /* 0x000fe20000410000 */
[----:B------:R-:W-:Y:S01]  /*2490*/  SHF.L.U32 R172, R175, 0x10, RZ ;  /* 0x00000010afac7819 */ /* 0x000fe200000006ff */
[----:B------:R-:W-:Y:S01]  /*24a0*/  FADD.FTZ R167, R164, R205 ;  /* 0x000000cda4a77221 */ /* 0x000fe20000010000 */
[----:B------:R-:W-:Y:S01]  /*24b0*/  FADD.FTZ R168, R168, -UR4 ;  /* 0x80000004a8a87e21 */ /* 0x000fe20008010000 */
        /* <DEDUP_REMOVED lines=13> */
.L_x_2985:
[----:B------:R-:W-:Y:S05]  /*2590*/  BSYNC.RECONVERGENT B0 ;  /* 0x0000000000007941 */ /* 0x000fea0003800200 */
.L_x_2984:
        /* <DEDUP_REMOVED lines=32> */
.L_x_2987:
[----:B------:R-:W-:Y:S05]  /*27a0*/  BSYNC.RECONVERGENT B0 ;  /* 0x0000000000007941 */ /* 0x000fea0003800200 */
.L_x_2986:
        /* <DEDUP_REMOVED lines=50> */
[--C-:B------:R-:W-:Y:S01]  /*2ad0*/  FFMA.FTZ R169, R6, UR4, R166.reuse ;  /* 0x0000000406a97c23 */ /* 0x100fe200080100a6 */
[----:B------:R-:W-:Y:S02]  /*2ae0*/  FFMA.FTZ R168, R0, UR4, R166 ;  /* 0x0000000400a87c23 */ /* 0x000fe400080100a6 */
[----:B------:R-:W-:Y:S01]  /*2af0*/  FADD.FTZ R167, R2, -R167 ;  /* 0x800000a702a77221 */ /* 0x000fe20000010000 */
[----:B------:R-:W-:-:S03]  /*2b00*/  FADD.FTZ R169, R4, -R169 ;  /* 0x800000a904a97221 */ /* 0x000fc60000010000 */
[----:B------:R-:W-:Y:S01]  /*2b10*/  FMUL.FTZ R167, R167, UR17 ;  /* 0x00000011a7a77c20 */ /* 0x000fe20008410000 */
[----:B------:R-:W-:-:S03]  /*2b20*/  FMUL.FTZ R169, R169, UR17 ;  /* 0x00000011a9a97c20 */ /* 0x000fc60008410000 */
[----:B------:R-:W-:Y:S01]  /*2b30*/  FMUL.FTZ R177, R167, UR9 ;  /* 0x00000009a7b17c20 */ /* 0x000fe20008410000 */
[----:B------:R-:W-:Y:S01]  /*2b40*/  FADD.FTZ R167, R5, -R168 ;  /* 0x800000a805a77221 */ /* 0x000fe20000010000 */
[----:B------:R-:W-:Y:S01]  /*2b50*/  FFMA.FTZ R168, R213, UR4, R166 ;  /* 0x00000004d5a87c23 */ /* 0x000fe200080100a6 */
[----:B------:R-:W-:Y:S01]  /*2b60*/  FMUL.FTZ R178, R169, UR9 ;  /* 0x00000009a9b27c20 */ /* 0x000fe20008410000 */
[----:B-----5:R-:W-:Y:S01]  /*2b70*/  FMUL.FTZ R170, R110, R177 ;  /* 0x000000b16eaa7220 */ /* 0x020fe20000410000 */
[----:B------:R-:W-:Y:S01]  /*2b80*/  FMUL.FTZ R167, R167, UR17 ;  /* 0x00000011a7a77c20 */ /* 0x000fe20008410000 */
[----:B------:R-:W-:Y:S01]  /*2b90*/  FADD.FTZ R168, R211, -R168 ;  /* 0x800000a8d3a87221 */ /* 0x000fe20000010000 */
[----:B------:R-:W-:Y:S01]  /*2ba0*/  FMUL.FTZ R179, R111, R178 ;  /* 0x000000b26fb37220 */ /* 0x000fe20000410000 */
[----:B------:R-:W-:Y:S01]  /*2bb0*/  F2F.BF16.F32 R176, R170 ;  /* 0x000000aa00b07304 */ /* 0x000fe20000202000 */
[----:B------:R-:W-:Y:S01]  /*2bc0*/  FMUL.FTZ R174, R167, UR9 ;  /* 0x00000009a7ae7c20 */ /* 0x000fe20008410000 */
[----:B------:R-:W-:-:S02]  /*2bd0*/  FMUL.FTZ R167, R168, UR17 ;  /* 0x00000011a8a77c20 */ /* 0x000fc40008410000 */
[----:B------:R-:W0:Y:S01]  /*2be0*/  LDC.64 R168, c[0x0][0x468] ;  /* 0x00011a00ffa87b82 */ /* 0x000e220000000a00 */
[----:B------:R-:W-:Y:S01]  /*2bf0*/  FMUL.FTZ R175, R109, R174 ;  /* 0x000000ae6daf7220 */ /* 0x000fe20000410000 */
[----:B------:R-:W-:Y:S02]  /*2c00*/  FMUL.FTZ R167, R167, UR9 ;  /* 0x00000009a7a77c20 */ /* 0x000fe40008410000 */
[----:B------:R-:W1:Y:S02]  /*2c10*/  F2F.BF16.F32 R179, R179 ;  /* 0x000000b300b37304 */ /* 0x000e640000202000 */
[----:B------:R-:W-:-:S06]  /*2c20*/  FMUL.FTZ R172, R108, R167 ;  /* 0x000000a76cac7220 */ /* 0x000fcc0000410000 */
[----:B------:R-:W3:Y:S01]  /*2c30*/  F2F.BF16.F32 R170, R175 ;  /* 0x000000af00aa7304 */ /* 0x000ee20000202000 */
[----:B-1----:R-:W-:-:S07]  /*2c40*/  PRMT R217, R176, 0x5410, R179 ;  /* 0x00005410b0d97816 */ /* 0x002fce00000000b3 */
[----:B------:R-:W1:Y:S01]  /*2c50*/  F2F.BF16.F32 R173, R172 ;  /* 0x000000ac00ad7304 */ /* 0x000e620000202000 */
[C---:B0-----:R-:W-:Y:S01]  /*2c60*/  IMAD.WIDE.U32 R168, R214.reuse, 0x8, R168 ;  /* 0x00000008d6a87825 */ /* 0x041fe200078e00a8 */
[----:B------:R-:W-:-:S03]  /*2c70*/  IADD3 R214, PT, PT, R214, 0x100, RZ ;  /* 0x00000100d6d67810 */ /* 0x000fc60007ffe0ff */
[----:B---3--:R-:W-:-:S05]  /*2c80*/  IMAD.WIDE.U32 R170, R170, 0x10000, RZ ;  /* 0x00010000aaaa7825 */ /* 0x008fca00078e00ff */
        /* <DEDUP_REMOVED lines=13> */
.L_x_2992:
[----:B------:R-:W-:Y:S05]  /*2d60*/  BSYNC.RECONVERGENT B1 ;  /* 0x0000000000017941 */ /* 0x000fea0003800200 */
.L_x_2991:
[----:B------:R-:W-:Y:S04]  /*2d70*/  BSSY.RECONVERGENT B1, `(.L_x_2993) ;  /* 0x000002f000017945 */ /* 0x000fe80003800200 */
[----:B------:R-:W-:Y:S05]  /*2d80*/  @!P0 BRA `(.L_x_2994) ;  /* 0x0000000000b48947 */ /* 0x000fea0003800000 */
[----:B------:R-:W0:Y:S02]  /*2d90*/  LDC.64 R164, c[0x0][0x390] ;  /* 0x0000e400ffa47b82 */ /* 0x000e240000000a00 */
[----:B0-----:R-:W-:-:S06]  /*2da0*/  IMAD.WIDE.U32 R164, R214, 0x8, R164 ;  /* 0x00000008d6a47825 */ /* 0x001fcc00078e00a4 */
[----:B------:R-:W2:Y:S01]  /*2db0*/  LDG.E.64 R164, desc[UR10][R164.64] ;  /* 0x0000000aa4a47981 */ /* 0x000ea2000c1e1b00 */
[--C-:B------:R-:W-:Y:S01]  /*2dc0*/  FFMA.FTZ R167, R9, UR4, R166.reuse ;  /* 0x0000000409a77c23 */ /* 0x100fe200080100a6 */
[----:B------:R-:W-:-:S03]  /*2dd0*/  FFMA.FTZ R168, R14, UR4, R166 ;  /* 0x000000040ea87c23 */ /* 0x000fc600080100a6 */
[----:B------:R-:W-:Y:S01]  /*2de0*/  FADD.FTZ R167, R12, -R167 ;  /* 0x800000a70ca77221 */ /* 0x000fe20000010000 */
[----:B------:R-:W-:Y:S01]  /*2df0*/  FADD.FTZ R169, R13, -R168 ;  /* 0x800000a80da97221 */ /* 0x000fe20000010000 */
[----:B------:R-:W-:Y:S02]  /*2e00*/  FFMA.FTZ R168, R8, UR4, R166 ;  /* 0x0000000408a87c23 */ /* 0x000fe400080100a6 */
[----:B------:R-:W-:Y:S01]  /*2e10*/  FMUL.FTZ R167, R167, UR17 ;  /* 0x00000011a7a77c20 */ /* 0x000fe20008410000 */
[----:B------:R-:W-:Y:S01]  /*2e20*/  FMUL.FTZ R169, R169, UR17 ;  /* 0x00000011a9a97c20 */ /* 0x000fe20008410000 */
[----:B------:R-:W-:Y:S02]  /*2e30*/  FADD.FTZ R168, R11, -R168 ;  /* 0x800000a80ba87221 */ /* 0x000fe40000010000 */
[----:B------:R-:W-:Y:S01]  /*2e40*/  FMUL.FTZ R177, R167, UR9 ;  /* 0x00000009a7b17c20 */ /* 0x000fe20008410000 */
[----:B------:R-:W-:Y:S01]  /*2e50*/  FFMA.FTZ R167, R7, UR4, R166 ;  /* 0x0000000407a77c23 */ /* 0x000fe200080100a6 */
[----:B------:R-:W-:Y:S01]  /*2e60*/  FMUL.FTZ R168, R168, UR17 ;  /* 0x00000011a8a87c20 */ /* 0x000fe20008410000 */
[----:B------:R-:W-:Y:S01]  /*2e70*/  FMUL.FTZ R178, R169, UR9 ;  /* 0x00000009a9b27c20 */ /* 0x000fe20008410000 */
[----:B-----5:R-:W-:Y:S01]  /*2e80*/  FMUL.FTZ R170, R158, R177 ;  /* 0x000000b19eaa7220 */ /* 0x020fe20000410000 */
[----:B------:R-:W-:Y:S01]  /*2e90*/  FADD.FTZ R167, R10, -R167 ;  /* 0x800000a70aa77221 */ /* 0x000fe20000010000 */
[----:B------:R-:W-:Y:S01]  /*2ea0*/  FMUL.FTZ R174, R168, UR9 ;  /* 0x00000009a8ae7c20 */ /* 0x000fe20008410000 */
[----:B------:R-:W-:Y:S01]  /*2eb0*/  FMUL.FTZ R179, R159, R178 ;  /* 0x000000b29fb37220 */ /* 0x000fe20000410000 */
[----:B------:R-:W0:Y:S01]  /*2ec0*/  LDC.64 R168, c[0x0][0x468] ;  /* 0x00011a00ffa87b82 */ /* 0x000e220000000a00 */
[----:B------:R-:W-:Y:S01]  /*2ed0*/  FMUL.FTZ R167, R167, UR17 ;  /* 0x00000011a7a77c20 */ /* 0x000fe20008410000 */
[----:B------:R-:W-:Y:S01]  /*2ee0*/  FMUL.FTZ R175, R157, R174 ;  /* 0x000000ae9daf7220 */ /* 0x000fe20000410000 */
[----:B------:R-:W-:Y:S02]  /*2ef0*/  F2F.BF16.F32 R176, R170 ;  /* 0x000000aa00b07304 */ /* 0x000fe40000202000 */
[----:B------:R-:W-:-:S04]  /*2f00*/  FMUL.FTZ R167, R167, UR9 ;  /* 0x00000009a7a77c20 */ /* 0x000fc80008410000 */
[----:B------:R-:W-:Y:S02]  /*2f10*/  FMUL.FTZ R172, R156, R167 ;  /* 0x000000a79cac7220 */ /* 0x000fe40000410000 */
        /* <DEDUP_REMOVED lines=20> */
.L_x_2994:
[----:B------:R-:W-:Y:S05]  /*3060*/  BSYNC.RECONVERGENT B1 ;  /* 0x0000000000017941 */ /* 0x000fea0003800200 */
.L_x_2993:
        /* <DEDUP_REMOVED lines=47> */
.L_x_2996:
[----:B------:R-:W-:Y:S05]  /*3360*/  BSYNC.RECONVERGENT B1 ;  /* 0x0000000000017941 */ /* 0x000fea0003800200 */
.L_x_2995:
        /* <DEDUP_REMOVED lines=47> */
.L_x_2998:
[----:B------:R-:W-:Y:S05]  /*3660*/  BSYNC.RECONVERGENT B1 ;  /* 0x0000000000017941 */ /* 0x000fea0003800200 */
.L_x_2997:
        /* <DEDUP_REMOVED lines=47> */
.L_x_3000:
[----:B------:R-:W-:Y:S05]  /*3960*/  BSYNC.RECONVERGENT B1 ;  /* 0x0000000000017941 */ /* 0x000fea0003800200 */
.L_x_2999:
        /* <DEDUP_REMOVED lines=47> */
.L_x_3002:
[----:B------:R-:W-:Y:S05]  /*3c60*/  BSYNC.RECONVERGENT B1 ;  /* 0x0000000000017941 */ /* 0x000fea0003800200 */
.L_x_3001:
[----:B------:R-:W-:-:S13]  /*3c70*/  ISETP.NE.AND P6, PT, R216, RZ, PT ;  /* 0x000000ffd800720c */ /* 0x000fda0003fc5270 */
        /* <DEDUP_REMOVED lines=9> */
[----:B------:R-:W-:Y:S02]  /*3d10*/  FMUL.FTZ R167, R167, UR17 ;  /* 0x00000011a7a77c20 */ /* 0x000fe40008410000 */
[----:B------:R-:W-:Y:S02]  /*3d20*/  FADD.FTZ R168, R205, -R168 ;  /* 0x800000a8cda87221 */ /* 0x000fe40000010000 */
[----:B------:R-:W-:Y:S01]  /*3d30*/  FMUL.FTZ R175, R167, UR9 ;  /* 0x00000009a7af7c20 */ /* 0x000fe20008410000 */
[----:B------:R-:W-:Y:S01]  /*3d40*/  FMUL.FTZ R167, R169, UR17 ;  /* 0x00000011a9a77c20 */ /* 0x000fe20008410000 */
[----:B------:R-:W-:-:S02]  /*3d50*/  FMUL.FTZ R168, R168, UR17 ;  /* 0x00000011a8a87c20 */ /* 0x000fc40008410000 */
[----:B-----5:R-:W-:Y:S01]  /*3d60*/  FMUL.FTZ R169, R118, R175 ;  /* 0x000000af76a97220 */ /* 0x020fe20000410000 */
[----:B------:R-:W-:Y:S01]  /*3d70*/  FMUL.FTZ R178, R167, UR9 ;  /* 0x00000009a7b27c20 */ /* 0x000fe20008410000 */
[----:B------:R-:W-:Y:S01]  /*3d80*/  FFMA.FTZ R167, R203, UR4, R166 ;  /* 0x00000004cba77c23 */ /* 0x000fe200080100a6 */
[----:B------:R-:W-:Y:S01]  /*3d90*/  FMUL.FTZ R172, R168, UR9 ;  /* 0x00000009a8ac7c20 */ /* 0x000fe20008410000 */
[----:B------:R-:W-:Y:S01]  /*3da0*/  F2F.BF16.F32 R176, R169 ;  /* 0x000000a900b07304 */ /* 0x000fe20000202000 */
[----:B------:R-:W-:Y:S01]  /*3db0*/  FMUL.FTZ R177, R119, R178 ;  /* 0x000000b277b17220 */ /* 0x000fe20000410000 */
[----:B------:R-:W-:Y:S01]  /*3dc0*/  FADD.FTZ R167, R206, -R167 ;  /* 0x800000a7cea77221 */ /* 0x000fe20000010000 */
[----:B------:R-:W-:-:S03]  /*3dd0*/  FMUL.FTZ R174, R117, R172 ;  /* 0x000000ac75ae7220 */ /* 0x000fc60000410000 */
[----:B------:R-:W-:Y:S02]  /*3de0*/  FMUL.FTZ R168, R167, UR17 ;  /* 0x00000011a7a87c20 */ /* 0x000fe40008410000 */
[----:B------:R-:W0:Y:S01]  /*3df0*/  LDC.64 R166, c[0x0][0x468] ;  /* 0x00011a00ffa67b82 */ /* 0x000e220000000a00 */
[----:B------:R-:W1:Y:S01]  /*3e00*/  F2F.BF16.F32 R177, R177 ;  /* 0x000000b100b17304 */ /* 0x000e620000202000 */
[----:B------:R-:W-:-:S04]  /*3e10*/  FMUL.FTZ R171, R168, UR9 ;  /* 0x00000009a8ab7c20 */ /* 0x000fc80008410000 */
[----:B------:R-:W-:-:S03]  /*3e20*/  FMUL.FTZ R170, R116, R171 ;  /* 0x000000ab74aa7220 */ /* 0x000fc60000410000 */
[----:B------:R-:W3:Y:S01]  /*3e30*/  F2F.BF16.F32 R168, R174 ;  /* 0x000000ae00a87304 */ /* 0x000ee20000202000 */
[----:B-1----:R-:W-:-:S07]  /*3e40*/  PRMT R179, R176, 0x5410, R177 ;  /* 0x00005410b0b37816 */ /* 0x002fce00000000b1 */
[----:B------:R-:W1:Y:S01]  /*3e50*/  F2F.BF16.F32 R173, R170 ;  /* 0x000000aa00ad7304 */ /* 0x000e620000202000 */
[----:B---3--:R-:W-:-:S04]  /*3e60*/  IMAD.WIDE.U32 R168, R168, 0x10000, RZ ;  /* 0x00010000a8a87825 */ /* 0x008fc800078e00ff */
[----:B0-----:R-:W-:Y:S01]  /*3e70*/  IMAD.WIDE.U32 R166, R214, 0x8, R166 ;  /* 0x00000008d6a67825 */ /* 0x001fe200078e00a6 */
        /* <DEDUP_REMOVED lines=14> */
.L_x_2990:
[----:B------:R-:W-:Y:S04]  /*3f60*/  BSSY.RECONVERGENT B1, `(.L_x_3004) ;  /* 0x000003a000017945 */ /* 0x000fe80003800200 */
[----:B------:R-:W-:Y:S05]  /*3f70*/  @!P3 BRA `(.L_x_3005) ;  /* 0x0000000000e0b947 */ /* 0x000fea0003800000 */
[----:B------:R-:W0:Y:S01]  /*3f80*/  LDC.64 R164, c[0x0][0x390] ;  /* 0x0000e400ffa47b82 */ /* 0x000e220000000a00 */
[--C-:B------:R-:W-:Y:S01]  /*3f90*/  FFMA.FTZ R167, R6, UR4, R166.reuse ;  /* 0x0000000406a77c23 */ /* 0x100fe200080100a6 */
[----:B------:R-:W-:-:S06]  /*3fa0*/  FFMA.FTZ R170, R0, UR4, R166 ;  /* 0x0000000400aa7c23 */ /* 0x000fcc00080100a6 */
[----:B------:R-:W1:Y:S01]  /*3fb0*/  LDC.64 R174, c[0x0][0x478] ;  /* 0x00011e00ffae7b82 */ /* 0x000e620000000a00 */
[----:B0-----:R-:W-:-:S06]  /*3fc0*/  IMAD.WIDE.U32 R164, R214, 0x8, R164 ;  /* 0x00000008d6a47825 */ /* 0x001fcc00078e00a4 */
[----:B------:R-:W2:Y:S01]  /*3fd0*/  LDG.E.64 R164, desc[UR10][R164.64] ;  /* 0x0000000aa4a47981 */ /* 0x000ea2000c1e1b00 */
[----:B------:R-:W-:Y:S01]  /*3fe0*/  FADD.FTZ R168, R4, -R167 ;  /* 0x800000a704a87221 */ /* 0x000fe20000010000 */
[----:B------:R-:W-:Y:S01]  /*3ff0*/  FFMA.FTZ R167, R3, UR4, R166 ;  /* 0x0000000403a77c23 */ /* 0x000fe200080100a6 */
[----:B------:R-:W-:Y:S01]  /*4000*/  FADD.FTZ R170, R5, -R170 ;  /* 0x800000aa05aa7221 */ /* 0x000fe20000010000 */
[----:B-1----:R-:W-:-:S04]  /*4010*/  IMAD.WIDE.U32 R174, R214, 0x8, R174 ;  /* 0x00000008d6ae7825 */ /* 0x002fc800078e00ae */
[----:B------:R-:W-:Y:S01]  /*4020*/  FMUL.FTZ R172, R168, UR17 ;  /* 0x00000011a8ac7c20 */ /* 0x000fe20008410000 */
[----:B------:R-:W-:Y:S01]  /*4030*/  FADD.FTZ R167, R2, -R167 ;  /* 0x800000a702a77221 */ /* 0x000fe20000010000 */
[----:B------:R-:W-:Y:S01]  /*4040*/  FFMA.FTZ R168, R213, UR4, R166 ;  /* 0x00000004d5a87c23 */ /* 0x000fe200080100a6 */
[----:B------:R-:W-:Y:S01]  /*4050*/  FMUL.FTZ R173, R170, UR17 ;  /* 0x00000011aaad7c20 */ /* 0x000fe20008410000 */
[----:B------:R-:W-:Y:S01]  /*4060*/  FMUL.FTZ R176, R172, UR9 ;  /* 0x00000009acb07c20 */ /* 0x000fe20008410000 */
[----:B------:R-:W-:Y:S01]  /*4070*/  FMUL.FTZ R171, R167, UR17 ;  /* 0x00000011a7ab7c20 */ /* 0x000fe20008410000 */
[----:B------:R-:W-:Y:S01]  /*4080*/  FADD.FTZ R167, R211, -R168 ;  /* 0x800000a8d3a77221 */ /* 0x000fe20000010000 */
[----:B------:R-:W-:Y:S01]  /*4090*/  FMUL.FTZ R178, R173, UR9 ;  /* 0x00000009adb27c20 */ /* 0x000fe20008410000 */
[----:B-----5:R-:W-:Y:S01]  /*40a0*/  FMUL.FTZ R217, R111, R176 ;  /* 0x000000b06fd97220 */ /* 0x020fe20000410000 */
[----:B------:R0:W-:Y:S01]  /*40b0*/  F2F.BF16.F32 R168, R171 ;  /* 0x000000ab00a87304 */ /* 0x0001e20000202000 */
[----:B------:R-:W-:Y:S01]  /*40c0*/  FMUL.FTZ R177, R167, UR17 ;  /* 0x00000011a7b17c20 */ /* 0x000fe20008410000 */
[----:B------:R-:W-:Y:S01]  /*40d0*/  FMUL.FTZ R167, R171, UR9 ;  /* 0x00000009aba77c20 */ /* 0x000fe20008410000 */
[----:B------:R-:W-:-:S03]  /*40e0*/  FMUL.FTZ R234, R109, R178 ;  /* 0x000000b26dea7220 */ /* 0x000fc60000410000 */
[----:B------:R-:W-:Y:S02]  /*40f0*/  FMUL.FTZ R235, R110, R167 ;  /* 0x000000a76eeb7220 */ /* 0x000fe40000410000 */
[----:B------:R1:W-:Y:S01]  /*4100*/  F2F.BF16.F32 R179, R177 ;  /* 0x000000b100b37304 */ /* 0x0003e20000202000 */
[----:B0-----:R-:W0:Y:S07]  /*4110*/  LDC.64 R170, c[0x0][0x468] ;  /* 0x00011a00ffaa7b82 */ /* 0x001e2e0000000a00 */
[----:B------:R-:W-:Y:S01]  /*4120*/  F2F.BF16.F32 R169, R172 ;  /* 0x000000ac00a97304 */ /* 0x000fe20000202000 */
[----:B-1----:R-:W-:-:S04]  /*4130*/  FMUL.FTZ R177, R177, UR9 ;  /* 0x00000009b1b17c20 */ /* 0x002fc80008410000 */
[----:B------:R-:W-:-:S03]  /*4140*/  FMUL.FTZ R232, R108, R177 ;  /* 0x000000b16ce87220 */ /* 0x000fc60000410000 */
[----:B------:R-:W1:Y:S08]  /*4150*/  F2F.BF16.F32 R172, R173 ;  /* 0x000000ad00ac7304 */ /* 0x000e700000202000 */
[----:B------:R-:W3:Y:S01]  /*4160*/  F2F.BF16.F32 R234, R234 ;  /* 0x000000ea00ea7304 */ /* 0x000ee20000202000 */
[C---:B0-----:R-:W-:Y:S01]  /*4170*/  IMAD.WIDE.U32 R170, R214.reuse, 0x8, R170 ;  /* 0x00000008d6aa7825 */ /* 0x041fe200078e00aa */
[----:B------:R-:W-:-:S03]  /*4180*/  IADD3 R214, PT, PT, R214, 0x100, RZ ;  /* 0x00000100d6d67810 */ /* 0x000fc60007ffe0ff */
[----:B-1----:R-:W-:-:S03]  /*4190*/  IMAD.WIDE.U32 R172, R172, 0x10000, RZ ;  /* 0x00010000acac7825 */ /* 0x002fc600078e00ff */
[----:B------:R0:W-:Y:S01]  /*41a0*/  F2F.BF16.F32 R236, R217 ;  /* 0x000000d900ec7304 */ /* 0x0001e20000202000 */
[----:B------:R-:W-:-:S07]  /*41b0*/  LOP3.LUT R172, R172, R179, RZ, 0xfc, !PT ;  /* 0x000000b3acac7212 */ /* 0x000fce00078efcff */
[----:B------:R-:W1:Y:S01]  /*41c0*/  F2F.BF16.F32 R235, R235 ;  /* 0x000000eb00eb7304 */ /* 0x000e620000202000 */
[----:B0-----:R-:W-:Y:S01]  /*41d0*/  PRMT R217, R168, 0x5410, R169 ;  /* 0x00005410a8d97816 */ /* 0x001fe200000000a9 */
[----:B---3--:R-:W-:-:S03]  /*41e0*/  IMAD.WIDE.U32 R168, R234, 0x10000, RZ ;  /* 0x00010000eaa87825 */ /* 0x008fc600078e00ff */
[----:B------:R-:W-:-:S03]  /*41f0*/  LOP3.LUT R173, R217, R173, RZ, 0xfc, !PT ;  /* 0x000000add9ad7212 */ /* 0x000fc600078efcff */
[----:B------:R-:W0:Y:S02]  /*4200*/  F2F.BF16.F32 R233, R232 ;  /* 0x000000e800e97304 */ /* 0x000e240000202000 */
[----:B------:R3:W-:Y:S01]  /*4210*/  STG.E.64 desc[UR10][R174.64], R172 ;  /* 0x000000acae007986 */ /* 0x0007e2000c101b0a */
[----:B-1----:R-:W-:-:S04]  /*4220*/  PRMT R235, R235, 0x5410, R236 ;  /* 0x00005410ebeb7816 */ /* 0x002fc800000000ec */
        /* <DEDUP_REMOVED lines=13> */
.L_x_3005:
[----:B------:R-:W-:Y:S05]  /*4300*/  BSYNC.RECONVERGENT B1 ;  /* 0x0000000000017941 */ /* 0x000fea0003800200 */
.L_x_3004:
        /* <DEDUP_REMOVED lines=8> */
[----:B------:R-:W-:Y:S02]  /*4390*/  FADD.FTZ R168, R13, -R168 ;  /* 0x800000a80da87221 */ /* 0x000fe40000010000 */
[----:B------:R-:W-:Y:S02]  /*43a0*/  FADD.FTZ R170, R11, -R170 ;  /* 0x800000aa0baa7221 */ /* 0x000fe40000010000 */
        /* <DEDUP_REMOVED lines=8> */
[----:B------:R0:W-:Y:S01]  /*4430*/  F2F.BF16.F32 R169, R172 ;  /* 0x000000ac00a97304 */ /* 0x0001e20000202000 */
[----:B-----5:R-:W-:Y:S01]  /*4440*/  FMUL.FTZ R217, R159, R176 ;  /* 0x000000b09fd97220 */ /* 0x020fe20000410000 */
[----:B------:R-:W-:Y:S01]  /*4450*/  FMUL.FTZ R177, R167, UR17 ;  /* 0x00000011a7b17c20 */ /* 0x000fe20008410000 */
[----:B------:R-:W-:Y:S01]  /*4460*/  FMUL.FTZ R167, R171, UR9 ;  /* 0x00000009aba77c20 */ /* 0x000fe20008410000 */
[----:B------:R-:W-:-:S03]  /*4470*/  FMUL.FTZ R234, R157, R178 ;  /* 0x000000b29dea7220 */ /* 0x000fc60000410000 */
[----:B------:R-:W-:Y:S01]  /*4480*/  FMUL.FTZ R235, R158, R167 ;  /* 0x000000a79eeb7220 */ /* 0x000fe20000410000 */
[----:B------:R1:W-:Y:S01]  /*4490*/  F2F.BF16.F32 R168, R171 ;  /* 0x000000ab00a87304 */ /* 0x0003e20000202000 */
[----:B0-----:R-:W0:Y:S07]  /*44a0*/  LDC.64 R172, c[0x0][0x478] ;  /* 0x00011e00ffac7b82 */ /* 0x001e2e0000000a00 */
[----:B------:R3:W-:Y:S01]  /*44b0*/  F2F.BF16.F32 R179, R177 ;  /* 0x000000b100b37304 */ /* 0x0007e20000202000 */
[----:B-1----:R-:W1:Y:S07]  /*44c0*/  LDC.64 R170, c[0x0][0x468] ;  /* 0x00011a00ffaa7b82 */ /* 0x002e6e0000000a00 */
[----:B------:R-:W4:Y:S01]  /*44d0*/  F2F.BF16.F32 R174, R175 ;  /* 0x000000af00ae7304 */ /* 0x000f220000202000 */
[----:B---3--:R-:W-:-:S04]  /*44e0*/  FMUL.FTZ R177, R177, UR9 ;  /* 0x00000009b1b17c20 */ /* 0x008fc80008410000 */
[----:B------:R-:W-:-:S03]  /*44f0*/  FMUL.FTZ R232, R156, R177 ;  /* 0x000000b19ce87220 */ /* 0x000fc60000410000 */
[----:B------:R-:W3:Y:S01]  /*4500*/  F2F.BF16.F32 R234, R234 ;  /* 0x000000ea00ea7304 */ /* 0x000ee20000202000 */
[----:B0-----:R-:W-:-:S04]  /*4510*/  IMAD.WIDE.U32 R172, R214, 0x8, R172 ;  /* 0x00000008d6ac7825 */ /* 0x001fc800078e00ac */
[----:B----4-:R-:W-:-:S03]  /*4520*/  IMAD.WIDE.U32 R174, R174, 0x10000, RZ ;  /* 0x00010000aeae7825 */ /* 0x010fc600078e00ff */
[----:B------:R0:W-:Y:S01]  /*4530*/  F2F.BF16.F32 R236, R217 ;  /* 0x000000d900ec7304 */ /* 0x0001e20000202000 */
[----:B-1----:R-:W-:Y:S01]  /*4540*/  IMAD.WIDE.U32 R170, R214, 0x8, R170 ;  /* 0x00000008d6aa7825 */ /* 0x002fe200078e00aa */
[----:B------:R-:W-:Y:S02]  /*4550*/  LOP3.LUT R174, R174, R179, RZ, 0xfc, !PT ;  /* 0x000000b3aeae7212 */ /* 0x000fe400078efcff */
[----:B------:R-:W-:-:S04]  /*4560*/  IADD3 R214, PT, PT, R214, 0x100, RZ ;  /* 0x00000100d6d67810 */ /* 0x000fc80007ffe0ff */
        /* <DEDUP_REMOVED lines=20> */
.L_x_3007:
[----:B------:R-:W-:Y:S05]  /*46b0*/  BSYNC.RECONVERGENT B1 ;  /* 0x0000000000017941 */ /* 0x000fea0003800200 */
.L_x_3006:
        /* <DEDUP_REMOVED lines=58> */
.L_x_3009:
[----:B------:R-:W-:Y:S05]  /*4a60*/  BSYNC.RECONVERGENT B1 ;  /* 0x0000000000017941 */ /* 0x000fea0003800200 */
.L_x_3008:
        /* <DEDUP_REMOVED lines=58> */
.L_x_3011:
[----:B------:R-:W-:Y:S05]  /*4e10*/  BSYNC.RECONVERGENT B1 ;  /* 0x0000000000017941 */ /* 0x000fea0003800200 */
.L_x_3010:
        /* <DEDUP_REMOVED lines=58> */
.L_x_3013:
[----:B------:R-:W-:Y:S05]  /*51c0*/  BSYNC.RECONVERGENT B1 ;  /* 0x0000000000017941 */ /* 0x000fea0003800200 */
.L_x_3012:
        /* <DEDUP_REMOVED lines=58> */
.L_x_3015:
[----:B------:R-:W-:Y:S05]  /*5570*/  BSYNC.RECONVERGENT B1 ;  /* 0x0000000000017941 */ /* 0x000fea0003800200 */
.L_x_3014:
[----:B------:R-:W-:-:S13]  /*5580*/  ISETP.NE.AND P6, PT, R216, RZ, PT ;  /* 0x000000ffd800720c */ /* 0x000fda0003fc5270 */
        /* <DEDUP_REMOVED lines=8> */
[----:B-1----:R-:W-:-:S04]  /*5610*/  IMAD.WIDE.U32 R172, R214, 0x8, R172 ;  /* 0x00000008d6ac7825 */ /* 0x002fc800078e00ac */
[----:B------:R-:W-:Y:S01]  /*5620*/  FMUL.FTZ R170, R168, UR17 ;  /* 0x00000011a8aa7c20 */ /* 0x000fe20008410000 */
[----:B------:R-:W-:Y:S01]  /*5630*/  FADD.FTZ R168, R208, -R167 ;  /* 0x800000a7d0a87221 */ /* 0x000fe20000010000 */
[--C-:B------:R-:W-:Y:S01]  /*5640*/  FFMA.FTZ R167, R203, UR4, R166.reuse ;  /* 0x00000004cba77c23 */ /* 0x100fe200080100a6 */
[----:B------:R-:W-:Y:S01]  /*5650*/  FFMA.FTZ R166, R204, UR4, R166 ;  /* 0x00000004cca67c23 */ /* 0x000fe200080100a6 */
[----:B------:R-:W-:Y:S01]  /*5660*/  FMUL.FTZ R174, R170, UR9 ;  /* 0x00000009aaae7c20 */ /* 0x000fe20008410000 */
[----:B------:R-:W-:Y:S01]  /*5670*/  FMUL.FTZ R169, R168, UR17 ;  /* 0x00000011a8a97c20 */ /* 0x000fe20008410000 */
[----:B------:R-:W-:Y:S01]  /*5680*/  FADD.FTZ R168, R206, -R167 ;  /* 0x800000a7cea87221 */ /* 0x000fe20000010000 */
[----:B------:R-:W-:Y:S01]  /*5690*/  FADD.FTZ R166, R205, -R166 ;  /* 0x800000a6cda67221 */ /* 0x000fe20000010000 */
[----:B-----5:R-:W-:Y:S01]  /*56a0*/  FMUL.FTZ R171, R119, R174 ;  /* 0x000000ae77ab7220 */ /* 0x020fe20000410000 */
[----:B------:R-:W-:Y:S01]  /*56b0*/  FMUL.FTZ R175, R169, UR9 ;  /* 0x00000009a9af7c20 */ /* 0x000fe20008410000 */
[----:B------:R-:W-:Y:S01]  /*56c0*/  FMUL.FTZ R177, R168, UR17 ;  /* 0x00000011a8b17c20 */ /* 0x000fe20008410000 */
[----:B------:R-:W-:Y:S01]  /*56d0*/  FMUL.FTZ R166, R166, UR17 ;  /* 0x00000011a6a67c20 */ /* 0x000fe20008410000 */
[----:B------:R0:W-:Y:S01]  /*56e0*/  F2F.BF16.F32 R167, R169 ;  /* 0x000000a900a77304 */ /* 0x0001e20000202000 */
[----:B------:R-:W-:-:S02]  /*56f0*/  FMUL.FTZ R235, R118, R175 ;  /* 0x000000af76eb7220 */ /* 0x000fc40000410000 */
[----:B------:R-:W-:-:S04]  /*5700*/  FMUL.FTZ R176, R166, UR9 ;  /* 0x00000009a6b07c20 */ /* 0x000fc80008410000 */
[----:B------:R-:W-:Y:S01]  /*5710*/  FMUL.FTZ R234, R117, R176 ;  /* 0x000000b075ea7220 */ /* 0x000fe20000410000 */
[----:B------:R1:W-:Y:S01]  /*5720*/  F2F.BF16.F32 R179, R177 ;  /* 0x000000b100b37304 */ /* 0x0003e20000202000 */
[----:B0-----:R-:W0:Y:S07]  /*5730*/  LDC.64 R168, c[0x0][0x468] ;  /* 0x00011a00ffa87b82 */ /* 0x001e2e0000000a00 */
[----:B------:R-:W3:Y:S01]  /*5740*/  F2F.BF16.F32 R178, R170 ;  /* 0x000000aa00b27304 */ /* 0x000ee20000202000 */
[----:B-1----:R-:W-:-:S04]  /*5750*/  FMUL.FTZ R177, R177, UR9 ;  /* 0x00000009b1b17c20 */ /* 0x002fc80008410000 */
[----:B------:R-:W-:-:S03]  /*5760*/  FMUL.FTZ R232, R116, R177 ;  /* 0x000000b174e87220 */ /* 0x000fc60000410000 */
[----:B------:R-:W-:Y:S01]  /*5770*/  F2F.BF16.F32 R170, R166 ;  /* 0x000000a600aa7304 */ /* 0x000fe20000202000 */
[----:B---3--:R-:W-:-:S07]  /*5780*/  PRMT R217, R167, 0x5410, R178 ;  /* 0x00005410a7d97816 */ /* 0x008fce00000000b2 */
[----:B------:R-:W1:Y:S01]  /*5790*/  F2F.BF16.F32 R166, R234 ;  /* 0x000000ea00a67304 */ /* 0x000e620000202000 */
[----:B0-----:R-:W-:-:S07]  /*57a0*/  IMAD.WIDE.U32 R168, R214, 0x8, R168 ;  /* 0x00000008d6a87825 */ /* 0x001fce00078e00a8 */
[----:B------:R0:W-:Y:S01]  /*57b0*/  F2F.BF16.F32 R236, R171 ;  /* 0x000000ab00ec7304 */ /* 0x0001e20000202000 */
[----:B-1----:R-:W-:-:S07]  /*57c0*/  IMAD.WIDE.U32 R166, R166, 0x10000, RZ ;  /* 0x00010000a6a67825 */ /* 0x002fce00078e00ff */
[----:B------:R-:W1:Y:S01]  /*57d0*/  F2F.BF16.F32 R235, R235 ;  /* 0x000000eb00eb7304 */ /* 0x000e620000202000 */
[----:B0-----:R-:W-:-:S07]  /*57e0*/  IMAD.WIDE.U32 R170, R170, 0x10000, RZ ;  /* 0x00010000aaaa7825 */ /* 0x001fce00078e00ff */
        /* <DEDUP_REMOVED lines=19> */
.L_x_2989:
        /* <DEDUP_REMOVED lines=8> */
[----:B------:R-:W-:Y:S01]  /*59a0*/  SHF.R.U64 R167, R230, 0x10, R231 ;  /* 0x00000010e6a77819 */ /* 0x000fe200000012e7 */
        /* <DEDUP_REMOVED lines=8> */
[----:B------:R-:W-:-:S02]  /*5a30*/  FFMA.FTZ R167, R170, UR17, R167 ;  /* 0x00000011aaa77c23 */ /* 0x000fc400080100a7 */
[----:B------:R-:W-:Y:S01]  /*5a40*/  FFMA.FTZ R168, R169, UR17, R168 ;  /* 0x00000011a9a87c23 */ /* 0x000fe200080100a8 */
[----:B------:R-:W-:Y:S01]  /*5a50*/  SHF.R.U32.HI R169, RZ, 0x10, R231 ;  /* 0x00000010ffa97819 */ /* 0x000fe200000116e7 */
[----:B------:R-:W-:Y:S01]  /*5a60*/  FMUL.FTZ R172, R167, UR9 ;  /* 0x00000009a7ac7c20 */ /* 0x000fe20008410000 */
[----:B------:R-:W-:Y:S01]  /*5a70*/  MOV R167, R230 ;  /* 0x000000e600a77202 */ /* 0x000fe20000000f00 */
[----:B------:R-:W-:Y:S01]  /*5a80*/  FMUL.FTZ R175, R168, UR9 ;  /* 0x00000009a8af7c20 */ /* 0x000fe20008410000 */
[----:B------:R-:W-:Y:S01]  /*5a90*/  SHF.L.U32 R169, R169, 0x10, RZ ;  /* 0x00000010a9a97819 */ /* 0x000fe200000006ff */
[----:B------:R-:W-:Y:S01]  /*5aa0*/  FADD.FTZ R174, R4, -R171 ;  /* 0x800000ab04ae7221 */ /* 0x000fe20000010000 */
[----:B------:R-:W-:Y:S01]  /*5ab0*/  FFMA.FTZ R168, R213, UR4, R166 ;  /* 0x00000004d5a87c23 */ /* 0x000fe200080100a6 */
[----:B------:R-:W-:Y:S01]  /*5ac0*/  SHF.L.U32 R167, R167, 0x10, RZ ;  /* 0x00000010a7a77819 */ /* 0x000fe200000006ff */
[----:B-----5:R-:W-:Y:S01]  /*5ad0*/  FMUL.FTZ R170, R109, R172 ;  /* 0x000000ac6daa7220 */ /* 0x020fe20000410000 */
[----:B------:R-:W-:Y:S01]  /*5ae0*/  FFMA.FTZ R169, R174, UR17, R169 ;  /* 0x00000011aea97c23 */ /* 0x000fe200080100a9 */
[----:B------:R-:W-:Y:S01]  /*5af0*/  FADD.FTZ R168, R211, -R168 ;  /* 0x800000a8d3a87221 */ /* 0x000fe20000010000 */
[----:B------:R-:W-:-:S02]  /*5b00*/  FMUL.FTZ R174, R110, R175 ;  /* 0x000000af6eae7220 */ /* 0x000fc40000410000 */
[----:B------:R-:W-:Y:S01]  /*5b10*/  FMUL.FTZ R176, R169, UR9 ;  /* 0x00000009a9b07c20 */ /* 0x000fe20008410000 */
[----:B------:R-:W-:Y:S01]  /*5b20*/  FFMA.FTZ R167, R168, UR17, R167 ;  /* 0x00000011a8a77c23 */ /* 0x000fe200080100a7 */
[----:B------:R-:W0:Y:S01]  /*5b30*/  F2F.BF16.F32 R170, R170 ;  /* 0x000000aa00aa7304 */ /* 0x000e220000202000 */
[----:B------:R-:W1:Y:S01]  /*5b40*/  LDC.64 R168, c[0x0][0x468] ;  /* 0x00011a00ffa87b82 */ /* 0x000e620000000a00 */
[----:B------:R-:W-:Y:S01]  /*5b50*/  FMUL.FTZ R177, R111, R176 ;  /* 0x000000b06fb17220 */ /* 0x000fe20000410000 */
[----:B------:R-:W-:-:S04]  /*5b60*/  FMUL.FTZ R167, R167, UR9 ;  /* 0x00000009a7a77c20 */ /* 0x000fc80008410000 */
[----:B------:R-:W-:Y:S01]  /*5b70*/  FMUL.FTZ R173, R108, R167 ;  /* 0x000000a76cad7220 */ /* 0x000fe20000410000 */
[----:B------:R-:W-:Y:S01]  /*5b80*/  F2F.BF16.F32 R174, R174 ;  /* 0x000000ae00ae7304 */ /* 0x000fe20000202000 */
[----:B0-----:R-:W-:-:S07]  /*5b90*/  IMAD.WIDE.U32 R170, R170, 0x10000, RZ ;  /* 0x00010000aaaa7825 */ /* 0x001fce00078e00ff */
[----:B------:R-:W0:Y:S08]  /*5ba0*/  F2F.BF16.F32 R177, R177 ;  /* 0x000000b100b17304 */ /* 0x000e300000202000 */
[----:B------:R-:W3:Y:S01]  /*5bb0*/  F2F.BF16.F32 R173, R173 ;  /* 0x000000ad00ad7304 */ /* 0x000ee20000202000 */
[C---:B-1----:R-:W-:Y:S01]  /*5bc0*/  IMAD.WIDE.U32 R168, R214.reuse, 0x8, R168 ;  /* 0x00000008d6a87825 */ /* 0x042fe200078e00a8 */
[----:B------:R-:W-:-:S02]  /*5bd0*/  IADD3 R214, PT, PT, R214, 0x100, RZ ;  /* 0x00000100d6d67810 */ /* 0x000fc40007ffe0ff */
[----:B0-----:R-:W-:-:S04]  /*5be0*/  PRMT R179, R174, 0x5410, R177 ;  /* 0x00005410aeb37816 */ /* 0x001fc800000000b1 */
[----:B------:R-:W-:Y:S02]  /*5bf0*/  LOP3.LUT R171, R179, R171, RZ, 0xfc, !PT ;  /* 0x000000abb3ab7212 */ /* 0x000fe400078efcff */
[----:B---3--:R-:W-:-:S05]  /*5c00*/  LOP3.LUT R170, R170, R173, RZ, 0xfc, !PT ;  /* 0x000000adaaaa7212 */ /* 0x008fca00078efcff */
        /* <DEDUP_REMOVED lines=11> */
.L_x_3018:
[----:B------:R-:W-:Y:S05]  /*5cc0*/  BSYNC.RECONVERGENT B1 ;  /* 0x0000000000017941 */ /* 0x000fea0003800200 */
.L_x_3017:
        /* <DEDUP_REMOVED lines=13> */
[--C-:B------:R-:W-:Y:S01]  /*5da0*/  FFMA.FTZ R174, R14, UR4, R166.reuse ;  /* 0x000000040eae7c23 */ /* 0x100fe200080100a6 */
[----:B------:R-:W-:Y:S01]  /*5db0*/  FFMA.FTZ R167, R170, UR17, R167 ;  /* 0x00000011aaa77c23 */ /* 0x000fe200080100a7 */
[----:B------:R-:W-:Y:S01]  /*5dc0*/  FFMA.FTZ R171, R7, UR4, R166 ;  /* 0x0000000407ab7c23 */ /* 0x000fe200080100a6 */
[----:B------:R-:W-:Y:S01]  /*5dd0*/  FFMA.FTZ R168, R169, UR17, R168 ;  /* 0x00000011a9a87c23 */ /* 0x000fe200080100a8 */
[----:B------:R-:W-:Y:S01]  /*5de0*/  SHF.R.U32.HI R169, RZ, 0x10, R229 ;  /* 0x00000010ffa97819 */ /* 0x000fe200000116e5 */
[----:B------:R-:W-:Y:S01]  /*5df0*/  FMUL.FTZ R172, R167, UR9 ;  /* 0x00000009a7ac7c20 */ /* 0x000fe20008410000 */
[----:B------:R-:W-:Y:S01]  /*5e00*/  MOV R167, R228 ;  /* 0x000000e400a77202 */ /* 0x000fe20000000f00 */
[----:B------:R-:W-:Y:S01]  /*5e10*/  FADD.FTZ R174, R13, -R174 ;  /* 0x800000ae0dae7221 */ /* 0x000fe20000010000 */
[----:B------:R-:W-:Y:S01]  /*5e20*/  SHF.L.U32 R169, R169, 0x10, RZ ;  /* 0x00000010a9a97819 */ /* 0x000fe200000006ff */
[----:B------:R-:W-:Y:S01]  /*5e30*/  FMUL.FTZ R175, R168, UR9 ;  /* 0x00000009a8af7c20 */ /* 0x000fe20008410000 */
[----:B------:R-:W-:Y:S01]  /*5e40*/  SHF.L.U32 R167, R167, 0x10, RZ ;  /* 0x00000010a7a77819 */ /* 0x000fe200000006ff */
[----:B------:R-:W-:Y:S01]  /*5e50*/  FADD.FTZ R168, R10, -R171 ;  /* 0x800000ab0aa87221 */ /* 0x000fe20000010000 */
[----:B-----5:R-:W-:Y:S01]  /*5e60*/  FMUL.FTZ R170, R157, R172 ;  /* 0x000000ac9daa7220 */ /* 0x020fe20000410000 */
[----:B------:R-:W-:Y:S01]  /*5e70*/  FFMA.FTZ R169, R174, UR17, R169 ;  /* 0x00000011aea97c23 */ /* 0x000fe200080100a9 */
[----:B------:R-:W-:Y:S01]  /*5e80*/  FMUL.FTZ R174, R158, R175 ;  /* 0x000000af9eae7220 */ /* 0x000fe20000410000 */
[----:B------:R-:W-:-:S02]  /*5e90*/  FFMA.FTZ R167, R168, UR17, R167 ;  /* 0x00000011a8a77c23 */ /* 0x000fc400080100a7 */
[----:B------:R-:W-:Y:S01]  /*5ea0*/  FMUL.FTZ R176, R169, UR9 ;  /* 0x00000009a9b07c20 */ /* 0x000fe20008410000 */
[----:B------:R-:W0:Y:S01]  /*5eb0*/  F2F.BF16.F32 R170, R170 ;  /* 0x000000aa00aa7304 */ /* 0x000e220000202000 */
[----:B------:R-:W-:Y:S01]  /*5ec0*/  FMUL.FTZ R167, R167, UR9 ;  /* 0x00000009a7a77c20 */ /* 0x000fe20008410000 */
[----:B------:R-:W1:Y:S01]  /*5ed0*/  LDC.64 R168, c[0x0][0x468] ;  /* 0x00011a00ffa87b82 */ /* 0x000e620000000a00 */
[----:B------:R-:W-:Y:S02]  /*5ee0*/  FMUL.FTZ R177, R159, R176 ;  /* 0x000000b09fb17220 */ /* 0x000fe40000410000 */
[----:B------:R-:W-:-:S03]  /*5ef0*/  FMUL.FTZ R173, R156, R167 ;  /* 0x000000a79cad7220 */ /* 0x000fc60000410000 */
        /* <DEDUP_REMOVED lines=20> */
.L_x_3020:
[----:B------:R-:W-:Y:S05]  /*6040*/  BSYNC.RECONVERGENT B1 ;  /* 0x0000000000017941 */ /* 0x000fea0003800200 */
.L_x_3019:
        /* <DEDUP_REMOVED lines=55> */
.L_x_3022:
[----:B------:R-:W-:Y:S05]  /*63c0*/  BSYNC.RECONVERGENT B1 ;  /* 0x0000000000017941 */ /* 0x000fea0003800200 */
.L_x_3021:
        /* <DEDUP_REMOVED lines=55> */
.L_x_3024:
[----:B------:R-:W-:Y:S05]  /*6740*/  BSYNC.RECONVERGENT B1 ;  /* 0x0000000000017941 */ /* 0x000fea0003800200 */
.L_x_3023:
        /* <DEDUP_REMOVED lines=55> */
.L_x_3026:
[----:B------:R-:W-:Y:S05]  /*6ac0*/  BSYNC.RECONVERGENT B1 ;  /* 0x0000000000017941 */ /* 0x000fea0003800200 */
.L_x_3025:
        /* <DEDUP_REMOVED lines=55> */
.L_x_3028:
[----:B------:R-:W-:Y:S05]  /*6e40*/  BSYNC.RECONVERGENT B1 ;  /* 0x0000000000017941 */ /* 0x000fea0003800200 */
.L_x_3027:
[----:B------:R-:W-:-:S13]  /*6e50*/  ISETP.NE.AND P6, PT, R216, RZ, PT ;  /* 0x000000ffd800720c */ /* 0x000fda0003fc5270 */
[----:B------:R-:W-:Y:S05]  /*6e60*/  @!P6 BRA `(.L_x_3003) ;  /* 0x000000200020e947 */ /* 0x000fea0003800000 */
[----:B------:R-:W0:Y:S02]  /*6e70*/  LDC.64 R164, c[0x0][0x390] ;  /* 0x0000e400ffa47b82 */ /* 0x000e240000000a00 */
[----:B0-----:R-:W-:-:S06]  /*6e80*/  IMAD.WIDE.U32 R164, R214, 0x8, R164 ;  /* 0x00000008d6a47825 */ /* 0x001fcc00078e00a4 */
[----:B------:R-:W2:Y:S01]  /*6e90*/  LDG.E.64 R164, desc[UR10][R164.64] ;  /* 0x0000000aa4a47981 */ /* 0x000ea2000c1e1b00 */
[--C-:B------:R-:W-:Y:S01]  /*6ea0*/  SHF.R.U64 R167, R218, 0x10, R219.reuse ;  /* 0x00000010daa77819 */ /* 0x100fe200000012db */
[--C-:B------:R-:W-:Y:S01]  /*6eb0*/  FFMA.FTZ R170, R204, UR4, R166.reuse ;  /* 0x00000004ccaa7c23 */ /* 0x100fe200080100a6 */
[----:B------:R-:W-:Y:S01]  /*6ec0*/  MOV R168, R219 ;  /* 0x000000db00a87202 */ /* 0x000fe20000000f00 */
[----:B------:R-:W-:Y:S01]  /*6ed0*/  FFMA.FTZ R169, R207, UR4, R166 ;  /* 0x00000004cfa97c23 */ /* 0x000fe200080100a6 */
[----:B------:R-:W-:Y:S01]  /*6ee0*/  SHF.L.U32 R167, R167, 0x10, RZ ;  /* 0x00000010a7a77819 */ /* 0x000fe200000006ff */
[----:B------:R-:W-:Y:S01]  /*6ef0*/  FADD.FTZ R170, R205, -R170 ;  /* 0x800000aacdaa7221 */ /* 0x000fe20000010000 */
[----:B------:R-:W-:Y:S01]  /*6f00*/  SHF.R.U32.HI R171, RZ, 0x10, R219 ;  /* 0x00000010ffab7819 */ /* 0x000fe200000116db */
[----:B------:R-:W-:Y:S01]  /*6f10*/  FFMA.FTZ R172, R210, UR4, R166 ;  /* 0x00000004d2ac7c23 */ /* 0x000fe200080100a6 */
[----:B------:R-:W-:Y:S01]  /*6f20*/  SHF.L.U32 R168, R168, 0x10, RZ ;  /* 0x00000010a8a87819 */ /* 0x000fe200000006ff */
[----:B------:R-:W-:Y:S01]  /*6f30*/  FFMA.FTZ R167, R170, UR17, R167 ;  /* 0x00000011aaa77c23 */ /* 0x000fe200080100a7 */
[----:B------:R-:W-:Y:S01]  /*6f40*/  SHF.L.U32 R171, R171, 0x10, RZ ;  /* 0x00000010abab7819 */ /* 0x000fe200000006ff */
[----:B------:R-:W-:Y:S01]  /*6f50*/  FADD.FTZ R169, R208, -R169 ;  /* 0x800000a9d0a97221 */ /* 0x000fe20000010000 */
[----:B------:R-:W-:Y:S01]  /*6f60*/  FADD.FTZ R172, R209, -R172 ;  /* 0x800000acd1ac7221 */ /* 0x000fe20000010000 */
[----:B------:R-:W-:Y:S01]  /*6f70*/  FMUL.FTZ R170, R167, UR9 ;  /* 0x00000009a7aa7c20 */ /* 0x000fe20008410000 */
[----:B------:R-:W-:Y:S01]  /*6f80*/  MOV R167, R218 ;  /* 0x000000da00a77202 */ /* 0x000fe20000000f00 */
[----:B------:R-:W-:Y:S01]  /*6f90*/  FFMA.FTZ R173, R203, UR4, R166 ;  /* 0x00000004cbad7c23 */ /* 0x000fe200080100a6 */
[----:B------:R-:W-:Y:S01]  /*6fa0*/  FFMA.FTZ R168, R169, UR17, R168 ;  /* 0x00000011a9a87c23 */ /* 0x000fe200080100a8 */
[----:B------:R-:W-:Y:S01]  /*6fb0*/  FFMA.FTZ R171, R172, UR17, R171 ;  /* 0x00000011acab7c23 */ /* 0x000fe200080100ab */
[----:B------:R-:W-:Y:S01]  /*6fc0*/  SHF.L.U32 R166, R167, 0x10, RZ ;  /* 0x00000010a7a67819 */ /* 0x000fe200000006ff */
[----:B------:R-:W-:Y:S01]  /*6fd0*/  FADD.FTZ R173, R206, -R173 ;  /* 0x800000adcead7221 */ /* 0x000fe20000010000 */
[----:B------:R-:W-:Y:S01]  /*6fe0*/  FMUL.FTZ R175, R168, UR9 ;  /* 0x00000009a8af7c20 */ /* 0x000fe20008410000 */
[----:B------:R-:W-:Y:S01]  /*6ff0*/  FMUL.FTZ R176, R171, UR9 ;  /* 0x00000009abb07c20 */ /* 0x000fe20008410000 */
[----:B-----5:R-:W-:Y:S01]  /*7000*/  FMUL.FTZ R169, R117, R170 ;  /* 0x000000aa75a97220 */ /* 0x020fe20000410000 */
[----:B------:R-:W-:Y:S01]  /*7010*/  FFMA.FTZ R168, R173, UR17, R166 ;  /* 0x00000011ada87c23 */ /* 0x000fe200080100a6 */
[----:B------:R-:W-:Y:S01]  /*7020*/  FMUL.FTZ R174, R118, R175 ;  /* 0x000000af76ae7220 */ /* 0x000fe20000410000 */
[----:B------:R-:W-:Y:S01]  /*7030*/  FMUL.FTZ R177, R119, R176 ;  /* 0x000000b077b17220 */ /* 0x000fe20000410000 */
[----:B------:R-:W0:Y:S01]  /*7040*/  LDC.64 R166, c[0x0][0x468] ;  /* 0x00011a00ffa67b82 */ /* 0x000e220000000a00 */
[----:B------:R-:W-:Y:S01]  /*7050*/  FMUL.FTZ R171, R168, UR9 ;  /* 0x00000009a8ab7c20 */ /* 0x000fe20008410000 */
[----:B------:R-:W1:Y:S03]  /*7060*/  F2F.BF16.F32 R169, R169 ;  /* 0x000000a900a97304 */ /* 0x000e660000202000 */
[----:B------:R-:W-:-:S05]  /*7070*/  FMUL.FTZ R172, R116, R171 ;  /* 0x000000ab74ac7220 */ /* 0x000fca0000410000 */
[----:B------:R-:W-:Y:S01]  /*7080*/  F2F.BF16.F32 R174, R174 ;  /* 0x000000ae00ae7304 */ /* 0x000fe20000202000 */
[----:B-1----:R-:W-:-:S07]  /*7090*/  IMAD.WIDE.U32 R168, R169, 0x10000, RZ ;  /* 0x00010000a9a87825 */ /* 0x002fce00078e00ff */
[----:B------:R-:W1:Y:S01]  /*70a0*/  F2F.BF16.F32 R177, R177 ;  /* 0x000000b100b17304 */ /* 0x000e620000202000 */
[----:B0-----:R-:W-:-:S07]  /*70b0*/  IMAD.WIDE.U32 R166, R214, 0x8, R166 ;  /* 0x00000008d6a67825 */ /* 0x001fce00078e00a6 */
[----:B------:R-:W0:Y:S01]  /*70c0*/  F2F.BF16.F32 R173, R172 ;  /* 0x000000ac00ad7304 */ /* 0x000e220000202000 */
        /* <DEDUP_REMOVED lines=15> */
.L_x_3016:
[----:B------:R-:W-:Y:S04]  /*71c0*/  BSSY.RECONVERGENT B1, `(.L_x_3029) ;  /* 0x0000042000017945 */ /* 0x000fe80003800200 */
[----:B------:R-:W-:Y:S05]  /*71d0*/  @!P3 BRA `(.L_x_3030) ;  /* 0x000000040000b947 */ /* 0x000fea0003800000 */
[----:B------:R-:W0:Y:S02]  /*71e0*/  LDC.64 R164, c[0x0][0x390] ;  /* 0x0000e400ffa47b82 */ /* 0x000e240000000a00 */
[----:B0-----:R-:W-:-:S06]  /*71f0*/  IMAD.WIDE.U32 R164, R214, 0x8, R164 ;  /* 0x00000008d6a47825 */ /* 0x001fcc00078e00a4 */
[----:B------:R-:W2:Y:S01]  /*7200*/  LDG.E.64 R164, desc[UR10][R164.64] ;  /* 0x0000000aa4a47981 */ /* 0x000ea2000c1e1b00 */
[----:B------:R-:W-:Y:S01]  /*7210*/  MOV R168, R231 ;  /* 0x000000e700a87202 */ /* 0x000fe20000000f00 */
[--C-:B------:R-:W-:Y:S01]  /*7220*/  FFMA.FTZ R167, R3, UR4, R166.reuse ;  /* 0x0000000403a77c23 */ /* 0x100fe200080100a6 */
[----:B------:R-:W-:Y:S01]  /*7230*/  SHF.R.U32.HI R170, RZ, 0x10, R231 ;  /* 0x00000010ffaa7819 */ /* 0x000fe200000116e7 */
[--C-:B------:R-:W-:Y:S01]  /*7240*/  FFMA.FTZ R169, R6, UR4, R166.reuse ;  /* 0x0000000406a97c23 */ /* 0x100fe200080100a6 */
[----:B------:R-:W-:Y:S01]  /*7250*/  SHF.L.U32 R168, R168, 0x10, RZ ;  /* 0x00000010a8a87819 */ /* 0x000fe200000006ff */
[----:B------:R-:W-:Y:S01]  /*7260*/  FADD.FTZ R167, R2, -R167 ;  /* 0x800000a702a77221 */ /* 0x000fe20000010000 */
[----:B------:R-:W-:Y:S01]  /*7270*/  SHF.L.U32 R172, R170, 0x10, RZ ;  /* 0x00000010aaac7819 */ /* 0x000fe200000006ff */
[----:B------:R-:W-:Y:S02]  /*7280*/  FFMA.FTZ R170, R0, UR4, R166 ;  /* 0x0000000400aa7c23 */ /* 0x000fe400080100a6 */
[----:B------:R-:W-:Y:S01]  /*7290*/  FFMA.FTZ R173, R167, UR17, R168 ;  /* 0x00000011a7ad7c23 */ /* 0x000fe200080100a8 */
[----:B------:R-:W-:Y:S01]  /*72a0*/  FADD.FTZ R167, R4, -R169 ;  /* 0x800000a904a77221 */ /* 0x000fe20000010000 */
[----:B------:R-:W-:Y:S01]  /*72b0*/  SHF.R.U64 R169, R230, 0x10, R231 ;  /* 0x00000010e6a97819 */ /* 0x000fe200000012e7 */
[----:B------:R-:W-:Y:S01]  /*72c0*/  FADD.FTZ R171, R5, -R170 ;  /* 0x800000aa05ab7221 */ /* 0x000fe20000010000 */
[----:B------:R-:W-:Y:S01]  /*72d0*/  FFMA.FTZ R170, R213, UR4, R166 ;  /* 0x00000004d5aa7c23 */ /* 0x000fe200080100a6 */
[----:B------:R-:W-:Y:S01]  /*72e0*/  FFMA.FTZ R178, R167, UR17, R172 ;  /* 0x00000011a7b27c23 */ /* 0x000fe200080100ac */
[----:B------:R-:W-:Y:S01]  /*72f0*/  MOV R167, R230 ;  /* 0x000000e600a77202 */ /* 0x000fe20000000f00 */
[----:B------:R0:W-:Y:S01]  /*7300*/  F2F.BF16.F32 R168, R173 ;  /* 0x000000ad00a87304 */ /* 0x0001e20000202000 */
[----:B------:R-:W-:Y:S01]  /*7310*/  SHF.L.U32 R172, R169, 0x10, RZ ;  /* 0x00000010a9ac7819 */ /* 0x000fe200000006ff */
[----:B------:R-:W-:Y:S01]  /*7320*/  FADD.FTZ R170, R211, -R170 ;  /* 0x800000aad3aa7221 */ /* 0x000fe20000010000 */
[----:B------:R-:W-:-:S03]  /*7330*/  SHF.L.U32 R167, R167, 0x10, RZ ;  /* 0x00000010a7a77819 */ /* 0x000fc600000006ff */
[----:B------:R-:W-:Y:S02]  /*7340*/  FFMA.FTZ R171, R171, UR17, R172 ;  /* 0x00000011abab7c23 */ /* 0x000fe400080100ac */
[----:B------:R1:W3:Y:S01]  /*7350*/  F2F.BF16.F32 R169, R178 ;  /* 0x000000b200a97304 */ /* 0x0002e20000202000 */
[----:B------:R-:W-:Y:S01]  /*7360*/  FFMA.FTZ R175, R170, UR17, R167 ;  /* 0x00000011aaaf7c23 */ /* 0x000fe200080100a7 */
[----:B------:R-:W-:Y:S01]  /*7370*/  FMUL.FTZ R167, R173, UR9 ;  /* 0x00000009ada77c20 */ /* 0x000fe20008410000 */
[----:B------:R-:W-:Y:S01]  /*7380*/  FMUL.FTZ R176, R171, UR9 ;  /* 0x00000009abb07c20 */ /* 0x000fe20008410000 */
[----:B0-----:R-:W0:Y:S01]  /*7390*/  LDC.64 R172, c[0x0][0x478] ;  /* 0x00011e00ffac7b82 */ /* 0x001e220000000a00 */
[----:B------:R-:W-:Y:S01]  /*73a0*/  FMUL.FTZ R177, R175, UR9 ;  /* 0x00000009afb17c20 */ /* 0x000fe20008410000 */
[----:B-----5:R-:W-:Y:S01]  /*73b0*/  FMUL.FTZ R235, R110, R167 ;  /* 0x000000a76eeb7220 */ /* 0x020fe20000410000 */
[----:B------:R-:W-:Y:S01]  /*73c0*/  FMUL.FTZ R217, R109, R176 ;  /* 0x000000b06dd97220 */ /* 0x000fe20000410000 */
[----:B------:R4:W-:Y:S01]  /*73d0*/  F2F.BF16.F32 R174, R171 ;  /* 0x000000ab00ae7304 */ /* 0x0009e20000202000 */
[----:B-1----:R-:W-:Y:S01]  /*73e0*/  FMUL.FTZ R178, R178, UR9 ;  /* 0x00000009b2b27c20 */ /* 0x002fe20008410000 */
[----:B------:R-:W-:-:S03]  /*73f0*/  FMUL.FTZ R232, R108, R177 ;  /* 0x000000b16ce87220 */ /* 0x000fc60000410000 */
[----:B------:R-:W-:-:S03]  /*7400*/  FMUL.FTZ R236, R111, R178 ;  /* 0x000000b26fec7220 */ /* 0x000fc60000410000 */
[----:B------:R3:W1:Y:S01]  /*7410*/  F2F.BF16.F32 R234, R217 ;  /* 0x000000d900ea7304 */ /* 0x0006620000202000 */
[----:B----4-:R-:W4:Y:S07]  /*7420*/  LDC.64 R170, c[0x0][0x468] ;  /* 0x00011a00ffaa7b82 */ /* 0x010f2e0000000a00 */
[----:B------:R-:W-:Y:S01]  /*7430*/  F2F.BF16.F32 R235, R235 ;  /* 0x000000eb00eb7304 */ /* 0x000fe20000202000 */
[----:B---3--:R-:W-:Y:S01]  /*7440*/  PRMT R217, R168, 0x5410, R169 ;  /* 0x00005410a8d97816 */ /* 0x008fe200000000a9 */
[----:B0-----:R-:W-:-:S06]  /*7450*/  IMAD.WIDE.U32 R172, R214, 0x8, R172 ;  /* 0x00000008d6ac7825 */ /* 0x001fcc00078e00ac */
[----:B------:R-:W0:Y:S01]  /*7460*/  F2F.BF16.F32 R236, R236 ;  /* 0x000000ec00ec7304 */ /* 0x000e220000202000 */
[----:B-1----:R-:W-:-:S07]  /*7470*/  IMAD.WIDE.U32 R168, R234, 0x10000, RZ ;  /* 0x00010000eaa87825 */ /* 0x002fce00078e00ff */
[----:B------:R1:W3:Y:S01]  /*7480*/  F2F.BF16.F32 R179, R175 ;  /* 0x000000af00b37304 */ /* 0x0002e20000202000 */
[C---:B----4-:R-:W-:Y:S01]  /*7490*/  IMAD.WIDE.U32 R170, R214.reuse, 0x8, R170 ;  /* 0x00000008d6aa7825 */ /* 0x050fe200078e00aa */
[----:B------:R-:W-:Y:S02]  /*74a0*/  IADD3 R214, PT, PT, R214, 0x100, RZ ;  /* 0x00000100d6d67810 */ /* 0x000fe40007ffe0ff */
[----:B0-----:R-:W-:-:S04]  /*74b0*/  PRMT R235, R235, 0x5410, R236 ;  /* 0x00005410ebeb7816 */ /* 0x001fc800000000ec */
[----:B------:R-:W0:Y:S01]  /*74c0*/  F2F.BF16.F32 R233, R232 ;  /* 0x000000e800e97304 */ /* 0x000e220000202000 */
[----:B-1----:R-:W-:Y:S01]  /*74d0*/  IMAD.WIDE.U32 R174, R174, 0x10000, RZ ;  /* 0x00010000aeae7825 */ /* 0x002fe200078e00ff */
[----:B------:R-:W-:-:S04]  /*74e0*/  LOP3.LUT R169, R235, R169, RZ, 0xfc, !PT ;  /* 0x000000a9eba97212 */ /* 0x000fc800078efcff */
[----:B------:R-:W-:Y:S02]  /*74f0*/  LOP3.LUT R175, R217, R175, RZ, 0xfc, !PT ;  /* 0x000000afd9af7212 */ /* 0x000fe400078efcff */
[----:B---3--:R-:W-:-:S05]  /*7500*/  LOP3.LUT R174, R174, R179, RZ, 0xfc, !PT ;  /* 0x000000b3aeae7212 */ /* 0x008fca00078efcff */
[----:B------:R1:W-:Y:S01]  /*7510*/  STG.E.64 desc[UR10][R172.64], R174 ;  /* 0x000000aeac007986 */ /* 0x0003e2000c101b0a */
        /* <DEDUP_REMOVED lines=12> */
.L_x_3030:
[----:B------:R-:W-:Y:S05]  /*75e0*/  BSYNC.RECONVERGENT B1 ;  /* 0x0000000000017941 */ /* 0x000fea0003800200 */
.L_x_3029:
        /* <DEDUP_REMOVED lines=18> */
[----:B------:R-:W-:Y:S01]  /*7710*/  FADD.FTZ R172, R11, -R172 ;  /* 0x800000ac0bac7221 */ /* 0x000fe20000010000 */
[----:B------:R-:W-:Y:S01]  /*7720*/  SHF.L.U32 R171, R167, 0x10, RZ ;  /* 0x00000010a7ab7819 */ /* 0x000fe200000006ff */
[----:B------:R-:W-:Y:S01]  /*7730*/  FFMA.FTZ R167, R7, UR4, R166 ;  /* 0x0000000407a77c23 */ /* 0x000fe200080100a6 */
[----:B------:R-:W-:Y:S01]  /*7740*/  SHF.L.U32 R170, R170, 0x10, RZ ;  /* 0x00000010aaaa7819 */ /* 0x000fe200000006ff */
[----:B------:R0:W-:Y:S02]  /*7750*/  F2F.BF16.F32 R169, R178 ;  /* 0x000000b200a97304 */ /* 0x0001e40000202000 */
[----:B------:R-:W-:Y:S01]  /*7760*/  FADD.FTZ R167, R10, -R167 ;  /* 0x800000a70aa77221 */ /* 0x000fe20000010000 */
[----:B------:R-:W-:-:S03]  /*7770*/  FFMA.FTZ R171, R172, UR17, R171 ;  /* 0x00000011acab7c23 */ /* 0x000fc600080100ab */
[----:B------:R-:W-:Y:S01]  /*7780*/  FFMA.FTZ R175, R167, UR17, R170 ;  /* 0x00000011a7af7c23 */ /* 0x000fe200080100aa */
[----:B------:R-:W-:Y:S01]  /*7790*/  FMUL.FTZ R167, R173, UR9 ;  /* 0x00000009ada77c20 */ /* 0x000fe20008410000 */
[----:B------:R-:W-:Y:S01]  /*77a0*/  FMUL.FTZ R176, R171, UR9 ;  /* 0x00000009abb07c20 */ /* 0x000fe20008410000 */
[----:B0-----:R-:W-:Y:S01]  /*77b0*/  FMUL.FTZ R178, R178, UR9 ;  /* 0x00000009b2b27c20 */ /* 0x001fe20008410000 */
[----:B------:R0:W1:Y:S01]  /*77c0*/  F2F.BF16.F32 R168, R173 ;  /* 0x000000ad00a87304 */ /* 0x0000620000202000 */
[----:B-----5:R-:W-:Y:S01]  /*77d0*/  FMUL.FTZ R235, R158, R167 ;  /* 0x000000a79eeb7220 */ /* 0x020fe20000410000 */
[----:B------:R-:W-:Y:S01]  /*77e0*/  FMUL.FTZ R217, R157, R176 ;  /* 0x000000b09dd97220 */ /* 0x000fe20000410000 */
[----:B------:R-:W-:Y:S01]  /*77f0*/  FMUL.FTZ R236, R159, R178 ;  /* 0x000000b29fec7220 */ /* 0x000fe20000410000 */
[----:B------:R-:W-:-:S04]  /*7800*/  FMUL.FTZ R177, R175, UR9 ;  /* 0x00000009afb17c20 */ /* 0x000fc80008410000 */
[----:B------:R3:W-:Y:S01]  /*7810*/  F2F.BF16.F32 R174, R171 ;  /* 0x000000ab00ae7304 */ /* 0x0007e20000202000 */
[----:B0-----:R-:W0:Y:S01]  /*7820*/  LDC.64 R172, c[0x0][0x478] ;  /* 0x00011e00ffac7b82 */ /* 0x001e220000000a00 */
[----:B------:R-:W-:-:S06]  /*7830*/  FMUL.FTZ R232, R156, R177 ;  /* 0x000000b19ce87220 */ /* 0x000fcc0000410000 */
[----:B------:R1:W4:Y:S01]  /*7840*/  F2F.BF16.F32 R234, R217 ;  /* 0x000000d900ea7304 */ /* 0x0003220000202000 */
[----:B---3--:R-:W3:Y:S07]  /*7850*/  LDC.64 R170, c[0x0][0x468] ;  /* 0x00011a00ffaa7b82 */ /* 0x008eee0000000a00 */
[----:B------:R-:W-:Y:S01]  /*7860*/  F2F.BF16.F32 R235, R235 ;  /* 0x000000eb00eb7304 */ /* 0x000fe20000202000 */
[----:B-1----:R-:W-:Y:S01]  /*7870*/  PRMT R217, R168, 0x5410, R169 ;  /* 0x00005410a8d97816 */ /* 0x002fe200000000a9 */
[----:B----4-:R-:W-:-:S06]  /*7880*/  IMAD.WIDE.U32 R168, R234, 0x10000, RZ ;  /* 0x00010000eaa87825 */ /* 0x010fcc00078e00ff */
[----:B------:R-:W1:Y:S01]  /*7890*/  F2F.BF16.F32 R236, R236 ;  /* 0x000000ec00ec7304 */ /* 0x000e620000202000 */
[----:B0-----:R-:W-:-:S07]  /*78a0*/  IMAD.WIDE.U32 R172, R214, 0x8, R172 ;  /* 0x00000008d6ac7825 */ /* 0x001fce00078e00ac */
[----:B------:R0:W4:Y:S01]  /*78b0*/  F2F.BF16.F32 R179, R175 ;  /* 0x000000af00b37304 */ /* 0x0001220000202000 */
[C---:B---3--:R-:W-:Y:S01]  /*78c0*/  IMAD.WIDE.U32 R170, R214.reuse, 0x8, R170 ;  /* 0x00000008d6aa7825 */ /* 0x048fe200078e00aa */
[----:B------:R-:W-:Y:S02]  /*78d0*/  IADD3 R214, PT, PT, R214, 0x100, RZ ;  /* 0x00000100d6d67810 */ /* 0x000fe40007ffe0ff */
[----:B-1----:R-:W-:-:S04]  /*78e0*/  PRMT R235, R235, 0x5410, R236 ;  /* 0x00005410ebeb7816 */ /* 0x002fc800000000ec */
[----:B------:R-:W1:Y:S01]  /*78f0*/  F2F.BF16.F32 R233, R232 ;  /* 0x000000e800e97304 */ /* 0x000e620000202000 */
[----:B0-----:R-:W-:Y:S01]  /*7900*/  IMAD.WIDE.U32 R174, R174, 0x10000, RZ ;  /* 0x00010000aeae7825 */ /* 0x001fe200078e00ff */
[----:B------:R-:W-:-:S04]  /*7910*/  LOP3.LUT R169, R235, R169, RZ, 0xfc, !PT ;  /* 0x000000a9eba97212 */ /* 0x000fc800078efcff */
[----:B------:R-:W-:Y:S02]  /*7920*/  LOP3.LUT R175, R217, R175, RZ, 0xfc, !PT ;  /* 0x000000afd9af7212 */ /* 0x000fe400078efcff */
[----:B----4-:R-:W-:-:S05]  /*7930*/  LOP3.LUT R174, R174, R179, RZ, 0xfc, !PT ;  /* 0x000000b3aeae7212 */ /* 0x010fca00078efcff */
[----:B------:R0:W-:Y:S01]  /*7940*/  STG.E.64 desc[UR10][R172.64], R174 ;  /* 0x000000aeac007986 */ /* 0x0001e2000c101b0a */
        /* <DEDUP_REMOVED lines=12> */
.L_x_3032:
[----:B------:R-:W-:Y:S05]  /*7a10*/  BSYNC.RECONVERGENT B1 ;  /* 0x0000000000017941 */ /* 0x000fea0003800200 */
.L_x_3031:
        /* <DEDUP_REMOVED lines=66> */
.L_x_3034:
[----:B------:R-:W-:Y:S05]  /*7e40*/  BSYNC.RECONVERGENT B1 ;  /* 0x0000000000017941 */ /* 0x000fea0003800200 */
.L_x_3033:
        /* <DEDUP_REMOVED lines=66> */
.L_x_3036:
[----:B------:R-:W-:Y:S05]  /*8270*/  BSYNC.RECONVERGENT B1 ;  /* 0x0000000000017941 */ /* 0x000fea0003800200 */
.L_x_3035:
        /* <DEDUP_REMOVED lines=66> */
.L_x_3038:
[----:B------:R-:W-:Y:S05]  /*86a0*/  BSYNC.RECONVERGENT B1 ;  /* 0x0000000000017941 */ /* 0x000fea0003800200 */
.L_x_3037:
        /* <DEDUP_REMOVED lines=66> */
.L_x_3040:
[----:B------:R-:W-:Y:S05]  /*8ad0*/  BSYNC.RECONVERGENT B1 ;  /* 0x0000000000017941 */ /* 0x000fea0003800200 */
.L_x_3039:
[----:B------:R-:W-:-:S13]  /*8ae0*/  ISETP.NE.AND P6, PT, R216, RZ, PT ;  /* 0x000000ffd800720c */ /* 0x000fda0003fc5270 */
[----:B------:R-:W-:Y:S05]  /*8af0*/  @!P6 BRA `(.L_x_3003) ;  /* 0x0000000000fce947 */ /* 0x000fea0003800000 */
[----:B------:R-:W0:Y:S01]  /*8b00*/  LDC.64 R164, c[0x0][0x390] ;  /* 0x0000e400ffa47b82 */ /* 0x000e220000000a00 */
[----:B------:R-:W-:Y:S01]  /*8b10*/  MOV R168, R219 ;  /* 0x000000db00a87202 */ /* 0x000fe20000000f00 */
[--C-:B------:R-:W-:Y:S01]  /*8b20*/  FFMA.FTZ R167, R207, UR4, R166.reuse ;  /* 0x00000004cfa77c23 */ /* 0x100fe200080100a6 */
[----:B------:R-:W-:Y:S01]  /*8b30*/  SHF.R.U32.HI R169, RZ, 0x10, R219 ;  /* 0x00000010ffa97819 */ /* 0x000fe200000116db */
[----:B------:R-:W-:-:S04]  /*8b40*/  FFMA.FTZ R170, R210, UR4, R166 ;  /* 0x00000004d2aa7c23 */ /* 0x000fc800080100a6 */
[----:B------:R-:W1:Y:S01]  /*8b50*/  LDC.64 R172, c[0x0][0x478] ;  /* 0x00011e00ffac7b82 */ /* 0x000e620000000a00 */
[----:B0-----:R-:W-:-:S06]  /*8b60*/  IMAD.WIDE.U32 R164, R214, 0x8, R164 ;  /* 0x00000008d6a47825 */ /* 0x001fcc00078e00a4 */
[----:B------:R-:W2:Y:S01]  /*8b70*/  LDG.E.64 R164, desc[UR10][R164.64] ;  /* 0x0000000aa4a47981 */ /* 0x000ea2000c1e1b00 */
[----:B------:R-:W-:Y:S01]  /*8b80*/  SHF.L.U32 R168, R168, 0x10, RZ ;  /* 0x00000010a8a87819 */ /* 0x000fe200000006ff */
[----:B------:R-:W-:Y:S01]  /*8b90*/  FADD.FTZ R167, R208, -R167 ;  /* 0x800000a7d0a77221 */ /* 0x000fe20000010000 */
[----:B------:R-:W-:Y:S01]  /*8ba0*/  SHF.L.U32 R171, R169, 0x10, RZ ;  /* 0x00000010a9ab7819 */ /* 0x000fe200000006ff */
[----:B-1----:R-:W-:Y:S01]  /*8bb0*/  IMAD.WIDE.U32 R172, R214, 0x8, R172 ;  /* 0x00000008d6ac7825 */ /* 0x002fe200078e00ac */
[----:B------:R-:W-:-:S03]  /*8bc0*/  SHF.R.U64 R169, R218, 0x10, R219 ;  /* 0x00000010daa97819 */ /* 0x000fc600000012db */
[----:B------:R-:W-:Y:S01]  /*8bd0*/  FFMA.FTZ R175, R167, UR17, R168 ;  /* 0x00000011a7af7c23 */ /* 0x000fe200080100a8 */
[----:B------:R-:W-:Y:S01]  /*8be0*/  FADD.FTZ R168, R209, -R170 ;  /* 0x800000aad1a87221 */ /* 0x000fe20000010000 */
[----:B------:R-:W-:Y:S02]  /*8bf0*/  FFMA.FTZ R170, R204, UR4, R166 ;  /* 0x00000004ccaa7c23 */ /* 0x000fe400080100a6 */
[----:B------:R0:W-:Y:S01]  /*8c00*/  F2F.BF16.F32 R167, R175 ;  /* 0x000000af00a77304 */ /* 0x0001e20000202000 */
[----:B------:R-:W-:Y:S01]  /*8c10*/  FFMA.FTZ R176, R168, UR17, R171 ;  /* 0x00000011a8b07c23 */ /* 0x000fe200080100ab */
[----:B------:R-:W-:Y:S01]  /*8c20*/  SHF.L.U32 R171, R169, 0x10, RZ ;  /* 0x00000010a9ab7819 */ /* 0x000fe200000006ff */
[----:B------:R-:W-:Y:S01]  /*8c30*/  FADD.FTZ R170, R205, -R170 ;  /* 0x800000aacdaa7221 */ /* 0x000fe20000010000 */
[----:B------:R-:W-:Y:S01]  /*8c40*/  MOV R168, R218 ;  /* 0x000000da00a87202 */ /* 0x000fe20000000f00 */
[----:B------:R-:W-:Y:S02]  /*8c50*/  FFMA.FTZ R169, R203, UR4, R166 ;  /* 0x00000004cba97c23 */ /* 0x000fe400080100a6 */
[----:B------:R-:W-:Y:S01]  /*8c60*/  FFMA.FTZ R171, R170, UR17, R171 ;  /* 0x00000011aaab7c23 */ /* 0x000fe200080100ab */
[----:B------:R-:W-:Y:S01]  /*8c70*/  SHF.L.U32 R166, R168, 0x10, RZ ;  /* 0x00000010a8a67819 */ /* 0x000fe200000006ff */
[----:B------:R-:W-:Y:S01]  /*8c80*/  FADD.FTZ R169, R206, -R169 ;  /* 0x800000a9cea97221 */ /* 0x000fe20000010000 */
[----:B------:R1:W-:Y:S01]  /*8c90*/  F2F.BF16.F32 R178, R176 ;  /* 0x000000b000b27304 */ /* 0x0003e20000202000 */
[----:B0-----:R-:W-:Y:S01]  /*8ca0*/  FMUL.FTZ R175, R175, UR9 ;  /* 0x00000009afaf7c20 */ /* 0x001fe20008410000 */
[----:B------:R-:W-:Y:S01]  /*8cb0*/  FMUL.FTZ R174, R171, UR9 ;  /* 0x00000009abae7c20 */ /* 0x000fe20008410000 */
[----:B------:R-:W-:-:S02]  /*8cc0*/  FFMA.FTZ R166, R169, UR17, R166 ;  /* 0x00000011a9a67c23 */ /* 0x000fc400080100a6 */
[----:B-----5:R-:W-:Y:S01]  /*8cd0*/  FMUL.FTZ R235, R118, R175 ;  /* 0x000000af76eb7220 */ /* 0x020fe20000410000 */
[----:B------:R-:W-:Y:S01]  /*8ce0*/  FMUL.FTZ R217, R117, R174 ;  /* 0x000000ae75d97220 */ /* 0x000fe20000410000 */
[----:B------:R-:W0:Y:S01]  /*8cf0*/  LDC.64 R168, c[0x0][0x468] ;  /* 0x00011a00ffa87b82 */ /* 0x000e220000000a00 */
[----:B------:R-:W-:Y:S01]  /*8d00*/  FMUL.FTZ R177, R166, UR9 ;  /* 0x00000009a6b17c20 */ /* 0x000fe20008410000 */
[----:B-1----:R-:W-:Y:S01]  /*8d10*/  FMUL.FTZ R176, R176, UR9 ;  /* 0x00000009b0b07c20 */ /* 0x002fe20008410000 */
[----:B------:R-:W1:Y:S02]  /*8d20*/  F2F.BF16.F32 R170, R171 ;  /* 0x000000ab00aa7304 */ /* 0x000e640000202000 */
[----:B------:R-:W-:Y:S01]  /*8d30*/  FMUL.FTZ R232, R116, R177 ;  /* 0x000000b174e87220 */ /* 0x000fe20000410000 */
[----:B------:R-:W-:-:S05]  /*8d40*/  FMUL.FTZ R236, R119, R176 ;  /* 0x000000b077ec7220 */ /* 0x000fca0000410000 */
[----:B------:R3:W-:Y:S01]  /*8d50*/  F2F.BF16.F32 R234, R217 ;  /* 0x000000d900ea7304 */ /* 0x0007e20000202000 */
[----:B-1----:R-:W-:-:S07]  /*8d60*/  IMAD.WIDE.U32 R170, R170, 0x10000, RZ ;  /* 0x00010000aaaa7825 */ /* 0x002fce00078e00ff */
[----:B------:R-:W-:Y:S01]  /*8d70*/  F2F.BF16.F32 R235, R235 ;  /* 0x000000eb00eb7304 */ /* 0x000fe20000202000 */
[----:B---3--:R-:W-:-:S04]  /*8d80*/  PRMT R217, R167, 0x5410, R178 ;  /* 0x00005410a7d97816 */ /* 0x008fc800000000b2 */
[----:B------:R-:W-:Y:S01]  /*8d90*/  LOP3.LUT R171, R217, R171, RZ, 0xfc, !PT ;  /* 0x000000abd9ab7212 */ /* 0x000fe200078efcff */
[----:B0-----:R-:W-:Y:S02]  /*8da0*/  IMAD.WIDE.U32 R168, R214, 0x8, R168 ;  /* 0x00000008d6a87825 */ /* 0x001fe400078e00a8 */
[----:B------:R-:W0:Y:S08]  /*8db0*/  F2F.BF16.F32 R236, R236 ;  /* 0x000000ec00ec7304 */ /* 0x000e300000202000 */
[----:B------:R1:W3:Y:S01]  /*8dc0*/  F2F.BF16.F32 R179, R166 ;  /* 0x000000a600b37304 */ /* 0x0002e20000202000 */
[----:B0-----:R-:W-:-:S07]  /*8dd0*/  PRMT R235, R235, 0x5410, R236 ;  /* 0x00005410ebeb7816 */ /* 0x001fce00000000ec */
[----:B------:R-:W0:Y:S01]  /*8de0*/  F2F.BF16.F32 R233, R232 ;  /* 0x000000e800e97304 */ /* 0x000e220000202000 */
[----:B-1----:R-:W-:-:S05]  /*8df0*/  IMAD.WIDE.U32 R166, R234, 0x10000, RZ ;  /* 0x00010000eaa67825 */ /* 0x002fca00078e00ff */
        /* <DEDUP_REMOVED lines=15> */
.L_x_3003:
[----:B------:R-:W-:Y:S05]  /*8ef0*/  BSYNC.RECONVERGENT B0 ;  /* 0x0000000000007941 */ /* 0x000fea0003800200 */
.L_x_2988:
[----:B------:R-:W-:Y:S02]  /*8f00*/  UIADD3 UR6, UPT, UPT, UR6, UR24, URZ ;  /* 0x0000001806067290 */ /* 0x000fe4000fffe0ff */
[----:B------:R-:W-:Y:S02]  /*8f10*/  UPLOP3.LUT UP2, UPT, UPT, UPT, UP2, 0x40, 0x4 ;  /* 0x000000000004789c */ /* 0x000fe40003f4e820 */
[----:B------:R-:W-:-:S09]  /*8f20*/  UISETP.GE.AND UP1, UPT, UR6, UR25, UPT ;  /* 0x000000190600728c */ /* 0x000fd2000bf26270 */
[----:B------:R-:W-:Y:S05]  /*8f30*/  BRA.U !UP1, `(.L_x_3041) ;  /* 0xffffff7909c87547 */ /* 0x000fea000b83ffff */
.L_x_2971:
[----:B------:R-:W-:Y:S01]  /*8f40*/  UIMAD UR4, UR7, UR8, URZ ;  /* 0x00000008070472a4 */ /* 0x000fe2000f8e02ff */
[----:B------:R-:W-:Y:S05]  /*8f50*/  BSSY.RECONVERGENT B0, `(.L_x_3042) ;  /* 0x000000e000007945 */ /* 0x000fea0003800200 */
[----:B------:R-:W-:-:S04]  /*8f60*/  MOV R9, UR4 ;  /* 0x0000000400097c02 */ /* 0x000fc80008000f00 */
        /* <DEDUP_REMOVED lines=12> */
.L_x_3043:
[----:B------:R-:W-:Y:S05]  /*9030*/  BSYNC.RECONVERGENT B0 ;  /* 0x0000000000007941 */ /* 0x000fea0003800200 */
.L_x_3042:
        /* <DEDUP_REMOVED lines=12> */
.L_x_3045:
[----:B------:R-:W-:Y:S05]  /*9100*/  BSYNC.RECONVERGENT B0 ;  /* 0x0000000000007941 */ /* 0x000fea0003800200 */
.L_x_3044:
        /* <DEDUP_REMOVED lines=12> */
.L_x_3047:
[----:B------:R-:W-:Y:S05]  /*91d0*/  BSYNC.RECONVERGENT B0 ;  /* 0x0000000000007941 */ /* 0x000fea0003800200 */
.L_x_3046:
        /* <DEDUP_REMOVED lines=12> */
.L_x_3049:
[----:B------:R-:W-:Y:S05]  /*92a0*/  BSYNC.RECONVERGENT B0 ;  /* 0x0000000000007941 */ /* 0x000fea0003800200 */
.L_x_3048:
        /* <DEDUP_REMOVED lines=12> */
.L_x_3051:
[----:B------:R-:W-:Y:S05]  /*9370*/  BSYNC.RECONVERGENT B0 ;  /* 0x0000000000007941 */ /* 0x000fea0003800200 */
.L_x_3050:
        /* <DEDUP_REMOVED lines=12> */
.L_x_3053:
[----:B------:R-:W-:Y:S05]  /*9440*/  BSYNC.RECONVERGENT B0 ;  /* 0x0000000000007941 */ /* 0x000fea0003800200 */
.L_x_3052:
        /* <DEDUP_REMOVED lines=12> */
.L_x_3054:
        /* <DEDUP_REMOVED lines=15> */
.L_x_14330:


//--------------------- .text._ZN10layer_norm13ln_bwd_kernelINS_13Kernel_traitsIf13__nv_bfloat16S2_S2_fjLj7168ELj1ELj1ELj8ELj8ENS_18Kernel_traits_baseILj7168EfS2_S2_S2_fjLj256EEEEELb0ELb1ELb0ELb1EEEvNS_9BwdParamsE --------------------------
	.section	.text._ZN10layer_norm13ln_bwd_kernelINS_13Kernel_traitsIf13__nv_bfloat16S2_S2_fjLj7168ELj1ELj1ELj8ELj8ENS_18Kernel_traits_baseILj7168EfS2_S2_S2_fjLj256EEEEELb0ELb1ELb0ELb1EEEvNS_9BwdParamsE,"ax",@progbits
	.align	128
        .global         _ZN10layer_norm13ln_bwd_kernelINS_13Kernel_traitsIf13__nv_bfloat16S2_S2_fjLj7168ELj1ELj1ELj8ELj8ENS_18Kernel_traits_baseILj7168EfS2_S2_S2_fjLj256EEEEELb0ELb1ELb0ELb1EEEvNS_9BwdParamsE
        .type           _ZN10layer_norm13ln_bwd_kernelINS_13Kernel_traitsIf13__nv_bfloat16S2_S2_fjLj7168ELj1ELj1ELj8ELj8ENS_18Kernel_traits_baseILj7168EfS2_S2_S2_fjLj256EEEEELb0ELb1ELb0ELb1EEEvNS_9BwdParamsE,@function
        .size           _ZN10layer_norm13ln_bwd_kernelINS_13Kernel_traitsIf13__nv_bfloat16S2_S2_fjLj7168ELj1ELj1ELj8ELj8ENS_18Kernel_traits_baseILj7168EfS2_S2_S2_fjLj256EEEEELb0ELb1ELb0ELb1EEEvNS_9BwdParamsE,(.L_x_14331 - _ZN10layer_norm13ln_bwd_kernelINS_13Kernel_traitsIf13__nv_bfloat16S2_S2_fjLj7168ELj1ELj1ELj8ELj8ENS_18Kernel_traits_baseILj7168EfS2_S2_S2_fjLj256EEEEELb0ELb1ELb0ELb1EEEvNS_9BwdParamsE)
        .other          _ZN10layer_norm13ln_bwd_kernelINS_13Kernel_traitsIf13__nv_bfloat16S2_S2_fjLj7168ELj1ELj1ELj8ELj8ENS_18Kernel_traits_baseILj7168EfS2_S2_S2_fjLj256EEEEELb0ELb1ELb0ELb1EEEvNS_9BwdParamsE,@"STO_CUDA_ENTRY STV_DEFAULT"
_ZN10layer_norm13ln_bwd_kernelINS_13Kernel_traitsIf13__nv_bfloat16S2_S2_fjLj7168ELj1ELj1ELj8ELj8ENS_18Kernel_traits_baseILj7168EfS2_S2_S2_fjLj256EEEEELb0ELb1ELb0ELb1EEEvNS_9BwdParamsE:
.text._ZN10layer_norm13ln_bwd_kernelINS_13Kernel_traitsIf13__nv_bfloat16S2_S2_fjLj7168ELj1ELj1ELj8ELj8ENS_18Kernel_traits_baseILj7168EfS2_S2_S2_fjLj256EEEEELb0ELb1ELb0ELb1EEEvNS_9BwdParamsE:
        /* <DEDUP_REMOVED lines=49> */
[----:B------:R1:W-:Y:S01]  /*0310*/  STL [R1+0xc], RZ ;  /* 0x00000cff01007387 */ /* 0x0003e20000100800 */
[----:B------:R-:W2:Y:S01]  /*0320*/  LDC.64 R2, c[0x0][0x3d0] ;  /* 0x0000f400ff027b82 */ /* 0x000ea20000000a00 */
[----:B------:R-:W2:Y:S07]  /*0330*/  S2R R0, SR_TID.X ;  /* 0x0000000000007919 */ /* 0x000eae0000002100 */
[----:B------:R-:W3:Y:S01]  /*0340*/  LDC.64 R4, c[0x0][0x3e8] ;  /* 0x0000fa00ff047b82 */ /* 0x000ee20000000a00 */
[----:B------:R1:W-:Y:S07]  /*0350*/  STL [R1+0x8], RZ ;  /* 0x000008ff01007387 */ /* 0x0003ee0000100800 */
[----:B------:R-:W4:Y:S01]  /*0360*/  LDC.64 R6, c[0x0][0x3e0] ;  /* 0x0000f800ff067b82 */ /* 0x000f220000000a00 */
[----:B------:R1:W-:Y:S01]  /*0370*/  STL [R1+0x4], RZ ;  /* 0x000004ff01007387 */ /* 0x0003e20000100800 */
[----:B------:R-:W-:Y:S01]  /*0380*/  HFMA2 R191, -RZ, RZ, 0, 0 ;  /* 0x00000000ffbf7431 */ /* 0x000fe200000001ff */
[----:B------:R-:W-:-:S02]  /*0390*/  CS2R R188, SRZ ;  /* 0x0000000000bc7805 */ /* 0x000fc4000001ff00 */
[----:B------:R-:W-:Y:S01]  /*03a0*/  MOV R187, RZ ;  /* 0x000000ff00bb7202 */ /* 0x000fe20000000f00 */
[----:B------:R1:W-:Y:S01]  /*03b0*/  STL [R1], RZ ;  /* 0x000000ff01007387 */ /* 0x0003e20000100800 */
[----:B------:R-:W-:Y:S02]  /*03c0*/  CS2R R184, SRZ ;  /* 0x0000000000b87805 */ /* 0x000fe4000001ff00 */
[----:B------:R-:W-:Y:S02]  /*03d0*/  CS2R R8, SRZ ;  /* 0x0000000000087805 */ /* 0x000fe4000001ff00 */
[----:B------:R-:W-:Y:S01]  /*03e0*/  CS2R R10, SRZ ;  /* 0x00000000000a7805 */ /* 0x000fe2000001ff00 */
[----:B------:R1:W-:Y:S01]  /*03f0*/  STL [R1+0x18], RZ ;  /* 0x000018ff01007387 */ /* 0x0003e20000100800 */
[----:B------:R-:W-:Y:S02]  /*0400*/  CS2R R12, SRZ ;  /* 0x00000000000c7805 */ /* 0x000fe4000001ff00 */
[----:B------:R-:W-:-:S02]  /*0410*/  CS2R R14, SRZ ;  /* 0x00000000000e7805 */ /* 0x000fc4000001ff00 */
[----:B------:R-:W-:Y:S01]  /*0420*/  CS2R R16, SRZ ;  /* 0x0000000000107805 */ /* 0x000fe2000001ff00 */
[----:B------:R1:W-:Y:S01]  /*0430*/  STL [R1+0x14], RZ ;  /* 0x000014ff01007387 */ /* 0x0003e20000100800 */
[----:B------:R-:W-:Y:S02]  /*0440*/  CS2R R18, SRZ ;  /* 0x0000000000127805 */ /* 0x000fe4000001ff00 */
[----:B------:R-:W-:Y:S02]  /*0450*/  CS2R R20, SRZ ;  /* 0x0000000000147805 */ /* 0x000fe4000001ff00 */
[----:B------:R-:W-:Y:S01]  /*0460*/  CS2R R22, SRZ ;  /* 0x0000000000167805 */ /* 0x000fe2000001ff00 */
[----:B------:R1:W-:Y:S01]  /*0470*/  STL [R1+0x10], RZ ;  /* 0x000010ff01007387 */ /* 0x0003e20000100800 */
[----:B------:R-:W-:Y:S01]  /*0480*/  CS2R R24, SRZ ;  /* 0x0000000000187805 */ /* 0x000fe2000001ff00 */
[C---:B--2---:R-:W-:Y:S01]  /*0490*/  IMAD.WIDE.U32 R2, R0.reuse, 0x10, R2 ;  /* 0x0000001000027825 */ /* 0x044fe200078e0002 */
[----:B------:R-:W-:Y:S01]  /*04a0*/  CS2R R26, SRZ ;  /* 0x00000000001a7805 */ /* 0x000fe2000001ff00 */
[----:B------:R1:W-:Y:S01]  /*04b0*/  STL [R1+0x24], RZ ;  /* 0x000024ff01007387 */ /* 0x0003e20000100800 */
[----:B------:R-:W-:Y:S01]  /*04c0*/  CS2R R28, SRZ ;  /* 0x00000000001c7805 */ /* 0x000fe2000001ff00 */
[----:B---3--:R-:W-:Y:S01]  /*04d0*/  IMAD.WIDE.U32 R4, R0, 0x10, R4 ;  /* 0x0000001000047825 */ /* 0x008fe200078e0004 */
[----:B------:R-:W-:Y:S01]  /*04e0*/  CS2R R30, SRZ ;  /* 0x00000000001e7805 */ /* 0x000fe2000001ff00 */
[----:B------:R1:W-:Y:S01]  /*04f0*/  STL [R1+0x20], RZ ;  /* 0x000020ff01007387 */ /* 0x0003e20000100800 */
[----:B------:R-:W-:-:S02]  /*0500*/  CS2R R32, SRZ ;  /* 0x0000000000207805 */ /* 0x000fc4000001ff00 */
[----:B------:R-:W-:Y:S02]  /*0510*/  CS2R R34, SRZ ;  /* 0x0000000000227805 */ /* 0x000fe4000001ff00 */
[----:B------:R-:W-:Y:S01]  /*0520*/  CS2R R36, SRZ ;  /* 0x0000000000247805 */ /* 0x000fe2000001ff00 */
[----:B------:R1:W-:Y:S01]  /*0530*/  STL [R1+0x1c], RZ ;  /* 0x00001cff01007387 */ /* 0x0003e20000100800 */
[----:B------:R-:W-:Y:S02]  /*0540*/  CS2R R38, SRZ ;  /* 0x0000000000267805 */ /* 0x000fe4000001ff00 */
[----:B------:R-:W-:Y:S02]  /*0550*/  CS2R R40, SRZ ;  /* 0x0000000000287805 */ /* 0x000fe4000001ff00 */
[----:B------:R-:W-:Y:S01]  /*0560*/  CS2R R42, SRZ ;  /* 0x00000000002a7805 */ /* 0x000fe2000001ff00 */
[----:B------:R1:W-:Y:S01]  /*0570*/  STL [R1+0x30], RZ ;  /* 0x000030ff01007387 */ /* 0x0003e20000100800 */
[----:B------:R-:W-:Y:S01]  /*0580*/  UPLOP3.LUT UP1, UPT, UPT, UPT, UPT, 0x40, 0x4 ;  /* 0x000000000004789c */ /* 0x000fe20003f2e870 */
[----:B------:R-:W2:Y:S02]  /*0590*/  LDCU UR12, c[0x0][0x388] ;  /* 0x00007100ff0c77ac */ /* 0x000ea40008000800 */
[----:B------:R1:W-:Y:S01]  /*05a0*/  STL [R1+0x2c], RZ ;  /* 0x00002cff01007387 */ /* 0x0003e20000100800 */
[----:B------:R-:W3:Y:S03]  /*05b0*/  LDCU.U8 UR7, c[0x0][0x410] ;  /* 0x00008200ff0777ac */ /* 0x000ee60008000000 */
[----:B------:R1:W-:Y:S01]  /*05c0*/  STL [R1+0x28], RZ ;  /* 0x000028ff01007387 */ /* 0x0003e20000100800 */
[----:B------:R-:W0:Y:S03]  /*05d0*/  LDCU UR13, c[0x0][0x400] ;  /* 0x00008000ff0d77ac */ /* 0x000e260008000800 */
[----:B------:R1:W-:Y:S01]  /*05e0*/  STL [R1+0x3c], RZ ;  /* 0x00003cff01007387 */ /* 0x0003e20000100800 */
[----:B------:R-:W0:Y:S03]  /*05f0*/  LDCU.64 UR14, c[0x0][0x478] ;  /* 0x00008f00ff0e77ac */ /* 0x000e260008000a00 */
[----:B------:R1:W-:Y:S01]  /*0600*/  STL [R1+0x38], RZ ;  /* 0x000038ff01007387 */ /* 0x0003e20000100800 */
[----:B------:R-:W0:Y:S03]  /*0610*/  LDCU.64 UR10, c[0x0][0x438] ;  /* 0x00008700ff0a77ac */ /* 0x000e260008000a00 */
[----:B------:R1:W-:Y:S04]  /*0620*/  STL [R1+0x34], RZ ;  /* 0x000034ff01007387 */ /* 0x0003e80000100800 */
        /* <DEDUP_REMOVED lines=9> */
[----:B------:R1:W-:Y:S01]  /*06c0*/  STL [R1+0x64], RZ ;  /* 0x000064ff01007387 */ /* 0x0003e20000100800 */
[----:B----4-:R-:W-:-:S02]  /*06d0*/  ISETP.NE.U32.AND P0, PT, R6, RZ, PT ;  /* 0x000000ff0600720c */ /* 0x010fc40003f05070 */
[----:B------:R-:W-:Y:S02]  /*06e0*/  CS2R R44, SRZ ;  /* 0x00000000002c7805 */ /* 0x000fe4000001ff00 */
[----:B------:R-:W-:Y:S01]  /*06f0*/  MOV R0, UR4 ;  /* 0x0000000400007c02 */ /* 0x000fe20008000f00 */
[----:B0-----:R-:W5:Y:S01]  /*0700*/  LDG.E.128 R100, desc[UR8][R2.64+0x6000] ;  /* 0x0060000802647981 */ /* 0x001f62000c1e1d00 */
[----:B------:R-:W-:Y:S02]  /*0710*/  ISETP.NE.AND.EX P0, PT, R7, RZ, PT, P0 ;  /* 0x000000ff0700720c */ /* 0x000fe40003f05300 */
[----:B------:R-:W-:Y:S02]  /*0720*/  CS2R R6, SRZ ;  /* 0x0000000000067805 */ /* 0x000fe4000001ff00 */
[----:B------:R-:W-:Y:S01]  /*0730*/  CS2R R46, SRZ ;  /* 0x00000000002e7805 */ /* 0x000fe2000001ff00 */
[----:B------:R-:W5:Y:S01]  /*0740*/  LDG.E.128 R96, desc[UR8][R2.64+0x5000] ;  /* 0x0050000802607981 */ /* 0x000f62000c1e1d00 */
[----:B------:R-:W-:-:S02]  /*0750*/  CS2R R120, SRZ ;  /* 0x0000000000787805 */ /* 0x000fc4000001ff00 */
[----:B------:R-:W-:Y:S02]  /*0760*/  CS2R R122, SRZ ;  /* 0x00000000007a7805 */ /* 0x000fe4000001ff00 */
[----:B------:R-:W-:Y:S01]  /*0770*/  CS2R R124, SRZ ;  /* 0x00000000007c7805 */ /* 0x000fe2000001ff00 */
[----:B------:R-:W5:Y:S04]  /*0780*/  LDG.E.128 R92, desc[UR8][R2.64+0x4000] ;  /* 0x00400008025c7981 */ /* 0x000f68000c1e1d00 */
[----:B------:R-:W5:Y:S04]  /*0790*/  LDG.E.128 R88, desc[UR8][R2.64+0x3000] ;  /* 0x0030000802587981 */ /* 0x000f68000c1e1d00 */
[----:B------:R-:W5:Y:S04]  /*07a0*/  LDG.E.128 R84, desc[UR8][R2.64+0x2000] ;  /* 0x0020000802547981 */ /* 0x000f68000c1e1d00 */
[----:B------:R-:W5:Y:S04]  /*07b0*/  LDG.E.128 R80, desc[UR8][R2.64+0x1000] ;  /* 0x0010000802507981 */ /* 0x000f68000c1e1d00 */
[----:B------:R0:W5:Y:S04]  /*07c0*/  LDG.E.128 R76, desc[UR8][R2.64] ;  /* 0x00000008024c7981 */ /* 0x000168000c1e1d00 */
[----:B------:R-:W5:Y:S04]  /*07d0*/  LDG.E.128 R72, desc[UR8][R4.64+0x6000] ;  /* 0x0060000804487981 */ /* 0x000f68000c1e1d00 */
[----:B------:R-:W5:Y:S01]  /*07e0*/  LDG.E.128 R68, desc[UR8][R4.64+0x5000] ;  /* 0x0050000804447981 */ /* 0x000f62000c1e1d00 */
[----:B0-----:R-:W-:-:S03]  /*07f0*/  CS2R R2, SRZ ;  /* 0x0000000000027805 */ /* 0x001fc6000001ff00 */
[----:B------:R-:W5:Y:S04]  /*0800*/  LDG.E.128 R64, desc[UR8][R4.64+0x4000] ;  /* 0x0040000804407981 */ /* 0x000f68000c1e1d00 */
[----:B------:R-:W5:Y:S04]  /*0810*/  LDG.E.128 R60, desc[UR8][R4.64+0x3000] ;  /* 0x00300008043c7981 */ /* 0x000f68000c1e1d00 */
[----:B------:R-:W5:Y:S04]  /*0820*/  LDG.E.128 R56, desc[UR8][R4.64+0x2000] ;  /* 0x0020000804387981 */ /* 0x000f68000c1e1d00 */
[----:B------:R-:W5:Y:S04]  /*0830*/  LDG.E.128 R52, desc[UR8][R4.64+0x1000] ;  /* 0x0010000804347981 */ /* 0x000f68000c1e1d00 */
[----:B------:R0:W5:Y:S02]  /*0840*/  LDG.E.128 R48, desc[UR8][R4.64] ;  /* 0x0000000804307981 */ /* 0x000164000c1e1d00 */
[----:B0123--:R-:W-:-:S07]  /*0850*/  CS2R R4, SRZ ;  /* 0x0000000000047805 */ /* 0x00ffce000001ff00 */
.L_x_3064:
[----:B0-----:R-:W0:Y:S08]  /*0860*/  @P0 LDC.64 R108, c[0x0][0x3e0] ;  /* 0x0000f800ff6c0b82 */ /* 0x001e300000000a00 */
        /* <DEDUP_REMOVED lines=56> */
[----:B--2---:R-:W-:Y:S02]  /*0bf0*/  SHF.R.U64 R165, R132, 0x10, R133 ;  /* 0x0000001084a57819 */ /* 0x004fe40000001285 */
[C---:B---3--:R-:W-:Y:S02]  /*0c00*/  SHF.R.U64 R176, R112.reuse, 0x10, R113 ;  /* 0x0000001070b07819 */ /* 0x048fe40000001271 */
[----:B------:R-:W-:Y:S02]  /*0c10*/  SHF.L.U32 R162, R112, 0x10, RZ ;  /* 0x0000001070a27819 */ /* 0x000fe400000006ff */
[----:B------:R-:W-:-:S02]  /*0c20*/  SHF.L.U32 R164, R113, 0x10, RZ ;  /* 0x0000001071a47819 */ /* 0x000fc400000006ff */
[----:B------:R-:W-:Y:S02]  /*0c30*/  SHF.R.U32.HI R174, RZ, 0x10, R113 ;  /* 0x00000010ffae7819 */ /* 0x000fe40000011671 */
[----:B------:R-:W-:Y:S02]  /*0c40*/  SHF.L.U32 R112, R165, 0x10, RZ ;  /* 0x00000010a5707819 */ /* 0x000fe400000006ff */
[--C-:B----4-:R-:W-:Y:S02]  /*0c50*/  SHF.R.U64 R194, R154, 0x10, R155.reuse ;  /* 0x000000109ac27819 */ /* 0x110fe4000000129b */
[----:B------:R-:W-:Y:S02]  /*0c60*/  SHF.R.U32.HI R192, RZ, 0x10, R155 ;  /* 0x00000010ffc07819 */ /* 0x000fe4000001169b */
[----:B------:R-:W-:Y:S02]  /*0c70*/  SHF.L.U32 R160, R155, 0x10, RZ ;  /* 0x000000109ba07819 */ /* 0x000fe400000006ff */
[----:B------:R-:W-:-:S02]  /*0c80*/  SHF.R.U32.HI R155, RZ, 0x10, R129 ;  /* 0x00000010ff9b7819 */ /* 0x000fc40000011681 */
[----:B------:R-:W-:Y:S02]  /*0c90*/  SHF.L.U32 R132, R132, 0x10, RZ ;  /* 0x0000001084847819 */ /* 0x000fe400000006ff */
[----:B------:R-:W-:Y:S02]  /*0ca0*/  SHF.R.U32.HI R113, RZ, 0x10, R159 ;  /* 0x00000010ff717819 */ /* 0x000fe4000001169f */
[C-C-:B------:R-:W-:Y:S02]  /*0cb0*/  SHF.R.U64 R135, R152.reuse, 0x10, R153.reuse ;  /* 0x0000001098877819 */ /* 0x140fe40000001299 */
[----:B------:R-:W-:Y:S02]  /*0cc0*/  SHF.R.U32.HI R186, RZ, 0x10, R153 ;  /* 0x00000010ffba7819 */ /* 0x000fe40000011699 */
[----:B------:R-:W-:Y:S01]  /*0cd0*/  SHF.L.U32 R170, R153, 0x10, RZ ;  /* 0x0000001099aa7819 */ /* 0x000fe200000006ff */
[C---:B------:R-:W-:Y:S01]  /*0ce0*/  FADD.FTZ R153, -R127.reuse, R164 ;  /* 0x000000a47f997221 */ /* 0x040fe20000010100 */
[----:B------:R-:W-:Y:S01]  /*0cf0*/  SHF.L.U32 R168, R152, 0x10, RZ ;  /* 0x0000001098a87819 */ /* 0x000fe200000006ff */
[----:B------:R-:W-:Y:S01]  /*0d00*/  FADD.FTZ R175, -R127, R112 ;  /* 0x000000707faf7221 */ /* 0x000fe20000010100 */
[----:B------:R-:W-:-:S02]  /*0d10*/  SHF.L.U32 R164, R113, 0x10, RZ ;  /* 0x0000001071a47819 */ /* 0x000fc400000006ff */
[----:B------:R-:W-:Y:S02]  /*0d20*/  SHF.L.U32 R152, R155, 0x10, RZ ;  /* 0x000000109b987819 */ /* 0x000fe400000006ff */
[C---:B------:R-:W-:Y:S02]  /*0d30*/  SHF.R.U64 R112, R116.reuse, 0x10, R117 ;  /* 0x0000001074707819 */ /* 0x040fe40000001275 */
[----:B------:R-:W-:Y:S01]  /*0d40*/  SHF.L.U32 R113, R116, 0x10, RZ ;  /* 0x0000001074717819 */ /* 0x000fe200000006ff */
[C---:B------:R-:W-:Y:S01]  /*0d50*/  FADD.FTZ R177, -R127.reuse, R132 ;  /* 0x000000847fb17221 */ /* 0x040fe20000010100 */
[----:B------:R-:W-:Y:S01]  /*0d60*/  SHF.L.U32 R116, R112, 0x10, RZ ;  /* 0x0000001070747819 */ /* 0x000fe200000006ff */
[----:B------:R-:W-:Y:S01]  /*0d70*/  FADD.FTZ R183, -R127, R152 ;  /* 0x000000987fb77221 */ /* 0x000fe20000010100 */
[----:B------:R-:W-:Y:S01]  /*0d80*/  SHF.R.U32.HI R163, RZ, 0x10, R133 ;  /* 0x00000010ffa37819 */ /* 0x000fe20000011685 */
[----:B------:R-:W-:Y:S01]  /*0d90*/  FMUL.FTZ R210, R76, R113 ;  /* 0x000000714cd27220 */ /* 0x000fe20000410000 */
[----:B------:R-:W-:Y:S01]  /*0da0*/  SHF.L.U32 R136, R133, 0x10, RZ ;  /* 0x0000001085887819 */ /* 0x000fe200000006ff */
[----:B-----5:R-:W-:Y:S01]  /*0db0*/  FMUL.FTZ R152, R134, R177 ;  /* 0x000000b186987220 */ /* 0x020fe20000410000 */
[----:B------:R-:W-:Y:S01]  /*0dc0*/  SHF.R.U32.HI R223, RZ, 0x10, R117 ;  /* 0x00000010ffdf7819 */ /* 0x000fe20000011675 */
[----:B------:R-:W-:Y:S01]  /*0dd0*/  FMUL.FTZ R203, R77, R116 ;  /* 0x000000744dcb7220 */ /* 0x000fe20000410000 */
[----:B------:R-:W-:-:S02]  /*0de0*/  SHF.R.U64 R161, R128, 0x10, R129 ;  /* 0x0000001080a17819 */ /* 0x000fc40000001281 */
[----:B------:R-:W-:Y:S02]  /*0df0*/  SHF.L.U32 R166, R128, 0x10, RZ ;  /* 0x0000001080a67819 */ /* 0x000fe400000006ff */
[----:B------:R-:W-:Y:S02]  /*0e00*/  SHF.L.U32 R117, R117, 0x10, RZ ;  /* 0x0000001075757819 */ /* 0x000fe400000006ff */
[C-C-:B------:R-:W-:Y:S02]  /*0e10*/  SHF.R.U64 R212, R104.reuse, 0x10, R105.reuse ;  /* 0x0000001068d47819 */ /* 0x140fe40000001269 */
[----:B------:R-:W-:Y:S01]  /*0e20*/  SHF.L.U32 R225, R104, 0x10, RZ ;  /* 0x0000001068e17819 */ /* 0x000fe200000006ff */
[----:B------:R-:W-:Y:S01]  /*0e30*/  FADD.FTZ R104, RZ, R210 ;  /* 0x000000d2ff687221 */ /* 0x000fe20000010000 */
[----:B------:R-:W-:Y:S01]  /*0e40*/  SHF.L.U32 R128, R163, 0x10, RZ ;  /* 0x00000010a3807819 */ /* 0x000fe200000006ff */
[----:B------:R-:W-:Y:S01]  /*0e50*/  FADD.FTZ R193, -R127, R136 ;  /* 0x000000887fc17221 */ /* 0x000fe20000010100 */
[----:B------:R-:W-:Y:S01]  /*0e60*/  SHF.R.U32.HI R211, RZ, 0x10, R105 ;  /* 0x00000010ffd37819 */ /* 0x000fe20000011669 */
[----:B------:R-:W-:Y:S01]  /*0e70*/  FMUL.FTZ R202, R134, R175 ;  /* 0x000000af86ca7220 */ /* 0x000fe20000410000 */
[----:B------:R-:W-:Y:S01]  /*0e80*/  SHF.L.U32 R224, R105, 0x10, RZ ;  /* 0x0000001069e07819 */ /* 0x000fe200000006ff */
[----:B------:R-:W-:Y:S01]  /*0e90*/  FFMA.FTZ R105, R152, R210, RZ ;  /* 0x000000d298697223 */ /* 0x000fe200000100ff */
[----:B------:R-:W-:Y:S01]  /*0ea0*/  SHF.L.U32 R198, R159, 0x10, RZ ;  /* 0x000000109fc67819 */ /* 0x000fe200000006ff */
[----:B------:R-:W-:Y:S01]  /*0eb0*/  FMUL.FTZ R209, R78, R117 ;  /* 0x000000754ed17220 */ /* 0x000fe20000410000 */
[----:B------:R-:W-:Y:S01]  /*0ec0*/  SHF.L.U32 R223, R223, 0x10, RZ ;  /* 0x00000010dfdf7819 */ /* 0x000fe200000006ff */
[----:B------:R-:W-:Y:S01]  /*0ed0*/  FADD.FTZ R104, R104, R203 ;  /* 0x000000cb68687221 */ /* 0x000fe20000010000 */
[----:B------:R-:W-:Y:S01]  /*0ee0*/  SHF.L.U32 R154, R154, 0x10, RZ ;  /* 0x000000109a9a7819 */ /* 0x000fe200000006ff */
[----:B------:R-:W-:Y:S01]  /*0ef0*/  FMUL.FTZ R204, R134, R193 ;  /* 0x000000c186cc7220 */ /* 0x000fe20000410000 */
[----:B------:R-:W-:Y:S01]  /*0f00*/  SHF.L.U32 R132, R161, 0x10, RZ ;  /* 0x00000010a1847819 */ /* 0x000fe200000006ff */
[C---:B------:R-:W-:Y:S01]  /*0f10*/  FADD.FTZ R161, -R127.reuse, R128 ;  /* 0x000000807fa17221 */ /* 0x040fe20000010100 */
[----:B------:R-:W-:Y:S01]  /*0f20*/  FFMA.FTZ R105, R202, R203, R105 ;  /* 0x000000cbca697223 */ /* 0x000fe20000010069 */
[C---:B------:R-:W-:Y:S01]  /*0f30*/  SHF.R.U64 R222, R118.reuse, 0x10, R119 ;  /* 0x0000001076de7819 */ /* 0x040fe20000001277 */
[----:B------:R-:W-:Y:S01]  /*0f40*/  FADD.FTZ R136, -R127, R198 ;  /* 0x000000c67f887221 */ /* 0x000fe20000010100 */
[----:B------:R-:W-:Y:S01]  /*0f50*/  SHF.L.U32 R235, R118, 0x10, RZ ;  /* 0x0000001076eb7819 */ /* 0x000fe200000006ff */
[----:B------:R-:W-:Y:S01]  /*0f60*/  FMUL.FTZ R199, R79, R223 ;  /* 0x000000df4fc77220 */ /* 0x000fe20000410000 */
[----:B------:R-:W-:Y:S01]  /*0f70*/  SHF.L.U32 R194, R194, 0x10, RZ ;  /* 0x00000010c2c27819 */ /* 0x000fe200000006ff */
[----:B------:R-:W-:Y:S01]  /*0f80*/  FADD.FTZ R104, R104, R209 ;  /* 0x000000d168687221 */ /* 0x000fe20000010000 */
[----:B------:R-:W-:Y:S01]  /*0f90*/  FADD.FTZ R201, -R127, R154 ;  /* 0x0000009a7fc97221 */ /* 0x000fe20000010100 */
[----:B------:R-:W-:Y:S01]  /*0fa0*/  FMUL.FTZ R198, R134, R161 ;  /* 0x000000a186c67220 */ /* 0x000fe20000410000 */
[----:B------:R-:W-:Y:S01]  /*0fb0*/  FFMA.FTZ R105, R204, R209, R105 ;  /* 0x000000d1cc697223 */ /* 0x000fe20000010069 */
[--C-:B------:R-:W-:Y:S01]  /*0fc0*/  SHF.R.U64 R214, R106, 0x10, R107.reuse ;  /* 0x000000106ad67819 */ /* 0x100fe2000000126b */
[----:B------:R-:W-:Y:S01]  /*0fd0*/  FMUL.FTZ R208, R80, R235 ;  /* 0x000000eb50d07220 */ /* 0x000fe20000410000 */
[----:B------:R-:W-:-:S02]  /*0fe0*/  SHF.R.U32.HI R213, RZ, 0x10, R107 ;  /* 0x00000010ffd57819 */ /* 0x000fc4000001166b */
[----:B------:R-:W-:Y:S01]  /*0ff0*/  SHF.L.U32 R226, R107, 0x10, RZ ;  /* 0x000000106be27819 */ /* 0x000fe200000006ff */
[----:B------:R-:W-:Y:S01]  /*1000*/  FADD.FTZ R107, R104, R199 ;  /* 0x000000c7686b7221 */ /* 0x000fe20000010000 */
[----:B------:R-:W-:Y:S01]  /*1010*/  SHF.L.U32 R222, R222, 0x10, RZ ;  /* 0x00000010dede7819 */ /* 0x000fe200000006ff */
[----:B------:R-:W-:Y:S01]  /*1020*/  FADD.FTZ R194, -R127, R194 ;  /* 0x000000c27fc27221 */ /* 0x000fe20000010100 */
[----:B------:R-:W-:Y:S01]  /*1030*/  FMUL.FTZ R201, R134, R201 ;  /* 0x000000c986c97220 */ /* 0x000fe20000410000 */
[----:B------:R-:W-:Y:S01]  /*1040*/  FFMA.FTZ R104, R198, R199, R105 ;  /* 0x000000c7c6687223 */ /* 0x000fe20000010069 */
[----:B------:R-:W-:Y:S01]  /*1050*/  SHF.R.U32.HI R221, RZ, 0x10, R119 ;  /* 0x00000010ffdd7819 */ /* 0x000fe20000011677 */
[----:B------:R-:W-:Y:S01]  /*1060*/  FMUL.FTZ R195, R81, R222 ;  /* 0x000000de51c37220 */ /* 0x000fe20000410000 */
[----:B------:R-:W-:Y:S02]  /*1070*/  SHF.L.U32 R234, R119, 0x10, RZ ;  /* 0x0000001077ea7819 */ /* 0x000fe400000006ff */
[----:B------:R-:W-:Y:S01]  /*1080*/  SHF.L.U32 R227, R106, 0x10, RZ ;  /* 0x000000106ae37819 */ /* 0x000fe200000006ff */
[----:B------:R-:W-:Y:S01]  /*1090*/  FADD.FTZ R106, R107, R208 ;  /* 0x000000d06b6a7221 */ /* 0x000fe20000010000 */
[----:B------:R-:W-:Y:S01]  /*10a0*/  SHF.L.U32 R192, R192, 0x10, RZ ;  /* 0x00000010c0c07819 */ /* 0x000fe200000006ff */
[----:B------:R-:W-:Y:S01]  /*10b0*/  FADD.FTZ R173, -R127, R160 ;  /* 0x000000a07fad7221 */ /* 0x000fe20000010100 */
[----:B------:R-:W-:Y:S01]  /*10c0*/  FMUL.FTZ R194, R134, R194 ;  /* 0x000000c286c27220 */ /* 0x000fe20000410000 */
[----:B------:R-:W-:Y:S01]  /*10d0*/  FFMA.FTZ R105, R201, R208, R104 ;  /* 0x000000d0c9697223 */ /* 0x000fe20000010068 */
[----:B------:R-:W-:Y:S01]  /*10e0*/  SHF.L.U32 R221, R221, 0x10, RZ ;  /* 0x00000010dddd7819 */ /* 0x000fe200000006ff */
[----:B------:R-:W-:Y:S01]  /*10f0*/  FMUL.FTZ R207, R82, R234 ;  /* 0x000000ea52cf7220 */ /* 0x000fe20000410000 */
[----:B------:R-:W-:Y:S01]  /*1100*/  FADD.FTZ R106, R106, R195 ;  /* 0x000000c36a6a7221 */ /* 0x000fe20000010000 */
[----:B------:R-:W-:Y:S01]  /*1110*/  FADD.FTZ R192, -R127, R192 ;  /* 0x000000c07fc07221 */ /* 0x000fe20000010100 */
[----:B------:R-:W-:Y:S01]  /*1120*/  FMUL.FTZ R200, R134, R173 ;  /* 0x000000ad86c87220 */ /* 0x000fe20000410000 */
[----:B------:R-:W-:Y:S01]  /*1130*/  FFMA.FTZ R105, R194, R195, R105 ;  /* 0x000000c3c2697223 */ /* 0x000fe20000010069 */
[C---:B------:R-:W-:Y:S01]  /*1140*/  SHF.R.U64 R220, R114.reuse, 0x10, R115 ;  /* 0x0000001072dc7819 */ /* 0x040fe20000001273 */
[----:B------:R-:W-:Y:S01]  /*1150*/  FMUL.FTZ R193, R83, R221 ;  /* 0x000000dd53c17220 */ /* 0x000fe20000410000 */
[----:B------:R-:W-:Y:S01]  /*1160*/  SHF.L.U32 R233, R114, 0x10, RZ ;  /* 0x0000001072e97819 */ /* 0x000fe200000006ff */
[----:B------:R-:W-:Y:S01]  /*1170*/  FADD.FTZ R106, R106, R207 ;  /* 0x000000cf6a6a7221 */ /* 0x000fe20000010000 */
[----:B------:R-:W-:Y:S01]  /*1180*/  SHF.L.U32 R176, R176, 0x10, RZ ;  /* 0x00000010b0b07819 */ /* 0x000fe200000006ff */
[C---:B------:R-:W-:Y:S01]  /*1190*/  FADD.FTZ R197, -R127.reuse, R162 ;  /* 0x000000a27fc57221 */ /* 0x040fe20000010100 */
        /* <DEDUP_REMOVED lines=8> */
[----:B------:R-:W-:Y:S01]  /*1220*/  SHF.R.U64 R133, R156, 0x10, R157 ;  /* 0x000000109c857819 */ /* 0x000fe2000000129d */
[----:B------:R-:W-:Y:S01]  /*1230*/  FMUL.FTZ R177, R85, R220 ;  /* 0x000000dc55b17220 */ /* 0x000fe20000410000 */
[----:B------:R-:W-:Y:S01]  /*1240*/  SHF.L.U32 R196, R158, 0x10, RZ ;  /* 0x000000109ec47819 */ /* 0x000fe200000006ff */
[----:B------:R-:W-:Y:S01]  /*1250*/  FADD.FTZ R106, R107, R206 ;  /* 0x000000ce6b6a7221 */ /* 0x000fe20000010000 */
[----:B------:R-:W-:-:S02]  /*1260*/  SHF.R.U32.HI R219, RZ, 0x10, R115 ;  /* 0x00000010ffdb7819 */ /* 0x000fc40000011673 */
[----:B------:R-:W-:Y:S01]  /*1270*/  SHF.L.U32 R232, R115, 0x10, RZ ;  /* 0x0000001073e87819 */ /* 0x000fe200000006ff */
[----:B------:R-:W-:Y:S01]  /*1280*/  FMUL.FTZ R176, R134, R176 ;  /* 0x000000b086b07220 */ /* 0x000fe20000410000 */
[----:B------:R-:W-:Y:S01]  /*1290*/  SHF.L.U32 R174, R174, 0x10, RZ ;  /* 0x00000010aeae7819 */ /* 0x000fe200000006ff */
[----:B------:R-:W-:Y:S01]  /*12a0*/  FFMA.FTZ R105, R197, R206, R104 ;  /* 0x000000cec5697223 */ /* 0x000fe20000010068 */
[----:B------:R-:W-:Y:S01]  /*12b0*/  SHF.L.U32 R154, R133, 0x10, RZ ;  /* 0x00000010859a7819 */ /* 0x000fe200000006ff */
[----:B------:R-:W-:Y:S01]  /*12c0*/  FADD.FTZ R133, -R127, R196 ;  /* 0x000000c47f857221 */ /* 0x000fe20000010100 */
        /* <DEDUP_REMOVED lines=10> */
[----:B------:R-:W-:Y:S01]  /*1370*/  FADD.FTZ R167, -R127, R166 ;  /* 0x000000a67fa77221 */ /* 0x000fe20000010100 */
[----:B------:R-:W-:Y:S01]  /*1380*/  FMUL.FTZ R174, R134, R174 ;  /* 0x000000ae86ae7220 */ /* 0x000fe20000410000 */
[----:B------:R-:W-:Y:S01]  /*1390*/  FFMA.FTZ R105, R196, R205, R105 ;  /* 0x000000cdc4697223 */ /* 0x000fe20000010069 */
[----:B------:R-:W-:Y:S01]  /*13a0*/  SHF.L.U32 R218, R218, 0x10, RZ ;  /* 0x00000010dada7819 */ /* 0x000fe200000006ff */
[----:B------:R-:W-:Y:S01]  /*13b0*/  FMUL.FTZ R163, R88, R231 ;  /* 0x000000e758a37220 */ /* 0x000fe20000410000 */
[----:B------:R-:W-:Y:S01]  /*13c0*/  SHF.L.U32 R190, R129, 0x10, RZ ;  /* 0x0000001081be7819 */ /* 0x000fe200000006ff */
[----:B------:R-:W-:Y:S01]  /*13d0*/  FADD.FTZ R106, R106, R175 ;  /* 0x000000af6a6a7221 */ /* 0x000fe20000010000 */
[----:B------:R-:W-:Y:S01]  /*13e0*/  SHF.L.U32 R156, R156, 0x10, RZ ;  /* 0x000000109c9c7819 */ /* 0x000fe200000006ff */
[C---:B------:R-:W-:Y:S01]  /*13f0*/  FADD.FTZ R171, -R127.reuse, R132 ;  /* 0x000000847fab7221 */ /* 0x040fe20000010100 */
[----:B------:R-:W-:Y:S01]  /*1400*/  FMUL.FTZ R167, R134, R167 ;  /* 0x000000a786a77220 */ /* 0x000fe20000410000 */
[----:B------:R-:W-:Y:S01]  /*1410*/  FFMA.FTZ R104, R174, R175, R105 ;  /* 0x000000afae687223 */ /* 0x000fe20000010069 */
[----:B------:R-:W-:Y:S01]  /*1420*/  SHF.R.U64 R129, R158, 0x10, R159 ;  /* 0x000000109e817819 */ /* 0x000fe2000000129f */
[----:B------:R-:W-:Y:S01]  /*1430*/  FADD.FTZ R169, -R127, R170 ;  /* 0x000000aa7fa97221 */ /* 0x000fe20000010100 */
[----:B------:R-:W-:Y:S01]  /*1440*/  SHF.R.U32.HI R217, RZ, 0x10, R111 ;  /* 0x00000010ffd97819 */ /* 0x000fe2000001166f */
[----:B------:R-:W-:Y:S01]  /*1450*/  FMUL.FTZ R170, R89, R218 ;  /* 0x000000da59aa7220 */ /* 0x000fe20000410000 */
[----:B------:R-:W-:Y:S01]  /*1460*/  SHF.L.U32 R230, R111, 0x10, RZ ;  /* 0x000000106fe67819 */ /* 0x000fe200000006ff */
[----:B------:R-:W-:Y:S01]  /*1470*/  FADD.FTZ R105, R106, R163 ;  /* 0x000000a36a697221 */ /* 0x000fe20000010000 */
[C---:B------:R-:W-:Y:S01]  /*1480*/  FADD.FTZ R190, -R127.reuse, R190 ;  /* 0x000000be7fbe7221 */ /* 0x040fe20000010100 */
[----:B------:R-:W-:Y:S01]  /*1490*/  FADD.FTZ R159, -R127, R156 ;  /* 0x0000009c7f9f7221 */ /* 0x000fe20000010100 */
[----:B------:R-:W-:Y:S01]  /*14a0*/  FMUL.FTZ R171, R134, R171 ;  /* 0x000000ab86ab7220 */ /* 0x000fe20000410000 */
[----:B------:R-:W-:Y:S01]  /*14b0*/  FFMA.FTZ R104, R167, R163, R104 ;  /* 0x000000a3a7687223 */ /* 0x000fe20000010068 */
[----:B------:R-:W-:-:S02]  /*14c0*/  SHF.L.U32 R172, R157, 0x10, RZ ;  /* 0x000000109dac7819 */ /* 0x000fc400000006ff */
[----:B------:R-:W-:Y:S01]  /*14d0*/  SHF.L.U32 R156, R129, 0x10, RZ ;  /* 0x00000010819c7819 */ /* 0x000fe200000006ff */
[----:B------:R-:W-:Y:S01]  /*14e0*/  FADD.FTZ R129, -R127, R164 ;  /* 0x000000a47f817221 */ /* 0x000fe20000010100 */
[----:B------:R-:W-:Y:S01]  /*14f0*/  SHF.L.U32 R217, R217, 0x10, RZ ;  /* 0x00000010d9d97819 */ /* 0x000fe200000006ff */
[----:B------:R-:W-:Y:S01]  /*1500*/  FMUL.FTZ R164, R90, R230 ;  /* 0x000000e65aa47220 */ /* 0x000fe20000410000 */
[----:B------:R-:W-:Y:S01]  /*1510*/  FADD.FTZ R105, R105, R170 ;  /* 0x000000aa69697221 */ /* 0x000fe20000010000 */
[----:B------:R-:W-:Y:S01]  /*1520*/  FMUL.FTZ R190, R134, R190 ;  /* 0x000000be86be7220 */ /* 0x000fe20000410000 */
[----:B------:R-:W-:Y:S01]  /*1530*/  FFMA.FTZ R107, R171, R170, R104 ;  /* 0x000000aaab6b7223 */ /* 0x000fe20000010068 */
[----:B------:R-:W-:Y:S01]  /*1540*/  FADD.FTZ R160, -R127, R172 ;  /* 0x000000ac7fa07221 */ /* 0x000fe20000010100 */
[----:B------:R-:W-:Y:S01]  /*1550*/  SHF.L.U32 R162, R135, 0x10, RZ ;  /* 0x0000001087a27819 */ /* 0x000fe200000006ff */
[----:B------:R-:W-:Y:S01]  /*1560*/  FMUL.FTZ R172, R91, R217 ;  /* 0x000000d95bac7220 */ /* 0x000fe20000410000 */
[C---:B------:R-:W-:Y:S01]  /*1570*/  SHF.R.U64 R216, R108.reuse, 0x10, R109 ;  /* 0x000000106cd87819 */ /* 0x040fe2000000126d */
[----:B------:R-:W-:Y:S01]  /*1580*/  FADD.FTZ R105, R105, R164 ;  /* 0x000000a469697221 */ /* 0x000fe20000010000 */
[----:B------:R-:W-:Y:S01]  /*1590*/  SHF.L.U32 R229, R108, 0x10, RZ ;  /* 0x000000106ce57819 */ /* 0x000fe200000006ff */
[----:B------:R-:W-:Y:S01]  /*15a0*/  FADD.FTZ R168, -R127, R168 ;  /* 0x000000a87fa87221 */ /* 0x000fe20000010100 */
[----:B------:R-:W-:Y:S01]  /*15b0*/  FMUL.FTZ R183, R134, R183 ;  /* 0x000000b786b77220 */ /* 0x000fe20000410000 */
[----:B------:R-:W-:Y:S01]  /*15c0*/  FFMA.FTZ R104, R190, R164, R107 ;  /* 0x000000a4be687223 */ /* 0x000fe2000001006b */
[----:B------:R-:W-:Y:S01]  /*15d0*/  SHF.L.U32 R216, R216, 0x10, RZ ;  /* 0x00000010d8d87819 */ /* 0x000fe200000006ff */
[----:B------:R-:W-:Y:S01]  /*15e0*/  FADD.FTZ R106, R105, R172 ;  /* 0x000000ac696a7221 */ /* 0x000fe20000010000 */
[----:B------:R-:W-:Y:S01]  /*15f0*/  FADD.FTZ R162, -R127, R162 ;  /* 0x000000a27fa27221 */ /* 0x000fe20000010100 */
[----:B------:R-:W-:Y:S01]  /*1600*/  FMUL.FTZ R165, R92, R229 ;  /* 0x000000e55ca57220 */ /* 0x000fe20000410000 */
[----:B------:R-:W-:Y:S01]  /*1610*/  FMUL.FTZ R168, R134, R168 ;  /* 0x000000a886a87220 */ /* 0x000fe20000410000 */
[----:B------:R-:W-:Y:S01]  /*1620*/  FFMA.FTZ R105, R183, R172, R104 ;  /* 0x000000acb7697223 */ /* 0x000fe20000010068 */
[----:B------:R-:W-:Y:S01]  /*1630*/  SHF.L.U32 R186, R186, 0x10, RZ ;  /* 0x00000010baba7819 */ /* 0x000fe200000006ff */
[----:B------:R-:W-:Y:S01]  /*1640*/  FMUL.FTZ R161, R93, R216 ;  /* 0x000000d85da17220 */ /* 0x000fe20000410000 */
[----:B------:R-:W-:Y:S01]  /*1650*/  SHF.R.U32.HI R215, RZ, 0x10, R109 ;  /* 0x00000010ffd77819 */ /* 0x000fe2000001166d */
[----:B------:R-:W-:Y:S01]  /*1660*/  FMUL.FTZ R162, R134, R162 ;  /* 0x000000a286a27220 */ /* 0x000fe20000410000 */
[----:B------:R-:W-:Y:S01]  /*1670*/  SHF.L.U32 R228, R109, 0x10, RZ ;  /* 0x000000106de47819 */ /* 0x000fe200000006ff */
[----:B------:R-:W-:Y:S01]  /*1680*/  FADD.FTZ R104, R106, R165 ;  /* 0x000000a56a687221 */ /* 0x000fe20000010000 */
        /* <DEDUP_REMOVED lines=11> */
[----:B------:R-:W-:Y:S01]  /*1740*/  SHF.R.U32.HI R131, RZ, 0x10, R157 ;  /* 0x00000010ff837819 */ /* 0x000fe2000001169d */
[----:B------:R-:W-:Y:S01]  /*1750*/  FADD.FTZ R157, -R127, R154 ;  /* 0x0000009a7f9d7221 */ /* 0x000fe20000010100 */
[----:B------:R-:W-:Y:S01]  /*1760*/  SHF.L.U32 R214, R214, 0x10, RZ ;  /* 0x00000010d6d67819 */ /* 0x000fe200000006ff */
        /* <DEDUP_REMOVED lines=10> */
[----:B------:R-:W-:Y:S01]  /*1810*/  FADD.FTZ R158, -R127, R158 ;  /* 0x0000009e7f9e7221 */ /* 0x000fe20000010100 */
[----:B------:R-:W-:Y:S01]  /*1820*/  FMUL.FTZ R155, R98, R226 ;  /* 0x000000e2629b7220 */ /* 0x000fe20000410000 */
[C---:B------:R-:W-:Y:S01]  /*1830*/  FMUL.FTZ R160, R134.reuse, R160 ;  /* 0x000000a086a07220 */ /* 0x040fe20000410000 */
[----:B------:R-:W-:Y:S01]  /*1840*/  FADD.FTZ R251, R251, R153 ;  /* 0x00000099fbfb7221 */ /* 0x000fe20000010000 */
[----:B------:R-:W-:Y:S01]  /*1850*/  FFMA.FTZ R252, R157, R153, R252 ;  /* 0x000000999dfc7223 */ /* 0x000fe200000100fc */
[----:B------:R-:W-:Y:S01]  /*1860*/  FADD.FTZ R135, -R127, R156 ;  /* 0x0000009c7f877221 */ /* 0x000fe20000010100 */
        /* <DEDUP_REMOVED lines=53> */
.L_x_3056:
        /* <DEDUP_REMOVED lines=18> */
[----:B-1----:R-:W-:Y:S02]  /*1ce0*/  IMAD.WIDE.U32 R116, R182, 0x8, R104 ;  /* 0x00000008b6747825 */ /* 0x002fe400078e0068 */
        /* <DEDUP_REMOVED lines=32> */
[----:B---3--:R-:W-:-:S02]  /*1ef0*/  SHF.R.U64 R131, R132, 0x10, R133 ;  /* 0x0000001084837819 */ /* 0x008fc40000001285 */
[----:B------:R-:W-:Y:S02]  /*1f00*/  SHF.L.U32 R136, R132, 0x10, RZ ;  /* 0x0000001084887819 */ /* 0x000fe400000006ff */
[----:B------:R-:W-:Y:S02]  /*1f10*/  SHF.R.U32.HI R132, RZ, 0x10, R133 ;  /* 0x00000010ff847819 */ /* 0x000fe40000011685 */
[----:B------:R-:W-:Y:S02]  /*1f20*/  SHF.L.U32 R160, R133, 0x10, RZ ;  /* 0x0000001085a07819 */ /* 0x000fe400000006ff */
[--C-:B----4-:R-:W-:Y:S02]  /*1f30*/  SHF.R.U64 R133, R154, 0x10, R155.reuse ;  /* 0x000000109a857819 */ /* 0x110fe4000000129b */
[----:B------:R-:W-:Y:S02]  /*1f40*/  SHF.R.U32.HI R135, RZ, 0x10, R155 ;  /* 0x00000010ff877819 */ /* 0x000fe4000001169b */
[----:B------:R-:W-:-:S02]  /*1f50*/  SHF.L.U32 R162, R155, 0x10, RZ ;  /* 0x000000109ba27819 */ /* 0x000fc400000006ff */
[C-C-:B------:R-:W-:Y:S02]  /*1f60*/  SHF.R.U64 R155, R112.reuse, 0x10, R113.reuse ;  /* 0x00000010709b7819 */ /* 0x140fe40000001271 */
[----:B------:R-:W-:Y:S02]  /*1f70*/  SHF.L.U32 R164, R112, 0x10, RZ ;  /* 0x0000001070a47819 */ /* 0x000fe400000006ff */
[----:B------:R-:W-:Y:S02]  /*1f80*/  SHF.R.U32.HI R161, RZ, 0x10, R113 ;  /* 0x00000010ffa17819 */ /* 0x000fe40000011671 */
[----:B------:R-:W-:Y:S02]  /*1f90*/  SHF.L.U32 R166, R113, 0x10, RZ ;  /* 0x0000001071a67819 */ /* 0x000fe400000006ff */
[----:B------:R-:W-:Y:S02]  /*1fa0*/  SHF.L.U32 R112, R131, 0x10, RZ ;  /* 0x0000001083707819 */ /* 0x000fe400000006ff */
[----:B------:R-:W-:-:S02]  /*1fb0*/  SHF.R.U64 R113, R128, 0x10, R129 ;  /* 0x0000001080717819 */ /* 0x000fc40000001281 */
[----:B------:R-:W-:Y:S02]  /*1fc0*/  SHF.L.U32 R168, R128, 0x10, RZ ;  /* 0x0000001080a87819 */ /* 0x000fe400000006ff */
[----:B------:R-:W-:Y:S02]  /*1fd0*/  SHF.R.U32.HI R128, RZ, 0x10, R129 ;  /* 0x00000010ff807819 */ /* 0x000fe40000011681 */
[----:B------:R-:W-:Y:S01]  /*1fe0*/  SHF.L.U32 R190, R129, 0x10, RZ ;  /* 0x0000001081be7819 */ /* 0x000fe200000006ff */
[----:B------:R-:W-:Y:S01]  /*1ff0*/  FADD.FTZ R175, -R127, R112 ;  /* 0x000000707faf7221 */ /* 0x000fe20000010100 */
[C---:B------:R-:W-:Y:S02]  /*2000*/  SHF.R.U64 R129, R152.reuse, 0x10, R153 ;  /* 0x0000001098817819 */ /* 0x040fe40000001299 */
[----:B------:R-:W-:Y:S02]  /*2010*/  SHF.L.U32 R170, R152, 0x10, RZ ;  /* 0x0000001098aa7819 */ /* 0x000fe400000006ff */
[----:B------:R-:W-:-:S02]  /*2020*/  SHF.L.U32 R152, R113, 0x10, RZ ;  /* 0x0000001071987819 */ /* 0x000fc400000006ff */
[C-C-:B------:R-:W-:Y:S02]  /*2030*/  SHF.R.U64 R112, R116.reuse, 0x10, R117.reuse ;  /* 0x0000001074707819 */ /* 0x140fe40000001275 */
[----:B------:R-:W-:Y:S01]  /*2040*/  SHF.L.U32 R113, R116, 0x10, RZ ;  /* 0x0000001074717819 */ /* 0x000fe200000006ff */
[----:B------:R-:W-:Y:S01]  /*2050*/  FADD.FTZ R193, -R127, R136 ;  /* 0x000000887fc17221 */ /* 0x000fe20000010100 */
[----:B------:R-:W-:Y:S01]  /*2060*/  SHF.L.U32 R202, R159, 0x10, RZ ;  /* 0x000000109fca7819 */ /* 0x000fe200000006ff */
[C---:B------:R-:W-:Y:S01]  /*2070*/  FADD.FTZ R171, -R127.reuse, R152 ;  /* 0x000000987fab7221 */ /* 0x040fe20000010100 */
[----:B------:R-:W-:Y:S01]  /*2080*/  SHF.L.U32 R116, R112, 0x10, RZ ;  /* 0x0000001070747819 */ /* 0x000fe200000006ff */
[----:B------:R-:W-:Y:S01]  /*2090*/  FMUL.FTZ R210, R76, R113 ;  /* 0x000000714cd27220 */ /* 0x000fe20000410000 */
[----:B-----5:R-:W-:Y:S01]  /*20a0*/  FMUL.FTZ R152, R134, R193 ;  /* 0x000000c186987220 */ /* 0x020fe20000410000 */
[----:B------:R-:W-:Y:S01]  /*20b0*/  SHF.R.U32.HI R223, RZ, 0x10, R117 ;  /* 0x00000010ffdf7819 */ /* 0x000fe20000011675 */
[----:B------:R-:W-:Y:S01]  /*20c0*/  FADD.FTZ R136, -R127, R202 ;  /* 0x000000ca7f887221 */ /* 0x000fe20000010100 */
[----:B------:R-:W-:Y:S01]  /*20d0*/  SHF.L.U32 R117, R117, 0x10, RZ ;  /* 0x0000001075757819 */ /* 0x000fe200000006ff */
[----:B------:R-:W-:Y:S01]  /*20e0*/  FMUL.FTZ R203, R77, R116 ;  /* 0x000000744dcb7220 */ /* 0x000fe20000410000 */
[----:B------:R-:W-:-:S02]  /*20f0*/  SHF.L.U32 R132, R132, 0x10, RZ ;  /* 0x0000001084847819 */ /* 0x000fc400000006ff */
[C-C-:B------:R-:W-:Y:S02]  /*2100*/  SHF.R.U64 R212, R104.reuse, 0x10, R105.reuse ;  /* 0x0000001068d47819 */ /* 0x140fe40000001269 */
[----:B------:R-:W-:Y:S01]  /*2110*/  SHF.L.U32 R225, R104, 0x10, RZ ;  /* 0x0000001068e17819 */ /* 0x000fe200000006ff */
[----:B------:R-:W-:Y:S01]  /*2120*/  FADD.FTZ R104, RZ, R210 ;  /* 0x000000d2ff687221 */ /* 0x000fe20000010000 */
[----:B------:R-:W-:Y:S01]  /*2130*/  SHF.R.U32.HI R211, RZ, 0x10, R105 ;  /* 0x00000010ffd37819 */ /* 0x000fe20000011669 */
[----:B------:R-:W-:Y:S01]  /*2140*/  FADD.FTZ R177, -R127, R160 ;  /* 0x000000a07fb17221 */ /* 0x000fe20000010100 */
[----:B------:R-:W-:Y:S01]  /*2150*/  SHF.L.U32 R224, R105, 0x10, RZ ;  /* 0x0000001069e07819 */ /* 0x000fe200000006ff */
[----:B------:R-:W-:Y:S01]  /*2160*/  FMUL.FTZ R202, R134, R175 ;  /* 0x000000af86ca7220 */ /* 0x000fe20000410000 */
        /* <DEDUP_REMOVED lines=30> */
[----:B------:R-:W-:Y:S02]  /*2350*/  SHF.R.U32.HI R221, RZ, 0x10, R119 ;  /* 0x00000010ffdd7819 */ /* 0x000fe40000011677 */
[----:B------:R-:W-:-:S02]  /*2360*/  SHF.L.U32 R234, R119, 0x10, RZ ;  /* 0x0000001077ea7819 */ /* 0x000fc400000006ff */
[----:B------:R-:W-:Y:S01]  /*2370*/  SHF.L.U32 R227, R106, 0x10, RZ ;  /* 0x000000106ae37819 */ /* 0x000fe200000006ff */
[----:B------:R-:W-:Y:S01]  /*2380*/  FADD.FTZ R106, R107, R208 ;  /* 0x000000d06b6a7221 */ /* 0x000fe20000010000 */
[----:B------:R-:W-:Y:S01]  /*2390*/  SHF.L.U32 R192, R135, 0x10, RZ ;  /* 0x0000001087c07819 */ /* 0x000fe200000006ff */
[----:B------:R-:W-:Y:S01]  /*23a0*/  FADD.FTZ R173, -R127, R162 ;  /* 0x000000a27fad7221 */ /* 0x000fe20000010100 */
[----:B------:R-:W-:Y:S01]  /*23b0*/  FMUL.FTZ R194, R134, R194 ;  /* 0x000000c286c27220 */ /* 0x000fe20000410000 */
[----:B------:R-:W-:Y:S01]  /*23c0*/  FFMA.FTZ R105, R201, R208, R104 ;  /* 0x000000d0c9697223 */ /* 0x000fe20000010068 */
[----:B------:R-:W-:Y:S01]  /*23d0*/  SHF.L.U32 R221, R221, 0x10, RZ ;  /* 0x00000010dddd7819 */ /* 0x000fe200000006ff */
[C---:B------:R-:W-:Y:S01]  /*23e0*/  FADD.FTZ R133, -R127.reuse, R200 ;  /* 0x000000c87f857221 */ /* 0x040fe20000010100 */
        /* <DEDUP_REMOVED lines=19> */
[----:B------:R-:W-:Y:S01]  /*2520*/  SHF.L.U32 R196, R156, 0x10, RZ ;  /* 0x000000109cc47819 */ /* 0x000fe200000006ff */
[----:B------:R-:W-:Y:S01]  /*2530*/  FMUL.FTZ R177, R85, R220 ;  /* 0x000000dc55b17220 */ /* 0x000fe20000410000 */
[----:B------:R-:W-:Y:S01]  /*2540*/  SHF.R.U32.HI R219, RZ, 0x10, R115 ;  /* 0x00000010ffdb7819 */ /* 0x000fe20000011673 */
[----:B------:R-:W-:Y:S01]  /*2550*/  FADD.FTZ R106, R107, R206 ;  /* 0x000000ce6b6a7221 */ /* 0x000fe20000010000 */
[----:B------:R-:W-:Y:S01]  /*2560*/  SHF.L.U32 R232, R115, 0x10, RZ ;  /* 0x0000001073e87819 */ /* 0x000fe200000006ff */
[----:B------:R-:W-:Y:S01]  /*2570*/  FMUL.FTZ R176, R134, R176 ;  /* 0x000000b086b07220 */ /* 0x000fe20000410000 */
[----:B------:R-:W-:Y:S01]  /*2580*/  SHF.R.U32.HI R163, RZ, 0x10, R153 ;  /* 0x00000010ffa37819 */ /* 0x000fe20000011699 */
[----:B------:R-:W-:Y:S01]  /*2590*/  FFMA.FTZ R105, R197, R206, R104 ;  /* 0x000000cec5697223 */ /* 0x000fe20000010068 */
[----:B------:R-:W-:Y:S01]  /*25a0*/  SHF.L.U32 R172, R153, 0x10, RZ ;  /* 0x0000001099ac7819 */ /* 0x000fe200000006ff */
[----:B------:R-:W-:Y:S01]  /*25b0*/  FADD.FTZ R153, -R127, R166 ;  /* 0x000000a67f997221 */ /* 0x000fe20000010100 */
[----:B------:R-:W-:-:S02]  /*25c0*/  SHF.R.U64 R165, R156, 0x10, R157 ;  /* 0x000000109ca57819 */ /* 0x000fc4000000129d */
[----:B------:R-:W-:Y:S02]  /*25d0*/  SHF.R.U32.HI R156, RZ, 0x10, R157 ;  /* 0x00000010ff9c7819 */ /* 0x000fe4000001169d */
[--C-:B------:R-:W-:Y:S01]  /*25e0*/  SHF.R.U64 R157, R158, 0x10, R159.reuse ;  /* 0x000000109e9d7819 */ /* 0x100fe2000000129f */
[----:B------:R-:W-:Y:S01]  /*25f0*/  FMUL.FTZ R205, R86, R232 ;  /* 0x000000e856cd7220 */ /* 0x000fe20000410000 */
[----:B------:R-:W-:Y:S01]  /*2600*/  SHF.R.U32.HI R158, RZ, 0x10, R159 ;  /* 0x00000010ff9e7819 */ /* 0x000fe2000001169f */
[----:B------:R-:W-:Y:S01]  /*2610*/  FADD.FTZ R159, -R127, R196 ;  /* 0x000000c47f9f7221 */ /* 0x000fe20000010100 */
[----:B------:R-:W-:Y:S01]  /*2620*/  SHF.L.U32 R219, R219, 0x10, RZ ;  /* 0x00000010dbdb7819 */ /* 0x000fe200000006ff */
        /* <DEDUP_REMOVED lines=18> */
[----:B------:R-:W-:Y:S01]  /*2750*/  FADD.FTZ R168, -R127, R170 ;  /* 0x000000aa7fa87221 */ /* 0x000fe20000010100 */
[----:B------:R-:W-:Y:S01]  /*2760*/  SHF.R.U32.HI R217, RZ, 0x10, R111 ;  /* 0x00000010ffd97819 */ /* 0x000fe2000001166f */
[----:B------:R-:W-:Y:S01]  /*2770*/  FMUL.FTZ R170, R89, R218 ;  /* 0x000000da59aa7220 */ /* 0x000fe20000410000 */
[----:B------:R-:W-:Y:S01]  /*2780*/  SHF.L.U32 R230, R111, 0x10, RZ ;  /* 0x000000106fe67819 */ /* 0x000fe200000006ff */
[----:B------:R-:W-:Y:S01]  /*2790*/  FADD.FTZ R105, R106, R163 ;  /* 0x000000a36a697221 */ /* 0x000fe20000010000 */
[----:B------:R-:W-:Y:S01]  /*27a0*/  SHF.L.U32 R128, R128, 0x10, RZ ;  /* 0x0000001080807819 */ /* 0x000fe200000006ff */
[----:B------:R-:W-:Y:S01]  /*27b0*/  FADD.FTZ R190, -R127, R190 ;  /* 0x000000be7fbe7221 */ /* 0x000fe20000010100 */
[----:B------:R-:W-:Y:S01]  /*27c0*/  FMUL.FTZ R171, R134, R171 ;  /* 0x000000ab86ab7220 */ /* 0x000fe20000410000 */
[----:B------:R-:W-:Y:S01]  /*27d0*/  FFMA.FTZ R104, R167, R163, R104 ;  /* 0x000000a3a7687223 */ /* 0x000fe20000010068 */
[----:B------:R-:W-:Y:S01]  /*27e0*/  FADD.FTZ R135, -R127, R164 ;  /* 0x000000a47f877221 */ /* 0x000fe20000010100 */
[----:B------:R-:W-:Y:S01]  /*27f0*/  SHF.L.U32 R217, R217, 0x10, RZ ;  /* 0x00000010d9d97819 */ /* 0x000fe200000006ff */
[----:B------:R-:W-:Y:S01]  /*2800*/  FMUL.FTZ R164, R90, R230 ;  /* 0x000000e65aa47220 */ /* 0x000fe20000410000 */
[----:B------:R-:W-:Y:S01]  /*2810*/  FADD.FTZ R105, R105, R170 ;  /* 0x000000aa69697221 */ /* 0x000fe20000010000 */
[----:B------:R-:W-:Y:S01]  /*2820*/  FADD.FTZ R183, -R127, R128 ;  /* 0x000000807fb77221 */ /* 0x000fe20000010100 */
        /* <DEDUP_REMOVED lines=8> */
[----:B------:R-:W-:Y:S01]  /*28b0*/  FMUL.FTZ R183, R134, R183 ;  /* 0x000000b786b77220 */ /* 0x000fe20000410000 */
[----:B------:R-:W-:Y:S01]  /*28c0*/  FFMA.FTZ R104, R190, R164, R107 ;  /* 0x000000a4be687223 */ /* 0x000fe2000001006b */
[----:B------:R-:W-:Y:S01]  /*28d0*/  SHF.L.U32 R154, R165, 0x10, RZ ;  /* 0x00000010a59a7819 */ /* 0x000fe200000006ff */
[----:B------:R-:W-:Y:S01]  /*28e0*/  FADD.FTZ R106, R105, R172 ;  /* 0x000000ac696a7221 */ /* 0x000fe20000010000 */
[----:B------:R-:W-:Y:S01]  /*28f0*/  SHF.L.U32 R216, R216, 0x10, RZ ;  /* 0x00000010d8d87819 */ /* 0x000fe200000006ff */
        /* <DEDUP_REMOVED lines=11> */
[----:B------:R-:W-:Y:S01]  /*29b0*/  FADD.FTZ R129, -R127, R166 ;  /* 0x000000a67f817221 */ /* 0x000fe20000010100 */
        /* <DEDUP_REMOVED lines=79> */
.L_x_3057:
        /* <DEDUP_REMOVED lines=37> */
.L_x_3059:
[----:B------:R-:W-:Y:S05]  /*3100*/  BSYNC.RECONVERGENT B0 ;  /* 0x0000000000007941 */ /* 0x000fea0003800200 */
.L_x_3058:
[----:B------:R-:W2:Y:S04]  /*3110*/  LDL.LU R252, [R1+0x60] ;  /* 0x0000600001fc7983 */ /* 0x000ea80000300800 */
[----:B------:R-:W3:Y:S04]  /*3120*/  LDL.LU R251, [R1+0x5c] ;  /* 0x00005c0001fb7983 */ /* 0x000ee80000300800 */
[----:B------:R-:W4:Y:S04]  /*3130*/  LDL.LU R250, [R1+0x58] ;  /* 0x0000580001fa7983 */ /* 0x000f280000300800 */
        /* <DEDUP_REMOVED lines=61> */
[----:B------:R-:W-:-:S02]  /*3510*/  UIADD3 UR6, UPT, UPT, UR4, 0x7070, URZ ;  /* 0x0000707004067890 */ /* 0x000fc4000fffe0ff */
[----:B------:R-:W-:-:S05]  /*3520*/  @!UP1 UIADD3 UR6, UPT, UPT, UR4, 0x7030, URZ ;  /* 0x0000703004069890 */ /* 0x000fca000fffe0ff */
[----:B------:R-:W1:Y:S04]  /*3530*/  LDS.128 R112, [UR5] ;  /* 0x00000005ff707984 */ /* 0x000e680008000c00 */
[----:B------:R-:W1:Y:S01]  /*3540*/  LDS.128 R116, [UR6] ;  /* 0x00000006ff747984 */ /* 0x000e620008000c00 */
        /* <DEDUP_REMOVED lines=18> */
[----:B------:R-:W-:Y:S01]  /*3670*/  FSEL R104, R104, RZ, !P2 ;  /* 0x000000ff68687208 */ /* 0x000fe20005000000 */
[----:B--2---:R-:W-:Y:S01]  /*3680*/  FADD.FTZ R252, R211, R252 ;  /* 0x000000fcd3fc7221 */ /* 0x004fe20000010000 */
[----:B---3--:R-:W-:Y:S01]  /*3690*/  FADD.FTZ R251, R224, R251 ;  /* 0x000000fbe0fb7221 */ /* 0x008fe20000010000 */
[----:B----4-:R-:W-:Y:S01]  /*36a0*/  FADD.FTZ R250, R212, R250 ;  /* 0x000000fad4fa7221 */ /* 0x010fe20000010000 */
[----:B-----5:R-:W-:-:S05]  /*36b0*/  FADD.FTZ R249, R213, R249 ;  /* 0x000000f9d5f97221 */ /* 0x020fca0000010000 */
[----:B------:R0:W-:Y:S04]  /*36c0*/  STL [R1+0x64], R249 ;  /* 0x000064f901007387 */ /* 0x0001e80000100800 */
[----:B------:R0:W-:Y:S04]  /*36d0*/  STL [R1+0x58], R250 ;  /* 0x000058fa01007387 */ /* 0x0001e80000100800 */
        /* <DEDUP_REMOVED lines=13> */
[C-C-:B------:R-:W-:Y:S01]  /*37b0*/  FFMA.FTZ R197, R105.reuse, R197, R104.reuse ;  /* 0x000000c569c57223 */ /* 0x140fe20000010068 */
[----:B------:R-:W-:Y:S01]  /*37c0*/  FMUL.FTZ R201, R134, R201 ;  /* 0x000000c986c97220 */ /* 0x000fe20000410000 */
[----:B------:R-:W-:Y:S01]  /*37d0*/  FADD.FTZ R195, -R194, R195 ;  /* 0x000000c3c2c37221 */ /* 0x000fe20000010100 */
[--C-:B------:R-:W-:Y:S01]  /*37e0*/  FFMA.FTZ R119, R105, R190, R104.reuse ;  /* 0x000000be69777223 */ /* 0x100fe20000010068 */
[C---:B------:R-:W-:Y:S01]  /*37f0*/  FMUL.FTZ R207, R134.reuse, R207 ;  /* 0x000000cf86cf7220 */ /* 0x040fe20000410000 */
[----:B------:R-:W-:Y:S01]  /*3800*/  FMUL.FTZ R194, R201, R130 ;  /* 0x00000082c9c27220 */ /* 0x000fe20000410000 */
[C---:B------:R-:W-:Y:S01]  /*3810*/  FMUL.FTZ R193, R134.reuse, R193 ;  /* 0x000000c186c17220 */ /* 0x040fe20000410000 */
[C-C-:B------:R-:W-:Y:S01]  /*3820*/  FFMA.FTZ R107, R105.reuse, R152, R104.reuse ;  /* 0x00000098696b7223 */ /* 0x140fe20000010068 */
[----:B------:R-:W-:Y:S01]  /*3830*/  FFMA.FTZ R201, R105, R183, R104 ;  /* 0x000000b769c97223 */ /* 0x000fe20000010068 */
[----:B------:R-:W-:Y:S01]  /*3840*/  FADD.FTZ R197, -R197, R206 ;  /* 0x000000cec5c57221 */ /* 0x000fe20000010100 */
[----:B------:R-:W-:Y:S01]  /*3850*/  FADD.FTZ R119, -R119, R164 ;  /* 0x000000a477777221 */ /* 0x000fe20000010100 */
[C-C-:B------:R-:W-:Y:S01]  /*3860*/  FFMA.FTZ R204, R105.reuse, R204, R104.reuse ;  /* 0x000000cc69cc7223 */ /* 0x140fe20000010068 */
[--C-:B------:R-:W-:Y:S01]  /*3870*/  FFMA.FTZ R198, R105, R198, R104.reuse ;  /* 0x000000c669c67223 */ /* 0x100fe20000010068 */
[-C--:B------:R-:W-:Y:S01]  /*3880*/  FMUL.FTZ R192, R207, R130.reuse ;  /* 0x00000082cfc07220 */ /* 0x080fe20000410000 */
[----:B------:R-:W-:Y:S01]  /*3890*/  FMUL.FTZ R193, R193, R130 ;  /* 0x00000082c1c17220 */ /* 0x000fe20000410000 */
[C-C-:B------:R-:W-:Y:S01]  /*38a0*/  FFMA.FTZ R196, R105.reuse, R196, R104.reuse ;  /* 0x000000c469c47223 */ /* 0x140fe20000010068 */
[----:B------:R-:W-:Y:S01]  /*38b0*/  FFMA.FTZ R174, R105, R174, R104 ;  /* 0x000000ae69ae7223 */ /* 0x000fe20000010068 */
[----:B------:R-:W-:Y:S01]  /*38c0*/  FADD.FTZ R107, -R107, R210 ;  /* 0x000000d26b6b7221 */ /* 0x000fe20000010100 */
[----:B------:R-:W-:Y:S01]  /*38d0*/  FADD.FTZ R201, -R201, R172 ;  /* 0x000000acc9c97221 */ /* 0x000fe20000010100 */
[C-C-:B------:R-:W-:Y:S01]  /*38e0*/  FFMA.FTZ R202, R105.reuse, R202, R104.reuse ;  /* 0x000000ca69ca7223 */ /* 0x140fe20000010068 */
[C---:B------:R-:W-:Y:S01]  /*38f0*/  FMUL.FTZ R197, R134.reuse, R197 ;  /* 0x000000c586c57220 */ /* 0x040fe20000410000 */
[--C-:B------:R-:W-:Y:S01]  /*3900*/  FFMA.FTZ R152, R105, R167, R104.reuse ;  /* 0x000000a769987223 */ /* 0x100fe20000010068 */
[----:B------:R-:W-:Y:S01]  /*3910*/  FMUL.FTZ R119, R134, R119 ;  /* 0x0000007786777220 */ /* 0x000fe20000410000 */
[----:B------:R-:W-:Y:S01]  /*3920*/  FADD.FTZ R209, -R204, R209 ;  /* 0x000000d1ccd17221 */ /* 0x000fe20000010100 */
[----:B------:R-:W-:Y:S01]  /*3930*/  FADD.FTZ R199, -R198, R199 ;  /* 0x000000c7c6c77221 */ /* 0x000fe20000010100 */
[----:B------:R-:W-:Y:S01]  /*3940*/  FMUL.FTZ R113, R54, R192 ;  /* 0x000000c036717220 */ /* 0x000fe20000410000 */
[----:B------:R-:W-:Y:S01]  /*3950*/  FMUL.FTZ R116, R55, R193 ;  /* 0x000000c137747220 */ /* 0x000fe20000410000 */
[----:B------:R-:W-:Y:S01]  /*3960*/  FADD.FTZ R205, -R196, R205 ;  /* 0x000000cdc4cd7221 */ /* 0x000fe20000010100 */
[----:B------:R-:W-:Y:S01]  /*3970*/  FADD.FTZ R117, -R174, R175 ;  /* 0x000000afae757221 */ /* 0x000fe20000010100 */
[C-C-:B------:R-:W-:Y:S01]  /*3980*/  FFMA.FTZ R162, R105.reuse, R162, R104.reuse ;  /* 0x000000a269a27223 */ /* 0x140fe20000010068 */
[C---:B------:R-:W-:Y:S01]  /*3990*/  FMUL.FTZ R107, R134.reuse, R107 ;  /* 0x0000006b866b7220 */ /* 0x040fe20000410000 */
[--C-:B------:R-:W-:Y:S01]  /*39a0*/  FFMA.FTZ R118, R105, R176, R104.reuse ;  /* 0x000000b069767223 */ /* 0x100fe20000010068 */
[----:B------:R-:W-:Y:S01]  /*39b0*/  FMUL.FTZ R201, R134, R201 ;  /* 0x000000c986c97220 */ /* 0x000fe20000410000 */
[----:B------:R-:W-:Y:S01]  /*39c0*/  FADD.FTZ R203, -R202, R203 ;  /* 0x000000cbcacb7221 */ /* 0x000fe20000010100 */
[-C--:B------:R-:W-:Y:S01]  /*39d0*/  FMUL.FTZ R176, R197, R130.reuse ;  /* 0x00000082c5b07220 */ /* 0x080fe20000410000 */
[----:B------:R-:W-:Y:S01]  /*39e0*/  FADD.FTZ R197, -R152, R163 ;  /* 0x000000a398c57221 */ /* 0x000fe20000010100 */
[----:B------:R-:W-:Y:S01]  /*39f0*/  FMUL.FTZ R164, R119, R130 ;  /* 0x0000008277a47220 */ /* 0x000fe20000410000 */
[C---:B------:R-:W-:Y:S01]  /*3a00*/  FMUL.FTZ R209, R134.reuse, R209 ;  /* 0x000000d186d17220 */ /* 0x040fe20000410000 */
[C---:B------:R-:W-:Y:S01]  /*3a10*/  FMUL.FTZ R109, R134.reuse, R199 ;  /* 0x000000c7866d7220 */ /* 0x040fe20000410000 */
[C---:B------:R-:W-:Y:S01]  /*3a20*/  FMUL.FTZ R205, R134.reuse, R205 ;  /* 0x000000cd86cd7220 */ /* 0x040fe20000410000 */
[----:B------:R-:W-:Y:S01]  /*3a30*/  FMUL.FTZ R163, R134, R117 ;  /* 0x0000007586a37220 */ /* 0x000fe20000410000 */
[--C-:B------:R-:W-:Y:S01]  /*3a40*/  FFMA.FTZ R168, R105, R168, R104.reuse ;  /* 0x000000a869a87223 */ /* 0x100fe20000010068 */
[----:B------:R-:W-:Y:S01]  /*3a50*/  FADD.FTZ R119, -R162, R161 ;  /* 0x000000a1a2777221 */ /* 0x000fe20000010100 */
[-C--:B------:R-:W-:Y:S01]  /*3a60*/  FMUL.FTZ R106, R107, R130.reuse ;  /* 0x000000826b6a7220 */ /* 0x080fe20000410000 */
[C---:B------:R-:W-:Y:S01]  /*3a70*/  FMUL.FTZ R195, R134.reuse, R195 ;  /* 0x000000c386c37220 */ /* 0x040fe20000410000 */
[----:B------:R-:W-:Y:S01]  /*3a80*/  FMUL.FTZ R161, R201, R130 ;  /* 0x00000082c9a17220 */ /* 0x000fe20000410000 */
[----:B------:R-:W-:Y:S01]  /*3a90*/  FMUL.FTZ R107, R134, R203 ;  /* 0x000000cb866b7220 */ /* 0x000fe20000410000 */
[----:B------:R-:W-:Y:S01]  /*3aa0*/  F2F.BF16.F32 R113, R113 ;  /* 0x0000007100717304 */ /* 0x000fe20000202000 */
[----:B------:R-:W-:Y:S01]  /*3ab0*/  FADD.FTZ R177, -R118, R177 ;  /* 0x000000b176b17221 */ /* 0x000fe20000010100 */
[----:B------:R-:W-:Y:S01]  /*3ac0*/  FFMA.FTZ R171, R105, R171, R104 ;  /* 0x000000ab69ab7223 */ /* 0x000fe20000010068 */
[----:B------:R-:W-:Y:S01]  /*3ad0*/  FMUL.FTZ R118, R56, R176 ;  /* 0x000000b038767220 */ /* 0x000fe20000410000 */
[-C--:B------:R-:W-:Y:S01]  /*3ae0*/  FMUL.FTZ R108, R209, R130.reuse ;  /* 0x00000082d16c7220 */ /* 0x080fe20000410000 */
[-C--:B------:R-:W-:Y:S01]  /*3af0*/  FMUL.FTZ R109, R109, R130.reuse ;  /* 0x000000826d6d7220 */ /* 0x080fe20000410000 */
[-C--:B------:R-:W-:Y:S01]  /*3b00*/  FMUL.FTZ R167, R205, R130.reuse ;  /* 0x00000082cda77220 */ /* 0x080fe20000410000 */
[-C--:B------:R-:W-:Y:S01]  /*3b10*/  FMUL.FTZ R163, R163, R130.reuse ;  /* 0x00000082a3a37220 */ /* 0x080fe20000410000 */
[----:B------:R-:W1:Y:S01]  /*3b20*/  F2F.BF16.F32 R116, R116 ;  /* 0x0000007400747304 */ /* 0x000e620000202000 */
[----:B------:R-:W-:Y:S01]  /*3b30*/  FADD.FTZ R203, -R168, R165 ;  /* 0x000000a5a8cb7221 */ /* 0x000fe20000010100 */
[-C--:B------:R-:W-:Y:S01]  /*3b40*/  FMUL.FTZ R195, R195, R130.reuse ;  /* 0x00000082c3c37220 */ /* 0x080fe20000410000 */
[----:B------:R-:W-:Y:S01]  /*3b50*/  FMUL.FTZ R165, R63, R161 ;  /* 0x000000a13fa57220 */ /* 0x000fe20000410000 */
[----:B------:R-:W-:Y:S01]  /*3b60*/  FMUL.FTZ R107, R107, R130 ;  /* 0x000000826b6b7220 */ /* 0x000fe20000410000 */
[----:B------:R-:W-:Y:S01]  /*3b70*/  FADD.FTZ R183, -R171, R170 ;  /* 0x000000aaabb77221 */ /* 0x000fe20000010100 */
[--C-:B------:R-:W-:Y:S01]  /*3b80*/  FFMA.FTZ R186, R105, R186, R104.reuse ;  /* 0x000000ba69ba7223 */ /* 0x100fe20000010068 */
[----:B------:R-:W-:Y:S01]  /*3b90*/  FMUL.FTZ R177, R134, R177 ;  /* 0x000000b186b17220 */ /* 0x000fe20000410000 */
[----:B------:R2:W-:Y:S01]  /*3ba0*/  F2F.BF16.F32 R175, R118 ;  /* 0x0000007600af7304 */ /* 0x0005e20000202000 */
[----:B------:R-:W-:Y:S01]  /*3bb0*/  FMUL.FTZ R110, R50, R108 ;  /* 0x0000006c326e7220 */ /* 0x000fe20000410000 */
[----:B------:R-:W-:Y:S01]  /*3bc0*/  FMUL.FTZ R111, R51, R109 ;  /* 0x0000006d336f7220 */ /* 0x000fe20000410000 */
[----:B------:R-:W-:Y:S01]  /*3bd0*/  FMUL.FTZ R117, R58, R167 ;  /* 0x000000a73a757220 */ /* 0x000fe20000410000 */
[----:B------:R-:W-:Y:S01]  /*3be0*/  FMUL.FTZ R114, R53, R195 ;  /* 0x000000c335727220 */ /* 0x000fe20000410000 */
[----:B------:R-:W-:Y:S01]  /*3bf0*/  FMUL.FTZ R112, R49, R107 ;  /* 0x0000006b31707220 */ /* 0x000fe20000410000 */
[----:B------:R-:W-:Y:S01]  /*3c00*/  FADD.FTZ R171, -R186, R173 ;  /* 0x000000adbaab7221 */ /* 0x000fe20000010100 */
[----:B------:R-:W-:Y:S01]  /*3c10*/  FMUL.FTZ R162, R177, R130 ;  /* 0x00000082b1a27220 */ /* 0x000fe20000410000 */
[----:B------:R3:W-:Y:S01]  /*3c20*/  F2F.BF16.F32 R201, R165 ;  /* 0x000000a500c97304 */ /* 0x0007e20000202000 */
[----:B--2---:R-:W-:Y:S01]  /*3c30*/  FMUL.FTZ R118, R59, R163 ;  /* 0x000000a33b767220 */ /* 0x004fe20000410000 */
[C-C-:B------:R-:W-:Y:S01]  /*3c40*/  FFMA.FTZ R173, R105.reuse, R159, R104.reuse ;  /* 0x0000009f69ad7223 */ /* 0x140fe20000010068 */
[----:B------:R-:W-:Y:S01]  /*3c50*/  FFMA.FTZ R177, R105, R158, R104 ;  /* 0x0000009e69b17223 */ /* 0x000fe20000010068 */
[----:B------:R-:W-:Y:S01]  /*3c60*/  FMUL.FTZ R197, R134, R197 ;  /* 0x000000c586c57220 */ /* 0x000fe20000410000 */
[----:B------:R-:W2:Y:S01]  /*3c70*/  LDC.64 R158, c[0x0][0x390] ;  /* 0x0000e400ff9e7b82 */ /* 0x000ea20000000a00 */
[----:B------:R-:W-:Y:S01]  /*3c80*/  FMUL.FTZ R199, R52, R194 ;  /* 0x000000c234c77220 */ /* 0x000fe20000410000 */
[----:B------:R-:W-:Y:S01]  /*3c90*/  FMUL.FTZ R152, R62, R164 ;  /* 0x000000a43e987220 */ /* 0x000fe20000410000 */
[----:B------:R-:W-:Y:S01]  /*3ca0*/  F2F.BF16.F32 R110, R110 ;  /* 0x0000006e006e7304 */ /* 0x000fe20000202000 */
[----:B---3--:R-:W-:Y:S01]  /*3cb0*/  FMUL.FTZ R165, R134, R183 ;  /* 0x000000b786a57220 */ /* 0x008fe20000410000 */
[----:B------:R-:W-:Y:S01]  /*3cc0*/  FMUL.FTZ R115, R48, R106 ;  /* 0x0000006a30737220 */ /* 0x000fe20000410000 */
[----:B------:R-:W-:Y:S01]  /*3cd0*/  FADD.FTZ R173, -R173, R154 ;  /* 0x0000009aadad7221 */ /* 0x000fe20000010100 */
[----:B------:R-:W-:Y:S01]  /*3ce0*/  FFMA.FTZ R154, R105, R160, R104 ;  /* 0x000000a0699a7223 */ /* 0x000fe20000010068 */
[-C--:B------:R-:W-:Y:S01]  /*3cf0*/  FMUL.FTZ R165, R165, R130.reuse ;  /* 0x00000082a5a57220 */ /* 0x080fe20000410000 */
[----:B------:R-:W-:Y:S01]  /*3d00*/  FMUL.FTZ R160, R197, R130 ;  /* 0x00000082c5a07220 */ /* 0x000fe20000410000 */
[----:B-1----:R-:W-:Y:S01]  /*3d10*/  PRMT R207, R113, 0x5410, R116 ;  /* 0x0000541071cf7816 */ /* 0x002fe20000000074 */
[----:B------:R-:W1:Y:S01]  /*3d20*/  F2F.BF16.F32 R111, R111 ;  /* 0x0000006f006f7304 */ /* 0x000e620000202000 */
[----:B------:R-:W-:Y:S01]  /*3d30*/  FMUL.FTZ R116, R61, R165 ;  /* 0x000000a53d747220 */ /* 0x000fe20000410000 */
[----:B------:R-:W3:Y:S01]  /*3d40*/  LDC.64 R196, c[0x0][0x468] ;  /* 0x00011a00ffc47b82 */ /* 0x000ee20000000a00 */
[----:B------:R-:W-:Y:S01]  /*3d50*/  FADD.FTZ R155, -R154, R155 ;  /* 0x0000009b9a9b7221 */ /* 0x000fe20000010100 */
[----:B------:R-:W-:Y:S01]  /*3d60*/  FMUL.FTZ R183, R60, R160 ;  /* 0x000000a03cb77220 */ /* 0x000fe20000410000 */
[----:B------:R-:W-:Y:S01]  /*3d70*/  FFMA.FTZ R169, R105, R169, R104 ;  /* 0x000000a969a97223 */ /* 0x000fe20000010068 */
[C---:B------:R-:W-:Y:S01]  /*3d80*/  FMUL.FTZ R171, R134.reuse, R171 ;  /* 0x000000ab86ab7220 */ /* 0x040fe20000410000 */
[----:B------:R-:W-:Y:S01]  /*3d90*/  FADD.FTZ R177, -R177, R156 ;  /* 0x0000009cb1b17221 */ /* 0x000fe20000010100 */
[----:B------:R-:W-:Y:S01]  /*3da0*/  F2F.BF16.F32 R117, R117 ;  /* 0x0000007500757304 */ /* 0x000fe20000202000 */
[----:B------:R-:W-:Y:S01]  /*3db0*/  FADD.FTZ R169, -R169, R166 ;  /* 0x000000a6a9a97221 */ /* 0x000fe20000010100 */
[----:B------:R-:W-:Y:S01]  /*3dc0*/  FFMA.FTZ R166, R105, R157, R104 ;  /* 0x0000009d69a67223 */ /* 0x000fe20000010068 */
[----:B------:R-:W-:-:S02]  /*3dd0*/  FMUL.FTZ R203, R134, R203 ;  /* 0x000000cb86cb7220 */ /* 0x000fc40000410000 */
[----:B------:R-:W-:Y:S01]  /*3de0*/  FMUL.FTZ R169, R134, R169 ;  /* 0x000000a986a97220 */ /* 0x000fe20000410000 */
[----:B------:R-:W-:Y:S01]  /*3df0*/  FADD.FTZ R153, -R166, R153 ;  /* 0x00000099a6997221 */ /* 0x000fe20000010100 */
[----:B-1----:R-:W-:Y:S01]  /*3e00*/  PRMT R209, R110, 0x5410, R111 ;  /* 0x000054106ed17816 */ /* 0x002fe2000000006f */
[----:B------:R-:W1:Y:S01]  /*3e10*/  F2F.BF16.F32 R118, R118 ;  /* 0x0000007600767304 */ /* 0x000e620000202000 */
[----:B------:R-:W-:-:S07]  /*3e20*/  FMUL.FTZ R169, R169, R130 ;  /* 0x00000082a9a97220 */ /* 0x000fce0000410000 */
[----:B------:R-:W4:Y:S08]  /*3e30*/  F2F.BF16.F32 R114, R114 ;  /* 0x0000007200727304 */ /* 0x000f300000202000 */
[----:B------:R-:W5:Y:S01]  /*3e40*/  F2F.BF16.F32 R112, R112 ;  /* 0x0000007000707304 */ /* 0x000f620000202000 */
[----:B-1----:R-:W-:Y:S01]  /*3e50*/  PRMT R205, R117, 0x5410, R118 ;  /* 0x0000541075cd7816 */ /* 0x002fe20000000076 */
[----:B------:R-:W-:-:S06]  /*3e60*/  FMUL.FTZ R117, R134, R119 ;  /* 0x0000007786757220 */ /* 0x000fcc0000410000 */
[----:B------:R1:W0:Y:S01]  /*3e70*/  F2F.BF16.F32 R168, R152 ;  /* 0x0000009800a87304 */ /* 0x0002220000202000 */
[----:B----4-:R-:W-:-:S07]  /*3e80*/  IMAD.WIDE.U32 R110, R114, 0x10000, RZ ;  /* 0x00010000726e7825 */ /* 0x010fce00078e00ff */
[----:B------:R-:W4:Y:S01]  /*3e90*/  F2F.BF16.F32 R199, R199 ;  /* 0x000000c700c77304 */ /* 0x000f220000202000 */
[----:B-1----:R-:W-:Y:S01]  /*3ea0*/  FMUL.FTZ R152, R57, R162 ;  /* 0x000000a239987220 */ /* 0x002fe20000410000 */
[----:B-----5:R-:W-:-:S06]  /*3eb0*/  IMAD.WIDE.U32 R112, R112, 0x10000, RZ ;  /* 0x0001000070707825 */ /* 0x020fcc00078e00ff */
[----:B------:R-:W1:Y:S01]  /*3ec0*/  F2F.BF16.F32 R115, R115 ;  /* 0x0000007300737304 */ /* 0x000e620000202000 */
[----:B0-----:R-:W-:Y:S01]  /*3ed0*/  PRMT R201, R168, 0x5410, R201 ;  /* 0x00005410a8c97816 */ /* 0x001fe200000000c9 */
[----:B------:R-:W-:Y:S01]  /*3ee0*/  FMUL.FTZ R168, R117, R130 ;  /* 0x0000008275a87220 */ /* 0x000fe20000410000 */
[----:B------:R-:W-:-:S05]  /*3ef0*/  LOP3.LUT R117, R207, R111, RZ, 0xfc, !PT ;  /* 0x0000006fcf757212 */ /* 0x000fca00078efcff */
[----:B------:R4:W0:Y:S01]  /*3f00*/  F2F.BF16.F32 R154, R116 ;  /* 0x00000074009a7304 */ /* 0x0008220000202000 */
[----:B------:R-:W-:-:S07]  /*3f10*/  LOP3.LUT R119, R209, R113, RZ, 0xfc, !PT ;  /* 0x00000071d1777212 */ /* 0x000fce00078efcff */
[----:B------:R-:W5:Y:S01]  /*3f20*/  F2F.BF16.F32 R183, R183 ;  /* 0x000000b700b77304 */ /* 0x000f620000202000 */
[----:B----4-:R-:W-:Y:S01]  /*3f30*/  LOP3.LUT R116, R110, R199, RZ, 0xfc, !PT ;  /* 0x000000c76e747212 */ /* 0x010fe200078efcff */
[----:B--2---:R-:W-:Y:S01]  /*3f40*/  IMAD.WIDE.U32 R110, R182, 0x8, R158 ;  /* 0x00000008b66e7825 */ /* 0x004fe200078e009e */
[----:B-1----:R-:W-:-:S03]  /*3f50*/  LOP3.LUT R118, R112, R115, RZ, 0xfc, !PT ;  /* 0x0000007370767212 */ /* 0x002fc600078efcff */
[----:B------:R-:W-:Y:S01]  /*3f60*/  FMUL.FTZ R170, R171, R130 ;  /* 0x00000082abaa7220 */ /* 0x000fe20000410000 */
[----:B------:R-:W-:Y:S01]  /*3f70*/  FMUL.FTZ R172, R66, R169 ;  /* 0x000000a942ac7220 */ /* 0x000fe20000410000 */
[----:B------:R-:W-:Y:S01]  /*3f80*/  FMUL.FTZ R156, R65, R168 ;  /* 0x000000a8419c7220 */ /* 0x000fe20000410000 */
[----:B0-----:R-:W-:Y:S01]  /*3f90*/  IMAD.WIDE.U32 R112, R154, 0x10000, RZ ;  /* 0x000100009a707825 */ /* 0x001fe200078e00ff */
[----:B------:R-:W0:Y:S01]  /*3fa0*/  F2F.BF16.F32 R152, R152 ;  /* 0x0000009800987304 */ /* 0x000e220000202000 */
[----:B------:R-:W2:Y:S02]  /*3fb0*/  LDG.E.64 R110, desc[UR8][R110.64] ;  /* 0x000000086e6e7981 */ /* 0x000ea4000c1e1b00 */
[----:B------:R-:W-:Y:S01]  /*3fc0*/  FMUL.FTZ R171, R134, R153 ;  /* 0x0000009986ab7220 */ /* 0x000fe20000410000 */
[----:B------:R-:W-:Y:S01]  /*3fd0*/  FMUL.FTZ R166, R203, R130 ;  /* 0x00000082cba67220 */ /* 0x000fe20000410000 */
[----:B-----5:R-:W-:Y:S01]  /*3fe0*/  LOP3.LUT R112, R112, R183, RZ, 0xfc, !PT ;  /* 0x000000b770707212 */ /* 0x020fe200078efcff */
[----:B---3--:R-:W-:Y:S01]  /*3ff0*/  IMAD.WIDE.U32 R182, R182, 0x8, R196 ;  /* 0x00000008b6b67825 */ /* 0x008fe200078e00c4 */
[----:B------:R-:W-:Y:S01]  /*4000*/  LOP3.LUT R113, R201, R113, RZ, 0xfc, !PT ;  /* 0x00000071c9717212 */ /* 0x000fe200078efcff */
[----:B------:R-:W-:Y:S02]  /*4010*/  F2F.BF16.F32 R172, R172 ;  /* 0x000000ac00ac7304 */ /* 0x000fe40000202000 */
[----:B0-----:R-:W-:-:S04]  /*4020*/  IMAD.WIDE.U32 R114, R152, 0x10000, RZ ;  /* 0x0001000098727825 */ /* 0x001fc800078e00ff */
[----:B------:R-:W-:Y:S01]  /*4030*/  FMUL.FTZ R171, R171, R130 ;  /* 0x00000082abab7220 */ /* 0x000fe20000410000 */
[----:B------:R-:W-:Y:S01]  /*4040*/  FMUL.FTZ R157, R64, R166 ;  /* 0x000000a6409d7220 */ /* 0x000fe20000410000 */
[----:B------:R-:W-:Y:S01]  /*4050*/  FMUL.FTZ R173, R134, R173 ;  /* 0x000000ad86ad7220 */ /* 0x000fe20000410000 */
[----:B------:R-:W-:Y:S01]  /*4060*/  IMAD.WIDE.U32 R152, R181, 0x8, R158 ;  /* 0x00000008b5987825 */ /* 0x000fe200078e009e */
[----:B------:R-:W-:-:S03]  /*4070*/  LOP3.LUT R114, R114, R175, RZ, 0xfc, !PT ;  /* 0x000000af72727212 */ /* 0x000fc600078efcff */
[----:B------:R-:W-:Y:S01]  /*4080*/  FMUL.FTZ R175, R67, R170 ;  /* 0x000000aa43af7220 */ /* 0x000fe20000410000 */
[C---:B------:R-:W-:Y:S01]  /*4090*/  FMUL.FTZ R201, R134.reuse, R155 ;  /* 0x0000009b86c97220 */ /* 0x040fe20000410000 */
[----:B------:R0:W-:Y:S01]  /*40a0*/  STG.E.64 desc[UR8][R182.64], R118 ;  /* 0x00000076b6007986 */ /* 0x0001e2000c101b08 */
[----:B------:R-:W-:Y:S01]  /*40b0*/  LOP3.LUT R115, R205, R115, RZ, 0xfc, !PT ;  /* 0x00000073cd737212 */ /* 0x000fe200078efcff */
[----:B------:R1:W3:Y:S02]  /*40c0*/  F2F.BF16.F32 R199, R175 ;  /* 0x000000af00c77304 */ /* 0x0002e40000202000 */
[----:B------:R-:W4:Y:S01]  /*40d0*/  LDG.E.64 R152, desc[UR8][R152.64] ;  /* 0x0000000898987981 */ /* 0x000f22000c1e1b00 */
[----:B------:R-:W-:Y:S01]  /*40e0*/  FMUL.FTZ R174, R201, R130 ;  /* 0x00000082c9ae7220 */ /* 0x000fe20000410000 */
[----:B------:R-:W-:Y:S01]  /*40f0*/  FMUL.FTZ R201, R134, R177 ;  /* 0x000000b186c97220 */ /* 0x000fe20000410000 */
[----:B------:R-:W-:-:S04]  /*4100*/  IMAD.WIDE.U32 R154, R180, 0x8, R158 ;  /* 0x00000008b49a7825 */ /* 0x000fc800078e009e */
[----:B------:R-:W-:Y:S01]  /*4110*/  FMUL.FTZ R186, R69, R171 ;  /* 0x000000ab45ba7220 */ /* 0x000fe20000410000 */
[----:B------:R-:W5:Y:S01]  /*4120*/  F2F.BF16.F32 R156, R156 ;  /* 0x0000009c009c7304 */ /* 0x000f620000202000 */
[----:B-1----:R-:W-:Y:S01]  /*4130*/  FMUL.FTZ R175, R201, R130 ;  /* 0x00000082c9af7220 */ /* 0x002fe20000410000 */
[----:B0-----:R-:W-:-:S04]  /*4140*/  IMAD.WIDE.U32 R118, R181, 0x8, R196 ;  /* 0x00000008b5767825 */ /* 0x001fc800078e00c4 */
[----:B------:R-:W-:Y:S01]  /*4150*/  IMAD.WIDE.U32 R180, R180, 0x8, R196 ;  /* 0x00000008b4b47825 */ /* 0x000fe200078e00c4 */
[----:B------:R0:W-:Y:S03]  /*4160*/  STG.E.64 desc[UR8][R118.64], R116 ;  /* 0x0000007476007986 */ /* 0x0001e6000c101b08 */
[----:B------:R-:W-:Y:S01]  /*4170*/  FMUL.FTZ R177, R70, R174 ;  /* 0x000000ae46b17220 */ /* 0x000fe20000410000 */
[----:B------:R-:W-:Y:S01]  /*4180*/  FMUL.FTZ R182, R71, R175 ;  /* 0x000000af47b67220 */ /* 0x000fe20000410000 */
[----:B------:R-:W-:Y:S01]  /*4190*/  F2F.BF16.F32 R157, R157 ;  /* 0x0000009d009d7304 */ /* 0x000fe20000202000 */
[----:B------:R-:W4:Y:S04]  /*41a0*/  LDG.E.64 R154, desc[UR8][R154.64] ;  /* 0x000000089a9a7981 */ /* 0x000f28000c1e1b00 */
[----:B------:R1:W-:Y:S01]  /*41b0*/  STG.E.64 desc[UR8][R180.64], R114 ;  /* 0x00000072b4007986 */ /* 0x0003e2000c101b08 */
[----:B---3--:R-:W-:-:S02]  /*41c0*/  PRMT R199, R172, 0x5410, R199 ;  /* 0x00005410acc77816 */ /* 0x008fc400000000c7 */
[----:B------:R-:W-:Y:S01]  /*41d0*/  F2F.BF16.F32 R186, R186 ;  /* 0x000000ba00ba7304 */ /* 0x000fe20000202000 */
[----:B0-----:R-:W-:-:S07]  /*41e0*/  IMAD.WIDE.U32 R116, R179, 0x8, R158 ;  /* 0x00000008b3747825 */ /* 0x001fce00078e009e */
[----:B------:R-:W-:Y:S01]  /*41f0*/  F2F.BF16.F32 R177, R177 ;  /* 0x000000b100b17304 */ /* 0x000fe20000202000 */
[----:B------:R-:W3:Y:S01]  /*4200*/  LDG.E.64 R116, desc[UR8][R116.64] ;  /* 0x0000000874747981 */ /* 0x000ee2000c1e1b00 */
[----:B-1----:R-:W-:Y:S01]  /*4210*/  FMUL.FTZ R180, R173, R130 ;  /* 0x00000082adb47220 */ /* 0x002fe20000410000 */
[----:B------:R-:W-:-:S04]  /*4220*/  IMAD.WIDE.U32 R114, R179, 0x8, R196 ;  /* 0x00000008b3727825 */ /* 0x000fc800078e00c4 */
[----:B------:R-:W-:Y:S01]  /*4230*/  FMUL.FTZ R172, R68, R180 ;  /* 0x000000b444ac7220 */ /* 0x000fe20000410000 */
[----:B------:R-:W0:Y:S01]  /*4240*/  F2F.BF16.F32 R182, R182 ;  /* 0x000000b600b67304 */ /* 0x000e220000202000 */
[C---:B------:R-:W-:Y:S01]  /*4250*/  IMAD.WIDE.U32 R118, R178.reuse, 0x8, R158 ;  /* 0x00000008b2767825 */ /* 0x040fe200078e009e */
[----:B------:R5:W-:Y:S06]  /*4260*/  STG.E.64 desc[UR8][R114.64], R112 ;  /* 0x0000007072007986 */ /* 0x000bec000c101b08 */
[----:B------:R-:W1:Y:S01]  /*4270*/  F2F.BF16.F32 R173, R172 ;  /* 0x000000ac00ad7304 */ /* 0x000e620000202000 */
[----:B------:R-:W-:-:S04]  /*4280*/  IMAD.WIDE.U32 R178, R178, 0x8, R196 ;  /* 0x00000008b2b27825 */ /* 0x000fc800078e00c4 */
[----:B-----5:R-:W-:Y:S01]  /*4290*/  IMAD.WIDE.U32 R114, R156, 0x10000, RZ ;  /* 0x000100009c727825 */ /* 0x020fe200078e00ff */
[----:B------:R5:W3:Y:S01]  /*42a0*/  LDG.E.64 R112, desc[UR8][R118.64] ;  /* 0x0000000876707981 */ /* 0x000ae2000c1e1b00 */
[----:B0-----:R-:W-:-:S03]  /*42b0*/  PRMT R177, R177, 0x5410, R182 ;  /* 0x00005410b1b17816 */ /* 0x001fc600000000b6 */
[----:B------:R-:W-:Y:S02]  /*42c0*/  LOP3.LUT R115, R199, R115, RZ, 0xfc, !PT ;  /* 0x00000073c7737212 */ /* 0x000fe400078efcff */
[----:B------:R-:W-:Y:S01]  /*42d0*/  LOP3.LUT R114, R114, R157, RZ, 0xfc, !PT ;  /* 0x0000009d72727212 */ /* 0x000fe200078efcff */
[----:B------:R-:W-:-:S04]  /*42e0*/  IMAD.WIDE.U32 R156, R186, 0x10000, RZ ;  /* 0x00010000ba9c7825 */ /* 0x000fc800078e00ff */
[--C-:B-----5:R-:W-:Y:S01]  /*42f0*/  IMAD.WIDE.U32 R118, R137, 0x8, R158.reuse ;  /* 0x0000000889767825 */ /* 0x120fe200078e009e */
[----:B------:R0:W-:Y:S03]  /*4300*/  STG.E.64 desc[UR8][R178.64], R114 ;  /* 0x00000072b2007986 */ /* 0x0001e6000c101b08 */
[----:B------:R-:W-:Y:S02]  /*4310*/  IMAD.WIDE.U32 R158, R126, 0x8, R158 ;  /* 0x000000087e9e7825 */ /* 0x000fe400078e009e */
[----:B------:R-:W5:Y:S01]  /*4320*/  LDG.E.64 R118, desc[UR8][R118.64] ;  /* 0x0000000876767981 */ /* 0x000f62000c1e1b00 */
[----:B0-----:R-:W-:Y:S02]  /*4330*/  LOP3.LUT R115, R177, R157, RZ, 0xfc, !PT ;  /* 0x0000009db1737212 */ /* 0x001fe400078efcff */
[----:B-1----:R-:W-:Y:S01]  /*4340*/  LOP3.LUT R114, R156, R173, RZ, 0xfc, !PT ;  /* 0x000000ad9c727212 */ /* 0x002fe200078efcff */
[----:B------:R-:W-:-:S05]  /*4350*/  IMAD.WIDE.U32 R156, R137, 0x8, R196 ;  /* 0x00000008899c7825 */ /* 0x000fca00078e00c4 */
[----:B------:R0:W-:Y:S04]  /*4360*/  STG.E.64 desc[UR8][R156.64], R114 ;  /* 0x000000729c007986 */ /* 0x0001e8000c101b08 */
[----:B------:R-:W5:Y:S01]  /*4370*/  LDG.E.64 R158, desc[UR8][R158.64] ;  /* 0x000000089e9e7981 */ /* 0x000f62000c1e1b00 */
[C-C-:B------:R-:W-:Y:S01]  /*4380*/  FFMA.FTZ R172, R105.reuse, R135, R104.reuse ;  /* 0x0000008769ac7223 */ /* 0x140fe20000010068 */
[C-C-:B------:R-:W-:Y:S01]  /*4390*/  FFMA.FTZ R136, R105.reuse, R136, R104.reuse ;  /* 0x0000008869887223 */ /* 0x140fe20000010068 */
[----:B------:R-:W-:Y:S02]  /*43a0*/  FFMA.FTZ R135, R105, R129, R104 ;  /* 0x0000008169877223 */ /* 0x000fe40000010068 */
[----:B------:R-:W-:Y:S01]  /*43b0*/  FADD.FTZ R127, -R172, R127 ;  /* 0x0000007fac7f7221 */ /* 0x000fe20000010100 */
[----:B------:R-:W-:Y:S01]  /*43c0*/  FADD.FTZ R131, -R136, R131 ;  /* 0x0000008388837221 */ /* 0x000fe20000010100 */
[----:B------:R-:W-:-:S02]  /*43d0*/  FADD.FTZ R135, -R135, R128 ;  /* 0x0000008087877221 */ /* 0x000fc40000010100 */
[C---:B------:R-:W-:Y:S01]  /*43e0*/  FMUL.FTZ R127, R134.reuse, R127 ;  /* 0x0000007f867f7220 */ /* 0x040fe20000410000 */
[C---:B------:R-:W-:Y:S01]  /*43f0*/  FMUL.FTZ R129, R134.reuse, R131 ;  /* 0x0000008386817220 */ /* 0x040fe20000410000 */
[----:B------:R-:W-:Y:S01]  /*4400*/  FMUL.FTZ R135, R134, R135 ;  /* 0x0000008786877220 */ /* 0x000fe20000410000 */
[----:B------:R-:W-:Y:S01]  /*4410*/  FFMA.FTZ R105, R105, R133, R104 ;  /* 0x0000008569697223 */ /* 0x000fe20000010068 */
[-C--:B------:R-:W-:Y:S01]  /*4420*/  FMUL.FTZ R136, R127, R130.reuse ;  /* 0x000000827f887220 */ /* 0x080fe20000410000 */
[-C--:B------:R-:W-:Y:S01]  /*4430*/  FMUL.FTZ R129, R129, R130.reuse ;  /* 0x0000008281817220 */ /* 0x080fe20000410000 */
[----:B------:R-:W-:Y:S01]  /*4440*/  FMUL.FTZ R128, R135, R130 ;  /* 0x0000008287807220 */ /* 0x000fe20000410000 */
[----:B------:R-:W-:Y:S01]  /*4450*/  FADD.FTZ R105, -R105, R132 ;  /* 0x0000008469697221 */ /* 0x000fe20000010100 */
[----:B------:R-:W-:Y:S01]  /*4460*/  FMUL.FTZ R127, R73, R136 ;  /* 0x00000088497f7220 */ /* 0x000fe20000410000 */
[----:B------:R-:W-:Y:S01]  /*4470*/  FMUL.FTZ R133, R74, R129 ;  /* 0x000000814a857220 */ /* 0x000fe20000410000 */
[----:B------:R-:W-:-:S02]  /*4480*/  FMUL.FTZ R132, R75, R128 ;  /* 0x000000804b847220 */ /* 0x000fc40000410000 */
[----:B0-----:R-:W0:Y:S01]  /*4490*/  F2F.BF16.F32 R115, R127 ;  /* 0x0000007f00737304 */ /* 0x001e220000202000 */
[----:B------:R-:W-:-:S07]  /*44a0*/  FMUL.FTZ R105, R134, R105 ;  /* 0x0000006986697220 */ /* 0x000fce0000410000 */
[----:B------:R-:W-:Y:S08]  /*44b0*/  F2F.BF16.F32 R133, R133 ;  /* 0x0000008500857304 */ /* 0x000ff00000202000 */
[----:B------:R-:W1:Y:S01]  /*44c0*/  F2F.BF16.F32 R132, R132 ;  /* 0x0000008400847304 */ /* 0x000e620000202000 */
[----:B------:R-:W-:Y:S01]  /*44d0*/  FMUL.FTZ R131, R105, R130 ;  /* 0x0000008269837220 */ /* 0x000fe20000410000 */
[----:B0-----:R-:W-:Y:S01]  /*44e0*/  IMAD.WIDE.U32 R104, R115, 0x10000, RZ ;  /* 0x0001000073687825 */ /* 0x001fe200078e00ff */
[----:B-1----:R-:W-:-:S03]  /*44f0*/  PRMT R135, R133, 0x5410, R132 ;  /* 0x0000541085877816 */ /* 0x002fc60000000084 */
[----:B------:R-:W-:-:S04]  /*4500*/  FMUL.FTZ R114, R72, R131 ;  /* 0x0000008348727220 */ /* 0x000fc80000410000 */
[----:B------:R-:W0:Y:S01]  /*4510*/  F2F.BF16.F32 R127, R114 ;  /* 0x00000072007f7304 */ /* 0x000e220000202000 */
[----:B------:R-:W-:Y:S02]  /*4520*/  LOP3.LUT R105, R135, R105, RZ, 0xfc, !PT ;  /* 0x0000006987697212 */ /* 0x000fe400078efcff */
[----:B0-----:R-:W-:Y:S01]  /*4530*/  LOP3.LUT R104, R104, R127, RZ, 0xfc, !PT ;  /* 0x0000007f68687212 */ /* 0x001fe200078efcff */
[----:B------:R-:W-:-:S05]  /*4540*/  IMAD.WIDE.U32 R126, R126, 0x8, R196 ;  /* 0x000000087e7e7825 */ /* 0x000fca00078e00c4 */
[----:B------:R0:W-:Y:S01]  /*4550*/  STG.E.64 desc[UR8][R126.64], R104 ;  /* 0x000000687e007986 */ /* 0x0001e2000c101b08 */
[C-C-:B--2---:R-:W-:Y:S02]  /*4560*/  SHF.R.U64 R130, R110.reuse, 0x10, R111.reuse ;  /* 0x000000106e827819 */ /* 0x144fe4000000126f */
[----:B------:R-:W-:Y:S02]  /*4570*/  SHF.R.U32.HI R172, RZ, 0x10, R111 ;  /* 0x00000010ffac7819 */ /* 0x000fe4000001166f */
[----:B------:R-:W-:Y:S02]  /*4580*/  SHF.L.U32 R111, R111, 0x10, RZ ;  /* 0x000000106f6f7819 */ /* 0x000fe400000006ff */
[----:B------:R-:W-:Y:S02]  /*4590*/  SHF.L.U32 R115, R110, 0x10, RZ ;  /* 0x000000106e737819 */ /* 0x000fe400000006ff */
[----:B------:R-:W-:Y:S01]  /*45a0*/  SHF.L.U32 R110, R130, 0x10, RZ ;  /* 0x00000010826e7819 */ /* 0x000fe200000006ff */
[----:B------:R-:W-:-:S04]  /*45b0*/  FMUL.FTZ R133, R108, R111 ;  /* 0x0000006f6c857220 */ /* 0x000fc80000410000 */
[----:B------:R-:W-:Y:S01]  /*45c0*/  FMUL.FTZ R173, R107, R110 ;  /* 0x0000006e6bad7220 */ /* 0x000fe20000410000 */
[----:B------:R-:W-:Y:S01]  /*45d0*/  SHF.L.U32 R172, R172, 0x10, RZ ;  /* 0x00000010acac7819 */ /* 0x000fe200000006ff */
[----:B------:R-:W-:Y:S01]  /*45e0*/  FMUL.FTZ R132, R106, R115 ;  /* 0x000000736a847220 */ /* 0x000fe20000410000 */
[C---:B----4-:R-:W-:Y:S02]  /*45f0*/  SHF.R.U64 R108, R152.reuse, 0x10, R153 ;  /* 0x00000010986c7819 */ /* 0x050fe40000001299 */
[----:B------:R-:W-:Y:S02]  /*4600*/  SHF.L.U32 R107, R152, 0x10, RZ ;  /* 0x00000010986b7819 */ /* 0x000fe400000006ff */
[----:B------:R-:W-:-:S03]  /*4610*/  SHF.L.U32 R108, R108, 0x10, RZ ;  /* 0x000000106c6c7819 */ /* 0x000fc600000006ff */
[----:B------:R-:W-:Y:S02]  /*4620*/  FMUL.FTZ R106, R194, R107 ;  /* 0x0000006bc26a7220 */ /* 0x000fe40000410000 */
[----:B------:R-:W-:Y:S01]  /*4630*/  FMUL.FTZ R195, R195, R108 ;  /* 0x0000006cc3c37220 */ /* 0x000fe20000410000 */
[----:B------:R-:W-:Y:S01]  /*4640*/  FMUL.FTZ R172, R109, R172 ;  /* 0x000000ac6dac7220 */ /* 0x000fe20000410000 */
[----:B------:R-:W-:Y:S02]  /*4650*/  SHF.L.U32 R109, R153, 0x10, RZ ;  /* 0x00000010996d7819 */ /* 0x000fe400000006ff */
[----:B------:R-:W-:Y:S02]  /*4660*/  SHF.L.U32 R108, R155, 0x10, RZ ;  /* 0x000000109b6c7819 */ /* 0x000fe400000006ff */
[--C-:B------:R-:W-:Y:S02]  /*4670*/  SHF.R.U64 R107, R154, 0x10, R155.reuse ;  /* 0x000000109a6b7819 */ /* 0x100fe4000000129b */
[----:B------:R-:W-:Y:S01]  /*4680*/  SHF.R.U32.HI R155, RZ, 0x10, R155 ;  /* 0x00000010ff9b7819 */ /* 0x000fe2000001169b */
[----:B------:R-:W-:-:S03]  /*4690*/  FMUL.FTZ R115, R167, R108 ;  /* 0x0000006ca7737220 */ /* 0x000fc60000410000 */
[----:B------:R-:W-:Y:S01]  /*46a0*/  SHF.L.U32 R108, R155, 0x10, RZ ;  /* 0x000000109b6c7819 */ /* 0x000fe200000006ff */
[----:B------:R-:W-:-:S04]  /*46b0*/  FMUL.FTZ R192, R192, R109 ;  /* 0x0000006dc0c07220 */ /* 0x000fc80000410000 */
[----:B------:R-:W-:Y:S01]  /*46c0*/  FMUL.FTZ R163, R163, R108 ;  /* 0x0000006ca3a37220 */ /* 0x000fe20000410000 */
[----:B---3--:R-:W-:Y:S02]  /*46d0*/  SHF.L.U32 R109, R117, 0x10, RZ ;  /* 0x00000010756d7819 */ /* 0x008fe400000006ff */
[----:B------:R-:W-:Y:S02]  /*46e0*/  SHF.R.U32.HI R108, RZ, 0x10, R117 ;  /* 0x00000010ff6c7819 */ /* 0x000fe40000011675 */
[----:B------:R-:W-:Y:S01]  /*46f0*/  SHF.R.U32.HI R134, RZ, 0x10, R153 ;  /* 0x00000010ff867819 */ /* 0x000fe20000011699 */
[----:B------:R-:W-:Y:S01]  /*4700*/  FMUL.FTZ R114, R164, R109 ;  /* 0x0000006da4727220 */ /* 0x000fe20000410000 */
[----:B------:R-:W-:Y:S02]  /*4710*/  SHF.L.U32 R108, R108, 0x10, RZ ;  /* 0x000000106c6c7819 */ /* 0x000fe400000006ff */
[----:B------:R-:W-:-:S03]  /*4720*/  SHF.L.U32 R134, R134, 0x10, RZ ;  /* 0x0000001086867819 */ /* 0x000fc600000006ff */
[----:B------:R-:W-:Y:S02]  /*4730*/  FMUL.FTZ R111, R161, R108 ;  /* 0x0000006ca16f7220 */ /* 0x000fe40000410000 */
[----:B------:R-:W-:Y:S01]  /*4740*/  FMUL.FTZ R134, R193, R134 ;  /* 0x00000086c1867220 */ /* 0x000fe20000410000 */
[C-C-:B------:R-:W-:Y:S02]  /*4750*/  SHF.R.U64 R109, R112.reuse, 0x10, R113.reuse ;  /* 0x00000010706d7819 */ /* 0x140fe40000001271 */
[----:B------:R-:W-:Y:S02]  /*4760*/  SHF.R.U32.HI R108, RZ, 0x10, R113 ;  /* 0x00000010ff6c7819 */ /* 0x000fe40000011671 */
[----:B------:R-:W-:Y:S02]  /*4770*/  SHF.L.U32 R109, R109, 0x10, RZ ;  /* 0x000000106d6d7819 */ /* 0x000fe400000006ff */
[----:B------:R-:W-:Y:S02]  /*4780*/  SHF.L.U32 R193, R112, 0x10, RZ ;  /* 0x0000001070c17819 */ /* 0x000fe400000006ff */
[----:B------:R-:W-:Y:S01]  /*4790*/  SHF.L.U32 R112, R113, 0x10, RZ ;  /* 0x0000001071707819 */ /* 0x000fe200000006ff */
[----:B------:R-:W-:Y:S01]  /*47a0*/  FMUL.FTZ R168, R168, R109 ;  /* 0x0000006da8a87220 */ /* 0x000fe20000410000 */
[----:B------:R-:W-:-:S02]  /*47b0*/  SHF.L.U32 R109, R108, 0x10, RZ ;  /* 0x000000106c6d7819 */ /* 0x000fc400000006ff */
[----:B------:R-:W-:Y:S01]  /*47c0*/  SHF.R.U64 R110, R116, 0x10, R117 ;  /* 0x00000010746e7819 */ /* 0x000fe20000001275 */
[----:B------:R-:W-:Y:S01]  /*47d0*/  FMUL.FTZ R113, R169, R112 ;  /* 0x00000070a9717220 */ /* 0x000fe20000410000 */
[C---:B-----5:R-:W-:Y:S02]  /*47e0*/  SHF.R.U64 R108, R118.reuse, 0x10, R119 ;  /* 0x00000010766c7819 */ /* 0x060fe40000001277 */
[----:B------:R-:W-:Y:S01]  /*47f0*/  SHF.L.U32 R179, R118, 0x10, RZ ;  /* 0x0000001076b37819 */ /* 0x000fe200000006ff */
[----:B------:R-:W-:Y:S01]  /*4800*/  FMUL.FTZ R112, R170, R109 ;  /* 0x0000006daa707220 */ /* 0x000fe20000410000 */
[----:B------:R-:W-:Y:S02]  /*4810*/  SHF.L.U32 R108, R108, 0x10, RZ ;  /* 0x000000106c6c7819 */ /* 0x000fe400000006ff */
[----:B------:R-:W-:Y:S02]  /*4820*/  SHF.L.U32 R177, R116, 0x10, RZ ;  /* 0x0000001074b17819 */ /* 0x000fe400000006ff */
[----:B------:R-:W-:-:S02]  /*4830*/  SHF.L.U32 R117, R119, 0x10, RZ ;  /* 0x0000001077757819 */ /* 0x000fc400000006ff */
[----:B------:R-:W-:Y:S01]  /*4840*/  SHF.R.U32.HI R119, RZ, 0x10, R119 ;  /* 0x00000010ff777819 */ /* 0x000fe20000011677 */
[----:B------:R-:W-:Y:S01]  /*4850*/  FMUL.FTZ R179, R180, R179 ;  /* 0x000000b3b4b37220 */ /* 0x000fe20000410000 */
[----:B------:R-:W-:Y:S01]  /*4860*/  FMUL.FTZ R180, R171, R108 ;  /* 0x0000006cabb47220 */ /* 0x000fe20000410000 */
[----:B------:R-:W-:Y:S02]  /*4870*/  SHF.L.U32 R135, R154, 0x10, RZ ;  /* 0x000000109a877819 */ /* 0x000fe400000006ff */
[----:B------:R-:W-:Y:S02]  /*4880*/  SHF.L.U32 R107, R107, 0x10, RZ ;  /* 0x000000106b6b7819 */ /* 0x000fe400000006ff */
[----:B------:R-:W-:Y:S02]  /*4890*/  SHF.L.U32 R110, R110, 0x10, RZ ;  /* 0x000000106e6e7819 */ /* 0x000fe400000006ff */
[--C-:B------:R-:W-:Y:S02]  /*48a0*/  SHF.R.U64 R116, R158, 0x10, R159.reuse ;  /* 0x000000109e747819 */ /* 0x100fe4000000129f */
[----:B------:R-:W-:-:S02]  /*48b0*/  SHF.R.U32.HI R109, RZ, 0x10, R159 ;  /* 0x00000010ff6d7819 */ /* 0x000fc4000001169f */
[----:B------:R-:W-:Y:S02]  /*48c0*/  SHF.L.U32 R108, R119, 0x10, RZ ;  /* 0x00000010776c7819 */ /* 0x000fe400000006ff */
[----:B------:R-:W-:Y:S02]  /*48d0*/  SHF.L.U32 R158, R158, 0x10, RZ ;  /* 0x000000109e9e7819 */ /* 0x000fe400000006ff */
[----:B0-----:R-:W-:Y:S02]  /*48e0*/  SHF.L.U32 R104, R159, 0x10, RZ ;  /* 0x000000109f687819 */ /* 0x001fe400000006ff */
        /* <DEDUP_REMOVED lines=14> */
.L_x_3061:
[C-C-:B------:R-:W-:Y:S01]  /*49d0*/  FFMA.FTZ R204, R105.reuse, R204, R104.reuse ;  /* 0x000000cc69cc7223 */ /* 0x140fe20000010068 */
[C-C-:B------:R-:W-:Y:S01]  /*49e0*/  FFMA.FTZ R176, R105.reuse, R176, R104.reuse ;  /* 0x000000b069b07223 */ /* 0x140fe20000010068 */
[C-C-:B------:R-:W-:Y:S01]  /*49f0*/  FFMA.FTZ R198, R105.reuse, R198, R104.reuse ;  /* 0x000000c669c67223 */ /* 0x140fe20000010068 */
[C-C-:B------:R-:W-:Y:S01]  /*4a00*/  FFMA.FTZ R194, R105.reuse, R194, R104.reuse ;  /* 0x000000c269c27223 */ /* 0x140fe20000010068 */
[----:B------:R-:W-:Y:S01]  /*4a10*/  FADD.FTZ R107, -R204, R209 ;  /* 0x000000d1cc6b7221 */ /* 0x000fe20000010100 */
[----:B------:R-:W-:Y:S01]  /*4a20*/  FADD.FTZ R177, -R176, R177 ;  /* 0x000000b1b0b17221 */ /* 0x000fe20000010100 */
[C-C-:B------:R-:W-:Y:S01]  /*4a30*/  FFMA.FTZ R192, R105.reuse, R192, R104.reuse ;  /* 0x000000c069c07223 */ /* 0x140fe20000010068 */
[C-C-:B------:R-:W-:Y:S01]  /*4a40*/  FFMA.FTZ R196, R105.reuse, R196, R104.reuse ;  /* 0x000000c469c47223 */ /* 0x140fe20000010068 */
[C---:B------:R-:W-:Y:S01]  /*4a50*/  FMUL.FTZ R107, R134.reuse, R107 ;  /* 0x0000006b866b7220 */ /* 0x040fe20000410000 */
[C-C-:B------:R-:W-:Y:S01]  /*4a60*/  FFMA.FTZ R201, R105.reuse, R201, R104.reuse ;  /* 0x000000c969c97223 */ /* 0x140fe20000010068 */
[----:B------:R-:W-:Y:S01]  /*4a70*/  FMUL.FTZ R215, R134, R177 ;  /* 0x000000b186d77220 */ /* 0x000fe20000410000 */
[----:B------:R-:W-:Y:S01]  /*4a80*/  FADD.FTZ R109, -R198, R199 ;  /* 0x000000c7c66d7221 */ /* 0x000fe20000010100 */
[----:B------:R-:W-:Y:S01]  /*4a90*/  FADD.FTZ R195, -R194, R195 ;  /* 0x000000c3c2c37221 */ /* 0x000fe20000010100 */
[----:B------:R-:W-:Y:S01]  /*4aa0*/  FADD.FTZ R115, -R192, R193 ;  /* 0x000000c1c0737221 */ /* 0x000fe20000010100 */
[----:B------:R-:W-:Y:S01]  /*4ab0*/  FADD.FTZ R199, -R196, R205 ;  /* 0x000000cdc4c77221 */ /* 0x000fe20000010100 */
[C-C-:B------:R-:W-:Y:S01]  /*4ac0*/  FFMA.FTZ R174, R105.reuse, R174, R104.reuse ;  /* 0x000000ae69ae7223 */ /* 0x140fe20000010068 */
[----:B------:R1:W-:Y:S01]  /*4ad0*/  F2F.BF16.F32 R111, R107 ;  /* 0x0000006b006f7304 */ /* 0x0003e20000202000 */
[--C-:B------:R-:W-:Y:S01]  /*4ae0*/  FFMA.FTZ R113, R105, R152, R104.reuse ;  /* 0x0000009869717223 */ /* 0x100fe20000010068 */
[----:B------:R-:W-:Y:S01]  /*4af0*/  FMUL.FTZ R176, R107, R130 ;  /* 0x000000826bb07220 */ /* 0x000fe20000410000 */
[----:B------:R-:W-:Y:S01]  /*4b00*/  FFMA.FTZ R200, R105, R200, R104 ;  /* 0x000000c869c87223 */ /* 0x000fe20000010068 */
[----:B------:R-:W-:Y:S01]  /*4b10*/  FADD.FTZ R193, -R201, R208 ;  /* 0x000000d0c9c17221 */ /* 0x000fe20000010100 */
[C---:B------:R-:W-:Y:S01]  /*4b20*/  FMUL.FTZ R109, R134.reuse, R109 ;  /* 0x0000006d866d7220 */ /* 0x040fe20000410000 */
[--C-:B------:R-:W-:Y:S01]  /*4b30*/  FFMA.FTZ R202, R105, R202, R104.reuse ;  /* 0x000000ca69ca7223 */ /* 0x100fe20000010068 */
[C---:B------:R-:W-:Y:S01]  /*4b40*/  FMUL.FTZ R201, R134.reuse, R195 ;  /* 0x000000c386c97220 */ /* 0x040fe20000410000 */
[C---:B------:R-:W-:Y:S01]  /*4b50*/  FMUL.FTZ R115, R134.reuse, R115 ;  /* 0x0000007386737220 */ /* 0x040fe20000410000 */
[-C--:B-1----:R-:W-:Y:S01]  /*4b60*/  FMUL.FTZ R107, R215, R130.reuse ;  /* 0x00000082d76b7220 */ /* 0x082fe20000410000 */
[----:B------:R-:W-:Y:S01]  /*4b70*/  FMUL.FTZ R199, R134, R199 ;  /* 0x000000c786c77220 */ /* 0x000fe20000410000 */
[----:B------:R-:W-:Y:S01]  /*4b80*/  FADD.FTZ R195, -R174, R175 ;  /* 0x000000afaec37221 */ /* 0x000fe20000010100 */
[----:B------:R-:W-:Y:S01]  /*4b90*/  FFMA.FTZ R175, R105, R197, R104 ;  /* 0x000000c569af7223 */ /* 0x000fe20000010068 */
[----:B------:R-:W-:Y:S01]  /*4ba0*/  FADD.FTZ R211, -R113, R210 ;  /* 0x000000d271d37221 */ /* 0x000fe20000010100 */
[----:B------:R-:W-:Y:S01]  /*4bb0*/  FADD.FTZ R117, -R200, R207 ;  /* 0x000000cfc8757221 */ /* 0x000fe20000010100 */
[----:B------:R-:W-:Y:S01]  /*4bc0*/  FMUL.FTZ R114, R57, R107 ;  /* 0x0000006b39727220 */ /* 0x000fe20000410000 */
[----:B------:R1:W2:Y:S01]  /*4bd0*/  F2F.BF16.F32 R113, R109 ;  /* 0x0000006d00717304 */ /* 0x0002a20000202000 */
[----:B------:R-:W-:Y:S01]  /*4be0*/  FADD.FTZ R203, -R202, R203 ;  /* 0x000000cbcacb7221 */ /* 0x000fe20000010100 */
[-C--:B------:R-:W-:Y:S01]  /*4bf0*/  FMUL.FTZ R174, R109, R130.reuse ;  /* 0x000000826dae7220 */ /* 0x080fe20000410000 */
[----:B------:R-:W-:Y:S01]  /*4c00*/  FADD.FTZ R175, -R175, R206 ;  /* 0x000000ceafaf7221 */ /* 0x000fe20000010100 */
[C---:B------:R-:W-:Y:S01]  /*4c10*/  FMUL.FTZ R117, R134.reuse, R117 ;  /* 0x0000007586757220 */ /* 0x040fe20000410000 */
[C-C-:B------:R-:W-:Y:S01]  /*4c20*/  FFMA.FTZ R183, R105.reuse, R183, R104.reuse ;  /* 0x000000b769b77223 */ /* 0x140fe20000010068 */
[C---:B------:R-:W-:Y:S01]  /*4c30*/  FMUL.FTZ R203, R134.reuse, R203 ;  /* 0x000000cb86cb7220 */ /* 0x040fe20000410000 */
[----:B------:R-:W-:Y:S01]  /*4c40*/  FFMA.FTZ R171, R105, R171, R104 ;  /* 0x000000ab69ab7223 */ /* 0x000fe20000010068 */
[----:B------:R3:W-:Y:S01]  /*4c50*/  F2F.BF16.F32 R210, R115 ;  /* 0x0000007300d27304 */ /* 0x0007e20000202000 */
[----:B-1----:R-:W-:Y:S01]  /*4c60*/  FMUL.FTZ R109, R115, R130 ;  /* 0x00000082736d7220 */ /* 0x002fe20000410000 */
[C---:B------:R-:W-:Y:S01]  /*4c70*/  FMUL.FTZ R207, R134.reuse, R175 ;  /* 0x000000af86cf7220 */ /* 0x040fe20000410000 */
[----:B------:R-:W-:Y:S01]  /*4c80*/  FADD.FTZ R183, -R183, R172 ;  /* 0x000000acb7b77221 */ /* 0x000fe20000010100 */
[C---:B------:R-:W-:Y:S01]  /*4c90*/  FMUL.FTZ R211, R134.reuse, R211 ;  /* 0x000000d386d37220 */ /* 0x040fe20000410000 */
[----:B------:R-:W-:Y:S01]  /*4ca0*/  FADD.FTZ R171, -R171, R170 ;  /* 0x000000aaabab7221 */ /* 0x000fe20000010100 */
[--C-:B------:R-:W-:Y:S01]  /*4cb0*/  FFMA.FTZ R186, R105, R186, R104.reuse ;  /* 0x000000ba69ba7223 */ /* 0x100fe20000010068 */
[-C--:B------:R-:W-:Y:S01]  /*4cc0*/  FMUL.FTZ R110, R207, R130.reuse ;  /* 0x00000082cf6e7220 */ /* 0x080fe20000410000 */
[----:B------:R-:W-:Y:S01]  /*4cd0*/  F2F.BF16.F32 R212, R199 ;  /* 0x000000c700d47304 */ /* 0x000fe20000202000 */
[-C--:B---3--:R-:W-:Y:S01]  /*4ce0*/  FMUL.FTZ R115, R199, R130.reuse ;  /* 0x00000082c7737220 */ /* 0x088fe20000410000 */
[C---:B------:R-:W-:Y:S01]  /*4cf0*/  FMUL.FTZ R197, R134.reuse, R195 ;  /* 0x000000c386c57220 */ /* 0x040fe20000410000 */
[C---:B------:R-:W-:Y:S01]  /*4d00*/  FMUL.FTZ R217, R134.reuse, R183 ;  /* 0x000000b786d97220 */ /* 0x040fe20000410000 */
[C---:B------:R-:W-:Y:S01]  /*4d10*/  FMUL.FTZ R183, R134.reuse, R171 ;  /* 0x000000ab86b77220 */ /* 0x040fe20000410000 */
[----:B------:R-:W-:Y:S01]  /*4d20*/  FMUL.FTZ R193, R134, R193 ;  /* 0x000000c186c17220 */ /* 0x000fe20000410000 */
[-C--:B------:R-:W-:Y:S01]  /*4d30*/  FMUL.FTZ R177, R211, R130.reuse ;  /* 0x00000082d3b17220 */ /* 0x080fe20000410000 */
[----:B------:R-:W-:Y:S01]  /*4d40*/  FADD.FTZ R171, -R186, R173 ;  /* 0x000000adbaab7221 */ /* 0x000fe20000010100 */
[----:B------:R1:W-:Y:S01]  /*4d50*/  F2F.BF16.F32 R199, R114 ;  /* 0x0000007200c77304 */ /* 0x0003e20000202000 */
[----:B------:R-:W-:Y:S01]  /*4d60*/  FMUL.FTZ R108, R197, R130 ;  /* 0x00000082c56c7220 */ /* 0x000fe20000410000 */
[C-C-:B------:R-:W-:Y:S01]  /*4d70*/  FFMA.FTZ R162, R105.reuse, R162, R104.reuse ;  /* 0x000000a269a27223 */ /* 0x140fe20000010068 */
[----:B------:R-:W-:Y:S01]  /*4d80*/  FMUL.FTZ R171, R134, R171 ;  /* 0x000000ab86ab7220 */ /* 0x000fe20000410000 */
[--C-:B------:R-:W-:Y:S01]  /*4d90*/  FFMA.FTZ R160, R105, R160, R104.reuse ;  /* 0x000000a069a07223 */ /* 0x100fe20000010068 */
[----:B--2---:R-:W-:Y:S01]  /*4da0*/  PRMT R219, R111, 0x5410, R113 ;  /* 0x000054106fdb7816 */ /* 0x004fe20000000071 */
[----:B------:R-:W-:Y:S01]  /*4db0*/  FADD.FTZ R161, -R162, R161 ;  /* 0x000000a1a2a17221 */ /* 0x000fe20000010100 */
[-C--:B------:R-:W-:Y:S01]  /*4dc0*/  FMUL.FTZ R111, R217, R130.reuse ;  /* 0x00000082d96f7220 */ /* 0x080fe20000410000 */
[----:B------:R2:W3:Y:S01]  /*4dd0*/  F2F.BF16.F32 R119, R117 ;  /* 0x0000007500777304 */ /* 0x0004e20000202000 */
[--C-:B-1----:R-:W-:Y:S01]  /*4de0*/  FFMA.FTZ R114, R105, R167, R104.reuse ;  /* 0x000000a769727223 */ /* 0x102fe20000010068 */
[----:B------:R-:W-:Y:S01]  /*4df0*/  FADD.FTZ R155, -R160, R155 ;  /* 0x0000009ba09b7221 */ /* 0x000fe20000010100 */
[-C--:B------:R-:W-:Y:S01]  /*4e00*/  FMUL.FTZ R116, R201, R130.reuse ;  /* 0x00000082c9747220 */ /* 0x080fe20000410000 */
[----:B------:R-:W-:Y:S01]  /*4e10*/  FMUL.FTZ R175, R203, R130 ;  /* 0x00000082cbaf7220 */ /* 0x000fe20000410000 */
[----:B------:R-:W-:Y:S01]  /*4e20*/  FADD.FTZ R167, -R114, R163 ;  /* 0x000000a372a77221 */ /* 0x000fe20000010100 */
[C-C-:B------:R-:W-:Y:S01]  /*4e30*/  FFMA.FTZ R163, R105.reuse, R169, R104.reuse ;  /* 0x000000a969a37223 */ /* 0x140fe20000010068 */
[----:B------:R-:W-:Y:S01]  /*4e40*/  FFMA.FTZ R114, R105, R168, R104 ;  /* 0x000000a869727223 */ /* 0x000fe20000010068 */
[----:B------:R1:W4:Y:S01]  /*4e50*/  F2F.BF16.F32 R118, R203 ;  /* 0x000000cb00767304 */ /* 0x0003220000202000 */
[----:B------:R-:W-:Y:S01]  /*4e60*/  FMUL.FTZ R167, R134, R167 ;  /* 0x000000a786a77220 */ /* 0x000fe20000410000 */
[----:B------:R-:W-:Y:S01]  /*4e70*/  FADD.FTZ R163, -R163, R166 ;  /* 0x000000a6a3a37221 */ /* 0x000fe20000010100 */
[----:B------:R-:W-:Y:S01]  /*4e80*/  FADD.FTZ R165, -R114, R165 ;  /* 0x000000a572a57221 */ /* 0x000fe20000010100 */
[----:B--2---:R-:W-:Y:S01]  /*4e90*/  FMUL.FTZ R117, R117, R130 ;  /* 0x0000008275757220 */ /* 0x004fe20000410000 */
[----:B------:R-:W-:Y:S01]  /*4ea0*/  FMUL.FTZ R205, R50, R176 ;  /* 0x000000b032cd7220 */ /* 0x000fe20000410000 */
[C---:B------:R-:W-:Y:S01]  /*4eb0*/  FMUL.FTZ R163, R134.reuse, R163 ;  /* 0x000000a386a37220 */ /* 0x040fe20000410000 */
[C---:B------:R-:W-:Y:S01]  /*4ec0*/  FMUL.FTZ R200, R134.reuse, R161 ;  /* 0x000000a186c87220 */ /* 0x040fe20000410000 */
[----:B------:R2:W-:Y:S01]  /*4ed0*/  F2F.BF16.F32 R209, R207 ;  /* 0x000000cf00d17304 */ /* 0x0005e20000202000 */
[----:B-1----:R-:W-:Y:S01]  /*4ee0*/  FMUL.FTZ R203, R51, R174 ;  /* 0x000000ae33cb7220 */ /* 0x002fe20000410000 */
[-C--:B------:R-:W-:Y:S01]  /*4ef0*/  FMUL.FTZ R106, R193, R130.reuse ;  /* 0x00000082c16a7220 */ /* 0x080fe20000410000 */
[----:B------:R-:W-:Y:S01]  /*4f00*/  FMUL.FTZ R198, R134, R155 ;  /* 0x0000009b86c67220 */ /* 0x000fe20000410000 */
[--C-:B------:R-:W-:Y:S01]  /*4f10*/  FFMA.FTZ R159, R105, R159, R104.reuse ;  /* 0x0000009f699f7223 */ /* 0x100fe20000010068 */
[----:B------:R-:W-:Y:S01]  /*4f20*/  FMUL.FTZ R161, R63, R111 ;  /* 0x0000006f3fa17220 */ /* 0x000fe20000410000 */
[----:B------:R-:W-:Y:S01]  /*4f30*/  FMUL.FTZ R113, R163, R130 ;  /* 0x00000082a3717220 */ /* 0x000fe20000410000 */
[----:B------:R-:W-:Y:S01]  /*4f40*/  FMUL.FTZ R204, R54, R117 ;  /* 0x0000007536cc7220 */ /* 0x000fe20000410000 */
[----:B------:R1:W-:Y:S01]  /*4f50*/  F2F.BF16.F32 R152, R201 ;  /* 0x000000c900987304 */ /* 0x0003e20000202000 */
[----:B--2---:R-:W-:Y:S01]  /*4f60*/  FFMA.FTZ R207, R105, R190, R104 ;  /* 0x000000be69cf7223 */ /* 0x004fe20000010068 */
[----:B------:R-:W-:Y:S01]  /*4f70*/  FADD.FTZ R166, -R159, R154 ;  /* 0x0000009a9fa67221 */ /* 0x000fe20000010100 */
[----:B------:R-:W-:Y:S01]  /*4f80*/  FMUL.FTZ R202, R49, R175 ;  /* 0x000000af31ca7220 */ /* 0x000fe20000410000 */
[----:B------:R-:W-:Y:S01]  /*4f90*/  FMUL.FTZ R206, R58, R115 ;  /* 0x000000733ace7220 */ /* 0x000fe20000410000 */
[----:B------:R-:W-:Y:S01]  /*4fa0*/  FADD.FTZ R207, -R207, R164 ;  /* 0x000000a4cfcf7221 */ /* 0x000fe20000010100 */
[----:B------:R-:W-:Y:S01]  /*4fb0*/  FMUL.FTZ R164, R59, R108 ;  /* 0x0000006c3ba47220 */ /* 0x000fe20000410000 */
[----:B------:R-:W-:Y:S01]  /*4fc0*/  FMUL.FTZ R195, R52, R106 ;  /* 0x0000006a34c37220 */ /* 0x000fe20000410000 */
[----:B------:R-:W-:Y:S01]  /*4fd0*/  F2F.BF16.F32 R112, R211 ;  /* 0x000000d300707304 */ /* 0x000fe20000202000 */
[C---:B------:R-:W-:Y:S01]  /*4fe0*/  FMUL.FTZ R207, R134.reuse, R207 ;  /* 0x000000cf86cf7220 */ /* 0x040fe20000410000 */
[----:B-1----:R-:W-:Y:S01]  /*4ff0*/  FMUL.FTZ R201, R55, R109 ;  /* 0x0000006d37c97220 */ /* 0x002fe20000410000 */
[----:B------:R-:W-:Y:S01]  /*5000*/  FMUL.FTZ R194, R134, R165 ;  /* 0x000000a586c27220 */ /* 0x000fe20000410000 */
[-C--:B------:R-:W-:Y:S01]  /*5010*/  FMUL.FTZ R186, R167, R130.reuse ;  /* 0x00000082a7ba7220 */ /* 0x080fe20000410000 */
[----:B------:R-:W-:Y:S01]  /*5020*/  FMUL.FTZ R114, R207, R130 ;  /* 0x00000082cf727220 */ /* 0x000fe20000410000 */
[----:B------:R-:W-:Y:S01]  /*5030*/  FMUL.FTZ R196, R48, R177 ;  /* 0x000000b130c47220 */ /* 0x000fe20000410000 */
[----:B------:R-:W-:Y:S01]  /*5040*/  FMUL.FTZ R192, R56, R110 ;  /* 0x0000006e38c07220 */ /* 0x000fe20000410000 */
[----:B------:R-:W-:Y:S01]  /*5050*/  F2F.BF16.F32 R211, R215 ;  /* 0x000000d700d37304 */ /* 0x000fe20000202000 */
[----:B------:R-:W-:-:S07]  /*5060*/  FMUL.FTZ R160, R62, R114 ;  /* 0x000000723ea07220 */ /* 0x000fce0000410000 */
[----:B------:R1:W2:Y:S08]  /*5070*/  F2F.BF16.F32 R213, R197 ;  /* 0x000000c500d57304 */ /* 0x0002b00000202000 */
[----:B------:R5:W-:Y:S01]  /*5080*/  F2F.BF16.F32 R208, R193 ;  /* 0x000000c100d07304 */ /* 0x000be20000202000 */
[----:B-1----:R-:W-:-:S04]  /*5090*/  FFMA.FTZ R197, R105, R158, R104 ;  /* 0x0000009e69c57223 */ /* 0x002fc80000010068 */
[----:B------:R-:W-:Y:S01]  /*50a0*/  FADD.FTZ R197, -R197, R156 ;  /* 0x0000009cc5c57221 */ /* 0x000fe20000010100 */
[----:B------:R-:W-:Y:S01]  /*50b0*/  FFMA.FTZ R156, R105, R157, R104 ;  /* 0x0000009d699c7223 */ /* 0x000fe20000010068 */
[----:B---3--:R-:W-:Y:S01]  /*50c0*/  PRMT R157, R119, 0x5410, R210 ;  /* 0x00005410779d7816 */ /* 0x008fe200000000d2 */
[----:B------:R1:W-:Y:S01]  /*50d0*/  F2F.BF16.F32 R170, R183 ;  /* 0x000000b700aa7304 */ /* 0x0003e20000202000 */
[----:B----4-:R-:W-:-:S04]  /*50e0*/  IMAD.WIDE.U32 R118, R118, 0x10000, RZ ;  /* 0x0001000076767825 */ /* 0x010fc800078e00ff */
[----:B------:R-:W-:Y:S01]  /*50f0*/  FMUL.FTZ R197, R134, R197 ;  /* 0x000000c586c57220 */ /* 0x000fe20000410000 */
[----:B-----5:R-:W-:Y:S01]  /*5100*/  FMUL.FTZ R193, R53, R116 ;  /* 0x0000007435c17220 */ /* 0x020fe20000410000 */
[----:B--2---:R-:W-:Y:S02]  /*5110*/  PRMT R213, R212, 0x5410, R213 ;  /* 0x00005410d4d57816 */ /* 0x004fe400000000d5 */
[----:B------:R-:W-:Y:S01]  /*5120*/  LOP3.LUT R162, R118, R112, RZ, 0xfc, !PT ;  /* 0x0000007076a27212 */ /* 0x000fe200078efcff */
[-C--:B------:R-:W-:Y:S01]  /*5130*/  FMUL.FTZ R112, R171, R130.reuse ;  /* 0x00000082ab707220 */ /* 0x080fe20000410000 */
[----:B------:R2:W-:Y:S01]  /*5140*/  F2F.BF16.F32 R168, R163 ;  /* 0x000000a300a87304 */ /* 0x0005e20000202000 */
[----:B-1----:R-:W-:-:S07]  /*5150*/  FMUL.FTZ R183, R183, R130 ;  /* 0x00000082b7b77220 */ /* 0x002fce0000410000 */
[----:B------:R1:W3:Y:S01]  /*5160*/  F2F.BF16.F32 R173, R171 ;  /* 0x000000ab00ad7304 */ /* 0x0002e20000202000 */
[----:B--2---:R-:W-:Y:S01]  /*5170*/  LOP3.LUT R163, R219, R119, RZ, 0xfc, !PT ;  /* 0x00000077dba37212 */ /* 0x004fe200078efcff */
[----:B------:R-:W-:Y:S02]  /*5180*/  IMAD.WIDE.U32 R118, R211, 0x10000, RZ ;  /* 0x00010000d3767825 */ /* 0x000fe400078e00ff */
[----:B------:R-:W2:Y:S01]  /*5190*/  LDC.64 R210, c[0x0][0x468] ;  /* 0x00011a00ffd27b82 */ /* 0x000ea20000000a00 */
[----:B------:R-:W-:-:S03]  /*51a0*/  LOP3.LUT R118, R118, R209, RZ, 0xfc, !PT ;  /* 0x000000d176767212 */ /* 0x000fc600078efcff */
[----:B------:R-:W4:Y:S01]  /*51b0*/  F2F.BF16.F32 R169, R167 ;  /* 0x000000a700a97304 */ /* 0x000f220000202000 */
[----:B------:R-:W-:Y:S01]  /*51c0*/  LOP3.LUT R119, R213, R119, RZ, 0xfc, !PT ;  /* 0x00000077d5777212 */ /* 0x000fe200078efcff */
[----:B-1----:R-:W-:Y:S02]  /*51d0*/  FMUL.FTZ R171, R67, R112 ;  /* 0x0000007043ab7220 */ /* 0x002fe40000410000 */
[----:B------:R-:W1:Y:S01]  /*51e0*/  LDC.64 R212, c[0x0][0x478] ;  /* 0x00011e00ffd47b82 */ /* 0x000e620000000a00 */
[----:B---3--:R-:W-:-:S03]  /*51f0*/  PRMT R159, R168, 0x5410, R173 ;  /* 0x00005410a89f7816 */ /* 0x008fc600000000ad */
[----:B------:R3:W-:Y:S01]  /*5200*/  F2F.BF16.F32 R172, R207 ;  /* 0x000000cf00ac7304 */ /* 0x0007e20000202000 */
[----:B------:R-:W-:-:S07]  /*5210*/  FMUL.FTZ R168, R66, R113 ;  /* 0x0000007142a87220 */ /* 0x000fce0000410000 */
[----:B------:R-:W5:Y:S01]  /*5220*/  F2F.BF16.F32 R215, R217 ;  /* 0x000000d900d77304 */ /* 0x000f620000202000 */
[----:B---3--:R-:W-:Y:S01]  /*5230*/  FADD.FTZ R207, -R156, R153 ;  /* 0x000000999ccf7221 */ /* 0x008fe20000010100 */
[----:B------:R-:W-:-:S04]  /*5240*/  IMAD.WIDE.U32 R152, R152, 0x10000, RZ ;  /* 0x0001000098987825 */ /* 0x000fc800078e00ff */
[----:B------:R-:W-:Y:S01]  /*5250*/  FMUL.FTZ R207, R134, R207 ;  /* 0x000000cf86cf7220 */ /* 0x000fe20000410000 */
[----:B------:R-:W-:Y:S01]  /*5260*/  LOP3.LUT R157, R157, R153, RZ, 0xfc, !PT ;  /* 0x000000999d9d7212 */ /* 0x000fe200078efcff */
[----:B------:R-:W-:Y:S01]  /*5270*/  F2F.BF16.F32 R190, R198 ;  /* 0x000000c600be7304 */ /* 0x000fe20000202000 */
[----:B------:R-:W-:Y:S01]  /*5280*/  LOP3.LUT R156, R152, R208, RZ, 0xfc, !PT ;  /* 0x000000d0989c7212 */ /* 0x000fe200078efcff */
[----:B------:R-:W-:Y:S01]  /*5290*/  IMAD.WIDE.U32 R152, R170, 0x10000, RZ ;  /* 0x00010000aa987825 */ /* 0x000fe200078e00ff */
[----:B------:R-:W3:Y:S03]  /*52a0*/  LDC.64 R208, c[0x0][0x390] ;  /* 0x0000e400ffd07b82 */ /* 0x000ee60000000a00 */
[----:B------:R-:W-:Y:S01]  /*52b0*/  FMUL.FTZ R170, R61, R183 ;  /* 0x000000b73daa7220 */ /* 0x000fe20000410000 */
[----:B----4-:R-:W-:Y:S01]  /*52c0*/  LOP3.LUT R152, R152, R169, RZ, 0xfc, !PT ;  /* 0x000000a998987212 */ /* 0x010fe200078efcff */
[----:B------:R-:W4:Y:S01]  /*52d0*/  F2F.BF16.F32 R155, R197 ;  /* 0x000000c5009b7304 */ /* 0x000f220000202000 */
[----:B-----5:R-:W-:Y:S01]  /*52e0*/  PRMT R215, R172, 0x5410, R215 ;  /* 0x00005410acd77816 */ /* 0x020fe200000000d7 */
[----:B------:R-:W-:-:S03]  /*52f0*/  FMUL.FTZ R169, R60, R186 ;  /* 0x000000ba3ca97220 */ /* 0x000fc60000410000 */
[----:B------:R-:W-:-:S03]  /*5300*/  LOP3.LUT R153, R215, R153, RZ, 0xfc, !PT ;  /* 0x00000099d7997212 */ /* 0x000fc600078efcff */
[----:B------:R-:W-:Y:S01]  /*5310*/  F2F.BF16.F32 R205, R205 ;  /* 0x000000cd00cd7304 */ /* 0x000fe20000202000 */
[----:B----4-:R-:W-:-:S07]  /*5320*/  PRMT R190, R190, 0x5410, R155 ;  /* 0x00005410bebe7816 */ /* 0x010fce000000009b */
[----:B------:R-:W4:Y:S08]  /*5330*/  F2F.BF16.F32 R203, R203 ;  /* 0x000000cb00cb7304 */ /* 0x000f300000202000 */
[----:B------:R-:W5:Y:S01]  /*5340*/  F2F.BF16.F32 R154, R200 ;  /* 0x000000c8009a7304 */ /* 0x000f620000202000 */
[----:B----4-:R-:W-:-:S07]  /*5350*/  PRMT R203, R205, 0x5410, R203 ;  /* 0x00005410cdcb7816 */ /* 0x010fce00000000cb */
[----:B------:R-:W-:Y:S01]  /*5360*/  F2F.BF16.F32 R160, R160 ;  /* 0x000000a000a07304 */ /* 0x000fe20000202000 */
[----:B-----5:R-:W-:-:S07]  /*5370*/  IMAD.WIDE.U32 R154, R154, 0x10000, RZ ;  /* 0x000100009a9a7825 */ /* 0x020fce00078e00ff */
[----:B------:R-:W4:Y:S01]  /*5380*/  F2F.BF16.F32 R161, R161 ;  /* 0x000000a100a17304 */ /* 0x000f220000202000 */
[----:B------:R-:W-:-:S07]  /*5390*/  LOP3.LUT R159, R159, R155, RZ, 0xfc, !PT ;  /* 0x0000009b9f9f7212 */ /* 0x000fce00078efcff */
[----:B------:R-:W5:Y:S01]  /*53a0*/  F2F.BF16.F32 R193, R193 ;  /* 0x000000c100c17304 */ /* 0x000f620000202000 */
[----:B----4-:R-:W-:-:S07]  /*53b0*/  PRMT R205, R160, 0x5410, R161 ;  /* 0x00005410a0cd7816 */ /* 0x010fce00000000a1 */
[----:B------:R-:W-:Y:S01]  /*53c0*/  F2F.BF16.F32 R204, R204 ;  /* 0x000000cc00cc7304 */ /* 0x000fe20000202000 */
[----:B-----5:R-:W-:-:S07]  /*53d0*/  IMAD.WIDE.U32 R160, R193, 0x10000, RZ ;  /* 0x00010000c1a07825 */ /* 0x020fce00078e00ff */
[----:B------:R-:W4:Y:S08]  /*53e0*/  F2F.BF16.F32 R201, R201 ;  /* 0x000000c900c97304 */ /* 0x000f300000202000 */
[----:B------:R-:W5:Y:S01]  /*53f0*/  F2F.BF16.F32 R165, R194 ;  /* 0x000000c200a57304 */ /* 0x000f620000202000 */
[----:B----4-:R-:W-:-:S07]  /*5400*/  PRMT R201, R204, 0x5410, R201 ;  /* 0x00005410ccc97816 */ /* 0x010fce00000000c9 */
[----:B------:R-:W4:Y:S01]  /*5410*/  F2F.BF16.F32 R202, R202 ;  /* 0x000000ca00ca7304 */ /* 0x000f220000202000 */
[----:B-----5:R-:W-:-:S07]  /*5420*/  LOP3.LUT R158, R154, R165, RZ, 0xfc, !PT ;  /* 0x000000a59a9e7212 */ /* 0x020fce00078efcff */
[----:B------:R-:W-:Y:S01]  /*5430*/  F2F.BF16.F32 R206, R206 ;  /* 0x000000ce00ce7304 */ /* 0x000fe20000202000 */
[----:B------:R-:W-:Y:S01]  /*5440*/  LOP3.LUT R165, R201, R161, RZ, 0xfc, !PT ;  /* 0x000000a1c9a57212 */ /* 0x000fe200078efcff */
[----:B----4-:R-:W-:-:S06]  /*5450*/  IMAD.WIDE.U32 R154, R202, 0x10000, RZ ;  /* 0x00010000ca9a7825 */ /* 0x010fcc00078e00ff */
[----:B------:R-:W4:Y:S08]  /*5460*/  F2F.BF16.F32 R164, R164 ;  /* 0x000000a400a47304 */ /* 0x000f300000202000 */
[----:B------:R-:W5:Y:S01]  /*5470*/  F2F.BF16.F32 R195, R195 ;  /* 0x000000c300c37304 */ /* 0x000f620000202000 */
[----:B----4-:R-:W-:-:S07]  /*5480*/  PRMT R167, R206, 0x5410, R164 ;  /* 0x00005410cea77816 */ /* 0x010fce00000000a4 */
[----:B------:R-:W4:Y:S01]  /*5490*/  F2F.BF16.F32 R172, R170 ;  /* 0x000000aa00ac7304 */ /* 0x000f220000202000 */
[----:B-----5:R-:W-:-:S07]  /*54a0*/  LOP3.LUT R164, R160, R195, RZ, 0xfc, !PT ;  /* 0x000000c3a0a47212 */ /* 0x020fce00078efcff */
[----:B------:R-:W5:Y:S01]  /*54b0*/  F2F.BF16.F32 R196, R196 ;  /* 0x000000c400c47304 */ /* 0x000f620000202000 */
[----:B----4-:R-:W-:-:S07]  /*54c0*/  IMAD.WIDE.U32 R160, R172, 0x10000, RZ ;  /* 0x00010000aca07825 */ /* 0x010fce00078e00ff */
[----:B------:R-:W-:Y:S01]  /*54d0*/  F2F.BF16.F32 R168, R168 ;  /* 0x000000a800a87304 */ /* 0x000fe20000202000 */
[----:B---3--:R-:W-:Y:S01]  /*54e0*/  IMAD.WIDE.U32 R172, R182, 0x8, R208 ;  /* 0x00000008b6ac7825 */ /* 0x008fe200078e00d0 */
[----:B-----5:R-:W-:-:S06]  /*54f0*/  LOP3.LUT R170, R154, R196, RZ, 0xfc, !PT ;  /* 0x000000c49aaa7212 */ /* 0x020fcc00078efcff */
[----:B------:R-:W3:Y:S01]  /*5500*/  F2F.BF16.F32 R171, R171 ;  /* 0x000000ab00ab7304 */ /* 0x000ee20000202000 */
[----:B------:R-:W-:Y:S01]  /*5510*/  FMUL.FTZ R196, R134, R166 ;  /* 0x000000a686c47220 */ /* 0x000fe20000410000 */
[----:B------:R-:W4:Y:S06]  /*5520*/  LDG.E.64 R172, desc[UR8][R172.64] ;  /* 0x00000008acac7981 */ /* 0x000f2c000c1e1b00 */
[----:B------:R-:W5:Y:S01]  /*5530*/  F2F.BF16.F32 R169, R169 ;  /* 0x000000a900a97304 */ /* 0x000f620000202000 */
[----:B---3--:R-:W-:-:S07]  /*5540*/  PRMT R193, R168, 0x5410, R171 ;  /* 0x00005410a8c17816 */ /* 0x008fce00000000ab */
[----:B------:R-:W3:Y:S01]  /*5550*/  F2F.BF16.F32 R192, R192 ;  /* 0x000000c000c07304 */ /* 0x000ee20000202000 */
[----:B------:R-:W-:Y:S01]  /*5560*/  LOP3.LUT R171, R203, R155, RZ, 0xfc, !PT ;  /* 0x0000009bcbab7212 */ /* 0x000fe200078efcff */
[----:B------:R-:W-:Y:S01]  /*5570*/  IMAD.WIDE.U32 R154, R199, 0x10000, RZ ;  /* 0x00010000c79a7825 */ /* 0x000fe200078e00ff */
[----:B-----5:R-:W-:-:S03]  /*5580*/  LOP3.LUT R166, R160, R169, RZ, 0xfc, !PT ;  /* 0x000000a9a0a67212 */ /* 0x020fc600078efcff */
[C---:B-1----:R-:W-:Y:S01]  /*5590*/  IMAD.WIDE.U32 R168, R182.reuse, 0x8, R212 ;  /* 0x00000008b6a87825 */ /* 0x042fe200078e00d4 */
[----:B------:R-:W-:Y:S02]  /*55a0*/  LOP3.LUT R155, R167, R155, RZ, 0xfc, !PT ;  /* 0x0000009ba79b7212 */ /* 0x000fe400078efcff */
[----:B------:R-:W-:Y:S01]  /*55b0*/  LOP3.LUT R167, R205, R161, RZ, 0xfc, !PT ;  /* 0x000000a1cda77212 */ /* 0x000fe200078efcff */
[----:B--2---:R-:W-:Y:S01]  /*55c0*/  IMAD.WIDE.U32 R160, R182, 0x8, R210 ;  /* 0x00000008b6a07825 */ /* 0x004fe200078e00d2 */
[----:B------:R1:W-:Y:S01]  /*55d0*/  STG.E.64 desc[UR8][R168.64], R162 ;  /* 0x000000a2a8007986 */ /* 0x0003e2000c101b08 */
[----:B---3--:R-:W-:-:S03]  /*55e0*/  LOP3.LUT R154, R154, R192, RZ, 0xfc, !PT ;  /* 0x000000c09a9a7212 */ /* 0x008fc600078efcff */
[----:B------:R2:W-:Y:S01]  /*55f0*/  STG.E.64 desc[UR8][R160.64], R170 ;  /* 0x000000aaa0007986 */ /* 0x0005e2000c101b08 */
[----:B------:R-:W-:Y:S01]  /*5600*/  FMUL.FTZ R182, R200, R130 ;  /* 0x00000082c8b67220 */ /* 0x000fe20000410000 */
[----:B------:R-:W-:Y:S01]  /*5610*/  F2F.BF16.F32 R195, R207 ;  /* 0x000000cf00c37304 */ /* 0x000fe20000202000 */
[----:B-1----:R-:W-:-:S07]  /*5620*/  IMAD.WIDE.U32 R168, R181, 0x8, R208 ;  /* 0x00000008b5a87825 */ /* 0x002fce00078e00d0 */
[----:B------:R-:W-:Y:S01]  /*5630*/  F2F.BF16.F32 R192, R196 ;  /* 0x000000c400c07304 */ /* 0x000fe20000202000 */
[----:B------:R-:W-:-:S04]  /*5640*/  IMAD.WIDE.U32 R162, R181, 0x8, R212 ;  /* 0x00000008b5a27825 */ /* 0x000fc800078e00d4 */
[----:B--2---:R-:W-:Y:S01]  /*5650*/  FMUL.FTZ R171, R197, R130 ;  /* 0x00000082c5ab7220 */ /* 0x004fe20000410000 */
[----:B------:R-:W2:Y:S01]  /*5660*/  LDG.E.64 R168, desc[UR8][R168.64] ;  /* 0x00000008a8a87981 */ /* 0x000ea2000c1e1b00 */
[----:B------:R-:W-:-:S03]  /*5670*/  IMAD.WIDE.U32 R160, R181, 0x8, R210 ;  /* 0x00000008b5a07825 */ /* 0x000fc600078e00d2 */
[----:B------:R1:W-:Y:S01]  /*5680*/  STG.E.64 desc[UR8][R162.64], R156 ;  /* 0x0000009ca2007986 */ /* 0x0003e2000c101b08 */
[----:B------:R-:W-:Y:S01]  /*5690*/  FMUL.FTZ R170, R198, R130 ;  /* 0x00000082c6aa7220 */ /* 0x000fe20000410000 */
[----:B------:R-:W-:Y:S02]  /*56a0*/  FMUL.FTZ R200, R71, R171 ;  /* 0x000000ab47c87220 */ /* 0x000fe40000410000 */
[----:B------:R3:W-:Y:S01]  /*56b0*/  STG.E.64 desc[UR8][R160.64], R164 ;  /* 0x000000a4a0007986 */ /* 0x0007e2000c101b08 */
[----:B------:R-:W-:Y:S01]  /*56c0*/  FMUL.FTZ R199, R65, R182 ;  /* 0x000000b641c77220 */ /* 0x000fe20000410000 */
[----:B------:R-:W-:Y:S01]  /*56d0*/  FMUL.FTZ R181, R70, R170 ;  /* 0x000000aa46b57220 */ /* 0x000fe20000410000 */
[----:B-1----:R-:W-:-:S04]  /*56e0*/  IMAD.WIDE.U32 R162, R180, 0x8, R208 ;  /* 0x00000008b4a27825 */ /* 0x002fc800078e00d0 */
[C---:B------:R-:W-:Y:S02]  /*56f0*/  IMAD.WIDE.U32 R156, R180.reuse, 0x8, R212 ;  /* 0x00000008b49c7825 */ /* 0x040fe400078e00d4 */
[----:B------:R-:W5:Y:S02]  /*5700*/  LDG.E.64 R162, desc[UR8][R162.64] ;  /* 0x00000008a2a27981 */ /* 0x000f64000c1e1b00 */
[----:B---3--:R-:W-:-:S04]  /*5710*/  IMAD.WIDE.U32 R160, R180, 0x8, R210 ;  /* 0x00000008b4a07825 */ /* 0x008fc800078e00d2 */
[----:B------:R-:W-:Y:S01]  /*5720*/  FMUL.FTZ R180, R194, R130 ;  /* 0x00000082c2b47220 */ /* 0x000fe20000410000 */
[----:B------:R1:W-:Y:S01]  /*5730*/  STG.E.64 desc[UR8][R156.64], R118 ;  /* 0x000000769c007986 */ /* 0x0003e2000c101b08 */
[----:B------:R-:W-:Y:S02]  /*5740*/  F2F.BF16.F32 R198, R199 ;  /* 0x000000c700c67304 */ /* 0x000fe40000202000 */
[----:B------:R-:W-:Y:S01]  /*5750*/  FMUL.FTZ R194, R64, R180 ;  /* 0x000000b440c27220 */ /* 0x000fe20000410000 */
[----:B------:R3:W-:Y:S05]  /*5760*/  STG.E.64 desc[UR8][R160.64], R154 ;  /* 0x0000009aa0007986 */ /* 0x0007ea000c101b08 */
[----:B------:R0:W-:Y:S01]  /*5770*/  F2F.BF16.F32 R197, R181 ;  /* 0x000000b500c57304 */ /* 0x0001e20000202000 */
[----:B-1----:R-:W-:-:S07]  /*5780*/  IMAD.WIDE.U32 R118, R179, 0x8, R208 ;  /* 0x00000008b3767825 */ /* 0x002fce00078e00d0 */
[----:B------:R-:W1:Y:S01]  /*5790*/  F2F.BF16.F32 R200, R200 ;  /* 0x000000c800c87304 */ /* 0x000e620000202000 */
[----:B---3--:R-:W-:-:S04]  /*57a0*/  IMAD.WIDE.U32 R154, R179, 0x8, R212 ;  /* 0x00000008b39a7825 */ /* 0x008fc800078e00d4 */
[----:B0-----:R-:W-:Y:S01]  /*57b0*/  FMUL.FTZ R181, R207, R130 ;  /* 0x00000082cfb57220 */ /* 0x001fe20000410000 */
[----:B------:R-:W3:Y:S03]  /*57c0*/  LDG.E.64 R118, desc[UR8][R118.64] ;  /* 0x0000000876767981 */ /* 0x000ee6000c1e1b00 */
[----:B------:R-:W-:Y:S01]  /*57d0*/  FMUL.FTZ R199, R69, R181 ;  /* 0x000000b545c77220 */ /* 0x000fe20000410000 */
[----:B------:R0:W-:Y:S01]  /*57e0*/  STG.E.64 desc[UR8][R154.64], R152 ;  /* 0x000000989a007986 */ /* 0x0001e2000c101b08 */
[----:B------:R-:W1:Y:S01]  /*57f0*/  F2F.BF16.F32 R165, R194 ;  /* 0x000000c200a57304 */ /* 0x000e620000202000 */
[----:B------:R-:W-:-:S07]  /*5800*/  IMAD.WIDE.U32 R160, R178, 0x8, R212 ;  /* 0x00000008b2a07825 */ /* 0x000fce00078e00d4 */
[----:B------:R-:W1:Y:S01]  /*5810*/  F2F.BF16.F32 R199, R199 ;  /* 0x000000c700c77304 */ /* 0x000e620000202000 */
[----:B0-----:R-:W-:-:S04]  /*5820*/  IMAD.WIDE.U32 R154, R179, 0x8, R210 ;  /* 0x00000008b39a7825 */ /* 0x001fc800078e00d2 */
[----:B------:R-:W-:Y:S01]  /*5830*/  FMUL.FTZ R179, R196, R130 ;  /* 0x00000082c4b37220 */ /* 0x000fe20000410000 */
[----:B------:R-:W-:-:S04]  /*5840*/  IMAD.WIDE.U32 R152, R178, 0x8, R208 ;  /* 0x00000008b2987825 */ /* 0x000fc800078e00d0 */
[----:B------:R-:W-:Y:S01]  /*5850*/  FMUL.FTZ R164, R68, R179 ;  /* 0x000000b344a47220 */ /* 0x000fe20000410000 */
[----:B------:R0:W-:Y:S01]  /*5860*/  STG.E.64 desc[UR8][R154.64], R166 ;  /* 0x000000a69a007986 */ /* 0x0001e2000c101b08 */
[----:B-1----:R-:W-:Y:S02]  /*5870*/  PRMT R201, R197, 0x5410, R200 ;  /* 0x00005410c5c97816 */ /* 0x002fe400000000c8 */
[----:B------:R1:W1:Y:S01]  /*5880*/  F2F.BF16.F32 R197, R164 ;  /* 0x000000a400c57304 */ /* 0x0002620000202000 */
[----:B------:R-:W3:Y:S01]  /*5890*/  LDG.E.64 R152, desc[UR8][R152.64] ;  /* 0x0000000898987981 */ /* 0x000ee2000c1e1b00 */
[----:B------:R-:W-:-:S04]  /*58a0*/  IMAD.WIDE.U32 R156, R178, 0x8, R210 ;  /* 0x00000008b29c7825 */ /* 0x000fc800078e00d2 */
[----:B0-----:R-:W-:Y:S01]  /*58b0*/  IMAD.WIDE.U32 R154, R198, 0x10000, RZ ;  /* 0x00010000c69a7825 */ /* 0x001fe200078e00ff */
[----:B------:R0:W-:Y:S04]  /*58c0*/  STG.E.64 desc[UR8][R160.64], R158 ;  /* 0x0000009ea0007986 */ /* 0x0001e8000c101b08 */
[----:B------:R-:W-:Y:S02]  /*58d0*/  LOP3.LUT R155, R193, R155, RZ, 0xfc, !PT ;  /* 0x0000009bc19b7212 */ /* 0x000fe400078efcff */
[----:B------:R-:W-:-:S05]  /*58e0*/  LOP3.LUT R154, R154, R165, RZ, 0xfc, !PT ;  /* 0x000000a59a9a7212 */ /* 0x000fca00078efcff */
[----:B------:R1:W-:Y:S01]  /*58f0*/  STG.E.64 desc[UR8][R156.64], R154 ;  /* 0x0000009a9c007986 */ /* 0x0003e2000c101b08 */
[----:B0-----:R-:W-:-:S04]  /*5900*/  IMAD.WIDE.U32 R158, R195, 0x10000, RZ ;  /* 0x00010000c39e7825 */ /* 0x001fc800078e00ff */
[----:B------:R-:W-:-:S04]  /*5910*/  IMAD.WIDE.U32 R160, R137, 0x8, R208 ;  /* 0x0000000889a07825 */ /* 0x000fc800078e00d0 */
[----:B-1----:R-:W-:Y:S02]  /*5920*/  IMAD.WIDE.U32 R164, R137, 0x8, R210 ;  /* 0x0000000889a47825 */ /* 0x002fe400078e00d2 */
[----:B------:R-:W3:Y:S02]  /*5930*/  LDG.E.64 R160, desc[UR8][R160.64] ;  /* 0x00000008a0a07981 */ /* 0x000ee4000c1e1b00 */
[----:B------:R-:W-:Y:S01]  /*5940*/  IMAD.WIDE.U32 R154, R199, 0x10000, RZ ;  /* 0x00010000c79a7825 */ /* 0x000fe200078e00ff */
[----:B------:R-:W-:Y:S02]  /*5950*/  LOP3.LUT R157, R190, R159, RZ, 0xfc, !PT ;  /* 0x0000009fbe9d7212 */ /* 0x000fe400078efcff */
[----:B------:R-:W-:Y:S01]  /*5960*/  LOP3.LUT R156, R158, R192, RZ, 0xfc, !PT ;  /* 0x000000c09e9c7212 */ /* 0x000fe200078efcff */
[----:B------:R-:W-:Y:S01]  /*5970*/  IMAD.WIDE.U32 R158, R137, 0x8, R212 ;  /* 0x00000008899e7825 */ /* 0x000fe200078e00d4 */
[----:B------:R-:W-:Y:S02]  /*5980*/  LOP3.LUT R155, R201, R155, RZ, 0xfc, !PT ;  /* 0x0000009bc99b7212 */ /* 0x000fe400078efcff */
[----:B------:R-:W-:Y:S01]  /*5990*/  LOP3.LUT R154, R154, R197, RZ, 0xfc, !PT ;  /* 0x000000c59a9a7212 */ /* 0x000fe200078efcff */
[----:B------:R-:W-:Y:S01]  /*59a0*/  IMAD.WIDE.U32 R166, R126, 0x8, R208 ;  /* 0x000000087ea67825 */ /* 0x000fe200078e00d0 */
[----:B------:R-:W-:Y:S04]  /*59b0*/  STG.E.64 desc[UR8][R158.64], R156 ;  /* 0x0000009c9e007986 */ /* 0x000fe8000c101b08 */
[----:B------:R0:W-:Y:S04]  /*59c0*/  STG.E.64 desc[UR8][R164.64], R154 ;  /* 0x0000009aa4007986 */ /* 0x0001e8000c101b08 */
[----:B------:R-:W3:Y:S01]  /*59d0*/  LDG.E.64 R166, desc[UR8][R166.64] ;  /* 0x00000008a6a67981 */ /* 0x000ee2000c1e1b00 */
[C-C-:B------:R-:W-:Y:S01]  /*59e0*/  FFMA.FTZ R129, R105.reuse, R129, R104.reuse ;  /* 0x0000008169817223 */ /* 0x140fe20000010068 */
[C-C-:B------:R-:W-:Y:S01]  /*59f0*/  FFMA.FTZ R136, R105.reuse, R136, R104.reuse ;  /* 0x0000008869887223 */ /* 0x140fe20000010068 */
[----:B------:R-:W-:-:S02]  /*5a00*/  FFMA.FTZ R133, R105, R133, R104 ;  /* 0x0000008569857223 */ /* 0x000fc40000010068 */
[----:B------:R-:W-:Y:S01]  /*5a10*/  FADD.FTZ R129, -R129, R128 ;  /* 0x0000008081817221 */ /* 0x000fe20000010100 */
[----:B------:R-:W-:Y:S01]  /*5a20*/  FADD.FTZ R131, -R136, R131 ;  /* 0x0000008388837221 */ /* 0x000fe20000010100 */
[----:B------:R-:W-:Y:S02]  /*5a30*/  FFMA.FTZ R104, R105, R135, R104 ;  /* 0x0000008769687223 */ /* 0x000fe40000010068 */
[C---:B------:R-:W-:Y:S01]  /*5a40*/  FMUL.FTZ R193, R134.reuse, R129 ;  /* 0x0000008186c17220 */ /* 0x040fe20000410000 */
[----:B------:R-:W-:Y:S01]  /*5a50*/  FMUL.FTZ R131, R134, R131 ;  /* 0x0000008386837220 */ /* 0x000fe20000410000 */
[----:B------:R-:W-:Y:S01]  /*5a60*/  FADD.FTZ R133, -R133, R132 ;  /* 0x0000008485857221 */ /* 0x000fe20000010100 */
[----:B------:R-:W-:Y:S01]  /*5a70*/  FADD.FTZ R105, -R104, R127 ;  /* 0x0000007f68697221 */ /* 0x000fe20000010100 */
[-C--:B------:R-:W-:Y:S01]  /*5a80*/  FMUL.FTZ R136, R193, R130.reuse ;  /* 0x00000082c1887220 */ /* 0x080fe20000410000 */
[----:B------:R-:W-:Y:S01]  /*5a90*/  FMUL.FTZ R137, R131, R130 ;  /* 0x0000008283897220 */ /* 0x000fe20000410000 */
[C---:B------:R-:W-:Y:S01]  /*5aa0*/  FMUL.FTZ R133, R134.reuse, R133 ;  /* 0x0000008586857220 */ /* 0x040fe20000410000 */
[----:B------:R-:W-:Y:S01]  /*5ab0*/  FMUL.FTZ R105, R134, R105 ;  /* 0x0000006986697220 */ /* 0x000fe20000410000 */
[----:B------:R-:W-:Y:S01]  /*5ac0*/  FMUL.FTZ R135, R75, R136 ;  /* 0x000000884b877220 */ /* 0x000fe20000410000 */
[----:B------:R-:W-:-:S05]  /*5ad0*/  FMUL.FTZ R134, R74, R137 ;  /* 0x000000894a867220 */ /* 0x000fca0000410000 */
[----:B------:R-:W-:Y:S08]  /*5ae0*/  F2F.BF16.F32 R135, R135 ;  /* 0x0000008700877304 */ /* 0x000ff00000202000 */
[----:B------:R-:W1:Y:S01]  /*5af0*/  F2F.BF16.F32 R134, R134 ;  /* 0x0000008600867304 */ /* 0x000e620000202000 */
[-C--:B0-----:R-:W-:Y:S01]  /*5b00*/  FMUL.FTZ R154, R105, R130.reuse ;  /* 0x00000082699a7220 */ /* 0x081fe20000410000 */
[----:B------:R-:W-:-:S03]  /*5b10*/  FMUL.FTZ R155, R133, R130 ;  /* 0x00000082859b7220 */ /* 0x000fc60000410000 */
[----:B------:R-:W-:-:S03]  /*5b20*/  FMUL.FTZ R132, R73, R154 ;  /* 0x0000009a49847220 */ /* 0x000fc60000410000 */
[----:B------:R-:W0:Y:S01]  /*5b30*/  F2F.BF16.F32 R104, R105 ;  /* 0x0000006900687304 */ /* 0x000e220000202000 */
[----:B-1----:R-:W-:-:S07]  /*5b40*/  PRMT R157, R134, 0x5410, R135 ;  /* 0x00005410869d7816 */ /* 0x002fce0000000087 */
[----:B------:R-:W-:Y:S08]  /*5b50*/  F2F.BF16.F32 R129, R193 ;  /* 0x000000c100817304 */ /* 0x000ff00000202000 */
[----:B------:R1:W0:Y:S08]  /*5b60*/  F2F.BF16.F32 R128, R131 ;  /* 0x0000008300807304 */ /* 0x0002300000202000 */
[----:B------:R-:W4:Y:S01]  /*5b70*/  F2F.BF16.F32 R132, R132 ;  /* 0x0000008400847304 */ /* 0x000f220000202000 */
[----:B-1----:R-:W-:Y:S01]  /*5b80*/  FMUL.FTZ R131, R72, R155 ;  /* 0x0000009b48837220 */ /* 0x002fe20000410000 */
[----:B0-----:R-:W-:-:S06]  /*5b90*/  IMAD.WIDE.U32 R104, R104, 0x10000, RZ ;  /* 0x0001000068687825 */ /* 0x001fcc00078e00ff */
[----:B------:R-:W0:Y:S01]  /*5ba0*/  F2F.BF16.F32 R127, R133 ;  /* 0x00000085007f7304 */ /* 0x000e220000202000 */
[----:B------:R-:W-:-:S07]  /*5bb0*/  PRMT R129, R128, 0x5410, R129 ;  /* 0x0000541080817816 */ /* 0x000fce0000000081 */
[----:B------:R-:W1:Y:S01]  /*5bc0*/  F2F.BF16.F32 R131, R131 ;  /* 0x0000008300837304 */ /* 0x000e620000202000 */
[----:B------:R-:W-:Y:S01]  /*5bd0*/  LOP3.LUT R105, R129, R105, RZ, 0xfc, !PT ;  /* 0x0000006981697212 */ /* 0x000fe200078efcff */
[----:B----4-:R-:W-:Y:S01]  /*5be0*/  IMAD.WIDE.U32 R128, R132, 0x10000, RZ ;  /* 0x0001000084807825 */ /* 0x010fe200078e00ff */
[----:B0-----:R-:W-:Y:S02]  /*5bf0*/  LOP3.LUT R104, R104, R127, RZ, 0xfc, !PT ;  /* 0x0000007f68687212 */ /* 0x001fe400078efcff */
[----:B-1----:R-:W-:Y:S02]  /*5c00*/  LOP3.LUT R128, R128, R131, RZ, 0xfc, !PT ;  /* 0x0000008380807212 */ /* 0x002fe400078efcff */
[----:B------:R-:W-:Y:S02]  /*5c10*/  LOP3.LUT R129, R157, R129, RZ, 0xfc, !PT ;  /* 0x000000819d817212 */ /* 0x000fe400078efcff */
[----:B------:R-:W-:-:S04]  /*5c20*/  SHF.R.U64 R130, R172, 0x10, R173 ;  /* 0x00000010ac827819 */ /* 0x000fc800000012ad */
[----:B------:R-:W-:Y:S02]  /*5c30*/  SHF.L.U32 R130, R130, 0x10, RZ ;  /* 0x0000001082827819 */ /* 0x000fe400000006ff */
[----:B------:R-:W-:Y:S02]  /*5c40*/  SHF.R.U32.HI R127, RZ, 0x10, R173 ;  /* 0x00000010ff7f7819 */ /* 0x000fe400000116ad */
[----:B------:R-:W-:Y:S01]  /*5c50*/  SHF.L.U32 R133, R173, 0x10, RZ ;  /* 0x00000010ad857819 */ /* 0x000fe200000006ff */
[----:B------:R-:W-:Y:S01]  /*5c60*/  FMUL.FTZ R173, R175, R130 ;  /* 0x00000082afad7220 */ /* 0x000fe20000410000 */
[----:B------:R-:W-:Y:S01]  /*5c70*/  IMAD.WIDE.U32 R130, R126, 0x8, R212 ;  /* 0x000000087e827825 */ /* 0x000fe200078e00d4 */
[----:B------:R-:W-:Y:S02]  /*5c80*/  SHF.L.U32 R127, R127, 0x10, RZ ;  /* 0x000000107f7f7819 */ /* 0x000fe400000006ff */
[----:B------:R-:W-:Y:S02]  /*5c90*/  SHF.L.U32 R132, R172, 0x10, RZ ;  /* 0x00000010ac847819 */ /* 0x000fe400000006ff */
[----:B--2---:R-:W-:-:S04]  /*5ca0*/  SHF.R.U32.HI R134, RZ, 0x10, R169 ;  /* 0x00000010ff867819 */ /* 0x004fc800000116a9 */
[----:B------:R-:W-:Y:S02]  /*5cb0*/  SHF.L.U32 R134, R134, 0x10, RZ ;  /* 0x0000001086867819 */ /* 0x000fe400000006ff */
[----:B------:R-:W-:Y:S02]  /*5cc0*/  SHF.R.U64 R195, R168, 0x10, R169 ;  /* 0x00000010a8c37819 */ /* 0x000fe400000012a9 */
[----:B------:R-:W-:Y:S01]  /*5cd0*/  SHF.L.U32 R192, R169, 0x10, RZ ;  /* 0x00000010a9c07819 */ /* 0x000fe200000006ff */
[----:B------:R-:W-:Y:S01]  /*5ce0*/  FMUL.FTZ R134, R109, R134 ;  /* 0x000000866d867220 */ /* 0x000fe20000410000 */
[----:B------:R-:W-:-:S03]  /*5cf0*/  SHF.L.U32 R195, R195, 0x10, RZ ;  /* 0x00000010c3c37819 */ /* 0x000fc600000006ff */
[----:B------:R-:W-:Y:S02]  /*5d00*/  FMUL.FTZ R192, R117, R192 ;  /* 0x000000c075c07220 */ /* 0x000fe40000410000 */
[----:B------:R-:W-:Y:S01]  /*5d10*/  FMUL.FTZ R195, R116, R195 ;  /* 0x000000c374c37220 */ /* 0x000fe20000410000 */
[----:B------:R-:W-:Y:S02]  /*5d20*/  SHF.L.U32 R135, R168, 0x10, RZ ;  /* 0x00000010a8877819 */ /* 0x000fe400000006ff */
[--C-:B-----5:R-:W-:Y:S02]  /*5d30*/  SHF.R.U32.HI R117, RZ, 0x10, R163.reuse ;  /* 0x00000010ff757819 */ /* 0x120fe400000116a3 */
[----:B------:R-:W-:Y:S02]  /*5d40*/  SHF.R.U64 R116, R162, 0x10, R163 ;  /* 0x00000010a2747819 */ /* 0x000fe400000012a3 */
[----:B------:R-:W-:Y:S02]  /*5d50*/  SHF.L.U32 R156, R163, 0x10, RZ ;  /* 0x00000010a39c7819 */ /* 0x000fe400000006ff */
[----:B------:R-:W-:-:S02]  /*5d60*/  SHF.L.U32 R163, R117, 0x10, RZ ;  /* 0x0000001075a37819 */ /* 0x000fc400000006ff */
[----:B---3--:R-:W-:-:S05]  /*5d70*/  SHF.L.U32 R109, R119, 0x10, RZ ;  /* 0x00000010776d7819 */ /* 0x008fca00000006ff */
[----:B------:R-:W-:Y:S01]  /*5d80*/  FMUL.FTZ R114, R114, R109 ;  /* 0x0000006d72727220 */ /* 0x000fe20000410000 */
[----:B------:R-:W-:Y:S01]  /*5d90*/  FMUL.FTZ R163, R108, R163 ;  /* 0x000000a36ca37220 */ /* 0x000fe20000410000 */
[----:B------:R-:W-:Y:S01]  /*5da0*/  SHF.R.U32.HI R108, RZ, 0x10, R119 ;  /* 0x00000010ff6c7819 */ /* 0x000fe20000011677 */
[----:B------:R-:W-:Y:S01]  /*5db0*/  FMUL.FTZ R106, R106, R135 ;  /* 0x000000876a6a7220 */ /* 0x000fe20000410000 */
[----:B------:R-:W-:Y:S02]  /*5dc0*/  SHF.L.U32 R135, R162, 0x10, RZ ;  /* 0x00000010a2877819 */ /* 0x000fe400000006ff */
[----:B------:R-:W-:Y:S02]  /*5dd0*/  SHF.L.U32 R108, R108, 0x10, RZ ;  /* 0x000000106c6c7819 */ /* 0x000fe400000006ff */
[----:B------:R-:W-:-:S04]  /*5de0*/  SHF.R.U64 R109, R152, 0x10, R153 ;  /* 0x00000010986d7819 */ /* 0x000fc80000001299 */
[----:B------:R-:W-:-:S05]  /*5df0*/  SHF.L.U32 R109, R109, 0x10, RZ ;  /* 0x000000106d6d7819 */ /* 0x000fca00000006ff */
[----:B------:R-:W-:Y:S01]  /*5e00*/  FMUL.FTZ R168, R182, R109 ;  /* 0x0000006db6a87220 */ /* 0x000fe20000410000 */
[----:B------:R-:W-:Y:S02]  /*5e10*/  SHF.R.U32.HI R109, RZ, 0x10, R153 ;  /* 0x00000010ff6d7819 */ /* 0x000fe40000011699 */
        /* <DEDUP_REMOVED lines=8> */
[----:B------:R-:W-:Y:S01]  /*5ea0*/  SHF.R.U64 R110, R118, 0x10, R119 ;  /* 0x00000010766e7819 */ /* 0x000fe20000001277 */
[----:B------:R-:W-:Y:S01]  /*5eb0*/  FMUL.FTZ R172, R174, R127 ;  /* 0x0000007faeac7220 */ /* 0x000fe20000410000 */
[----:B------:R-:W-:Y:S01]  /*5ec0*/  FMUL.FTZ R132, R177, R132 ;  /* 0x00000084b1847220 */ /* 0x000fe20000410000 */
[----:B------:R-:W-:-:S04]  /*5ed0*/  IMAD.WIDE.U32 R126, R126, 0x8, R210 ;  /* 0x000000087e7e7825 */ /* 0x000fc800078e00d2 */
[----:B------:R-:W-:Y:S01]  /*5ee0*/  FMUL.FTZ R107, R107, R116 ;  /* 0x000000746b6b7220 */ /* 0x000fe20000410000 */
[----:B------:R-:W-:Y:S02]  /*5ef0*/  SHF.L.U32 R177, R118, 0x10, RZ ;  /* 0x0000001076b17819 */ /* 0x000fe400000006ff */
[----:B------:R-:W-:Y:S02]  /*5f00*/  SHF.L.U32 R110, R110, 0x10, RZ ;  /* 0x000000106e6e7819 */ /* 0x000fe400000006ff */
[----:B------:R-:W-:Y:S02]  /*5f10*/  SHF.L.U32 R116, R153, 0x10, RZ ;  /* 0x0000001099747819 */ /* 0x000fe400000006ff */
[C-C-:B------:R-:W-:Y:S02]  /*5f20*/  SHF.R.U64 R180, R160.reuse, 0x10, R161.reuse ;  /* 0x00000010a0b47819 */ /* 0x140fe400000012a1 */
[----:B------:R-:W-:Y:S02]  /*5f30*/  SHF.R.U32.HI R108, RZ, 0x10, R161 ;  /* 0x00000010ff6c7819 */ /* 0x000fe400000116a1 */
[----:B------:R-:W-:-:S02]  /*5f40*/  SHF.L.U32 R160, R160, 0x10, RZ ;  /* 0x00000010a0a07819 */ /* 0x000fc400000006ff */
[----:B------:R-:W-:Y:S02]  /*5f50*/  SHF.L.U32 R117, R161, 0x10, RZ ;  /* 0x00000010a1757819 */ /* 0x000fe400000006ff */
[----:B------:R-:W-:Y:S02]  /*5f60*/  SHF.L.U32 R180, R180, 0x10, RZ ;  /* 0x00000010b4b47819 */ /* 0x000fe400000006ff */
[----:B------:R-:W-:Y:S01]  /*5f70*/  SHF.L.U32 R108, R108, 0x10, RZ ;  /* 0x000000106c6c7819 */ /* 0x000fe200000006ff */
[----:B------:R1:W-:Y:S01]  /*5f80*/  STG.E.64 desc[UR8][R126.64], R128 ;  /* 0x000000807e007986 */ /* 0x0003e2000c101b08 */
[C-C-:B0-----:R-:W-:Y:S02]  /*5f90*/  SHF.R.U64 R105, R166.reuse, 0x10, R167.reuse ;  /* 0x00000010a6697819 */ /* 0x141fe400000012a7 */
[----:B------:R-:W-:Y:S02]  /*5fa0*/  SHF.R.U32.HI R109, RZ, 0x10, R167 ;  /* 0x00000010ff6d7819 */ /* 0x000fe400000116a7 */
        /* <DEDUP_REMOVED lines=14> */
[----:B-1----:R-:W-:Y:S01]  /*6090*/  FMUL.FTZ R129, R137, R104 ;  /* 0x0000006889817220 */ /* 0x002fe20000410000 */
[----:B------:R-:W-:Y:S01]  /*60a0*/  FMUL.FTZ R154, R154, R105 ;  /* 0x000000699a9a7220 */ /* 0x000fe20000410000 */
[----:B------:R-:W-:Y:S01]  /*60b0*/  FMUL.FTZ R109, R136, R109 ;  /* 0x0000006d886d7220 */ /* 0x000fe20000410000 */
[----:B------:R-:W-:Y:S06]  /*60c0*/  BRA `(.L_x_3062) ;  /* 0x00000030002c7947 */ /* 0x000fec0003800000 */
.L_x_3060:
[----:B------:R-:W-:-:S04]  /*60d0*/  UISETP.NE.U32.AND UP0, UPT, UR14, URZ, UPT ;  /* 0x000000ff0e00728c */ /* 0x000fc8000bf05070 */
[----:B------:R-:W-:-:S09]  /*60e0*/  UISETP.NE.AND.EX UP0, UPT, UR15, URZ, UPT, UP0 ;  /* 0x000000ff0f00728c */ /* 0x000fd2000bf05300 */
[----:B------:R-:W-:Y:S05]  /*60f0*/  BRA.U UP0, `(.L_x_3063) ;  /* 0x0000001500847547 */ /* 0x000fea000b800000 */
[C-C-:B------:R-:W-:Y:S01]  /*6100*/  FFMA.FTZ R108, R105.reuse, R167, R104.reuse ;  /* 0x000000a7696c7223 */ /* 0x140fe20000010068 */
[----:B------:R-:W-:Y:S01]  /*6110*/  MOV R106, R139 ;  /* 0x0000008b006a7202 */ /* 0x000fe20000000f00 */
[C-C-:B------:R-:W-:Y:S01]  /*6120*/  FFMA.FTZ R204, R105.reuse, R204, R104.reuse ;  /* 0x000000cc69cc7223 */ /* 0x140fe20000010068 */
[C-C-:B------:R-:W-:Y:S01]  /*6130*/  FFMA.FTZ R198, R105.reuse, R198, R104.reuse ;  /* 0x000000c669c67223 */ /* 0x140fe20000010068 */
[----:B------:R-:W-:Y:S01]  /*6140*/  FADD.FTZ R109, -R108, R163 ;  /* 0x000000a36c6d7221 */ /* 0x000fe20000010100 */
[----:B------:R-:W-:Y:S01]  /*6150*/  SHF.R.U32.HI R163, RZ, 0x10, R139 ;  /* 0x00000010ffa37819 */ /* 0x000fe2000001168b */
[----:B------:R-:W-:Y:S01]  /*6160*/  FADD.FTZ R204, -R204, R209 ;  /* 0x000000d1cccc7221 */ /* 0x000fe20000010100 */
[----:B------:R-:W-:Y:S01]  /*6170*/  SHF.L.U32 R119, R106, 0x10, RZ ;  /* 0x000000106a777819 */ /* 0x000fe200000006ff */
[--C-:B------:R-:W-:Y:S01]  /*6180*/  FFMA.FTZ R202, R105, R202, R104.reuse ;  /* 0x000000ca69ca7223 */ /* 0x100fe20000010068 */
[----:B------:R-:W-:Y:S01]  /*6190*/  SHF.L.U32 R163, R163, 0x10, RZ ;  /* 0x00000010a3a37819 */ /* 0x000fe200000006ff */
[----:B------:R-:W-:Y:S01]  /*61a0*/  FADD.FTZ R198, -R198, R199 ;  /* 0x000000c7c6c67221 */ /* 0x000fe20000010100 */
[----:B------:R-:W-:Y:S01]  /*61b0*/  SHF.R.U64 R108, R138, 0x10, R139 ;  /* 0x000000108a6c7819 */ /* 0x000fe2000000128b */
[----:B------:R-:W-:Y:S01]  /*61c0*/  FFMA.FTZ R119, R134, R204, R119 ;  /* 0x000000cc86777223 */ /* 0x000fe20000010077 */
[C-C-:B------:R-:W-:Y:S01]  /*61d0*/  FFMA.FTZ R192, R105.reuse, R192, R104.reuse ;  /* 0x000000c069c07223 */ /* 0x140fe20000010068 */
[C-C-:B------:R-:W-:Y:S01]  /*61e0*/  FFMA.FTZ R117, R105.reuse, R171, R104.reuse ;  /* 0x000000ab69757223 */ /* 0x140fe20000010068 */
[C-C-:B------:R-:W-:Y:S01]  /*61f0*/  FFMA.FTZ R171, R105.reuse, R183, R104.reuse ;  /* 0x000000b769ab7223 */ /* 0x140fe20000010068 */
[--C-:B------:R-:W-:Y:S01]  /*6200*/  FFMA.FTZ R162, R105, R162, R104.reuse ;  /* 0x000000a269a27223 */ /* 0x100fe20000010068 */
[----:B------:R-:W-:Y:S01]  /*6210*/  SHF.L.U32 R108, R108, 0x10, RZ ;  /* 0x000000106c6c7819 */ /* 0x000fe200000006ff */
[----:B------:R-:W-:Y:S01]  /*6220*/  FADD.FTZ R203, -R202, R203 ;  /* 0x000000cbcacb7221 */ /* 0x000fe20000010100 */
[----:B------:R-:W-:Y:S01]  /*6230*/  FFMA.FTZ R183, R134, R198, R163 ;  /* 0x000000c686b77223 */ /* 0x000fe200000100a3 */
[----:B------:R-:W-:Y:S01]  /*6240*/  FMUL.FTZ R163, R119, R130 ;  /* 0x0000008277a37220 */ /* 0x000fe20000410000 */
[----:B------:R-:W-:Y:S01]  /*6250*/  FADD.FTZ R115, -R192, R193 ;  /* 0x000000c1c0737221 */ /* 0x000fe20000010100 */
[----:B------:R-:W-:Y:S01]  /*6260*/  MOV R106, R138 ;  /* 0x0000008a006a7202 */ /* 0x000fe20000000f00 */
[----:B------:R-:W-:Y:S01]  /*6270*/  FADD.FTZ R193, -R162, R161 ;  /* 0x000000a1a2c17221 */ /* 0x000fe20000010100 */
[C---:B------:R-:W-:Y:S01]  /*6280*/  FFMA.FTZ R168, R105.reuse, R168, R104 ;  /* 0x000000a869a87223 */ /* 0x040fe20000010068 */
[----:B------:R-:W-:Y:S01]  /*6290*/  FFMA.FTZ R161, R134, R203, R108 ;  /* 0x000000cb86a17223 */ /* 0x000fe2000001006c */
[----:B------:R-:W-:Y:S01]  /*62a0*/  FMUL.FTZ R110, R50, R163 ;  /* 0x000000a3326e7220 */ /* 0x000fe20000410000 */
[----:B------:R-:W-:Y:S01]  /*62b0*/  MOV R108, R141 ;  /* 0x0000008d006c7202 */ /* 0x000fe20000000f00 */
[----:B------:R-:W-:Y:S01]  /*62c0*/  FFMA.FTZ R200, R105, R200, R104 ;  /* 0x000000c869c87223 */ /* 0x000fe20000010068 */
[----:B------:R-:W-:Y:S01]  /*62d0*/  FADD.FTZ R171, -R171, R172 ;  /* 0x000000acabab7221 */ /* 0x000fe20000010100 */
[----:B------:R-:W-:Y:S01]  /*62e0*/  FMUL.FTZ R172, R183, R130 ;  /* 0x00000082b7ac7220 */ /* 0x000fe20000410000 */
[----:B------:R-:W-:Y:S01]  /*62f0*/  SHF.L.U32 R119, R106, 0x10, RZ ;  /* 0x000000106a777819 */ /* 0x000fe200000006ff */
[----:B------:R-:W-:Y:S01]  /*6300*/  FADD.FTZ R183, -R168, R165 ;  /* 0x000000a5a8b77221 */ /* 0x000fe20000010100 */
[----:B------:R1:W-:Y:S01]  /*6310*/  F2F.BF16.F32 R106, R110 ;  /* 0x0000006e006a7304 */ /* 0x0003e20000202000 */
[----:B------:R-:W-:Y:S01]  /*6320*/  SHF.L.U32 R165, R108, 0x10, RZ ;  /* 0x000000106ca57819 */ /* 0x000fe200000006ff */
[----:B------:R-:W-:Y:S01]  /*6330*/  FADD.FTZ R207, -R200, R207 ;  /* 0x000000cfc8cf7221 */ /* 0x000fe20000010100 */
[C-C-:B------:R-:W-:Y:S01]  /*6340*/  FFMA.FTZ R186, R105.reuse, R186, R104.reuse ;  /* 0x000000ba69ba7223 */ /* 0x140fe20000010068 */
[----:B------:R-:W-:Y:S01]  /*6350*/  SHF.R.U64 R112, R140, 0x10, R141 ;  /* 0x000000108c707819 */ /* 0x000fe2000000128d */
[C-C-:B------:R-:W-:Y:S01]  /*6360*/  FFMA.FTZ R194, R105.reuse, R194, R104.reuse ;  /* 0x000000c269c27223 */ /* 0x140fe20000010068 */
[----:B------:R-:W-:Y:S01]  /*6370*/  FFMA.FTZ R165, R134, R207, R165 ;  /* 0x000000cf86a57223 */ /* 0x000fe200000100a5 */
[--C-:B------:R-:W-:Y:S01]  /*6380*/  FFMA.FTZ R107, R105, R197, R104.reuse ;  /* 0x000000c5696b7223 */ /* 0x100fe20000010068 */
[----:B------:R-:W-:Y:S01]  /*6390*/  FADD.FTZ R197, -R186, R173 ;  /* 0x000000adbac57221 */ /* 0x000fe20000010100 */
[----:B-1----:R-:W-:Y:S01]  /*63a0*/  SHF.R.U32.HI R110, RZ, 0x10, R141 ;  /* 0x00000010ff6e7819 */ /* 0x002fe2000001168d */
[----:B------:R-:W-:Y:S01]  /*63b0*/  FMUL.FTZ R192, R165, R130 ;  /* 0x00000082a5c07220 */ /* 0x000fe20000410000 */
[----:B------:R-:W-:Y:S01]  /*63c0*/  SHF.L.U32 R112, R112, 0x10, RZ ;  /* 0x0000001070707819 */ /* 0x000fe200000006ff */
[----:B------:R-:W-:Y:S01]  /*63d0*/  FADD.FTZ R195, -R194, R195 ;  /* 0x000000c3c2c37221 */ /* 0x000fe20000010100 */
[----:B------:R-:W-:Y:S01]  /*63e0*/  SHF.L.U32 R110, R110, 0x10, RZ ;  /* 0x000000106e6e7819 */ /* 0x000fe200000006ff */
[----:B------:R-:W-:Y:S01]  /*63f0*/  FMUL.FTZ R114, R54, R192 ;  /* 0x000000c036727220 */ /* 0x000fe20000410000 */
[C---:B------:R-:W-:Y:S01]  /*6400*/  FFMA.FTZ R118, R105.reuse, R157, R104 ;  /* 0x0000009d69767223 */ /* 0x040fe20000010068 */
[C---:B------:R-:W-:Y:S01]  /*6410*/  FFMA.FTZ R195, R134.reuse, R195, R112 ;  /* 0x000000c386c37223 */ /* 0x040fe20000010070 */
[----:B------:R-:W-:Y:S01]  /*6420*/  MOV R112, R143 ;  /* 0x0000008f00707202 */ /* 0x000fe20000000f00 */
[----:B------:R-:W-:Y:S01]  /*6430*/  FFMA.FTZ R173, R134, R115, R110 ;  /* 0x0000007386ad7223 */ /* 0x000fe2000001006e */
[----:B------:R-:W-:Y:S01]  /*6440*/  MOV R110, R140 ;  /* 0x0000008c006e7202 */ /* 0x000fe20000000f00 */
[C-C-:B------:R-:W-:Y:S01]  /*6450*/  FFMA.FTZ R196, R105.reuse, R196, R104.reuse ;  /* 0x000000c469c47223 */ /* 0x140fe20000010068 */
[C-C-:B------:R-:W-:Y:S01]  /*6460*/  FFMA.FTZ R174, R105.reuse, R174, R104.reuse ;  /* 0x000000ae69ae7223 */ /* 0x140fe20000010068 */
[----:B------:R-:W-:Y:S01]  /*6470*/  FADD.FTZ R199, -R118, R153 ;  /* 0x0000009976c77221 */ /* 0x000fe20000010100 */
[----:B------:R-:W-:Y:S01]  /*6480*/  SHF.L.U32 R115, R110, 0x10, RZ ;  /* 0x000000106e737819 */ /* 0x000fe200000006ff */
[--C-:B------:R-:W-:Y:S01]  /*6490*/  FFMA.FTZ R159, R105, R159, R104.reuse ;  /* 0x0000009f699f7223 */ /* 0x100fe20000010068 */
[----:B------:R1:W-:Y:S01]  /*64a0*/  F2F.BF16.F32 R110, R114 ;  /* 0x00000072006e7304 */ /* 0x0003e20000202000 */
[----:B------:R-:W-:Y:S01]  /*64b0*/  SHF.L.U32 R153, R112, 0x10, RZ ;  /* 0x0000001070997819 */ /* 0x000fe200000006ff */
[----:B------:R-:W-:Y:S01]  /*64c0*/  FADD.FTZ R205, -R196, R205 ;  /* 0x000000cdc4cd7221 */ /* 0x000fe20000010100 */
[----:B------:R-:W-:Y:S01]  /*64d0*/  FADD.FTZ R175, -R174, R175 ;  /* 0x000000afaeaf7221 */ /* 0x000fe20000010100 */
[----:B------:R-:W-:Y:S01]  /*64e0*/  FMUL.FTZ R157, R173, R130 ;  /* 0x00000082ad9d7220 */ /* 0x000fe20000410000 */
[----:B------:R-:W-:Y:S01]  /*64f0*/  FFMA.FTZ R113, R105, R201, R104 ;  /* 0x000000c969717223 */ /* 0x000fe20000010068 */
[----:B------:R-:W-:Y:S01]  /*6500*/  FADD.FTZ R173, -R159, R154 ;  /* 0x0000009a9fad7221 */ /* 0x000fe20000010100 */
[--C-:B------:R-:W-:Y:S01]  /*6510*/  SHF.R.U64 R165, R142, 0x10, R143.reuse ;  /* 0x000000108ea57819 */ /* 0x100fe2000000128f */
[C-C-:B------:R-:W-:Y:S01]  /*6520*/  FFMA.FTZ R176, R105.reuse, R176, R104.reuse ;  /* 0x000000b069b07223 */ /* 0x140fe20000010068 */
[----:B-1----:R-:W-:Y:S01]  /*6530*/  SHF.R.U32.HI R114, RZ, 0x10, R143 ;  /* 0x00000010ff727819 */ /* 0x002fe2000001168f */
[----:B------:R-:W-:Y:S01]  /*6540*/  FFMA.FTZ R201, R105, R158, R104 ;  /* 0x0000009e69c97223 */ /* 0x000fe20000010068 */
[----:B------:R-:W-:Y:S01]  /*6550*/  SHF.R.U32.HI R154, RZ, 0x10, R145 ;  /* 0x00000010ff9a7819 */ /* 0x000fe20000011691 */
[----:B------:R-:W-:Y:S01]  /*6560*/  FFMA.FTZ R153, R134, R205, R153 ;  /* 0x000000cd86997223 */ /* 0x000fe20000010099 */
[----:B------:R-:W-:Y:S01]  /*6570*/  SHF.L.U32 R112, R114, 0x10, RZ ;  /* 0x0000001072707819 */ /* 0x000fe200000006ff */
[----:B------:R-:W-:Y:S01]  /*6580*/  FADD.FTZ R177, -R176, R177 ;  /* 0x000000b1b0b17221 */ /* 0x000fe20000010100 */
[----:B------:R-:W-:Y:S01]  /*6590*/  SHF.L.U32 R165, R165, 0x10, RZ ;  /* 0x00000010a5a57819 */ /* 0x000fe200000006ff */
[----:B------:R-:W-:Y:S01]  /*65a0*/  FADD.FTZ R201, -R201, R156 ;  /* 0x0000009cc9c97221 */ /* 0x000fe20000010100 */
[----:B------:R-:W-:Y:S01]  /*65b0*/  SHF.L.U32 R154, R154, 0x10, RZ ;  /* 0x000000109a9a7819 */ /* 0x000fe200000006ff */
[----:B------:R-:W-:Y:S01]  /*65c0*/  FFMA.FTZ R175, R134, R175, R112 ;  /* 0x000000af86af7223 */ /* 0x000fe20000010070 */
[----:B------:R-:W-:Y:S01]  /*65d0*/  MOV R112, R142 ;  /* 0x0000008e00707202 */ /* 0x000fe20000000f00 */
[----:B------:R-:W-:Y:S01]  /*65e0*/  FMUL.FTZ R156, R153, R130 ;  /* 0x00000082999c7220 */ /* 0x000fe20000410000 */
[----:B------:R-:W-:Y:S01]  /*65f0*/  FADD.FTZ R107, -R107, R206 ;  /* 0x000000ce6b6b7221 */ /* 0x000fe20000010100 */
[----:B------:R-:W-:Y:S01]  /*6600*/  MOV R118, R145 ;  /* 0x0000009100767202 */ /* 0x000fe20000000f00 */
[----:B------:R-:W-:Y:S01]  /*6610*/  FFMA.FTZ R167, R105, R190, R104 ;  /* 0x000000be69a77223 */ /* 0x000fe20000010068 */
[----:B------:R-:W-:Y:S01]  /*6620*/  SHF.L.U32 R153, R112, 0x10, RZ ;  /* 0x0000001070997819 */ /* 0x000fe200000006ff */
[C---:B------:R-:W-:Y:S01]  /*6630*/  FFMA.FTZ R165, R134.reuse, R177, R165 ;  /* 0x000000b186a57223 */ /* 0x040fe200000100a5 */
[----:B------:R-:W-:Y:S01]  /*6640*/  FADD.FTZ R113, -R113, R208 ;  /* 0x000000d071717221 */ /* 0x000fe20000010100 */
[----:B------:R-:W-:Y:S01]  /*6650*/  FFMA.FTZ R169, R105, R169, R104 ;  /* 0x000000a969a97223 */ /* 0x000fe20000010068 */
[----:B------:R-:W-:Y:S01]  /*6660*/  FMUL.FTZ R158, R175, R130 ;  /* 0x00000082af9e7220 */ /* 0x000fe20000410000 */
[C---:B------:R-:W-:Y:S01]  /*6670*/  FFMA.FTZ R177, R134.reuse, R171, R154 ;  /* 0x000000ab86b17223 */ /* 0x040fe2000001009a */
[C-C-:B------:R-:W-:Y:S01]  /*6680*/  FFMA.FTZ R111, R105.reuse, R152, R104.reuse ;  /* 0x00000098696f7223 */ /* 0x140fe20000010068 */
[----:B------:R-:W-:Y:S01]  /*6690*/  SHF.R.U32.HI R154, RZ, 0x10, R147 ;  /* 0x00000010ff9a7819 */ /* 0x000fe20000011693 */
[----:B------:R-:W-:Y:S01]  /*66a0*/  FFMA.FTZ R160, R105, R160, R104 ;  /* 0x000000a069a07223 */ /* 0x000fe20000010068 */
[----:B------:R-:W-:Y:S01]  /*66b0*/  FFMA.FTZ R107, R134, R107, R153 ;  /* 0x0000006b866b7223 */ /* 0x000fe20000010099 */
[----:B------:R-:W-:Y:S01]  /*66c0*/  SHF.L.U32 R152, R118, 0x10, RZ ;  /* 0x0000001076987819 */ /* 0x000fe200000006ff */
[----:B------:R-:W-:Y:S01]  /*66d0*/  FADD.FTZ R167, -R167, R164 ;  /* 0x000000a4a7a77221 */ /* 0x000fe20000010100 */
[----:B------:R-:W-:Y:S01]  /*66e0*/  FADD.FTZ R169, -R169, R166 ;  /* 0x000000a6a9a97221 */ /* 0x000fe20000010100 */
[----:B------:R-:W-:Y:S01]  /*66f0*/  FFMA.FTZ R113, R134, R113, R115 ;  /* 0x0000007186717223 */ /* 0x000fe20000010073 */
[----:B------:R-:W-:Y:S01]  /*6700*/  FMUL.FTZ R118, R59, R158 ;  /* 0x0000009e3b767220 */ /* 0x000fe20000410000 */
[----:B------:R-:W-:Y:S01]  /*6710*/  SHF.R.U64 R166, R144, 0x10, R145 ;  /* 0x0000001090a67819 */ /* 0x000fe20000001291 */
[----:B------:R-:W-:Y:S01]  /*6720*/  FMUL.FTZ R116, R55, R157 ;  /* 0x0000009d37747220 */ /* 0x000fe20000410000 */
[----:B------:R-:W-:Y:S01]  /*6730*/  SHF.L.U32 R154, R154, 0x10, RZ ;  /* 0x000000109a9a7819 */ /* 0x000fe200000006ff */
[----:B------:R-:W-:Y:S01]  /*6740*/  FADD.FTZ R155, -R160, R155 ;  /* 0x0000009ba09b7221 */ /* 0x000fe20000010100 */
[-C--:B------:R-:W-:Y:S01]  /*6750*/  FMUL.FTZ R160, R107, R130.reuse ;  /* 0x000000826ba07220 */ /* 0x080fe20000410000 */
[C---:B------:R-:W-:Y:S01]  /*6760*/  FFMA.FTZ R167, R134.reuse, R167, R152 ;  /* 0x000000a786a77223 */ /* 0x040fe20000010098 */
[----:B------:R1:W-:Y:S01]  /*6770*/  F2F.BF16.F32 R107, R118 ;  /* 0x00000076006b7304 */ /* 0x0003e20000202000 */
[-C--:B------:R-:W-:Y:S01]  /*6780*/  FMUL.FTZ R159, R113, R130.reuse ;  /* 0x00000082719f7220 */ /* 0x080fe20000410000 */
[----:B------:R-:W-:Y:S01]  /*6790*/  FADD.FTZ R117, -R117, R170 ;  /* 0x000000aa75757221 */ /* 0x000fe20000010100 */
[-C--:B------:R-:W-:Y:S01]  /*67a0*/  FMUL.FTZ R164, R165, R130.reuse ;  /* 0x00000082a5a47220 */ /* 0x080fe20000410000 */
[----:B------:R-:W-:Y:S01]  /*67b0*/  FFMA.FTZ R205, R134, R197, R154 ;  /* 0x000000c586cd7223 */ /* 0x000fe2000001009a */
[----:B------:R-:W-:Y:S01]  /*67c0*/  FADD.FTZ R111, -R111, R210 ;  /* 0x000000d26f6f7221 */ /* 0x000fe20000010100 */
[-C--:B------:R-:W-:Y:S01]  /*67d0*/  FMUL.FTZ R165, R167, R130.reuse ;  /* 0x00000082a7a57220 */ /* 0x080fe20000410000 */
[----:B------:R-:W-:Y:S01]  /*67e0*/  MOV R154, R149 ;  /* 0x00000095009a7202 */ /* 0x000fe20000000f00 */
[----:B------:R2:W-:Y:S01]  /*67f0*/  F2F.BF16.F32 R113, R116 ;  /* 0x0000007400717304 */ /* 0x0005e20000202000 */
[----:B-1----:R-:W-:Y:S01]  /*6800*/  SHF.L.U32 R118, R166, 0x10, RZ ;  /* 0x00000010a6767819 */ /* 0x002fe200000006ff */
[----:B------:R-:W-:Y:S01]  /*6810*/  FMUL.FTZ R161, R161, R130 ;  /* 0x00000082a1a17220 */ /* 0x000fe20000410000 */
[----:B------:R-:W-:Y:S01]  /*6820*/  MOV R152, R147 ;  /* 0x0000009300987202 */ /* 0x000fe20000000f00 */
[----:B------:R-:W-:Y:S01]  /*6830*/  FFMA.FTZ R111, R134, R111, R119 ;  /* 0x0000006f866f7223 */ /* 0x000fe20000010077 */
[----:B------:R-:W-:Y:S01]  /*6840*/  SHF.L.U32 R154, R154, 0x10, RZ ;  /* 0x000000109a9a7819 */ /* 0x000fe200000006ff */
[----:B------:R-:W-:Y:S01]  /*6850*/  FFMA.FTZ R171, R134, R117, R118 ;  /* 0x0000007586ab7223 */ /* 0x000fe20000010076 */
[----:B------:R-:W-:Y:S01]  /*6860*/  FMUL.FTZ R117, R62, R165 ;  /* 0x000000a53e757220 */ /* 0x000fe20000410000 */
[----:B------:R-:W-:Y:S01]  /*6870*/  SHF.L.U32 R152, R152, 0x10, RZ ;  /* 0x0000001098987819 */ /* 0x000fe200000006ff */
[----:B--2---:R-:W-:Y:S01]  /*6880*/  FMUL.FTZ R116, R58, R156 ;  /* 0x0000009c3a747220 */ /* 0x004fe20000410000 */
[----:B------:R-:W-:Y:S01]  /*6890*/  FMUL.FTZ R108, R49, R161 ;  /* 0x000000a1316c7220 */ /* 0x000fe20000410000 */
[----:B------:R-:W-:Y:S01]  /*68a0*/  FMUL.FTZ R119, R51, R172 ;  /* 0x000000ac33777220 */ /* 0x000fe20000410000 */
[-C--:B------:R-:W-:Y:S01]  /*68b0*/  FMUL.FTZ R162, R111, R130.reuse ;  /* 0x000000826fa27220 */ /* 0x080fe20000410000 */
[----:B------:R1:W-:Y:S01]  /*68c0*/  F2F.BF16.F32 R112, R116 ;  /* 0x0000007400707304 */ /* 0x0003e20000202000 */
[----:B------:R-:W-:Y:S01]  /*68d0*/  FMUL.FTZ R195, R195, R130 ;  /* 0x00000082c3c37220 */ /* 0x000fe20000410000 */
[----:B------:R-:W-:Y:S01]  /*68e0*/  FFMA.FTZ R169, R134, R169, R152 ;  /* 0x000000a986a97223 */ /* 0x000fe20000010098 */
[----:B------:R-:W-:Y:S01]  /*68f0*/  MOV R118, R146 ;  /* 0x0000009200767202 */ /* 0x000fe20000000f00 */
[----:B------:R-:W-:Y:S01]  /*6900*/  FMUL.FTZ R111, R48, R162 ;  /* 0x000000a2306f7220 */ /* 0x000fe20000410000 */
[----:B------:R-:W-:Y:S01]  /*6910*/  SHF.R.U64 R152, R146, 0x10, R147 ;  /* 0x0000001092987819 */ /* 0x000fe20000001293 */
[----:B------:R-:W2:Y:S01]  /*6920*/  LDC.64 R196, c[0x0][0x468] ;  /* 0x00011a00ffc47b82 */ /* 0x000ea20000000a00 */
[----:B------:R-:W-:Y:S01]  /*6930*/  FMUL.FTZ R114, R53, R195 ;  /* 0x000000c335727220 */ /* 0x000fe20000410000 */
[----:B------:R3:W-:Y:S01]  /*6940*/  F2F.BF16.F32 R203, R117 ;  /* 0x0000007500cb7304 */ /* 0x0007e20000202000 */
[----:B-1----:R-:W-:Y:S01]  /*6950*/  MOV R116, R144 ;  /* 0x0000009000747202 */ /* 0x002fe20000000f00 */
[----:B------:R-:W-:Y:S01]  /*6960*/  FMUL.FTZ R166, R177, R130 ;  /* 0x00000082b1a67220 */ /* 0x000fe20000410000 */
[----:B------:R-:W-:Y:S01]  /*6970*/  SHF.L.U32 R152, R152, 0x10, RZ ;  /* 0x0000001098987819 */ /* 0x000fe200000006ff */
[----:B------:R-:W-:Y:S01]  /*6980*/  FMUL.FTZ R115, R52, R159 ;  /* 0x0000009f34737220 */ /* 0x000fe20000410000 */
[----:B------:R-:W-:Y:S01]  /*6990*/  SHF.L.U32 R153, R116, 0x10, RZ ;  /* 0x0000001074997819 */ /* 0x000fe200000006ff */
[----:B------:R-:W-:Y:S01]  /*69a0*/  FMUL.FTZ R116, R57, R164 ;  /* 0x000000a439747220 */ /* 0x000fe20000410000 */
[----:B------:R-:W-:Y:S01]  /*69b0*/  FMUL.FTZ R175, R56, R160 ;  /* 0x000000a038af7220 */ /* 0x000fe20000410000 */
[----:B------:R-:W1:Y:S01]  /*69c0*/  F2F.BF16.F32 R108, R108 ;  /* 0x0000006c006c7304 */ /* 0x000e620000202000 */
[C---:B---3--:R-:W-:Y:S01]  /*69d0*/  FFMA.FTZ R117, R134.reuse, R155, R154 ;  /* 0x0000009b86757223 */ /* 0x048fe2000001009a */
[----:B------:R-:W-:Y:S01]  /*69e0*/  FFMA.FTZ R109, R134, R109, R153 ;  /* 0x0000006d866d7223 */ /* 0x000fe20000010099 */
[----:B------:R-:W3:Y:S01]  /*69f0*/  LDC.64 R154, c[0x0][0x390] ;  /* 0x0000e400ff9a7b82 */ /* 0x000ee20000000a00 */
[----:B------:R-:W-:Y:S01]  /*6a00*/  SHF.L.U32 R153, R118, 0x10, RZ ;  /* 0x0000001076997819 */ /* 0x000fe200000006ff */
[----:B------:R-:W-:Y:S01]  /*6a10*/  FMUL.FTZ R118, R63, R166 ;  /* 0x000000a63f767220 */ /* 0x000fe20000410000 */
[----:B------:R-:W-:Y:S01]  /*6a20*/  SHF.R.U64 R170, R148, 0x10, R149 ;  /* 0x0000001094aa7819 */ /* 0x000fe20000001295 */
[-C--:B------:R-:W-:Y:S01]  /*6a30*/  FMUL.FTZ R167, R109, R130.reuse ;  /* 0x000000826da77220 */ /* 0x080fe20000410000 */
[----:B------:R-:W4:Y:S01]  /*6a40*/  F2F.BF16.F32 R119, R119 ;  /* 0x0000007700777304 */ /* 0x000f220000202000 */
[C---:B------:R-:W-:Y:S01]  /*6a50*/  FFMA.FTZ R183, R134.reuse, R183, R153 ;  /* 0x000000b786b77223 */ /* 0x040fe20000010099 */
[----:B------:R-:W-:Y:S01]  /*6a60*/  FFMA.FTZ R153, R134, R193, R152 ;  /* 0x000000c186997223 */ /* 0x000fe20000010098 */
[----:B------:R-:W-:Y:S01]  /*6a70*/  SHF.R.U32.HI R152, RZ, 0x10, R149 ;  /* 0x00000010ff987819 */ /* 0x000fe20000011695 */
[----:B------:R-:W-:Y:S01]  /*6a80*/  FMUL.FTZ R168, R171, R130 ;  /* 0x00000082aba87220 */ /* 0x000fe20000410000 */
[----:B------:R-:W-:Y:S01]  /*6a90*/  MOV R109, R148 ;  /* 0x00000094006d7202 */ /* 0x000fe20000000f00 */
[----:B------:R-:W-:Y:S01]  /*6aa0*/  FMUL.FTZ R193, R60, R167 ;  /* 0x000000a73cc17220 */ /* 0x000fe20000410000 */
[----:B------:R-:W-:Y:S01]  /*6ab0*/  SHF.L.U32 R170, R170, 0x10, RZ ;  /* 0x00000010aaaa7819 */ /* 0x000fe200000006ff */
[----:B------:R-:W5:Y:S01]  /*6ac0*/  F2F.BF16.F32 R111, R111 ;  /* 0x0000006f006f7304 */ /* 0x000f620000202000 */
[----:B------:R-:W-:Y:S01]  /*6ad0*/  SHF.L.U32 R171, R152, 0x10, RZ ;  /* 0x0000001098ab7819 */ /* 0x000fe200000006ff */
[----:B------:R-:W-:Y:S01]  /*6ae0*/  FMUL.FTZ R169, R169, R130 ;  /* 0x00000082a9a97220 */ /* 0x000fe20000410000 */
[----:B------:R-:W-:Y:S01]  /*6af0*/  SHF.L.U32 R152, R109, 0x10, RZ ;  /* 0x000000106d987819 */ /* 0x000fe200000006ff */
[----:B-1----:R-:W-:-:S04]  /*6b00*/  IMAD.WIDE.U32 R108, R108, 0x10000, RZ ;  /* 0x000100006c6c7825 */ /* 0x002fc800078e00ff */
[----:B------:R-:W-:Y:S01]  /*6b10*/  FFMA.FTZ R199, R134, R199, R170 ;  /* 0x000000c786c77223 */ /* 0x000fe200000100aa */
[----:B------:R-:W-:Y:S01]  /*6b20*/  FMUL.FTZ R170, R205, R130 ;  /* 0x00000082cdaa7220 */ /* 0x000fe20000410000 */
[----:B----4-:R-:W-:Y:S01]  /*6b30*/  PRMT R119, R106, 0x5410, R119 ;  /* 0x000054106a777816 */ /* 0x010fe20000000077 */
[----:B------:R-:W1:Y:S01]  /*6b40*/  F2F.BF16.F32 R114, R114 ;  /* 0x0000007200727304 */ /* 0x000e620000202000 */
[----:B------:R-:W-:Y:S01]  /*6b50*/  PRMT R207, R110, 0x5410, R113 ;  /* 0x000054106ecf7816 */ /* 0x000fe20000000071 */
[----:B------:R-:W-:Y:S01]  /*6b60*/  FFMA.FTZ R201, R134, R201, R171 ;  /* 0x000000c986c97223 */ /* 0x000fe200000100ab */
[----:B------:R-:W-:Y:S01]  /*6b70*/  PRMT R205, R112, 0x5410, R107 ;  /* 0x0000541070cd7816 */ /* 0x000fe2000000006b */
[----:B---3--:R-:W-:Y:S01]  /*6b80*/  IMAD.WIDE.U32 R106, R182, 0x8, R154 ;  /* 0x00000008b66a7825 */ /* 0x008fe200078e009a */
[----:B------:R-:W-:-:S03]  /*6b90*/  LOP3.LUT R113, R119, R109, RZ, 0xfc, !PT ;  /* 0x0000006d77717212 */ /* 0x000fc600078efcff */
[----:B------:R-:W-:Y:S01]  /*6ba0*/  FMUL.FTZ R171, R183, R130 ;  /* 0x00000082b7ab7220 */ /* 0x000fe20000410000 */
[----:B-----5:R-:W-:Y:S01]  /*6bb0*/  LOP3.LUT R112, R108, R111, RZ, 0xfc, !PT ;  /* 0x0000006f6c707212 */ /* 0x020fe200078efcff */
[----:B------:R-:W3:Y:S08]  /*6bc0*/  F2F.BF16.F32 R116, R116 ;  /* 0x0000007400747304 */ /* 0x000ef00000202000 */
[----:B------:R4:W5:Y:S01]  /*6bd0*/  F2F.BF16.F32 R174, R118 ;  /* 0x0000007600ae7304 */ /* 0x0009620000202000 */
[----:B-1----:R-:W-:Y:S01]  /*6be0*/  IMAD.WIDE.U32 R108, R114, 0x10000, RZ ;  /* 0x00010000726c7825 */ /* 0x002fe200078e00ff */
[----:B------:R-:W2:Y:S03]  /*6bf0*/  LDG.E.64 R106, desc[UR8][R106.64] ;  /* 0x000000086a6a7981 */ /* 0x000ea6000c1e1b00 */
[----:B------:R-:W-:Y:S01]  /*6c00*/  FFMA.FTZ R173, R134, R173, R152 ;  /* 0x000000ad86ad7223 */ /* 0x000fe20000010098 */
[----:B------:R-:W-:-:S02]  /*6c10*/  FMUL.FTZ R152, R66, R169 ;  /* 0x000000a942987220 */ /* 0x000fc40000410000 */
[----:B------:R-:W1:Y:S01]  /*6c20*/  F2F.BF16.F32 R115, R115 ;  /* 0x0000007300737304 */ /* 0x000e620000202000 */
[----:B----4-:R-:W-:-:S07]  /*6c30*/  FMUL.FTZ R118, R61, R168 ;  /* 0x000000a83d767220 */ /* 0x010fce0000410000 */
[----:B------:R-:W4:Y:S01]  /*6c40*/  F2F.BF16.F32 R175, R175 ;  /* 0x000000af00af7304 */ /* 0x000f220000202000 */
[----:B---3--:R-:W-:Y:S01]  /*6c50*/  IMAD.WIDE.U32 R110, R116, 0x10000, RZ ;  /* 0x00010000746e7825 */ /* 0x008fe200078e00ff */
[----:B-----5:R-:W-:-:S03]  /*6c60*/  PRMT R203, R203, 0x5410, R174 ;  /* 0x00005410cbcb7816 */ /* 0x020fc600000000ae */
[----:B------:R-:W-:Y:S01]  /*6c70*/  FMUL.FTZ R174, R153, R130 ;  /* 0x0000008299ae7220 */ /* 0x000fe20000410000 */
[----:B------:R-:W-:Y:S01]  /*6c80*/  FMUL.FTZ R177, R67, R170 ;  /* 0x000000aa43b17220 */ /* 0x000fe20000410000 */
[----:B--2---:R-:W-:-:S04]  /*6c90*/  IMAD.WIDE.U32 R182, R182, 0x8, R196 ;  /* 0x00000008b6b67825 */ /* 0x004fc800078e00c4 */
[----:B------:R-:W-:Y:S01]  /*6ca0*/  FMUL.FTZ R119, R64, R171 ;  /* 0x000000ab40777220 */ /* 0x000fe20000410000 */
[----:B------:R-:W2:Y:S01]  /*6cb0*/  F2F.BF16.F32 R118, R118 ;  /* 0x0000007600767304 */ /* 0x000ea20000202000 */
[----:B-1----:R-:W-:Y:S01]  /*6cc0*/  LOP3.LUT R108, R108, R115, RZ, 0xfc, !PT ;  /* 0x000000736c6c7212 */ /* 0x002fe200078efcff */
[----:B------:R-:W-:Y:S01]  /*6cd0*/  IMAD.WIDE.U32 R114, R181, 0x8, R154 ;  /* 0x00000008b5727825 */ /* 0x000fe200078e009a */
[----:B------:R1:W-:Y:S01]  /*6ce0*/  STG.E.64 desc[UR8][R182.64], R112 ;  /* 0x00000070b6007986 */ /* 0x0003e2000c101b08 */
[----:B------:R-:W-:Y:S02]  /*6cf0*/  LOP3.LUT R109, R207, R109, RZ, 0xfc, !PT ;  /* 0x0000006dcf6d7212 */ /* 0x000fe400078efcff */
[----:B------:R-:W-:Y:S01]  /*6d00*/  FMUL.FTZ R190, R65, R174 ;  /* 0x000000ae41be7220 */ /* 0x000fe20000410000 */
[----:B----4-:R-:W-:Y:S01]  /*6d10*/  LOP3.LUT R110, R110, R175, RZ, 0xfc, !PT ;  /* 0x000000af6e6e7212 */ /* 0x010fe200078efcff */
[----:B------:R-:W3:Y:S01]  /*6d20*/  F2F.BF16.F32 R193, R193 ;  /* 0x000000c100c17304 */ /* 0x000ee20000202000 */
[-C--:B------:R-:W-:Y:S01]  /*6d30*/  FMUL.FTZ R175, R117, R130.reuse ;  /* 0x0000008275af7220 */ /* 0x080fe20000410000 */
[----:B------:R-:W-:Y:S01]  /*6d40*/  IMAD.WIDE.U32 R116, R181, 0x8, R196 ;  /* 0x00000008b5747825 */ /* 0x000fe200078e00c4 */
[----:B------:R-:W-:Y:S01]  /*6d50*/  LOP3.LUT R111, R205, R111, RZ, 0xfc, !PT ;  /* 0x0000006fcd6f7212 */ /* 0x000fe200078efcff */
[----:B------:R-:W4:Y:S02]  /*6d60*/  LDG.E.64 R114, desc[UR8][R114.64] ;  /* 0x0000000872727981 */ /* 0x000f24000c1e1b00 */
[----:B------:R-:W-:-:S02]  /*6d70*/  FMUL.FTZ R176, R201, R130 ;  /* 0x00000082c9b07220 */ /* 0x000fc40000410000 */
[----:B------:R-:W-:Y:S01]  /*6d80*/  F2F.BF16.F32 R152, R152 ;  /* 0x0000009800987304 */ /* 0x000fe20000202000 */
[----:B-1----:R-:W-:-:S04]  /*6d90*/  IMAD.WIDE.U32 R112, R180, 0x8, R154 ;  /* 0x00000008b4707825 */ /* 0x002fc800078e009a */
[----:B------:R-:W-:Y:S01]  /*6da0*/  FMUL.FTZ R182, R199, R130 ;  /* 0x00000082c7b67220 */ /* 0x000fe20000410000 */
[----:B------:R-:W-:Y:S01]  /*6db0*/  IMAD.WIDE.U32 R180, R180, 0x8, R196 ;  /* 0x00000008b4b47825 */ /* 0x000fe200078e00c4 */
[----:B------:R-:W-:Y:S03]  /*6dc0*/  STG.E.64 desc[UR8][R116.64], R108 ;  /* 0x0000006c74007986 */ /* 0x000fe6000c101b08 */
[----:B------:R-:W-:Y:S01]  /*6dd0*/  FMUL.FTZ R183, R69, R182 ;  /* 0x000000b645b77220 */ /* 0x000fe20000410000 */
[----:B------:R-:W-:Y:S01]  /*6de0*/  F2F.BF16.F32 R190, R190 ;  /* 0x000000be00be7304 */ /* 0x000fe20000202000 */
[----:B------:R-:W5:Y:S01]  /*6df0*/  LDG.E.64 R112, desc[UR8][R112.64] ;  /* 0x0000000870707981 */ /* 0x000f62000c1e1b00 */
[----:B------:R-:W-:-:S03]  /*6e00*/  FMUL.FTZ R186, R70, R175 ;  /* 0x000000af46ba7220 */ /* 0x000fc60000410000 */
[----:B------:R1:W-:Y:S03]  /*6e10*/  STG.E.64 desc[UR8][R180.64], R110 ;  /* 0x0000006eb4007986 */ /* 0x0003e6000c101b08 */
[----:B------:R-:W0:Y:S01]  /*6e20*/  F2F.BF16.F32 R177, R177 ;  /* 0x000000b100b17304 */ /* 0x000e220000202000 */
[----:B------:R-:W-:-:S07]  /*6e30*/  FMUL.FTZ R194, R71, R176 ;  /* 0x000000b047c27220 */ /* 0x000fce0000410000 */
[----:B------:R2:W-:Y:S01]  /*6e40*/  F2F.BF16.F32 R153, R119 ;  /* 0x0000007700997304 */ /* 0x0005e20000202000 */
[----:B-1----:R-:W-:Y:S01]  /*6e50*/  FMUL.FTZ R180, R173, R130 ;  /* 0x00000082adb47220 */ /* 0x002fe20000410000 */
[----:B--2---:R-:W-:-:S04]  /*6e60*/  IMAD.WIDE.U32 R118, R118, 0x10000, RZ ;  /* 0x0001000076767825 */ /* 0x004fc800078e00ff */
[----:B------:R-:W-:Y:S02]  /*6e70*/  FMUL.FTZ R173, R68, R180 ;  /* 0x000000b444ad7220 */ /* 0x000fe40000410000 */
[----:B------:R-:W-:Y:S01]  /*6e80*/  F2F.BF16.F32 R183, R183 ;  /* 0x000000b700b77304 */ /* 0x000fe20000202000 */
[----:B------:R-:W-:Y:S01]  /*6e90*/  IMAD.WIDE.U32 R116, R179, 0x8, R154 ;  /* 0x00000008b3747825 */ /* 0x000fe200078e009a */
[----:B---3--:R-:W-:Y:S02]  /*6ea0*/  LOP3.LUT R108, R118, R193, RZ, 0xfc, !PT ;  /* 0x000000c1766c7212 */ /* 0x008fe400078efcff */
[----:B------:R-:W-:Y:S01]  /*6eb0*/  LOP3.LUT R109, R203, R119, RZ, 0xfc, !PT ;  /* 0x00000077cb6d7212 */ /* 0x000fe200078efcff */
[----:B------:R-:W-:Y:S01]  /*6ec0*/  IMAD.WIDE.U32 R118, R179, 0x8, R196 ;  /* 0x00000008b3767825 */ /* 0x000fe200078e00c4 */
[----:B------:R1:W2:Y:S02]  /*6ed0*/  LDG.E.64 R110, desc[UR8][R116.64] ;  /* 0x00000008746e7981 */ /* 0x0002a4000c1e1b00 */
[----:B------:R-:W-:Y:S08]  /*6ee0*/  F2F.BF16.F32 R186, R186 ;  /* 0x000000ba00ba7304 */ /* 0x000ff00000202000 */
[----:B------:R-:W3:Y:S01]  /*6ef0*/  F2F.BF16.F32 R193, R194 ;  /* 0x000000c200c17304 */ /* 0x000ee20000202000 */
[----:B-1----:R-:W-:Y:S01]  /*6f00*/  IMAD.WIDE.U32 R116, R178, 0x8, R154 ;  /* 0x00000008b2747825 */ /* 0x002fe200078e009a */
[----:B------:R1:W-:Y:S01]  /*6f10*/  STG.E.64 desc[UR8][R118.64], R108 ;  /* 0x0000006c76007986 */ /* 0x0003e2000c101b08 */
[----:B0-----:R-:W-:-:S05]  /*6f20*/  PRMT R177, R152, 0x5410, R177 ;  /* 0x0000541098b17816 */ /* 0x001fca00000000b1 */
[----:B------:R-:W0:Y:S01]  /*6f30*/  F2F.BF16.F32 R173, R173 ;  /* 0x000000ad00ad7304 */ /* 0x000e220000202000 */
[----:B------:R-:W-:-:S04]  /*6f40*/  IMAD.WIDE.U32 R178, R178, 0x8, R196 ;  /* 0x00000008b2b27825 */ /* 0x000fc800078e00c4 */
[----:B-1----:R-:W-:Y:S01]  /*6f50*/  IMAD.WIDE.U32 R118, R190, 0x10000, RZ ;  /* 0x00010000be767825 */ /* 0x002fe200078e00ff */
[----:B------:R1:W2:Y:S01]  /*6f60*/  LDG.E.64 R108, desc[UR8][R116.64] ;  /* 0x00000008746c7981 */ /* 0x0002a2000c1e1b00 */
[----:B---3--:R-:W-:-:S03]  /*6f70*/  PRMT R193, R186, 0x5410, R193 ;  /* 0x00005410bac17816 */ /* 0x008fc600000000c1 */
[----:B-1----:R-:W-:Y:S02]  /*6f80*/  LOP3.LUT R117, R177, R119, RZ, 0xfc, !PT ;  /* 0x00000077b1757212 */ /* 0x002fe400078efcff */
[----:B------:R-:W-:Y:S01]  /*6f90*/  LOP3.LUT R116, R118, R153, RZ, 0xfc, !PT ;  /* 0x0000009976747212 */ /* 0x000fe200078efcff */
[----:B------:R-:W-:-:S04]  /*6fa0*/  IMAD.WIDE.U32 R152, R137, 0x8, R154 ;  /* 0x0000000889987825 */ /* 0x000fc800078e009a */
[----:B------:R-:W-:Y:S01]  /*6fb0*/  IMAD.WIDE.U32 R118, R183, 0x10000, RZ ;  /* 0x00010000b7767825 */ /* 0x000fe200078e00ff */
[----:B------:R1:W-:Y:S03]  /*6fc0*/  STG.E.64 desc[UR8][R178.64], R116 ;  /* 0x00000074b2007986 */ /* 0x0003e6000c101b08 */
[----:B------:R-:W-:Y:S01]  /*6fd0*/  IMAD.WIDE.U32 R154, R126, 0x8, R154 ;  /* 0x000000087e9a7825 */ /* 0x000fe200078e009a */
[----:B------:R-:W-:Y:S02]  /*6fe0*/  LOP3.LUT R119, R193, R119, RZ, 0xfc, !PT ;  /* 0x00000077c1777212 */ /* 0x000fe400078efcff */
[----:B0-----:R-:W-:Y:S01]  /*6ff0*/  LOP3.LUT R118, R118, R173, RZ, 0xfc, !PT ;  /* 0x000000ad76767212 */ /* 0x001fe200078efcff */
[----:B-1----:R0:W3:Y:S02]  /*7000*/  LDG.E.64 R116, desc[UR8][R152.64] ;  /* 0x0000000898747981 */ /* 0x0020e4000c1e1b00 */
[----:B0-----:R-:W-:-:S05]  /*7010*/  IMAD.WIDE.U32 R152, R137, 0x8, R196 ;  /* 0x0000000889987825 */ /* 0x001fca00078e00c4 */
[----:B------:R0:W-:Y:S04]  /*7020*/  STG.E.64 desc[UR8][R152.64], R118 ;  /* 0x0000007698007986 */ /* 0x0001e8000c101b08 */
[----:B0-----:R-:W3:Y:S01]  /*7030*/  LDG.E.64 R118, desc[UR8][R154.64] ;  /* 0x000000089a767981 */ /* 0x001ee2000c1e1b00 */
[----:B------:R-:W-:Y:S01]  /*7040*/  MOV R137, R151 ;  /* 0x0000009700897202 */ /* 0x000fe20000000f00 */
[C-C-:B------:R-:W-:Y:S01]  /*7050*/  FFMA.FTZ R136, R105.reuse, R136, R104.reuse ;  /* 0x0000008869887223 */ /* 0x140fe20000010068 */
[----:B------:R-:W-:Y:S02]  /*7060*/  FFMA.FTZ R173, R105, R129, R104 ;  /* 0x0000008169ad7223 */ /* 0x000fe40000010068 */
[----:B------:R-:W-:Y:S01]  /*7070*/  SHF.L.U32 R137, R137, 0x10, RZ ;  /* 0x0000001089897819 */ /* 0x000fe200000006ff */
[----:B------:R-:W-:Y:S01]  /*7080*/  FADD.FTZ R136, -R136, R131 ;  /* 0x0000008388887221 */ /* 0x000fe20000010100 */
[----:B------:R-:W-:-:S03]  /*7090*/  SHF.R.U32.HI R131, RZ, 0x10, R151 ;  /* 0x00000010ff837819 */ /* 0x000fc60000011697 */
[----:B------:R-:W-:Y:S01]  /*70a0*/  FFMA.FTZ R129, R134, R136, R137 ;  /* 0x0000008886817223 */ /* 0x000fe20000010089 */
[----:B------:R-:W-:Y:S01]  /*70b0*/  SHF.L.U32 R131, R131, 0x10, RZ ;  /* 0x0000001083837819 */ /* 0x000fe200000006ff */
[----:B------:R-:W-:Y:S01]  /*70c0*/  FADD.FTZ R137, -R173, R128 ;  /* 0x00000080ad897221 */ /* 0x000fe20000010100 */
[--C-:B------:R-:W-:Y:S01]  /*70d0*/  FFMA.FTZ R136, R105, R135, R104.reuse ;  /* 0x0000008769887223 */ /* 0x100fe20000010068 */
[----:B------:R-:W-:Y:S02]  /*70e0*/  SHF.R.U64 R128, R150, 0x10, R151 ;  /* 0x0000001096807819 */ /* 0x000fe40000001297 */
[----:B------:R-:W-:Y:S01]  /*70f0*/  FFMA.FTZ R137, R134, R137, R131 ;  /* 0x0000008986897223 */ /* 0x000fe20000010083 */
[-C--:B------:R-:W-:Y:S01]  /*7100*/  FMUL.FTZ R129, R129, R130.reuse ;  /* 0x0000008281817220 */ /* 0x080fe20000410000 */
[----:B------:R-:W-:Y:S01]  /*7110*/  FADD.FTZ R136, -R136, R127 ;  /* 0x0000007f88887221 */ /* 0x000fe20000010100 */
[----:B------:R-:W-:Y:S01]  /*7120*/  SHF.L.U32 R131, R128, 0x10, RZ ;  /* 0x0000001080837819 */ /* 0x000fe200000006ff */
[----:B------:R-:W-:Y:S01]  /*7130*/  FMUL.FTZ R128, R137, R130 ;  /* 0x0000008289807220 */ /* 0x000fe20000410000 */
[----:B------:R-:W-:Y:S01]  /*7140*/  MOV R127, R150 ;  /* 0x00000096007f7202 */ /* 0x000fe20000000f00 */
[----:B------:R-:W-:Y:S01]  /*7150*/  FMUL.FTZ R135, R74, R129 ;  /* 0x000000814a877220 */ /* 0x000fe20000410000 */
[----:B------:R-:W-:-:S02]  /*7160*/  FFMA.FTZ R133, R105, R133, R104 ;  /* 0x0000008569857223 */ /* 0x000fc40000010068 */
[----:B------:R-:W-:Y:S01]  /*7170*/  SHF.L.U32 R105, R127, 0x10, RZ ;  /* 0x000000107f697819 */ /* 0x000fe200000006ff */
[----:B------:R-:W-:Y:S01]  /*7180*/  FMUL.FTZ R127, R75, R128 ;  /* 0x000000804b7f7220 */ /* 0x000fe20000410000 */
[----:B------:R-:W-:Y:S01]  /*7190*/  FFMA.FTZ R131, R134, R136, R131 ;  /* 0x0000008886837223 */ /* 0x000fe20000010083 */
[----:B------:R-:W-:Y:S01]  /*71a0*/  F2F.BF16.F32 R135, R135 ;  /* 0x0000008700877304 */ /* 0x000fe20000202000 */
[----:B------:R-:W-:Y:S02]  /*71b0*/  FADD.FTZ R133, -R133, R132 ;  /* 0x0000008485857221 */ /* 0x000fe40000010100 */
[----:B------:R-:W-:-:S05]  /*71c0*/  FMUL.FTZ R136, R131, R130 ;  /* 0x0000008283887220 */ /* 0x000fca0000410000 */
[----:B------:R-:W0:Y:S01]  /*71d0*/  F2F.BF16.F32 R152, R127 ;  /* 0x0000007f00987304 */ /* 0x000e220000202000 */
[----:B------:R-:W-:Y:S01]  /*71e0*/  FFMA.FTZ R105, R134, R133, R105 ;  /* 0x0000008586697223 */ /* 0x000fe20000010069 */
[----:B------:R-:W-:-:S03]  /*71f0*/  FMUL.FTZ R134, R73, R136 ;  /* 0x0000008849867220 */ /* 0x000fc60000410000 */
[----:B------:R-:W-:-:S03]  /*7200*/  FMUL.FTZ R131, R105, R130 ;  /* 0x0000008269837220 */ /* 0x000fc60000410000 */
[----:B------:R-:W1:Y:S01]  /*7210*/  F2F.BF16.F32 R104, R134 ;  /* 0x0000008600687304 */ /* 0x000e620000202000 */
[----:B------:R-:W-:Y:S01]  /*7220*/  FMUL.FTZ R132, R72, R131 ;  /* 0x0000008348847220 */ /* 0x000fe20000410000 */
[----:B0-----:R-:W-:-:S06]  /*7230*/  PRMT R135, R135, 0x5410, R152 ;  /* 0x0000541087877816 */ /* 0x001fcc0000000098 */
[----:B------:R-:W0:Y:S01]  /*7240*/  F2F.BF16.F32 R133, R132 ;  /* 0x0000008400857304 */ /* 0x000e220000202000 */
[----:B-1----:R-:W-:-:S05]  /*7250*/  IMAD.WIDE.U32 R104, R104, 0x10000, RZ ;  /* 0x0001000068687825 */ /* 0x002fca00078e00ff */
[----:B------:R-:W-:Y:S02]  /*7260*/  LOP3.LUT R105, R135, R105, RZ, 0xfc, !PT ;  /* 0x0000006987697212 */ /* 0x000fe400078efcff */
[----:B0-----:R-:W-:Y:S02]  /*7270*/  LOP3.LUT R104, R104, R133, RZ, 0xfc, !PT ;  /* 0x0000008568687212 */ /* 0x001fe400078efcff */
[--C-:B------:R-:W-:Y:S02]  /*7280*/  SHF.R.U32.HI R137, RZ, 0x10, R107.reuse ;  /* 0x00000010ff897819 */ /* 0x100fe4000001166b */
[C---:B------:R-:W-:Y:S02]  /*7290*/  SHF.R.U64 R152, R106.reuse, 0x10, R107 ;  /* 0x000000106a987819 */ /* 0x040fe4000000126b */
[----:B------:R-:W-:Y:S02]  /*72a0*/  SHF.L.U32 R127, R106, 0x10, RZ ;  /* 0x000000106a7f7819 */ /* 0x000fe400000006ff */
[----:B------:R-:W-:-:S02]  /*72b0*/  SHF.L.U32 R130, R107, 0x10, RZ ;  /* 0x000000106b827819 */ /* 0x000fc400000006ff */
[----:B------:R-:W-:Y:S02]  /*72c0*/  SHF.L.U32 R107, R137, 0x10, RZ ;  /* 0x00000010896b7819 */ /* 0x000fe400000006ff */
[----:B------:R-:W-:-:S03]  /*72d0*/  SHF.L.U32 R106, R152, 0x10, RZ ;  /* 0x00000010986a7819 */ /* 0x000fc600000006ff */
[----:B------:R-:W-:Y:S02]  /*72e0*/  FMUL.FTZ R172, R172, R107 ;  /* 0x0000006bacac7220 */ /* 0x000fe40000410000 */
[----:B------:R-:W-:Y:S01]  /*72f0*/  FMUL.FTZ R173, R161, R106 ;  /* 0x0000006aa1ad7220 */ /* 0x000fe20000410000 */
[----:B------:R-:W-:Y:S01]  /*7300*/  FMUL.FTZ R133, R163, R130 ;  /* 0x00000082a3857220 */ /* 0x000fe20000410000 */
[----:B------:R-:W-:Y:S01]  /*7310*/  FMUL.FTZ R132, R162, R127 ;  /* 0x0000007fa2847220 */ /* 0x000fe20000410000 */
[----:B------:R-:W-:Y:S01]  /*7320*/  IMAD.WIDE.U32 R126, R126, 0x8, R196 ;  /* 0x000000087e7e7825 */ /* 0x000fe200078e00c4 */
[----:B----4-:R-:W-:Y:S02]  /*7330*/  SHF.L.U32 R107, R115, 0x10, RZ ;  /* 0x00000010736b7819 */ /* 0x010fe400000006ff */
[C---:B------:R-:W-:Y:S02]  /*7340*/  SHF.L.U32 R106, R114.reuse, 0x10, RZ ;  /* 0x00000010726a7819 */ /* 0x040fe400000006ff */
[--C-:B------:R-:W-:Y:S01]  /*7350*/  SHF.R.U64 R114, R114, 0x10, R115.reuse ;  /* 0x0000001072727819 */ /* 0x100fe20000001273 */
[----:B------:R-:W-:Y:S01]  /*7360*/  FMUL.FTZ R192, R192, R107 ;  /* 0x0000006bc0c07220 */ /* 0x000fe20000410000 */
[----:B------:R-:W-:-:S02]  /*7370*/  SHF.R.U32.HI R134, RZ, 0x10, R115 ;  /* 0x00000010ff867819 */ /* 0x000fc40000011673 */
[----:B------:R-:W-:Y:S02]  /*7380*/  SHF.L.U32 R114, R114, 0x10, RZ ;  /* 0x0000001072727819 */ /* 0x000fe400000006ff */
[C---:B-----5:R-:W-:Y:S02]  /*7390*/  SHF.L.U32 R135, R112.reuse, 0x10, RZ ;  /* 0x0000001070877819 */ /* 0x060fe400000006ff */
[--C-:B------:R-:W-:Y:S02]  /*73a0*/  SHF.R.U64 R107, R112, 0x10, R113.reuse ;  /* 0x00000010706b7819 */ /* 0x100fe40000001271 */
[----:B------:R-:W-:Y:S02]  /*73b0*/  SHF.R.U32.HI R163, RZ, 0x10, R113 ;  /* 0x00000010ffa37819 */ /* 0x000fe40000011671 */
[----:B------:R-:W-:Y:S01]  /*73c0*/  SHF.L.U32 R115, R113, 0x10, RZ ;  /* 0x0000001071737819 */ /* 0x000fe200000006ff */
[----:B------:R-:W-:Y:S01]  /*73d0*/  FMUL.FTZ R195, R195, R114 ;  /* 0x00000072c3c37220 */ /* 0x000fe20000410000 */
[----:B------:R0:W-:Y:S01]  /*73e0*/  STG.E.64 desc[UR8][R126.64], R104 ;  /* 0x000000687e007986 */ /* 0x0001e2000c101b08 */
[----:B------:R-:W-:-:S02]  /*73f0*/  SHF.L.U32 R134, R134, 0x10, RZ ;  /* 0x0000001086867819 */ /* 0x000fc400000006ff */
[----:B------:R-:W-:Y:S02]  /*7400*/  SHF.L.U32 R163, R163, 0x10, RZ ;  /* 0x00000010a3a37819 */ /* 0x000fe400000006ff */
[----:B------:R-:W-:Y:S02]  /*7410*/  SHF.L.U32 R107, R107, 0x10, RZ ;  /* 0x000000106b6b7819 */ /* 0x000fe400000006ff */
[C---:B--2---:R-:W-:Y:S02]  /*7420*/  SHF.L.U32 R112, R110.reuse, 0x10, RZ ;  /* 0x000000106e707819 */ /* 0x044fe400000006ff */
[--C-:B------:R-:W-:Y:S02]  /*7430*/  SHF.R.U32.HI R113, RZ, 0x10, R111.reuse ;  /* 0x00000010ff717819 */ /* 0x100fe4000001166f */
[----:B------:R-:W-:Y:S01]  /*7440*/  SHF.R.U64 R110, R110, 0x10, R111 ;  /* 0x000000106e6e7819 */ /* 0x000fe2000000126f */
[----:B------:R-:W-:Y:S01]  /*7450*/  FMUL.FTZ R177, R167, R112 ;  /* 0x00000070a7b17220 */ /* 0x000fe20000410000 */
[----:B------:R-:W-:-:S02]  /*7460*/  SHF.L.U32 R114, R111, 0x10, RZ ;  /* 0x000000106f727819 */ /* 0x000fc400000006ff */
[----:B------:R-:W-:Y:S02]  /*7470*/  SHF.L.U32 R111, R113, 0x10, RZ ;  /* 0x00000010716f7819 */ /* 0x000fe400000006ff */
[----:B------:R-:W-:-:S05]  /*7480*/  SHF.L.U32 R113, R110, 0x10, RZ ;  /* 0x000000106e717819 */ /* 0x000fca00000006ff */
[----:B------:R-:W-:Y:S01]  /*7490*/  FMUL.FTZ R110, R168, R113 ;  /* 0x00000071a86e7220 */ /* 0x000fe20000410000 */
[--C-:B------:R-:W-:Y:S02]  /*74a0*/  SHF.R.U32.HI R137, RZ, 0x10, R109.reuse ;  /* 0x00000010ff897819 */ /* 0x100fe4000001166d */
[----:B------:R-:W-:Y:S02]  /*74b0*/  SHF.L.U32 R130, R109, 0x10, RZ ;  /* 0x000000106d827819 */ /* 0x000fe400000006ff */
[C---:B------:R-:W-:Y:S02]  /*74c0*/  SHF.R.U64 R109, R108.reuse, 0x10, R109 ;  /* 0x000000106c6d7819 */ /* 0x040fe4000000126d */
[----:B------:R-:W-:Y:S02]  /*74d0*/  SHF.L.U32 R112, R108, 0x10, RZ ;  /* 0x000000106c707819 */ /* 0x000fe400000006ff */
[----:B------:R-:W-:Y:S02]  /*74e0*/  SHF.L.U32 R137, R137, 0x10, RZ ;  /* 0x0000001089897819 */ /* 0x000fe400000006ff */
[----:B------:R-:W-:Y:S01]  /*74f0*/  SHF.L.U32 R109, R109, 0x10, RZ ;  /* 0x000000106d6d7819 */ /* 0x000fe200000006ff */
[----:B------:R-:W-:-:S02]  /*7500*/  FMUL.FTZ R193, R171, R112 ;  /* 0x00000070abc17220 */ /* 0x000fc40000410000 */
[----:B------:R-:W-:Y:S02]  /*7510*/  FMUL.FTZ R112, R170, R137 ;  /* 0x00000089aa707220 */ /* 0x000fe40000410000 */
        /* <DEDUP_REMOVED lines=8> */
[----:B---3--:R-:W-:-:S02]  /*75a0*/  SHF.R.U32.HI R137, RZ, 0x10, R117 ;  /* 0x00000010ff897819 */ /* 0x008fc40000011675 */
[----:B------:R-:W-:Y:S02]  /*75b0*/  SHF.L.U32 R170, R117, 0x10, RZ ;  /* 0x0000001075aa7819 */ /* 0x000fe400000006ff */
[C---:B------:R-:W-:Y:S02]  /*75c0*/  SHF.R.U64 R109, R116.reuse, 0x10, R117 ;  /* 0x00000010746d7819 */ /* 0x040fe40000001275 */
        /* <DEDUP_REMOVED lines=9> */
[----:B------:R-:W-:-:S02]  /*7660*/  SHF.R.U32.HI R117, RZ, 0x10, R119 ;  /* 0x00000010ff757819 */ /* 0x000fc40000011677 */
[C---:B0-----:R-:W-:Y:S02]  /*7670*/  SHF.R.U64 R105, R118.reuse, 0x10, R119 ;  /* 0x0000001076697819 */ /* 0x041fe40000001277 */
[----:B------:R-:W-:Y:S02]  /*7680*/  SHF.L.U32 R104, R119, 0x10, RZ ;  /* 0x0000001077687819 */ /* 0x000fe400000006ff */
[----:B------:R-:W-:Y:S02]  /*7690*/  SHF.L.U32 R118, R118, 0x10, RZ ;  /* 0x0000001076767819 */ /* 0x000fe400000006ff */
[----:B------:R-:W-:Y:S02]  /*76a0*/  SHF.L.U32 R117, R117, 0x10, RZ ;  /* 0x0000001075757819 */ /* 0x000fe400000006ff */
[----:B------:R-:W-:Y:S01]  /*76b0*/  SHF.L.U32 R105, R105, 0x10, RZ ;  /* 0x0000001069697819 */ /* 0x000fe200000006ff */
[----:B------:R-:W-:Y:S01]  /*76c0*/  FMUL.FTZ R129, R129, R104 ;  /* 0x0000006881817220 */ /* 0x000fe20000410000 */
[----:B------:R-:W-:Y:S01]  /*76d0*/  FMUL.FTZ R155, R131, R118 ;  /* 0x00000076839b7220 */ /* 0x000fe20000410000 */
[----:B------:R-:W-:-:S02]  /*76e0*/  FMUL.FTZ R109, R128, R117 ;  /* 0x00000075806d7220 */ /* 0x000fc40000410000 */
[----:B------:R-:W-:Y:S01]  /*76f0*/  FMUL.FTZ R154, R136, R105 ;  /* 0x00000069889a7220 */ /* 0x000fe20000410000 */
[----:B------:R-:W-:Y:S06]  /*7700*/  BRA `(.L_x_3062) ;  /* 0x00000018009c7947 */ /* 0x000fec0003800000 */
.L_x_3063:
[----:B------:R-:W-:Y:S01]  /*7710*/  SHF.R.U32.HI R108, RZ, 0x10, R139 ;  /* 0x00000010ff6c7819 */ /* 0x000fe2000001168b */
[C-C-:B------:R-:W-:Y:S01]  /*7720*/  FFMA.FTZ R204, R105.reuse, R204, R104.reuse ;  /* 0x000000cc69cc7223 */ /* 0x140fe20000010068 */
        /* <DEDUP_REMOVED lines=8> */
[----:B------:R-:W-:Y:S01]  /*77b0*/  SHF.L.U32 R115, R108, 0x10, RZ ;  /* 0x000000106c737819 */ /* 0x000fe200000006ff */
[C-C-:B------:R-:W-:Y:S01]  /*77c0*/  FFMA.FTZ R202, R105.reuse, R202, R104.reuse ;  /* 0x000000ca69ca7223 */ /* 0x140fe20000010068 */
[----:B------:R-:W-:Y:S01]  /*77d0*/  SHF.R.U64 R108, R138, 0x10, R139 ;  /* 0x000000108a6c7819 */ /* 0x000fe2000000128b */
[----:B------:R-:W-:Y:S01]  /*77e0*/  FFMA.FTZ R106, R134, R209, R107 ;  /* 0x000000d1866a7223 */ /* 0x000fe2000001006b */
[----:B------:R-:W-:Y:S01]  /*77f0*/  FADD.FTZ R107, -R198, R199 ;  /* 0x000000c7c66b7221 */ /* 0x000fe20000010100 */
[----:B------:R-:W-:Y:S01]  /*7800*/  FFMA.FTZ R110, R134, R109, R115 ;  /* 0x0000006d866e7223 */ /* 0x000fe20000010073 */
[----:B------:R-:W-:Y:S01]  /*7810*/  SHF.L.U32 R109, R108, 0x10, RZ ;  /* 0x000000106c6d7819 */ /* 0x000fe200000006ff */
[----:B------:R-:W-:Y:S01]  /*7820*/  FADD.FTZ R199, -R202, R203 ;  /* 0x000000cbcac77221 */ /* 0x000fe20000010100 */
[----:B------:R-:W-:Y:S01]  /*7830*/  MOV R119, R143 ;  /* 0x0000008f00777202 */ /* 0x000fe20000000f00 */
[C-C-:B------:R-:W-:Y:S01]  /*7840*/  FFMA.FTZ R196, R105.reuse, R196, R104.reuse ;  /* 0x000000c469c47223 */ /* 0x140fe20000010068 */
[----:B------:R-:W-:Y:S01]  /*7850*/  MOV R108, R141 ;  /* 0x0000008d006c7202 */ /* 0x000fe20000000f00 */
[C-C-:B------:R-:W-:Y:S01]  /*7860*/  FFMA.FTZ R200, R105.reuse, R200, R104.reuse ;  /* 0x000000c869c87223 */ /* 0x140fe20000010068 */
[----:B------:R-:W-:Y:S01]  /*7870*/  FFMA.FTZ R199, R134, R199, R109 ;  /* 0x000000c786c77223 */ /* 0x000fe2000001006d */
[--C-:B------:R-:W-:Y:S01]  /*7880*/  FFMA.FTZ R194, R105, R194, R104.reuse ;  /* 0x000000c269c27223 */ /* 0x100fe20000010068 */
[----:B------:R-:W-:Y:S01]  /*7890*/  SHF.L.U32 R119, R119, 0x10, RZ ;  /* 0x0000001077777819 */ /* 0x000fe200000006ff */
[----:B------:R-:W-:Y:S01]  /*78a0*/  FADD.FTZ R205, -R196, R205 ;  /* 0x000000cdc4cd7221 */ /* 0x000fe20000010100 */
[----:B------:R-:W-:Y:S01]  /*78b0*/  SHF.L.U32 R109, R108, 0x10, RZ ;  /* 0x000000106c6d7819 */ /* 0x000fe200000006ff */
[----:B------:R-:W-:Y:S01]  /*78c0*/  FADD.FTZ R207, -R200, R207 ;  /* 0x000000cfc8cf7221 */ /* 0x000fe20000010100 */
[C-C-:B------:R-:W-:Y:S01]  /*78d0*/  FFMA.FTZ R192, R105.reuse, R192, R104.reuse ;  /* 0x000000c069c07223 */ /* 0x140fe20000010068 */
[----:B------:R-:W-:Y:S01]  /*78e0*/  FADD.FTZ R195, -R194, R195 ;  /* 0x000000c3c2c37221 */ /* 0x000fe20000010100 */
[----:B------:R-:W-:Y:S01]  /*78f0*/  SHF.R.U32.HI R152, RZ, 0x10, R143 ;  /* 0x00000010ff987819 */ /* 0x000fe2000001168f */
[C-C-:B------:R-:W-:Y:S01]  /*7900*/  FFMA.FTZ R174, R105.reuse, R174, R104.reuse ;  /* 0x000000ae69ae7223 */ /* 0x140fe20000010068 */
[C---:B------:R-:W-:Y:S01]  /*7910*/  FFMA.FTZ R194, R134.reuse, R205, R119 ;  /* 0x000000cd86c27223 */ /* 0x040fe20000010077 */
[----:B------:R-:W-:Y:S01]  /*7920*/  FFMA.FTZ R108, R134, R207, R109 ;  /* 0x000000cf866c7223 */ /* 0x000fe2000001006d */
[----:B------:R-:W-:Y:S01]  /*7930*/  MOV R119, R142 ;  /* 0x0000008e00777202 */ /* 0x000fe20000000f00 */
[----:B------:R-:W-:Y:S01]  /*7940*/  FADD.FTZ R109, -R192, R193 ;  /* 0x000000c1c06d7221 */ /* 0x000fe20000010100 */
[----:B------:R-:W-:Y:S01]  /*7950*/  FFMA.FTZ R197, R105, R197, R104 ;  /* 0x000000c569c57223 */ /* 0x000fe20000010068 */
[----:B------:R-:W-:Y:S01]  /*7960*/  SHF.L.U32 R193, R152, 0x10, RZ ;  /* 0x0000001098c17819 */ /* 0x000fe200000006ff */
[----:B------:R-:W-:Y:S01]  /*7970*/  FADD.FTZ R175, -R174, R175 ;  /* 0x000000afaeaf7221 */ /* 0x000fe20000010100 */
[----:B------:R-:W-:Y:S01]  /*7980*/  SHF.L.U32 R119, R119, 0x10, RZ ;  /* 0x0000001077777819 */ /* 0x000fe200000006ff */
[----:B------:R-:W-:Y:S01]  /*7990*/  FADD.FTZ R197, -R197, R206 ;  /* 0x000000cec5c57221 */ /* 0x000fe20000010100 */
[----:B------:R-:W-:Y:S01]  /*79a0*/  SHF.R.U64 R152, R142, 0x10, R143 ;  /* 0x000000108e987819 */ /* 0x000fe2000000128f */
[C---:B------:R-:W-:Y:S01]  /*79b0*/  FFMA.FTZ R198, R134.reuse, R175, R193 ;  /* 0x000000af86c67223 */ /* 0x040fe200000100c1 */
[C-C-:B------:R-:W-:Y:S01]  /*79c0*/  FFMA.FTZ R176, R105.reuse, R176, R104.reuse ;  /* 0x000000b069b07223 */ /* 0x140fe20000010068 */
[----:B------:R-:W-:Y:S01]  /*79d0*/  FFMA.FTZ R175, R105, R190, R104 ;  /* 0x000000be69af7223 */ /* 0x000fe20000010068 */
[----:B------:R-:W-:Y:S01]  /*79e0*/  FFMA.FTZ R204, R134, R197, R119 ;  /* 0x000000c586cc7223 */ /* 0x000fe20000010077 */
[----:B------:R-:W-:Y:S01]  /*79f0*/  SHF.L.U32 R119, R152, 0x10, RZ ;  /* 0x0000001098777819 */ /* 0x000fe200000006ff */
[----:B------:R-:W-:Y:S01]  /*7a00*/  FADD.FTZ R177, -R176, R177 ;  /* 0x000000b1b0b17221 */ /* 0x000fe20000010100 */
[----:B------:R-:W-:Y:S01]  /*7a10*/  MOV R174, R145 ;  /* 0x0000009100ae7202 */ /* 0x000fe20000000f00 */
[----:B------:R-:W-:Y:S01]  /*7a20*/  FADD.FTZ R175, -R175, R164 ;  /* 0x000000a4afaf7221 */ /* 0x000fe20000010100 */
[----:B------:R-:W-:Y:S01]  /*7a30*/  SHF.R.U32.HI R164, RZ, 0x10, R145 ;  /* 0x00000010ffa47819 */ /* 0x000fe20000011691 */
[----:B------:R-:W-:Y:S01]  /*7a40*/  FFMA.FTZ R212, R134, R177, R119 ;  /* 0x000000b186d47223 */ /* 0x000fe20000010077 */
[----:B------:R-:W-:Y:S01]  /*7a50*/  SHF.L.U32 R177, R174, 0x10, RZ ;  /* 0x00000010aeb17819 */ /* 0x000fe200000006ff */
[C-C-:B------:R-:W-:Y:S01]  /*7a60*/  FFMA.FTZ R171, R105.reuse, R171, R104.reuse ;  /* 0x000000ab69ab7223 */ /* 0x140fe20000010068 */
[----:B------:R-:W-:Y:S01]  /*7a70*/  SHF.L.U32 R205, R164, 0x10, RZ ;  /* 0x00000010a4cd7819 */ /* 0x000fe200000006ff */
[----:B------:R-:W-:Y:S01]  /*7a80*/  FFMA.FTZ R164, R105, R167, R104 ;  /* 0x000000a769a47223 */ /* 0x000fe20000010068 */
[----:B------:R-:W-:Y:S01]  /*7a90*/  SHF.R.U32.HI R115, RZ, 0x10, R141 ;  /* 0x00000010ff737819 */ /* 0x000fe2000001168d */
[----:B------:R-:W-:Y:S01]  /*7aa0*/  FFMA.FTZ R196, R134, R175, R177 ;  /* 0x000000af86c47223 */ /* 0x000fe200000100b1 */
[----:B------:R-:W-:Y:S01]  /*7ab0*/  FADD.FTZ R171, -R171, R170 ;  /* 0x000000aaabab7221 */ /* 0x000fe20000010100 */
[----:B------:R-:W-:Y:S01]  /*7ac0*/  FADD.FTZ R177, -R164, R163 ;  /* 0x000000a3a4b17221 */ /* 0x000fe20000010100 */
[----:B------:R-:W-:Y:S01]  /*7ad0*/  SHF.R.U64 R163, R144, 0x10, R145 ;  /* 0x0000001090a37819 */ /* 0x000fe20000001291 */
[C-C-:B------:R-:W-:Y:S01]  /*7ae0*/  FFMA.FTZ R169, R105.reuse, R169, R104.reuse ;  /* 0x000000a969a97223 */ /* 0x140fe20000010068 */
[----:B------:R-:W-:Y:S01]  /*7af0*/  MOV R164, R147 ;  /* 0x0000009300a47202 */ /* 0x000fe20000000f00 */
[----:B------:R-:W-:Y:S01]  /*7b00*/  FFMA.FTZ R201, R105, R201, R104 ;  /* 0x000000c969c97223 */ /* 0x000fe20000010068 */
[----:B------:R-:W-:Y:S01]  /*7b10*/  SHF.L.U32 R163, R163, 0x10, RZ ;  /* 0x00000010a3a37819 */ /* 0x000fe200000006ff */
[----:B------:R-:W-:Y:S01]  /*7b20*/  FADD.FTZ R169, -R169, R166 ;  /* 0x000000a6a9a97221 */ /* 0x000fe20000010100 */
[----:B------:R-:W-:Y:S01]  /*7b30*/  SHF.L.U32 R117, R115, 0x10, RZ ;  /* 0x0000001073757819 */ /* 0x000fe200000006ff */
[C-C-:B------:R-:W-:Y:S01]  /*7b40*/  FFMA.FTZ R186, R105.reuse, R186, R104.reuse ;  /* 0x000000ba69ba7223 */ /* 0x140fe20000010068 */
[----:B------:R-:W-:Y:S01]  /*7b50*/  SHF.L.U32 R209, R164, 0x10, RZ ;  /* 0x00000010a4d17819 */ /* 0x000fe200000006ff */
[C---:B------:R-:W-:Y:S01]  /*7b60*/  FFMA.FTZ R176, R134.reuse, R171, R163 ;  /* 0x000000ab86b07223 */ /* 0x040fe200000100a3 */
[----:B------:R-:W-:Y:S01]  /*7b70*/  MOV R116, R140 ;  /* 0x0000008c00747202 */ /* 0x000fe20000000f00 */
[----:B------:R-:W-:Y:S01]  /*7b80*/  FFMA.FTZ R159, R105, R159, R104 ;  /* 0x0000009f699f7223 */ /* 0x000fe20000010068 */
[----:B------:R-:W-:Y:S01]  /*7b90*/  SHF.R.U32.HI R163, RZ, 0x10, R147 ;  /* 0x00000010ffa37819 */ /* 0x000fe20000011693 */
[----:B------:R-:W-:Y:S01]  /*7ba0*/  FFMA.FTZ R109, R134, R109, R117 ;  /* 0x0000006d866d7223 */ /* 0x000fe20000010075 */
[----:B------:R-:W-:Y:S01]  /*7bb0*/  SHF.L.U32 R117, R116, 0x10, RZ ;  /* 0x0000001074757819 */ /* 0x000fe200000006ff */
[----:B------:R-:W-:Y:S01]  /*7bc0*/  FFMA.FTZ R209, R134, R169, R209 ;  /* 0x000000a986d17223 */ /* 0x000fe200000100d1 */
[----:B------:R-:W-:Y:S01]  /*7bd0*/  FADD.FTZ R201, -R201, R208 ;  /* 0x000000d0c9c97221 */ /* 0x000fe20000010100 */
[----:B------:R-:W-:Y:S01]  /*7be0*/  FADD.FTZ R173, -R186, R173 ;  /* 0x000000adbaad7221 */ /* 0x000fe20000010100 */
[----:B------:R-:W-:Y:S01]  /*7bf0*/  SHF.L.U32 R169, R163, 0x10, RZ ;  /* 0x00000010a3a97819 */ /* 0x000fe200000006ff */
[----:B------:R-:W-:Y:S01]  /*7c00*/  FFMA.FTZ R186, R105, R160, R104 ;  /* 0x000000a069ba7223 */ /* 0x000fe20000010068 */
[----:B------:R-:W-:Y:S01]  /*7c10*/  SHF.R.U64 R118, R140, 0x10, R141 ;  /* 0x000000108c767819 */ /* 0x000fe2000000128d */
[----:B------:R-:W-:Y:S01]  /*7c20*/  FADD.FTZ R159, -R159, R154 ;  /* 0x0000009a9f9f7221 */ /* 0x000fe20000010100 */
[----:B------:R1:W-:Y:S01]  /*7c30*/  F2F.BF16.F32 R115, R108 ;  /* 0x0000006c00737304 */ /* 0x0003e20000202000 */
[----:B------:R-:W-:Y:S01]  /*7c40*/  FMUL.FTZ R171, R108, R130 ;  /* 0x000000826cab7220 */ /* 0x000fe20000410000 */
[----:B------:R-:W-:Y:S01]  /*7c50*/  SHF.R.U64 R154, R146, 0x10, R147 ;  /* 0x00000010929a7819 */ /* 0x000fe20000001293 */
[----:B------:R-:W-:Y:S01]  /*7c60*/  FFMA.FTZ R192, R134, R201, R117 ;  /* 0x000000c986c07223 */ /* 0x000fe20000010075 */
[----:B------:R-:W-:Y:S01]  /*7c70*/  SHF.L.U32 R117, R118, 0x10, RZ ;  /* 0x0000001076757819 */ /* 0x000fe200000006ff */
[C-C-:B------:R-:W-:Y:S01]  /*7c80*/  FFMA.FTZ R183, R105.reuse, R183, R104.reuse ;  /* 0x000000b769b77223 */ /* 0x140fe20000010068 */
[----:B------:R-:W-:Y:S01]  /*7c90*/  FFMA.FTZ R206, R134, R173, R169 ;  /* 0x000000ad86ce7223 */ /* 0x000fe200000100a9 */
[----:B------:R-:W-:Y:S01]  /*7ca0*/  FADD.FTZ R213, -R186, R155 ;  /* 0x0000009bbad57221 */ /* 0x000fe20000010100 */
[----:B------:R-:W-:Y:S01]  /*7cb0*/  FFMA.FTZ R107, R134, R107, R113 ;  /* 0x0000006b866b7223 */ /* 0x000fe20000010071 */
[--C-:B-1----:R-:W-:Y:S01]  /*7cc0*/  FFMA.FTZ R108, R105, R162, R104.reuse ;  /* 0x000000a2696c7223 */ /* 0x102fe20000010068 */
[----:B------:R1:W-:Y:S01]  /*7cd0*/  F2F.BF16.F32 R114, R199 ;  /* 0x000000c700727304 */ /* 0x0003e20000202000 */
[----:B------:R-:W-:Y:S01]  /*7ce0*/  FMUL.FTZ R173, R199, R130 ;  /* 0x00000082c7ad7220 */ /* 0x000fe20000410000 */
[----:B------:R-:W-:Y:S01]  /*7cf0*/  SHF.L.U32 R155, R154, 0x10, RZ ;  /* 0x000000109a9b7819 */ /* 0x000fe200000006ff */
[----:B------:R-:W-:Y:S01]  /*7d00*/  FFMA.FTZ R154, R105, R157, R104 ;  /* 0x0000009d699a7223 */ /* 0x000fe20000010068 */
[----:B------:R-:W-:Y:S01]  /*7d10*/  FADD.FTZ R183, -R183, R172 ;  /* 0x000000acb7b77221 */ /* 0x000fe20000010100 */
[----:B------:R-:W-:Y:S01]  /*7d20*/  FFMA.FTZ R195, R134, R195, R117 ;  /* 0x000000c386c37223 */ /* 0x000fe20000010075 */
[----:B------:R-:W-:Y:S01]  /*7d30*/  MOV R172, R144 ;  /* 0x0000009000ac7202 */ /* 0x000fe20000000f00 */
[----:B------:R-:W-:Y:S01]  /*7d40*/  FFMA.FTZ R215, R105, R158, R104 ;  /* 0x0000009e69d77223 */ /* 0x000fe20000010068 */
[----:B------:R-:W-:Y:S01]  /*7d50*/  F2F.BF16.F32 R116, R109 ;  /* 0x0000006d00747304 */ /* 0x000fe20000202000 */
[----:B-1----:R-:W-:Y:S01]  /*7d60*/  FADD.FTZ R199, -R108, R161 ;  /* 0x000000a16cc77221 */ /* 0x002fe20000010100 */
[----:B------:R-:W-:Y:S01]  /*7d70*/  FADD.FTZ R157, -R154, R153 ;  /* 0x000000999a9d7221 */ /* 0x000fe20000010100 */
[----:B------:R-:W-:Y:S01]  /*7d80*/  FMUL.FTZ R169, R194, R130 ;  /* 0x00000082c2a97220 */ /* 0x000fe20000410000 */
[----:B------:R-:W-:Y:S01]  /*7d90*/  MOV R154, R148 ;  /* 0x00000094009a7202 */ /* 0x000fe20000000f00 */
[----:B------:R-:W-:Y:S01]  /*7da0*/  FFMA.FTZ R186, R134, R199, R155 ;  /* 0x000000c786ba7223 */ /* 0x000fe2000001009b */
[----:B------:R-:W-:Y:S01]  /*7db0*/  SHF.R.U32.HI R155, RZ, 0x10, R149 ;  /* 0x00000010ff9b7819 */ /* 0x000fe20000011695 */
[----:B------:R-:W-:Y:S01]  /*7dc0*/  FADD.FTZ R215, -R215, R156 ;  /* 0x0000009cd7d77221 */ /* 0x000fe20000010100 */
[----:B------:R-:W-:Y:S01]  /*7dd0*/  F2F.BF16.F32 R111, R106 ;  /* 0x0000006a006f7304 */ /* 0x000fe20000202000 */
[----:B------:R-:W-:Y:S01]  /*7de0*/  SHF.L.U32 R167, R172, 0x10, RZ ;  /* 0x00000010aca77819 */ /* 0x000fe200000006ff */
[----:B------:R-:W-:Y:S01]  /*7df0*/  FFMA.FTZ R168, R105, R168, R104 ;  /* 0x000000a869a87223 */ /* 0x000fe20000010068 */
[-C--:B------:R-:W-:Y:S01]  /*7e00*/  FMUL.FTZ R172, R107, R130.reuse ;  /* 0x000000826bac7220 */ /* 0x080fe20000410000 */
[-C--:B------:R-:W-:Y:S01]  /*7e10*/  FMUL.FTZ R108, R198, R130.reuse ;  /* 0x00000082c66c7220 */ /* 0x080fe20000410000 */
[----:B------:R-:W-:Y:S01]  /*7e20*/  MOV R156, R149 ;  /* 0x00000095009c7202 */ /* 0x000fe20000000f00 */
[----:B------:R-:W-:Y:S01]  /*7e30*/  FMUL.FTZ R174, R106, R130 ;  /* 0x000000826aae7220 */ /* 0x000fe20000410000 */
[----:B------:R-:W-:Y:S01]  /*7e40*/  FFMA.FTZ R205, R134, R183, R205 ;  /* 0x000000b786cd7223 */ /* 0x000fe200000100cd */
[----:B------:R1:W-:Y:S01]  /*7e50*/  F2F.BF16.F32 R113, R107 ;  /* 0x0000006b00717304 */ /* 0x0003e20000202000 */
[----:B------:R-:W-:Y:S01]  /*7e60*/  FADD.FTZ R193, -R168, R165 ;  /* 0x000000a5a8c17221 */ /* 0x000fe20000010100 */
[----:B------:R-:W-:Y:S01]  /*7e70*/  SHF.R.U64 R158, R148, 0x10, R149 ;  /* 0x00000010949e7819 */ /* 0x000fe20000001295 */
[----:B------:R-:W-:Y:S01]  /*7e80*/  FMUL.FTZ R197, R50, R174 ;  /* 0x000000ae32c57220 */ /* 0x000fe20000410000 */
[----:B------:R-:W-:Y:S01]  /*7e90*/  FMUL.FTZ R200, R51, R172 ;  /* 0x000000ac33c87220 */ /* 0x000fe20000410000 */
[----:B------:R-:W-:Y:S01]  /*7ea0*/  SHF.L.U32 R199, R156, 0x10, RZ ;  /* 0x000000109cc77819 */ /* 0x000fe200000006ff */
[-C--:B------:R-:W-:Y:S01]  /*7eb0*/  FMUL.FTZ R170, R195, R130.reuse ;  /* 0x00000082c3aa7220 */ /* 0x080fe20000410000 */
[----:B------:R-:W-:Y:S01]  /*7ec0*/  SHF.L.U32 R158, R158, 0x10, RZ ;  /* 0x000000109e9e7819 */ /* 0x000fe200000006ff */
[----:B------:R2:W-:Y:S01]  /*7ed0*/  F2F.BF16.F32 R112, R110 ;  /* 0x0000006e00707304 */ /* 0x0005e20000202000 */
[----:B-1----:R-:W-:Y:S01]  /*7ee0*/  FMUL.FTZ R107, R212, R130 ;  /* 0x00000082d46b7220 */ /* 0x002fe20000410000 */
[----:B------:R-:W-:Y:S01]  /*7ef0*/  FFMA.FTZ R199, R134, R213, R199 ;  /* 0x000000d586c77223 */ /* 0x000fe200000100c7 */
[----:B------:R-:W-:Y:S01]  /*7f00*/  MOV R163, R146 ;  /* 0x0000009200a37202 */ /* 0x000fe20000000f00 */
[----:B------:R-:W-:Y:S01]  /*7f10*/  FMUL.FTZ R109, R109, R130 ;  /* 0x000000826d6d7220 */ /* 0x000fe20000410000 */
[----:B------:R-:W-:Y:S01]  /*7f20*/  FMUL.FTZ R168, R57, R107 ;  /* 0x0000006b39a87220 */ /* 0x000fe20000410000 */
[----:B------:R-:W-:Y:S01]  /*7f30*/  FMUL.FTZ R161, R59, R108 ;  /* 0x0000006c3ba17220 */ /* 0x000fe20000410000 */
[----:B------:R-:W-:Y:S01]  /*7f40*/  SHF.L.U32 R163, R163, 0x10, RZ ;  /* 0x00000010a3a37819 */ /* 0x000fe200000006ff */
[----:B------:R1:W-:Y:S01]  /*7f50*/  F2F.BF16.F32 R117, R195 ;  /* 0x000000c300757304 */ /* 0x0003e20000202000 */
[----:B------:R-:W-:Y:S01]  /*7f60*/  FMUL.FTZ R106, R192, R130 ;  /* 0x00000082c06a7220 */ /* 0x000fe20000410000 */
[----:B------:R-:W-:Y:S01]  /*7f70*/  FMUL.FTZ R166, R53, R170 ;  /* 0x000000aa35a67220 */ /* 0x000fe20000410000 */
[C---:B------:R-:W-:Y:S01]  /*7f80*/  FFMA.FTZ R177, R134.reuse, R177, R167 ;  /* 0x000000b186b17223 */ /* 0x040fe200000100a7 */
[----:B------:R-:W-:Y:S01]  /*7f90*/  FFMA.FTZ R193, R134, R193, R163 ;  /* 0x000000c186c17223 */ /* 0x000fe200000100a3 */
[-C--:B------:R-:W-:Y:S01]  /*7fa0*/  FMUL.FTZ R175, R110, R130.reuse ;  /* 0x000000826eaf7220 */ /* 0x080fe20000410000 */
[----:B------:R-:W-:Y:S01]  /*7fb0*/  FMUL.FTZ R183, R49, R173 ;  /* 0x000000ad31b77220 */ /* 0x000fe20000410000 */
[----:B--2---:R-:W-:Y:S01]  /*7fc0*/  FMUL.FTZ R110, R204, R130 ;  /* 0x00000082cc6e7220 */ /* 0x004fe20000410000 */
[----:B------:R2:W-:Y:S01]  /*7fd0*/  F2F.BF16.F32 R202, R198 ;  /* 0x000000c600ca7304 */ /* 0x0005e20000202000 */
[----:B-1----:R-:W-:Y:S01]  /*7fe0*/  FMUL.FTZ R195, R55, R109 ;  /* 0x0000006d37c37220 */ /* 0x002fe20000410000 */
[----:B------:R-:W-:Y:S01]  /*7ff0*/  FMUL.FTZ R165, R48, R175 ;  /* 0x000000af30a57220 */ /* 0x000fe20000410000 */
[----:B------:R-:W-:Y:S01]  /*8000*/  FMUL.FTZ R164, R56, R110 ;  /* 0x0000006e38a47220 */ /* 0x000fe20000410000 */
[----:B------:R-:W-:-:S04]  /*8010*/  FMUL.FTZ R163, R52, R106 ;  /* 0x0000006a34a37220 */ /* 0x000fc80000410000 */
[----:B------:R-:W-:Y:S01]  /*8020*/  F2F.BF16.F32 R119, R212 ;  /* 0x000000d400777304 */ /* 0x000fe20000202000 */
[----:B--2---:R-:W-:Y:S02]  /*8030*/  SHF.L.U32 R198, R155, 0x10, RZ ;  /* 0x000000109bc67819 */ /* 0x004fe400000006ff */
[----:B------:R-:W-:-:S03]  /*8040*/  SHF.L.U32 R155, R154, 0x10, RZ ;  /* 0x000000109a9b7819 */ /* 0x000fc600000006ff */
[----:B------:R-:W-:Y:S02]  /*8050*/  FFMA.FTZ R198, R134, R215, R198 ;  /* 0x000000d786c67223 */ /* 0x000fe400000100c6 */
[----:B------:R1:W2:Y:S08]  /*8060*/  F2F.BF16.F32 R201, R194 ;  /* 0x000000c200c97304 */ /* 0x0002b00000202000 */
[----:B------:R3:W-:Y:S01]  /*8070*/  F2F.BF16.F32 R118, R192 ;  /* 0x000000c000767304 */ /* 0x0007e20000202000 */
[----:B-1----:R-:W-:Y:S01]  /*8080*/  FMUL.FTZ R194, R58, R169 ;  /* 0x000000a93ac27220 */ /* 0x002fe20000410000 */
[----:B--2---:R-:W-:-:S06]  /*8090*/  PRMT R213, R201, 0x5410, R202 ;  /* 0x00005410c9d57816 */ /* 0x004fcc00000000ca */
[----:B------:R-:W-:Y:S01]  /*80a0*/  F2F.BF16.F32 R152, R204 ;  /* 0x000000cc00987304 */ /* 0x000fe20000202000 */
[----:B---3--:R-:W-:-:S07]  /*80b0*/  FMUL.FTZ R192, R54, R171 ;  /* 0x000000ab36c07220 */ /* 0x008fce0000410000 */
[----:B------:R1:W-:Y:S08]  /*80c0*/  F2F.BF16.F32 R203, R176 ;  /* 0x000000b000cb7304 */ /* 0x0003f00000202000 */
[----:B------:R-:W-:Y:S01]  /*80d0*/  F2F.BF16.F32 R207, R196 ;  /* 0x000000c400cf7304 */ /* 0x000fe20000202000 */
[----:B-1----:R-:W-:-:S07]  /*80e0*/  FMUL.FTZ R176, R176, R130 ;  /* 0x00000082b0b07220 */ /* 0x002fce0000410000 */
[----:B------:R-:W-:Y:S08]  /*80f0*/  F2F.BF16.F32 R208, R205 ;  /* 0x000000cd00d07304 */ /* 0x000ff00000202000 */
[----:B------:R-:W-:Y:S08]  /*8100*/  F2F.BF16.F32 R210, R209 ;  /* 0x000000d100d27304 */ /* 0x000ff00000202000 */
[----:B------:R-:W1:Y:S08]  /*8110*/  F2F.BF16.F32 R211, R206 ;  /* 0x000000ce00d37304 */ /* 0x000e700000202000 */
[----:B------:R2:W-:Y:S01]  /*8120*/  F2F.BF16.F32 R160, R194 ;  /* 0x000000c200a07304 */ /* 0x0005e20000202000 */
[----:B-1----:R-:W-:-:S07]  /*8130*/  PRMT R201, R210, 0x5410, R211 ;  /* 0x00005410d2c97816 */ /* 0x002fce00000000d3 */
[----:B------:R-:W-:Y:S01]  /*8140*/  F2F.BF16.F32 R156, R186 ;  /* 0x000000ba009c7304 */ /* 0x000fe20000202000 */
[----:B--2---:R-:W-:Y:S01]  /*8150*/  FFMA.FTZ R194, R134, R159, R155 ;  /* 0x0000009f86c27223 */ /* 0x004fe2000001009b */
[----:B------:R-:W-:Y:S01]  /*8160*/  PRMT R155, R115, 0x5410, R116 ;  /* 0x00005410739b7816 */ /* 0x000fe20000000074 */
[----:B------:R-:W-:Y:S01]  /*8170*/  IMAD.WIDE.U32 R114, R114, 0x10000, RZ ;  /* 0x0001000072727825 */ /* 0x000fe200078e00ff */
[----:B------:R-:W-:-:S03]  /*8180*/  PRMT R159, R111, 0x5410, R113 ;  /* 0x000054106f9f7816 */ /* 0x000fc60000000071 */
[-C--:B------:R-:W-:Y:S01]  /*8190*/  FMUL.FTZ R111, R205, R130.reuse ;  /* 0x00000082cd6f7220 */ /* 0x080fe20000410000 */
[----:B------:R-:W-:Y:S01]  /*81a0*/  FMUL.FTZ R113, R209, R130 ;  /* 0x00000082d1717220 */ /* 0x000fe20000410000 */
[----:B------:R-:W-:Y:S01]  /*81b0*/  IMAD.WIDE.U32 R116, R117, 0x10000, RZ ;  /* 0x0001000075747825 */ /* 0x000fe200078e00ff */
[----:B------:R1:W-:Y:S01]  /*81c0*/  F2F.BF16.F32 R162, R168 ;  /* 0x000000a800a27304 */ /* 0x0003e20000202000 */
[----:B------:R-:W-:Y:S02]  /*81d0*/  LOP3.LUT R159, R159, R115, RZ, 0xfc, !PT ;  /* 0x000000739f9f7212 */ /* 0x000fe400078efcff */
[----:B------:R-:W-:Y:S01]  /*81e0*/  FMUL.FTZ R202, R66, R113 ;  /* 0x0000007142ca7220 */ /* 0x000fe20000410000 */
[----:B------:R-:W-:-:S04]  /*81f0*/  LOP3.LUT R155, R155, R117, RZ, 0xfc, !PT ;  /* 0x000000759b9b7212 */ /* 0x000fc800078efcff */
[----:B------:R-:W-:Y:S01]  /*8200*/  F2F.BF16.F32 R197, R197 ;  /* 0x000000c500c57304 */ /* 0x000fe20000202000 */
[----:B-1----:R-:W-:Y:S01]  /*8210*/  FMUL.FTZ R168, R196, R130 ;  /* 0x00000082c4a87220 */ /* 0x002fe20000410000 */
[----:B------:R-:W-:Y:S01]  /*8220*/  FFMA.FTZ R196, R134, R157, R158 ;  /* 0x0000009d86c47223 */ /* 0x000fe2000001009e */
[----:B------:R-:W-:Y:S01]  /*8230*/  LOP3.LUT R158, R114, R112, RZ, 0xfc, !PT ;  /* 0x00000070729e7212 */ /* 0x000fe200078efcff */
[----:B------:R-:W-:-:S04]  /*8240*/  IMAD.WIDE.U32 R114, R119, 0x10000, RZ ;  /* 0x0001000077727825 */ /* 0x000fc800078e00ff */
[----:B------:R-:W-:Y:S01]  /*8250*/  FMUL.FTZ R154, R62, R168 ;  /* 0x000000a83e9a7220 */ /* 0x000fe20000410000 */
[----:B------:R-:W-:Y:S01]  /*8260*/  PRMT R157, R207, 0x5410, R208 ;  /* 0x00005410cf9d7816 */ /* 0x000fe200000000d0 */
[----:B------:R-:W-:Y:S01]  /*8270*/  FMUL.FTZ R112, R206, R130 ;  /* 0x00000082ce707220 */ /* 0x000fe20000410000 */
[----:B------:R-:W1:Y:S01]  /*8280*/  F2F.BF16.F32 R200, R200 ;  /* 0x000000c800c87304 */ /* 0x000e620000202000 */
[----:B------:R-:W-:Y:S01]  /*8290*/  LOP3.LUT R117, R213, R115, RZ, 0xfc, !PT ;  /* 0x00000073d5757212 */ /* 0x000fe200078efcff */
[----:B------:R-:W2:Y:S01]  /*82a0*/  LDC.64 R208, c[0x0][0x468] ;  /* 0x00011a00ffd07b82 */ /* 0x000ea20000000a00 */
[----:B------:R-:W-:Y:S01]  /*82b0*/  FMUL.FTZ R207, R63, R111 ;  /* 0x0000006f3fcf7220 */ /* 0x000fe20000410000 */
[----:B------:R-:W-:-:S04]  /*82c0*/  FMUL.FTZ R211, R67, R112 ;  /* 0x0000007043d37220 */ /* 0x000fc80000410000 */
[----:B------:R3:W-:Y:S01]  /*82d0*/  F2F.BF16.F32 R205, R154 ;  /* 0x0000009a00cd7304 */ /* 0x0007e20000202000 */
[----:B-1----:R-:W-:-:S07]  /*82e0*/  PRMT R197, R197, 0x5410, R200 ;  /* 0x00005410c5c57816 */ /* 0x002fce00000000c8 */
[----:B------:R1:W-:Y:S01]  /*82f0*/  F2F.BF16.F32 R206, R202 ;  /* 0x000000ca00ce7304 */ /* 0x0003e20000202000 */
[----:B---3--:R-:W-:Y:S01]  /*8300*/  LOP3.LUT R154, R116, R118, RZ, 0xfc, !PT ;  /* 0x00000076749a7212 */ /* 0x008fe200078efcff */
[----:B------:R-:W-:Y:S01]  /*8310*/  IMAD.WIDE.U32 R118, R203, 0x10000, RZ ;  /* 0x00010000cb767825 */ /* 0x000fe200078e00ff */
[----:B------:R-:W-:-:S03]  /*8320*/  LOP3.LUT R116, R114, R152, RZ, 0xfc, !PT ;  /* 0x0000009872747212 */ /* 0x000fc600078efcff */
[----:B------:R-:W-:Y:S01]  /*8330*/  FMUL.FTZ R152, R61, R176 ;  /* 0x000000b03d987220 */ /* 0x000fe20000410000 */
[----:B------:R-:W-:Y:S01]  /*8340*/  IMAD.WIDE.U32 R114, R156, 0x10000, RZ ;  /* 0x000100009c727825 */ /* 0x000fe200078e00ff */
[----:B------:R-:W-:Y:S01]  /*8350*/  LOP3.LUT R119, R157, R119, RZ, 0xfc, !PT ;  /* 0x000000779d777212 */ /* 0x000fe200078efcff */
[----:B------:R-:W3:Y:S01]  /*8360*/  F2F.BF16.F32 R161, R161 ;  /* 0x000000a100a17304 */ /* 0x000ee20000202000 */
[----:B-1----:R-:W1:Y:S02]  /*8370*/  LDC.64 R202, c[0x0][0x478] ;  /* 0x00011e00ffca7b82 */ /* 0x002e640000000a00 */
[----:B------:R-:W-:-:S05]  /*8380*/  LOP3.LUT R157, R201, R115, RZ, 0xfc, !PT ;  /* 0x00000073c99d7212 */ /* 0x000fca00078efcff */
[----:B------:R4:W5:Y:S01]  /*8390*/  F2F.BF16.F32 R167, R177 ;  /* 0x000000b100a77304 */ /* 0x0009620000202000 */
[----:B------:R-:W0:Y:S01]  /*83a0*/  LDC.64 R200, c[0x0][0x390] ;  /* 0x0000e400ffc87b82 */ /* 0x000e220000000a00 */
[----:B---3--:R-:W-:-:S06]  /*83b0*/  PRMT R213, R160, 0x5410, R161 ;  /* 0x00005410a0d57816 */ /* 0x008fcc00000000a1 */
[----:B------:R-:W3:Y:S01]  /*83c0*/  F2F.BF16.F32 R190, R193 ;  /* 0x000000c100be7304 */ /* 0x000ee20000202000 */
[----:B----4-:R-:W-:-:S07]  /*83d0*/  FMUL.FTZ R177, R177, R130 ;  /* 0x00000082b1b17220 */ /* 0x010fce0000410000 */
[----:B------:R-:W4:Y:S01]  /*83e0*/  F2F.BF16.F32 R166, R166 ;  /* 0x000000a600a67304 */ /* 0x000f220000202000 */
[----:B-----5:R-:W-:Y:S01]  /*83f0*/  LOP3.LUT R118, R118, R167, RZ, 0xfc, !PT ;  /* 0x000000a776767212 */ /* 0x020fe200078efcff */
[----:B------:R-:W-:Y:S01]  /*8400*/  FMUL.FTZ R210, R60, R177 ;  /* 0x000000b13cd27220 */ /* 0x000fe20000410000 */
[----:B---3--:R-:W-:-:S05]  /*8410*/  LOP3.LUT R156, R114, R190, RZ, 0xfc, !PT ;  /* 0x000000be729c7212 */ /* 0x008fca00078efcff */
[----:B------:R-:W-:Y:S01]  /*8420*/  F2F.BF16.F32 R192, R192 ;  /* 0x000000c000c07304 */ /* 0x000fe20000202000 */
[----:B----4-:R-:W-:-:S07]  /*8430*/  IMAD.WIDE.U32 R160, R166, 0x10000, RZ ;  /* 0x00010000a6a07825 */ /* 0x010fce00078e00ff */
[----:B------:R-:W3:Y:S08]  /*8440*/  F2F.BF16.F32 R195, R195 ;  /* 0x000000c300c37304 */ /* 0x000ef00000202000 */
[----:B------:R-:W-:Y:S01]  /*8450*/  F2F.BF16.F32 R153, R199 ;  /* 0x000000c700997304 */ /* 0x000fe20000202000 */
[----:B---3--:R-:W-:-:S07]  /*8460*/  PRMT R167, R192, 0x5410, R195 ;  /* 0x00005410c0a77816 */ /* 0x008fce00000000c3 */
[----:B------:R-:W3:Y:S01]  /*8470*/  F2F.BF16.F32 R204, R198 ;  /* 0x000000c600cc7304 */ /* 0x000ee20000202000 */
[----:B------:R-:W-:Y:S01]  /*8480*/  LOP3.LUT R161, R167, R161, RZ, 0xfc, !PT ;  /* 0x000000a1a7a17212 */ /* 0x000fe200078efcff */
[----:B0-----:R-:W-:-:S06]  /*8490*/  IMAD.WIDE.U32 R166, R182, 0x8, R200 ;  /* 0x00000008b6a67825 */ /* 0x001fcc00078e00c8 */
[----:B------:R-:W0:Y:S01]  /*84a0*/  F2F.BF16.F32 R183, R183 ;  /* 0x000000b700b77304 */ /* 0x000e220000202000 */
[----:B------:R-:W4:Y:S01]  /*84b0*/  LDG.E.64 R166, desc[UR8][R166.64] ;  /* 0x00000008a6a67981 */ /* 0x000f22000c1e1b00 */
[----:B---3--:R-:W-:-:S06]  /*84c0*/  PRMT R190, R153, 0x5410, R204 ;  /* 0x0000541099be7816 */ /* 0x008fcc00000000cc */
[----:B------:R-:W3:Y:S01]  /*84d0*/  F2F.BF16.F32 R165, R165 ;  /* 0x000000a500a57304 */ /* 0x000ee20000202000 */
[----:B0-----:R-:W-:-:S07]  /*84e0*/  IMAD.WIDE.U32 R114, R183, 0x10000, RZ ;  /* 0x00010000b7727825 */ /* 0x001fce00078e00ff */
[----:B------:R-:W0:Y:S01]  /*84f0*/  F2F.BF16.F32 R164, R164 ;  /* 0x000000a400a47304 */ /* 0x000e220000202000 */
[----:B------:R-:W-:Y:S02]  /*8500*/  LOP3.LUT R115, R197, R115, RZ, 0xfc, !PT ;  /* 0x00000073c5737212 */ /* 0x000fe400078efcff */
[----:B---3--:R-:W-:-:S05]  /*8510*/  LOP3.LUT R114, R114, R165, RZ, 0xfc, !PT ;  /* 0x000000a572727212 */ /* 0x008fca00078efcff */
[----:B------:R3:W-:Y:S08]  /*8520*/  F2F.BF16.F32 R212, R152 ;  /* 0x0000009800d47304 */ /* 0x0007f00000202000 */
[----:B------:R-:W5:Y:S01]  /*8530*/  F2F.BF16.F32 R163, R163 ;  /* 0x000000a300a37304 */ /* 0x000f620000202000 */
[----:B---3--:R-:W-:-:S03]  /*8540*/  IMAD.WIDE.U32 R152, R162, 0x10000, RZ ;  /* 0x00010000a2987825 */ /* 0x008fc600078e00ff */
[----:B0-----:R-:W-:Y:S01]  /*8550*/  LOP3.LUT R152, R152, R164, RZ, 0xfc, !PT ;  /* 0x000000a498987212 */ /* 0x001fe200078efcff */
[----:B-1----:R-:W-:-:S03]  /*8560*/  IMAD.WIDE.U32 R164, R182, 0x8, R202 ;  /* 0x00000008b6a47825 */ /* 0x002fc600078e00ca */
[----:B------:R-:W0:Y:S01]  /*8570*/  F2F.BF16.F32 R207, R207 ;  /* 0x000000cf00cf7304 */ /* 0x000e220000202000 */
[----:B------:R-:W-:Y:S01]  /*8580*/  FMUL.FTZ R186, R186, R130 ;  /* 0x00000082baba7220 */ /* 0x000fe20000410000 */
[----:B------:R-:W-:Y:S01]  /*8590*/  LOP3.LUT R153, R213, R153, RZ, 0xfc, !PT ;  /* 0x00000099d5997212 */ /* 0x000fe200078efcff */
[----:B--2---:R-:W-:Y:S01]  /*85a0*/  IMAD.WIDE.U32 R182, R182, 0x8, R208 ;  /* 0x00000008b6b67825 */ /* 0x004fe200078e00d0 */
[----:B------:R1:W-:Y:S01]  /*85b0*/  STG.E.64 desc[UR8][R164.64], R158 ;  /* 0x0000009ea4007986 */ /* 0x0003e2000c101b08 */
[----:B-----5:R-:W-:-:S03]  /*85c0*/  LOP3.LUT R160, R160, R163, RZ, 0xfc, !PT ;  /* 0x000000a3a0a07212 */ /* 0x020fc600078efcff */
[----:B------:R2:W-:Y:S01]  /*85d0*/  STG.E.64 desc[UR8][R182.64], R114 ;  /* 0x00000072b6007986 */ /* 0x0005e2000c101b08 */
[----:B------:R-:W3:Y:S01]  /*85e0*/  F2F.BF16.F32 R211, R211 ;  /* 0x000000d300d37304 */ /* 0x000ee20000202000 */
[----:B------:R-:W-:Y:S01]  /*85f0*/  FMUL.FTZ R204, R65, R186 ;  /* 0x000000ba41cc7220 */ /* 0x000fe20000410000 */
[----:B------:R-:W-:Y:S01]  /*8600*/  FMUL.FTZ R193, R193, R130 ;  /* 0x00000082c1c17220 */ /* 0x000fe20000410000 */
[----:B------:R-:W-:Y:S01]  /*8610*/  IMAD.WIDE.U32 R162, R212, 0x10000, RZ ;  /* 0x00010000d4a27825 */ /* 0x000fe200078e00ff */
[----:B0-----:R-:W-:-:S04]  /*8620*/  PRMT R205, R205, 0x5410, R207 ;  /* 0x00005410cdcd7816 */ /* 0x001fc800000000cf */
[----:B------:R-:W0:Y:S01]  /*8630*/  F2F.BF16.F32 R215, R210 ;  /* 0x000000d200d77304 */ /* 0x000e220000202000 */
[----:B-1----:R-:W-:Y:S01]  /*8640*/  IMAD.WIDE.U32 R158, R181, 0x8, R202 ;  /* 0x00000008b59e7825 */ /* 0x002fe200078e00ca */
[----:B------:R-:W-:-:S03]  /*8650*/  LOP3.LUT R163, R205, R163, RZ, 0xfc, !PT ;  /* 0x000000a3cda37212 */ /* 0x000fc600078efcff */
[----:B--2---:R-:W-:-:S03]  /*8660*/  IMAD.WIDE.U32 R114, R181, 0x8, R200 ;  /* 0x00000008b5727825 */ /* 0x004fc600078e00c8 */
[----:B------:R-:W-:Y:S01]  /*8670*/  F2F.BF16.F32 R192, R194 ;  /* 0x000000c200c07304 */ /* 0x000fe20000202000 */
[----:B------:R-:W-:-:S04]  /*8680*/  IMAD.WIDE.U32 R164, R181, 0x8, R208 ;  /* 0x00000008b5a47825 */ /* 0x000fc800078e00d0 */
[-C--:B------:R-:W-:Y:S01]  /*8690*/  FMUL.FTZ R182, R199, R130.reuse ;  /* 0x00000082c7b67220 */ /* 0x080fe20000410000 */
[----:B------:R-:W2:Y:S01]  /*86a0*/  LDG.E.64 R114, desc[UR8][R114.64] ;  /* 0x0000000872727981 */ /* 0x000ea2000c1e1b00 */
[----:B------:R-:W-:Y:S01]  /*86b0*/  FMUL.FTZ R183, R198, R130 ;  /* 0x00000082c6b77220 */ /* 0x000fe20000410000 */
[----:B---3--:R-:W-:Y:S02]  /*86c0*/  PRMT R195, R206, 0x5410, R211 ;  /* 0x00005410cec37816 */ /* 0x008fe400000000d3 */
[----:B------:R1:W-:Y:S01]  /*86d0*/  STG.E.64 desc[UR8][R158.64], R154 ;  /* 0x0000009a9e007986 */ /* 0x0003e2000c101b08 */
[----:B------:R3:W5:Y:S01]  /*86e0*/  F2F.BF16.F32 R199, R204 ;  /* 0x000000cc00c77304 */ /* 0x0007620000202000 */
[----:B0-----:R-:W-:Y:S02]  /*86f0*/  LOP3.LUT R162, R162, R215, RZ, 0xfc, !PT ;  /* 0x000000d7a2a27212 */ /* 0x001fe400078efcff */
[----:B------:R0:W-:Y:S01]  /*8700*/  STG.E.64 desc[UR8][R164.64], R160 ;  /* 0x000000a0a4007986 */ /* 0x0001e2000c101b08 */
[----:B-1----:R-:W-:-:S04]  /*8710*/  IMAD.WIDE.U32 R158, R180, 0x8, R200 ;  /* 0x00000008b49e7825 */ /* 0x002fc800078e00c8 */
[C---:B------:R-:W-:Y:S02]  /*8720*/  IMAD.WIDE.U32 R154, R180.reuse, 0x8, R202 ;  /* 0x00000008b49a7825 */ /* 0x040fe400078e00ca */
[----:B------:R-:W2:Y:S02]  /*8730*/  LDG.E.64 R158, desc[UR8][R158.64] ;  /* 0x000000089e9e7981 */ /* 0x000ea4000c1e1b00 */
[----:B------:R-:W-:Y:S02]  /*8740*/  IMAD.WIDE.U32 R180, R180, 0x8, R208 ;  /* 0x00000008b4b47825 */ /* 0x000fe400078e00d0 */
[----:B------:R1:W-:Y:S02]  /*8750*/  STG.E.64 desc[UR8][R154.64], R116 ;  /* 0x000000749a007986 */ /* 0x0003e4000c101b08 */
[----:B---3--:R-:W-:Y:S02]  /*8760*/  FMUL.FTZ R204, R64, R193 ;  /* 0x000000c140cc7220 */ /* 0x008fe40000410000 */
[----:B------:R3:W-:Y:S02]  /*8770*/  STG.E.64 desc[UR8][R180.64], R152 ;  /* 0x00000098b4007986 */ /* 0x0007e4000c101b08 */
[----:B0-----:R-:W0:Y:S01]  /*8780*/  F2F.BF16.F32 R161, R204 ;  /* 0x000000cc00a17304 */ /* 0x001e220000202000 */
[----:B------:R-:W-:Y:S01]  /*8790*/  FMUL.FTZ R194, R194, R130 ;  /* 0x00000082c2c27220 */ /* 0x000fe20000410000 */
[----:B------:R-:W-:Y:S01]  /*87a0*/  FMUL.FTZ R205, R70, R182 ;  /* 0x000000b646cd7220 */ /* 0x000fe20000410000 */
[----:B------:R-:W-:Y:S01]  /*87b0*/  FMUL.FTZ R206, R71, R183 ;  /* 0x000000b747ce7220 */ /* 0x000fe20000410000 */
[----:B-1----:R-:W-:-:S04]  /*87c0*/  IMAD.WIDE.U32 R116, R179, 0x8, R202 ;  /* 0x00000008b3747825 */ /* 0x002fc800078e00ca */
[----:B---3--:R-:W-:-:S04]  /*87d0*/  IMAD.WIDE.U32 R152, R179, 0x8, R200 ;  /* 0x00000008b3987825 */ /* 0x008fc800078e00c8 */
[----:B------:R-:W-:-:S04]  /*87e0*/  FMUL.FTZ R180, R196, R130 ;  /* 0x00000082c4b47220 */ /* 0x000fc80000410000 */
[----:B------:R-:W-:Y:S01]  /*87f0*/  FMUL.FTZ R164, R69, R180 ;  /* 0x000000b445a47220 */ /* 0x000fe20000410000 */
[----:B------:R-:W3:Y:S01]  /*8800*/  LDG.E.64 R152, desc[UR8][R152.64] ;  /* 0x0000000898987981 */ /* 0x000ee2000c1e1b00 */
[----:B------:R-:W-:Y:S03]  /*8810*/  F2F.BF16.F32 R197, R196 ;  /* 0x000000c400c57304 */ /* 0x000fe60000202000 */
[----:B------:R1:W-:Y:S01]  /*8820*/  STG.E.64 desc[UR8][R116.64], R118 ;  /* 0x0000007674007986 */ /* 0x0003e2000c101b08 */
[----:B------:R-:W-:-:S04]  /*8830*/  FMUL.FTZ R160, R68, R194 ;  /* 0x000000c244a07220 */ /* 0x000fc80000410000 */
[----:B------:R-:W-:Y:S01]  /*8840*/  F2F.BF16.F32 R164, R164 ;  /* 0x000000a400a47304 */ /* 0x000fe20000202000 */
[----:B-1----:R-:W-:-:S07]  /*8850*/  IMAD.WIDE.U32 R118, R179, 0x8, R208 ;  /* 0x00000008b3767825 */ /* 0x002fce00078e00d0 */
[----:B------:R-:W-:Y:S01]  /*8860*/  F2F.BF16.F32 R198, R205 ;  /* 0x000000cd00c67304 */ /* 0x000fe20000202000 */
[----:B------:R5:W-:Y:S07]  /*8870*/  STG.E.64 desc[UR8][R118.64], R162 ;  /* 0x000000a276007986 */ /* 0x000bee000c101b08 */
[----:B------:R-:W1:Y:S01]  /*8880*/  F2F.BF16.F32 R207, R206 ;  /* 0x000000ce00cf7304 */ /* 0x000e620000202000 */
[----:B------:R-:W-:-:S04]  /*8890*/  IMAD.WIDE.U32 R116, R178, 0x8, R200 ;  /* 0x00000008b2747825 */ /* 0x000fc800078e00c8 */
[----:B------:R-:W-:Y:S02]  /*88a0*/  IMAD.WIDE.U32 R154, R178, 0x8, R202 ;  /* 0x00000008b29a7825 */ /* 0x000fe400078e00ca */
[----:B------:R-:W3:Y:S01]  /*88b0*/  LDG.E.64 R116, desc[UR8][R116.64] ;  /* 0x0000000874747981 */ /* 0x000ee2000c1e1b00 */
[----:B------:R1:W1:Y:S01]  /*88c0*/  F2F.BF16.F32 R165, R160 ;  /* 0x000000a000a57304 */ /* 0x0002620000202000 */
[----:B-----5:R-:W-:-:S04]  /*88d0*/  IMAD.WIDE.U32 R118, R199, 0x10000, RZ ;  /* 0x00010000c7767825 */ /* 0x020fc800078e00ff */
[----:B------:R-:W-:Y:S01]  /*88e0*/  IMAD.WIDE.U32 R178, R178, 0x8, R208 ;  /* 0x00000008b2b27825 */ /* 0x000fe200078e00d0 */
[----:B------:R-:W-:Y:S02]  /*88f0*/  LOP3.LUT R119, R195, R119, RZ, 0xfc, !PT ;  /* 0x00000077c3777212 */ /* 0x000fe400078efcff */
[----:B0-----:R-:W-:Y:S01]  /*8900*/  LOP3.LUT R118, R118, R161, RZ, 0xfc, !PT ;  /* 0x000000a176767212 */ /* 0x001fe200078efcff */
[----:B------:R0:W-:Y:S01]  /*8910*/  STG.E.64 desc[UR8][R154.64], R156 ;  /* 0x0000009c9a007986 */ /* 0x0001e2000c101b08 */
[----:B-1----:R-:W-:-:S03]  /*8920*/  PRMT R207, R198, 0x5410, R207 ;  /* 0x00005410c6cf7816 */ /* 0x002fc600000000cf */
[----:B------:R1:W-:Y:S01]  /*8930*/  STG.E.64 desc[UR8][R178.64], R118 ;  /* 0x00000076b2007986 */ /* 0x0003e2000c101b08 */
[----:B------:R-:W-:-:S04]  /*8940*/  IMAD.WIDE.U32 R160, R137, 0x8, R202 ;  /* 0x0000000889a07825 */ /* 0x000fc800078e00ca */
[----:B0-----:R-:W-:-:S04]  /*8950*/  IMAD.WIDE.U32 R154, R197, 0x10000, RZ ;  /* 0x00010000c59a7825 */ /* 0x001fc800078e00ff */
[----:B-1----:R-:W-:Y:S01]  /*8960*/  IMAD.WIDE.U32 R118, R164, 0x10000, RZ ;  /* 0x00010000a4767825 */ /* 0x002fe200078e00ff */
[----:B------:R-:W-:-:S03]  /*8970*/  LOP3.LUT R155, R190, R155, RZ, 0xfc, !PT ;  /* 0x0000009bbe9b7212 */ /* 0x000fc600078efcff */
[C---:B------:R-:W-:Y:S01]  /*8980*/  IMAD.WIDE.U32 R156, R137.reuse, 0x8, R200 ;  /* 0x00000008899c7825 */ /* 0x040fe200078e00c8 */
[----:B------:R-:W-:Y:S02]  /*8990*/  LOP3.LUT R154, R154, R192, RZ, 0xfc, !PT ;  /* 0x000000c09a9a7212 */ /* 0x000fe400078efcff */
[----:B------:R-:W-:Y:S01]  /*89a0*/  LOP3.LUT R118, R118, R165, RZ, 0xfc, !PT ;  /* 0x000000a576767212 */ /* 0x000fe200078efcff */
[----:B------:R-:W-:Y:S01]  /*89b0*/  IMAD.WIDE.U32 R162, R137, 0x8, R208 ;  /* 0x0000000889a27825 */ /* 0x000fe200078e00d0 */
[----:B------:R-:W-:Y:S01]  /*89c0*/  LOP3.LUT R119, R207, R119, RZ, 0xfc, !PT ;  /* 0x00000077cf777212 */ /* 0x000fe200078efcff */
[----:B------:R-:W5:Y:S02]  /*89d0*/  LDG.E.64 R156, desc[UR8][R156.64] ;  /* 0x000000089c9c7981 */ /* 0x000f64000c1e1b00 */
[----:B------:R-:W-:Y:S02]  /*89e0*/  IMAD.WIDE.U32 R164, R126, 0x8, R200 ;  /* 0x000000087ea47825 */ /* 0x000fe400078e00c8 */
[----:B------:R-:W-:Y:S04]  /*89f0*/  STG.E.64 desc[UR8][R160.64], R154 ;  /* 0x0000009aa0007986 */ /* 0x000fe8000c101b08 */
[----:B------:R0:W-:Y:S04]  /*8a00*/  STG.E.64 desc[UR8][R162.64], R118 ;  /* 0x00000076a2007986 */ /* 0x0001e8000c101b08 */
[----:B------:R-:W5:Y:S01]  /*8a10*/  LDG.E.64 R164, desc[UR8][R164.64] ;  /* 0x00000008a4a47981 */ /* 0x000f62000c1e1b00 */
[----:B------:R-:W-:Y:S01]  /*8a20*/  SHF.R.U32.HI R137, RZ, 0x10, R151 ;  /* 0x00000010ff897819 */ /* 0x000fe20000011697 */
[----:B------:R-:W-:-:S03]  /*8a30*/  FFMA.FTZ R129, R105, R129, R104 ;  /* 0x0000008169817223 */ /* 0x000fc60000010068 */
[----:B------:R-:W-:Y:S01]  /*8a40*/  SHF.L.U32 R137, R137, 0x10, RZ ;  /* 0x0000001089897819 */ /* 0x000fe200000006ff */
[----:B------:R-:W-:Y:S01]  /*8a50*/  FADD.FTZ R129, -R129, R128 ;  /* 0x0000008081817221 */ /* 0x000fe20000010100 */
[----:B------:R-:W-:Y:S01]  /*8a60*/  MOV R128, R151 ;  /* 0x0000009700807202 */ /* 0x000fe20000000f00 */
[C-C-:B------:R-:W-:Y:S02]  /*8a70*/  FFMA.FTZ R136, R105.reuse, R136, R104.reuse ;  /* 0x0000008869887223 */ /* 0x140fe40000010068 */
[----:B------:R-:W-:Y:S01]  /*8a80*/  FFMA.FTZ R179, R134, R129, R137 ;  /* 0x0000008186b37223 */ /* 0x000fe20000010089 */
[----:B------:R-:W-:Y:S01]  /*8a90*/  SHF.L.U32 R137, R128, 0x10, RZ ;  /* 0x0000001080897819 */ /* 0x000fe200000006ff */
[C-C-:B------:R-:W-:Y:S01]  /*8aa0*/  FFMA.FTZ R133, R105.reuse, R133, R104.reuse ;  /* 0x0000008569857223 */ /* 0x140fe20000010068 */
[----:B------:R-:W-:Y:S01]  /*8ab0*/  SHF.R.U64 R128, R150, 0x10, R151 ;  /* 0x0000001096807819 */ /* 0x000fe20000001297 */
[----:B------:R-:W-:-:S03]  /*8ac0*/  FFMA.FTZ R104, R105, R135, R104 ;  /* 0x0000008769687223 */ /* 0x000fc60000010068 */
[----:B------:R-:W-:Y:S01]  /*8ad0*/  SHF.L.U32 R105, R128, 0x10, RZ ;  /* 0x0000001080697819 */ /* 0x000fe200000006ff */
[----:B------:R-:W-:Y:S01]  /*8ae0*/  FADD.FTZ R127, -R104, R127 ;  /* 0x0000007f687f7221 */ /* 0x000fe20000010100 */
[----:B0-----:R-:W-:Y:S01]  /*8af0*/  MOV R118, R150 ;  /* 0x0000009600767202 */ /* 0x001fe20000000f00 */
[----:B------:R-:W-:Y:S02]  /*8b00*/  FADD.FTZ R131, -R136, R131 ;  /* 0x0000008388837221 */ /* 0x000fe40000010100 */
[----:B------:R-:W-:Y:S01]  /*8b10*/  FFMA.FTZ R105, R134, R127, R105 ;  /* 0x0000007f86697223 */ /* 0x000fe20000010069 */
[----:B------:R-:W-:Y:S01]  /*8b20*/  SHF.L.U32 R119, R118, 0x10, RZ ;  /* 0x0000001076777819 */ /* 0x000fe200000006ff */
[----:B------:R-:W-:Y:S02]  /*8b30*/  FADD.FTZ R133, -R133, R132 ;  /* 0x0000008485857221 */ /* 0x000fe40000010100 */
[----:B------:R-:W-:Y:S01]  /*8b40*/  FMUL.FTZ R154, R105, R130 ;  /* 0x00000082699a7220 */ /* 0x000fe20000410000 */
[C---:B------:R-:W-:Y:S01]  /*8b50*/  FFMA.FTZ R137, R134.reuse, R131, R137 ;  /* 0x0000008386897223 */ /* 0x040fe20000010089 */
[----:B------:R-:W-:Y:S01]  /*8b60*/  FFMA.FTZ R133, R134, R133, R119 ;  /* 0x0000008586857223 */ /* 0x000fe20000010077 */
[----:B------:R-:W0:Y:S01]  /*8b70*/  F2F.BF16.F32 R104, R105 ;  /* 0x0000006900687304 */ /* 0x000e220000202000 */
[----:B------:R-:W-:Y:S01]  /*8b80*/  FMUL.FTZ R132, R73, R154 ;  /* 0x0000009a49847220 */ /* 0x000fe20000410000 */
[-C--:B------:R-:W-:Y:S01]  /*8b90*/  FMUL.FTZ R131, R137, R130.reuse ;  /* 0x0000008289837220 */ /* 0x080fe20000410000 */
[----:B------:R-:W-:-:S05]  /*8ba0*/  FMUL.FTZ R136, R179, R130 ;  /* 0x00000082b3887220 */ /* 0x000fca0000410000 */
[----:B------:R1:W-:Y:S01]  /*8bb0*/  F2F.BF16.F32 R118, R137 ;  /* 0x0000008900767304 */ /* 0x0003e20000202000 */
[----:B------:R-:W-:Y:S01]  /*8bc0*/  FMUL.FTZ R127, R74, R131 ;  /* 0x000000834a7f7220 */ /* 0x000fe20000410000 */
[----:B-1----:R-:W-:-:S06]  /*8bd0*/  FMUL.FTZ R137, R133, R130 ;  /* 0x0000008285897220 */ /* 0x002fcc0000410000 */
[----:B------:R-:W1:Y:S01]  /*8be0*/  F2F.BF16.F32 R129, R179 ;  /* 0x000000b300817304 */ /* 0x000e620000202000 */
[----:B------:R-:W-:-:S07]  /*8bf0*/  FMUL.FTZ R130, R72, R137 ;  /* 0x0000008948827220 */ /* 0x000fce0000410000 */
[----:B------:R-:W4:Y:S01]  /*8c00*/  F2F.BF16.F32 R119, R133 ;  /* 0x0000008500777304 */ /* 0x000f220000202000 */
[----:B------:R-:W-:-:S07]  /*8c10*/  FMUL.FTZ R128, R75, R136 ;  /* 0x000000884b807220 */ /* 0x000fce0000410000 */
[----:B------:R-:W4:Y:S01]  /*8c20*/  F2F.BF16.F32 R132, R132 ;  /* 0x0000008400847304 */ /* 0x000f220000202000 */
[----:B0-----:R-:W-:-:S07]  /*8c30*/  IMAD.WIDE.U32 R104, R104, 0x10000, RZ ;  /* 0x0001000068687825 */ /* 0x001fce00078e00ff */
[----:B------:R-:W0:Y:S01]  /*8c40*/  F2F.BF16.F32 R135, R130 ;  /* 0x0000008200877304 */ /* 0x000e220000202000 */
[----:B-1----:R-:W-:Y:S02]  /*8c50*/  PRMT R129, R118, 0x5410, R129 ;  /* 0x0000541076817816 */ /* 0x002fe40000000081 */
[----:B----4-:R-:W-:-:S05]  /*8c60*/  LOP3.LUT R104, R104, R119, RZ, 0xfc, !PT ;  /* 0x0000007768687212 */ /* 0x010fca00078efcff */
[----:B------:R-:W-:Y:S01]  /*8c70*/  F2F.BF16.F32 R127, R127 ;  /* 0x0000007f007f7304 */ /* 0x000fe20000202000 */
[----:B------:R-:W-:-:S07]  /*8c80*/  IMAD.WIDE.U32 R118, R132, 0x10000, RZ ;  /* 0x0001000084767825 */ /* 0x000fce00078e00ff */
[----:B------:R-:W1:Y:S01]  /*8c90*/  F2F.BF16.F32 R128, R128 ;  /* 0x0000008000807304 */ /* 0x000e620000202000 */
[----:B0-----:R-:W-:Y:S02]  /*8ca0*/  LOP3.LUT R118, R118, R135, RZ, 0xfc, !PT ;  /* 0x0000008776767212 */ /* 0x001fe400078efcff */
[----:B------:R-:W-:Y:S02]  /*8cb0*/  LOP3.LUT R105, R129, R105, RZ, 0xfc, !PT ;  /* 0x0000006981697212 */ /* 0x000fe400078efcff */
[----:B-1----:R-:W-:Y:S02]  /*8cc0*/  PRMT R129, R127, 0x5410, R128 ;  /* 0x000054107f817816 */ /* 0x002fe40000000080 */
[--C-:B------:R-:W-:Y:S02]  /*8cd0*/  SHF.R.U64 R128, R166, 0x10, R167.reuse ;  /* 0x00000010a6807819 */ /* 0x100fe400000012a7 */
[----:B------:R-:W-:Y:S02]  /*8ce0*/  SHF.R.U32.HI R127, RZ, 0x10, R167 ;  /* 0x00000010ff7f7819 */ /* 0x000fe400000116a7 */
[----:B------:R-:W-:-:S02]  /*8cf0*/  SHF.L.U32 R128, R128, 0x10, RZ ;  /* 0x0000001080807819 */ /* 0x000fc400000006ff */
[----:B------:R-:W-:Y:S02]  /*8d00*/  SHF.L.U32 R127, R127, 0x10, RZ ;  /* 0x000000107f7f7819 */ /* 0x000fe400000006ff */
[----:B------:R-:W-:Y:S01]  /*8d10*/  LOP3.LUT R119, R129, R119, RZ, 0xfc, !PT ;  /* 0x0000007781777212 */ /* 0x000fe200078efcff */
[----:B------:R-:W-:Y:S01]  /*8d20*/  FMUL.FTZ R173, R173, R128 ;  /* 0x00000080adad7220 */ /* 0x000fe20000410000 */
[----:B------:R-:W-:-:S04]  /*8d30*/  IMAD.WIDE.U32 R128, R126, 0x8, R202 ;  /* 0x000000087e807825 */ /* 0x000fc800078e00ca */
[----:B------:R-:W-:Y:S01]  /*8d40*/  FMUL.FTZ R172, R172, R127 ;  /* 0x0000007facac7220 */ /* 0x000fe20000410000 */
[----:B------:R-:W-:Y:S01]  /*8d50*/  IMAD.WIDE.U32 R126, R126, 0x8, R208 ;  /* 0x000000087e7e7825 */ /* 0x000fe200078e00d0 */
[----:B------:R0:W-:Y:S04]  /*8d60*/  STG.E.64 desc[UR8][R128.64], R104 ;  /* 0x0000006880007986 */ /* 0x0001e8000c101b08 */
[----:B------:R1:W-:Y:S01]  /*8d70*/  STG.E.64 desc[UR8][R126.64], R118 ;  /* 0x000000767e007986 */ /* 0x0003e2000c101b08 */
[----:B------:R-:W-:Y:S02]  /*8d80*/  SHF.L.U32 R132, R166, 0x10, RZ ;  /* 0x00000010a6847819 */ /* 0x000fe400000006ff */
[----:B------:R-:W-:Y:S02]  /*8d90*/  SHF.L.U32 R133, R167, 0x10, RZ ;  /* 0x00000010a7857819 */ /* 0x000fe400000006ff */
[----:B--2---:R-:W-:-:S02]  /*8da0*/  SHF.L.U32 R135, R114, 0x10, RZ ;  /* 0x0000001072877819 */ /* 0x004fc400000006ff */
[--C-:B------:R-:W-:Y:S02]  /*8db0*/  SHF.R.U32.HI R134, RZ, 0x10, R115.reuse ;  /* 0x00000010ff867819 */ /* 0x100fe40000011673 */
[----:B------:R-:W-:Y:S01]  /*8dc0*/  SHF.R.U64 R195, R114, 0x10, R115 ;  /* 0x0000001072c37819 */ /* 0x000fe20000001273 */
[----:B------:R-:W-:Y:S01]  /*8dd0*/  FMUL.FTZ R106, R106, R135 ;  /* 0x000000876a6a7220 */ /* 0x000fe20000410000 */
[----:B------:R-:W-:-:S05]  /*8de0*/  SHF.L.U32 R134, R134, 0x10, RZ ;  /* 0x0000001086867819 */ /* 0x000fca00000006ff */
[----:B------:R-:W-:Y:S01]  /*8df0*/  FMUL.FTZ R134, R109, R134 ;  /* 0x000000866d867220 */ /* 0x000fe20000410000 */
[C---:B------:R-:W-:Y:S02]  /*8e00*/  SHF.R.U64 R114, R158.reuse, 0x10, R159 ;  /* 0x000000109e727819 */ /* 0x040fe4000000129f */
[----:B------:R-:W-:Y:S02]  /*8e10*/  SHF.L.U32 R135, R158, 0x10, RZ ;  /* 0x000000109e877819 */ /* 0x000fe400000006ff */
[----:B------:R-:W-:-:S03]  /*8e20*/  SHF.L.U32 R114, R114, 0x10, RZ ;  /* 0x0000001072727819 */ /* 0x000fc600000006ff */
[----:B------:R-:W-:Y:S01]  /*8e30*/  FMUL.FTZ R135, R110, R135 ;  /* 0x000000876e877220 */ /* 0x000fe20000410000 */
[----:B------:R-:W-:Y:S01]  /*8e40*/  SHF.R.U32.HI R163, RZ, 0x10, R159 ;  /* 0x00000010ffa37819 */ /* 0x000fe2000001169f */
[----:B------:R-:W-:-:S03]  /*8e50*/  FMUL.FTZ R107, R107, R114 ;  /* 0x000000726b6b7220 */ /* 0x000fc60000410000 */
[----:B------:R-:W-:-:S05]  /*8e60*/  SHF.L.U32 R163, R163, 0x10, RZ ;  /* 0x00000010a3a37819 */ /* 0x000fca00000006ff */
[----:B------:R-:W-:Y:S01]  /*8e70*/  FMUL.FTZ R163, R108, R163 ;  /* 0x000000a36ca37220 */ /* 0x000fe20000410000 */
[----:B---3--:R-:W-:Y:S02]  /*8e80*/  SHF.L.U32 R109, R153, 0x10, RZ ;  /* 0x00000010996d7819 */ /* 0x008fe400000006ff */
[C---:B------:R-:W-:Y:S02]  /*8e90*/  SHF.L.U32 R110, R152.reuse, 0x10, RZ ;  /* 0x00000010986e7819 */ /* 0x040fe400000006ff */
[----:B------:R-:W-:Y:S01]  /*8ea0*/  SHF.R.U64 R152, R152, 0x10, R153 ;  /* 0x0000001098987819 */ /* 0x000fe20000001299 */
[----:B------:R-:W-:-:S03]  /*8eb0*/  FMUL.FTZ R114, R168, R109 ;  /* 0x0000006da8727220 */ /* 0x000fc60000410000 */
[----:B------:R-:W-:Y:S01]  /*8ec0*/  SHF.L.U32 R109, R152, 0x10, RZ ;  /* 0x00000010986d7819 */ /* 0x000fe200000006ff */
[----:B------:R-:W-:Y:S01]  /*8ed0*/  FMUL.FTZ R177, R177, R110 ;  /* 0x0000006eb1b17220 */ /* 0x000fe20000410000 */
[----:B------:R-:W-:-:S03]  /*8ee0*/  SHF.R.U32.HI R108, RZ, 0x10, R153 ;  /* 0x00000010ff6c7819 */ /* 0x000fc60000011699 */
[----:B------:R-:W-:Y:S01]  /*8ef0*/  FMUL.FTZ R110, R176, R109 ;  /* 0x0000006db06e7220 */ /* 0x000fe20000410000 */
[----:B------:R-:W-:Y:S02]  /*8f00*/  SHF.L.U32 R130, R159, 0x10, RZ ;  /* 0x000000109f827819 */ /* 0x000fe400000006ff */
[----:B------:R-:W-:Y:S02]  /*8f10*/  SHF.L.U32 R108, R108, 0x10, RZ ;  /* 0x000000106c6c7819 */ /* 0x000fe400000006ff */
[----:B------:R-:W-:Y:S01]  /*8f20*/  SHF.L.U32 R192, R115, 0x10, RZ ;  /* 0x0000001073c07819 */ /* 0x000fe200000006ff */
[----:B------:R-:W-:Y:S02]  /*8f30*/  FMUL.FTZ R115, R169, R130 ;  /* 0x00000082a9737220 */ /* 0x000fe40000410000 */
[----:B------:R-:W-:Y:S01]  /*8f40*/  FMUL.FTZ R111, R111, R108 ;  /* 0x0000006c6f6f7220 */ /* 0x000fe20000410000 */
[--C-:B------:R-:W-:Y:S02]  /*8f50*/  SHF.R.U32.HI R109, RZ, 0x10, R117.reuse ;  /* 0x00000010ff6d7819 */ /* 0x100fe40000011675 */
[----:B------:R-:W-:-:S02]  /*8f60*/  SHF.R.U64 R153, R116, 0x10, R117 ;  /* 0x0000001074997819 */ /* 0x000fc40000001275 */
        /* <DEDUP_REMOVED lines=8> */
[----:B------:R-:W-:Y:S01]  /*8ff0*/  FMUL.FTZ R133, R174, R133 ;  /* 0x00000085ae857220 */ /* 0x000fe20000410000 */
[----:B------:R-:W-:Y:S01]  /*9000*/  FMUL.FTZ R195, R170, R195 ;  /* 0x000000c3aac37220 */ /* 0x000fe20000410000 */
[----:B------:R-:W-:Y:S01]  /*9010*/  FMUL.FTZ R192, R171, R192 ;  /* 0x000000c0abc07220 */ /* 0x000fe20000410000 */
[----:B------:R-:W-:Y:S01]  /*9020*/  FMUL.FTZ R193, R193, R116 ;  /* 0x00000074c1c17220 */ /* 0x000fe20000410000 */
[----:B------:R-:W-:Y:S01]  /*9030*/  FMUL.FTZ R113, R113, R130 ;  /* 0x0000008271717220 */ /* 0x000fe20000410000 */
[----:B-----5:R-:W-:-:S02]  /*9040*/  SHF.R.U64 R117, R156, 0x10, R157 ;  /* 0x000000109c757819 */ /* 0x020fc4000000129d */
[----:B------:R-:W-:Y:S02]  /*9050*/  SHF.R.U32.HI R108, RZ, 0x10, R157 ;  /* 0x00000010ff6c7819 */ /* 0x000fe4000001169d */
[----:B------:R-:W-:Y:S02]  /*9060*/  SHF.L.U32 R179, R156, 0x10, RZ ;  /* 0x000000109cb37819 */ /* 0x000fe400000006ff */
[----:B------:R-:W-:Y:S02]  /*9070*/  SHF.L.U32 R153, R157, 0x10, RZ ;  /* 0x000000109d997819 */ /* 0x000fe400000006ff */
[----:B------:R-:W-:Y:S02]  /*9080*/  SHF.L.U32 R117, R117, 0x10, RZ ;  /* 0x0000001075757819 */ /* 0x000fe400000006ff */
[--C-:B0-----:R-:W-:Y:S02]  /*9090*/  SHF.R.U64 R105, R164, 0x10, R165.reuse ;  /* 0x00000010a4697819 */ /* 0x101fe400000012a5 */
[----:B------:R-:W-:-:S02]  /*90a0*/  SHF.R.U32.HI R109, RZ, 0x10, R165 ;  /* 0x00000010ff6d7819 */ /* 0x000fc400000116a5 */
[----:B------:R-:W-:Y:S02]  /*90b0*/  SHF.L.U32 R108, R108, 0x10, RZ ;  /* 0x000000106c6c7819 */ /* 0x000fe400000006ff */
[----:B------:R-:W-:Y:S02]  /*90c0*/  SHF.L.U32 R164, R164, 0x10, RZ ;  /* 0x00000010a4a47819 */ /* 0x000fe400000006ff */
        /* <DEDUP_REMOVED lines=10> */
[----:B-1----:R-:W-:-:S07]  /*9170*/  FMUL.FTZ R109, R136, R109 ;  /* 0x0000006d886d7220 */ /* 0x002fce0000410000 */
.L_x_3062:
[----:B------:R-:W2:Y:S01]  /*9180*/  LDL.LU R165, [R1+0xc] ;  /* 0x00000c0001a57983 */ /* 0x000ea20000300800 */
[----:B------:R-:W0:Y:S03]  /*9190*/  LDC.64 R104, c[0x0][0x380] ;  /* 0x0000e000ff687b82 */ /* 0x000e260000000a00 */
[----:B------:R-:W3:Y:S04]  /*91a0*/  LDL.LU R164, [R1+0x8] ;  /* 0x0000080001a47983 */ /* 0x000ee80000300800 */
[----:B------:R-:W4:Y:S04]  /*91b0*/  LDL.LU R162, [R1+0x4] ;  /* 0x0000040001a27983 */ /* 0x000f280000300800 */
[----:B------:R-:W5:Y:S04]  /*91c0*/  LDL.LU R161, [R1] ;  /* 0x0000000001a17983 */ /* 0x000f680000300800 */
[----:B------:R-:W5:Y:S04]  /*91d0*/  LDL.LU R160, [R1+0x18] ;  /* 0x0000180001a07983 */ /* 0x000f680000300800 */
        /* <DEDUP_REMOVED lines=16> */
[----:B------:R-:W5:Y:S01]  /*92e0*/  LDL.LU R116, [R1+0x4c] ;  /* 0x00004c0001747983 */ /* 0x000f620000300800 */
[----:B0-----:R-:W-:Y:S01]  /*92f0*/  IADD3 R0, PT, PT, R0, R104, RZ ;  /* 0x0000006800007210 */ /* 0x001fe20007ffe0ff */
[----:B------:R-:W-:Y:S01]  /*9300*/  UPLOP3.LUT UP1, UPT, UPT, UPT, UP1, 0x40, 0x4 ;  /* 0x000000000004789c */ /* 0x000fe20003f2e810 */
[----:B------:R-:W-:Y:S01]  /*9310*/  FADD.FTZ R184, R109, R184 ;  /* 0x000000b86db87221 */ /* 0x000fe20000010000 */
[----:B------:R-:W-:Y:S01]  /*9320*/  FADD.FTZ R185, R108, R185 ;  /* 0x000000b96cb97221 */ /* 0x000fe20000010000 */
[----:B------:R-:W-:Y:S01]  /*9330*/  ISETP.GE.AND P1, PT, R0, R105, PT ;  /* 0x000000690000720c */ /* 0x000fe20003f26270 */
[----:B------:R-:W-:Y:S01]  /*9340*/  FADD.FTZ R187, R112, R187 ;  /* 0x000000bb70bb7221 */ /* 0x000fe20000010000 */
[----:B------:R-:W-:Y:S01]  /*9350*/  FADD.FTZ R188, R111, R188 ;  /* 0x000000bc6fbc7221 */ /* 0x000fe20000010000 */
[----:B------:R-:W-:Y:S01]  /*9360*/  FADD.FTZ R189, R163, R189 ;  /* 0x000000bda3bd7221 */ /* 0x000fe20000010000 */
[----:B------:R-:W-:Y:S01]  /*9370*/  FADD.FTZ R191, R134, R191 ;  /* 0x000000bf86bf7221 */ /* 0x000fe20000010000 */
[----:B--2---:R-:W-:Y:S01]  /*9380*/  FADD.FTZ R165, R132, R165 ;  /* 0x000000a584a57221 */ /* 0x004fe20000010000 */
[----:B---3--:R-:W-:Y:S01]  /*9390*/  FADD.FTZ R164, R173, R164 ;  /* 0x000000a4ada47221 */ /* 0x008fe20000010000 */
[----:B----4-:R-:W-:Y:S01]  /*93a0*/  FADD.FTZ R162, R133, R162 ;  /* 0x000000a285a27221 */ /* 0x010fe20000010000 */
[----:B-----5:R-:W-:Y:S01]  /*93b0*/  FADD.FTZ R161, R172, R161 ;  /* 0x000000a1aca17221 */ /* 0x020fe20000010000 */
        /* <DEDUP_REMOVED lines=17> */
[----:B------:R-:W-:-:S05]  /*94d0*/  FADD.FTZ R116, R129, R116 ;  /* 0x0000007481747221 */ /* 0x000fca0000010000 */
[----:B------:R0:W-:Y:S04]  /*94e0*/  STL [R1+0x4c], R116 ;  /* 0x00004c7401007387 */ /* 0x0001e80000100800 */
        /* <DEDUP_REMOVED lines=17> */
[----:B------:R0:W-:Y:S04]  /*9600*/  STL [R1], R161 ;  /* 0x000000a101007387 */ /* 0x0001e80000100800 */
[----:B------:R0:W-:Y:S04]  /*9610*/  STL [R1+0x4], R162 ;  /* 0x000004a201007387 */ /* 0x0001e80000100800 */
[----:B------:R0:W-:Y:S04]  /*9620*/  STL [R1+0x8], R164 ;  /* 0x000008a401007387 */ /* 0x0001e80000100800 */
[----:B------:R0:W-:Y:S01]  /*9630*/  STL [R1+0xc], R165 ;  /* 0x00000ca501007387 */ /* 0x0001e20000100800 */
        /* <DEDUP_REMOVED lines=85> */
.L_x_3055:
        /* <DEDUP_REMOVED lines=33> */
.L_x_3065:
        /* <DEDUP_REMOVED lines=14> */
.L_x_14331:


//--------------------- .text._ZN10layer_norm13ln_bwd_kernelINS_13Kernel_traitsIf13__nv_bfloat16S2_S2_fjLj7168ELj1ELj1ELj8ELj8ENS_18Kernel_traits_baseILj7168EfS2_S2_S2_fjLj256EEEEELb0ELb1ELb1ELb0EEEvNS_9BwdParamsE --------------------------
	.section	.text._ZN10layer_norm13ln_bwd_kernelINS_13Kernel_traitsIf13__nv_bfloat16S2_S2_fjLj7168ELj1ELj1ELj8ELj8ENS_18Kernel_traits_baseILj7168EfS2_S2_S2_fjLj256EEEEELb0ELb1ELb1ELb0EEEvNS_9BwdParamsE,"ax",@progbits
	.align	128
        .global         _ZN10layer_norm13ln_bwd_kernelINS_13Kernel_traitsIf13__nv_bfloat16S2_S2_fjLj7168ELj1ELj1ELj8ELj8ENS_18Kernel_traits_baseILj7168EfS2_S2_S2_fjLj256EEEEELb0ELb1ELb1ELb0EEEvNS_9BwdParamsE
        .type           _ZN10layer_norm13ln_bwd_kernelINS_13Kernel_traitsIf13__nv_bfloat16S2_S2_fjLj7168ELj1ELj1ELj8ELj8ENS_18Kernel_traits_baseILj7168EfS2_S2_S2_fjLj256EEEEELb0ELb1ELb1ELb0EEEvNS_9BwdParamsE,@function
        .size           _ZN10layer_norm13ln_bwd_kernelINS_13Kernel_traitsIf13__nv_bfloat16S2_S2_fjLj7168ELj1ELj1ELj8ELj8ENS_18Kernel_traits_baseILj7168EfS2_S2_S2_fjLj256EEEEELb0ELb1ELb1ELb0EEEvNS_9BwdParamsE,(.L_x_14332 - _ZN10layer_norm13ln_bwd_kernelINS_13Kernel_traitsIf13__nv_bfloat16S2_S2_fjLj7168ELj1ELj1ELj8ELj8ENS_18Kernel_traits_baseILj7168EfS2_S2_S2_fjLj256EEEEELb0ELb1ELb1ELb0EEEvNS_9BwdParamsE)
        .other          _ZN10layer_norm13ln_bwd_kernelINS_13Kernel_traitsIf13__nv_bfloat16S2_S2_fjLj7168ELj1ELj1ELj8ELj8ENS_18Kernel_traits_baseILj7168EfS2_S2_S2_fjLj256EEEEELb0ELb1ELb1ELb0EEEvNS_9BwdParamsE,@"STO_CUDA_ENTRY STV_DEFAULT"
_ZN10layer_norm13ln_bwd_kernelINS_13Kernel_traitsIf13__nv_bfloat16S2_S2_fjLj7168ELj1ELj1ELj8ELj8ENS_18Kernel_traits_baseILj7168EfS2_S2_S2_fjLj256EEEEELb0ELb1ELb1ELb0EEEvNS_9BwdParamsE:
.text._ZN10layer_norm13ln_bwd_kernelINS_13Kernel_traitsIf13__nv_bfloat16S2_S2_fjLj7168ELj1ELj1ELj8ELj8ENS_18Kernel_traits_baseILj7168EfS2_S2_S2_fjLj256EEEEELb0ELb1ELb1ELb0EEEvNS_9BwdParamsE:
        /* <DEDUP_REMOVED lines=26> */
[----:B0-----:R-:W-:-:S05]  /*01a0*/  @P6 IMAD.WIDE.U32 R2, R35, 0x10, R2 ;  /* 0x0000001023026825 */ /* 0x001fca00078e0002 */
[----:B--2---:R-:W5:Y:S02]  /*01b0*/  @P6 LDG.E.128 R164, desc[UR10][R2.64] ;  /* 0x0000000a02a46981 */ /* 0x004f64000c1e1d00 */
[----:B------:R-:W0:Y:S01]  /*01c0*/  @P3 LDC.64 R14, c[0x0][0x3d0] ;  /* 0x0000f400ff0e3b82 */ /* 0x000e220000000a00 */
[C---:B-1----:R-:W-:Y:S01]  /*01d0*/  @P6 IMAD.WIDE.U32 R4, R35.reuse, 0x10, R4 ;  /* 0x0000001023046825 */ /* 0x042fe200078e0004 */
[----:B------:R-:W-:-:S04]  /*01e0*/  @P6 LOP3.LUT R35, R35, 0x100, RZ, 0xfc, !PT ;  /* 0x0000010023236812 */ /* 0x000fc800078efcff */
[----:B------:R-:W5:Y:S02]  /*01f0*/  @P6 LDG.E.128 R160, desc[UR10][R4.64] ;  /* 0x0000000a04a06981 */ /* 0x000f64000c1e1d00 */
[----:B------:R-:W1:Y:S01]  /*0200*/  @P3 LDC.64 R16, c[0x0][0x3e8] ;  /* 0x0000fa00ff103b82 */ /* 0x000e620000000a00 */
[----:B----4-:R-:W-:-:S05]  /*0210*/  @P5 IMAD.WIDE.U32 R10, R35, 0x10, R6 ;  /* 0x00000010230a5825 */ /* 0x010fca00078e0006 */
[----:B------:R-:W5:Y:S02]  /*0220*/  @P5 LDG.E.128 R156, desc[UR10][R10.64] ;  /* 0x0000000a0a9c5981 */ /* 0x000f64000c1e1d00 */
[----:B------:R-:W2:Y:S01]  /*0230*/  @P2 LDC.64 R18, c[0x0][0x3d0] ;  /* 0x0000f400ff122b82 */ /* 0x000ea20000000a00 */
[C---:B---3--:R-:W-:Y:S01]  /*0240*/  @P5 IMAD.WIDE.U32 R12, R35.reuse, 0x10, R8 ;  /* 0x00000010230c5825 */ /* 0x048fe200078e0008 */
[----:B------:R-:W-:-:S04]  /*0250*/  @P5 IADD3 R35, PT, PT, R35, 0x100, RZ ;  /* 0x0000010023235810 */ /* 0x000fc80007ffe0ff */
[----:B------:R-:W5:Y:S02]  /*0260*/  @P5 LDG.E.128 R152, desc[UR10][R12.64] ;  /* 0x0000000a0c985981 */ /* 0x000f64000c1e1d00 */
[----:B------:R-:W3:Y:S01]  /*0270*/  @P2 LDC.64 R20, c[0x0][0x3e8] ;  /* 0x0000fa00ff142b82 */ /* 0x000ee20000000a00 */
[----:B0-----:R-:W-:-:S05]  /*0280*/  @P3 IMAD.WIDE.U32 R14, R35, 0x10, R14 ;  /* 0x00000010230e3825 */ /* 0x001fca00078e000e */
[----:B------:R-:W5:Y:S02]  /*0290*/  @P3 LDG.E.128 R148, desc[UR10][R14.64] ;  /* 0x0000000a0e943981 */ /* 0x000f64000c1e1d00 */
[----:B------:R-:W0:Y:S01]  /*02a0*/  @P1 LDC.64 R22, c[0x0][0x3d0] ;  /* 0x0000f400ff161b82 */ /* 0x000e220000000a00 */
[C---:B-1----:R-:W-:Y:S01]  /*02b0*/  @P3 IMAD.WIDE.U32 R16, R35.reuse, 0x10, R16 ;  /* 0x0000001023103825 */ /* 0x042fe200078e0010 */
[----:B------:R-:W-:-:S04]  /*02c0*/  @P3 IADD3 R35, PT, PT, R35, 0x100, RZ ;  /* 0x0000010023233810 */ /* 0x000fc80007ffe0ff */
[----:B------:R-:W5:Y:S02]  /*02d0*/  @P3 LDG.E.128 R144, desc[UR10][R16.64] ;  /* 0x0000000a10903981 */ /* 0x000f64000c1e1d00 */
[----:B------:R-:W1:Y:S01]  /*02e0*/  @P1 LDC.64 R24, c[0x0][0x3e8] ;  /* 0x0000fa00ff181b82 */ /* 0x000e620000000a00 */
[----:B--2---:R-:W-:-:S05]  /*02f0*/  @P2 IMAD.WIDE.U32 R18, R35, 0x10, R18 ;  /* 0x0000001023122825 */ /* 0x004fca00078e0012 */
[----:B------:R-:W5:Y:S02]  /*0300*/  @P2 LDG.E.128 R140, desc[UR10][R18.64] ;  /* 0x0000000a128c2981 */ /* 0x000f64000c1e1d00 */
[----:B------:R-:W2:Y:S01]  /*0310*/  @P0 LDC.64 R6, c[0x0][0x3d0] ;  /* 0x0000f400ff060b82 */ /* 0x000ea20000000a00 */
[C---:B---3--:R-:W-:Y:S01]  /*0320*/  @P2 IMAD.WIDE.U32 R20, R35.reuse, 0x10, R20 ;  /* 0x0000001023142825 */ /* 0x048fe200078e0014 */
[----:B------:R-:W-:-:S04]  /*0330*/  @P2 IADD3 R35, PT, PT, R35, 0x100, RZ ;  /* 0x0000010023232810 */ /* 0x000fc80007ffe0ff */
[----:B------:R-:W5:Y:S01]  /*0340*/  @P2 LDG.E.128 R136, desc[UR10][R20.64] ;  /* 0x0000000a14882981 */ /* 0x000f62000c1e1d00 */
[C---:B0-----:R-:W-:Y:S01]  /*0350*/  @P1 IMAD.WIDE.U32 R22, R35.reuse, 0x10, R22 ;  /* 0x0000001023161825 */ /* 0x041fe200078e0016 */
[----:B------:R-:W0:Y:S04]  /*0360*/  @P0 LDC.64 R8, c[0x0][0x3e8] ;  /* 0x0000fa00ff080b82 */ /* 0x000e280000000a00 */
[----:B------:R-:W5:Y:S01]  /*0370*/  @P1 LDG.E.128 R132, desc[UR10][R22.64] ;  /* 0x0000000a16841981 */ /* 0x000f62000c1e1d00 */
[C---:B-1----:R-:W-:Y:S01]  /*0380*/  @P1 IMAD.WIDE.U32 R24, R35.reuse, 0x10, R24 ;  /* 0x0000001023181825 */ /* 0x042fe200078e0018 */
[----:B------:R-:W-:Y:S02]  /*0390*/  @P1 IADD3 R35, PT, PT, R35, 0x100, RZ ;  /* 0x0000010023231810 */ /* 0x000fe40007ffe0ff */
[----:B------:R-:W1:Y:S02]  /*03a0*/  @P4 LDC.64 R30, c[0x0][0x3d0] ;  /* 0x0000f400ff1e4b82 */ /* 0x000e640000000a00 */
[----:B------:R-:W5:Y:S01]  /*03b0*/  @P1 LDG.E.128 R128, desc[UR10][R24.64] ;  /* 0x0000000a18801981 */ /* 0x000f62000c1e1d00 */
[----:B--2---:R-:W-:-:S05]  /*03c0*/  @P0 IMAD.WIDE.U32 R26, R35, 0x10, R6 ;  /* 0x00000010231a0825 */ /* 0x004fca00078e0006 */
[----:B------:R-:W2:Y:S01]  /*03d0*/  @P4 LDC.64 R32, c[0x0][0x3e8] ;  /* 0x0000fa00ff204b82 */ /* 0x000ea20000000a00 */
[----:B------:R-:W5:Y:S01]  /*03e0*/  @P0 LDG.E.128 R124, desc[UR10][R26.64] ;  /* 0x0000000a1a7c0981 */ /* 0x000f62000c1e1d00 */
[----:B0-----:R-:W-:-:S06]  /*03f0*/  @P0 IMAD.WIDE.U32 R28, R35, 0x10, R8 ;  /* 0x00000010231c0825 */ /* 0x001fcc00078e0008 */
[----:B------:R-:W0:Y:S01]  /*0400*/  S2UR UR4, SR_CTAID.X ;  /* 0x00000000000479c3 */ /* 0x000e220000002500 */
[----:B------:R-:W-:Y:S02]  /*0410*/  @P0 IADD3 R35, PT, PT, R35, 0x100, RZ ;  /* 0x0000010023230810 */ /* 0x000fe40007ffe0ff */
[----:B------:R-:W-:Y:S02]  /*0420*/  CS2R R110, SRZ ;  /* 0x00000000006e7805 */ /* 0x000fe4000001ff00 */
[----:B------:R-:W-:Y:S01]  /*0430*/  CS2R R104, SRZ ;  /* 0x0000000000687805 */ /* 0x000fe2000001ff00 */
[----:B------:R-:W5:Y:S01]  /*0440*/  @P0 LDG.E.128 R120, desc[UR10][R28.64] ;  /* 0x0000000a1c780981 */ /* 0x000f62000c1e1d00 */
[----:B-1----:R-:W-:-:S05]  /*0450*/  @P4 IMAD.WIDE.U32 R6, R35, 0x10, R30 ;  /* 0x0000001023064825 */ /* 0x002fca00078e001e */
[----:B------:R0:W5:Y:S01]  /*0460*/  @P4 LDG.E.128 R116, desc[UR10][R6.64] ;  /* 0x0000000a06744981 */ /* 0x000162000c1e1d00 */
[----:B--2---:R-:W-:-:S05]  /*0470*/  @P4 IMAD.WIDE.U32 R8, R35, 0x10, R32 ;  /* 0x0000001023084825 */ /* 0x004fca00078e0020 */
[----:B------:R1:W5:Y:S01]  /*0480*/  @P4 LDG.E.128 R112, desc[UR10][R8.64] ;  /* 0x0000000a08704981 */ /* 0x000362000c1e1d00 */
[----:B0-----:R-:W-:-:S04]  /*0490*/  MOV R6, UR4 ;  /* 0x0000000400067c02 */ /* 0x001fc80008000f00 */
        /* <DEDUP_REMOVED lines=89> */
.L_x_3167:
[----:B------:R-:W0:Y:S08]  /*0a30*/  LDC.64 R170, c[0x0][0x3f8] ;  /* 0x0000fe00ffaa7b82 */ /* 0x000e300000000a00 */
[----:B------:R-:W1:Y:S08]  /*0a40*/  LDC.64 R238, c[0x0][0x3c8] ;  /* 0x0000f200ffee7b82 */ /* 0x000e700000000a00 */
[----:B------:R-:W2:Y:S01]  /*0a50*/  LDC.64 R168, c[0x0][0x3f0] ;  /* 0x0000fc00ffa87b82 */ /* 0x000ea20000000a00 */
[----:B0-----:R-:W-:-:S05]  /*0a60*/  IMAD.WIDE R170, R6, 0x4, R170 ;  /* 0x0000000406aa7825 */ /* 0x001fca00078e02aa */
[----:B------:R-:W3:Y:S01]  /*0a70*/  LDG.E R236, desc[UR10][R170.64] ;  /* 0x0000000aaaec7981 */ /* 0x000ee2000c1e1900 */
[----:B-1----:R-:W-:-:S06]  /*0a80*/  IMAD.WIDE R238, R6, 0x4, R238 ;  /* 0x0000000406ee7825 */ /* 0x002fcc00078e02ee */
[----:B-----5:R0:W5:Y:S01]  /*0a90*/  LDG.E R238, desc[UR10][R238.64] ;  /* 0x0000000aeeee7981 */ /* 0x020162000c1e1900 */
[----:B--2---:R-:W-:-:S05]  /*0aa0*/  IMAD.WIDE R168, R6, 0x4, R168 ;  /* 0x0000000406a87825 */ /* 0x004fca00078e02a8 */
[----:B------:R0:W5:Y:S01]  /*0ab0*/  LDG.E R245, desc[UR10][R168.64] ;  /* 0x0000000aa8f57981 */ /* 0x000162000c1e1900 */
[----:B------:R-:W-:Y:S01]  /*0ac0*/  BSSY.RECONVERGENT B0, `(.L_x_3067) ;  /* 0x00001de000007945 */ /* 0x000fe20003800200 */
[----:B------:R-:W-:Y:S02]  /*0ad0*/  CS2R R174, SRZ ;  /* 0x0000000000ae7805 */ /* 0x000fe4000001ff00 */
[----:B---3--:R-:W-:-:S13]  /*0ae0*/  ISETP.GE.AND P1, PT, R236, 0x1, PT ;  /* 0x00000001ec00780c */ /* 0x008fda0003f26270 */
[----:B0-----:R-:W-:Y:S05]  /*0af0*/  @!P1 BRA `(.L_x_3068) ;  /* 0x0000001800b89947 */ /* 0x001fea0003800000 */
[----:B------:R-:W0:Y:S01]  /*0b00*/  LDC.64 R168, c[0x0][0x3c0] ;  /* 0x0000f000ffa87b82 */ /* 0x000e220000000a00 */
[----:B------:R-:W-:-:S07]  /*0b10*/  SHF.R.S32.HI R170, RZ, 0x1f, R6 ;  /* 0x0000001fffaa7819 */ /* 0x000fce0000011406 */
[----:B------:R-:W1:Y:S01]  /*0b20*/  LDC R239, c[0x0][0x388] ;  /* 0x0000e200ffef7b82 */ /* 0x000e620000000800 */
[----:B0-----:R-:W-:-:S04]  /*0b30*/  LEA R168, P0, R6, R168, 0x2 ;  /* 0x000000a806a87211 */ /* 0x001fc800078010ff */
[----:B------:R-:W-:-:S05]  /*0b40*/  LEA.HI.X R169, R6, R169, R170, 0x2, P0 ;  /* 0x000000a906a97211 */ /* 0x000fca00000f14aa */
[----:B------:R0:W2:Y:S01]  /*0b50*/  LDG.E R168, desc[UR10][R168.64] ;  /* 0x0000000aa8a87981 */ /* 0x0000a2000c1e1900 */
[----:B------:R-:W-:Y:S01]  /*0b60*/  IADD3 R172, PT, PT, R236, -0x1, RZ ;  /* 0xffffffffecac7810 */ /* 0x000fe20007ffe0ff */
[-C--:B-1----:R-:W-:Y:S01]  /*0b70*/  IMAD R170, R6, R239.reuse, RZ ;  /* 0x000000ef06aa7224 */ /* 0x082fe200078e02ff */
[----:B------:R-:W-:Y:S01]  /*0b80*/  ISETP.GE.U32.AND P0, PT, R0, 0x100, PT ;  /* 0x000001000000780c */ /* 0x000fe20003f06070 */
[----:B------:R-:W1:Y:S01]  /*0b90*/  S2R R240, SR_TID.X ;  /* 0x0000000000f07919 */ /* 0x000e620000002100 */
[----:B------:R-:W-:Y:S01]  /*0ba0*/  ISETP.NE.AND P6, PT, RZ, UR12, PT ;  /* 0x0000000cff007c0c */ /* 0x000fe2000bfc5270 */
[----:B------:R-:W-:Y:S01]  /*0bb0*/  IMAD R172, R172, R239, RZ ;  /* 0x000000efacac7224 */ /* 0x000fe200078e02ff */
[----:B------:R-:W-:Y:S01]  /*0bc0*/  SHF.R.S32.HI R171, RZ, 0x1f, R170 ;  /* 0x0000001fffab7819 */ /* 0x000fe200000114aa */
[----:B------:R-:W-:Y:S01]  /*0bd0*/  BSSY.RECONVERGENT B1, `(.L_x_3069) ;  /* 0x0000046000017945 */ /* 0x000fe20003800200 */
[----:B------:R-:W-:Y:S02]  /*0be0*/  ISETP.GE.U32.AND P2, PT, R0, 0x200, PT ;  /* 0x000002000000780c */ /* 0x000fe40003f46070 */
[----:B------:R-:W-:-:S02]  /*0bf0*/  CS2R R174, SRZ ;  /* 0x0000000000ae7805 */ /* 0x000fc4000001ff00 */
[----:B------:R-:W-:Y:S02]  /*0c00*/  LEA.HI R171, R171, R170, RZ, 0x2 ;  /* 0x000000aaabab7211 */ /* 0x000fe400078f10ff */
[----:B0-----:R-:W-:Y:S02]  /*0c10*/  SHF.R.S32.HI R169, RZ, 0x1f, R172 ;  /* 0x0000001fffa97819 */ /* 0x001fe400000114ac */
[C---:B------:R-:W-:Y:S02]  /*0c20*/  ISETP.GE.U32.AND P3, PT, R0.reuse, 0x300, PT ;  /* 0x000003000000780c */ /* 0x040fe40003f66070 */
[----:B------:R-:W-:Y:S02]  /*0c30*/  LEA.HI R169, R169, R172, RZ, 0x2 ;  /* 0x000000aca9a97211 */ /* 0x000fe400078f10ff */
[C---:B------:R-:W-:Y:S02]  /*0c40*/  ISETP.GE.U32.AND P4, PT, R0.reuse, 0x400, PT ;  /* 0x000004000000780c */ /* 0x040fe40003f86070 */
[----:B------:R-:W-:-:S02]  /*0c50*/  ISETP.GE.U32.AND P5, PT, R0, 0x500, PT ;  /* 0x000005000000780c */ /* 0x000fc40003fa6070 */
[-C--:B-1----:R-:W-:Y:S02]  /*0c60*/  LEA.HI.SX32 R246, R171, R240.reuse, 0x1e ;  /* 0x000000f0abf67211 */ /* 0x082fe400078ff2ff */
[----:B------:R-:W-:Y:S02]  /*0c70*/  LEA.HI.SX32 R172, R169, R240, 0x1e ;  /* 0x000000f0a9ac7211 */ /* 0x000fe400078ff2ff */
[----:B------:R-:W-:Y:S02]  /*0c80*/  MOV R171, R246 ;  /* 0x000000f600ab7202 */ /* 0x000fe40000000f00 */
[----:B--2---:R-:W-:Y:S02]  /*0c90*/  FSEL R170, R168, RZ, !P6 ;  /* 0x000000ffa8aa7208 */ /* 0x004fe40007000000 */
[----:B------:R-:W-:Y:S01]  /*0ca0*/  ISETP.GE.U32.AND P6, PT, R0, 0x600, PT ;  /* 0x000006000000780c */ /* 0x000fe20003fc6070 */
[----:B------:R-:W-:-:S12]  /*0cb0*/  @!P0 BRA `(.L_x_3070) ;  /* 0x0000000000dc8947 */ /* 0x000fd80003800000 */
        /* <DEDUP_REMOVED lines=11> */
[----:B------:R-:W-:Y:S02]  /*0d70*/  IADD3 R172, PT, PT, R172, 0x100, RZ ;  /* 0x00000100acac7810 */ /* 0x000fe40007ffe0ff */
[----:B------:R-:W-:Y:S02]  /*0d80*/  IADD3 R171, PT, PT, R171, 0x100, RZ ;  /* 0x00000100abab7810 */ /* 0x000fe40007ffe0ff */
[----:B--2---:R-:W-:Y:S02]  /*0d90*/  SHF.L.U32 R173, R168, 0x10, RZ ;  /* 0x00000010a8ad7819 */ /* 0x004fe400000006ff */
[----:B---3--:R-:W-:Y:S02]  /*0da0*/  MOV R178, R174 ;  /* 0x000000ae00b27202 */ /* 0x008fe40000000f00 */
[----:B------:R-:W-:Y:S02]  /*0db0*/  SHF.R.U64 R232, R174, 0x10, R175 ;  /* 0x00000010aee87819 */ /* 0x000fe400000012af */
[----:B------:R-:W-:Y:S01]  /*0dc0*/  SHF.R.U64 R174, R168, 0x10, R169 ;  /* 0x00000010a8ae7819 */ /* 0x000fe200000012a9 */
[----:B------:R-:W-:Y:S01]  /*0dd0*/  FADD.FTZ R173, -R170, R173 ;  /* 0x000000adaaad7221 */ /* 0x000fe20000010100 */
[----:B------:R-:W-:-:S02]  /*0de0*/  MOV R179, R175 ;  /* 0x000000af00b37202 */ /* 0x000fc40000000f00 */
[----:B------:R-:W-:Y:S02]  /*0df0*/  SHF.R.U32.HI R228, RZ, 0x10, R175 ;  /* 0x00000010ffe47819 */ /* 0x000fe400000116af */
[----:B------:R-:W-:Y:S02]  /*0e00*/  SHF.R.U32.HI R168, RZ, 0x10, R169 ;  /* 0x00000010ffa87819 */ /* 0x000fe400000116a9 */
[----:B------:R-:W-:Y:S02]  /*0e10*/  SHF.L.U32 R175, R169, 0x10, RZ ;  /* 0x00000010a9af7819 */ /* 0x000fe400000006ff */
[----:B------:R-:W-:Y:S01]  /*0e20*/  SHF.L.U32 R169, R174, 0x10, RZ ;  /* 0x00000010aea97819 */ /* 0x000fe200000006ff */
[----:B-----5:R-:W-:Y:S01]  /*0e30*/  FMUL.FTZ R237, R238, R173 ;  /* 0x000000adeeed7220 */ /* 0x020fe20000410000 */
[----:B------:R-:W-:Y:S02]  /*0e40*/  SHF.L.U32 R235, R178, 0x10, RZ ;  /* 0x00000010b2eb7819 */ /* 0x000fe400000006ff */
[----:B------:R-:W-:Y:S01]  /*0e50*/  SHF.L.U32 R173, R168, 0x10, RZ ;  /* 0x00000010a8ad7819 */ /* 0x000fe200000006ff */
[----:B------:R-:W-:Y:S01]  /*0e60*/  FADD.FTZ R169, -R170, R169 ;  /* 0x000000a9aaa97221 */ /* 0x000fe20000010100 */
[----:B------:R-:W-:Y:S01]  /*0e70*/  SHF.L.U32 R232, R232, 0x10, RZ ;  /* 0x00000010e8e87819 */ /* 0x000fe200000006ff */
[----:B------:R-:W-:Y:S01]  /*0e80*/  FADD.FTZ R80, R80, R235 ;  /* 0x000000eb50507221 */ /* 0x000fe20000010000 */
[----:B------:R-:W-:Y:S01]  /*0e90*/  FFMA.FTZ R108, R237, R235, R108 ;  /* 0x000000ebed6c7223 */ /* 0x000fe2000001006c */
[----:B------:R-:W-:Y:S01]  /*0ea0*/  FMUL.FTZ R234, R238, R169 ;  /* 0x000000a9eeea7220 */ /* 0x000fe20000410000 */
[----:B------:R-:W-:Y:S01]  /*0eb0*/  FADD.FTZ R173, -R170, R173 ;  /* 0x000000adaaad7221 */ /* 0x000fe20000010100 */
[----:B------:R-:W-:Y:S01]  /*0ec0*/  FMUL.FTZ R235, R164, R235 ;  /* 0x000000eba4eb7220 */ /* 0x000fe20000410000 */
[----:B------:R-:W-:Y:S01]  /*0ed0*/  SHF.L.U32 R179, R179, 0x10, RZ ;  /* 0x00000010b3b37819 */ /* 0x000fe200000006ff */
[----:B------:R-:W-:Y:S01]  /*0ee0*/  FADD.FTZ R81, R81, R232 ;  /* 0x000000e851517221 */ /* 0x000fe20000010000 */
[-C--:B------:R-:W-:Y:S01]  /*0ef0*/  FFMA.FTZ R109, R234, R232.reuse, R109 ;  /* 0x000000e8ea6d7223 */ /* 0x080fe2000001006d */
[----:B------:R-:W-:Y:S01]  /*0f00*/  FMUL.FTZ R230, R238, R173 ;  /* 0x000000adeee67220 */ /* 0x000fe20000410000 */
[----:B------:R-:W-:Y:S01]  /*0f10*/  FADD.FTZ R175, -R170, R175 ;  /* 0x000000afaaaf7221 */ /* 0x000fe20000010100 */
[----:B------:R-:W-:Y:S01]  /*0f20*/  FMUL.FTZ R232, R165, R232 ;  /* 0x000000e8a5e87220 */ /* 0x000fe20000410000 */
[----:B------:R-:W-:Y:S01]  /*0f30*/  FADD.FTZ R169, RZ, R235 ;  /* 0x000000ebffa97221 */ /* 0x000fe20000010000 */
[----:B------:R-:W-:Y:S01]  /*0f40*/  FFMA.FTZ R173, R237, R235, RZ ;  /* 0x000000ebedad7223 */ /* 0x000fe200000100ff */
[----:B------:R-:W-:Y:S01]  /*0f50*/  SHF.L.U32 R228, R228, 0x10, RZ ;  /* 0x00000010e4e47819 */ /* 0x000fe200000006ff */
        /* <DEDUP_REMOVED lines=13> */
.L_x_3070:
[----:B----4-:R-:W-:Y:S05]  /*1030*/  BSYNC.RECONVERGENT B1 ;  /* 0x0000000000017941 */ /* 0x010fea0003800200 */
.L_x_3069:
        /* <DEDUP_REMOVED lines=15> */
[----:B------:R-:W-:Y:S02]  /*1130*/  IADD3 R171, PT, PT, R171, 0x100, RZ ;  /* 0x00000100abab7810 */ /* 0x000fe40007ffe0ff */
[----:B--2---:R-:W-:Y:S02]  /*1140*/  MOV R173, R178 ;  /* 0x000000b200ad7202 */ /* 0x004fe40000000f00 */
[----:B------:R-:W-:Y:S02]  /*1150*/  SHF.R.U64 R182, R178, 0x10, R179 ;  /* 0x00000010b2b67819 */ /* 0x000fe400000012b3 */
[----:B---3--:R-:W-:Y:S02]  /*1160*/  SHF.R.U64 R178, R168, 0x10, R169 ;  /* 0x00000010a8b27819 */ /* 0x008fe400000012a9 */
[----:B------:R-:W-:-:S02]  /*1170*/  SHF.L.U32 R223, R169, 0x10, RZ ;  /* 0x00000010a9df7819 */ /* 0x000fc400000006ff */
[----:B0-----:R-:W-:Y:S02]  /*1180*/  SHF.L.U32 R177, R178, 0x10, RZ ;  /* 0x00000010b2b17819 */ /* 0x001fe400000006ff */
[----:B------:R-:W-:Y:S01]  /*1190*/  SHF.L.U32 R183, R168, 0x10, RZ ;  /* 0x00000010a8b77819 */ /* 0x000fe200000006ff */
[C---:B------:R-:W-:Y:S01]  /*11a0*/  FADD.FTZ R225, -R170.reuse, R223 ;  /* 0x000000dfaae17221 */ /* 0x040fe20000010100 */
[----:B------:R-:W-:Y:S01]  /*11b0*/  MOV R180, R179 ;  /* 0x000000b300b47202 */ /* 0x000fe20000000f00 */
[C---:B------:R-:W-:Y:S01]  /*11c0*/  FADD.FTZ R177, -R170.reuse, R177 ;  /* 0x000000b1aab17221 */ /* 0x040fe20000010100 */
[----:B------:R-:W-:Y:S01]  /*11d0*/  SHF.L.U32 R173, R173, 0x10, RZ ;  /* 0x00000010adad7819 */ /* 0x000fe200000006ff */
[----:B------:R-:W-:Y:S01]  /*11e0*/  FADD.FTZ R183, -R170, R183 ;  /* 0x000000b7aab77221 */ /* 0x000fe20000010100 */
[----:B------:R-:W-:Y:S01]  /*11f0*/  SHF.R.U32.HI R181, RZ, 0x10, R179 ;  /* 0x00000010ffb57819 */ /* 0x000fe200000116b3 */
[----:B-----5:R-:W-:Y:S01]  /*1200*/  FMUL.FTZ R220, R238, R177 ;  /* 0x000000b1eedc7220 */ /* 0x020fe20000410000 */
[----:B------:R-:W-:-:S02]  /*1210*/  SHF.R.U32.HI R179, RZ, 0x10, R169 ;  /* 0x00000010ffb37819 */ /* 0x000fc400000116a9 */
[----:B------:R-:W-:Y:S01]  /*1220*/  SHF.L.U32 R168, R182, 0x10, RZ ;  /* 0x00000010b6a87819 */ /* 0x000fe200000006ff */
[----:B------:R-:W-:Y:S01]  /*1230*/  FMUL.FTZ R226, R156, R173 ;  /* 0x000000ad9ce27220 */ /* 0x000fe20000410000 */
[----:B------:R-:W-:Y:S01]  /*1240*/  SHF.L.U32 R169, R180, 0x10, RZ ;  /* 0x00000010b4a97819 */ /* 0x000fe200000006ff */
[C---:B------:R-:W-:Y:S01]  /*1250*/  FMUL.FTZ R225, R238.reuse, R225 ;  /* 0x000000e1eee17220 */ /* 0x040fe20000410000 */
[----:B------:R-:W-:Y:S01]  /*1260*/  FMUL.FTZ R223, R238, R183 ;  /* 0x000000b7eedf7220 */ /* 0x000fe20000410000 */
[----:B------:R-:W-:Y:S01]  /*1270*/  FADD.FTZ R77, R77, R168 ;  /* 0x000000a84d4d7221 */ /* 0x000fe20000010000 */
[-C--:B------:R-:W-:Y:S01]  /*1280*/  FFMA.FTZ R105, R220, R168.reuse, R105 ;  /* 0x000000a8dc697223 */ /* 0x080fe20000010069 */
        /* <DEDUP_REMOVED lines=8> */
[----:B------:R-:W-:Y:S01]  /*1310*/  FADD.FTZ R76, R76, R173 ;  /* 0x000000ad4c4c7221 */ /* 0x000fe20000010000 */
[----:B------:R-:W-:Y:S01]  /*1320*/  FFMA.FTZ R104, R223, R173, R104 ;  /* 0x000000addf687223 */ /* 0x000fe20000010068 */
[----:B------:R-:W-:Y:S01]  /*1330*/  FADD.FTZ R173, R168, R229 ;  /* 0x000000e5a8ad7221 */ /* 0x000fe20000010000 */
[----:B------:R-:W-:Y:S01]  /*1340*/  FADD.FTZ R179, -R170, R179 ;  /* 0x000000b3aab37221 */ /* 0x000fe20000010100 */
[----:B------:R-:W-:Y:S01]  /*1350*/  FFMA.FTZ R168, R220, R229, R169 ;  /* 0x000000e5dca87223 */ /* 0x000fe200000100a9 */
[----:B------:R-:W-:Y:S01]  /*1360*/  FMUL.FTZ R227, R159, R176 ;  /* 0x000000b09fe37220 */ /* 0x000fe20000410000 */
[----:B------:R-:W-:Y:S01]  /*1370*/  FADD.FTZ R174, R173, R224 ;  /* 0x000000e0adae7221 */ /* 0x000fe20000010000 */
[----:B------:R-:W-:Y:S01]  /*1380*/  FMUL.FTZ R222, R238, R179 ;  /* 0x000000b3eede7220 */ /* 0x000fe20000410000 */
[----:B------:R-:W-:Y:S01]  /*1390*/  FFMA.FTZ R169, R225, R224, R168 ;  /* 0x000000e0e1a97223 */ /* 0x000fe200000100a8 */
[----:B------:R-:W-:Y:S01]  /*13a0*/  FADD.FTZ R79, R79, R176 ;  /* 0x000000b04f4f7221 */ /* 0x000fe20000010000 */
[----:B------:R-:W-:Y:S01]  /*13b0*/  FADD.FTZ R175, R174, R227 ;  /* 0x000000e3aeaf7221 */ /* 0x000fe20000010000 */
[C---:B------:R-:W-:Y:S01]  /*13c0*/  FFMA.FTZ R107, R222.reuse, R176, R107 ;  /* 0x000000b0de6b7223 */ /* 0x040fe2000001006b */
[----:B------:R-:W-:-:S07]  /*13d0*/  FFMA.FTZ R174, R222, R227, R169 ;  /* 0x000000e3deae7223 */ /* 0x000fce00000100a9 */
.L_x_3072:
[----:B------:R-:W-:Y:S05]  /*13e0*/  BSYNC.RECONVERGENT B1 ;  /* 0x0000000000017941 */ /* 0x000fea0003800200 */
.L_x_3071:
        /* <DEDUP_REMOVED lines=57> */
.L_x_3074:
[----:B------:R-:W-:Y:S05]  /*1780*/  BSYNC.RECONVERGENT B1 ;  /* 0x0000000000017941 */ /* 0x000fea0003800200 */
.L_x_3073:
        /* <DEDUP_REMOVED lines=57> */
.L_x_3076:
[----:B------:R-:W-:Y:S05]  /*1b20*/  BSYNC.RECONVERGENT B1 ;  /* 0x0000000000017941 */ /* 0x000fea0003800200 */
.L_x_3075:
        /* <DEDUP_REMOVED lines=16> */
[--C-:B------:R-:W-:Y:S02]  /*1c30*/  SHF.R.U64 R14, R168, 0x10, R169.reuse ;  /* 0x00000010a80e7819 */ /* 0x100fe400000012a9 */
[----:B------:R-:W-:Y:S02]  /*1c40*/  MOV R16, R169 ;  /* 0x000000a900107202 */ /* 0x000fe40000000f00 */
[----:B------:R-:W-:-:S02]  /*1c50*/  SHF.R.U32.HI R176, RZ, 0x10, R169 ;  /* 0x00000010ffb07819 */ /* 0x000fc400000116a9 */
[C-C-:B---3--:R-:W-:Y:S02]  /*1c60*/  SHF.R.U64 R168, R10.reuse, 0x10, R11.reuse ;  /* 0x000000100aa87819 */ /* 0x148fe4000000120b */
[----:B------:R-:W-:Y:S02]  /*1c70*/  SHF.L.U32 R169, R10, 0x10, RZ ;  /* 0x000000100aa97819 */ /* 0x000fe400000006ff */
[----:B------:R-:W-:Y:S02]  /*1c80*/  SHF.R.U32.HI R10, RZ, 0x10, R11 ;  /* 0x00000010ff0a7819 */ /* 0x000fe4000001160b */
[----:B------:R-:W-:Y:S02]  /*1c90*/  SHF.L.U32 R173, R11, 0x10, RZ ;  /* 0x000000100bad7819 */ /* 0x000fe400000006ff */
[----:B------:R-:W-:Y:S01]  /*1ca0*/  SHF.L.U32 R9, R7, 0x10, RZ ;  /* 0x0000001007097819 */ /* 0x000fe200000006ff */
[----:B------:R-:W-:Y:S01]  /*1cb0*/  FADD.FTZ R7, -R170, R169 ;  /* 0x000000a9aa077221 */ /* 0x000fe20000010100 */
[----:B------:R-:W-:Y:S01]  /*1cc0*/  SHF.L.U32 R11, R168, 0x10, RZ ;  /* 0x00000010a80b7819 */ /* 0x000fe200000006ff */
[----:B------:R-:W-:-:S02]  /*1cd0*/  FADD.FTZ R173, -R170, R173 ;  /* 0x000000adaaad7221 */ /* 0x000fc40000010100 */
[----:B-----5:R-:W-:Y:S02]  /*1ce0*/  FMUL.FTZ R7, R238, R7 ;  /* 0x00000007ee077220 */ /* 0x020fe40000410000 */
[----:B------:R-:W-:Y:S01]  /*1cf0*/  FADD.FTZ R11, -R170, R11 ;  /* 0x0000000baa0b7221 */ /* 0x000fe20000010100 */
[----:B------:R-:W-:Y:S01]  /*1d00*/  SHF.L.U32 R14, R14, 0x10, RZ ;  /* 0x000000100e0e7819 */ /* 0x000fe200000006ff */
[----:B------:R-:W-:Y:S01]  /*1d10*/  FADD.FTZ R64, R64, R9 ;  /* 0x0000000940407221 */ /* 0x000fe20000010000 */
[----:B------:R-:W-:Y:S01]  /*1d20*/  SHF.L.U32 R169, R10, 0x10, RZ ;  /* 0x000000100aa97819 */ /* 0x000fe200000006ff */
[----:B------:R-:W-:Y:S01]  /*1d30*/  FMUL.FTZ R10, R238, R11 ;  /* 0x0000000bee0a7220 */ /* 0x000fe20000410000 */
[----:B0-----:R-:W-:Y:S01]  /*1d40*/  SHF.L.U32 R13, R16, 0x10, RZ ;  /* 0x00000010100d7819 */ /* 0x001fe200000006ff */
[-C--:B------:R-:W-:Y:S01]  /*1d50*/  FFMA.FTZ R92, R7, R9.reuse, R92 ;  /* 0x00000009075c7223 */ /* 0x080fe2000001005c */
[----:B------:R-:W-:Y:S01]  /*1d60*/  FMUL.FTZ R12, R132, R9 ;  /* 0x00000009840c7220 */ /* 0x000fe20000410000 */
        /* <DEDUP_REMOVED lines=17> */
[----:B------:R-:W-:Y:S01]  /*1e80*/  FADD.FTZ R67, R67, R176 ;  /* 0x000000b043437221 */ /* 0x000fe20000010000 */
[----:B------:R-:W-:Y:S01]  /*1e90*/  FFMA.FTZ R95, R16, R176, R95 ;  /* 0x000000b0105f7223 */ /* 0x000fe2000001005f */
[----:B------:R-:W-:Y:S01]  /*1ea0*/  FADD.FTZ R175, R174, R13 ;  /* 0x0000000daeaf7221 */ /* 0x000fe20000010000 */
[----:B------:R-:W-:-:S07]  /*1eb0*/  FFMA.FTZ R174, R16, R13, R169 ;  /* 0x0000000d10ae7223 */ /* 0x000fce00000100a9 */
.L_x_3078:
[----:B------:R-:W-:Y:S05]  /*1ec0*/  BSYNC.RECONVERGENT B1 ;  /* 0x0000000000017941 */ /* 0x000fea0003800200 */
.L_x_3077:
        /* <DEDUP_REMOVED lines=57> */
.L_x_3080:
[----:B------:R-:W-:Y:S05]  /*2260*/  BSYNC.RECONVERGENT B1 ;  /* 0x0000000000017941 */ /* 0x000fea0003800200 */
.L_x_3079:
        /* <DEDUP_REMOVED lines=12> */
[----:B--2---:R-:W-:Y:S02]  /*2330*/  MOV R25, R172 ;  /* 0x000000ac00197202 */ /* 0x004fe40000000f00 */
[--C-:B------:R-:W-:Y:S02]  /*2340*/  SHF.R.U64 R179, R172, 0x10, R173.reuse ;  /* 0x00000010acb37819 */ /* 0x100fe400000012ad */
[----:B------:R-:W-:Y:S02]  /*2350*/  MOV R176, R173 ;  /* 0x000000ad00b07202 */ /* 0x000fe40000000f00 */
[----:B------:R-:W-:Y:S02]  /*2360*/  SHF.R.U32.HI R178, RZ, 0x10, R173 ;  /* 0x00000010ffb27819 */ /* 0x000fe400000116ad */
[--C-:B---3--:R-:W-:Y:S02]  /*2370*/  SHF.R.U64 R172, R26, 0x10, R27.reuse ;  /* 0x000000101aac7819 */ /* 0x108fe4000000121b */
[----:B------:R-:W-:-:S02]  /*2380*/  SHF.R.U32.HI R173, RZ, 0x10, R27 ;  /* 0x00000010ffad7819 */ /* 0x000fc4000001161b */
[----:B------:R-:W-:Y:S02]  /*2390*/  SHF.L.U32 R23, R26, 0x10, RZ ;  /* 0x000000101a177819 */ /* 0x000fe400000006ff */
[----:B------:R-:W-:Y:S02]  /*23a0*/  SHF.L.U32 R171, R27, 0x10, RZ ;  /* 0x000000101bab7819 */ /* 0x000fe400000006ff */
[----:B------:R-:W-:Y:S01]  /*23b0*/  SHF.L.U32 R27, R172, 0x10, RZ ;  /* 0x00000010ac1b7819 */ /* 0x000fe200000006ff */
[----:B------:R-:W-:Y:S01]  /*23c0*/  FADD.FTZ R23, -R170, R23 ;  /* 0x00000017aa177221 */ /* 0x000fe20000010100 */
[----:B------:R-:W-:-:S03]  /*23d0*/  SHF.L.U32 R25, R25, 0x10, RZ ;  /* 0x0000001019197819 */ /* 0x000fc600000006ff */
[----:B------:R-:W-:Y:S01]  /*23e0*/  FADD.FTZ R27, -R170, R27 ;  /* 0x0000001baa1b7221 */ /* 0x000fe20000010100 */
[----:B------:R-:W-:Y:S01]  /*23f0*/  SHF.L.U32 R173, R173, 0x10, RZ ;  /* 0x00000010adad7819 */ /* 0x000fe200000006ff */
[C---:B-----5:R-:W-:Y:S01]  /*2400*/  FMUL.FTZ R23, R238.reuse, R23 ;  /* 0x00000017ee177220 */ /* 0x060fe20000410000 */
[----:B0-----:R-:W-:Y:S01]  /*2410*/  SHF.L.U32 R168, R179, 0x10, RZ ;  /* 0x00000010b3a87819 */ /* 0x001fe200000006ff */
[----:B------:R-:W-:Y:S01]  /*2420*/  FMUL.FTZ R26, R238, R27 ;  /* 0x0000001bee1a7220 */ /* 0x000fe20000410000 */
[-C--:B------:R-:W-:Y:S01]  /*2430*/  FMUL.FTZ R184, R116, R25.reuse ;  /* 0x0000001974b87220 */ /* 0x080fe20000410000 */
[----:B------:R-:W-:Y:S01]  /*2440*/  FADD.FTZ R56, R56, R25 ;  /* 0x0000001938387221 */ /* 0x000fe20000010000 */
[----:B------:R-:W-:Y:S01]  /*2450*/  FFMA.FTZ R84, R23, R25, R84 ;  /* 0x0000001917547223 */ /* 0x000fe20000010054 */
[C---:B------:R-:W-:Y:S01]  /*2460*/  FADD.FTZ R171, -R170.reuse, R171 ;  /* 0x000000abaaab7221 */ /* 0x040fe20000010100 */
[----:B------:R-:W-:Y:S01]  /*2470*/  FADD.FTZ R177, -R170, R173 ;  /* 0x000000adaab17221 */ /* 0x000fe20000010100 */
[----:B------:R-:W-:Y:S01]  /*2480*/  FADD.FTZ R57, R57, R168 ;  /* 0x000000a839397221 */ /* 0x000fe20000010000 */
[-C--:B------:R-:W-:Y:S01]  /*2490*/  FFMA.FTZ R85, R26, R168.reuse, R85 ;  /* 0x000000a81a557223 */ /* 0x080fe20000010055 */
[----:B------:R-:W-:Y:S01]  /*24a0*/  FMUL.FTZ R25, R117, R168 ;  /* 0x000000a875197220 */ /* 0x000fe20000410000 */
[----:B------:R-:W-:Y:S01]  /*24b0*/  SHF.L.U32 R173, R176, 0x10, RZ ;  /* 0x00000010b0ad7819 */ /* 0x000fe200000006ff */
[----:B------:R-:W-:Y:S01]  /*24c0*/  FADD.FTZ R168, R175, R184 ;  /* 0x000000b8afa87221 */ /* 0x000fe20000010000 */
[----:B------:R-:W-:Y:S01]  /*24d0*/  FFMA.FTZ R169, R23, R184, R174 ;  /* 0x000000b817a97223 */ /* 0x000fe200000100ae */
[----:B------:R-:W-:Y:S01]  /*24e0*/  FMUL.FTZ R27, R238, R171 ;  /* 0x000000abee1b7220 */ /* 0x000fe20000410000 */
        /* <DEDUP_REMOVED lines=14> */
[----:B------:R-:W-:Y:S06]  /*25d0*/  BRA `(.L_x_3081) ;  /* 0x0000000000b07947 */ /* 0x000fec0003800000 */
.L_x_3068:
        /* <DEDUP_REMOVED lines=11> */
[----:B------:R-:W-:Y:S02]  /*2690*/  ISETP.GE.U32.AND P4, PT, R0, 0x300, PT ;  /* 0x000003000000780c */ /* 0x000fe40003f86070 */
[----:B------:R-:W-:-:S07]  /*26a0*/  MOV R179, R246 ;  /* 0x000000f600b37202 */ /* 0x000fce0000000f00 */
        /* <DEDUP_REMOVED lines=9> */
[C---:B-1----:R-:W-:Y:S01]  /*2740*/  @P3 IMAD.WIDE.U32 R170, R179.reuse, 0x8, R170 ;  /* 0x00000008b3aa3825 */ /* 0x042fe200078e00aa */
[----:B------:R-:W-:-:S04]  /*2750*/  @P3 IADD3 R179, PT, PT, R179, 0x100, RZ ;  /* 0x00000100b3b33810 */ /* 0x000fc80007ffe0ff */
[----:B------:R1:W5:Y:S01]  /*2760*/  @P3 LDG.E.64 R200, desc[UR10][R170.64] ;  /* 0x0000000aaac83981 */ /* 0x000362000c1e1b00 */
[----:B------:R-:W-:Y:S01]  /*2770*/  ISETP.GE.U32.AND P3, PT, R0, 0x600, PT ;  /* 0x000006000000780c */ /* 0x000fe20003f66070 */
[C---:B--2---:R-:W-:Y:S01]  /*2780*/  @P4 IMAD.WIDE.U32 R176, R179.reuse, 0x8, R176 ;  /* 0x00000008b3b04825 */ /* 0x044fe200078e00b0 */
[----:B------:R-:W-:-:S04]  /*2790*/  @P4 IADD3 R179, PT, PT, R179, 0x100, RZ ;  /* 0x00000100b3b34810 */ /* 0x000fc80007ffe0ff */
[----:B---3--:R-:W2:Y:S01]  /*27a0*/  @P2 LDC.64 R172, c[0x0][0x438] ;  /* 0x00010e00ffac2b82 */ /* 0x008ea20000000a00 */
[----:B------:R3:W5:Y:S01]  /*27b0*/  @P4 LDG.E.64 R198, desc[UR10][R176.64] ;  /* 0x0000000ab0c64981 */ /* 0x000762000c1e1b00 */
[----:B------:R-:W-:Y:S01]  /*27c0*/  ISETP.GE.U32.AND P4, PT, R0, 0x700, PT ;  /* 0x000007000000780c */ /* 0x000fe20003f86070 */
[----:B0-----:R-:W-:-:S05]  /*27d0*/  @P0 IMAD.WIDE.U32 R180, R179, 0x8, R168 ;  /* 0x00000008b3b40825 */ /* 0x001fca00078e00a8 */
[----:B-1----:R-:W0:Y:S01]  /*27e0*/  @P3 LDC.64 R170, c[0x0][0x438] ;  /* 0x00010e00ffaa3b82 */ /* 0x002e220000000a00 */
[----:B------:R-:W-:Y:S01]  /*27f0*/  @P0 IADD3 R179, PT, PT, R179, 0x100, RZ ;  /* 0x00000100b3b30810 */ /* 0x000fe20007ffe0ff */
[----:B------:R3:W5:Y:S06]  /*2800*/  @P0 LDG.E.64 R204, desc[UR10][R180.64] ;  /* 0x0000000ab4cc0981 */ /* 0x00076c000c1e1b00 */
[----:B------:R-:W1:Y:S01]  /*2810*/  @P4 LDC.64 R168, c[0x0][0x438] ;  /* 0x00010e00ffa84b82 */ /* 0x000e620000000a00 */
[C---:B--2---:R-:W-:Y:S01]  /*2820*/  @P2 IMAD.WIDE.U32 R172, R179.reuse, 0x8, R172 ;  /* 0x00000008b3ac2825 */ /* 0x044fe200078e00ac */
[----:B------:R-:W-:-:S04]  /*2830*/  @P2 IADD3 R179, PT, PT, R179, 0x100, RZ ;  /* 0x00000100b3b32810 */ /* 0x000fc80007ffe0ff */
[----:B------:R3:W5:Y:S01]  /*2840*/  @P2 LDG.E.64 R206, desc[UR10][R172.64] ;  /* 0x0000000aacce2981 */ /* 0x000762000c1e1b00 */
[C---:B0-----:R-:W-:Y:S01]  /*2850*/  @P3 IMAD.WIDE.U32 R170, R179.reuse, 0x8, R170 ;  /* 0x00000008b3aa3825 */ /* 0x041fe200078e00aa */
[----:B------:R-:W-:-:S04]  /*2860*/  @P3 IADD3 R179, PT, PT, R179, 0x100, RZ ;  /* 0x00000100b3b33810 */ /* 0x000fc80007ffe0ff */
[----:B------:R3:W5:Y:S01]  /*2870*/  @P3 LDG.E.64 R208, desc[UR10][R170.64] ;  /* 0x0000000aaad03981 */ /* 0x000762000c1e1b00 */
[----:B-1----:R-:W-:-:S05]  /*2880*/  @P4 IMAD.WIDE.U32 R168, R179, 0x8, R168 ;  /* 0x00000008b3a84825 */ /* 0x002fca00078e00a8 */
[----:B------:R3:W5:Y:S02]  /*2890*/  @P4 LDG.E.64 R210, desc[UR10][R168.64] ;  /* 0x0000000aa8d24981 */ /* 0x000764000c1e1b00 */
.L_x_3081:
[----:B----4-:R-:W-:Y:S05]  /*28a0*/  BSYNC.RECONVERGENT B0 ;  /* 0x0000000000007941 */ /* 0x010fea0003800200 */
.L_x_3067:
        /* <DEDUP_REMOVED lines=31> */
.L_x_3083:
[----:B------:R-:W-:Y:S05]  /*2aa0*/  BSYNC.RECONVERGENT B0 ;  /* 0x0000000000007941 */ /* 0x000fea0003800200 */
.L_x_3082:
        /* <DEDUP_REMOVED lines=19> */
[----:B------:R-:W2:Y:S01]  /*2be0*/  LDS.128 R176, [UR5] ;  /* 0x00000005ffb07984 */ /* 0x000ea20008000c00 */
        /* <DEDUP_REMOVED lines=10> */
[----:B------:R-:W-:Y:S01]  /*2c90*/  FADD.FTZ R168, R175, R168 ;  /* 0x000000a8afa87221 */ /* 0x000fe20000010000 */
[----:B------:R-:W-:-:S02]  /*2ca0*/  P2R R172, PR, RZ, 0x4 ;  /* 0x00000004ffac7803 */ /* 0x000fc40000000000 */
[----:B--2---:R-:W-:Y:S01]  /*2cb0*/  FADD.FTZ R247, R247, R176 ;  /* 0x000000b0f7f77221 */ /* 0x004fe20000010000 */
[----:B------:R-:W-:Y:S01]  /*2cc0*/  FADD.FTZ R168, R168, R177 ;  /* 0x000000b1a8a87221 */ /* 0x000fe20000010000 */
[----:B------:R-:W-:Y:S02]  /*2cd0*/  @P4 SHF.R.S32.HI R169, RZ, 0x1f, R170 ;  /* 0x0000001fffa94819 */ /* 0x000fe400000114aa */
[----:B------:R-:W-:Y:S01]  /*2ce0*/  FADD.FTZ R247, R178, R247 ;  /* 0x000000f7b2f77221 */ /* 0x000fe20000010000 */
[----:B------:R-:W-:Y:S01]  /*2cf0*/  FADD.FTZ R168, R179, R168 ;  /* 0x000000a8b3a87221 */ /* 0x000fe20000010000 */
[----:B------:R-:W-:Y:S02]  /*2d00*/  @P4 LEA.HI R169, R169, R170, RZ, 0x2 ;  /* 0x000000aaa9a94211 */ /* 0x000fe400078f10ff */
[----:B------:R-:W-:Y:S01]  /*2d10*/  FADD.FTZ R247, R247, R180 ;  /* 0x000000b4f7f77221 */ /* 0x000fe20000010000 */
[----:B------:R-:W-:Y:S01]  /*2d20*/  FADD.FTZ R168, R168, R181 ;  /* 0x000000b5a8a87221 */ /* 0x000fe20000010000 */
[----:B------:R-:W-:-:S02]  /*2d30*/  @P4 LEA.HI.SX32 R173, R169, R240, 0x1e ;  /* 0x000000f0a9ad4211 */ /* 0x000fc400078ff2ff */
[----:B------:R-:W-:Y:S01]  /*2d40*/  FADD.FTZ R175, R182, R247 ;  /* 0x000000f7b6af7221 */ /* 0x000fe20000010000 */
[----:B------:R-:W-:-:S03]  /*2d50*/  FADD.FTZ R168, R183, R168 ;  /* 0x000000a8b7a87221 */ /* 0x000fc60000010000 */
[----:B------:R-:W-:Y:S01]  /*2d60*/  FMUL.FTZ R175, R175, UR13 ;  /* 0x0000000dafaf7c20 */ /* 0x000fe20008410000 */
[----:B------:R-:W-:-:S04]  /*2d70*/  FMUL.FTZ R174, R168, UR13 ;  /* 0x0000000da8ae7c20 */ /* 0x000fc80008410000 */
[----:B------:R-:W-:Y:S01]  /*2d80*/  FSEL R175, R175, RZ, !P0 ;  /* 0x000000ffafaf7208 */ /* 0x000fe20004000000 */
[----:B------:R-:W-:Y:S06]  /*2d90*/  @!P2 BRA `(.L_x_3085) ;  /* 0x0000000c00d0a947 */ /* 0x000fec0003800000 */
[----:B------:R-:W-:-:S04]  /*2da0*/  UISETP.NE.U32.AND UP0, UPT, UR14, URZ, UPT ;  /* 0x000000ff0e00728c */ /* 0x000fc8000bf05070 */
[----:B------:R-:W-:Y:S01]  /*2db0*/  UISETP.NE.AND.EX UP0, UPT, UR15, URZ, UPT, UP0 ;  /* 0x000000ff0f00728c */ /* 0x000fe2000bf05300 */
[----:B------:R-:W-:Y:S10]  /*2dc0*/  @!P4 BRA `(.L_x_3086) ;  /* 0x00000000001cc947 */ /* 0x000ff40003800000 */
[----:B------:R-:W0:Y:S02]  /*2dd0*/  LDC.64 R168, c[0x0][0x390] ;  /* 0x0000e400ffa87b82 */ /* 0x000e240000000a00 */
[----:B0-----:R-:W-:-:S06]  /*2de0*/  IMAD.WIDE.U32 R168, R173, 0x8, R168 ;  /* 0x00000008ada87825 */ /* 0x001fcc00078e00a8 */
[----:B------:R-:W2:Y:S02]  /*2df0*/  LDG.E.64 R168, desc[UR10][R168.64] ;  /* 0x0000000aa8a87981 */ /* 0x000ea4000c1e1b00 */
[C-C-:B--2---:R-:W-:Y:S02]  /*2e00*/  SHF.R.U64 R244, R168.reuse, 0x10, R169.reuse ;  /* 0x00000010a8f47819 */ /* 0x144fe400000012a9 */
[----:B------:R-:W-:Y:S02]  /*2e10*/  SHF.R.U32.HI R242, RZ, 0x10, R169 ;  /* 0x00000010fff27819 */ /* 0x000fe400000116a9 */
[----:B------:R-:W-:Y:S02]  /*2e20*/  PRMT R241, R168, 0x7610, R241 ;  /* 0x00007610a8f17816 */ /* 0x000fe400000000f1 */
[----:B------:R-:W-:-:S07]  /*2e30*/  PRMT R243, R169, 0x7610, R243 ;  /* 0x00007610a9f37816 */ /* 0x000fce00000000f3 */
.L_x_3086:
        /* <DEDUP_REMOVED lines=9> */
[----:B------:R-:W-:Y:S01]  /*2ed0*/  FADD.FTZ R169, R235, -R168 ;  /* 0x800000a8eba97221 */ /* 0x000fe20000010000 */
[----:B------:R-:W-:-:S03]  /*2ee0*/  SHF.L.U32 R168, R241, 0x10, RZ ;  /* 0x00000010f1a87819 */ /* 0x000fc600000006ff */
[----:B------:R-:W-:-:S05]  /*2ef0*/  FMUL.FTZ R169, R238, R169 ;  /* 0x000000a9eea97220 */ /* 0x000fca0000410000 */
[----:B------:R-:W-:-:S05]  /*2f00*/  FSEL R169, R169, RZ, P0 ;  /* 0x000000ffa9a97208 */ /* 0x000fca0000000000 */
[----:B------:R-:W-:-:S04]  /*2f10*/  FMUL.FTZ R169, R169, UR16 ;  /* 0x00000010a9a97c20 */ /* 0x000fc80008410000 */
[----:B------:R-:W-:Y:S01]  /*2f20*/  FMUL.FTZ R170, R160, R169 ;  /* 0x000000a9a0aa7220 */ /* 0x000fe20000410000 */
[----:B------:R-:W-:-:S04]  /*2f30*/  FFMA.FTZ R52, R169, R168, R52 ;  /* 0x000000a8a9347223 */ /* 0x000fc80000010034 */
[----:B------:R-:W-:-:S04]  /*2f40*/  F2FP.BF16.F32.PACK_AB R170, RZ, R170 ;  /* 0x000000aaffaa723e */ /* 0x000fc800000010ff */
[----:B------:R-:W-:-:S07]  /*2f50*/  PRMT R187, R170, 0x7610, R187 ;  /* 0x00007610aabb7816 */ /* 0x000fce00000000bb */
.L_x_3089:
[----:B------:R-:W-:Y:S05]  /*2f60*/  @!P4 BRA `(.L_x_3090) ;  /* 0x00000000002cc947 */ /* 0x000fea0003800000 */
[----:B------:R-:W-:Y:S01]  /*2f70*/  FFMA.FTZ R169, R234, R174, R175 ;  /* 0x000000aeeaa97223 */ /* 0x000fe200000100af */
[----:B------:R-:W-:-:S03]  /*2f80*/  ISETP.GT.AND P0, PT, R236, RZ, PT ;  /* 0x000000ffec00720c */ /* 0x000fc60003f04270 */
[----:B------:R-:W-:-:S04]  /*2f90*/  FADD.FTZ R169, R232, -R169 ;  /* 0x800000a9e8a97221 */ /* 0x000fc80000010000 */
[----:B------:R-:W-:-:S05]  /*2fa0*/  FMUL.FTZ R169, R238, R169 ;  /* 0x000000a9eea97220 */ /* 0x000fca0000410000 */
[----:B------:R-:W-:-:S05]  /*2fb0*/  FSEL R169, R169, RZ, P0 ;  /* 0x000000ffa9a97208 */ /* 0x000fca0000000000 */
[----:B------:R-:W-:Y:S01]  /*2fc0*/  FMUL.FTZ R168, R169, UR16 ;  /* 0x00000010a9a87c20 */ /* 0x000fe20008410000 */
[----:B------:R-:W-:-:S03]  /*2fd0*/  SHF.L.U32 R169, R244, 0x10, RZ ;  /* 0x00000010f4a97819 */ /* 0x000fc600000006ff */
[----:B------:R-:W-:Y:S02]  /*2fe0*/  FMUL.FTZ R170, R161, R168 ;  /* 0x000000a8a1aa7220 */ /* 0x000fe40000410000 */
[----:B------:R-:W-:-:S03]  /*2ff0*/  FFMA.FTZ R53, R168, R169, R53 ;  /* 0x000000a9a8357223 */ /* 0x000fc60000010035 */
[----:B------:R-:W-:-:S04]  /*3000*/  F2FP.BF16.F32.PACK_AB R170, RZ, R170 ;  /* 0x000000aaffaa723e */ /* 0x000fc800000010ff */
[----:B------:R-:W-:-:S07]  /*3010*/  PRMT R189, R170, 0x7610, R189 ;  /* 0x00007610aabd7816 */ /* 0x000fce00000000bd */
.L_x_3090:
        /* <DEDUP_REMOVED lines=12> */
.L_x_3091:
        /* <DEDUP_REMOVED lines=9> */
[----:B------:R-:W-:-:S04]  /*3170*/  FFMA.FTZ R55, R4, R168, R55 ;  /* 0x000000a804377223 */ /* 0x000fc80000010037 */
[----:B------:R-:W-:-:S04]  /*3180*/  F2FP.BF16.F32.PACK_AB R169, RZ, R169 ;  /* 0x000000a9ffa9723e */ /* 0x000fc800000010ff */
[----:B------:R-:W-:Y:S01]  /*3190*/  PRMT R4, R169, 0x7610, R4 ;  /* 0x00007610a9047816 */ /* 0x000fe20000000004 */
[----:B------:R-:W-:Y:S06]  /*31a0*/  BRA `(.L_x_3092) ;  /* 0x0000000800747947 */ /* 0x000fec0003800000 */
.L_x_3088:
[----:B------:R-:W0:Y:S01]  /*31b0*/  @P4 LDC R5, c[0x0][0x40c] ;  /* 0x00010300ff054b82 */ /* 0x000e220000000800 */
[-CC-:B------:R-:W-:Y:S01]  /*31c0*/  FFMA.FTZ R2, R237, R174.reuse, R175.reuse ;  /* 0x000000aeed027223 */ /* 0x180fe200000100af */
[----:B------:R-:W-:Y:S01]  /*31d0*/  ISETP.GT.AND P0, PT, R236, RZ, PT ;  /* 0x000000ffec00720c */ /* 0x000fe20003f04270 */
[----:B------:R-:W-:Y:S01]  /*31e0*/  FFMA.FTZ R8, R233, R174, R175 ;  /* 0x000000aee9087223 */ /* 0x000fe200000100af */
[----:B------:R-:W-:Y:S01]  /*31f0*/  @P4 SHF.L.U32 R169, R241, 0x10, RZ ;  /* 0x00000010f1a94819 */ /* 0x000fe200000006ff */
[----:B------:R-:W-:Y:S01]  /*3200*/  FADD.FTZ R3, R235, -R2 ;  /* 0x80000002eb037221 */ /* 0x000fe20000010000 */
[----:B------:R-:W-:Y:S02]  /*3210*/  @P4 SHF.L.U32 R170, R244, 0x10, RZ ;  /* 0x00000010f4aa4819 */ /* 0x000fe400000006ff */
[----:B------:R-:W1:Y:S01]  /*3220*/  @P4 LDC R176, c[0x0][0x40c] ;  /* 0x00010300ffb04b82 */ /* 0x000e620000000800 */
[----:B------:R-:W-:-:S05]  /*3230*/  FMUL.FTZ R2, R238, R3 ;  /* 0x00000003ee027220 */ /* 0x000fca0000410000 */
[----:B------:R-:W-:Y:S02]  /*3240*/  FSEL R2, R2, RZ, P0 ;  /* 0x000000ff02027208 */ /* 0x000fe40000000000 */
[----:B------:R-:W2:Y:S03]  /*3250*/  @P4 LDC R171, c[0x0][0x40c] ;  /* 0x00010300ffab4b82 */ /* 0x000ea60000000800 */
[----:B0-----:R-:W-:Y:S01]  /*3260*/  @P4 FMUL.FTZ R3, R2, R5 ;  /* 0x0000000502034220 */ /* 0x001fe20000410000 */
[----:B------:R-:W-:Y:S01]  /*3270*/  FFMA.FTZ R5, R234, R174, R175 ;  /* 0x000000aeea057223 */ /* 0x000fe200000100af */
[----:B------:R-:W-:Y:S02]  /*3280*/  F2FP.BF16.F32.PACK_AB R2, RZ, R2 ;  /* 0x00000002ff02723e */ /* 0x000fe400000010ff */
[-C--:B------:R-:W-:Y:S01]  /*3290*/  @P4 FFMA.FTZ R52, R169, R3.reuse, R52 ;  /* 0x00000003a9344223 */ /* 0x080fe20000010034 */
[----:B------:R-:W-:Y:S01]  /*32a0*/  FADD.FTZ R169, R231, -R8 ;  /* 0x80000008e7a97221 */ /* 0x000fe20000010000 */
[----:B------:R-:W-:Y:S01]  /*32b0*/  FADD.FTZ R5, R232, -R5 ;  /* 0x80000005e8057221 */ /* 0x000fe20000010000 */
[----:B------:R-:W-:-:S02]  /*32c0*/  @P4 FMUL.FTZ R3, R160, R3 ;  /* 0x00000003a0034220 */ /* 0x000fc40000410000 */
[C---:B------:R-:W-:Y:S01]  /*32d0*/  FMUL.FTZ R169, R238.reuse, R169 ;  /* 0x000000a9eea97220 */ /* 0x040fe20000410000 */
[----:B------:R-:W-:Y:S02]  /*32e0*/  FMUL.FTZ R5, R238, R5 ;  /* 0x00000005ee057220 */ /* 0x000fe40000410000 */
[----:B------:R-:W-:Y:S02]  /*32f0*/  @P4 F2FP.BF16.F32.PACK_AB R3, RZ, R3 ;  /* 0x00000003ff03423e */ /* 0x000fe400000010ff */
[----:B------:R-:W-:Y:S02]  /*3300*/  FSEL R169, R169, RZ, P0 ;  /* 0x000000ffa9a97208 */ /* 0x000fe40000000000 */
[----:B------:R-:W-:Y:S02]  /*3310*/  FSEL R168, R5, RZ, P0 ;  /* 0x000000ff05a87208 */ /* 0x000fe40000000000 */
[----:B------:R-:W-:Y:S01]  /*3320*/  @P4 PRMT R187, R3, 0x7610, R187 ;  /* 0x0000761003bb4816 */ /* 0x000fe200000000bb */
[----:B-1----:R-:W-:Y:S01]  /*3330*/  @P4 FMUL.FTZ R3, R169, R176 ;  /* 0x000000b0a9034220 */ /* 0x002fe20000410000 */
[----:B------:R-:W-:Y:S01]  /*3340*/  F2FP.BF16.F32.PACK_AB R169, RZ, R169 ;  /* 0x000000a9ffa9723e */ /* 0x000fe200000010ff */
[----:B--2---:R-:W-:Y:S01]  /*3350*/  @P4 FMUL.FTZ R8, R168, R171 ;  /* 0x000000aba8084220 */ /* 0x004fe20000410000 */
[----:B------:R-:W-:Y:S01]  /*3360*/  FFMA.FTZ R171, R230, R174, R175 ;  /* 0x000000aee6ab7223 */ /* 0x000fe200000100af */
[----:B------:R-:W-:Y:S01]  /*3370*/  @P4 FMUL.FTZ R5, R162, R3 ;  /* 0x00000003a2054220 */ /* 0x000fe20000410000 */
[----:B------:R-:W-:Y:S01]  /*3380*/  F2FP.BF16.F32.PACK_AB R168, RZ, R168 ;  /* 0x000000a8ffa8723e */ /* 0x000fe200000010ff */
[-C--:B------:R-:W-:Y:S01]  /*3390*/  @P4 FFMA.FTZ R53, R170, R8.reuse, R53 ;  /* 0x00000008aa354223 */ /* 0x080fe20000010035 */
[----:B------:R-:W-:Y:S01]  /*33a0*/  FADD.FTZ R171, R228, -R171 ;  /* 0x800000abe4ab7221 */ /* 0x000fe20000010000 */
[----:B------:R-:W-:Y:S01]  /*33b0*/  @P4 FMUL.FTZ R8, R161, R8 ;  /* 0x00000008a1084220 */ /* 0x000fe20000410000 */
[----:B------:R-:W-:-:S02]  /*33c0*/  @P4 F2FP.BF16.F32.PACK_AB R5, RZ, R5 ;  /* 0x00000005ff05423e */ /* 0x000fc400000010ff */
[----:B------:R-:W-:Y:S02]  /*33d0*/  FMUL.FTZ R170, R238, R171 ;  /* 0x000000abeeaa7220 */ /* 0x000fe40000410000 */
[----:B------:R-:W-:Y:S02]  /*33e0*/  @P4 PRMT R191, R5, 0x7610, R191 ;  /* 0x0000761005bf4816 */ /* 0x000fe400000000bf */
[----:B------:R-:W-:Y:S02]  /*33f0*/  @P4 SHF.L.U32 R5, R243, 0x10, RZ ;  /* 0x00000010f3054819 */ /* 0x000fe400000006ff */
[----:B------:R-:W-:Y:S02]  /*3400*/  @P4 F2FP.BF16.F32.PACK_AB R8, RZ, R8 ;  /* 0x00000008ff08423e */ /* 0x000fe400000010ff */
[----:B------:R-:W-:Y:S01]  /*3410*/  FSEL R170, R170, RZ, P0 ;  /* 0x000000ffaaaa7208 */ /* 0x000fe20000000000 */
[----:B------:R-:W-:Y:S01]  /*3420*/  @P4 FFMA.FTZ R54, R5, R3, R54 ;  /* 0x0000000305364223 */ /* 0x000fe20000010036 */
[----:B------:R-:W-:-:S02]  /*3430*/  @P4 PRMT R189, R8, 0x7610, R189 ;  /* 0x0000761008bd4816 */ /* 0x000fc400000000bd */
[----:B------:R-:W-:Y:S02]  /*3440*/  F2FP.BF16.F32.PACK_AB R8, RZ, R170 ;  /* 0x000000aaff08723e */ /* 0x000fe400000010ff */
[----:B------:R-:W-:Y:S02]  /*3450*/  PRMT R5, R168, 0x7610, R5 ;  /* 0x00007610a8057816 */ /* 0x000fe40000000005 */
[----:B------:R-:W-:Y:S01]  /*3460*/  PRMT R3, R169, 0x7610, R3 ;  /* 0x00007610a9037816 */ /* 0x000fe20000000003 */
[----:B------:R-:W-:Y:S06]  /*3470*/  @!P4 BRA `(.L_x_3092) ;  /* 0x0000000400c0c947 */ /* 0x000fec0003800000 */
[----:B------:R-:W-:Y:S01]  /*3480*/  FMUL.FTZ R4, R170, UR16 ;  /* 0x00000010aa047c20 */ /* 0x000fe20008410000 */
[----:B------:R-:W-:-:S03]  /*3490*/  SHF.L.U32 R170, R242, 0x10, RZ ;  /* 0x00000010f2aa7819 */ /* 0x000fc600000006ff */
[-C--:B------:R-:W-:Y:S02]  /*34a0*/  FMUL.FTZ R168, R163, R4.reuse ;  /* 0x00000004a3a87220 */ /* 0x080fe40000410000 */
[----:B------:R-:W-:-:S03]  /*34b0*/  FFMA.FTZ R55, R170, R4, R55 ;  /* 0x00000004aa377223 */ /* 0x000fc60000010037 */
[----:B------:R-:W-:-:S04]  /*34c0*/  F2FP.BF16.F32.PACK_AB R168, RZ, R168 ;  /* 0x000000a8ffa8723e */ /* 0x000fc800000010ff */
[----:B------:R-:W-:Y:S01]  /*34d0*/  PRMT R4, R168, 0x7610, R4 ;  /* 0x00007610a8047816 */ /* 0x000fe20000000004 */
[----:B------:R-:W-:Y:S06]  /*34e0*/  BRA `(.L_x_3092) ;  /* 0x0000000400a47947 */ /* 0x000fec0003800000 */
.L_x_3087:
[----:B------:R-:W-:Y:S01]  /*34f0*/  UMOV UR4, UR6 ;  /* 0x0000000600047c82 */ /* 0x000fe20008000000 */
[----:B------:R-:W-:Y:S01]  /*3500*/  UMOV UR5, UR7 ;  /* 0x0000000700057c82 */ /* 0x000fe20008000000 */
[----:B------:R-:W-:-:S04]  /*3510*/  UISETP.NE.U32.AND UP0, UPT, UR4, URZ, UPT ;  /* 0x000000ff0400728c */ /* 0x000fc8000bf05070 */
[----:B------:R-:W-:-:S09]  /*3520*/  UISETP.NE.AND.EX UP0, UPT, UR5, URZ, UPT, UP0 ;  /* 0x000000ff0500728c */ /* 0x000fd2000bf05300 */
[----:B------:R-:W-:Y:S05]  /*3530*/  BRA.U UP0, `(.L_x_3093) ;  /* 0x0000000100c07547 */ /* 0x000fea000b800000 */
[----:B------:R-:W-:Y:S01]  /*3540*/  ISETP.GT.AND P0, PT, R236, RZ, PT ;  /* 0x000000ffec00720c */ /* 0x000fe20003f04270 */
[----:B------:R-:W0:Y:S01]  /*3550*/  @P4 LDC R178, c[0x0][0x40c] ;  /* 0x00010300ffb24b82 */ /* 0x000e220000000800 */
[C---:B------:R-:W-:Y:S02]  /*3560*/  SHF.L.U32 R169, R202.reuse, 0x10, RZ ;  /* 0x00000010caa97819 */ /* 0x040fe400000006ff */
[----:B------:R-:W-:-:S04]  /*3570*/  SHF.R.U64 R171, R202, 0x10, R203 ;  /* 0x00000010caab7819 */ /* 0x000fc800000012cb */
[----:B------:R-:W-:Y:S01]  /*3580*/  SHF.L.U32 R171, R171, 0x10, RZ ;  /* 0x00000010abab7819 */ /* 0x000fe200000006ff */
[----:B------:R-:W1:Y:S04]  /*3590*/  @P4 LDC R170, c[0x0][0x40c] ;  /* 0x00010300ffaa4b82 */ /* 0x000e680000000800 */
[-CC-:B------:R-:W-:Y:S01]  /*35a0*/  @P0 FFMA.FTZ R168, R237, R174.reuse, R175.reuse ;  /* 0x000000aeeda80223 */ /* 0x180fe200000100af */
[----:B------:R-:W-:-:S03]  /*35b0*/  @P0 FFMA.FTZ R177, R234, R174, R175 ;  /* 0x000000aeeab10223 */ /* 0x000fc600000100af */
[----:B------:R-:W2:Y:S01]  /*35c0*/  @P4 LDC R180, c[0x0][0x40c] ;  /* 0x00010300ffb44b82 */ /* 0x000ea20000000800 */
[----:B------:R-:W-:Y:S01]  /*35d0*/  @P0 FADD.FTZ R168, R235, -R168 ;  /* 0x800000a8eba80221 */ /* 0x000fe20000010000 */
[----:B------:R-:W-:Y:S01]  /*35e0*/  @P0 FADD.FTZ R176, R232, -R177 ;  /* 0x800000b1e8b00221 */ /* 0x000fe20000010000 */
[----:B------:R-:W-:Y:S02]  /*35f0*/  SHF.L.U32 R177, R203, 0x10, RZ ;  /* 0x00000010cbb17819 */ /* 0x000fe400000006ff */
[C---:B------:R-:W-:Y:S01]  /*3600*/  @P0 FFMA.FTZ R169, R238.reuse, R168, R169 ;  /* 0x000000a8eea90223 */ /* 0x040fe200000100a9 */
[----:B------:R-:W-:Y:S01]  /*3610*/  @P0 FFMA.FTZ R168, R233, R174, R175 ;  /* 0x000000aee9a80223 */ /* 0x000fe200000100af */
[----:B------:R-:W-:-:S03]  /*3620*/  @P0 FFMA.FTZ R171, R238, R176, R171 ;  /* 0x000000b0eeab0223 */ /* 0x000fc600000100ab */
[----:B------:R-:W-:-:S04]  /*3630*/  @P0 FADD.FTZ R168, R231, -R168 ;  /* 0x800000a8e7a80221 */ /* 0x000fc80000010000 */
[----:B------:R-:W-:Y:S01]  /*3640*/  @P0 FFMA.FTZ R177, R238, R168, R177 ;  /* 0x000000a8eeb10223 */ /* 0x000fe200000100b1 */
[----:B0-----:R-:W-:Y:S01]  /*3650*/  @P4 FMUL.FTZ R168, R171, R178 ;  /* 0x000000b2aba84220 */ /* 0x001fe20000410000 */
[----:B------:R-:W-:Y:S01]  /*3660*/  @P4 SHF.L.U32 R171, R241, 0x10, RZ ;  /* 0x00000010f1ab4819 */ /* 0x000fe200000006ff */
[----:B-1----:R-:W-:Y:S01]  /*3670*/  @P4 FMUL.FTZ R169, R169, R170 ;  /* 0x000000aaa9a94220 */ /* 0x002fe20000410000 */
[----:B------:R-:W-:-:S03]  /*3680*/  @P4 SHF.L.U32 R170, R244, 0x10, RZ ;  /* 0x00000010f4aa4819 */ /* 0x000fc600000006ff */
[-C--:B------:R-:W-:Y:S01]  /*3690*/  @P4 FFMA.FTZ R52, R171, R169.reuse, R52 ;  /* 0x000000a9ab344223 */ /* 0x080fe20000010034 */
[----:B------:R-:W-:Y:S01]  /*36a0*/  @P4 SHF.L.U32 R171, R243, 0x10, RZ ;  /* 0x00000010f3ab4819 */ /* 0x000fe200000006ff */
[----:B------:R-:W-:Y:S01]  /*36b0*/  @P4 FFMA.FTZ R53, R170, R168, R53 ;  /* 0x000000a8aa354223 */ /* 0x000fe20000010035 */
[----:B--2---:R-:W-:Y:S01]  /*36c0*/  @P4 FMUL.FTZ R177, R177, R180 ;  /* 0x000000b4b1b14220 */ /* 0x004fe20000410000 */
[----:B------:R-:W-:Y:S01]  /*36d0*/  @P4 FMUL.FTZ R169, R160, R169 ;  /* 0x000000a9a0a94220 */ /* 0x000fe20000410000 */
[----:B------:R-:W-:Y:S02]  /*36e0*/  @P4 FMUL.FTZ R168, R161, R168 ;  /* 0x000000a8a1a84220 */ /* 0x000fe40000410000 */
[-C--:B------:R-:W-:Y:S01]  /*36f0*/  @P4 FFMA.FTZ R54, R171, R177.reuse, R54 ;  /* 0x000000b1ab364223 */ /* 0x080fe20000010036 */
[----:B------:R-:W-:Y:S01]  /*3700*/  @P4 FMUL.FTZ R177, R162, R177 ;  /* 0x000000b1a2b14220 */ /* 0x000fe20000410000 */
[----:B------:R-:W-:Y:S02]  /*3710*/  @P4 F2FP.BF16.F32.PACK_AB R169, RZ, R169 ;  /* 0x000000a9ffa9423e */ /* 0x000fe400000010ff */
[----:B------:R-:W-:-:S02]  /*3720*/  @P4 F2FP.BF16.F32.PACK_AB R168, RZ, R168 ;  /* 0x000000a8ffa8423e */ /* 0x000fc400000010ff */
[----:B------:R-:W-:Y:S02]  /*3730*/  @P4 F2FP.BF16.F32.PACK_AB R177, RZ, R177 ;  /* 0x000000b1ffb1423e */ /* 0x000fe400000010ff */
[----:B------:R-:W-:Y:S02]  /*3740*/  @P4 PRMT R187, R169, 0x7610, R187 ;  /* 0x00007610a9bb4816 */ /* 0x000fe400000000bb */
[----:B------:R-:W-:Y:S02]  /*3750*/  @P4 PRMT R189, R168, 0x7610, R189 ;  /* 0x00007610a8bd4816 */ /* 0x000fe400000000bd */
[----:B------:R-:W-:Y:S01]  /*3760*/  @P4 PRMT R191, R177, 0x7610, R191 ;  /* 0x00007610b1bf4816 */ /* 0x000fe200000000bf */
[----:B------:R-:W-:Y:S06]  /*3770*/  @!P4 BRA `(.L_x_3092) ;  /* 0x000000040000c947 */ /* 0x000fec0003800000 */
[----:B------:R-:W-:Y:S01]  /*3780*/  SHF.R.U32.HI R169, RZ, 0x10, R203 ;  /* 0x00000010ffa97819 */ /* 0x000fe200000116cb */
[----:B------:R-:W-:Y:S01]  /*3790*/  @P0 FFMA.FTZ R171, R230, R174, R175 ;  /* 0x000000aee6ab0223 */ /* 0x000fe200000100af */
[----:B------:R-:W-:Y:S02]  /*37a0*/  SHF.L.U32 R170, R242, 0x10, RZ ;  /* 0x00000010f2aa7819 */ /* 0x000fe400000006ff */
        /* <DEDUP_REMOVED lines=9> */
.L_x_3093:
[----:B------:R-:W-:Y:S01]  /*3840*/  ISETP.GT.AND P0, PT, R236, RZ, PT ;  /* 0x000000ffec00720c */ /* 0x000fe20003f04270 */
[----:B------:R-:W0:Y:S01]  /*3850*/  @P4 LDC R168, c[0x0][0x40c] ;  /* 0x00010300ffa84b82 */ /* 0x000e220000000800 */
[----:B------:R-:W-:Y:S01]  /*3860*/  @P1 FFMA.FTZ R2, R237, R174, R175 ;  /* 0x000000aeed021223 */ /* 0x000fe200000100af */
[C---:B------:R-:W-:Y:S02]  /*3870*/  SHF.L.U32 R3, R202.reuse, 0x10, RZ ;  /* 0x00000010ca037819 */ /* 0x040fe400000006ff */
[----:B------:R-:W-:Y:S01]  /*3880*/  SHF.R.U64 R5, R202, 0x10, R203 ;  /* 0x00000010ca057819 */ /* 0x000fe200000012cb */
[----:B------:R-:W-:Y:S01]  /*3890*/  @P1 FADD.FTZ R2, R235, -R2 ;  /* 0x80000002eb021221 */ /* 0x000fe20000010000 */
[----:B------:R-:W-:Y:S02]  /*38a0*/  @P4 SHF.L.U32 R171, R241, 0x10, RZ ;  /* 0x00000010f1ab4819 */ /* 0x000fe400000006ff */
[----:B------:R-:W1:Y:S01]  /*38b0*/  @P4 LDC R8, c[0x0][0x40c] ;  /* 0x00010300ff084b82 */ /* 0x000e620000000800 */
[----:B------:R-:W-:Y:S01]  /*38c0*/  @P1 FFMA.FTZ R3, R238, R2, R3 ;  /* 0x00000002ee031223 */ /* 0x000fe20000010003 */
[----:B------:R-:W-:-:S02]  /*38d0*/  SHF.L.U32 R5, R5, 0x10, RZ ;  /* 0x0000001005057819 */ /* 0x000fc400000006ff */
[-CC-:B------:R-:W-:Y:S01]  /*38e0*/  @P0 FFMA.FTZ R169, R234, R174.reuse, R175.reuse ;  /* 0x000000aeeaa90223 */ /* 0x180fe200000100af */
[-CC-:B------:R-:W-:Y:S01]  /*38f0*/  @P0 FFMA.FTZ R170, R233, R174.reuse, R175.reuse ;  /* 0x000000aee9aa0223 */ /* 0x180fe200000100af */
[----:B------:R-:W-:Y:S02]  /*3900*/  @P0 FFMA.FTZ R179, R230, R174, R175 ;  /* 0x000000aee6b30223 */ /* 0x000fe400000100af */
[----:B------:R-:W-:Y:S01]  /*3910*/  @P0 FADD.FTZ R2, R232, -R169 ;  /* 0x800000a9e8020221 */ /* 0x000fe20000010000 */
[----:B------:R-:W-:Y:S01]  /*3920*/  @P0 FADD.FTZ R170, R231, -R170 ;  /* 0x800000aae7aa0221 */ /* 0x000fe20000010000 */
[----:B------:R-:W-:Y:S01]  /*3930*/  SHF.L.U32 R169, R203, 0x10, RZ ;  /* 0x00000010cba97819 */ /* 0x000fe200000006ff */
[----:B------:R-:W-:Y:S01]  /*3940*/  @P0 FADD.FTZ R179, R228, -R179 ;  /* 0x800000b3e4b30221 */ /* 0x000fe20000010000 */
[----:B------:R-:W-:-:S03]  /*3950*/  @P0 FFMA.FTZ R5, R238, R2, R5 ;  /* 0x00000002ee050223 */ /* 0x000fc60000010005 */
[----:B------:R-:W-:Y:S01]  /*3960*/  @P0 FFMA.FTZ R169, R238, R170, R169 ;  /* 0x000000aaeea90223 */ /* 0x000fe200000100a9 */
[----:B0-----:R-:W-:Y:S01]  /*3970*/  @P4 FMUL.FTZ R2, R5, R168 ;  /* 0x000000a805024220 */ /* 0x001fe20000410000 */
[----:B------:R-:W0:Y:S01]  /*3980*/  @P4 LDC R170, c[0x0][0x40c] ;  /* 0x00010300ffaa4b82 */ /* 0x000e220000000800 */
[----:B------:R-:W-:Y:S01]  /*3990*/  F2FP.BF16.F32.PACK_AB R5, RZ, R5 ;  /* 0x00000005ff05723e */ /* 0x000fe200000010ff */
[----:B-1----:R-:W-:-:S06]  /*39a0*/  @P4 FMUL.FTZ R177, R3, R8 ;  /* 0x0000000803b14220 */ /* 0x002fcc0000410000 */
[----:B------:R-:W1:Y:S01]  /*39b0*/  @P4 LDC R168, c[0x0][0x40c] ;  /* 0x00010300ffa84b82 */ /* 0x000e620000000800 */
[----:B------:R-:W-:Y:S01]  /*39c0*/  @P4 SHF.L.U32 R8, R244, 0x10, RZ ;  /* 0x00000010f4084819 */ /* 0x000fe200000006ff */
[-C--:B------:R-:W-:Y:S01]  /*39d0*/  @P4 FFMA.FTZ R52, R171, R177.reuse, R52 ;  /* 0x000000b1ab344223 */ /* 0x080fe20000010034 */
[----:B------:R-:W-:Y:S01]  /*39e0*/  SHF.R.U32.HI R171, RZ, 0x10, R203 ;  /* 0x00000010ffab7819 */ /* 0x000fe200000116cb */
[----:B------:R-:W-:Y:S02]  /*39f0*/  @P4 FMUL.FTZ R177, R160, R177 ;  /* 0x000000b1a0b14220 */ /* 0x000fe40000410000 */
[-C--:B------:R-:W-:Y:S01]  /*3a00*/  @P4 FFMA.FTZ R53, R8, R2.reuse, R53 ;  /* 0x0000000208354223 */ /* 0x080fe20000010035 */
[----:B------:R-:W-:Y:S01]  /*3a10*/  @P4 FMUL.FTZ R2, R161, R2 ;  /* 0x00000002a1024220 */ /* 0x000fe20000410000 */
[----:B------:R-:W-:Y:S02]  /*3a20*/  SHF.L.U32 R171, R171, 0x10, RZ ;  /* 0x00000010abab7819 */ /* 0x000fe400000006ff */
[----:B------:R-:W-:-:S02]  /*3a30*/  @P4 F2FP.BF16.F32.PACK_AB R176, RZ, R177 ;  /* 0x000000b1ffb0423e */ /* 0x000fc400000010ff */
[----:B------:R-:W-:Y:S01]  /*3a40*/  @P4 F2FP.BF16.F32.PACK_AB R178, RZ, R2 ;  /* 0x00000002ffb2423e */ /* 0x000fe200000010ff */
[----:B------:R-:W-:Y:S01]  /*3a50*/  @P0 FFMA.FTZ R171, R238, R179, R171 ;  /* 0x000000b3eeab0223 */ /* 0x000fe200000100ab */
[----:B------:R-:W-:Y:S01]  /*3a60*/  @P4 SHF.L.U32 R179, R243, 0x10, RZ ;  /* 0x00000010f3b34819 */ /* 0x000fe200000006ff */
[----:B0-----:R-:W-:Y:S01]  /*3a70*/  @P4 FMUL.FTZ R177, R169, R170 ;  /* 0x000000aaa9b14220 */ /* 0x001fe20000410000 */
[----:B------:R-:W-:Y:S02]  /*3a80*/  @P4 PRMT R187, R176, 0x7610, R187 ;  /* 0x00007610b0bb4816 */ /* 0x000fe400000000bb */
[----:B------:R-:W-:Y:S01]  /*3a90*/  @P4 PRMT R189, R178, 0x7610, R189 ;  /* 0x00007610b2bd4816 */ /* 0x000fe200000000bd */
[-C--:B------:R-:W-:Y:S01]  /*3aa0*/  @P4 FFMA.FTZ R54, R179, R177.reuse, R54 ;  /* 0x000000b1b3364223 */ /* 0x080fe20000010036 */
[----:B------:R-:W-:Y:S01]  /*3ab0*/  @P4 FMUL.FTZ R177, R162, R177 ;  /* 0x000000b1a2b14220 */ /* 0x000fe20000410000 */
[----:B-1----:R-:W-:Y:S01]  /*3ac0*/  @P4 FMUL.FTZ R8, R171, R168 ;  /* 0x000000a8ab084220 */ /* 0x002fe20000410000 */
[----:B------:R-:W-:-:S03]  /*3ad0*/  @P4 SHF.L.U32 R168, R242, 0x10, RZ ;  /* 0x00000010f2a84819 */ /* 0x000fc600000006ff */
[----:B------:R-:W-:Y:S01]  /*3ae0*/  @P4 F2FP.BF16.F32.PACK_AB R177, RZ, R177 ;  /* 0x000000b1ffb1423e */ /* 0x000fe200000010ff */
[-C--:B------:R-:W-:Y:S01]  /*3af0*/  @P4 FMUL.FTZ R2, R163, R8.reuse ;  /* 0x00000008a3024220 */ /* 0x080fe20000410000 */
[----:B------:R-:W-:Y:S01]  /*3b00*/  F2FP.BF16.F32.PACK_AB R171, RZ, R171 ;  /* 0x000000abffab723e */ /* 0x000fe200000010ff */
[----:B------:R-:W-:Y:S01]  /*3b10*/  @P4 FFMA.FTZ R55, R168, R8, R55 ;  /* 0x00000008a8374223 */ /* 0x000fe20000010037 */
[----:B------:R-:W-:Y:S02]  /*3b20*/  @P4 PRMT R191, R177, 0x7610, R191 ;  /* 0x00007610b1bf4816 */ /* 0x000fe400000000bf */
[----:B------:R-:W-:Y:S02]  /*3b30*/  @P4 F2FP.BF16.F32.PACK_AB R2, RZ, R2 ;  /* 0x00000002ff02423e */ /* 0x000fe400000010ff */
[----:B------:R-:W-:Y:S02]  /*3b40*/  PRMT R8, R171, 0x7610, R8 ;  /* 0x00007610ab087816 */ /* 0x000fe40000000008 */
[----:B------:R-:W-:-:S02]  /*3b50*/  @P4 PRMT R4, R2, 0x7610, R4 ;  /* 0x0000761002044816 */ /* 0x000fc40000000004 */
[----:B------:R-:W-:Y:S02]  /*3b60*/  F2FP.BF16.F32.PACK_AB R2, RZ, R3 ;  /* 0x00000003ff02723e */ /* 0x000fe400000010ff */
[----:B------:R-:W-:-:S07]  /*3b70*/  F2FP.BF16.F32.PACK_AB R3, RZ, R169 ;  /* 0x000000a9ff03723e */ /* 0x000fce00000010ff */
.L_x_3092:
        /* <DEDUP_REMOVED lines=11> */
.L_x_3094:
        /* <DEDUP_REMOVED lines=9> */
.L_x_3095:
[----:B------:R-:W-:Y:S02]  /*3cc0*/  IADD3 R246, PT, PT, R246, 0x100, RZ ;  /* 0x00000100f6f67810 */ /* 0x000fe40007ffe0ff */
[----:B------:R-:W-:-:S07]  /*3cd0*/  IADD3 R173, PT, PT, R173, 0x100, RZ ;  /* 0x00000100adad7810 */ /* 0x000fce0007ffe0ff */
.L_x_3085:
[----:B------:R-:W-:Y:S05]  /*3ce0*/  BSYNC.RECONVERGENT B0 ;  /* 0x0000000000007941 */ /* 0x000fea0003800200 */
.L_x_3084:
[----:B------:R-:W-:Y:S01]  /*3cf0*/  ISETP.GE.U32.AND P0, PT, R0, 0x200, PT ;  /* 0x000002000000780c */ /* 0x000fe20003f06070 */
[----:B------:R-:W-:Y:S03]  /*3d00*/  BSSY.RECONVERGENT B0, `(.L_x_3096) ;  /* 0x00000f1000007945 */ /* 0x000fe60003800200 */
[----:B------:R-:W-:-:S09]  /*3d10*/  P2R R176, PR, RZ, 0x1 ;  /* 0x00000001ffb07803 */ /* 0x000fd20000000000 */
[----:B------:R-:W-:Y:S05]  /*3d20*/  @!P0 BRA `(.L_x_3097) ;  /* 0x0000000c00b88947 */ /* 0x000fea0003800000 */
[----:B------:R-:W-:-:S04]  /*3d30*/  UISETP.NE.U32.AND UP0, UPT, UR14, URZ, UPT ;  /* 0x000000ff0e00728c */ /* 0x000fc8000bf05070 */
[----:B------:R-:W-:Y:S01]  /*3d40*/  UISETP.NE.AND.EX UP0, UPT, UR15, URZ, UPT, UP0 ;  /* 0x000000ff0f00728c */ /* 0x000fe2000bf05300 */
[----:B------:R-:W-:Y:S10]  /*3d50*/  @!P4 BRA `(.L_x_3098) ;  /* 0x00000000001cc947 */ /* 0x000ff40003800000 */
[----:B01----:R-:W0:Y:S02]  /*3d60*/  LDC.64 R168, c[0x0][0x390] ;  /* 0x0000e400ffa87b82 */ /* 0x003e240000000a00 */
[----:B0-----:R-:W-:-:S06]  /*3d70*/  IMAD.WIDE.U32 R168, R173, 0x8, R168 ;  /* 0x00000008ada87825 */ /* 0x001fcc00078e00a8 */
[----:B------:R-:W2:Y:S02]  /*3d80*/  LDG.E.64 R168, desc[UR10][R168.64] ;  /* 0x0000000aa8a87981 */ /* 0x000ea4000c1e1b00 */
[C-C-:B--2---:R-:W-:Y:S02]  /*3d90*/  SHF.R.U64 R244, R168.reuse, 0x10, R169.reuse ;  /* 0x00000010a8f47819 */ /* 0x144fe400000012a9 */
[----:B------:R-:W-:Y:S02]  /*3da0*/  SHF.R.U32.HI R242, RZ, 0x10, R169 ;  /* 0x00000010fff27819 */ /* 0x000fe400000116a9 */
[----:B------:R-:W-:Y:S02]  /*3db0*/  PRMT R241, R168, 0x7610, R241 ;  /* 0x00007610a8f17816 */ /* 0x000fe400000000f1 */
[----:B------:R-:W-:-:S07]  /*3dc0*/  PRMT R243, R169, 0x7610, R243 ;  /* 0x00007610a9f37816 */ /* 0x000fce00000000f3 */
.L_x_3098:
[----:B------:R-:W-:Y:S05]  /*3dd0*/  BRA.U !UP0, `(.L_x_3099) ;  /* 0x0000000508a07547 */ /* 0x000fea000b800000 */
[----:B------:R-:W-:-:S04]  /*3de0*/  UISETP.NE.U32.AND UP0, UPT, UR6, URZ, UPT ;  /* 0x000000ff0600728c */ /* 0x000fc8000bf05070 */
[----:B------:R-:W-:-:S09]  /*3df0*/  UISETP.NE.AND.EX UP0, UPT, UR7, URZ, UPT, UP0 ;  /* 0x000000ff0700728c */ /* 0x000fd2000bf05300 */
[----:B------:R-:W-:Y:S05]  /*3e00*/  BRA.U !UP0, `(.L_x_3100) ;  /* 0x0000000108d47547 */ /* 0x000fea000b800000 */
[----:B------:R-:W-:Y:S01]  /*3e10*/  ISETP.GT.AND P0, PT, R236, RZ, PT ;  /* 0x000000ffec00720c */ /* 0x000fe20003f04270 */
[----:B01----:R-:W0:Y:S01]  /*3e20*/  @P4 LDC R170, c[0x0][0x40c] ;  /* 0x00010300ffaa4b82 */ /* 0x003e220000000800 */
[C---:B------:R-:W-:Y:S02]  /*3e30*/  SHF.L.U32 R3, R200.reuse, 0x10, RZ ;  /* 0x00000010c8037819 */ /* 0x040fe400000006ff */
[--C-:B------:R-:W-:Y:S02]  /*3e40*/  SHF.R.U64 R8, R200, 0x10, R201.reuse ;  /* 0x00000010c8087819 */ /* 0x100fe400000012c9 */
[----:B------:R-:W-:Y:S02]  /*3e50*/  SHF.R.U32.HI R169, RZ, 0x10, R201 ;  /* 0x00000010ffa97819 */ /* 0x000fe400000116c9 */
[----:B------:R-:W-:Y:S01]  /*3e60*/  @P4 SHF.L.U32 R179, R241, 0x10, RZ ;  /* 0x00000010f1b34819 */ /* 0x000fe200000006ff */
[----:B------:R-:W1:Y:S01]  /*3e70*/  @P4 LDC R168, c[0x0][0x40c] ;  /* 0x00010300ffa84b82 */ /* 0x000e620000000800 */
[----:B------:R-:W-:-:S03]  /*3e80*/  SHF.L.U32 R169, R169, 0x10, RZ ;  /* 0x00000010a9a97819 */ /* 0x000fc600000006ff */
[-CC-:B------:R-:W-:Y:S01]  /*3e90*/  @P0 FFMA.FTZ R5, R223, R174.reuse, R175.reuse ;  /* 0x000000aedf050223 */ /* 0x180fe200000100af */
[-CC-:B------:R-:W-:Y:S01]  /*3ea0*/  @P0 FFMA.FTZ R2, R220, R174.reuse, R175.reuse ;  /* 0x000000aedc020223 */ /* 0x180fe200000100af */
[-C--:B------:R-:W-:Y:S02]  /*3eb0*/  @P0 FFMA.FTZ R171, R225, R174.reuse, R175 ;  /* 0x000000aee1ab0223 */ /* 0x080fe400000100af */
[----:B------:R-:W-:Y:S01]  /*3ec0*/  @P0 FADD.FTZ R5, R226, -R5 ;  /* 0x80000005e2050221 */ /* 0x000fe20000010000 */
[----:B------:R-:W2:Y:S01]  /*3ed0*/  @P4 LDC R178, c[0x0][0x40c] ;  /* 0x00010300ffb24b82 */ /* 0x000ea20000000800 */
[----:B------:R-:W-:Y:S02]  /*3ee0*/  @P0 FADD.FTZ R2, R229, -R2 ;  /* 0x80000002e5020221 */ /* 0x000fe40000010000 */
[----:B------:R-:W-:Y:S01]  /*3ef0*/  @P0 FFMA.FTZ R3, R238, R5, R3 ;  /* 0x00000005ee030223 */ /* 0x000fe20000010003 */
[----:B------:R-:W-:Y:S01]  /*3f00*/  SHF.L.U32 R5, R8, 0x10, RZ ;  /* 0x0000001008057819 */ /* 0x000fe200000006ff */
[----:B------:R-:W-:-:S04]  /*3f10*/  @P0 FFMA.FTZ R8, R222, R174, R175 ;  /* 0x000000aede080223 */ /* 0x000fc800000100af */
[----:B------:R-:W-:Y:S01]  /*3f20*/  @P0 FFMA.FTZ R5, R238, R2, R5 ;  /* 0x00000002ee050223 */ /* 0x000fe20000010005 */
[----:B------:R-:W-:Y:S01]  /*3f30*/  @P0 FADD.FTZ R2, R224, -R171 ;  /* 0x800000abe0020221 */ /* 0x000fe20000010000 */
[----:B------:R-:W-:Y:S01]  /*3f40*/  SHF.L.U32 R171, R201, 0x10, RZ ;  /* 0x00000010c9ab7819 */ /* 0x000fe200000006ff */
[----:B------:R-:W-:Y:S01]  /*3f50*/  @P0 FADD.FTZ R8, R227, -R8 ;  /* 0x80000008e3080221 */ /* 0x000fe20000010000 */
[----:B-1----:R-:W-:-:S03]  /*3f60*/  @P4 FMUL.FTZ R177, R3, R168 ;  /* 0x000000a803b14220 */ /* 0x002fc60000410000 */
[C---:B------:R-:W-:Y:S01]  /*3f70*/  @P0 FFMA.FTZ R169, R238.reuse, R8, R169 ;  /* 0x00000008eea90223 */ /* 0x040fe200000100a9 */
[----:B------:R-:W-:Y:S01]  /*3f80*/  @P0 FFMA.FTZ R171, R238, R2, R171 ;  /* 0x00000002eeab0223 */ /* 0x000fe200000100ab */
[----:B------:R-:W-:Y:S01]  /*3f90*/  @P4 SHF.L.U32 R8, R244, 0x10, RZ ;  /* 0x00000010f4084819 */ /* 0x000fe200000006ff */
[----:B0-----:R-:W-:Y:S01]  /*3fa0*/  @P4 FMUL.FTZ R2, R5, R170 ;  /* 0x000000aa05024220 */ /* 0x001fe20000410000 */
[-C--:B------:R-:W-:Y:S01]  /*3fb0*/  @P4 FFMA.FTZ R48, R179, R177.reuse, R48 ;  /* 0x000000b1b3304223 */ /* 0x080fe20000010030 */
[----:B------:R-:W-:Y:S01]  /*3fc0*/  @P4 FMUL.FTZ R177, R152, R177 ;  /* 0x000000b198b14220 */ /* 0x000fe20000410000 */
[----:B------:R-:W-:Y:S01]  /*3fd0*/  F2FP.BF16.F32.PACK_AB R5, RZ, R5 ;  /* 0x00000005ff05723e */ /* 0x000fe200000010ff */
[-C--:B------:R-:W-:Y:S01]  /*3fe0*/  @P4 FFMA.FTZ R49, R8, R2.reuse, R49 ;  /* 0x0000000208314223 */ /* 0x080fe20000010031 */
[----:B------:R-:W-:Y:S01]  /*3ff0*/  @P4 FMUL.FTZ R2, R153, R2 ;  /* 0x0000000299024220 */ /* 0x000fe20000410000 */
[----:B--2---:R-:W-:Y:S01]  /*4000*/  @P4 FMUL.FTZ R179, R171, R178 ;  /* 0x000000b2abb34220 */ /* 0x004fe20000410000 */
[----:B------:R-:W-:-:S02]  /*4010*/  @P4 F2FP.BF16.F32.PACK_AB R177, RZ, R177 ;  /* 0x000000b1ffb1423e */ /* 0x000fc400000010ff */
[----:B------:R-:W-:Y:S02]  /*4020*/  F2FP.BF16.F32.PACK_AB R171, RZ, R171 ;  /* 0x000000abffab723e */ /* 0x000fe400000010ff */
[----:B------:R-:W-:Y:S01]  /*4030*/  @P4 F2FP.BF16.F32.PACK_AB R8, RZ, R2 ;  /* 0x00000002ff08423e */ /* 0x000fe200000010ff */
[----:B------:R-:W-:Y:S01]  /*4040*/  @P4 FMUL.FTZ R2, R154, R179 ;  /* 0x000000b39a024220 */ /* 0x000fe20000410000 */
[----:B------:R-:W-:Y:S02]  /*4050*/  @P4 PRMT R187, R177, 0x7610, R187 ;  /* 0x00007610b1bb4816 */ /* 0x000fe400000000bb */
[----:B------:R-:W-:Y:S02]  /*4060*/  @P4 PRMT R189, R8, 0x7610, R189 ;  /* 0x0000761008bd4816 */ /* 0x000fe400000000bd */
[----:B------:R-:W-:Y:S02]  /*4070*/  @P4 F2FP.BF16.F32.PACK_AB R2, RZ, R2 ;  /* 0x00000002ff02423e */ /* 0x000fe400000010ff */
[----:B------:R-:W-:-:S02]  /*4080*/  F2FP.BF16.F32.PACK_AB R8, RZ, R169 ;  /* 0x000000a9ff08723e */ /* 0x000fc400000010ff */
[----:B------:R-:W-:Y:S02]  /*4090*/  @P4 PRMT R191, R2, 0x7610, R191 ;  /* 0x0000761002bf4816 */ /* 0x000fe400000000bf */
[----:B------:R-:W-:Y:S02]  /*40a0*/  F2FP.BF16.F32.PACK_AB R2, RZ, R3 ;  /* 0x00000003ff02723e */ /* 0x000fe400000010ff */
[----:B------:R-:W-:-:S05]  /*40b0*/  @P4 SHF.L.U32 R3, R243, 0x10, RZ ;  /* 0x00000010f3034819 */ /* 0x000fca00000006ff */
[----:B------:R-:W-:Y:S01]  /*40c0*/  @P4 FFMA.FTZ R50, R3, R179, R50 ;  /* 0x000000b303324223 */ /* 0x000fe20000010032 */
        /* <DEDUP_REMOVED lines=9> */
.L_x_3100:
[----:B------:R-:W-:Y:S01]  /*4160*/  ISETP.GT.AND P0, PT, R236, RZ, PT ;  /* 0x000000ffec00720c */ /* 0x000fe20003f04270 */
[----:B------:R-:W2:Y:S01]  /*4170*/  @P4 LDC R180, c[0x0][0x40c] ;  /* 0x00010300ffb44b82 */ /* 0x000ea20000000800 */
[----:B01----:R-:W-:-:S04]  /*4180*/  SHF.R.U64 R171, R200, 0x10, R201 ;  /* 0x00000010c8ab7819 */ /* 0x003fc800000012c9 */
[----:B------:R-:W-:-:S03]  /*4190*/  SHF.L.U32 R171, R171, 0x10, RZ ;  /* 0x00000010abab7819 */ /* 0x000fc600000006ff */
[----:B------:R-:W0:Y:S04]  /*41a0*/  @P4 LDC R170, c[0x0][0x40c] ;  /* 0x00010300ffaa4b82 */ /* 0x000e280000000800 */
[-CC-:B------:R-:W-:Y:S01]  /*41b0*/  @P0 FFMA.FTZ R169, R223, R174.reuse, R175.reuse ;  /* 0x000000aedfa90223 */ /* 0x180fe200000100af */
[-CC-:B------:R-:W-:Y:S01]  /*41c0*/  @P0 FFMA.FTZ R178, R220, R174.reuse, R175.reuse ;  /* 0x000000aedcb20223 */ /* 0x180fe200000100af */
[----:B------:R-:W-:Y:S02]  /*41d0*/  @P0 FFMA.FTZ R177, R225, R174, R175 ;  /* 0x000000aee1b10223 */ /* 0x000fe400000100af */
[----:B------:R-:W1:Y:S01]  /*41e0*/  @P4 LDC R182, c[0x0][0x40c] ;  /* 0x00010300ffb64b82 */ /* 0x000e620000000800 */
[----:B------:R-:W-:Y:S01]  /*41f0*/  @P0 FADD.FTZ R168, R226, -R169 ;  /* 0x800000a9e2a80221 */ /* 0x000fe20000010000 */
[----:B------:R-:W-:Y:S01]  /*4200*/  SHF.L.U32 R169, R200, 0x10, RZ ;  /* 0x00000010c8a97819 */ /* 0x000fe200000006ff */
[----:B------:R-:W-:-:S04]  /*4210*/  @P0 FADD.FTZ R178, R229, -R178 ;  /* 0x800000b2e5b20221 */ /* 0x000fc80000010000 */
[----:B------:R-:W-:Y:S01]  /*4220*/  @P0 FFMA.FTZ R169, R238, R168, R169 ;  /* 0x000000a8eea90223 */ /* 0x000fe200000100a9 */
[----:B------:R-:W-:Y:S01]  /*4230*/  @P0 FADD.FTZ R168, R224, -R177 ;  /* 0x800000b1e0a80221 */ /* 0x000fe20000010000 */
[----:B------:R-:W-:Y:S01]  /*4240*/  SHF.L.U32 R177, R201, 0x10, RZ ;  /* 0x00000010c9b17819 */ /* 0x000fe200000006ff */
[----:B------:R-:W-:-:S04]  /*4250*/  @P0 FFMA.FTZ R171, R238, R178, R171 ;  /* 0x000000b2eeab0223 */ /* 0x000fc800000100ab */
[----:B------:R-:W-:Y:S01]  /*4260*/  @P0 FFMA.FTZ R177, R238, R168, R177 ;  /* 0x000000a8eeb10223 */ /* 0x000fe200000100b1 */
[----:B--2---:R-:W-:Y:S01]  /*4270*/  @P4 FMUL.FTZ R168, R171, R180 ;  /* 0x000000b4aba84220 */ /* 0x004fe20000410000 */
[----:B------:R-:W-:Y:S01]  /*4280*/  @P4 SHF.L.U32 R171, R241, 0x10, RZ ;  /* 0x00000010f1ab4819 */ /* 0x000fe200000006ff */
[----:B0-----:R-:W-:Y:S01]  /*4290*/  @P4 FMUL.FTZ R169, R169, R170 ;  /* 0x000000aaa9a94220 */ /* 0x001fe20000410000 */
[----:B------:R-:W-:-:S03]  /*42a0*/  @P4 SHF.L.U32 R170, R244, 0x10, RZ ;  /* 0x00000010f4aa4819 */ /* 0x000fc600000006ff */
[-C--:B------:R-:W-:Y:S01]  /*42b0*/  @P4 FFMA.FTZ R48, R171, R169.reuse, R48 ;  /* 0x000000a9ab304223 */ /* 0x080fe20000010030 */
[----:B------:R-:W-:Y:S01]  /*42c0*/  @P4 SHF.L.U32 R171, R243, 0x10, RZ ;  /* 0x00000010f3ab4819 */ /* 0x000fe200000006ff */
[----:B------:R-:W-:Y:S01]  /*42d0*/  @P4 FFMA.FTZ R49, R170, R168, R49 ;  /* 0x000000a8aa314223 */ /* 0x000fe20000010031 */
[----:B-1----:R-:W-:Y:S01]  /*42e0*/  @P4 FMUL.FTZ R177, R177, R182 ;  /* 0x000000b6b1b14220 */ /* 0x002fe20000410000 */
        /* <DEDUP_REMOVED lines=23> */
.L_x_3099:
[----:B------:R-:W-:-:S04]  /*4460*/  UISETP.NE.U32.AND UP0, UPT, UR6, URZ, UPT ;  /* 0x000000ff0600728c */ /* 0x000fc8000bf05070 */
[----:B------:R-:W-:-:S09]  /*4470*/  UISETP.NE.AND.EX UP0, UPT, UR7, URZ, UPT, UP0 ;  /* 0x000000ff0700728c */ /* 0x000fd2000bf05300 */
[----:B------:R-:W-:Y:S05]  /*4480*/  BRA.U !UP0, `(.L_x_3102) ;  /* 0x0000000108d07547 */ /* 0x000fea000b800000 */
[----:B------:R-:W2:Y:S01]  /*4490*/  @P4 LDC R5, c[0x0][0x40c] ;  /* 0x00010300ff054b82 */ /* 0x000ea20000000800 */
[-CC-:B------:R-:W-:Y:S01]  /*44a0*/  FFMA.FTZ R3, R223, R174.reuse, R175.reuse ;  /* 0x000000aedf037223 */ /* 0x180fe200000100af */
[----:B------:R-:W-:Y:S01]  /*44b0*/  ISETP.GT.AND P0, PT, R236, RZ, PT ;  /* 0x000000ffec00720c */ /* 0x000fe20003f04270 */
[----:B------:R-:W-:Y:S01]  /*44c0*/  FFMA.FTZ R8, R220, R174, R175 ;  /* 0x000000aedc087223 */ /* 0x000fe200000100af */
[----:B01----:R-:W-:Y:S01]  /*44d0*/  @P4 SHF.L.U32 R169, R241, 0x10, RZ ;  /* 0x00000010f1a94819 */ /* 0x003fe200000006ff */
[----:B------:R-:W-:Y:S01]  /*44e0*/  FADD.FTZ R3, R226, -R3 ;  /* 0x80000003e2037221 */ /* 0x000fe20000010000 */
[----:B------:R-:W-:Y:S02]  /*44f0*/  @P4 SHF.L.U32 R170, R244, 0x10, RZ ;  /* 0x00000010f4aa4819 */ /* 0x000fe400000006ff */
[----:B------:R-:W0:Y:S01]  /*4500*/  @P4 LDC R171, c[0x0][0x40c] ;  /* 0x00010300ffab4b82 */ /* 0x000e220000000800 */
[----:B------:R-:W-:-:S05]  /*4510*/  FMUL.FTZ R2, R238, R3 ;  /* 0x00000003ee027220 */ /* 0x000fca0000410000 */
[----:B------:R-:W-:Y:S02]  /*4520*/  FSEL R2, R2, RZ, P0 ;  /* 0x000000ff02027208 */ /* 0x000fe40000000000 */
[----:B------:R-:W1:Y:S03]  /*4530*/  @P4 LDC R178, c[0x0][0x40c] ;  /* 0x00010300ffb24b82 */ /* 0x000e660000000800 */
[----:B--2---:R-:W-:Y:S01]  /*4540*/  @P4 FMUL.FTZ R3, R2, R5 ;  /* 0x0000000502034220 */ /* 0x004fe20000410000 */
[----:B------:R-:W-:Y:S01]  /*4550*/  FADD.FTZ R5, R229, -R8 ;  /* 0x80000008e5057221 */ /* 0x000fe20000010000 */
[----:B------:R-:W-:Y:S02]  /*4560*/  F2FP.BF16.F32.PACK_AB R2, RZ, R2 ;  /* 0x00000002ff02723e */ /* 0x000fe400000010ff */
[-C--:B------:R-:W-:Y:S01]  /*4570*/  @P4 FFMA.FTZ R48, R169, R3.reuse, R48 ;  /* 0x00000003a9304223 */ /* 0x080fe20000010030 */
[----:B------:R-:W-:Y:S01]  /*4580*/  FFMA.FTZ R169, R225, R174, R175 ;  /* 0x000000aee1a97223 */ /* 0x000fe200000100af */
[----:B------:R-:W-:Y:S01]  /*4590*/  @P4 FMUL.FTZ R3, R152, R3 ;  /* 0x0000000398034220 */ /* 0x000fe20000410000 */
[----:B------:R-:W-:-:S02]  /*45a0*/  FMUL.FTZ R5, R238, R5 ;  /* 0x00000005ee057220 */ /* 0x000fc40000410000 */
[----:B------:R-:W-:Y:S02]  /*45b0*/  FADD.FTZ R169, R224, -R169 ;  /* 0x800000a9e0a97221 */ /* 0x000fe40000010000 */
[----:B------:R-:W-:Y:S02]  /*45c0*/  @P4 F2FP.BF16.F32.PACK_AB R8, RZ, R3 ;  /* 0x00000003ff08423e */ /* 0x000fe400000010ff */
[----:B------:R-:W-:Y:S01]  /*45d0*/  FMUL.FTZ R3, R238, R169 ;  /* 0x000000a9ee037220 */ /* 0x000fe20000410000 */
[----:B------:R-:W-:Y:S02]  /*45e0*/  FSEL R168, R5, RZ, P0 ;  /* 0x000000ff05a87208 */ /* 0x000fe40000000000 */
[----:B------:R-:W-:Y:S02]  /*45f0*/  @P4 PRMT R187, R8, 0x7610, R187 ;  /* 0x0000761008bb4816 */ /* 0x000fe400000000bb */
[----:B------:R-:W-:Y:S01]  /*4600*/  FSEL R169, R3, RZ, P0 ;  /* 0x000000ff03a97208 */ /* 0x000fe20000000000 */
[----:B0-----:R-:W-:Y:S01]  /*4610*/  @P4 FMUL.FTZ R8, R168, R171 ;  /* 0x000000aba8084220 */ /* 0x001fe20000410000 */
[----:B------:R-:W-:-:S03]  /*4620*/  F2FP.BF16.F32.PACK_AB R168, RZ, R168 ;  /* 0x000000a8ffa8723e */ /* 0x000fc600000010ff */
[----:B-1----:R-:W-:Y:S01]  /*4630*/  @P4 FMUL.FTZ R3, R169, R178 ;  /* 0x000000b2a9034220 */ /* 0x002fe20000410000 */
[----:B------:R-:W-:Y:S01]  /*4640*/  @P4 FFMA.FTZ R49, R170, R8, R49 ;  /* 0x00000008aa314223 */ /* 0x000fe20000010031 */
[----:B------:R-:W-:Y:S01]  /*4650*/  FFMA.FTZ R170, R222, R174, R175 ;  /* 0x000000aedeaa7223 */ /* 0x000fe200000100af */
[----:B------:R-:W-:Y:S01]  /*4660*/  @P4 FMUL.FTZ R8, R153, R8 ;  /* 0x0000000899084220 */ /* 0x000fe20000410000 */
[----:B------:R-:W-:Y:S01]  /*4670*/  @P4 FMUL.FTZ R5, R154, R3 ;  /* 0x000000039a054220 */ /* 0x000fe20000410000 */
[----:B------:R-:W-:Y:S01]  /*4680*/  F2FP.BF16.F32.PACK_AB R169, RZ, R169 ;  /* 0x000000a9ffa9723e */ /* 0x000fe200000010ff */
[----:B------:R-:W-:Y:S02]  /*4690*/  FADD.FTZ R171, R227, -R170 ;  /* 0x800000aae3ab7221 */ /* 0x000fe40000010000 */
[----:B------:R-:W-:Y:S02]  /*46a0*/  @P4 F2FP.BF16.F32.PACK_AB R8, RZ, R8 ;  /* 0x00000008ff08423e */ /* 0x000fe400000010ff */
[----:B------:R-:W-:Y:S01]  /*46b0*/  @P4 F2FP.BF16.F32.PACK_AB R170, RZ, R5 ;  /* 0x00000005ffaa423e */ /* 0x000fe200000010ff */
[----:B------:R-:W-:Y:S01]  /*46c0*/  FMUL.FTZ R5, R238, R171 ;  /* 0x000000abee057220 */ /* 0x000fe20000410000 */
[----:B------:R-:W-:-:S02]  /*46d0*/  @P4 PRMT R189, R8, 0x7610, R189 ;  /* 0x0000761008bd4816 */ /* 0x000fc400000000bd */
[----:B------:R-:W-:Y:S02]  /*46e0*/  @P4 PRMT R191, R170, 0x7610, R191 ;  /* 0x00007610aabf4816 */ /* 0x000fe400000000bf */
[----:B------:R-:W-:Y:S02]  /*46f0*/  FSEL R170, R5, RZ, P0 ;  /* 0x000000ff05aa7208 */ /* 0x000fe40000000000 */
[----:B------:R-:W-:Y:S02]  /*4700*/  @P4 SHF.L.U32 R5, R243, 0x10, RZ ;  /* 0x00000010f3054819 */ /* 0x000fe400000006ff */
[----:B------:R-:W-:-:S03]  /*4710*/  F2FP.BF16.F32.PACK_AB R8, RZ, R170 ;  /* 0x000000aaff08723e */ /* 0x000fc600000010ff */
[----:B------:R-:W-:Y:S01]  /*4720*/  @P4 FFMA.FTZ R50, R5, R3, R50 ;  /* 0x0000000305324223 */ /* 0x000fe20000010032 */
        /* <DEDUP_REMOVED lines=10> */
.L_x_3102:
[----:B------:R-:W-:Y:S05]  /*47d0*/  @!P4 BRA `(.L_x_3103) ;  /* 0x00000000002cc947 */ /* 0x000fea0003800000 */
[----:B01----:R-:W-:Y:S01]  /*47e0*/  FFMA.FTZ R169, R223, R174, R175 ;  /* 0x000000aedfa97223 */ /* 0x003fe200000100af */
[----:B------:R-:W-:Y:S02]  /*47f0*/  ISETP.GT.AND P0, PT, R236, RZ, PT ;  /* 0x000000ffec00720c */ /* 0x000fe40003f04270 */
        /* <DEDUP_REMOVED lines=9> */
.L_x_3103:
        /* <DEDUP_REMOVED lines=12> */
.L_x_3104:
        /* <DEDUP_REMOVED lines=12> */
.L_x_3105:
[----:B------:R-:W-:Y:S05]  /*4a10*/  @!P4 BRA `(.L_x_3101) ;  /* 0x00000000002cc947 */ /* 0x000fea0003800000 */
[----:B------:R-:W-:Y:S01]  /*4a20*/  FFMA.FTZ R4, R222, R174, R175 ;  /* 0x000000aede047223 */ /* 0x000fe200000100af */
[----:B------:R-:W-:Y:S02]  /*4a30*/  ISETP.GT.AND P0, PT, R236, RZ, PT ;  /* 0x000000ffec00720c */ /* 0x000fe40003f04270 */
[----:B01----:R-:W-:Y:S01]  /*4a40*/  SHF.L.U32 R170, R242, 0x10, RZ ;  /* 0x00000010f2aa7819 */ /* 0x003fe200000006ff */
        /* <DEDUP_REMOVED lines=8> */
.L_x_3101:
        /* <DEDUP_REMOVED lines=9> */
.L_x_3106:
        /* <DEDUP_REMOVED lines=9> */
.L_x_3107:
[----:B------:R-:W-:Y:S02]  /*4bf0*/  IADD3 R246, PT, PT, R246, 0x100, RZ ;  /* 0x00000100f6f67810 */ /* 0x000fe40007ffe0ff */
[----:B------:R-:W-:-:S07]  /*4c00*/  IADD3 R173, PT, PT, R173, 0x100, RZ ;  /* 0x00000100adad7810 */ /* 0x000fce0007ffe0ff */
.L_x_3097:
[----:B------:R-:W-:Y:S05]  /*4c10*/  BSYNC.RECONVERGENT B0 ;  /* 0x0000000000007941 */ /* 0x000fea0003800200 */
.L_x_3096:
[----:B------:R-:W-:Y:S01]  /*4c20*/  ISETP.GE.U32.AND P3, PT, R0, 0x300, PT ;  /* 0x000003000000780c */ /* 0x000fe20003f66070 */
[----:B------:R-:W-:-:S12]  /*4c30*/  BSSY.RECONVERGENT B0, `(.L_x_3108) ;  /* 0x00000f0000007945 */ /* 0x000fd80003800200 */
[----:B------:R-:W-:Y:S05]  /*4c40*/  @!P3 BRA `(.L_x_3109) ;  /* 0x0000000c00b8b947 */ /* 0x000fea0003800000 */
[----:B------:R-:W-:-:S04]  /*4c50*/  UISETP.NE.U32.AND UP0, UPT, UR14, URZ, UPT ;  /* 0x000000ff0e00728c */ /* 0x000fc8000bf05070 */
[----:B------:R-:W-:Y:S01]  /*4c60*/  UISETP.NE.AND.EX UP0, UPT, UR15, URZ, UPT, UP0 ;  /* 0x000000ff0f00728c */ /* 0x000fe2000bf05300 */
[----:B------:R-:W-:Y:S10]  /*4c70*/  @!P4 BRA `(.L_x_3110) ;  /* 0x00000000001cc947 */ /* 0x000ff40003800000 */
[----:B0123--:R-:W0:Y:S02]  /*4c80*/  LDC.64 R168, c[0x0][0x390] ;  /* 0x0000e400ffa87b82 */ /* 0x00fe240000000a00 */
[----:B0-----:R-:W-:-:S06]  /*4c90*/  IMAD.WIDE.U32 R168, R173, 0x8, R168 ;  /* 0x00000008ada87825 */ /* 0x001fcc00078e00a8 */
[----:B------:R-:W2:Y:S02]  /*4ca0*/  LDG.E.64 R168, desc[UR10][R168.64] ;  /* 0x0000000aa8a87981 */ /* 0x000ea4000c1e1b00 */
[C-C-:B--2---:R-:W-:Y:S02]  /*4cb0*/  SHF.R.U64 R244, R168.reuse, 0x10, R169.reuse ;  /* 0x00000010a8f47819 */ /* 0x144fe400000012a9 */
[----:B------:R-:W-:Y:S02]  /*4cc0*/  SHF.R.U32.HI R242, RZ, 0x10, R169 ;  /* 0x00000010fff27819 */ /* 0x000fe400000116a9 */
[----:B------:R-:W-:Y:S02]  /*4cd0*/  PRMT R241, R168, 0x7610, R241 ;  /* 0x00007610a8f17816 */ /* 0x000fe400000000f1 */
[----:B------:R-:W-:-:S07]  /*4ce0*/  PRMT R243, R169, 0x7610, R243 ;  /* 0x00007610a9f37816 */ /* 0x000fce00000000f3 */
.L_x_3110:
[----:B------:R-:W-:Y:S05]  /*4cf0*/  BRA.U !UP0, `(.L_x_3111) ;  /* 0x0000000508a07547 */ /* 0x000fea000b800000 */
[----:B------:R-:W-:-:S04]  /*4d00*/  UISETP.NE.U32.AND UP0, UPT, UR6, URZ, UPT ;  /* 0x000000ff0600728c */ /* 0x000fc8000bf05070 */
[----:B------:R-:W-:-:S09]  /*4d10*/  UISETP.NE.AND.EX UP0, UPT, UR7, URZ, UPT, UP0 ;  /* 0x000000ff0700728c */ /* 0x000fd2000bf05300 */
[----:B------:R-:W-:Y:S05]  /*4d20*/  BRA.U !UP0, `(.L_x_3112) ;  /* 0x0000000108d47547 */ /* 0x000fea000b800000 */
[----:B------:R-:W-:Y:S01]  /*4d30*/  ISETP.GT.AND P0, PT, R236, RZ, PT ;  /* 0x000000ffec00720c */ /* 0x000fe20003f04270 */
[----:B0123--:R-:W0:Y:S01]  /*4d40*/  @P4 LDC R170, c[0x0][0x40c] ;  /* 0x00010300ffaa4b82 */ /* 0x00fe220000000800 */
        /* <DEDUP_REMOVED lines=51> */
.L_x_3112:
[----:B------:R-:W-:Y:S01]  /*5080*/  ISETP.GT.AND P0, PT, R236, RZ, PT ;  /* 0x000000ffec00720c */ /* 0x000fe20003f04270 */
[----:B------:R-:W4:Y:S01]  /*5090*/  @P4 LDC R180, c[0x0][0x40c] ;  /* 0x00010300ffb44b82 */ /* 0x000f220000000800 */
[----:B0123--:R-:W-:-:S04]  /*50a0*/  SHF.R.U64 R171, R198, 0x10, R199 ;  /* 0x00000010c6ab7819 */ /* 0x00ffc800000012c7 */
        /* <DEDUP_REMOVED lines=14> */
[----:B----4-:R-:W-:Y:S01]  /*5190*/  @P4 FMUL.FTZ R168, R171, R180 ;  /* 0x000000b4aba84220 */ /* 0x010fe20000410000 */
        /* <DEDUP_REMOVED lines=30> */
.L_x_3111:
[----:B------:R-:W-:-:S04]  /*5380*/  UISETP.NE.U32.AND UP0, UPT, UR6, URZ, UPT ;  /* 0x000000ff0600728c */ /* 0x000fc8000bf05070 */
[----:B------:R-:W-:-:S09]  /*5390*/  UISETP.NE.AND.EX UP0, UPT, UR7, URZ, UPT, UP0 ;  /* 0x000000ff0700728c */ /* 0x000fd2000bf05300 */
[----:B------:R-:W-:Y:S05]  /*53a0*/  BRA.U !UP0, `(.L_x_3114) ;  /* 0x0000000108d07547 */ /* 0x000fea000b800000 */
[----:B------:R-:W4:Y:S01]  /*53b0*/  @P4 LDC R5, c[0x0][0x40c] ;  /* 0x00010300ff054b82 */ /* 0x000f220000000800 */
[-CC-:B------:R-:W-:Y:S01]  /*53c0*/  FFMA.FTZ R3, R193, R174.reuse, R175.reuse ;  /* 0x000000aec1037223 */ /* 0x180fe200000100af */
[----:B------:R-:W-:Y:S01]  /*53d0*/  ISETP.GT.AND P0, PT, R236, RZ, PT ;  /* 0x000000ffec00720c */ /* 0x000fe20003f04270 */
[----:B------:R-:W-:Y:S01]  /*53e0*/  FFMA.FTZ R8, R190, R174, R175 ;  /* 0x000000aebe087223 */ /* 0x000fe200000100af */
[----:B0123--:R-:W-:Y:S01]  /*53f0*/  @P4 SHF.L.U32 R169, R241, 0x10, RZ ;  /* 0x00000010f1a94819 */ /* 0x00ffe200000006ff */
[----:B------:R-:W-:Y:S01]  /*5400*/  FADD.FTZ R3, R192, -R3 ;  /* 0x80000003c0037221 */ /* 0x000fe20000010000 */
[----:B------:R-:W-:Y:S02]  /*5410*/  @P4 SHF.L.U32 R170, R244, 0x10, RZ ;  /* 0x00000010f4aa4819 */ /* 0x000fe400000006ff */
[----:B------:R-:W0:Y:S01]  /*5420*/  @P4 LDC R171, c[0x0][0x40c] ;  /* 0x00010300ffab4b82 */ /* 0x000e220000000800 */
[----:B------:R-:W-:-:S05]  /*5430*/  FMUL.FTZ R2, R238, R3 ;  /* 0x00000003ee027220 */ /* 0x000fca0000410000 */
[----:B------:R-:W-:Y:S02]  /*5440*/  FSEL R2, R2, RZ, P0 ;  /* 0x000000ff02027208 */ /* 0x000fe40000000000 */
[----:B------:R-:W1:Y:S03]  /*5450*/  @P4 LDC R178, c[0x0][0x40c] ;  /* 0x00010300ffb24b82 */ /* 0x000e660000000800 */
[----:B----4-:R-:W-:Y:S01]  /*5460*/  @P4 FMUL.FTZ R3, R2, R5 ;  /* 0x0000000502034220 */ /* 0x010fe20000410000 */
        /* <DEDUP_REMOVED lines=40> */
.L_x_3114:
[----:B------:R-:W-:Y:S05]  /*56f0*/  @!P4 BRA `(.L_x_3115) ;  /* 0x00000000002cc947 */ /* 0x000fea0003800000 */
[----:B0123--:R-:W-:Y:S01]  /*5700*/  FFMA.FTZ R169, R193, R174, R175 ;  /* 0x000000aec1a97223 */ /* 0x00ffe200000100af */
        /* <DEDUP_REMOVED lines=10> */
.L_x_3115:
        /* <DEDUP_REMOVED lines=12> */
.L_x_3116:
        /* <DEDUP_REMOVED lines=12> */
.L_x_3117:
[----:B------:R-:W-:Y:S05]  /*5930*/  @!P4 BRA `(.L_x_3113) ;  /* 0x00000000002cc947 */ /* 0x000fea0003800000 */
[----:B------:R-:W-:Y:S01]  /*5940*/  FFMA.FTZ R4, R196, R174, R175 ;  /* 0x000000aec4047223 */ /* 0x000fe200000100af */
[----:B------:R-:W-:Y:S02]  /*5950*/  ISETP.GT.AND P0, PT, R236, RZ, PT ;  /* 0x000000ffec00720c */ /* 0x000fe40003f04270 */
[----:B0123--:R-:W-:Y:S01]  /*5960*/  SHF.L.U32 R170, R242, 0x10, RZ ;  /* 0x00000010f2aa7819 */ /* 0x00ffe200000006ff */
        /* <DEDUP_REMOVED lines=8> */
.L_x_3113:
        /* <DEDUP_REMOVED lines=9> */
.L_x_3118:
        /* <DEDUP_REMOVED lines=9> */
.L_x_3119:
[----:B------:R-:W-:Y:S02]  /*5b10*/  IADD3 R246, PT, PT, R246, 0x100, RZ ;  /* 0x00000100f6f67810 */ /* 0x000fe40007ffe0ff */
[----:B------:R-:W-:-:S07]  /*5b20*/  IADD3 R173, PT, PT, R173, 0x100, RZ ;  /* 0x00000100adad7810 */ /* 0x000fce0007ffe0ff */
.L_x_3109:
[----:B------:R-:W-:Y:S05]  /*5b30*/  BSYNC.RECONVERGENT B0 ;  /* 0x0000000000007941 */ /* 0x000fea0003800200 */
.L_x_3108:
[----:B------:R-:W-:Y:S01]  /*5b40*/  ISETP.GE.U32.AND P2, PT, R0, 0x400, PT ;  /* 0x000004000000780c */ /* 0x000fe20003f46070 */
[----:B------:R-:W-:-:S12]  /*5b50*/  BSSY.RECONVERGENT B0, `(.L_x_3120) ;  /* 0x00000f0000007945 */ /* 0x000fd80003800200 */
[----:B------:R-:W-:Y:S05]  /*5b60*/  @!P2 BRA `(.L_x_3121) ;  /* 0x0000000c00b8a947 */ /* 0x000fea0003800000 */
[----:B------:R-:W-:-:S04]  /*5b70*/  UISETP.NE.U32.AND UP0, UPT, UR14, URZ, UPT ;  /* 0x000000ff0e00728c */ /* 0x000fc8000bf05070 */
[----:B------:R-:W-:Y:S01]  /*5b80*/  UISETP.NE.AND.EX UP0, UPT, UR15, URZ, UPT, UP0 ;  /* 0x000000ff0f00728c */ /* 0x000fe2000bf05300 */
[----:B------:R-:W-:Y:S10]  /*5b90*/  @!P4 BRA `(.L_x_3122) ;  /* 0x00000000001cc947 */ /* 0x000ff40003800000 */
[----:B01234-:R-:W0:Y:S02]  /*5ba0*/  LDC.64 R168, c[0x0][0x390] ;  /* 0x0000e400ffa87b82 */ /* 0x01fe240000000a00 */
[----:B0-----:R-:W-:-:S06]  /*5bb0*/  IMAD.WIDE.U32 R168, R173, 0x8, R168 ;  /* 0x00000008ada87825 */ /* 0x001fcc00078e00a8 */
[----:B------:R-:W2:Y:S02]  /*5bc0*/  LDG.E.64 R168, desc[UR10][R168.64] ;  /* 0x0000000aa8a87981 */ /* 0x000ea4000c1e1b00 */
[C-C-:B--2---:R-:W-:Y:S02]  /*5bd0*/  SHF.R.U64 R244, R168.reuse, 0x10, R169.reuse ;  /* 0x00000010a8f47819 */ /* 0x144fe400000012a9 */
[----:B------:R-:W-:Y:S02]  /*5be0*/  SHF.R.U32.HI R242, RZ, 0x10, R169 ;  /* 0x00000010fff27819 */ /* 0x000fe400000116a9 */
[----:B------:R-:W-:Y:S02]  /*5bf0*/  PRMT R241, R168, 0x7610, R241 ;  /* 0x00007610a8f17816 */ /* 0x000fe400000000f1 */
[----:B------:R-:W-:-:S07]  /*5c00*/  PRMT R243, R169, 0x7610, R243 ;  /* 0x00007610a9f37816 */ /* 0x000fce00000000f3 */
.L_x_3122:
[----:B------:R-:W-:Y:S05]  /*5c10*/  BRA.U !UP0, `(.L_x_3123) ;  /* 0x0000000508a07547 */ /* 0x000fea000b800000 */
[----:B------:R-:W-:-:S04]  /*5c20*/  UISETP.NE.U32.AND UP0, UPT, UR6, URZ, UPT ;  /* 0x000000ff0600728c */ /* 0x000fc8000bf05070 */
[----:B------:R-:W-:-:S09]  /*5c30*/  UISETP.NE.AND.EX UP0, UPT, UR7, URZ, UPT, UP0 ;  /* 0x000000ff0700728c */ /* 0x000fd2000bf05300 */
[----:B------:R-:W-:Y:S05]  /*5c40*/  BRA.U !UP0, `(.L_x_3124) ;  /* 0x0000000108d47547 */ /* 0x000fea000b800000 */
[----:B------:R-:W-:Y:S01]  /*5c50*/  ISETP.GT.AND P0, PT, R236, RZ, PT ;  /* 0x000000ffec00720c */ /* 0x000fe20003f04270 */
[----:B01234-:R-:W0:Y:S01]  /*5c60*/  @P4 LDC R170, c[0x0][0x40c] ;  /* 0x00010300ffaa4b82 */ /* 0x01fe220000000800 */
        /* <DEDUP_REMOVED lines=51> */
.L_x_3124:
[----:B------:R-:W-:Y:S01]  /*5fa0*/  ISETP.GT.AND P0, PT, R236, RZ, PT ;  /* 0x000000ffec00720c */ /* 0x000fe20003f04270 */
[----:B------:R-:W5:Y:S01]  /*5fb0*/  @P4 LDC R180, c[0x0][0x40c] ;  /* 0x00010300ffb44b82 */ /* 0x000f620000000800 */
[----:B01234-:R-:W-:-:S04]  /*5fc0*/  SHF.R.U64 R171, R204, 0x10, R205 ;  /* 0x00000010ccab7819 */ /* 0x01ffc800000012cd */
        /* <DEDUP_REMOVED lines=14> */
[----:B-----5:R-:W-:Y:S01]  /*60b0*/  @P4 FMUL.FTZ R168, R171, R180 ;  /* 0x000000b4aba84220 */ /* 0x020fe20000410000 */
        /* <DEDUP_REMOVED lines=30> */
.L_x_3123:
[----:B------:R-:W-:-:S04]  /*62a0*/  UISETP.NE.U32.AND UP0, UPT, UR6, URZ, UPT ;  /* 0x000000ff0600728c */ /* 0x000fc8000bf05070 */
[----:B------:R-:W-:-:S09]  /*62b0*/  UISETP.NE.AND.EX UP0, UPT, UR7, URZ, UPT, UP0 ;  /* 0x000000ff0700728c */ /* 0x000fd2000bf05300 */
[----:B------:R-:W-:Y:S05]  /*62c0*/  BRA.U !UP0, `(.L_x_3126) ;  /* 0x0000000108d07547 */ /* 0x000fea000b800000 */
[----:B------:R-:W5:Y:S01]  /*62d0*/  @P4 LDC R5, c[0x0][0x40c] ;  /* 0x00010300ff054b82 */ /* 0x000f620000000800 */
[-CC-:B------:R-:W-:Y:S01]  /*62e0*/  FFMA.FTZ R3, R215, R174.reuse, R175.reuse ;  /* 0x000000aed7037223 */ /* 0x180fe200000100af */
[----:B------:R-:W-:Y:S01]  /*62f0*/  ISETP.GT.AND P0, PT, R236, RZ, PT ;  /* 0x000000ffec00720c */ /* 0x000fe20003f04270 */
[----:B------:R-:W-:Y:S01]  /*6300*/  FFMA.FTZ R8, R212, R174, R175 ;  /* 0x000000aed4087223 */ /* 0x000fe200000100af */
[----:B01234-:R-:W-:Y:S01]  /*6310*/  @P4 SHF.L.U32 R169, R241, 0x10, RZ ;  /* 0x00000010f1a94819 */ /* 0x01ffe200000006ff */
[----:B------:R-:W-:Y:S01]  /*6320*/  FADD.FTZ R3, R214, -R3 ;  /* 0x80000003d6037221 */ /* 0x000fe20000010000 */
[----:B------:R-:W-:Y:S02]  /*6330*/  @P4 SHF.L.U32 R170, R244, 0x10, RZ ;  /* 0x00000010f4aa4819 */ /* 0x000fe400000006ff */
[----:B------:R-:W0:Y:S01]  /*6340*/  @P4 LDC R171, c[0x0][0x40c] ;  /* 0x00010300ffab4b82 */ /* 0x000e220000000800 */
[----:B------:R-:W-:-:S05]  /*6350*/  FMUL.FTZ R2, R238, R3 ;  /* 0x00000003ee027220 */ /* 0x000fca0000410000 */
[----:B------:R-:W-:Y:S02]  /*6360*/  FSEL R2, R2, RZ, P0 ;  /* 0x000000ff02027208 */ /* 0x000fe40000000000 */
[----:B------:R-:W1:Y:S03]  /*6370*/  @P4 LDC R178, c[0x0][0x40c] ;  /* 0x00010300ffb24b82 */ /* 0x000e660000000800 */
[----:B-----5:R-:W-:Y:S01]  /*6380*/  @P4 FMUL.FTZ R3, R2, R5 ;  /* 0x0000000502034220 */ /* 0x020fe20000410000 */
        /* <DEDUP_REMOVED lines=40> */
.L_x_3126:
[----:B------:R-:W-:Y:S05]  /*6610*/  @!P4 BRA `(.L_x_3127) ;  /* 0x00000000002cc947 */ /* 0x000fea0003800000 */
[----:B01234-:R-:W-:Y:S01]  /*6620*/  FFMA.FTZ R169, R215, R174, R175 ;  /* 0x000000aed7a97223 */ /* 0x01ffe200000100af */
        /* <DEDUP_REMOVED lines=10> */
.L_x_3127:
        /* <DEDUP_REMOVED lines=12> */
.L_x_3128:
        /* <DEDUP_REMOVED lines=12> */
.L_x_3129:
[----:B------:R-:W-:Y:S05]  /*6850*/  @!P4 BRA `(.L_x_3125) ;  /* 0x00000000002cc947 */ /* 0x000fea0003800000 */
[----:B------:R-:W-:Y:S01]  /*6860*/  FFMA.FTZ R4, R218, R174, R175 ;  /* 0x000000aeda047223 */ /* 0x000fe200000100af */
[----:B------:R-:W-:Y:S02]  /*6870*/  ISETP.GT.AND P0, PT, R236, RZ, PT ;  /* 0x000000ffec00720c */ /* 0x000fe40003f04270 */
[----:B01234-:R-:W-:Y:S01]  /*6880*/  SHF.L.U32 R170, R242, 0x10, RZ ;  /* 0x00000010f2aa7819 */ /* 0x01ffe200000006ff */
        /* <DEDUP_REMOVED lines=8> */
.L_x_3125:
        /* <DEDUP_REMOVED lines=9> */
.L_x_3130:
        /* <DEDUP_REMOVED lines=9> */
.L_x_3131:
[----:B------:R-:W-:Y:S02]  /*6a30*/  IADD3 R246, PT, PT, R246, 0x100, RZ ;  /* 0x00000100f6f67810 */ /* 0x000fe40007ffe0ff */
[----:B------:R-:W-:-:S07]  /*6a40*/  IADD3 R173, PT, PT, R173, 0x100, RZ ;  /* 0x00000100adad7810 */ /* 0x000fce0007ffe0ff */
.L_x_3121:
[----:B------:R-:W-:Y:S05]  /*6a50*/  BSYNC.RECONVERGENT B0 ;  /* 0x0000000000007941 */ /* 0x000fea0003800200 */
.L_x_3120:
        /* <DEDUP_REMOVED lines=13> */
.L_x_3134:
        /* <DEDUP_REMOVED lines=57> */
.L_x_3136:
        /* <DEDUP_REMOVED lines=48> */
.L_x_3135:
        /* <DEDUP_REMOVED lines=55> */
.L_x_3138:
        /* <DEDUP_REMOVED lines=12> */
.L_x_3139:
        /* <DEDUP_REMOVED lines=12> */
.L_x_3140:
        /* <DEDUP_REMOVED lines=12> */
.L_x_3141:
        /* <DEDUP_REMOVED lines=12> */
.L_x_3137:
        /* <DEDUP_REMOVED lines=9> */
.L_x_3142:
        /* <DEDUP_REMOVED lines=9> */
.L_x_3143:
[----:B------:R-:W-:Y:S02]  /*7950*/  IADD3 R246, PT, PT, R246, 0x100, RZ ;  /* 0x00000100f6f67810 */ /* 0x000fe40007ffe0ff */
[----:B------:R-:W-:-:S07]  /*7960*/  IADD3 R173, PT, PT, R173, 0x100, RZ ;  /* 0x00000100adad7810 */ /* 0x000fce0007ffe0ff */
.L_x_3133:
[----:B------:R-:W-:Y:S05]  /*7970*/  BSYNC.RECONVERGENT B0 ;  /* 0x0000000000007941 */ /* 0x000fea0003800200 */
.L_x_3132:
        /* <DEDUP_REMOVED lines=13> */
.L_x_3146:
[----:B------:R-:W-:Y:S05]  /*7a50*/  BRA.U !UP0, `(.L_x_3147) ;  /* 0x0000000508a07547 */ /* 0x000fea000b800000 */
[----:B------:R-:W-:-:S04]  /*7a60*/  UISETP.NE.U32.AND UP0, UPT, UR6, URZ, UPT ;  /* 0x000000ff0600728c */ /* 0x000fc8000bf05070 */
[----:B------:R-:W-:-:S09]  /*7a70*/  UISETP.NE.AND.EX UP0, UPT, UR7, URZ, UPT, UP0 ;  /* 0x000000ff0700728c */ /* 0x000fd2000bf05300 */
[----:B------:R-:W-:Y:S05]  /*7a80*/  BRA.U !UP0, `(.L_x_3148) ;  /* 0x0000000108d47547 */ /* 0x000fea000b800000 */
[----:B------:R-:W-:Y:S02]  /*7a90*/  ISETP.GT.AND P5, PT, R236, RZ, PT ;  /* 0x000000ffec00720c */ /* 0x000fe40003fa4270 */
[C---:B------:R-:W-:Y:S02]  /*7aa0*/  SHF.L.U32 R3, R208.reuse, 0x10, RZ ;  /* 0x00000010d0037819 */ /* 0x040fe400000006ff */
[--C-:B01234-:R-:W-:Y:S02]  /*7ab0*/  SHF.R.U32.HI R169, RZ, 0x10, R209.reuse ;  /* 0x00000010ffa97819 */ /* 0x11ffe400000116d1 */
[----:B------:R-:W-:Y:S02]  /*7ac0*/  SHF.R.U64 R168, R208, 0x10, R209 ;  /* 0x00000010d0a87819 */ /* 0x000fe400000012d1 */
[----:B------:R-:W-:Y:S02]  /*7ad0*/  SHF.L.U32 R169, R169, 0x10, RZ ;  /* 0x00000010a9a97819 */ /* 0x000fe400000006ff */
[----:B------:R-:W-:-:S02]  /*7ae0*/  SHF.L.U32 R171, R209, 0x10, RZ ;  /* 0x00000010d1ab7819 */ /* 0x000fc400000006ff */
[----:B------:R-:W-:Y:S01]  /*7af0*/  @P4 SHF.L.U32 R179, R241, 0x10, RZ ;  /* 0x00000010f1b34819 */ /* 0x000fe200000006ff */
[-CC-:B------:R-:W-:Y:S01]  /*7b00*/  @P5 FFMA.FTZ R5, R15, R174.reuse, R175.reuse ;  /* 0x000000ae0f055223 */ /* 0x180fe200000100af */
[-CC-:B------:R-:W-:Y:S01]  /*7b10*/  @P5 FFMA.FTZ R8, R18, R174.reuse, R175.reuse ;  /* 0x000000ae12085223 */ /* 0x180fe200000100af */
[----:B------:R-:W-:Y:S02]  /*7b20*/  @P5 FFMA.FTZ R177, R17, R174, R175 ;  /* 0x000000ae11b15223 */ /* 0x000fe400000100af */
[----:B------:R-:W-:Y:S01]  /*7b30*/  @P5 FADD.FTZ R2, R20, -R5 ;  /* 0x8000000514025221 */ /* 0x000fe20000010000 */
[----:B------:R-:W-:Y:S01]  /*7b40*/  SHF.L.U32 R5, R168, 0x10, RZ ;  /* 0x00000010a8057819 */ /* 0x000fe200000006ff */
[----:B------:R-:W-:Y:S01]  /*7b50*/  @P5 FADD.FTZ R8, R19, -R8 ;  /* 0x8000000813085221 */ /* 0x000fe20000010000 */
[----:B------:R-:W0:Y:S01]  /*7b60*/  @P4 LDC R168, c[0x0][0x40c] ;  /* 0x00010300ffa84b82 */ /* 0x000e220000000800 */
[----:B------:R-:W-:Y:S01]  /*7b70*/  @P5 FFMA.FTZ R3, R238, R2, R3 ;  /* 0x00000002ee035223 */ /* 0x000fe20000010003 */
[----:B------:R-:W-:Y:S01]  /*7b80*/  @P5 FFMA.FTZ R2, R24, R174, R175 ;  /* 0x000000ae18025223 */ /* 0x000fe200000100af */
[----:B------:R-:W-:Y:S01]  /*7b90*/  @P5 FFMA.FTZ R5, R238, R8, R5 ;  /* 0x00000008ee055223 */ /* 0x000fe20000010005 */
[----:B------:R-:W-:-:S02]  /*7ba0*/  @P5 FADD.FTZ R177, R22, -R177 ;  /* 0x800000b116b15221 */ /* 0x000fc40000010000 */
[----:B------:R-:W-:Y:S02]  /*7bb0*/  @P5 FADD.FTZ R2, R21, -R2 ;  /* 0x8000000215025221 */ /* 0x000fe40000010000 */
[----:B------:R-:W1:Y:S01]  /*7bc0*/  @P4 LDC R8, c[0x0][0x40c] ;  /* 0x00010300ff084b82 */ /* 0x000e620000000800 */
[C---:B------:R-:W-:Y:S01]  /*7bd0*/  @P5 FFMA.FTZ R171, R238.reuse, R177, R171 ;  /* 0x000000b1eeab5223 */ /* 0x040fe200000100ab */
[----:B------:R-:W-:-:S06]  /*7be0*/  @P5 FFMA.FTZ R169, R238, R2, R169 ;  /* 0x00000002eea95223 */ /* 0x000fcc00000100a9 */
[----:B------:R-:W2:Y:S02]  /*7bf0*/  @P4 LDC R2, c[0x0][0x40c] ;  /* 0x00010300ff024b82 */ /* 0x000ea40000000800 */
[----:B--2---:R-:W-:Y:S01]  /*7c00*/  @P4 FMUL.FTZ R177, R3, R2 ;  /* 0x0000000203b14220 */ /* 0x004fe20000410000 */
[----:B-1----:R-:W-:Y:S01]  /*7c10*/  @P4 FMUL.FTZ R2, R5, R8 ;  /* 0x0000000805024220 */ /* 0x002fe20000410000 */
[----:B------:R-:W-:Y:S02]  /*7c20*/  @P4 SHF.L.U32 R8, R244, 0x10, RZ ;  /* 0x00000010f4084819 */ /* 0x000fe400000006ff */
[-C--:B------:R-:W-:Y:S01]  /*7c30*/  @P4 FFMA.FTZ R32, R179, R177.reuse, R32 ;  /* 0x000000b1b3204223 */ /* 0x080fe20000010020 */
[----:B0-----:R-:W-:Y:S01]  /*7c40*/  @P4 FMUL.FTZ R179, R171, R168 ;  /* 0x000000a8abb34220 */ /* 0x001fe20000410000 */
[----:B------:R-:W-:Y:S01]  /*7c50*/  @P4 FMUL.FTZ R177, R120, R177 ;  /* 0x000000b178b14220 */ /* 0x000fe20000410000 */
[-C--:B------:R-:W-:Y:S01]  /*7c60*/  @P4 FFMA.FTZ R33, R8, R2.reuse, R33 ;  /* 0x0000000208214223 */ /* 0x080fe20000010021 */
[----:B------:R-:W-:Y:S01]  /*7c70*/  @P4 FMUL.FTZ R2, R121, R2 ;  /* 0x0000000279024220 */ /* 0x000fe20000410000 */
[----:B------:R-:W-:-:S02]  /*7c80*/  F2FP.BF16.F32.PACK_AB R171, RZ, R171 ;  /* 0x000000abffab723e */ /* 0x000fc400000010ff */
[----:B------:R-:W-:Y:S02]  /*7c90*/  @P4 F2FP.BF16.F32.PACK_AB R177, RZ, R177 ;  /* 0x000000b1ffb1423e */ /* 0x000fe400000010ff */
        /* <DEDUP_REMOVED lines=8> */
[----:B------:R-:W-:Y:S02]  /*7d20*/  @P4 SHF.L.U32 R3, R243, 0x10, RZ ;  /* 0x00000010f3034819 */ /* 0x000fe400000006ff */
[----:B------:R-:W-:-:S03]  /*7d30*/  F2FP.BF16.F32.PACK_AB R8, RZ, R169 ;  /* 0x000000a9ff08723e */ /* 0x000fc600000010ff */
        /* <DEDUP_REMOVED lines=10> */
.L_x_3148:
        /* <DEDUP_REMOVED lines=48> */
.L_x_3147:
[----:B------:R-:W-:-:S04]  /*80e0*/  UISETP.NE.U32.AND UP0, UPT, UR6, URZ, UPT ;  /* 0x000000ff0600728c */ /* 0x000fc8000bf05070 */
[----:B------:R-:W-:-:S09]  /*80f0*/  UISETP.NE.AND.EX UP0, UPT, UR7, URZ, UPT, UP0 ;  /* 0x000000ff0700728c */ /* 0x000fd2000bf05300 */
[----:B------:R-:W-:Y:S05]  /*8100*/  BRA.U !UP0, `(.L_x_3150) ;  /* 0x0000000108cc7547 */ /* 0x000fea000b800000 */
[-CC-:B------:R-:W-:Y:S01]  /*8110*/  FFMA.FTZ R3, R15, R174.reuse, R175.reuse ;  /* 0x000000ae0f037223 */ /* 0x180fe200000100af */
[-CC-:B------:R-:W-:Y:S01]  /*8120*/  FFMA.FTZ R2, R18, R174.reuse, R175.reuse ;  /* 0x000000ae12027223 */ /* 0x180fe200000100af */
[-CC-:B01234-:R-:W-:Y:S01]  /*8130*/  FFMA.FTZ R169, R17, R174.reuse, R175.reuse ;  /* 0x000000ae11a97223 */ /* 0x19ffe200000100af */
        /* <DEDUP_REMOVED lines=8> */
[----:B------:R-:W-:Y:S01]  /*81c0*/  FMUL.FTZ R5, R238, R169 ;  /* 0x000000a9ee057220 */ /* 0x000fe20000410000 */
[----:B------:R-:W-:-:S02]  /*81d0*/  @P4 SHF.L.U32 R178, R244, 0x10, RZ ;  /* 0x00000010f4b24819 */ /* 0x000fc400000006ff */
[----:B------:R-:W-:Y:S01]  /*81e0*/  FSEL R8, R2, RZ, P5 ;  /* 0x000000ff02087208 */ /* 0x000fe20002800000 */
[----:B------:R-:W-:Y:S01]  /*81f0*/  FMUL.FTZ R168, R238, R171 ;  /* 0x000000abeea87220 */ /* 0x000fe20000410000 */
[----:B------:R-:W-:Y:S01]  /*8200*/  FSEL R169, R3, RZ, P5 ;  /* 0x000000ff03a97208 */ /* 0x000fe20002800000 */
[----:B------:R-:W0:Y:S01]  /*8210*/  @P4 LDC R2, c[0x0][0x40c] ;  /* 0x00010300ff024b82 */ /* 0x000e220000000800 */
[----:B------:R-:W-:Y:S02]  /*8220*/  FSEL R170, R5, RZ, P5 ;  /* 0x000000ff05aa7208 */ /* 0x000fe40002800000 */
[----:B------:R-:W-:Y:S02]  /*8230*/  @P4 SHF.L.U32 R5, R241, 0x10, RZ ;  /* 0x00000010f1054819 */ /* 0x000fe400000006ff */
[----:B------:R-:W-:-:S03]  /*8240*/  FSEL R168, R168, RZ, P5 ;  /* 0x000000ffa8a87208 */ /* 0x000fc60002800000 */
[----:B------:R-:W1:Y:S08]  /*8250*/  @P4 LDC R3, c[0x0][0x40c] ;  /* 0x00010300ff034b82 */ /* 0x000e700000000800 */
[----:B------:R-:W2:Y:S01]  /*8260*/  @P4 LDC R171, c[0x0][0x40c] ;  /* 0x00010300ffab4b82 */ /* 0x000ea20000000800 */
[----:B0-----:R-:W-:Y:S01]  /*8270*/  @P4 FMUL.FTZ R2, R169, R2 ;  /* 0x00000002a9024220 */ /* 0x001fe20000410000 */
[----:B------:R-:W-:-:S03]  /*8280*/  F2FP.BF16.F32.PACK_AB R169, RZ, R169 ;  /* 0x000000a9ffa9723e */ /* 0x000fc600000010ff */
[-C--:B------:R-:W-:Y:S01]  /*8290*/  @P4 FFMA.FTZ R33, R178, R2.reuse, R33 ;  /* 0x00000002b2214223 */ /* 0x080fe20000010021 */
[----:B------:R-:W-:Y:S01]  /*82a0*/  @P4 FMUL.FTZ R2, R121, R2 ;  /* 0x0000000279024220 */ /* 0x000fe20000410000 */
[----:B-1----:R-:W-:-:S04]  /*82b0*/  @P4 FMUL.FTZ R3, R8, R3 ;  /* 0x0000000308034220 */ /* 0x002fc80000410000 */
[-C--:B------:R-:W-:Y:S01]  /*82c0*/  @P4 FFMA.FTZ R32, R5, R3.reuse, R32 ;  /* 0x0000000305204223 */ /* 0x080fe20000010020 */
[----:B------:R-:W-:Y:S01]  /*82d0*/  @P4 FMUL.FTZ R3, R120, R3 ;  /* 0x0000000378034220 */ /* 0x000fe20000410000 */
[----:B--2---:R-:W-:Y:S01]  /*82e0*/  @P4 FMUL.FTZ R5, R170, R171 ;  /* 0x000000abaa054220 */ /* 0x004fe20000410000 */
[----:B------:R-:W-:-:S03]  /*82f0*/  @P4 F2FP.BF16.F32.PACK_AB R171, RZ, R2 ;  /* 0x00000002ffab423e */ /* 0x000fc600000010ff */
[----:B------:R-:W-:Y:S01]  /*8300*/  @P4 F2FP.BF16.F32.PACK_AB R3, RZ, R3 ;  /* 0x00000003ff03423e */ /* 0x000fe200000010ff */
[----:B------:R-:W-:Y:S01]  /*8310*/  @P4 FMUL.FTZ R2, R122, R5 ;  /* 0x000000057a024220 */ /* 0x000fe20000410000 */
[----:B------:R-:W-:Y:S02]  /*8320*/  F2FP.BF16.F32.PACK_AB R170, RZ, R170 ;  /* 0x000000aaffaa723e */ /* 0x000fe400000010ff */
[----:B------:R-:W-:Y:S02]  /*8330*/  @P4 PRMT R187, R3, 0x7610, R187 ;  /* 0x0000761003bb4816 */ /* 0x000fe400000000bb */
[----:B------:R-:W-:Y:S02]  /*8340*/  @P4 F2FP.BF16.F32.PACK_AB R2, RZ, R2 ;  /* 0x00000002ff02423e */ /* 0x000fe400000010ff */
[----:B------:R-:W-:Y:S02]  /*8350*/  @P4 SHF.L.U32 R3, R243, 0x10, RZ ;  /* 0x00000010f3034819 */ /* 0x000fe400000006ff */
[----:B------:R-:W-:-:S02]  /*8360*/  @P4 PRMT R191, R2, 0x7610, R191 ;  /* 0x0000761002bf4816 */ /* 0x000fc400000000bf */
[----:B------:R-:W-:Y:S01]  /*8370*/  F2FP.BF16.F32.PACK_AB R2, RZ, R8 ;  /* 0x00000008ff02723e */ /* 0x000fe200000010ff */
[----:B------:R-:W-:Y:S01]  /*8380*/  @P4 FFMA.FTZ R34, R3, R5, R34 ;  /* 0x0000000503224223 */ /* 0x000fe20000010022 */
[----:B------:R-:W-:Y:S02]  /*8390*/  @P4 PRMT R189, R171, 0x7610, R189 ;  /* 0x00007610abbd4816 */ /* 0x000fe400000000bd */
        /* <DEDUP_REMOVED lines=8> */
[----:B------:R-:W-:Y:S01]  /*8420*/  F2FP.BF16.F32.PACK_AB R4, RZ, R4 ;  /* 0x00000004ff04723e */ /* 0x000fe200000010ff */
[----:B------:R-:W-:Y:S06]  /*8430*/  BRA `(.L_x_3149) ;  /* 0x0000000000c07947 */ /* 0x000fec0003800000 */
.L_x_3150:
        /* <DEDUP_REMOVED lines=12> */
.L_x_3151:
        /* <DEDUP_REMOVED lines=12> */
.L_x_3152:
        /* <DEDUP_REMOVED lines=12> */
.L_x_3153:
        /* <DEDUP_REMOVED lines=12> */
.L_x_3149:
        /* <DEDUP_REMOVED lines=9> */
.L_x_3154:
        /* <DEDUP_REMOVED lines=9> */
.L_x_3155:
[----:B------:R-:W-:Y:S02]  /*8860*/  IADD3 R246, PT, PT, R246, 0x100, RZ ;  /* 0x00000100f6f67810 */ /* 0x000fe40007ffe0ff */
[----:B------:R-:W-:-:S07]  /*8870*/  IADD3 R173, PT, PT, R173, 0x100, RZ ;  /* 0x00000100adad7810 */ /* 0x000fce0007ffe0ff */
.L_x_3145:
[----:B------:R-:W-:Y:S05]  /*8880*/  BSYNC.RECONVERGENT B0 ;  /* 0x0000000000007941 */ /* 0x000fea0003800200 */
.L_x_3144:
[----:B------:R-:W-:Y:S01]  /*8890*/  ISETP.GE.U32.AND P5, PT, R0, 0x700, PT ;  /* 0x000007000000780c */ /* 0x000fe20003fa6070 */
[----:B------:R-:W-:Y:S03]  /*88a0*/  BSSY.RECONVERGENT B0, `(.L_x_3156) ;  /* 0x00000ee000007945 */ /* 0x000fe60003800200 */
[----:B------:R-:W-:-:S09]  /*88b0*/  P2R R177, PR, RZ, 0x20 ;  /* 0x00000020ffb17803 */ /* 0x000fd20000000000 */
        /* <DEDUP_REMOVED lines=11> */
.L_x_3158:
[----:B------:R-:W-:Y:S05]  /*8970*/  BRA.U !UP0, `(.L_x_3159) ;  /* 0x00000005089c7547 */ /* 0x000fea000b800000 */
[----:B------:R-:W-:-:S04]  /*8980*/  UISETP.NE.U32.AND UP0, UPT, UR6, URZ, UPT ;  /* 0x000000ff0600728c */ /* 0x000fc8000bf05070 */
[----:B------:R-:W-:-:S09]  /*8990*/  UISETP.NE.AND.EX UP0, UPT, UR7, URZ, UPT, UP0 ;  /* 0x000000ff0700728c */ /* 0x000fd2000bf05300 */
[----:B------:R-:W-:Y:S05]  /*89a0*/  BRA.U !UP0, `(.L_x_3160) ;  /* 0x0000000108d07547 */ /* 0x000fea000b800000 */
[----:B------:R-:W-:Y:S01]  /*89b0*/  ISETP.GT.AND P5, PT, R236, RZ, PT ;  /* 0x000000ffec00720c */ /* 0x000fe20003fa4270 */
[----:B01234-:R-:W0:Y:S01]  /*89c0*/  @P4 LDC R168, c[0x0][0x40c] ;  /* 0x00010300ffa84b82 */ /* 0x01fe220000000800 */
[C-C-:B------:R-:W-:Y:S02]  /*89d0*/  SHF.R.U64 R5, R210.reuse, 0x10, R211.reuse ;  /* 0x00000010d2057819 */ /* 0x140fe400000012d3 */
[----:B------:R-:W-:Y:S02]  /*89e0*/  SHF.L.U32 R3, R211, 0x10, RZ ;  /* 0x00000010d3037819 */ /* 0x000fe400000006ff */
[----:B------:R-:W-:Y:S02]  /*89f0*/  SHF.L.U32 R5, R5, 0x10, RZ ;  /* 0x0000001005057819 */ /* 0x000fe400000006ff */
[----:B------:R-:W-:Y:S02]  /*8a00*/  SHF.L.U32 R171, R210, 0x10, RZ ;  /* 0x00000010d2ab7819 */ /* 0x000fe400000006ff */
[----:B------:R-:W-:-:S03]  /*8a10*/  SHF.R.U32.HI R169, RZ, 0x10, R211 ;  /* 0x00000010ffa97819 */ /* 0x000fc600000116d3 */
[-CC-:B------:R-:W-:Y:S01]  /*8a20*/  @P5 FFMA.FTZ R2, R26, R174.reuse, R175.reuse ;  /* 0x000000ae1a025223 */ /* 0x180fe200000100af */
[-CC-:B------:R-:W-:Y:S01]  /*8a30*/  @P5 FFMA.FTZ R181, R27, R174.reuse, R175.reuse ;  /* 0x000000ae1bb55223 */ /* 0x180fe200000100af */
[-CC-:B------:R-:W-:Y:S01]  /*8a40*/  @P5 FFMA.FTZ R179, R23, R174.reuse, R175.reuse ;  /* 0x000000ae17b35223 */ /* 0x180fe200000100af */
[----:B------:R-:W-:Y:S01]  /*8a50*/  @P5 FFMA.FTZ R174, R188, R174, R175 ;  /* 0x000000aebcae5223 */ /* 0x000fe200000100af */
[----:B------:R-:W-:Y:S01]  /*8a60*/  @P5 FADD.FTZ R2, R25, -R2 ;  /* 0x8000000219025221 */ /* 0x000fe20000010000 */
[----:B------:R-:W-:Y:S01]  /*8a70*/  @P5 FADD.FTZ R8, R186, -R181 ;  /* 0x800000b5ba085221 */ /* 0x000fe20000010000 */
[----:B------:R-:W-:Y:S01]  /*8a80*/  @P5 FADD.FTZ R179, R184, -R179 ;  /* 0x800000b3b8b35221 */ /* 0x000fe20000010000 */
[----:B------:R-:W-:Y:S01]  /*8a90*/  SHF.L.U32 R169, R169, 0x10, RZ ;  /* 0x00000010a9a97819 */ /* 0x000fe200000006ff */
[C---:B------:R-:W-:Y:S01]  /*8aa0*/  @P5 FFMA.FTZ R5, R238.reuse, R2, R5 ;  /* 0x00000002ee055223 */ /* 0x040fe20000010005 */
[C---:B------:R-:W-:Y:S01]  /*8ab0*/  @P5 FFMA.FTZ R3, R238.reuse, R8, R3 ;  /* 0x00000008ee035223 */ /* 0x040fe20000010003 */
[----:B------:R-:W1:Y:S01]  /*8ac0*/  @P4 LDC R2, c[0x0][0x40c] ;  /* 0x00010300ff024b82 */ /* 0x000e620000000800 */
[----:B------:R-:W-:Y:S01]  /*8ad0*/  @P5 FFMA.FTZ R171, R238, R179, R171 ;  /* 0x000000b3eeab5223 */ /* 0x000fe200000100ab */
[----:B0-----:R-:W-:Y:S01]  /*8ae0*/  @P4 FMUL.FTZ R168, R5, R168 ;  /* 0x000000a805a84220 */ /* 0x001fe20000410000 */
[----:B------:R-:W-:Y:S01]  /*8af0*/  @P5 FADD.FTZ R174, R185, -R174 ;  /* 0x800000aeb9ae5221 */ /* 0x000fe20000010000 */
[----:B------:R-:W-:-:S03]  /*8b00*/  F2FP.BF16.F32.PACK_AB R5, RZ, R5 ;  /* 0x00000005ff05723e */ /* 0x000fc600000010ff */
[----:B------:R-:W-:Y:S01]  /*8b10*/  @P5 FFMA.FTZ R169, R238, R174, R169 ;  /* 0x000000aeeea95223 */ /* 0x000fe200000100a9 */
[----:B------:R-:W0:Y:S01]  /*8b20*/  @P4 LDC R8, c[0x0][0x40c] ;  /* 0x00010300ff084b82 */ /* 0x000e220000000800 */
[----:B-1----:R-:W-:-:S04]  /*8b30*/  @P4 FMUL.FTZ R175, R171, R2 ;  /* 0x00000002abaf4220 */ /* 0x002fc80000410000 */
[----:B------:R-:W-:Y:S01]  /*8b40*/  @P4 FMUL.FTZ R2, R112, R175 ;  /* 0x000000af70024220 */ /* 0x000fe20000410000 */
[----:B0-----:R-:W-:-:S04]  /*8b50*/  @P4 FMUL.FTZ R179, R3, R8 ;  /* 0x0000000803b34220 */ /* 0x001fc80000410000 */
[----:B------:R-:W-:Y:S01]  /*8b60*/  @P4 F2FP.BF16.F32.PACK_AB R2, RZ, R2 ;  /* 0x00000002ff02423e */ /* 0x000fe200000010ff */
[----:B------:R-:W-:Y:S01]  /*8b70*/  @P4 FMUL.FTZ R8, R113, R168 ;  /* 0x000000a871084220 */ /* 0x000fe20000410000 */
[----:B------:R-:W-:Y:S01]  /*8b80*/  F2FP.BF16.F32.PACK_AB R3, RZ, R3 ;  /* 0x00000003ff03723e */ /* 0x000fe200000010ff */
[----:B------:R-:W-:Y:S01]  /*8b90*/  @P4 FMUL.FTZ R170, R114, R179 ;  /* 0x000000b372aa4220 */ /* 0x000fe20000410000 */
[----:B------:R-:W-:Y:S02]  /*8ba0*/  @P4 PRMT R187, R2, 0x7610, R187 ;  /* 0x0000761002bb4816 */ /* 0x000fe400000000bb */
[----:B------:R-:W-:Y:S02]  /*8bb0*/  F2FP.BF16.F32.PACK_AB R2, RZ, R171 ;  /* 0x000000abff02723e */ /* 0x000fe400000010ff */
[----:B------:R-:W-:Y:S02]  /*8bc0*/  @P4 SHF.L.U32 R171, R241, 0x10, RZ ;  /* 0x00000010f1ab4819 */ /* 0x000fe400000006ff */
[----:B------:R-:W-:-:S02]  /*8bd0*/  @P4 F2FP.BF16.F32.PACK_AB R170, RZ, R170 ;  /* 0x000000aaffaa423e */ /* 0x000fc400000010ff */
[----:B------:R-:W-:Y:S01]  /*8be0*/  @P4 F2FP.BF16.F32.PACK_AB R8, RZ, R8 ;  /* 0x00000008ff08423e */ /* 0x000fe200000010ff */
[----:B------:R-:W-:Y:S01]  /*8bf0*/  @P4 FFMA.FTZ R28, R171, R175, R28 ;  /* 0x000000afab1c4223 */ /* 0x000fe2000001001c */
[----:B------:R-:W-:Y:S02]  /*8c00*/  @P4 PRMT R191, R170, 0x7610, R191 ;  /* 0x00007610aabf4816 */ /* 0x000fe400000000bf */
[----:B------:R-:W-:Y:S02]  /*8c10*/  @P4 SHF.L.U32 R170, R244, 0x10, RZ ;  /* 0x00000010f4aa4819 */ /* 0x000fe400000006ff */
[----:B------:R-:W-:Y:S02]  /*8c20*/  @P4 SHF.L.U32 R171, R243, 0x10, RZ ;  /* 0x00000010f3ab4819 */ /* 0x000fe400000006ff */
[----:B------:R-:W-:Y:S01]  /*8c30*/  @P4 PRMT R189, R8, 0x7610, R189 ;  /* 0x0000761008bd4816 */ /* 0x000fe200000000bd */
[----:B------:R-:W-:Y:S01]  /*8c40*/  @P4 FFMA.FTZ R29, R170, R168, R29 ;  /* 0x000000a8aa1d4223 */ /* 0x000fe2000001001d */
[----:B------:R-:W-:Y:S01]  /*8c50*/  F2FP.BF16.F32.PACK_AB R8, RZ, R169 ;  /* 0x000000a9ff08723e */ /* 0x000fe200000010ff */
[----:B------:R-:W-:Y:S01]  /*8c60*/  @P4 FFMA.FTZ R30, R171, R179, R30 ;  /* 0x000000b3ab1e4223 */ /* 0x000fe2000001001e */
        /* <DEDUP_REMOVED lines=8> */
.L_x_3160:
[----:B------:R-:W-:Y:S01]  /*8cf0*/  ISETP.GT.AND P5, PT, R236, RZ, PT ;  /* 0x000000ffec00720c */ /* 0x000fe20003fa4270 */
[----:B01234-:R-:W0:Y:S01]  /*8d00*/  @P4 LDC R170, c[0x0][0x40c] ;  /* 0x00010300ffaa4b82 */ /* 0x01fe220000000800 */
[----:B------:R-:W-:Y:S02]  /*8d10*/  SHF.R.U64 R171, R210, 0x10, R211 ;  /* 0x00000010d2ab7819 */ /* 0x000fe400000012d3 */
[----:B------:R-:W-:Y:S02]  /*8d20*/  @P4 SHF.L.U32 R181, R241, 0x10, RZ ;  /* 0x00000010f1b54819 */ /* 0x000fe400000006ff */
[----:B------:R-:W-:-:S03]  /*8d30*/  SHF.L.U32 R171, R171, 0x10, RZ ;  /* 0x00000010abab7819 */ /* 0x000fc600000006ff */
[----:B------:R-:W1:Y:S04]  /*8d40*/  @P4 LDC R180, c[0x0][0x40c] ;  /* 0x00010300ffb44b82 */ /* 0x000e680000000800 */
[-CC-:B------:R-:W-:Y:S01]  /*8d50*/  @P5 FFMA.FTZ R169, R23, R174.reuse, R175.reuse ;  /* 0x000000ae17a95223 */ /* 0x180fe200000100af */
[-CC-:B------:R-:W-:Y:S01]  /*8d60*/  @P5 FFMA.FTZ R178, R26, R174.reuse, R175.reuse ;  /* 0x000000ae1ab25223 */ /* 0x180fe200000100af */
[----:B------:R-:W-:Y:S02]  /*8d70*/  @P5 FFMA.FTZ R179, R27, R174, R175 ;  /* 0x000000ae1bb35223 */ /* 0x000fe400000100af */
[----:B------:R-:W-:Y:S01]  /*8d80*/  @P5 FADD.FTZ R168, R184, -R169 ;  /* 0x800000a9b8a85221 */ /* 0x000fe20000010000 */
[----:B------:R-:W-:Y:S01]  /*8d90*/  SHF.L.U32 R169, R210, 0x10, RZ ;  /* 0x00000010d2a97819 */ /* 0x000fe200000006ff */
[----:B------:R-:W-:-:S04]  /*8da0*/  @P5 FADD.FTZ R178, R25, -R178 ;  /* 0x800000b219b25221 */ /* 0x000fc80000010000 */
[C---:B------:R-:W-:Y:S01]  /*8db0*/  @P5 FFMA.FTZ R169, R238.reuse, R168, R169 ;  /* 0x000000a8eea95223 */ /* 0x040fe200000100a9 */
[----:B------:R-:W-:Y:S01]  /*8dc0*/  @P5 FFMA.FTZ R171, R238, R178, R171 ;  /* 0x000000b2eeab5223 */ /* 0x000fe200000100ab */
[----:B------:R-:W2:Y:S01]  /*8dd0*/  @P4 LDC R168, c[0x0][0x40c] ;  /* 0x00010300ffa84b82 */ /* 0x000ea20000000800 */
[----:B------:R-:W-:Y:S01]  /*8de0*/  @P5 FADD.FTZ R178, R186, -R179 ;  /* 0x800000b3bab25221 */ /* 0x000fe20000010000 */
[----:B0-----:R-:W-:Y:S01]  /*8df0*/  @P4 FMUL.FTZ R169, R169, R170 ;  /* 0x000000aaa9a94220 */ /* 0x001fe20000410000 */
[----:B------:R-:W-:Y:S02]  /*8e00*/  SHF.L.U32 R179, R211, 0x10, RZ ;  /* 0x00000010d3b37819 */ /* 0x000fe400000006ff */
[----:B------:R-:W-:Y:S01]  /*8e10*/  @P4 SHF.L.U32 R170, R244, 0x10, RZ ;  /* 0x00000010f4aa4819 */ /* 0x000fe200000006ff */
[-C--:B------:R-:W-:Y:S01]  /*8e20*/  @P4 FFMA.FTZ R28, R181, R169.reuse, R28 ;  /* 0x000000a9b51c4223 */ /* 0x080fe2000001001c */
[----:B------:R-:W-:Y:S01]  /*8e30*/  @P4 FMUL.FTZ R169, R112, R169 ;  /* 0x000000a970a94220 */ /* 0x000fe20000410000 */
[----:B------:R-:W-:-:S04]  /*8e40*/  @P5 FFMA.FTZ R179, R238, R178, R179 ;  /* 0x000000b2eeb35223 */ /* 0x000fc800000100b3 */
[----:B------:R-:W-:Y:S01]  /*8e50*/  @P4 F2FP.BF16.F32.PACK_AB R169, RZ, R169 ;  /* 0x000000a9ffa9423e */ /* 0x000fe200000010ff */
[----:B-1----:R-:W-:-:S03]  /*8e60*/  @P4 FMUL.FTZ R179, R179, R180 ;  /* 0x000000b4b3b34220 */ /* 0x002fc60000410000 */
[----:B------:R-:W-:Y:S01]  /*8e70*/  @P4 PRMT R187, R169, 0x7610, R187 ;  /* 0x00007610a9bb4816 */ /* 0x000fe200000000bb */
[----:B------:R-:W-:Y:S01]  /*8e80*/  @P4 FMUL.FTZ R169, R114, R179 ;  /* 0x000000b372a94220 */ /* 0x000fe20000410000 */
[----:B--2---:R-:W-:-:S04]  /*8e90*/  @P4 FMUL.FTZ R168, R171, R168 ;  /* 0x000000a8aba84220 */ /* 0x004fc80000410000 */
[-C--:B------:R-:W-:Y:S01]  /*8ea0*/  @P4 FFMA.FTZ R29, R170, R168.reuse, R29 ;  /* 0x000000a8aa1d4223 */ /* 0x080fe2000001001d */
[----:B------:R-:W-:Y:S01]  /*8eb0*/  @P4 FMUL.FTZ R168, R113, R168 ;  /* 0x000000a871a84220 */ /* 0x000fe20000410000 */
[----:B------:R-:W-:Y:S02]  /*8ec0*/  @P4 F2FP.BF16.F32.PACK_AB R170, RZ, R169 ;  /* 0x000000a9ffaa423e */ /* 0x000fe400000010ff */
[----:B------:R-:W-:Y:S02]  /*8ed0*/  @P4 SHF.L.U32 R169, R243, 0x10, RZ ;  /* 0x00000010f3a94819 */ /* 0x000fe400000006ff */
[----:B------:R-:W-:Y:S02]  /*8ee0*/  @P4 F2FP.BF16.F32.PACK_AB R168, RZ, R168 ;  /* 0x000000a8ffa8423e */ /* 0x000fe400000010ff */
[----:B------:R-:W-:Y:S01]  /*8ef0*/  @P4 PRMT R191, R170, 0x7610, R191 ;  /* 0x00007610aabf4816 */ /* 0x000fe200000000bf */
[----:B------:R-:W-:Y:S01]  /*8f00*/  @P4 FFMA.FTZ R30, R169, R179, R30 ;  /* 0x000000b3a91e4223 */ /* 0x000fe2000001001e */
        /* <DEDUP_REMOVED lines=14> */
.L_x_3159:
        /* <DEDUP_REMOVED lines=10> */
[----:B------:R-:W-:Y:S01]  /*9090*/  FADD.FTZ R171, R185, -R174 ;  /* 0x800000aeb9ab7221 */ /* 0x000fe20000010000 */
[C---:B------:R-:W-:Y:S01]  /*90a0*/  FMUL.FTZ R2, R238.reuse, R3 ;  /* 0x00000003ee027220 */ /* 0x040fe20000410000 */
[C---:B------:R-:W-:Y:S01]  /*90b0*/  FMUL.FTZ R3, R238.reuse, R5 ;  /* 0x00000005ee037220 */ /* 0x040fe20000410000 */
[----:B------:R-:W-:Y:S01]  /*90c0*/  FMUL.FTZ R5, R238, R169 ;  /* 0x000000a9ee057220 */ /* 0x000fe20000410000 */
[----:B------:R-:W-:Y:S01]  /*90d0*/  ISETP.GT.AND P5, PT, R236, RZ, PT ;  /* 0x000000ffec00720c */ /* 0x000fe20003fa4270 */
[----:B------:R-:W-:Y:S01]  /*90e0*/  FMUL.FTZ R168, R238, R171 ;  /* 0x000000abeea87220 */ /* 0x000fe20000410000 */
[----:B------:R-:W0:Y:S02]  /*90f0*/  @P4 LDC R8, c[0x0][0x40c] ;  /* 0x00010300ff084b82 */ /* 0x000e240000000800 */
[----:B------:R-:W-:-:S02]  /*9100*/  FSEL R175, R5, RZ, P5 ;  /* 0x000000ff05af7208 */ /* 0x000fc40002800000 */
[----:B------:R-:W-:Y:S02]  /*9110*/  FSEL R171, R2, RZ, P5 ;  /* 0x000000ff02ab7208 */ /* 0x000fe40002800000 */
[----:B------:R-:W-:Y:S02]  /*9120*/  FSEL R174, R3, RZ, P5 ;  /* 0x000000ff03ae7208 */ /* 0x000fe40002800000 */
[----:B------:R-:W1:Y:S01]  /*9130*/  @P4 LDC R5, c[0x0][0x40c] ;  /* 0x00010300ff054b82 */ /* 0x000e620000000800 */
[----:B------:R-:W-:-:S04]  /*9140*/  FSEL R168, R168, RZ, P5 ;  /* 0x000000ffa8a87208 */ /* 0x000fc80002800000 */
[----:B------:R-:W-:-:S03]  /*9150*/  F2FP.BF16.F32.PACK_AB R178, RZ, R168 ;  /* 0x000000a8ffb2723e */ /* 0x000fc600000010ff */
[----:B------:R-:W2:Y:S01]  /*9160*/  @P4 LDC R2, c[0x0][0x40c] ;  /* 0x00010300ff024b82 */ /* 0x000ea20000000800 */
[----:B0-----:R-:W-:Y:S01]  /*9170*/  @P4 FMUL.FTZ R169, R175, R8 ;  /* 0x00000008afa94220 */ /* 0x001fe20000410000 */
[----:B------:R-:W-:-:S03]  /*9180*/  F2FP.BF16.F32.PACK_AB R175, RZ, R175 ;  /* 0x000000afffaf723e */ /* 0x000fc600000010ff */
[----:B------:R-:W-:Y:S01]  /*9190*/  @P4 FMUL.FTZ R8, R114, R169 ;  /* 0x000000a972084220 */ /* 0x000fe20000410000 */
[----:B-1----:R-:W-:-:S04]  /*91a0*/  @P4 FMUL.FTZ R170, R174, R5 ;  /* 0x00000005aeaa4220 */ /* 0x002fc80000410000 */
[----:B------:R-:W-:Y:S01]  /*91b0*/  @P4 F2FP.BF16.F32.PACK_AB R8, RZ, R8 ;  /* 0x00000008ff08423e */ /* 0x000fe200000010ff */
[----:B------:R-:W-:-:S03]  /*91c0*/  @P4 FMUL.FTZ R5, R113, R170 ;  /* 0x000000aa71054220 */ /* 0x000fc60000410000 */
[----:B------:R-:W-:Y:S02]  /*91d0*/  @P4 PRMT R191, R8, 0x7610, R191 ;  /* 0x0000761008bf4816 */ /* 0x000fe400000000bf */
[----:B------:R-:W-:Y:S01]  /*91e0*/  F2FP.BF16.F32.PACK_AB R8, RZ, R174 ;  /* 0x000000aeff08723e */ /* 0x000fe200000010ff */
[----:B--2---:R-:W-:Y:S01]  /*91f0*/  @P4 FMUL.FTZ R3, R171, R2 ;  /* 0x00000002ab034220 */ /* 0x004fe20000410000 */
[----:B------:R-:W-:Y:S02]  /*9200*/  @P4 F2FP.BF16.F32.PACK_AB R5, RZ, R5 ;  /* 0x00000005ff05423e */ /* 0x000fe400000010ff */
[----:B------:R-:W-:Y:S01]  /*9210*/  @P4 SHF.L.U32 R174, R244, 0x10, RZ ;  /* 0x00000010f4ae4819 */ /* 0x000fe200000006ff */
[----:B------:R-:W-:Y:S01]  /*9220*/  @P4 FMUL.FTZ R2, R112, R3 ;  /* 0x0000000370024220 */ /* 0x000fe20000410000 */
[----:B------:R-:W-:Y:S02]  /*9230*/  @P4 PRMT R189, R5, 0x7610, R189 ;  /* 0x0000761005bd4816 */ /* 0x000fe400000000bd */
[----:B------:R-:W-:Y:S01]  /*9240*/  @P4 SHF.L.U32 R5, R241, 0x10, RZ ;  /* 0x00000010f1054819 */ /* 0x000fe200000006ff */
[----:B------:R-:W-:Y:S01]  /*9250*/  @P4 FFMA.FTZ R29, R174, R170, R29 ;  /* 0x000000aaae1d4223 */ /* 0x000fe2000001001d */
[----:B------:R-:W-:-:S03]  /*9260*/  @P4 F2FP.BF16.F32.PACK_AB R2, RZ, R2 ;  /* 0x00000002ff02423e */ /* 0x000fc600000010ff */
[----:B------:R-:W-:Y:S01]  /*9270*/  @P4 FFMA.FTZ R28, R5, R3, R28 ;  /* 0x00000003051c4223 */ /* 0x000fe2000001001c */
[----:B------:R-:W-:Y:S02]  /*9280*/  @P4 PRMT R187, R2, 0x7610, R187 ;  /* 0x0000761002bb4816 */ /* 0x000fe400000000bb */
[----:B------:R-:W-:Y:S02]  /*9290*/  F2FP.BF16.F32.PACK_AB R2, RZ, R171 ;  /* 0x000000abff02723e */ /* 0x000fe400000010ff */
[----:B------:R-:W-:Y:S02]  /*92a0*/  @P4 SHF.L.U32 R171, R243, 0x10, RZ ;  /* 0x00000010f3ab4819 */ /* 0x000fe400000006ff */
[----:B------:R-:W-:Y:S02]  /*92b0*/  PRMT R5, R8, 0x7610, R5 ;  /* 0x0000761008057816 */ /* 0x000fe40000000005 */
[----:B------:R-:W-:Y:S01]  /*92c0*/  PRMT R3, R175, 0x7610, R3 ;  /* 0x00007610af037816 */ /* 0x000fe20000000003 */
[----:B------:R-:W-:Y:S01]  /*92d0*/  @P4 FFMA.FTZ R30, R171, R169, R30 ;  /* 0x000000a9ab1e4223 */ /* 0x000fe2000001001e */
        /* <DEDUP_REMOVED lines=8> */
.L_x_3162:
[----:B01234-:R-:W-:Y:S01]  /*9360*/  FFMA.FTZ R168, R188, R174, R175 ;  /* 0x000000aebca87223 */ /* 0x01ffe200000100af */
[----:B------:R-:W-:-:S03]  /*9370*/  ISETP.GT.AND P5, PT, R236, RZ, PT ;  /* 0x000000ffec00720c */ /* 0x000fc60003fa4270 */
[----:B------:R-:W-:-:S04]  /*9380*/  FADD.FTZ R169, R185, -R168 ;  /* 0x800000a8b9a97221 */ /* 0x000fc80000010000 */
[----:B------:R-:W-:Y:S02]  /*9390*/  FMUL.FTZ R168, R238, R169 ;  /* 0x000000a9eea87220 */ /* 0x000fe40000410000 */
[----:B------:R-:W0:Y:S03]  /*93a0*/  @P4 LDC R169, c[0x0][0x40c] ;  /* 0x00010300ffa94b82 */ /* 0x000e260000000800 */
[----:B------:R-:W-:-:S05]  /*93b0*/  FSEL R168, R168, RZ, P5 ;  /* 0x000000ffa8a87208 */ /* 0x000fca0002800000 */
[----:B0-----:R-:W-:-:S04]  /*93c0*/  @P4 FMUL.FTZ R168, R168, R169 ;  /* 0x000000a9a8a84220 */ /* 0x001fc80000410000 */
[----:B------:R-:W-:Y:S01]  /*93d0*/  @P4 FMUL.FTZ R169, R115, R168 ;  /* 0x000000a873a94220 */ /* 0x000fe20000410000 */
[----:B------:R-:W-:Y:S06]  /*93e0*/  @!P4 BRA `(.L_x_3163) ;  /* 0x00000000002cc947 */ /* 0x000fec0003800000 */
[----:B------:R-:W-:Y:S01]  /*93f0*/  FFMA.FTZ R171, R23, R174, R175 ;  /* 0x000000ae17ab7223 */ /* 0x000fe200000100af */
[----:B------:R-:W-:Y:S02]  /*9400*/  ISETP.GT.AND P5, PT, R236, RZ, PT ;  /* 0x000000ffec00720c */ /* 0x000fe40003fa4270 */
[----:B------:R-:W-:Y:S01]  /*9410*/  SHF.L.U32 R179, R241, 0x10, RZ ;  /* 0x00000010f1b37819 */ /* 0x000fe200000006ff */
[----:B------:R-:W-:-:S04]  /*9420*/  FADD.FTZ R171, R184, -R171 ;  /* 0x800000abb8ab7221 */ /* 0x000fc80000010000 */
[----:B------:R-:W-:-:S05]  /*9430*/  FMUL.FTZ R170, R238, R171 ;  /* 0x000000abeeaa7220 */ /* 0x000fca0000410000 */
[----:B------:R-:W-:-:S05]  /*9440*/  FSEL R170, R170, RZ, P5 ;  /* 0x000000ffaaaa7208 */ /* 0x000fca0002800000 */
[----:B------:R-:W-:-:S04]  /*9450*/  FMUL.FTZ R171, R170, UR16 ;  /* 0x00000010aaab7c20 */ /* 0x000fc80008410000 */
[-C--:B------:R-:W-:Y:S01]  /*9460*/  FFMA.FTZ R28, R179, R171.reuse, R28 ;  /* 0x000000abb31c7223 */ /* 0x080fe2000001001c */
[----:B------:R-:W-:-:S05]  /*9470*/  FMUL.FTZ R171, R112, R171 ;  /* 0x000000ab70ab7220 */ /* 0x000fca0000410000 */
[----:B------:R-:W-:-:S04]  /*9480*/  F2FP.BF16.F32.PACK_AB R171, RZ, R171 ;  /* 0x000000abffab723e */ /* 0x000fc800000010ff */
[----:B------:R-:W-:-:S07]  /*9490*/  PRMT R187, R171, 0x7610, R187 ;  /* 0x00007610abbb7816 */ /* 0x000fce00000000bb */
.L_x_3163:
        /* <DEDUP_REMOVED lines=12> */
.L_x_3164:
[----:B------:R-:W-:Y:S05]  /*9560*/  @!P4 BRA `(.L_x_3165) ;  /* 0x00000000002cc947 */ /* 0x000fea0003800000 */
[----:B------:R-:W-:Y:S01]  /*9570*/  FFMA.FTZ R175, R27, R174, R175 ;  /* 0x000000ae1baf7223 */ /* 0x000fe200000100af */
[----:B------:R-:W-:-:S03]  /*9580*/  ISETP.GT.AND P5, PT, R236, RZ, PT ;  /* 0x000000ffec00720c */ /* 0x000fc60003fa4270 */
        /* <DEDUP_REMOVED lines=9> */
.L_x_3165:
[----:B------:R-:W-:Y:S02]  /*9620*/  @P4 SHF.L.U32 R170, R242, 0x10, RZ ;  /* 0x00000010f2aa4819 */ /* 0x000fe400000006ff */
[----:B------:R-:W-:-:S03]  /*9630*/  @P4 F2FP.BF16.F32.PACK_AB R169, RZ, R169 ;  /* 0x000000a9ffa9423e */ /* 0x000fc600000010ff */
[----:B------:R-:W-:Y:S01]  /*9640*/  @P4 FFMA.FTZ R31, R170, R168, R31 ;  /* 0x000000a8aa1f4223 */ /* 0x000fe2000001001f */
[----:B------:R-:W-:-:S07]  /*9650*/  @P4 PRMT R4, R169, 0x7610, R4 ;  /* 0x00007610a9044816 */ /* 0x000fce0000000004 */
.L_x_3161:
        /* <DEDUP_REMOVED lines=9> */
.L_x_3166:
        /* <DEDUP_REMOVED lines=9> */
.L_x_3157:
[----:B------:R-:W-:Y:S05]  /*9780*/  BSYNC.RECONVERGENT B0 ;  /* 0x0000000000007941 */ /* 0x000fea0003800200 */
.L_x_3156:
[----:B01234-:R-:W0:Y:S01]  /*9790*/  LDC.64 R168, c[0x0][0x380] ;  /* 0x0000e000ffa87b82 */ /* 0x01fe220000000a00 */
[----:B------:R-:W-:Y:S01]  /*97a0*/  UPLOP3.LUT UP1, UPT, UPT, UPT, UP1, 0x40, 0x4 ;  /* 0x000000000004789c */ /* 0x000fe20003f2e810 */
[----:B0-----:R-:W-:-:S04]  /*97b0*/  IADD3 R6, PT, PT, R6, R168, RZ ;  /* 0x000000a806067210 */ /* 0x001fc80007ffe0ff */
[----:B------:R-:W-:-:S13]  /*97c0*/  ISETP.GE.AND P4, PT, R6, R169, PT ;  /* 0x000000a90600720c */ /* 0x000fda0003f86270 */
[----:B------:R-:W-:Y:S05]  /*97d0*/  @!P4 BRA `(.L_x_3167) ;  /* 0xffffff700094c947 */ /* 0x000fea000383ffff */
.L_x_3066:
[----:B------:R-:W0:Y:S01]  /*97e0*/  S2UR UR4, SR_CTAID.X ;  /* 0x00000000000479c3 */ /* 0x000e220000002500 */
[----:B------:R-:W-:Y:S01]  /*97f0*/  ISETP.NE.AND P4, PT, R172, RZ, PT ;  /* 0x000000ffac00720c */ /* 0x000fe20003f85270 */
[----:B------:R-:W-:Y:S01]  /*9800*/  BSSY.RECONVERGENT B0, `(.L_x_3168) ;  /* 0x000000e000007945 */ /* 0x000fe20003800200 */
[----:B0-----:R-:W-:-:S05]  /*9810*/  IMAD R239, R239, UR4, RZ ;  /* 0x00000004efef7c24 */ /* 0x001fca000f8e02ff */
[----:B------:R-:W-:-:S06]  /*9820*/  LEA.HI R239, R239, R240, RZ, 0x1e ;  /* 0x000000f0efef7211 */ /* 0x000fcc00078ff0ff */
[----:B------:R-:W-:Y:S05]  /*9830*/  @!P4 BRA `(.L_x_3169) ;  /* 0x000000000028c947 */ /* 0x000fea0003800000 */
        /* <DEDUP_REMOVED lines=10> */
.L_x_3169:
[----:B------:R-:W-:Y:S05]  /*98e0*/  BSYNC.RECONVERGENT B0 ;  /* 0x0000000000007941 */ /* 0x000fea0003800200 */
.L_x_3168:
[----:B------:R-:W-:Y:S01]  /*98f0*/  ISETP.NE.AND P4, PT, R176, RZ, PT ;  /* 0x000000ffb000720c */ /* 0x000fe20003f85270 */
[----:B------:R-:W-:-:S12]  /*9900*/  BSSY.RECONVERGENT B0, `(.L_x_3170) ;  /* 0x000000c000007945 */ /* 0x000fd80003800200 */
        /* <DEDUP_REMOVED lines=11> */
.L_x_3171:
[----:B------:R-:W-:Y:S05]  /*99c0*/  BSYNC.RECONVERGENT B0 ;  /* 0x0000000000007941 */ /* 0x000fea0003800200 */
.L_x_3170:
        /* <DEDUP_REMOVED lines=12> */
.L_x_3173:
[----:B------:R-:W-:Y:S05]  /*9a90*/  BSYNC.RECONVERGENT B0 ;  /* 0x0000000000007941 */ /* 0x000fea0003800200 */
.L_x_3172:
        /* <DEDUP_REMOVED lines=12> */
.L_x_3175:
[----:B------:R-:W-:Y:S05]  /*9b60*/  BSYNC.RECONVERGENT B0 ;  /* 0x0000000000007941 */ /* 0x000fea0003800200 */
.L_x_3174:
        /* <DEDUP_REMOVED lines=12> */
.L_x_3177:
[----:B------:R-:W-:Y:S05]  /*9c30*/  BSYNC.RECONVERGENT B0 ;  /* 0x0000000000007941 */ /* 0x000fea0003800200 */
.L_x_3176:
        /* <DEDUP_REMOVED lines=12> */
.L_x_3179:
[----:B------:R-:W-:Y:S05]  /*9d00*/  BSYNC.RECONVERGENT B0 ;  /* 0x0000000000007941 */ /* 0x000fea0003800200 */
.L_x_3178:
        /* <DEDUP_REMOVED lines=12> */
.L_x_3180:
        /* <DEDUP_REMOVED lines=11> */
.L_x_14332:


//--------------------- .text._ZN10layer_norm13ln_bwd_kernelINS_13Kernel_traitsIf13__nv_bfloat16S2_S2_fjLj7168ELj1ELj1ELj8ELj8ENS_18Kernel_traits_baseILj7168EfS2_S2_S2_fjLj256EEEEELb0ELb1ELb1ELb1EEEvNS_9BwdParamsE --------------------------
	.section	.text._ZN10layer_norm13ln_bwd_kernelINS_13Kernel_traitsIf13__nv_bfloat16S2_S2_fjLj7168ELj1ELj1ELj8ELj8ENS_18Kernel_traits_baseILj7168EfS2_S2_S2_fjLj256EEEEELb0ELb1ELb1ELb1EEEvNS_9BwdParamsE,"ax",@progbits
	.align	128
        .global         _ZN10layer_norm13ln_bwd_kernelINS_13Kernel_traitsIf13__nv_bfloat16S2_S2_fjLj7168ELj1ELj1ELj8ELj8ENS_18Kernel_traits_baseILj7168EfS2_S2_S2_fjLj256EEEEELb0ELb1ELb1ELb1EEEvNS_9BwdParamsE
        .type           _ZN10layer_norm13ln_bwd_kernelINS_13Kernel_traitsIf13__nv_bfloat16S2_S2_fjLj7168ELj1ELj1ELj8ELj8ENS_18Kernel_traits_baseILj7168EfS2_S2_S2_fjLj256EEEEELb0ELb1ELb1ELb1EEEvNS_9BwdParamsE,@function
        .size           _ZN10layer_norm13ln_bwd_kernelINS_13Kernel_traitsIf13__nv_bfloat16S2_S2_fjLj7168ELj1ELj1ELj8ELj8ENS_18Kernel_traits_baseILj7168EfS2_S2_S2_fjLj256EEEEELb0ELb1ELb1ELb1EEEvNS_9BwdParamsE,(.L_x_14333 - _ZN10layer_norm13ln_bwd_kernelINS_13Kernel_traitsIf13__nv_bfloat16S2_S2_fjLj7168ELj1ELj1ELj8ELj8ENS_18Kernel_traits_baseILj7168EfS2_S2_S2_fjLj256EEEEELb0ELb1ELb1ELb1EEEvNS_9BwdParamsE)
        .other          _ZN10layer_norm13ln_bwd_kernelINS_13Kernel_traitsIf13__nv_bfloat16S2_S2_fjLj7168ELj1ELj1ELj8ELj8ENS_18Kernel_traits_baseILj7168EfS2_S2_S2_fjLj256EEEEELb0ELb1ELb1ELb1EEEvNS_9BwdParamsE,@"STO_CUDA_ENTRY STV_DEFAULT"
_ZN10layer_norm13ln_bwd_kernelINS_13Kernel_traitsIf13__nv_bfloat16S2_S2_fjLj7168ELj1ELj1ELj8ELj8ENS_18Kernel_traits_baseILj7168EfS2_S2_S2_fjLj256EEEEELb0ELb1ELb1ELb1EEEvNS_9BwdParamsE:
.text._ZN10layer_norm13ln_bwd_kernelINS_13Kernel_traitsIf13__nv_bfloat16S2_S2_fjLj7168ELj1ELj1ELj8ELj8ENS_18Kernel_traits_baseILj7168EfS2_S2_S2_fjLj256EEEEELb0ELb1ELb1ELb1EEEvNS_9BwdParamsE:
        /* <DEDUP_REMOVED lines=58> */
[----:B0-----:R0:W5:Y:S01]  /*03a0*/  LDG.E.128 R76, desc[UR12][R2.64] ;  /* 0x0000000c024c7981 */ /* 0x001162000c1e1d00 */
[----:B----4-:R-:W-:-:S03]  /*03b0*/  IMAD.WIDE.U32 R4, R224, 0x10, R4 ;  /* 0x00000010e0047825 */ /* 0x010fc600078e0004 */
[----:B------:R0:W5:Y:S04]  /*03c0*/  LDG.E.128 R72, desc[UR12][R2.64+0x1000] ;  /* 0x0010000c02487981 */ /* 0x000168000c1e1d00 */
        /* <DEDUP_REMOVED lines=14> */
[----:B--23--:R-:W-:-:S11]  /*04b0*/  UPLOP3.LUT UP1, UPT, UPT, UPT, UPT, 0x40, 0x4 ;  /* 0x000000000004789c */ /* 0x00cfd60003f2e870 */
.L_x_3255:
[----:B------:R-:W1:Y:S08]  /*04c0*/  LDC.64 R166, c[0x0][0x3f8] ;  /* 0x0000fe00ffa67b82 */ /* 0x000e700000000a00 */
[----:B------:R-:W2:Y:S08]  /*04d0*/  LDC.64 R240, c[0x0][0x3c8] ;  /* 0x0000f200fff07b82 */ /* 0x000eb00000000a00 */
[----:B------:R-:W3:Y:S01]  /*04e0*/  LDC.64 R164, c[0x0][0x3f0] ;  /* 0x0000fc00ffa47b82 */ /* 0x000ee20000000a00 */
[----:B-1----:R-:W-:-:S05]  /*04f0*/  IMAD.WIDE R166, R238, 0x4, R166 ;  /* 0x00000004eea67825 */ /* 0x002fca00078e02a6 */
[----:B------:R-:W4:Y:S01]  /*0500*/  LDG.E R239, desc[UR12][R166.64] ;  /* 0x0000000ca6ef7981 */ /* 0x000f22000c1e1900 */
[----:B--2---:R-:W-:-:S06]  /*0510*/  IMAD.WIDE R240, R238, 0x4, R240 ;  /* 0x00000004eef07825 */ /* 0x004fcc00078e02f0 */
[----:B-----5:R1:W5:Y:S01]  /*0520*/  LDG.E R240, desc[UR12][R240.64] ;  /* 0x0000000cf0f07981 */ /* 0x020362000c1e1900 */
[----:B---3--:R-:W-:-:S06]  /*0530*/  IMAD.WIDE R164, R238, 0x4, R164 ;  /* 0x00000004eea47825 */ /* 0x008fcc00078e02a4 */
[----:B------:R1:W5:Y:S01]  /*0540*/  LDG.E R164, desc[UR12][R164.64] ;  /* 0x0000000ca4a47981 */ /* 0x000362000c1e1900 */
[----:B------:R-:W-:Y:S02]  /*0550*/  CS2R R168, SRZ ;  /* 0x0000000000a87805 */ /* 0x000fe4000001ff00 */
[----:B----4-:R-:W-:-:S13]  /*0560*/  ISETP.GE.AND P1, PT, R239, 0x1, PT ;  /* 0x00000001ef00780c */ /* 0x010fda0003f26270 */
[----:B-1----:R-:W-:Y:S05]  /*0570*/  @!P1 BRA `(.L_x_3182) ;  /* 0x0000001400e49947 */ /* 0x002fea0003800000 */
[----:B------:R-:W-:Y:S01]  /*0580*/  IADD3 R0, PT, PT, R239, -0x1, RZ ;  /* 0xffffffffef007810 */ /* 0x000fe20007ffe0ff */
[----:B0-----:R-:W0:Y:S04]  /*0590*/  LDC.64 R4, c[0x0][0x428] ;  /* 0x00010a00ff047b82 */ /* 0x001e280000000a00 */
[----:B------:R-:W-:-:S04]  /*05a0*/  IMAD R0, R0, UR15, RZ ;  /* 0x0000000f00007c24 */ /* 0x000fc8000f8e02ff */
[----:B------:R-:W1:Y:S01]  /*05b0*/  LDC.64 R170, c[0x0][0x3c0] ;  /* 0x0000f000ffaa7b82 */ /* 0x000e620000000a00 */
[----:B------:R-:W-:-:S04]  /*05c0*/  SHF.R.S32.HI R3, RZ, 0x1f, R0 ;  /* 0x0000001fff037819 */ /* 0x000fc80000011400 */
[----:B------:R-:W-:Y:S01]  /*05d0*/  LEA.HI R3, R3, R0, RZ, 0x2 ;  /* 0x0000000003037211 */ /* 0x000fe200078f10ff */
[----:B------:R-:W-:Y:S02]  /*05e0*/  IMAD R0, R238, UR15, RZ ;  /* 0x0000000fee007c24 */ /* 0x000fe4000f8e02ff */
[----:B------:R-:W2:Y:S01]  /*05f0*/  LDC.64 R166, c[0x0][0x3a8] ;  /* 0x0000ea00ffa67b82 */ /* 0x000ea20000000a00 */
[----:B------:R-:W-:Y:S02]  /*0600*/  LEA.HI.SX32 R7, R3, R224, 0x1e ;  /* 0x000000e003077211 */ /* 0x000fe400078ff2ff */
[----:B------:R-:W-:Y:S02]  /*0610*/  SHF.R.S32.HI R3, RZ, 0x1f, R0 ;  /* 0x0000001fff037819 */ /* 0x000fe40000011400 */
[----:B------:R-:W-:Y:S02]  /*0620*/  IADD3 R17, PT, PT, R7, 0x100, RZ ;  /* 0x0000010007117810 */ /* 0x000fe40007ffe0ff */
[----:B------:R-:W-:Y:S01]  /*0630*/  LEA.HI R3, R3, R0, RZ, 0x2 ;  /* 0x0000000003037211 */ /* 0x000fe200078f10ff */
[C---:B0-----:R-:W-:Y:S01]  /*0640*/  IMAD.WIDE.U32 R20, R7.reuse, 0x8, R4 ;  /* 0x0000000807147825 */ /* 0x041fe200078e0004 */
[----:B------:R-:W-:-:S02]  /*0650*/  IADD3 R13, PT, PT, R7, 0x300, RZ ;  /* 0x00000300070d7810 */ /* 0x000fc40007ffe0ff */
[----:B------:R-:W-:Y:S01]  /*0660*/  LEA.HI.SX32 R183, R3, R224, 0x1e ;  /* 0x000000e003b77211 */ /* 0x000fe200078ff2ff */
[----:B------:R-:W-:Y:S01]  /*0670*/  IMAD.WIDE.U32 R16, R17, 0x8, R4 ;  /* 0x0000000811107825 */ /* 0x000fe200078e0004 */
[----:B------:R-:W-:Y:S01]  /*0680*/  IADD3 R9, PT, PT, R7, 0x500, RZ ;  /* 0x0000050007097810 */ /* 0x000fe20007ffe0ff */
[----:B------:R-:W3:Y:S01]  /*0690*/  LDG.E.64 R20, desc[UR12][R20.64] ;  /* 0x0000000c14147981 */ /* 0x000ee2000c1e1b00 */
[----:B------:R-:W-:Y:S02]  /*06a0*/  IADD3 R187, PT, PT, R183, 0x200, RZ ;  /* 0x00000200b7bb7810 */ /* 0x000fe40007ffe0ff */
[C---:B------:R-:W-:Y:S02]  /*06b0*/  IADD3 R15, PT, PT, R7.reuse, 0x200, RZ ;  /* 0x00000200070f7810 */ /* 0x040fe40007ffe0ff */
[----:B------:R-:W-:Y:S02]  /*06c0*/  IADD3 R11, PT, PT, R7, 0x400, RZ ;  /* 0x00000400070b7810 */ /* 0x000fe40007ffe0ff */
[----:B------:R-:W-:-:S02]  /*06d0*/  SHF.R.S32.HI R0, RZ, 0x1f, R238 ;  /* 0x0000001fff007819 */ /* 0x000fc400000114ee */
[C---:B-1----:R-:W-:Y:S02]  /*06e0*/  LEA R170, P0, R238.reuse, R170, 0x2 ;  /* 0x000000aaeeaa7211 */ /* 0x042fe400078010ff */
[----:B------:R-:W-:Y:S01]  /*06f0*/  IADD3 R191, PT, PT, R183, 0x400, RZ ;  /* 0x00000400b7bf7810 */ /* 0x000fe20007ffe0ff */
[--C-:B------:R-:W-:Y:S01]  /*0700*/  IMAD.WIDE.U32 R12, R13, 0x8, R4.reuse ;  /* 0x000000080d0c7825 */ /* 0x100fe200078e0004 */
[----:B------:R-:W-:Y:S01]  /*0710*/  IADD3 R7, PT, PT, R7, 0x600, RZ ;  /* 0x0000060007077810 */ /* 0x000fe20007ffe0ff */
[----:B------:R-:W4:Y:S01]  /*0720*/  LDG.E.64 R16, desc[UR12][R16.64] ;  /* 0x0000000c10107981 */ /* 0x000f22000c1e1b00 */
[----:B------:R-:W-:Y:S01]  /*0730*/  IADD3 R185, PT, PT, R183, 0x100, RZ ;  /* 0x00000100b7b97810 */ /* 0x000fe20007ffe0ff */
[----:B------:R-:W-:Y:S01]  /*0740*/  IMAD.WIDE.U32 R8, R9, 0x8, R4 ;  /* 0x0000000809087825 */ /* 0x000fe200078e0004 */
[C---:B------:R-:W-:Y:S01]  /*0750*/  IADD3 R213, PT, PT, R183.reuse, 0x600, RZ ;  /* 0x00000600b7d57810 */ /* 0x040fe20007ffe0ff */
[----:B------:R-:W4:Y:S01]  /*0760*/  LDG.E.64 R12, desc[UR12][R12.64] ;  /* 0x0000000c0c0c7981 */ /* 0x000f22000c1e1b00 */
[----:B------:R-:W-:Y:S01]  /*0770*/  LEA.HI.X R171, R238, R171, R0, 0x2, P0 ;  /* 0x000000abeeab7211 */ /* 0x000fe200000f1400 */
[C-C-:B--2---:R-:W-:Y:S01]  /*0780*/  IMAD.WIDE.U32 R2, R183.reuse, 0x8, R166.reuse ;  /* 0x00000008b7027825 */ /* 0x144fe200078e00a6 */
[----:B------:R-:W-:Y:S01]  /*0790*/  IADD3 R189, PT, PT, R183, 0x300, RZ ;  /* 0x00000300b7bd7810 */ /* 0x000fe20007ffe0ff */
[----:B------:R-:W2:Y:S02]  /*07a0*/  LDG.E.64 R8, desc[UR12][R8.64] ;  /* 0x0000000c08087981 */ /* 0x000ea4000c1e1b00 */
[----:B------:R-:W-:Y:S01]  /*07b0*/  IMAD.WIDE.U32 R18, R187, 0x8, R166 ;  /* 0x00000008bb127825 */ /* 0x000fe200078e00a6 */
[----:B------:R-:W-:Y:S01]  /*07c0*/  IADD3 R211, PT, PT, R183, 0x500, RZ ;  /* 0x00000500b7d37810 */ /* 0x000fe20007ffe0ff */
[----:B------:R-:W2:Y:S02]  /*07d0*/  LDG.E.64 R2, desc[UR12][R2.64] ;  /* 0x0000000c02027981 */ /* 0x000ea4000c1e1b00 */
[----:B------:R-:W-:-:S02]  /*07e0*/  IMAD.WIDE.U32 R14, R15, 0x8, R4 ;  /* 0x000000080f0e7825 */ /* 0x000fc400078e0004 */
[----:B------:R-:W2:Y:S02]  /*07f0*/  LDG.E.64 R18, desc[UR12][R18.64] ;  /* 0x0000000c12127981 */ /* 0x000ea4000c1e1b00 */
[----:B------:R-:W-:Y:S02]  /*0800*/  IMAD.WIDE.U32 R10, R11, 0x8, R4 ;  /* 0x000000080b0a7825 */ /* 0x000fe400078e0004 */
[----:B------:R0:W2:Y:S02]  /*0810*/  LDG.E R165, desc[UR12][R170.64] ;  /* 0x0000000caaa57981 */ /* 0x0000a4000c1e1900 */
[----:B------:R-:W-:Y:S02]  /*0820*/  IMAD.WIDE.U32 R168, R191, 0x8, R166 ;  /* 0x00000008bfa87825 */ /* 0x000fe400078e00a6 */
[----:B------:R-:W2:Y:S02]  /*0830*/  LDG.E.64 R14, desc[UR12][R14.64] ;  /* 0x0000000c0e0e7981 */ /* 0x000ea4000c1e1b00 */
[----:B------:R-:W-:-:S02]  /*0840*/  IMAD.WIDE.U32 R4, R7, 0x8, R4 ;  /* 0x0000000807047825 */ /* 0x000fc400078e0004 */
[----:B------:R-:W2:Y:S02]  /*0850*/  LDG.E.64 R10, desc[UR12][R10.64] ;  /* 0x0000000c0a0a7981 */ /* 0x000ea4000c1e1b00 */
[--C-:B------:R-:W-:Y:S02]  /*0860*/  IMAD.WIDE.U32 R6, R185, 0x8, R166.reuse ;  /* 0x00000008b9067825 */ /* 0x100fe400078e00a6 */
[----:B------:R-:W2:Y:S02]  /*0870*/  LDG.E.64 R168, desc[UR12][R168.64] ;  /* 0x0000000ca8a87981 */ /* 0x000ea4000c1e1b00 */
[--C-:B------:R-:W-:Y:S02]  /*0880*/  IMAD.WIDE.U32 R174, R213, 0x8, R166.reuse ;  /* 0x00000008d5ae7825 */ /* 0x100fe400078e00a6 */
[----:B------:R-:W2:Y:S02]  /*0890*/  LDG.E.64 R6, desc[UR12][R6.64] ;  /* 0x0000000c06067981 */ /* 0x000ea4000c1e1b00 */
[----:B------:R-:W-:-:S02]  /*08a0*/  IMAD.WIDE.U32 R22, R189, 0x8, R166 ;  /* 0x00000008bd167825 */ /* 0x000fc400078e00a6 */
[----:B------:R-:W2:Y:S02]  /*08b0*/  LDG.E.64 R174, desc[UR12][R174.64] ;  /* 0x0000000caeae7981 */ /* 0x000ea4000c1e1b00 */
[----:B------:R-:W-:Y:S02]  /*08c0*/  IMAD.WIDE.U32 R172, R211, 0x8, R166 ;  /* 0x00000008d3ac7825 */ /* 0x000fe400078e00a6 */
[----:B------:R-:W2:Y:S04]  /*08d0*/  LDG.E.64 R22, desc[UR12][R22.64] ;  /* 0x0000000c16167981 */ /* 0x000ea8000c1e1b00 */
[----:B------:R-:W2:Y:S04]  /*08e0*/  LDG.E.64 R4, desc[UR12][R4.64] ;  /* 0x0000000c04047981 */ /* 0x000ea8000c1e1b00 */
[----:B------:R-:W2:Y:S01]  /*08f0*/  LDG.E.64 R172, desc[UR12][R172.64] ;  /* 0x0000000cacac7981 */ /* 0x000ea2000c1e1b00 */
[----:B------:R-:W-:-:S04]  /*0900*/  UISETP.NE.U32.AND UP0, UPT, UR6, URZ, UPT ;  /* 0x000000ff0600728c */ /* 0x000fc8000bf05070 */
[----:B------:R-:W-:-:S06]  /*0910*/  UISETP.NE.AND.EX UP0, UPT, UR7, URZ, UPT, UP0 ;  /* 0x000000ff0700728c */ /* 0x000fcc000bf05300 */
[----:B------:R-:W-:-:S13]  /*0920*/  PLOP3.LUT P0, PT, PT, PT, UP0, 0x80, 0x8 ;  /* 0x000000000008781c */ /* 0x000fda0003f0f008 */
[----:B------:R-:W1:Y:S08]  /*0930*/  @P0 LDC.64 R180, c[0x0][0x438] ;  /* 0x00010e00ffb40b82 */ /* 0x000e700000000a00 */
[----:B0-----:R-:W0:Y:S08]  /*0940*/  @P0 LDC.64 R170, c[0x0][0x438] ;  /* 0x00010e00ffaa0b82 */ /* 0x001e300000000a00 */
[----:B------:R-:W0:Y:S08]  /*0950*/  @P0 LDC.64 R194, c[0x0][0x438] ;  /* 0x00010e00ffc20b82 */ /* 0x000e300000000a00 */
[----:B------:R-:W0:Y:S08]  /*0960*/  @P0 LDC.64 R176, c[0x0][0x438] ;  /* 0x00010e00ffb00b82 */ /* 0x000e300000000a00 */
[----:B------:R-:W0:Y:S08]  /*0970*/  @P0 LDC.64 R178, c[0x0][0x438] ;  /* 0x00010e00ffb20b82 */ /* 0x000e300000000a00 */
[----:B------:R-:W0:Y:S08]  /*0980*/  @P0 LDC.64 R192, c[0x0][0x438] ;  /* 0x00010e00ffc00b82 */ /* 0x000e300000000a00 */
[----:B------:R-:W0:Y:S01]  /*0990*/  @P0 LDC.64 R166, c[0x0][0x438] ;  /* 0x00010e00ffa60b82 */ /* 0x000e220000000a00 */
[----:B-1----:R-:W-:Y:S01]  /*09a0*/  @P0 IMAD.WIDE.U32 R180, R185, 0x8, R180 ;  /* 0x00000008b9b40825 */ /* 0x002fe200078e00b4 */
[----:B------:R-:W-:-:S03]  /*09b0*/  ISETP.NE.AND P2, PT, RZ, UR14, PT ;  /* 0x0000000eff007c0c */ /* 0x000fc6000bf45270 */
[----:B0-----:R-:W-:Y:S01]  /*09c0*/  @P0 IMAD.WIDE.U32 R170, R211, 0x8, R170 ;  /* 0x00000008d3aa0825 */ /* 0x001fe200078e00aa */
[----:B------:R0:W5:Y:S03]  /*09d0*/  @P0 LDG.E.64 R206, desc[UR12][R180.64] ;  /* 0x0000000cb4ce0981 */ /* 0x000166000c1e1b00 */
        /* <DEDUP_REMOVED lines=9> */
[----:B------:R2:W5:Y:S04]  /*0a70*/  @P0 LDG.E.64 R204, desc[UR12][R192.64] ;  /* 0x0000000cc0cc0981 */ /* 0x000568000c1e1b00 */
[----:B------:R2:W5:Y:S01]  /*0a80*/  @P0 LDG.E.64 R196, desc[UR12][R166.64] ;  /* 0x0000000ca6c40981 */ /* 0x000562000c1e1b00 */
[----:B---3--:R-:W-:-:S02]  /*0a90*/  MOV R186, R20 ;  /* 0x0000001400ba7202 */ /* 0x008fc40000000f00 */
[----:B------:R-:W-:Y:S02]  /*0aa0*/  SHF.R.U64 R185, R20, 0x10, R21 ;  /* 0x0000001014b97819 */ /* 0x000fe40000001215 */
[--C-:B----4-:R-:W-:Y:S02]  /*0ab0*/  SHF.R.U64 R190, R16, 0x10, R17.reuse ;  /* 0x0000001010be7819 */ /* 0x110fe40000001211 */
[----:B------:R-:W-:Y:S02]  /*0ac0*/  MOV R189, R17 ;  /* 0x0000001100bd7202 */ /* 0x000fe40000000f00 */
[----:B0-----:R-:W-:Y:S02]  /*0ad0*/  SHF.R.U32.HI R180, RZ, 0x10, R17 ;  /* 0x00000010ffb47819 */ /* 0x001fe40000011611 */
[----:B-1----:R-:W-:Y:S02]  /*0ae0*/  MOV R170, R12 ;  /* 0x0000000c00aa7202 */ /* 0x002fe40000000f00 */
[----:B------:R-:W-:-:S02]  /*0af0*/  SHF.R.U64 R17, R12, 0x10, R13 ;  /* 0x000000100c117819 */ /* 0x000fc4000000120d */
[----:B--2---:R-:W-:Y:S02]  /*0b00*/  MOV R12, R8 ;  /* 0x00000008000c7202 */ /* 0x004fe40000000f00 */
[----:B------:R-:W-:Y:S02]  /*0b10*/  SHF.R.U64 R0, R8, 0x10, R9 ;  /* 0x0000001008007819 */ /* 0x000fe40000001209 */
[----:B------:R-:W-:Y:S02]  /*0b20*/  SHF.R.U64 R195, R2, 0x10, R3 ;  /* 0x0000001002c37819 */ /* 0x000fe40000001203 */
[----:B------:R-:W-:Y:S02]  /*0b30*/  SHF.L.U32 R216, R18, 0x10, RZ ;  /* 0x0000001012d87819 */ /* 0x000fe400000006ff */
[----:B------:R-:W-:Y:S02]  /*0b40*/  MOV R182, R16 ;  /* 0x0000001000b67202 */ /* 0x000fe40000000f00 */
[----:B------:R-:W-:-:S02]  /*0b50*/  FSEL R165, R165, RZ, !P2 ;  /* 0x000000ffa5a57208 */ /* 0x000fc40005000000 */
[----:B------:R-:W-:Y:S02]  /*0b60*/  MOV R171, R9 ;  /* 0x0000000900ab7202 */ /* 0x000fe40000000f00 */
[----:B------:R-:W-:Y:S02]  /*0b70*/  MOV R178, R14 ;  /* 0x0000000e00b27202 */ /* 0x000fe40000000f00 */
[--C-:B------:R-:W-:Y:S02]  /*0b80*/  SHF.R.U64 R184, R14, 0x10, R15.reuse ;  /* 0x000000100eb87819 */ /* 0x100fe4000000120f */
[----:B------:R-:W-:Y:S02]  /*0b90*/  MOV R183, R15 ;  /* 0x0000000f00b77202 */ /* 0x000fe40000000f00 */
[----:B------:R-:W-:Y:S02]  /*0ba0*/  SHF.R.U32.HI R176, RZ, 0x10, R15 ;  /* 0x00000010ffb07819 */ /* 0x000fe4000001160f */
[----:B------:R-:W-:-:S02]  /*0bb0*/  SHF.R.U32.HI R8, RZ, 0x10, R9 ;  /* 0x00000010ff087819 */ /* 0x000fc40000011609 */
[--C-:B------:R-:W-:Y:S02]  /*0bc0*/  SHF.R.U64 R16, R10, 0x10, R11.reuse ;  /* 0x000000100a107819 */ /* 0x100fe4000000120b */
[----:B------:R-:W-:Y:S02]  /*0bd0*/  MOV R15, R11 ;  /* 0x0000000b000f7202 */ /* 0x000fe40000000f00 */
[----:B------:R-:W-:Y:S02]  /*0be0*/  SHF.R.U32.HI R14, RZ, 0x10, R11 ;  /* 0x00000010ff0e7819 */ /* 0x000fe4000001160b */
[----:B------:R-:W-:Y:S02]  /*0bf0*/  SHF.R.U32.HI R210, RZ, 0x10, R3 ;  /* 0x00000010ffd27819 */ /* 0x000fe40000011603 */
[----:B------:R-:W-:Y:S02]  /*0c00*/  SHF.L.U32 R194, R3, 0x10, RZ ;  /* 0x0000001003c27819 */ /* 0x000fe400000006ff */
[----:B------:R-:W-:-:S02]  /*0c10*/  SHF.R.U32.HI R9, RZ, 0x10, R169 ;  /* 0x00000010ff097819 */ /* 0x000fc400000116a9 */
[C---:B------:R-:W-:Y:S02]  /*0c20*/  SHF.R.U64 R11, R168.reuse, 0x10, R169 ;  /* 0x00000010a80b7819 */ /* 0x040fe400000012a9 */
[----:B------:R-:W-:Y:S01]  /*0c30*/  SHF.L.U32 R224, R168, 0x10, RZ ;  /* 0x00000010a8e07819 */ /* 0x000fe200000006ff */
[----:B------:R-:W-:Y:S01]  /*0c40*/  FADD.FTZ R227, -R165, R216 ;  /* 0x000000d8a5e37221 */ /* 0x000fe20000010100 */
[----:B------:R-:W-:Y:S02]  /*0c50*/  SHF.L.U32 R192, R2, 0x10, RZ ;  /* 0x0000001002c07819 */ /* 0x000fe400000006ff */
[----:B------:R-:W-:Y:S02]  /*0c60*/  SHF.L.U32 R214, R7, 0x10, RZ ;  /* 0x0000001007d67819 */ /* 0x000fe400000006ff */
[----:B------:R-:W-:Y:S02]  /*0c70*/  SHF.R.U32.HI R179, RZ, 0x10, R19 ;  /* 0x00000010ffb37819 */ /* 0x000fe40000011613 */
[----:B------:R-:W-:-:S02]  /*0c80*/  SHF.L.U32 R168, R195, 0x10, RZ ;  /* 0x00000010c3a87819 */ /* 0x000fc400000006ff */
[C---:B------:R-:W-:Y:S02]  /*0c90*/  SHF.R.U64 R193, R6.reuse, 0x10, R7 ;  /* 0x0000001006c17819 */ /* 0x040fe40000001207 */
[----:B------:R-:W-:Y:S01]  /*0ca0*/  SHF.L.U32 R212, R6, 0x10, RZ ;  /* 0x0000001006d47819 */ /* 0x000fe200000006ff */
[----:B------:R-:W-:Y:S01]  /*0cb0*/  FADD.FTZ R233, -R165, R194 ;  /* 0x000000c2a5e97221 */ /* 0x000fe20000010100 */
[----:B------:R-:W-:Y:S02]  /*0cc0*/  SHF.L.U32 R210, R210, 0x10, RZ ;  /* 0x00000010d2d27819 */ /* 0x000fe400000006ff */
[----:B------:R-:W-:Y:S02]  /*0cd0*/  SHF.R.U64 R6, R174, 0x10, R175 ;  /* 0x00000010ae067819 */ /* 0x000fe400000012af */
[----:B------:R-:W-:Y:S02]  /*0ce0*/  SHF.L.U32 R216, R9, 0x10, RZ ;  /* 0x0000001009d87819 */ /* 0x000fe400000006ff */
[----:B------:R-:W-:-:S02]  /*0cf0*/  MOV R20, R10 ;  /* 0x0000000a00147202 */ /* 0x000fc40000000f00 */
[----:B------:R-:W-:Y:S02]  /*0d00*/  SHF.R.U32.HI R187, RZ, 0x10, R7 ;  /* 0x00000010ffbb7819 */ /* 0x000fe40000011607 */
[----:B------:R-:W-:Y:S02]  /*0d10*/  SHF.R.U64 R181, R18, 0x10, R19 ;  /* 0x0000001012b57819 */ /* 0x000fe40000001213 */
[----:B------:R-:W-:Y:S02]  /*0d20*/  SHF.L.U32 R218, R19, 0x10, RZ ;  /* 0x0000001013da7819 */ /* 0x000fe400000006ff */
[C-C-:B------:R-:W-:Y:S02]  /*0d30*/  SHF.R.U64 R177, R22.reuse, 0x10, R23.reuse ;  /* 0x0000001016b17819 */ /* 0x140fe40000001217 */
[----:B------:R-:W-:Y:S02]  /*0d40*/  SHF.L.U32 R220, R22, 0x10, RZ ;  /* 0x0000001016dc7819 */ /* 0x000fe400000006ff */
[----:B------:R-:W-:Y:S01]  /*0d50*/  SHF.L.U32 R222, R23, 0x10, RZ ;  /* 0x0000001017de7819 */ /* 0x000fe200000006ff */
[C---:B------:R-:W-:Y:S01]  /*0d60*/  FADD.FTZ R3, -R165.reuse, R192 ;  /* 0x000000c0a5037221 */ /* 0x040fe20000010100 */
[----:B------:R-:W-:Y:S01]  /*0d70*/  MOV R10, R4 ;  /* 0x00000004000a7202 */ /* 0x000fe20000000f00 */
[C---:B------:R-:W-:Y:S01]  /*0d80*/  FADD.FTZ R229, -R165.reuse, R214 ;  /* 0x000000d6a5e57221 */ /* 0x040fe20000010100 */
[----:B------:R-:W-:Y:S01]  /*0d90*/  SHF.R.U32.HI R19, RZ, 0x10, R23 ;  /* 0x00000010ff137819 */ /* 0x000fe20000011617 */
[----:B------:R-:W-:Y:S01]  /*0da0*/  FADD.FTZ R23, -R165, R168 ;  /* 0x000000a8a5177221 */ /* 0x000fe20000010100 */
[----:B------:R-:W-:-:S02]  /*0db0*/  SHF.L.U32 R22, R173, 0x10, RZ ;  /* 0x00000010ad167819 */ /* 0x000fc400000006ff */
[----:B------:R-:W-:Y:S02]  /*0dc0*/  SHF.L.U32 R194, R179, 0x10, RZ ;  /* 0x00000010b3c27819 */ /* 0x000fe400000006ff */
[--C-:B------:R-:W-:Y:S02]  /*0dd0*/  SHF.R.U64 R4, R4, 0x10, R5.reuse ;  /* 0x0000001004047819 */ /* 0x100fe40000001205 */
[----:B------:R-:W-:Y:S02]  /*0de0*/  MOV R167, R5 ;  /* 0x0000000500a77202 */ /* 0x000fe40000000f00 */
[----:B------:R-:W-:Y:S02]  /*0df0*/  SHF.R.U32.HI R166, RZ, 0x10, R5 ;  /* 0x00000010ffa67819 */ /* 0x000fe40000011605 */
[----:B------:R-:W-:Y:S02]  /*0e00*/  SHF.L.U32 R211, R186, 0x10, RZ ;  /* 0x00000010bad37819 */ /* 0x000fe400000006ff */
[----:B------:R-:W-:Y:S01]  /*0e10*/  SHF.L.U32 R246, R169, 0x10, RZ ;  /* 0x00000010a9f67819 */ /* 0x000fe200000006ff */
[----:B------:R-:W-:Y:S01]  /*0e20*/  FADD.FTZ R169, -R165, R210 ;  /* 0x000000d2a5a97221 */ /* 0x000fe20000010100 */
[----:B------:R-:W-:-:S02]  /*0e30*/  SHF.R.U32.HI R5, RZ, 0x10, R173 ;  /* 0x00000010ff057819 */ /* 0x000fc400000116ad */
[----:B------:R-:W-:Y:S02]  /*0e40*/  SHF.L.U32 R248, R174, 0x10, RZ ;  /* 0x00000010aef87819 */ /* 0x000fe400000006ff */
[----:B------:R-:W-:Y:S01]  /*0e50*/  SHF.L.U32 R214, R11, 0x10, RZ ;  /* 0x000000100bd67819 */ /* 0x000fe200000006ff */
[C---:B------:R-:W-:Y:S01]  /*0e60*/  FADD.FTZ R11, -R165.reuse, R216 ;  /* 0x000000d8a50b7221 */ /* 0x040fe20000010100 */
[----:B------:R-:W-:Y:S01]  /*0e70*/  SHF.L.U32 R6, R6, 0x10, RZ ;  /* 0x0000001006067819 */ /* 0x000fe200000006ff */
[----:B------:R-:W-:Y:S01]  /*0e80*/  FADD.FTZ R221, -R165, R222 ;  /* 0x000000dea5dd7221 */ /* 0x000fe20000010100 */
[----:B------:R-:W-:Y:S01]  /*0e90*/  SHF.L.U32 R174, R187, 0x10, RZ ;  /* 0x00000010bbae7819 */ /* 0x000fe200000006ff */
[----:B------:R-:W-:Y:S01]  /*0ea0*/  FADD.FTZ R225, -R165, R218 ;  /* 0x000000daa5e17221 */ /* 0x000fe20000010100 */
[----:B------:R-:W-:Y:S01]  /*0eb0*/  SHF.L.U32 R210, R177, 0x10, RZ ;  /* 0x00000010b1d27819 */ /* 0x000fe200000006ff */
[----:B------:R-:W-:Y:S01]  /*0ec0*/  FADD.FTZ R213, -R165, R22 ;  /* 0x00000016a5d57221 */ /* 0x000fe20000010100 */
[----:B------:R-:W-:Y:S01]  /*0ed0*/  SHF.L.U32 R216, R185, 0x10, RZ ;  /* 0x00000010b9d87819 */ /* 0x000fe200000006ff */
[----:B------:R-:W-:Y:S01]  /*0ee0*/  FADD.FTZ R177, -R165, R194 ;  /* 0x000000c2a5b17221 */ /* 0x000fe20000010100 */
[----:B------:R-:W-:Y:S01]  /*0ef0*/  MOV R191, R21 ;  /* 0x0000001500bf7202 */ /* 0x000fe20000000f00 */
[C---:B-----5:R-:W-:Y:S01]  /*0f00*/  FMUL.FTZ R3, R240.reuse, R3 ;  /* 0x00000003f0037220 */ /* 0x060fe20000410000 */
[----:B------:R-:W-:Y:S01]  /*0f10*/  FMUL.FTZ R222, R240, R23 ;  /* 0x00000017f0de7220 */ /* 0x000fe20000410000 */
[----:B------:R-:W-:Y:S01]  /*0f20*/  SHF.L.U32 R192, R181, 0x10, RZ ;  /* 0x00000010b5c07819 */ /* 0x000fe200000006ff */
[-C--:B------:R-:W-:Y:S01]  /*0f30*/  FMUL.FTZ R218, R76, R211.reuse ;  /* 0x000000d34cda7220 */ /* 0x080fe20000410000 */
[----:B------:R-:W-:Y:S01]  /*0f40*/  SHF.L.U32 R22, R5, 0x10, RZ ;  /* 0x0000001005167819 */ /* 0x000fe200000006ff */
[C---:B------:R-:W-:Y:S01]  /*0f50*/  FADD.FTZ R231, -R165.reuse, R212 ;  /* 0x000000d4a5e77221 */ /* 0x040fe20000010100 */
[----:B------:R-:W-:Y:S01]  /*0f60*/  FADD.FTZ R5, -R165, R6 ;  /* 0x00000006a5057221 */ /* 0x000fe20000010100 */
[----:B------:R-:W-:Y:S01]  /*0f70*/  SHF.L.U32 R212, R19, 0x10, RZ ;  /* 0x0000001013d47819 */ /* 0x000fe200000006ff */
[----:B------:R-:W-:Y:S01]  /*0f80*/  FADD.FTZ R181, -R165, R174 ;  /* 0x000000aea5b57221 */ /* 0x000fe20000010100 */
[----:B------:R-:W-:Y:S01]  /*0f90*/  SHF.L.U32 R6, R176, 0x10, RZ ;  /* 0x00000010b0067819 */ /* 0x000fe200000006ff */
[----:B------:R-:W-:Y:S01]  /*0fa0*/  FFMA.FTZ R80, R3, R211, R80 ;  /* 0x000000d303507223 */ /* 0x000fe20000010050 */
[----:B------:R-:W-:Y:S01]  /*0fb0*/  SHF.R.U32.HI R188, RZ, 0x10, R21 ;  /* 0x00000010ffbc7819 */ /* 0x000fe20000011615 */
[----:B------:R-:W-:Y:S01]  /*0fc0*/  FADD.FTZ R108, R108, R211 ;  /* 0x000000d36c6c7221 */ /* 0x000fe20000010000 */
[----:B------:R-:W-:Y:S01]  /*0fd0*/  SHF.L.U32 R191, R191, 0x10, RZ ;  /* 0x00000010bfbf7819 */ /* 0x000fe200000006ff */
[----:B------:R-:W-:Y:S01]  /*0fe0*/  FADD.FTZ R109, R109, R216 ;  /* 0x000000d86d6d7221 */ /* 0x000fe20000010000 */
[-C--:B------:R-:W-:Y:S01]  /*0ff0*/  FFMA.FTZ R81, R222, R216.reuse, R81 ;  /* 0x000000d8de517223 */ /* 0x080fe20000010051 */
[C---:B------:R-:W-:Y:S01]  /*1000*/  FMUL.FTZ R186, R240.reuse, R177 ;  /* 0x000000b1f0ba7220 */ /* 0x040fe20000410000 */
[----:B------:R-:W-:Y:S01]  /*1010*/  SHF.L.U32 R18, R175, 0x10, RZ ;  /* 0x00000010af127819 */ /* 0x000fe200000006ff */
[----:B------:R-:W-:Y:S01]  /*1020*/  FMUL.FTZ R216, R77, R216 ;  /* 0x000000d84dd87220 */ /* 0x000fe20000410000 */
[----:B------:R-:W-:Y:S01]  /*1030*/  FADD.FTZ R211, RZ, R218 ;  /* 0x000000daffd37221 */ /* 0x000fe20000010000 */
[----:B------:R-:W-:Y:S01]  /*1040*/  FFMA.FTZ R241, R3, R218, RZ ;  /* 0x000000da03f17223 */ /* 0x000fe200000100ff */
[----:B------:R-:W-:Y:S01]  /*1050*/  FADD.FTZ R179, -R165, R192 ;  /* 0x000000c0a5b37221 */ /* 0x000fe20000010100 */
[----:B------:R-:W-:Y:S01]  /*1060*/  FMUL.FTZ R233, R240, R233 ;  /* 0x000000e9f0e97220 */ /* 0x000fe20000410000 */
[----:B------:R-:W-:Y:S01]  /*1070*/  SHF.R.U64 R7, R172, 0x10, R173 ;  /* 0x00000010ac077819 */ /* 0x000fe200000012ad */
[----:B------:R-:W-:Y:S01]  /*1080*/  FMUL.FTZ R192, R240, R181 ;  /* 0x000000b5f0c07220 */ /* 0x000fe20000410000 */
[----:B------:R-:W-:Y:S01]  /*1090*/  SHF.L.U32 R168, R193, 0x10, RZ ;  /* 0x00000010c1a87819 */ /* 0x000fe200000006ff */
[C---:B------:R-:W-:Y:S01]  /*10a0*/  FADD.FTZ R19, -R165.reuse, R212 ;  /* 0x000000d4a5137221 */ /* 0x040fe20000010100 */
[----:B------:R-:W-:Y:S01]  /*10b0*/  FADD.FTZ R173, -R165, R214 ;  /* 0x000000d6a5ad7221 */ /* 0x000fe20000010100 */
[----:B------:R-:W-:Y:S01]  /*10c0*/  SHF.L.U32 R188, R188, 0x10, RZ ;  /* 0x00000010bcbc7819 */ /* 0x000fe200000006ff */
[----:B------:R-:W-:Y:S01]  /*10d0*/  FADD.FTZ R119, R119, R6 ;  /* 0x0000000677777221 */ /* 0x000fe20000010000 */
[-C--:B------:R-:W-:Y:S01]  /*10e0*/  FFMA.FTZ R91, R186, R6.reuse, R91 ;  /* 0x00000006ba5b7223 */ /* 0x080fe2000001005b */
[----:B------:R-:W-:Y:S01]  /*10f0*/  FMUL.FTZ R181, R71, R6 ;  /* 0x0000000647b57220 */ /* 0x000fe20000410000 */
[-C--:B------:R-:W-:Y:S01]  /*1100*/  FMUL.FTZ R214, R78, R191.reuse ;  /* 0x000000bf4ed67220 */ /* 0x080fe20000410000 */
[----:B------:R-:W-:Y:S01]  /*1110*/  FADD.FTZ R211, R211, R216 ;  /* 0x000000d8d3d37221 */ /* 0x000fe20000010000 */
[----:B------:R-:W-:Y:S01]  /*1120*/  FFMA.FTZ R6, R222, R216, R241 ;  /* 0x000000d8de067223 */ /* 0x000fe200000100f1 */
[----:B------:R-:W-:Y:S01]  /*1130*/  FADD.FTZ R193, -R165, R18 ;  /* 0x00000012a5c17221 */ /* 0x000fe20000010100 */
[----:B------:R-:W-:Y:S01]  /*1140*/  FFMA.FTZ R82, R233, R191, R82 ;  /* 0x000000bfe9527223 */ /* 0x000fe20000010052 */
[----:B------:R-:W-:Y:S01]  /*1150*/  FADD.FTZ R110, R110, R191 ;  /* 0x000000bf6e6e7221 */ /* 0x000fe20000010000 */
[----:B------:R-:W-:Y:S01]  /*1160*/  SHF.L.U32 R191, R182, 0x10, RZ ;  /* 0x00000010b6bf7819 */ /* 0x000fe200000006ff */
[C---:B------:R-:W-:Y:S01]  /*1170*/  FADD.FTZ R223, -R165.reuse, R220 ;  /* 0x000000dca5df7221 */ /* 0x040fe20000010100 */
[----:B------:R-:W-:Y:S01]  /*1180*/  SHF.L.U32 R18, R180, 0x10, RZ ;  /* 0x00000010b4127819 */ /* 0x000fe200000006ff */
[----:B------:R-:W-:Y:S01]  /*1190*/  FADD.FTZ R187, -R165, R168 ;  /* 0x000000a8a5bb7221 */ /* 0x000fe20000010100 */
[C---:B------:R-:W-:Y:S01]  /*11a0*/  FMUL.FTZ R231, R240.reuse, R231 ;  /* 0x000000e7f0e77220 */ /* 0x040fe20000410000 */
[C---:B------:R-:W-:Y:S01]  /*11b0*/  FMUL.FTZ R180, R240.reuse, R19 ;  /* 0x00000013f0b47220 */ /* 0x040fe20000410000 */
[----:B------:R-:W-:Y:S01]  /*11c0*/  FMUL.FTZ R220, R240, R169 ;  /* 0x000000a9f0dc7220 */ /* 0x000fe20000410000 */
[----:B------:R-:W-:Y:S01]  /*11d0*/  FMUL.FTZ R212, R79, R188 ;  /* 0x000000bc4fd47220 */ /* 0x000fe20000410000 */
[----:B------:R-:W-:Y:S01]  /*11e0*/  FADD.FTZ R211, R211, R214 ;  /* 0x000000d6d3d37221 */ /* 0x000fe20000010000 */
[----:B------:R-:W-:Y:S01]  /*11f0*/  FFMA.FTZ R19, R233, R214, R6 ;  /* 0x000000d6e9137223 */ /* 0x000fe20000010006 */
[----:B------:R-:W-:Y:S01]  /*1200*/  SHF.L.U32 R172, R172, 0x10, RZ ;  /* 0x00000010acac7819 */ /* 0x000fe200000006ff */
[----:B------:R-:W-:Y:S01]  /*1210*/  FMUL.FTZ R194, R240, R187 ;  /* 0x000000bbf0c27220 */ /* 0x000fe20000410000 */
[----:B------:R-:W-:Y:S01]  /*1220*/  SHF.R.U32.HI R2, RZ, 0x10, R175 ;  /* 0x00000010ff027819 */ /* 0x000fe200000116af */
[----:B------:R-:W-:Y:S01]  /*1230*/  FADD.FTZ R175, -R165, R210 ;  /* 0x000000d2a5af7221 */ /* 0x000fe20000010100 */
[----:B------:R-:W-:Y:S01]  /*1240*/  SHF.L.U32 R190, R190, 0x10, RZ ;  /* 0x00000010bebe7819 */ /* 0x000fe200000006ff */
[-C--:B------:R-:W-:Y:S01]  /*1250*/  FFMA.FTZ R84, R231, R191.reuse, R84 ;  /* 0x000000bfe7547223 */ /* 0x080fe20000010054 */
[----:B------:R-:W-:Y:S01]  /*1260*/  SHF.L.U32 R169, R10, 0x10, RZ ;  /* 0x000000100aa97819 */ /* 0x000fe200000006ff */
[----:B------:R-:W-:Y:S01]  /*1270*/  FADD.FTZ R112, R112, R191 ;  /* 0x000000bf70707221 */ /* 0x000fe20000010000 */
[----:B------:R-:W-:Y:S01]  /*1280*/  FMUL.FTZ R191, R72, R191 ;  /* 0x000000bf48bf7220 */ /* 0x000fe20000410000 */
[----:B------:R-:W-:Y:S01]  /*1290*/  FADD.FTZ R6, R211, R212 ;  /* 0x000000d4d3067221 */ /* 0x000fe20000010000 */
[----:B------:R-:W-:Y:S01]  /*12a0*/  FFMA.FTZ R10, R220, R212, R19 ;  /* 0x000000d4dc0a7223 */ /* 0x000fe20000010013 */
[----:B------:R-:W-:Y:S01]  /*12b0*/  FADD.FTZ R215, -R165, R172 ;  /* 0x000000aca5d77221 */ /* 0x000fe20000010100 */
[----:B------:R-:W-:Y:S01]  /*12c0*/  SHF.L.U32 R189, R189, 0x10, RZ ;  /* 0x00000010bdbd7819 */ /* 0x000fe200000006ff */
[----:B------:R-:W-:Y:S01]  /*12d0*/  FMUL.FTZ R229, R240, R229 ;  /* 0x000000e5f0e57220 */ /* 0x000fe20000410000 */
[----:B------:R-:W-:Y:S01]  /*12e0*/  SHF.L.U32 R172, R7, 0x10, RZ ;  /* 0x0000001007ac7819 */ /* 0x000fe200000006ff */
[----:B------:R-:W-:Y:S01]  /*12f0*/  FADD.FTZ R113, R113, R190 ;  /* 0x000000be71717221 */ /* 0x000fe20000010000 */
[-C--:B------:R-:W-:Y:S01]  /*1300*/  FFMA.FTZ R85, R194, R190.reuse, R85 ;  /* 0x000000bec2557223 */ /* 0x080fe20000010055 */
[----:B------:R-:W-:Y:S01]  /*1310*/  FMUL.FTZ R182, R240, R175 ;  /* 0x000000aff0b67220 */ /* 0x000fe20000410000 */
[----:B------:R-:W-:Y:S01]  /*1320*/  SHF.L.U32 R2, R2, 0x10, RZ ;  /* 0x0000001002027819 */ /* 0x000fe200000006ff */
[----:B------:R-:W-:Y:S01]  /*1330*/  FMUL.FTZ R190, R73, R190 ;  /* 0x000000be49be7220 */ /* 0x000fe20000410000 */
[----:B------:R-:W-:Y:S01]  /*1340*/  FADD.FTZ R19, R6, R191 ;  /* 0x000000bf06137221 */ /* 0x000fe20000010000 */
[----:B------:R-:W-:Y:S01]  /*1350*/  FFMA.FTZ R175, R231, R191, R10 ;  /* 0x000000bfe7af7223 */ /* 0x000fe2000001000a */
[----:B------:R-:W-:Y:S01]  /*1360*/  MOV R21, R13 ;  /* 0x0000000d00157202 */ /* 0x000fe20000000f00 */
[-C--:B------:R-:W-:Y:S01]  /*1370*/  FFMA.FTZ R86, R229, R189.reuse, R86 ;  /* 0x000000bde5567223 */ /* 0x080fe20000010056 */
[----:B------:R-:W-:Y:S01]  /*1380*/  SHF.R.U32.HI R13, RZ, 0x10, R13 ;  /* 0x00000010ff0d7819 */ /* 0x000fe2000001160d */
[----:B------:R-:W-:Y:S01]  /*1390*/  FADD.FTZ R114, R114, R189 ;  /* 0x000000bd72727221 */ /* 0x000fe20000010000 */
[C---:B------:R-:W-:Y:S01]  /*13a0*/  FADD.FTZ R219, -R165.reuse, R224 ;  /* 0x000000e0a5db7221 */ /* 0x040fe20000010100 */
[C---:B------:R-:W-:Y:S01]  /*13b0*/  FADD.FTZ R217, -R165.reuse, R246 ;  /* 0x000000f6a5d97221 */ /* 0x040fe20000010100 */
[C---:B------:R-:W-:Y:S01]  /*13c0*/  FADD.FTZ R195, -R165.reuse, R248 ;  /* 0x000000f8a5c37221 */ /* 0x040fe20000010100 */
[C---:B------:R-:W-:Y:S01]  /*13d0*/  FADD.FTZ R9, -R165.reuse, R172 ;  /* 0x000000aca5097221 */ /* 0x040fe20000010100 */
[----:B------:R-:W-:Y:S01]  /*13e0*/  FADD.FTZ R7, -R165, R22 ;  /* 0x00000016a5077221 */ /* 0x000fe20000010100 */
[----:B------:R-:W-:Y:S01]  /*13f0*/  FMUL.FTZ R189, R74, R189 ;  /* 0x000000bd4abd7220 */ /* 0x000fe20000410000 */
[----:B------:R-:W-:Y:S01]  /*1400*/  FADD.FTZ R6, R19, R190 ;  /* 0x000000be13067221 */ /* 0x000fe20000010000 */
[----:B------:R-:W-:Y:S01]  /*1410*/  FFMA.FTZ R10, R194, R190, R175 ;  /* 0x000000bec20a7223 */ /* 0x000fe200000100af */
[----:B------:R-:W-:Y:S01]  /*1420*/  FADD.FTZ R165, -R165, R2 ;  /* 0x00000002a5a57221 */ /* 0x000fe20000010100 */
[----:B------:R-:W-:Y:S01]  /*1430*/  SHF.L.U32 R185, R178, 0x10, RZ ;  /* 0x00000010b2b97819 */ /* 0x000fe200000006ff */
        /* <DEDUP_REMOVED lines=8> */
[----:B------:R-:W-:Y:S01]  /*14c0*/  FMUL.FTZ R188, R240, R179 ;  /* 0x000000b3f0bc7220 */ /* 0x000fe20000410000 */
[-C--:B------:R-:W-:Y:S01]  /*14d0*/  FFMA.FTZ R88, R227, R185.reuse, R88 ;  /* 0x000000b9e3587223 */ /* 0x080fe20000010058 */
[----:B------:R-:W-:Y:S01]  /*14e0*/  FADD.FTZ R116, R116, R185 ;  /* 0x000000b974747221 */ /* 0x000fe20000010000 */
[----:B------:R-:W-:Y:S01]  /*14f0*/  FADD.FTZ R123, R123, R2 ;  /* 0x000000027b7b7221 */ /* 0x000fe20000010000 */
[-C--:B------:R-:W-:Y:S01]  /*1500*/  FFMA.FTZ R95, R180, R2.reuse, R95 ;  /* 0x00000002b45f7223 */ /* 0x080fe2000001005f */
[----:B------:R-:W-:Y:S01]  /*1510*/  FMUL.FTZ R19, R67, R2 ;  /* 0x0000000243137220 */ /* 0x000fe20000410000 */
[----:B------:R-:W-:Y:S01]  /*1520*/  FMUL.FTZ R185, R68, R185 ;  /* 0x000000b944b97220 */ /* 0x000fe20000410000 */
[----:B------:R-:W-:Y:S01]  /*1530*/  FADD.FTZ R6, R6, R187 ;  /* 0x000000bb06067221 */ /* 0x000fe20000010000 */
[C---:B------:R-:W-:Y:S01]  /*1540*/  FFMA.FTZ R2, R192.reuse, R187, R175 ;  /* 0x000000bbc0027223 */ /* 0x040fe200000100af */
[----:B------:R-:W-:Y:S01]  /*1550*/  SHF.L.U32 R22, R17, 0x10, RZ ;  /* 0x0000001011167819 */ /* 0x000fe200000006ff */
[----:B------:R-:W-:Y:S01]  /*1560*/  FADD.FTZ R115, R115, R18 ;  /* 0x0000001273737221 */ /* 0x000fe20000010000 */
[----:B------:R-:W-:Y:S01]  /*1570*/  SHF.L.U32 R183, R183, 0x10, RZ ;  /* 0x00000010b7b77819 */ /* 0x000fe200000006ff */
[----:B------:R-:W-:Y:S01]  /*1580*/  FFMA.FTZ R87, R192, R18, R87 ;  /* 0x00000012c0577223 */ /* 0x000fe20000010057 */
[----:B------:R-:W-:Y:S01]  /*1590*/  SHF.L.U32 R17, R20, 0x10, RZ ;  /* 0x0000001014117819 */ /* 0x000fe200000006ff */
[----:B------:R-:W-:Y:S01]  /*15a0*/  FMUL.FTZ R225, R240, R225 ;  /* 0x000000e1f0e17220 */ /* 0x000fe20000410000 */
[----:B------:R-:W-:Y:S01]  /*15b0*/  FADD.FTZ R117, R117, R184 ;  /* 0x000000b875757221 */ /* 0x000fe20000010000 */
[-C--:B------:R-:W-:Y:S01]  /*15c0*/  FFMA.FTZ R89, R188, R184.reuse, R89 ;  /* 0x000000b8bc597223 */ /* 0x080fe20000010059 */
[C---:B------:R-:W-:Y:S01]  /*15d0*/  FMUL.FTZ R20, R240.reuse, R173 ;  /* 0x000000adf0147220 */ /* 0x040fe20000410000 */
[----:B------:R-:W-:Y:S01]  /*15e0*/  FMUL.FTZ R18, R240, R11 ;  /* 0x0000000bf0127220 */ /* 0x000fe20000410000 */
[----:B------:R-:W-:Y:S01]  /*15f0*/  FMUL.FTZ R184, R69, R184 ;  /* 0x000000b845b87220 */ /* 0x000fe20000410000 */
[----:B------:R-:W-:Y:S01]  /*1600*/  FADD.FTZ R11, R6, R185 ;  /* 0x000000b9060b7221 */ /* 0x000fe20000010000 */
[----:B------:R-:W-:Y:S01]  /*1610*/  FFMA.FTZ R173, R227, R185, R2 ;  /* 0x000000b9e3ad7223 */ /* 0x000fe20000010002 */
[-C--:B------:R-:W-:Y:S01]  /*1620*/  FFMA.FTZ R90, R225, R183.reuse, R90 ;  /* 0x000000b7e15a7223 */ /* 0x080fe2000001005a */
[----:B------:R-:W-:Y:S01]  /*1630*/  FADD.FTZ R118, R118, R183 ;  /* 0x000000b776767221 */ /* 0x000fe20000010000 */
[----:B------:R-:W-:Y:S01]  /*1640*/  FMUL.FTZ R183, R70, R183 ;  /* 0x000000b746b77220 */ /* 0x000fe20000410000 */
[----:B------:R-:W-:Y:S01]  /*1650*/  FADD.FTZ R2, R11, R184 ;  /* 0x000000b80b027221 */ /* 0x000fe20000010000 */
[----:B------:R-:W-:Y:S01]  /*1660*/  FFMA.FTZ R6, R188, R184, R173 ;  /* 0x000000b8bc067223 */ /* 0x000fe200000100ad */
[----:B------:R-:W-:Y:S01]  /*1670*/  SHF.L.U32 R23, R170, 0x10, RZ ;  /* 0x00000010aa177819 */ /* 0x000fe200000006ff */
[----:B------:R-:W-:Y:S01]  /*1680*/  FMUL.FTZ R223, R240, R223 ;  /* 0x000000dff0df7220 */ /* 0x000fe20000410000 */
[----:B------:R-:W-:Y:S01]  /*1690*/  FADD.FTZ R2, R2, R183 ;  /* 0x000000b702027221 */ /* 0x000fe20000010000 */
[----:B------:R-:W-:-:S02]  /*16a0*/  FFMA.FTZ R11, R225, R183, R6 ;  /* 0x000000b7e10b7223 */ /* 0x000fc40000010006 */
        /* <DEDUP_REMOVED lines=8> */
[-C--:B------:R-:W-:Y:S01]  /*1730*/  FFMA.FTZ R93, R182, R22.reuse, R93 ;  /* 0x00000016b65d7223 */ /* 0x080fe2000001005d */
        /* <DEDUP_REMOVED lines=8> */
[----:B------:R-:W-:-:S02]  /*17c0*/  FMUL.FTZ R219, R240, R219 ;  /* 0x000000dbf0db7220 */ /* 0x000fc40000410000 */
[----:B------:R-:W-:Y:S01]  /*17d0*/  FADD.FTZ R2, R2, R21 ;  /* 0x0000001502027221 */ /* 0x000fe20000010000 */
[----:B------:R-:W-:Y:S01]  /*17e0*/  FFMA.FTZ R11, R221, R21, R6 ;  /* 0x00000015dd0b7223 */ /* 0x000fe20000010006 */
[----:B------:R-:W-:Y:S01]  /*17f0*/  SHF.L.U32 R16, R16, 0x10, RZ ;  /* 0x0000001010107819 */ /* 0x000fe200000006ff */
[-C--:B------:R-:W-:Y:S01]  /*1800*/  FFMA.FTZ R96, R219, R17.reuse, R96 ;  /* 0x00000011db607223 */ /* 0x080fe20000010060 */
[----:B------:R-:W-:Y:S01]  /*1810*/  FADD.FTZ R124, R124, R17 ;  /* 0x000000117c7c7221 */ /* 0x000fe20000010000 */
        /* <DEDUP_REMOVED lines=8> */
[-C--:B------:R-:W-:Y:S01]  /*18a0*/  FFMA.FTZ R97, R20, R16.reuse, R97 ;  /* 0x0000001014617223 */ /* 0x080fe20000010061 */
[----:B------:R-:W-:Y:S01]  /*18b0*/  FMUL.FTZ R12, R240, R9 ;  /* 0x00000009f00c7220 */ /* 0x000fe20000410000 */
[----:B------:R-:W-:Y:S01]  /*18c0*/  FMUL.FTZ R16, R61, R16 ;  /* 0x000000103d107220 */ /* 0x000fe20000410000 */
[----:B------:R-:W-:Y:S01]  /*18d0*/  FADD.FTZ R9, R2, R17 ;  /* 0x0000001102097221 */ /* 0x000fe20000010000 */
[----:B------:R-:W-:Y:S01]  /*18e0*/  FFMA.FTZ R173, R219, R17, R6 ;  /* 0x00000011dbad7223 */ /* 0x000fe20000010006 */
[----:B------:R-:W-:Y:S01]  /*18f0*/  SHF.L.U32 R14, R14, 0x10, RZ ;  /* 0x000000100e0e7819 */ /* 0x000fe200000006ff */
[----:B------:R-:W-:Y:S01]  /*1900*/  FMUL.FTZ R213, R240, R213 ;  /* 0x000000d5f0d57220 */ /* 0x000fe20000410000 */
[----:B------:R-:W-:Y:S01]  /*1910*/  SHF.L.U32 R171, R171, 0x10, RZ ;  /* 0x00000010abab7819 */ /* 0x000fe200000006ff */
[-C--:B------:R-:W-:Y:S01]  /*1920*/  FFMA.FTZ R98, R217, R15.reuse, R98 ;  /* 0x0000000fd9627223 */ /* 0x080fe20000010062 */
[----:B------:R-:W-:Y:S01]  /*1930*/  FADD.FTZ R126, R126, R15 ;  /* 0x0000000f7e7e7221 */ /* 0x000fe20000010000 */
[----:B------:R-:W-:Y:S01]  /*1940*/  FADD.FTZ R129, R129, R0 ;  /* 0x0000000081817221 */ /* 0x000fe20000010000 */
[-C--:B------:R-:W-:Y:S01]  /*1950*/  FFMA.FTZ R101, R12, R0.reuse, R101 ;  /* 0x000000000c657223 */ /* 0x080fe20000010065 */
[----:B------:R-:W-:Y:S01]  /*1960*/  FMUL.FTZ R11, R57, R0 ;  /* 0x00000000390b7220 */ /* 0x000fe20000410000 */
[----:B------:R-:W-:Y:S01]  /*1970*/  FMUL.FTZ R15, R62, R15 ;  /* 0x0000000f3e0f7220 */ /* 0x000fe20000410000 */
[----:B------:R-:W-:Y:S01]  /*1980*/  FADD.FTZ R0, R9, R16 ;  /* 0x0000001009007221 */ /* 0x000fe20000010000 */
[----:B------:R-:W-:Y:S01]  /*1990*/  FFMA.FTZ R2, R20, R16, R173 ;  /* 0x0000001014027223 */ /* 0x000fe200000100ad */
[----:B------:R-:W-:Y:S01]  /*19a0*/  FMUL.FTZ R215, R240, R215 ;  /* 0x000000d7f0d77220 */ /* 0x000fe20000410000 */
[----:B------:R-:W-:Y:S01]  /*19b0*/  FADD.FTZ R127, R127, R14 ;  /* 0x0000000e7f7f7221 */ /* 0x000fe20000010000 */
[-C--:B------:R-:W-:Y:S01]  /*19c0*/  FFMA.FTZ R99, R18, R14.reuse, R99 ;  /* 0x0000000e12637223 */ /* 0x080fe20000010063 */
        /* <DEDUP_REMOVED lines=11> */
[----:B------:R-:W-:-:S02]  /*1a80*/  FMUL.FTZ R10, R240, R7 ;  /* 0x00000007f00a7220 */ /* 0x000fc40000410000 */
[----:B------:R-:W-:Y:S01]  /*1a90*/  FADD.FTZ R0, R0, R13 ;  /* 0x0000000d00007221 */ /* 0x000fe20000010000 */
[----:B------:R-:W-:Y:S01]  /*1aa0*/  FFMA.FTZ R7, R215, R13, R2 ;  /* 0x0000000dd7077223 */ /* 0x000fe20000010002 */
[----:B------:R-:W-:Y:S01]  /*1ab0*/  SHF.L.U32 R8, R8, 0x10, RZ ;  /* 0x0000001008087819 */ /* 0x000fe200000006ff */
[----:B------:R-:W-:Y:S01]  /*1ac0*/  FMUL.FTZ R195, R240, R195 ;  /* 0x000000c3f0c37220 */ /* 0x000fe20000410000 */
[----:B------:R-:W-:Y:S01]  /*1ad0*/  FADD.FTZ R0, R0, R11 ;  /* 0x0000000b00007221 */ /* 0x000fe20000010000 */
[----:B------:R-:W-:Y:S01]  /*1ae0*/  FFMA.FTZ R2, R12, R11, R7 ;  /* 0x0000000b0c027223 */ /* 0x000fe20000010007 */
[----:B------:R-:W-:Y:S01]  /*1af0*/  FADD.FTZ R132, R132, R169 ;  /* 0x000000a984847221 */ /* 0x000fe20000010000 */
[----:B------:R-:W-:Y:S01]  /*1b00*/  FADD.FTZ R131, R131, R8 ;  /* 0x0000000883837221 */ /* 0x000fe20000010000 */
[-C--:B------:R-:W-:Y:S01]  /*1b10*/  FFMA.FTZ R103, R10, R8.reuse, R103 ;  /* 0x000000080a677223 */ /* 0x080fe20000010067 */
[-C--:B------:R-:W-:Y:S01]  /*1b20*/  FFMA.FTZ R104, R195, R169.reuse, R104 ;  /* 0x000000a9c3687223 */ /* 0x080fe20000010068 */
[----:B------:R-:W-:Y:S01]  /*1b30*/  FMUL.FTZ R7, R52, R169 ;  /* 0x000000a934077220 */ /* 0x000fe20000410000 */
[----:B------:R-:W-:Y:S01]  /*1b40*/  FMUL.FTZ R6, R240, R5 ;  /* 0x00000005f0067220 */ /* 0x000fe20000410000 */
[----:B------:R-:W-:Y:S01]  /*1b50*/  FMUL.FTZ R8, R59, R8 ;  /* 0x000000083b087220 */ /* 0x000fe20000410000 */
[----:B------:R-:W-:Y:S01]  /*1b60*/  FADD.FTZ R5, R0, R9 ;  /* 0x0000000900057221 */ /* 0x000fe20000010000 */
[----:B------:R-:W-:Y:S01]  /*1b70*/  FFMA.FTZ R169, R213, R9, R2 ;  /* 0x00000009d5a97223 */ /* 0x000fe20000010002 */
[----:B------:R-:W-:-:S02]  /*1b80*/  SHF.L.U32 R4, R4, 0x10, RZ ;  /* 0x0000001004047819 */ /* 0x000fc400000006ff */
        /* <DEDUP_REMOVED lines=9> */
[----:B------:R-:W-:Y:S01]  /*1c20*/  SHF.L.U32 R166, R166, 0x10, RZ ;  /* 0x00000010a6a67819 */ /* 0x000fe200000006ff */
[----:B------:R-:W-:Y:S01]  /*1c30*/  FADD.FTZ R134, R134, R167 ;  /* 0x000000a786867221 */ /* 0x000fe20000010000 */
[-C--:B------:R-:W-:Y:S01]  /*1c40*/  FFMA.FTZ R106, R193, R167.reuse, R106 ;  /* 0x000000a7c16a7223 */ /* 0x080fe2000001006a */
        /* <DEDUP_REMOVED lines=12> */
.L_x_3182:
[----:B------:R-:W-:-:S04]  /*1d10*/  ISETP.NE.U32.AND P0, PT, RZ, UR6, PT ;  /* 0x00000006ff007c0c */ /* 0x000fc8000bf05070 */
[----:B------:R-:W-:-:S13]  /*1d20*/  ISETP.NE.AND.EX P0, PT, RZ, UR7, PT, P0 ;  /* 0x00000007ff007c0c */ /* 0x000fda000bf05300 */
[----:B------:R-:W-:Y:S05]  /*1d30*/  @!P0 BRA `(.L_x_3183) ;  /* 0x0000000000648947 */ /* 0x000fea0003800000 */
[----:B------:R-:W1:Y:S01]  /*1d40*/  LDC.64 R196, c[0x0][0x438] ;  /* 0x00010e00ffc47b82 */ /* 0x000e620000000a00 */
        /* <DEDUP_REMOVED lines=8> */
[--C-:B-1----:R-:W-:Y:S01]  /*1dd0*/  IMAD.WIDE.U32 R206, R207, 0x8, R196.reuse ;  /* 0x00000008cfce7825 */ /* 0x102fe200078e00c4 */
        /* <DEDUP_REMOVED lines=15> */
.L_x_3183:
[----:B------:R-:W1:Y:S01]  /*1ed0*/  SHFL.DOWN PT, R165, R168, 0x10, 0x1f ;  /* 0x0a001f00a8a57f89 */ /* 0x000e6200000e0000 */
[----:B------:R-:W2:Y:S01]  /*1ee0*/  LDC R247, c[0x0][0x388] ;  /* 0x0000e200fff77b82 */ /* 0x000ea20000000800 */
[C---:B-----5:R-:W-:Y:S01]  /*1ef0*/  ISETP.GE.AND P2, PT, R164.reuse, 0x1, PT ;  /* 0x00000001a400780c */ /* 0x060fe20003f46270 */
[----:B------:R-:W-:Y:S01]  /*1f00*/  HFMA2 R241, -RZ, RZ, 0, 0 ;  /* 0x00000000fff17431 */ /* 0x000fe200000001ff */
[----:B------:R-:W3:Y:S01]  /*1f10*/  SHFL.DOWN PT, R166, R169, 0x10, 0x1f ;  /* 0x0a001f00a9a67f89 */ /* 0x000ee200000e0000 */
[----:B------:R-:W-:Y:S01]  /*1f20*/  BSSY.RECONVERGENT B0, `(.L_x_3184) ;  /* 0x0000025000007945 */ /* 0x000fe20003800200 */
[----:B------:R-:W4:Y:S09]  /*1f30*/  S2R R224, SR_TID.X ;  /* 0x0000000000e07919 */ /* 0x000f320000002100 */
[----:B------:R-:W-:Y:S01]  /*1f40*/  @P2 IADD3 R164, PT, PT, R164, -0x1, RZ ;  /* 0xffffffffa4a42810 */ /* 0x000fe20007ffe0ff */
[----:B-1----:R-:W-:-:S04]  /*1f50*/  FADD.FTZ R165, R165, R168 ;  /* 0x000000a8a5a57221 */ /* 0x002fc80000010000 */
[----:B--2---:R-:W-:Y:S02]  /*1f60*/  @P2 IMAD R164, R164, R247, RZ ;  /* 0x000000f7a4a42224 */ /* 0x004fe400078e02ff */
[----:B---3--:R-:W-:Y:S01]  /*1f70*/  FADD.FTZ R166, R166, R169 ;  /* 0x000000a9a6a67221 */ /* 0x008fe20000010000 */
[----:B------:R-:W1:Y:S04]  /*1f80*/  SHFL.DOWN PT, R170, R165, 0x8, 0x1f ;  /* 0x09001f00a5aa7f89 */ /* 0x000e6800000e0000 */
[----:B------:R-:W2:Y:S01]  /*1f90*/  SHFL.DOWN PT, R167, R166, 0x8, 0x1f ;  /* 0x09001f00a6a77f89 */ /* 0x000ea200000e0000 */
[----:B----4-:R-:W-:Y:S01]  /*1fa0*/  LOP3.LUT P3, RZ, R224, 0x1f, RZ, 0xc0, !PT ;  /* 0x0000001fe0ff7812 */ /* 0x010fe2000786c0ff */
[----:B-1----:R-:W-:Y:S01]  /*1fb0*/  FADD.FTZ R170, R165, R170 ;  /* 0x000000aaa5aa7221 */ /* 0x002fe20000010000 */
[----:B--2---:R-:W-:-:S04]  /*1fc0*/  FADD.FTZ R167, R166, R167 ;  /* 0x000000a7a6a77221 */ /* 0x004fc80000010000 */
[----:B------:R-:W1:Y:S04]  /*1fd0*/  SHFL.DOWN PT, R171, R170, 0x4, 0x1f ;  /* 0x08801f00aaab7f89 */ /* 0x000e6800000e0000 */
[----:B------:R-:W2:Y:S01]  /*1fe0*/  SHFL.DOWN PT, R172, R167, 0x4, 0x1f ;  /* 0x08801f00a7ac7f89 */ /* 0x000ea200000e0000 */
[----:B-1----:R-:W-:Y:S01]  /*1ff0*/  FADD.FTZ R171, R170, R171 ;  /* 0x000000abaaab7221 */ /* 0x002fe20000010000 */
[----:B--2---:R-:W-:-:S04]  /*2000*/  FADD.FTZ R172, R167, R172 ;  /* 0x000000aca7ac7221 */ /* 0x004fc80000010000 */
[----:B------:R-:W1:Y:S01]  /*2010*/  SHFL.DOWN PT, R168, R171, 0x2, 0x1f ;  /* 0x08401f00aba87f89 */ /* 0x000e6200000e0000 */
[----:B------:R-:W2:Y:S03]  /*2020*/  @P2 LDC.64 R166, c[0x0][0x390] ;  /* 0x0000e400ffa62b82 */ /* 0x000ea60000000a00 */
[----:B------:R-:W3:Y:S01]  /*2030*/  SHFL.DOWN PT, R169, R172, 0x2, 0x1f ;  /* 0x08401f00aca97f89 */ /* 0x000ee200000e0000 */
[----:B-1----:R-:W-:Y:S01]  /*2040*/  FADD.FTZ R168, R171, R168 ;  /* 0x000000a8aba87221 */ /* 0x002fe20000010000 */
[----:B------:R-:W-:Y:S01]  /*2050*/  @P2 SHF.R.S32.HI R171, RZ, 0x1f, R164 ;  /* 0x0000001fffab2819 */ /* 0x000fe200000114a4 */
[----:B---3--:R-:W-:-:S03]  /*2060*/  FADD.FTZ R169, R172, R169 ;  /* 0x000000a9aca97221 */ /* 0x008fc60000010000 */
[----:B------:R-:W1:Y:S01]  /*2070*/  SHFL.DOWN PT, R165, R168, 0x1, 0x1f ;  /* 0x08201f00a8a57f89 */ /* 0x000e6200000e0000 */
[----:B------:R-:W-:-:S03]  /*2080*/  @P2 LEA.HI R171, R171, R164, RZ, 0x2 ;  /* 0x000000a4abab2211 */ /* 0x000fc600078f10ff */
[----:B------:R-:W3:Y:S01]  /*2090*/  SHFL.DOWN PT, R170, R169, 0x1, 0x1f ;  /* 0x08201f00a9aa7f89 */ /* 0x000ee200000e0000 */
[----:B------:R-:W-:-:S05]  /*20a0*/  @P2 LEA.HI.SX32 R241, R171, R224, 0x1e ;  /* 0x000000e0abf12211 */ /* 0x000fca00078ff2ff */
[----:B--2---:R-:W-:-:S04]  /*20b0*/  @P2 IMAD.WIDE.U32 R210, R241, 0x8, R166 ;  /* 0x00000008f1d22825 */ /* 0x004fc800078e00a6 */
[----:B-1----:R-:W-:Y:S01]  /*20c0*/  FADD.FTZ R164, R168, R165 ;  /* 0x000000a5a8a47221 */ /* 0x002fe20000010000 */
[----:B---3--:R-:W-:Y:S01]  /*20d0*/  FADD.FTZ R165, R169, R170 ;  /* 0x000000aaa9a57221 */ /* 0x008fe20000010000 */
        /* <DEDUP_REMOVED lines=9> */
.L_x_3185:
[----:B------:R-:W-:Y:S05]  /*2170*/  BSYNC.RECONVERGENT B0 ;  /* 0x0000000000007941 */ /* 0x000fea0003800200 */
.L_x_3184:
[----:B------:R-:W-:Y:S06]  /*2180*/  BAR.SYNC.DEFER_BLOCKING 0x0 ;  /* 0x0000000000007b1d */ /* 0x000fec0000010000 */
[----:B------:R-:W2:Y:S02]  /*2190*/  @P2 LDG.E.64 R210, desc[UR12][R210.64] ;  /* 0x0000000cd2d22981 */ /* 0x000ea4000c1e1b00 */
[----:B------:R-:W3:Y:S01]  /*21a0*/  S2UR UR5, SR_CgaCtaId ;  /* 0x00000000000579c3 */ /* 0x000ee20000008800 */
[----:B------:R-:W-:Y:S01]  /*21b0*/  UMOV UR4, 0x400 ;  /* 0x0000040000047882 */ /* 0x000fe20000000000 */
[----:B------:R-:W-:Y:S01]  /*21c0*/  UISETP.NE.U32.AND UP0, UPT, UR6, URZ, UPT ;  /* 0x000000ff0600728c */ /* 0x000fe2000bf05070 */
[----:B------:R-:W-:Y:S01]  /*21d0*/  IMAD R247, R238, R247, RZ ;  /* 0x000000f7eef77224 */ /* 0x000fe200078e02ff */
[----:B------:R-:W-:-:S02]  /*21e0*/  ISETP.NE.AND P3, PT, RZ, UR14, PT ;  /* 0x0000000eff007c0c */ /* 0x000fc4000bf65270 */
[----:B------:R-:W-:Y:S02]  /*21f0*/  UISETP.NE.AND.EX UP0, UPT, UR7, URZ, UPT, UP0 ;  /* 0x000000ff0700728c */ /* 0x000fe4000bf05300 */
[----:B---3--:R-:W-:-:S04]  /*2200*/  ULEA UR4, UR5, UR4, 0x18 ;  /* 0x0000000405047291 */ /* 0x008fc8000f8ec0ff */
[----:B------:R-:W-:Y:S02]  /*2210*/  UIADD3 UR5, UPT, UPT, UR4, 0x7040, URZ ;  /* 0x0000704004057890 */ /* 0x000fe4000fffe0ff */
[----:B------:R-:W-:Y:S02]  /*2220*/  @!UP1 UIADD3 UR5, UPT, UPT, UR4, 0x7000, URZ ;  /* 0x0000700004059890 */ /* 0x000fe4000fffe0ff */
[----:B------:R-:W-:Y:S02]  /*2230*/  UIADD3 UR10, UPT, UPT, UR4, 0x7050, URZ ;  /* 0x00007050040a7890 */ /* 0x000fe4000fffe0ff */
[----:B------:R-:W-:Y:S02]  /*2240*/  @!UP1 UIADD3 UR10, UPT, UPT, UR4, 0x7010, URZ ;  /* 0x00007010040a9890 */ /* 0x000fe4000fffe0ff */
[----:B------:R-:W-:Y:S02]  /*2250*/  UIADD3 UR11, UPT, UPT, UR4, 0x7070, URZ ;  /* 0x00007070040b7890 */ /* 0x000fe4000fffe0ff */
[----:B------:R-:W-:Y:S01]  /*2260*/  @!UP1 UIADD3 UR11, UPT, UPT, UR4, 0x7030, URZ ;  /* 0x00007030040b9890 */ /* 0x000fe2000fffe0ff */
[----:B-1----:R-:W1:Y:S01]  /*2270*/  LDS.128 R164, [UR5] ;  /* 0x00000005ffa47984 */ /* 0x002e620008000c00 */
[----:B------:R-:W-:-:S02]  /*2280*/  UIADD3 UR5, UPT, UPT, UR4, 0x7060, URZ ;  /* 0x0000706004057890 */ /* 0x000fc4000fffe0ff */
[----:B------:R-:W-:Y:S01]  /*2290*/  @!UP1 UIADD3 UR5, UPT, UPT, UR4, 0x7020, URZ ;  /* 0x0000702004059890 */ /* 0x000fe2000fffe0ff */
[----:B------:R-:W3:Y:S04]  /*22a0*/  LDS.128 R168, [UR10] ;  /* 0x0000000affa87984 */ /* 0x000ee80008000c00 */
[----:B------:R-:W-:Y:S04]  /*22b0*/  LDS.128 R176, [UR11] ;  /* 0x0000000bffb07984 */ /* 0x000fe80008000c00 */
[----:B------:R-:W4:Y:S01]  /*22c0*/  LDS.128 R172, [UR5] ;  /* 0x00000005ffac7984 */ /* 0x000f220008000c00 */
[----:B-1----:R-:W-:Y:S01]  /*22d0*/  FADD.FTZ R249, RZ, R164 ;  /* 0x000000a4fff97221 */ /* 0x002fe20000010000 */
[----:B------:R-:W-:-:S03]  /*22e0*/  FADD.FTZ R164, RZ, R165 ;  /* 0x000000a5ffa47221 */ /* 0x000fc60000010000 */
[----:B------:R-:W-:Y:S01]  /*22f0*/  FADD.FTZ R249, R166, R249 ;  /* 0x000000f9a6f97221 */ /* 0x000fe20000010000 */
[----:B------:R-:W-:Y:S01]  /*2300*/  FADD.FTZ R164, R167, R164 ;  /* 0x000000a4a7a47221 */ /* 0x000fe20000010000 */
[----:B------:R-:W-:Y:S02]  /*2310*/  SHF.R.S32.HI R166, RZ, 0x1f, R247 ;  /* 0x0000001fffa67819 */ /* 0x000fe400000114f7 */
[----:B---3--:R-:W-:Y:S01]  /*2320*/  FADD.FTZ R249, R249, R168 ;  /* 0x000000a8f9f97221 */ /* 0x008fe20000010000 */
[----:B------:R-:W-:Y:S01]  /*2330*/  FADD.FTZ R164, R164, R169 ;  /* 0x000000a9a4a47221 */ /* 0x000fe20000010000 */
[----:B------:R-:W-:Y:S02]  /*2340*/  LEA.HI R247, R166, R247, RZ, 0x2 ;  /* 0x000000f7a6f77211 */ /* 0x000fe400078f10ff */
[----:B------:R-:W-:Y:S01]  /*2350*/  FADD.FTZ R249, R170, R249 ;  /* 0x000000f9aaf97221 */ /* 0x000fe20000010000 */
[----:B------:R-:W-:Y:S01]  /*2360*/  FADD.FTZ R164, R171, R164 ;  /* 0x000000a4aba47221 */ /* 0x000fe20000010000 */
[----:B------:R-:W-:-:S02]  /*2370*/  LEA.HI.SX32 R168, R247, R224, 0x1e ;  /* 0x000000e0f7a87211 */ /* 0x000fc400078ff2ff */
[----:B----4-:R-:W-:Y:S01]  /*2380*/  FADD.FTZ R249, R249, R172 ;  /* 0x000000acf9f97221 */ /* 0x010fe20000010000 */
        /* <DEDUP_REMOVED lines=33> */
[----:B------:R-:W-:-:S07]  /*25a0*/  PRMT R236, R166, 0x7610, R236 ;  /* 0x00007610a6ec7816 */ /* 0x000fce00000000ec */
.L_x_3188:
        /* <DEDUP_REMOVED lines=12> */
.L_x_3189:
        /* <DEDUP_REMOVED lines=12> */
.L_x_3190:
        /* <DEDUP_REMOVED lines=11> */
[----:B------:R-:W-:Y:S01]  /*27e0*/  PRMT R235, R166, 0x7610, R235 ;  /* 0x00007610a6eb7816 */ /* 0x000fe200000000eb */
[----:B------:R-:W-:Y:S06]  /*27f0*/  BRA `(.L_x_3191) ;  /* 0x0000000800847947 */ /* 0x000fec0003800000 */
.L_x_3187:
[----:B------:R-:W1:Y:S01]  /*2800*/  @P2 LDC R167, c[0x0][0x40c] ;  /* 0x00010300ffa72b82 */ /* 0x000e620000000800 */
[-CC-:B------:R-:W-:Y:S01]  /*2810*/  FFMA.FTZ R165, R3, R169.reuse, R170.reuse ;  /* 0x000000a903a57223 */ /* 0x180fe200000100aa */
[----:B------:R-:W-:Y:S01]  /*2820*/  ISETP.GT.AND P1, PT, R239, RZ, PT ;  /* 0x000000ffef00720c */ /* 0x000fe20003f24270 */
[-CC-:B------:R-:W-:Y:S01]  /*2830*/  FFMA.FTZ R171, R222, R169.reuse, R170.reuse ;  /* 0x000000a9deab7223 */ /* 0x180fe200000100aa */
[----:B------:R-:W-:Y:S01]  /*2840*/  FFMA.FTZ R175, R233, R169, R170 ;  /* 0x000000a9e9af7223 */ /* 0x000fe200000100aa */
[----:B------:R-:W-:Y:S01]  /*2850*/  FADD.FTZ R165, R218, -R165 ;  /* 0x800000a5daa57221 */ /* 0x000fe20000010000 */
[----:B------:R-:W-:Y:S02]  /*2860*/  @P2 SHF.L.U32 R176, R243, 0x10, RZ ;  /* 0x00000010f3b02819 */ /* 0x000fe400000006ff */
[----:B------:R-:W2:Y:S01]  /*2870*/  @P2 LDC R173, c[0x0][0x40c] ;  /* 0x00010300ffad2b82 */ /* 0x000ea20000000800 */
[----:B------:R-:W-:-:S05]  /*2880*/  FMUL.FTZ R164, R240, R165 ;  /* 0x000000a5f0a47220 */ /* 0x000fca0000410000 */
[----:B------:R-:W-:Y:S02]  /*2890*/  FSEL R164, R164, RZ, P1 ;  /* 0x000000ffa4a47208 */ /* 0x000fe40000800000 */
[----:B------:R-:W3:Y:S03]  /*28a0*/  @P2 LDC R177, c[0x0][0x40c] ;  /* 0x00010300ffb12b82 */ /* 0x000ee60000000800 */
[----:B-1----:R-:W-:Y:S01]  /*28b0*/  @P2 FMUL.FTZ R165, R164, R167 ;  /* 0x000000a7a4a52220 */ /* 0x002fe20000410000 */
[----:B------:R-:W-:Y:S01]  /*28c0*/  FADD.FTZ R167, R216, -R171 ;  /* 0x800000abd8a77221 */ /* 0x000fe20000010000 */
[----:B------:R-:W-:Y:S01]  /*28d0*/  FADD.FTZ R171, R214, -R175 ;  /* 0x800000afd6ab7221 */ /* 0x000fe20000010000 */
[----:B------:R-:W-:Y:S01]  /*28e0*/  F2FP.BF16.F32.PACK_AB R164, RZ, R164 ;  /* 0x000000a4ffa4723e */ /* 0x000fe200000010ff */
[----:B------:R-:W-:Y:S01]  /*28f0*/  @P2 FMUL.FTZ R166, R24, R165 ;  /* 0x000000a518a62220 */ /* 0x000fe20000410000 */
[C---:B------:R-:W-:Y:S01]  /*2900*/  FMUL.FTZ R167, R240.reuse, R167 ;  /* 0x000000a7f0a77220 */ /* 0x040fe20000410000 */
[----:B------:R-:W-:Y:S01]  /*2910*/  FMUL.FTZ R171, R240, R171 ;  /* 0x000000abf0ab7220 */ /* 0x000fe20000410000 */
[----:B------:R-:W-:-:S02]  /*2920*/  PRMT R230, R164, 0x7610, R230 ;  /* 0x00007610a4e67816 */ /* 0x000fc400000000e6 */
[----:B------:R-:W-:Y:S02]  /*2930*/  @P2 F2FP.BF16.F32.PACK_AB R166, RZ, R166 ;  /* 0x000000a6ffa6223e */ /* 0x000fe400000010ff */
[----:B------:R-:W-:Y:S02]  /*2940*/  FSEL R172, R167, RZ, P1 ;  /* 0x000000ffa7ac7208 */ /* 0x000fe40000800000 */
[----:B------:R-:W-:Y:S02]  /*2950*/  FSEL R174, R171, RZ, P1 ;  /* 0x000000ffabae7208 */ /* 0x000fe40000800000 */
[----:B------:R-:W-:Y:S02]  /*2960*/  @P2 SHF.L.U32 R171, R242, 0x10, RZ ;  /* 0x00000010f2ab2819 */ /* 0x000fe400000006ff */
[----:B------:R-:W-:Y:S01]  /*2970*/  @P2 PRMT R236, R166, 0x7610, R236 ;  /* 0x00007610a6ec2816 */ /* 0x000fe200000000ec */
[----:B--2---:R-:W-:Y:S01]  /*2980*/  @P2 FMUL.FTZ R166, R172, R173 ;  /* 0x000000adaca62220 */ /* 0x004fe20000410000 */
[----:B------:R-:W-:Y:S01]  /*2990*/  FFMA.FTZ R173, R220, R169, R170 ;  /* 0x000000a9dcad7223 */ /* 0x000fe200000100aa */
[----:B------:R-:W-:Y:S01]  /*29a0*/  @P2 FFMA.FTZ R160, R171, R165, R160 ;  /* 0x000000a5aba02223 */ /* 0x000fe200000100a0 */
[----:B---3--:R-:W-:Y:S01]  /*29b0*/  @P2 FMUL.FTZ R167, R174, R177 ;  /* 0x000000b1aea72220 */ /* 0x008fe20000410000 */
[----:B------:R-:W-:Y:S01]  /*29c0*/  @P2 FMUL.FTZ R165, R25, R166 ;  /* 0x000000a619a52220 */ /* 0x000fe20000410000 */
[----:B------:R-:W-:Y:S01]  /*29d0*/  FADD.FTZ R173, R212, -R173 ;  /* 0x800000add4ad7221 */ /* 0x000fe20000010000 */
[----:B------:R-:W-:Y:S01]  /*29e0*/  F2FP.BF16.F32.PACK_AB R172, RZ, R172 ;  /* 0x000000acffac723e */ /* 0x000fe200000010ff */
[----:B------:R-:W-:Y:S01]  /*29f0*/  @P2 FMUL.FTZ R171, R26, R167 ;  /* 0x000000a71aab2220 */ /* 0x000fe20000410000 */
[----:B------:R-:W-:Y:S01]  /*2a00*/  F2FP.BF16.F32.PACK_AB R174, RZ, R174 ;  /* 0x000000aeffae723e */ /* 0x000fe200000010ff */
[----:B------:R-:W-:Y:S01]  /*2a10*/  FMUL.FTZ R173, R240, R173 ;  /* 0x000000adf0ad7220 */ /* 0x000fe20000410000 */
[----:B------:R-:W-:Y:S01]  /*2a20*/  @P2 F2FP.BF16.F32.PACK_AB R165, RZ, R165 ;  /* 0x000000a5ffa5223e */ /* 0x000fe200000010ff */
[----:B------:R-:W-:Y:S01]  /*2a30*/  @P2 FFMA.FTZ R161, R176, R166, R161 ;  /* 0x000000a6b0a12223 */ /* 0x000fe200000100a1 */
[----:B------:R-:W-:-:S02]  /*2a40*/  @P2 F2FP.BF16.F32.PACK_AB R171, RZ, R171 ;  /* 0x000000abffab223e */ /* 0x000fc400000010ff */
[----:B------:R-:W-:Y:S02]  /*2a50*/  @P2 PRMT R226, R165, 0x7610, R226 ;  /* 0x00007610a5e22816 */ /* 0x000fe400000000e2 */
[----:B------:R-:W-:Y:S02]  /*2a60*/  @P2 SHF.L.U32 R165, R244, 0x10, RZ ;  /* 0x00000010f4a52819 */ /* 0x000fe400000006ff */
[----:B------:R-:W-:Y:S02]  /*2a70*/  FSEL R173, R173, RZ, P1 ;  /* 0x000000ffadad7208 */ /* 0x000fe40000800000 */
[----:B------:R-:W-:Y:S01]  /*2a80*/  @P2 PRMT R228, R171, 0x7610, R228 ;  /* 0x00007610abe42816 */ /* 0x000fe200000000e4 */
[----:B------:R-:W-:Y:S01]  /*2a90*/  @P2 FFMA.FTZ R162, R165, R167, R162 ;  /* 0x000000a7a5a22223 */ /* 0x000fe200000100a2 */
[----:B------:R-:W-:Y:S02]  /*2aa0*/  F2FP.BF16.F32.PACK_AB R237, RZ, R173 ;  /* 0x000000adffed723e */ /* 0x000fe400000010ff */
[----:B------:R-:W-:-:S02]  /*2ab0*/  PRMT R232, R172, 0x7610, R232 ;  /* 0x00007610ace87816 */ /* 0x000fc400000000e8 */
        /* <DEDUP_REMOVED lines=9> */
.L_x_3186:
[----:B------:R-:W-:Y:S01]  /*2b50*/  UMOV UR4, UR8 ;  /* 0x0000000800047c82 */ /* 0x000fe20008000000 */
[----:B------:R-:W-:Y:S01]  /*2b60*/  UMOV UR5, UR9 ;  /* 0x0000000900057c82 */ /* 0x000fe20008000000 */
[----:B------:R-:W-:-:S04]  /*2b70*/  UISETP.NE.U32.AND UP0, UPT, UR4, URZ, UPT ;  /* 0x000000ff0400728c */ /* 0x000fc8000bf05070 */
[----:B------:R-:W-:-:S09]  /*2b80*/  UISETP.NE.AND.EX UP0, UPT, UR5, URZ, UPT, UP0 ;  /* 0x000000ff0500728c */ /* 0x000fd2000bf05300 */
[----:B------:R-:W-:Y:S05]  /*2b90*/  BRA.U UP0, `(.L_x_3192) ;  /* 0x0000000100c07547 */ /* 0x000fea000b800000 */
[----:B------:R-:W-:Y:S01]  /*2ba0*/  ISETP.GT.AND P1, PT, R239, RZ, PT ;  /* 0x000000ffef00720c */ /* 0x000fe20003f24270 */
[----:B------:R-:W1:Y:S01]  /*2bb0*/  @P2 LDC R174, c[0x0][0x40c] ;  /* 0x00010300ffae2b82 */ /* 0x000e620000000800 */
[----:B------:R-:W-:-:S04]  /*2bc0*/  SHF.R.U64 R167, R208, 0x10, R209 ;  /* 0x00000010d0a77819 */ /* 0x000fc800000012d1 */
[----:B------:R-:W-:-:S03]  /*2bd0*/  SHF.L.U32 R167, R167, 0x10, RZ ;  /* 0x00000010a7a77819 */ /* 0x000fc600000006ff */
[----:B------:R-:W2:Y:S04]  /*2be0*/  @P2 LDC R166, c[0x0][0x40c] ;  /* 0x00010300ffa62b82 */ /* 0x000ea80000000800 */
[-CC-:B------:R-:W-:Y:S01]  /*2bf0*/  @P1 FFMA.FTZ R165, R3, R169.reuse, R170.reuse ;  /* 0x000000a903a51223 */ /* 0x180fe200000100aa */
[----:B------:R-:W-:-:S03]  /*2c00*/  @P1 FFMA.FTZ R171, R222, R169, R170 ;  /* 0x000000a9deab1223 */ /* 0x000fc600000100aa */
[----:B------:R-:W3:Y:S01]  /*2c10*/  @P2 LDC R176, c[0x0][0x40c] ;  /* 0x00010300ffb02b82 */ /* 0x000ee20000000800 */
[----:B------:R-:W-:Y:S01]  /*2c20*/  @P1 FADD.FTZ R164, R218, -R165 ;  /* 0x800000a5daa41221 */ /* 0x000fe20000010000 */
[----:B------:R-:W-:Y:S01]  /*2c30*/  SHF.L.U32 R165, R208, 0x10, RZ ;  /* 0x00000010d0a57819 */ /* 0x000fe200000006ff */
[----:B------:R-:W-:Y:S01]  /*2c40*/  @P1 FADD.FTZ R172, R216, -R171 ;  /* 0x800000abd8ac1221 */ /* 0x000fe20000010000 */
[----:B------:R-:W-:-:S03]  /*2c50*/  @P1 FFMA.FTZ R171, R233, R169, R170 ;  /* 0x000000a9e9ab1223 */ /* 0x000fc600000100aa */
[----:B------:R-:W-:Y:S01]  /*2c60*/  @P1 FFMA.FTZ R165, R240, R164, R165 ;  /* 0x000000a4f0a51223 */ /* 0x000fe200000100a5 */
[----:B------:R-:W-:Y:S01]  /*2c70*/  @P1 FADD.FTZ R164, R214, -R171 ;  /* 0x800000abd6a41221 */ /* 0x000fe20000010000 */
[----:B------:R-:W-:Y:S01]  /*2c80*/  SHF.L.U32 R171, R209, 0x10, RZ ;  /* 0x00000010d1ab7819 */ /* 0x000fe200000006ff */
[----:B------:R-:W-:-:S04]  /*2c90*/  @P1 FFMA.FTZ R167, R240, R172, R167 ;  /* 0x000000acf0a71223 */ /* 0x000fc800000100a7 */
[----:B------:R-:W-:Y:S01]  /*2ca0*/  @P1 FFMA.FTZ R171, R240, R164, R171 ;  /* 0x000000a4f0ab1223 */ /* 0x000fe200000100ab */
[----:B-1----:R-:W-:Y:S01]  /*2cb0*/  @P2 FMUL.FTZ R164, R167, R174 ;  /* 0x000000aea7a42220 */ /* 0x002fe20000410000 */
[----:B------:R-:W-:Y:S01]  /*2cc0*/  @P2 SHF.L.U32 R167, R242, 0x10, RZ ;  /* 0x00000010f2a72819 */ /* 0x000fe200000006ff */
[----:B--2---:R-:W-:Y:S01]  /*2cd0*/  @P2 FMUL.FTZ R165, R165, R166 ;  /* 0x000000a6a5a52220 */ /* 0x004fe20000410000 */
[----:B------:R-:W-:-:S03]  /*2ce0*/  @P2 SHF.L.U32 R166, R243, 0x10, RZ ;  /* 0x00000010f3a62819 */ /* 0x000fc600000006ff */
[-C--:B------:R-:W-:Y:S01]  /*2cf0*/  @P2 FFMA.FTZ R160, R167, R165.reuse, R160 ;  /* 0x000000a5a7a02223 */ /* 0x080fe200000100a0 */
[----:B------:R-:W-:Y:S01]  /*2d00*/  @P2 FMUL.FTZ R165, R24, R165 ;  /* 0x000000a518a52220 */ /* 0x000fe20000410000 */
[----:B------:R-:W-:Y:S01]  /*2d10*/  @P2 FFMA.FTZ R161, R166, R164, R161 ;  /* 0x000000a4a6a12223 */ /* 0x000fe200000100a1 */
[----:B---3--:R-:W-:Y:S01]  /*2d20*/  @P2 FMUL.FTZ R171, R171, R176 ;  /* 0x000000b0abab2220 */ /* 0x008fe20000410000 */
[----:B------:R-:W-:Y:S02]  /*2d30*/  @P2 FMUL.FTZ R164, R25, R164 ;  /* 0x000000a419a42220 */ /* 0x000fe40000410000 */
[----:B------:R-:W-:Y:S01]  /*2d40*/  @P2 F2FP.BF16.F32.PACK_AB R167, RZ, R165 ;  /* 0x000000a5ffa7223e */ /* 0x000fe200000010ff */
[----:B------:R-:W-:Y:S01]  /*2d50*/  @P2 FMUL.FTZ R166, R26, R171 ;  /* 0x000000ab1aa62220 */ /* 0x000fe20000410000 */
[----:B------:R-:W-:Y:S02]  /*2d60*/  @P2 SHF.L.U32 R165, R244, 0x10, RZ ;  /* 0x00000010f4a52819 */ /* 0x000fe400000006ff */
[----:B------:R-:W-:-:S02]  /*2d70*/  @P2 F2FP.BF16.F32.PACK_AB R164, RZ, R164 ;  /* 0x000000a4ffa4223e */ /* 0x000fc400000010ff */
[----:B------:R-:W-:Y:S01]  /*2d80*/  @P2 F2FP.BF16.F32.PACK_AB R166, RZ, R166 ;  /* 0x000000a6ffa6223e */ /* 0x000fe200000010ff */
[----:B------:R-:W-:Y:S01]  /*2d90*/  @P2 FFMA.FTZ R162, R165, R171, R162 ;  /* 0x000000aba5a22223 */ /* 0x000fe200000100a2 */
        /* <DEDUP_REMOVED lines=16> */
.L_x_3192:
[----:B------:R-:W-:Y:S01]  /*2ea0*/  ISETP.GT.AND P3, PT, R239, RZ, PT ;  /* 0x000000ffef00720c */ /* 0x000fe20003f64270 */
[----:B------:R-:W1:Y:S01]  /*2eb0*/  @P2 LDC R166, c[0x0][0x40c] ;  /* 0x00010300ffa62b82 */ /* 0x000e620000000800 */
[----:B------:R-:W-:Y:S01]  /*2ec0*/  @P1 FFMA.FTZ R167, R3, R169, R170 ;  /* 0x000000a903a71223 */ /* 0x000fe200000100aa */
[C---:B------:R-:W-:Y:S02]  /*2ed0*/  SHF.L.U32 R165, R208.reuse, 0x10, RZ ;  /* 0x00000010d0a57819 */ /* 0x040fe400000006ff */
[----:B------:R-:W-:Y:S01]  /*2ee0*/  SHF.R.U64 R171, R208, 0x10, R209 ;  /* 0x00000010d0ab7819 */ /* 0x000fe200000012d1 */
[----:B------:R-:W-:-:S03]  /*2ef0*/  @P1 FADD.FTZ R164, R218, -R167 ;  /* 0x800000a7daa41221 */ /* 0x000fc60000010000 */
[----:B------:R-:W-:Y:S01]  /*2f00*/  SHF.L.U32 R167, R171, 0x10, RZ ;  /* 0x00000010aba77819 */ /* 0x000fe200000006ff */
[----:B------:R-:W-:Y:S01]  /*2f10*/  @P1 FFMA.FTZ R165, R240, R164, R165 ;  /* 0x000000a4f0a51223 */ /* 0x000fe200000100a5 */
[----:B------:R-:W2:Y:S01]  /*2f20*/  @P2 LDC R176, c[0x0][0x40c] ;  /* 0x00010300ffb02b82 */ /* 0x000ea20000000800 */
[----:B------:R-:W-:Y:S01]  /*2f30*/  @P2 SHF.L.U32 R171, R242, 0x10, RZ ;  /* 0x00000010f2ab2819 */ /* 0x000fe200000006ff */
[-CC-:B------:R-:W-:Y:S01]  /*2f40*/  @P3 FFMA.FTZ R173, R222, R169.reuse, R170.reuse ;  /* 0x000000a9dead3223 */ /* 0x180fe200000100aa */
[-CC-:B------:R-:W-:Y:S01]  /*2f50*/  @P3 FFMA.FTZ R175, R233, R169.reuse, R170.reuse ;  /* 0x000000a9e9af3223 */ /* 0x180fe200000100aa */
[----:B------:R-:W-:Y:S02]  /*2f60*/  @P3 FFMA.FTZ R177, R220, R169, R170 ;  /* 0x000000a9dcb13223 */ /* 0x000fe400000100aa */
[----:B------:R-:W-:Y:S02]  /*2f70*/  @P3 FADD.FTZ R172, R216, -R173 ;  /* 0x800000add8ac3221 */ /* 0x000fe40000010000 */
[----:B------:R-:W3:Y:S01]  /*2f80*/  @P2 LDC R164, c[0x0][0x40c] ;  /* 0x00010300ffa42b82 */ /* 0x000ee20000000800 */
[----:B------:R-:W-:Y:S01]  /*2f90*/  @P3 FADD.FTZ R174, R212, -R177 ;  /* 0x800000b1d4ae3221 */ /* 0x000fe20000010000 */
[----:B------:R-:W-:Y:S01]  /*2fa0*/  @P3 FFMA.FTZ R167, R240, R172, R167 ;  /* 0x000000acf0a73223 */ /* 0x000fe200000100a7 */
[----:B-1----:R-:W-:Y:S01]  /*2fb0*/  @P2 FMUL.FTZ R173, R165, R166 ;  /* 0x000000a6a5ad2220 */ /* 0x002fe20000410000 */
[----:B------:R-:W-:-:S04]  /*2fc0*/  @P3 FADD.FTZ R166, R214, -R175 ;  /* 0x800000afd6a63221 */ /* 0x000fc80000010000 */
[----:B------:R-:W1:Y:S01]  /*2fd0*/  @P2 LDC R172, c[0x0][0x40c] ;  /* 0x00010300ffac2b82 */ /* 0x000e620000000800 */
[----:B------:R-:W-:Y:S01]  /*2fe0*/  SHF.L.U32 R175, R209, 0x10, RZ ;  /* 0x00000010d1af7819 */ /* 0x000fe200000006ff */
[-C--:B------:R-:W-:Y:S01]  /*2ff0*/  @P2 FFMA.FTZ R160, R171, R173.reuse, R160 ;  /* 0x000000adaba02223 */ /* 0x080fe200000100a0 */
[----:B------:R-:W-:Y:S01]  /*3000*/  SHF.R.U32.HI R171, RZ, 0x10, R209 ;  /* 0x00000010ffab7819 */ /* 0x000fe200000116d1 */
[----:B------:R-:W-:Y:S01]  /*3010*/  @P2 FMUL.FTZ R173, R24, R173 ;  /* 0x000000ad18ad2220 */ /* 0x000fe20000410000 */
[----:B------:R-:W-:Y:S01]  /*3020*/  F2FP.BF16.F32.PACK_AB R165, RZ, R165 ;  /* 0x000000a5ffa5723e */ /* 0x000fe200000010ff */
[C---:B------:R-:W-:Y:S01]  /*3030*/  @P3 FFMA.FTZ R175, R240.reuse, R166, R175 ;  /* 0x000000a6f0af3223 */ /* 0x040fe200000100af */
[----:B------:R-:W-:Y:S02]  /*3040*/  SHF.L.U32 R171, R171, 0x10, RZ ;  /* 0x00000010abab7819 */ /* 0x000fe400000006ff */
[----:B------:R-:W-:Y:S02]  /*3050*/  @P2 SHF.L.U32 R166, R243, 0x10, RZ ;  /* 0x00000010f3a62819 */ /* 0x000fe400000006ff */
[----:B------:R-:W-:Y:S01]  /*3060*/  @P2 F2FP.BF16.F32.PACK_AB R173, RZ, R173 ;  /* 0x000000adffad223e */ /* 0x000fe200000010ff */
[----:B------:R-:W-:Y:S01]  /*3070*/  @P3 FFMA.FTZ R171, R240, R174, R171 ;  /* 0x000000aef0ab3223 */ /* 0x000fe200000100ab */
[----:B------:R-:W-:-:S02]  /*3080*/  PRMT R230, R165, 0x7610, R230 ;  /* 0x00007610a5e67816 */ /* 0x000fc400000000e6 */
[----:B------:R-:W-:Y:S01]  /*3090*/  @P2 PRMT R236, R173, 0x7610, R236 ;  /* 0x00007610adec2816 */ /* 0x000fe200000000ec */
[----:B---3--:R-:W-:Y:S01]  /*30a0*/  @P2 FMUL.FTZ R164, R167, R164 ;  /* 0x000000a4a7a42220 */ /* 0x008fe20000410000 */
[----:B------:R-:W-:Y:S02]  /*30b0*/  @P2 SHF.L.U32 R165, R244, 0x10, RZ ;  /* 0x00000010f4a52819 */ /* 0x000fe400000006ff */
[----:B------:R-:W-:Y:S01]  /*30c0*/  F2FP.BF16.F32.PACK_AB R167, RZ, R167 ;  /* 0x000000a7ffa7723e */ /* 0x000fe200000010ff */
[-C--:B------:R-:W-:Y:S01]  /*30d0*/  @P2 FFMA.FTZ R161, R166, R164.reuse, R161 ;  /* 0x000000a4a6a12223 */ /* 0x080fe200000100a1 */
[----:B------:R-:W-:Y:S02]  /*30e0*/  @P2 FMUL.FTZ R164, R25, R164 ;  /* 0x000000a419a42220 */ /* 0x000fe40000410000 */
[----:B------:R-:W-:Y:S01]  /*30f0*/  PRMT R232, R167, 0x7610, R232 ;  /* 0x00007610a7e87816 */ /* 0x000fe200000000e8 */
[----:B-1----:R-:W-:Y:S01]  /*3100*/  @P2 FMUL.FTZ R173, R175, R172 ;  /* 0x000000acafad2220 */ /* 0x002fe20000410000 */
[----:B--2---:R-:W-:Y:S01]  /*3110*/  @P2 FMUL.FTZ R172, R171, R176 ;  /* 0x000000b0abac2220 */ /* 0x004fe20000410000 */
[----:B------:R-:W-:-:S02]  /*3120*/  @P2 F2FP.BF16.F32.PACK_AB R164, RZ, R164 ;  /* 0x000000a4ffa4223e */ /* 0x000fc400000010ff */
[-C--:B------:R-:W-:Y:S01]  /*3130*/  @P2 FMUL.FTZ R166, R26, R173.reuse ;  /* 0x000000ad1aa62220 */ /* 0x080fe20000410000 */
[----:B------:R-:W-:Y:S01]  /*3140*/  @P2 FMUL.FTZ R174, R27, R172 ;  /* 0x000000ac1bae2220 */ /* 0x000fe20000410000 */
[----:B------:R-:W-:Y:S01]  /*3150*/  @P2 PRMT R226, R164, 0x7610, R226 ;  /* 0x00007610a4e22816 */ /* 0x000fe200000000e2 */
[----:B------:R-:W-:Y:S01]  /*3160*/  @P2 FFMA.FTZ R162, R165, R173, R162 ;  /* 0x000000ada5a22223 */ /* 0x000fe200000100a2 */
[----:B------:R-:W-:Y:S02]  /*3170*/  @P2 SHF.L.U32 R164, R245, 0x10, RZ ;  /* 0x00000010f5a42819 */ /* 0x000fe400000006ff */
[----:B------:R-:W-:Y:S02]  /*3180*/  @P2 F2FP.BF16.F32.PACK_AB R166, RZ, R166 ;  /* 0x000000a6ffa6223e */ /* 0x000fe400000010ff */
[----:B------:R-:W-:Y:S01]  /*3190*/  @P2 F2FP.BF16.F32.PACK_AB R174, RZ, R174 ;  /* 0x000000aeffae223e */ /* 0x000fe200000010ff */
[----:B------:R-:W-:Y:S01]  /*31a0*/  @P2 FFMA.FTZ R163, R164, R172, R163 ;  /* 0x000000aca4a32223 */ /* 0x000fe200000100a3 */
[----:B------:R-:W-:-:S02]  /*31b0*/  F2FP.BF16.F32.PACK_AB R175, RZ, R175 ;  /* 0x000000afffaf723e */ /* 0x000fc400000010ff */
[----:B------:R-:W-:Y:S02]  /*31c0*/  F2FP.BF16.F32.PACK_AB R171, RZ, R171 ;  /* 0x000000abffab723e */ /* 0x000fe400000010ff */
[----:B------:R-:W-:Y:S02]  /*31d0*/  @P2 PRMT R228, R166, 0x7610, R228 ;  /* 0x00007610a6e42816 */ /* 0x000fe400000000e4 */
[----:B------:R-:W-:Y:S02]  /*31e0*/  @P2 PRMT R235, R174, 0x7610, R235 ;  /* 0x00007610aeeb2816 */ /* 0x000fe400000000eb */
[----:B------:R-:W-:Y:S02]  /*31f0*/  PRMT R234, R175, 0x7610, R234 ;  /* 0x00007610afea7816 */ /* 0x000fe400000000ea */
[----:B------:R-:W-:-:S07]  /*3200*/  PRMT R237, R171, 0x7610, R237 ;  /* 0x00007610abed7816 */ /* 0x000fce00000000ed */
.L_x_3191:
[----:B------:R-:W-:Y:S01]  /*3210*/  UISETP.NE.U32.AND UP0, UPT, UR4, URZ, UPT ;  /* 0x000000ff0400728c */ /* 0x000fe2000bf05070 */
[----:B------:R-:W-:-:S03]  /*3220*/  IADD3 R173, PT, PT, R241, 0x100, RZ ;  /* 0x00000100f1ad7810 */ /* 0x000fc60007ffe0ff */
        /* <DEDUP_REMOVED lines=10> */
.L_x_3193:
        /* <DEDUP_REMOVED lines=9> */
.L_x_3194:
[----:B------:R-:W-:Y:S05]  /*3360*/  @!P2 BRA `(.L_x_3195) ;  /* 0x00000000001ca947 */ /* 0x000fea0003800000 */
[----:B-12---:R-:W1:Y:S02]  /*3370*/  LDC.64 R164, c[0x0][0x390] ;  /* 0x0000e400ffa47b82 */ /* 0x006e640000000a00 */
[----:B-1----:R-:W-:-:S06]  /*3380*/  IMAD.WIDE.U32 R164, R173, 0x8, R164 ;  /* 0x00000008ada47825 */ /* 0x002fcc00078e00a4 */
[----:B------:R-:W2:Y:S02]  /*3390*/  LDG.E.64 R164, desc[UR12][R164.64] ;  /* 0x0000000ca4a47981 */ /* 0x000ea4000c1e1b00 */
[C-C-:B--2---:R-:W-:Y:S02]  /*33a0*/  SHF.R.U64 R243, R164.reuse, 0x10, R165.reuse ;  /* 0x00000010a4f37819 */ /* 0x144fe400000012a5 */
[----:B------:R-:W-:Y:S02]  /*33b0*/  SHF.R.U32.HI R245, RZ, 0x10, R165 ;  /* 0x00000010fff57819 */ /* 0x000fe400000116a5 */
[----:B------:R-:W-:Y:S02]  /*33c0*/  PRMT R242, R164, 0x7610, R242 ;  /* 0x00007610a4f27816 */ /* 0x000fe400000000f2 */
[----:B------:R-:W-:-:S07]  /*33d0*/  PRMT R244, R165, 0x7610, R244 ;  /* 0x00007610a5f47816 */ /* 0x000fce00000000f4 */
.L_x_3195:
[----:B------:R-:W-:Y:S05]  /*33e0*/  @!P0 BRA `(.L_x_3196) ;  /* 0x00000004009c8947 */ /* 0x000fea0003800000 */
[----:B------:R-:W-:Y:S05]  /*33f0*/  BRA.U !UP0, `(.L_x_3197) ;  /* 0x0000000108d87547 */ /* 0x000fea000b800000 */
[----:B------:R-:W-:Y:S01]  /*3400*/  ISETP.GT.AND P1, PT, R239, RZ, PT ;  /* 0x000000ffef00720c */ /* 0x000fe20003f24270 */
[----:B------:R-:W3:Y:S01]  /*3410*/  @P2 LDC R174, c[0x0][0x40c] ;  /* 0x00010300ffae2b82 */ /* 0x000ee20000000800 */
[C---:B------:R-:W-:Y:S02]  /*3420*/  SHF.L.U32 R171, R206.reuse, 0x10, RZ ;  /* 0x00000010ceab7819 */ /* 0x040fe400000006ff */
[----:B-12---:R-:W-:Y:S02]  /*3430*/  SHF.R.U64 R167, R206, 0x10, R207 ;  /* 0x00000010cea77819 */ /* 0x006fe400000012cf */
[----:B------:R-:W-:Y:S02]  /*3440*/  SHF.L.U32 R177, R207, 0x10, RZ ;  /* 0x00000010cfb17819 */ /* 0x000fe400000006ff */
[----:B------:R-:W-:Y:S01]  /*3450*/  SHF.L.U32 R167, R167, 0x10, RZ ;  /* 0x00000010a7a77819 */ /* 0x000fe200000006ff */
[----:B------:R-:W1:Y:S01]  /*3460*/  @P2 LDC R172, c[0x0][0x40c] ;  /* 0x00010300ffac2b82 */ /* 0x000e620000000800 */
[----:B------:R-:W-:-:S03]  /*3470*/  @P2 SHF.L.U32 R179, R242, 0x10, RZ ;  /* 0x00000010f2b32819 */ /* 0x000fc600000006ff */
[-CC-:B------:R-:W-:Y:S01]  /*3480*/  @P1 FFMA.FTZ R164, R231, R169.reuse, R170.reuse ;  /* 0x000000a9e7a41223 */ /* 0x180fe200000100aa */
[----:B------:R-:W-:-:S03]  /*3490*/  @P1 FFMA.FTZ R165, R194, R169, R170 ;  /* 0x000000a9c2a51223 */ /* 0x000fc600000100aa */
[----:B------:R-:W2:Y:S01]  /*34a0*/  @P2 LDC R176, c[0x0][0x40c] ;  /* 0x00010300ffb02b82 */ /* 0x000ea20000000800 */
[----:B------:R-:W-:Y:S01]  /*34b0*/  @P1 FADD.FTZ R164, R191, -R164 ;  /* 0x800000a4bfa41221 */ /* 0x000fe20000010000 */
[----:B------:R-:W-:Y:S01]  /*34c0*/  @P1 FADD.FTZ R166, R190, -R165 ;  /* 0x800000a5bea61221 */ /* 0x000fe20000010000 */
[----:B------:R-:W-:Y:S02]  /*34d0*/  SHF.R.U32.HI R165, RZ, 0x10, R207 ;  /* 0x00000010ffa57819 */ /* 0x000fe400000116cf */
[C---:B------:R-:W-:Y:S01]  /*34e0*/  @P1 FFMA.FTZ R171, R240.reuse, R164, R171 ;  /* 0x000000a4f0ab1223 */ /* 0x040fe200000100ab */
[-CC-:B------:R-:W-:Y:S01]  /*34f0*/  @P1 FFMA.FTZ R164, R229, R169.reuse, R170.reuse ;  /* 0x000000a9e5a41223 */ /* 0x180fe200000100aa */
[----:B------:R-:W-:Y:S01]  /*3500*/  @P1 FFMA.FTZ R167, R240, R166, R167 ;  /* 0x000000a6f0a71223 */ /* 0x000fe200000100a7 */
[----:B------:R-:W-:Y:S01]  /*3510*/  @P1 FFMA.FTZ R166, R192, R169, R170 ;  /* 0x000000a9c0a61223 */ /* 0x000fe200000100aa */
[----:B------:R-:W-:Y:S01]  /*3520*/  SHF.L.U32 R165, R165, 0x10, RZ ;  /* 0x00000010a5a57819 */ /* 0x000fe200000006ff */
[----:B------:R-:W-:-:S02]  /*3530*/  @P1 FADD.FTZ R164, R189, -R164 ;  /* 0x800000a4bda41221 */ /* 0x000fc40000010000 */
[----:B------:R-:W-:Y:S01]  /*3540*/  @P1 FADD.FTZ R166, R187, -R166 ;  /* 0x800000a6bba61221 */ /* 0x000fe20000010000 */
[----:B------:R-:W-:Y:S01]  /*3550*/  F2FP.BF16.F32.PACK_AB R232, RZ, R167 ;  /* 0x000000a7ffe8723e */ /* 0x000fe200000010ff */
[C---:B------:R-:W-:Y:S01]  /*3560*/  @P1 FFMA.FTZ R177, R240.reuse, R164, R177 ;  /* 0x000000a4f0b11223 */ /* 0x040fe200000100b1 */
[----:B---3--:R-:W-:Y:S01]  /*3570*/  @P2 FMUL.FTZ R164, R167, R174 ;  /* 0x000000aea7a42220 */ /* 0x008fe20000410000 */
[----:B-1----:R-:W-:Y:S01]  /*3580*/  @P2 FMUL.FTZ R175, R171, R172 ;  /* 0x000000acabaf2220 */ /* 0x002fe20000410000 */
[----:B------:R-:W-:Y:S01]  /*3590*/  @P1 FFMA.FTZ R165, R240, R166, R165 ;  /* 0x000000a6f0a51223 */ /* 0x000fe200000100a5 */
[----:B------:R-:W-:Y:S01]  /*35a0*/  @P2 SHF.L.U32 R167, R244, 0x10, RZ ;  /* 0x00000010f4a72819 */ /* 0x000fe200000006ff */
[----:B------:R-:W-:Y:S01]  /*35b0*/  @P2 FMUL.FTZ R166, R29, R164 ;  /* 0x000000a41da62220 */ /* 0x000fe20000410000 */
[-C--:B------:R-:W-:Y:S01]  /*35c0*/  @P2 FFMA.FTZ R156, R179, R175.reuse, R156 ;  /* 0x000000afb39c2223 */ /* 0x080fe2000001009c */
[----:B------:R-:W-:Y:S01]  /*35d0*/  @P2 FMUL.FTZ R175, R28, R175 ;  /* 0x000000af1caf2220 */ /* 0x000fe20000410000 */
[----:B------:R-:W-:Y:S01]  /*35e0*/  F2FP.BF16.F32.PACK_AB R171, RZ, R171 ;  /* 0x000000abffab723e */ /* 0x000fe200000010ff */
[----:B--2---:R-:W-:Y:S01]  /*35f0*/  @P2 FMUL.FTZ R179, R177, R176 ;  /* 0x000000b0b1b32220 */ /* 0x004fe20000410000 */
[----:B------:R-:W-:-:S02]  /*3600*/  @P2 F2FP.BF16.F32.PACK_AB R166, RZ, R166 ;  /* 0x000000a6ffa6223e */ /* 0x000fc400000010ff */
[----:B------:R-:W-:Y:S01]  /*3610*/  @P2 F2FP.BF16.F32.PACK_AB R175, RZ, R175 ;  /* 0x000000afffaf223e */ /* 0x000fe200000010ff */
[-C--:B------:R-:W-:Y:S01]  /*3620*/  @P2 FMUL.FTZ R172, R30, R179.reuse ;  /* 0x000000b31eac2220 */ /* 0x080fe20000410000 */
[----:B------:R-:W-:Y:S01]  /*3630*/  @P2 PRMT R226, R166, 0x7610, R226 ;  /* 0x00007610a6e22816 */ /* 0x000fe200000000e2 */
[----:B------:R-:W-:Y:S01]  /*3640*/  @P2 FFMA.FTZ R158, R167, R179, R158 ;  /* 0x000000b3a79e2223 */ /* 0x000fe2000001009e */
[----:B------:R-:W-:Y:S02]  /*3650*/  @P2 SHF.L.U32 R166, R243, 0x10, RZ ;  /* 0x00000010f3a62819 */ /* 0x000fe400000006ff */
[----:B------:R-:W-:Y:S02]  /*3660*/  @P2 F2FP.BF16.F32.PACK_AB R172, RZ, R172 ;  /* 0x000000acffac223e */ /* 0x000fe400000010ff */
[----:B------:R-:W-:Y:S01]  /*3670*/  F2FP.BF16.F32.PACK_AB R177, RZ, R177 ;  /* 0x000000b1ffb1723e */ /* 0x000fe200000010ff */
[----:B------:R-:W-:Y:S01]  /*3680*/  @P2 FFMA.FTZ R157, R166, R164, R157 ;  /* 0x000000a4a69d2223 */ /* 0x000fe2000001009d */
[----:B------:R-:W-:-:S02]  /*3690*/  @P2 PRMT R236, R175, 0x7610, R236 ;  /* 0x00007610afec2816 */ /* 0x000fc400000000ec */
[----:B------:R-:W-:Y:S02]  /*36a0*/  @P2 PRMT R228, R172, 0x7610, R228 ;  /* 0x00007610ace42816 */ /* 0x000fe400000000e4 */
[----:B------:R-:W-:Y:S02]  /*36b0*/  PRMT R230, R171, 0x7610, R230 ;  /* 0x00007610abe67816 */ /* 0x000fe400000000e6 */
[----:B------:R-:W-:Y:S02]  /*36c0*/  F2FP.BF16.F32.PACK_AB R237, RZ, R165 ;  /* 0x000000a5ffed723e */ /* 0x000fe400000010ff */
        /* <DEDUP_REMOVED lines=9> */
.L_x_3197:
[----:B------:R-:W-:Y:S01]  /*3760*/  ISETP.GT.AND P1, PT, R239, RZ, PT ;  /* 0x000000ffef00720c */ /* 0x000fe20003f24270 */
[----:B-12---:R-:W1:Y:S01]  /*3770*/  @P2 LDC R166, c[0x0][0x40c] ;  /* 0x00010300ffa62b82 */ /* 0x006e620000000800 */
[C---:B------:R-:W-:Y:S02]  /*3780*/  SHF.L.U32 R165, R206.reuse, 0x10, RZ ;  /* 0x00000010cea57819 */ /* 0x040fe400000006ff */
[----:B------:R-:W-:Y:S02]  /*3790*/  SHF.R.U64 R167, R206, 0x10, R207 ;  /* 0x00000010cea77819 */ /* 0x000fe400000012cf */
[----:B------:R-:W-:Y:S02]  /*37a0*/  @P2 SHF.L.U32 R175, R242, 0x10, RZ ;  /* 0x00000010f2af2819 */ /* 0x000fe400000006ff */
[----:B------:R-:W-:Y:S01]  /*37b0*/  SHF.L.U32 R167, R167, 0x10, RZ ;  /* 0x00000010a7a77819 */ /* 0x000fe200000006ff */
[----:B------:R-:W2:Y:S04]  /*37c0*/  @P2 LDC R174, c[0x0][0x40c] ;  /* 0x00010300ffae2b82 */ /* 0x000ea80000000800 */
[-CC-:B------:R-:W-:Y:S01]  /*37d0*/  @P1 FFMA.FTZ R164, R231, R169.reuse, R170.reuse ;  /* 0x000000a9e7a41223 */ /* 0x180fe200000100aa */
[----:B------:R-:W-:-:S03]  /*37e0*/  @P1 FFMA.FTZ R171, R194, R169, R170 ;  /* 0x000000a9c2ab1223 */ /* 0x000fc600000100aa */
[----:B------:R-:W-:Y:S01]  /*37f0*/  @P1 FADD.FTZ R164, R191, -R164 ;  /* 0x800000a4bfa41221 */ /* 0x000fe20000010000 */
[----:B------:R-:W-:Y:S01]  /*3800*/  @P1 FADD.FTZ R172, R190, -R171 ;  /* 0x800000abbeac1221 */ /* 0x000fe20000010000 */
[----:B------:R-:W-:Y:S02]  /*3810*/  SHF.L.U32 R171, R207, 0x10, RZ ;  /* 0x00000010cfab7819 */ /* 0x000fe400000006ff */
[C---:B------:R-:W-:Y:S01]  /*3820*/  @P1 FFMA.FTZ R165, R240.reuse, R164, R165 ;  /* 0x000000a4f0a51223 */ /* 0x040fe200000100a5 */
[----:B------:R-:W-:Y:S01]  /*3830*/  @P1 FFMA.FTZ R167, R240, R172, R167 ;  /* 0x000000acf0a71223 */ /* 0x000fe200000100a7 */
[----:B------:R-:W3:Y:S01]  /*3840*/  @P2 LDC R164, c[0x0][0x40c] ;  /* 0x00010300ffa42b82 */ /* 0x000ee20000000800 */
[----:B------:R-:W-:Y:S01]  /*3850*/  @P1 FFMA.FTZ R172, R229, R169, R170 ;  /* 0x000000a9e5ac1223 */ /* 0x000fe200000100aa */
[----:B-1----:R-:W-:Y:S01]  /*3860*/  @P2 FMUL.FTZ R165, R165, R166 ;  /* 0x000000a6a5a52220 */ /* 0x002fe20000410000 */
[----:B------:R-:W-:Y:S02]  /*3870*/  @P2 SHF.L.U32 R166, R243, 0x10, RZ ;  /* 0x00000010f3a62819 */ /* 0x000fe400000006ff */
[----:B------:R-:W-:Y:S01]  /*3880*/  @P1 FADD.FTZ R172, R189, -R172 ;  /* 0x800000acbdac1221 */ /* 0x000fe20000010000 */
[-C--:B------:R-:W-:Y:S01]  /*3890*/  @P2 FFMA.FTZ R156, R175, R165.reuse, R156 ;  /* 0x000000a5af9c2223 */ /* 0x080fe2000001009c */
[----:B------:R-:W-:-:S02]  /*38a0*/  @P2 FMUL.FTZ R165, R28, R165 ;  /* 0x000000a51ca52220 */ /* 0x000fc40000410000 */
[----:B------:R-:W-:-:S03]  /*38b0*/  @P1 FFMA.FTZ R171, R240, R172, R171 ;  /* 0x000000acf0ab1223 */ /* 0x000fc600000100ab */
[----:B------:R-:W-:Y:S01]  /*38c0*/  @P2 F2FP.BF16.F32.PACK_AB R165, RZ, R165 ;  /* 0x000000a5ffa5223e */ /* 0x000fe200000010ff */
[----:B--2---:R-:W-:-:S03]  /*38d0*/  @P2 FMUL.FTZ R171, R171, R174 ;  /* 0x000000aeabab2220 */ /* 0x004fc60000410000 */
[----:B------:R-:W-:Y:S01]  /*38e0*/  @P2 PRMT R236, R165, 0x7610, R236 ;  /* 0x00007610a5ec2816 */ /* 0x000fe200000000ec */
[----:B------:R-:W-:Y:S01]  /*38f0*/  @P2 FMUL.FTZ R165, R30, R171 ;  /* 0x000000ab1ea52220 */ /* 0x000fe20000410000 */
[----:B---3--:R-:W-:-:S04]  /*3900*/  @P2 FMUL.FTZ R164, R167, R164 ;  /* 0x000000a4a7a42220 */ /* 0x008fc80000410000 */
        /* <DEDUP_REMOVED lines=21> */
.L_x_3196:
[----:B------:R-:W-:Y:S05]  /*3a60*/  BRA.U !UP0, `(.L_x_3199) ;  /* 0x0000000108d47547 */ /* 0x000fea000b800000 */
[----:B-12---:R-:W1:Y:S01]  /*3a70*/  @P2 LDC R167, c[0x0][0x40c] ;  /* 0x00010300ffa72b82 */ /* 0x006e620000000800 */
[-CC-:B------:R-:W-:Y:S01]  /*3a80*/  FFMA.FTZ R164, R231, R169.reuse, R170.reuse ;  /* 0x000000a9e7a47223 */ /* 0x180fe200000100aa */
[----:B------:R-:W-:Y:S01]  /*3a90*/  ISETP.GT.AND P1, PT, R239, RZ, PT ;  /* 0x000000ffef00720c */ /* 0x000fe20003f24270 */
[-C--:B------:R-:W-:Y:S01]  /*3aa0*/  FFMA.FTZ R166, R229, R169.reuse, R170 ;  /* 0x000000a9e5a67223 */ /* 0x080fe200000100aa */
[----:B------:R-:W-:Y:S01]  /*3ab0*/  @P2 SHF.L.U32 R171, R242, 0x10, RZ ;  /* 0x00000010f2ab2819 */ /* 0x000fe200000006ff */
[----:B------:R-:W-:Y:S01]  /*3ac0*/  FADD.FTZ R165, R191, -R164 ;  /* 0x800000a4bfa57221 */ /* 0x000fe20000010000 */
[----:B------:R-:W-:Y:S01]  /*3ad0*/  FFMA.FTZ R176, R192, R169, R170 ;  /* 0x000000a9c0b07223 */ /* 0x000fe200000100aa */
[----:B------:R-:W-:Y:S01]  /*3ae0*/  FADD.FTZ R179, R189, -R166 ;  /* 0x800000a6bdb37221 */ /* 0x000fe20000010000 */
[----:B------:R-:W2:Y:S01]  /*3af0*/  @P2 LDC R177, c[0x0][0x40c] ;  /* 0x00010300ffb12b82 */ /* 0x000ea20000000800 */
[----:B------:R-:W-:Y:S01]  /*3b00*/  FMUL.FTZ R164, R240, R165 ;  /* 0x000000a5f0a47220 */ /* 0x000fe20000410000 */
[----:B------:R-:W-:-:S04]  /*3b10*/  FFMA.FTZ R165, R194, R169, R170 ;  /* 0x000000a9c2a57223 */ /* 0x000fc800000100aa */
[----:B------:R-:W-:Y:S01]  /*3b20*/  FSEL R164, R164, RZ, P1 ;  /* 0x000000ffa4a47208 */ /* 0x000fe20000800000 */
[----:B------:R-:W-:Y:S01]  /*3b30*/  FADD.FTZ R175, R190, -R165 ;  /* 0x800000a5beaf7221 */ /* 0x000fe20000010000 */
[----:B------:R-:W3:Y:S03]  /*3b40*/  @P2 LDC R211, c[0x0][0x40c] ;  /* 0x00010300ffd32b82 */ /* 0x000ee60000000800 */
[----:B------:R-:W-:Y:S01]  /*3b50*/  FMUL.FTZ R166, R240, R175 ;  /* 0x000000aff0a67220 */ /* 0x000fe20000410000 */
[----:B-1----:R-:W-:Y:S01]  /*3b60*/  @P2 FMUL.FTZ R165, R164, R167 ;  /* 0x000000a7a4a52220 */ /* 0x002fe20000410000 */
[----:B------:R-:W-:-:S03]  /*3b70*/  FMUL.FTZ R167, R240, R179 ;  /* 0x000000b3f0a77220 */ /* 0x000fc60000410000 */
[----:B------:R-:W-:Y:S01]  /*3b80*/  FSEL R172, R166, RZ, P1 ;  /* 0x000000ffa6ac7208 */ /* 0x000fe20000800000 */
[-C--:B------:R-:W-:Y:S01]  /*3b90*/  @P2 FFMA.FTZ R156, R171, R165.reuse, R156 ;  /* 0x000000a5ab9c2223 */ /* 0x080fe2000001009c */
[----:B------:R-:W-:Y:S01]  /*3ba0*/  @P2 FMUL.FTZ R165, R28, R165 ;  /* 0x000000a51ca52220 */ /* 0x000fe20000410000 */
[----:B------:R-:W-:Y:S02]  /*3bb0*/  FSEL R174, R167, RZ, P1 ;  /* 0x000000ffa7ae7208 */ /* 0x000fe40000800000 */
[----:B--2---:R-:W-:Y:S01]  /*3bc0*/  @P2 FMUL.FTZ R166, R172, R177 ;  /* 0x000000b1aca62220 */ /* 0x004fe20000410000 */
[----:B------:R-:W-:Y:S02]  /*3bd0*/  F2FP.BF16.F32.PACK_AB R164, RZ, R164 ;  /* 0x000000a4ffa4723e */ /* 0x000fe400000010ff */
[----:B------:R-:W-:Y:S02]  /*3be0*/  @P2 F2FP.BF16.F32.PACK_AB R165, RZ, R165 ;  /* 0x000000a5ffa5223e */ /* 0x000fe400000010ff */
[----:B------:R-:W-:-:S02]  /*3bf0*/  F2FP.BF16.F32.PACK_AB R172, RZ, R172 ;  /* 0x000000acffac723e */ /* 0x000fc400000010ff */
[----:B------:R-:W-:Y:S01]  /*3c00*/  @P2 PRMT R236, R165, 0x7610, R236 ;  /* 0x00007610a5ec2816 */ /* 0x000fe200000000ec */
[----:B---3--:R-:W-:Y:S01]  /*3c10*/  @P2 FMUL.FTZ R167, R174, R211 ;  /* 0x000000d3aea72220 */ /* 0x008fe20000410000 */
[----:B------:R-:W-:Y:S01]  /*3c20*/  @P2 FMUL.FTZ R165, R29, R166 ;  /* 0x000000a61da52220 */ /* 0x000fe20000410000 */
[----:B------:R-:W-:Y:S02]  /*3c30*/  F2FP.BF16.F32.PACK_AB R174, RZ, R174 ;  /* 0x000000aeffae723e */ /* 0x000fe400000010ff */
[----:B------:R-:W-:Y:S01]  /*3c40*/  @P2 FMUL.FTZ R171, R30, R167 ;  /* 0x000000a71eab2220 */ /* 0x000fe20000410000 */
[----:B------:R-:W-:Y:S02]  /*3c50*/  PRMT R230, R164, 0x7610, R230 ;  /* 0x00007610a4e67816 */ /* 0x000fe400000000e6 */
[----:B------:R-:W-:Y:S01]  /*3c60*/  @P2 F2FP.BF16.F32.PACK_AB R175, RZ, R165 ;  /* 0x000000a5ffaf223e */ /* 0x000fe200000010ff */
[----:B------:R-:W-:Y:S01]  /*3c70*/  FADD.FTZ R165, R187, -R176 ;  /* 0x800000b0bba57221 */ /* 0x000fe20000010000 */
[----:B------:R-:W-:-:S02]  /*3c80*/  @P2 F2FP.BF16.F32.PACK_AB R171, RZ, R171 ;  /* 0x000000abffab223e */ /* 0x000fc400000010ff */
[----:B------:R-:W-:Y:S01]  /*3c90*/  @P2 SHF.L.U32 R176, R243, 0x10, RZ ;  /* 0x00000010f3b02819 */ /* 0x000fe200000006ff */
[----:B------:R-:W-:Y:S01]  /*3ca0*/  FMUL.FTZ R165, R240, R165 ;  /* 0x000000a5f0a57220 */ /* 0x000fe20000410000 */
[----:B------:R-:W-:Y:S02]  /*3cb0*/  @P2 PRMT R228, R171, 0x7610, R228 ;  /* 0x00007610abe42816 */ /* 0x000fe400000000e4 */
[----:B------:R-:W-:Y:S01]  /*3cc0*/  @P2 SHF.L.U32 R171, R244, 0x10, RZ ;  /* 0x00000010f4ab2819 */ /* 0x000fe200000006ff */
[----:B------:R-:W-:Y:S01]  /*3cd0*/  @P2 FFMA.FTZ R157, R176, R166, R157 ;  /* 0x000000a6b09d2223 */ /* 0x000fe2000001009d */
[----:B------:R-:W-:Y:S02]  /*3ce0*/  FSEL R165, R165, RZ, P1 ;  /* 0x000000ffa5a57208 */ /* 0x000fe40000800000 */
[----:B------:R-:W-:Y:S01]  /*3cf0*/  @P2 PRMT R226, R175, 0x7610, R226 ;  /* 0x00007610afe22816 */ /* 0x000fe200000000e2 */
[----:B------:R-:W-:Y:S01]  /*3d00*/  @P2 FFMA.FTZ R158, R171, R167, R158 ;  /* 0x000000a7ab9e2223 */ /* 0x000fe2000001009e */
[----:B------:R-:W-:-:S02]  /*3d10*/  F2FP.BF16.F32.PACK_AB R237, RZ, R165 ;  /* 0x000000a5ffed723e */ /* 0x000fc400000010ff */
        /* <DEDUP_REMOVED lines=10> */
.L_x_3199:
[----:B------:R-:W-:Y:S05]  /*3dc0*/  @!P2 BRA `(.L_x_3200) ;  /* 0x00000000002ca947 */ /* 0x000fea0003800000 */
[----:B-12---:R-:W-:Y:S01]  /*3dd0*/  FFMA.FTZ R164, R231, R169, R170 ;  /* 0x000000a9e7a47223 */ /* 0x006fe200000100aa */
        /* <DEDUP_REMOVED lines=10> */
.L_x_3200:
        /* <DEDUP_REMOVED lines=12> */
.L_x_3201:
        /* <DEDUP_REMOVED lines=12> */
.L_x_3202:
        /* <DEDUP_REMOVED lines=12> */
.L_x_3198:
[----:B------:R-:W-:Y:S01]  /*40c0*/  IADD3 R171, PT, PT, R241, 0x200, RZ ;  /* 0x00000200f1ab7810 */ /* 0x000fe20007ffe0ff */
[----:B------:R-:W-:Y:S06]  /*40d0*/  BRA.U !UP0, `(.L_x_3203) ;  /* 0x0000000108247547 */ /* 0x000fec000b800000 */
[----:B-12---:R-:W1:Y:S01]  /*40e0*/  LDC.64 R166, c[0x0][0x478] ;  /* 0x00011e00ffa67b82 */ /* 0x006e620000000a00 */
[----:B------:R-:W-:Y:S02]  /*40f0*/  LOP3.LUT R164, R232, 0xffff, RZ, 0xc0, !PT ;  /* 0x0000ffffe8a47812 */ /* 0x000fe400078ec0ff */
[----:B------:R-:W-:-:S03]  /*4100*/  PRMT R175, R234, 0x5410, R237 ;  /* 0x00005410eaaf7816 */ /* 0x000fc600000000ed */
[----:B------:R-:W-:-:S05]  /*4110*/  IMAD.WIDE.U32 R164, R164, 0x10000, RZ ;  /* 0x00010000a4a47825 */ /* 0x000fca00078e00ff */
[----:B------:R-:W-:Y:S02]  /*4120*/  LOP3.LUT R165, R175, R165, RZ, 0xfc, !PT ;  /* 0x000000a5afa57212 */ /* 0x000fe400078efcff */
[----:B------:R-:W-:Y:S02]  /*4130*/  IADD3 R175, PT, PT, R168, 0x100, RZ ;  /* 0x00000100a8af7810 */ /* 0x000fe40007ffe0ff */
[----:B------:R-:W-:-:S03]  /*4140*/  LOP3.LUT R164, R164, 0xffff, R230, 0xf8, !PT ;  /* 0x0000ffffa4a47812 */ /* 0x000fc600078ef8e6 */
[----:B-1----:R-:W-:-:S05]  /*4150*/  IMAD.WIDE.U32 R166, R175, 0x8, R166 ;  /* 0x00000008afa67825 */ /* 0x002fca00078e00a6 */
[----:B------:R3:W-:Y:S02]  /*4160*/  STG.E.64 desc[UR12][R166.64], R164 ;  /* 0x000000a4a6007986 */ /* 0x0007e4000c101b0c */
.L_x_3203:
[----:B------:R-:W-:Y:S05]  /*4170*/  @!P2 BRA `(.L_x_3204) ;  /* 0x000000000020a947 */ /* 0x000fea0003800000 */
[----:B-123--:R-:W1:Y:S01]  /*4180*/  LDC.64 R166, c[0x0][0x468] ;  /* 0x00011a00ffa67b82 */ /* 0x00ee620000000a00 */
[----:B------:R-:W-:Y:S02]  /*4190*/  LOP3.LUT R164, R226, 0xffff, RZ, 0xc0, !PT ;  /* 0x0000ffffe2a47812 */ /* 0x000fe400078ec0ff */
[----:B------:R-:W-:-:S03]  /*41a0*/  PRMT R175, R228, 0x5410, R235 ;  /* 0x00005410e4af7816 */ /* 0x000fc600000000eb */
[----:B------:R-:W-:-:S05]  /*41b0*/  IMAD.WIDE.U32 R164, R164, 0x10000, RZ ;  /* 0x00010000a4a47825 */ /* 0x000fca00078e00ff */
[----:B------:R-:W-:Y:S02]  /*41c0*/  LOP3.LUT R165, R175, R165, RZ, 0xfc, !PT ;  /* 0x000000a5afa57212 */ /* 0x000fe400078efcff */
[----:B------:R-:W-:Y:S01]  /*41d0*/  LOP3.LUT R164, R164, 0xffff, R236, 0xf8, !PT ;  /* 0x0000ffffa4a47812 */ /* 0x000fe200078ef8ec */
[----:B-1----:R-:W-:-:S05]  /*41e0*/  IMAD.WIDE.U32 R166, R173, 0x8, R166 ;  /* 0x00000008ada67825 */ /* 0x002fca00078e00a6 */
[----:B------:R4:W-:Y:S02]  /*41f0*/  STG.E.64 desc[UR12][R166.64], R164 ;  /* 0x000000a4a6007986 */ /* 0x0009e4000c101b0c */
.L_x_3204:
[----:B------:R-:W-:Y:S05]  /*4200*/  @!P2 BRA `(.L_x_3205) ;  /* 0x00000000001ca947 */ /* 0x000fea0003800000 */
[----:B-1234-:R-:W1:Y:S02]  /*4210*/  LDC.64 R164, c[0x0][0x390] ;  /* 0x0000e400ffa47b82 */ /* 0x01ee640000000a00 */
[----:B-1----:R-:W-:-:S06]  /*4220*/  IMAD.WIDE.U32 R164, R171, 0x8, R164 ;  /* 0x00000008aba47825 */ /* 0x002fcc00078e00a4 */
[----:B------:R-:W2:Y:S02]  /*4230*/  LDG.E.64 R164, desc[UR12][R164.64] ;  /* 0x0000000ca4a47981 */ /* 0x000ea4000c1e1b00 */
[C-C-:B--2---:R-:W-:Y:S02]  /*4240*/  SHF.R.U64 R243, R164.reuse, 0x10, R165.reuse ;  /* 0x00000010a4f37819 */ /* 0x144fe400000012a5 */
[----:B------:R-:W-:Y:S02]  /*4250*/  SHF.R.U32.HI R245, RZ, 0x10, R165 ;  /* 0x00000010fff57819 */ /* 0x000fe400000116a5 */
[----:B------:R-:W-:Y:S02]  /*4260*/  PRMT R242, R164, 0x7610, R242 ;  /* 0x00007610a4f27816 */ /* 0x000fe400000000f2 */
[----:B------:R-:W-:-:S07]  /*4270*/  PRMT R244, R165, 0x7610, R244 ;  /* 0x00007610a5f47816 */ /* 0x000fce00000000f4 */
.L_x_3205:
[----:B------:R-:W-:Y:S05]  /*4280*/  @!P0 BRA `(.L_x_3206) ;  /* 0x00000004009c8947 */ /* 0x000fea0003800000 */
[----:B------:R-:W-:Y:S05]  /*4290*/  BRA.U !UP0, `(.L_x_3207) ;  /* 0x0000000108d87547 */ /* 0x000fea000b800000 */
[----:B------:R-:W-:Y:S01]  /*42a0*/  ISETP.GT.AND P1, PT, R239, RZ, PT ;  /* 0x000000ffef00720c */ /* 0x000fe20003f24270 */
[----:B------:R-:W5:Y:S01]  /*42b0*/  @P2 LDC R174, c[0x0][0x40c] ;  /* 0x00010300ffae2b82 */ /* 0x000f620000000800 */
[C---:B------:R-:W-:Y:S02]  /*42c0*/  SHF.L.U32 R173, R204.reuse, 0x10, RZ ;  /* 0x00000010ccad7819 */ /* 0x040fe400000006ff */
[----:B-1234-:R-:W-:Y:S02]  /*42d0*/  SHF.R.U64 R167, R204, 0x10, R205 ;  /* 0x00000010cca77819 */ /* 0x01efe400000012cd */
        /* <DEDUP_REMOVED lines=19> */
[----:B-----5:R-:W-:Y:S01]  /*4410*/  @P2 FMUL.FTZ R164, R167, R174 ;  /* 0x000000aea7a42220 */ /* 0x020fe20000410000 */
        /* <DEDUP_REMOVED lines=30> */
.L_x_3207:
[----:B------:R-:W-:Y:S01]  /*4600*/  ISETP.GT.AND P1, PT, R239, RZ, PT ;  /* 0x000000ffef00720c */ /* 0x000fe20003f24270 */
[----:B-1234-:R-:W1:Y:S01]  /*4610*/  @P2 LDC R166, c[0x0][0x40c] ;  /* 0x00010300ffa62b82 */ /* 0x01ee620000000800 */
        /* <DEDUP_REMOVED lines=46> */
.L_x_3206:
[----:B------:R-:W-:Y:S05]  /*4900*/  BRA.U !UP0, `(.L_x_3209) ;  /* 0x0000000108d07547 */ /* 0x000fea000b800000 */
[----:B-1234-:R-:W1:Y:S01]  /*4910*/  @P2 LDC R167, c[0x0][0x40c] ;  /* 0x00010300ffa72b82 */ /* 0x01ee620000000800 */
[-CC-:B------:R-:W-:Y:S01]  /*4920*/  FFMA.FTZ R164, R227, R169.reuse, R170.reuse ;  /* 0x000000a9e3a47223 */ /* 0x180fe200000100aa */
[----:B------:R-:W-:Y:S01]  /*4930*/  ISETP.GT.AND P1, PT, R239, RZ, PT ;  /* 0x000000ffef00720c */ /* 0x000fe20003f24270 */
[----:B------:R-:W-:Y:S01]  /*4940*/  FFMA.FTZ R166, R225, R169, R170 ;  /* 0x000000a9e1a67223 */ /* 0x000fe200000100aa */
[----:B------:R-:W-:Y:S01]  /*4950*/  @P2 SHF.L.U32 R173, R242, 0x10, RZ ;  /* 0x00000010f2ad2819 */ /* 0x000fe200000006ff */
[----:B------:R-:W-:Y:S02]  /*4960*/  FADD.FTZ R165, R185, -R164 ;  /* 0x800000a4b9a57221 */ /* 0x000fe40000010000 */
        /* <DEDUP_REMOVED lines=9> */
[----:B------:R-:W-:Y:S01]  /*4a00*/  FMUL.FTZ R167, R240, R177 ;  /* 0x000000b1f0a77220 */ /* 0x000fe20000410000 */
[----:B------:R-:W-:Y:S02]  /*4a10*/  F2FP.BF16.F32.PACK_AB R164, RZ, R164 ;  /* 0x000000a4ffa4723e */ /* 0x000fe400000010ff */
[-C--:B------:R-:W-:Y:S01]  /*4a20*/  @P2 FFMA.FTZ R152, R173, R165.reuse, R152 ;  /* 0x000000a5ad982223 */ /* 0x080fe20000010098 */
[----:B------:R-:W-:Y:S01]  /*4a30*/  @P2 FMUL.FTZ R165, R32, R165 ;  /* 0x000000a520a52220 */ /* 0x000fe20000410000 */
[----:B------:R-:W-:-:S02]  /*4a40*/  FSEL R174, R167, RZ, P1 ;  /* 0x000000ffa7ae7208 */ /* 0x000fc40000800000 */
[----:B------:R-:W-:Y:S02]  /*4a50*/  FSEL R173, R166, RZ, P1 ;  /* 0x000000ffa6ad7208 */ /* 0x000fe40000800000 */
[----:B------:R-:W-:Y:S01]  /*4a60*/  @P2 F2FP.BF16.F32.PACK_AB R165, RZ, R165 ;  /* 0x000000a5ffa5223e */ /* 0x000fe200000010ff */
[----:B--2---:R-:W-:Y:S01]  /*4a70*/  @P2 FMUL.FTZ R167, R174, R179 ;  /* 0x000000b3aea72220 */ /* 0x004fe20000410000 */
[----:B------:R-:W-:Y:S02]  /*4a80*/  F2FP.BF16.F32.PACK_AB R232, RZ, R173 ;  /* 0x000000adffe8723e */ /* 0x000fe400000010ff */
[----:B------:R-:W-:Y:S01]  /*4a90*/  @P2 PRMT R236, R165, 0x7610, R236 ;  /* 0x00007610a5ec2816 */ /* 0x000fe200000000ec */
[----:B---3--:R-:W-:Y:S01]  /*4aa0*/  @P2 FMUL.FTZ R166, R173, R172 ;  /* 0x000000acada62220 */ /* 0x008fe20000410000 */
[----:B------:R-:W-:Y:S01]  /*4ab0*/  @P2 FMUL.FTZ R172, R34, R167 ;  /* 0x000000a722ac2220 */ /* 0x000fe20000410000 */
[----:B------:R-:W-:Y:S02]  /*4ac0*/  @P2 SHF.L.U32 R173, R244, 0x10, RZ ;  /* 0x00000010f4ad2819 */ /* 0x000fe400000006ff */
[----:B------:R-:W-:Y:S01]  /*4ad0*/  @P2 FMUL.FTZ R165, R33, R166 ;  /* 0x000000a621a52220 */ /* 0x000fe20000410000 */
[----:B------:R-:W-:-:S02]  /*4ae0*/  F2FP.BF16.F32.PACK_AB R174, RZ, R174 ;  /* 0x000000aeffae723e */ /* 0x000fc400000010ff */
[----:B------:R-:W-:Y:S01]  /*4af0*/  @P2 F2FP.BF16.F32.PACK_AB R176, RZ, R172 ;  /* 0x000000acffb0223e */ /* 0x000fe200000010ff */
[----:B------:R-:W-:Y:S01]  /*4b00*/  FFMA.FTZ R172, R186, R169, R170 ;  /* 0x000000a9baac7223 */ /* 0x000fe200000100aa */
[----:B------:R-:W-:Y:S01]  /*4b10*/  @P2 F2FP.BF16.F32.PACK_AB R175, RZ, R165 ;  /* 0x000000a5ffaf223e */ /* 0x000fe200000010ff */
[----:B------:R-:W-:Y:S01]  /*4b20*/  @P2 FFMA.FTZ R154, R173, R167, R154 ;  /* 0x000000a7ad9a2223 */ /* 0x000fe2000001009a */
[----:B------:R-:W-:Y:S01]  /*4b30*/  @P2 PRMT R228, R176, 0x7610, R228 ;  /* 0x00007610b0e42816 */ /* 0x000fe200000000e4 */
[----:B------:R-:W-:Y:S01]  /*4b40*/  FADD.FTZ R165, R181, -R172 ;  /* 0x800000acb5a57221 */ /* 0x000fe20000010000 */
[----:B------:R-:W-:Y:S02]  /*4b50*/  @P2 SHF.L.U32 R172, R243, 0x10, RZ ;  /* 0x00000010f3ac2819 */ /* 0x000fe400000006ff */
[----:B------:R-:W-:Y:S01]  /*4b60*/  @P2 PRMT R226, R175, 0x7610, R226 ;  /* 0x00007610afe22816 */ /* 0x000fe200000000e2 */
[----:B------:R-:W-:Y:S01]  /*4b70*/  FMUL.FTZ R165, R240, R165 ;  /* 0x000000a5f0a57220 */ /* 0x000fe20000410000 */
[----:B------:R-:W-:Y:S01]  /*4b80*/  PRMT R230, R164, 0x7610, R230 ;  /* 0x00007610a4e67816 */ /* 0x000fe200000000e6 */
[----:B------:R-:W-:Y:S01]  /*4b90*/  @P2 FFMA.FTZ R153, R172, R166, R153 ;  /* 0x000000a6ac992223 */ /* 0x000fe20000010099 */
[----:B------:R-:W-:-:S02]  /*4ba0*/  PRMT R234, R174, 0x7610, R234 ;  /* 0x00007610aeea7816 */ /* 0x000fc400000000ea */
[----:B------:R-:W-:-:S04]  /*4bb0*/  FSEL R165, R165, RZ, P1 ;  /* 0x000000ffa5a57208 */ /* 0x000fc80000800000 */
[----:B------:R-:W-:Y:S01]  /*4bc0*/  F2FP.BF16.F32.PACK_AB R237, RZ, R165 ;  /* 0x000000a5ffed723e */ /* 0x000fe200000010ff */
        /* <DEDUP_REMOVED lines=8> */
.L_x_3209:
[----:B------:R-:W-:Y:S05]  /*4c50*/  @!P2 BRA `(.L_x_3210) ;  /* 0x00000000002ca947 */ /* 0x000fea0003800000 */
[----:B-1234-:R-:W-:Y:S01]  /*4c60*/  FFMA.FTZ R164, R227, R169, R170 ;  /* 0x000000a9e3a47223 */ /* 0x01efe200000100aa */
        /* <DEDUP_REMOVED lines=10> */
.L_x_3210:
        /* <DEDUP_REMOVED lines=12> */
.L_x_3211:
        /* <DEDUP_REMOVED lines=12> */
.L_x_3212:
        /* <DEDUP_REMOVED lines=12> */
.L_x_3208:
[----:B------:R-:W-:Y:S01]  /*4f50*/  IADD3 R173, PT, PT, R241, 0x300, RZ ;  /* 0x00000300f1ad7810 */ /* 0x000fe20007ffe0ff */
[----:B------:R-:W-:Y:S06]  /*4f60*/  BRA.U !UP0, `(.L_x_3213) ;  /* 0x0000000108247547 */ /* 0x000fec000b800000 */
[----:B-1234-:R-:W1:Y:S01]  /*4f70*/  LDC.64 R166, c[0x0][0x478] ;  /* 0x00011e00ffa67b82 */ /* 0x01ee620000000a00 */
        /* <DEDUP_REMOVED lines=8> */
.L_x_3213:
[----:B------:R-:W-:Y:S05]  /*5000*/  @!P2 BRA `(.L_x_3214) ;  /* 0x000000000020a947 */ /* 0x000fea0003800000 */
[----:B-1234-:R-:W1:Y:S01]  /*5010*/  LDC.64 R166, c[0x0][0x468] ;  /* 0x00011a00ffa67b82 */ /* 0x01ee620000000a00 */
[----:B------:R-:W-:Y:S02]  /*5020*/  LOP3.LUT R164, R226, 0xffff, RZ, 0xc0, !PT ;  /* 0x0000ffffe2a47812 */ /* 0x000fe400078ec0ff */
[----:B------:R-:W-:-:S03]  /*5030*/  PRMT R175, R228, 0x5410, R235 ;  /* 0x00005410e4af7816 */ /* 0x000fc600000000eb */
[----:B------:R-:W-:-:S05]  /*5040*/  IMAD.WIDE.U32 R164, R164, 0x10000, RZ ;  /* 0x00010000a4a47825 */ /* 0x000fca00078e00ff */
[----:B------:R-:W-:Y:S02]  /*5050*/  LOP3.LUT R165, R175, R165, RZ, 0xfc, !PT ;  /* 0x000000a5afa57212 */ /* 0x000fe400078efcff */
[----:B------:R-:W-:Y:S01]  /*5060*/  LOP3.LUT R164, R164, 0xffff, R236, 0xf8, !PT ;  /* 0x0000ffffa4a47812 */ /* 0x000fe200078ef8ec */
[----:B-1----:R-:W-:-:S05]  /*5070*/  IMAD.WIDE.U32 R166, R171, 0x8, R166 ;  /* 0x00000008aba67825 */ /* 0x002fca00078e00a6 */
[----:B------:R1:W-:Y:S02]  /*5080*/  STG.E.64 desc[UR12][R166.64], R164 ;  /* 0x000000a4a6007986 */ /* 0x0003e4000c101b0c */
.L_x_3214:
        /* <DEDUP_REMOVED lines=8> */
.L_x_3215:
        /* <DEDUP_REMOVED lines=56> */
.L_x_3217:
        /* <DEDUP_REMOVED lines=48> */
.L_x_3216:
[----:B------:R-:W-:Y:S05]  /*5790*/  BRA.U !UP0, `(.L_x_3219) ;  /* 0x0000000108d47547 */ /* 0x000fea000b800000 */
[----:B-1234-:R-:W1:Y:S01]  /*57a0*/  @P2 LDC R167, c[0x0][0x40c] ;  /* 0x00010300ffa72b82 */ /* 0x01ee620000000800 */
        /* <DEDUP_REMOVED lines=52> */
.L_x_3219:
        /* <DEDUP_REMOVED lines=12> */
.L_x_3220:
        /* <DEDUP_REMOVED lines=12> */
.L_x_3221:
        /* <DEDUP_REMOVED lines=12> */
.L_x_3222:
        /* <DEDUP_REMOVED lines=12> */
.L_x_3218:
        /* <DEDUP_REMOVED lines=11> */
.L_x_3223:
        /* <DEDUP_REMOVED lines=9> */
.L_x_3224:
        /* <DEDUP_REMOVED lines=8> */
.L_x_3225:
        /* <DEDUP_REMOVED lines=11> */
[-CC-:B------:R-:W-:Y:S01]  /*6060*/  @P1 FFMA.FTZ R165, R20, R169.reuse, R170.reuse ;  /* 0x000000a914a51223 */ /* 0x180fe200000100aa */
[-C--:B------:R-:W-:Y:S02]  /*6070*/  @P1 FFMA.FTZ R175, R18, R169.reuse, R170 ;  /* 0x000000a912af1223 */ /* 0x080fe400000100aa */
[----:B------:R-:W2:Y:S01]  /*6080*/  @P2 LDC R176, c[0x0][0x40c] ;  /* 0x00010300ffb02b82 */ /* 0x000ea20000000800 */
        /* <DEDUP_REMOVED lines=8> */
[----:B------:R-:W-:-:S02]  /*6110*/  @P1 FADD.FTZ R164, R15, -R164 ;  /* 0x800000a40fa41221 */ /* 0x000fc40000010000 */
[----:B------:R-:W-:Y:S01]  /*6120*/  F2FP.BF16.F32.PACK_AB R232, RZ, R167 ;  /* 0x000000a7ffe8723e */ /* 0x000fe200000010ff */
[C---:B------:R-:W-:Y:S01]  /*6130*/  @P1 FFMA.FTZ R165, R240.reuse, R166, R165 ;  /* 0x000000a6f0a51223 */ /* 0x040fe200000100a5 */
[----:B------:R-:W-:Y:S01]  /*6140*/  @P1 FFMA.FTZ R177, R240, R164, R177 ;  /* 0x000000a4f0b11223 */ /* 0x000fe200000100b1 */
[----:B-----5:R-:W-:Y:S01]  /*6150*/  @P2 FMUL.FTZ R164, R167, R174 ;  /* 0x000000aea7a42220 */ /* 0x020fe20000410000 */
[----:B-1----:R-:W-:Y:S01]  /*6160*/  @P2 FMUL.FTZ R175, R173, R172 ;  /* 0x000000acadaf2220 */ /* 0x002fe20000410000 */
[----:B------:R-:W-:Y:S02]  /*6170*/  @P2 SHF.L.U32 R167, R244, 0x10, RZ ;  /* 0x00000010f4a72819 */ /* 0x000fe400000006ff */
        /* <DEDUP_REMOVED lines=27> */
.L_x_3227:
        /* <DEDUP_REMOVED lines=48> */
.L_x_3226:
        /* <DEDUP_REMOVED lines=26> */
[----:B------:R-:W-:Y:S01]  /*67d0*/  @P2 FMUL.FTZ R165, R41, R166 ;  /* 0x000000a629a52220 */ /* 0x000fe20000410000 */
[----:B---3--:R-:W-:Y:S01]  /*67e0*/  @P2 FMUL.FTZ R167, R174, R179 ;  /* 0x000000b3aea72220 */ /* 0x008fe20000410000 */
[----:B------:R-:W-:Y:S02]  /*67f0*/  @P2 SHF.L.U32 R173, R244, 0x10, RZ ;  /* 0x00000010f4ad2819 */ /* 0x000fe400000006ff */
[----:B------:R-:W-:Y:S01]  /*6800*/  F2FP.BF16.F32.PACK_AB R174, RZ, R174 ;  /* 0x000000aeffae723e */ /* 0x000fe200000010ff */
[----:B------:R-:W-:Y:S01]  /*6810*/  @P2 FMUL.FTZ R172, R42, R167 ;  /* 0x000000a72aac2220 */ /* 0x000fe20000410000 */
[----:B------:R-:W-:Y:S01]  /*6820*/  @P2 F2FP.BF16.F32.PACK_AB R175, RZ, R165 ;  /* 0x000000a5ffaf223e */ /* 0x000fe200000010ff */
[----:B------:R-:W-:Y:S01]  /*6830*/  FFMA.FTZ R165, R18, R169, R170 ;  /* 0x000000a912a57223 */ /* 0x000fe200000100aa */
[----:B------:R-:W-:Y:S01]  /*6840*/  PRMT R230, R164, 0x7610, R230 ;  /* 0x00007610a4e67816 */ /* 0x000fe200000000e6 */
[----:B------:R-:W-:Y:S01]  /*6850*/  @P2 FFMA.FTZ R146, R173, R167, R146 ;  /* 0x000000a7ad922223 */ /* 0x000fe20000010092 */
[----:B------:R-:W-:Y:S01]  /*6860*/  @P2 F2FP.BF16.F32.PACK_AB R172, RZ, R172 ;  /* 0x000000acffac223e */ /* 0x000fe200000010ff */
[----:B------:R-:W-:Y:S01]  /*6870*/  FADD.FTZ R165, R14, -R165 ;  /* 0x800000a50ea57221 */ /* 0x000fe20000010000 */
[----:B------:R-:W-:-:S02]  /*6880*/  @P2 PRMT R226, R175, 0x7610, R226 ;  /* 0x00007610afe22816 */ /* 0x000fc400000000e2 */
[----:B------:R-:W-:Y:S01]  /*6890*/  @P2 PRMT R228, R172, 0x7610, R228 ;  /* 0x00007610ace42816 */ /* 0x000fe200000000e4 */
[----:B------:R-:W-:Y:S01]  /*68a0*/  FMUL.FTZ R165, R240, R165 ;  /* 0x000000a5f0a57220 */ /* 0x000fe20000410000 */
[----:B------:R-:W-:Y:S02]  /*68b0*/  @P2 SHF.L.U32 R172, R243, 0x10, RZ ;  /* 0x00000010f3ac2819 */ /* 0x000fe400000006ff */
[----:B------:R-:W-:Y:S02]  /*68c0*/  PRMT R234, R174, 0x7610, R234 ;  /* 0x00007610aeea7816 */ /* 0x000fe400000000ea */
[----:B------:R-:W-:Y:S01]  /*68d0*/  FSEL R165, R165, RZ, P1 ;  /* 0x000000ffa5a57208 */ /* 0x000fe20000800000 */
[----:B------:R-:W-:-:S03]  /*68e0*/  @P2 FFMA.FTZ R145, R172, R166, R145 ;  /* 0x000000a6ac912223 */ /* 0x000fc60000010091 */
        /* <DEDUP_REMOVED lines=9> */
.L_x_3229:
        /* <DEDUP_REMOVED lines=12> */
.L_x_3230:
        /* <DEDUP_REMOVED lines=12> */
.L_x_3231:
        /* <DEDUP_REMOVED lines=12> */
.L_x_3232:
        /* <DEDUP_REMOVED lines=12> */
.L_x_3228:
        /* <DEDUP_REMOVED lines=11> */
.L_x_3233:
        /* <DEDUP_REMOVED lines=9> */
.L_x_3234:
        /* <DEDUP_REMOVED lines=8> */
.L_x_3235:
[----:B------:R-:W-:Y:S05]  /*6e40*/  @!P0 BRA `(.L_x_3236) ;  /* 0x00000004009c8947 */ /* 0x000fea0003800000 */
[----:B------:R-:W-:Y:S05]  /*6e50*/  BRA.U !UP0, `(.L_x_3237) ;  /* 0x0000000108d87547 */ /* 0x000fea000b800000 */
[----:B------:R-:W-:Y:S01]  /*6e60*/  ISETP.GT.AND P1, PT, R239, RZ, PT ;  /* 0x000000ffef00720c */ /* 0x000fe20003f24270 */
[----:B------:R-:W5:Y:S01]  /*6e70*/  @P2 LDC R176, c[0x0][0x40c] ;  /* 0x00010300ffb02b82 */ /* 0x000f620000000800 */
[C---:B------:R-:W-:Y:S02]  /*6e80*/  SHF.L.U32 R171, R198.reuse, 0x10, RZ ;  /* 0x00000010c6ab7819 */ /* 0x040fe400000006ff */
[--C-:B-1234-:R-:W-:Y:S02]  /*6e90*/  SHF.R.U64 R167, R198, 0x10, R199.reuse ;  /* 0x00000010c6a77819 */ /* 0x11efe400000012c7 */
[----:B------:R-:W-:Y:S02]  /*6ea0*/  SHF.R.U32.HI R165, RZ, 0x10, R199 ;  /* 0x00000010ffa57819 */ /* 0x000fe400000116c7 */
[----:B------:R-:W-:Y:S01]  /*6eb0*/  SHF.L.U32 R167, R167, 0x10, RZ ;  /* 0x00000010a7a77819 */ /* 0x000fe200000006ff */
[----:B------:R-:W1:Y:S01]  /*6ec0*/  @P2 LDC R174, c[0x0][0x40c] ;  /* 0x00010300ffae2b82 */ /* 0x000e620000000800 */
[----:B------:R-:W-:-:S02]  /*6ed0*/  SHF.L.U32 R175, R199, 0x10, RZ ;  /* 0x00000010c7af7819 */ /* 0x000fc400000006ff */
[----:B------:R-:W-:Y:S01]  /*6ee0*/  SHF.L.U32 R165, R165, 0x10, RZ ;  /* 0x00000010a5a57819 */ /* 0x000fe200000006ff */
[-CC-:B------:R-:W-:Y:S01]  /*6ef0*/  @P1 FFMA.FTZ R164, R215, R169.reuse, R170.reuse ;  /* 0x000000a9d7a41223 */ /* 0x180fe200000100aa */
[-CC-:B------:R-:W-:Y:S01]  /*6f00*/  @P1 FFMA.FTZ R166, R12, R169.reuse, R170.reuse ;  /* 0x000000a90ca61223 */ /* 0x180fe200000100aa */
[----:B------:R-:W-:Y:S01]  /*6f10*/  @P1 FFMA.FTZ R173, R10, R169, R170 ;  /* 0x000000a90aad1223 */ /* 0x000fe200000100aa */
[----:B------:R-:W-:Y:S01]  /*6f20*/  @P2 SHF.L.U32 R177, R242, 0x10, RZ ;  /* 0x00000010f2b12819 */ /* 0x000fe200000006ff */
[----:B------:R-:W2:Y:S01]  /*6f30*/  @P2 LDC R178, c[0x0][0x40c] ;  /* 0x00010300ffb22b82 */ /* 0x000ea20000000800 */
[----:B------:R-:W-:Y:S01]  /*6f40*/  @P1 FADD.FTZ R164, R13, -R164 ;  /* 0x800000a40da41221 */ /* 0x000fe20000010000 */
[----:B------:R-:W-:-:S03]  /*6f50*/  @P1 FADD.FTZ R166, R11, -R166 ;  /* 0x800000a60ba61221 */ /* 0x000fc60000010000 */
[C---:B------:R-:W-:Y:S01]  /*6f60*/  @P1 FFMA.FTZ R171, R240.reuse, R164, R171 ;  /* 0x000000a4f0ab1223 */ /* 0x040fe200000100ab */
[----:B------:R-:W-:Y:S01]  /*6f70*/  @P1 FFMA.FTZ R164, R213, R169, R170 ;  /* 0x000000a9d5a41223 */ /* 0x000fe200000100aa */
[----:B------:R-:W-:Y:S01]  /*6f80*/  @P1 FFMA.FTZ R167, R240, R166, R167 ;  /* 0x000000a6f0a71223 */ /* 0x000fe200000100a7 */
[----:B------:R-:W-:Y:S02]  /*6f90*/  @P1 FADD.FTZ R166, R8, -R173 ;  /* 0x800000ad08a61221 */ /* 0x000fe40000010000 */
[----:B------:R-:W-:Y:S02]  /*6fa0*/  @P1 FADD.FTZ R164, R9, -R164 ;  /* 0x800000a409a41221 */ /* 0x000fe40000010000 */
[C---:B------:R-:W-:Y:S01]  /*6fb0*/  @P1 FFMA.FTZ R165, R240.reuse, R166, R165 ;  /* 0x000000a6f0a51223 */ /* 0x040fe200000100a5 */
[----:B------:R-:W-:Y:S01]  /*6fc0*/  F2FP.BF16.F32.PACK_AB R232, RZ, R167 ;  /* 0x000000a7ffe8723e */ /* 0x000fe200000010ff */
[----:B------:R-:W-:Y:S01]  /*6fd0*/  @P1 FFMA.FTZ R175, R240, R164, R175 ;  /* 0x000000a4f0af1223 */ /* 0x000fe200000100af */
[----:B-----5:R-:W-:Y:S01]  /*6fe0*/  @P2 FMUL.FTZ R164, R167, R176 ;  /* 0x000000b0a7a42220 */ /* 0x020fe20000410000 */
[----:B-1----:R-:W-:Y:S01]  /*6ff0*/  @P2 FMUL.FTZ R173, R171, R174 ;  /* 0x000000aeabad2220 */ /* 0x002fe20000410000 */
[----:B------:R-:W-:-:S02]  /*7000*/  @P2 SHF.L.U32 R167, R244, 0x10, RZ ;  /* 0x00000010f4a72819 */ /* 0x000fc400000006ff */
[----:B------:R-:W-:Y:S01]  /*7010*/  @P2 FMUL.FTZ R166, R45, R164 ;  /* 0x000000a42da62220 */ /* 0x000fe20000410000 */
[-C--:B------:R-:W-:Y:S01]  /*7020*/  @P2 FFMA.FTZ R140, R177, R173.reuse, R140 ;  /* 0x000000adb18c2223 */ /* 0x080fe2000001008c */
[----:B------:R-:W-:Y:S01]  /*7030*/  @P2 FMUL.FTZ R173, R44, R173 ;  /* 0x000000ad2cad2220 */ /* 0x000fe20000410000 */
[----:B------:R-:W-:Y:S01]  /*7040*/  F2FP.BF16.F32.PACK_AB R171, RZ, R171 ;  /* 0x000000abffab723e */ /* 0x000fe200000010ff */
[----:B--2---:R-:W-:Y:S01]  /*7050*/  @P2 FMUL.FTZ R177, R175, R178 ;  /* 0x000000b2afb12220 */ /* 0x004fe20000410000 */
[----:B------:R-:W-:Y:S02]  /*7060*/  @P2 F2FP.BF16.F32.PACK_AB R166, RZ, R166 ;  /* 0x000000a6ffa6223e */ /* 0x000fe400000010ff */
[----:B------:R-:W-:Y:S01]  /*7070*/  @P2 F2FP.BF16.F32.PACK_AB R173, RZ, R173 ;  /* 0x000000adffad223e */ /* 0x000fe200000010ff */
[-C--:B------:R-:W-:Y:S01]  /*7080*/  @P2 FMUL.FTZ R174, R46, R177.reuse ;  /* 0x000000b12eae2220 */ /* 0x080fe20000410000 */
[----:B------:R-:W-:Y:S01]  /*7090*/  @P2 PRMT R226, R166, 0x7610, R226 ;  /* 0x00007610a6e22816 */ /* 0x000fe200000000e2 */
[----:B------:R-:W-:Y:S01]  /*70a0*/  @P2 FFMA.FTZ R142, R167, R177, R142 ;  /* 0x000000b1a78e2223 */ /* 0x000fe2000001008e */
[----:B------:R-:W-:-:S02]  /*70b0*/  @P2 SHF.L.U32 R166, R243, 0x10, RZ ;  /* 0x00000010f3a62819 */ /* 0x000fc400000006ff */
[----:B------:R-:W-:Y:S02]  /*70c0*/  @P2 F2FP.BF16.F32.PACK_AB R174, RZ, R174 ;  /* 0x000000aeffae223e */ /* 0x000fe400000010ff */
[----:B------:R-:W-:Y:S01]  /*70d0*/  F2FP.BF16.F32.PACK_AB R175, RZ, R175 ;  /* 0x000000afffaf723e */ /* 0x000fe200000010ff */
[----:B------:R-:W-:Y:S01]  /*70e0*/  @P2 FFMA.FTZ R141, R166, R164, R141 ;  /* 0x000000a4a68d2223 */ /* 0x000fe2000001008d */
[----:B------:R-:W-:Y:S02]  /*70f0*/  @P2 PRMT R236, R173, 0x7610, R236 ;  /* 0x00007610adec2816 */ /* 0x000fe400000000ec */
[----:B------:R-:W-:Y:S02]  /*7100*/  @P2 PRMT R228, R174, 0x7610, R228 ;  /* 0x00007610aee42816 */ /* 0x000fe400000000e4 */
[----:B------:R-:W-:Y:S02]  /*7110*/  PRMT R230, R171, 0x7610, R230 ;  /* 0x00007610abe67816 */ /* 0x000fe400000000e6 */
[----:B------:R-:W-:-:S02]  /*7120*/  F2FP.BF16.F32.PACK_AB R237, RZ, R165 ;  /* 0x000000a5ffed723e */ /* 0x000fc400000010ff */
        /* <DEDUP_REMOVED lines=9> */
.L_x_3237:
[----:B------:R-:W-:Y:S01]  /*71c0*/  ISETP.GT.AND P1, PT, R239, RZ, PT ;  /* 0x000000ffef00720c */ /* 0x000fe20003f24270 */
[----:B-1234-:R-:W1:Y:S01]  /*71d0*/  @P2 LDC R166, c[0x0][0x40c] ;  /* 0x00010300ffa62b82 */ /* 0x01ee620000000800 */
[C---:B------:R-:W-:Y:S02]  /*71e0*/  SHF.L.U32 R165, R198.reuse, 0x10, RZ ;  /* 0x00000010c6a57819 */ /* 0x040fe400000006ff */
[----:B------:R-:W-:Y:S02]  /*71f0*/  SHF.R.U64 R167, R198, 0x10, R199 ;  /* 0x00000010c6a77819 */ /* 0x000fe400000012c7 */
[----:B------:R-:W-:Y:S02]  /*7200*/  @P2 SHF.L.U32 R173, R242, 0x10, RZ ;  /* 0x00000010f2ad2819 */ /* 0x000fe400000006ff */
[----:B------:R-:W-:Y:S01]  /*7210*/  SHF.L.U32 R167, R167, 0x10, RZ ;  /* 0x00000010a7a77819 */ /* 0x000fe200000006ff */
[----:B------:R-:W2:Y:S01]  /*7220*/  @P2 LDC R176, c[0x0][0x40c] ;  /* 0x00010300ffb02b82 */ /* 0x000ea20000000800 */
[----:B------:R-:W-:-:S03]  /*7230*/  SHF.L.U32 R171, R199, 0x10, RZ ;  /* 0x00000010c7ab7819 */ /* 0x000fc600000006ff */
[-CC-:B------:R-:W-:Y:S01]  /*7240*/  @P1 FFMA.FTZ R164, R215, R169.reuse, R170.reuse ;  /* 0x000000a9d7a41223 */ /* 0x180fe200000100aa */
[----:B------:R-:W-:-:S03]  /*7250*/  @P1 FFMA.FTZ R174, R12, R169, R170 ;  /* 0x000000a90cae1223 */ /* 0x000fc600000100aa */
[----:B------:R-:W-:Y:S01]  /*7260*/  @P1 FADD.FTZ R164, R13, -R164 ;  /* 0x800000a40da41221 */ /* 0x000fe20000010000 */
[----:B------:R-:W-:-:S03]  /*7270*/  @P1 FADD.FTZ R174, R11, -R174 ;  /* 0x800000ae0bae1221 */ /* 0x000fc60000010000 */
        /* <DEDUP_REMOVED lines=8> */
[----:B------:R-:W-:Y:S02]  /*7300*/  @P2 FMUL.FTZ R165, R44, R165 ;  /* 0x000000a52ca52220 */ /* 0x000fe40000410000 */
        /* <DEDUP_REMOVED lines=27> */
.L_x_3236:
        /* <DEDUP_REMOVED lines=10> */
[C---:B------:R-:W-:Y:S01]  /*7560*/  FMUL.FTZ R164, R240.reuse, R165 ;  /* 0x000000a5f0a47220 */ /* 0x040fe20000410000 */
[----:B------:R-:W-:Y:S01]  /*7570*/  FADD.FTZ R175, R9, -R174 ;  /* 0x800000ae09af7221 */ /* 0x000fe20000010000 */
[----:B------:R-:W-:-:S03]  /*7580*/  FMUL.FTZ R166, R240, R173 ;  /* 0x000000adf0a67220 */ /* 0x000fc60000410000 */
[----:B------:R-:W-:Y:S02]  /*7590*/  FSEL R164, R164, RZ, P1 ;  /* 0x000000ffa4a47208 */ /* 0x000fe40000800000 */
[----:B------:R-:W3:Y:S01]  /*75a0*/  @P2 LDC R177, c[0x0][0x40c] ;  /* 0x00010300ffb12b82 */ /* 0x000ee20000000800 */
[----:B------:R-:W-:Y:S02]  /*75b0*/  FSEL R173, R166, RZ, P1 ;  /* 0x000000ffa6ad7208 */ /* 0x000fe40000800000 */
[----:B-1----:R-:W-:Y:S01]  /*75c0*/  @P2 FMUL.FTZ R165, R164, R167 ;  /* 0x000000a7a4a52220 */ /* 0x002fe20000410000 */
[----:B------:R-:W-:Y:S01]  /*75d0*/  FMUL.FTZ R167, R240, R175 ;  /* 0x000000aff0a77220 */ /* 0x000fe20000410000 */
[----:B------:R-:W-:Y:S02]  /*75e0*/  F2FP.BF16.F32.PACK_AB R164, RZ, R164 ;  /* 0x000000a4ffa4723e */ /* 0x000fe400000010ff */
[-C--:B------:R-:W-:Y:S01]  /*75f0*/  @P2 FFMA.FTZ R140, R171, R165.reuse, R140 ;  /* 0x000000a5ab8c2223 */ /* 0x080fe2000001008c */
[----:B------:R-:W-:Y:S01]  /*7600*/  @P2 FMUL.FTZ R165, R44, R165 ;  /* 0x000000a52ca52220 */ /* 0x000fe20000410000 */
[----:B------:R-:W-:Y:S01]  /*7610*/  FSEL R174, R167, RZ, P1 ;  /* 0x000000ffa7ae7208 */ /* 0x000fe20000800000 */
[----:B--2---:R-:W-:Y:S01]  /*7620*/  @P2 FMUL.FTZ R166, R173, R176 ;  /* 0x000000b0ada62220 */ /* 0x004fe20000410000 */
[----:B------:R-:W-:-:S02]  /*7630*/  @P2 SHF.L.U32 R176, R243, 0x10, RZ ;  /* 0x00000010f3b02819 */ /* 0x000fc400000006ff */
[----:B------:R-:W-:Y:S02]  /*7640*/  @P2 F2FP.BF16.F32.PACK_AB R165, RZ, R165 ;  /* 0x000000a5ffa5223e */ /* 0x000fe400000010ff */
[----:B------:R-:W-:Y:S01]  /*7650*/  F2FP.BF16.F32.PACK_AB R173, RZ, R173 ;  /* 0x000000adffad723e */ /* 0x000fe200000010ff */
[-C--:B------:R-:W-:Y:S01]  /*7660*/  @P2 FFMA.FTZ R141, R176, R166.reuse, R141 ;  /* 0x000000a6b08d2223 */ /* 0x080fe2000001008d */
[----:B------:R-:W-:Y:S01]  /*7670*/  @P2 PRMT R236, R165, 0x7610, R236 ;  /* 0x00007610a5ec2816 */ /* 0x000fe200000000ec */
[----:B------:R-:W-:Y:S01]  /*7680*/  @P2 FMUL.FTZ R165, R45, R166 ;  /* 0x000000a62da52220 */ /* 0x000fe20000410000 */
[----:B---3--:R-:W-:Y:S01]  /*7690*/  @P2 FMUL.FTZ R167, R174, R177 ;  /* 0x000000b1aea72220 */ /* 0x008fe20000410000 */
[----:B------:R-:W-:Y:S02]  /*76a0*/  F2FP.BF16.F32.PACK_AB R174, RZ, R174 ;  /* 0x000000aeffae723e */ /* 0x000fe400000010ff */
[----:B------:R-:W-:Y:S01]  /*76b0*/  PRMT R230, R164, 0x7610, R230 ;  /* 0x00007610a4e67816 */ /* 0x000fe200000000e6 */
[----:B------:R-:W-:Y:S01]  /*76c0*/  @P2 FMUL.FTZ R171, R46, R167 ;  /* 0x000000a72eab2220 */ /* 0x000fe20000410000 */
[----:B------:R-:W-:Y:S01]  /*76d0*/  @P2 F2FP.BF16.F32.PACK_AB R175, RZ, R165 ;  /* 0x000000a5ffaf223e */ /* 0x000fe200000010ff */
[----:B------:R-:W-:Y:S01]  /*76e0*/  FFMA.FTZ R165, R10, R169, R170 ;  /* 0x000000a90aa57223 */ /* 0x000fe200000100aa */
[----:B------:R-:W-:-:S02]  /*76f0*/  PRMT R232, R173, 0x7610, R232 ;  /* 0x00007610ade87816 */ /* 0x000fc400000000e8 */
[----:B------:R-:W-:Y:S01]  /*7700*/  @P2 F2FP.BF16.F32.PACK_AB R171, RZ, R171 ;  /* 0x000000abffab223e */ /* 0x000fe200000010ff */
[----:B------:R-:W-:Y:S01]  /*7710*/  FADD.FTZ R165, R8, -R165 ;  /* 0x800000a508a57221 */ /* 0x000fe20000010000 */
[----:B------:R-:W-:Y:S02]  /*7720*/  @P2 PRMT R226, R175, 0x7610, R226 ;  /* 0x00007610afe22816 */ /* 0x000fe400000000e2 */
        /* <DEDUP_REMOVED lines=15> */
.L_x_3239:
        /* <DEDUP_REMOVED lines=12> */
.L_x_3240:
        /* <DEDUP_REMOVED lines=12> */
.L_x_3241:
        /* <DEDUP_REMOVED lines=12> */
.L_x_3242:
        /* <DEDUP_REMOVED lines=12> */
.L_x_3238:
        /* <DEDUP_REMOVED lines=11> */
.L_x_3243:
        /* <DEDUP_REMOVED lines=9> */
.L_x_3244:
        /* <DEDUP_REMOVED lines=8> */
.L_x_3245:
[----:B------:R-:W-:Y:S05]  /*7ce0*/  @!P0 BRA `(.L_x_3246) ;  /* 0x0000000400a08947 */ /* 0x000fea0003800000 */
[----:B------:R-:W-:Y:S05]  /*7cf0*/  BRA.U !UP0, `(.L_x_3247) ;  /* 0x0000000108dc7547 */ /* 0x000fea000b800000 */
[----:B------:R-:W-:Y:S01]  /*7d00*/  ISETP.GT.AND P0, PT, R239, RZ, PT ;  /* 0x000000ffef00720c */ /* 0x000fe20003f04270 */
[----:B-1234-:R-:W1:Y:S01]  /*7d10*/  @P2 LDC R166, c[0x0][0x40c] ;  /* 0x00010300ffa62b82 */ /* 0x01ee620000000800 */
[----:B------:R-:W-:Y:S02]  /*7d20*/  SHF.L.U32 R167, R196, 0x10, RZ ;  /* 0x00000010c4a77819 */ /* 0x000fe400000006ff */
[----:B------:R-:W-:-:S05]  /*7d30*/  SHF.L.U32 R173, R197, 0x10, RZ ;  /* 0x00000010c5ad7819 */ /* 0x000fca00000006ff */
[----:B------:R-:W2:Y:S04]  /*7d40*/  @P2 LDC R172, c[0x0][0x40c] ;  /* 0x00010300ffac2b82 */ /* 0x000ea80000000800 */
[-CC-:B------:R-:W-:Y:S01]  /*7d50*/  @P0 FFMA.FTZ R164, R195, R169.reuse, R170.reuse ;  /* 0x000000a9c3a40223 */ /* 0x180fe200000100aa */
[-CC-:B------:R-:W-:Y:S01]  /*7d60*/  @P0 FFMA.FTZ R171, R6, R169.reuse, R170.reuse ;  /* 0x000000a906ab0223 */ /* 0x180fe200000100aa */
[-CC-:B------:R-:W-:Y:S01]  /*7d70*/  @P0 FFMA.FTZ R175, R193, R169.reuse, R170.reuse ;  /* 0x000000a9c1af0223 */ /* 0x180fe200000100aa */
[----:B------:R-:W-:Y:S01]  /*7d80*/  @P0 FFMA.FTZ R170, R0, R169, R170 ;  /* 0x000000a900aa0223 */ /* 0x000fe200000100aa */
[----:B------:R-:W3:Y:S01]  /*7d90*/  @P2 LDC R174, c[0x0][0x40c] ;  /* 0x00010300ffae2b82 */ /* 0x000ee20000000800 */
[----:B------:R-:W-:Y:S01]  /*7da0*/  @P0 FADD.FTZ R164, R7, -R164 ;  /* 0x800000a407a40221 */ /* 0x000fe20000010000 */
[----:B------:R-:W-:-:S03]  /*7db0*/  @P0 FADD.FTZ R171, R4, -R171 ;  /* 0x800000ab04ab0221 */ /* 0x000fc60000010000 */
[----:B------:R-:W-:Y:S01]  /*7dc0*/  @P0 FFMA.FTZ R167, R240, R164, R167 ;  /* 0x000000a4f0a70223 */ /* 0x000fe200000100a7 */
[----:B------:R-:W-:-:S03]  /*7dd0*/  SHF.R.U64 R164, R196, 0x10, R197 ;  /* 0x00000010c4a47819 */ /* 0x000fc600000012c5 */
[----:B-1----:R-:W-:Y:S01]  /*7de0*/  @P2 FMUL.FTZ R165, R167, R166 ;  /* 0x000000a6a7a52220 */ /* 0x002fe20000410000 */
[----:B------:R-:W-:Y:S01]  /*7df0*/  SHF.L.U32 R169, R164, 0x10, RZ ;  /* 0x00000010a4a97819 */ /* 0x000fe200000006ff */
[----:B------:R-:W-:Y:S01]  /*7e00*/  @P0 FADD.FTZ R166, R2, -R175 ;  /* 0x800000af02a60221 */ /* 0x000fe20000010000 */
[----:B------:R-:W-:Y:S01]  /*7e10*/  SHF.R.U32.HI R175, RZ, 0x10, R197 ;  /* 0x00000010ffaf7819 */ /* 0x000fe200000116c5 */
[----:B------:R-:W-:Y:S01]  /*7e20*/  @P2 FMUL.FTZ R164, R48, R165 ;  /* 0x000000a530a42220 */ /* 0x000fe20000410000 */
[----:B------:R-:W-:Y:S01]  /*7e30*/  F2FP.BF16.F32.PACK_AB R167, RZ, R167 ;  /* 0x000000a7ffa7723e */ /* 0x000fe200000010ff */
[C---:B------:R-:W-:Y:S01]  /*7e40*/  @P0 FFMA.FTZ R169, R240.reuse, R171, R169 ;  /* 0x000000abf0a90223 */ /* 0x040fe200000100a9 */
[----:B------:R-:W-:Y:S01]  /*7e50*/  @P0 FFMA.FTZ R173, R240, R166, R173 ;  /* 0x000000a6f0ad0223 */ /* 0x000fe200000100ad */
[----:B------:R-:W-:Y:S02]  /*7e60*/  SHF.L.U32 R175, R175, 0x10, RZ ;  /* 0x00000010afaf7819 */ /* 0x000fe400000006ff */
[----:B------:R-:W-:Y:S01]  /*7e70*/  @P2 F2FP.BF16.F32.PACK_AB R176, RZ, R164 ;  /* 0x000000a4ffb0223e */ /* 0x000fe200000010ff */
[----:B--2---:R-:W-:Y:S01]  /*7e80*/  @P2 FMUL.FTZ R164, R169, R172 ;  /* 0x000000aca9a42220 */ /* 0x004fe20000410000 */
[----:B------:R-:W-:Y:S01]  /*7e90*/  @P0 FADD.FTZ R172, R5, -R170 ;  /* 0x800000aa05ac0221 */ /* 0x000fe20000010000 */
[----:B------:R-:W-:-:S02]  /*7ea0*/  F2FP.BF16.F32.PACK_AB R169, RZ, R169 ;  /* 0x000000a9ffa9723e */ /* 0x000fc400000010ff */
[----:B------:R-:W-:Y:S01]  /*7eb0*/  @P2 FMUL.FTZ R166, R49, R164 ;  /* 0x000000a431a62220 */ /* 0x000fe20000410000 */
[----:B---3--:R-:W-:Y:S01]  /*7ec0*/  @P2 FMUL.FTZ R171, R173, R174 ;  /* 0x000000aeadab2220 */ /* 0x008fe20000410000 */
[----:B------:R-:W-:Y:S01]  /*7ed0*/  PRMT R230, R167, 0x7610, R230 ;  /* 0x00007610a7e67816 */ /* 0x000fe200000000e6 */
[----:B------:R-:W-:Y:S01]  /*7ee0*/  @P0 FFMA.FTZ R175, R240, R172, R175 ;  /* 0x000000acf0af0223 */ /* 0x000fe200000100af */
[----:B------:R-:W-:Y:S01]  /*7ef0*/  PRMT R232, R169, 0x7610, R232 ;  /* 0x00007610a9e87816 */ /* 0x000fe200000000e8 */
[----:B------:R-:W-:Y:S01]  /*7f00*/  @P2 FMUL.FTZ R170, R50, R171 ;  /* 0x000000ab32aa2220 */ /* 0x000fe20000410000 */
[----:B------:R-:W-:Y:S02]  /*7f10*/  @P2 F2FP.BF16.F32.PACK_AB R166, RZ, R166 ;  /* 0x000000a6ffa6223e */ /* 0x000fe400000010ff */
[----:B------:R-:W-:Y:S02]  /*7f20*/  @P2 SHF.L.U32 R167, R242, 0x10, RZ ;  /* 0x00000010f2a72819 */ /* 0x000fe400000006ff */
[----:B------:R-:W-:-:S02]  /*7f30*/  @P2 PRMT R226, R166, 0x7610, R226 ;  /* 0x00007610a6e22816 */ /* 0x000fc400000000e2 */
[----:B------:R-:W-:Y:S01]  /*7f40*/  @P2 SHF.L.U32 R166, R243, 0x10, RZ ;  /* 0x00000010f3a62819 */ /* 0x000fe200000006ff */
[----:B------:R-:W-:Y:S01]  /*7f50*/  @P2 FFMA.FTZ R136, R167, R165, R136 ;  /* 0x000000a5a7882223 */ /* 0x000fe20000010088 */
[----:B------:R-:W-:Y:S02]  /*7f60*/  @P2 SHF.L.U32 R169, R244, 0x10, RZ ;  /* 0x00000010f4a92819 */ /* 0x000fe400000006ff */
[----:B------:R-:W-:Y:S01]  /*7f70*/  @P2 F2FP.BF16.F32.PACK_AB R170, RZ, R170 ;  /* 0x000000aaffaa223e */ /* 0x000fe200000010ff */
[----:B------:R-:W-:Y:S01]  /*7f80*/  @P2 FFMA.FTZ R137, R166, R164, R137 ;  /* 0x000000a4a6892223 */ /* 0x000fe20000010089 */
[----:B------:R-:W-:Y:S01]  /*7f90*/  F2FP.BF16.F32.PACK_AB R173, RZ, R173 ;  /* 0x000000adffad723e */ /* 0x000fe200000010ff */
[----:B------:R-:W-:Y:S01]  /*7fa0*/  @P2 FFMA.FTZ R138, R169, R171, R138 ;  /* 0x000000aba98a2223 */ /* 0x000fe2000001008a */
[----:B------:R-:W-:Y:S02]  /*7fb0*/  @P2 PRMT R236, R176, 0x7610, R236 ;  /* 0x00007610b0ec2816 */ /* 0x000fe400000000ec */
[----:B------:R-:W-:-:S02]  /*7fc0*/  @P2 PRMT R228, R170, 0x7610, R228 ;  /* 0x00007610aae42816 */ /* 0x000fc400000000e4 */
        /* <DEDUP_REMOVED lines=10> */
.L_x_3247:
        /* <DEDUP_REMOVED lines=11> */
[----:B------:R-:W-:Y:S02]  /*8120*/  @P0 FFMA.FTZ R171, R193, R169, R170 ;  /* 0x000000a9c1ab0223 */ /* 0x000fe400000100aa */
[C---:B------:R-:W-:Y:S01]  /*8130*/  @P0 FFMA.FTZ R165, R240.reuse, R164, R165 ;  /* 0x000000a4f0a50223 */ /* 0x040fe200000100a5 */
[----:B------:R-:W-:Y:S01]  /*8140*/  @P0 FFMA.FTZ R167, R240, R172, R167 ;  /* 0x000000acf0a70223 */ /* 0x000fe200000100a7 */
[----:B------:R-:W3:Y:S01]  /*8150*/  @P2 LDC R164, c[0x0][0x40c] ;  /* 0x00010300ffa42b82 */ /* 0x000ee20000000800 */
[----:B------:R-:W-:Y:S01]  /*8160*/  @P0 FADD.FTZ R172, R2, -R171 ;  /* 0x800000ab02ac0221 */ /* 0x000fe20000010000 */
[----:B------:R-:W-:Y:S01]  /*8170*/  SHF.L.U32 R171, R197, 0x10, RZ ;  /* 0x00000010c5ab7819 */ /* 0x000fe200000006ff */
[----:B-1----:R-:W-:-:S04]  /*8180*/  @P2 FMUL.FTZ R165, R165, R166 ;  /* 0x000000a6a5a52220 */ /* 0x002fc80000410000 */
[----:B------:R-:W-:Y:S01]  /*8190*/  @P0 FFMA.FTZ R171, R240, R172, R171 ;  /* 0x000000acf0ab0223 */ /* 0x000fe200000100ab */
[-C--:B------:R-:W-:Y:S01]  /*81a0*/  @P2 FFMA.FTZ R136, R173, R165.reuse, R136 ;  /* 0x000000a5ad882223 */ /* 0x080fe20000010088 */
[----:B------:R-:W-:Y:S02]  /*81b0*/  @P2 FMUL.FTZ R165, R48, R165 ;  /* 0x000000a530a52220 */ /* 0x000fe40000410000 */
[----:B--2---:R-:W-:-:S04]  /*81c0*/  @P2 FMUL.FTZ R171, R171, R174 ;  /* 0x000000aeabab2220 */ /* 0x004fc80000410000 */
[----:B------:R-:W-:-:S05]  /*81d0*/  @P2 FMUL.FTZ R166, R50, R171 ;  /* 0x000000ab32a62220 */ /* 0x000fca0000410000 */
[----:B------:R-:W-:Y:S02]  /*81e0*/  @P2 F2FP.BF16.F32.PACK_AB R172, RZ, R166 ;  /* 0x000000a6ffac223e */ /* 0x000fe400000010ff */
[----:B------:R-:W-:Y:S01]  /*81f0*/  @P2 SHF.L.U32 R166, R243, 0x10, RZ ;  /* 0x00000010f3a62819 */ /* 0x000fe200000006ff */
[----:B---3--:R-:W-:Y:S01]  /*8200*/  @P2 FMUL.FTZ R164, R167, R164 ;  /* 0x000000a4a7a42220 */ /* 0x008fe20000410000 */
[----:B------:R-:W-:Y:S02]  /*8210*/  @P2 F2FP.BF16.F32.PACK_AB R167, RZ, R165 ;  /* 0x000000a5ffa7223e */ /* 0x000fe400000010ff */
[----:B------:R-:W-:Y:S01]  /*8220*/  @P2 PRMT R228, R172, 0x7610, R228 ;  /* 0x00007610ace42816 */ /* 0x000fe200000000e4 */
[-C--:B------:R-:W-:Y:S01]  /*8230*/  @P2 FMUL.FTZ R165, R49, R164.reuse ;  /* 0x000000a431a52220 */ /* 0x080fe20000410000 */
[----:B------:R-:W-:Y:S01]  /*8240*/  @P2 PRMT R236, R167, 0x7610, R236 ;  /* 0x00007610a7ec2816 */ /* 0x000fe200000000ec */
[----:B------:R-:W-:-:S03]  /*8250*/  @P2 FFMA.FTZ R137, R166, R164, R137 ;  /* 0x000000a4a6892223 */ /* 0x000fc60000010089 */
[----:B------:R-:W-:Y:S02]  /*8260*/  @P2 F2FP.BF16.F32.PACK_AB R167, RZ, R165 ;  /* 0x000000a5ffa7223e */ /* 0x000fe400000010ff */
[----:B------:R-:W-:Y:S02]  /*8270*/  @P2 SHF.L.U32 R165, R244, 0x10, RZ ;  /* 0x00000010f4a52819 */ /* 0x000fe400000006ff */
[----:B------:R-:W-:-:S03]  /*8280*/  @P2 PRMT R226, R167, 0x7610, R226 ;  /* 0x00007610a7e22816 */ /* 0x000fc600000000e2 */
[----:B------:R-:W-:Y:S01]  /*8290*/  @P2 FFMA.FTZ R138, R165, R171, R138 ;  /* 0x000000aba58a2223 */ /* 0x000fe2000001008a */
        /* <DEDUP_REMOVED lines=13> */
.L_x_3246:
[----:B------:R-:W-:Y:S05]  /*8370*/  BRA.U !UP0, `(.L_x_3249) ;  /* 0x0000000108d47547 */ /* 0x000fea000b800000 */
[----:B-1234-:R-:W1:Y:S01]  /*8380*/  @P2 LDC R166, c[0x0][0x40c] ;  /* 0x00010300ffa62b82 */ /* 0x01ee620000000800 */
[-CC-:B------:R-:W-:Y:S01]  /*8390*/  FFMA.FTZ R164, R195, R169.reuse, R170.reuse ;  /* 0x000000a9c3a47223 */ /* 0x180fe200000100aa */
[-CC-:B------:R-:W-:Y:S01]  /*83a0*/  FFMA.FTZ R167, R6, R169.reuse, R170.reuse ;  /* 0x000000a906a77223 */ /* 0x180fe200000100aa */
[----:B------:R-:W-:Y:S01]  /*83b0*/  FFMA.FTZ R171, R193, R169, R170 ;  /* 0x000000a9c1ab7223 */ /* 0x000fe200000100aa */
[----:B------:R-:W-:Y:S01]  /*83c0*/  ISETP.GT.AND P0, PT, R239, RZ, PT ;  /* 0x000000ffef00720c */ /* 0x000fe20003f04270 */
[----:B------:R-:W-:Y:S01]  /*83d0*/  FADD.FTZ R165, R7, -R164 ;  /* 0x800000a407a57221 */ /* 0x000fe20000010000 */
[----:B------:R-:W-:Y:S01]  /*83e0*/  FADD.FTZ R167, R4, -R167 ;  /* 0x800000a704a77221 */ /* 0x000fe20000010000 */
[----:B------:R-:W-:Y:S01]  /*83f0*/  FADD.FTZ R173, R2, -R171 ;  /* 0x800000ab02ad7221 */ /* 0x000fe20000010000 */
[----:B------:R-:W2:Y:S01]  /*8400*/  @P2 LDC R175, c[0x0][0x40c] ;  /* 0x00010300ffaf2b82 */ /* 0x000ea20000000800 */
[C---:B------:R-:W-:Y:S01]  /*8410*/  FMUL.FTZ R164, R240.reuse, R165 ;  /* 0x000000a5f0a47220 */ /* 0x040fe20000410000 */
[----:B------:R-:W-:Y:S01]  /*8420*/  FMUL.FTZ R165, R240, R167 ;  /* 0x000000a7f0a57220 */ /* 0x000fe20000410000 */
[----:B------:R-:W-:-:S03]  /*8430*/  FFMA.FTZ R170, R0, R169, R170 ;  /* 0x000000a900aa7223 */ /* 0x000fc600000100aa */
[----:B------:R-:W-:Y:S01]  /*8440*/  FSEL R171, R164, RZ, P0 ;  /* 0x000000ffa4ab7208 */ /* 0x000fe20000000000 */
[----:B------:R-:W-:Y:S01]  /*8450*/  FMUL.FTZ R164, R240, R173 ;  /* 0x000000adf0a47220 */ /* 0x000fe20000410000 */
[----:B------:R-:W3:Y:S01]  /*8460*/  @P2 LDC R174, c[0x0][0x40c] ;  /* 0x00010300ffae2b82 */ /* 0x000ee20000000800 */
[----:B------:R-:W-:-:S03]  /*8470*/  FSEL R172, R165, RZ, P0 ;  /* 0x000000ffa5ac7208 */ /* 0x000fc60000000000 */
[----:B------:R-:W-:Y:S01]  /*8480*/  FSEL R173, R164, RZ, P0 ;  /* 0x000000ffa4ad7208 */ /* 0x000fe20000000000 */
[----:B-1----:R-:W-:Y:S01]  /*8490*/  @P2 FMUL.FTZ R165, R171, R166 ;  /* 0x000000a6aba52220 */ /* 0x002fe20000410000 */
[----:B------:R-:W-:-:S03]  /*84a0*/  F2FP.BF16.F32.PACK_AB R171, RZ, R171 ;  /* 0x000000abffab723e */ /* 0x000fc600000010ff */
[----:B------:R-:W-:Y:S01]  /*84b0*/  @P2 FMUL.FTZ R166, R48, R165 ;  /* 0x000000a530a62220 */ /* 0x000fe20000410000 */
[----:B------:R-:W-:Y:S02]  /*84c0*/  PRMT R230, R171, 0x7610, R230 ;  /* 0x00007610abe67816 */ /* 0x000fe400000000e6 */
[----:B------:R-:W-:Y:S01]  /*84d0*/  @P2 SHF.L.U32 R171, R244, 0x10, RZ ;  /* 0x00000010f4ab2819 */ /* 0x000fe200000006ff */
[----:B--2---:R-:W-:Y:S01]  /*84e0*/  @P2 FMUL.FTZ R164, R172, R175 ;  /* 0x000000afaca42220 */ /* 0x004fe20000410000 */
[----:B------:R-:W-:Y:S01]  /*84f0*/  FADD.FTZ R175, R5, -R170 ;  /* 0x800000aa05af7221 */ /* 0x000fe20000010000 */
[----:B------:R-:W-:Y:S02]  /*8500*/  F2FP.BF16.F32.PACK_AB R172, RZ, R172 ;  /* 0x000000acffac723e */ /* 0x000fe400000010ff */
[----:B------:R-:W-:Y:S01]  /*8510*/  @P2 FMUL.FTZ R167, R49, R164 ;  /* 0x000000a431a72220 */ /* 0x000fe20000410000 */
[----:B------:R-:W-:Y:S01]  /*8520*/  FMUL.FTZ R240, R240, R175 ;  /* 0x000000aff0f07220 */ /* 0x000fe20000410000 */
[----:B------:R-:W-:Y:S01]  /*8530*/  PRMT R232, R172, 0x7610, R232 ;  /* 0x00007610ace87816 */ /* 0x000fe200000000e8 */
[----:B---3--:R-:W-:Y:S01]  /*8540*/  @P2 FMUL.FTZ R169, R173, R174 ;  /* 0x000000aeada92220 */ /* 0x008fe20000410000 */
[----:B------:R-:W-:-:S02]  /*8550*/  @P2 F2FP.BF16.F32.PACK_AB R174, RZ, R166 ;  /* 0x000000a6ffae223e */ /* 0x000fc400000010ff */
[----:B------:R-:W-:Y:S01]  /*8560*/  @P2 F2FP.BF16.F32.PACK_AB R167, RZ, R167 ;  /* 0x000000a7ffa7223e */ /* 0x000fe200000010ff */
[-C--:B------:R-:W-:Y:S01]  /*8570*/  @P2 FMUL.FTZ R166, R50, R169.reuse ;  /* 0x000000a932a62220 */ /* 0x080fe20000410000 */
[----:B------:R-:W-:Y:S01]  /*8580*/  FSEL R240, R240, RZ, P0 ;  /* 0x000000fff0f07208 */ /* 0x000fe20000000000 */
[----:B------:R-:W-:Y:S01]  /*8590*/  @P2 FFMA.FTZ R138, R171, R169, R138 ;  /* 0x000000a9ab8a2223 */ /* 0x000fe2000001008a */
[----:B------:R-:W-:Y:S02]  /*85a0*/  @P2 PRMT R226, R167, 0x7610, R226 ;  /* 0x00007610a7e22816 */ /* 0x000fe400000000e2 */
[----:B------:R-:W-:Y:S02]  /*85b0*/  @P2 F2FP.BF16.F32.PACK_AB R166, RZ, R166 ;  /* 0x000000a6ffa6223e */ /* 0x000fe400000010ff */
[----:B------:R-:W-:Y:S02]  /*85c0*/  @P2 SHF.L.U32 R167, R242, 0x10, RZ ;  /* 0x00000010f2a72819 */ /* 0x000fe400000006ff */
[----:B------:R-:W-:-:S02]  /*85d0*/  @P2 PRMT R228, R166, 0x7610, R228 ;  /* 0x00007610a6e42816 */ /* 0x000fc400000000e4 */
[----:B------:R-:W-:Y:S01]  /*85e0*/  @P2 SHF.L.U32 R166, R243, 0x10, RZ ;  /* 0x00000010f3a62819 */ /* 0x000fe200000006ff */
[----:B------:R-:W-:Y:S01]  /*85f0*/  @P2 FFMA.FTZ R136, R167, R165, R136 ;  /* 0x000000a5a7882223 */ /* 0x000fe20000010088 */
[----:B------:R-:W-:Y:S02]  /*8600*/  F2FP.BF16.F32.PACK_AB R173, RZ, R173 ;  /* 0x000000adffad723e */ /* 0x000fe400000010ff */
[----:B------:R-:W-:Y:S01]  /*8610*/  @P2 PRMT R236, R174, 0x7610, R236 ;  /* 0x00007610aeec2816 */ /* 0x000fe200000000ec */
[----:B------:R-:W-:Y:S01]  /*8620*/  @P2 FFMA.FTZ R137, R166, R164, R137 ;  /* 0x000000a4a6892223 */ /* 0x000fe20000010089 */
        /* <DEDUP_REMOVED lines=10> */
.L_x_3249:
[----:B-1234-:R-:W1:Y:S01]  /*86d0*/  @P2 LDC R167, c[0x0][0x40c] ;  /* 0x00010300ffa72b82 */ /* 0x01ee620000000800 */
[----:B------:R-:W-:Y:S01]  /*86e0*/  FFMA.FTZ R164, R0, R169, R170 ;  /* 0x000000a900a47223 */ /* 0x000fe200000100aa */
[----:B------:R-:W-:Y:S02]  /*86f0*/  ISETP.GT.AND P0, PT, R239, RZ, PT ;  /* 0x000000ffef00720c */ /* 0x000fe40003f04270 */
[----:B------:R-:W-:Y:S01]  /*8700*/  @P2 SHF.L.U32 R172, R245, 0x10, RZ ;  /* 0x00000010f5ac2819 */ /* 0x000fe200000006ff */
[----:B------:R-:W-:-:S04]  /*8710*/  FADD.FTZ R165, R5, -R164 ;  /* 0x800000a405a57221 */ /* 0x000fc80000010000 */
[----:B------:R-:W-:-:S05]  /*8720*/  FMUL.FTZ R165, R240, R165 ;  /* 0x000000a5f0a57220 */ /* 0x000fca0000410000 */
[----:B------:R-:W-:-:S05]  /*8730*/  FSEL R166, R165, RZ, P0 ;  /* 0x000000ffa5a67208 */ /* 0x000fca0000000000 */
[----:B-1----:R-:W-:-:S04]  /*8740*/  @P2 FMUL.FTZ R166, R166, R167 ;  /* 0x000000a7a6a62220 */ /* 0x002fc80000410000 */
[----:B------:R-:W-:-:S05]  /*8750*/  @P2 FMUL.FTZ R164, R51, R166 ;  /* 0x000000a633a42220 */ /* 0x000fca0000410000 */
[----:B------:R-:W-:Y:S01]  /*8760*/  @P2 F2FP.BF16.F32.PACK_AB R164, RZ, R164 ;  /* 0x000000a4ffa4223e */ /* 0x000fe200000010ff */
[----:B------:R-:W-:Y:S06]  /*8770*/  @!P2 BRA `(.L_x_3250) ;  /* 0x000000000028a947 */ /* 0x000fec0003800000 */
[----:B------:R-:W-:Y:S01]  /*8780*/  FFMA.FTZ R174, R195, R169, R170 ;  /* 0x000000a9c3ae7223 */ /* 0x000fe200000100aa */
[----:B------:R-:W-:-:S03]  /*8790*/  ISETP.GT.AND P0, PT, R239, RZ, PT ;  /* 0x000000ffef00720c */ /* 0x000fc60003f04270 */
[----:B------:R-:W-:-:S04]  /*87a0*/  FADD.FTZ R165, R7, -R174 ;  /* 0x800000ae07a57221 */ /* 0x000fc80000010000 */
[----:B------:R-:W-:-:S05]  /*87b0*/  FMUL.FTZ R165, R240, R165 ;  /* 0x000000a5f0a57220 */ /* 0x000fca0000410000 */
[----:B------:R-:W-:-:S05]  /*87c0*/  FSEL R165, R165, RZ, P0 ;  /* 0x000000ffa5a57208 */ /* 0x000fca0000000000 */
[----:B------:R-:W-:-:S04]  /*87d0*/  FMUL.FTZ R165, R165, UR17 ;  /* 0x00000011a5a57c20 */ /* 0x000fc80008410000 */
[----:B------:R-:W-:-:S05]  /*87e0*/  FMUL.FTZ R167, R48, R165 ;  /* 0x000000a530a77220 */ /* 0x000fca0000410000 */
[----:B------:R-:W-:Y:S02]  /*87f0*/  F2FP.BF16.F32.PACK_AB R236, RZ, R167 ;  /* 0x000000a7ffec723e */ /* 0x000fe400000010ff */
[----:B------:R-:W-:-:S05]  /*8800*/  SHF.L.U32 R167, R242, 0x10, RZ ;  /* 0x00000010f2a77819 */ /* 0x000fca00000006ff */
[----:B------:R-:W-:-:S07]  /*8810*/  FFMA.FTZ R136, R167, R165, R136 ;  /* 0x000000a5a7887223 */ /* 0x000fce0000010088 */
.L_x_3250:
        /* <DEDUP_REMOVED lines=12> */
.L_x_3251:
        /* <DEDUP_REMOVED lines=12> */
.L_x_3252:
[----:B------:R-:W-:Y:S01]  /*89a0*/  @P2 FFMA.FTZ R139, R172, R166, R139 ;  /* 0x000000a6ac8b2223 */ /* 0x000fe2000001008b */
[----:B------:R-:W-:-:S07]  /*89b0*/  @P2 PRMT R235, R164, 0x7610, R235 ;  /* 0x00007610a4eb2816 */ /* 0x000fce00000000eb */
.L_x_3248:
[----:B------:R-:W-:Y:S05]  /*89c0*/  BRA.U !UP0, `(.L_x_3253) ;  /* 0x0000000108247547 */ /* 0x000fea000b800000 */
[----:B------:R-:W1:Y:S01]  /*89d0*/  LDC.64 R164, c[0x0][0x478] ;  /* 0x00011e00ffa47b82 */ /* 0x000e620000000a00 */
        /* <DEDUP_REMOVED lines=8> */
.L_x_3253:
        /* <DEDUP_REMOVED lines=9> */
.L_x_3254:
[----:B-12---:R-:W1:Y:S01]  /*8af0*/  LDC.64 R164, c[0x0][0x380] ;  /* 0x0000e000ffa47b82 */ /* 0x006e620000000a00 */
[----:B------:R-:W-:Y:S01]  /*8b00*/  UPLOP3.LUT UP1, UPT, UPT, UPT, UP1, 0x40, 0x4 ;  /* 0x000000000004789c */ /* 0x000fe20003f2e810 */
[----:B-1----:R-:W-:-:S04]  /*8b10*/  IADD3 R238, PT, PT, R238, R164, RZ ;  /* 0x000000a4eeee7210 */ /* 0x002fc80007ffe0ff */
[----:B------:R-:W-:-:S13]  /*8b20*/  ISETP.GE.AND P0, PT, R238, R165, PT ;  /* 0x000000a5ee00720c */ /* 0x000fda0003f06270 */
[----:B------:R-:W-:Y:S05]  /*8b30*/  @!P0 BRA `(.L_x_3255) ;  /* 0xffffff7800608947 */ /* 0x000fea000383ffff */
.L_x_3181:
[----:B------:R-:W1:Y:S08]  /*8b40*/  S2UR UR4, SR_CTAID.X ;  /* 0x00000000000479c3 */ /* 0x000e700000002500 */
[----:B------:R-:W1:Y:S08]  /*8b50*/  LDC R9, c[0x0][0x388] ;  /* 0x0000e200ff097b82 */ /* 0x000e700000000800 */
[----:B0-----:R-:W0:Y:S08]  /*8b60*/  LDC.64 R2, c[0x0][0x440] ;  /* 0x00011000ff027b82 */ /* 0x001e300000000a00 */
[----:B------:R-:W2:Y:S08]  /*8b70*/  LDC.64 R4, c[0x0][0x448] ;  /* 0x00011200ff047b82 */ /* 0x000eb00000000a00 */
[----:B------:R-:W3:Y:S01]  /*8b80*/  LDC.64 R6, c[0x0][0x460] ;  /* 0x00011800ff067b82 */ /* 0x000ee20000000a00 */
[----:B-1----:R-:W-:-:S05]  /*8b90*/  IMAD R9, R9, UR4, RZ ;  /* 0x0000000409097c24 */ /* 0x002fca000f8e02ff */
[----:B------:R-:W-:-:S05]  /*8ba0*/  LEA.HI R9, R9, R224, RZ, 0x1e ;  /* 0x000000e009097211 */ /* 0x000fca00078ff0ff */
[----:B0-----:R-:W-:-:S04]  /*8bb0*/  IMAD.WIDE.U32 R2, R9, 0x10, R2 ;  /* 0x0000001009027825 */ /* 0x001fc800078e0002 */
[C---:B--2---:R-:W-:Y:S01]  /*8bc0*/  IMAD.WIDE.U32 R4, R9.reuse, 0x10, R4 ;  /* 0x0000001009047825 */ /* 0x044fe200078e0004 */
[----:B------:R-:W-:Y:S04]  /*8bd0*/  STG.E.128 desc[UR12][R2.64], R108 ;  /* 0x0000006c02007986 */ /* 0x000fe8000c101d0c */
        /* <DEDUP_REMOVED lines=22> */
.L_x_3256:
        /* <DEDUP_REMOVED lines=12> */
.L_x_14333:


//--------------------- .text._ZN10layer_norm13ln_bwd_kernelINS_13Kernel_traitsIf13__nv_bfloat16S2_S2_fjLj7168ELj1ELj1ELj8ELj8ENS_18Kernel_traits_baseILj7168EfS2_S2_S2_fjLj256EEEEELb1ELb0ELb0ELb0EEEvNS_9BwdParamsE --------------------------
	.section	.text._ZN10layer_norm13ln_bwd_kernelINS_13Kernel_traitsIf13__nv_bfloat16S2_S2_fjLj7168ELj1ELj1ELj8ELj8ENS_18Kernel_traits_baseILj7168EfS2_S2_S2_fjLj256EEEEELb1ELb0ELb0ELb0EEEvNS_9BwdParamsE,"ax",@progbits
	.align	128
        .global         _ZN10layer_norm13ln_bwd_kernelINS_13Kernel_traitsIf13__nv_bfloat16S2_S2_fjLj7168ELj1ELj1ELj8ELj8ENS_18Kernel_traits_baseILj7168EfS2_S2_S2_fjLj256EEEEELb1ELb0ELb0ELb0EEEvNS_9BwdParamsE
        .type           _ZN10layer_norm13ln_bwd_kernelINS_13Kernel_traitsIf13__nv_bfloat16S2_S2_fjLj7168ELj1ELj1ELj8ELj8ENS_18Kernel_traits_baseILj7168EfS2_S2_S2_fjLj256EEEEELb1ELb0ELb0ELb0EEEvNS_9BwdParamsE,@function
        .size           _ZN10layer_norm13ln_bwd_kernelINS_13Kernel_traitsIf13__nv_bfloat16S2_S2_fjLj7168ELj1ELj1ELj8ELj8ENS_18Kernel_traits_baseILj7168EfS2_S2_S2_fjLj256EEEEELb1ELb0ELb0ELb0EEEvNS_9BwdParamsE,(.L_x_14334 - _ZN10layer_norm13ln_bwd_kernelINS_13Kernel_traitsIf13__nv_bfloat16S2_S2_fjLj7168ELj1ELj1ELj8ELj8ENS_18Kernel_traits_baseILj7168EfS2_S2_S2_fjLj256EEEEELb1ELb0ELb0ELb0EEEvNS_9BwdParamsE)
        .other          _ZN10layer_norm13ln_bwd_kernelINS_13Kernel_traitsIf13__nv_bfloat16S2_S2_fjLj7168ELj1ELj1ELj8ELj8ENS_18Kernel_traits_baseILj7168EfS2_S2_S2_fjLj256EEEEELb1ELb0ELb0ELb0EEEvNS_9BwdParamsE,@"STO_CUDA_ENTRY STV_DEFAULT"
_ZN10layer_norm13ln_bwd_kernelINS_13Kernel_traitsIf13__nv_bfloat16S2_S2_fjLj7168ELj1ELj1ELj8ELj8ENS_18Kernel_traits_baseILj7168EfS2_S2_S2_fjLj256EEEEELb1ELb0ELb0ELb0EEEvNS_9BwdParamsE:
.text._ZN10layer_norm13ln_bwd_kernelINS_13Kernel_traitsIf13__nv_bfloat16S2_S2_fjLj7168ELj1ELj1ELj8ELj8ENS_18Kernel_traits_baseILj7168EfS2_S2_S2_fjLj256EEEEELb1ELb0ELb0ELb0EEEvNS_9BwdParamsE:
        /* <DEDUP_REMOVED lines=25> */
[----:B--2---:R0:W5:Y:S02]  /*0190*/  @P6 LDG.E.128 R120, desc[UR8][R6.64] ;  /* 0x0000000806786981 */ /* 0x004164000c1e1d00 */
[----:B------:R-:W2:Y:S01]  /*01a0*/  @P3 LDC.64 R18, c[0x0][0x3d0] ;  /* 0x0000f400ff123b82 */ /* 0x000ea20000000a00 */
[C---:B-1----:R-:W-:Y:S01]  /*01b0*/  @P0 IMAD.WIDE.U32 R12, R3.reuse, 0x10, R10 ;  /* 0x00000010030c0825 */ /* 0x042fe200078e000a */
[----:B------:R-:W-:-:S04]  /*01c0*/  @P0 IADD3 R3, PT, PT, R3, 0x100, RZ ;  /* 0x0000010003030810 */ /* 0x000fc80007ffe0ff */
[----:B------:R0:W5:Y:S02]  /*01d0*/  @P0 LDG.E.128 R116, desc[UR8][R12.64] ;  /* 0x000000080c740981 */ /* 0x000164000c1e1d00 */
[----:B------:R-:W1:Y:S01]  /*01e0*/  @P4 LDC.64 R20, c[0x0][0x3d0] ;  /* 0x0000f400ff144b82 */ /* 0x000e620000000a00 */
[C---:B----4-:R-:W-:Y:S01]  /*01f0*/  @P1 IMAD.WIDE.U32 R14, R3.reuse, 0x10, R14 ;  /* 0x00000010030e1825 */ /* 0x050fe200078e000e */
[----:B------:R-:W-:-:S04]  /*0200*/  @P1 IADD3 R3, PT, PT, R3, 0x100, RZ ;  /* 0x0000010003031810 */ /* 0x000fc80007ffe0ff */
[----:B------:R0:W5:Y:S02]  /*0210*/  @P1 LDG.E.128 R112, desc[UR8][R14.64] ;  /* 0x000000080e701981 */ /* 0x000164000c1e1d00 */
[----:B------:R-:W4:Y:S01]  /*0220*/  @P5 LDC.64 R10, c[0x0][0x3d0] ;  /* 0x0000f400ff0a5b82 */ /* 0x000f220000000a00 */
[C---:B---3--:R-:W-:Y:S01]  /*0230*/  @P2 IMAD.WIDE.U32 R16, R3.reuse, 0x10, R16 ;  /* 0x0000001003102825 */ /* 0x048fe200078e0010 */
[----:B------:R-:W-:-:S04]  /*0240*/  @P2 IADD3 R3, PT, PT, R3, 0x100, RZ ;  /* 0x0000010003032810 */ /* 0x000fc80007ffe0ff */
[----:B------:R0:W5:Y:S01]  /*0250*/  @P2 LDG.E.128 R108, desc[UR8][R16.64] ;  /* 0x00000008106c2981 */ /* 0x000162000c1e1d00 */
[C---:B--2---:R-:W-:Y:S01]  /*0260*/  @P3 IMAD.WIDE.U32 R18, R3.reuse, 0x10, R18 ;  /* 0x0000001003123825 */ /* 0x044fe200078e0012 */
[----:B------:R-:W-:-:S04]  /*0270*/  @P3 IADD3 R3, PT, PT, R3, 0x100, RZ ;  /* 0x0000010003033810 */ /* 0x000fc80007ffe0ff */
[----:B------:R0:W5:Y:S01]  /*0280*/  @P3 LDG.E.128 R104, desc[UR8][R18.64] ;  /* 0x0000000812683981 */ /* 0x000162000c1e1d00 */
[C---:B-1----:R-:W-:Y:S01]  /*0290*/  @P4 IMAD.WIDE.U32 R20, R3.reuse, 0x10, R20 ;  /* 0x0000001003144825 */ /* 0x042fe200078e0014 */
[----:B------:R-:W-:-:S04]  /*02a0*/  @P4 IADD3 R3, PT, PT, R3, 0x100, RZ ;  /* 0x0000010003034810 */ /* 0x000fc80007ffe0ff */
[----:B------:R0:W5:Y:S01]  /*02b0*/  @P4 LDG.E.128 R100, desc[UR8][R20.64] ;  /* 0x0000000814644981 */ /* 0x000162000c1e1d00 */
[----:B----4-:R-:W-:-:S05]  /*02c0*/  @P5 IMAD.WIDE.U32 R10, R3, 0x10, R10 ;  /* 0x00000010030a5825 */ /* 0x010fca00078e000a */
[----:B------:R0:W5:Y:S01]  /*02d0*/  @P5 LDG.E.128 R96, desc[UR8][R10.64] ;  /* 0x000000080a605981 */ /* 0x000162000c1e1d00 */
        /* <DEDUP_REMOVED lines=65> */
[----:B------:R-:W0:Y:S01]  /*06f0*/  LDCU UR13, c[0x0][0x408] ;  /* 0x00008100ff0d77ac */ /* 0x000e220008000800 */
[----:B------:R-:W1:Y:S01]  /*0700*/  LDCU.U8 UR7, c[0x0][0x410] ;  /* 0x00008200ff0777ac */ /* 0x000e620008000000 */
[----:B------:R-:W2:Y:S01]  /*0710*/  LDCU UR12, c[0x0][0x400] ;  /* 0x00008000ff0c77ac */ /* 0x000ea20008000800 */
[----:B------:R-:W3:Y:S01]  /*0720*/  LDCU.64 UR10, c[0x0][0x438] ;  /* 0x00008700ff0a77ac */ /* 0x000ee20008000a00 */
[----:B------:R-:W4:Y:S05]  /*0730*/  LDCU.64 UR14, c[0x0][0x478] ;  /* 0x00008f00ff0e77ac */ /* 0x000f2a0008000a00 */
.L_x_3327:
[----:B------:R-:W0:Y:S01]  /*0740*/  LDC.64 R124, c[0x0][0x3c0] ;  /* 0x0000f000ff7c7b82 */ /* 0x000e220000000a00 */
[----:B------:R-:W-:-:S07]  /*0750*/  ISETP.NE.AND P0, PT, R6, RZ, PT ;  /* 0x000000ff0600720c */ /* 0x000fce0003f05270 */
[----:B-1----:R-:W1:Y:S08]  /*0760*/  LDC R2, c[0x0][0x388] ;  /* 0x0000e200ff027b82 */ /* 0x002e700000000800 */
[----:B--2-4-:R-:W2:Y:S01]  /*0770*/  LDC.64 R128, c[0x0][0x3c8] ;  /* 0x0000f200ff807b82 */ /* 0x014ea20000000a00 */
[C---:B0-----:R-:W-:Y:S01]  /*0780*/  IMAD.WIDE R124, R5.reuse, 0x4, R124 ;  /* 0x00000004057c7825 */ /* 0x041fe200078e027c */
[----:B------:R-:W0:Y:S06]  /*0790*/  S2R R0, SR_TID.X ;  /* 0x0000000000007919 */ /* 0x000e2c0000002100 */
[----:B------:R-:W3:Y:S01]  /*07a0*/  @P0 LDC.64 R186, c[0x0][0x3e0] ;  /* 0x0000f800ffba0b82 */ /* 0x000ee20000000a00 */
[----:B------:R4:W4:Y:S01]  /*07b0*/  LDG.E R124, desc[UR8][R124.64] ;  /* 0x000000087c7c7981 */ /* 0x000922000c1e1900 */
[----:B-1----:R-:W-:-:S05]  /*07c0*/  IMAD R7, R5, R2, RZ ;  /* 0x0000000205077224 */ /* 0x002fca00078e02ff */
[----:B------:R-:W-:Y:S01]  /*07d0*/  SHF.R.S32.HI R8, RZ, 0x1f, R7 ;  /* 0x0000001fff087819 */ /* 0x000fe20000011407 */
[----:B--2---:R-:W-:-:S03]  /*07e0*/  IMAD.WIDE R128, R5, 0x4, R128 ;  /* 0x0000000405807825 */ /* 0x004fc600078e0280 */
[----:B------:R-:W-:Y:S02]  /*07f0*/  LEA.HI R185, R8, R7, RZ, 0x2 ;  /* 0x0000000708b97211 */ /* 0x000fe400078f10ff */
[----:B-----5:R1:W5:Y:S01]  /*0800*/  LDG.E R7, desc[UR8][R128.64] ;  /* 0x0000000880077981 */ /* 0x020362000c1e1900 */
[----:B------:R-:W-:Y:S02]  /*0810*/  ISETP.GE.U32.AND P3, PT, R4, 0x100, PT ;  /* 0x000001000400780c */ /* 0x000fe40003f66070 */
[----:B------:R-:W-:Y:S01]  /*0820*/  ISETP.NE.AND P4, PT, RZ, UR7, PT ;  /* 0x00000007ff007c0c */ /* 0x000fe2000bf85270 */
[----:B---3--:R-:W-:Y:S01]  /*0830*/  @P0 IMAD.WIDE R186, R5, 0x2, R186 ;  /* 0x0000000205ba0825 */ /* 0x008fe200078e02ba */
[----:B------:R-:W-:Y:S03]  /*0840*/  BSSY.RECONVERGENT B0, `(.L_x_3258) ;  /* 0x0000046000007945 */ /* 0x000fe60003800200 */
[----:B----4-:R-:W-:Y:S01]  /*0850*/  HFMA2 R125, -RZ, RZ, 0, 0 ;  /* 0x00000000ff7d7431 */ /* 0x010fe200000001ff */
[----:B------:R-:W-:-:S02]  /*0860*/  P2R R127, PR, RZ, 0x10 ;  /* 0x00000010ff7f7803 */ /* 0x000fc40000000000 */
[----:B0-----:R-:W-:Y:S01]  /*0870*/  LEA.HI.SX32 R185, R185, R0, 0x1e ;  /* 0x00000000b9b97211 */ /* 0x001fe200078ff2ff */
[----:B------:R1:W5:Y:S01]  /*0880*/  @P0 LDG.E.U16 R186, desc[UR8][R186.64] ;  /* 0x00000008baba0981 */ /* 0x000362000c1e1500 */
[C---:B------:R-:W-:Y:S02]  /*0890*/  ISETP.GE.U32.AND P0, PT, R4.reuse, 0x200, PT ;  /* 0x000002000400780c */ /* 0x040fe40003f06070 */
[C---:B------:R-:W-:Y:S02]  /*08a0*/  ISETP.GE.U32.AND P1, PT, R4.reuse, 0x300, PT ;  /* 0x000003000400780c */ /* 0x040fe40003f26070 */
[----:B------:R-:W-:Y:S02]  /*08b0*/  ISETP.GE.U32.AND P2, PT, R4, 0x400, PT ;  /* 0x000004000400780c */ /* 0x000fe40003f46070 */
[----:B------:R-:W-:Y:S02]  /*08c0*/  P2R R8, PR, RZ, 0x8 ;  /* 0x00000008ff087803 */ /* 0x000fe40000000000 */
[----:B------:R-:W-:-:S02]  /*08d0*/  MOV R126, RZ ;  /* 0x000000ff007e7202 */ /* 0x000fc40000000f00 */
[----:B------:R-:W-:Y:S02]  /*08e0*/  MOV R127, R185 ;  /* 0x000000b9007f7202 */ /* 0x000fe40000000f00 */
[----:B------:R-:W-:Y:S01]  /*08f0*/  FSEL R124, R124, RZ, !P4 ;  /* 0x000000ff7c7c7208 */ /* 0x000fe20006000000 */
[----:B-1----:R-:W-:Y:S06]  /*0900*/  @!P3 BRA `(.L_x_3259) ;  /* 0x0000000000e4b947 */ /* 0x002fec0003800000 */
        /* <DEDUP_REMOVED lines=14> */
[----:B---3--:R-:W-:Y:S02]  /*09f0*/  MOV R16, R12 ;  /* 0x0000000c00107202 */ /* 0x008fe40000000f00 */
[--C-:B------:R-:W-:Y:S02]  /*0a00*/  SHF.R.U64 R12, R12, 0x10, R13.reuse ;  /* 0x000000100c0c7819 */ /* 0x100fe4000000120d */
[----:B------:R-:W-:Y:S02]  /*0a10*/  MOV R128, R13 ;  /* 0x0000000d00807202 */ /* 0x000fe40000000f00 */
[----:B------:R-:W-:Y:S02]  /*0a20*/  SHF.R.U32.HI R130, RZ, 0x10, R13 ;  /* 0x00000010ff827819 */ /* 0x000fe4000001160d */
[C---:B----4-:R-:W-:Y:S02]  /*0a30*/  SHF.R.U64 R13, R10.reuse, 0x10, R11 ;  /* 0x000000100a0d7819 */ /* 0x050fe4000000120b */
[----:B------:R-:W-:-:S02]  /*0a40*/  SHF.L.U32 R3, R10, 0x10, RZ ;  /* 0x000000100a037819 */ /* 0x000fc400000006ff */
[----:B------:R-:W-:Y:S02]  /*0a50*/  SHF.L.U32 R13, R13, 0x10, RZ ;  /* 0x000000100d0d7819 */ /* 0x000fe400000006ff */
[----:B------:R-:W-:Y:S01]  /*0a60*/  SHF.R.U32.HI R129, RZ, 0x10, R11 ;  /* 0x00000010ff817819 */ /* 0x000fe2000001160b */
[----:B------:R-:W-:Y:S01]  /*0a70*/  FADD.FTZ R10, -R124, R3 ;  /* 0x000000037c0a7221 */ /* 0x000fe20000010100 */
[----:B------:R-:W-:Y:S02]  /*0a80*/  SHF.L.U32 R125, R11, 0x10, RZ ;  /* 0x000000100b7d7819 */ /* 0x000fe400000006ff */
[----:B0-----:R-:W-:Y:S01]  /*0a90*/  SHF.L.U32 R14, R12, 0x10, RZ ;  /* 0x000000100c0e7819 */ /* 0x001fe200000006ff */
[----:B------:R-:W-:Y:S01]  /*0aa0*/  FADD.FTZ R12, -R124, R13 ;  /* 0x0000000d7c0c7221 */ /* 0x000fe20000010100 */
[----:B------:R-:W-:Y:S01]  /*0ab0*/  SHF.L.U32 R11, R16, 0x10, RZ ;  /* 0x00000010100b7819 */ /* 0x000fe200000006ff */
[C---:B-----5:R-:W-:Y:S01]  /*0ac0*/  FMUL.FTZ R3, R7.reuse, R10 ;  /* 0x0000000a07037220 */ /* 0x060fe20000410000 */
[----:B------:R-:W-:Y:S01]  /*0ad0*/  FADD.FTZ R16, -R124, R125 ;  /* 0x0000007d7c107221 */ /* 0x000fe20000010100 */
[----:B------:R-:W-:-:S02]  /*0ae0*/  FMUL.FTZ R10, R7, R12 ;  /* 0x0000000c070a7220 */ /* 0x000fc40000410000 */
[-C--:B------:R-:W-:Y:S01]  /*0af0*/  FMUL.FTZ R12, R120, R11.reuse ;  /* 0x0000000b780c7220 */ /* 0x080fe20000410000 */
[----:B------:R-:W-:Y:S01]  /*0b00*/  SHF.L.U32 R127, R129, 0x10, RZ ;  /* 0x00000010817f7819 */ /* 0x000fe200000006ff */
[----:B------:R-:W-:Y:S01]  /*0b10*/  FADD.FTZ R64, R64, R11 ;  /* 0x0000000b40407221 */ /* 0x000fe20000010000 */
[----:B------:R-:W-:Y:S01]  /*0b20*/  FFMA.FTZ R92, R3, R11, R92 ;  /* 0x0000000b035c7223 */ /* 0x000fe2000001005c */
[----:B------:R-:W-:Y:S01]  /*0b30*/  SHF.L.U32 R15, R128, 0x10, RZ ;  /* 0x00000010800f7819 */ /* 0x000fe200000006ff */
[----:B------:R-:W-:Y:S01]  /*0b40*/  FMUL.FTZ R11, R7, R16 ;  /* 0x00000010070b7220 */ /* 0x000fe20000410000 */
[----:B------:R-:W-:Y:S01]  /*0b50*/  FMUL.FTZ R13, R121, R14 ;  /* 0x0000000e790d7220 */ /* 0x000fe20000410000 */
[----:B------:R-:W-:Y:S01]  /*0b60*/  FADD.FTZ R16, RZ, R12 ;  /* 0x0000000cff107221 */ /* 0x000fe20000010000 */
[----:B------:R-:W-:Y:S01]  /*0b70*/  FFMA.FTZ R125, R3, R12, RZ ;  /* 0x0000000c037d7223 */ /* 0x000fe200000100ff */
[----:B------:R-:W-:Y:S01]  /*0b80*/  SHF.L.U32 R130, R130, 0x10, RZ ;  /* 0x0000001082827819 */ /* 0x000fe200000006ff */
[----:B------:R-:W-:Y:S01]  /*0b90*/  FADD.FTZ R65, R65, R14 ;  /* 0x0000000e41417221 */ /* 0x000fe20000010000 */
[----:B------:R-:W-:Y:S01]  /*0ba0*/  FFMA.FTZ R93, R10, R14, R93 ;  /* 0x0000000e0a5d7223 */ /* 0x000fe2000001005d */
        /* <DEDUP_REMOVED lines=12> */
[----:B------:R-:W-:Y:S01]  /*0c70*/  IADD3 R127, PT, PT, R185, 0x100, RZ ;  /* 0x00000100b97f7810 */ /* 0x000fe20007ffe0ff */
[----:B------:R-:W-:Y:S01]  /*0c80*/  FADD.FTZ R125, R128, R15 ;  /* 0x0000000f807d7221 */ /* 0x000fe20000010000 */
[----:B------:R-:W-:-:S07]  /*0c90*/  FFMA.FTZ R126, R16, R15, R126 ;  /* 0x0000000f107e7223 */ /* 0x000fce000001007e */
.L_x_3259:
[----:B------:R-:W-:Y:S05]  /*0ca0*/  BSYNC.RECONVERGENT B0 ;  /* 0x0000000000007941 */ /* 0x000fea0003800200 */
.L_x_3258:
        /* <DEDUP_REMOVED lines=16> */
[----:B------:R-:W-:Y:S02]  /*0db0*/  IADD3 R127, PT, PT, R127, 0x100, RZ ;  /* 0x000001007f7f7810 */ /* 0x000fe40007ffe0ff */
[--C-:B---3--:R-:W-:Y:S02]  /*0dc0*/  SHF.R.U64 R134, R18, 0x10, R19.reuse ;  /* 0x0000001012867819 */ /* 0x108fe40000001213 */
[----:B------:R-:W-:Y:S02]  /*0dd0*/  SHF.R.U32.HI R132, RZ, 0x10, R19 ;  /* 0x00000010ff847819 */ /* 0x000fe40000011613 */
[----:B------:R-:W-:Y:S02]  /*0de0*/  SHF.L.U32 R133, R19, 0x10, RZ ;  /* 0x0000001013857819 */ /* 0x000fe400000006ff */
[----:B----4-:R-:W-:Y:S02]  /*0df0*/  MOV R24, R20 ;  /* 0x0000001400187202 */ /* 0x010fe40000000f00 */
[----:B------:R-:W-:-:S02]  /*0e00*/  SHF.R.U64 R20, R20, 0x10, R21 ;  /* 0x0000001014147819 */ /* 0x000fc40000001215 */
[----:B------:R-:W-:Y:S02]  /*0e10*/  MOV R26, R21 ;  /* 0x00000015001a7202 */ /* 0x000fe40000000f00 */
[----:B------:R-:W-:Y:S02]  /*0e20*/  SHF.R.U32.HI R130, RZ, 0x10, R21 ;  /* 0x00000010ff827819 */ /* 0x000fe40000011615 */
[----:B------:R-:W-:Y:S02]  /*0e30*/  SHF.L.U32 R21, R18, 0x10, RZ ;  /* 0x0000001012157819 */ /* 0x000fe400000006ff */
[----:B------:R-:W-:Y:S02]  /*0e40*/  SHF.L.U32 R19, R134, 0x10, RZ ;  /* 0x0000001086137819 */ /* 0x000fe400000006ff */
[----:B0-----:R-:W-:Y:S01]  /*0e50*/  SHF.L.U32 R22, R20, 0x10, RZ ;  /* 0x0000001014167819 */ /* 0x001fe200000006ff */
[----:B------:R-:W-:Y:S01]  /*0e60*/  FADD.FTZ R18, -R124, R21 ;  /* 0x000000157c127221 */ /* 0x000fe20000010100 */
[----:B------:R-:W-:Y:S01]  /*0e70*/  SHF.L.U32 R131, R24, 0x10, RZ ;  /* 0x0000001018837819 */ /* 0x000fe200000006ff */
[----:B------:R-:W-:-:S02]  /*0e80*/  FADD.FTZ R20, -R124, R19 ;  /* 0x000000137c147221 */ /* 0x000fc40000010100 */
[C---:B-----5:R-:W-:Y:S01]  /*0e90*/  FMUL.FTZ R19, R7.reuse, R18 ;  /* 0x0000001207137220 */ /* 0x060fe20000410000 */
[----:B------:R-:W-:Y:S01]  /*0ea0*/  FADD.FTZ R24, -R124, R133 ;  /* 0x000000857c187221 */ /* 0x000fe20000010100 */
[C---:B------:R-:W-:Y:S01]  /*0eb0*/  FMUL.FTZ R18, R7.reuse, R20 ;  /* 0x0000001407127220 */ /* 0x040fe20000410000 */
[----:B------:R-:W-:Y:S01]  /*0ec0*/  FMUL.FTZ R20, R116, R131 ;  /* 0x0000008374147220 */ /* 0x000fe20000410000 */
[----:B------:R-:W-:Y:S01]  /*0ed0*/  SHF.L.U32 R129, R26, 0x10, RZ ;  /* 0x000000101a817819 */ /* 0x000fe200000006ff */
[----:B------:R-:W-:Y:S01]  /*0ee0*/  FMUL.FTZ R21, R7, R24 ;  /* 0x0000001807157220 */ /* 0x000fe20000410000 */
[----:B------:R-:W-:Y:S01]  /*0ef0*/  SHF.L.U32 R133, R132, 0x10, RZ ;  /* 0x0000001084857819 */ /* 0x000fe200000006ff */
[----:B------:R-:W-:Y:S01]  /*0f00*/  FADD.FTZ R26, R125, R20 ;  /* 0x000000147d1a7221 */ /* 0x000fe20000010000 */
[----:B------:R-:W-:Y:S01]  /*0f10*/  FMUL.FTZ R23, R117, R22 ;  /* 0x0000001675177220 */ /* 0x000fe20000410000 */
[----:B------:R-:W-:Y:S01]  /*0f20*/  FFMA.FTZ R125, R19, R20, R126 ;  /* 0x00000014137d7223 */ /* 0x000fe2000001007e */
[----:B------:R-:W-:Y:S01]  /*0f30*/  FADD.FTZ R61, R61, R22 ;  /* 0x000000163d3d7221 */ /* 0x000fe20000010000 */
[----:B------:R-:W-:Y:S01]  /*0f40*/  FFMA.FTZ R89, R18, R22, R89 ;  /* 0x0000001612597223 */ /* 0x000fe20000010059 */
[----:B------:R-:W-:Y:S01]  /*0f50*/  SHF.L.U32 R130, R130, 0x10, RZ ;  /* 0x0000001082827819 */ /* 0x000fe200000006ff */
[----:B------:R-:W-:Y:S01]  /*0f60*/  FADD.FTZ R62, R62, R129 ;  /* 0x000000813e3e7221 */ /* 0x000fe20000010000 */
[-C--:B------:R-:W-:Y:S01]  /*0f70*/  FFMA.FTZ R90, R21, R129.reuse, R90 ;  /* 0x00000081155a7223 */ /* 0x080fe2000001005a */
[----:B------:R-:W-:Y:S01]  /*0f80*/  FMUL.FTZ R22, R118, R129 ;  /* 0x0000008176167220 */ /* 0x000fe20000410000 */
[----:B------:R-:W-:Y:S01]  /*0f90*/  FADD.FTZ R128, -R124, R133 ;  /* 0x000000857c807221 */ /* 0x000fe20000010100 */
        /* <DEDUP_REMOVED lines=9> */
[C---:B------:R-:W-:Y:S01]  /*1030*/  FFMA.FTZ R91, R26.reuse, R130, R91 ;  /* 0x000000821a5b7223 */ /* 0x040fe2000001005b */
[----:B------:R-:W-:Y:S01]  /*1040*/  FADD.FTZ R125, R129, R24 ;  /* 0x00000018817d7221 */ /* 0x000fe20000010000 */
[----:B------:R-:W-:-:S07]  /*1050*/  FFMA.FTZ R126, R26, R24, R131 ;  /* 0x000000181a7e7223 */ /* 0x000fce0000010083 */
.L_x_3261:
[----:B------:R-:W-:Y:S05]  /*1060*/  BSYNC.RECONVERGENT B0 ;  /* 0x0000000000007941 */ /* 0x000fea0003800200 */
.L_x_3260:
        /* <DEDUP_REMOVED lines=17> */
[C---:B---3--:R-:W-:Y:S02]  /*1180*/  SHF.R.U64 R131, R30.reuse, 0x10, R31 ;  /* 0x000000101e837819 */ /* 0x048fe4000000121f */
[----:B------:R-:W-:Y:S02]  /*1190*/  SHF.L.U32 R133, R30, 0x10, RZ ;  /* 0x000000101e857819 */ /* 0x000fe400000006ff */
[----:B------:R-:W-:Y:S02]  /*11a0*/  SHF.L.U32 R131, R131, 0x10, RZ ;  /* 0x0000001083837819 */ /* 0x000fe400000006ff */
[----:B----4-:R-:W-:Y:S02]  /*11b0*/  MOV R27, R28 ;  /* 0x0000001c001b7202 */ /* 0x010fe40000000f00 */
[----:B------:R-:W-:-:S02]  /*11c0*/  SHF.R.U64 R28, R28, 0x10, R29 ;  /* 0x000000101c1c7819 */ /* 0x000fc4000000121d */
[----:B------:R-:W-:Y:S02]  /*11d0*/  MOV R34, R29 ;  /* 0x0000001d00227202 */ /* 0x000fe40000000f00 */
[----:B------:R-:W-:Y:S02]  /*11e0*/  SHF.R.U32.HI R130, RZ, 0x10, R29 ;  /* 0x00000010ff827819 */ /* 0x000fe4000001161d */
[----:B------:R-:W-:Y:S02]  /*11f0*/  SHF.R.U32.HI R30, RZ, 0x10, R31 ;  /* 0x00000010ff1e7819 */ /* 0x000fe4000001161f */
[----:B------:R-:W-:Y:S02]  /*1200*/  SHF.L.U32 R29, R27, 0x10, RZ ;  /* 0x000000101b1d7819 */ /* 0x000fe400000006ff */
[----:B0-----:R-:W-:Y:S01]  /*1210*/  SHF.L.U32 R32, R28, 0x10, RZ ;  /* 0x000000101c207819 */ /* 0x001fe200000006ff */
[----:B------:R-:W-:Y:S01]  /*1220*/  FADD.FTZ R28, -R124, R133 ;  /* 0x000000857c1c7221 */ /* 0x000fe20000010100 */
[----:B------:R-:W-:-:S02]  /*1230*/  SHF.L.U32 R31, R31, 0x10, RZ ;  /* 0x000000101f1f7819 */ /* 0x000fc400000006ff */
[----:B------:R-:W-:Y:S01]  /*1240*/  SHF.L.U32 R33, R34, 0x10, RZ ;  /* 0x0000001022217819 */ /* 0x000fe200000006ff */
[----:B------:R-:W-:Y:S01]  /*1250*/  FADD.FTZ R34, -R124, R131 ;  /* 0x000000837c227221 */ /* 0x000fe20000010100 */
[----:B------:R-:W-:Y:S01]  /*1260*/  SHF.L.U32 R129, R30, 0x10, RZ ;  /* 0x000000101e817819 */ /* 0x000fe200000006ff */
[-C--:B------:R-:W-:Y:S01]  /*1270*/  FMUL.FTZ R30, R112, R29.reuse ;  /* 0x0000001d701e7220 */ /* 0x080fe20000410000 */
[C---:B-----5:R-:W-:Y:S01]  /*1280*/  FMUL.FTZ R27, R7.reuse, R28 ;  /* 0x0000001c071b7220 */ /* 0x060fe20000410000 */
[----:B------:R-:W-:Y:S01]  /*1290*/  FADD.FTZ R128, -R124, R31 ;  /* 0x0000001f7c807221 */ /* 0x000fe20000010100 */
[----:B------:R-:W-:Y:S01]  /*12a0*/  FMUL.FTZ R28, R7, R34 ;  /* 0x00000022071c7220 */ /* 0x000fe20000410000 */
[----:B------:R-:W-:Y:S01]  /*12b0*/  FADD.FTZ R34, R125, R30 ;  /* 0x0000001e7d227221 */ /* 0x000fe20000010000 */
[----:B------:R-:W-:Y:S01]  /*12c0*/  FMUL.FTZ R31, R113, R32 ;  /* 0x00000020711f7220 */ /* 0x000fe20000410000 */
[C---:B------:R-:W-:Y:S01]  /*12d0*/  FFMA.FTZ R125, R27.reuse, R30, R126 ;  /* 0x0000001e1b7d7223 */ /* 0x040fe2000001007e */
[----:B------:R-:W-:Y:S01]  /*12e0*/  FADD.FTZ R56, R56, R29 ;  /* 0x0000001d38387221 */ /* 0x000fe20000010000 */
[----:B------:R-:W-:Y:S01]  /*12f0*/  FFMA.FTZ R84, R27, R29, R84 ;  /* 0x0000001d1b547223 */ /* 0x000fe20000010054 */
[----:B------:R-:W-:Y:S01]  /*1300*/  FMUL.FTZ R29, R7, R128 ;  /* 0x00000080071d7220 */ /* 0x000fe20000410000 */
        /* <DEDUP_REMOVED lines=16> */
[----:B------:R-:W-:-:S07]  /*1410*/  FFMA.FTZ R126, R34, R33, R126 ;  /* 0x00000021227e7223 */ /* 0x000fce000001007e */
.L_x_3263:
[----:B------:R-:W-:Y:S05]  /*1420*/  BSYNC.RECONVERGENT B0 ;  /* 0x0000000000007941 */ /* 0x000fea0003800200 */
.L_x_3262:
        /* <DEDUP_REMOVED lines=16> */
[----:B------:R-:W-:Y:S02]  /*1530*/  IADD3 R127, PT, PT, R127, 0x100, RZ ;  /* 0x000001007f7f7810 */ /* 0x000fe40007ffe0ff */
[----:B---3--:R-:W-:Y:S02]  /*1540*/  MOV R132, R36 ;  /* 0x0000002400847202 */ /* 0x008fe40000000f00 */
[--C-:B------:R-:W-:Y:S02]  /*1550*/  SHF.R.U64 R134, R36, 0x10, R37.reuse ;  /* 0x0000001024867819 */ /* 0x100fe40000001225 */
[----:B------:R-:W-:Y:S02]  /*1560*/  MOV R133, R37 ;  /* 0x0000002500857202 */ /* 0x000fe40000000f00 */
[----:B------:R-:W-:Y:S02]  /*1570*/  SHF.R.U32.HI R36, RZ, 0x10, R37 ;  /* 0x00000010ff247819 */ /* 0x000fe40000011625 */
[----:B----4-:R-:W-:-:S02]  /*1580*/  SHF.R.U64 R37, R38, 0x10, R39 ;  /* 0x0000001026257819 */ /* 0x010fc40000001227 */
[----:B------:R-:W-:Y:S02]  /*1590*/  SHF.L.U32 R135, R38, 0x10, RZ ;  /* 0x0000001026877819 */ /* 0x000fe400000006ff */
[----:B------:R-:W-:Y:S02]  /*15a0*/  SHF.L.U32 R37, R37, 0x10, RZ ;  /* 0x0000001025257819 */ /* 0x000fe400000006ff */
[----:B------:R-:W-:Y:S02]  /*15b0*/  SHF.R.U32.HI R38, RZ, 0x10, R39 ;  /* 0x00000010ff267819 */ /* 0x000fe40000011627 */
[----:B------:R-:W-:Y:S02]  /*15c0*/  SHF.L.U32 R137, R39, 0x10, RZ ;  /* 0x0000001027897819 */ /* 0x000fe400000006ff */
[----:B-1----:R-:W-:Y:S01]  /*15d0*/  SHF.L.U32 R130, R36, 0x10, RZ ;  /* 0x0000001024827819 */ /* 0x002fe200000006ff */
[----:B------:R-:W-:Y:S01]  /*15e0*/  FADD.FTZ R36, -R124, R37 ;  /* 0x000000257c247221 */ /* 0x000fe20000010100 */
[----:B------:R-:W-:Y:S01]  /*15f0*/  SHF.L.U32 R39, R132, 0x10, RZ ;  /* 0x0000001084277819 */ /* 0x000fe200000006ff */
[----:B------:R-:W-:Y:S01]  /*1600*/  FADD.FTZ R132, -R124, R135 ;  /* 0x000000877c847221 */ /* 0x000fe20000010100 */
[----:B0-----:R-:W-:Y:S01]  /*1610*/  SHF.L.U32 R128, R134, 0x10, RZ ;  /* 0x0000001086807819 */ /* 0x001fe200000006ff */
[C---:B-----5:R-:W-:Y:S01]  /*1620*/  FMUL.FTZ R36, R7.reuse, R36 ;  /* 0x0000002407247220 */ /* 0x060fe20000410000 */
[----:B------:R-:W-:Y:S01]  /*1630*/  SHF.L.U32 R129, R38, 0x10, RZ ;  /* 0x0000001026817819 */ /* 0x000fe200000006ff */
[-C--:B------:R-:W-:Y:S01]  /*1640*/  FMUL.FTZ R38, R108, R39.reuse ;  /* 0x000000276c267220 */ /* 0x080fe20000410000 */
[----:B------:R-:W-:Y:S01]  /*1650*/  FMUL.FTZ R37, R7, R132 ;  /* 0x0000008407257220 */ /* 0x000fe20000410000 */
[----:B------:R-:W-:Y:S01]  /*1660*/  FADD.FTZ R53, R53, R128 ;  /* 0x0000008035357221 */ /* 0x000fe20000010000 */
[-C--:B------:R-:W-:Y:S01]  /*1670*/  FFMA.FTZ R81, R36, R128.reuse, R81 ;  /* 0x0000008024517223 */ /* 0x080fe20000010051 */
[----:B------:R-:W-:Y:S01]  /*1680*/  FMUL.FTZ R141, R109, R128 ;  /* 0x000000806d8d7220 */ /* 0x000fe20000410000 */
[----:B------:R-:W-:Y:S01]  /*1690*/  SHF.L.U32 R133, R133, 0x10, RZ ;  /* 0x0000001085857819 */ /* 0x000fe200000006ff */
[----:B------:R-:W-:Y:S01]  /*16a0*/  FADD.FTZ R128, R125, R38 ;  /* 0x000000267d807221 */ /* 0x000fe20000010000 */
[----:B------:R-:W-:Y:S01]  /*16b0*/  FADD.FTZ R134, -R124, R137 ;  /* 0x000000897c867221 */ /* 0x000fe20000010100 */
[C---:B------:R-:W-:Y:S01]  /*16c0*/  FFMA.FTZ R125, R37.reuse, R38, R126 ;  /* 0x00000026257d7223 */ /* 0x040fe2000001007e */
[----:B------:R-:W-:Y:S01]  /*16d0*/  FADD.FTZ R52, R52, R39 ;  /* 0x0000002734347221 */ /* 0x000fe20000010000 */
[----:B------:R-:W-:Y:S01]  /*16e0*/  FFMA.FTZ R80, R37, R39, R80 ;  /* 0x0000002725507223 */ /* 0x000fe20000010050 */
        /* <DEDUP_REMOVED lines=12> */
[C---:B------:R-:W-:Y:S01]  /*17b0*/  FFMA.FTZ R83, R144.reuse, R130, R83 ;  /* 0x0000008290537223 */ /* 0x040fe20000010053 */
[----:B------:R-:W-:Y:S01]  /*17c0*/  FADD.FTZ R125, R129, R142 ;  /* 0x0000008e817d7221 */ /* 0x000fe20000010000 */
[----:B------:R-:W-:-:S07]  /*17d0*/  FFMA.FTZ R126, R144, R142, R131 ;  /* 0x0000008e907e7223 */ /* 0x000fce0000010083 */
.L_x_3265:
[----:B------:R-:W-:Y:S05]  /*17e0*/  BSYNC.RECONVERGENT B0 ;  /* 0x0000000000007941 */ /* 0x000fea0003800200 */
.L_x_3264:
        /* <DEDUP_REMOVED lines=9> */
[----:B------:R2:W5:Y:S01]  /*1880*/  @P4 LDG.E.64 R174, desc[UR8][R132.64] ;  /* 0x0000000884ae4981 */ /* 0x000562000c1e1b00 */
[----:B-1----:R-:W-:-:S04]  /*1890*/  IMAD.WIDE.U32 R130, R127, 0x8, R128 ;  /* 0x000000087f827825 */ /* 0x002fc800078e0080 */
[C---:B0-----:R-:W-:Y:S02]  /*18a0*/  IMAD.WIDE.U32 R128, R127.reuse, 0x8, R134 ;  /* 0x000000087f807825 */ /* 0x041fe400078e0086 */
[----:B------:R-:W3:Y:S01]  /*18b0*/  LDG.E.64 R130, desc[UR8][R130.64] ;  /* 0x0000000882827981 */ /* 0x000ee2000c1e1b00 */
[----:B------:R-:W0:Y:S03]  /*18c0*/  LDC.64 R134, c[0x0][0x3b0] ;  /* 0x0000ec00ff867b82 */ /* 0x000e260000000a00 */
[----:B------:R-:W4:Y:S01]  /*18d0*/  LDG.E.64 R128, desc[UR8][R128.64] ;  /* 0x0000000880807981 */ /* 0x000f22000c1e1b00 */
[----:B0-----:R-:W-:-:S05]  /*18e0*/  IMAD.WIDE.U32 R134, R127, 0x4, R134 ;  /* 0x000000047f867825 */ /* 0x001fca00078e0086 */
[----:B------:R0:W5:Y:S01]  /*18f0*/  LDG.E R143, desc[UR8][R134.64] ;  /* 0x00000008868f7981 */ /* 0x000162000c1e1900 */
[----:B------:R-:W-:Y:S02]  /*1900*/  IADD3 R127, PT, PT, R127, 0x100, RZ ;  /* 0x000001007f7f7810 */ /* 0x000fe40007ffe0ff */
[----:B---3--:R-:W-:Y:S02]  /*1910*/  MOV R136, R130 ;  /* 0x0000008200887202 */ /* 0x008fe40000000f00 */
[----:B--2---:R-:W-:Y:S02]  /*1920*/  MOV R132, R131 ;  /* 0x0000008300847202 */ /* 0x004fe40000000f00 */
[C---:B----4-:R-:W-:Y:S02]  /*1930*/  SHF.R.U64 R138, R128.reuse, 0x10, R129 ;  /* 0x00000010808a7819 */ /* 0x050fe40000001281 */
[----:B------:R-:W-:Y:S02]  /*1940*/  SHF.L.U32 R145, R128, 0x10, RZ ;  /* 0x0000001080917819 */ /* 0x000fe400000006ff */
[----:B0-----:R-:W-:-:S02]  /*1950*/  SHF.L.U32 R135, R138, 0x10, RZ ;  /* 0x000000108a877819 */ /* 0x001fc400000006ff */
[----:B------:R-:W-:Y:S02]  /*1960*/  SHF.R.U64 R137, R130, 0x10, R131 ;  /* 0x0000001082897819 */ /* 0x000fe40000001283 */
[----:B------:R-:W-:Y:S01]  /*1970*/  SHF.R.U32.HI R139, RZ, 0x10, R129 ;  /* 0x00000010ff8b7819 */ /* 0x000fe20000011681 */
[----:B------:R-:W-:Y:S01]  /*1980*/  FADD.FTZ R146, -R124, R135 ;  /* 0x000000877c927221 */ /* 0x000fe20000010100 */
[----:B------:R-:W-:Y:S02]  /*1990*/  SHF.L.U32 R147, R129, 0x10, RZ ;  /* 0x0000001081937819 */ /* 0x000fe400000006ff */
[----:B------:R-:W-:Y:S01]  /*19a0*/  SHF.R.U32.HI R133, RZ, 0x10, R131 ;  /* 0x00000010ff857819 */ /* 0x000fe20000011683 */
[----:B-----5:R-:W-:Y:S01]  /*19b0*/  FMUL.FTZ R146, R7, R146 ;  /* 0x0000009207927220 */ /* 0x020fe20000410000 */
[----:B------:R-:W-:Y:S01]  /*19c0*/  SHF.L.U32 R129, R136, 0x10, RZ ;  /* 0x0000001088817819 */ /* 0x000fe200000006ff */
[----:B------:R-:W-:Y:S01]  /*19d0*/  FADD.FTZ R134, -R124, R147 ;  /* 0x000000937c867221 */ /* 0x000fe20000010100 */
[----:B------:R-:W-:Y:S01]  /*19e0*/  SHF.L.U32 R131, R132, 0x10, RZ ;  /* 0x0000001084837819 */ /* 0x000fe200000006ff */
[----:B------:R-:W-:Y:S01]  /*19f0*/  FADD.FTZ R132, -R124, R145 ;  /* 0x000000917c847221 */ /* 0x000fe20000010100 */
[----:B------:R-:W-:Y:S01]  /*1a00*/  SHF.L.U32 R128, R137, 0x10, RZ ;  /* 0x0000001089807819 */ /* 0x000fe200000006ff */
[-C--:B------:R-:W-:Y:S01]  /*1a10*/  FMUL.FTZ R148, R104, R129.reuse ;  /* 0x0000008168947220 */ /* 0x080fe20000410000 */
[----:B------:R-:W-:Y:S01]  /*1a20*/  SHF.L.U32 R139, R139, 0x10, RZ ;  /* 0x000000108b8b7819 */ /* 0x000fe200000006ff */
[----:B------:R-:W-:Y:S01]  /*1a30*/  FMUL.FTZ R145, R7, R132 ;  /* 0x0000008407917220 */ /* 0x000fe20000410000 */
[----:B------:R-:W-:Y:S01]  /*1a40*/  SHF.L.U32 R130, R133, 0x10, RZ ;  /* 0x0000001085827819 */ /* 0x000fe200000006ff */
[----:B------:R-:W-:Y:S01]  /*1a50*/  FADD.FTZ R49, R49, R128 ;  /* 0x0000008031317221 */ /* 0x000fe20000010000 */
[-C--:B------:R-:W-:Y:S01]  /*1a60*/  FFMA.FTZ R77, R146, R128.reuse, R77 ;  /* 0x00000080924d7223 */ /* 0x080fe2000001004d */
[----:B------:R-:W-:Y:S01]  /*1a70*/  FMUL.FTZ R149, R105, R128 ;  /* 0x0000008069957220 */ /* 0x000fe20000410000 */
[----:B------:R-:W-:Y:S01]  /*1a80*/  FADD.FTZ R128, R125, R148 ;  /* 0x000000947d807221 */ /* 0x000fe20000010000 */
[C---:B------:R-:W-:Y:S01]  /*1a90*/  FFMA.FTZ R125, R145.reuse, R148, R126 ;  /* 0x00000094917d7223 */ /* 0x040fe2000001007e */
        /* <DEDUP_REMOVED lines=17> */
.L_x_3267:
[----:B------:R-:W-:Y:S05]  /*1bb0*/  BSYNC.RECONVERGENT B0 ;  /* 0x0000000000007941 */ /* 0x000fea0003800200 */
.L_x_3266:
        /* <DEDUP_REMOVED lines=60> */
.L_x_3269:
[----:B------:R-:W-:Y:S05]  /*1f80*/  BSYNC.RECONVERGENT B0 ;  /* 0x0000000000007941 */ /* 0x000fea0003800200 */
.L_x_3268:
        /* <DEDUP_REMOVED lines=15> */
[----:B0-----:R-:W-:-:S05]  /*2080*/  @P6 IMAD.WIDE.U32 R130, R127, 0x8, R130 ;  /* 0x000000087f826825 */ /* 0x001fca00078e0082 */
[----:B------:R0:W5:Y:S01]  /*2090*/  @P6 LDG.E.64 R170, desc[UR8][R130.64] ;  /* 0x0000000882aa6981 */ /* 0x000162000c1e1b00 */
[C-C-:B---3--:R-:W-:Y:S02]  /*20a0*/  SHF.R.U64 R138, R132.reuse, 0x10, R133.reuse ;  /* 0x00000010848a7819 */ /* 0x148fe40000001285 */
[----:B------:R-:W-:Y:S02]  /*20b0*/  SHF.R.U32.HI R139, RZ, 0x10, R133 ;  /* 0x00000010ff8b7819 */ /* 0x000fe40000011685 */
[----:B------:R-:W-:Y:S02]  /*20c0*/  SHF.L.U32 R127, R132, 0x10, RZ ;  /* 0x00000010847f7819 */ /* 0x000fe400000006ff */
[----:B0-----:R-:W-:Y:S02]  /*20d0*/  SHF.L.U32 R131, R138, 0x10, RZ ;  /* 0x000000108a837819 */ /* 0x001fe400000006ff */
[----:B----4-:R-:W-:Y:S02]  /*20e0*/  MOV R130, R128 ;  /* 0x0000008000827202 */ /* 0x010fe40000000f00 */
[----:B------:R-:W-:-:S02]  /*20f0*/  SHF.L.U32 R137, R133, 0x10, RZ ;  /* 0x0000001085897819 */ /* 0x000fc400000006ff */
[----:B------:R-:W-:Y:S02]  /*2100*/  SHF.L.U32 R139, R139, 0x10, RZ ;  /* 0x000000108b8b7819 */ /* 0x000fe400000006ff */
[----:B------:R-:W-:Y:S01]  /*2110*/  SHF.R.U64 R136, R128, 0x10, R129 ;  /* 0x0000001080887819 */ /* 0x000fe20000001281 */
[C---:B------:R-:W-:Y:S01]  /*2120*/  FADD.FTZ R128, -R124.reuse, R127 ;  /* 0x0000007f7c807221 */ /* 0x040fe20000010100 */
[----:B------:R-:W-:Y:S01]  /*2130*/  FADD.FTZ R164, -R124, R131 ;  /* 0x000000837ca47221 */ /* 0x000fe20000010100 */
[----:B------:R-:W-:Y:S01]  /*2140*/  SHF.L.U32 R127, R130, 0x10, RZ ;  /* 0x00000010827f7819 */ /* 0x000fe200000006ff */
[C---:B------:R-:W-:Y:S01]  /*2150*/  FADD.FTZ R132, -R124.reuse, R137 ;  /* 0x000000897c847221 */ /* 0x040fe20000010100 */
[----:B------:R-:W-:Y:S01]  /*2160*/  FADD.FTZ R184, -R124, R139 ;  /* 0x0000008b7cb87221 */ /* 0x000fe20000010100 */
[----:B------:R-:W-:Y:S01]  /*2170*/  SHF.L.U32 R124, R136, 0x10, RZ ;  /* 0x00000010887c7819 */ /* 0x000fe200000006ff */
[C---:B-----5:R-:W-:Y:S01]  /*2180*/  FMUL.FTZ R164, R7.reuse, R164 ;  /* 0x000000a407a47220 */ /* 0x060fe20000410000 */
[----:B------:R-:W-:Y:S01]  /*2190*/  MOV R133, R129 ;  /* 0x0000008100857202 */ /* 0x000fe20000000f00 */
[-C--:B------:R-:W-:Y:S01]  /*21a0*/  FMUL.FTZ R166, R96, R127.reuse ;  /* 0x0000007f60a67220 */ /* 0x080fe20000410000 */
[----:B------:R-:W-:Y:S01]  /*21b0*/  FMUL.FTZ R163, R7, R128 ;  /* 0x0000008007a37220 */ /* 0x000fe20000410000 */
[----:B------:R-:W-:Y:S01]  /*21c0*/  SHF.R.U32.HI R129, RZ, 0x10, R129 ;  /* 0x00000010ff817819 */ /* 0x000fe20000011681 */
[----:B------:R-:W-:Y:S01]  /*21d0*/  FADD.FTZ R41, R41, R124 ;  /* 0x0000007c29297221 */ /* 0x000fe20000010000 */
[----:B------:R-:W-:Y:S01]  /*21e0*/  SHF.L.U32 R133, R133, 0x10, RZ ;  /* 0x0000001085857819 */ /* 0x000fe200000006ff */
[-C--:B------:R-:W-:Y:S01]  /*21f0*/  FFMA.FTZ R69, R164, R124.reuse, R69 ;  /* 0x0000007ca4457223 */ /* 0x080fe20000010045 */
[----:B------:R-:W-:Y:S01]  /*2200*/  FMUL.FTZ R165, R97, R124 ;  /* 0x0000007c61a57220 */ /* 0x000fe20000410000 */
[----:B------:R-:W-:Y:S01]  /*2210*/  FADD.FTZ R124, R125, R166 ;  /* 0x000000a67d7c7221 */ /* 0x000fe20000010000 */
[----:B------:R-:W-:Y:S01]  /*2220*/  FFMA.FTZ R125, R163, R166, R126 ;  /* 0x000000a6a37d7223 */ /* 0x000fe2000001007e */
        /* <DEDUP_REMOVED lines=9> */
[----:B------:R-:W-:Y:S01]  /*22c0*/  FMUL.FTZ R184, R7, R184 ;  /* 0x000000b807b87220 */ /* 0x000fe20000410000 */
[C---:B------:R-:W-:Y:S01]  /*22d0*/  FFMA.FTZ R124, R167.reuse, R168, R124 ;  /* 0x000000a8a77c7223 */ /* 0x040fe2000001007c */
[----:B------:R-:W-:Y:S01]  /*22e0*/  FADD.FTZ R42, R42, R133 ;  /* 0x000000852a2a7221 */ /* 0x000fe20000010000 */
[----:B------:R-:W-:Y:S01]  /*22f0*/  FADD.FTZ R125, R126, R169 ;  /* 0x000000a97e7d7221 */ /* 0x000fe20000010000 */
[----:B------:R-:W-:Y:S01]  /*2300*/  FFMA.FTZ R70, R167, R133, R70 ;  /* 0x00000085a7467223 */ /* 0x000fe20000010046 */
[----:B------:R-:W-:Y:S01]  /*2310*/  FADD.FTZ R43, R43, R128 ;  /* 0x000000802b2b7221 */ /* 0x000fe20000010000 */
[C---:B------:R-:W-:Y:S01]  /*2320*/  FFMA.FTZ R71, R184.reuse, R128, R71 ;  /* 0x00000080b8477223 */ /* 0x040fe20000010047 */
[----:B------:R-:W-:-:S07]  /*2330*/  FFMA.FTZ R126, R184, R169, R124 ;  /* 0x000000a9b87e7223 */ /* 0x000fce000001007c */
.L_x_3271:
[----:B------:R-:W-:Y:S05]  /*2340*/  BSYNC.RECONVERGENT B0 ;  /* 0x0000000000007941 */ /* 0x000fea0003800200 */
.L_x_3270:
        /* <DEDUP_REMOVED lines=31> */
.L_x_3273:
[----:B------:R-:W-:Y:S05]  /*2540*/  BSYNC.RECONVERGENT B0 ;  /* 0x0000000000007941 */ /* 0x000fea0003800200 */
.L_x_3272:
        /* <DEDUP_REMOVED lines=91> */
.L_x_3278:
[----:B------:R-:W-:Y:S05]  /*2b00*/  BSYNC.RECONVERGENT B1 ;  /* 0x0000000000017941 */ /* 0x000fea0003800200 */
.L_x_3277:
        /* <DEDUP_REMOVED lines=14> */
[----:B------:R-:W-:Y:S03]  /*2bf0*/  F2F.BF16.F32 R133, R133 ;  /* 0x0000008500857304 */ /* 0x000fe60000202000 */
        /* <DEDUP_REMOVED lines=27> */
.L_x_3280:
[----:B------:R-:W-:Y:S05]  /*2db0*/  BSYNC.RECONVERGENT B1 ;  /* 0x0000000000017941 */ /* 0x000fea0003800200 */
.L_x_3279:
        /* <DEDUP_REMOVED lines=42> */
.L_x_3282:
[----:B------:R-:W-:Y:S05]  /*3060*/  BSYNC.RECONVERGENT B1 ;  /* 0x0000000000017941 */ /* 0x000fea0003800200 */
.L_x_3281:
        /* <DEDUP_REMOVED lines=42> */
.L_x_3284:
[----:B------:R-:W-:Y:S05]  /*3310*/  BSYNC.RECONVERGENT B1 ;  /* 0x0000000000017941 */ /* 0x000fea0003800200 */
.L_x_3283:
        /* <DEDUP_REMOVED lines=42> */
.L_x_3286:
[----:B------:R-:W-:Y:S05]  /*35c0*/  BSYNC.RECONVERGENT B1 ;  /* 0x0000000000017941 */ /* 0x000fea0003800200 */
.L_x_3285:
        /* <DEDUP_REMOVED lines=42> */
.L_x_3288:
[----:B------:R-:W-:Y:S05]  /*3870*/  BSYNC.RECONVERGENT B1 ;  /* 0x0000000000017941 */ /* 0x000fea0003800200 */
.L_x_3287:
        /* <DEDUP_REMOVED lines=29> */
[----:B------:R-:W-:Y:S02]  /*3a50*/  LOP3.LUT P6, RZ, R161, 0xff00, RZ, 0xc0, !PT ;  /* 0x0000ff00a1ff7812 */ /* 0x000fe400078cc0ff */
[----:B------:R-:W-:Y:S01]  /*3a60*/  F2F.BF16.F32 R7, R128 ;  /* 0x0000008000077304 */ /* 0x000fe20000202000 */
[----:B0-----:R-:W-:Y:S02]  /*3a70*/  PRMT R133, R130, 0x5410, R131 ;  /* 0x0000541082857816 */ /* 0x001fe40000000083 */
[----:B------:R-:W-:Y:S02]  /*3a80*/  FSEL R129, R124, RZ, P6 ;  /* 0x000000ff7c817208 */ /* 0x000fe40003000000 */
[----:B------:R-:W0:Y:S03]  /*3a90*/  LDC.64 R124, c[0x0][0x468] ;  /* 0x00011a00ff7c7b82 */ /* 0x000e260000000a00 */
[----:B------:R-:W1:Y:S02]  /*3aa0*/  F2F.BF16.F32 R126, R129 ;  /* 0x00000081007e7304 */ /* 0x000e640000202000 */
[----:B-1----:R-:W-:-:S05]  /*3ab0*/  IMAD.WIDE.U32 R126, R126, 0x10000, RZ ;  /* 0x000100007e7e7825 */ /* 0x002fca00078e00ff */
[----:B------:R-:W-:Y:S01]  /*3ac0*/  LOP3.LUT R127, R133, R127, RZ, 0xfc, !PT ;  /* 0x0000007f857f7212 */ /* 0x000fe200078efcff */
[----:B0-----:R-:W-:Y:S01]  /*3ad0*/  IMAD.WIDE.U32 R124, R185, 0x8, R124 ;  /* 0x00000008b97c7825 */ /* 0x001fe200078e007c */
[----:B------:R-:W-:-:S05]  /*3ae0*/  LOP3.LUT R126, R126, R7, RZ, 0xfc, !PT ;  /* 0x000000077e7e7212 */ /* 0x000fca00078efcff */
[----:B------:R0:W-:Y:S01]  /*3af0*/  STG.E.64 desc[UR8][R124.64], R126 ;  /* 0x0000007e7c007986 */ /* 0x0001e2000c101b08 */
[----:B------:R-:W-:Y:S05]  /*3b00*/  BRA `(.L_x_3289) ;  /* 0x0000004800407947 */ /* 0x000fea0003800000 */
.L_x_3276:
        /* <DEDUP_REMOVED lines=54> */
.L_x_3291:
[----:B------:R-:W-:Y:S05]  /*3e70*/  BSYNC.RECONVERGENT B1 ;  /* 0x0000000000017941 */ /* 0x000fea0003800200 */
.L_x_3290:
        /* <DEDUP_REMOVED lines=12> */
[----:B------:R-:W-:Y:S01]  /*3f40*/  FADD.FTZ R126, R24, -R127 ;  /* 0x8000007f187e7221 */ /* 0x000fe20000010000 */
[----:B------:R-:W-:Y:S01]  /*3f50*/  ISETP.GE.U32.AND P6, PT, R17, 0x1000000, PT ;  /* 0x010000001100780c */ /* 0x000fe20003fc6070 */
[----:B------:R-:W-:Y:S02]  /*3f60*/  FFMA.FTZ R127, R19, R135, R124 ;  /* 0x00000087137f7223 */ /* 0x000fe4000001007c */
[----:B------:R-:W-:Y:S01]  /*3f70*/  FMUL.FTZ R190, R7, R126 ;  /* 0x0000007e07be7220 */ /* 0x000fe20000410000 */
[----:B------:R-:W-:Y:S01]  /*3f80*/  F2F.BF16.F32 R189, R189 ;  /* 0x000000bd00bd7304 */ /* 0x000fe20000202000 */
[----:B0-----:R-:W-:-:S04]  /*3f90*/  IMAD.WIDE.U32 R130, R185, 0x8, R130 ;  /* 0x00000008b9827825 */ /* 0x001fc800078e0082 */
[----:B------:R-:W-:-:S04]  /*3fa0*/  FMUL.FTZ R126, R190, R125 ;  /* 0x0000007dbe7e7220 */ /* 0x000fc80000410000 */
[----:B------:R-:W-:Y:S01]  /*3fb0*/  FMUL.FTZ R126, R126, UR13 ;  /* 0x0000000d7e7e7c20 */ /* 0x000fe20008410000 */
[C---:B-1----:R-:W-:Y:S01]  /*3fc0*/  IMAD.WIDE.U32 R128, R185.reuse, 0x8, R128 ;  /* 0x00000008b9807825 */ /* 0x042fe200078e0080 */
[----:B------:R-:W-:-:S03]  /*3fd0*/  IADD3 R185, PT, PT, R185, 0x100, RZ ;  /* 0x00000100b9b97810 */ /* 0x000fc60007ffe0ff */
        /* <DEDUP_REMOVED lines=31> */
.L_x_3293:
[----:B------:R-:W-:Y:S05]  /*41d0*/  BSYNC.RECONVERGENT B1 ;  /* 0x0000000000017941 */ /* 0x000fea0003800200 */
.L_x_3292:
        /* <DEDUP_REMOVED lines=53> */
.L_x_3295:
[----:B------:R-:W-:Y:S05]  /*4530*/  BSYNC.RECONVERGENT B1 ;  /* 0x0000000000017941 */ /* 0x000fea0003800200 */
.L_x_3294:
        /* <DEDUP_REMOVED lines=53> */
.L_x_3297:
[----:B------:R-:W-:Y:S05]  /*4890*/  BSYNC.RECONVERGENT B1 ;  /* 0x0000000000017941 */ /* 0x000fea0003800200 */
.L_x_3296:
        /* <DEDUP_REMOVED lines=53> */
.L_x_3299:
[----:B------:R-:W-:Y:S05]  /*4bf0*/  BSYNC.RECONVERGENT B1 ;  /* 0x0000000000017941 */ /* 0x000fea0003800200 */
.L_x_3298:
        /* <DEDUP_REMOVED lines=53> */
.L_x_3301:
[----:B------:R-:W-:Y:S05]  /*4f50*/  BSYNC.RECONVERGENT B1 ;  /* 0x0000000000017941 */ /* 0x000fea0003800200 */
.L_x_3300:
[----:B------:R-:W-:Y:S05]  /*4f60*/  @!P5 BRA `(.L_x_3289) ;  /* 0x000000340028d947 */ /* 0x000fea0003800000 */
[-CC-:B01234-:R-:W-:Y:S01]  /*4f70*/  FFMA.FTZ R126, R184, R135.reuse, R124.reuse ;  /* 0x00000087b87e7223 */ /* 0x19ffe2000001007c */
[----:B------:R-:W-:Y:S01]  /*4f80*/  ISETP.GE.U32.AND P6, PT, R161, 0x1000000, PT ;  /* 0x01000000a100780c */ /* 0x000fe20003fc6070 */
[----:B------:R-:W-:Y:S01]  /*4f90*/  FFMA.FTZ R127, R167, R135, R124 ;  /* 0x00000087a77f7223 */ /* 0x000fe2000001007c */
[----:B------:R-:W0:Y:S01]  /*4fa0*/  LDC.64 R130, c[0x0][0x478] ;  /* 0x00011e00ff827b82 */ /* 0x000e220000000a00 */
[----:B------:R-:W-:-:S04]  /*4fb0*/  FADD.FTZ R126, R169, -R126 ;  /* 0x8000007ea97e7221 */ /* 0x000fc80000010000 */
[----:B------:R-:W-:-:S04]  /*4fc0*/  FMUL.FTZ R186, R7, R126 ;  /* 0x0000007e07ba7220 */ /* 0x000fc80000410000 */
[----:B------:R-:W-:Y:S01]  /*4fd0*/  FMUL.FTZ R126, R186, R125 ;  /* 0x0000007dba7e7220 */ /* 0x000fe20000410000 */
[----:B------:R-:W-:Y:S03]  /*4fe0*/  F2F.BF16.F32 R129, R186 ;  /* 0x000000ba00817304 */ /* 0x000fe60000202000 */
        /* <DEDUP_REMOVED lines=13> */
[----:B------:R-:W0:Y:S04]  /*50c0*/  F2F.BF16.F32 R128, R128 ;  /* 0x0000008000807304 */ /* 0x000e280000202000 */
[----:B------:R-:W-:Y:S01]  /*50d0*/  FSEL R138, R126, RZ, P6 ;  /* 0x000000ff7e8a7208 */ /* 0x000fe20003000000 */
[----:B------:R-:W-:Y:S01]  /*50e0*/  FADD.FTZ R126, R166, -R127 ;  /* 0x8000007fa67e7221 */ /* 0x000fe20000010000 */
[----:B------:R-:W-:Y:S02]  /*50f0*/  LOP3.LUT P6, RZ, R161, 0xff, RZ, 0xc0, !PT ;  /* 0x000000ffa1ff7812 */ /* 0x000fe400078cc0ff */
[----:B------:R-:W1:Y:S01]  /*5100*/  F2F.BF16.F32 R124, R136 ;  /* 0x00000088007c7304 */ /* 0x000e620000202000 */
[----:B------:R-:W-:-:S04]  /*5110*/  FMUL.FTZ R132, R7, R126 ;  /* 0x0000007e07847220 */ /* 0x000fc80000410000 */
[-C--:B------:R-:W-:Y:S01]  /*5120*/  FMUL.FTZ R126, R132, R125.reuse ;  /* 0x0000007d847e7220 */ /* 0x080fe20000410000 */
[----:B------:R-:W-:Y:S01]  /*5130*/  FMUL.FTZ R125, R136, R125 ;  /* 0x0000007d887d7220 */ /* 0x000fe20000410000 */
[----:B0-----:R-:W-:Y:S01]  /*5140*/  PRMT R133, R128, 0x5410, R129 ;  /* 0x0000541080857816 */ /* 0x001fe20000000081 */
[----:B------:R-:W0:Y:S01]  /*5150*/  F2F.BF16.F32 R138, R138 ;  /* 0x0000008a008a7304 */ /* 0x000e220000202000 */
[----:B------:R-:W-:Y:S01]  /*5160*/  FMUL.FTZ R126, R126, UR13 ;  /* 0x0000000d7e7e7c20 */ /* 0x000fe20008410000 */
[----:B------:R-:W-:-:S04]  /*5170*/  FMUL.FTZ R125, R125, UR13 ;  /* 0x0000000d7d7d7c20 */ /* 0x000fc80008410000 */
[----:B------:R-:W-:Y:S02]  /*5180*/  FSEL R134, R126, RZ, P6 ;  /* 0x000000ff7e867208 */ /* 0x000fe40003000000 */
[----:B------:R-:W-:Y:S01]  /*5190*/  LOP3.LUT P6, RZ, R161, 0xff00, RZ, 0xc0, !PT ;  /* 0x0000ff00a1ff7812 */ /* 0x000fe200078cc0ff */
[----:B------:R-:W2:Y:S01]  /*51a0*/  LDC.64 R126, c[0x0][0x468] ;  /* 0x00011a00ff7e7b82 */ /* 0x000ea20000000a00 */
[----:B------:R-:W3:Y:S02]  /*51b0*/  F2F.BF16.F32 R7, R132 ;  /* 0x0000008400077304 */ /* 0x000ee40000202000 */
[----:B------:R-:W-:Y:S01]  /*51c0*/  FSEL R137, R125, RZ, P6 ;  /* 0x000000ff7d897208 */ /* 0x000fe20003000000 */
[----:B-1----:R-:W-:Y:S01]  /*51d0*/  IMAD.WIDE.U32 R124, R124, 0x10000, RZ ;  /* 0x000100007c7c7825 */ /* 0x002fe200078e00ff */
[----:B0-----:R-:W-:-:S04]  /*51e0*/  PRMT R187, R138, 0x5410, R139 ;  /* 0x000054108abb7816 */ /* 0x001fc8000000008b */
[----:B------:R-:W0:Y:S01]  /*51f0*/  F2F.BF16.F32 R137, R137 ;  /* 0x0000008900897304 */ /* 0x000e220000202000 */
[----:B------:R-:W-:Y:S02]  /*5200*/  LOP3.LUT R125, R133, R125, RZ, 0xfc, !PT ;  /* 0x0000007d857d7212 */ /* 0x000fe400078efcff */
[----:B---3--:R-:W-:-:S05]  /*5210*/  LOP3.LUT R124, R124, R7, RZ, 0xfc, !PT ;  /* 0x000000077c7c7212 */ /* 0x008fca00078efcff */
[----:B------:R-:W1:Y:S01]  /*5220*/  F2F.BF16.F32 R135, R134 ;  /* 0x0000008600877304 */ /* 0x000e620000202000 */
[----:B------:R3:W-:Y:S01]  /*5230*/  STG.E.64 desc[UR8][R130.64], R124 ;  /* 0x0000007c82007986 */ /* 0x0007e2000c101b08 */
[----:B0-----:R-:W-:-:S04]  /*5240*/  IMAD.WIDE.U32 R128, R137, 0x10000, RZ ;  /* 0x0001000089807825 */ /* 0x001fc800078e00ff */
[----:B--2---:R-:W-:Y:S01]  /*5250*/  IMAD.WIDE.U32 R126, R185, 0x8, R126 ;  /* 0x00000008b97e7825 */ /* 0x004fe200078e007e */
[----:B------:R-:W-:Y:S02]  /*5260*/  LOP3.LUT R129, R187, R129, RZ, 0xfc, !PT ;  /* 0x00000081bb817212 */ /* 0x000fe400078efcff */
[----:B-1----:R-:W-:-:S05]  /*5270*/  LOP3.LUT R128, R128, R135, RZ, 0xfc, !PT ;  /* 0x0000008780807212 */ /* 0x002fca00078efcff */
[----:B------:R3:W-:Y:S01]  /*5280*/  STG.E.64 desc[UR8][R126.64], R128 ;  /* 0x000000807e007986 */ /* 0x0007e2000c101b08 */
[----:B------:R-:W-:Y:S05]  /*5290*/  BRA `(.L_x_3289) ;  /* 0x00000030005c7947 */ /* 0x000fea0003800000 */
.L_x_3275:
        /* <DEDUP_REMOVED lines=54> */
.L_x_3304:
[----:B------:R-:W-:Y:S05]  /*5600*/  BSYNC.RECONVERGENT B1 ;  /* 0x0000000000017941 */ /* 0x000fea0003800200 */
.L_x_3303:
        /* <DEDUP_REMOVED lines=50> */
.L_x_3306:
[----:B------:R-:W-:Y:S05]  /*5930*/  BSYNC.RECONVERGENT B1 ;  /* 0x0000000000017941 */ /* 0x000fea0003800200 */
.L_x_3305:
        /* <DEDUP_REMOVED lines=50> */
.L_x_3308:
[----:B------:R-:W-:Y:S05]  /*5c60*/  BSYNC.RECONVERGENT B1 ;  /* 0x0000000000017941 */ /* 0x000fea0003800200 */
.L_x_3307:
        /* <DEDUP_REMOVED lines=50> */
.L_x_3310:
[----:B------:R-:W-:Y:S05]  /*5f90*/  BSYNC.RECONVERGENT B1 ;  /* 0x0000000000017941 */ /* 0x000fea0003800200 */
.L_x_3309:
        /* <DEDUP_REMOVED lines=50> */
.L_x_3312:
[----:B------:R-:W-:Y:S05]  /*62c0*/  BSYNC.RECONVERGENT B1 ;  /* 0x0000000000017941 */ /* 0x000fea0003800200 */
.L_x_3311:
        /* <DEDUP_REMOVED lines=50> */
.L_x_3314:
[----:B------:R-:W-:Y:S05]  /*65f0*/  BSYNC.RECONVERGENT B1 ;  /* 0x0000000000017941 */ /* 0x000fea0003800200 */
.L_x_3313:
[----:B------:R-:W-:Y:S05]  /*6600*/  @!P5 BRA `(.L_x_3289) ;  /* 0x0000001c0080d947 */ /* 0x000fea0003800000 */
[----:B01234-:R-:W-:Y:S01]  /*6610*/  SHF.R.U32.HI R126, RZ, 0x10, R171 ;  /* 0x00000010ff7e7819 */ /* 0x01ffe200000116ab */
[-CC-:B------:R-:W-:Y:S01]  /*6620*/  FFMA.FTZ R128, R184, R135.reuse, R124.reuse ;  /* 0x00000087b8807223 */ /* 0x180fe2000001007c */
[----:B------:R-:W-:Y:S01]  /*6630*/  ISETP.GE.U32.AND P6, PT, R161, 0x1000000, PT ;  /* 0x01000000a100780c */ /* 0x000fe20003fc6070 */
[-C--:B------:R-:W-:Y:S01]  /*6640*/  FFMA.FTZ R127, R167, R135.reuse, R124 ;  /* 0x00000087a77f7223 */ /* 0x080fe2000001007c */
[----:B------:R-:W-:Y:S01]  /*6650*/  SHF.L.U32 R126, R126, 0x10, RZ ;  /* 0x000000107e7e7819 */ /* 0x000fe200000006ff */
[----:B------:R-:W-:Y:S01]  /*6660*/  FADD.FTZ R128, R169, -R128 ;  /* 0x80000080a9807221 */ /* 0x000fe20000010000 */
[----:B------:R-:W-:Y:S01]  /*6670*/  FFMA.FTZ R132, R164, R135, R124 ;  /* 0x00000087a4847223 */ /* 0x000fe2000001007c */
[----:B------:R-:W-:Y:S02]  /*6680*/  FADD.FTZ R127, R168, -R127 ;  /* 0x8000007fa87f7221 */ /* 0x000fe40000010000 */
        /* <DEDUP_REMOVED lines=25> */
[----:B------:R-:W-:Y:S02]  /*6820*/  LOP3.LUT P6, RZ, R161, 0xff00, RZ, 0xc0, !PT ;  /* 0x0000ff00a1ff7812 */ /* 0x000fe400078cc0ff */
[----:B------:R-:W-:-:S05]  /*6830*/  SHF.L.U32 R124, R126, 0x10, RZ ;  /* 0x000000107e7c7819 */ /* 0x000fca00000006ff */
[----:B------:R-:W-:Y:S02]  /*6840*/  FFMA.FTZ R124, R7, R132, R124 ;  /* 0x00000084077c7223 */ /* 0x000fe4000001007c */
[----:B------:R-:W-:Y:S02]  /*6850*/  F2F.BF16.F32 R7, R128 ;  /* 0x0000008000077304 */ /* 0x000fe40000202000 */
        /* <DEDUP_REMOVED lines=11> */
.L_x_3302:
        /* <DEDUP_REMOVED lines=12> */
[----:B------:R-:W-:Y:S01]  /*69d0*/  FFMA.FTZ R127, R3, R135, R124 ;  /* 0x00000087037f7223 */ /* 0x000fe2000001007c */
[----:B------:R-:W1:Y:S01]  /*69e0*/  LDC.64 R132, c[0x0][0x468] ;  /* 0x00011a00ff847b82 */ /* 0x000e620000000a00 */
        /* <DEDUP_REMOVED lines=10> */
[C---:B-1----:R-:W-:Y:S01]  /*6a90*/  IMAD.WIDE.U32 R132, R185.reuse, 0x8, R132 ;  /* 0x00000008b9847825 */ /* 0x042fe200078e0084 */
[----:B------:R-:W-:-:S03]  /*6aa0*/  IADD3 R185, PT, PT, R185, 0x100, RZ ;  /* 0x00000100b9b97810 */ /* 0x000fc60007ffe0ff */
        /* <DEDUP_REMOVED lines=20> */
[----:B------:R-:W-:-:S04]  /*6bf0*/  FFMA.FTZ R138, R7, R126, R128 ;  /* 0x0000007e078a7223 */ /* 0x000fc80000010080 */
[----:B------:R-:W-:Y:S01]  /*6c00*/  FMUL.FTZ R126, R138, R125 ;  /* 0x0000007d8a7e7220 */ /* 0x000fe20000410000 */
[----:B------:R-:W0:Y:S03]  /*6c10*/  F2F.BF16.F32 R128, R138 ;  /* 0x0000008a00807304 */ /* 0x000e260000202000 */
[----:B------:R-:W-:-:S05]  /*6c20*/  FMUL.FTZ R126, R126, UR13 ;  /* 0x0000000d7e7e7c20 */ /* 0x000fca0008410000 */
[----:B------:R-:W-:Y:S02]  /*6c30*/  FSEL R186, R126, RZ, P6 ;  /* 0x000000ff7eba7208 */ /* 0x000fe40003000000 */
        /* <DEDUP_REMOVED lines=11> */
.L_x_3316:
[----:B------:R-:W-:Y:S05]  /*6cf0*/  BSYNC.RECONVERGENT B1 ;  /* 0x0000000000017941 */ /* 0x000fea0003800200 */
.L_x_3315:
[----:B------:R-:W-:Y:S04]  /*6d00*/  BSSY.RECONVERGENT B1, `(.L_x_3317) ;  /* 0x000003d000017945 */ /* 0x000fe80003800200 */
[----:B------:R-:W-:Y:S05]  /*6d10*/  @!P0 BRA `(.L_x_3318) ;  /* 0x0000000000ec8947 */ /* 0x000fea0003800000 */
[----:B0-----:R-:W-:Y:S01]  /*6d20*/  MOV R126, R181 ;  /* 0x000000b5007e7202 */ /* 0x001fe20000000f00 */
[-CC-:B------:R-:W-:Y:S01]  /*6d30*/  FFMA.FTZ R127, R21, R135.reuse, R124.reuse ;  /* 0x00000087157f7223 */ /* 0x180fe2000001007c */
[----:B------:R-:W-:Y:S01]  /*6d40*/  LOP3.LUT P6, RZ, R17, 0xff0000, RZ, 0xc0, !PT ;  /* 0x00ff000011ff7812 */ /* 0x000fe200078cc0ff */
[----:B------:R-:W0:Y:S01]  /*6d50*/  LDC.64 R130, c[0x0][0x468] ;  /* 0x00011a00ff827b82 */ /* 0x000e220000000a00 */
[----:B------:R-:W-:Y:S01]  /*6d60*/  SHF.L.U32 R128, R126, 0x10, RZ ;  /* 0x000000107e807819 */ /* 0x000fe200000006ff */
[----:B------:R-:W-:Y:S01]  /*6d70*/  FADD.FTZ R126, R22, -R127 ;  /* 0x8000007f167e7221 */ /* 0x000fe20000010000 */
[----:B------:R-:W-:-:S03]  /*6d80*/  FFMA.FTZ R127, R26, R135, R124 ;  /* 0x000000871a7f7223 */ /* 0x000fc6000001007c */
[----:B------:R-:W-:-:S04]  /*6d90*/  FFMA.FTZ R132, R7, R126, R128 ;  /* 0x0000007e07847223 */ /* 0x000fc80000010080 */
[----:B------:R-:W-:Y:S02]  /*6da0*/  FMUL.FTZ R126, R132, R125 ;  /* 0x0000007d847e7220 */ /* 0x000fe40000410000 */
[----:B------:R-:W-:Y:S02]  /*6db0*/  F2F.BF16.F32 R132, R132 ;  /* 0x0000008400847304 */ /* 0x000fe40000202000 */
[----:B------:R-:W-:-:S05]  /*6dc0*/  FMUL.FTZ R126, R126, UR13 ;  /* 0x0000000d7e7e7c20 */ /* 0x000fca0008410000 */
[----:B------:R-:W-:Y:S02]  /*6dd0*/  FSEL R188, R126, RZ, P6 ;  /* 0x000000ff7ebc7208 */ /* 0x000fe40003000000 */
[----:B------:R-:W-:Y:S02]  /*6de0*/  SHF.R.U32.HI R126, RZ, 0x10, R181 ;  /* 0x00000010ff7e7819 */ /* 0x000fe400000116b5 */
[----:B------:R-:W-:Y:S01]  /*6df0*/  ISETP.GE.U32.AND P6, PT, R17, 0x1000000, PT ;  /* 0x010000001100780c */ /* 0x000fe20003fc6070 */
[----:B0-----:R-:W-:Y:S01]  /*6e00*/  IMAD.WIDE.U32 R130, R185, 0x8, R130 ;  /* 0x00000008b9827825 */ /* 0x001fe200078e0082 */
[----:B------:R-:W-:-:S03]  /*6e10*/  SHF.L.U32 R128, R126, 0x10, RZ ;  /* 0x000000107e807819 */ /* 0x000fc600000006ff */
[----:B------:R-:W-:Y:S01]  /*6e20*/  FADD.FTZ R126, R24, -R127 ;  /* 0x8000007f187e7221 */ /* 0x000fe20000010000 */
[----:B------:R-:W-:Y:S01]  /*6e30*/  FFMA.FTZ R127, R19, R135, R124 ;  /* 0x00000087137f7223 */ /* 0x000fe2000001007c */
[----:B------:R-:W-:Y:S02]  /*6e40*/  F2F.BF16.F32 R188, R188 ;  /* 0x000000bc00bc7304 */ /* 0x000fe40000202000 */
[----:B------:R-:W-:-:S04]  /*6e50*/  FFMA.FTZ R190, R7, R126, R128 ;  /* 0x0000007e07be7223 */ /* 0x000fc80000010080 */
[----:B------:R-:W-:Y:S02]  /*6e60*/  FMUL.FTZ R126, R190, R125 ;  /* 0x0000007dbe7e7220 */ /* 0x000fe40000410000 */
[----:B------:R-:W0:Y:S02]  /*6e70*/  F2F.BF16.F32 R133, R190 ;  /* 0x000000be00857304 */ /* 0x000e240000202000 */
        /* <DEDUP_REMOVED lines=37> */
.L_x_3318:
[----:B------:R-:W-:Y:S05]  /*70d0*/  BSYNC.RECONVERGENT B1 ;  /* 0x0000000000017941 */ /* 0x000fea0003800200 */
.L_x_3317:
        /* <DEDUP_REMOVED lines=61> */
.L_x_3320:
[----:B------:R-:W-:Y:S05]  /*74b0*/  BSYNC.RECONVERGENT B1 ;  /* 0x0000000000017941 */ /* 0x000fea0003800200 */
.L_x_3319:
[----:B------:R-:W-:Y:S04]  /*74c0*/  BSSY.RECONVERGENT B1, `(.L_x_3321) ;  /* 0x000003d000017945 */ /* 0x000fe80003800200 */
[----:B------:R-:W-:Y:S05]  /*74d0*/  @!P2 BRA `(.L_x_3322) ;  /* 0x0000000000eca947 */ /* 0x000fea0003800000 */
[----:B012---:R-:W-:Y:S01]  /*74e0*/  MOV R126, R177 ;  /* 0x000000b1007e7202 */ /* 0x007fe20000000f00 */
        /* <DEDUP_REMOVED lines=58> */
.L_x_3322:
[----:B------:R-:W-:Y:S05]  /*7890*/  BSYNC.RECONVERGENT B1 ;  /* 0x0000000000017941 */ /* 0x000fea0003800200 */
.L_x_3321:
        /* <DEDUP_REMOVED lines=61> */
.L_x_3324:
[----:B------:R-:W-:Y:S05]  /*7c70*/  BSYNC.RECONVERGENT B1 ;  /* 0x0000000000017941 */ /* 0x000fea0003800200 */
.L_x_3323:
[----:B------:R-:W-:Y:S04]  /*7c80*/  BSSY.RECONVERGENT B1, `(.L_x_3325) ;  /* 0x000003d000017945 */ /* 0x000fe80003800200 */
[----:B------:R-:W-:Y:S05]  /*7c90*/  @!P4 BRA `(.L_x_3326) ;  /* 0x0000000000ecc947 */ /* 0x000fea0003800000 */
[----:B01234-:R-:W-:Y:S01]  /*7ca0*/  MOV R126, R173 ;  /* 0x000000ad007e7202 */ /* 0x01ffe20000000f00 */
        /* <DEDUP_REMOVED lines=58> */
.L_x_3326:
[----:B------:R-:W-:Y:S05]  /*8050*/  BSYNC.RECONVERGENT B1 ;  /* 0x0000000000017941 */ /* 0x000fea0003800200 */
.L_x_3325:
        /* <DEDUP_REMOVED lines=9> */
[----:B------:R-:W-:Y:S01]  /*80f0*/  FMUL.FTZ R126, R186, R125 ;  /* 0x0000007dba7e7220 */ /* 0x000fe20000410000 */
[----:B------:R-:W-:Y:S03]  /*8100*/  F2F.BF16.F32 R129, R186 ;  /* 0x000000ba00817304 */ /* 0x000fe60000202000 */
        /* <DEDUP_REMOVED lines=20> */
[----:B------:R-:W-:-:S04]  /*8250*/  FFMA.FTZ R132, R7, R126, R128 ;  /* 0x0000007e07847223 */ /* 0x000fc80000010080 */
[----:B------:R-:W-:Y:S01]  /*8260*/  FMUL.FTZ R126, R132, R125 ;  /* 0x0000007d847e7220 */ /* 0x000fe20000410000 */
[----:B------:R-:W1:Y:S03]  /*8270*/  F2F.BF16.F32 R128, R138 ;  /* 0x0000008a00807304 */ /* 0x000e660000202000 */
[----:B------:R-:W-:Y:S01]  /*8280*/  FMUL.FTZ R126, R126, UR13 ;  /* 0x0000000d7e7e7c20 */ /* 0x000fe20008410000 */
[----:B0-----:R-:W-:-:S04]  /*8290*/  PRMT R189, R139, 0x5410, R188 ;  /* 0x000054108bbd7816 */ /* 0x001fc800000000bc */
[----:B------:R-:W-:Y:S02]  /*82a0*/  FSEL R134, R126, RZ, P6 ;  /* 0x000000ff7e867208 */ /* 0x000fe40003000000 */
[----:B------:R-:W-:Y:S02]  /*82b0*/  SHF.R.U64 R126, R170, 0x10, R171 ;  /* 0x00000010aa7e7819 */ /* 0x000fe400000012ab */
[----:B------:R-:W-:Y:S01]  /*82c0*/  LOP3.LUT P6, RZ, R161, 0xff00, RZ, 0xc0, !PT ;  /* 0x0000ff00a1ff7812 */ /* 0x000fe200078cc0ff */
[----:B------:R-:W-:Y:S01]  /*82d0*/  F2F.BF16.F32 R135, R134 ;  /* 0x0000008600877304 */ /* 0x000fe20000202000 */
[----:B------:R-:W-:Y:S02]  /*82e0*/  SHF.L.U32 R126, R126, 0x10, RZ ;  /* 0x000000107e7e7819 */ /* 0x000fe400000006ff */
[----:B-1----:R-:W-:-:S03]  /*82f0*/  PRMT R133, R128, 0x5410, R129 ;  /* 0x0000541080857816 */ /* 0x002fc60000000081 */
[----:B------:R-:W-:Y:S02]  /*8300*/  FFMA.FTZ R136, R7, R124, R126 ;  /* 0x0000007c07887223 */ /* 0x000fe4000001007e */
[----:B------:R-:W0:Y:S01]  /*8310*/  LDC.64 R126, c[0x0][0x468] ;  /* 0x00011a00ff7e7b82 */ /* 0x000e220000000a00 */
[----:B------:R-:W-:Y:S01]  /*8320*/  F2F.BF16.F32 R7, R132 ;  /* 0x0000008400077304 */ /* 0x000fe20000202000 */
[----:B------:R-:W-:-:S04]  /*8330*/  FMUL.FTZ R125, R136, R125 ;  /* 0x0000007d887d7220 */ /* 0x000fc80000410000 */
[----:B------:R-:W-:-:S03]  /*8340*/  FMUL.FTZ R125, R125, UR13 ;  /* 0x0000000d7d7d7c20 */ /* 0x000fc60008410000 */
[----:B------:R-:W1:Y:S02]  /*8350*/  F2F.BF16.F32 R124, R136 ;  /* 0x00000088007c7304 */ /* 0x000e640000202000 */
[----:B------:R-:W-:-:S06]  /*8360*/  FSEL R137, R125, RZ, P6 ;  /* 0x000000ff7d897208 */ /* 0x000fcc0003000000 */
[----:B------:R-:W2:Y:S01]  /*8370*/  F2F.BF16.F32 R137, R137 ;  /* 0x0000008900897304 */ /* 0x000ea20000202000 */
[----:B-1----:R-:W-:-:S04]  /*8380*/  IMAD.WIDE.U32 R124, R124, 0x10000, RZ ;  /* 0x000100007c7c7825 */ /* 0x002fc800078e00ff */
[----:B0-----:R-:W-:Y:S01]  /*8390*/  IMAD.WIDE.U32 R126, R185, 0x8, R126 ;  /* 0x00000008b97e7825 */ /* 0x001fe200078e007e */
[----:B------:R-:W-:Y:S02]  /*83a0*/  LOP3.LUT R125, R133, R125, RZ, 0xfc, !PT ;  /* 0x0000007d857d7212 */ /* 0x000fe400078efcff */
[----:B------:R-:W-:Y:S01]  /*83b0*/  LOP3.LUT R124, R124, R7, RZ, 0xfc, !PT ;  /* 0x000000077c7c7212 */ /* 0x000fe200078efcff */
[----:B--2---:R-:W-:-:S04]  /*83c0*/  IMAD.WIDE.U32 R128, R137, 0x10000, RZ ;  /* 0x0001000089807825 */ /* 0x004fc800078e00ff */
[----:B------:R0:W-:Y:S01]  /*83d0*/  STG.E.64 desc[UR8][R130.64], R124 ;  /* 0x0000007c82007986 */ /* 0x0001e2000c101b08 */
[----:B------:R-:W-:Y:S02]  /*83e0*/  LOP3.LUT R129, R189, R129, RZ, 0xfc, !PT ;  /* 0x00000081bd817212 */ /* 0x000fe400078efcff */
[----:B------:R-:W-:-:S05]  /*83f0*/  LOP3.LUT R128, R128, R135, RZ, 0xfc, !PT ;  /* 0x0000008780807212 */ /* 0x000fca00078efcff */
[----:B------:R0:W-:Y:S02]  /*8400*/  STG.E.64 desc[UR8][R126.64], R128 ;  /* 0x000000807e007986 */ /* 0x0001e4000c101b08 */
.L_x_3289:
[----:B------:R-:W-:Y:S05]  /*8410*/  BSYNC.RECONVERGENT B0 ;  /* 0x0000000000007941 */ /* 0x000fea0003800200 */
.L_x_3274:
[----:B0--3--:R-:W0:Y:S01]  /*8420*/  LDC.64 R124, c[0x0][0x380] ;  /* 0x0000e000ff7c7b82 */ /* 0x009e220000000a00 */
[----:B------:R-:W-:Y:S01]  /*8430*/  UPLOP3.LUT UP1, UPT, UPT, UPT, UP1, 0x40, 0x4 ;  /* 0x000000000004789c */ /* 0x000fe20003f2e810 */
[----:B0-----:R-:W-:-:S04]  /*8440*/  IADD3 R5, PT, PT, R5, R124, RZ ;  /* 0x0000007c05057210 */ /* 0x001fc80007ffe0ff */
[----:B------:R-:W-:-:S13]  /*8450*/  ISETP.GE.AND P6, PT, R5, R125, PT ;  /* 0x0000007d0500720c */ /* 0x000fda0003fc6270 */
[----:B------:R-:W-:Y:S05]  /*8460*/  @!P6 BRA `(.L_x_3327) ;  /* 0xffffff8000b4e947 */ /* 0x000fea000383ffff */
.L_x_3257:
[----:B------:R-:W0:Y:S01]  /*8470*/  S2UR UR4, SR_CTAID.X ;  /* 0x00000000000479c3 */ /* 0x000e220000002500 */
[----:B------:R-:W-:-:S07]  /*8480*/  ISETP.NE.AND P6, PT, R8, RZ, PT ;  /* 0x000000ff0800720c */ /* 0x000fce0003fc5270 */
[----:B------:R-:W3:Y:S08]  /*8490*/  LDC.64 R4, c[0x0][0x440] ;  /* 0x00011000ff047b82 */ /* 0x000ef00000000a00 */
[----:B------:R-:W1:Y:S08]  /*84a0*/  LDC.64 R6, c[0x0][0x448] ;  /* 0x00011200ff067b82 */ /* 0x000e700000000a00 */
[----:B------:R-:W2:Y:S01]  /*84b0*/  LDC.64 R8, c[0x0][0x440] ;  /* 0x00011000ff087b82 */ /* 0x000ea20000000a00 */
[----:B0-----:R-:W-:-:S05]  /*84c0*/  IMAD R3, R2, UR4, RZ ;  /* 0x0000000402037c24 */ /* 0x001fca000f8e02ff */
[----:B------:R-:W-:Y:S02]  /*84d0*/  LEA.HI R27, R3, R0, RZ, 0x1e ;  /* 0x00000000031b7211 */ /* 0x000fe400078ff0ff */
[----:B------:R-:W0:Y:S03]  /*84e0*/  LDC.64 R10, c[0x0][0x448] ;  /* 0x00011200ff0a7b82 */ /* 0x000e260000000a00 */
[----:B---3--:R-:W-:-:S05]  /*84f0*/  @P6 IMAD.WIDE.U32 R2, R27, 0x10, R4 ;  /* 0x000000101b026825 */ /* 0x008fca00078e0004 */
[----:B------:R-:W3:Y:S01]  /*8500*/  LDC.64 R12, c[0x0][0x440] ;  /* 0x00011000ff0c7b82 */ /* 0x000ee20000000a00 */
[C---:B-1----:R-:W-:Y:S01]  /*8510*/  @P6 IMAD.WIDE.U32 R4, R27.reuse, 0x10, R6 ;  /* 0x000000101b046825 */ /* 0x042fe200078e0006 */
[----:B------:R-:W-:Y:S01]  /*8520*/  @P6 IADD3 R27, PT, PT, R27, 0x100, RZ ;  /* 0x000001001b1b6810 */ /* 0x000fe20007ffe0ff */
[----:B------:R1:W-:Y:S04]  /*8530*/  @P6 STG.E.128 desc[UR8][R2.64], R64 ;  /* 0x0000004002006986 */ /* 0x0003e8000c101d08 */
[----:B------:R1:W-:Y:S01]  /*8540*/  @P6 STG.E.128 desc[UR8][R4.64], R92 ;  /* 0x0000005c04006986 */ /* 0x0003e2000c101d08 */
[----:B------:R-:W4:Y:S01]  /*8550*/  LDC.64 R14, c[0x0][0x448] ;  /* 0x00011200ff0e7b82 */ /* 0x000f220000000a00 */
[----:B--2---:R-:W-:-:S05]  /*8560*/  @P0 IMAD.WIDE.U32 R8, R27, 0x10, R8 ;  /* 0x000000101b080825 */ /* 0x004fca00078e0008 */
[----:B------:R1:W-:Y:S02]  /*8570*/  @P0 STG.E.128 desc[UR8][R8.64], R60 ;  /* 0x0000003c08000986 */ /* 0x0003e4000c101d08 */
[----:B------:R-:W2:Y:S01]  /*8580*/  LDC.64 R16, c[0x0][0x440] ;  /* 0x00011000ff107b82 */ /* 0x000ea20000000a00 */
[C---:B0-----:R-:W-:Y:S01]  /*8590*/  @P0 IMAD.WIDE.U32 R10, R27.reuse, 0x10, R10 ;  /* 0x000000101b0a0825 */ /* 0x041fe200078e000a */
[----:B------:R-:W-:-:S04]  /*85a0*/  @P0 IADD3 R27, PT, PT, R27, 0x100, RZ ;  /* 0x000001001b1b0810 */ /* 0x000fc80007ffe0ff */
[----:B------:R1:W-:Y:S02]  /*85b0*/  @P0 STG.E.128 desc[UR8][R10.64], R88 ;  /* 0x000000580a000986 */ /* 0x0003e4000c101d08 */
[----:B------:R-:W0:Y:S01]  /*85c0*/  LDC.64 R18, c[0x0][0x448] ;  /* 0x00011200ff127b82 */ /* 0x000e220000000a00 */
[----:B---3--:R-:W-:-:S05]  /*85d0*/  @P1 IMAD.WIDE.U32 R12, R27, 0x10, R12 ;  /* 0x000000101b0c1825 */ /* 0x008fca00078e000c */
[----:B------:R1:W-:Y:S02]  /*85e0*/  @P1 STG.E.128 desc[UR8][R12.64], R56 ;  /* 0x000000380c001986 */ /* 0x0003e4000c101d08 */
[----:B------:R-:W3:Y:S01]  /*85f0*/  LDC.64 R6, c[0x0][0x440] ;  /* 0x00011000ff067b82 */ /* 0x000ee20000000a00 */
[C---:B----4-:R-:W-:Y:S01]  /*8600*/  @P1 IMAD.WIDE.U32 R14, R27.reuse, 0x10, R14 ;  /* 0x000000101b0e1825 */ /* 0x050fe200078e000e */
[----:B------:R-:W-:-:S04]  /*8610*/  @P1 IADD3 R27, PT, PT, R27, 0x100, RZ ;  /* 0x000001001b1b1810 */ /* 0x000fc80007ffe0ff */
[----:B------:R1:W-:Y:S02]  /*8620*/  @P1 STG.E.128 desc[UR8][R14.64], R84 ;  /* 0x000000540e001986 */ /* 0x0003e4000c101d08 */
        /* <DEDUP_REMOVED lines=9> */
[----:B------:R1:W-:Y:S01]  /*86c0*/  @P3 STG.E.128 desc[UR8][R6.64], R48 ;  /* 0x0000003006003986 */ /* 0x0003e2000c101d08 */
[C---:B----4-:R-:W-:Y:S01]  /*86d0*/  @P3 IMAD.WIDE.U32 R20, R27.reuse, 0x10, R20 ;  /* 0x000000101b143825 */ /* 0x050fe200078e0014 */
[----:B------:R-:W-:-:S04]  /*86e0*/  @P3 IADD3 R27, PT, PT, R27, 0x100, RZ ;  /* 0x000001001b1b3810 */ /* 0x000fc80007ffe0ff */
[----:B------:R1:W-:Y:S01]  /*86f0*/  @P3 STG.E.128 desc[UR8][R20.64], R76 ;  /* 0x0000004c14003986 */ /* 0x0003e2000c101d08 */
[----:B--2---:R-:W-:-:S05]  /*8700*/  @P4 IMAD.WIDE.U32 R22, R27, 0x10, R22 ;  /* 0x000000101b164825 */ /* 0x004fca00078e0016 */
[----:B------:R1:W-:Y:S01]  /*8710*/  @P4 STG.E.128 desc[UR8][R22.64], R44 ;  /* 0x0000002c16004986 */ /* 0x0003e2000c101d08 */
[----:B0-----:R-:W-:-:S05]  /*8720*/  @P4 IMAD.WIDE.U32 R24, R27, 0x10, R24 ;  /* 0x000000101b184825 */ /* 0x001fca00078e0018 */
[----:B------:R1:W-:Y:S01]  /*8730*/  @P4 STG.E.128 desc[UR8][R24.64], R72 ;  /* 0x0000004818004986 */ /* 0x0003e2000c101d08 */
[----:B------:R-:W-:Y:S05]  /*8740*/  @!P5 EXIT ;  /* 0x000000000000d94d */ /* 0x000fea0003800000 */
[----:B-1----:R-:W0:Y:S01]  /*8750*/  LDC.64 R2, c[0x0][0x440] ;  /* 0x00011000ff027b82 */ /* 0x002e220000000a00 */
[----:B------:R-:W-:-:S07]  /*8760*/  @P4 IADD3 R27, PT, PT, R27, 0x100, RZ ;  /* 0x000001001b1b4810 */ /* 0x000fce0007ffe0ff */
[----:B------:R-:W1:Y:S01]  /*8770*/  LDC.64 R4, c[0x0][0x448] ;  /* 0x00011200ff047b82 */ /* 0x000e620000000a00 */
[----:B0-----:R-:W-:-:S05]  /*8780*/  IMAD.WIDE.U32 R2, R27, 0x10, R2 ;  /* 0x000000101b027825 */ /* 0x001fca00078e0002 */
[----:B------:R-:W-:Y:S01]  /*8790*/  STG.E.128 desc[UR8][R2.64], R40 ;  /* 0x0000002802007986 */ /* 0x000fe2000c101d08 */
[----:B-1----:R-:W-:-:S05]  /*87a0*/  IMAD.WIDE.U32 R4, R27, 0x10, R4 ;  /* 0x000000101b047825 */ /* 0x002fca00078e0004 */
[----:B------:R-:W-:Y:S01]  /*87b0*/  STG.E.128 desc[UR8][R4.64], R68 ;  /* 0x0000004404007986 */ /* 0x000fe2000c101d08 */
[----:B------:R-:W-:Y:S05]  /*87c0*/  EXIT ;  /* 0x000000000000794d */ /* 0x000fea0003800000 */
.L_x_3328:
        /* <DEDUP_REMOVED lines=11> */
.L_x_14334:


//--------------------- .text._ZN10layer_norm13ln_bwd_kernelINS_13Kernel_traitsIf13__nv_bfloat16S2_S2_fjLj7168ELj1ELj1ELj8ELj8ENS_18Kernel_traits_baseILj7168EfS2_S2_S2_fjLj256EEEEELb1ELb0ELb0ELb1EEEvNS_9BwdParamsE --------------------------
	.section	.text._ZN10layer_norm13ln_bwd_kernelINS_13Kernel_traitsIf13__nv_bfloat16S2_S2_fjLj7168ELj1ELj1ELj8ELj8ENS_18Kernel_traits_baseILj7168EfS2_S2_S2_fjLj256EEEEELb1ELb0ELb0ELb1EEEvNS_9BwdParamsE,"ax",@progbits
	.align	128
        .global         _ZN10layer_norm13ln_bwd_kernelINS_13Kernel_traitsIf13__nv_bfloat16S2_S2_fjLj7168ELj1ELj1ELj8ELj8ENS_18Kernel_traits_baseILj7168EfS2_S2_S2_fjLj256EEEEELb1ELb0ELb0ELb1EEEvNS_9BwdParamsE
        .type           _ZN10layer_norm13ln_bwd_kernelINS_13Kernel_traitsIf13__nv_bfloat16S2_S2_fjLj7168ELj1ELj1ELj8ELj8ENS_18Kernel_traits_baseILj7168EfS2_S2_S2_fjLj256EEEEELb1ELb0ELb0ELb1EEEvNS_9BwdParamsE,@function
        .size           _ZN10layer_norm13ln_bwd_kernelINS_13Kernel_traitsIf13__nv_bfloat16S2_S2_fjLj7168ELj1ELj1ELj8ELj8ENS_18Kernel_traits_baseILj7168EfS2_S2_S2_fjLj256EEEEELb1ELb0ELb0ELb1EEEvNS_9BwdParamsE,(.L_x_14335 - _ZN10layer_norm13ln_bwd_kernelINS_13Kernel_traitsIf13__nv_bfloat16S2_S2_fjLj7168ELj1ELj1ELj8ELj8ENS_18Kernel_traits_baseILj7168EfS2_S2_S2_fjLj256EEEEELb1ELb0ELb0ELb1EEEvNS_9BwdParamsE)
        .other          _ZN10layer_norm13ln_bwd_kernelINS_13Kernel_traitsIf13__nv_bfloat16S2_S2_fjLj7168ELj1ELj1ELj8ELj8ENS_18Kernel_traits_baseILj7168EfS2_S2_S2_fjLj256EEEEELb1ELb0ELb0ELb1EEEvNS_9BwdParamsE,@"STO_CUDA_ENTRY STV_DEFAULT"
_ZN10layer_norm13ln_bwd_kernelINS_13Kernel_traitsIf13__nv_bfloat16S2_S2_fjLj7168ELj1ELj1ELj8ELj8ENS_18Kernel_traits_baseILj7168EfS2_S2_S2_fjLj256EEEEELb1ELb0ELb0ELb1EEEvNS_9BwdParamsE:
.text._ZN10layer_norm13ln_bwd_kernelINS_13Kernel_traitsIf13__nv_bfloat16S2_S2_fjLj7168ELj1ELj1ELj8ELj8ENS_18Kernel_traits_baseILj7168EfS2_S2_S2_fjLj256EEEEELb1ELb0ELb0ELb1EEEvNS_9BwdParamsE:
        /* <DEDUP_REMOVED lines=38> */
[----:B------:R-:W-:Y:S01]  /*0260*/  PLOP3.LUT P2, PT, PT, PT, PT, 0x8, 0x80 ;  /* 0x000000000080781c */ /* 0x000fe20003f4e170 */
[----:B------:R-:W-:Y:S01]  /*0270*/  HFMA2 R124, -RZ, RZ, 0, 0 ;  /* 0x00000000ff7c7431 */ /* 0x000fe200000001ff */
[----:B------:R-:W3:Y:S01]  /*0280*/  LDCU UR14, c[0x0][0x408] ;  /* 0x00008100ff0e77ac */ /* 0x000ee20008000800 */
[----:B------:R-:W-:-:S02]  /*0290*/  HFMA2 R136, -RZ, RZ, 0, 0 ;  /* 0x00000000ff887431 */ /* 0x000fc400000001ff */
[----:B------:R-:W-:Y:S01]  /*02a0*/  HFMA2 R120, -RZ, RZ, 0, 0 ;  /* 0x00000000ff787431 */ /* 0x000fe200000001ff */
[----:B------:R-:W-:Y:S02]  /*02b0*/  MOV R73, UR6 ;  /* 0x0000000600497c02 */ /* 0x000fe40008000f00 */
[----:B------:R-:W-:Y:S02]  /*02c0*/  CS2R R134, SRZ ;  /* 0x0000000000867805 */ /* 0x000fe4000001ff00 */
[----:B------:R-:W-:Y:S02]  /*02d0*/  MOV R130, RZ ;  /* 0x000000ff00827202 */ /* 0x000fe40000000f00 */
[----:B------:R-:W-:Y:S02]  /*02e0*/  CS2R R104, SRZ ;  /* 0x0000000000687805 */ /* 0x000fe4000001ff00 */
[----:B------:R-:W-:Y:S02]  /*02f0*/  MOV R128, RZ ;  /* 0x000000ff00807202 */ /* 0x000fe40000000f00 */
[----:B------:R-:W-:-:S02]  /*0300*/  CS2R R102, SRZ ;  /* 0x0000000000667805 */ /* 0x000fc4000001ff00 */
[----:B------:R-:W-:Y:S02]  /*0310*/  MOV R132, RZ ;  /* 0x000000ff00847202 */ /* 0x000fe40000000f00 */
[----:B------:R-:W-:Y:S01]  /*0320*/  CS2R R106, SRZ ;  /* 0x00000000006a7805 */ /* 0x000fe2000001ff00 */
[----:B-1----:R-:W-:Y:S01]  /*0330*/  IMAD.WIDE.U32 R2, R137, 0x10, R2 ;  /* 0x0000001089027825 */ /* 0x002fe200078e0002 */
[----:B------:R-:W-:Y:S02]  /*0340*/  CS2R R108, SRZ ;  /* 0x00000000006c7805 */ /* 0x000fe4000001ff00 */
[----:B------:R-:W-:Y:S02]  /*0350*/  CS2R R110, SRZ ;  /* 0x00000000006e7805 */ /* 0x000fe4000001ff00 */
[----:B------:R-:W-:Y:S02]  /*0360*/  CS2R R112, SRZ ;  /* 0x0000000000707805 */ /* 0x000fe4000001ff00 */
[----:B------:R-:W-:Y:S01]  /*0370*/  CS2R R100, SRZ ;  /* 0x0000000000647805 */ /* 0x000fe2000001ff00 */
[----:B0-----:R0:W5:Y:S01]  /*0380*/  LDG.E.128 R28, desc[UR4][R2.64] ;  /* 0x00000004021c7981 */ /* 0x001162000c1e1d00 */
[----:B------:R-:W-:-:S02]  /*0390*/  CS2R R114, SRZ ;  /* 0x0000000000727805 */ /* 0x000fc4000001ff00 */
[----:B------:R-:W-:Y:S02]  /*03a0*/  CS2R R116, SRZ ;  /* 0x0000000000747805 */ /* 0x000fe4000001ff00 */
[----:B------:R-:W-:Y:S01]  /*03b0*/  CS2R R118, SRZ ;  /* 0x0000000000767805 */ /* 0x000fe2000001ff00 */
[----:B------:R0:W5:Y:S01]  /*03c0*/  LDG.E.128 R24, desc[UR4][R2.64+0x1000] ;  /* 0x0010000402187981 */ /* 0x000162000c1e1d00 */
[----:B------:R-:W-:Y:S02]  /*03d0*/  MOV R72, RZ ;  /* 0x000000ff00487202 */ /* 0x000fe40000000f00 */
[----:B------:R-:W-:Y:S02]  /*03e0*/  CS2R R74, SRZ ;  /* 0x00000000004a7805 */ /* 0x000fe4000001ff00 */
[----:B------:R-:W-:Y:S01]  /*03f0*/  CS2R R76, SRZ ;  /* 0x00000000004c7805 */ /* 0x000fe2000001ff00 */
[----:B------:R0:W5:Y:S01]  /*0400*/  LDG.E.128 R20, desc[UR4][R2.64+0x2000] ;  /* 0x0020000402147981 */ /* 0x000162000c1e1d00 */
[----:B------:R-:W-:-:S02]  /*0410*/  CS2R R78, SRZ ;  /* 0x00000000004e7805 */ /* 0x000fc4000001ff00 */
[----:B------:R-:W-:Y:S02]  /*0420*/  CS2R R80, SRZ ;  /* 0x0000000000507805 */ /* 0x000fe4000001ff00 */
[----:B------:R-:W-:Y:S01]  /*0430*/  CS2R R82, SRZ ;  /* 0x0000000000527805 */ /* 0x000fe2000001ff00 */
[----:B------:R0:W5:Y:S01]  /*0440*/  LDG.E.128 R16, desc[UR4][R2.64+0x3000] ;  /* 0x0030000402107981 */ /* 0x000162000c1e1d00 */
[----:B------:R-:W-:Y:S02]  /*0450*/  CS2R R84, SRZ ;  /* 0x0000000000547805 */ /* 0x000fe4000001ff00 */
[----:B------:R-:W-:Y:S02]  /*0460*/  CS2R R86, SRZ ;  /* 0x0000000000567805 */ /* 0x000fe4000001ff00 */
[----:B------:R-:W-:Y:S01]  /*0470*/  CS2R R98, SRZ ;  /* 0x0000000000627805 */ /* 0x000fe2000001ff00 */
[----:B------:R0:W5:Y:S01]  /*0480*/  LDG.E.128 R12, desc[UR4][R2.64+0x4000] ;  /* 0x00400004020c7981 */ /* 0x000162000c1e1d00 */
[----:B------:R-:W-:Y:S01]  /*0490*/  CS2R R88, SRZ ;  /* 0x0000000000587805 */ /* 0x000fe2000001ff00 */
[----:B------:R-:W1:Y:S02]  /*04a0*/  LDCU UR10, c[0x0][0x388] ;  /* 0x00007100ff0a77ac */ /* 0x000e640008000800 */
[----:B------:R0:W5:Y:S01]  /*04b0*/  LDG.E.128 R8, desc[UR4][R2.64+0x5000] ;  /* 0x0050000402087981 */ /* 0x000162000c1e1d00 */
[----:B------:R-:W4:Y:S03]  /*04c0*/  LDCU.U8 UR7, c[0x0][0x410] ;  /* 0x00008200ff0777ac */ /* 0x000f260008000000 */
[----:B------:R0:W5:Y:S01]  /*04d0*/  LDG.E.128 R4, desc[UR4][R2.64+0x6000] ;  /* 0x0060000402047981 */ /* 0x000162000c1e1d00 */
[----:B--2---:R-:W-:-:S02]  /*04e0*/  ISETP.NE.U32.AND P1, PT, R32, RZ, PT ;  /* 0x000000ff2000720c */ /* 0x004fc40003f25070 */
[----:B------:R-:W-:Y:S02]  /*04f0*/  CS2R R90, SRZ ;  /* 0x00000000005a7805 */ /* 0x000fe4000001ff00 */
[----:B------:R-:W-:Y:S02]  /*0500*/  CS2R R92, SRZ ;  /* 0x00000000005c7805 */ /* 0x000fe4000001ff00 */
[----:B------:R-:W-:Y:S02]  /*0510*/  CS2R R94, SRZ ;  /* 0x00000000005e7805 */ /* 0x000fe4000001ff00 */
[----:B------:R-:W-:Y:S02]  /*0520*/  ISETP.NE.AND.EX P1, PT, R33, RZ, PT, P1 ;  /* 0x000000ff2100720c */ /* 0x000fe40003f25310 */
[----:B------:R-:W-:Y:S01]  /*0530*/  CS2R R96, SRZ ;  /* 0x0000000000607805 */ /* 0x000fe2000001ff00 */
[----:B------:R-:W2:Y:S01]  /*0540*/  LDCU UR11, c[0x0][0x400] ;  /* 0x00008000ff0b77ac */ /* 0x000ea20008000800 */
[----:B------:R-:W0:Y:S01]  /*0550*/  LDCU.64 UR12, c[0x0][0x478] ;  /* 0x00008f00ff0c77ac */ /* 0x000e220008000a00 */
[----:B-1-3--:R-:W0:Y:S08]  /*0560*/  LDCU.64 UR8, c[0x0][0x438] ;  /* 0x00008700ff0877ac */ /* 0x00ae300008000a00 */
.L_x_3334:
[----:B------:R-:W1:Y:S01]  /*0570*/  LDC.64 R36, c[0x0][0x3a8] ;  /* 0x0000ea00ff247b82 */ /* 0x000e620000000a00 */
[----:B------:R-:W-:-:S05]  /*0580*/  IMAD R0, R73, UR10, RZ ;  /* 0x0000000a49007c24 */ /* 0x000fca000f8e02ff */
[----:B------:R-:W-:Y:S02]  /*0590*/  SHF.R.S32.HI R33, RZ, 0x1f, R0 ;  /* 0x0000001fff217819 */ /* 0x000fe40000011400 */
[----:B------:R-:W3:Y:S02]  /*05a0*/  LDC.64 R46, c[0x0][0x428] ;  /* 0x00010a00ff2e7b82 */ /* 0x000ee40000000a00 */
[----:B------:R-:W-:-:S04]  /*05b0*/  LEA.HI R0, R33, R0, RZ, 0x2 ;  /* 0x0000000021007211 */ /* 0x000fc800078f10ff */
[----:B------:R-:W-:Y:S02]  /*05c0*/  LEA.HI.SX32 R121, R0, R137, 0x1e ;  /* 0x0000008900797211 */ /* 0x000fe400078ff2ff */
[----:B------:R-:W4:Y:S02]  /*05d0*/  LDC.64 R70, c[0x0][0x3c0] ;  /* 0x0000f000ff467b82 */ /* 0x000f240000000a00 */
[C---:B------:R-:W-:Y:S02]  /*05e0*/  IADD3 R123, PT, PT, R121.reuse, 0x100, RZ ;  /* 0x00000100797b7810 */ /* 0x040fe40007ffe0ff */
[C---:B------:R-:W-:Y:S02]  /*05f0*/  IADD3 R125, PT, PT, R121.reuse, 0x200, RZ ;  /* 0x00000200797d7810 */ /* 0x040fe40007ffe0ff */
[C---:B------:R-:W-:Y:S02]  /*0600*/  IADD3 R127, PT, PT, R121.reuse, 0x300, RZ ;  /* 0x00000300797f7810 */ /* 0x040fe40007ffe0ff */
[C---:B------:R-:W-:Y:S01]  /*0610*/  IADD3 R129, PT, PT, R121.reuse, 0x400, RZ ;  /* 0x0000040079817810 */ /* 0x040fe20007ffe0ff */
[----:B------:R-:W2:Y:S01]  /*0620*/  LDC.64 R138, c[0x0][0x3c8] ;  /* 0x0000f200ff8a7b82 */ /* 0x000ea20000000a00 */
[----:B------:R-:W-:Y:S01]  /*0630*/  IADD3 R131, PT, PT, R121, 0x500, RZ ;  /* 0x0000050079837810 */ /* 0x000fe20007ffe0ff */
[----:B-1----:R-:W-:Y:S01]  /*0640*/  IMAD.WIDE.U32 R42, R123, 0x8, R36 ;  /* 0x000000087b2a7825 */ /* 0x002fe200078e0024 */
[----:B------:R-:W-:-:S03]  /*0650*/  IADD3 R133, PT, PT, R121, 0x600, RZ ;  /* 0x0000060079857810 */ /* 0x000fc60007ffe0ff */
[--C-:B---3--:R-:W-:Y:S02]  /*0660*/  IMAD.WIDE.U32 R32, R121, 0x8, R46.reuse ;  /* 0x0000000879207825 */ /* 0x108fe400078e002e */
[----:B------:R-:W3:Y:S02]  /*0670*/  LDG.E.64 R42, desc[UR4][R42.64] ;  /* 0x000000042a2a7981 */ /* 0x000ee4000c1e1b00 */
[--C-:B------:R-:W-:Y:S02]  /*0680*/  IMAD.WIDE.U32 R68, R123, 0x8, R46.reuse ;  /* 0x000000087b447825 */ /* 0x100fe400078e002e */
[----:B------:R1:W3:Y:S02]  /*0690*/  LDG.E.64 R140, desc[UR4][R32.64] ;  /* 0x00000004208c7981 */ /* 0x0002e4000c1e1b00 */
[--C-:B------:R-:W-:Y:S02]  /*06a0*/  IMAD.WIDE.U32 R66, R125, 0x8, R46.reuse ;  /* 0x000000087d427825 */ /* 0x100fe400078e002e */
[----:B------:R-:W3:Y:S02]  /*06b0*/  LDG.E.64 R68, desc[UR4][R68.64] ;  /* 0x0000000444447981 */ /* 0x000ee4000c1e1b00 */
[----:B------:R-:W-:-:S02]  /*06c0*/  IMAD.WIDE.U32 R64, R127, 0x8, R46 ;  /* 0x000000087f407825 */ /* 0x000fc400078e002e */
[----:B------:R-:W3:Y:S02]  /*06d0*/  LDG.E.64 R66, desc[UR4][R66.64] ;  /* 0x0000000442427981 */ /* 0x000ee4000c1e1b00 */
[--C-:B------:R-:W-:Y:S02]  /*06e0*/  IMAD.WIDE.U32 R62, R129, 0x8, R46.reuse ;  /* 0x00000008813e7825 */ /* 0x100fe400078e002e */
[----:B------:R-:W3:Y:S02]  /*06f0*/  LDG.E.64 R64, desc[UR4][R64.64] ;  /* 0x0000000440407981 */ /* 0x000ee4000c1e1b00 */
        /* <DEDUP_REMOVED lines=10> */
[--C-:B-1----:R-:W-:Y:S02]  /*07a0*/  IMAD.WIDE.U32 R32, R131, 0x8, R36.reuse ;  /* 0x0000000883207825 */ /* 0x102fe400078e0024 */
[----:B------:R-:W3:Y:S02]  /*07b0*/  LDG.E.64 R40, desc[UR4][R40.64] ;  /* 0x0000000428287981 */ /* 0x000ee4000c1e1b00 */
[--C-:B------:R-:W-:Y:S02]  /*07c0*/  IMAD.WIDE.U32 R44, R127, 0x8, R36.reuse ;  /* 0x000000087f2c7825 */ /* 0x100fe400078e0024 */
[----:B------:R-:W3:Y:S02]  /*07d0*/  LDG.E.64 R32, desc[UR4][R32.64] ;  /* 0x0000000420207981 */ /* 0x000ee4000c1e1b00 */
[----:B------:R-:W-:-:S02]  /*07e0*/  IMAD.WIDE.U32 R36, R133, 0x8, R36 ;  /* 0x0000000885247825 */ /* 0x000fc400078e0024 */
[----:B------:R-:W3:Y:S04]  /*07f0*/  LDG.E.64 R44, desc[UR4][R44.64] ;  /* 0x000000042c2c7981 */ /* 0x000ee8000c1e1b00 */
[----:B------:R-:W3:Y:S01]  /*0800*/  LDG.E.64 R36, desc[UR4][R36.64] ;  /* 0x0000000424247981 */ /* 0x000ee2000c1e1b00 */
[----:B----4-:R-:W-:-:S06]  /*0810*/  IMAD.WIDE R70, R73, 0x4, R70 ;  /* 0x0000000449467825 */ /* 0x010fcc00078e0246 */
[----:B------:R-:W4:Y:S01]  /*0820*/  LDG.E R70, desc[UR4][R70.64] ;  /* 0x0000000446467981 */ /* 0x000f22000c1e1900 */
[----:B--2---:R-:W-:-:S05]  /*0830*/  IMAD.WIDE R138, R73, 0x4, R138 ;  /* 0x00000004498a7825 */ /* 0x004fca00078e028a */
[----:B------:R1:W2:Y:S01]  /*0840*/  LDG.E R122, desc[UR4][R138.64] ;  /* 0x000000048a7a7981 */ /* 0x0002a2000c1e1900 */
[----:B0-----:R-:W-:-:S04]  /*0850*/  ISETP.NE.U32.AND P0, PT, RZ, UR8, PT ;  /* 0x00000008ff007c0c */ /* 0x001fc8000bf05070 */
[----:B------:R-:W-:Y:S02]  /*0860*/  ISETP.NE.AND.EX P0, PT, RZ, UR9, PT, P0 ;  /* 0x00000009ff007c0c */ /* 0x000fe4000bf05300 */
[----:B------:R-:W-:Y:S02]  /*0870*/  ISETP.NE.AND P4, PT, RZ, UR7, PT ;  /* 0x00000007ff007c0c */ /* 0x000fe4000bf85270 */
[C-C-:B---3--:R-:W-:Y:S02]  /*0880*/  SHF.R.U64 R193, R42.reuse, 0x10, R43.reuse ;  /* 0x000000102ac17819 */ /* 0x148fe4000000122b */
[----:B------:R-:W-:Y:S02]  /*0890*/  SHF.L.U32 R199, R42, 0x10, RZ ;  /* 0x000000102ac77819 */ /* 0x000fe400000006ff */
[----:B------:R-:W-:Y:S02]  /*08a0*/  SHF.R.U32.HI R189, RZ, 0x10, R43 ;  /* 0x00000010ffbd7819 */ /* 0x000fe4000001162b */
[----:B------:R-:W-:-:S03]  /*08b0*/  SHF.L.U32 R191, R43, 0x10, RZ ;  /* 0x000000102bbf7819 */ /* 0x000fc600000006ff */
[----:B------:R-:W0:Y:S01]  /*08c0*/  @P0 LDC.64 R42, c[0x0][0x438] ;  /* 0x00010e00ff2a0b82 */ /* 0x000e220000000a00 */
[--C-:B------:R-:W-:Y:S02]  /*08d0*/  SHF.R.U64 R176, R140, 0x10, R141.reuse ;  /* 0x000000108cb07819 */ /* 0x100fe4000000128d */
[----:B------:R-:W-:Y:S02]  /*08e0*/  MOV R197, R141 ;  /* 0x0000008d00c57202 */ /* 0x000fe40000000f00 */
[----:B------:R-:W-:Y:S02]  /*08f0*/  SHF.R.U32.HI R0, RZ, 0x10, R141 ;  /* 0x00000010ff007819 */ /* 0x000fe4000001168d */
[----:B------:R-:W-:Y:S02]  /*0900*/  MOV R178, R140 ;  /* 0x0000008c00b27202 */ /* 0x000fe40000000f00 */
[----:B------:R-:W-:Y:S02]  /*0910*/  MOV R146, R46 ;  /* 0x0000002e00927202 */ /* 0x000fe40000000f00 */
[----:B------:R-:W-:-:S02]  /*0920*/  SHF.R.U64 R148, R46, 0x10, R47 ;  /* 0x000000102e947819 */ /* 0x000fc4000000122f */
[----:B------:R-:W-:Y:S02]  /*0930*/  MOV R157, R47 ;  /* 0x0000002f009d7202 */ /* 0x000fe40000000f00 */
[----:B------:R-:W-:Y:S02]  /*0940*/  SHF.R.U32.HI R162, RZ, 0x10, R47 ;  /* 0x00000010ffa27819 */ /* 0x000fe4000001162f */
[C-C-:B------:R-:W-:Y:S01]  /*0950*/  SHF.R.U64 R203, R38.reuse, 0x10, R39.reuse ;  /* 0x0000001026cb7819 */ /* 0x140fe20000001227 */
[----:B------:R-:W3:Y:S01]  /*0960*/  @P0 LDC.64 R46, c[0x0][0x438] ;  /* 0x00010e00ff2e0b82 */ /* 0x000ee20000000a00 */
[----:B------:R-:W-:Y:S02]  /*0970*/  SHF.L.U32 R195, R38, 0x10, RZ ;  /* 0x0000001026c37819 */ /* 0x000fe400000006ff */
[----:B------:R-:W-:Y:S02]  /*0980*/  SHF.R.U32.HI R201, RZ, 0x10, R39 ;  /* 0x00000010ffc97819 */ /* 0x000fe40000011627 */
[----:B------:R-:W-:-:S03]  /*0990*/  SHF.L.U32 R205, R39, 0x10, RZ ;  /* 0x0000001027cd7819 */ /* 0x000fc600000006ff */
[----:B------:R-:W2:Y:S01]  /*09a0*/  @P0 LDC.64 R38, c[0x0][0x438] ;  /* 0x00010e00ff260b82 */ /* 0x000ea20000000a00 */
[C-C-:B------:R-:W-:Y:S02]  /*09b0*/  SHF.R.U64 R183, R34.reuse, 0x10, R35.reuse ;  /* 0x0000001022b77819 */ /* 0x140fe40000001223 */
[----:B------:R-:W-:Y:S02]  /*09c0*/  SHF.L.U32 R187, R34, 0x10, RZ ;  /* 0x0000001022bb7819 */ /* 0x000fe400000006ff */
[----:B------:R-:W-:Y:S02]  /*09d0*/  SHF.R.U32.HI R173, RZ, 0x10, R35 ;  /* 0x00000010ffad7819 */ /* 0x000fe40000011623 */
[----:B------:R-:W-:Y:S02]  /*09e0*/  SHF.L.U32 R181, R35, 0x10, RZ ;  /* 0x0000001023b57819 */ /* 0x000fe400000006ff */
[C---:B------:R-:W-:Y:S01]  /*09f0*/  SHF.R.U64 R161, R40.reuse, 0x10, R41 ;  /* 0x0000001028a17819 */ /* 0x040fe20000001229 */
[----:B------:R-:W2:Y:S01]  /*0a00*/  @P0 LDC.64 R34, c[0x0][0x438] ;  /* 0x00010e00ff220b82 */ /* 0x000ea20000000a00 */
[----:B------:R-:W-:-:S02]  /*0a10*/  SHF.L.U32 R163, R40, 0x10, RZ ;  /* 0x0000001028a37819 */ /* 0x000fc400000006ff */
[----:B------:R-:W-:Y:S02]  /*0a20*/  SHF.R.U32.HI R153, RZ, 0x10, R41 ;  /* 0x00000010ff997819 */ /* 0x000fe40000011629 */
[----:B------:R-:W-:Y:S02]  /*0a30*/  SHF.L.U32 R159, R41, 0x10, RZ ;  /* 0x00000010299f7819 */ /* 0x000fe400000006ff */
[C-C-:B------:R-:W-:Y:S01]  /*0a40*/  SHF.R.U64 R149, R32.reuse, 0x10, R33.reuse ;  /* 0x0000001020957819 */ /* 0x140fe20000001221 */
[----:B------:R-:W2:Y:S01]  /*0a50*/  @P0 LDC.64 R40, c[0x0][0x438] ;  /* 0x00010e00ff280b82 */ /* 0x000ea20000000a00 */
[----:B------:R-:W-:Y:S02]  /*0a60*/  SHF.L.U32 R151, R32, 0x10, RZ ;  /* 0x0000001020977819 */ /* 0x000fe400000006ff */
[----:B------:R-:W-:Y:S02]  /*0a70*/  SHF.R.U32.HI R141, RZ, 0x10, R33 ;  /* 0x00000010ff8d7819 */ /* 0x000fe40000011621 */
[----:B------:R-:W-:-:S03]  /*0a80*/  SHF.L.U32 R147, R33, 0x10, RZ ;  /* 0x0000001021937819 */ /* 0x000fc600000006ff */
[----:B------:R-:W2:Y:S01]  /*0a90*/  @P1 LDC.64 R32, c[0x0][0x3e0] ;  /* 0x0000f800ff201b82 */ /* 0x000ea20000000a00 */
[C-C-:B------:R-:W-:Y:S02]  /*0aa0*/  SHF.R.U64 R143, R36.reuse, 0x10, R37.reuse ;  /* 0x00000010248f7819 */ /* 0x140fe40000001225 */
[----:B------:R-:W-:Y:S02]  /*0ab0*/  SHF.L.U32 R137, R36, 0x10, RZ ;  /* 0x0000001024897819 */ /* 0x000fe400000006ff */
[----:B------:R-:W-:Y:S02]  /*0ac0*/  SHF.R.U32.HI R145, RZ, 0x10, R37 ;  /* 0x00000010ff917819 */ /* 0x000fe40000011625 */
[----:B-1----:R-:W-:Y:S02]  /*0ad0*/  SHF.L.U32 R139, R37, 0x10, RZ ;  /* 0x00000010258b7819 */ /* 0x002fe400000006ff */
[----:B------:R-:W1:Y:S01]  /*0ae0*/  LDC.64 R36, c[0x0][0x3b0] ;  /* 0x0000ec00ff247b82 */ /* 0x000e620000000a00 */
[----:B------:R-:W-:-:S02]  /*0af0*/  SHF.R.U64 R169, R44, 0x10, R45 ;  /* 0x000000102ca97819 */ /* 0x000fc4000000122d */
[----:B------:R-:W-:Y:S02]  /*0b00*/  SHF.L.U32 R171, R44, 0x10, RZ ;  /* 0x000000102cab7819 */ /* 0x000fe400000006ff */
[----:B------:R-:W-:Y:S02]  /*0b10*/  SHF.R.U32.HI R165, RZ, 0x10, R45 ;  /* 0x00000010ffa57819 */ /* 0x000fe4000001162d */
[----:B------:R-:W-:Y:S02]  /*0b20*/  SHF.L.U32 R167, R45, 0x10, RZ ;  /* 0x000000102da77819 */ /* 0x000fe400000006ff */
[----:B------:R-:W1:Y:S01]  /*0b30*/  @P0 LDC.64 R44, c[0x0][0x438] ;  /* 0x00010e00ff2c0b82 */ /* 0x000e620000000a00 */
[----:B------:R-:W-:Y:S02]  /*0b40*/  MOV R140, R60 ;  /* 0x0000003c008c7202 */ /* 0x000fe40000000f00 */
[----:B------:R-:W-:Y:S02]  /*0b50*/  SHF.R.U64 R142, R60, 0x10, R61 ;  /* 0x000000103c8e7819 */ /* 0x000fe4000000123d */
[----:B------:R-:W-:-:S02]  /*0b60*/  MOV R155, R61 ;  /* 0x0000003d009b7202 */ /* 0x000fc40000000f00 */
[----:B------:R-:W-:Y:S02]  /*0b70*/  SHF.R.U32.HI R144, RZ, 0x10, R61 ;  /* 0x00000010ff907819 */ /* 0x000fe4000001163d */
[----:B------:R-:W1:Y:S01]  /*0b80*/  @P0 LDC.64 R60, c[0x0][0x438] ;  /* 0x00010e00ff3c0b82 */ /* 0x000e620000000a00 */
[----:B0-----:R-:W-:Y:S01]  /*0b90*/  @P0 IMAD.WIDE.U32 R42, R121, 0x8, R42 ;  /* 0x00000008792a0825 */ /* 0x001fe200078e002a */
[----:B----4-:R-:W-:Y:S02]  /*0ba0*/  FSEL R70, R70, RZ, !P4 ;  /* 0x000000ff46467208 */ /* 0x010fe40006000000 */
[----:B------:R-:W-:Y:S01]  /*0bb0*/  MOV R174, R68 ;  /* 0x0000004400ae7202 */ /* 0x000fe20000000f00 */
[----:B---3--:R-:W-:Y:S01]  /*0bc0*/  @P0 IMAD.WIDE.U32 R46, R123, 0x8, R46 ;  /* 0x000000087b2e0825 */ /* 0x008fe200078e002e */
[----:B------:R-:W-:Y:S01]  /*0bd0*/  SHF.R.U64 R172, R68, 0x10, R69 ;  /* 0x0000001044ac7819 */ /* 0x000fe20000001245 */
[----:B-----5:R0:W5:Y:S01]  /*0be0*/  @P0 LDG.E.64 R58, desc[UR4][R42.64] ;  /* 0x000000042a3a0981 */ /* 0x020162000c1e1b00 */
[----:B------:R-:W-:-:S02]  /*0bf0*/  MOV R185, R69 ;  /* 0x0000004500b97202 */ /* 0x000fc40000000f00 */
[----:B------:R-:W-:Y:S01]  /*0c00*/  SHF.R.U32.HI R170, RZ, 0x10, R69 ;  /* 0x00000010ffaa7819 */ /* 0x000fe20000011645 */
[----:B--2---:R-:W-:Y:S01]  /*0c10*/  @P0 IMAD.WIDE.U32 R68, R131, 0x8, R38 ;  /* 0x0000000883440825 */ /* 0x004fe200078e0026 */
[----:B------:R-:W-:-:S03]  /*0c20*/  SHF.L.U32 R203, R203, 0x10, RZ ;  /* 0x00000010cbcb7819 */ /* 0x000fc600000006ff */
[----:B------:R-:W-:Y:S01]  /*0c30*/  FADD.FTZ R195, -R70, R195 ;  /* 0x000000c346c37221 */ /* 0x000fe20000010100 */
        /* <DEDUP_REMOVED lines=8> */
[----:B------:R-:W-:Y:S01]  /*0cc0*/  @P0 IMAD.WIDE.U32 R40, R129, 0x8, R40 ;  /* 0x0000000881280825 */ /* 0x000fe200078e0028 */
[----:B------:R-:W-:Y:S01]  /*0cd0*/  SHF.L.U32 R169, R169, 0x10, RZ ;  /* 0x00000010a9a97819 */ /* 0x000fe200000006ff */
[----:B------:R2:W5:Y:S01]  /*0ce0*/  @P0 LDG.E.64 R56, desc[UR4][R46.64] ;  /* 0x000000042e380981 */ /* 0x000562000c1e1b00 */
[----:B------:R-:W-:Y:S02]  /*0cf0*/  SHF.L.U32 R165, R165, 0x10, RZ ;  /* 0x00000010a5a57819 */ /* 0x000fe400000006ff */
[----:B------:R-:W-:Y:S01]  /*0d00*/  SHF.L.U32 R141, R141, 0x10, RZ ;  /* 0x000000108d8d7819 */ /* 0x000fe200000006ff */
[----:B------:R-:W-:Y:S01]  /*0d10*/  @P0 IMAD.WIDE.U32 R34, R133, 0x8, R34 ;  /* 0x0000000885220825 */ /* 0x000fe200078e0022 */
[----:B------:R-:W-:Y:S01]  /*0d20*/  SHF.L.U32 R143, R143, 0x10, RZ ;  /* 0x000000108f8f7819 */ /* 0x000fe200000006ff */
[----:B------:R3:W5:Y:S01]  /*0d30*/  @P0 LDG.E.64 R48, desc[UR4][R68.64] ;  /* 0x0000000444300981 */ /* 0x000762000c1e1b00 */
[----:B------:R-:W-:-:S02]  /*0d40*/  SHF.L.U32 R145, R145, 0x10, RZ ;  /* 0x0000001091917819 */ /* 0x000fc400000006ff */
[----:B0-----:R-:W-:Y:S01]  /*0d50*/  SHF.L.U32 R43, R178, 0x10, RZ ;  /* 0x00000010b22b7819 */ /* 0x001fe200000006ff */
[----:B------:R-:W-:Y:S01]  /*0d60*/  @P1 IMAD.WIDE R32, R73, 0x2, R32 ;  /* 0x0000000249201825 */ /* 0x000fe200078e0220 */
[----:B------:R-:W-:-:S03]  /*0d70*/  SHF.L.U32 R42, R176, 0x10, RZ ;  /* 0x00000010b02a7819 */ /* 0x000fc600000006ff */
[----:B------:R-:W-:Y:S01]  /*0d80*/  FADD.FTZ R205, -R70, R205 ;  /* 0x000000cd46cd7221 */ /* 0x000fe20000010100 */
[----:B--2---:R-:W-:Y:S01]  /*0d90*/  SHF.L.U32 R46, R0, 0x10, RZ ;  /* 0x00000010002e7819 */ /* 0x004fe200000006ff */
        /* <DEDUP_REMOVED lines=31> */
[----:B---3--:R-:W-:Y:S01]  /*0f90*/  FMUL.FTZ R69, R28, R43 ;  /* 0x0000002b1c457220 */ /* 0x008fe20000410000 */
[----:B-1----:R-:W-:Y:S01]  /*0fa0*/  IMAD.WIDE.U32 R70, R121, 0x4, R36 ;  /* 0x0000000479467825 */ /* 0x002fe200078e0024 */
[----:B------:R-:W-:Y:S01]  /*0fb0*/  MOV R156, R62 ;  /* 0x0000003e009c7202 */ /* 0x000fe20000000f00 */
[----:B------:R-:W5:Y:S01]  /*0fc0*/  @P0 LDG.E.64 R50, desc[UR4][R40.64] ;  /* 0x0000000428320981 */ /* 0x000f62000c1e1b00 */
[----:B------:R-:W-:Y:S01]  /*0fd0*/  SHF.R.U64 R152, R62, 0x10, R63 ;  /* 0x000000103e987819 */ /* 0x000fe2000000123f */
[----:B------:R-:W-:Y:S01]  /*0fe0*/  IMAD.WIDE.U32 R66, R123, 0x4, R36 ;  /* 0x000000047b427825 */ /* 0x000fe200078e0024 */
[----:B------:R-:W-:Y:S01]  /*0ff0*/  MOV R175, R63 ;  /* 0x0000003f00af7202 */ /* 0x000fe20000000f00 */
[----:B------:R0:W5:Y:S01]  /*1000*/  @P0 LDG.E.64 R2, desc[UR4][R34.64] ;  /* 0x0000000422020981 */ /* 0x000162000c1e1b00 */
[----:B------:R-:W-:Y:S01]  /*1010*/  SHF.R.U32.HI R138, RZ, 0x10, R63 ;  /* 0x00000010ff8a7819 */ /* 0x000fe2000001163f */
[C---:B------:R-:W-:Y:S01]  /*1020*/  @P0 IMAD.WIDE.U32 R62, R127.reuse, 0x8, R44 ;  /* 0x000000087f3e0825 */ /* 0x040fe200078e002c */
[----:B------:R-:W-:Y:S01]  /*1030*/  MOV R160, R64 ;  /* 0x0000004000a07202 */ /* 0x000fe20000000f00 */
[----:B------:R1:W2:Y:S01]  /*1040*/  @P1 LDG.E.U16 R150, desc[UR4][R32.64] ;  /* 0x0000000420961981 */ /* 0x0002a2000c1e1500 */
[----:B------:R-:W-:Y:S01]  /*1050*/  SHF.R.U64 R158, R64, 0x10, R65 ;  /* 0x00000010409e7819 */ /* 0x000fe20000001241 */
[----:B------:R-:W-:Y:S01]  /*1060*/  IMAD.WIDE.U32 R44, R127, 0x4, R36 ;  /* 0x000000047f2c7825 */ /* 0x000fe200078e0024 */
[----:B------:R-:W-:-:S03]  /*1070*/  MOV R177, R65 ;  /* 0x0000004100b17202 */ /* 0x000fc60000000f00 */
[----:B------:R-:W-:Y:S01]  /*1080*/  FMUL.FTZ R68, R29, R42 ;  /* 0x0000002a1d447220 */ /* 0x000fe20000410000 */
[----:B------:R-:W-:Y:S01]  /*1090*/  SHF.R.U32.HI R154, RZ, 0x10, R65 ;  /* 0x00000010ff9a7819 */ /* 0x000fe20000011641 */
[----:B------:R-:W-:Y:S01]  /*10a0*/  IMAD.WIDE.U32 R64, R125, 0x4, R36 ;  /* 0x000000047d407825 */ /* 0x000fe200078e0024 */
[----:B------:R-:W-:-:S03]  /*10b0*/  SHF.L.U32 R197, R197, 0x10, RZ ;  /* 0x00000010c5c57819 */ /* 0x000fc600000006ff */
[----:B------:R-:W-:Y:S01]  /*10c0*/  FMUL.FTZ R196, R122, R203 ;  /* 0x000000cb7ac47220 */ /* 0x000fe20000410000 */
[----:B0-----:R-:W-:Y:S01]  /*10d0*/  FADD.FTZ R35, RZ, R69 ;  /* 0x00000045ff237221 */ /* 0x001fe20000010000 */
[----:B------:R-:W-:-:S04]  /*10e0*/  IMAD.WIDE.U32 R40, R129, 0x4, R36 ;  /* 0x0000000481287825 */ /* 0x000fc800078e0024 */
[----:B-1----:R-:W-:Y:S01]  /*10f0*/  FFMA.FTZ R33, R0, R69, RZ ;  /* 0x0000004500217223 */ /* 0x002fe200000100ff */
[----:B------:R0:W5:Y:S01]  /*1100*/  LDG.E R70, desc[UR4][R70.64] ;  /* 0x0000000446467981 */ /* 0x000162000c1e1900 */
[----:B------:R-:W-:-:S04]  /*1110*/  IMAD.WIDE.U32 R38, R131, 0x4, R36 ;  /* 0x0000000483267825 */ /* 0x000fc800078e0024 */
[----:B------:R-:W-:Y:S01]  /*1120*/  FADD.FTZ R34, R68, R35 ;  /* 0x0000002344227221 */ /* 0x000fe20000010000 */
[----:B------:R1:W5:Y:S01]  /*1130*/  LDG.E R66, desc[UR4][R66.64] ;  /* 0x0000000442427981 */ /* 0x000362000c1e1900 */
[----:B------:R-:W-:-:S04]  /*1140*/  IMAD.WIDE.U32 R36, R133, 0x4, R36 ;  /* 0x0000000485247825 */ /* 0x000fc800078e0024 */
[----:B------:R-:W-:Y:S01]  /*1150*/  FFMA.FTZ R32, R196, R68, R33 ;  /* 0x00000044c4207223 */ /* 0x000fe20000010021 */
[----:B------:R-:W5:Y:S01]  /*1160*/  @P0 LDG.E.64 R52, desc[UR4][R62.64] ;  /* 0x000000043e340981 */ /* 0x000f62000c1e1b00 */
[----:B------:R-:W-:-:S04]  /*1170*/  @P0 IMAD.WIDE.U32 R60, R125, 0x8, R60 ;  /* 0x000000087d3c0825 */ /* 0x000fc800078e003c */
[----:B0-----:R-:W-:Y:S01]  /*1180*/  FMUL.FTZ R71, R122, R205 ;  /* 0x000000cd7a477220 */ /* 0x001fe20000410000 */
[----:B------:R0:W5:Y:S01]  /*1190*/  LDG.E R64, desc[UR4][R64.64] ;  /* 0x0000000440407981 */ /* 0x000162000c1e1900 */
[----:B-1----:R-:W-:Y:S01]  /*11a0*/  FMUL.FTZ R67, R30, R197 ;  /* 0x000000c51e437220 */ /* 0x002fe20000410000 */
[----:B------:R-:W-:Y:S02]  /*11b0*/  FMUL.FTZ R206, R122, R201 ;  /* 0x000000c97ace7220 */ /* 0x000fe40000410000 */
[----:B------:R-:W5:Y:S01]  /*11c0*/  @P0 LDG.E.64 R54, desc[UR4][R60.64] ;  /* 0x000000043c360981 */ /* 0x000f62000c1e1b00 */
[----:B------:R-:W-:-:S03]  /*11d0*/  FADD.FTZ R34, R67, R34 ;  /* 0x0000002243227221 */ /* 0x000fc60000010000 */
[----:B------:R1:W5:Y:S01]  /*11e0*/  LDG.E R63, desc[UR4][R36.64] ;  /* 0x00000004243f7981 */ /* 0x000362000c1e1900 */
[----:B------:R-:W-:Y:S01]  /*11f0*/  FFMA.FTZ R33, R71, R67, R32 ;  /* 0x0000004347217223 */ /* 0x000fe20000010020 */
[----:B0-----:R-:W-:Y:S01]  /*1200*/  FMUL.FTZ R65, R31, R46 ;  /* 0x0000002e1f417220 */ /* 0x001fe20000410000 */
[C---:B------:R-:W-:Y:S01]  /*1210*/  FMUL.FTZ R200, R122.reuse, R199 ;  /* 0x000000c77ac87220 */ /* 0x040fe20000410000 */
[----:B------:R-:W-:Y:S01]  /*1220*/  SHF.L.U32 R185, R185, 0x10, RZ ;  /* 0x00000010b9b97819 */ /* 0x000fe200000006ff */
[----:B------:R-:W-:Y:S01]  /*1230*/  FMUL.FTZ R194, R122, R193 ;  /* 0x000000c17ac27220 */ /* 0x000fe20000410000 */
[----:B------:R0:W5:Y:S01]  /*1240*/  LDG.E R60, desc[UR4][R44.64] ;  /* 0x000000042c3c7981 */ /* 0x000162000c1e1900 */
[----:B-1----:R-:W-:Y:S01]  /*1250*/  SHF.L.U32 R37, R174, 0x10, RZ ;  /* 0x00000010ae257819 */ /* 0x002fe200000006ff */
[----:B------:R-:W-:Y:S01]  /*1260*/  FADD.FTZ R35, R65, R34 ;  /* 0x0000002241237221 */ /* 0x000fe20000010000 */
[----:B------:R-:W-:Y:S01]  /*1270*/  FFMA.FTZ R33, R206, R65, R33 ;  /* 0x00000041ce217223 */ /* 0x000fe20000010021 */
[----:B------:R-:W-:Y:S01]  /*1280*/  SHF.L.U32 R47, R166, 0x10, RZ ;  /* 0x00000010a62f7819 */ /* 0x000fe200000006ff */
[----:B------:R-:W-:Y:S01]  /*1290*/  FMUL.FTZ R198, R122, R191 ;  /* 0x000000bf7ac67220 */ /* 0x000fe20000410000 */
[----:B------:R-:W-:Y:S01]  /*12a0*/  FMUL.FTZ R174, R24, R37 ;  /* 0x0000002518ae7220 */ /* 0x000fe20000410000 */
[----:B0-----:R-:W-:-:S02]  /*12b0*/  SHF.L.U32 R44, R172, 0x10, RZ ;  /* 0x00000010ac2c7819 */ /* 0x001fc400000006ff */
[----:B------:R-:W-:Y:S01]  /*12c0*/  SHF.L.U32 R170, R170, 0x10, RZ ;  /* 0x00000010aaaa7819 */ /* 0x000fe200000006ff */
[----:B------:R-:W-:Y:S01]  /*12d0*/  FADD.FTZ R35, R174, R35 ;  /* 0x00000023ae237221 */ /* 0x000fe20000010000 */
[----:B------:R-:W-:Y:S01]  /*12e0*/  FFMA.FTZ R33, R200, R174, R33 ;  /* 0x000000aec8217223 */ /* 0x000fe20000010021 */
[----:B------:R-:W-:Y:S01]  /*12f0*/  FMUL.FTZ R166, R25, R44 ;  /* 0x0000002c19a67220 */ /* 0x000fe20000410000 */
        /* <DEDUP_REMOVED lines=10> */
[----:B------:R-:W-:-:S02]  /*13a0*/  SHF.L.U32 R164, R164, 0x10, RZ ;  /* 0x00000010a4a47819 */ /* 0x000fc400000006ff */
        /* <DEDUP_REMOVED lines=97> */
[----:B------:R-:W-:Y:S01]  /*19c0*/  FFMA.FTZ R32, R145, R139, R32 ;  /* 0x0000008b91207223 */ /* 0x000fe20000010020 */
[----:B------:R1:W5:Y:S04]  /*19d0*/  LDG.E R61, desc[UR4][R40.64] ;  /* 0x00000004283d7981 */ /* 0x000368000c1e1900 */
[----:B------:R-:W3:Y:S04]  /*19e0*/  SHFL.DOWN PT, R33, R34, 0x10, 0x1f ;  /* 0x0a001f0022217f89 */ /* 0x000ee800000e0000 */
[----:B------:R-:W4:Y:S01]  /*19f0*/  SHFL.DOWN PT, R35, R32, 0x10, 0x1f ;  /* 0x0a001f0020237f89 */ /* 0x000f2200000e0000 */
[----:B---3--:R-:W-:Y:S01]  /*1a00*/  FADD.FTZ R33, R34, R33 ;  /* 0x0000002122217221 */ /* 0x008fe20000010000 */
[----:B----4-:R-:W-:-:S04]  /*1a10*/  FADD.FTZ R35, R32, R35 ;  /* 0x0000002320237221 */ /* 0x010fc80000010000 */
[----:B------:R-:W3:Y:S04]  /*1a20*/  SHFL.DOWN PT, R36, R33, 0x8, 0x1f ;  /* 0x09001f0021247f89 */ /* 0x000ee800000e0000 */
[----:B0-----:R-:W0:Y:S01]  /*1a30*/  SHFL.DOWN PT, R38, R35, 0x8, 0x1f ;  /* 0x09001f0023267f89 */ /* 0x001e2200000e0000 */
[----:B---3--:R-:W-:Y:S01]  /*1a40*/  FADD.FTZ R36, R33, R36 ;  /* 0x0000002421247221 */ /* 0x008fe20000010000 */
[----:B0-----:R-:W-:-:S04]  /*1a50*/  FADD.FTZ R38, R35, R38 ;  /* 0x0000002623267221 */ /* 0x001fc80000010000 */
[----:B------:R-:W0:Y:S04]  /*1a60*/  SHFL.DOWN PT, R39, R36, 0x4, 0x1f ;  /* 0x08801f0024277f89 */ /* 0x000e2800000e0000 */
[----:B-1----:R-:W1:Y:S01]  /*1a70*/  SHFL.DOWN PT, R41, R38, 0x4, 0x1f ;  /* 0x08801f0026297f89 */ /* 0x002e6200000e0000 */
[----:B------:R-:W3:Y:S01]  /*1a80*/  S2R R137, SR_TID.X ;  /* 0x0000000000897919 */ /* 0x000ee20000002100 */
[----:B0-----:R-:W-:Y:S01]  /*1a90*/  FADD.FTZ R39, R36, R39 ;  /* 0x0000002724277221 */ /* 0x001fe20000010000 */
[----:B-1----:R-:W-:-:S04]  /*1aa0*/  FADD.FTZ R41, R38, R41 ;  /* 0x0000002926297221 */ /* 0x002fc80000010000 */
[----:B------:R-:W0:Y:S04]  /*1ab0*/  SHFL.DOWN PT, R32, R39, 0x2, 0x1f ;  /* 0x08401f0027207f89 */ /* 0x000e2800000e0000 */
[----:B------:R-:W1:Y:S01]  /*1ac0*/  SHFL.DOWN PT, R34, R41, 0x2, 0x1f ;  /* 0x08401f0029227f89 */ /* 0x000e6200000e0000 */
[----:B------:R-:W4:Y:S01]  /*1ad0*/  S2R R199, SR_CgaCtaId ;  /* 0x0000000000c77919 */ /* 0x000f220000008800 */
[----:B---3--:R-:W-:Y:S02]  /*1ae0*/  LOP3.LUT P3, RZ, R137, 0x1f, RZ, 0xc0, !PT ;  /* 0x0000001f89ff7812 */ /* 0x008fe4000786c0ff */
[----:B------:R-:W-:Y:S01]  /*1af0*/  PLOP3.LUT P0, PT, PT, PT, PT, 0x80, 0x8 ;  /* 0x000000000008781c */ /* 0x000fe20003f0f070 */
[----:B0-----:R-:W-:Y:S01]  /*1b00*/  FADD.FTZ R32, R39, R32 ;  /* 0x0000002027207221 */ /* 0x001fe20000010000 */
[----:B-1----:R-:W-:-:S04]  /*1b10*/  FADD.FTZ R34, R41, R34 ;  /* 0x0000002229227221 */ /* 0x002fc80000010000 */
[----:B------:R-:W0:Y:S04]  /*1b20*/  SHFL.DOWN PT, R33, R32, 0x1, 0x1f ;  /* 0x08201f0020217f89 */ /* 0x000e2800000e0000 */
[----:B------:R-:W1:Y:S01]  /*1b30*/  SHFL.DOWN PT, R35, R34, 0x1, 0x1f ;  /* 0x08201f0022237f89 */ /* 0x000e6200000e0000 */
[----:B------:R-:W-:Y:S02]  /*1b40*/  MOV R36, 0x400 ;  /* 0x0000040000247802 */ /* 0x000fe40000000f00 */
[----:B------:R-:W-:Y:S02]  /*1b50*/  @!P3 PLOP3.LUT P0, PT, P2, PT, PT, 0x80, 0x8 ;  /* 0x000000000008b81c */ /* 0x000fe4000170f070 */
[----:B----4-:R-:W-:Y:S02]  /*1b60*/  LEA R36, R199, R36, 0x18 ;  /* 0x00000024c7247211 */ /* 0x010fe400078ec0ff */
[----:B------:R-:W-:-:S02]  /*1b70*/  @!P3 SHF.R.U32.HI R39, RZ, 0x2, R137 ;  /* 0x00000002ff27b819 */ /* 0x000fc40000011689 */
[----:B------:R-:W-:Y:S02]  /*1b80*/  IADD3 R201, PT, PT, R36, 0x7040, RZ ;  /* 0x0000704024c97810 */ /* 0x000fe40007ffe0ff */
[----:B------:R-:W-:Y:S02]  /*1b90*/  @!P3 LOP3.LUT R39, R39, 0x38, RZ, 0xc0, !PT ;  /* 0x000000382727b812 */ /* 0x000fe400078ec0ff */
[----:B------:R-:W-:-:S03]  /*1ba0*/  @!P3 MOV R38, R201 ;  /* 0x000000c90026b202 */ /* 0x000fc60000000f00 */
[----:B------:R-:W-:Y:S01]  /*1bb0*/  @!P0 IADD3 R38, PT, PT, R36, 0x7000, RZ ;  /* 0x0000700024268810 */ /* 0x000fe20007ffe0ff */
[----:B0-----:R-:W-:-:S03]  /*1bc0*/  FADD.FTZ R40, R32, R33 ;  /* 0x0000002120287221 */ /* 0x001fc60000010000 */
[----:B------:R-:W-:Y:S01]  /*1bd0*/  @!P3 IADD3 R199, PT, PT, R39, R38, RZ ;  /* 0x0000002627c7b210 */ /* 0x000fe20007ffe0ff */
        /* <DEDUP_REMOVED lines=9> */
[C---:B------:R-:W-:Y:S02]  /*1c70*/  IADD3 R214, PT, PT, R36.reuse, 0x7070, RZ ;  /* 0x0000707024d67810 */ /* 0x040fe40007ffe0ff */
[----:B------:R-:W-:-:S02]  /*1c80*/  @!P2 IADD3 R213, PT, PT, R36, 0x7020, RZ ;  /* 0x0000702024d5a810 */ /* 0x000fc40007ffe0ff */
[----:B------:R-:W-:Y:S01]  /*1c90*/  @!P2 IADD3 R214, PT, PT, R36, 0x7030, RZ ;  /* 0x0000703024d6a810 */ /* 0x000fe20007ffe0ff */
[----:B------:R-:W0:Y:S04]  /*1ca0*/  LDS.128 R32, [R201] ;  /* 0x00000000c9207984 */ /* 0x000e280000000c00 */
[----:B------:R-:W1:Y:S01]  /*1cb0*/  LDS.128 R36, [R212] ;  /* 0x00000000d4247984 */ /* 0x000e620000000c00 */
[----:B------:R-:W-:Y:S01]  /*1cc0*/  FADD.FTZ R118, R43, R118 ;  /* 0x000000762b767221 */ /* 0x000fe20000010000 */
[----:B------:R-:W-:Y:S01]  /*1cd0*/  FFMA.FTZ R99, R0, R43, R99 ;  /* 0x0000002b00637223 */ /* 0x000fe20000010063 */
[----:B------:R-:W-:Y:S01]  /*1ce0*/  FADD.FTZ R102, R42, R102 ;  /* 0x000000662a667221 */ /* 0x000fe20000010000 */
[----:B------:R-:W-:Y:S02]  /*1cf0*/  FFMA.FTZ R97, R196, R42, R97 ;  /* 0x0000002ac4617223 */ /* 0x000fe40000010061 */
[----:B------:R-:W3:Y:S01]  /*1d00*/  LDS.128 R40, [R213] ;  /* 0x00000000d5287984 */ /* 0x000ee20000000c00 */
[----:B------:R-:W-:Y:S01]  /*1d10*/  FADD.FTZ R119, R46, R119 ;  /* 0x000000772e777221 */ /* 0x000fe20000010000 */
[----:B------:R-:W-:Y:S01]  /*1d20*/  FFMA.FTZ R95, R206, R46, R95 ;  /* 0x0000002ece5f7223 */ /* 0x000fe2000001005f */
[----:B------:R-:W-:Y:S01]  /*1d30*/  FADD.FTZ R114, R44, R114 ;  /* 0x000000722c727221 */ /* 0x000fe20000010000 */
[----:B------:R-:W-:Y:S01]  /*1d40*/  FFMA.FTZ R93, R194, R44, R93 ;  /* 0x0000002cc25d7223 */ /* 0x000fe2000001005d */
[----:B------:R-:W-:Y:S01]  /*1d50*/  FADD.FTZ R100, R45, R100 ;  /* 0x000000642d647221 */ /* 0x000fe20000010000 */
[----:B------:R-:W-:Y:S01]  /*1d60*/  FFMA.FTZ R89, R190, R45, R89 ;  /* 0x0000002dbe597223 */ /* 0x000fe20000010059 */
[----:B------:R-:W-:Y:S01]  /*1d70*/  FADD.FTZ R112, R47, R112 ;  /* 0x000000702f707221 */ /* 0x000fe20000010000 */
[----:B------:R-:W-:-:S02]  /*1d80*/  FFMA.FTZ R88, R183, R47, R88 ;  /* 0x0000002fb7587223 */ /* 0x000fc40000010058 */
[----:B------:R-:W4:Y:S01]  /*1d90*/  LDS.128 R44, [R214] ;  /* 0x00000000d62c7984 */ /* 0x000f220000000c00 */
        /* <DEDUP_REMOVED lines=10> */
[----:B---3--:R-:W-:Y:S01]  /*1e40*/  FADD.FTZ R175, R175, R40 ;  /* 0x00000028afaf7221 */ /* 0x008fe20000010000 */
[----:B------:R-:W-:Y:S01]  /*1e50*/  FADD.FTZ R32, R32, R41 ;  /* 0x0000002920207221 */ /* 0x000fe20000010000 */
[----:B------:R-:W-:Y:S02]  /*1e60*/  UISETP.NE.U32.AND UP0, UPT, UR8, URZ, UPT ;  /* 0x000000ff0800728c */ /* 0x000fe4000bf05070 */
[----:B------:R-:W-:Y:S01]  /*1e70*/  FADD.FTZ R175, R42, R175 ;  /* 0x000000af2aaf7221 */ /* 0x000fe20000010000 */
[----:B------:R-:W-:Y:S01]  /*1e80*/  FADD.FTZ R32, R43, R32 ;  /* 0x000000202b207221 */ /* 0x000fe20000010000 */
[----:B------:R-:W-:Y:S02]  /*1e90*/  UISETP.NE.AND.EX UP0, UPT, UR9, URZ, UPT, UP0 ;  /* 0x000000ff0900728c */ /* 0x000fe4000bf05300 */
[----:B----4-:R-:W-:Y:S01]  /*1ea0*/  FADD.FTZ R175, R175, R44 ;  /* 0x0000002cafaf7221 */ /* 0x010fe20000010000 */
        /* <DEDUP_REMOVED lines=45> */
[----:B--2---:R-:W-:Y:S01]  /*2180*/  @P1 SHF.L.U32 R32, R150, 0x10, RZ ;  /* 0x0000001096201819 */ /* 0x004fe200000006ff */
        /* <DEDUP_REMOVED lines=8> */
[----:B-----5:R-:W-:Y:S01]  /*2210*/  LOP3.LUT P3, RZ, R70, 0xff00, RZ, 0xc0, !PT ;  /* 0x0000ff0046ff7812 */ /* 0x020fe2000786c0ff */
[-C--:B------:R-:W-:Y:S01]  /*2220*/  FFMA.FTZ R206, R206, R34.reuse, R33 ;  /* 0x00000022cece7223 */ /* 0x080fe20000010021 */
[----:B------:R-:W-:Y:S01]  /*2230*/  FADD.FTZ R35, R68, -R35 ;  /* 0x8000002344237221 */ /* 0x000fe20000010000 */
[----:B------:R-:W-:Y:S01]  /*2240*/  FADD.FTZ R67, R67, -R36 ;  /* 0x8000002443437221 */ /* 0x000fe20000010000 */
[-CC-:B------:R-:W-:Y:S01]  /*2250*/  FFMA.FTZ R36, R0, R34.reuse, R33.reuse ;  /* 0x0000002200247223 */ /* 0x180fe20000010021 */
[-CC-:B------:R-:W-:Y:S01]  /*2260*/  FFMA.FTZ R39, R200, R34.reuse, R33.reuse ;  /* 0x00000022c8277223 */ /* 0x180fe20000010021 */
[----:B------:R-:W-:Y:S01]  /*2270*/  FMUL.FTZ R35, R122, R35 ;  /* 0x000000237a237220 */ /* 0x000fe20000410000 */
[----:B------:R-:W-:Y:S01]  /*2280*/  FADD.FTZ R65, R65, -R206 ;  /* 0x800000ce41417221 */ /* 0x000fe20000010000 */
[----:B------:R-:W-:Y:S01]  /*2290*/  FADD.FTZ R69, R69, -R36 ;  /* 0x8000002445457221 */ /* 0x000fe20000010000 */
[--C-:B------:R-:W-:Y:S01]  /*22a0*/  FFMA.FTZ R41, R194, R34, R33.reuse ;  /* 0x00000022c2297223 */ /* 0x100fe20000010021 */
[----:B------:R-:W-:Y:S01]  /*22b0*/  FMUL.FTZ R35, R35, R32 ;  /* 0x0000002023237220 */ /* 0x000fe20000410000 */
[----:B------:R-:W-:Y:S01]  /*22c0*/  FFMA.FTZ R193, R193, R34, R33 ;  /* 0x00000022c1c17223 */ /* 0x000fe20000010021 */
[----:B------:R-:W-:Y:S01]  /*22d0*/  FMUL.FTZ R67, R122, R67 ;  /* 0x000000437a437220 */ /* 0x000fe20000410000 */
[----:B------:R-:W-:Y:S01]  /*22e0*/  FADD.FTZ R39, R174, -R39 ;  /* 0x80000027ae277221 */ /* 0x000fe20000010000 */
[----:B------:R-:W-:Y:S01]  /*22f0*/  FMUL.FTZ R35, R35, UR14 ;  /* 0x0000000e23237c20 */ /* 0x000fe20008410000 */
[C---:B------:R-:W-:Y:S01]  /*2300*/  FMUL.FTZ R65, R122.reuse, R65 ;  /* 0x000000417a417220 */ /* 0x040fe20000410000 */
[----:B------:R-:W-:Y:S01]  /*2310*/  FMUL.FTZ R69, R122, R69 ;  /* 0x000000457a457220 */ /* 0x000fe20000410000 */
[----:B------:R-:W-:Y:S01]  /*2320*/  FADD.FTZ R41, R166, -R41 ;  /* 0x80000029a6297221 */ /* 0x000fe20000010000 */
[----:B------:R-:W-:Y:S01]  /*2330*/  FADD.FTZ R193, R142, -R193 ;  /* 0x800000c18ec17221 */ /* 0x000fe20000010000 */
[----:B------:R-:W-:Y:S01]  /*2340*/  FSEL R37, R35, RZ, P3 ;  /* 0x000000ff23257208 */ /* 0x000fe20001800000 */
[-C--:B------:R-:W-:Y:S01]  /*2350*/  FMUL.FTZ R67, R67, R32.reuse ;  /* 0x0000002043437220 */ /* 0x080fe20000410000 */
[C---:B------:R-:W-:Y:S01]  /*2360*/  FMUL.FTZ R39, R122.reuse, R39 ;  /* 0x000000277a277220 */ /* 0x040fe20000410000 */
[-C--:B------:R-:W-:Y:S01]  /*2370*/  FMUL.FTZ R65, R65, R32.reuse ;  /* 0x0000002041417220 */ /* 0x080fe20000410000 */
[----:B------:R0:W-:Y:S01]  /*2380*/  F2F.BF16.F32 R0, R37 ;  /* 0x0000002500007304 */ /* 0x0001e20000202000 */
[-C--:B------:R-:W-:Y:S01]  /*2390*/  FMUL.FTZ R69, R69, R32.reuse ;  /* 0x0000002045457220 */ /* 0x080fe20000410000 */
[C---:B------:R-:W-:Y:S01]  /*23a0*/  FMUL.FTZ R41, R122.reuse, R41 ;  /* 0x000000297a297220 */ /* 0x040fe20000410000 */
[----:B------:R-:W-:Y:S01]  /*23b0*/  FMUL.FTZ R193, R122, R193 ;  /* 0x000000c17ac17220 */ /* 0x000fe20000410000 */
[----:B------:R-:W-:Y:S01]  /*23c0*/  FMUL.FTZ R67, R67, UR14 ;  /* 0x0000000e43437c20 */ /* 0x000fe20008410000 */
[----:B------:R-:W-:Y:S01]  /*23d0*/  FMUL.FTZ R39, R39, R32 ;  /* 0x0000002027277220 */ /* 0x000fe20000410000 */
[----:B------:R-:W-:Y:S01]  /*23e0*/  LOP3.LUT P4, RZ, R70, 0xff0000, RZ, 0xc0, !PT ;  /* 0x00ff000046ff7812 */ /* 0x000fe2000788c0ff */
[----:B------:R-:W-:Y:S01]  /*23f0*/  FMUL.FTZ R65, R65, UR14 ;  /* 0x0000000e41417c20 */ /* 0x000fe20008410000 */
[----:B------:R-:W-:Y:S01]  /*2400*/  FMUL.FTZ R69, R69, UR14 ;  /* 0x0000000e45457c20 */ /* 0x000fe20008410000 */
[----:B0-----:R-:W-:Y:S01]  /*2410*/  FFMA.FTZ R37, R198, R34, R33 ;  /* 0x00000022c6257223 */ /* 0x001fe20000010021 */
[-C--:B------:R-:W-:Y:S01]  /*2420*/  FMUL.FTZ R41, R41, R32.reuse ;  /* 0x0000002029297220 */ /* 0x080fe20000410000 */
[----:B------:R-:W-:Y:S01]  /*2430*/  LOP3.LUT P0, RZ, R70, 0xff, RZ, 0xc0, !PT ;  /* 0x000000ff46ff7812 */ /* 0x000fe2000780c0ff */
[----:B------:R-:W-:Y:S01]  /*2440*/  FMUL.FTZ R193, R193, R32 ;  /* 0x00000020c1c17220 */ /* 0x000fe20000410000 */
[----:B------:R-:W-:Y:S01]  /*2450*/  FADD.FTZ R43, R172, -R37 ;  /* 0x80000025ac2b7221 */ /* 0x000fe20000010000 */
[----:B------:R-:W-:Y:S01]  /*2460*/  ISETP.GE.U32.AND P5, PT, R70, 0x1000000, PT ;  /* 0x010000004600780c */ /* 0x000fe20003fa6070 */
[-CC-:B------:R-:W-:Y:S01]  /*2470*/  FFMA.FTZ R183, R183, R34.reuse, R33.reuse ;  /* 0x00000022b7b77223 */ /* 0x180fe20000010021 */
[----:B------:R-:W-:Y:S01]  /*2480*/  FMUL.FTZ R39, R39, UR14 ;  /* 0x0000000e27277c20 */ /* 0x000fe20008410000 */
[----:B------:R-:W-:Y:S01]  /*2490*/  FMUL.FTZ R43, R122, R43 ;  /* 0x0000002b7a2b7220 */ /* 0x000fe20000410000 */
[----:B------:R-:W-:Y:S01]  /*24a0*/  FFMA.FTZ R45, R192, R34, R33 ;  /* 0x00000022c02d7223 */ /* 0x000fe20000010021 */
[----:B------:R-:W-:Y:S01]  /*24b0*/  FSEL R35, R67, RZ, P4 ;  /* 0x000000ff43237208 */ /* 0x000fe20002000000 */
[----:B------:R-:W-:Y:S01]  /*24c0*/  FMUL.FTZ R41, R41, UR14 ;  /* 0x0000000e29297c20 */ /* 0x000fe20008410000 */
[----:B------:R-:W-:Y:S01]  /*24d0*/  FMUL.FTZ R43, R43, R32 ;  /* 0x000000202b2b7220 */ /* 0x000fe20000410000 */
[C---:B------:R-:W-:Y:S01]  /*24e0*/  LOP3.LUT P3, RZ, R66.reuse, 0xff, RZ, 0xc0, !PT ;  /* 0x000000ff42ff7812 */ /* 0x040fe2000786c0ff */
[----:B------:R-:W-:Y:S01]  /*24f0*/  FMUL.FTZ R193, R193, UR14 ;  /* 0x0000000ec1c17c20 */ /* 0x000fe20008410000 */
[----:B------:R-:W-:Y:S01]  /*2500*/  FSEL R38, R65, RZ, P5 ;  /* 0x000000ff41267208 */ /* 0x000fe20002800000 */
[----:B------:R-:W-:Y:S01]  /*2510*/  FMUL.FTZ R43, R43, UR14 ;  /* 0x0000000e2b2b7c20 */ /* 0x000fe20008410000 */
[----:B------:R-:W-:Y:S01]  /*2520*/  LOP3.LUT P4, RZ, R66, 0xff00, RZ, 0xc0, !PT ;  /* 0x0000ff0042ff7812 */ /* 0x000fe2000788c0ff */
[----:B------:R-:W-:Y:S01]  /*2530*/  FADD.FTZ R183, R138, -R183 ;  /* 0x800000b78ab77221 */ /* 0x000fe20000010000 */
[----:B------:R-:W-:Y:S01]  /*2540*/  FSEL R36, R69, RZ, P0 ;  /* 0x000000ff45247208 */ /* 0x000fe20000000000 */
[----:B------:R-:W-:Y:S01]  /*2550*/  FADD.FTZ R45, R162, -R45 ;  /* 0x8000002da22d7221 */ /* 0x000fe20000010000 */
[----:B------:R-:W-:Y:S01]  /*2560*/  LOP3.LUT P5, RZ, R66, 0xff0000, RZ, 0xc0, !PT ;  /* 0x00ff000042ff7812 */ /* 0x000fe200078ac0ff */
[-C--:B------:R-:W-:Y:S01]  /*2570*/  FFMA.FTZ R65, R186, R34.reuse, R33 ;  /* 0x00000022ba417223 */ /* 0x080fe20000010021 */
[----:B------:R-:W-:Y:S01]  /*2580*/  ISETP.GE.U32.AND P0, PT, R66, 0x1000000, PT ;  /* 0x010000004200780c */ /* 0x000fe20003f06070 */
[C---:B------:R-:W-:Y:S01]  /*2590*/  FMUL.FTZ R183, R122.reuse, R183 ;  /* 0x000000b77ab77220 */ /* 0x040fe20000410000 */
[----:B------:R-:W-:Y:S01]  /*25a0*/  FSEL R37, R39, RZ, P3 ;  /* 0x000000ff27257208 */ /* 0x000fe20001800000 */
[----:B------:R-:W-:Y:S01]  /*25b0*/  FMUL.FTZ R45, R122, R45 ;  /* 0x0000002d7a2d7220 */ /* 0x000fe20000410000 */
[----:B------:R-:W-:Y:S01]  /*25c0*/  FSEL R39, R41, RZ, P4 ;  /* 0x000000ff29277208 */ /* 0x000fe20002000000 */
[----:B------:R-:W-:Y:S01]  /*25d0*/  FADD.FTZ R65, R140, -R65 ;  /* 0x800000418c417221 */ /* 0x000fe20000010000 */
[----:B------:R-:W-:Y:S01]  /*25e0*/  FSEL R41, R43, RZ, P5 ;  /* 0x000000ff2b297208 */ /* 0x000fe20002800000 */
[----:B------:R-:W-:Y:S01]  /*25f0*/  FFMA.FTZ R187, R187, R34, R33 ;  /* 0x00000022bbbb7223 */ /* 0x000fe20000010021 */
[----:B------:R-:W-:Y:S01]  /*2600*/  FSEL R42, R193, RZ, P0 ;  /* 0x000000ffc12a7208 */ /* 0x000fe20000000000 */
[-C--:B------:R-:W-:Y:S01]  /*2610*/  FMUL.FTZ R183, R183, R32.reuse ;  /* 0x00000020b7b77220 */ /* 0x080fe20000410000 */
[C---:B------:R-:W-:Y:S01]  /*2620*/  LOP3.LUT P3, RZ, R64.reuse, 0xff, RZ, 0xc0, !PT ;  /* 0x000000ff40ff7812 */ /* 0x040fe2000786c0ff */
[----:B------:R-:W-:Y:S01]  /*2630*/  FMUL.FTZ R45, R45, R32 ;  /* 0x000000202d2d7220 */ /* 0x000fe20000410000 */
[----:B------:R-:W-:Y:S01]  /*2640*/  LOP3.LUT P4, RZ, R64, 0xff00, RZ, 0xc0, !PT ;  /* 0x0000ff0040ff7812 */ /* 0x000fe2000788c0ff */
[----:B------:R-:W-:Y:S01]  /*2650*/  FMUL.FTZ R65, R122, R65 ;  /* 0x000000417a417220 */ /* 0x000fe20000410000 */
[----:B------:R-:W-:Y:S01]  /*2660*/  LOP3.LUT P5, RZ, R64, 0xff0000, RZ, 0xc0, !PT ;  /* 0x00ff000040ff7812 */ /* 0x000fe200078ac0ff */
[----:B------:R-:W-:Y:S01]  /*2670*/  FADD.FTZ R187, R144, -R187 ;  /* 0x800000bb90bb7221 */ /* 0x000fe20000010000 */
[----:B------:R-:W-:Y:S01]  /*2680*/  ISETP.GE.U32.AND P0, PT, R64, 0x1000000, PT ;  /* 0x010000004000780c */ /* 0x000fe20003f06070 */
[-CC-:B------:R-:W-:Y:S01]  /*2690*/  FFMA.FTZ R64, R167, R34.reuse, R33.reuse ;  /* 0x00000022a7407223 */ /* 0x180fe20000010021 */
[----:B------:R-:W-:Y:S01]  /*26a0*/  FMUL.FTZ R183, R183, UR14 ;  /* 0x0000000eb7b77c20 */ /* 0x000fe20008410000 */
[----:B------:R-:W-:Y:S01]  /*26b0*/  FMUL.FTZ R45, R45, UR14 ;  /* 0x0000000e2d2d7c20 */ /* 0x000fe20008410000 */
[-CC-:B------:R-:W-:Y:S01]  /*26c0*/  FFMA.FTZ R181, R181, R34.reuse, R33.reuse ;  /* 0x00000022b5b57223 */ /* 0x180fe20000010021 */
[----:B------:R-:W-:Y:S01]  /*26d0*/  FADD.FTZ R161, R161, -R64 ;  /* 0x80000040a1a17221 */ /* 0x000fe20000010000 */
[--C-:B------:R-:W-:Y:S01]  /*26e0*/  FFMA.FTZ R64, R173, R34, R33.reuse ;  /* 0x00000022ad407223 */ /* 0x100fe20000010021 */
[----:B------:R-:W-:Y:S01]  /*26f0*/  FMUL.FTZ R65, R65, R32 ;  /* 0x0000002041417220 */ /* 0x000fe20000410000 */
[-CC-:B------:R-:W-:Y:S01]  /*2700*/  FFMA.FTZ R191, R191, R34.reuse, R33.reuse ;  /* 0x00000022bfbf7223 */ /* 0x180fe20000010021 */
[----:B------:R-:W-:Y:S01]  /*2710*/  FMUL.FTZ R161, R122, R161 ;  /* 0x000000a17aa17220 */ /* 0x000fe20000410000 */
[----:B------:R-:W-:Y:S01]  /*2720*/  FADD.FTZ R153, R153, -R64 ;  /* 0x8000004099997221 */ /* 0x000fe20000010000 */
[-CC-:B------:R-:W-:Y:S01]  /*2730*/  FFMA.FTZ R190, R190, R34.reuse, R33.reuse ;  /* 0x00000022bebe7223 */ /* 0x180fe20000010021 */
[----:B------:R-:W-:Y:S01]  /*2740*/  FMUL.FTZ R187, R122, R187 ;  /* 0x000000bb7abb7220 */ /* 0x000fe20000410000 */
[----:B------:R-:W-:Y:S01]  /*2750*/  FFMA.FTZ R66, R171, R34, R33 ;  /* 0x00000022ab427223 */ /* 0x000fe20000010021 */
[----:B------:R-:W-:Y:S01]  /*2760*/  FSEL R46, R183, RZ, P0 ;  /* 0x000000ffb72e7208 */ /* 0x000fe20000000000 */
[----:B------:R-:W-:Y:S01]  /*2770*/  FADD.FTZ R181, R146, -R181 ;  /* 0x800000b592b57221 */ /* 0x000fe20000010000 */
[----:B------:R-:W-:Y:S01]  /*2780*/  FMUL.FTZ R65, R65, UR14 ;  /* 0x0000000e41417c20 */ /* 0x000fe20008410000 */
[----:B------:R-:W-:Y:S01]  /*2790*/  FADD.FTZ R191, R160, -R191 ;  /* 0x800000bfa0bf7221 */ /* 0x000fe20000010000 */
[----:B------:R-:W-:Y:S01]  /*27a0*/  FSEL R40, R45, RZ, P3 ;  /* 0x000000ff2d287208 */ /* 0x000fe20001800000 */
[----:B------:R-:W-:Y:S01]  /*27b0*/  FMUL.FTZ R161, R161, R32 ;  /* 0x00000020a1a17220 */ /* 0x000fe20000410000 */
[----:B------:R-:W-:Y:S01]  /*27c0*/  ISETP.GE.U32.AND P0, PT, R60, 0x1000000, PT ;  /* 0x010000003c00780c */ /* 0x000fe20003f06070 */
[-CC-:B------:R-:W-:Y:S01]  /*27d0*/  FFMA.FTZ R176, R176, R34.reuse, R33.reuse ;  /* 0x00000022b0b07223 */ /* 0x180fe20000010021 */
[--C-:B------:R-:W-:Y:S01]  /*27e0*/  FFMA.FTZ R45, R188, R34, R33.reuse ;  /* 0x00000022bc2d7223 */ /* 0x100fe20000010021 */
[C---:B------:R-:W-:Y:S01]  /*27f0*/  FMUL.FTZ R153, R122.reuse, R153 ;  /* 0x000000997a997220 */ /* 0x040fe20000410000 */
[----:B------:R-:W-:Y:S01]  /*2800*/  FADD.FTZ R157, R157, -R190 ;  /* 0x800000be9d9d7221 */ /* 0x000fe20000010000 */
[----:B------:R-:W-:Y:S01]  /*2810*/  FMUL.FTZ R187, R187, R32 ;  /* 0x00000020bbbb7220 */ /* 0x000fe20000410000 */
[----:B------:R-:W-:Y:S01]  /*2820*/  FADD.FTZ R149, R149, -R66 ;  /* 0x8000004295957221 */ /* 0x000fe20000010000 */
[----:B------:R-:W-:Y:S01]  /*2830*/  FFMA.FTZ R44, R189, R34, R33 ;  /* 0x00000022bd2c7223 */ /* 0x000fe20000010021 */
[C---:B------:R-:W-:Y:S01]  /*2840*/  FMUL.FTZ R181, R122.reuse, R181 ;  /* 0x000000b57ab57220 */ /* 0x040fe20000410000 */
[----:B------:R-:W-:Y:S01]  /*2850*/  FMUL.FTZ R191, R122, R191 ;  /* 0x000000bf7abf7220 */ /* 0x000fe20000410000 */
[----:B------:R-:W-:Y:S01]  /*2860*/  FSEL R65, R65, RZ, P0 ;  /* 0x000000ff41417208 */ /* 0x000fe20000000000 */
[----:B------:R-:W-:Y:S01]  /*2870*/  FMUL.FTZ R161, R161, UR14 ;  /* 0x0000000ea1a17c20 */ /* 0x000fe20008410000 */
[----:B------:R-:W-:Y:S01]  /*2880*/  FADD.FTZ R147, R147, -R176 ;  /* 0x800000b093937221 */ /* 0x000fe20000010000 */
[----:B------:R-:W-:Y:S01]  /*2890*/  FADD.FTZ R47, R156, -R45 ;  /* 0x8000002d9c2f7221 */ /* 0x000fe20000010000 */
[----:B------:R-:W-:Y:S01]  /*28a0*/  LOP3.LUT P0, RZ, R61, 0xff0000, RZ, 0xc0, !PT ;  /* 0x00ff00003dff7812 */ /* 0x000fe2000780c0ff */
[----:B------:R-:W-:Y:S01]  /*28b0*/  FMUL.FTZ R153, R153, R32 ;  /* 0x0000002099997220 */ /* 0x000fe20000410000 */
[----:B------:R-:W-:Y:S01]  /*28c0*/  FMUL.FTZ R157, R122, R157 ;  /* 0x0000009d7a9d7220 */ /* 0x000fe20000410000 */
[----:B------:R-:W-:Y:S01]  /*28d0*/  FMUL.FTZ R187, R187, UR14 ;  /* 0x0000000ebbbb7c20 */ /* 0x000fe20008410000 */
[-CC-:B------:R-:W-:Y:S01]  /*28e0*/  FFMA.FTZ R67, R184, R34.reuse, R33.reuse ;  /* 0x00000022b8437223 */ /* 0x180fe20000010021 */
[----:B------:R-:W-:Y:S01]  /*28f0*/  FFMA.FTZ R66, R165, R34, R33 ;  /* 0x00000022a5427223 */ /* 0x000fe20000010021 */
[----:B------:R-:W-:Y:S01]  /*2900*/  FMUL.FTZ R149, R122, R149 ;  /* 0x000000957a957220 */ /* 0x000fe20000410000 */
[----:B------:R-:W-:Y:S01]  /*2910*/  LOP3.LUT P3, RZ, R60, 0xff, RZ, 0xc0, !PT ;  /* 0x000000ff3cff7812 */ /* 0x000fe2000786c0ff */
[----:B------:R-:W-:Y:S01]  /*2920*/  FADD.FTZ R155, R155, -R44 ;  /* 0x8000002c9b9b7221 */ /* 0x000fe20000010000 */
[-C--:B------:R-:W-:Y:S01]  /*2930*/  FMUL.FTZ R181, R181, R32.reuse ;  /* 0x00000020b5b57220 */ /* 0x080fe20000410000 */
[-C--:B------:R-:W-:Y:S01]  /*2940*/  FMUL.FTZ R191, R191, R32.reuse ;  /* 0x00000020bfbf7220 */ /* 0x080fe20000410000 */
[C---:B------:R-:W-:Y:S01]  /*2950*/  FMUL.FTZ R147, R122.reuse, R147 ;  /* 0x000000937a937220 */ /* 0x040fe20000410000 */
[----:B------:R-:W-:Y:S01]  /*2960*/  FMUL.FTZ R47, R122, R47 ;  /* 0x0000002f7a2f7220 */ /* 0x000fe20000410000 */
[----:B------:R-:W-:Y:S01]  /*2970*/  FSEL R161, R161, RZ, P0 ;  /* 0x000000ffa1a17208 */ /* 0x000fe20000000000 */
[----:B------:R-:W-:Y:S01]  /*2980*/  FMUL.FTZ R153, R153, UR14 ;  /* 0x0000000e99997c20 */ /* 0x000fe20008410000 */
[-C--:B------:R-:W-:Y:S01]  /*2990*/  FMUL.FTZ R157, R157, R32.reuse ;  /* 0x000000209d9d7220 */ /* 0x080fe20000410000 */
[----:B------:R-:W-:Y:S01]  /*29a0*/  FADD.FTZ R67, R148, -R67 ;  /* 0x8000004394437221 */ /* 0x000fe20000010000 */
[----:B------:R-:W-:Y:S01]  /*29b0*/  LOP3.LUT P0, RZ, R62, 0xff, RZ, 0xc0, !PT ;  /* 0x000000ff3eff7812 */ /* 0x000fe2000780c0ff */
[----:B------:R-:W-:Y:S01]  /*29c0*/  FADD.FTZ R143, R143, -R66 ;  /* 0x800000428f8f7221 */ /* 0x000fe20000010000 */
[----:B------:R-:W-:Y:S01]  /*29d0*/  FMUL.FTZ R149, R149, R32 ;  /* 0x0000002095957220 */ /* 0x000fe20000410000 */
[----:B------:R-:W-:Y:S01]  /*29e0*/  FSEL R44, R187, RZ, P3 ;  /* 0x000000ffbb2c7208 */ /* 0x000fe20001800000 */
[----:B------:R-:W-:Y:S01]  /*29f0*/  FMUL.FTZ R155, R122, R155 ;  /* 0x0000009b7a9b7220 */ /* 0x000fe20000410000 */
[----:B------:R-:W-:Y:S01]  /*2a00*/  FMUL.FTZ R181, R181, UR14 ;  /* 0x0000000eb5b57c20 */ /* 0x000fe20008410000 */
[-CC-:B------:R-:W-:Y:S01]  /*2a10*/  FFMA.FTZ R178, R178, R34.reuse, R33.reuse ;  /* 0x00000022b2b27223 */ /* 0x180fe20000010021 */
[-CC-:B------:R-:W-:Y:S01]  /*2a20*/  FFMA.FTZ R68, R145, R34.reuse, R33.reuse ;  /* 0x0000002291447223 */ /* 0x180fe20000010021 */
[--C-:B------:R-:W-:Y:S01]  /*2a30*/  FFMA.FTZ R182, R182, R34, R33.reuse ;  /* 0x00000022b6b67223 */ /* 0x100fe20000010021 */
[----:B------:R-:W-:Y:S01]  /*2a40*/  FMUL.FTZ R191, R191, UR14 ;  /* 0x0000000ebfbf7c20 */ /* 0x000fe20008410000 */
[----:B------:R-:W-:Y:S01]  /*2a50*/  LOP3.LUT P3, RZ, R61, 0xff, RZ, 0xc0, !PT ;  /* 0x000000ff3dff7812 */ /* 0x000fe2000786c0ff */
[-C--:B------:R-:W-:Y:S01]  /*2a60*/  FMUL.FTZ R147, R147, R32.reuse ;  /* 0x0000002093937220 */ /* 0x080fe20000410000 */
[----:B------:R-:W-:Y:S01]  /*2a70*/  FMUL.FTZ R47, R47, R32 ;  /* 0x000000202f2f7220 */ /* 0x000fe20000410000 */
[--C-:B------:R-:W-:Y:S01]  /*2a80*/  FFMA.FTZ R180, R180, R34, R33.reuse ;  /* 0x00000022b4b47223 */ /* 0x100fe20000010021 */
[----:B------:R-:W-:Y:S01]  /*2a90*/  FMUL.FTZ R157, R157, UR14 ;  /* 0x0000000e9d9d7c20 */ /* 0x000fe20008410000 */
[C---:B------:R-:W-:Y:S01]  /*2aa0*/  FMUL.FTZ R67, R122.reuse, R67 ;  /* 0x000000437a437220 */ /* 0x040fe20000410000 */
[----:B------:R-:W-:Y:S01]  /*2ab0*/  FSEL R153, R153, RZ, P0 ;  /* 0x000000ff99997208 */ /* 0x000fe20000000000 */
[----:B------:R-:W-:Y:S01]  /*2ac0*/  FMUL.FTZ R149, R149, UR14 ;  /* 0x0000000e95957c20 */ /* 0x000fe20008410000 */
[----:B------:R-:W-:Y:S01]  /*2ad0*/  FMUL.FTZ R143, R122, R143 ;  /* 0x0000008f7a8f7220 */ /* 0x000fe20000410000 */
[----:B------:R-:W-:Y:S01]  /*2ae0*/  FMUL.FTZ R155, R155, R32 ;  /* 0x000000209b9b7220 */ /* 0x000fe20000410000 */
[----:B------:R-:W-:Y:S01]  /*2af0*/  FADD.FTZ R159, R159, -R178 ;  /* 0x800000b29f9f7221 */ /* 0x000fe20000010000 */
[C---:B------:R-:W-:Y:S01]  /*2b00*/  LOP3.LUT P0, RZ, R62.reuse, 0xff0000, RZ, 0xc0, !PT ;  /* 0x00ff00003eff7812 */ /* 0x040fe2000780c0ff */
[----:B------:R-:W-:Y:S01]  /*2b10*/  FADD.FTZ R139, R139, -R68 ;  /* 0x800000448b8b7221 */ /* 0x000fe20000010000 */
[----:B------:R-:W-:Y:S01]  /*2b20*/  FADD.FTZ R163, R163, -R182 ;  /* 0x800000b6a3a37221 */ /* 0x000fe20000010000 */
[----:B------:R-:W-:Y:S01]  /*2b30*/  FSEL R181, R181, RZ, P3 ;  /* 0x000000ffb5b57208 */ /* 0x000fe20001800000 */
[----:B------:R-:W-:Y:S01]  /*2b40*/  FFMA.FTZ R66, R169, R34, R33 ;  /* 0x00000022a9427223 */ /* 0x000fe20000010021 */
[----:B------:R-:W-:Y:S01]  /*2b50*/  FMUL.FTZ R147, R147, UR14 ;  /* 0x0000000e93937c20 */ /* 0x000fe20008410000 */
[----:B------:R-:W-:Y:S01]  /*2b60*/  FSEL R43, R191, RZ, P4 ;  /* 0x000000ffbf2b7208 */ /* 0x000fe20002000000 */
[----:B------:R-:W-:Y:S01]  /*2b70*/  FMUL.FTZ R47, R47, UR14 ;  /* 0x0000000e2f2f7c20 */ /* 0x000fe20008410000 */
[----:B------:R-:W-:Y:S01]  /*2b80*/  ISETP.GE.U32.AND P3, PT, R62, 0x1000000, PT ;  /* 0x010000003e00780c */ /* 0x000fe20003f66070 */
[----:B------:R-:W-:Y:S01]  /*2b90*/  FADD.FTZ R151, R151, -R180 ;  /* 0x800000b497977221 */ /* 0x000fe20000010000 */
[----:B------:R-:W-:Y:S01]  /*2ba0*/  LOP3.LUT P4, RZ, R60, 0xff00, RZ, 0xc0, !PT ;  /* 0x0000ff003cff7812 */ /* 0x000fe2000788c0ff */
[-C--:B------:R-:W-:Y:S01]  /*2bb0*/  FMUL.FTZ R67, R67, R32.reuse ;  /* 0x0000002043437220 */ /* 0x080fe20000410000 */
[-C--:B------:R-:W-:Y:S01]  /*2bc0*/  FMUL.FTZ R143, R143, R32.reuse ;  /* 0x000000208f8f7220 */ /* 0x080fe20000410000 */
[----:B------:R-:W-:Y:S01]  /*2bd0*/  FSEL R45, R157, RZ, P5 ;  /* 0x000000ff9d2d7208 */ /* 0x000fe20002800000 */
[----:B------:R-:W-:Y:S01]  /*2be0*/  FMUL.FTZ R155, R155, UR14 ;  /* 0x0000000e9b9b7c20 */ /* 0x000fe20008410000 */
[C---:B------:R-:W-:Y:S01]  /*2bf0*/  FMUL.FTZ R159, R122.reuse, R159 ;  /* 0x0000009f7a9f7220 */ /* 0x040fe20000410000 */
[----:B------:R-:W-:Y:S01]  /*2c00*/  FSEL R149, R149, RZ, P0 ;  /* 0x000000ff95957208 */ /* 0x000fe20000000000 */
[C---:B------:R-:W-:Y:S01]  /*2c10*/  FMUL.FTZ R139, R122.reuse, R139 ;  /* 0x0000008b7a8b7220 */ /* 0x040fe20000410000 */
[----:B------:R-:W-:Y:S01]  /*2c20*/  FMUL.FTZ R163, R122, R163 ;  /* 0x000000a37aa37220 */ /* 0x000fe20000410000 */
[----:B------:R-:W-:Y:S01]  /*2c30*/  LOP3.LUT P5, RZ, R60, 0xff0000, RZ, 0xc0, !PT ;  /* 0x00ff00003cff7812 */ /* 0x000fe200078ac0ff */
[----:B------:R-:W-:Y:S01]  /*2c40*/  FADD.FTZ R141, R141, -R66 ;  /* 0x800000428d8d7221 */ /* 0x000fe20000010000 */
[----:B------:R-:W-:Y:S01]  /*2c50*/  FSEL R147, R147, RZ, P3 ;  /* 0x000000ff93937208 */ /* 0x000fe20001800000 */
[C---:B------:R-:W-:Y:S01]  /*2c60*/  FMUL.FTZ R151, R122.reuse, R151 ;  /* 0x000000977a977220 */ /* 0x040fe20000410000 */
[----:B------:R-:W-:Y:S01]  /*2c70*/  FSEL R47, R47, RZ, P4 ;  /* 0x000000ff2f2f7208 */ /* 0x000fe20002000000 */
[----:B------:R-:W-:Y:S01]  /*2c80*/  FMUL.FTZ R67, R67, UR14 ;  /* 0x0000000e43437c20 */ /* 0x000fe20008410000 */
[----:B------:R-:W-:Y:S01]  /*2c90*/  FMUL.FTZ R143, R143, UR14 ;  /* 0x0000000e8f8f7c20 */ /* 0x000fe20008410000 */
[----:B------:R-:W-:Y:S01]  /*2ca0*/  LOP3.LUT P4, RZ, R61, 0xff00, RZ, 0xc0, !PT ;  /* 0x0000ff003dff7812 */ /* 0x000fe2000788c0ff */
[-C--:B------:R-:W-:Y:S01]  /*2cb0*/  FMUL.FTZ R159, R159, R32.reuse ;  /* 0x000000209f9f7220 */ /* 0x080fe20000410000 */
[----:B------:R-:W-:Y:S01]  /*2cc0*/  LOP3.LUT P3, RZ, R63, 0xff0000, RZ, 0xc0, !PT ;  /* 0x00ff00003fff7812 */ /* 0x000fe2000786c0ff */
[-C--:B------:R-:W-:Y:S01]  /*2cd0*/  FMUL.FTZ R139, R139, R32.reuse ;  /* 0x000000208b8b7220 */ /* 0x080fe20000410000 */
[-C--:B------:R-:W-:Y:S01]  /*2ce0*/  FMUL.FTZ R163, R163, R32.reuse ;  /* 0x00000020a3a37220 */ /* 0x080fe20000410000 */
[----:B------:R-:W-:Y:S01]  /*2cf0*/  FSEL R155, R155, RZ, P5 ;  /* 0x000000ff9b9b7208 */ /* 0x000fe20002800000 */
[----:B------:R-:W-:Y:S01]  /*2d00*/  FMUL.FTZ R141, R122, R141 ;  /* 0x0000008d7a8d7220 */ /* 0x000fe20000410000 */
[----:B------:R-:W-:Y:S01]  /*2d10*/  F2F.BF16.F32 R35, R35 ;  /* 0x0000002300237304 */ /* 0x000fe20000202000 */
[-C--:B------:R-:W-:Y:S01]  /*2d20*/  FMUL.FTZ R151, R151, R32.reuse ;  /* 0x0000002097977220 */ /* 0x080fe20000410000 */
[----:B------:R-:W-:Y:S01]  /*2d30*/  FSEL R67, R67, RZ, P4 ;  /* 0x000000ff43437208 */ /* 0x000fe20002000000 */
[----:B------:R-:W-:Y:S01]  /*2d40*/  FMUL.FTZ R159, R159, UR14 ;  /* 0x0000000e9f9f7c20 */ /* 0x000fe20008410000 */
[----:B------:R-:W-:Y:S01]  /*2d50*/  FSEL R143, R143, RZ, P3 ;  /* 0x000000ff8f8f7208 */ /* 0x000fe20001800000 */
[----:B------:R-:W-:Y:S01]  /*2d60*/  FMUL.FTZ R139, R139, UR14 ;  /* 0x0000000e8b8b7c20 */ /* 0x000fe20008410000 */
[----:B------:R-:W-:Y:S01]  /*2d70*/  FMUL.FTZ R163, R163, UR14 ;  /* 0x0000000ea3a37c20 */ /* 0x000fe20008410000 */
[----:B------:R-:W-:Y:S01]  /*2d80*/  ISETP.GE.U32.AND P5, PT, R61, 0x1000000, PT ;  /* 0x010000003d00780c */ /* 0x000fe20003fa6070 */
[----:B------:R-:W0:Y:S01]  /*2d90*/  F2F.BF16.F32 R38, R38 ;  /* 0x0000002600267304 */ /* 0x000e220000202000 */
[----:B------:R-:W-:Y:S01]  /*2da0*/  ISETP.GE.U32.AND P3, PT, R63, 0x1000000, PT ;  /* 0x010000003f00780c */ /* 0x000fe20003f66070 */
[----:B------:R-:W-:Y:S01]  /*2db0*/  FMUL.FTZ R141, R141, R32 ;  /* 0x000000208d8d7220 */ /* 0x000fe20000410000 */
[----:B------:R-:W-:Y:S01]  /*2dc0*/  LOP3.LUT P4, RZ, R63, 0xff00, RZ, 0xc0, !PT ;  /* 0x0000ff003fff7812 */ /* 0x000fe2000788c0ff */
[----:B------:R-:W-:Y:S01]  /*2dd0*/  FMUL.FTZ R151, R151, UR14 ;  /* 0x0000000e97977c20 */ /* 0x000fe20008410000 */
[----:B------:R-:W-:Y:S01]  /*2de0*/  LOP3.LUT P0, RZ, R62, 0xff00, RZ, 0xc0, !PT ;  /* 0x0000ff003eff7812 */ /* 0x000fe2000780c0ff */
[----:B------:R-:W-:Y:S01]  /*2df0*/  FMUL.FTZ R141, R141, UR14 ;  /* 0x0000000e8d8d7c20 */ /* 0x000fe20008410000 */
[----:B------:R-:W-:Y:S01]  /*2e00*/  FSEL R159, R159, RZ, P5 ;  /* 0x000000ff9f9f7208 */ /* 0x000fe20002800000 */
[----:B------:R-:W-:Y:S01]  /*2e10*/  F2F.BF16.F32 R149, R149 ;  /* 0x0000009500957304 */ /* 0x000fe20000202000 */
[----:B------:R-:W-:Y:S01]  /*2e20*/  FSEL R139, R139, RZ, P3 ;  /* 0x000000ff8b8b7208 */ /* 0x000fe20001800000 */
[----:B------:R-:W1:Y:S01]  /*2e30*/  LDC.64 R32, c[0x0][0x468] ;  /* 0x00011a00ff207b82 */ /* 0x000e620000000a00 */
[----:B------:R-:W-:-:S02]  /*2e40*/  FSEL R163, R163, RZ, P4 ;  /* 0x000000ffa3a37208 */ /* 0x000fc40002000000 */
[----:B------:R-:W-:Y:S02]  /*2e50*/  LOP3.LUT P3, RZ, R63, 0xff, RZ, 0xc0, !PT ;  /* 0x000000ff3fff7812 */ /* 0x000fe4000786c0ff */
[----:B------:R-:W-:Y:S01]  /*2e60*/  FSEL R151, R151, RZ, P0 ;  /* 0x000000ff97977208 */ /* 0x000fe20000000000 */
[----:B------:R-:W2:Y:S01]  /*2e70*/  F2F.BF16.F32 R34, R147 ;  /* 0x0000009300227304 */ /* 0x000ea20000202000 */
[----:B------:R-:W-:Y:S02]  /*2e80*/  FSEL R141, R141, RZ, P3 ;  /* 0x000000ff8d8d7208 */ /* 0x000fe40001800000 */
[----:B0-----:R-:W-:-:S05]  /*2e90*/  PRMT R61, R35, 0x5410, R38 ;  /* 0x00005410233d7816 */ /* 0x001fca0000000026 */
[----:B------:R-:W0:Y:S01]  /*2ea0*/  F2F.BF16.F32 R39, R39 ;  /* 0x0000002700277304 */ /* 0x000e220000202000 */
[----:B--2---:R-:W-:-:S07]  /*2eb0*/  PRMT R149, R149, 0x5410, R34 ;  /* 0x0000541095957816 */ /* 0x004fce0000000022 */
[----:B------:R-:W-:Y:S01]  /*2ec0*/  F2F.BF16.F32 R155, R155 ;  /* 0x0000009b009b7304 */ /* 0x000fe20000202000 */
[----:B------:R-:W-:-:S05]  /*2ed0*/  IMAD.WIDE.U32 R34, R0, 0x10000, RZ ;  /* 0x0001000000227825 */ /* 0x000fca00078e00ff */
[----:B------:R-:W-:Y:S01]  /*2ee0*/  LOP3.LUT R35, R61, R35, RZ, 0xfc, !PT ;  /* 0x000000233d237212 */ /* 0x000fe200078efcff */
[----:B0-----:R-:W-:Y:S01]  /*2ef0*/  IMAD.WIDE.U32 R38, R39, 0x10000, RZ ;  /* 0x0001000027267825 */ /* 0x001fe200078e00ff */
[----:B------:R-:W0:Y:S08]  /*2f00*/  F2F.BF16.F32 R60, R65 ;  /* 0x00000041003c7304 */ /* 0x000e300000202000 */
[----:B------:R-:W2:Y:S01]  /*2f10*/  F2F.BF16.F32 R36, R36 ;  /* 0x0000002400247304 */ /* 0x000ea20000202000 */
[----:B0-----:R-:W-:-:S07]  /*2f20*/  PRMT R155, R155, 0x5410, R60 ;  /* 0x000054109b9b7816 */ /* 0x001fce000000003c */
[----:B------:R-:W0:Y:S01]  /*2f30*/  F2F.BF16.F32 R37, R37 ;  /* 0x0000002500257304 */ /* 0x000e220000202000 */
[----:B--2---:R-:W-:-:S07]  /*2f40*/  LOP3.LUT R34, R34, R36, RZ, 0xfc, !PT ;  /* 0x0000002422227212 */ /* 0x004fce00078efcff */
[----:B------:R-:W2:Y:S01]  /*2f50*/  F2F.BF16.F32 R47, R47 ;  /* 0x0000002f002f7304 */ /* 0x000ea20000202000 */
[----:B0-----:R-:W-:-:S07]  /*2f60*/  LOP3.LUT R60, R38, R37, RZ, 0xfc, !PT ;  /* 0x00000025263c7212 */ /* 0x001fce00078efcff */
[----:B------:R-:W-:Y:S01]  /*2f70*/  F2F.BF16.F32 R41, R41 ;  /* 0x0000002900297304 */ /* 0x000fe20000202000 */
[----:B--2---:R-:W-:-:S07]  /*2f80*/  IMAD.WIDE.U32 R36, R47, 0x10000, RZ ;  /* 0x000100002f247825 */ /* 0x004fce00078e00ff */
[----:B------:R-:W0:Y:S01]  /*2f90*/  F2F.BF16.F32 R42, R42 ;  /* 0x0000002a002a7304 */ /* 0x000e220000202000 */
[----:B------:R-:W-:-:S07]  /*2fa0*/  LOP3.LUT R65, R155, R37, RZ, 0xfc, !PT ;  /* 0x000000259b417212 */ /* 0x000fce00078efcff */
[----:B------:R-:W2:Y:S01]  /*2fb0*/  F2F.BF16.F32 R43, R43 ;  /* 0x0000002b002b7304 */ /* 0x000ea20000202000 */
[----:B0-----:R-:W-:-:S07]  /*2fc0*/  PRMT R41, R41, 0x5410, R42 ;  /* 0x0000541029297816 */ /* 0x001fce000000002a */
[----:B------:R-:W-:Y:S01]  /*2fd0*/  F2F.BF16.F32 R161, R161 ;  /* 0x000000a100a17304 */ /* 0x000fe20000202000 */
[----:B------:R-:W-:Y:S01]  /*2fe0*/  LOP3.LUT R61, R41, R39, RZ, 0xfc, !PT ;  /* 0x00000027293d7212 */ /* 0x000fe200078efcff */
[----:B--2---:R-:W-:-:S06]  /*2ff0*/  IMAD.WIDE.U32 R42, R43, 0x10000, RZ ;  /* 0x000100002b2a7825 */ /* 0x004fcc00078e00ff */
[----:B------:R-:W0:Y:S08]  /*3000*/  F2F.BF16.F32 R64, R159 ;  /* 0x0000009f00407304 */ /* 0x000e300000202000 */
[----:B------:R-:W2:Y:S01]  /*3010*/  F2F.BF16.F32 R44, R44 ;  /* 0x0000002c002c7304 */ /* 0x000ea20000202000 */
[----:B0-----:R-:W-:-:S07]  /*3020*/  PRMT R161, R161, 0x5410, R64 ;  /* 0x00005410a1a17816 */ /* 0x001fce0000000040 */
[----:B------:R-:W-:Y:S01]  /*3030*/  F2F.BF16.F32 R143, R143 ;  /* 0x0000008f008f7304 */ /* 0x000fe20000202000 */
[----:B--2---:R-:W-:-:S07]  /*3040*/  LOP3.LUT R64, R36, R44, RZ, 0xfc, !PT ;  /* 0x0000002c24407212 */ /* 0x004fce00078efcff */
[----:B------:R-:W0:Y:S08]  /*3050*/  F2F.BF16.F32 R62, R139 ;  /* 0x0000008b003e7304 */ /* 0x000e300000202000 */
[----:B------:R-:W2:Y:S01]  /*3060*/  F2F.BF16.F32 R163, R163 ;  /* 0x000000a300a37304 */ /* 0x000ea20000202000 */
[----:B0-----:R-:W-:-:S07]  /*3070*/  PRMT R143, R143, 0x5410, R62 ;  /* 0x000054108f8f7816 */ /* 0x001fce000000003e */
[----:B------:R-:W0:Y:S01]  /*3080*/  F2F.BF16.F32 R40, R40 ;  /* 0x0000002800287304 */ /* 0x000e220000202000 */
[----:B--2---:R-:W-:-:S07]  /*3090*/  IMAD.WIDE.U32 R36, R163, 0x10000, RZ ;  /* 0x00010000a3247825 */ /* 0x004fce00078e00ff */
[----:B------:R-:W2:Y:S01]  /*30a0*/  F2F.BF16.F32 R67, R67 ;  /* 0x0000004300437304 */ /* 0x000ea20000202000 */
[----:B------:R-:W-:Y:S02]  /*30b0*/  LOP3.LUT R71, R143, R37, RZ, 0xfc, !PT ;  /* 0x000000258f477212 */ /* 0x000fe400078efcff */
[----:B0-----:R-:W-:-:S05]  /*30c0*/  LOP3.LUT R62, R42, R40, RZ, 0xfc, !PT ;  /* 0x000000282a3e7212 */ /* 0x001fca00078efcff */
[----:B------:R-:W0:Y:S01]  /*30d0*/  F2F.BF16.F32 R151, R151 ;  /* 0x0000009700977304 */ /* 0x000e220000202000 */
[----:B--2---:R-:W-:-:S07]  /*30e0*/  IMAD.WIDE.U32 R38, R67, 0x10000, RZ ;  /* 0x0001000043267825 */ /* 0x004fce00078e00ff */
[----:B------:R-:W-:Y:S01]  /*30f0*/  F2F.BF16.F32 R45, R45 ;  /* 0x0000002d002d7304 */ /* 0x000fe20000202000 */
[----:B------:R-:W-:Y:S01]  /*3100*/  LOP3.LUT R67, R161, R39, RZ, 0xfc, !PT ;  /* 0x00000027a1437212 */ /* 0x000fe200078efcff */
[----:B0-----:R-:W-:-:S06]  /*3110*/  IMAD.WIDE.U32 R40, R151, 0x10000, RZ ;  /* 0x0001000097287825 */ /* 0x001fcc00078e00ff */
[----:B------:R-:W0:Y:S01]  /*3120*/  F2F.BF16.F32 R46, R46 ;  /* 0x0000002e002e7304 */ /* 0x000e220000202000 */
[----:B------:R-:W-:-:S07]  /*3130*/  LOP3.LUT R69, R149, R41, RZ, 0xfc, !PT ;  /* 0x0000002995457212 */ /* 0x000fce00078efcff */
[----:B------:R-:W2:Y:S01]  /*3140*/  F2F.BF16.F32 R141, R141 ;  /* 0x0000008d008d7304 */ /* 0x000ea20000202000 */
[----:B0-----:R-:W-:-:S07]  /*3150*/  PRMT R45, R45, 0x5410, R46 ;  /* 0x000054102d2d7816 */ /* 0x001fce000000002e */
[----:B------:R-:W0:Y:S01]  /*3160*/  F2F.BF16.F32 R181, R181 ;  /* 0x000000b500b57304 */ /* 0x000e220000202000 */
[----:B-1----:R-:W-:Y:S01]  /*3170*/  IMAD.WIDE.U32 R46, R131, 0x8, R32 ;  /* 0x00000008832e7825 */ /* 0x002fe200078e0020 */
[----:B------:R-:W-:-:S03]  /*3180*/  LOP3.LUT R63, R45, R43, RZ, 0xfc, !PT ;  /* 0x0000002b2d3f7212 */ /* 0x000fc600078efcff */
[--C-:B------:R-:W-:Y:S01]  /*3190*/  IMAD.WIDE.U32 R42, R127, 0x8, R32.reuse ;  /* 0x000000087f2a7825 */ /* 0x100fe200078e0020 */
[----:B--2---:R-:W-:Y:S02]  /*31a0*/  LOP3.LUT R70, R36, R141, RZ, 0xfc, !PT ;  /* 0x0000008d24467212 */ /* 0x004fe400078efcff */
[----:B------:R-:W1:Y:S01]  /*31b0*/  F2F.BF16.F32 R153, R153 ;  /* 0x0000009900997304 */ /* 0x000e620000202000 */
[----:B------:R-:W-:-:S04]  /*31c0*/  IMAD.WIDE.U32 R36, R121, 0x8, R32 ;  /* 0x0000000879247825 */ /* 0x000fc800078e0020 */
[--C-:B------:R-:W-:Y:S01]  /*31d0*/  IMAD.WIDE.U32 R44, R129, 0x8, R32.reuse ;  /* 0x00000008812c7825 */ /* 0x100fe200078e0020 */
[----:B------:R2:W-:Y:S01]  /*31e0*/  STG.E.64 desc[UR4][R36.64], R34 ;  /* 0x0000002224007986 */ /* 0x0005e2000c101b04 */
[----:B0-----:R-:W-:Y:S02]  /*31f0*/  LOP3.LUT R66, R38, R181, RZ, 0xfc, !PT ;  /* 0x000000b526427212 */ /* 0x001fe400078efcff */
[----:B------:R-:W-:-:S05]  /*3200*/  IMAD.WIDE.U32 R38, R123, 0x8, R32 ;  /* 0x000000087b267825 */ /* 0x000fca00078e0020 */
[----:B------:R2:W-:Y:S01]  /*3210*/  STG.E.64 desc[UR4][R38.64], R60 ;  /* 0x0000003c26007986 */ /* 0x0005e2000c101b04 */
[----:B-1----:R-:W-:Y:S01]  /*3220*/  LOP3.LUT R68, R40, R153, RZ, 0xfc, !PT ;  /* 0x0000009928447212 */ /* 0x002fe200078efcff */
[----:B------:R-:W-:-:S04]  /*3230*/  IMAD.WIDE.U32 R40, R125, 0x8, R32 ;  /* 0x000000087d287825 */ /* 0x000fc800078e0020 */
[----:B------:R-:W-:Y:S01]  /*3240*/  IMAD.WIDE.U32 R32, R133, 0x8, R32 ;  /* 0x0000000885207825 */ /* 0x000fe200078e0020 */
[----:B------:R2:W-:Y:S04]  /*3250*/  STG.E.64 desc[UR4][R40.64], R62 ;  /* 0x0000003e28007986 */ /* 0x0005e8000c101b04 */
[----:B------:R2:W-:Y:S04]  /*3260*/  STG.E.64 desc[UR4][R42.64], R64 ;  /* 0x000000402a007986 */ /* 0x0005e8000c101b04 */
[----:B------:R2:W-:Y:S04]  /*3270*/  STG.E.64 desc[UR4][R44.64], R66 ;  /* 0x000000422c007986 */ /* 0x0005e8000c101b04 */
[----:B------:R2:W-:Y:S04]  /*3280*/  STG.E.64 desc[UR4][R46.64], R68 ;  /* 0x000000442e007986 */ /* 0x0005e8000c101b04 */
[----:B------:R2:W-:Y:S01]  /*3290*/  STG.E.64 desc[UR4][R32.64], R70 ;  /* 0x0000004620007986 */ /* 0x0005e2000c101b04 */
[----:B------:R-:W-:Y:S05]  /*32a0*/  BRA `(.L_x_3332) ;  /* 0x0000004000907947 */ /* 0x000fea0003800000 */
.L_x_3331:
[-CC-:B------:R-:W-:Y:S01]  /*32b0*/  FFMA.FTZ R187, R187, R34.reuse, R33.reuse ;  /* 0x00000022bbbb7223 */ /* 0x180fe20000010021 */
[-CC-:B------:R-:W-:Y:S01]  /*32c0*/  FFMA.FTZ R47, R186, R34.reuse, R33.reuse ;  /* 0x00000022ba2f7223 */ /* 0x180fe20000010021 */
[-CC-:B------:R-:W-:Y:S01]  /*32d0*/  FFMA.FTZ R206, R206, R34.reuse, R33.reuse ;  /* 0x00000022cece7223 */ /* 0x180fe20000010021 */
[-C--:B------:R-:W-:Y:S01]  /*32e0*/  FFMA.FTZ R0, R0, R34.reuse, R33 ;  /* 0x0000002200007223 */ /* 0x080fe20000010021 */
[----:B------:R-:W-:Y:S01]  /*32f0*/  FADD.FTZ R187, R144, -R187 ;  /* 0x800000bb90bb7221 */ /* 0x000fe20000010000 */
[-C--:B------:R-:W-:Y:S01]  /*3300*/  FFMA.FTZ R144, R169, R34.reuse, R33 ;  /* 0x00000022a9907223 */ /* 0x080fe20000010021 */
[----:B------:R-:W-:Y:S01]  /*3310*/  FADD.FTZ R175, R140, -R47 ;  /* 0x8000002f8caf7221 */ /* 0x000fe20000010000 */
[-CC-:B------:R-:W-:Y:S01]  /*3320*/  FFMA.FTZ R47, R188, R34.reuse, R33.reuse ;  /* 0x00000022bc2f7223 */ /* 0x180fe20000010021 */
[----:B------:R-:W-:Y:S01]  /*3330*/  FADD.FTZ R179, R65, -R206 ;  /* 0x800000ce41b37221 */ /* 0x000fe20000010000 */
[----:B------:R-:W-:Y:S01]  /*3340*/  FADD.FTZ R169, R141, -R144 ;  /* 0x800000908da97221 */ /* 0x000fe20000010000 */
[-C--:B------:R-:W-:Y:S01]  /*3350*/  FFMA.FTZ R144, R145, R34.reuse, R33 ;  /* 0x0000002291907223 */ /* 0x080fe20000010021 */
[----:B------:R-:W-:Y:S01]  /*3360*/  FADD.FTZ R47, R156, -R47 ;  /* 0x8000002f9c2f7221 */ /* 0x000fe20000010000 */
[-CC-:B------:R-:W-:Y:S01]  /*3370*/  FFMA.FTZ R41, R200, R34.reuse, R33.reuse ;  /* 0x00000022c8297223 */ /* 0x180fe20000010021 */
[-CC-:B------:R-:W-:Y:S01]  /*3380*/  FFMA.FTZ R65, R181, R34.reuse, R33.reuse ;  /* 0x00000022b5417223 */ /* 0x180fe20000010021 */
[----:B------:R-:W-:Y:S01]  /*3390*/  FADD.FTZ R139, R139, -R144 ;  /* 0x800000908b8b7221 */ /* 0x000fe20000010000 */
[----:B------:R-:W-:Y:S01]  /*33a0*/  FMUL.FTZ R181, R122, R47 ;  /* 0x0000002f7ab57220 */ /* 0x000fe20000410000 */
[-C--:B------:R-:W-:Y:S01]  /*33b0*/  FFMA.FTZ R144, R165, R34.reuse, R33 ;  /* 0x00000022a5907223 */ /* 0x080fe20000010021 */
[----:B------:R-:W-:Y:S01]  /*33c0*/  FADD.FTZ R203, R69, -R0 ;  /* 0x8000000045cb7221 */ /* 0x000fe20000010000 */
[----:B------:R-:W-:Y:S01]  /*33d0*/  FADD.FTZ R41, R174, -R41 ;  /* 0x80000029ae297221 */ /* 0x000fe20000010000 */
[----:B------:R-:W-:Y:S01]  /*33e0*/  FADD.FTZ R47, R146, -R65 ;  /* 0x80000041922f7221 */ /* 0x000fe20000010000 */
[-CC-:B------:R-:W-:Y:S01]  /*33f0*/  FFMA.FTZ R44, R173, R34.reuse, R33.reuse ;  /* 0x00000022ad2c7223 */ /* 0x180fe20000010021 */
[-CC-:B------:R-:W-:Y:S01]  /*3400*/  FFMA.FTZ R0, R71, R34.reuse, R33.reuse ;  /* 0x0000002247007223 */ /* 0x180fe20000010021 */
[C---:B------:R-:W-:Y:S01]  /*3410*/  FMUL.FTZ R165, R122.reuse, R139 ;  /* 0x0000008b7aa57220 */ /* 0x040fe20000410000 */
[-CC-:B------:R-:W-:Y:S01]  /*3420*/  FFMA.FTZ R42, R167, R34.reuse, R33.reuse ;  /* 0x00000022a72a7223 */ /* 0x180fe20000010021 */
[----:B------:R-:W-:Y:S01]  /*3430*/  FADD.FTZ R139, R143, -R144 ;  /* 0x800000908f8b7221 */ /* 0x000fe20000010000 */
[C---:B------:R-:W-:Y:S01]  /*3440*/  FMUL.FTZ R203, R122.reuse, R203 ;  /* 0x000000cb7acb7220 */ /* 0x040fe20000410000 */
[C---:B------:R-:W-:Y:S01]  /*3450*/  FMUL.FTZ R201, R122.reuse, R41 ;  /* 0x000000297ac97220 */ /* 0x040fe20000410000 */
[----:B------:R-:W-:Y:S01]  /*3460*/  FMUL.FTZ R167, R122, R47 ;  /* 0x0000002f7aa77220 */ /* 0x000fe20000410000 */
[----:B------:R-:W-:Y:S01]  /*3470*/  FADD.FTZ R153, R153, -R44 ;  /* 0x8000002c99997221 */ /* 0x000fe20000010000 */
        /* <DEDUP_REMOVED lines=17> */
[-C--:B------:R-:W-:Y:S01]  /*3590*/  FMUL.FTZ R139, R203, R32.reuse ;  /* 0x00000020cb8b7220 */ /* 0x080fe20000410000 */
[C---:B------:R-:W-:Y:S01]  /*35a0*/  FMUL.FTZ R69, R122.reuse, R69 ;  /* 0x000000457a457220 */ /* 0x040fe20000410000 */
[----:B------:R-:W-:Y:S01]  /*35b0*/  FMUL.FTZ R179, R122, R179 ;  /* 0x000000b37ab37220 */ /* 0x000fe20000410000 */
[----:B-----5:R-:W-:Y:S01]  /*35c0*/  LOP3.LUT P0, RZ, R70, 0xff, RZ, 0xc0, !PT ;  /* 0x000000ff46ff7812 */ /* 0x020fe2000780c0ff */
[----:B------:R-:W-:Y:S01]  /*35d0*/  FMUL.FTZ R139, R139, UR14 ;  /* 0x0000000e8b8b7c20 */ /* 0x000fe20008410000 */
[-C--:B------:R-:W-:Y:S01]  /*35e0*/  FMUL.FTZ R141, R69, R32.reuse ;  /* 0x00000020458d7220 */ /* 0x080fe20000410000 */
[----:B------:R-:W-:Y:S01]  /*35f0*/  FADD.FTZ R39, R68, -R39 ;  /* 0x8000002744277221 */ /* 0x000fe20000010000 */
[----:B------:R0:W-:Y:S01]  /*3600*/  F2F.BF16.F32 R37, R69 ;  /* 0x0000004500257304 */ /* 0x0001e20000202000 */
[----:B------:R-:W-:Y:S01]  /*3610*/  FADD.FTZ R43, R172, -R43 ;  /* 0x8000002bac2b7221 */ /* 0x000fe20000010000 */
[----:B------:R-:W-:Y:S01]  /*3620*/  FMUL.FTZ R141, R141, UR14 ;  /* 0x0000000e8d8d7c20 */ /* 0x000fe20008410000 */
[----:B------:R-:W-:Y:S01]  /*3630*/  FMUL.FTZ R199, R122, R39 ;  /* 0x000000277ac77220 */ /* 0x000fe20000410000 */
[----:B------:R-:W-:Y:S01]  /*3640*/  FADD.FTZ R185, R142, -R193 ;  /* 0x800000c18eb97221 */ /* 0x000fe20000010000 */
[----:B------:R-:W-:Y:S01]  /*3650*/  FMUL.FTZ R195, R122, R43 ;  /* 0x0000002b7ac37220 */ /* 0x000fe20000410000 */
[----:B------:R-:W-:Y:S01]  /*3660*/  FADD.FTZ R41, R166, -R41 ;  /* 0x80000029a6297221 */ /* 0x000fe20000010000 */
[----:B------:R-:W-:Y:S01]  /*3670*/  FADD.FTZ R45, R162, -R45 ;  /* 0x8000002da22d7221 */ /* 0x000fe20000010000 */
[----:B------:R1:W2:Y:S01]  /*3680*/  F2F.BF16.F32 R40, R179 ;  /* 0x000000b300287304 */ /* 0x0002a20000202000 */
[----:B0-----:R-:W-:Y:S01]  /*3690*/  FSEL R69, R139, RZ, P0 ;  /* 0x000000ff8b457208 */ /* 0x001fe20000000000 */
[----:B------:R-:W-:Y:S01]  /*36a0*/  FMUL.FTZ R185, R122, R185 ;  /* 0x000000b97ab97220 */ /* 0x000fe20000410000 */
[----:B------:R-:W-:Y:S01]  /*36b0*/  LOP3.LUT P0, RZ, R70, 0xff0000, RZ, 0xc0, !PT ;  /* 0x00ff000046ff7812 */ /* 0x000fe2000780c0ff */
[----:B------:R-:W-:Y:S01]  /*36c0*/  FMUL.FTZ R197, R122, R41 ;  /* 0x000000297ac57220 */ /* 0x000fe20000410000 */
[----:B------:R-:W-:Y:S01]  /*36d0*/  FADD.FTZ R47, R148, -R47 ;  /* 0x8000002f942f7221 */ /* 0x000fe20000010000 */
[----:B------:R-:W-:Y:S01]  /*36e0*/  FADD.FTZ R163, R163, -R34 ;  /* 0x80000022a3a37221 */ /* 0x000fe20000010000 */
[----:B------:R-:W-:Y:S01]  /*36f0*/  FSEL R139, R141, RZ, P0 ;  /* 0x000000ff8d8b7208 */ /* 0x000fe20000000000 */
[----:B------:R0:W-:Y:S01]  /*3700*/  F2F.BF16.F32 R39, R199 ;  /* 0x000000c700277304 */ /* 0x0001e20000202000 */
[-C--:B-1----:R-:W-:Y:S01]  /*3710*/  FMUL.FTZ R179, R179, R32.reuse ;  /* 0x00000020b3b37220 */ /* 0x082fe20000410000 */
[----:B------:R-:W-:Y:S01]  /*3720*/  ISETP.GE.U32.AND P0, PT, R70, 0x1000000, PT ;  /* 0x010000004600780c */ /* 0x000fe20003f06070 */
[----:B------:R-:W-:Y:S01]  /*3730*/  FMUL.FTZ R177, R122, R45 ;  /* 0x0000002d7ab17220 */ /* 0x000fe20000410000 */
[----:B------:R-:W-:Y:S01]  /*3740*/  FADD.FTZ R193, R157, -R190 ;  /* 0x800000be9dc17221 */ /* 0x000fe20000010000 */
        /* <DEDUP_REMOVED lines=17> */
[----:B------:R-:W-:Y:S01]  /*3860*/  FADD.FTZ R157, R155, -R38 ;  /* 0x800000269b9d7221 */ /* 0x000fe20000010000 */
        /* <DEDUP_REMOVED lines=8> */
[----:B------:R-:W-:Y:S01]  /*38f0*/  FADD.FTZ R189, R159, -R178 ;  /* 0x800000b29fbd7221 */ /* 0x000fe20000010000 */
[----:B------:R0:W3:Y:S01]  /*3900*/  F2F.BF16.F32 R41, R197 ;  /* 0x000000c500297304 */ /* 0x0000e20000202000 */
[-C--:B-1----:R-:W-:Y:S01]  /*3910*/  FMUL.FTZ R185, R185, R32.reuse ;  /* 0x00000020b9b97220 */ /* 0x082fe20000410000 */
[----:B------:R-:W-:Y:S01]  /*3920*/  FSEL R148, R195, RZ, P0 ;  /* 0x000000ffc3947208 */ /* 0x000fe20000000000 */
[----:B------:R-:W-:Y:S01]  /*3930*/  FMUL.FTZ R161, R122, R161 ;  /* 0x000000a17aa17220 */ /* 0x000fe20000410000 */
[----:B------:R-:W-:Y:S01]  /*3940*/  ISETP.GE.U32.AND P0, PT, R66, 0x1000000, PT ;  /* 0x010000004200780c */ /* 0x000fe20003f06070 */
[----:B------:R-:W-:Y:S01]  /*3950*/  FMUL.FTZ R185, R185, UR14 ;  /* 0x0000000eb9b97c20 */ /* 0x000fe20008410000 */
[C---:B------:R-:W-:Y:S01]  /*3960*/  FMUL.FTZ R189, R122.reuse, R189 ;  /* 0x000000bd7abd7220 */ /* 0x040fe20000410000 */
[----:B------:R-:W-:Y:S01]  /*3970*/  FADD.FTZ R171, R147, -R176 ;  /* 0x800000b093ab7221 */ /* 0x000fe20000010000 */
[----:B------:R1:W-:Y:S01]  /*3980*/  F2F.BF16.F32 R35, R203 ;  /* 0x000000cb00237304 */ /* 0x0003e20000202000 */
[-C--:B0-----:R-:W-:Y:S01]  /*3990*/  FMUL.FTZ R197, R197, R32.reuse ;  /* 0x00000020c5c57220 */ /* 0x081fe20000410000 */
[C---:B------:R-:W-:Y:S01]  /*39a0*/  FMUL.FTZ R173, R122.reuse, R47 ;  /* 0x0000002f7aad7220 */ /* 0x040fe20000410000 */
[----:B------:R-:W-:Y:S01]  /*39b0*/  FADD.FTZ R149, R149, -R44 ;  /* 0x8000002c95957221 */ /* 0x000fe20000010000 */
[----:B------:R-:W-:Y:S01]  /*39c0*/  FADD.FTZ R151, R151, -R180 ;  /* 0x800000b497977221 */ /* 0x000fe20000010000 */
[----:B------:R-:W-:Y:S01]  /*39d0*/  FMUL.FTZ R197, R197, UR14 ;  /* 0x0000000ec5c57c20 */ /* 0x000fe20008410000 */
[C---:B------:R-:W-:Y:S01]  /*39e0*/  FMUL.FTZ R153, R122.reuse, R153 ;  /* 0x000000997a997220 */ /* 0x040fe20000410000 */
[C---:B------:R-:W-:Y:S01]  /*39f0*/  FMUL.FTZ R171, R122.reuse, R171 ;  /* 0x000000ab7aab7220 */ /* 0x040fe20000410000 */
[----:B------:R0:W-:Y:S01]  /*3a00*/  F2F.BF16.F32 R36, R177 ;  /* 0x000000b100247304 */ /* 0x0001e20000202000 */
[C---:B-1----:R-:W-:Y:S01]  /*3a10*/  FMUL.FTZ R203, R122.reuse, R163 ;  /* 0x000000a37acb7220 */ /* 0x042fe20000410000 */
[----:B------:R-:W-:Y:S01]  /*3a20*/  FSEL R163, R185, RZ, P0 ;  /* 0x000000ffb9a37208 */ /* 0x000fe20000000000 */
[----:B------:R-:W-:Y:S01]  /*3a30*/  FMUL.FTZ R149, R122, R149 ;  /* 0x000000957a957220 */ /* 0x000fe20000410000 */
[----:B------:R-:W-:Y:S01]  /*3a40*/  LOP3.LUT P0, RZ, R66, 0xff00, RZ, 0xc0, !PT ;  /* 0x0000ff0042ff7812 */ /* 0x000fe2000780c0ff */
[C---:B------:R-:W-:Y:S01]  /*3a50*/  FMUL.FTZ R151, R122.reuse, R151 ;  /* 0x000000977a977220 */ /* 0x040fe20000410000 */
[----:B------:R-:W-:Y:S01]  /*3a60*/  LOP3.LUT P4, RZ, R61, 0xff, RZ, 0xc0, !PT ;  /* 0x000000ff3dff7812 */ /* 0x000fe2000788c0ff */
[----:B------:R-:W-:Y:S01]  /*3a70*/  FMUL.FTZ R169, R122, R169 ;  /* 0x000000a97aa97220 */ /* 0x000fe20000410000 */
[----:B------:R1:W-:Y:S01]  /*3a80*/  F2F.BF16.F32 R67, R193 ;  /* 0x000000c100437304 */ /* 0x0003e20000202000 */
[----:B0-----:R-:W-:Y:S01]  /*3a90*/  FMUL.FTZ R177, R177, R32 ;  /* 0x00000020b1b17220 */ /* 0x001fe20000410000 */
[----:B------:R-:W-:-:S02]  /*3aa0*/  FSEL R145, R197, RZ, P0 ;  /* 0x000000ffc5917208 */ /* 0x000fc40000000000 */
[C---:B------:R-:W-:Y:S01]  /*3ab0*/  LOP3.LUT P0, RZ, R64.reuse, 0xff, RZ, 0xc0, !PT ;  /* 0x000000ff40ff7812 */ /* 0x040fe2000780c0ff */
[----:B------:R-:W-:Y:S01]  /*3ac0*/  FMUL.FTZ R177, R177, UR14 ;  /* 0x0000000eb1b17c20 */ /* 0x000fe20008410000 */
[----:B------:R-:W-:Y:S02]  /*3ad0*/  LOP3.LUT P3, RZ, R61, 0xff0000, RZ, 0xc0, !PT ;  /* 0x00ff00003dff7812 */ /* 0x000fe4000786c0ff */
[----:B------:R0:W4:Y:S01]  /*3ae0*/  F2F.BF16.F32 R138, R183 ;  /* 0x000000b7008a7304 */ /* 0x0001220000202000 */
[----:B-1----:R-:W-:Y:S01]  /*3af0*/  FMUL.FTZ R193, R193, R32 ;  /* 0x00000020c1c17220 */ /* 0x002fe20000410000 */
[----:B------:R-:W-:Y:S02]  /*3b00*/  FSEL R66, R177, RZ, P0 ;  /* 0x000000ffb1427208 */ /* 0x000fe40000000000 */
[----:B------:R-:W-:Y:S01]  /*3b10*/  LOP3.LUT P0, RZ, R64, 0xff0000, RZ, 0xc0, !PT ;  /* 0x00ff000040ff7812 */ /* 0x000fe2000780c0ff */
[----:B------:R-:W-:Y:S01]  /*3b20*/  FMUL.FTZ R193, R193, UR14 ;  /* 0x0000000ec1c17c20 */ /* 0x000fe20008410000 */
[----:B------:R-:W-:-:S02]  /*3b30*/  LOP3.LUT P5, RZ, R62, 0xff, RZ, 0xc0, !PT ;  /* 0x000000ff3eff7812 */ /* 0x000fc400078ac0ff */
[----:B------:R1:W-:Y:S01]  /*3b40*/  F2F.BF16.F32 R45, R191 ;  /* 0x000000bf002d7304 */ /* 0x0003e20000202000 */
[-C--:B0-----:R-:W-:Y:S01]  /*3b50*/  FMUL.FTZ R183, R183, R32.reuse ;  /* 0x00000020b7b77220 */ /* 0x081fe20000410000 */
[----:B------:R-:W-:Y:S02]  /*3b60*/  FSEL R152, R193, RZ, P0 ;  /* 0x000000ffc1987208 */ /* 0x000fe40000000000 */
[----:B------:R-:W-:Y:S01]  /*3b70*/  ISETP.GE.U32.AND P0, PT, R64, 0x1000000, PT ;  /* 0x010000004000780c */ /* 0x000fe20003f06070 */
[----:B------:R-:W-:Y:S01]  /*3b80*/  FMUL.FTZ R183, R183, UR14 ;  /* 0x0000000eb7b77c20 */ /* 0x000fe20008410000 */
[----:B--2---:R-:W-:Y:S01]  /*3b90*/  PRMT R37, R37, 0x5410, R40 ;  /* 0x0000541025257816 */ /* 0x004fe20000000028 */
[----:B---3--:R-:W-:Y:S01]  /*3ba0*/  IMAD.WIDE.U32 R40, R41, 0x10000, RZ ;  /* 0x0001000029287825 */ /* 0x008fe200078e00ff */
[----:B------:R0:W-:Y:S03]  /*3bb0*/  F2F.BF16.F32 R38, R187 ;  /* 0x000000bb00267304 */ /* 0x0001e60000202000 */
[----:B-1----:R-:W-:Y:S01]  /*3bc0*/  FMUL.FTZ R191, R191, R32 ;  /* 0x00000020bfbf7220 */ /* 0x002fe20000410000 */
[----:B------:R-:W-:-:S02]  /*3bd0*/  FSEL R177, R183, RZ, P0 ;  /* 0x000000ffb7b17208 */ /* 0x000fc40000000000 */
[----:B------:R-:W-:Y:S01]  /*3be0*/  LOP3.LUT P0, RZ, R64, 0xff00, RZ, 0xc0, !PT ;  /* 0x0000ff0040ff7812 */ /* 0x000fe2000780c0ff */
[----:B------:R-:W-:Y:S01]  /*3bf0*/  FMUL.FTZ R191, R191, UR14 ;  /* 0x0000000ebfbf7c20 */ /* 0x000fe20008410000 */
[----:B------:R-:W-:Y:S01]  /*3c00*/  LOP3.LUT P6, RZ, R61, 0xff00, RZ, 0xc0, !PT ;  /* 0x0000ff003dff7812 */ /* 0x000fe200078cc0ff */
[----:B------:R1:W-:Y:S01]  /*3c10*/  F2F.BF16.F32 R140, R157 ;  /* 0x0000009d008c7304 */ /* 0x0003e20000202000 */
[-C--:B0-----:R-:W-:Y:S02]  /*3c20*/  FMUL.FTZ R187, R187, R32.reuse ;  /* 0x00000020bbbb7220 */ /* 0x081fe40000410000 */
[----:B------:R-:W-:Y:S02]  /*3c30*/  FSEL R64, R191, RZ, P0 ;  /* 0x000000ffbf407208 */ /* 0x000fe40000000000 */
[----:B------:R-:W-:Y:S01]  /*3c40*/  LOP3.LUT P0, RZ, R60, 0xff, RZ, 0xc0, !PT ;  /* 0x000000ff3cff7812 */ /* 0x000fe2000780c0ff */
[----:B------:R-:W-:Y:S01]  /*3c50*/  FMUL.FTZ R187, R187, UR14 ;  /* 0x0000000ebbbb7c20 */ /* 0x000fe20008410000 */
[----:B------:R-:W-:Y:S01]  /*3c60*/  PRMT R43, R43, 0x5410, R46 ;  /* 0x000054102b2b7816 */ /* 0x000fe2000000002e */
[----:B------:R0:W2:Y:S01]  /*3c70*/  F2F.BF16.F32 R155, R175 ;  /* 0x000000af009b7304 */ /* 0x0000a20000202000 */
[----:B-1----:R-:W-:-:S02]  /*3c80*/  FMUL.FTZ R157, R157, R32 ;  /* 0x000000209d9d7220 */ /* 0x002fc40000410000 */
[----:B------:R-:W-:Y:S02]  /*3c90*/  FSEL R150, R187, RZ, P0 ;  /* 0x000000ffbb967208 */ /* 0x000fe40000000000 */
[C---:B------:R-:W-:Y:S01]  /*3ca0*/  LOP3.LUT P0, RZ, R60.reuse, 0xff0000, RZ, 0xc0, !PT ;  /* 0x00ff00003cff7812 */ /* 0x040fe2000780c0ff */
[----:B------:R-:W-:Y:S01]  /*3cb0*/  FMUL.FTZ R157, R157, UR14 ;  /* 0x0000000e9d9d7c20 */ /* 0x000fe20008410000 */
[----:B----4-:R-:W-:Y:S01]  /*3cc0*/  PRMT R67, R67, 0x5410, R138 ;  /* 0x0000541043437816 */ /* 0x010fe2000000008a */
[----:B------:R1:W-:Y:S01]  /*3cd0*/  F2F.BF16.F32 R65, R181 ;  /* 0x000000b500417304 */ /* 0x0003e20000202000 */
[-C--:B0-----:R-:W-:Y:S02]  /*3ce0*/  FMUL.FTZ R175, R175, R32.reuse ;  /* 0x00000020afaf7220 */ /* 0x081fe40000410000 */
[----:B------:R-:W-:Y:S02]  /*3cf0*/  FSEL R157, R157, RZ, P0 ;  /* 0x000000ff9d9d7208 */ /* 0x000fe40000000000 */
[----:B------:R-:W-:Y:S01]  /*3d00*/  ISETP.GE.U32.AND P0, PT, R60, 0x1000000, PT ;  /* 0x010000003c00780c */ /* 0x000fe20003f06070 */
[----:B------:R-:W-:Y:S01]  /*3d10*/  FMUL.FTZ R175, R175, UR14 ;  /* 0x0000000eafaf7c20 */ /* 0x000fe20008410000 */
[----:B--2---:R-:W-:Y:S01]  /*3d20*/  PRMT R155, R140, 0x5410, R155 ;  /* 0x000054108c9b7816 */ /* 0x004fe2000000009b */
[----:B------:R0:W-:Y:S01]  /*3d30*/  F2F.BF16.F32 R42, R167 ;  /* 0x000000a7002a7304 */ /* 0x0001e20000202000 */
[----:B-1----:R-:W-:-:S02]  /*3d40*/  FMUL.FTZ R181, R181, R32 ;  /* 0x00000020b5b57220 */ /* 0x002fc40000410000 */
[----:B------:R-:W-:Y:S02]  /*3d50*/  FSEL R175, R175, RZ, P0 ;  /* 0x000000ffafaf7208 */ /* 0x000fe40000000000 */
[----:B------:R-:W-:Y:S01]  /*3d60*/  LOP3.LUT P0, RZ, R60, 0xff00, RZ, 0xc0, !PT ;  /* 0x0000ff003cff7812 */ /* 0x000fe2000780c0ff */
[----:B------:R-:W-:Y:S02]  /*3d70*/  FMUL.FTZ R181, R181, UR14 ;  /* 0x0000000eb5b57c20 */ /* 0x000fe40008410000 */
[----:B------:R1:W-:Y:S01]  /*3d80*/  F2F.BF16.F32 R142, R161 ;  /* 0x000000a1008e7304 */ /* 0x0003e20000202000 */
[-C--:B0-----:R-:W-:Y:S02]  /*3d90*/  FMUL.FTZ R167, R167, R32.reuse ;  /* 0x00000020a7a77220 */ /* 0x081fe40000410000 */
[----:B------:R-:W-:Y:S02]  /*3da0*/  FSEL R156, R181, RZ, P0 ;  /* 0x000000ffb59c7208 */ /* 0x000fe40000000000 */
[----:B------:R-:W-:Y:S01]  /*3db0*/  ISETP.GE.U32.AND P0, PT, R61, 0x1000000, PT ;  /* 0x010000003d00780c */ /* 0x000fe20003f06070 */
[----:B------:R-:W-:Y:S01]  /*3dc0*/  FMUL.FTZ R167, R167, UR14 ;  /* 0x0000000ea7a77c20 */ /* 0x000fe20008410000 */
[----:B------:R-:W-:Y:S01]  /*3dd0*/  IMAD.WIDE.U32 R60, R45, 0x10000, RZ ;  /* 0x000100002d3c7825 */ /* 0x000fe200078e00ff */
[----:B------:R0:W2:Y:S03]  /*3de0*/  F2F.BF16.F32 R159, R189 ;  /* 0x000000bd009f7304 */ /* 0x0000a60000202000 */
[----:B-1----:R-:W-:Y:S01]  /*3df0*/  FMUL.FTZ R161, R161, R32 ;  /* 0x00000020a1a17220 */ /* 0x002fe20000410000 */
[----:B------:R-:W-:-:S02]  /*3e00*/  FSEL R154, R167, RZ, P4 ;  /* 0x000000ffa79a7208 */ /* 0x000fc40002000000 */
[----:B------:R-:W-:Y:S01]  /*3e10*/  LOP3.LUT P4, RZ, R62, 0xff0000, RZ, 0xc0, !PT ;  /* 0x00ff00003eff7812 */ /* 0x000fe2000788c0ff */
[----:B------:R-:W-:Y:S01]  /*3e20*/  FMUL.FTZ R161, R161, UR14 ;  /* 0x0000000ea1a17c20 */ /* 0x000fe20008410000 */
[----:B------:R-:W-:Y:S01]  /*3e30*/  LOP3.LUT R36, R60, R36, RZ, 0xfc, !PT ;  /* 0x000000243c247212 */ /* 0x000fe200078efcff */
[----:B------:R1:W-:Y:S01]  /*3e40*/  F2F.BF16.F32 R143, R165 ;  /* 0x000000a5008f7304 */ /* 0x0003e20000202000 */
[-C--:B0-----:R-:W-:Y:S02]  /*3e50*/  FMUL.FTZ R189, R189, R32.reuse ;  /* 0x00000020bdbd7220 */ /* 0x081fe40000410000 */
[----:B------:R-:W-:Y:S02]  /*3e60*/  FSEL R161, R161, RZ, P3 ;  /* 0x000000ffa1a17208 */ /* 0x000fe40001800000 */
[----:B------:R-:W-:Y:S01]  /*3e70*/  LOP3.LUT P3, RZ, R62, 0xff00, RZ, 0xc0, !PT ;  /* 0x0000ff003eff7812 */ /* 0x000fe2000786c0ff */
[----:B------:R-:W-:Y:S01]  /*3e80*/  FMUL.FTZ R189, R189, UR14 ;  /* 0x0000000ebdbd7c20 */ /* 0x000fe20008410000 */
[----:B--2---:R-:W-:Y:S01]  /*3e90*/  PRMT R159, R142, 0x5410, R159 ;  /* 0x000054108e9f7816 */ /* 0x004fe2000000009f */
[----:B------:R-:W0:Y:S01]  /*3ea0*/  F2F.BF16.F32 R34, R33 ;  /* 0x0000002100227304 */ /* 0x000e220000202000 */
[----:B-1----:R-:W-:-:S02]  /*3eb0*/  FMUL.FTZ R165, R165, R32 ;  /* 0x00000020a5a57220 */ /* 0x002fc40000410000 */
[----:B------:R-:W-:Y:S02]  /*3ec0*/  FSEL R189, R189, RZ, P0 ;  /* 0x000000ffbdbd7208 */ /* 0x000fe40000000000 */
[----:B------:R-:W-:Y:S01]  /*3ed0*/  ISETP.GE.U32.AND P0, PT, R62, 0x1000000, PT ;  /* 0x010000003e00780c */ /* 0x000fe20003f06070 */
[----:B------:R-:W-:Y:S01]  /*3ee0*/  FMUL.FTZ R62, R33, R32 ;  /* 0x00000020213e7220 */ /* 0x000fe20000410000 */
[----:B------:R-:W-:Y:S01]  /*3ef0*/  FMUL.FTZ R165, R165, UR14 ;  /* 0x0000000ea5a57c20 */ /* 0x000fe20008410000 */
[----:B------:R1:W-:Y:S02]  /*3f00*/  F2F.BF16.F32 R68, R173 ;  /* 0x000000ad00447304 */ /* 0x0003e40000202000 */
[----:B------:R-:W-:Y:S01]  /*3f10*/  FMUL.FTZ R62, R62, UR14 ;  /* 0x0000000e3e3e7c20 */ /* 0x000fe20008410000 */
[----:B0-----:R-:W-:-:S05]  /*3f20*/  PRMT R143, R34, 0x5410, R143 ;  /* 0x00005410228f7816 */ /* 0x001fca000000008f */
[----:B------:R0:W-:Y:S01]  /*3f30*/  F2F.BF16.F32 R44, R153 ;  /* 0x00000099002c7304 */ /* 0x0001e20000202000 */
[----:B-1----:R-:W-:Y:S01]  /*3f40*/  FMUL.FTZ R173, R173, R32 ;  /* 0x00000020adad7220 */ /* 0x002fe20000410000 */
[----:B------:R-:W-:-:S03]  /*3f50*/  LOP3.LUT R34, R40, R0, RZ, 0xfc, !PT ;  /* 0x0000000028227212 */ /* 0x000fc600078efcff */
[----:B------:R-:W-:-:S03]  /*3f60*/  FMUL.FTZ R173, R173, UR14 ;  /* 0x0000000eadad7c20 */ /* 0x000fc60008410000 */
[----:B------:R1:W-:Y:S01]  /*3f70*/  F2F.BF16.F32 R147, R171 ;  /* 0x000000ab00937304 */ /* 0x0003e20000202000 */
[----:B0-----:R-:W-:Y:S01]  /*3f80*/  FMUL.FTZ R153, R153, R32 ;  /* 0x0000002099997220 */ /* 0x001fe20000410000 */
[----:B------:R-:W-:Y:S02]  /*3f90*/  FSEL R173, R173, RZ, P6 ;  /* 0x000000ffadad7208 */ /* 0x000fe40003000000 */
[----:B------:R-:W-:Y:S01]  /*3fa0*/  LOP3.LUT P6, RZ, R63, 0xff, RZ, 0xc0, !PT ;  /* 0x000000ff3fff7812 */ /* 0x000fe200078cc0ff */
[----:B------:R-:W-:-:S03]  /*3fb0*/  FMUL.FTZ R153, R153, UR14 ;  /* 0x0000000e99997c20 */ /* 0x000fc60008410000 */
[----:B------:R0:W-:Y:S01]  /*3fc0*/  F2F.BF16.F32 R146, R149 ;  /* 0x0000009500927304 */ /* 0x0001e20000202000 */
[----:B-1----:R-:W-:Y:S01]  /*3fd0*/  FMUL.FTZ R171, R171, R32 ;  /* 0x00000020abab7220 */ /* 0x002fe20000410000 */
[----:B------:R-:W-:Y:S02]  /*3fe0*/  FSEL R153, R153, RZ, P5 ;  /* 0x000000ff99997208 */ /* 0x000fe40002800000 */
[----:B------:R-:W-:Y:S01]  /*3ff0*/  LOP3.LUT P5, RZ, R63, 0xff0000, RZ, 0xc0, !PT ;  /* 0x00ff00003fff7812 */ /* 0x000fe200078ac0ff */
[----:B------:R-:W-:-:S03]  /*4000*/  FMUL.FTZ R171, R171, UR14 ;  /* 0x0000000eabab7c20 */ /* 0x000fc60008410000 */
[----:B------:R1:W2:Y:S01]  /*4010*/  F2F.BF16.F32 R71, R151 ;  /* 0x0000009700477304 */ /* 0x0002a20000202000 */
[-C--:B0-----:R-:W-:Y:S01]  /*4020*/  FMUL.FTZ R149, R149, R32.reuse ;  /* 0x0000002095957220 */ /* 0x081fe20000410000 */
[----:B------:R-:W-:Y:S02]  /*4030*/  FSEL R171, R171, RZ, P0 ;  /* 0x000000ffabab7208 */ /* 0x000fe40000000000 */
[----:B------:R-:W-:Y:S01]  /*4040*/  ISETP.GE.U32.AND P0, PT, R63, 0x1000000, PT ;  /* 0x010000003f00780c */ /* 0x000fe20003f06070 */
[----:B------:R-:W-:Y:S01]  /*4050*/  FMUL.FTZ R149, R149, UR14 ;  /* 0x0000000e95957c20 */ /* 0x000fe20008410000 */
[----:B------:R-:W-:Y:S02]  /*4060*/  FSEL R46, R62, RZ, P5 ;  /* 0x000000ff3e2e7208 */ /* 0x000fe40002800000 */
[----:B------:R0:W-:Y:S01]  /*4070*/  F2F.BF16.F32 R47, R169 ;  /* 0x000000a9002f7304 */ /* 0x0001e20000202000 */
[----:B-1----:R-:W-:Y:S01]  /*4080*/  FMUL.FTZ R151, R151, R32 ;  /* 0x0000002097977220 */ /* 0x002fe20000410000 */
[----:B------:R-:W-:-:S02]  /*4090*/  FSEL R149, R149, RZ, P4 ;  /* 0x000000ff95957208 */ /* 0x000fc40002000000 */
[----:B------:R-:W-:Y:S01]  /*40a0*/  FSEL R165, R165, RZ, P0 ;  /* 0x000000ffa5a57208 */ /* 0x000fe20000000000 */
[----:B------:R-:W-:Y:S01]  /*40b0*/  FMUL.FTZ R151, R151, UR14 ;  /* 0x0000000e97977c20 */ /* 0x000fe20008410000 */
[----:B------:R-:W-:Y:S01]  /*40c0*/  LOP3.LUT P4, RZ, R63, 0xff00, RZ, 0xc0, !PT ;  /* 0x0000ff003fff7812 */ /* 0x000fe2000788c0ff */
[----:B--2---:R-:W-:Y:S01]  /*40d0*/  IMAD.WIDE.U32 R62, R71, 0x10000, RZ ;  /* 0x00010000473e7825 */ /* 0x004fe200078e00ff */
[----:B------:R1:W2:Y:S03]  /*40e0*/  F2F.BF16.F32 R122, R203 ;  /* 0x000000cb007a7304 */ /* 0x0002a60000202000 */
[-C--:B0-----:R-:W-:Y:S01]  /*40f0*/  FMUL.FTZ R169, R169, R32.reuse ;  /* 0x00000020a9a97220 */ /* 0x081fe20000410000 */
[----:B------:R-:W-:Y:S02]  /*4100*/  PRMT R147, R146, 0x5410, R147 ;  /* 0x0000541092937816 */ /* 0x000fe40000000093 */
[----:B------:R-:W-:Y:S01]  /*4110*/  FSEL R151, R151, RZ, P3 ;  /* 0x000000ff97977208 */ /* 0x000fe20001800000 */
[----:B------:R-:W-:Y:S01]  /*4120*/  FMUL.FTZ R169, R169, UR14 ;  /* 0x0000000ea9a97c20 */ /* 0x000fe20008410000 */
[----:B------:R-:W-:Y:S01]  /*4130*/  F2F.BF16.F32 R141, R141 ;  /* 0x0000008d008d7304 */ /* 0x000fe20000202000 */
[----:B-1----:R-:W-:Y:S01]  /*4140*/  FMUL.FTZ R203, R203, R32 ;  /* 0x00000020cbcb7220 */ /* 0x002fe20000410000 */
[----:B------:R-:W-:-:S02]  /*4150*/  IMAD.WIDE.U32 R32, R39, 0x10000, RZ ;  /* 0x0001000027207825 */ /* 0x000fc400078e00ff */
[----:B------:R-:W-:Y:S02]  /*4160*/  FSEL R169, R169, RZ, P6 ;  /* 0x000000ffa9a97208 */ /* 0x000fe40003000000 */
[----:B------:R-:W-:Y:S01]  /*4170*/  FMUL.FTZ R203, R203, UR14 ;  /* 0x0000000ecbcb7c20 */ /* 0x000fe20008410000 */
[----:B------:R-:W-:Y:S01]  /*4180*/  LOP3.LUT R32, R32, R35, RZ, 0xfc, !PT ;  /* 0x0000002320207212 */ /* 0x000fe200078efcff */
[----:B------:R-:W-:Y:S01]  /*4190*/  F2F.BF16.F32 R139, R139 ;  /* 0x0000008b008b7304 */ /* 0x000fe20000202000 */
[----:B------:R-:W-:Y:S02]  /*41a0*/  LOP3.LUT R33, R37, R33, RZ, 0xfc, !PT ;  /* 0x0000002125217212 */ /* 0x000fe400078efcff */
[----:B------:R-:W-:Y:S01]  /*41b0*/  LOP3.LUT R35, R43, R41, RZ, 0xfc, !PT ;  /* 0x000000292b237212 */ /* 0x000fe200078efcff */
[----:B------:R-:W-:Y:S01]  /*41c0*/  IMAD.WIDE.U32 R40, R65, 0x10000, RZ ;  /* 0x0001000041287825 */ /* 0x000fe200078e00ff */
[----:B------:R-:W-:Y:S02]  /*41d0*/  LOP3.LUT R37, R67, R61, RZ, 0xfc, !PT ;  /* 0x0000003d43257212 */ /* 0x000fe400078efcff */
[----:B------:R-:W-:Y:S01]  /*41e0*/  LOP3.LUT R43, R147, R63, RZ, 0xfc, !PT ;  /* 0x0000003f932b7212 */ /* 0x000fe200078efcff */
[----:B------:R-:W-:Y:S01]  /*41f0*/  IMAD.WIDE.U32 R60, R68, 0x10000, RZ ;  /* 0x00010000443c7825 */ /* 0x000fe200078e00ff */
[----:B------:R-:W0:Y:S01]  /*4200*/  F2F.BF16.F32 R144, R144 ;  /* 0x0000009000907304 */ /* 0x000e220000202000 */
[----:B------:R-:W-:-:S02]  /*4210*/  LOP3.LUT R39, R155, R41, RZ, 0xfc, !PT ;  /* 0x000000299b277212 */ /* 0x000fc400078efcff */
[----:B------:R-:W-:Y:S02]  /*4220*/  LOP3.LUT R38, R40, R38, RZ, 0xfc, !PT ;  /* 0x0000002628267212 */ /* 0x000fe400078efcff */
[----:B------:R-:W-:Y:S02]  /*4230*/  LOP3.LUT R41, R159, R61, RZ, 0xfc, !PT ;  /* 0x0000003d9f297212 */ /* 0x000fe400078efcff */
[----:B------:R-:W-:Y:S01]  /*4240*/  LOP3.LUT R40, R60, R42, RZ, 0xfc, !PT ;  /* 0x0000002a3c287212 */ /* 0x000fe200078efcff */
[----:B--2---:R-:W-:Y:S01]  /*4250*/  IMAD.WIDE.U32 R60, R122, 0x10000, RZ ;  /* 0x000100007a3c7825 */ /* 0x004fe200078e00ff */
[----:B------:R-:W1:Y:S01]  /*4260*/  F2F.BF16.F32 R69, R69 ;  /* 0x0000004500457304 */ /* 0x000e620000202000 */
[----:B------:R-:W-:Y:S02]  /*4270*/  LOP3.LUT R42, R62, R44, RZ, 0xfc, !PT ;  /* 0x0000002c3e2a7212 */ /* 0x000fe400078efcff */
[----:B------:R-:W2:Y:S01]  /*4280*/  LDC.64 R62, c[0x0][0x478] ;  /* 0x00011e00ff3e7b82 */ /* 0x000ea20000000a00 */
[----:B------:R-:W-:-:S02]  /*4290*/  LOP3.LUT R45, R143, R61, RZ, 0xfc, !PT ;  /* 0x0000003d8f2d7212 */ /* 0x000fc400078efcff */
[----:B------:R-:W-:Y:S02]  /*42a0*/  LOP3.LUT R44, R60, R47, RZ, 0xfc, !PT ;  /* 0x0000002f3c2c7212 */ /* 0x000fe400078efcff */
[----:B------:R3:W-:Y:S01]  /*42b0*/  F2F.BF16.F32 R65, R46 ;  /* 0x0000002e00417304 */ /* 0x0007e20000202000 */
[----:B------:R-:W-:Y:S02]  /*42c0*/  FSEL R203, R203, RZ, P4 ;  /* 0x000000ffcbcb7208 */ /* 0x000fe40002000000 */
[----:B------:R-:W4:Y:S01]  /*42d0*/  LDC.64 R60, c[0x0][0x468] ;  /* 0x00011a00ff3c7b82 */ /* 0x000f220000000a00 */
[----:B0-----:R-:W-:-:S04]  /*42e0*/  PRMT R139, R139, 0x5410, R144 ;  /* 0x000054108b8b7816 */ /* 0x001fc80000000090 */
[----:B------:R-:W0:Y:S01]  /*42f0*/  F2F.BF16.F32 R68, R165 ;  /* 0x000000a500447304 */ /* 0x000e220000202000 */
[----:B---3--:R-:W-:-:S03]  /*4300*/  IMAD.WIDE.U32 R46, R141, 0x10000, RZ ;  /* 0x000100008d2e7825 */ /* 0x008fc600078e00ff */
[----:B-1----:R-:W-:-:S04]  /*4310*/  LOP3.LUT R46, R46, R69, RZ, 0xfc, !PT ;  /* 0x000000452e2e7212 */ /* 0x002fc800078efcff */
[----:B------:R-:W1:Y:S01]  /*4320*/  F2F.BF16.F32 R145, R145 ;  /* 0x0000009100917304 */ /* 0x000e620000202000 */
[----:B------:R-:W-:Y:S01]  /*4330*/  LOP3.LUT R47, R139, R47, RZ, 0xfc, !PT ;  /* 0x0000002f8b2f7212 */ /* 0x000fe200078efcff */
[----:B--2---:R-:W-:Y:S01]  /*4340*/  IMAD.WIDE.U32 R146, R131, 0x8, R62 ;  /* 0x0000000883927825 */ /* 0x004fe200078e003e */
[----:B0-----:R-:W-:-:S05]  /*4350*/  PRMT R159, R65, 0x5410, R68 ;  /* 0x00005410419f7816 */ /* 0x001fca0000000044 */
[----:B------:R-:W0:Y:S01]  /*4360*/  F2F.BF16.F32 R64, R64 ;  /* 0x0000004000407304 */ /* 0x000e220000202000 */
[----:B-1----:R-:W-:-:S07]  /*4370*/  IMAD.WIDE.U32 R68, R145, 0x10000, RZ ;  /* 0x0001000091447825 */ /* 0x002fce00078e00ff */
[----:B------:R-:W-:Y:S01]  /*4380*/  F2F.BF16.F32 R152, R152 ;  /* 0x0000009800987304 */ /* 0x000fe20000202000 */
[----:B------:R-:W-:-:S04]  /*4390*/  IMAD.WIDE.U32 R144, R129, 0x8, R62 ;  /* 0x0000000881907825 */ /* 0x000fc800078e003e */
[----:B0-----:R-:W-:-:S03]  /*43a0*/  IMAD.WIDE.U32 R138, R64, 0x10000, RZ ;  /* 0x00010000408a7825 */ /* 0x001fc600078e00ff */
[----:B------:R-:W0:Y:S08]  /*43b0*/  F2F.BF16.F32 R177, R177 ;  /* 0x000000b100b17304 */ /* 0x000e300000202000 */
[----:B------:R-:W1:Y:S01]  /*43c0*/  F2F.BF16.F32 R70, R70 ;  /* 0x0000004600467304 */ /* 0x000e620000202000 */
[----:B0-----:R-:W-:-:S07]  /*43d0*/  PRMT R177, R152, 0x5410, R177 ;  /* 0x0000541098b17816 */ /* 0x001fce00000000b1 */
[----:B------:R-:W-:Y:S01]  /*43e0*/  F2F.BF16.F32 R157, R157 ;  /* 0x0000009d009d7304 */ /* 0x000fe20000202000 */
[----:B------:R-:W-:Y:S02]  /*43f0*/  LOP3.LUT R67, R177, R139, RZ, 0xfc, !PT ;  /* 0x0000008bb1437212 */ /* 0x000fe400078efcff */
[----:B-1----:R-:W-:-:S05]  /*4400*/  LOP3.LUT R64, R68, R70, RZ, 0xfc, !PT ;  /* 0x0000004644407212 */ /* 0x002fca00078efcff */
[----:B------:R-:W0:Y:S08]  /*4410*/  F2F.BF16.F32 R158, R175 ;  /* 0x000000af009e7304 */ /* 0x000e300000202000 */
[----:B------:R-:W-:Y:S01]  /*4420*/  F2F.BF16.F32 R148, R148 ;  /* 0x0000009400947304 */ /* 0x000fe20000202000 */
[----:B0-----:R-:W-:-:S07]  /*4430*/  PRMT R143, R157, 0x5410, R158 ;  /* 0x000054109d8f7816 */ /* 0x001fce000000009e */
[----:B------:R-:W0:Y:S08]  /*4440*/  F2F.BF16.F32 R163, R163 ;  /* 0x000000a300a37304 */ /* 0x000e300000202000 */
[----:B------:R-:W1:Y:S01]  /*4450*/  F2F.BF16.F32 R66, R66 ;  /* 0x0000004200427304 */ /* 0x000e620000202000 */
[----:B0-----:R-:W-:-:S07]  /*4460*/  PRMT R163, R148, 0x5410, R163 ;  /* 0x0000541094a37816 */ /* 0x001fce00000000a3 */
[----:B------:R-:W0:Y:S01]  /*4470*/  F2F.BF16.F32 R156, R156 ;  /* 0x0000009c009c7304 */ /* 0x000e220000202000 */
[----:B------:R-:W-:Y:S02]  /*4480*/  LOP3.LUT R65, R163, R69, RZ, 0xfc, !PT ;  /* 0x00000045a3417212 */ /* 0x000fe400078efcff */
[----:B-1----:R-:W-:-:S05]  /*4490*/  LOP3.LUT R66, R138, R66, RZ, 0xfc, !PT ;  /* 0x000000428a427212 */ /* 0x002fca00078efcff */
[----:B------:R-:W1:Y:S01]  /*44a0*/  F2F.BF16.F32 R173, R173 ;  /* 0x000000ad00ad7304 */ /* 0x000e620000202000 */
[----:B0-----:R-:W-:-:S07]  /*44b0*/  IMAD.WIDE.U32 R156, R156, 0x10000, RZ ;  /* 0x000100009c9c7825 */ /* 0x001fce00078e00ff */
[----:B------:R-:W-:Y:S01]  /*44c0*/  F2F.BF16.F32 R161, R161 ;  /* 0x000000a100a17304 */ /* 0x000fe20000202000 */
[----:B------:R-:W-:Y:S01]  /*44d0*/  LOP3.LUT R69, R143, R157, RZ, 0xfc, !PT ;  /* 0x0000009d8f457212 */ /* 0x000fe200078efcff */
[----:B------:R-:W-:-:S06]  /*44e0*/  IMAD.WIDE.U32 R142, R127, 0x8, R62 ;  /* 0x000000087f8e7825 */ /* 0x000fcc00078e003e */
[----:B------:R-:W0:Y:S01]  /*44f0*/  F2F.BF16.F32 R160, R189 ;  /* 0x000000bd00a07304 */ /* 0x000e220000202000 */
[----:B-1----:R-:W-:-:S07]  /*4500*/  IMAD.WIDE.U32 R70, R173, 0x10000, RZ ;  /* 0x00010000ad467825 */ /* 0x002fce00078e00ff */
[----:B------:R-:W1:Y:S01]  /*4510*/  F2F.BF16.F32 R151, R151 ;  /* 0x0000009700977304 */ /* 0x000e620000202000 */
[----:B0-----:R-:W-:-:S07]  /*4520*/  PRMT R161, R161, 0x5410, R160 ;  /* 0x00005410a1a17816 */ /* 0x001fce00000000a0 */
[----:B------:R-:W-:Y:S01]  /*4530*/  F2F.BF16.F32 R149, R149 ;  /* 0x0000009500957304 */ /* 0x000fe20000202000 */
[----:B------:R-:W-:Y:S01]  /*4540*/  LOP3.LUT R155, R161, R71, RZ, 0xfc, !PT ;  /* 0x00000047a19b7212 */ /* 0x000fe200078efcff */
[----:B-1----:R-:W-:-:S06]  /*4550*/  IMAD.WIDE.U32 R138, R151, 0x10000, RZ ;  /* 0x00010000978a7825 */ /* 0x002fcc00078e00ff */
[----:B------:R-:W0:Y:S08]  /*4560*/  F2F.BF16.F32 R0, R171 ;  /* 0x000000ab00007304 */ /* 0x000e300000202000 */
[----:B------:R-:W1:Y:S01]  /*4570*/  F2F.BF16.F32 R140, R203 ;  /* 0x000000cb008c7304 */ /* 0x000e620000202000 */
[----:B0-----:R-:W-:-:S07]  /*4580*/  PRMT R149, R149, 0x5410, R0 ;  /* 0x0000541095957816 */ /* 0x001fce0000000000 */
[----:B------:R-:W0:Y:S01]  /*4590*/  F2F.BF16.F32 R154, R154 ;  /* 0x0000009a009a7304 */ /* 0x000e220000202000 */
[----:B------:R-:W-:Y:S01]  /*45a0*/  LOP3.LUT R157, R149, R139, RZ, 0xfc, !PT ;  /* 0x0000008b959d7212 */ /* 0x000fe200078efcff */
[----:B----4-:R-:W-:-:S06]  /*45b0*/  IMAD.WIDE.U32 R148, R121, 0x8, R60 ;  /* 0x0000000879947825 */ /* 0x010fcc00078e003c */
[----:B------:R-:W2:Y:S01]  /*45c0*/  F2F.BF16.F32 R150, R150 ;  /* 0x0000009600967304 */ /* 0x000ea20000202000 */
[----:B-1----:R-:W-:-:S05]  /*45d0*/  IMAD.WIDE.U32 R140, R140, 0x10000, RZ ;  /* 0x000100008c8c7825 */ /* 0x002fca00078e00ff */
[----:B------:R-:W-:Y:S02]  /*45e0*/  LOP3.LUT R159, R159, R141, RZ, 0xfc, !PT ;  /* 0x0000008d9f9f7212 */ /* 0x000fe400078efcff */
[----:B------:R-:W1:Y:S01]  /*45f0*/  F2F.BF16.F32 R153, R153 ;  /* 0x0000009900997304 */ /* 0x000e620000202000 */
[----:B0-----:R-:W-:Y:S01]  /*4600*/  LOP3.LUT R154, R70, R154, RZ, 0xfc, !PT ;  /* 0x0000009a469a7212 */ /* 0x001fe200078efcff */
[----:B------:R-:W-:Y:S01]  /*4610*/  IMAD.WIDE.U32 R70, R121, 0x8, R62 ;  /* 0x0000000879467825 */ /* 0x000fe200078e003e */
[----:B--2---:R-:W-:-:S05]  /*4620*/  LOP3.LUT R68, R156, R150, RZ, 0xfc, !PT ;  /* 0x000000969c447212 */ /* 0x004fca00078efcff */
[----:B------:R-:W0:Y:S01]  /*4630*/  F2F.BF16.F32 R169, R169 ;  /* 0x000000a900a97304 */ /* 0x000e220000202000 */
[----:B------:R2:W-:Y:S01]  /*4640*/  STG.E.64 desc[UR4][R70.64], R32 ;  /* 0x0000002046007986 */ /* 0x0005e2000c101b04 */
[----:B------:R-:W-:-:S03]  /*4650*/  IMAD.WIDE.U32 R150, R125, 0x8, R60 ;  /* 0x000000087d967825 */ /* 0x000fc600078e003c */
[----:B------:R3:W-:Y:S01]  /*4660*/  STG.E.64 desc[UR4][R148.64], R46 ;  /* 0x0000002e94007986 */ /* 0x0007e2000c101b04 */
[----:B-1----:R-:W-:Y:S01]  /*4670*/  LOP3.LUT R156, R138, R153, RZ, 0xfc, !PT ;  /* 0x000000998a9c7212 */ /* 0x002fe200078efcff */
[----:B------:R-:W-:-:S04]  /*4680*/  IMAD.WIDE.U32 R138, R123, 0x8, R62 ;  /* 0x000000087b8a7825 */ /* 0x000fc800078e003e */
[----:B------:R-:W-:Y:S01]  /*4690*/  IMAD.WIDE.U32 R122, R123, 0x8, R60 ;  /* 0x000000087b7a7825 */ /* 0x000fe200078e003c */
[----:B------:R3:W-:Y:S01]  /*46a0*/  STG.E.64 desc[UR4][R138.64], R34 ;  /* 0x000000228a007986 */ /* 0x0007e2000c101b04 */
[----:B0-----:R-:W-:Y:S02]  /*46b0*/  LOP3.LUT R158, R140, R169, RZ, 0xfc, !PT ;  /* 0x000000a98c9e7212 */ /* 0x001fe400078efcff */
[----:B------:R-:W-:Y:S01]  /*46c0*/  IMAD.WIDE.U32 R140, R125, 0x8, R62 ;  /* 0x000000087d8c7825 */ /* 0x000fe200078e003e */
[----:B------:R3:W-:Y:S03]  /*46d0*/  STG.E.64 desc[UR4][R122.64], R64 ;  /* 0x000000407a007986 */ /* 0x0007e6000c101b04 */
[--C-:B------:R-:W-:Y:S01]  /*46e0*/  IMAD.WIDE.U32 R152, R127, 0x8, R60.reuse ;  /* 0x000000087f987825 */ /* 0x100fe200078e003c */
[----:B------:R3:W-:Y:S03]  /*46f0*/  STG.E.64 desc[UR4][R140.64], R36 ;  /* 0x000000248c007986 */ /* 0x0007e6000c101b04 */
[--C-:B--2---:R-:W-:Y:S01]  /*4700*/  IMAD.WIDE.U32 R32, R129, 0x8, R60.reuse ;  /* 0x0000000881207825 */ /* 0x104fe200078e003c */
        /* <DEDUP_REMOVED lines=10> */
[----:B------:R3:W-:Y:S04]  /*47b0*/  STG.E.64 desc[UR4][R62.64], R44 ;  /* 0x0000002c3e007986 */ /* 0x0007e8000c101b04 */
[----:B------:R3:W-:Y:S01]  /*47c0*/  STG.E.64 desc[UR4][R60.64], R158 ;  /* 0x0000009e3c007986 */ /* 0x0007e2000c101b04 */
[----:B------:R-:W-:Y:S05]  /*47d0*/  BRA `(.L_x_3332) ;  /* 0x0000002c00447947 */ /* 0x000fea0003800000 */
.L_x_3330:
        /* <DEDUP_REMOVED lines=33> */
[----:B------:R-:W-:Y:S01]  /*49f0*/  MOV R41, R59 ;  /* 0x0000003b00297202 */ /* 0x000fe20000000f00 */
[----:B------:R-:W-:Y:S01]  /*4a00*/  FADD.FTZ R44, R69, -R44 ;  /* 0x8000002c452c7221 */ /* 0x000fe20000010000 */
[----:B------:R-:W-:Y:S01]  /*4a10*/  SHF.L.U32 R33, R33, 0x10, RZ ;  /* 0x0000001021217819 */ /* 0x000fe200000006ff */
[----:B------:R-:W-:Y:S01]  /*4a20*/  FADD.FTZ R68, R68, -R39 ;  /* 0x8000002744447221 */ /* 0x000fe20000010000 */
[----:B------:R-:W-:Y:S01]  /*4a30*/  SHF.L.U32 R41, R41, 0x10, RZ ;  /* 0x0000001029297819 */ /* 0x000fe200000006ff */
[----:B------:R-:W-:Y:S01]  /*4a40*/  FADD.FTZ R46, R67, -R46 ;  /* 0x8000002e432e7221 */ /* 0x000fe20000010000 */
[----:B------:R-:W-:Y:S01]  /*4a50*/  SHF.R.U64 R39, R58, 0x10, R59 ;  /* 0x000000103a277819 */ /* 0x000fe2000000123b */
[----:B------:R-:W-:Y:S01]  /*4a60*/  FADD.FTZ R166, R166, -R43 ;  /* 0x8000002ba6a67221 */ /* 0x000fe20000010000 */
[C---:B------:R-:W-:Y:S01]  /*4a70*/  FFMA.FTZ R33, R122.reuse, R44, R33 ;  /* 0x0000002c7a217223 */ /* 0x040fe20000010021 */
[----:B------:R-:W-:Y:S01]  /*4a80*/  SHF.R.U32.HI R43, RZ, 0x10, R59 ;  /* 0x00000010ff2b7819 */ /* 0x000fe2000001163b */
[----:B------:R-:W-:Y:S01]  /*4a90*/  FFMA.FTZ R41, R122, R46, R41 ;  /* 0x0000002e7a297223 */ /* 0x000fe20000010029 */
[----:B------:R-:W-:Y:S01]  /*4aa0*/  MOV R44, R56 ;  /* 0x00000038002c7202 */ /* 0x000fe20000000f00 */
[----:B------:R-:W-:Y:S01]  /*4ab0*/  FADD.FTZ R172, R172, -R45 ;  /* 0x8000002dacac7221 */ /* 0x000fe20000010000 */
[----:B------:R-:W-:Y:S01]  /*4ac0*/  SHF.L.U32 R39, R39, 0x10, RZ ;  /* 0x0000001027277819 */ /* 0x000fe200000006ff */
[----:B------:R-:W-:Y:S01]  /*4ad0*/  FADD.FTZ R206, R65, -R206 ;  /* 0x800000ce41ce7221 */ /* 0x000fe20000010000 */
[----:B------:R-:W-:Y:S01]  /*4ae0*/  SHF.R.U64 R47, R56, 0x10, R57 ;  /* 0x00000010382f7819 */ /* 0x000fe20000001239 */
[----:B------:R-:W-:Y:S01]  /*4af0*/  FMUL.FTZ R33, R33, R32 ;  /* 0x0000002021217220 */ /* 0x000fe20000410000 */
[----:B------:R-:W-:Y:S01]  /*4b00*/  MOV R46, R57 ;  /* 0x00000039002e7202 */ /* 0x000fe20000000f00 */
[----:B------:R-:W-:Y:S01]  /*4b10*/  FFMA.FTZ R39, R122, R68, R39 ;  /* 0x000000447a277223 */ /* 0x000fe20000010027 */
[----:B------:R-:W-:Y:S01]  /*4b20*/  SHF.L.U32 R43, R43, 0x10, RZ ;  /* 0x000000102b2b7819 */ /* 0x000fe200000006ff */
[----:B------:R-:W-:Y:S01]  /*4b30*/  FMUL.FTZ R33, R33, UR14 ;  /* 0x0000000e21217c20 */ /* 0x000fe20008410000 */
[----:B------:R-:W-:Y:S01]  /*4b40*/  SHF.L.U32 R45, R44, 0x10, RZ ;  /* 0x000000102c2d7819 */ /* 0x000fe200000006ff */
[----:B------:R-:W-:Y:S01]  /*4b50*/  FMUL.FTZ R39, R39, R32 ;  /* 0x0000002027277220 */ /* 0x000fe20000410000 */
[----:B------:R-:W-:Y:S01]  /*4b60*/  SHF.L.U32 R47, R47, 0x10, RZ ;  /* 0x000000102f2f7819 */ /* 0x000fe200000006ff */
[----:B------:R-:W-:Y:S01]  /*4b70*/  FFMA.FTZ R43, R122, R206, R43 ;  /* 0x000000ce7a2b7223 */ /* 0x000fe2000001002b */
[----:B------:R-:W-:Y:S01]  /*4b80*/  SHF.L.U32 R65, R46, 0x10, RZ ;  /* 0x000000102e417819 */ /* 0x000fe200000006ff */
[----:B------:R-:W-:Y:S01]  /*4b90*/  FFMA.FTZ R45, R122, R174, R45 ;  /* 0x000000ae7a2d7223 */ /* 0x000fe2000001002d */
[----:B------:R-:W-:Y:S01]  /*4ba0*/  LOP3.LUT P0, RZ, R70, 0xff, RZ, 0xc0, !PT ;  /* 0x000000ff46ff7812 */ /* 0x000fe2000780c0ff */
[C---:B------:R-:W-:Y:S01]  /*4bb0*/  FFMA.FTZ R47, R122.reuse, R166, R47 ;  /* 0x000000a67a2f7223 */ /* 0x040fe2000001002f */
[----:B------:R-:W-:Y:S01]  /*4bc0*/  FMUL.FTZ R43, R43, R32 ;  /* 0x000000202b2b7220 */ /* 0x000fe20000410000 */
[----:B------:R-:W-:Y:S01]  /*4bd0*/  FFMA.FTZ R65, R122, R172, R65 ;  /* 0x000000ac7a417223 */ /* 0x000fe20000010041 */
[-C--:B------:R-:W-:Y:S01]  /*4be0*/  FMUL.FTZ R45, R45, R32.reuse ;  /* 0x000000202d2d7220 */ /* 0x080fe20000410000 */
[----:B------:R-:W-:Y:S01]  /*4bf0*/  FMUL.FTZ R39, R39, UR14 ;  /* 0x0000000e27277c20 */ /* 0x000fe20008410000 */
[-C--:B------:R-:W-:Y:S01]  /*4c00*/  FMUL.FTZ R47, R47, R32.reuse ;  /* 0x000000202f2f7220 */ /* 0x080fe20000410000 */
[C---:B------:R-:W-:Y:S01]  /*4c10*/  LOP3.LUT P3, RZ, R70.reuse, 0xff00, RZ, 0xc0, !PT ;  /* 0x0000ff0046ff7812 */ /* 0x040fe2000786c0ff */
[-C--:B------:R-:W-:Y:S01]  /*4c20*/  FMUL.FTZ R65, R65, R32.reuse ;  /* 0x0000002041417220 */ /* 0x080fe20000410000 */
[----:B------:R-:W-:Y:S01]  /*4c30*/  FMUL.FTZ R43, R43, UR14 ;  /* 0x0000000e2b2b7c20 */ /* 0x000fe20008410000 */
[----:B------:R-:W-:Y:S01]  /*4c40*/  ISETP.GE.U32.AND P5, PT, R70, 0x1000000, PT ;  /* 0x010000004600780c */ /* 0x000fe20003fa6070 */
[----:B------:R-:W-:Y:S01]  /*4c50*/  FMUL.FTZ R45, R45, UR14 ;  /* 0x0000000e2d2d7c20 */ /* 0x000fe20008410000 */
[C---:B------:R-:W-:Y:S01]  /*4c60*/  LOP3.LUT P6, RZ, R66.reuse, 0xff, RZ, 0xc0, !PT ;  /* 0x000000ff42ff7812 */ /* 0x040fe200078cc0ff */
[----:B------:R-:W-:Y:S01]  /*4c70*/  FMUL.FTZ R47, R47, UR14 ;  /* 0x0000000e2f2f7c20 */ /* 0x000fe20008410000 */
[----:B------:R-:W-:Y:S01]  /*4c80*/  FSEL R33, R33, RZ, P0 ;  /* 0x000000ff21217208 */ /* 0x000fe20000000000 */
[----:B------:R-:W-:Y:S01]  /*4c90*/  FMUL.FTZ R65, R65, UR14 ;  /* 0x0000000e41417c20 */ /* 0x000fe20008410000 */
[----:B------:R-:W-:Y:S01]  /*4ca0*/  LOP3.LUT P0, RZ, R66, 0xff00, RZ, 0xc0, !PT ;  /* 0x0000ff0042ff7812 */ /* 0x000fe2000780c0ff */
[----:B------:R-:W-:Y:S01]  /*4cb0*/  FADD.FTZ R193, R142, -R193 ;  /* 0x800000c18ec17221 */ /* 0x000fe20000010000 */
[----:B------:R-:W-:Y:S01]  /*4cc0*/  FSEL R39, R39, RZ, P3 ;  /* 0x000000ff27277208 */ /* 0x000fe20001800000 */
[----:B------:R-:W-:Y:S01]  /*4cd0*/  FMUL.FTZ R41, R41, R32 ;  /* 0x0000002029297220 */ /* 0x000fe20000410000 */
[----:B------:R-:W-:Y:S01]  /*4ce0*/  LOP3.LUT P3, RZ, R66, 0xff0000, RZ, 0xc0, !PT ;  /* 0x00ff000042ff7812 */ /* 0x000fe2000786c0ff */
[----:B------:R-:W-:Y:S01]  /*4cf0*/  FADD.FTZ R162, R162, -R71 ;  /* 0x80000047a2a27221 */ /* 0x000fe20000010000 */
[----:B------:R-:W-:Y:S01]  /*4d00*/  FSEL R44, R43, RZ, P5 ;  /* 0x000000ff2b2c7208 */ /* 0x000fe20002800000 */
[----:B------:R-:W-:Y:S01]  /*4d10*/  FMUL.FTZ R41, R41, UR14 ;  /* 0x0000000e29297c20 */ /* 0x000fe20008410000 */
[----:B------:R-:W-:Y:S01]  /*4d20*/  FSEL R43, R45, RZ, P6 ;  /* 0x000000ff2d2b7208 */ /* 0x000fe20003000000 */
[----:B------:R-:W-:Y:S01]  /*4d30*/  FADD.FTZ R191, R160, -R191 ;  /* 0x800000bfa0bf7221 */ /* 0x000fe20000010000 */
[----:B------:R-:W-:Y:S01]  /*4d40*/  FSEL R45, R47, RZ, P0 ;  /* 0x000000ff2f2d7208 */ /* 0x000fe20000000000 */
[----:B------:R-:W-:Y:S01]  /*4d50*/  FADD.FTZ R150, R155, -R150 ;  /* 0x800000969b967221 */ /* 0x000fe20000010000 */
[----:B------:R-:W-:Y:S01]  /*4d60*/  FSEL R47, R65, RZ, P3 ;  /* 0x000000ff412f7208 */ /* 0x000fe20001800000 */
[----:B------:R-:W-:Y:S01]  /*4d70*/  FADD.FTZ R190, R157, -R190 ;  /* 0x800000be9dbe7221 */ /* 0x000fe20000010000 */
[----:B------:R-:W-:Y:S01]  /*4d80*/  SHF.R.U32.HI R65, RZ, 0x10, R57 ;  /* 0x00000010ff417819 */ /* 0x000fe20000011639 */
[----:B------:R-:W-:Y:S01]  /*4d90*/  FADD.FTZ R138, R138, -R183 ;  /* 0x800000b78a8a7221 */ /* 0x000fe20000010000 */
[----:B------:R-:W-:Y:S01]  /*4da0*/  MOV R46, R54 ;  /* 0x00000036002e7202 */ /* 0x000fe20000000f00 */
[----:B------:R-:W-:Y:S01]  /*4db0*/  FADD.FTZ R144, R144, -R187 ;  /* 0x800000bb90907221 */ /* 0x000fe20000010000 */
[----:B------:R-:W-:Y:S01]  /*4dc0*/  SHF.L.U32 R65, R65, 0x10, RZ ;  /* 0x0000001041417819 */ /* 0x000fe200000006ff */
[----:B------:R-:W-:Y:S01]  /*4dd0*/  FADD.FTZ R157, R156, -R175 ;  /* 0x800000af9c9d7221 */ /* 0x000fe20000010000 */
[----:B------:R-:W-:Y:S01]  /*4de0*/  LOP3.LUT P4, RZ, R70, 0xff0000, RZ, 0xc0, !PT ;  /* 0x00ff000046ff7812 */ /* 0x000fe2000788c0ff */
[----:B------:R-:W-:Y:S01]  /*4df0*/  FADD.FTZ R140, R140, -R35 ;  /* 0x800000238c8c7221 */ /* 0x000fe20000010000 */
[----:B------:R-:W-:Y:S01]  /*4e00*/  SHF.L.U32 R67, R46, 0x10, RZ ;  /* 0x000000102e437819 */ /* 0x000fe200000006ff */
[----:B------:R-:W-:Y:S01]  /*4e10*/  FFMA.FTZ R65, R122, R193, R65 ;  /* 0x000000c17a417223 */ /* 0x000fe20000010041 */
[----:B------:R-:W-:Y:S01]  /*4e20*/  SHF.R.U64 R69, R54, 0x10, R55 ;  /* 0x0000001036457819 */ /* 0x000fe20000001237 */
[----:B------:R-:W-:Y:S01]  /*4e30*/  FADD.FTZ R148, R148, -R37 ;  /* 0x8000002594947221 */ /* 0x000fe20000010000 */
[----:B------:R-:W-:Y:S01]  /*4e40*/  MOV R46, R55 ;  /* 0x00000037002e7202 */ /* 0x000fe20000000f00 */
[----:B------:R-:W-:Y:S01]  /*4e50*/  FMUL.FTZ R65, R65, R32 ;  /* 0x0000002041417220 */ /* 0x000fe20000410000 */
[----:B------:R-:W-:Y:S01]  /*4e60*/  LOP3.LUT P5, RZ, R64, 0xff, RZ, 0xc0, !PT ;  /* 0x000000ff40ff7812 */ /* 0x000fe200078ac0ff */
[----:B------:R-:W-:Y:S01]  /*4e70*/  FFMA.FTZ R67, R122, R162, R67 ;  /* 0x000000a27a437223 */ /* 0x000fe20000010043 */
[C---:B------:R-:W-:Y:S01]  /*4e80*/  LOP3.LUT P6, RZ, R64.reuse, 0xff00, RZ, 0xc0, !PT ;  /* 0x0000ff0040ff7812 */ /* 0x040fe200078cc0ff */
[----:B------:R-:W-:Y:S01]  /*4e90*/  FMUL.FTZ R65, R65, UR14 ;  /* 0x0000000e41417c20 */ /* 0x000fe20008410000 */
[C---:B------:R-:W-:Y:S01]  /*4ea0*/  LOP3.LUT P0, RZ, R64.reuse, 0xff0000, RZ, 0xc0, !PT ;  /* 0x00ff000040ff7812 */ /* 0x040fe2000780c0ff */
[----:B------:R-:W-:Y:S01]  /*4eb0*/  FMUL.FTZ R67, R67, R32 ;  /* 0x0000002043437220 */ /* 0x000fe20000410000 */
[----:B------:R-:W-:Y:S01]  /*4ec0*/  ISETP.GE.U32.AND P3, PT, R64, 0x1000000, PT ;  /* 0x010000004000780c */ /* 0x000fe20003f66070 */
[----:B------:R-:W-:Y:S01]  /*4ed0*/  FADD.FTZ R181, R146, -R181 ;  /* 0x800000b592b57221 */ /* 0x000fe20000010000 */
[----:B------:R-:W-:Y:S01]  /*4ee0*/  FSEL R41, R41, RZ, P4 ;  /* 0x000000ff29297208 */ /* 0x000fe20002000000 */
[----:B------:R-:W-:Y:S01]  /*4ef0*/  FMUL.FTZ R67, R67, UR14 ;  /* 0x0000000e43437c20 */ /* 0x000fe20008410000 */
[----:B------:R-:W-:Y:S01]  /*4f00*/  MOV R64, R52 ;  /* 0x0000003400407202 */ /* 0x000fe20000000f00 */
[----:B------:R-:W-:Y:S01]  /*4f10*/  FADD.FTZ R178, R159, -R178 ;  /* 0x800000b29fb27221 */ /* 0x000fe20000010000 */
[----:B------:R-:W-:Y:S01]  /*4f20*/  ISETP.GE.U32.AND P4, PT, R66, 0x1000000, PT ;  /* 0x010000004200780c */ /* 0x000fe20003f86070 */
[----:B------:R-:W-:Y:S01]  /*4f30*/  FADD.FTZ R153, R153, -R36 ;  /* 0x8000002499997221 */ /* 0x000fe20000010000 */
[----:B------:R-:W-:Y:S01]  /*4f40*/  SHF.L.U32 R69, R69, 0x10, RZ ;  /* 0x0000001045457819 */ /* 0x000fe200000006ff */
[----:B------:R-:W-:Y:S01]  /*4f50*/  FADD.FTZ R68, R141, -R40 ;  /* 0x800000288d447221 */ /* 0x000fe20000010000 */
[----:B------:R-:W-:Y:S01]  /*4f60*/  SHF.L.U32 R71, R46, 0x10, RZ ;  /* 0x000000102e477819 */ /* 0x000fe200000006ff */
[----:B------:R-:W-:Y:S01]  /*4f70*/  FADD.FTZ R176, R147, -R176 ;  /* 0x800000b093b07221 */ /* 0x000fe20000010000 */
[----:B------:R-:W-:Y:S01]  /*4f80*/  SHF.R.U32.HI R145, RZ, 0x10, R55 ;  /* 0x00000010ff917819 */ /* 0x000fe20000011637 */
[----:B------:R-:W-:Y:S01]  /*4f90*/  FFMA.FTZ R69, R122, R191, R69 ;  /* 0x000000bf7a457223 */ /* 0x000fe20000010045 */
[----:B------:R-:W-:Y:S01]  /*4fa0*/  SHF.R.U64 R66, R52, 0x10, R53 ;  /* 0x0000001034427819 */ /* 0x000fe20000001235 */
[----:B------:R-:W-:Y:S01]  /*4fb0*/  FFMA.FTZ R71, R122, R190, R71 ;  /* 0x000000be7a477223 */ /* 0x000fe20000010047 */
[----:B------:R-:W-:Y:S01]  /*4fc0*/  MOV R46, R53 ;  /* 0x00000035002e7202 */ /* 0x000fe20000000f00 */
[-C--:B------:R-:W-:Y:S01]  /*4fd0*/  FMUL.FTZ R69, R69, R32.reuse ;  /* 0x0000002045457220 */ /* 0x080fe20000410000 */
[----:B------:R-:W-:Y:S01]  /*4fe0*/  SHF.L.U32 R155, R64, 0x10, RZ ;  /* 0x00000010409b7819 */ /* 0x000fe200000006ff */
[----:B------:R-:W-:Y:S01]  /*4ff0*/  FMUL.FTZ R71, R71, R32 ;  /* 0x0000002047477220 */ /* 0x000fe20000410000 */
[----:B------:R-:W-:Y:S01]  /*5000*/  FSEL R64, R65, RZ, P4 ;  /* 0x000000ff41407208 */ /* 0x000fe20002000000 */
[----:B------:R-:W-:Y:S01]  /*5010*/  FMUL.FTZ R69, R69, UR14 ;  /* 0x0000000e45457c20 */ /* 0x000fe20008410000 */
[----:B------:R-:W-:Y:S01]  /*5020*/  SHF.L.U32 R145, R145, 0x10, RZ ;  /* 0x0000001091917819 */ /* 0x000fe200000006ff */
[----:B------:R-:W-:Y:S01]  /*5030*/  FFMA.FTZ R155, R122, R144, R155 ;  /* 0x000000907a9b7223 */ /* 0x000fe2000001009b */
[----:B------:R-:W-:Y:S01]  /*5040*/  SHF.L.U32 R65, R66, 0x10, RZ ;  /* 0x0000001042417819 */ /* 0x000fe200000006ff */
[----:B------:R-:W-:Y:S01]  /*5050*/  FMUL.FTZ R71, R71, UR14 ;  /* 0x0000000e47477c20 */ /* 0x000fe20008410000 */
[----:B------:R-:W-:Y:S01]  /*5060*/  SHF.L.U32 R165, R46, 0x10, RZ ;  /* 0x000000102ea57819 */ /* 0x000fe200000006ff */
[C---:B------:R-:W-:Y:S01]  /*5070*/  FFMA.FTZ R145, R122.reuse, R138, R145 ;  /* 0x0000008a7a917223 */ /* 0x040fe20000010091 */
[----:B------:R-:W-:Y:S01]  /*5080*/  FMUL.FTZ R155, R155, R32 ;  /* 0x000000209b9b7220 */ /* 0x000fe20000410000 */
[C---:B------:R-:W-:Y:S01]  /*5090*/  FFMA.FTZ R157, R122.reuse, R157, R65 ;  /* 0x0000009d7a9d7223 */ /* 0x040fe20000010041 */
[----:B------:R-:W-:Y:S01]  /*50a0*/  FSEL R46, R67, RZ, P5 ;  /* 0x000000ff432e7208 */ /* 0x000fe20002800000 */
[----:B------:R-:W-:Y:S01]  /*50b0*/  FFMA.FTZ R165, R122, R150, R165 ;  /* 0x000000967aa57223 */ /* 0x000fe200000100a5 */
[-C--:B------:R-:W-:Y:S01]  /*50c0*/  FMUL.FTZ R145, R145, R32.reuse ;  /* 0x0000002091917220 */ /* 0x080fe20000410000 */
[-C--:B------:R-:W-:Y:S01]  /*50d0*/  FMUL.FTZ R157, R157, R32.reuse ;  /* 0x000000209d9d7220 */ /* 0x080fe20000410000 */
[----:B------:R-:W-:Y:S01]  /*50e0*/  FSEL R65, R69, RZ, P6 ;  /* 0x000000ff45417208 */ /* 0x000fe20003000000 */
[----:B------:R-:W-:Y:S01]  /*50f0*/  FMUL.FTZ R165, R165, R32 ;  /* 0x00000020a5a57220 */ /* 0x000fe20000410000 */
[----:B------:R-:W-:Y:S01]  /*5100*/  FMUL.FTZ R145, R145, UR14 ;  /* 0x0000000e91917c20 */ /* 0x000fe20008410000 */
[----:B------:R-:W-:Y:S01]  /*5110*/  FMUL.FTZ R155, R155, UR14 ;  /* 0x0000000e9b9b7c20 */ /* 0x000fe20008410000 */
[----:B------:R-:W-:Y:S01]  /*5120*/  FMUL.FTZ R157, R157, UR14 ;  /* 0x0000000e9d9d7c20 */ /* 0x000fe20008410000 */
[----:B------:R-:W-:Y:S01]  /*5130*/  FMUL.FTZ R165, R165, UR14 ;  /* 0x0000000ea5a57c20 */ /* 0x000fe20008410000 */
[C---:B------:R-:W-:Y:S01]  /*5140*/  LOP3.LUT P4, RZ, R60.reuse, 0xff, RZ, 0xc0, !PT ;  /* 0x000000ff3cff7812 */ /* 0x040fe2000788c0ff */
[----:B------:R-:W-:Y:S01]  /*5150*/  FADD.FTZ R66, R161, -R0 ;  /* 0x80000000a1427221 */ /* 0x000fe20000010000 */
[C---:B------:R-:W-:Y:S01]  /*5160*/  LOP3.LUT P5, RZ, R60.reuse, 0xff00, RZ, 0xc0, !PT ;  /* 0x0000ff003cff7812 */ /* 0x040fe200078ac0ff */
[----:B------:R-:W-:Y:S01]  /*5170*/  FADD.FTZ R42, R143, -R42 ;  /* 0x8000002a8f2a7221 */ /* 0x000fe20000010000 */
[----:B------:R-:W-:Y:S01]  /*5180*/  LOP3.LUT P6, RZ, R60, 0xff0000, RZ, 0xc0, !PT ;  /* 0x00ff00003cff7812 */ /* 0x000fe200078cc0ff */
[----:B------:R-:W-:Y:S01]  /*5190*/  FADD.FTZ R34, R139, -R34 ;  /* 0x800000228b227221 */ /* 0x000fe20000010000 */
[----:B------:R-:W-:Y:S01]  /*51a0*/  FSEL R67, R145, RZ, P3 ;  /* 0x000000ff91437208 */ /* 0x000fe20001800000 */
[----:B------:R-:W-:Y:S01]  /*51b0*/  FADD.FTZ R182, R163, -R182 ;  /* 0x800000b6a3b67221 */ /* 0x000fe20000010000 */
[----:B------:R-:W-:Y:S01]  /*51c0*/  FSEL R155, R155, RZ, P4 ;  /* 0x000000ff9b9b7208 */ /* 0x000fe20002000000 */
[----:B------:R-:W-:Y:S01]  /*51d0*/  F2F.BF16.F32 R39, R39 ;  /* 0x0000002700277304 */ /* 0x000fe20000202000 */
[----:B------:R-:W-:Y:S01]  /*51e0*/  FSEL R157, R157, RZ, P5 ;  /* 0x000000ff9d9d7208 */ /* 0x000fe20002800000 */
[----:B------:R-:W-:Y:S01]  /*51f0*/  FADD.FTZ R180, R151, -R180 ;  /* 0x800000b497b47221 */ /* 0x000fe20000010000 */
[----:B------:R-:W-:-:S02]  /*5200*/  FSEL R165, R165, RZ, P6 ;  /* 0x000000ffa5a57208 */ /* 0x000fc40003000000 */
[----:B------:R-:W-:Y:S02]  /*5210*/  FSEL R71, R71, RZ, P0 ;  /* 0x000000ff47477208 */ /* 0x000fe40000000000 */
[C---:B------:R-:W-:Y:S01]  /*5220*/  LOP3.LUT P3, RZ, R61.reuse, 0xff, RZ, 0xc0, !PT ;  /* 0x000000ff3dff7812 */ /* 0x040fe2000786c0ff */
[----:B------:R-:W-:Y:S01]  /*5230*/  F2F.BF16.F32 R41, R41 ;  /* 0x0000002900297304 */ /* 0x000fe20000202000 */
[C---:B------:R-:W-:Y:S02]  /*5240*/  LOP3.LUT P4, RZ, R61.reuse, 0xff00, RZ, 0xc0, !PT ;  /* 0x0000ff003dff7812 */ /* 0x040fe4000788c0ff */
[C---:B------:R-:W-:Y:S02]  /*5250*/  LOP3.LUT P5, RZ, R61.reuse, 0xff0000, RZ, 0xc0, !PT ;  /* 0x00ff00003dff7812 */ /* 0x040fe400078ac0ff */
[----:B------:R-:W-:Y:S02]  /*5260*/  ISETP.GE.U32.AND P6, PT, R61, 0x1000000, PT ;  /* 0x010000003d00780c */ /* 0x000fe40003fc6070 */
[----:B------:R-:W-:Y:S01]  /*5270*/  SHF.R.U32.HI R35, RZ, 0x10, R53 ;  /* 0x00000010ff237819 */ /* 0x000fe20000011635 */
[----:B------:R-:W-:Y:S01]  /*5280*/  F2F.BF16.F32 R44, R44 ;  /* 0x0000002c002c7304 */ /* 0x000fe20000202000 */
[----:B------:R-:W-:-:S02]  /*5290*/  MOV R61, R50 ;  /* 0x00000032003d7202 */ /* 0x000fc40000000f00 */
[----:B------:R-:W-:Y:S02]  /*52a0*/  SHF.R.U64 R69, R50, 0x10, R51 ;  /* 0x0000001032457819 */ /* 0x000fe40000001233 */
[----:B------:R-:W-:Y:S02]  /*52b0*/  MOV R0, R51 ;  /* 0x0000003300007202 */ /* 0x000fe40000000f00 */
[----:B------:R-:W-:Y:S01]  /*52c0*/  ISETP.GE.U32.AND P0, PT, R60, 0x1000000, PT ;  /* 0x010000003c00780c */ /* 0x000fe20003f06070 */
[----:B------:R-:W-:Y:S01]  /*52d0*/  F2F.BF16.F32 R67, R67 ;  /* 0x0000004300437304 */ /* 0x000fe20000202000 */
[----:B------:R-:W-:Y:S02]  /*52e0*/  SHF.L.U32 R37, R35, 0x10, RZ ;  /* 0x0000001023257819 */ /* 0x000fe400000006ff */
[----:B------:R-:W-:Y:S02]  /*52f0*/  SHF.L.U32 R61, R61, 0x10, RZ ;  /* 0x000000103d3d7819 */ /* 0x000fe400000006ff */
[----:B------:R-:W-:Y:S01]  /*5300*/  SHF.L.U32 R69, R69, 0x10, RZ ;  /* 0x0000001045457819 */ /* 0x000fe200000006ff */
[C---:B------:R-:W-:Y:S01]  /*5310*/  FFMA.FTZ R37, R122.reuse, R140, R37 ;  /* 0x0000008c7a257223 */ /* 0x040fe20000010025 */
[----:B------:R-:W-:Y:S01]  /*5320*/  SHF.R.U32.HI R145, RZ, 0x10, R51 ;  /* 0x00000010ff917819 */ /* 0x000fe20000011633 */
[----:B------:R0:W-:Y:S01]  /*5330*/  F2F.BF16.F32 R60, R71 ;  /* 0x00000047003c7304 */ /* 0x0001e20000202000 */
[C---:B------:R-:W-:Y:S01]  /*5340*/  FFMA.FTZ R61, R122.reuse, R181, R61 ;  /* 0x000000b57a3d7223 */ /* 0x040fe2000001003d */
[----:B------:R-:W-:Y:S01]  /*5350*/  FFMA.FTZ R69, R122, R148, R69 ;  /* 0x000000947a457223 */ /* 0x000fe20000010045 */
[-C--:B------:R-:W-:Y:S01]  /*5360*/  FMUL.FTZ R37, R37, R32.reuse ;  /* 0x0000002025257220 */ /* 0x080fe20000410000 */
[----:B------:R-:W-:Y:S01]  /*5370*/  SHF.L.U32 R145, R145, 0x10, RZ ;  /* 0x0000001091917819 */ /* 0x000fe200000006ff */
[-C--:B------:R-:W-:Y:S01]  /*5380*/  FMUL.FTZ R61, R61, R32.reuse ;  /* 0x000000203d3d7220 */ /* 0x080fe20000410000 */
[----:B------:R-:W-:Y:S01]  /*5390*/  FMUL.FTZ R69, R69, R32 ;  /* 0x0000002045457220 */ /* 0x000fe20000410000 */
[----:B------:R-:W-:Y:S01]  /*53a0*/  FMUL.FTZ R37, R37, UR14 ;  /* 0x0000000e25257c20 */ /* 0x000fe20008410000 */
[----:B------:R-:W-:Y:S01]  /*53b0*/  MOV R36, R48 ;  /* 0x0000003000247202 */ /* 0x000fe20000000f00 */
[----:B------:R-:W-:Y:S01]  /*53c0*/  FMUL.FTZ R61, R61, UR14 ;  /* 0x0000000e3d3d7c20 */ /* 0x000fe20008410000 */
[----:B0-----:R-:W-:Y:S01]  /*53d0*/  SHF.L.U32 R71, R0, 0x10, RZ ;  /* 0x0000001000477819 */ /* 0x001fe200000006ff */
[----:B------:R-:W-:Y:S01]  /*53e0*/  FMUL.FTZ R69, R69, UR14 ;  /* 0x0000000e45457c20 */ /* 0x000fe20008410000 */
[C---:B------:R-:W-:Y:S01]  /*53f0*/  FFMA.FTZ R145, R122.reuse, R178, R145 ;  /* 0x000000b27a917223 */ /* 0x040fe20000010091 */
[----:B------:R-:W-:Y:S01]  /*5400*/  FSEL R37, R37, RZ, P0 ;  /* 0x000000ff25257208 */ /* 0x000fe20000000000 */
[----:B------:R-:W-:Y:S01]  /*5410*/  F2F.BF16.F32 R45, R45 ;  /* 0x0000002d002d7304 */ /* 0x000fe20000202000 */
[----:B------:R-:W-:Y:S01]  /*5420*/  FFMA.FTZ R71, R122, R66, R71 ;  /* 0x000000427a477223 */ /* 0x000fe20000010047 */
[----:B------:R-:W-:Y:S01]  /*5430*/  FSEL R61, R61, RZ, P3 ;  /* 0x000000ff3d3d7208 */ /* 0x000fe20001800000 */
[-C--:B------:R-:W-:Y:S01]  /*5440*/  FMUL.FTZ R145, R145, R32.reuse ;  /* 0x0000002091917220 */ /* 0x080fe20000410000 */
[----:B------:R-:W-:Y:S01]  /*5450*/  FSEL R69, R69, RZ, P4 ;  /* 0x000000ff45457208 */ /* 0x000fe20002000000 */
[----:B------:R-:W-:Y:S01]  /*5460*/  FMUL.FTZ R71, R71, R32 ;  /* 0x0000002047477220 */ /* 0x000fe20000410000 */
[C---:B------:R-:W-:Y:S01]  /*5470*/  LOP3.LUT P0, RZ, R62.reuse, 0xff, RZ, 0xc0, !PT ;  /* 0x000000ff3eff7812 */ /* 0x040fe2000780c0ff */
[----:B------:R-:W-:Y:S01]  /*5480*/  FMUL.FTZ R145, R145, UR14 ;  /* 0x0000000e91917c20 */ /* 0x000fe20008410000 */
[C---:B------:R-:W-:Y:S01]  /*5490*/  LOP3.LUT P3, RZ, R62.reuse, 0xff00, RZ, 0xc0, !PT ;  /* 0x0000ff003eff7812 */ /* 0x040fe2000786c0ff */
[----:B------:R-:W-:Y:S01]  /*54a0*/  FMUL.FTZ R71, R71, UR14 ;  /* 0x0000000e47477c20 */ /* 0x000fe20008410000 */
[----:B------:R-:W-:Y:S01]  /*54b0*/  LOP3.LUT P4, RZ, R62, 0xff0000, RZ, 0xc0, !PT ;  /* 0x00ff00003eff7812 */ /* 0x000fe2000788c0ff */
[----:B------:R0:W-:Y:S01]  /*54c0*/  F2F.BF16.F32 R66, R37 ;  /* 0x0000002500427304 */ /* 0x0001e20000202000 */
[----:B------:R-:W-:-:S02]  /*54d0*/  SHF.R.U32.HI R141, RZ, 0x10, R49 ;  /* 0x00000010ff8d7819 */ /* 0x000fc40000011631 */
[----:B------:R-:W-:Y:S02]  /*54e0*/  FSEL R71, R71, RZ, P5 ;  /* 0x000000ff47477208 */ /* 0x000fe40002800000 */
[----:B------:R-:W-:Y:S01]  /*54f0*/  ISETP.GE.U32.AND P5, PT, R62, 0x1000000, PT ;  /* 0x010000003e00780c */ /* 0x000fe20003fa6070 */
[----:B------:R-:W-:Y:S01]  /*5500*/  FADD.FTZ R62, R149, -R38 ;  /* 0x80000026953e7221 */ /* 0x000fe20000010000 */
[----:B------:R-:W-:Y:S01]  /*5510*/  MOV R38, R49 ;  /* 0x0000003100267202 */ /* 0x000fe20000000f00 */
[----:B------:R-:W-:Y:S01]  /*5520*/  F2F.BF16.F32 R47, R47 ;  /* 0x0000002f002f7304 */ /* 0x000fe20000202000 */
[----:B0-----:R-:W-:Y:S02]  /*5530*/  SHF.L.U32 R37, R36, 0x10, RZ ;  /* 0x0000001024257819 */ /* 0x001fe400000006ff */
[----:B------:R-:W-:Y:S02]  /*5540*/  SHF.L.U32 R147, R38, 0x10, RZ ;  /* 0x0000001026937819 */ /* 0x000fe400000006ff */
[----:B------:R-:W-:Y:S01]  /*5550*/  MOV R38, R3 ;  /* 0x0000000300267202 */ /* 0x000fe20000000f00 */
[C---:B------:R-:W-:Y:S01]  /*5560*/  FFMA.FTZ R37, R122.reuse, R153, R37 ;  /* 0x000000997a257223 */ /* 0x040fe20000010025 */
[----:B------:R-:W-:Y:S01]  /*5570*/  SHF.L.U32 R141, R141, 0x10, RZ ;  /* 0x000000108d8d7819 */ /* 0x000fe200000006ff */
[C---:B------:R-:W-:Y:S01]  /*5580*/  FFMA.FTZ R147, R122.reuse, R62, R147 ;  /* 0x0000003e7a937223 */ /* 0x040fe20000010093 */
[----:B------:R-:W-:Y:S01]  /*5590*/  FSEL R145, R145, RZ, P6 ;  /* 0x000000ff91917208 */ /* 0x000fe20003000000 */
[----:B------:R-:W-:Y:S01]  /*55a0*/  FMUL.FTZ R37, R37, R32 ;  /* 0x0000002025257220 */ /* 0x000fe20000410000 */
[----:B------:R-:W-:Y:S01]  /*55b0*/  SHF.R.U32.HI R40, RZ, 0x10, R3 ;  /* 0x00000010ff287819 */ /* 0x000fe20000011603 */
[----:B------:R-:W-:Y:S01]  /*55c0*/  FFMA.FTZ R143, R122, R176, R141 ;  /* 0x000000b07a8f7223 */ /* 0x000fe2000001008d */
[----:B------:R-:W-:Y:S01]  /*55d0*/  SHF.L.U32 R149, R38, 0x10, RZ ;  /* 0x0000001026957819 */ /* 0x000fe200000006ff */
[----:B------:R0:W-:Y:S01]  /*55e0*/  F2F.BF16.F32 R36, R145 ;  /* 0x0000009100247304 */ /* 0x0001e20000202000 */
[-C--:B------:R-:W-:Y:S01]  /*55f0*/  FMUL.FTZ R147, R147, R32.reuse ;  /* 0x0000002093937220 */ /* 0x080fe20000410000 */
[----:B------:R-:W-:Y:S01]  /*5600*/  FMUL.FTZ R38, R143, R32 ;  /* 0x000000208f267220 */ /* 0x000fe20000410000 */
[----:B------:R-:W-:Y:S01]  /*5610*/  FMUL.FTZ R37, R37, UR14 ;  /* 0x0000000e25257c20 */ /* 0x000fe20008410000 */
[----:B------:R-:W-:Y:S01]  /*5620*/  FFMA.FTZ R149, R122, R42, R149 ;  /* 0x0000002a7a957223 */ /* 0x000fe20000010095 */
[----:B------:R-:W-:Y:S01]  /*5630*/  FMUL.FTZ R147, R147, UR14 ;  /* 0x0000000e93937c20 */ /* 0x000fe20008410000 */
[----:B------:R-:W-:Y:S01]  /*5640*/  FMUL.FTZ R38, R38, UR14 ;  /* 0x0000000e26267c20 */ /* 0x000fe20008410000 */
[----:B------:R-:W-:Y:S01]  /*5650*/  SHF.R.U64 R139, R2, 0x10, R3 ;  /* 0x00000010028b7819 */ /* 0x000fe20000001203 */
[----:B------:R-:W-:Y:S01]  /*5660*/  FMUL.FTZ R149, R149, R32 ;  /* 0x0000002095957220 */ /* 0x000fe20000410000 */
[----:B0-----:R-:W-:Y:S01]  /*5670*/  SHF.L.U32 R145, R40, 0x10, RZ ;  /* 0x0000001028917819 */ /* 0x001fe200000006ff */
[----:B------:R-:W0:Y:S01]  /*5680*/  F2F.BF16.F32 R71, R71 ;  /* 0x0000004700477304 */ /* 0x000e220000202000 */
[----:B------:R-:W-:Y:S01]  /*5690*/  FSEL R37, R37, RZ, P0 ;  /* 0x000000ff25257208 */ /* 0x000fe20000000000 */
[----:B------:R-:W-:Y:S01]  /*56a0*/  FMUL.FTZ R149, R149, UR14 ;  /* 0x0000000e95957c20 */ /* 0x000fe20008410000 */
[----:B------:R-:W-:Y:S01]  /*56b0*/  FSEL R147, R147, RZ, P4 ;  /* 0x000000ff93937208 */ /* 0x000fe20002000000 */
[----:B------:R-:W-:Y:S01]  /*56c0*/  FFMA.FTZ R145, R122, R34, R145 ;  /* 0x000000227a917223 */ /* 0x000fe20000010091 */
[----:B------:R-:W-:-:S02]  /*56d0*/  FSEL R38, R38, RZ, P5 ;  /* 0x000000ff26267208 */ /* 0x000fc40002800000 */
[----:B------:R-:W-:Y:S01]  /*56e0*/  LOP3.LUT P0, RZ, R63, 0xff0000, RZ, 0xc0, !PT ;  /* 0x00ff00003fff7812 */ /* 0x000fe2000780c0ff */
[----:B------:R-:W-:Y:S01]  /*56f0*/  FMUL.FTZ R145, R145, R32 ;  /* 0x0000002091917220 */ /* 0x000fe20000410000 */
[----:B------:R-:W-:Y:S01]  /*5700*/  MOV R34, R2 ;  /* 0x0000000200227202 */ /* 0x000fe20000000f00 */
[----:B------:R1:W-:Y:S01]  /*5710*/  F2F.BF16.F32 R141, R37 ;  /* 0x00000025008d7304 */ /* 0x0003e20000202000 */
[----:B------:R-:W-:Y:S01]  /*5720*/  SHF.L.U32 R139, R139, 0x10, RZ ;  /* 0x000000108b8b7819 */ /* 0x000fe200000006ff */
[----:B------:R-:W-:Y:S01]  /*5730*/  FMUL.FTZ R145, R145, UR14 ;  /* 0x0000000e91917c20 */ /* 0x000fe20008410000 */
[----:B------:R-:W-:Y:S02]  /*5740*/  SHF.R.U64 R42, R48, 0x10, R49 ;  /* 0x00000010302a7819 */ /* 0x000fe40000001231 */
[----:B------:R-:W-:Y:S01]  /*5750*/  ISETP.GE.U32.AND P4, PT, R63, 0x1000000, PT ;  /* 0x010000003f00780c */ /* 0x000fe20003f86070 */
[----:B------:R-:W-:Y:S01]  /*5760*/  FFMA.FTZ R139, R122, R182, R139 ;  /* 0x000000b67a8b7223 */ /* 0x000fe2000001008b */
[----:B------:R-:W-:Y:S01]  /*5770*/  FSEL R149, R149, RZ, P0 ;  /* 0x000000ff95957208 */ /* 0x000fe20000000000 */
[----:B------:R-:W-:Y:S01]  /*5780*/  F2F.BF16.F32 R147, R147 ;  /* 0x0000009300937304 */ /* 0x000fe20000202000 */
[----:B-1----:R-:W-:Y:S01]  /*5790*/  SHF.L.U32 R37, R34, 0x10, RZ ;  /* 0x0000001022257819 */ /* 0x002fe200000006ff */
[----:B------:R-:W-:Y:S01]  /*57a0*/  FMUL.FTZ R139, R139, R32 ;  /* 0x000000208b8b7220 */ /* 0x000fe20000410000 */
[----:B------:R-:W-:-:S02]  /*57b0*/  SHF.L.U32 R143, R42, 0x10, RZ ;  /* 0x000000102a8f7819 */ /* 0x000fc400000006ff */
[----:B------:R-:W-:Y:S01]  /*57c0*/  FSEL R145, R145, RZ, P4 ;  /* 0x000000ff91917208 */ /* 0x000fe20002000000 */
[C---:B------:R-:W-:Y:S01]  /*57d0*/  FFMA.FTZ R37, R122.reuse, R68, R37 ;  /* 0x000000447a257223 */ /* 0x040fe20000010025 */
[----:B------:R-:W-:Y:S01]  /*57e0*/  FMUL.FTZ R139, R139, UR14 ;  /* 0x0000000e8b8b7c20 */ /* 0x000fe20008410000 */
[----:B------:R-:W1:Y:S01]  /*57f0*/  F2F.BF16.F32 R38, R38 ;  /* 0x0000002600267304 */ /* 0x000e620000202000 */
[----:B------:R-:W-:Y:S01]  /*5800*/  FFMA.FTZ R143, R122, R180, R143 ;  /* 0x000000b47a8f7223 */ /* 0x000fe2000001008f */
[-C--:B------:R-:W-:Y:S01]  /*5810*/  FMUL.FTZ R37, R37, R32.reuse ;  /* 0x0000002025257220 */ /* 0x080fe20000410000 */
[----:B------:R-:W-:Y:S02]  /*5820*/  LOP3.LUT P4, RZ, R63, 0xff00, RZ, 0xc0, !PT ;  /* 0x0000ff003fff7812 */ /* 0x000fe4000788c0ff */
[----:B------:R-:W-:Y:S01]  /*5830*/  FMUL.FTZ R143, R143, R32 ;  /* 0x000000208f8f7220 */ /* 0x000fe20000410000 */
[----:B0-----:R-:W-:Y:S01]  /*5840*/  PRMT R71, R71, 0x5410, R36 ;  /* 0x0000541047477816 */ /* 0x001fe20000000024 */
[----:B------:R-:W-:Y:S01]  /*5850*/  FMUL.FTZ R32, R37, UR14 ;  /* 0x0000000e25207c20 */ /* 0x000fe20008410000 */
[----:B------:R-:W-:Y:S01]  /*5860*/  F2F.BF16.F32 R149, R149 ;  /* 0x0000009500957304 */ /* 0x000fe20000202000 */
[----:B------:R-:W-:Y:S01]  /*5870*/  FMUL.FTZ R143, R143, UR14 ;  /* 0x0000000e8f8f7c20 */ /* 0x000fe20008410000 */
[----:B------:R-:W-:Y:S01]  /*5880*/  FSEL R139, R139, RZ, P4 ;  /* 0x000000ff8b8b7208 */ /* 0x000fe20002000000 */
[----:B------:R-:W0:Y:S01]  /*5890*/  LDC.64 R36, c[0x0][0x468] ;  /* 0x00011a00ff247b82 */ /* 0x000e220000000a00 */
[----:B------:R-:W-:-:S02]  /*58a0*/  LOP3.LUT P0, RZ, R63, 0xff, RZ, 0xc0, !PT ;  /* 0x000000ff3fff7812 */ /* 0x000fc4000780c0ff */
[----:B------:R-:W-:Y:S02]  /*58b0*/  PRMT R63, R41, 0x5410, R44 ;  /* 0x00005410293f7816 */ /* 0x000fe4000000002c */
[----:B------:R-:W2:Y:S01]  /*58c0*/  F2F.BF16.F32 R40, R145 ;  /* 0x0000009100287304 */ /* 0x000ea20000202000 */
[----:B-1----:R-:W-:Y:S01]  /*58d0*/  PRMT R147, R147, 0x5410, R38 ;  /* 0x0000541093937816 */ /* 0x002fe20000000026 */
[----:B------:R-:W-:Y:S01]  /*58e0*/  IMAD.WIDE.U32 R38, R39, 0x10000, RZ ;  /* 0x0001000027267825 */ /* 0x000fe200078e00ff */
[----:B------:R-:W-:Y:S02]  /*58f0*/  PRMT R67, R60, 0x5410, R67 ;  /* 0x000054103c437816 */ /* 0x000fe40000000043 */
[----:B------:R-:W-:Y:S02]  /*5900*/  FSEL R143, R143, RZ, P3 ;  /* 0x000000ff8f8f7208 */ /* 0x000fe40001800000 */
[----:B------:R-:W-:Y:S01]  /*5910*/  FSEL R60, R32, RZ, P0 ;  /* 0x000000ff203c7208 */ /* 0x000fe20000000000 */
[----:B------:R-:W1:Y:S01]  /*5920*/  F2F.BF16.F32 R64, R64 ;  /* 0x0000004000407304 */ /* 0x000e620000202000 */
[----:B------:R-:W-:-:S02]  /*5930*/  LOP3.LUT R39, R63, R39, RZ, 0xfc, !PT ;  /* 0x000000273f277212 */ /* 0x000fc400078efcff */
[----:B--2---:R-:W-:-:S05]  /*5940*/  PRMT R149, R149, 0x5410, R40 ;  /* 0x0000541095957816 */ /* 0x004fca0000000028 */
[----:B------:R-:W2:Y:S01]  /*5950*/  F2F.BF16.F32 R33, R33 ;  /* 0x0000002100217304 */ /* 0x000ea20000202000 */
[----:B------:R-:W-:Y:S01]  /*5960*/  IMAD.WIDE.U32 R40, R45, 0x10000, RZ ;  /* 0x000100002d287825 */ /* 0x000fe200078e00ff */
[----:B-1----:R-:W-:-:S06]  /*5970*/  PRMT R47, R47, 0x5410, R64 ;  /* 0x000054102f2f7816 */ /* 0x002fcc0000000040 */
[----:B------:R-:W1:Y:S01]  /*5980*/  F2F.BF16.F32 R43, R43 ;  /* 0x0000002b002b7304 */ /* 0x000e620000202000 */
[----:B------:R-:W-:Y:S02]  /*5990*/  LOP3.LUT R45, R47, R41, RZ, 0xfc, !PT ;  /* 0x000000292f2d7212 */ /* 0x000fe400078efcff */
[----:B--2---:R-:W-:-:S05]  /*59a0*/  LOP3.LUT R38, R38, R33, RZ, 0xfc, !PT ;  /* 0x0000002126267212 */ /* 0x004fca00078efcff */
[----:B------:R-:W2:Y:S01]  /*59b0*/  F2F.BF16.F32 R65, R65 ;  /* 0x0000004100417304 */ /* 0x000ea20000202000 */
[----:B-1----:R-:W-:-:S07]  /*59c0*/  LOP3.LUT R44, R40, R43, RZ, 0xfc, !PT ;  /* 0x0000002b282c7212 */ /* 0x002fce00078efcff */
[----:B------:R-:W1:Y:S01]  /*59d0*/  F2F.BF16.F32 R0, R157 ;  /* 0x0000009d00007304 */ /* 0x000e620000202000 */
[----:B--2---:R-:W-:-:S07]  /*59e0*/  IMAD.WIDE.U32 R32, R65, 0x10000, RZ ;  /* 0x0001000041207825 */ /* 0x004fce00078e00ff */
[----:B------:R-:W2:Y:S01]  /*59f0*/  F2F.BF16.F32 R46, R46 ;  /* 0x0000002e002e7304 */ /* 0x000ea20000202000 */
[----:B0-----:R-:W-:Y:S01]  /*5a00*/  IMAD.WIDE.U32 R64, R125, 0x8, R36 ;  /* 0x000000087d407825 */ /* 0x001fe200078e0024 */
[----:B------:R-:W-:-:S03]  /*5a10*/  LOP3.LUT R47, R67, R33, RZ, 0xfc, !PT ;  /* 0x00000021432f7212 */ /* 0x000fc600078efcff */
[----:B-1----:R-:W-:-:S03]  /*5a20*/  IMAD.WIDE.U32 R40, R0, 0x10000, RZ ;  /* 0x0001000000287825 */ /* 0x002fc600078e00ff */
[----:B------:R-:W0:Y:S01]  /*5a30*/  F2F.BF16.F32 R35, R155 ;  /* 0x0000009b00237304 */ /* 0x000e220000202000 */
[----:B--2---:R-:W-:-:S07]  /*5a40*/  LOP3.LUT R46, R32, R46, RZ, 0xfc, !PT ;  /* 0x0000002e202e7212 */ /* 0x004fce00078efcff */
[----:B------:R-:W1:Y:S01]  /*5a50*/  F2F.BF16.F32 R69, R69 ;  /* 0x0000004500457304 */ /* 0x000e620000202000 */
[----:B0-----:R-:W-:-:S07]  /*5a60*/  LOP3.LUT R40, R40, R35, RZ, 0xfc, !PT ;  /* 0x0000002328287212 */ /* 0x001fce00078efcff */
[----:B------:R-:W0:Y:S01]  /*5a70*/  F2F.BF16.F32 R34, R139 ;  /* 0x0000008b00227304 */ /* 0x000e220000202000 */
[----:B-1----:R-:W-:-:S07]  /*5a80*/  IMAD.WIDE.U32 R32, R69, 0x10000, RZ ;  /* 0x0001000045207825 */ /* 0x002fce00078e00ff */
[----:B------:R-:W1:Y:S01]  /*5a90*/  F2F.BF16.F32 R165, R165 ;  /* 0x000000a500a57304 */ /* 0x000e620000202000 */
[----:B------:R-:W-:Y:S01]  /*5aa0*/  IMAD.WIDE.U32 R68, R129, 0x8, R36 ;  /* 0x0000000881447825 */ /* 0x000fe200078e0024 */
[----:B------:R-:W-:-:S03]  /*5ab0*/  LOP3.LUT R33, R71, R33, RZ, 0xfc, !PT ;  /* 0x0000002147217212 */ /* 0x000fc600078efcff */
[----:B0-----:R-:W-:-:S03]  /*5ac0*/  IMAD.WIDE.U32 R34, R34, 0x10000, RZ ;  /* 0x0001000022227825 */ /* 0x001fc600078e00ff */
[----:B------:R-:W0:Y:S01]  /*5ad0*/  F2F.BF16.F32 R61, R61 ;  /* 0x0000003d003d7304 */ /* 0x000e220000202000 */
[----:B------:R-:W-:Y:S01]  /*5ae0*/  IMAD.WIDE.U32 R70, R131, 0x8, R36 ;  /* 0x0000000883467825 */ /* 0x000fe200078e0024 */
[----:B------:R-:W-:Y:S02]  /*5af0*/  LOP3.LUT R35, R149, R35, RZ, 0xfc, !PT ;  /* 0x0000002395237212 */ /* 0x000fe400078efcff */
[----:B-1----:R-:W-:-:S04]  /*5b00*/  PRMT R165, R165, 0x5410, R66 ;  /* 0x00005410a5a57816 */ /* 0x002fc80000000042 */
[----:B------:R-:W1:Y:S01]  /*5b10*/  F2F.BF16.F32 R42, R143 ;  /* 0x0000008f002a7304 */ /* 0x000e620000202000 */
[----:B------:R-:W-:Y:S01]  /*5b20*/  IMAD.WIDE.U32 R66, R127, 0x8, R36 ;  /* 0x000000087f427825 */ /* 0x000fe200078e0024 */
[----:B------:R-:W-:Y:S02]  /*5b30*/  LOP3.LUT R41, R165, R41, RZ, 0xfc, !PT ;  /* 0x00000029a5297212 */ /* 0x000fe400078efcff */
[----:B0-----:R-:W-:-:S04]  /*5b40*/  LOP3.LUT R32, R32, R61, RZ, 0xfc, !PT ;  /* 0x0000003d20207212 */ /* 0x001fc800078efcff */
[----:B------:R0:W2:Y:S01]  /*5b50*/  F2F.BF16.F32 R63, R60 ;  /* 0x0000003c003f7304 */ /* 0x0000a20000202000 */
[----:B-1----:R-:W-:-:S04]  /*5b60*/  IMAD.WIDE.U32 R42, R42, 0x10000, RZ ;  /* 0x000100002a2a7825 */ /* 0x002fc800078e00ff */
[--C-:B0-----:R-:W-:Y:S01]  /*5b70*/  IMAD.WIDE.U32 R60, R121, 0x8, R36.reuse ;  /* 0x00000008793c7825 */ /* 0x101fe200078e0024 */
[----:B------:R-:W-:Y:S02]  /*5b80*/  LOP3.LUT R43, R147, R43, RZ, 0xfc, !PT ;  /* 0x0000002b932b7212 */ /* 0x000fe400078efcff */
[----:B------:R-:W-:Y:S02]  /*5b90*/  LOP3.LUT R42, R42, R141, RZ, 0xfc, !PT ;  /* 0x0000008d2a2a7212 */ /* 0x000fe400078efcff */
[----:B--2---:R-:W-:Y:S01]  /*5ba0*/  LOP3.LUT R34, R34, R63, RZ, 0xfc, !PT ;  /* 0x0000003f22227212 */ /* 0x004fe200078efcff */
        /* <DEDUP_REMOVED lines=10> */
.L_x_3333:
[----:B-----5:R-:W-:Y:S01]  /*5c50*/  MOV R36, R59 ;  /* 0x0000003b00247202 */ /* 0x020fe20000000f00 */
[-CC-:B------:R-:W-:Y:S01]  /*5c60*/  FFMA.FTZ R193, R193, R34.reuse, R33.reuse ;  /* 0x00000022c1c17223 */ /* 0x180fe20000010021 */
[-C--:B------:R-:W-:Y:S01]  /*5c70*/  FFMA.FTZ R0, R0, R34.reuse, R33 ;  /* 0x0000002200007223 */ /* 0x080fe20000010021 */
[----:B------:R-:W-:Y:S01]  /*5c80*/  SHF.R.U32.HI R38, RZ, 0x10, R55 ;  /* 0x00000010ff267819 */ /* 0x000fe20000011637 */
[-C--:B------:R-:W-:Y:S01]  /*5c90*/  FFMA.FTZ R206, R206, R34.reuse, R33 ;  /* 0x00000022cece7223 */ /* 0x080fe20000010021 */
[----:B------:R-:W-:Y:S01]  /*5ca0*/  SHF.L.U32 R37, R36, 0x10, RZ ;  /* 0x0000001024257819 */ /* 0x000fe200000006ff */
[----:B------:R-:W-:Y:S01]  /*5cb0*/  FADD.FTZ R185, R142, -R193 ;  /* 0x800000c18eb97221 */ /* 0x000fe20000010000 */
[----:B------:R-:W-:Y:S01]  /*5cc0*/  SHF.R.U32.HI R36, RZ, 0x10, R57 ;  /* 0x00000010ff247819 */ /* 0x000fe20000011639 */
[----:B------:R-:W-:Y:S01]  /*5cd0*/  FADD.FTZ R47, R69, -R0 ;  /* 0x80000000452f7221 */ /* 0x000fe20000010000 */
[-CC-:B------:R-:W-:Y:S01]  /*5ce0*/  FFMA.FTZ R0, R71, R34.reuse, R33.reuse ;  /* 0x0000002247007223 */ /* 0x180fe20000010021 */
[-C--:B------:R-:W-:Y:S01]  /*5cf0*/  FFMA.FTZ R190, R190, R34.reuse, R33 ;  /* 0x00000022bebe7223 */ /* 0x080fe20000010021 */
[----:B------:R-:W-:Y:S01]  /*5d00*/  SHF.L.U32 R45, R36, 0x10, RZ ;  /* 0x00000010242d7819 */ /* 0x000fe200000006ff */
[----:B------:R-:W-:Y:S01]  /*5d10*/  FADD.FTZ R71, R65, -R206 ;  /* 0x800000ce41477221 */ /* 0x000fe20000010000 */
[----:B------:R-:W-:Y:S01]  /*5d20*/  SHF.R.U64 R36, R56, 0x10, R57 ;  /* 0x0000001038247819 */ /* 0x000fe20000001239 */
[----:B------:R-:W-:Y:S01]  /*5d30*/  FADD.FTZ R69, R67, -R0 ;  /* 0x8000000043457221 */ /* 0x000fe20000010000 */
[----:B------:R-:W-:Y:S01]  /*5d40*/  SHF.L.U32 R67, R38, 0x10, RZ ;  /* 0x0000001026437819 */ /* 0x000fe200000006ff */
[----:B------:R-:W-:Y:S01]  /*5d50*/  FFMA.FTZ R185, R122, R185, R45 ;  /* 0x000000b97ab97223 */ /* 0x000fe2000001002d */
[----:B------:R-:W-:Y:S01]  /*5d60*/  SHF.L.U32 R193, R36, 0x10, RZ ;  /* 0x0000001024c17819 */ /* 0x000fe200000006ff */
[--C-:B------:R-:W-:Y:S01]  /*5d70*/  FFMA.FTZ R45, R192, R34, R33.reuse ;  /* 0x00000022c02d7223 */ /* 0x100fe20000010021 */
[----:B------:R-:W-:Y:S01]  /*5d80*/  MOV R36, R54 ;  /* 0x0000003600247202 */ /* 0x000fe20000000f00 */
[-C--:B------:R-:W-:Y:S01]  /*5d90*/  FFMA.FTZ R65, R183, R34.reuse, R33 ;  /* 0x00000022b7417223 */ /* 0x080fe20000010021 */
[----:B------:R-:W-:Y:S01]  /*5da0*/  SHF.R.U64 R38, R54, 0x10, R55 ;  /* 0x0000001036267819 */ /* 0x000fe20000001237 */
[----:B------:R-:W-:Y:S01]  /*5db0*/  FADD.FTZ R45, R162, -R45 ;  /* 0x8000002da22d7221 */ /* 0x000fe20000010000 */
[----:B------:R-:W-:Y:S01]  /*5dc0*/  SHF.L.U32 R195, R36, 0x10, RZ ;  /* 0x0000001024c37819 */ /* 0x000fe200000006ff */
[----:B------:R-:W-:Y:S01]  /*5dd0*/  FADD.FTZ R157, R157, -R190 ;  /* 0x800000be9d9d7221 */ /* 0x000fe20000010000 */
[----:B------:R-:W-:Y:S01]  /*5de0*/  MOV R36, R55 ;  /* 0x0000003700247202 */ /* 0x000fe20000000f00 */
[----:B------:R-:W-:Y:S01]  /*5df0*/  FFMA.FTZ R187, R187, R34, R33 ;  /* 0x00000022bbbb7223 */ /* 0x000fe20000010021 */
[----:B------:R-:W-:Y:S01]  /*5e00*/  SHF.L.U32 R197, R38, 0x10, RZ ;  /* 0x0000001026c57819 */ /* 0x000fe200000006ff */
[----:B------:R-:W-:Y:S01]  /*5e10*/  FFMA.FTZ R195, R122, R45, R195 ;  /* 0x0000002d7ac37223 */ /* 0x000fe200000100c3 */
[----:B------:R-:W-:Y:S01]  /*5e20*/  SHF.L.U32 R45, R36, 0x10, RZ ;  /* 0x00000010242d7819 */ /* 0x000fe200000006ff */
[----:B------:R-:W-:Y:S01]  /*5e30*/  FADD.FTZ R65, R138, -R65 ;  /* 0x800000418a417221 */ /* 0x000fe20000010000 */
[----:B------:R-:W-:Y:S01]  /*5e40*/  MOV R38, R52 ;  /* 0x0000003400267202 */ /* 0x000fe20000000f00 */
[----:B------:R-:W-:Y:S01]  /*5e50*/  FADD.FTZ R187, R144, -R187 ;  /* 0x800000bb90bb7221 */ /* 0x000fe20000010000 */
[----:B------:R-:W-:Y:S01]  /*5e60*/  MOV R42, R53 ;  /* 0x00000035002a7202 */ /* 0x000fe20000000f00 */
[----:B------:R-:W-:Y:S01]  /*5e70*/  FFMA.FTZ R183, R122, R157, R45 ;  /* 0x0000009d7ab77223 */ /* 0x000fe2000001002d */
[----:B------:R-:W-:Y:S01]  /*5e80*/  SHF.L.U32 R199, R38, 0x10, RZ ;  /* 0x0000001026c77819 */ /* 0x000fe200000006ff */
[-C--:B------:R-:W-:Y:S01]  /*5e90*/  FFMA.FTZ R45, R191, R34.reuse, R33 ;  /* 0x00000022bf2d7223 */ /* 0x080fe20000010021 */
[----:B------:R-:W-:Y:S01]  /*5ea0*/  FFMA.FTZ R191, R122, R65, R67 ;  /* 0x000000417abf7223 */ /* 0x000fe20000010043 */
[-C--:B------:R-:W-:Y:S01]  /*5eb0*/  FFMA.FTZ R38, R189, R34.reuse, R33 ;  /* 0x00000022bd267223 */ /* 0x080fe20000010021 */
[----:B------:R-:W-:Y:S01]  /*5ec0*/  SHF.L.U32 R65, R42, 0x10, RZ ;  /* 0x000000102a417819 */ /* 0x000fe200000006ff */
[----:B------:R-:W-:Y:S01]  /*5ed0*/  FFMA.FTZ R199, R122, R187, R199 ;  /* 0x000000bb7ac77223 */ /* 0x000fe200000100c7 */
[----:B------:R-:W-:Y:S01]  /*5ee0*/  SHF.R.U32.HI R42, RZ, 0x10, R53 ;  /* 0x00000010ff2a7819 */ /* 0x000fe20000011635 */
[-CC-:B------:R-:W-:Y:S01]  /*5ef0*/  FFMA.FTZ R67, R186, R34.reuse, R33.reuse ;  /* 0x00000022ba437223 */ /* 0x180fe20000010021 */
[----:B------:R-:W-:Y:S01]  /*5f00*/  FADD.FTZ R187, R155, -R38 ;  /* 0x800000269bbb7221 */ /* 0x000fe20000010000 */
[-C--:B------:R-:W-:Y:S01]  /*5f10*/  FFMA.FTZ R201, R181, R34.reuse, R33 ;  /* 0x00000022b5c97223 */ /* 0x080fe20000010021 */
[----:B------:R-:W-:Y:S01]  /*5f20*/  SHF.L.U32 R189, R42, 0x10, RZ ;  /* 0x000000102abd7819 */ /* 0x000fe200000006ff */
[----:B------:R-:W-:Y:S01]  /*5f30*/  FADD.FTZ R67, R140, -R67 ;  /* 0x800000438c437221 */ /* 0x000fe20000010000 */
[----:B------:R-:W-:Y:S01]  /*5f40*/  FFMA.FTZ R187, R122, R187, R65 ;  /* 0x000000bb7abb7223 */ /* 0x000fe20000010041 */
[----:B------:R-:W-:Y:S01]  /*5f50*/  SHF.R.U64 R42, R52, 0x10, R53 ;  /* 0x00000010342a7819 */ /* 0x000fe20000001235 */
[----:B------:R-:W-:Y:S01]  /*5f60*/  FFMA.FTZ R65, R188, R34, R33 ;  /* 0x00000022bc417223 */ /* 0x000fe20000010021 */
[----:B------:R-:W-:Y:S01]  /*5f70*/  FFMA.FTZ R189, R122, R67, R189 ;  /* 0x000000437abd7223 */ /* 0x000fe200000100bd */
[----:B------:R-:W-:Y:S01]  /*5f80*/  FADD.FTZ R201, R146, -R201 ;  /* 0x800000c992c97221 */ /* 0x000fe20000010000 */
[----:B------:R-:W-:Y:S01]  /*5f90*/  SHF.L.U32 R67, R42, 0x10, RZ ;  /* 0x000000102a437819 */ /* 0x000fe200000006ff */
[----:B------:R-:W-:Y:S01]  /*5fa0*/  FADD.FTZ R65, R156, -R65 ;  /* 0x800000419c417221 */ /* 0x000fe20000010000 */
[----:B------:R-:W-:Y:S01]  /*5fb0*/  MOV R42, R50 ;  /* 0x00000032002a7202 */ /* 0x000fe20000000f00 */
[-C--:B------:R-:W-:Y:S01]  /*5fc0*/  FFMA.FTZ R178, R178, R34.reuse, R33 ;  /* 0x00000022b2b27223 */ /* 0x080fe20000010021 */
[----:B------:R-:W-:Y:S01]  /*5fd0*/  MOV R44, R51 ;  /* 0x00000033002c7202 */ /* 0x000fe20000000f00 */
[----:B------:R-:W-:Y:S01]  /*5fe0*/  FFMA.FTZ R181, R122, R65, R67 ;  /* 0x000000417ab57223 */ /* 0x000fe20000010043 */
[----:B------:R-:W-:Y:S01]  /*5ff0*/  SHF.L.U32 R65, R42, 0x10, RZ ;  /* 0x000000102a417819 */ /* 0x000fe200000006ff */
[--C-:B------:R-:W-:Y:S01]  /*6000*/  FFMA.FTZ R42, R167, R34, R33.reuse ;  /* 0x00000022a72a7223 */ /* 0x100fe20000010021 */
[----:B------:R-:W-:Y:S01]  /*6010*/  MOV R138, R48 ;  /* 0x00000030008a7202 */ /* 0x000fe20000000f00 */
[-C--:B------:R-:W-:Y:S01]  /*6020*/  FFMA.FTZ R180, R180, R34.reuse, R33 ;  /* 0x00000022b4b47223 */ /* 0x080fe20000010021 */
[----:B------:R-:W-:Y:S01]  /*6030*/  MOV R140, R49 ;  /* 0x00000031008c7202 */ /* 0x000fe20000000f00 */
[----:B------:R-:W-:Y:S01]  /*6040*/  FFMA.FTZ R167, R122, R201, R65 ;  /* 0x000000c97aa77223 */ /* 0x000fe20000010041 */
[----:B------:R-:W-:Y:S01]  /*6050*/  SHF.L.U32 R65, R44, 0x10, RZ ;  /* 0x000000102c417819 */ /* 0x000fe200000006ff */
[----:B------:R-:W-:Y:S01]  /*6060*/  FADD.FTZ R161, R161, -R42 ;  /* 0x8000002aa1a17221 */ /* 0x000fe20000010000 */
[----:B------:R-:W-:Y:S01]  /*6070*/  SHF.R.U32.HI R44, RZ, 0x10, R51 ;  /* 0x00000010ff2c7819 */ /* 0x000fe20000011633 */
[----:B------:R-:W-:Y:S01]  /*6080*/  FADD.FTZ R201, R159, -R178 ;  /* 0x800000b29fc97221 */ /* 0x000fe20000010000 */
[----:B------:R-:W-:Y:S01]  /*6090*/  SHF.R.U32.HI R0, RZ, 0x10, R59 ;  /* 0x00000010ff007819 */ /* 0x000fe2000001163b */
[----:B------:R-:W-:Y:S01]  /*60a0*/  FFMA.FTZ R161, R122, R161, R65 ;  /* 0x000000a17aa17223 */ /* 0x000fe20000010041 */
[----:B------:R-:W-:Y:S01]  /*60b0*/  SHF.L.U32 R203, R44, 0x10, RZ ;  /* 0x000000102ccb7819 */ /* 0x000fe200000006ff */
[-C--:B------:R-:W-:Y:S01]  /*60c0*/  FFMA.FTZ R65, R184, R34.reuse, R33 ;  /* 0x00000022b8417223 */ /* 0x080fe20000010021 */
[----:B------:R-:W-:Y:S01]  /*60d0*/  SHF.R.U64 R44, R50, 0x10, R51 ;  /* 0x00000010322c7819 */ /* 0x000fe20000001233 */
[----:B------:R-:W-:Y:S01]  /*60e0*/  FADD.FTZ R151, R151, -R180 ;  /* 0x800000b497977221 */ /* 0x000fe20000010000 */
[----:B------:R-:W-:Y:S01]  /*60f0*/  SHF.L.U32 R41, R0, 0x10, RZ ;  /* 0x0000001000297819 */ /* 0x000fe200000006ff */
[----:B------:R-:W-:Y:S01]  /*6100*/  FFMA.FTZ R201, R122, R201, R203 ;  /* 0x000000c97ac97223 */ /* 0x000fe200000100cb */
[----:B------:R-:W-:Y:S01]  /*6110*/  SHF.L.U32 R203, R44, 0x10, RZ ;  /* 0x000000102ccb7819 */ /* 0x000fe200000006ff */
[----:B------:R-:W-:Y:S01]  /*6120*/  FADD.FTZ R65, R148, -R65 ;  /* 0x8000004194417221 */ /* 0x000fe20000010000 */
[-C--:B------:R-:W-:Y:S01]  /*6130*/  FFMA.FTZ R44, R173, R34.reuse, R33 ;  /* 0x00000022ad2c7223 */ /* 0x080fe20000010021 */
[----:B------:R-:W-:Y:S01]  /*6140*/  SHF.R.U64 R0, R58, 0x10, R59 ;  /* 0x000000103a007819 */ /* 0x000fe2000000123b */
[C---:B------:R-:W-:Y:S01]  /*6150*/  FFMA.FTZ R71, R122.reuse, R71, R41 ;  /* 0x000000477a477223 */ /* 0x040fe20000010029 */
[----:B------:R-:W-:Y:S01]  /*6160*/  FFMA.FTZ R173, R122, R65, R203 ;  /* 0x000000417aad7223 */ /* 0x000fe200000100cb */
[----:B------:R-:W-:Y:S01]  /*6170*/  SHF.L.U32 R65, R138, 0x10, RZ ;  /* 0x000000108a417819 */ /* 0x000fe200000006ff */
[----:B------:R-:W-:Y:S01]  /*6180*/  FADD.FTZ R153, R153, -R44 ;  /* 0x8000002c99997221 */ /* 0x000fe20000010000 */
[--C-:B------:R-:W-:Y:S01]  /*6190*/  FFMA.FTZ R44, R171, R34, R33.reuse ;  /* 0x00000022ab2c7223 */ /* 0x100fe20000010021 */
[----:B------:R-:W-:Y:S01]  /*61a0*/  MOV R146, R2 ;  /* 0x0000000200927202 */ /* 0x000fe20000000f00 */
[-C--:B------:R-:W-:Y:S01]  /*61b0*/  FFMA.FTZ R41, R200, R34.reuse, R33 ;  /* 0x00000022c8297223 */ /* 0x080fe20000010021 */
[----:B------:R-:W-:Y:S01]  /*61c0*/  FFMA.FTZ R153, R122, R153, R65 ;  /* 0x000000997a997223 */ /* 0x000fe20000010041 */
[----:B------:R-:W-:Y:S01]  /*61d0*/  SHF.L.U32 R65, R140, 0x10, RZ ;  /* 0x000000108c417819 */ /* 0x000fe200000006ff */
[----:B------:R-:W-:Y:S01]  /*61e0*/  FADD.FTZ R149, R149, -R44 ;  /* 0x8000002c95957221 */ /* 0x000fe20000010000 */
[----:B------:R-:W-:Y:S01]  /*61f0*/  SHF.R.U32.HI R140, RZ, 0x10, R49 ;  /* 0x00000010ff8c7819 */ /* 0x000fe20000011631 */
[----:B------:R-:W-:Y:S01]  /*6200*/  FADD.FTZ R41, R174, -R41 ;  /* 0x80000029ae297221 */ /* 0x000fe20000010000 */
[----:B------:R-:W-:Y:S01]  /*6210*/  SHF.L.U32 R175, R0, 0x10, RZ ;  /* 0x0000001000af7819 */ /* 0x000fe200000006ff */
[----:B------:R-:W-:Y:S01]  /*6220*/  FFMA.FTZ R149, R122, R149, R65 ;  /* 0x000000957a957223 */ /* 0x000fe20000010041 */
[----:B------:R-:W-:Y:S01]  /*6230*/  SHF.R.U64 R65, R48, 0x10, R49 ;  /* 0x0000001030417819 */ /* 0x000fe20000001231 */
[-CC-:B------:R-:W-:Y:S01]  /*6240*/  FFMA.FTZ R39, R196, R34.reuse, R33.reuse ;  /* 0x00000022c4277223 */ /* 0x180fe20000010021 */
[----:B------:R-:W-:Y:S01]  /*6250*/  SHF.L.U32 R203, R140, 0x10, RZ ;  /* 0x000000108ccb7819 */ /* 0x000fe200000006ff */
[-CC-:B------:R-:W-:Y:S01]  /*6260*/  FFMA.FTZ R140, R169, R34.reuse, R33.reuse ;  /* 0x00000022a98c7223 */ /* 0x180fe20000010021 */
[----:B------:R-:W-:Y:S01]  /*6270*/  SHF.L.U32 R65, R65, 0x10, RZ ;  /* 0x0000001041417819 */ /* 0x000fe200000006ff */
[----:B------:R-:W-:Y:S01]  /*6280*/  FFMA.FTZ R43, R198, R34, R33 ;  /* 0x00000022c62b7223 */ /* 0x000fe20000010021 */
[----:B------:R-:W-:Y:S01]  /*6290*/  MOV R0, R56 ;  /* 0x0000003800007202 */ /* 0x000fe20000000f00 */
        /* <DEDUP_REMOVED lines=10> */
[----:B------:R-:W-:Y:S01]  /*6340*/  FADD.FTZ R141, R139, -R146 ;  /* 0x800000928b8d7221 */ /* 0x000fe20000010000 */
[----:B------:R-:W-:Y:S01]  /*6350*/  SHF.L.U32 R35, R35, 0x10, RZ ;  /* 0x0000001023237819 */ /* 0x000fe200000006ff */
[-C--:B------:R-:W-:Y:S01]  /*6360*/  FFMA.FTZ R146, R165, R34.reuse, R33 ;  /* 0x00000022a5927223 */ /* 0x080fe20000010021 */
[C---:B------:R-:W-:Y:S01]  /*6370*/  FFMA.FTZ R177, R122.reuse, R41, R177 ;  /* 0x000000297ab17223 */ /* 0x040fe200000100b1 */
[----:B------:R-:W-:Y:S01]  /*6380*/  FFMA.FTZ R165, R122, R141, R169 ;  /* 0x0000008d7aa57223 */ /* 0x000fe200000100a9 */
[----:B------:R-:W-:Y:S01]  /*6390*/  MOV R0, R57 ;  /* 0x0000003900007202 */ /* 0x000fe20000000f00 */
[-C--:B------:R-:W-:Y:S01]  /*63a0*/  FFMA.FTZ R41, R194, R34.reuse, R33 ;  /* 0x00000022c2297223 */ /* 0x080fe20000010021 */
[----:B------:R-:W-:Y:S01]  /*63b0*/  MOV R139, R3 ;  /* 0x00000003008b7202 */ /* 0x000fe20000000f00 */
[----:B------:R-:W-:Y:S01]  /*63c0*/  FFMA.FTZ R47, R122, R47, R35 ;  /* 0x0000002f7a2f7223 */ /* 0x000fe20000010023 */
[----:B------:R-:W-:Y:S01]  /*63d0*/  SHF.R.U64 R141, R2, 0x10, R3 ;  /* 0x00000010028d7819 */ /* 0x000fe20000001203 */
[----:B------:R-:W-:Y:S01]  /*63e0*/  FFMA.FTZ R34, R182, R34, R33 ;  /* 0x00000022b6227223 */ /* 0x000fe20000010021 */
[----:B------:R-:W-:Y:S01]  /*63f0*/  SHF.L.U32 R179, R0, 0x10, RZ ;  /* 0x0000001000b37819 */ /* 0x000fe200000006ff */
[----:B------:R0:W-:Y:S01]  /*6400*/  F2F.BF16.F32 R35, R47 ;  /* 0x0000002f00237304 */ /* 0x0001e20000202000 */
[----:B------:R-:W-:Y:S01]  /*6410*/  SHF.L.U32 R169, R139, 0x10, RZ ;  /* 0x000000108ba97819 */ /* 0x000fe200000006ff */
[----:B------:R-:W-:Y:S01]  /*6420*/  FADD.FTZ R39, R68, -R39 ;  /* 0x8000002744277221 */ /* 0x000fe20000010000 */
[----:B------:R-:W-:Y:S01]  /*6430*/  SHF.L.U32 R141, R141, 0x10, RZ ;  /* 0x000000108d8d7819 */ /* 0x000fe200000006ff */
[----:B------:R-:W-:Y:S01]  /*6440*/  FADD.FTZ R43, R172, -R43 ;  /* 0x8000002bac2b7221 */ /* 0x000fe20000010000 */
[----:B------:R-:W-:Y:S01]  /*6450*/  FADD.FTZ R41, R166, -R41 ;  /* 0x80000029a6297221 */ /* 0x000fe20000010000 */
[----:B------:R-:W-:Y:S01]  /*6460*/  FADD.FTZ R45, R160, -R45 ;  /* 0x8000002da02d7221 */ /* 0x000fe20000010000 */
[----:B------:R-:W-:Y:S01]  /*6470*/  FADD.FTZ R171, R147, -R176 ;  /* 0x800000b093ab7221 */ /* 0x000fe20000010000 */
[----:B------:R-:W-:Y:S01]  /*6480*/  FADD.FTZ R143, R143, -R146 ;  /* 0x800000928f8f7221 */ /* 0x000fe20000010000 */
[----:B------:R-:W-:Y:S01]  /*6490*/  FADD.FTZ R163, R163, -R34 ;  /* 0x80000022a3a37221 */ /* 0x000fe20000010000 */
[-C--:B0-----:R-:W-:Y:S01]  /*64a0*/  FMUL.FTZ R47, R47, R32.reuse ;  /* 0x000000202f2f7220 */ /* 0x081fe20000410000 */
[C---:B------:R-:W-:Y:S01]  /*64b0*/  FFMA.FTZ R69, R122.reuse, R69, R37 ;  /* 0x000000457a457223 */ /* 0x040fe20000010025 */
[C---:B------:R-:W-:Y:S01]  /*64c0*/  FFMA.FTZ R175, R122.reuse, R39, R175 ;  /* 0x000000277aaf7223 */ /* 0x040fe200000100af */
[C---:B------:R-:W-:Y:S01]  /*64d0*/  FFMA.FTZ R179, R122.reuse, R43, R179 ;  /* 0x0000002b7ab37223 */ /* 0x040fe200000100b3 */
[C---:B------:R-:W-:Y:S01]  /*64e0*/  FFMA.FTZ R193, R122.reuse, R41, R193 ;  /* 0x000000297ac17223 */ /* 0x040fe200000100c1 */
[C---:B------:R-:W-:Y:S01]  /*64f0*/  FFMA.FTZ R197, R122.reuse, R45, R197 ;  /* 0x0000002d7ac57223 */ /* 0x040fe200000100c5 */
[C---:B------:R-:W-:Y:S01]  /*6500*/  FFMA.FTZ R171, R122.reuse, R171, R203 ;  /* 0x000000ab7aab7223 */ /* 0x040fe200000100cb */
[C---:B------:R-:W-:Y:S01]  /*6510*/  FFMA.FTZ R33, R122.reuse, R143, R169 ;  /* 0x0000008f7a217223 */ /* 0x040fe200000100a9 */
[----:B------:R-:W-:Y:S01]  /*6520*/  FFMA.FTZ R163, R122, R163, R141 ;  /* 0x000000a37aa37223 */ /* 0x000fe2000001008d */
[----:B------:R-:W-:Y:S01]  /*6530*/  FMUL.FTZ R122, R47, UR14 ;  /* 0x0000000e2f7a7c20 */ /* 0x000fe20008410000 */
[----:B------:R-:W-:Y:S01]  /*6540*/  LOP3.LUT P0, RZ, R70, 0xff, RZ, 0xc0, !PT ;  /* 0x000000ff46ff7812 */ /* 0x000fe2000780c0ff */
[-C--:B------:R-:W-:Y:S01]  /*6550*/  FMUL.FTZ R141, R69, R32.reuse ;  /* 0x00000020458d7220 */ /* 0x080fe20000410000 */
[----:B------:R0:W-:Y:S01]  /*6560*/  F2F.BF16.F32 R37, R69 ;  /* 0x0000004500257304 */ /* 0x0001e20000202000 */
[----:B------:R-:W-:Y:S01]  /*6570*/  LOP3.LUT P3, RZ, R61, 0xff0000, RZ, 0xc0, !PT ;  /* 0x00ff00003dff7812 */ /* 0x000fe2000786c0ff */
[----:B------:R-:W-:Y:S01]  /*6580*/  FMUL.FTZ R162, R33, R32 ;  /* 0x0000002021a27220 */ /* 0x000fe20000410000 */
[----:B------:R-:W-:Y:S01]  /*6590*/  FMUL.FTZ R141, R141, UR14 ;  /* 0x0000000e8d8d7c20 */ /* 0x000fe20008410000 */
[----:B------:R-:W-:-:S02]  /*65a0*/  LOP3.LUT P4, RZ, R61, 0xff, RZ, 0xc0, !PT ;  /* 0x000000ff3dff7812 */ /* 0x000fc4000788c0ff */
[----:B------:R-:W-:Y:S01]  /*65b0*/  LOP3.LUT P5, RZ, R62, 0xff, RZ, 0xc0, !PT ;  /* 0x000000ff3eff7812 */ /* 0x000fe200078ac0ff */
[----:B------:R-:W-:Y:S01]  /*65c0*/  FMUL.FTZ R162, R162, UR14 ;  /* 0x0000000ea2a27c20 */ /* 0x000fe20008410000 */
[----:B------:R1:W2:Y:S01]  /*65d0*/  F2F.BF16.F32 R40, R71 ;  /* 0x0000004700287304 */ /* 0x0002a20000202000 */
[----:B0-----:R-:W-:Y:S01]  /*65e0*/  FSEL R69, R122, RZ, P0 ;  /* 0x000000ff7a457208 */ /* 0x001fe20000000000 */
[----:B------:R-:W-:Y:S01]  /*65f0*/  FMUL.FTZ R122, R71, R32 ;  /* 0x00000020477a7220 */ /* 0x000fe20000410000 */
[----:B------:R-:W-:Y:S02]  /*6600*/  LOP3.LUT P0, RZ, R70, 0xff0000, RZ, 0xc0, !PT ;  /* 0x00ff000046ff7812 */ /* 0x000fe4000780c0ff */
[----:B------:R-:W-:Y:S01]  /*6610*/  LOP3.LUT P6, RZ, R61, 0xff00, RZ, 0xc0, !PT ;  /* 0x0000ff003dff7812 */ /* 0x000fe200078cc0ff */
[----:B------:R-:W-:Y:S02]  /*6620*/  FMUL.FTZ R122, R122, UR14 ;  /* 0x0000000e7a7a7c20 */ /* 0x000fe40008410000 */
[----:B------:R0:W-:Y:S01]  /*6630*/  F2F.BF16.F32 R39, R175 ;  /* 0x000000af00277304 */ /* 0x0001e20000202000 */
[----:B-1----:R-:W-:-:S02]  /*6640*/  FSEL R71, R141, RZ, P0 ;  /* 0x000000ff8d477208 */ /* 0x002fc40000000000 */
[----:B------:R-:W-:-:S04]  /*6650*/  ISETP.GE.U32.AND P0, PT, R70, 0x1000000, PT ;  /* 0x010000004600780c */ /* 0x000fc80003f06070 */
[----:B------:R-:W-:Y:S01]  /*6660*/  FSEL R146, R122, RZ, P0 ;  /* 0x000000ff7a927208 */ /* 0x000fe20000000000 */
[----:B------:R1:W-:Y:S01]  /*6670*/  F2F.BF16.F32 R0, R177 ;  /* 0x000000b100007304 */ /* 0x0003e20000202000 */
[----:B0-----:R-:W-:Y:S01]  /*6680*/  FMUL.FTZ R175, R175, R32 ;  /* 0x00000020afaf7220 */ /* 0x001fe20000410000 */
[----:B------:R-:W-:Y:S02]  /*6690*/  LOP3.LUT P0, RZ, R70, 0xff00, RZ, 0xc0, !PT ;  /* 0x0000ff0046ff7812 */ /* 0x000fe4000780c0ff */
[----:B--2---:R-:W-:Y:S01]  /*66a0*/  PRMT R37, R37, 0x5410, R40 ;  /* 0x0000541025257816 */ /* 0x004fe20000000028 */
[----:B------:R-:W-:-:S03]  /*66b0*/  FMUL.FTZ R175, R175, UR14 ;  /* 0x0000000eafaf7c20 */ /* 0x000fc60008410000 */
        /* <DEDUP_REMOVED lines=21> */
[----:B---3--:R-:W-:Y:S02]  /*6810*/  IMAD.WIDE.U32 R40, R41, 0x10000, RZ ;  /* 0x0001000029287825 */ /* 0x008fe400078e00ff */
[----:B------:R0:W-:Y:S02]  /*6820*/  F2F.BF16.F32 R68, R183 ;  /* 0x000000b700447304 */ /* 0x0001e40000202000 */
[----:B-1----:R-:W-:Y:S01]  /*6830*/  FMUL.FTZ R195, R195, R32 ;  /* 0x00000020c3c37220 */ /* 0x002fe20000410000 */
[----:B------:R-:W-:Y:S02]  /*6840*/  FSEL R141, R193, RZ, P0 ;  /* 0x000000ffc18d7208 */ /* 0x000fe40000000000 */
[----:B------:R-:W-:Y:S01]  /*6850*/  LOP3.LUT P0, RZ, R64, 0xff, RZ, 0xc0, !PT ;  /* 0x000000ff40ff7812 */ /* 0x000fe2000780c0ff */
[----:B------:R-:W-:-:S02]  /*6860*/  FMUL.FTZ R195, R195, UR14 ;  /* 0x0000000ec3c37c20 */ /* 0x000fc40008410000 */
[----:B------:R1:W2:Y:S01]  /*6870*/  F2F.BF16.F32 R157, R191 ;  /* 0x000000bf009d7304 */ /* 0x0002a20000202000 */
[-C--:B0-----:R-:W-:Y:S02]  /*6880*/  FMUL.FTZ R183, R183, R32.reuse ;  /* 0x00000020b7b77220 */ /* 0x081fe40000410000 */
[----:B------:R-:W-:Y:S02]  /*6890*/  FSEL R66, R195, RZ, P0 ;  /* 0x000000ffc3427208 */ /* 0x000fe40000000000 */
[----:B------:R-:W-:Y:S01]  /*68a0*/  LOP3.LUT P0, RZ, R64, 0xff0000, RZ, 0xc0, !PT ;  /* 0x00ff000040ff7812 */ /* 0x000fe2000780c0ff */
[----:B------:R-:W-:Y:S02]  /*68b0*/  FMUL.FTZ R183, R183, UR14 ;  /* 0x0000000eb7b77c20 */ /* 0x000fe40008410000 */
[----:B------:R0:W-:Y:S01]  /*68c0*/  F2F.BF16.F32 R45, R197 ;  /* 0x000000c5002d7304 */ /* 0x0001e20000202000 */
[----:B-1----:R-:W-:Y:S02]  /*68d0*/  FMUL.FTZ R191, R191, R32 ;  /* 0x00000020bfbf7220 */ /* 0x002fe40000410000 */
[----:B------:R-:W-:-:S02]  /*68e0*/  FSEL R154, R183, RZ, P0 ;  /* 0x000000ffb79a7208 */ /* 0x000fc40000000000 */
[----:B------:R-:W-:Y:S01]  /*68f0*/  ISETP.GE.U32.AND P0, PT, R64, 0x1000000, PT ;  /* 0x010000004000780c */ /* 0x000fe20003f06070 */
[----:B------:R-:W-:Y:S01]  /*6900*/  FMUL.FTZ R191, R191, UR14 ;  /* 0x0000000ebfbf7c20 */ /* 0x000fe20008410000 */
[----:B--2---:R-:W-:Y:S01]  /*6910*/  PRMT R157, R68, 0x5410, R157 ;  /* 0x00005410449d7816 */ /* 0x004fe2000000009d */
[----:B------:R1:W-:Y:S01]  /*6920*/  F2F.BF16.F32 R38, R199 ;  /* 0x000000c700267304 */ /* 0x0003e20000202000 */
[-C--:B0-----:R-:W-:Y:S02]  /*6930*/  FMUL.FTZ R197, R197, R32.reuse ;  /* 0x00000020c5c57220 */ /* 0x081fe40000410000 */
[----:B------:R-:W-:Y:S02]  /*6940*/  FSEL R169, R191, RZ, P0 ;  /* 0x000000ffbfa97208 */ /* 0x000fe40000000000 */
[----:B------:R-:W-:Y:S01]  /*6950*/  LOP3.LUT P0, RZ, R64, 0xff00, RZ, 0xc0, !PT ;  /* 0x0000ff0040ff7812 */ /* 0x000fe2000780c0ff */
[----:B------:R-:W-:Y:S02]  /*6960*/  FMUL.FTZ R197, R197, UR14 ;  /* 0x0000000ec5c57c20 */ /* 0x000fe40008410000 */
[----:B------:R0:W-:Y:S01]  /*6970*/  F2F.BF16.F32 R142, R187 ;  /* 0x000000bb008e7304 */ /* 0x0001e20000202000 */
[----:B-1----:R-:W-:-:S02]  /*6980*/  FMUL.FTZ R199, R199, R32 ;  /* 0x00000020c7c77220 */ /* 0x002fc40000410000 */
[----:B------:R-:W-:Y:S02]  /*6990*/  FSEL R64, R197, RZ, P0 ;  /* 0x000000ffc5407208 */ /* 0x000fe40000000000 */
[C---:B------:R-:W-:Y:S01]  /*69a0*/  LOP3.LUT P0, RZ, R60.reuse, 0xff, RZ, 0xc0, !PT ;  /* 0x000000ff3cff7812 */ /* 0x040fe2000780c0ff */
[----:B------:R-:W-:Y:S02]  /*69b0*/  FMUL.FTZ R199, R199, UR14 ;  /* 0x0000000ec7c77c20 */ /* 0x000fe40008410000 */
[----:B------:R1:W2:Y:S01]  /*69c0*/  F2F.BF16.F32 R155, R189 ;  /* 0x000000bd009b7304 */ /* 0x0002a20000202000 */
[----:B0-----:R-:W-:Y:S02]  /*69d0*/  FMUL.FTZ R187, R187, R32 ;  /* 0x00000020bbbb7220 */ /* 0x001fe40000410000 */
[----:B------:R-:W-:Y:S02]  /*69e0*/  FSEL R152, R199, RZ, P0 ;  /* 0x000000ffc7987208 */ /* 0x000fe40000000000 */
[----:B------:R-:W-:Y:S01]  /*69f0*/  LOP3.LUT P0, RZ, R60, 0xff0000, RZ, 0xc0, !PT ;  /* 0x00ff00003cff7812 */ /* 0x000fe2000780c0ff */
[----:B------:R-:W-:-:S02]  /*6a00*/  FMUL.FTZ R187, R187, UR14 ;  /* 0x0000000ebbbb7c20 */ /* 0x000fc40008410000 */
[----:B------:R0:W-:Y:S01]  /*6a10*/  F2F.BF16.F32 R67, R181 ;  /* 0x000000b500437304 */ /* 0x0001e20000202000 */
[-C--:B-1----:R-:W-:Y:S02]  /*6a20*/  FMUL.FTZ R189, R189, R32.reuse ;  /* 0x00000020bdbd7220 */ /* 0x082fe40000410000 */
[----:B------:R-:W-:Y:S02]  /*6a30*/  FSEL R160, R187, RZ, P0 ;  /* 0x000000ffbba07208 */ /* 0x000fe40000000000 */
[----:B------:R-:W-:Y:S01]  /*6a40*/  ISETP.GE.U32.AND P0, PT, R60, 0x1000000, PT ;  /* 0x010000003c00780c */ /* 0x000fe20003f06070 */
[----:B------:R-:W-:Y:S01]  /*6a50*/  FMUL.FTZ R189, R189, UR14 ;  /* 0x0000000ebdbd7c20 */ /* 0x000fe20008410000 */
[----:B--2---:R-:W-:Y:S01]  /*6a60*/  PRMT R155, R142, 0x5410, R155 ;  /* 0x000054108e9b7816 */ /* 0x004fe2000000009b */
[----:B------:R1:W-:Y:S01]  /*6a70*/  F2F.BF16.F32 R144, R161 ;  /* 0x000000a100907304 */ /* 0x0003e20000202000 */
[----:B0-----:R-:W-:Y:S02]  /*6a80*/  FMUL.FTZ R181, R181, R32 ;  /* 0x00000020b5b57220 */ /* 0x001fe40000410000 */
[----:B------:R-:W-:-:S02]  /*6a90*/  FSEL R189, R189, RZ, P0 ;  /* 0x000000ffbdbd7208 */ /* 0x000fc40000000000 */
[----:B------:R-:W-:Y:S01]  /*6aa0*/  LOP3.LUT P0, RZ, R60, 0xff00, RZ, 0xc0, !PT ;  /* 0x0000ff003cff7812 */ /* 0x000fe2000780c0ff */
[----:B------:R-:W-:Y:S02]  /*6ab0*/  FMUL.FTZ R181, R181, UR14 ;  /* 0x0000000eb5b57c20 */ /* 0x000fe40008410000 */
[----:B------:R0:W2:Y:S01]  /*6ac0*/  F2F.BF16.F32 R159, R201 ;  /* 0x000000c9009f7304 */ /* 0x0000a20000202000 */
[-C--:B-1----:R-:W-:Y:S02]  /*6ad0*/  FMUL.FTZ R161, R161, R32.reuse ;  /* 0x00000020a1a17220 */ /* 0x082fe40000410000 */
[----:B------:R-:W-:Y:S02]  /*6ae0*/  FSEL R158, R181, RZ, P0 ;  /* 0x000000ffb59e7208 */ /* 0x000fe40000000000 */
[----:B------:R-:W-:Y:S01]  /*6af0*/  ISETP.GE.U32.AND P0, PT, R61, 0x1000000, PT ;  /* 0x010000003d00780c */ /* 0x000fe20003f06070 */
[----:B------:R-:W-:Y:S01]  /*6b00*/  FMUL.FTZ R161, R161, UR14 ;  /* 0x0000000ea1a17c20 */ /* 0x000fe20008410000 */
[----:B------:R-:W-:Y:S01]  /*6b10*/  IMAD.WIDE.U32 R60, R45, 0x10000, RZ ;  /* 0x000100002d3c7825 */ /* 0x000fe200078e00ff */
[----:B------:R1:W-:Y:S03]  /*6b20*/  F2F.BF16.F32 R42, R167 ;  /* 0x000000a7002a7304 */ /* 0x0003e60000202000 */
[----:B0-----:R-:W-:Y:S01]  /*6b30*/  FMUL.FTZ R201, R201, R32 ;  /* 0x00000020c9c97220 */ /* 0x001fe20000410000 */
[----:B------:R-:W-:-:S02]  /*6b40*/  FSEL R161, R161, RZ, P3 ;  /* 0x000000ffa1a17208 */ /* 0x000fc40001800000 */
[----:B------:R-:W-:Y:S01]  /*6b50*/  LOP3.LUT P3, RZ, R62, 0xff00, RZ, 0xc0, !PT ;  /* 0x0000ff003eff7812 */ /* 0x000fe2000786c0ff */
[----:B------:R-:W-:Y:S01]  /*6b60*/  FMUL.FTZ R201, R201, UR14 ;  /* 0x0000000ec9c97c20 */ /* 0x000fe20008410000 */
[----:B------:R-:W-:Y:S01]  /*6b70*/  LOP3.LUT R36, R60, R36, RZ, 0xfc, !PT ;  /* 0x000000243c247212 */ /* 0x000fe200078efcff */
[----:B------:R0:W-:Y:S01]  /*6b80*/  F2F.BF16.F32 R139, R165 ;  /* 0x000000a5008b7304 */ /* 0x0001e20000202000 */
[-C--:B-1----:R-:W-:Y:S02]  /*6b90*/  FMUL.FTZ R167, R167, R32.reuse ;  /* 0x00000020a7a77220 */ /* 0x082fe40000410000 */
[----:B------:R-:W-:Y:S02]  /*6ba0*/  FSEL R201, R201, RZ, P0 ;  /* 0x000000ffc9c97208 */ /* 0x000fe40000000000 */
[----:B------:R-:W-:Y:S01]  /*6bb0*/  ISETP.GE.U32.AND P0, PT, R62, 0x1000000, PT ;  /* 0x010000003e00780c */ /* 0x000fe20003f06070 */
[----:B------:R-:W-:Y:S01]  /*6bc0*/  FMUL.FTZ R167, R167, UR14 ;  /* 0x0000000ea7a77c20 */ /* 0x000fe20008410000 */
[----:B--2---:R-:W-:Y:S01]  /*6bd0*/  PRMT R159, R144, 0x5410, R159 ;  /* 0x00005410909f7816 */ /* 0x004fe2000000009f */
[----:B------:R-:W1:Y:S01]  /*6be0*/  F2F.BF16.F32 R34, R33 ;  /* 0x0000002100227304 */ /* 0x000e620000202000 */
[----:B0-----:R-:W-:-:S02]  /*6bf0*/  FMUL.FTZ R165, R165, R32 ;  /* 0x00000020a5a57220 */ /* 0x001fc40000410000 */
[----:B------:R-:W-:Y:S02]  /*6c00*/  FSEL R156, R167, RZ, P4 ;  /* 0x000000ffa79c7208 */ /* 0x000fe40002000000 */
[----:B------:R-:W-:Y:S01]  /*6c10*/  LOP3.LUT P4, RZ, R62, 0xff0000, RZ, 0xc0, !PT ;  /* 0x00ff00003eff7812 */ /* 0x000fe2000788c0ff */
[----:B------:R-:W-:Y:S02]  /*6c20*/  FMUL.FTZ R165, R165, UR14 ;  /* 0x0000000ea5a57c20 */ /* 0x000fe40008410000 */
[----:B------:R0:W2:Y:S08]  /*6c30*/  F2F.BF16.F32 R138, R173 ;  /* 0x000000ad008a7304 */ /* 0x0000b00000202000 */
[----:B------:R3:W-:Y:S01]  /*6c40*/  F2F.BF16.F32 R44, R153 ;  /* 0x00000099002c7304 */ /* 0x0007e20000202000 */
[----:B0-----:R-:W-:-:S04]  /*6c50*/  FMUL.FTZ R173, R173, R32 ;  /* 0x00000020adad7220 */ /* 0x001fc80000410000 */
[----:B------:R-:W-:-:S03]  /*6c60*/  FMUL.FTZ R173, R173, UR14 ;  /* 0x0000000eadad7c20 */ /* 0x000fc60008410000 */
[----:B------:R0:W-:Y:S01]  /*6c70*/  F2F.BF16.F32 R147, R149 ;  /* 0x0000009500937304 */ /* 0x0001e20000202000 */
[----:B---3--:R-:W-:Y:S01]  /*6c80*/  FMUL.FTZ R153, R153, R32 ;  /* 0x0000002099997220 */ /* 0x008fe20000410000 */
[----:B------:R-:W-:Y:S02]  /*6c90*/  FSEL R173, R173, RZ, P6 ;  /* 0x000000ffadad7208 */ /* 0x000fe40003000000 */
[----:B------:R-:W-:Y:S01]  /*6ca0*/  LOP3.LUT P6, RZ, R63, 0xff, RZ, 0xc0, !PT ;  /* 0x000000ff3fff7812 */ /* 0x000fe200078cc0ff */
[----:B------:R-:W-:-:S03]  /*6cb0*/  FMUL.FTZ R153, R153, UR14 ;  /* 0x0000000e99997c20 */ /* 0x000fc60008410000 */
[----:B------:R3:W-:Y:S01]  /*6cc0*/  F2F.BF16.F32 R148, R171 ;  /* 0x000000ab00947304 */ /* 0x0007e20000202000 */
[----:B0-----:R-:W-:Y:S01]  /*6cd0*/  FMUL.FTZ R149, R149, R32 ;  /* 0x0000002095957220 */ /* 0x001fe20000410000 */
[----:B------:R-:W-:Y:S02]  /*6ce0*/  FSEL R153, R153, RZ, P5 ;  /* 0x000000ff99997208 */ /* 0x000fe40002800000 */
[----:B------:R-:W-:Y:S01]  /*6cf0*/  LOP3.LUT P5, RZ, R63, 0xff0000, RZ, 0xc0, !PT ;  /* 0x00ff00003fff7812 */ /* 0x000fe200078ac0ff */
[----:B------:R-:W-:-:S03]  /*6d00*/  FMUL.FTZ R149, R149, UR14 ;  /* 0x0000000e95957c20 */ /* 0x000fc60008410000 */
[----:B------:R0:W4:Y:S01]  /*6d10*/  F2F.BF16.F32 R47, R163 ;  /* 0x000000a3002f7304 */ /* 0x0001220000202000 */
[-C--:B---3--:R-:W-:Y:S01]  /*6d20*/  FMUL.FTZ R171, R171, R32.reuse ;  /* 0x00000020abab7220 */ /* 0x088fe20000410000 */
[----:B------:R-:W-:Y:S02]  /*6d30*/  FSEL R149, R149, RZ, P4 ;  /* 0x000000ff95957208 */ /* 0x000fe40002000000 */
[----:B------:R-:W-:Y:S01]  /*6d40*/  LOP3.LUT P4, RZ, R63, 0xff00, RZ, 0xc0, !PT ;  /* 0x0000ff003fff7812 */ /* 0x000fe2000788c0ff */
[----:B------:R-:W-:Y:S01]  /*6d50*/  FMUL.FTZ R171, R171, UR14 ;  /* 0x0000000eabab7c20 */ /* 0x000fe20008410000 */
[----:B------:R-:W-:Y:S02]  /*6d60*/  FSEL R162, R162, RZ, P5 ;  /* 0x000000ffa2a27208 */ /* 0x000fe40002800000 */
[----:B------:R3:W4:Y:S01]  /*6d70*/  F2F.BF16.F32 R140, R151 ;  /* 0x00000097008c7304 */ /* 0x0007220000202000 */
[----:B0-----:R-:W-:Y:S01]  /*6d80*/  FMUL.FTZ R163, R163, R32 ;  /* 0x00000020a3a37220 */ /* 0x001fe20000410000 */
[----:B------:R-:W-:-:S02]  /*6d90*/  FSEL R171, R171, RZ, P0 ;  /* 0x000000ffabab7208 */ /* 0x000fc40000000000 */
[----:B------:R-:W-:Y:S01]  /*6da0*/  ISETP.GE.U32.AND P0, PT, R63, 0x1000000, PT ;  /* 0x010000003f00780c */ /* 0x000fe20003f06070 */
[----:B------:R-:W-:Y:S01]  /*6db0*/  FMUL.FTZ R163, R163, UR14 ;  /* 0x0000000ea3a37c20 */ /* 0x000fe20008410000 */
[----:B-1----:R-:W-:Y:S01]  /*6dc0*/  PRMT R63, R34, 0x5410, R139 ;  /* 0x00005410223f7816 */ /* 0x002fe2000000008b */
[----:B--2---:R-:W-:Y:S01]  /*6dd0*/  IMAD.WIDE.U32 R138, R138, 0x10000, RZ ;  /* 0x000100008a8a7825 */ /* 0x004fe200078e00ff */
[----:B------:R0:W-:Y:S03]  /*6de0*/  F2F.BF16.F32 R65, R145 ;  /* 0x0000009100417304 */ /* 0x0001e60000202000 */
[----:B---3--:R-:W-:Y:S01]  /*6df0*/  FMUL.FTZ R151, R151, R32 ;  /* 0x0000002097977220 */ /* 0x008fe20000410000 */
[----:B------:R-:W-:Y:S01]  /*6e00*/  LOP3.LUT R34, R40, R0, RZ, 0xfc, !PT ;  /* 0x0000000028227212 */ /* 0x000fe200078efcff */
[----:B----4-:R-:W-:Y:S01]  /*6e10*/  IMAD.WIDE.U32 R46, R47, 0x10000, RZ ;  /* 0x000100002f2e7825 */ /* 0x010fe200078e00ff */
[----:B------:R-:W-:-:S03]  /*6e20*/  PRMT R147, R147, 0x5410, R148 ;  /* 0x0000541093937816 */ /* 0x000fc60000000094 */
[----:B------:R-:W-:Y:S01]  /*6e30*/  FMUL.FTZ R151, R151, UR14 ;  /* 0x0000000e97977c20 */ /* 0x000fe20008410000 */
[----:B------:R-:W-:Y:S01]  /*6e40*/  FSEL R165, R165, RZ, P0 ;  /* 0x000000ffa5a57208 */ /* 0x000fe20000000000 */
[----:B------:R-:W-:Y:S01]  /*6e50*/  F2F.BF16.F32 R161, R161 ;  /* 0x000000a100a17304 */ /* 0x000fe20000202000 */
[----:B0-----:R-:W-:Y:S01]  /*6e60*/  FMUL.FTZ R145, R145, R32 ;  /* 0x0000002091917220 */ /* 0x001fe20000410000 */
[----:B------:R-:W-:Y:S01]  /*6e70*/  IMAD.WIDE.U32 R32, R39, 0x10000, RZ ;  /* 0x0001000027207825 */ /* 0x000fe200078e00ff */
[----:B------:R-:W-:-:S03]  /*6e80*/  FSEL R151, R151, RZ, P3 ;  /* 0x000000ff97977208 */ /* 0x000fc60001800000 */
[----:B------:R-:W-:Y:S01]  /*6e90*/  FMUL.FTZ R145, R145, UR14 ;  /* 0x0000000e91917c20 */ /* 0x000fe20008410000 */
[----:B------:R-:W-:Y:S01]  /*6ea0*/  LOP3.LUT R45, R63, R47, RZ, 0xfc, !PT ;  /* 0x0000002f3f2d7212 */ /* 0x000fe200078efcff */
[----:B------:R-:W0:Y:S01]  /*6eb0*/  F2F.BF16.F32 R62, R201 ;  /* 0x000000c9003e7304 */ /* 0x000e220000202000 */
[----:B------:R-:W-:Y:S02]  /*6ec0*/  LOP3.LUT R32, R32, R35, RZ, 0xfc, !PT ;  /* 0x0000002320207212 */ /* 0x000fe400078efcff */
[----:B------:R-:W-:Y:S01]  /*6ed0*/  LOP3.LUT R35, R43, R41, RZ, 0xfc, !PT ;  /* 0x000000292b237212 */ /* 0x000fe200078efcff */
[----:B------:R-:W-:Y:S01]  /*6ee0*/  IMAD.WIDE.U32 R40, R67, 0x10000, RZ ;  /* 0x0001000043287825 */ /* 0x000fe200078e00ff */
[----:B------:R-:W-:Y:S02]  /*6ef0*/  LOP3.LUT R33, R37, R33, RZ, 0xfc, !PT ;  /* 0x0000002125217212 */ /* 0x000fe400078efcff */
[----:B------:R-:W-:Y:S01]  /*6f00*/  LOP3.LUT R37, R157, R61, RZ, 0xfc, !PT ;  /* 0x0000003d9d257212 */ /* 0x000fe200078efcff */
[----:B------:R-:W1:Y:S01]  /*6f10*/  F2F.BF16.F32 R122, R122 ;  /* 0x0000007a007a7304 */ /* 0x000e620000202000 */
[----:B------:R-:W-:Y:S01]  /*6f20*/  IMAD.WIDE.U32 R60, R140, 0x10000, RZ ;  /* 0x000100008c3c7825 */ /* 0x000fe200078e00ff */
[----:B------:R-:W-:-:S02]  /*6f30*/  LOP3.LUT R38, R40, R38, RZ, 0xfc, !PT ;  /* 0x0000002628267212 */ /* 0x000fc400078efcff */
[----:B------:R-:W-:Y:S02]  /*6f40*/  LOP3.LUT R40, R138, R42, RZ, 0xfc, !PT ;  /* 0x0000002a8a287212 */ /* 0x000fe400078efcff */
[----:B------:R-:W-:Y:S02]  /*6f50*/  FSEL R163, R163, RZ, P4 ;  /* 0x000000ffa3a37208 */ /* 0x000fe40002000000 */
[----:B------:R-:W2:Y:S01]  /*6f60*/  F2F.BF16.F32 R69, R69 ;  /* 0x0000004500457304 */ /* 0x000ea20000202000 */
[----:B0-----:R-:W-:Y:S02]  /*6f70*/  PRMT R161, R161, 0x5410, R62 ;  /* 0x00005410a1a17816 */ /* 0x001fe4000000003e */
[----:B------:R-:W-:Y:S01]  /*6f80*/  LOP3.LUT R43, R147, R61, RZ, 0xfc, !PT ;  /* 0x0000003d932b7212 */ /* 0x000fe200078efcff */
[----:B------:R-:W0:Y:S01]  /*6f90*/  LDC.64 R62, c[0x0][0x478] ;  /* 0x00011e00ff3e7b82 */ /* 0x000e220000000a00 */
[----:B------:R-:W-:Y:S02]  /*6fa0*/  LOP3.LUT R42, R60, R44, RZ, 0xfc, !PT ;  /* 0x0000002c3c2a7212 */ /* 0x000fe400078efcff */
[----:B------:R-:W-:Y:S01]  /*6fb0*/  FSEL R145, R145, RZ, P6 ;  /* 0x000000ff91917208 */ /* 0x000fe20003000000 */
[----:B------:R-:W3:Y:S01]  /*6fc0*/  F2F.BF16.F32 R141, R141 ;  /* 0x0000008d008d7304 */ /* 0x000ee20000202000 */
[----:B------:R-:W-:Y:S01]  /*6fd0*/  LOP3.LUT R44, R46, R65, RZ, 0xfc, !PT ;  /* 0x000000412e2c7212 */ /* 0x000fe200078efcff */
[----:B-1----:R-:W-:Y:S01]  /*6fe0*/  IMAD.WIDE.U32 R46, R122, 0x10000, RZ ;  /* 0x000100007a2e7825 */ /* 0x002fe200078e00ff */
[----:B------:R-:W-:Y:S01]  /*6ff0*/  LOP3.LUT R39, R155, R41, RZ, 0xfc, !PT ;  /* 0x000000299b277212 */ /* 0x000fe200078efcff */
[----:B------:R-:W1:Y:S01]  /*7000*/  LDC.64 R60, c[0x0][0x468] ;  /* 0x00011a00ff3c7b82 */ /* 0x000e620000000a00 */
[----:B------:R-:W-:-:S02]  /*7010*/  LOP3.LUT R41, R159, R139, RZ, 0xfc, !PT ;  /* 0x0000008b9f297212 */ /* 0x000fc400078efcff */
[----:B--2---:R-:W-:Y:S01]  /*7020*/  LOP3.LUT R46, R46, R69, RZ, 0xfc, !PT ;  /* 0x000000452e2e7212 */ /* 0x004fe200078efcff */
        /* <DEDUP_REMOVED lines=8> */
[----:B-1----:R-:W-:Y:S01]  /*70b0*/  IMAD.WIDE.U32 R146, R127, 0x8, R60 ;  /* 0x000000087f927825 */ /* 0x002fe200078e003c */
[----:B------:R-:W-:-:S06]  /*70c0*/  LOP3.LUT R47, R71, R47, RZ, 0xfc, !PT ;  /* 0x0000002f472f7212 */ /* 0x000fcc00078efcff */
[----:B------:R-:W1:Y:S01]  /*70d0*/  F2F.BF16.F32 R70, R70 ;  /* 0x0000004600467304 */ /* 0x000e620000202000 */
[----:B--2---:R-:W-:-:S07]  /*70e0*/  PRMT R169, R154, 0x5410, R169 ;  /* 0x000054109aa97816 */ /* 0x004fce00000000a9 */
[----:B------:R-:W-:Y:S01]  /*70f0*/  F2F.BF16.F32 R143, R143 ;  /* 0x0000008f008f7304 */ /* 0x000fe20000202000 */
[----:B------:R-:W-:Y:S02]  /*7100*/  LOP3.LUT R67, R169, R139, RZ, 0xfc, !PT ;  /* 0x0000008ba9437212 */ /* 0x000fe400078efcff */
[----:B-1----:R-:W-:-:S05]  /*7110*/  LOP3.LUT R64, R68, R70, RZ, 0xfc, !PT ;  /* 0x0000004644407212 */ /* 0x002fca00078efcff */
[----:B------:R-:W1:Y:S08]  /*7120*/  F2F.BF16.F32 R150, R150 ;  /* 0x0000009600967304 */ /* 0x000e700000202000 */
[----:B------:R-:W2:Y:S01]  /*7130*/  F2F.BF16.F32 R66, R66 ;  /* 0x0000004200427304 */ /* 0x000ea20000202000 */
[----:B-1----:R-:W-:-:S07]  /*7140*/  PRMT R143, R143, 0x5410, R150 ;  /* 0x000054108f8f7816 */ /* 0x002fce0000000096 */
[----:B------:R-:W1:Y:S01]  /*7150*/  F2F.BF16.F32 R158, R158 ;  /* 0x0000009e009e7304 */ /* 0x000e620000202000 */
[----:B------:R-:W-:Y:S01]  /*7160*/  LOP3.LUT R65, R143, R69, RZ, 0xfc, !PT ;  /* 0x000000458f417212 */ /* 0x000fe200078efcff */
[----:B------:R-:W-:Y:S01]  /*7170*/  IMAD.WIDE.U32 R142, R125, 0x8, R60 ;  /* 0x000000087d8e7825 */ /* 0x000fe200078e003c */
[----:B--2---:R-:W-:-:S05]  /*7180*/  LOP3.LUT R66, R138, R66, RZ, 0xfc, !PT ;  /* 0x000000428a427212 */ /* 0x004fca00078efcff */
[----:B------:R-:W-:Y:S01]  /*7190*/  F2F.BF16.F32 R160, R160 ;  /* 0x000000a000a07304 */ /* 0x000fe20000202000 */
[----:B-1----:R-:W-:-:S07]  /*71a0*/  IMAD.WIDE.U32 R158, R158, 0x10000, RZ ;  /* 0x000100009e9e7825 */ /* 0x002fce00078e00ff */
[----:B------:R-:W1:Y:S08]  /*71b0*/  F2F.BF16.F32 R189, R189 ;  /* 0x000000bd00bd7304 */ /* 0x000e700000202000 */
[----:B------:R-:W2:Y:S01]  /*71c0*/  F2F.BF16.F32 R173, R173 ;  /* 0x000000ad00ad7304 */ /* 0x000ea20000202000 */
[----:B-1----:R-:W-:-:S07]  /*71d0*/  PRMT R189, R160, 0x5410, R189 ;  /* 0x00005410a0bd7816 */ /* 0x002fce00000000bd */
[----:B------:R-:W1:Y:S01]  /*71e0*/  F2F.BF16.F32 R151, R151 ;  /* 0x0000009700977304 */ /* 0x000e620000202000 */
[----:B------:R-:W-:Y:S01]  /*71f0*/  LOP3.LUT R69, R189, R159, RZ, 0xfc, !PT ;  /* 0x0000009fbd457212 */ /* 0x000fe200078efcff */
[----:B--2---:R-:W-:-:S06]  /*7200*/  IMAD.WIDE.U32 R70, R173, 0x10000, RZ ;  /* 0x00010000ad467825 */ /* 0x004fcc00078e00ff */
[----:B------:R-:W2:Y:S01]  /*7210*/  F2F.BF16.F32 R140, R163 ;  /* 0x000000a3008c7304 */ /* 0x000ea20000202000 */
[----:B-1----:R-:W-:-:S07]  /*7220*/  IMAD.WIDE.U32 R138, R151, 0x10000, RZ ;  /* 0x00010000978a7825 */ /* 0x002fce00078e00ff */
[----:B------:R-:W-:Y:S01]  /*7230*/  F2F.BF16.F32 R149, R149 ;  /* 0x0000009500957304 */ /* 0x000fe20000202000 */
[----:B------:R-:W-:Y:S01]  /*7240*/  LOP3.LUT R151, R161, R71, RZ, 0xfc, !PT ;  /* 0x00000047a1977212 */ /* 0x000fe200078efcff */
[----:B--2---:R-:W-:-:S06]  /*7250*/  IMAD.WIDE.U32 R140, R140, 0x10000, RZ ;  /* 0x000100008c8c7825 */ /* 0x004fcc00078e00ff */
[----:B------:R-:W1:Y:S08]  /*7260*/  F2F.BF16.F32 R0, R171 ;  /* 0x000000ab00007304 */ /* 0x000e700000202000 */
[----:B------:R-:W-:Y:S01]  /*7270*/  F2F.BF16.F32 R162, R162 ;  /* 0x000000a200a27304 */ /* 0x000fe20000202000 */
[----:B-1----:R-:W-:-:S07]  /*7280*/  PRMT R149, R149, 0x5410, R0 ;  /* 0x0000541095957816 */ /* 0x002fce0000000000 */
[----:B------:R-:W1:Y:S01]  /*7290*/  F2F.BF16.F32 R165, R165 ;  /* 0x000000a500a57304 */ /* 0x000e620000202000 */
[----:B------:R-:W-:Y:S01]  /*72a0*/  LOP3.LUT R155, R149, R139, RZ, 0xfc, !PT ;  /* 0x0000008b959b7212 */ /* 0x000fe200078efcff */
[----:B0-----:R-:W-:-:S06]  /*72b0*/  IMAD.WIDE.U32 R148, R129, 0x8, R62 ;  /* 0x0000000881947825 */ /* 0x001fcc00078e003e */
[----:B------:R-:W0:Y:S01]  /*72c0*/  F2F.BF16.F32 R152, R152 ;  /* 0x0000009800987304 */ /* 0x000e220000202000 */
[----:B-1----:R-:W-:-:S07]  /*72d0*/  PRMT R165, R162, 0x5410, R165 ;  /* 0x00005410a2a57816 */ /* 0x002fce00000000a5 */
[----:B------:R-:W1:Y:S01]  /*72e0*/  F2F.BF16.F32 R156, R156 ;  /* 0x0000009c009c7304 */ /* 0x000e620000202000 */
[----:B------:R-:W-:Y:S02]  /*72f0*/  LOP3.LUT R159, R165, R141, RZ, 0xfc, !PT ;  /* 0x0000008da59f7212 */ /* 0x000fe400078efcff */
[----:B0-----:R-:W-:-:S05]  /*7300*/  LOP3.LUT R68, R158, R152, RZ, 0xfc, !PT ;  /* 0x000000989e447212 */ /* 0x001fca00078efcff */
[----:B------:R-:W0:Y:S01]  /*7310*/  F2F.BF16.F32 R153, R153 ;  /* 0x0000009900997304 */ /* 0x000e220000202000 */
[----:B-1----:R-:W-:-:S07]  /*7320*/  LOP3.LUT R150, R70, R156, RZ, 0xfc, !PT ;  /* 0x0000009c46967212 */ /* 0x002fce00078efcff */
[----:B------:R-:W1:Y:S01]  /*7330*/  F2F.BF16.F32 R145, R145 ;  /* 0x0000009100917304 */ /* 0x000e620000202000 */
[----:B------:R-:W-:-:S04]  /*7340*/  IMAD.WIDE.U32 R70, R121, 0x8, R62 ;  /* 0x0000000879467825 */ /* 0x000fc800078e003e */
[--C-:B------:R-:W-:Y:S01]  /*7350*/  IMAD.WIDE.U32 R156, R133, 0x8, R62.reuse ;  /* 0x00000008859c7825 */ /* 0x100fe200078e003e */
[----:B------:R2:W-:Y:S01]  /*7360*/  STG.E.64 desc[UR4][R70.64], R32 ;  /* 0x0000002046007986 */ /* 0x0005e2000c101b04 */
[----:B0-----:R-:W-:Y:S02]  /*7370*/  LOP3.LUT R154, R138, R153, RZ, 0xfc, !PT ;  /* 0x000000998a9a7212 */ /* 0x001fe400078efcff */
[----:B------:R-:W-:-:S04]  /*7380*/  IMAD.WIDE.U32 R138, R123, 0x8, R62 ;  /* 0x000000087b8a7825 */ /* 0x000fc800078e003e */
[----:B------:R-:W-:Y:S01]  /*7390*/  IMAD.WIDE.U32 R152, R131, 0x8, R62 ;  /* 0x0000000883987825 */ /* 0x000fe200078e003e */
[----:B-1----:R-:W-:-:S03]  /*73a0*/  LOP3.LUT R158, R140, R145, RZ, 0xfc, !PT ;  /* 0x000000918c9e7212 */ /* 0x002fc600078efcff */
[----:B------:R-:W-:-:S04]  /*73b0*/  IMAD.WIDE.U32 R140, R125, 0x8, R62 ;  /* 0x000000087d8c7825 */ /* 0x000fc800078e003e */
[----:B------:R-:W-:-:S04]  /*73c0*/  IMAD.WIDE.U32 R144, R127, 0x8, R62 ;  /* 0x000000087f907825 */ /* 0x000fc800078e003e */
[----:B------:R-:W-:-:S04]  /*73d0*/  IMAD.WIDE.U32 R62, R121, 0x8, R60 ;  /* 0x00000008793e7825 */ /* 0x000fc800078e003c */
[--C-:B------:R-:W-:Y:S01]  /*73e0*/  IMAD.WIDE.U32 R122, R123, 0x8, R60.reuse ;  /* 0x000000087b7a7825 */ /* 0x100fe200078e003c */
[----:B------:R0:W-:Y:S03]  /*73f0*/  STG.E.64 desc[UR4][R62.64], R46 ;  /* 0x0000002e3e007986 */ /* 0x0001e6000c101b04 */
[--C-:B--2---:R-:W-:Y:S01]  /*7400*/  IMAD.WIDE.U32 R32, R129, 0x8, R60.reuse ;  /* 0x0000000881207825 */ /* 0x104fe200078e003c */
        /* <DEDUP_REMOVED lines=14> */
.L_x_3332:
[----:B0123--:R-:W0:Y:S01]  /*74f0*/  LDC.64 R32, c[0x0][0x380] ;  /* 0x0000e000ff207b82 */ /* 0x00fe220000000a00 */
        /* <DEDUP_REMOVED lines=55> */
.L_x_3329:
        /* <DEDUP_REMOVED lines=23> */
.L_x_3335:
        /* <DEDUP_REMOVED lines=10> */
.L_x_14335:


//--------------------- .text._ZN10layer_norm22ln_bwd_finalize_kernelINS_22Kernel_traits_finalizeILj7168Ef13__nv_bfloat16S2_S2_fjLb0ELj1024ELj4ENS_18Kernel_traits_baseILj7168EfS2_S2_S2_fjLj1024EEEEELb0ELb0EEEvNS_9BwdParamsE --------------------------
	.section	.text._ZN10layer_norm22ln_bwd_finalize_kernelINS_22Kernel_traits_finalizeILj7168Ef13__nv_bfloat16S2_S2_fjLb0ELj1024ELj4ENS_18Kernel_traits_baseILj7168EfS2_S2_S2_fjLj1024EEEEELb0ELb0EEEvNS_9BwdParamsE,"ax",@progbits
	.align	128
        .global         _ZN10layer_norm22ln_bwd_finalize_kernelINS_22Kernel_traits_finalizeILj7168Ef13__nv_bfloat16S2_S2_fjLb0ELj1024ELj4ENS_18Kernel_traits_baseILj7168EfS2_S2_S2_fjLj1024EEEEELb0ELb0EEEvNS_9BwdParamsE
        .type           _ZN10layer_norm22ln_bwd_finalize_kernelINS_22Kernel_traits_finalizeILj7168Ef13__nv_bfloat16S2_S2_fjLb0ELj1024ELj4ENS_18Kernel_traits_baseILj7168EfS2_S2_S2_fjLj1024EEEEELb0ELb0EEEvNS_9BwdParamsE,@function
        .size           _ZN10layer_norm22ln_bwd_finalize_kernelINS_22Kernel_traits_finalizeILj7168Ef13__nv_bfloat16S2_S2_fjLb0ELj1024ELj4ENS_18Kernel_traits_baseILj7168EfS2_S2_S2_fjLj1024EEEEELb0ELb0EEEvNS_9BwdParamsE,(.L_x_14336 - _ZN10layer_norm22ln_bwd_finalize_kernelINS_22Kernel_traits_finalizeILj7168Ef13__nv_bfloat16S2_S2_fjLb0ELj1024ELj4ENS_18Kernel_traits_baseILj7168EfS2_S2_S2_fjLj1024EEEEELb0ELb0EEEvNS_9BwdParamsE)
        .other          _ZN10layer_norm22ln_bwd_finalize_kernelINS_22Kernel_traits_finalizeILj7168Ef13__nv_bfloat16S2_S2_fjLb0ELj1024ELj4ENS_18Kernel_traits_baseILj7168EfS2_S2_S2_fjLj1024EEEEELb0ELb0EEEvNS_9BwdParamsE,@"STO_CUDA_ENTRY STV_DEFAULT"
_ZN10layer_norm22ln_bwd_finalize_kernelINS_22Kernel_traits_finalizeILj7168Ef13__nv_bfloat16S2_S2_fjLb0ELj1024ELj4ENS_18Kernel_traits_baseILj7168EfS2_S2_S2_fjLj1024EEEEELb0ELb0EEEvNS_9BwdParamsE:
.text._ZN10layer_norm22ln_bwd_finalize_kernelINS_22Kernel_traits_finalizeILj7168Ef13__nv_bfloat16S2_S2_fjLb0ELj1024ELj4ENS_18Kernel_traits_baseILj7168EfS2_S2_S2_fjLj1024EEEEELb0ELb0EEEvNS_9BwdParamsE:
        /* <DEDUP_REMOVED lines=13> */
[----:B------:R-:W-:Y:S02]  /*00d0*/  LOP3.LUT R17, R2, 0x1f, RZ, 0xc0, !PT ;  /* 0x0000001f02117812 */ /* 0x000fe400078ec0ff */
        /* <DEDUP_REMOVED lines=24> */
[C---:B------:R-:W-:Y:S01]  /*0260*/  LOP3.LUT R13, R58.reuse, 0x1c0, RZ, 0xfc, !PT ;  /* 0x000001c03a0d7812 */ /* 0x040fe200078efcff */
[-CC-:B------:R-:W-:Y:S01]  /*0270*/  IMAD R12, R11, R56.reuse, R59.reuse ;  /* 0x000000380b0c7224 */ /* 0x180fe200078e023b */
[----:B------:R-:W-:Y:S01]  /*0280*/  LOP3.LUT R15, R58, 0x1e0, RZ, 0xfc, !PT ;  /* 0x000001e03a0f7812 */ /* 0x000fe200078efcff */
[-CC-:B------:R-:W-:Y:S01]  /*0290*/  IMAD R4, R4, R56.reuse, R59.reuse ;  /* 0x0000003804047224 */ /* 0x180fe200078e023b */
[C---:B------:R-:W-:Y:S01]  /*02a0*/  LOP3.LUT R2, R58.reuse, 0x100, RZ, 0xfc, !PT ;  /* 0x000001003a027812 */ /* 0x040fe200078efcff */
[-CC-:B------:R-:W-:Y:S01]  /*02b0*/  IMAD R14, R13, R56.reuse, R59.reuse ;  /* 0x000000380d0e7224 */ /* 0x180fe200078e023b */
[C---:B------:R-:W-:Y:S01]  /*02c0*/  LOP3.LUT R3, R58.reuse, 0x120, RZ, 0xfc, !PT ;  /* 0x000001203a037812 */ /* 0x040fe200078efcff */
[-CC-:B------:R-:W-:Y:S01]  /*02d0*/  IMAD R18, R15, R56.reuse, R59.reuse ;  /* 0x000000380f127224 */ /* 0x180fe200078e023b */
[----:B------:R-:W-:Y:S01]  /*02e0*/  LOP3.LUT R7, R58, 0x160, RZ, 0xfc, !PT ;  /* 0x000001603a077812 */ /* 0x000fe200078efcff */
[-CC-:B------:R-:W-:Y:S01]  /*02f0*/  IMAD R2, R2, R56.reuse, R59.reuse ;  /* 0x0000003802027224 */ /* 0x180fe200078e023b */
[C---:B------:R-:W-:Y:S01]  /*0300*/  LOP3.LUT R16, R58.reuse, 0x80, RZ, 0xfc, !PT ;  /* 0x000000803a107812 */ /* 0x040fe200078efcff */
[----:B------:R-:W-:Y:S01]  /*0310*/  HFMA2 R36, -RZ, RZ, 0, 0 ;  /* 0x00000000ff247431 */ /* 0x000fe200000001ff */
        /* <DEDUP_REMOVED lines=29> */
[----:B------:R-:W-:Y:S02]  /*04f0*/  IADD3 R17, PT, PT, R17, R30, RZ ;  /* 0x0000001e11117210 */ /* 0x000fe40007ffe0ff */
[----:B------:R-:W-:Y:S02]  /*0500*/  MOV R2, R58 ;  /* 0x0000003a00027202 */ /* 0x000fe40000000f00 */
[----:B------:R-:W-:-:S07]  /*0510*/  IADD3 R19, PT, PT, -R29, RZ, RZ ;  /* 0x000000ff1d137210 */ /* 0x000fce0007ffe1ff */
.L_x_3340:
        /* <DEDUP_REMOVED lines=118> */
.L_x_3339:
[----:B------:R-:W-:Y:S05]  /*0c80*/  BSYNC.RECONVERGENT B1 ;  /* 0x0000000000017941 */ /* 0x000fea0003800200 */
.L_x_3338:
        /* <DEDUP_REMOVED lines=75> */
.L_x_3342:
[----:B------:R-:W-:Y:S05]  /*1140*/  BSYNC.RECONVERGENT B1 ;  /* 0x0000000000017941 */ /* 0x000fea0003800200 */
.L_x_3341:
        /* <DEDUP_REMOVED lines=37> */
.L_x_3344:
[----:B------:R-:W-:Y:S05]  /*13a0*/  BSYNC.RECONVERGENT B1 ;  /* 0x0000000000017941 */ /* 0x000fea0003800200 */
.L_x_3343:
[----:B------:R-:W-:Y:S05]  /*13b0*/  @!P1 BRA `(.L_x_3337) ;  /* 0x0000000000409947 */ /* 0x000fea0003800000 */
[----:B------:R-:W0:Y:S01]  /*13c0*/  LDC.64 R6, c[0x0][0x440] ;  /* 0x00011000ff067b82 */ /* 0x000e220000000a00 */
[----:B------:R-:W-:Y:S01]  /*13d0*/  IMAD R59, R2, R56, R59 ;  /* 0x00000038023b7224 */ /* 0x000fe200078e023b */
[----:B------:R-:W-:Y:S02]  /*13e0*/  LOP3.LUT R8, R8, 0x1f, RZ, 0xc0, !PT ;  /* 0x0000001f08087812 */ /* 0x000fe400078ec0ff */
[----:B------:R-:W-:Y:S02]  /*13f0*/  IADD3 R9, PT, PT, -R9, RZ, RZ ;  /* 0x000000ff09097210 */ /* 0x000fe40007ffe1ff */
[----:B------:R-:W-:Y:S02]  /*1400*/  IADD3 R59, PT, PT, R8, R59, RZ ;  /* 0x0000003b083b7210 */ /* 0x000fe40007ffe0ff */
[----:B------:R-:W1:Y:S05]  /*1410*/  LDC.64 R10, c[0x0][0x448] ;  /* 0x00011200ff0a7b82 */ /* 0x000e6a0000000a00 */
.L_x_3345:
        /* <DEDUP_REMOVED lines=10> */
.L_x_3337:
[----:B------:R-:W-:Y:S05]  /*14c0*/  BSYNC.RECONVERGENT B0 ;  /* 0x0000000000007941 */ /* 0x000fea0003800200 */
.L_x_3336:
        /* <DEDUP_REMOVED lines=51> */
[----:B------:R-:W3:Y:S01]  /*1800*/  LDC.64 R8, c[0x0][0x480] ;  /* 0x00012000ff087b82 */ /* 0x000ee20000000a00 */
[----:B0-----:R-:W-:-:S04]  /*1810*/  IMAD.WIDE.U32 R6, R57, 0x8, R6 ;  /* 0x0000000839067825 */ /* 0x001fc800078e0006 */
[----:B---3--:R-:W-:Y:S01]  /*1820*/  IMAD.WIDE.U32 R8, R57, 0x8, R8 ;  /* 0x0000000839087825 */ /* 0x008fe200078e0008 */
[----:B-1----:R-:W-:Y:S04]  /*1830*/  STG.E.64 desc[UR6][R6.64], R4 ;  /* 0x0000000406007986 */ /* 0x002fe8000c101b06 */
[----:B--2---:R-:W-:Y:S01]  /*1840*/  STG.E.64 desc[UR6][R8.64], R2 ;  /* 0x0000000208007986 */ /* 0x004fe2000c101b06 */
[----:B------:R-:W-:Y:S05]  /*1850*/  EXIT ;  /* 0x000000000000794d */ /* 0x000fea0003800000 */
.L_x_3346:
        /* <DEDUP_REMOVED lines=10> */
.L_x_14336:


//--------------------- .text._ZN10layer_norm13ln_bwd_kernelINS_13Kernel_traitsIf13__nv_bfloat16S2_S2_fjLj7168ELj1ELj1ELj8ELj8ENS_18Kernel_traits_baseILj7168EfS2_S2_S2_fjLj256EEEEELb1ELb0ELb1ELb0EEEvNS_9BwdParamsE --------------------------
	.section	.text._ZN10layer_norm13ln_bwd_kernelINS_13Kernel_traitsIf13__nv_bfloat16S2_S2_fjLj7168ELj1ELj1ELj8ELj8ENS_18Kernel_traits_baseILj7168EfS2_S2_S2_fjLj256EEEEELb1ELb0ELb1ELb0EEEvNS_9BwdParamsE,"ax",@progbits
	.align	128
        .global         _ZN10layer_norm13ln_bwd_kernelINS_13Kernel_traitsIf13__nv_bfloat16S2_S2_fjLj7168ELj1ELj1ELj8ELj8ENS_18Kernel_traits_baseILj7168EfS2_S2_S2_fjLj256EEEEELb1ELb0ELb1ELb0EEEvNS_9BwdParamsE
        .type           _ZN10layer_norm13ln_bwd_kernelINS_13Kernel_traitsIf13__nv_bfloat16S2_S2_fjLj7168ELj1ELj1ELj8ELj8ENS_18Kernel_traits_baseILj7168EfS2_S2_S2_fjLj256EEEEELb1ELb0ELb1ELb0EEEvNS_9BwdParamsE,@function
        .size           _ZN10layer_norm13ln_bwd_kernelINS_13Kernel_traitsIf13__nv_bfloat16S2_S2_fjLj7168ELj1ELj1ELj8ELj8ENS_18Kernel_traits_baseILj7168EfS2_S2_S2_fjLj256EEEEELb1ELb0ELb1ELb0EEEvNS_9BwdParamsE,(.L_x_14337 - _ZN10layer_norm13ln_bwd_kernelINS_13Kernel_traitsIf13__nv_bfloat16S2_S2_fjLj7168ELj1ELj1ELj8ELj8ENS_18Kernel_traits_baseILj7168EfS2_S2_S2_fjLj256EEEEELb1ELb0ELb1ELb0EEEvNS_9BwdParamsE)
        .other          _ZN10layer_norm13ln_bwd_kernelINS_13Kernel_traitsIf13__nv_bfloat16S2_S2_fjLj7168ELj1ELj1ELj8ELj8ENS_18Kernel_traits_baseILj7168EfS2_S2_S2_fjLj256EEEEELb1ELb0ELb1ELb0EEEvNS_9BwdParamsE,@"STO_CUDA_ENTRY STV_DEFAULT"
_ZN10layer_norm13ln_bwd_kernelINS_13Kernel_traitsIf13__nv_bfloat16S2_S2_fjLj7168ELj1ELj1ELj8ELj8ENS_18Kernel_traits_baseILj7168EfS2_S2_S2_fjLj256EEEEELb1ELb0ELb1ELb0EEEvNS_9BwdParamsE:
.text._ZN10layer_norm13ln_bwd_kernelINS_13Kernel_traitsIf13__nv_bfloat16S2_S2_fjLj7168ELj1ELj1ELj8ELj8ENS_18Kernel_traits_baseILj7168EfS2_S2_S2_fjLj256EEEEELb1ELb0ELb1ELb0EEEvNS_9BwdParamsE:
        /* <DEDUP_REMOVED lines=34> */
[----:B----4-:R-:W-:-:S04]  /*0220*/  @P0 IMAD.WIDE.U32 R12, R3, 0x10, R12 ;  /* 0x00000010030c0825 */ /* 0x010fc800078e000c */
[----:B------:R-:W-:Y:S01]  /*0230*/  @P0 VIADD R3, R3, 0x100 ;  /* 0x0000010003030836 */ /* 0x000fe20000000000 */
[----:B------:R0:W5:Y:S02]  /*0240*/  @P0 LDG.E.128 R112, desc[UR10][R12.64] ;  /* 0x0000000a0c700981 */ /* 0x000164000c1e1d00 */
[----:B------:R-:W4:Y:S01]  /*0250*/  @P4 LDC.64 R8, c[0x0][0x3d0] ;  /* 0x0000f400ff084b82 */ /* 0x000f220000000a00 */
[----:B---3--:R-:W-:-:S04]  /*0260*/  @P1 IMAD.WIDE.U32 R14, R3, 0x10, R14 ;  /* 0x00000010030e1825 */ /* 0x008fc800078e000e */
[----:B------:R-:W-:Y:S01]  /*0270*/  @P1 VIADD R3, R3, 0x100 ;  /* 0x0000010003031836 */ /* 0x000fe20000000000 */
[----:B------:R0:W5:Y:S03]  /*0280*/  @P1 LDG.E.128 R108, desc[UR10][R14.64] ;  /* 0x0000000a0e6c1981 */ /* 0x000166000c1e1d00 */
[C---:B--2---:R-:W-:Y:S01]  /*0290*/  @P2 IMAD.WIDE.U32 R16, R3.reuse, 0x10, R16 ;  /* 0x0000001003102825 */ /* 0x044fe200078e0010 */
[----:B------:R-:W-:-:S04]  /*02a0*/  @P2 IADD3 R3, PT, PT, R3, 0x100, RZ ;  /* 0x0000010003032810 */ /* 0x000fc80007ffe0ff */
[----:B------:R0:W5:Y:S01]  /*02b0*/  @P2 LDG.E.128 R104, desc[UR10][R16.64] ;  /* 0x0000000a10682981 */ /* 0x000162000c1e1d00 */
[C---:B-1----:R-:W-:Y:S01]  /*02c0*/  @P3 IMAD.WIDE.U32 R18, R3.reuse, 0x10, R18 ;  /* 0x0000001003123825 */ /* 0x042fe200078e0012 */
[----:B------:R-:W1:Y:S03]  /*02d0*/  S2UR UR4, SR_CTAID.X ;  /* 0x00000000000479c3 */ /* 0x000e660000002500 */
[----:B------:R-:W-:Y:S01]  /*02e0*/  @P3 VIADD R3, R3, 0x100 ;  /* 0x0000010003033836 */ /* 0x000fe20000000000 */
[----:B------:R0:W5:Y:S03]  /*02f0*/  @P3 LDG.E.128 R100, desc[UR10][R18.64] ;  /* 0x0000000a12643981 */ /* 0x000166000c1e1d00 */
[----:B----4-:R-:W-:-:S05]  /*0300*/  @P4 IMAD.WIDE.U32 R8, R3, 0x10, R8 ;  /* 0x0000001003084825 */ /* 0x010fca00078e0008 */
[----:B------:R0:W5:Y:S01]  /*0310*/  @P4 LDG.E.128 R96, desc[UR10][R8.64] ;  /* 0x0000000a08604981 */ /* 0x000162000c1e1d00 */
        /* <DEDUP_REMOVED lines=59> */
[----:B------:R-:W0:Y:S01]  /*06d0*/  LDCU.U8 UR9, c[0x0][0x410] ;  /* 0x00008200ff0977ac */ /* 0x000e220008000000 */
[----:B------:R-:W1:Y:S01]  /*06e0*/  LDCU UR14, c[0x0][0x400] ;  /* 0x00008000ff0e77ac */ /* 0x000e620008000800 */
[----:B------:R-:W2:Y:S01]  /*06f0*/  LDCU.64 UR16, c[0x0][0x408] ;  /* 0x00008100ff1077ac */ /* 0x000ea20008000a00 */
[----:B------:R-:W3:Y:S01]  /*0700*/  LDCU.64 UR12, c[0x0][0x438] ;  /* 0x00008700ff0c77ac */ /* 0x000ee20008000a00 */
[----:B------:R-:W4:Y:S06]  /*0710*/  LDCU.64 UR6, c[0x0][0x478] ;  /* 0x00008f00ff0677ac */ /* 0x000f2c0008000a00 */
.L_x_3442:
        /* <DEDUP_REMOVED lines=26> */
[----:B------:R-:W-:Y:S02]  /*08c0*/  P2R R169, PR, RZ, 0x40 ;  /* 0x00000040ffa97803 */ /* 0x000fe40000000000 */
[----:B------:R-:W-:Y:S02]  /*08d0*/  @P5 IADD3 R127, PT, PT, R208, -0x1, RZ ;  /* 0xffffffffd07f5810 */ /* 0x000fe40007ffe0ff */
[----:B------:R-:W-:-:S03]  /*08e0*/  P2R R188, PR, RZ, 0x8 ;  /* 0x00000008ffbc7803 */ /* 0x000fc60000000000 */
[-C--:B0-----:R-:W-:Y:S02]  /*08f0*/  @P5 IMAD R128, R127, R2.reuse, RZ ;  /* 0x000000027f805224 */ /* 0x081fe400078e02ff */
[----:B------:R-:W-:Y:S02]  /*0900*/  VIADD R127, R190, 0xffffffff ;  /* 0xffffffffbe7f7836 */ /* 0x000fe40000000000 */
[-C--:B------:R-:W-:Y:S01]  /*0910*/  IMAD R126, R5, R2.reuse, RZ ;  /* 0x00000002057e7224 */ /* 0x080fe200078e02ff */
[----:B------:R-:W-:Y:S01]  /*0920*/  @P5 SHF.R.S32.HI R129, RZ, 0x1f, R128 ;  /* 0x0000001fff815819 */ /* 0x000fe20000011480 */
[----:B------:R-:W-:-:S03]  /*0930*/  IMAD R127, R127, R2, RZ ;  /* 0x000000027f7f7224 */ /* 0x000fc600078e02ff */
[----:B-1----:R-:W-:Y:S02]  /*0940*/  SHF.R.S32.HI R125, RZ, 0x1f, R126 ;  /* 0x0000001fff7d7819 */ /* 0x002fe4000001147e */
[----:B------:R-:W-:Y:S02]  /*0950*/  SHF.R.S32.HI R124, RZ, 0x1f, R127 ;  /* 0x0000001fff7c7819 */ /* 0x000fe4000001147f */
[----:B------:R-:W-:Y:S02]  /*0960*/  LEA.HI R125, R125, R126, RZ, 0x2 ;  /* 0x0000007e7d7d7211 */ /* 0x000fe400078f10ff */
[----:B------:R-:W-:Y:S02]  /*0970*/  @P5 LEA.HI R129, R129, R128, RZ, 0x2 ;  /* 0x0000008081815211 */ /* 0x000fe400078f10ff */
[----:B------:R-:W-:Y:S02]  /*0980*/  LEA.HI R127, R124, R127, RZ, 0x2 ;  /* 0x0000007f7c7f7211 */ /* 0x000fe400078f10ff */
[----:B---3--:R-:W-:-:S02]  /*0990*/  LEA.HI.SX32 R195, R125, R0, 0x1e ;  /* 0x000000007dc37211 */ /* 0x008fc400078ff2ff */
[-C--:B------:R-:W-:Y:S02]  /*09a0*/  @P5 LEA.HI.SX32 R131, R129, R0.reuse, 0x1e ;  /* 0x0000000081835211 */ /* 0x080fe400078ff2ff */
[----:B------:R-:W-:Y:S02]  /*09b0*/  LEA.HI.SX32 R133, R127, R0, 0x1e ;  /* 0x000000007f857211 */ /* 0x000fe400078ff2ff */
[----:B------:R-:W-:Y:S02]  /*09c0*/  MOV R135, R195 ;  /* 0x000000c300877202 */ /* 0x000fe40000000f00 */
[----:B--2---:R-:W-:Y:S01]  /*09d0*/  FSEL R130, R130, RZ, !P2 ;  /* 0x000000ff82827208 */ /* 0x004fe20005000000 */
        /* <DEDUP_REMOVED lines=15> */
[----:B------:R-:W-:Y:S01]  /*0ad0*/  VIADD R131, R131, 0x100 ;  /* 0x0000010083837836 */ /* 0x000fe20000000000 */
[----:B------:R-:W-:Y:S01]  /*0ae0*/  IADD3 R133, PT, PT, R133, 0x100, RZ ;  /* 0x0000010085857810 */ /* 0x000fe20007ffe0ff */
[----:B------:R-:W-:Y:S02]  /*0af0*/  VIADD R135, R135, 0x100 ;  /* 0x0000010087877836 */ /* 0x000fe40000000000 */
[----:B---3--:R-:W-:Y:S01]  /*0b00*/  IMAD.MOV.U32 R14, RZ, RZ, R10 ;  /* 0x000000ffff0e7224 */ /* 0x008fe200078e000a */
[--C-:B------:R-:W-:Y:S01]  /*0b10*/  SHF.R.U64 R128, R10, 0x10, R11.reuse ;  /* 0x000000100a807819 */ /* 0x100fe2000000120b */
[--C-:B------:R-:W-:Y:S01]  /*0b20*/  IMAD.MOV.U32 R126, RZ, RZ, R11.reuse ;  /* 0x000000ffff7e7224 */ /* 0x100fe200078e000b */
[----:B------:R-:W-:Y:S02]  /*0b30*/  SHF.R.U32.HI R10, RZ, 0x10, R11 ;  /* 0x00000010ff0a7819 */ /* 0x000fe4000001160b */
[----:B----4-:R-:W-:-:S02]  /*0b40*/  SHF.R.U64 R11, R8, 0x10, R9 ;  /* 0x00000010080b7819 */ /* 0x010fc40000001209 */
[----:B------:R-:W-:Y:S01]  /*0b50*/  SHF.L.U32 R3, R8, 0x10, RZ ;  /* 0x0000001008037819 */ /* 0x000fe200000006ff */
[----:B------:R-:W-:Y:S02]  /*0b60*/  IMAD.U32 R127, R9, 0x10000, RZ ;  /* 0x00010000097f7824 */ /* 0x000fe400078e00ff */
[----:B------:R-:W-:Y:S02]  /*0b70*/  IMAD.U32 R11, R11, 0x10000, RZ ;  /* 0x000100000b0b7824 */ /* 0x000fe400078e00ff */
[C---:B------:R-:W-:Y:S01]  /*0b80*/  FADD.FTZ R3, -R130.reuse, R3 ;  /* 0x0000000382037221 */ /* 0x040fe20000010100 */
[----:B------:R-:W-:Y:S01]  /*0b90*/  SHF.R.U32.HI R8, RZ, 0x10, R9 ;  /* 0x00000010ff087819 */ /* 0x000fe20000011609 */
[----:B------:R-:W-:Y:S01]  /*0ba0*/  FADD.FTZ R11, -R130, R11 ;  /* 0x0000000b820b7221 */ /* 0x000fe20000010100 */
[----:B------:R-:W-:Y:S01]  /*0bb0*/  SHF.L.U32 R9, R14, 0x10, RZ ;  /* 0x000000100e097819 */ /* 0x000fe200000006ff */
[----:B------:R-:W-:Y:S01]  /*0bc0*/  FMUL.FTZ R3, R6, R3 ;  /* 0x0000000306037220 */ /* 0x000fe20000410000 */
[----:B------:R-:W-:Y:S01]  /*0bd0*/  FADD.FTZ R127, -R130, R127 ;  /* 0x0000007f827f7221 */ /* 0x000fe20000010100 */
[----:B0-----:R-:W-:Y:S01]  /*0be0*/  SHF.L.U32 R13, R126, 0x10, RZ ;  /* 0x000000107e0d7819 */ /* 0x001fe200000006ff */
[----:B------:R-:W-:-:S02]  /*0bf0*/  IMAD.U32 R126, R10, 0x10000, RZ ;  /* 0x000100000a7e7824 */ /* 0x000fc400078e00ff */
[----:B------:R-:W-:Y:S01]  /*0c00*/  FADD.FTZ R64, R64, R9 ;  /* 0x0000000940407221 */ /* 0x000fe20000010000 */
[----:B------:R-:W-:Y:S02]  /*0c10*/  IMAD.U32 R125, R8, 0x10000, RZ ;  /* 0x00010000087d7824 */ /* 0x000fe400078e00ff */
[----:B------:R-:W-:Y:S01]  /*0c20*/  FMUL.FTZ R8, R6, R11 ;  /* 0x0000000b06087220 */ /* 0x000fe20000410000 */
[----:B------:R-:W-:Y:S02]  /*0c30*/  IMAD.U32 R12, R128, 0x10000, RZ ;  /* 0x00010000800c7824 */ /* 0x000fe400078e00ff */
        /* <DEDUP_REMOVED lines=12> */
[----:B------:R-:W-:-:S02]  /*0d00*/  FMUL.FTZ R14, R6, R125 ;  /* 0x0000007d060e7220 */ /* 0x000fc40000410000 */
        /* <DEDUP_REMOVED lines=9> */
.L_x_3351:
[----:B----4-:R-:W-:Y:S05]  /*0da0*/  BSYNC.RECONVERGENT B1 ;  /* 0x0000000000017941 */ /* 0x010fea0003800200 */
.L_x_3350:
        /* <DEDUP_REMOVED lines=16> */
[----:B------:R-:W-:Y:S01]  /*0eb0*/  IADD3 R131, PT, PT, R131, 0x100, RZ ;  /* 0x0000010083837810 */ /* 0x000fe20007ffe0ff */
[----:B------:R-:W-:Y:S02]  /*0ec0*/  VIADD R133, R133, 0x100 ;  /* 0x0000010085857836 */ /* 0x000fe40000000000 */
[----:B------:R-:W-:Y:S01]  /*0ed0*/  VIADD R135, R135, 0x100 ;  /* 0x0000010087877836 */ /* 0x000fe20000000000 */
[C-C-:B---3--:R-:W-:Y:S01]  /*0ee0*/  SHF.R.U64 R127, R16.reuse, 0x10, R17.reuse ;  /* 0x00000010107f7819 */ /* 0x148fe20000001211 */
[----:B------:R-:W-:Y:S01]  /*0ef0*/  IMAD.U32 R129, R16, 0x10000, RZ ;  /* 0x0001000010817824 */ /* 0x000fe200078e00ff */
[----:B------:R-:W-:Y:S01]  /*0f00*/  SHF.R.U32.HI R16, RZ, 0x10, R17 ;  /* 0x00000010ff107819 */ /* 0x000fe20000011611 */
[----:B------:R-:W-:Y:S01]  /*0f10*/  IMAD.U32 R139, R17, 0x10000, RZ ;  /* 0x00010000118b7824 */ /* 0x000fe200078e00ff */
[----:B------:R-:W-:Y:S01]  /*0f20*/  SHF.L.U32 R127, R127, 0x10, RZ ;  /* 0x000000107f7f7819 */ /* 0x000fe200000006ff */
[----:B------:R-:W-:Y:S01]  /*0f30*/  FADD.FTZ R17, -R130, R129 ;  /* 0x0000008182117221 */ /* 0x000fe20000010100 */
[----:B----4-:R-:W-:Y:S01]  /*0f40*/  IMAD.MOV.U32 R124, RZ, RZ, R18 ;  /* 0x000000ffff7c7224 */ /* 0x010fe200078e0012 */
[----:B------:R-:W-:-:S02]  /*0f50*/  SHF.R.U64 R18, R18, 0x10, R19 ;  /* 0x0000001012127819 */ /* 0x000fc40000001213 */
[----:B------:R-:W-:Y:S02]  /*0f60*/  MOV R125, R19 ;  /* 0x00000013007d7202 */ /* 0x000fe40000000f00 */
[----:B------:R-:W-:Y:S01]  /*0f70*/  SHF.R.U32.HI R126, RZ, 0x10, R19 ;  /* 0x00000010ff7e7819 */ /* 0x000fe20000011613 */
[----:B------:R-:W-:Y:S02]  /*0f80*/  IMAD.U32 R19, R124, 0x10000, RZ ;  /* 0x000100007c137824 */ /* 0x000fe400078e00ff */
[----:B------:R-:W-:Y:S01]  /*0f90*/  FADD.FTZ R127, -R130, R127 ;  /* 0x0000007f827f7221 */ /* 0x000fe20000010100 */
[----:B------:R-:W-:Y:S01]  /*0fa0*/  FMUL.FTZ R17, R6, R17 ;  /* 0x0000001106117220 */ /* 0x000fe20000410000 */
[----:B-1----:R-:W-:Y:S01]  /*0fb0*/  SHF.L.U32 R23, R16, 0x10, RZ ;  /* 0x0000001010177819 */ /* 0x002fe200000006ff */
[----:B0-----:R-:W-:Y:S02]  /*0fc0*/  IMAD.U32 R20, R18, 0x10000, RZ ;  /* 0x0001000012147824 */ /* 0x001fe400078e00ff */
[----:B------:R-:W-:Y:S01]  /*0fd0*/  FADD.FTZ R139, -R130, R139 ;  /* 0x0000008b828b7221 */ /* 0x000fe20000010100 */
[----:B------:R-:W-:Y:S01]  /*0fe0*/  FMUL.FTZ R18, R116, R19 ;  /* 0x0000001374127220 */ /* 0x000fe20000410000 */
[----:B------:R-:W-:Y:S01]  /*0ff0*/  FADD.FTZ R60, R60, R19 ;  /* 0x000000133c3c7221 */ /* 0x000fe20000010000 */
[----:B------:R-:W-:Y:S01]  /*1000*/  FMUL.FTZ R16, R6, R127 ;  /* 0x0000007f06107220 */ /* 0x000fe20000410000 */
[----:B------:R-:W-:Y:S01]  /*1010*/  FFMA.FTZ R88, R17, R19, R88 ;  /* 0x0000001311587223 */ /* 0x000fe20000010058 */
[----:B------:R-:W-:-:S02]  /*1020*/  IMAD.U32 R125, R125, 0x10000, RZ ;  /* 0x000100007d7d7824 */ /* 0x000fc400078e00ff */
[----:B------:R-:W-:Y:S01]  /*1030*/  FMUL.FTZ R19, R6, R139 ;  /* 0x0000008b06137220 */ /* 0x000fe20000410000 */
[----:B------:R-:W-:Y:S01]  /*1040*/  FADD.FTZ R127, -R130, R23 ;  /* 0x00000017827f7221 */ /* 0x000fe20000010100 */
[----:B------:R-:W-:Y:S01]  /*1050*/  FMUL.FTZ R21, R117, R20 ;  /* 0x0000001475157220 */ /* 0x000fe20000410000 */
[----:B------:R-:W-:Y:S01]  /*1060*/  FADD.FTZ R124, R137, R18 ;  /* 0x00000012897c7221 */ /* 0x000fe20000010000 */
[----:B------:R-:W-:Y:S01]  /*1070*/  FFMA.FTZ R23, R17, R18, R136 ;  /* 0x0000001211177223 */ /* 0x000fe20000010088 */
[----:B------:R-:W-:Y:S01]  /*1080*/  FADD.FTZ R61, R61, R20 ;  /* 0x000000143d3d7221 */ /* 0x000fe20000010000 */
[----:B------:R-:W-:Y:S01]  /*1090*/  FFMA.FTZ R89, R16, R20, R89 ;  /* 0x0000001410597223 */ /* 0x000fe20000010059 */
[----:B------:R-:W-:Y:S02]  /*10a0*/  IMAD.U32 R126, R126, 0x10000, RZ ;  /* 0x000100007e7e7824 */ /* 0x000fe400078e00ff */
        /* <DEDUP_REMOVED lines=13> */
.L_x_3353:
[----:B------:R-:W-:Y:S05]  /*1180*/  BSYNC.RECONVERGENT B1 ;  /* 0x0000000000017941 */ /* 0x000fea0003800200 */
.L_x_3352:
        /* <DEDUP_REMOVED lines=13> */
[----:B------:R1:W5:Y:S01]  /*1260*/  LDG.E R24, desc[UR10][R24.64] ;  /* 0x0000000a18187981 */ /* 0x000362000c1e1900 */
        /* <DEDUP_REMOVED lines=8> */
[----:B------:R-:W-:Y:S02]  /*12f0*/  SHF.R.U32.HI R126, RZ, 0x10, R29 ;  /* 0x00000010ff7e7819 */ /* 0x000fe4000001161d */
[C---:B----4-:R-:W-:Y:S01]  /*1300*/  SHF.R.U64 R29, R26.reuse, 0x10, R27 ;  /* 0x000000101a1d7819 */ /* 0x050fe2000000121b */
[----:B------:R-:W-:Y:S01]  /*1310*/  IMAD.U32 R125, R26, 0x10000, RZ ;  /* 0x000100001a7d7824 */ /* 0x000fe200078e00ff */
[----:B------:R-:W-:-:S03]  /*1320*/  SHF.L.U32 R127, R27, 0x10, RZ ;  /* 0x000000101b7f7819 */ /* 0x000fc600000006ff */
[----:B------:R-:W-:Y:S02]  /*1330*/  IMAD.U32 R29, R29, 0x10000, RZ ;  /* 0x000100001d1d7824 */ /* 0x000fe400078e00ff */
[----:B-1----:R-:W-:Y:S01]  /*1340*/  FADD.FTZ R25, -R130, R125 ;  /* 0x0000007d82197221 */ /* 0x002fe20000010100 */
[----:B------:R-:W-:Y:S01]  /*1350*/  SHF.R.U32.HI R26, RZ, 0x10, R27 ;  /* 0x00000010ff1a7819 */ /* 0x000fe2000001161b */
[----:B------:R-:W-:Y:S02]  /*1360*/  IMAD.U32 R27, R32, 0x10000, RZ ;  /* 0x00010000201b7824 */ /* 0x000fe400078e00ff */
[----:B------:R-:W-:Y:S01]  /*1370*/  FADD.FTZ R29, -R130, R29 ;  /* 0x0000001d821d7221 */ /* 0x000fe20000010100 */
[----:B------:R-:W-:Y:S01]  /*1380*/  FMUL.FTZ R25, R6, R25 ;  /* 0x0000001906197220 */ /* 0x000fe20000410000 */
[----:B------:R-:W-:Y:S01]  /*1390*/  FADD.FTZ R127, -R130, R127 ;  /* 0x0000007f827f7221 */ /* 0x000fe20000010100 */
[----:B0-----:R-:W-:Y:S01]  /*13a0*/  SHF.L.U32 R30, R28, 0x10, RZ ;  /* 0x000000101c1e7819 */ /* 0x001fe200000006ff */
[----:B------:R-:W-:-:S02]  /*13b0*/  IMAD.U32 R125, R26, 0x10000, RZ ;  /* 0x000100001a7d7824 */ /* 0x000fc400078e00ff */
[----:B------:R-:W-:Y:S01]  /*13c0*/  FADD.FTZ R56, R56, R27 ;  /* 0x0000001b38387221 */ /* 0x000fe20000010000 */
[----:B------:R-:W-:Y:S01]  /*13d0*/  FMUL.FTZ R26, R6, R29 ;  /* 0x0000001d061a7220 */ /* 0x000fe20000410000 */
[-C--:B------:R-:W-:Y:S01]  /*13e0*/  FFMA.FTZ R84, R25, R27.reuse, R84 ;  /* 0x0000001b19547223 */ /* 0x080fe20000010054 */
[----:B------:R-:W-:Y:S01]  /*13f0*/  FMUL.FTZ R28, R112, R27 ;  /* 0x0000001b701c7220 */ /* 0x000fe20000410000 */
[----:B------:R-:W-:Y:S02]  /*1400*/  IMAD.U32 R31, R124, 0x10000, RZ ;  /* 0x000100007c1f7824 */ /* 0x000fe400078e00ff */
        /* <DEDUP_REMOVED lines=21> */
.L_x_3355:
[----:B------:R-:W-:Y:S05]  /*1560*/  BSYNC.RECONVERGENT B1 ;  /* 0x0000000000017941 */ /* 0x000fea0003800200 */
.L_x_3354:
        /* <DEDUP_REMOVED lines=18> */
[----:B------:R-:W-:Y:S01]  /*1690*/  VIADD R135, R135, 0x100 ;  /* 0x0000010087877836 */ /* 0x000fe20000000000 */
[C-C-:B---3--:R-:W-:Y:S02]  /*16a0*/  SHF.R.U64 R129, R34.reuse, 0x10, R35.reuse ;  /* 0x0000001022817819 */ /* 0x148fe40000001223 */
[----:B------:R-:W-:Y:S01]  /*16b0*/  SHF.L.U32 R139, R34, 0x10, RZ ;  /* 0x00000010228b7819 */ /* 0x000fe200000006ff */
[----:B------:R-:W-:Y:S01]  /*16c0*/  IMAD.U32 R141, R35, 0x10000, RZ ;  /* 0x00010000238d7824 */ /* 0x000fe200078e00ff */
[----:B------:R-:W-:Y:S01]  /*16d0*/  SHF.R.U32.HI R34, RZ, 0x10, R35 ;  /* 0x00000010ff227819 */ /* 0x000fe20000011623 */
[----:B----4-:R-:W-:Y:S01]  /*16e0*/  IMAD.MOV.U32 R126, RZ, RZ, R36 ;  /* 0x000000ffff7e7224 */ /* 0x010fe200078e0024 */
[--C-:B------:R-:W-:Y:S01]  /*16f0*/  SHF.R.U64 R128, R36, 0x10, R37.reuse ;  /* 0x0000001024807819 */ /* 0x100fe20000001225 */
[--C-:B------:R-:W-:Y:S01]  /*1700*/  IMAD.MOV.U32 R127, RZ, RZ, R37.reuse ;  /* 0x000000ffff7f7224 */ /* 0x100fe200078e0025 */
[----:B------:R-:W-:Y:S01]  /*1710*/  SHF.R.U32.HI R36, RZ, 0x10, R37 ;  /* 0x00000010ff247819 */ /* 0x000fe20000011625 */
[----:B------:R-:W-:-:S02]  /*1720*/  IMAD.U32 R129, R129, 0x10000, RZ ;  /* 0x0001000081817824 */ /* 0x000fc400078e00ff */
[----:B------:R-:W-:Y:S01]  /*1730*/  FADD.FTZ R35, -R130, R139 ;  /* 0x0000008b82237221 */ /* 0x000fe20000010100 */
[----:B------:R-:W-:Y:S01]  /*1740*/  SHF.L.U32 R37, R126, 0x10, RZ ;  /* 0x000000107e257819 */ /* 0x000fe200000006ff */
[C---:B------:R-:W-:Y:S01]  /*1750*/  FADD.FTZ R141, -R130.reuse, R141 ;  /* 0x0000008d828d7221 */ /* 0x040fe20000010100 */
[----:B------:R-:W-:Y:S01]  /*1760*/  FADD.FTZ R129, -R130, R129 ;  /* 0x0000008182817221 */ /* 0x000fe20000010100 */
[----:B------:R-:W-:Y:S01]  /*1770*/  FMUL.FTZ R35, R6, R35 ;  /* 0x0000002306237220 */ /* 0x000fe20000410000 */
[----:B------:R-:W-:Y:S02]  /*1780*/  IMAD.U32 R126, R36, 0x10000, RZ ;  /* 0x00010000247e7824 */ /* 0x000fe400078e00ff */
[----:B------:R-:W-:Y:S01]  /*1790*/  FMUL.FTZ R36, R108, R37 ;  /* 0x000000256c247220 */ /* 0x000fe20000410000 */
[----:B0-----:R-:W-:Y:S02]  /*17a0*/  IMAD.U32 R38, R128, 0x10000, RZ ;  /* 0x0001000080267824 */ /* 0x001fe400078e00ff */
[----:B------:R-:W-:Y:S01]  /*17b0*/  IMAD.U32 R125, R34, 0x10000, RZ ;  /* 0x00010000227d7824 */ /* 0x000fe200078e00ff */
[----:B------:R-:W-:Y:S01]  /*17c0*/  SHF.L.U32 R127, R127, 0x10, RZ ;  /* 0x000000107f7f7819 */ /* 0x000fe200000006ff */
[----:B------:R-:W-:Y:S01]  /*17d0*/  FADD.FTZ R52, R52, R37 ;  /* 0x0000002534347221 */ /* 0x000fe20000010000 */
[C---:B------:R-:W-:Y:S01]  /*17e0*/  FMUL.FTZ R34, R6.reuse, R129 ;  /* 0x0000008106227220 */ /* 0x040fe20000410000 */
        /* <DEDUP_REMOVED lines=21> */
.L_x_3357:
[----:B------:R-:W-:Y:S05]  /*1940*/  BSYNC.RECONVERGENT B1 ;  /* 0x0000000000017941 */ /* 0x000fea0003800200 */
.L_x_3356:
        /* <DEDUP_REMOVED lines=17> */
[----:B------:R-:W-:Y:S01]  /*1a60*/  IADD3 R131, PT, PT, R131, 0x100, RZ ;  /* 0x0000010083837810 */ /* 0x000fe20007ffe0ff */
[----:B------:R-:W-:Y:S02]  /*1a70*/  VIADD R133, R133, 0x100 ;  /* 0x0000010085857836 */ /* 0x000fe40000000000 */
[----:B------:R-:W-:Y:S01]  /*1a80*/  VIADD R135, R135, 0x100 ;  /* 0x0000010087877836 */ /* 0x000fe20000000000 */
[C---:B---3--:R-:W-:Y:S01]  /*1a90*/  SHF.R.U64 R143, R124.reuse, 0x10, R125 ;  /* 0x000000107c8f7819 */ /* 0x048fe2000000127d */
[----:B------:R-:W-:-:S03]  /*1aa0*/  IMAD.U32 R145, R124, 0x10000, RZ ;  /* 0x000100007c917824 */ /* 0x000fc600078e00ff */
[----:B-1----:R-:W-:Y:S01]  /*1ab0*/  SHF.L.U32 R129, R143, 0x10, RZ ;  /* 0x000000108f817819 */ /* 0x002fe200000006ff */
[----:B------:R-:W-:Y:S01]  /*1ac0*/  IMAD.U32 R147, R125, 0x10000, RZ ;  /* 0x000100007d937824 */ /* 0x000fe200078e00ff */
[----:B------:R-:W-:Y:S01]  /*1ad0*/  SHF.R.U32.HI R144, RZ, 0x10, R125 ;  /* 0x00000010ff907819 */ /* 0x000fe2000001167d */
[----:B----4-:R-:W-:Y:S01]  /*1ae0*/  IMAD.MOV.U32 R132, RZ, RZ, R126 ;  /* 0x000000ffff847224 */ /* 0x010fe200078e007e */
[----:B0-----:R-:W-:Y:S01]  /*1af0*/  SHF.R.U64 R139, R126, 0x10, R127 ;  /* 0x000000107e8b7819 */ /* 0x001fe2000000127f */
[C---:B------:R-:W-:Y:S01]  /*1b00*/  FADD.FTZ R129, -R130.reuse, R129 ;  /* 0x0000008182817221 */ /* 0x040fe20000010100 */
[----:B------:R-:W-:Y:S01]  /*1b10*/  FADD.FTZ R143, -R130, R145 ;  /* 0x00000091828f7221 */ /* 0x000fe20000010100 */
[----:B------:R-:W-:Y:S01]  /*1b20*/  IMAD.U32 R125, R132, 0x10000, RZ ;  /* 0x00010000847d7824 */ /* 0x000fe200078e00ff */
[----:B------:R-:W-:Y:S01]  /*1b30*/  MOV R134, R127 ;  /* 0x0000007f00867202 */ /* 0x000fe20000000f00 */
[----:B------:R-:W-:Y:S01]  /*1b40*/  IMAD.U32 R124, R139, 0x10000, RZ ;  /* 0x000100008b7c7824 */ /* 0x000fe200078e00ff */
[----:B------:R-:W-:Y:S01]  /*1b50*/  SHF.L.U32 R139, R144, 0x10, RZ ;  /* 0x00000010908b7819 */ /* 0x000fe200000006ff */
[----:B------:R-:W-:Y:S01]  /*1b60*/  FADD.FTZ R145, -R130, R147 ;  /* 0x0000009382917221 */ /* 0x000fe20000010100 */
[C---:B------:R-:W-:Y:S01]  /*1b70*/  FMUL.FTZ R144, R6.reuse, R129 ;  /* 0x0000008106907220 */ /* 0x040fe20000410000 */
[----:B------:R-:W-:Y:S01]  /*1b80*/  FMUL.FTZ R143, R6, R143 ;  /* 0x0000008f068f7220 */ /* 0x000fe20000410000 */
[----:B------:R-:W-:Y:S01]  /*1b90*/  FMUL.FTZ R146, R104, R125 ;  /* 0x0000007d68927220 */ /* 0x000fe20000410000 */
[----:B------:R-:W-:Y:S01]  /*1ba0*/  SHF.R.U32.HI R138, RZ, 0x10, R127 ;  /* 0x00000010ff8a7819 */ /* 0x000fe2000001167f */
[----:B------:R-:W-:-:S02]  /*1bb0*/  IMAD.U32 R127, R134, 0x10000, RZ ;  /* 0x00010000867f7824 */ /* 0x000fc400078e00ff */
        /* <DEDUP_REMOVED lines=9> */
[----:B------:R-:W-:Y:S01]  /*1c50*/  FADD.FTZ R50, R50, R127 ;  /* 0x0000007f32327221 */ /* 0x000fe20000010000 */
[-C--:B------:R-:W-:Y:S01]  /*1c60*/  FFMA.FTZ R78, R145, R127.reuse, R78 ;  /* 0x0000007f914e7223 */ /* 0x080fe2000001004e */
[----:B------:R-:W-:Y:S01]  /*1c70*/  FMUL.FTZ R148, R106, R127 ;  /* 0x0000007f6a947220 */ /* 0x000fe20000410000 */
[----:B------:R-:W-:-:S02]  /*1c80*/  IMAD.U32 R126, R138, 0x10000, RZ ;  /* 0x000100008a7e7824 */ /* 0x000fc400078e00ff */
        /* <DEDUP_REMOVED lines=10> */
.L_x_3359:
[----:B------:R-:W-:Y:S05]  /*1d30*/  BSYNC.RECONVERGENT B1 ;  /* 0x0000000000017941 */ /* 0x000fea0003800200 */
.L_x_3358:
        /* <DEDUP_REMOVED lines=17> */
[----:B------:R-:W-:Y:S01]  /*1e50*/  VIADD R131, R131, 0x100 ;  /* 0x0000010083837836 */ /* 0x000fe20000000000 */
[----:B------:R-:W-:Y:S01]  /*1e60*/  IADD3 R133, PT, PT, R133, 0x100, RZ ;  /* 0x0000010085857810 */ /* 0x000fe20007ffe0ff */
[----:B------:R-:W-:Y:S01]  /*1e70*/  VIADD R135, R135, 0x100 ;  /* 0x0000010087877836 */ /* 0x000fe20000000000 */
[C-C-:B---3--:R-:W-:Y:S01]  /*1e80*/  SHF.R.U64 R152, R124.reuse, 0x10, R125.reuse ;  /* 0x000000107c987819 */ /* 0x148fe2000000127d */
[----:B------:R-:W-:Y:S01]  /*1e90*/  IMAD.U32 R153, R124, 0x10000, RZ ;  /* 0x000100007c997824 */ /* 0x000fe200078e00ff */
[----:B------:R-:W-:-:S03]  /*1ea0*/  SHF.R.U32.HI R154, RZ, 0x10, R125 ;  /* 0x00000010ff9a7819 */ /* 0x000fc6000001167d */
[----:B-1----:R-:W-:Y:S01]  /*1eb0*/  IMAD.U32 R129, R152, 0x10000, RZ ;  /* 0x0001000098817824 */ /* 0x002fe200078e00ff */
[----:B----4-:R-:W-:-:S03]  /*1ec0*/  MOV R132, R126 ;  /* 0x0000007e00847202 */ /* 0x010fc60000000f00 */
[----:B------:R-:W-:Y:S01]  /*1ed0*/  FADD.FTZ R129, -R130, R129 ;  /* 0x0000008182817221 */ /* 0x000fe20000010100 */
[----:B0-----:R-:W-:Y:S02]  /*1ee0*/  SHF.R.U64 R139, R126, 0x10, R127 ;  /* 0x000000107e8b7819 */ /* 0x001fe4000000127f */
[----:B------:R-:W-:Y:S01]  /*1ef0*/  SHF.L.U32 R155, R125, 0x10, RZ ;  /* 0x000000107d9b7819 */ /* 0x000fe200000006ff */
[----:B------:R-:W-:Y:S02]  /*1f00*/  IMAD.U32 R125, R132, 0x10000, RZ ;  /* 0x00010000847d7824 */ /* 0x000fe400078e00ff */
[C---:B------:R-:W-:Y:S01]  /*1f10*/  FADD.FTZ R153, -R130.reuse, R153 ;  /* 0x0000009982997221 */ /* 0x040fe20000010100 */
[----:B------:R-:W-:Y:S01]  /*1f20*/  SHF.L.U32 R124, R139, 0x10, RZ ;  /* 0x000000108b7c7819 */ /* 0x000fe200000006ff */
[----:B------:R-:W-:Y:S02]  /*1f30*/  IMAD.MOV.U32 R134, RZ, RZ, R127 ;  /* 0x000000ffff867224 */ /* 0x000fe400078e007f */
[----:B------:R-:W-:Y:S01]  /*1f40*/  FADD.FTZ R155, -R130, R155 ;  /* 0x0000009b829b7221 */ /* 0x000fe20000010100 */
[----:B------:R-:W-:-:S02]  /*1f50*/  IMAD.U32 R139, R154, 0x10000, RZ ;  /* 0x000100009a8b7824 */ /* 0x000fc400078e00ff */
[C---:B------:R-:W-:Y:S01]  /*1f60*/  FMUL.FTZ R152, R6.reuse, R129 ;  /* 0x0000008106987220 */ /* 0x040fe20000410000 */
[----:B------:R-:W-:Y:S01]  /*1f70*/  FMUL.FTZ R153, R6, R153 ;  /* 0x0000009906997220 */ /* 0x000fe20000410000 */
[----:B------:R-:W-:Y:S01]  /*1f80*/  FMUL.FTZ R154, R100, R125 ;  /* 0x0000007d649a7220 */ /* 0x000fe20000410000 */
[----:B------:R-:W-:Y:S01]  /*1f90*/  SHF.R.U32.HI R138, RZ, 0x10, R127 ;  /* 0x00000010ff8a7819 */ /* 0x000fe2000001167f */
[----:B------:R-:W-:Y:S02]  /*1fa0*/  IMAD.U32 R127, R134, 0x10000, RZ ;  /* 0x00010000867f7824 */ /* 0x000fe400078e00ff */
        /* <DEDUP_REMOVED lines=23> */
.L_x_3361:
[----:B------:R-:W-:Y:S05]  /*2120*/  BSYNC.RECONVERGENT B1 ;  /* 0x0000000000017941 */ /* 0x000fea0003800200 */
.L_x_3360:
        /* <DEDUP_REMOVED lines=10> */
[----:B-1----:R-:W-:Y:S01]  /*21d0*/  IMAD.WIDE.U32 R128, R131, 0x4, R128 ;  /* 0x0000000483807825 */ /* 0x002fe200078e0080 */
[----:B------:R1:W5:Y:S04]  /*21e0*/  @P6 LDG.E.64 R170, desc[UR10][R138.64] ;  /* 0x0000000a8aaa6981 */ /* 0x000368000c1e1b00 */
[----:B------:R3:W5:Y:S01]  /*21f0*/  LDG.E R160, desc[UR10][R128.64] ;  /* 0x0000000a80a07981 */ /* 0x000762000c1e1900 */
[----:B--2---:R-:W-:-:S04]  /*2200*/  IMAD.WIDE.U32 R134, R135, 0x8, R124 ;  /* 0x0000000887867825 */ /* 0x004fc800078e007c */
[----:B0-----:R-:W-:Y:S02]  /*2210*/  IMAD.WIDE.U32 R124, R133, 0x8, R126 ;  /* 0x00000008857c7825 */ /* 0x001fe400078e007e */
[----:B------:R-:W2:Y:S04]  /*2220*/  LDG.E.64 R126, desc[UR10][R134.64] ;  /* 0x0000000a867e7981 */ /* 0x000ea8000c1e1b00 */
[----:B------:R-:W4:Y:S01]  /*2230*/  LDG.E.64 R124, desc[UR10][R124.64] ;  /* 0x0000000a7c7c7981 */ /* 0x000f22000c1e1b00 */
[C-C-:B--2---:R-:W-:Y:S01]  /*2240*/  SHF.R.U64 R161, R126.reuse, 0x10, R127.reuse ;  /* 0x000000107ea17819 */ /* 0x144fe2000000127f */
[----:B------:R-:W-:Y:S01]  /*2250*/  IMAD.U32 R133, R127, 0x10000, RZ ;  /* 0x000100007f857824 */ /* 0x000fe200078e00ff */
[----:B-1----:R-:W-:Y:S02]  /*2260*/  SHF.R.U32.HI R139, RZ, 0x10, R127 ;  /* 0x00000010ff8b7819 */ /* 0x002fe4000001167f */
[----:B------:R-:W-:-:S02]  /*2270*/  SHF.L.U32 R131, R126, 0x10, RZ ;  /* 0x000000107e837819 */ /* 0x000fc400000006ff */
[----:B------:R-:W-:Y:S02]  /*2280*/  SHF.L.U32 R127, R161, 0x10, RZ ;  /* 0x00000010a17f7819 */ /* 0x000fe400000006ff */
[----:B----4-:R-:W-:Y:S01]  /*2290*/  MOV R126, R124 ;  /* 0x0000007c007e7202 */ /* 0x010fe20000000f00 */
[--C-:B------:R-:W-:Y:S01]  /*22a0*/  IMAD.MOV.U32 R132, RZ, RZ, R125.reuse ;  /* 0x000000ffff847224 */ /* 0x100fe200078e007d */
[----:B------:R-:W-:Y:S01]  /*22b0*/  SHF.R.U64 R138, R124, 0x10, R125 ;  /* 0x000000107c8a7819 */ /* 0x000fe2000000127d */
[C---:B------:R-:W-:Y:S01]  /*22c0*/  FADD.FTZ R127, -R130.reuse, R127 ;  /* 0x0000007f827f7221 */ /* 0x040fe20000010100 */
[----:B------:R-:W-:Y:S01]  /*22d0*/  SHF.R.U32.HI R134, RZ, 0x10, R125 ;  /* 0x00000010ff867819 */ /* 0x000fe2000001167d */
[----:B------:R-:W-:Y:S01]  /*22e0*/  FADD.FTZ R131, -R130, R131 ;  /* 0x0000008382837221 */ /* 0x000fe20000010100 */
[----:B------:R-:W-:Y:S01]  /*22f0*/  SHF.L.U32 R125, R126, 0x10, RZ ;  /* 0x000000107e7d7819 */ /* 0x000fe200000006ff */
[----:B------:R-:W-:Y:S02]  /*2300*/  IMAD.U32 R124, R138, 0x10000, RZ ;  /* 0x000100008a7c7824 */ /* 0x000fe400078e00ff */
[C---:B------:R-:W-:Y:S01]  /*2310*/  FMUL.FTZ R162, R6.reuse, R127 ;  /* 0x0000007f06a27220 */ /* 0x040fe20000410000 */
[----:B------:R-:W-:Y:S01]  /*2320*/  FMUL.FTZ R161, R6, R131 ;  /* 0x0000008306a17220 */ /* 0x000fe20000410000 */
[-C--:B------:R-:W-:Y:S01]  /*2330*/  FMUL.FTZ R164, R96, R125.reuse ;  /* 0x0000007d60a47220 */ /* 0x080fe20000410000 */
[----:B------:R-:W-:Y:S01]  /*2340*/  FADD.FTZ R41, R41, R124 ;  /* 0x0000007c29297221 */ /* 0x000fe20000010000 */
[-C--:B------:R-:W-:Y:S01]  /*2350*/  FFMA.FTZ R69, R162, R124.reuse, R69 ;  /* 0x0000007ca2457223 */ /* 0x080fe20000010045 */
[----:B------:R-:W-:Y:S01]  /*2360*/  FMUL.FTZ R163, R97, R124 ;  /* 0x0000007c61a37220 */ /* 0x000fe20000410000 */
[----:B---3--:R-:W-:Y:S01]  /*2370*/  SHF.L.U32 R129, R132, 0x10, RZ ;  /* 0x0000001084817819 */ /* 0x008fe200000006ff */
[----:B------:R-:W-:Y:S01]  /*2380*/  FADD.FTZ R40, R40, R125 ;  /* 0x0000007d28287221 */ /* 0x000fe20000010000 */
[----:B------:R-:W-:Y:S01]  /*2390*/  FFMA.FTZ R68, R161, R125, R68 ;  /* 0x0000007da1447223 */ /* 0x000fe20000010044 */
[----:B------:R-:W-:Y:S01]  /*23a0*/  FADD.FTZ R124, R137, R164 ;  /* 0x000000a4897c7221 */ /* 0x000fe20000010000 */
[----:B------:R-:W-:-:S02]  /*23b0*/  IMAD.U32 R135, R139, 0x10000, RZ ;  /* 0x000100008b877824 */ /* 0x000fc400078e00ff */
[----:B------:R-:W-:Y:S01]  /*23c0*/  FADD.FTZ R133, -R130, R133 ;  /* 0x0000008582857221 */ /* 0x000fe20000010100 */
[----:B------:R-:W-:Y:S01]  /*23d0*/  FFMA.FTZ R125, R161, R164, R136 ;  /* 0x000000a4a17d7223 */ /* 0x000fe20000010088 */
[----:B------:R-:W-:Y:S01]  /*23e0*/  FADD.FTZ R127, R124, R163 ;  /* 0x000000a37c7f7221 */ /* 0x000fe20000010000 */
[----:B------:R-:W-:Y:S01]  /*23f0*/  FADD.FTZ R135, -R130, R135 ;  /* 0x0000008782877221 */ /* 0x000fe20000010100 */
[----:B------:R-:W-:Y:S02]  /*2400*/  IMAD.U32 R128, R134, 0x10000, RZ ;  /* 0x0001000086807824 */ /* 0x000fe400078e00ff */
[----:B------:R-:W-:Y:S01]  /*2410*/  FMUL.FTZ R165, R6, R133 ;  /* 0x0000008506a57220 */ /* 0x000fe20000410000 */
        /* <DEDUP_REMOVED lines=13> */
.L_x_3349:
        /* <DEDUP_REMOVED lines=41> */
[C---:B---3--:R-:W-:Y:S01]  /*2780*/  @P1 IMAD.WIDE.U32 R128, R209.reuse, 0x4, R128 ;  /* 0x00000004d1801825 */ /* 0x048fe200078e0080 */
[----:B------:R-:W-:-:S04]  /*2790*/  @P1 IADD3 R209, PT, PT, R209, 0x100, RZ ;  /* 0x00000100d1d11810 */ /* 0x000fc80007ffe0ff */
[----:B------:R0:W5:Y:S01]  /*27a0*/  @P1 LDG.E R33, desc[UR10][R128.64] ;  /* 0x0000000a80211981 */ /* 0x000162000c1e1900 */
[----:B----4-:R-:W-:-:S04]  /*27b0*/  @P2 IMAD.WIDE.U32 R126, R209, 0x4, R126 ;  /* 0x00000004d17e2825 */ /* 0x010fc800078e007e */
[----:B------:R-:W-:Y:S01]  /*27c0*/  @P2 VIADD R209, R209, 0x100 ;  /* 0x00000100d1d12836 */ /* 0x000fe20000000000 */
[----:B------:R0:W5:Y:S03]  /*27d0*/  @P2 LDG.E R142, desc[UR10][R126.64] ;  /* 0x0000000a7e8e2981 */ /* 0x000166000c1e1900 */
[----:B-1----:R-:W-:-:S05]  /*27e0*/  @P3 IMAD.WIDE.U32 R124, R209, 0x4, R124 ;  /* 0x00000004d17c3825 */ /* 0x002fca00078e007c */
[----:B------:R0:W5:Y:S01]  /*27f0*/  @P3 LDG.E R151, desc[UR10][R124.64] ;  /* 0x0000000a7c973981 */ /* 0x000162000c1e1900 */
[----:B------:R-:W-:Y:S02]  /*2800*/  ISETP.GE.U32.AND P6, PT, R4, 0x700, PT ;  /* 0x000007000400780c */ /* 0x000fe40003fc6070 */
[----:B------:R-:W-:Y:S02]  /*2810*/  ISETP.NE.AND P4, PT, R136, RZ, PT ;  /* 0x000000ff8800720c */ /* 0x000fe40003f85270 */
[----:B------:R-:W-:Y:S02]  /*2820*/  CS2R R136, SRZ ;  /* 0x0000000000887805 */ /* 0x000fe4000001ff00 */
[----:B------:R-:W-:Y:S02]  /*2830*/  @P3 IADD3 R209, PT, PT, R209, 0x100, RZ ;  /* 0x00000100d1d13810 */ /* 0x000fe40007ffe0ff */
[----:B------:R-:W-:-:S05]  /*2840*/  P2R R189, PR, RZ, 0x40 ;  /* 0x00000040ffbd7803 */ /* 0x000fca0000000000 */
[----:B0-----:R-:W-:Y:S05]  /*2850*/  @!P6 BRA `(.L_x_3362) ;  /* 0x000000040024e947 */ /* 0x001fea0003800000 */
[----:B------:R-:W0:Y:S02]  /*2860*/  LDC.64 R124, c[0x0][0x3b0] ;  /* 0x0000ec00ff7c7b82 */ /* 0x000e240000000a00 */
[----:B0-----:R-:W-:-:S05]  /*2870*/  IMAD.WIDE.U32 R124, R209, 0x4, R124 ;  /* 0x00000004d17c7825 */ /* 0x001fca00078e007c */
[----:B------:R1:W5:Y:S01]  /*2880*/  LDG.E R160, desc[UR10][R124.64] ;  /* 0x0000000a7ca07981 */ /* 0x000362000c1e1900 */
[----:B------:R-:W-:Y:S05]  /*2890*/  BRA `(.L_x_3362) ;  /* 0x0000000400147947 */ /* 0x000fea0003800000 */
.L_x_3363:
        /* <DEDUP_REMOVED lines=18> */
[----:B------:R-:W5:Y:S02]  /*29c0*/  @P5 LDG.E R7, desc[UR10][R204.64] ;  /* 0x0000000acc075981 */ /* 0x000f64000c1e1900 */
[----:B------:R-:W0:Y:S01]  /*29d0*/  @P0 LDC.64 R196, c[0x0][0x3b0] ;  /* 0x0000ec00ffc40b82 */ /* 0x000e220000000a00 */
[----:B-1----:R-:W-:-:S04]  /*29e0*/  @P5 IMAD.WIDE.U32 R206, R211, 0x8, R206 ;  /* 0x00000008d3ce5825 */ /* 0x002fc800078e00ce */
[----:B------:R-:W-:Y:S01]  /*29f0*/  @P5 VIADD R211, R211, 0x100 ;  /* 0x00000100d3d35836 */ /* 0x000fe20000000000 */
[----:B------:R-:W5:Y:S02]  /*2a00*/  @P5 LDG.E.64 R182, desc[UR10][R206.64] ;  /* 0x0000000aceb65981 */ /* 0x000f64000c1e1b00 */
[----:B------:R-:W1:Y:S01]  /*2a10*/  @P0 LDC.64 R198, c[0x0][0x438] ;  /* 0x00010e00ffc60b82 */ /* 0x000e620000000a00 */
[C---:B--2---:R-:W-:Y:S01]  /*2a20*/  @P4 IMAD.WIDE.U32 R200, R209.reuse, 0x4, R200 ;  /* 0x00000004d1c84825 */ /* 0x044fe200078e00c8 */
[----:B------:R-:W-:-:S06]  /*2a30*/  @P4 IADD3 R209, PT, PT, R209, 0x100, RZ ;  /* 0x00000100d1d14810 */ /* 0x000fcc0007ffe0ff */
[----:B------:R-:W2:Y:S01]  /*2a40*/  @P1 LDC.64 R136, c[0x0][0x3b0] ;  /* 0x0000ec00ff881b82 */ /* 0x000ea20000000a00 */
[C---:B---3--:R-:W-:Y:S01]  /*2a50*/  @P4 IMAD.WIDE.U32 R202, R211.reuse, 0x8, R202 ;  /* 0x00000008d3ca4825 */ /* 0x048fe200078e00ca */
[----:B------:R-:W5:Y:S03]  /*2a60*/  @P4 LDG.E R15, desc[UR10][R200.64] ;  /* 0x0000000ac80f4981 */ /* 0x000f66000c1e1900 */
[----:B------:R-:W-:Y:S01]  /*2a70*/  @P4 VIADD R211, R211, 0x100 ;  /* 0x00000100d3d34836 */ /* 0x000fe20000000000 */
[----:B------:R-:W5:Y:S02]  /*2a80*/  @P4 LDG.E.64 R180, desc[UR10][R202.64] ;  /* 0x0000000acab44981 */ /* 0x000f64000c1e1b00 */
        /* <DEDUP_REMOVED lines=13> */
[----:B------:R3:W5:Y:S03]  /*2b60*/  @P1 LDG.E R33, desc[UR10][R136.64] ;  /* 0x0000000a88211981 */ /* 0x000766000c1e1900 */
[----:B------:R-:W-:Y:S01]  /*2b70*/  @P1 VIADD R211, R211, 0x100 ;  /* 0x00000100d3d31836 */ /* 0x000fe20000000000 */
[----:B------:R0:W5:Y:S02]  /*2b80*/  @P1 LDG.E.64 R176, desc[UR10][R138.64] ;  /* 0x0000000a8ab01981 */ /* 0x000164000c1e1b00 */
[----:B------:R-:W4:Y:S01]  /*2b90*/  @P3 LDC.64 R130, c[0x0][0x438] ;  /* 0x00010e00ff823b82 */ /* 0x000f220000000a00 */
[C---:B0-----:R-:W-:Y:S01]  /*2ba0*/  @P2 IMAD.WIDE.U32 R132, R209.reuse, 0x4, R132 ;  /* 0x00000004d1842825 */ /* 0x041fe200078e0084 */
[----:B------:R-:W-:-:S04]  /*2bb0*/  @P2 IADD3 R209, PT, PT, R209, 0x100, RZ ;  /* 0x00000100d1d12810 */ /* 0x000fc80007ffe0ff */
[----:B------:R0:W5:Y:S02]  /*2bc0*/  @P2 LDG.E R142, desc[UR10][R132.64] ;  /* 0x0000000a848e2981 */ /* 0x000164000c1e1900 */
[----:B------:R-:W3:Y:S01]  /*2bd0*/  @P6 LDC.64 R126, c[0x0][0x438] ;  /* 0x00010e00ff7e6b82 */ /* 0x000ee20000000a00 */
[----:B-1----:R-:W-:-:S04]  /*2be0*/  @P2 IMAD.WIDE.U32 R134, R211, 0x8, R134 ;  /* 0x00000008d3862825 */ /* 0x002fc800078e0086 */
[----:B------:R-:W-:Y:S01]  /*2bf0*/  @P2 VIADD R211, R211, 0x100 ;  /* 0x00000100d3d32836 */ /* 0x000fe20000000000 */
[----:B------:R0:W5:Y:S02]  /*2c00*/  @P2 LDG.E.64 R174, desc[UR10][R134.64] ;  /* 0x0000000a86ae2981 */ /* 0x000164000c1e1b00 */
[----:B------:R-:W1:Y:S01]  /*2c10*/  @P6 LDC.64 R124, c[0x0][0x3b0] ;  /* 0x0000ec00ff7c6b82 */ /* 0x000e620000000a00 */
[C---:B--2---:R-:W-:Y:S01]  /*2c20*/  @P3 IMAD.WIDE.U32 R128, R209.reuse, 0x4, R128 ;  /* 0x00000004d1803825 */ /* 0x044fe200078e0080 */
[----:B------:R-:W-:-:S04]  /*2c30*/  @P3 IADD3 R209, PT, PT, R209, 0x100, RZ ;  /* 0x00000100d1d13810 */ /* 0x000fc80007ffe0ff */
[----:B------:R0:W5:Y:S01]  /*2c40*/  @P3 LDG.E R151, desc[UR10][R128.64] ;  /* 0x0000000a80973981 */ /* 0x000162000c1e1900 */
[----:B----4-:R-:W-:-:S04]  /*2c50*/  @P3 IMAD.WIDE.U32 R130, R211, 0x8, R130 ;  /* 0x00000008d3823825 */ /* 0x010fc800078e0082 */
[----:B------:R-:W-:Y:S01]  /*2c60*/  @P3 VIADD R211, R211, 0x100 ;  /* 0x00000100d3d33836 */ /* 0x000fe20000000000 */
[----:B------:R0:W5:Y:S03]  /*2c70*/  @P3 LDG.E.64 R172, desc[UR10][R130.64] ;  /* 0x0000000a82ac3981 */ /* 0x000166000c1e1b00 */
[----:B---3--:R-:W-:-:S05]  /*2c80*/  @P6 IMAD.WIDE.U32 R126, R211, 0x8, R126 ;  /* 0x00000008d37e6825 */ /* 0x008fca00078e007e */
[----:B------:R0:W5:Y:S01]  /*2c90*/  @P6 LDG.E.64 R170, desc[UR10][R126.64] ;  /* 0x0000000a7eaa6981 */ /* 0x000162000c1e1b00 */
[----:B-1----:R-:W-:-:S05]  /*2ca0*/  @P6 IMAD.WIDE.U32 R124, R209, 0x4, R124 ;  /* 0x00000004d17c6825 */ /* 0x002fca00078e007c */
[----:B------:R0:W5:Y:S01]  /*2cb0*/  @P6 LDG.E R160, desc[UR10][R124.64] ;  /* 0x0000000a7ca06981 */ /* 0x000162000c1e1900 */
[----:B------:R-:W-:Y:S02]  /*2cc0*/  ISETP.NE.AND P5, PT, R210, RZ, PT ;  /* 0x000000ffd200720c */ /* 0x000fe40003fa5270 */
[----:B------:R-:W-:Y:S02]  /*2cd0*/  CS2R R136, SRZ ;  /* 0x0000000000887805 */ /* 0x000fe4000001ff00 */
[----:B------:R-:W-:-:S13]  /*2ce0*/  ISETP.NE.AND P4, PT, R212, RZ, PT ;  /* 0x000000ffd400720c */ /* 0x000fda0003f85270 */
.L_x_3362:
[----:B------:R-:W-:Y:S05]  /*2cf0*/  BSYNC.RECONVERGENT B0 ;  /* 0x0000000000007941 */ /* 0x000fea0003800200 */
.L_x_3348:
        /* <DEDUP_REMOVED lines=31> */
.L_x_3365:
[----:B------:R-:W-:Y:S05]  /*2ef0*/  BSYNC.RECONVERGENT B0 ;  /* 0x0000000000007941 */ /* 0x000fea0003800200 */
.L_x_3364:
        /* <DEDUP_REMOVED lines=23> */
[----:B------:R-:W-:-:S02]  /*3070*/  @P5 IMAD R125, R125, R2, RZ ;  /* 0x000000027d7d5224 */ /* 0x000fc400078e02ff */
[----:B------:R-:W-:Y:S02]  /*3080*/  HFMA2 R127, -RZ, RZ, 0, 0 ;  /* 0x00000000ff7f7431 */ /* 0x000fe400000001ff */
[----:B-1----:R-:W-:Y:S01]  /*3090*/  FADD.FTZ R197, R197, R128 ;  /* 0x00000080c5c57221 */ /* 0x002fe20000010000 */
[----:B------:R-:W-:Y:S01]  /*30a0*/  FADD.FTZ R124, R124, R129 ;  /* 0x000000817c7c7221 */ /* 0x000fe20000010000 */
[----:B------:R-:W-:Y:S02]  /*30b0*/  @P5 SHF.R.S32.HI R128, RZ, 0x1f, R125 ;  /* 0x0000001fff805819 */ /* 0x000fe4000001147d */
[----:B------:R-:W-:Y:S01]  /*30c0*/  FADD.FTZ R197, R130, R197 ;  /* 0x000000c582c57221 */ /* 0x000fe20000010000 */
[----:B------:R-:W-:Y:S01]  /*30d0*/  FADD.FTZ R124, R131, R124 ;  /* 0x0000007c837c7221 */ /* 0x000fe20000010000 */
[----:B------:R-:W-:Y:S02]  /*30e0*/  @P5 LEA.HI R125, R128, R125, RZ, 0x2 ;  /* 0x0000007d807d5211 */ /* 0x000fe400078f10ff */
        /* <DEDUP_REMOVED lines=35> */
.L_x_3370:
        /* <DEDUP_REMOVED lines=12> */
.L_x_3371:
        /* <DEDUP_REMOVED lines=12> */
.L_x_3372:
        /* <DEDUP_REMOVED lines=13> */
.L_x_3369:
[----:B------:R-:W0:Y:S01]  /*3570*/  @P5 LDC.64 R124, c[0x0][0x408] ;  /* 0x00010200ff7c5b82 */ /* 0x000e220000000a00 */
        /* <DEDUP_REMOVED lines=52> */
.L_x_3368:
[----:B------:R-:W-:Y:S01]  /*38c0*/  UMOV UR4, UR6 ;  /* 0x0000000600047c82 */ /* 0x000fe20008000000 */
[----:B------:R-:W-:Y:S01]  /*38d0*/  UMOV UR5, UR7 ;  /* 0x0000000700057c82 */ /* 0x000fe20008000000 */
[----:B------:R-:W-:-:S04]  /*38e0*/  UISETP.NE.U32.AND UP0, UPT, UR4, URZ, UPT ;  /* 0x000000ff0400728c */ /* 0x000fc8000bf05070 */
[----:B------:R-:W-:-:S09]  /*38f0*/  UISETP.NE.AND.EX UP0, UPT, UR5, URZ, UPT, UP0 ;  /* 0x000000ff0500728c */ /* 0x000fd2000bf05300 */
[----:B------:R-:W-:Y:S05]  /*3900*/  BRA.U UP0, `(.L_x_3374) ;  /* 0x0000000100c07547 */ /* 0x000fea000b800000 */
[----:B------:R-:W-:Y:S01]  /*3910*/  ISETP.GT.AND P4, PT, R190, RZ, PT ;  /* 0x000000ffbe00720c */ /* 0x000fe20003f84270 */
[----:B------:R-:W0:Y:S01]  /*3920*/  @P5 LDC.64 R124, c[0x0][0x408] ;  /* 0x00010200ff7c5b82 */ /* 0x000e220000000a00 */
        /* <DEDUP_REMOVED lines=46> */
.L_x_3374:
[----:B------:R-:W-:Y:S01]  /*3c10*/  @P4 FFMA.FTZ R125, R3, R129, R126 ;  /* 0x00000081037d4223 */ /* 0x000fe2000001007e */
[C---:B-----5:R-:W-:Y:S01]  /*3c20*/  SHF.L.U32 R131, R182.reuse, 0x10, RZ ;  /* 0x00000010b6837819 */ /* 0x060fe200000006ff */
[----:B------:R-:W-:Y:S01]  /*3c30*/  IMAD.U32 R134, R183, 0x10000, RZ ;  /* 0x00010000b7867824 */ /* 0x000fe200078e00ff */
[----:B------:R-:W-:Y:S01]  /*3c40*/  SHF.R.U64 R133, R182, 0x10, R183 ;  /* 0x00000010b6857819 */ /* 0x000fe200000012b7 */
[----:B------:R-:W-:Y:S01]  /*3c50*/  @P4 FADD.FTZ R125, R10, -R125 ;  /* 0x8000007d0a7d4221 */ /* 0x000fe20000010000 */
[----:B------:R-:W-:Y:S02]  /*3c60*/  SHF.R.U32.HI R136, RZ, 0x10, R183 ;  /* 0x00000010ff887819 */ /* 0x000fe400000116b7 */
[----:B------:R-:W-:Y:S01]  /*3c70*/  SHF.L.U32 R133, R133, 0x10, RZ ;  /* 0x0000001085857819 */ /* 0x000fe200000006ff */
[----:B------:R-:W-:Y:S01]  /*3c80*/  @P4 FFMA.FTZ R131, R6, R125, R131 ;  /* 0x0000007d06834223 */ /* 0x000fe20000010083 */
[----:B------:R-:W-:Y:S01]  /*3c90*/  ISETP.GT.AND P4, PT, R190, RZ, PT ;  /* 0x000000ffbe00720c */ /* 0x000fe20003f84270 */
[----:B------:R-:W-:-:S12]  /*3ca0*/  IMAD.U32 R136, R136, 0x10000, RZ ;  /* 0x0001000088887824 */ /* 0x000fd800078e00ff */
        /* <DEDUP_REMOVED lines=8> */
[----:B------:R-:W-:Y:S01]  /*3d30*/  @P4 FFMA.FTZ R136, R6, R135, R136 ;  /* 0x0000008706884223 */ /* 0x000fe20000010088 */
[----:B------:R-:W0:Y:S01]  /*3d40*/  @P5 LDC.64 R124, c[0x0][0x408] ;  /* 0x00010200ff7c5b82 */ /* 0x000e220000000a00 */
        /* <DEDUP_REMOVED lines=35> */
.L_x_3373:
        /* <DEDUP_REMOVED lines=11> */
.L_x_3375:
        /* <DEDUP_REMOVED lines=9> */
.L_x_3376:
[----:B------:R-:W-:Y:S01]  /*40c0*/  IADD3 R128, PT, PT, R128, 0x100, RZ ;  /* 0x0000010080807810 */ /* 0x000fe20007ffe0ff */
[----:B------:R-:W-:-:S07]  /*40d0*/  VIADD R127, R127, 0x100 ;  /* 0x000001007f7f7836 */ /* 0x000fce0000000000 */
.L_x_3367:
[----:B------:R-:W-:Y:S05]  /*40e0*/  BSYNC.RECONVERGENT B0 ;  /* 0x0000000000007941 */ /* 0x000fea0003800200 */
.L_x_3366:
        /* <DEDUP_REMOVED lines=64> */
.L_x_3380:
[----:B------:R-:W-:Y:S01]  /*44f0*/  ISETP.GT.AND P4, PT, R190, RZ, PT ;  /* 0x000000ffbe00720c */ /* 0x000fe20003f84270 */
[----:B01----:R-:W0:Y:S01]  /*4500*/  @P5 LDC.64 R124, c[0x0][0x408] ;  /* 0x00010200ff7c5b82 */ /* 0x003e220000000a00 */
        /* <DEDUP_REMOVED lines=46> */
.L_x_3379:
        /* <DEDUP_REMOVED lines=56> */
.L_x_3382:
        /* <DEDUP_REMOVED lines=12> */
.L_x_3383:
        /* <DEDUP_REMOVED lines=12> */
.L_x_3384:
        /* <DEDUP_REMOVED lines=12> */
.L_x_3385:
        /* <DEDUP_REMOVED lines=12> */
.L_x_3381:
        /* <DEDUP_REMOVED lines=9> */
.L_x_3386:
        /* <DEDUP_REMOVED lines=9> */
.L_x_3387:
[----:B------:R-:W-:Y:S01]  /*4f90*/  IADD3 R128, PT, PT, R128, 0x100, RZ ;  /* 0x0000010080807810 */ /* 0x000fe20007ffe0ff */
[----:B------:R-:W-:-:S07]  /*4fa0*/  VIADD R127, R127, 0x100 ;  /* 0x000001007f7f7836 */ /* 0x000fce0000000000 */
.L_x_3378:
[----:B------:R-:W-:Y:S05]  /*4fb0*/  BSYNC.RECONVERGENT B0 ;  /* 0x0000000000007941 */ /* 0x000fea0003800200 */
.L_x_3377:
        /* <DEDUP_REMOVED lines=63> */
.L_x_3391:
[----:B------:R-:W-:Y:S01]  /*53b0*/  ISETP.GT.AND P4, PT, R190, RZ, PT ;  /* 0x000000ffbe00720c */ /* 0x000fe20003f84270 */
[----:B0123--:R-:W0:Y:S01]  /*53c0*/  @P5 LDC.64 R124, c[0x0][0x408] ;  /* 0x00010200ff7c5b82 */ /* 0x00fe220000000a00 */
        /* <DEDUP_REMOVED lines=46> */
.L_x_3390:
        /* <DEDUP_REMOVED lines=56> */
.L_x_3393:
        /* <DEDUP_REMOVED lines=12> */
.L_x_3394:
        /* <DEDUP_REMOVED lines=12> */
.L_x_3395:
        /* <DEDUP_REMOVED lines=12> */
.L_x_3396:
        /* <DEDUP_REMOVED lines=12> */
.L_x_3392:
        /* <DEDUP_REMOVED lines=9> */
.L_x_3397:
        /* <DEDUP_REMOVED lines=9> */
.L_x_3398:
[----:B------:R-:W-:Y:S01]  /*5e50*/  IADD3 R128, PT, PT, R128, 0x100, RZ ;  /* 0x0000010080807810 */ /* 0x000fe20007ffe0ff */
[----:B------:R-:W-:-:S07]  /*5e60*/  VIADD R127, R127, 0x100 ;  /* 0x000001007f7f7836 */ /* 0x000fce0000000000 */
.L_x_3389:
[----:B------:R-:W-:Y:S05]  /*5e70*/  BSYNC.RECONVERGENT B0 ;  /* 0x0000000000007941 */ /* 0x000fea0003800200 */
.L_x_3388:
        /* <DEDUP_REMOVED lines=63> */
.L_x_3402:
        /* <DEDUP_REMOVED lines=48> */
.L_x_3401:
        /* <DEDUP_REMOVED lines=56> */
.L_x_3404:
        /* <DEDUP_REMOVED lines=12> */
.L_x_3405:
        /* <DEDUP_REMOVED lines=12> */
.L_x_3406:
        /* <DEDUP_REMOVED lines=12> */
.L_x_3407:
        /* <DEDUP_REMOVED lines=12> */
.L_x_3403:
        /* <DEDUP_REMOVED lines=9> */
.L_x_3408:
        /* <DEDUP_REMOVED lines=9> */
.L_x_3409:
[----:B------:R-:W-:Y:S01]  /*6d10*/  IADD3 R128, PT, PT, R128, 0x100, RZ ;  /* 0x0000010080807810 */ /* 0x000fe20007ffe0ff */
[----:B------:R-:W-:-:S07]  /*6d20*/  VIADD R127, R127, 0x100 ;  /* 0x000001007f7f7836 */ /* 0x000fce0000000000 */
.L_x_3400:
[----:B------:R-:W-:Y:S05]  /*6d30*/  BSYNC.RECONVERGENT B0 ;  /* 0x0000000000007941 */ /* 0x000fea0003800200 */
.L_x_3399:
        /* <DEDUP_REMOVED lines=63> */
.L_x_3413:
        /* <DEDUP_REMOVED lines=48> */
.L_x_3412:
        /* <DEDUP_REMOVED lines=56> */
.L_x_3415:
        /* <DEDUP_REMOVED lines=12> */
.L_x_3416:
        /* <DEDUP_REMOVED lines=12> */
.L_x_3417:
        /* <DEDUP_REMOVED lines=12> */
.L_x_3418:
        /* <DEDUP_REMOVED lines=12> */
.L_x_3414:
        /* <DEDUP_REMOVED lines=9> */
.L_x_3419:
        /* <DEDUP_REMOVED lines=9> */
.L_x_3420:
[----:B------:R-:W-:Y:S01]  /*7bd0*/  IADD3 R128, PT, PT, R128, 0x100, RZ ;  /* 0x0000010080807810 */ /* 0x000fe20007ffe0ff */
[----:B------:R-:W-:-:S07]  /*7be0*/  VIADD R127, R127, 0x100 ;  /* 0x000001007f7f7836 */ /* 0x000fce0000000000 */
.L_x_3411:
[----:B------:R-:W-:Y:S05]  /*7bf0*/  BSYNC.RECONVERGENT B0 ;  /* 0x0000000000007941 */ /* 0x000fea0003800200 */
.L_x_3410:
        /* <DEDUP_REMOVED lines=63> */
.L_x_3424:
        /* <DEDUP_REMOVED lines=48> */
.L_x_3423:
        /* <DEDUP_REMOVED lines=56> */
.L_x_3426:
        /* <DEDUP_REMOVED lines=12> */
.L_x_3427:
        /* <DEDUP_REMOVED lines=12> */
.L_x_3428:
        /* <DEDUP_REMOVED lines=12> */
.L_x_3429:
        /* <DEDUP_REMOVED lines=12> */
.L_x_3425:
        /* <DEDUP_REMOVED lines=9> */
.L_x_3430:
        /* <DEDUP_REMOVED lines=9> */
.L_x_3431:
[----:B------:R-:W-:Y:S01]  /*8a90*/  IADD3 R128, PT, PT, R128, 0x100, RZ ;  /* 0x0000010080807810 */ /* 0x000fe20007ffe0ff */
[----:B------:R-:W-:-:S07]  /*8aa0*/  VIADD R127, R127, 0x100 ;  /* 0x000001007f7f7836 */ /* 0x000fce0000000000 */
.L_x_3422:
[----:B------:R-:W-:Y:S05]  /*8ab0*/  BSYNC.RECONVERGENT B0 ;  /* 0x0000000000007941 */ /* 0x000fea0003800200 */
.L_x_3421:
        /* <DEDUP_REMOVED lines=64> */
.L_x_3435:
        /* <DEDUP_REMOVED lines=48> */
.L_x_3434:
        /* <DEDUP_REMOVED lines=56> */
.L_x_3437:
        /* <DEDUP_REMOVED lines=23> */
.L_x_3438:
        /* <DEDUP_REMOVED lines=12> */
.L_x_3439:
        /* <DEDUP_REMOVED lines=12> */
.L_x_3440:
[----:B------:R-:W-:-:S07]  /*9830*/  @P5 PRMT R187, R130, 0x7610, R187 ;  /* 0x0000761082bb5816 */ /* 0x000fce00000000bb */
.L_x_3436:
        /* <DEDUP_REMOVED lines=9> */
.L_x_3441:
        /* <DEDUP_REMOVED lines=9> */
.L_x_3433:
[----:B------:R-:W-:Y:S05]  /*9960*/  BSYNC.RECONVERGENT B0 ;  /* 0x0000000000007941 */ /* 0x000fea0003800200 */
.L_x_3432:
[----:B01234-:R-:W0:Y:S01]  /*9970*/  LDC.64 R124, c[0x0][0x380] ;  /* 0x0000e000ff7c7b82 */ /* 0x01fe220000000a00 */
[----:B------:R-:W-:Y:S01]  /*9980*/  UPLOP3.LUT UP1, UPT, UPT, UPT, UP1, 0x40, 0x4 ;  /* 0x000000000004789c */ /* 0x000fe20003f2e810 */
[----:B0-----:R-:W-:-:S04]  /*9990*/  IADD3 R5, PT, PT, R5, R124, RZ ;  /* 0x0000007c05057210 */ /* 0x001fc80007ffe0ff */
[----:B------:R-:W-:-:S13]  /*99a0*/  ISETP.GE.AND P4, PT, R5, R125, PT ;  /* 0x0000007d0500720c */ /* 0x000fda0003f86270 */
[----:B------:R-:W-:Y:S05]  /*99b0*/  @!P4 BRA `(.L_x_3442) ;  /* 0xffffff6c0058c947 */ /* 0x000fea000383ffff */
.L_x_3347:
        /* <DEDUP_REMOVED lines=56> */
.L_x_3443:
        /* <DEDUP_REMOVED lines=12> */
.L_x_14337:


//--------------------- .text._ZN10layer_norm22ln_bwd_finalize_kernelINS_22Kernel_traits_finalizeILj7168Ef13__nv_bfloat16S2_S2_fjLb0ELj1024ELj4ENS_18Kernel_traits_baseILj7168EfS2_S2_S2_fjLj1024EEEEELb0ELb1EEEvNS_9BwdParamsE --------------------------
	.section	.text._ZN10layer_norm22ln_bwd_finalize_kernelINS_22Kernel_traits_finalizeILj7168Ef13__nv_bfloat16S2_S2_fjLb0ELj1024ELj4ENS_18Kernel_traits_baseILj7168EfS2_S2_S2_fjLj1024EEEEELb0ELb1EEEvNS_9BwdParamsE,"ax",@progbits
	.align	128
        .global         _ZN10layer_norm22ln_bwd_finalize_kernelINS_22Kernel_traits_finalizeILj7168Ef13__nv_bfloat16S2_S2_fjLb0ELj1024ELj4ENS_18Kernel_traits_baseILj7168EfS2_S2_S2_fjLj1024EEEEELb0ELb1EEEvNS_9BwdParamsE
        .type           _ZN10layer_norm22ln_bwd_finalize_kernelINS_22Kernel_traits_finalizeILj7168Ef13__nv_bfloat16S2_S2_fjLb0ELj1024ELj4ENS_18Kernel_traits_baseILj7168EfS2_S2_S2_fjLj1024EEEEELb0ELb1EEEvNS_9BwdParamsE,@function
        .size           _ZN10layer_norm22ln_bwd_finalize_kernelINS_22Kernel_traits_finalizeILj7168Ef13__nv_bfloat16S2_S2_fjLb0ELj1024ELj4ENS_18Kernel_traits_baseILj7168EfS2_S2_S2_fjLj1024EEEEELb0ELb1EEEvNS_9BwdParamsE,(.L_x_14338 - _ZN10layer_norm22ln_bwd_finalize_kernelINS_22Kernel_traits_finalizeILj7168Ef13__nv_bfloat16S2_S2_fjLb0ELj1024ELj4ENS_18Kernel_traits_baseILj7168EfS2_S2_S2_fjLj1024EEEEELb0ELb1EEEvNS_9BwdParamsE)
        .other          _ZN10layer_norm22ln_bwd_finalize_kernelINS_22Kernel_traits_finalizeILj7168Ef13__nv_bfloat16S2_S2_fjLb0ELj1024ELj4ENS_18Kernel_traits_baseILj7168EfS2_S2_S2_fjLj1024EEEEELb0ELb1EEEvNS_9BwdParamsE,@"STO_CUDA_ENTRY STV_DEFAULT"
_ZN10layer_norm22ln_bwd_finalize_kernelINS_22Kernel_traits_finalizeILj7168Ef13__nv_bfloat16S2_S2_fjLb0ELj1024ELj4ENS_18Kernel_traits_baseILj7168EfS2_S2_S2_fjLj1024EEEEELb0ELb1EEEvNS_9BwdParamsE:
.text._ZN10layer_norm22ln_bwd_finalize_kernelINS_22Kernel_traits_finalizeILj7168Ef13__nv_bfloat16S2_S2_fjLb0ELj1024ELj4ENS_18Kernel_traits_baseILj7168EfS2_S2_S2_fjLj1024EEEEELb0ELb1EEEvNS_9BwdParamsE:
        /* <DEDUP_REMOVED lines=21> */
[----:B------:R-:W-:Y:S02]  /*0150*/  LOP3.LUT R3, RZ, R0, RZ, 0x33, !PT ;  /* 0x00000000ff037212 */ /* 0x000fe400078e33ff */
[----:B------:R-:W-:Y:S02]  /*0160*/  VIMNMX.U32 R2, PT, PT, R8, UR10, !PT ;  /* 0x0000000a08027c48 */ /* 0x000fe4000ffe0000 */
[----:B------:R-:W-:Y:S02]  /*0170*/  MOV R26, RZ ;  /* 0x000000ff001a7202 */ /* 0x000fe40000000f00 */
[----:B------:R-:W-:Y:S02]  /*0180*/  IADD3 R5, PT, PT, R2, R3, RZ ;  /* 0x0000000302057210 */ /* 0x000fe40007ffe0ff */
[----:B------:R-:W-:-:S02]  /*0190*/  MOV R2, RZ ;  /* 0x000000ff00027202 */ /* 0x000fc40000000f00 */
[C---:B------:R-:W-:Y:S02]  /*01a0*/  ISETP.GE.U32.AND P0, PT, R5.reuse, 0x1e0, PT ;  /* 0x000001e00500780c */ /* 0x040fe40003f06070 */
[----:B------:R-:W-:Y:S02]  /*01b0*/  MOV R3, R0 ;  /* 0x0000000000037202 */ /* 0x000fe40000000f00 */
        /* <DEDUP_REMOVED lines=25> */
[-C--:B------:R-:W-:Y:S01]  /*0350*/  IMAD R29, R28, R5.reuse, UR7 ;  /* 0x000000071c1d7e24 */ /* 0x080fe2000f8e0205 */
[C---:B------:R-:W-:Y:S01]  /*0360*/  IADD3 R8, PT, PT, R4.reuse, R8, RZ ;  /* 0x0000000804087210 */ /* 0x040fe20007ffe0ff */
[-C--:B------:R-:W-:Y:S01]  /*0370*/  IMAD R27, R27, R5.reuse, UR7 ;  /* 0x000000071b1b7e24 */ /* 0x080fe2000f8e0205 */
[C---:B------:R-:W-:Y:S01]  /*0380*/  IADD3 R10, PT, PT, R4.reuse, R10, RZ ;  /* 0x0000000a040a7210 */ /* 0x040fe20007ffe0ff */
[-C--:B------:R-:W-:Y:S01]  /*0390*/  IMAD R23, R23, R5.reuse, UR7 ;  /* 0x0000000717177e24 */ /* 0x080fe2000f8e0205 */
[----:B------:R-:W-:Y:S01]  /*03a0*/  IADD3 R12, PT, PT, R4, R12, RZ ;  /* 0x0000000c040c7210 */ /* 0x000fe20007ffe0ff */
[-C--:B------:R-:W-:Y:S01]  /*03b0*/  IMAD R7, R7, R5.reuse, UR7 ;  /* 0x0000000707077e24 */ /* 0x080fe2000f8e0205 */
[----:B------:R-:W-:Y:S01]  /*03c0*/  IADD3 R24, PT, PT, -R24, RZ, RZ ;  /* 0x000000ff18187210 */ /* 0x000fe20007ffe1ff */
[----:B------:R-:W-:-:S02]  /*03d0*/  IMAD R19, R19, R5, UR7 ;  /* 0x0000000713137e24 */ /* 0x000fc4000f8e0205 */
        /* <DEDUP_REMOVED lines=11> */
[C---:B------:R-:W-:Y:S01]  /*0490*/  IADD3 R9, PT, PT, R4.reuse, R9, RZ ;  /* 0x0000000904097210 */ /* 0x040fe20007ffe0ff */
[----:B------:R-:W-:Y:S01]  /*04a0*/  HFMA2 R2, -RZ, RZ, 0, 0 ;  /* 0x00000000ff027431 */ /* 0x000fe200000001ff */
[----:B------:R-:W-:-:S02]  /*04b0*/  IADD3 R11, PT, PT, R4, R11, RZ ;  /* 0x0000000b040b7210 */ /* 0x000fc40007ffe0ff */
[C---:B------:R-:W-:Y:S02]  /*04c0*/  IADD3 R13, PT, PT, R4.reuse, R13, RZ ;  /* 0x0000000d040d7210 */ /* 0x040fe40007ffe0ff */
[C---:B------:R-:W-:Y:S02]  /*04d0*/  IADD3 R6, PT, PT, R4.reuse, R21, RZ ;  /* 0x0000001504067210 */ /* 0x040fe40007ffe0ff */
[C---:B------:R-:W-:Y:S02]  /*04e0*/  IADD3 R17, PT, PT, R4.reuse, R17, RZ ;  /* 0x0000001104117210 */ /* 0x040fe40007ffe0ff */
[----:B------:R-:W-:Y:S02]  /*04f0*/  IADD3 R4, PT, PT, R4, R3, RZ ;  /* 0x0000000304047210 */ /* 0x000fe40007ffe0ff */
[----:B------:R-:W-:-:S07]  /*0500*/  MOV R3, R0 ;  /* 0x0000000000037202 */ /* 0x000fce0000000f00 */
.L_x_3448:
        /* <DEDUP_REMOVED lines=118> */
.L_x_3447:
[----:B------:R-:W-:Y:S05]  /*0c70*/  BSYNC.RECONVERGENT B1 ;  /* 0x0000000000017941 */ /* 0x000fea0003800200 */
.L_x_3446:
        /* <DEDUP_REMOVED lines=25> */
[----:B--2---:R-:W-:Y:S01]  /*0e10*/  IMAD.WIDE.U32 R20, R19, 0x4, R14 ;  /* 0x0000000413147825 */ /* 0x004fe200078e000e */
[----:B------:R0:W2:Y:S04]  /*0e20*/  LDG.E R22, desc[UR8][R12.64] ;  /* 0x000000080c167981 */ /* 0x0000a8000c1e1900 */
[----:B------:R1:W4:Y:S01]  /*0e30*/  LDG.E R23, desc[UR8][R20.64] ;  /* 0x0000000814177981 */ /* 0x000322000c1e1900 */
[----:B------:R-:W-:-:S04]  /*0e40*/  LEA R17, R18, R19, 0x6 ;  /* 0x0000001312117211 */ /* 0x000fc800078e30ff */
[C---:B------:R-:W-:Y:S02]  /*0e50*/  LEA R27, R18.reuse, R17, 0x5 ;  /* 0x00000011121b7211 */ /* 0x040fe400078e28ff */
[----:B------:R-:W-:Y:S01]  /*0e60*/  LEA R19, R18, R19, 0x7 ;  /* 0x0000001312137211 */ /* 0x000fe200078e38ff */
[----:B------:R-:W-:-:S04]  /*0e70*/  IMAD.WIDE.U32 R24, R25, 0x4, R14 ;  /* 0x0000000419187825 */ /* 0x000fc800078e000e */
[----:B0-----:R-:W-:-:S04]  /*0e80*/  IMAD.WIDE.U32 R12, R27, 0x4, R10 ;  /* 0x000000041b0c7825 */ /* 0x001fc800078e000a */
[--C-:B-1----:R-:W-:Y:S02]  /*0e90*/  IMAD.WIDE.U32 R20, R19, 0x4, R10.reuse ;  /* 0x0000000413147825 */ /* 0x102fe400078e000a */
[----:B------:R-:W5:Y:S02]  /*0ea0*/  LDG.E R13, desc[UR8][R12.64] ;  /* 0x000000080c0d7981 */ /* 0x000f64000c1e1900 */
[----:B------:R-:W-:Y:S02]  /*0eb0*/  IMAD.WIDE.U32 R28, R17, 0x4, R10 ;  /* 0x00000004111c7825 */ /* 0x000fe400078e000a */
[----:B------:R0:W5:Y:S04]  /*0ec0*/  LDG.E R8, desc[UR8][R20.64] ;  /* 0x0000000814087981 */ /* 0x000168000c1e1900 */
[----:B------:R1:W5:Y:S04]  /*0ed0*/  LDG.E R9, desc[UR8][R28.64] ;  /* 0x000000081c097981 */ /* 0x000368000c1e1900 */
[----:B------:R1:W5:Y:S01]  /*0ee0*/  LDG.E R12, desc[UR8][R24.64] ;  /* 0x00000008180c7981 */ /* 0x000362000c1e1900 */
[CC--:B0-----:R-:W-:Y:S01]  /*0ef0*/  LEA R21, R18.reuse, R19.reuse, 0x5 ;  /* 0x0000001312157211 */ /* 0x0c1fe200078e28ff */
[----:B-1----:R-:W-:Y:S01]  /*0f00*/  IMAD.WIDE.U32 R28, R19, 0x4, R14 ;  /* 0x00000004131c7825 */ /* 0x002fe200078e000e */
[----:B------:R-:W-:-:S03]  /*0f10*/  LEA R19, R18, R19, 0x6 ;  /* 0x0000001312137211 */ /* 0x000fc600078e30ff */
[----:B------:R-:W-:-:S04]  /*0f20*/  IMAD.WIDE.U32 R24, R21, 0x4, R10 ;  /* 0x0000000415187825 */ /* 0x000fc800078e000a */
[----:B------:R-:W-:-:S06]  /*0f30*/  IMAD.WIDE.U32 R20, R21, 0x4, R14 ;  /* 0x0000000415147825 */ /* 0x000fcc00078e000e */
[----:B------:R-:W5:Y:S01]  /*0f40*/  LDG.E R20, desc[UR8][R20.64] ;  /* 0x0000000814147981 */ /* 0x000f62000c1e1900 */
[----:B---3--:R-:W-:Y:S01]  /*0f50*/  FADD.FTZ R26, R26, R16 ;  /* 0x000000101a1a7221 */ /* 0x008fe20000010000 */
[----:B------:R-:W-:-:S04]  /*0f60*/  IMAD.WIDE.U32 R16, R17, 0x4, R14 ;  /* 0x0000000411107825 */ /* 0x000fc800078e000e */
[----:B--2---:R-:W-:Y:S01]  /*0f70*/  FADD.FTZ R22, R26, R22 ;  /* 0x000000161a167221 */ /* 0x004fe20000010000 */
[----:B------:R-:W-:Y:S01]  /*0f80*/  IMAD.WIDE.U32 R26, R27, 0x4, R14 ;  /* 0x000000041b1a7825 */ /* 0x000fe200078e000e */
[----:B------:R-:W2:Y:S03]  /*0f90*/  LDG.E R16, desc[UR8][R16.64] ;  /* 0x0000000810107981 */ /* 0x000ea6000c1e1900 */
[----:B----4-:R-:W-:Y:S02]  /*0fa0*/  FADD.FTZ R23, R2, R23 ;  /* 0x0000001702177221 */ /* 0x010fe40000010000 */
[----:B------:R-:W3:Y:S04]  /*0fb0*/  LDG.E R26, desc[UR8][R26.64] ;  /* 0x000000081a1a7981 */ /* 0x000ee8000c1e1900 */
[----:B------:R0:W4:Y:S04]  /*0fc0*/  LDG.E R2, desc[UR8][R24.64] ;  /* 0x0000000818027981 */ /* 0x000128000c1e1900 */
[----:B------:R1:W4:Y:S01]  /*0fd0*/  LDG.E R17, desc[UR8][R28.64] ;  /* 0x000000081c117981 */ /* 0x000322000c1e1900 */
[----:B0-----:R-:W-:Y:S01]  /*0fe0*/  LEA R25, R18, R19, 0x5 ;  /* 0x0000001312197211 */ /* 0x001fe200078e28ff */
[----:B-1----:R-:W-:-:S04]  /*0ff0*/  IMAD.WIDE.U32 R28, R19, 0x4, R10 ;  /* 0x00000004131c7825 */ /* 0x002fc800078e000a */
[----:B------:R-:W-:Y:S01]  /*1000*/  IMAD.WIDE.U32 R18, R19, 0x4, R14 ;  /* 0x0000000413127825 */ /* 0x000fe200078e000e */
[----:B------:R-:W4:Y:S03]  /*1010*/  LDG.E R24, desc[UR8][R28.64] ;  /* 0x000000081c187981 */ /* 0x000f26000c1e1900 */
[C---:B------:R-:W-:Y:S02]  /*1020*/  IMAD.WIDE.U32 R10, R25.reuse, 0x4, R10 ;  /* 0x00000004190a7825 */ /* 0x040fe400078e000a */
[----:B------:R-:W4:Y:S02]  /*1030*/  LDG.E R18, desc[UR8][R18.64] ;  /* 0x0000000812127981 */ /* 0x000f24000c1e1900 */
[----:B------:R-:W-:Y:S02]  /*1040*/  IMAD.WIDE.U32 R14, R25, 0x4, R14 ;  /* 0x00000004190e7825 */ /* 0x000fe400078e000e */
[----:B------:R-:W4:Y:S04]  /*1050*/  LDG.E R10, desc[UR8][R10.64] ;  /* 0x000000080a0a7981 */ /* 0x000f28000c1e1900 */
[----:B------:R-:W4:Y:S01]  /*1060*/  LDG.E R14, desc[UR8][R14.64] ;  /* 0x000000080e0e7981 */ /* 0x000f22000c1e1900 */
[----:B-----5:R-:W-:Y:S01]  /*1070*/  FADD.FTZ R23, R23, R12 ;  /* 0x0000000c17177221 */ /* 0x020fe20000010000 */
[----:B------:R-:W-:-:S04]  /*1080*/  FADD.FTZ R22, R22, R9 ;  /* 0x0000000916167221 */ /* 0x000fc80000010000 */
[----:B------:R-:W-:-:S04]  /*1090*/  FADD.FTZ R13, R22, R13 ;  /* 0x0000000d160d7221 */ /* 0x000fc80000010000 */
[----:B------:R-:W-:Y:S01]  /*10a0*/  FADD.FTZ R13, R13, R8 ;  /* 0x000000080d0d7221 */ /* 0x000fe20000010000 */
[----:B------:R-:W-:Y:S01]  /*10b0*/  IADD3 R3, PT, PT, R3, 0x100, RZ ;  /* 0x0000010003037810 */ /* 0x000fe20007ffe0ff */
[----:B--2---:R-:W-:-:S04]  /*10c0*/  FADD.FTZ R23, R23, R16 ;  /* 0x0000001017177221 */ /* 0x004fc80000010000 */
[----:B---3--:R-:W-:Y:S01]  /*10d0*/  FADD.FTZ R26, R23, R26 ;  /* 0x0000001a171a7221 */ /* 0x008fe20000010000 */
[----:B----4-:R-:W-:-:S03]  /*10e0*/  FADD.FTZ R13, R13, R2 ;  /* 0x000000020d0d7221 */ /* 0x010fc60000010000 */
[----:B------:R-:W-:-:S04]  /*10f0*/  FADD.FTZ R17, R26, R17 ;  /* 0x000000111a117221 */ /* 0x000fc80000010000 */
[----:B------:R-:W-:Y:S01]  /*1100*/  FADD.FTZ R17, R17, R20 ;  /* 0x0000001411117221 */ /* 0x000fe20000010000 */
[----:B------:R-:W-:-:S03]  /*1110*/  FADD.FTZ R13, R13, R24 ;  /* 0x000000180d0d7221 */ /* 0x000fc60000010000 */
[----:B------:R-:W-:Y:S01]  /*1120*/  FADD.FTZ R17, R17, R18 ;  /* 0x0000001211117221 */ /* 0x000fe20000010000 */
[----:B------:R-:W-:-:S03]  /*1130*/  FADD.FTZ R26, R13, R10 ;  /* 0x0000000a0d1a7221 */ /* 0x000fc60000010000 */
[----:B------:R-:W-:-:S07]  /*1140*/  FADD.FTZ R2, R17, R14 ;  /* 0x0000000e11027221 */ /* 0x000fce0000010000 */
.L_x_3450:
[----:B------:R-:W-:Y:S05]  /*1150*/  BSYNC.RECONVERGENT B1 ;  /* 0x0000000000017941 */ /* 0x000fea0003800200 */
.L_x_3449:
        /* <DEDUP_REMOVED lines=16> */
[----:B------:R-:W3:Y:S01]  /*1260*/  LDG.E R7, desc[UR8][R22.64] ;  /* 0x0000000816077981 */ /* 0x000ee2000c1e1900 */
[----:B------:R-:W-:Y:S01]  /*1270*/  LEA R25, R12, R15, 0x5 ;  /* 0x0000000f0c197211 */ /* 0x000fe200078e28ff */
[----:B------:R-:W-:Y:S02]  /*1280*/  IMAD.WIDE.U32 R16, R17, 0x4, R8 ;  /* 0x0000000411107825 */ /* 0x000fe400078e0008 */
        /* <DEDUP_REMOVED lines=19> */
.L_x_3452:
[----:B------:R-:W-:Y:S05]  /*13c0*/  BSYNC.RECONVERGENT B1 ;  /* 0x0000000000017941 */ /* 0x000fea0003800200 */
.L_x_3451:
[----:B------:R-:W-:Y:S05]  /*13d0*/  @!P1 BRA `(.L_x_3445) ;  /* 0x0000000000449947 */ /* 0x000fea0003800000 */
[----:B------:R-:W0:Y:S01]  /*13e0*/  LDC R14, c[0x0][0x388] ;  /* 0x0000e200ff0e7b82 */ /* 0x000e220000000800 */
[----:B------:R-:W-:Y:S02]  /*13f0*/  LOP3.LUT R6, R6, 0x1f, RZ, 0xc0, !PT ;  /* 0x0000001f06067812 */ /* 0x000fe400078ec0ff */
[----:B------:R-:W-:-:S05]  /*1400*/  IADD3 R12, PT, PT, -R5, RZ, RZ ;  /* 0x000000ff050c7210 */ /* 0x000fca0007ffe1ff */
[----:B------:R-:W1:Y:S08]  /*1410*/  LDC.64 R8, c[0x0][0x440] ;  /* 0x00011000ff087b82 */ /* 0x000e700000000a00 */
[----:B------:R-:W2:Y:S01]  /*1420*/  LDC.64 R10, c[0x0][0x448] ;  /* 0x00011200ff0a7b82 */ /* 0x000ea20000000a00 */
[----:B0-----:R-:W-:-:S05]  /*1430*/  IMAD R3, R3, R14, UR7 ;  /* 0x0000000703037e24 */ /* 0x001fca000f8e020e */
[----:B------:R-:W-:-:S07]  /*1440*/  IADD3 R3, PT, PT, R6, R3, RZ ;  /* 0x0000000306037210 */ /* 0x000fce0007ffe0ff */
.L_x_3453:
        /* <DEDUP_REMOVED lines=10> */
.L_x_3445:
[----:B------:R-:W-:Y:S05]  /*14f0*/  BSYNC.RECONVERGENT B0 ;  /* 0x0000000000007941 */ /* 0x000fea0003800200 */
.L_x_3444:
        /* <DEDUP_REMOVED lines=55> */
.L_x_3454:
        /* <DEDUP_REMOVED lines=9> */
.L_x_14338:


//--------------------- .text._ZN10layer_norm13ln_bwd_kernelINS_13Kernel_traitsIf13__nv_bfloat16S2_S2_fjLj7168ELj1ELj1ELj8ELj8ENS_18Kernel_traits_baseILj7168EfS2_S2_S2_fjLj256EEEEELb1ELb0ELb1ELb1EEEvNS_9BwdParamsE --------------------------
	.section	.text._ZN10layer_norm13ln_bwd_kernelINS_13Kernel_traitsIf13__nv_bfloat16S2_S2_fjLj7168ELj1ELj1ELj8ELj8ENS_18Kernel_traits_baseILj7168EfS2_S2_S2_fjLj256EEEEELb1ELb0ELb1ELb1EEEvNS_9BwdParamsE,"ax",@progbits
	.align	128
        .global         _ZN10layer_norm13ln_bwd_kernelINS_13Kernel_traitsIf13__nv_bfloat16S2_S2_fjLj7168ELj1ELj1ELj8ELj8ENS_18Kernel_traits_baseILj7168EfS2_S2_S2_fjLj256EEEEELb1ELb0ELb1ELb1EEEvNS_9BwdParamsE
        .type           _ZN10layer_norm13ln_bwd_kernelINS_13Kernel_traitsIf13__nv_bfloat16S2_S2_fjLj7168ELj1ELj1ELj8ELj8ENS_18Kernel_traits_baseILj7168EfS2_S2_S2_fjLj256EEEEELb1ELb0ELb1ELb1EEEvNS_9BwdParamsE,@function
        .size           _ZN10layer_norm13ln_bwd_kernelINS_13Kernel_traitsIf13__nv_bfloat16S2_S2_fjLj7168ELj1ELj1ELj8ELj8ENS_18Kernel_traits_baseILj7168EfS2_S2_S2_fjLj256EEEEELb1ELb0ELb1ELb1EEEvNS_9BwdParamsE,(.L_x_14339 - _ZN10layer_norm13ln_bwd_kernelINS_13Kernel_traitsIf13__nv_bfloat16S2_S2_fjLj7168ELj1ELj1ELj8ELj8ENS_18Kernel_traits_baseILj7168EfS2_S2_S2_fjLj256EEEEELb1ELb0ELb1ELb1EEEvNS_9BwdParamsE)
        .other          _ZN10layer_norm13ln_bwd_kernelINS_13Kernel_traitsIf13__nv_bfloat16S2_S2_fjLj7168ELj1ELj1ELj8ELj8ENS_18Kernel_traits_baseILj7168EfS2_S2_S2_fjLj256EEEEELb1ELb0ELb1ELb1EEEvNS_9BwdParamsE,@"STO_CUDA_ENTRY STV_DEFAULT"
_ZN10layer_norm13ln_bwd_kernelINS_13Kernel_traitsIf13__nv_bfloat16S2_S2_fjLj7168ELj1ELj1ELj8ELj8ENS_18Kernel_traits_baseILj7168EfS2_S2_S2_fjLj256EEEEELb1ELb0ELb1ELb1EEEvNS_9BwdParamsE:
.text._ZN10layer_norm13ln_bwd_kernelINS_13Kernel_traitsIf13__nv_bfloat16S2_S2_fjLj7168ELj1ELj1ELj8ELj8ENS_18Kernel_traits_baseILj7168EfS2_S2_S2_fjLj256EEEEELb1ELb0ELb1ELb1EEEvNS_9BwdParamsE:
        /* <DEDUP_REMOVED lines=50> */
[----:B------:R-:W-:Y:S01]  /*0320*/  MOV R2, UR4 ;  /* 0x0000000400027c02 */ /* 0x000fe20008000f00 */
[----:B------:R-:W-:Y:S01]  /*0330*/  IMAD.MOV.U32 R120, RZ, RZ, RZ ;  /* 0x000000ffff787224 */ /* 0x000fe200078e00ff */
[----:B--234-:R-:W-:-:S11]  /*0340*/  UPLOP3.LUT UP1, UPT, UPT, UPT, UPT, 0x40, 0x4 ;  /* 0x000000000004789c */ /* 0x01cfd60003f2e870 */
.L_x_3525:
[----:B-1----:R-:W1:Y:S08]  /*0350*/  LDC.64 R124, c[0x0][0x3f8] ;  /* 0x0000fe00ff7c7b82 */ /* 0x002e700000000a00 */
[----:B--2---:R-:W2:Y:S08]  /*0360*/  LDC.64 R8, c[0x0][0x3c8] ;  /* 0x0000f200ff087b82 */ /* 0x004eb00000000a00 */
[----:B---34-:R-:W3:Y:S01]  /*0370*/  LDC.64 R126, c[0x0][0x3f0] ;  /* 0x0000fc00ff7e7b82 */ /* 0x018ee20000000a00 */
        /* <DEDUP_REMOVED lines=18> */
[----:B------:R-:W-:-:S04]  /*04a0*/  SHF.R.S32.HI R3, RZ, 0x1f, R0 ;  /* 0x0000001fff037819 */ /* 0x000fc80000011400 */
[----:B------:R-:W-:Y:S01]  /*04b0*/  LEA.HI R3, R3, R0, RZ, 0x2 ;  /* 0x0000000003037211 */ /* 0x000fe200078f10ff */
[----:B------:R-:W-:-:S03]  /*04c0*/  IMAD R0, R2, R39, RZ ;  /* 0x0000002702007224 */ /* 0x000fc600078e02ff */
[----:B-1----:R-:W-:Y:S02]  /*04d0*/  LEA.HI.SX32 R9, R3, R38, 0x1e ;  /* 0x0000002603097211 */ /* 0x002fe400078ff2ff */
[----:B------:R-:W-:Y:S02]  /*04e0*/  SHF.R.S32.HI R3, RZ, 0x1f, R0 ;  /* 0x0000001fff037819 */ /* 0x000fe40000011400 */
[C---:B------:R-:W-:Y:S01]  /*04f0*/  IADD3 R33, PT, PT, R9.reuse, 0x200, RZ ;  /* 0x0000020009217810 */ /* 0x040fe20007ffe0ff */
[----:B------:R-:W-:Y:S01]  /*0500*/  VIADD R35, R9, 0x100 ;  /* 0x0000010009237836 */ /* 0x000fe20000000000 */
[----:B------:R-:W-:Y:S01]  /*0510*/  LEA.HI R3, R3, R0, RZ, 0x2 ;  /* 0x0000000003037211 */ /* 0x000fe200078f10ff */
[C---:B--2---:R-:W-:Y:S01]  /*0520*/  IMAD.WIDE.U32 R36, R9.reuse, 0x8, R10 ;  /* 0x0000000809247825 */ /* 0x044fe200078e000a */
[----:B------:R-:W-:Y:S01]  /*0530*/  IADD3 R25, PT, PT, R9, 0x400, RZ ;  /* 0x0000040009197810 */ /* 0x000fe20007ffe0ff */
[----:B------:R1:W2:Y:S01]  /*0540*/  LDG.E R0, desc[UR12][R6.64] ;  /* 0x0000000c06007981 */ /* 0x0002a2000c1e1900 */
[----:B------:R-:W-:Y:S01]  /*0550*/  LEA.HI.SX32 R159, R3, R38, 0x1e ;  /* 0x00000026039f7211 */ /* 0x000fe200078ff2ff */
[----:B------:R-:W-:-:S02]  /*0560*/  VIADD R29, R9, 0x300 ;  /* 0x00000300091d7836 */ /* 0x000fc40000000000 */
[C---:B------:R-:W-:Y:S01]  /*0570*/  VIADD R19, R9.reuse, 0x500 ;  /* 0x0000050009137836 */ /* 0x040fe20000000000 */
[----:B------:R-:W-:Y:S01]  /*0580*/  IADD3 R9, PT, PT, R9, 0x600, RZ ;  /* 0x0000060009097810 */ /* 0x000fe20007ffe0ff */
[C---:B------:R-:W-:Y:S01]  /*0590*/  VIADD R153, R159.reuse, 0x300 ;  /* 0x000003009f997836 */ /* 0x040fe20000000000 */
[C---:B------:R-:W-:Y:S01]  /*05a0*/  IADD3 R151, PT, PT, R159.reuse, 0x200, RZ ;  /* 0x000002009f977810 */ /* 0x040fe20007ffe0ff */
[----:B------:R-:W-:Y:S01]  /*05b0*/  VIADD R149, R159, 0x100 ;  /* 0x000001009f957836 */ /* 0x000fe20000000000 */
[----:B------:R-:W4:Y:S01]  /*05c0*/  LDG.E.64 R36, desc[UR12][R36.64] ;  /* 0x0000000c24247981 */ /* 0x000f22000c1e1b00 */
[----:B------:R-:W-:-:S04]  /*05d0*/  IMAD.WIDE.U32 R34, R35, 0x8, R10 ;  /* 0x0000000823227825 */ /* 0x000fc800078e000a */
[--C-:B------:R-:W-:Y:S02]  /*05e0*/  IMAD.WIDE.U32 R32, R33, 0x8, R10.reuse ;  /* 0x0000000821207825 */ /* 0x100fe400078e000a */
        /* <DEDUP_REMOVED lines=8> */
[----:B------:R-:W2:Y:S02]  /*0670*/  LDG.E.64 R18, desc[UR12][R18.64] ;  /* 0x0000000c12127981 */ /* 0x000ea4000c1e1b00 */
[--C-:B---3--:R-:W-:Y:S02]  /*0680*/  IMAD.WIDE.U32 R20, R153, 0x8, R30.reuse ;  /* 0x0000000899147825 */ /* 0x108fe400078e001e */
[----:B------:R-:W3:Y:S02]  /*0690*/  LDG.E.64 R10, desc[UR12][R10.64] ;  /* 0x0000000c0a0a7981 */ /* 0x000ee4000c1e1b00 */
[----:B------:R-:W-:-:S02]  /*06a0*/  IMAD.WIDE.U32 R12, R159, 0x8, R30 ;  /* 0x000000089f0c7825 */ /* 0x000fc400078e001e */
[----:B------:R-:W3:Y:S02]  /*06b0*/  LDG.E.64 R20, desc[UR12][R20.64] ;  /* 0x0000000c14147981 */ /* 0x000ee4000c1e1b00 */
[--C-:B------:R-:W-:Y:S02]  /*06c0*/  IMAD.WIDE.U32 R14, R149, 0x8, R30.reuse ;  /* 0x00000008950e7825 */ /* 0x100fe400078e001e */
[----:B------:R-:W3:Y:S02]  /*06d0*/  LDG.E.64 R12, desc[UR12][R12.64] ;  /* 0x0000000c0c0c7981 */ /* 0x000ee4000c1e1b00 */
[----:B------:R-:W-:Y:S02]  /*06e0*/  VIADD R157, R159, 0x500 ;  /* 0x000005009f9d7836 */ /* 0x000fe40000000000 */
[--C-:B------:R-:W-:Y:S01]  /*06f0*/  IMAD.WIDE.U32 R16, R151, 0x8, R30.reuse ;  /* 0x0000000897107825 */ /* 0x100fe200078e001e */
[----:B------:R-:W3:Y:S03]  /*0700*/  LDG.E.64 R14, desc[UR12][R14.64] ;  /* 0x0000000c0e0e7981 */ /* 0x000ee6000c1e1b00 */
[----:B------:R-:W-:Y:S01]  /*0710*/  IMAD.WIDE.U32 R26, R157, 0x8, R30 ;  /* 0x000000089d1a7825 */ /* 0x000fe200078e001e */
[C---:B------:R-:W-:Y:S01]  /*0720*/  IADD3 R155, PT, PT, R159.reuse, 0x400, RZ ;  /* 0x000004009f9b7810 */ /* 0x040fe20007ffe0ff */
[----:B------:R-:W3:Y:S01]  /*0730*/  LDG.E.64 R16, desc[UR12][R16.64] ;  /* 0x0000000c10107981 */ /* 0x000ee2000c1e1b00 */
[----:B------:R-:W-:-:S03]  /*0740*/  IADD3 R161, PT, PT, R159, 0x600, RZ ;  /* 0x000006009fa17810 */ /* 0x000fc60007ffe0ff */
[----:B------:R-:W3:Y:S01]  /*0750*/  LDG.E.64 R26, desc[UR12][R26.64] ;  /* 0x0000000c1a1a7981 */ /* 0x000ee2000c1e1b00 */
[----:B------:R-:W-:-:S04]  /*0760*/  IMAD.WIDE.U32 R22, R155, 0x8, R30 ;  /* 0x000000089b167825 */ /* 0x000fc800078e001e */
[----:B------:R-:W-:Y:S02]  /*0770*/  IMAD.WIDE.U32 R30, R161, 0x8, R30 ;  /* 0x00000008a11e7825 */ /* 0x000fe400078e001e */
[----:B------:R-:W3:Y:S04]  /*0780*/  LDG.E.64 R22, desc[UR12][R22.64] ;  /* 0x0000000c16167981 */ /* 0x000ee8000c1e1b00 */
[----:B------:R-:W3:Y:S01]  /*0790*/  LDG.E.64 R30, desc[UR12][R30.64] ;  /* 0x0000000c1e1e7981 */ /* 0x000ee2000c1e1b00 */
[----:B------:R-:W-:Y:S01]  /*07a0*/  @P1 VIADD R3, R191, 0xffffffff ;  /* 0xffffffffbf031836 */ /* 0x000fe20000000000 */
        /* <DEDUP_REMOVED lines=8> */
[----:B------:R-:W1:Y:S08]  /*0830*/  @P0 LDC.64 R144, c[0x0][0x438] ;  /* 0x00010e00ff900b82 */ /* 0x000e700000000a00 */
[----:B------:R-:W1:Y:S08]  /*0840*/  @P0 LDC.64 R38, c[0x0][0x438] ;  /* 0x00010e00ff260b82 */ /* 0x000e700000000a00 */
[----:B------:R-:W1:Y:S08]  /*0850*/  @P0 LDC.64 R124, c[0x0][0x438] ;  /* 0x00010e00ff7c0b82 */ /* 0x000e700000000a00 */
[----:B------:R-:W1:Y:S08]  /*0860*/  @P0 LDC.64 R128, c[0x0][0x438] ;  /* 0x00010e00ff800b82 */ /* 0x000e700000000a00 */
[----:B------:R-:W1:Y:S08]  /*0870*/  @P0 LDC.64 R132, c[0x0][0x438] ;  /* 0x00010e00ff840b82 */ /* 0x000e700000000a00 */
[----:B------:R-:W1:Y:S08]  /*0880*/  @P0 LDC.64 R142, c[0x0][0x438] ;  /* 0x00010e00ff8e0b82 */ /* 0x000e700000000a00 */
[----:B------:R-:W1:Y:S01]  /*0890*/  @P0 LDC.64 R146, c[0x0][0x438] ;  /* 0x00010e00ff920b82 */ /* 0x000e620000000a00 */
[----:B------:R-:W-:-:S05]  /*08a0*/  IADD3 R127, PT, PT, R3, 0x100, RZ ;  /* 0x00000100037f7810 */ /* 0x000fca0007ffe0ff */
[--C-:B0-----:R-:W-:Y:S01]  /*08b0*/  IMAD.WIDE.U32 R126, R127, 0x4, R140.reuse ;  /* 0x000000047f7e7825 */ /* 0x101fe200078e008c */
[C---:B------:R-:W-:Y:S02]  /*08c0*/  IADD3 R135, PT, PT, R3.reuse, 0x300, RZ ;  /* 0x0000030003877810 */ /* 0x040fe40007ffe0ff */
[C---:B------:R-:W-:Y:S01]  /*08d0*/  IADD3 R139, PT, PT, R3.reuse, 0x500, RZ ;  /* 0x00000500038b7810 */ /* 0x040fe20007ffe0ff */
[C---:B-1----:R-:W-:Y:S01]  /*08e0*/  IMAD.WIDE.U32 R6, R3.reuse, 0x4, R140 ;  /* 0x0000000403067825 */ /* 0x042fe200078e008c */
[----:B------:R0:W5:Y:S03]  /*08f0*/  LDG.E R188, desc[UR12][R126.64] ;  /* 0x0000000c7ebc7981 */ /* 0x000166000c1e1900 */
[C---:B------:R-:W-:Y:S01]  /*0900*/  VIADD R131, R3.reuse, 0x200 ;  /* 0x0000020003837836 */ /* 0x040fe20000000000 */
[----:B------:R-:W5:Y:S01]  /*0910*/  LDG.E R190, desc[UR12][R6.64] ;  /* 0x0000000c06be7981 */ /* 0x000f62000c1e1900 */
[----:B------:R-:W-:-:S02]  /*0920*/  VIADD R137, R3, 0x400 ;  /* 0x0000040003897836 */ /* 0x000fc40000000000 */
[----:B------:R-:W-:Y:S02]  /*0930*/  VIADD R3, R3, 0x600 ;  /* 0x0000060003037836 */ /* 0x000fe40000000000 */
[----:B------:R-:W-:-:S04]  /*0940*/  @P0 IMAD.WIDE.U32 R38, R159, 0x8, R38 ;  /* 0x000000089f260825 */ /* 0x000fc800078e0026 */
        /* <DEDUP_REMOVED lines=14> */
[----:B------:R-:W-:-:S04]  /*0a30*/  IMAD.WIDE.U32 R134, R135, 0x4, R140 ;  /* 0x0000000487867825 */ /* 0x000fc800078e008c */
[----:B------:R-:W-:-:S04]  /*0a40*/  IMAD.WIDE.U32 R136, R137, 0x4, R140 ;  /* 0x0000000489887825 */ /* 0x000fc800078e008c */
[--C-:B------:R-:W-:Y:S01]  /*0a50*/  IMAD.WIDE.U32 R138, R139, 0x4, R140.reuse ;  /* 0x000000048b8a7825 */ /* 0x100fe200078e008c */
[----:B------:R-:W-:Y:S01]  /*0a60*/  ISETP.NE.AND P0, PT, RZ, UR11, PT ;  /* 0x0000000bff007c0c */ /* 0x000fe2000bf05270 */
[----:B------:R-:W5:Y:S02]  /*0a70*/  LDG.E R6, desc[UR12][R134.64] ;  /* 0x0000000c86067981 */ /* 0x000f64000c1e1900 */
[----:B------:R-:W-:Y:S02]  /*0a80*/  IMAD.WIDE.U32 R140, R3, 0x4, R140 ;  /* 0x00000004038c7825 */ /* 0x000fe400078e008c */
[----:B------:R-:W5:Y:S04]  /*0a90*/  LDG.E R7, desc[UR12][R136.64] ;  /* 0x0000000c88077981 */ /* 0x000f68000c1e1900 */
[----:B------:R-:W5:Y:S04]  /*0aa0*/  LDG.E R8, desc[UR12][R138.64] ;  /* 0x0000000c8a087981 */ /* 0x000f68000c1e1900 */
[----:B------:R2:W5:Y:S04]  /*0ab0*/  LDG.E R9, desc[UR12][R140.64] ;  /* 0x0000000c8c097981 */ /* 0x000568000c1e1900 */
[----:B------:R0:W5:Y:S01]  /*0ac0*/  LDG.E R187, desc[UR12][R130.64] ;  /* 0x0000000c82bb7981 */ /* 0x000162000c1e1900 */
[--C-:B----4-:R-:W-:Y:S01]  /*0ad0*/  SHF.R.U64 R153, R36, 0x10, R37.reuse ;  /* 0x0000001024997819 */ /* 0x110fe20000001225 */
[--C-:B------:R-:W-:Y:S01]  /*0ae0*/  IMAD.MOV.U32 R146, RZ, RZ, R37.reuse ;  /* 0x000000ffff927224 */ /* 0x100fe200078e0025 */
[----:B------:R-:W-:-:S02]  /*0af0*/  SHF.R.U32.HI R151, RZ, 0x10, R37 ;  /* 0x00000010ff977819 */ /* 0x000fc40000011625 */
[----:B--2---:R-:W-:Y:S01]  /*0b00*/  MOV R141, R34 ;  /* 0x00000022008d7202 */ /* 0x004fe20000000f00 */
[--C-:B------:R-:W-:Y:S01]  /*0b10*/  IMAD.MOV.U32 R135, RZ, RZ, R35.reuse ;  /* 0x000000ffff877224 */ /* 0x100fe200078e0023 */
[--C-:B------:R-:W-:Y:S02]  /*0b20*/  SHF.R.U64 R137, R34, 0x10, R35.reuse ;  /* 0x0000001022897819 */ /* 0x100fe40000001223 */
[----:B------:R-:W-:Y:S01]  /*0b30*/  SHF.R.U32.HI R139, RZ, 0x10, R35 ;  /* 0x00000010ff8b7819 */ /* 0x000fe20000011623 */
[--C-:B------:R-:W-:Y:S01]  /*0b40*/  IMAD.MOV.U32 R39, RZ, RZ, R33.reuse ;  /* 0x000000ffff277224 */ /* 0x100fe200078e0021 */
[----:B------:R-:W-:Y:S02]  /*0b50*/  MOV R133, R32 ;  /* 0x0000002000857202 */ /* 0x000fe40000000f00 */
[----:B0-----:R-:W-:Y:S01]  /*0b60*/  SHF.R.U64 R131, R32, 0x10, R33 ;  /* 0x0000001020837819 */ /* 0x001fe20000001221 */
[----:B------:R-:W-:Y:S01]  /*0b70*/  IMAD.MOV.U32 R34, RZ, RZ, R29 ;  /* 0x000000ffff227224 */ /* 0x000fe200078e001d */
[----:B------:R-:W-:-:S02]  /*0b80*/  MOV R38, R28 ;  /* 0x0000001c00267202 */ /* 0x000fc40000000f00 */
[----:B------:R-:W-:Y:S01]  /*0b90*/  SHF.R.U64 R37, R28, 0x10, R29 ;  /* 0x000000101c257819 */ /* 0x000fe2000000121d */
[----:B------:R-:W-:Y:S01]  /*0ba0*/  IMAD.MOV.U32 R28, RZ, RZ, R25 ;  /* 0x000000ffff1c7224 */ /* 0x000fe200078e0019 */
[----:B------:R-:W-:Y:S02]  /*0bb0*/  SHF.R.U32.HI R35, RZ, 0x10, R29 ;  /* 0x00000010ff237819 */ /* 0x000fe4000001161d */
[----:B------:R-:W-:Y:S02]  /*0bc0*/  SHF.R.U32.HI R129, RZ, 0x10, R33 ;  /* 0x00000010ff817819 */ /* 0x000fe40000011621 */
[----:B------:R-:W-:Y:S02]  /*0bd0*/  SHF.R.U64 R32, R24, 0x10, R25 ;  /* 0x0000001018207819 */ /* 0x000fe40000001219 */
[----:B---3--:R-:W-:Y:S01]  /*0be0*/  MOV R127, R10 ;  /* 0x0000000a007f7202 */ /* 0x008fe20000000f00 */
[--C-:B------:R-:W-:Y:S01]  /*0bf0*/  IMAD.MOV.U32 R125, RZ, RZ, R11.reuse ;  /* 0x000000ffff7d7224 */ /* 0x100fe200078e000b */
[----:B------:R-:W-:-:S02]  /*0c00*/  SHF.R.U64 R136, R10, 0x10, R11 ;  /* 0x000000100a887819 */ /* 0x000fc4000000120b */
[----:B------:R-:W-:Y:S01]  /*0c10*/  SHF.R.U32.HI R134, RZ, 0x10, R11 ;  /* 0x00000010ff867819 */ /* 0x000fe2000001160b */
[----:B------:R-:W-:Y:S01]  /*0c20*/  IMAD.U32 R140, R21, 0x10000, RZ ;  /* 0x00010000158c7824 */ /* 0x000fe200078e00ff */
[--C-:B------:R-:W-:Y:S02]  /*0c30*/  SHF.R.U64 R145, R20, 0x10, R21.reuse ;  /* 0x0000001014917819 */ /* 0x100fe40000001215 */
[----:B------:R-:W-:Y:S02]  /*0c40*/  SHF.R.U32.HI R143, RZ, 0x10, R21 ;  /* 0x00000010ff8f7819 */ /* 0x000fe40000011615 */
[--C-:B------:R-:W-:Y:S02]  /*0c50*/  SHF.R.U64 R10, R12, 0x10, R13.reuse ;  /* 0x000000100c0a7819 */ /* 0x100fe4000000120d */
[----:B------:R-:W-:Y:S01]  /*0c60*/  SHF.R.U32.HI R11, RZ, 0x10, R13 ;  /* 0x00000010ff0b7819 */ /* 0x000fe2000001160d */
[----:B------:R-:W-:Y:S01]  /*0c70*/  IMAD.U32 R13, R13, 0x10000, RZ ;  /* 0x000100000d0d7824 */ /* 0x000fe200078e00ff */
[----:B------:R-:W-:-:S02]  /*0c80*/  FSEL R21, R0, RZ, !P0 ;  /* 0x000000ff00157208 */ /* 0x000fc40004000000 */
[----:B------:R-:W-:Y:S02]  /*0c90*/  SHF.R.U32.HI R29, RZ, 0x10, R25 ;  /* 0x00000010ff1d7819 */ /* 0x000fe40000011619 */
[C---:B------:R-:W-:Y:S02]  /*0ca0*/  SHF.R.U64 R142, R14.reuse, 0x10, R15 ;  /* 0x000000100e8e7819 */ /* 0x040fe4000000120f */
[----:B------:R-:W-:Y:S01]  /*0cb0*/  MOV R33, R24 ;  /* 0x0000001800217202 */ /* 0x000fe20000000f00 */
[----:B------:R-:W-:Y:S01]  /*0cc0*/  IMAD.MOV.U32 R24, RZ, RZ, R19 ;  /* 0x000000ffff187224 */ /* 0x000fe200078e0013 */
[----:B------:R-:W-:Y:S02]  /*0cd0*/  MOV R25, R18 ;  /* 0x0000001200197202 */ /* 0x000fe40000000f00 */
[----:B------:R-:W-:Y:S02]  /*0ce0*/  SHF.L.U32 R14, R14, 0x10, RZ ;  /* 0x000000100e0e7819 */ /* 0x000fe400000006ff */
[----:B------:R-:W-:-:S02]  /*0cf0*/  SHF.R.U32.HI R150, RZ, 0x10, R15 ;  /* 0x00000010ff967819 */ /* 0x000fc4000001160f */
[--C-:B------:R-:W-:Y:S02]  /*0d00*/  SHF.R.U64 R18, R18, 0x10, R19.reuse ;  /* 0x0000001012127819 */ /* 0x100fe40000001213 */
[----:B------:R-:W-:Y:S02]  /*0d10*/  SHF.R.U32.HI R138, RZ, 0x10, R19 ;  /* 0x00000010ff8a7819 */ /* 0x000fe40000011613 */
[----:B------:R-:W-:Y:S02]  /*0d20*/  SHF.R.U64 R149, R16, 0x10, R17 ;  /* 0x0000001010957819 */ /* 0x000fe40000001211 */
[----:B------:R-:W-:Y:S02]  /*0d30*/  SHF.L.U32 R12, R12, 0x10, RZ ;  /* 0x000000100c0c7819 */ /* 0x000fe400000006ff */
[----:B------:R-:W-:Y:S01]  /*0d40*/  SHF.L.U32 R19, R16, 0x10, RZ ;  /* 0x0000001010137819 */ /* 0x000fe200000006ff */
[----:B------:R-:W-:Y:S01]  /*0d50*/  FADD.FTZ R16, -R21, R13 ;  /* 0x0000000d15107221 */ /* 0x000fe20000010100 */
[----:B------:R-:W-:Y:S01]  /*0d60*/  SHF.L.U32 R11, R11, 0x10, RZ ;  /* 0x000000100b0b7819 */ /* 0x000fe200000006ff */
[----:B------:R-:W-:Y:S01]  /*0d70*/  IMAD.U32 R0, R10, 0x10000, RZ ;  /* 0x000100000a007824 */ /* 0x000fe200078e00ff */
[C---:B------:R-:W-:Y:S01]  /*0d80*/  SHF.R.U64 R152, R26.reuse, 0x10, R27 ;  /* 0x000000101a987819 */ /* 0x040fe2000000121b */
[----:B------:R-:W-:Y:S01]  /*0d90*/  IMAD.U32 R15, R15, 0x10000, RZ ;  /* 0x000100000f0f7824 */ /* 0x000fe200078e00ff */
[----:B------:R-:W-:Y:S01]  /*0da0*/  SHF.L.U32 R128, R26, 0x10, RZ ;  /* 0x000000101a807819 */ /* 0x000fe200000006ff */
[----:B------:R-:W-:Y:S01]  /*0db0*/  FADD.FTZ R26, -R21, R14 ;  /* 0x0000000e151a7221 */ /* 0x000fe20000010100 */
[----:B------:R-:W-:Y:S01]  /*0dc0*/  SHF.L.U32 R13, R150, 0x10, RZ ;  /* 0x00000010960d7819 */ /* 0x000fe200000006ff */
[----:B------:R-:W-:Y:S01]  /*0dd0*/  IMAD.U32 R14, R149, 0x10000, RZ ;  /* 0x00010000950e7824 */ /* 0x000fe200078e00ff */
[----:B------:R-:W-:Y:S01]  /*0de0*/  MOV R3, R36 ;  /* 0x0000002400037202 */ /* 0x000fe20000000f00 */
[----:B------:R-:W-:Y:S01]  /*0df0*/  FADD.FTZ R12, -R21, R12 ;  /* 0x0000000c150c7221 */ /* 0x000fe20000010100 */
[----:B------:R-:W-:-:S02]  /*0e00*/  SHF.R.U32.HI R147, RZ, 0x10, R17 ;  /* 0x00000010ff937819 */ /* 0x000fc40000011611 */
[----:B------:R-:W-:Y:S01]  /*0e10*/  SHF.L.U32 R36, R20, 0x10, RZ ;  /* 0x0000001014247819 */ /* 0x000fe200000006ff */
[C---:B------:R-:W-:Y:S01]  /*0e20*/  FADD.FTZ R20, -R21.reuse, R11 ;  /* 0x0000000b15147221 */ /* 0x040fe20000010100 */
[C---:B------:R-:W-:Y:S01]  /*0e30*/  FADD.FTZ R10, -R21.reuse, R0 ;  /* 0x00000000150a7221 */ /* 0x040fe20000010100 */
[----:B------:R-:W-:Y:S01]  /*0e40*/  SHF.L.U32 R11, R142, 0x10, RZ ;  /* 0x000000108e0b7819 */ /* 0x000fe200000006ff */
[C---:B------:R-:W-:Y:S01]  /*0e50*/  FADD.FTZ R142, -R21.reuse, R15 ;  /* 0x0000000f158e7221 */ /* 0x040fe20000010100 */
[----:B------:R-:W-:Y:S01]  /*0e60*/  FADD.FTZ R150, -R21, R13 ;  /* 0x0000000d15967221 */ /* 0x000fe20000010100 */
[----:B------:R-:W-:Y:S01]  /*0e70*/  SHF.L.U32 R15, R147, 0x10, RZ ;  /* 0x00000010930f7819 */ /* 0x000fe200000006ff */
[----:B------:R-:W-:Y:S01]  /*0e80*/  FADD.FTZ R158, -R21, R14 ;  /* 0x0000000e159e7221 */ /* 0x000fe20000010100 */
[----:B------:R-:W-:Y:S01]  /*0e90*/  SHF.L.U32 R13, R3, 0x10, RZ ;  /* 0x00000010030d7819 */ /* 0x000fe200000006ff */
[----:B------:R-:W-:Y:S01]  /*0ea0*/  FMUL.FTZ R3, R5, R12 ;  /* 0x0000000c05037220 */ /* 0x000fe20000410000 */
[----:B------:R-:W-:Y:S01]  /*0eb0*/  SHF.L.U32 R14, R153, 0x10, RZ ;  /* 0x00000010990e7819 */ /* 0x000fe200000006ff */
[----:B------:R-:W-:Y:S01]  /*0ec0*/  FMUL.FTZ R10, R5, R10 ;  /* 0x0000000a050a7220 */ /* 0x000fe20000410000 */
[C---:B------:R-:W-:Y:S01]  /*0ed0*/  SHF.R.U64 R160, R30.reuse, 0x10, R31 ;  /* 0x000000101ea07819 */ /* 0x040fe2000000121f */
[----:B------:R-:W-:Y:S01]  /*0ee0*/  IMAD.U32 R17, R17, 0x10000, RZ ;  /* 0x0001000011117824 */ /* 0x000fe200078e00ff */
[----:B------:R-:W-:Y:S01]  /*0ef0*/  SHF.L.U32 R124, R30, 0x10, RZ ;  /* 0x000000101e7c7819 */ /* 0x000fe200000006ff */
[C---:B------:R-:W-:Y:S01]  /*0f00*/  FADD.FTZ R30, -R21.reuse, R11 ;  /* 0x0000000b151e7221 */ /* 0x040fe20000010100 */
[C---:B------:R-:W-:Y:S01]  /*0f10*/  SHF.R.U64 R144, R22.reuse, 0x10, R23 ;  /* 0x0000001016907819 */ /* 0x040fe20000001217 */
[----:B------:R-:W-:Y:S01]  /*0f20*/  FADD.FTZ R194, -R21, R15 ;  /* 0x0000000f15c27221 */ /* 0x000fe20000010100 */
[----:B------:R-:W-:Y:S01]  /*0f30*/  SHF.L.U32 R130, R22, 0x10, RZ ;  /* 0x0000001016827819 */ /* 0x000fe200000006ff */
[----:B------:R-:W-:Y:S01]  /*0f40*/  FADD.FTZ R120, R120, R13 ;  /* 0x0000000d78787221 */ /* 0x000fe20000010000 */
[-C--:B------:R-:W-:Y:S01]  /*0f50*/  FFMA.FTZ R68, R3, R13.reuse, R68 ;  /* 0x0000000d03447223 */ /* 0x080fe20000010044 */
[----:B------:R-:W-:Y:S01]  /*0f60*/  FMUL.FTZ R12, R64, R13 ;  /* 0x0000000d400c7220 */ /* 0x000fe20000410000 */
[----:B------:R-:W-:Y:S01]  /*0f70*/  SHF.R.U32.HI R148, RZ, 0x10, R23 ;  /* 0x00000010ff947819 */ /* 0x000fe20000011617 */
[----:B------:R-:W-:Y:S01]  /*0f80*/  IMAD.U32 R15, R146, 0x10000, RZ ;  /* 0x00010000920f7824 */ /* 0x000fe200078e00ff */
[----:B------:R-:W-:Y:S01]  /*0f90*/  SHF.R.U32.HI R156, RZ, 0x10, R27 ;  /* 0x00000010ff9c7819 */ /* 0x000fe2000001161b */
[----:B------:R-:W-:Y:S01]  /*0fa0*/  FMUL.FTZ R11, R5, R16 ;  /* 0x00000010050b7220 */ /* 0x000fe20000410000 */
[----:B------:R-:W-:Y:S01]  /*0fb0*/  SHF.R.U32.HI R164, RZ, 0x10, R31 ;  /* 0x00000010ffa47819 */ /* 0x000fe2000001161f */
[----:B------:R-:W-:Y:S01]  /*0fc0*/  FADD.FTZ R121, R121, R14 ;  /* 0x0000000e79797221 */ /* 0x000fe20000010000 */
[----:B------:R-:W-:Y:S01]  /*0fd0*/  SHF.L.U32 R22, R151, 0x10, RZ ;  /* 0x0000001097167819 */ /* 0x000fe200000006ff */
[-C--:B------:R-:W-:Y:S01]  /*0fe0*/  FFMA.FTZ R69, R10, R14.reuse, R69 ;  /* 0x0000000e0a457223 */ /* 0x080fe20000010045 */
[----:B------:R-:W-:Y:S01]  /*0ff0*/  FMUL.FTZ R13, R65, R14 ;  /* 0x0000000e410d7220 */ /* 0x000fe20000410000 */
[----:B------:R-:W-:Y:S01]  /*1000*/  FMUL.FTZ R14, R5, R20 ;  /* 0x00000014050e7220 */ /* 0x000fe20000410000 */
[----:B------:R-:W-:Y:S01]  /*1010*/  FADD.FTZ R192, -R21, R17 ;  /* 0x0000001115c07221 */ /* 0x000fe20000010100 */
[----:B------:R-:W-:Y:S01]  /*1020*/  SHF.L.U32 R126, R27, 0x10, RZ ;  /* 0x000000101b7e7819 */ /* 0x000fe200000006ff */
[----:B------:R-:W-:Y:S01]  /*1030*/  FADD.FTZ R154, -R21, R19 ;  /* 0x00000013159a7221 */ /* 0x000fe20000010100 */
[----:B------:R-:W-:Y:S01]  /*1040*/  SHF.L.U32 R17, R145, 0x10, RZ ;  /* 0x0000001091117819 */ /* 0x000fe200000006ff */
[----:B------:R-:W-:Y:S01]  /*1050*/  FADD.FTZ R122, R122, R15 ;  /* 0x0000000f7a7a7221 */ /* 0x000fe20000010000 */
[----:B------:R-:W-:Y:S01]  /*1060*/  SHF.L.U32 R144, R144, 0x10, RZ ;  /* 0x0000001090907819 */ /* 0x000fe200000006ff */
[-C--:B------:R-:W-:Y:S01]  /*1070*/  FFMA.FTZ R70, R11, R15.reuse, R70 ;  /* 0x0000000f0b467223 */ /* 0x080fe20000010046 */
[----:B------:R-:W-:Y:S01]  /*1080*/  SHF.L.U32 R148, R148, 0x10, RZ ;  /* 0x0000001094947819 */ /* 0x000fe200000006ff */
[----:B------:R-:W-:Y:S01]  /*1090*/  FMUL.FTZ R16, R66, R15 ;  /* 0x0000000f42107220 */ /* 0x000fe20000410000 */
[----:B------:R-:W-:Y:S01]  /*10a0*/  SHF.L.U32 R156, R156, 0x10, RZ ;  /* 0x000000109c9c7819 */ /* 0x000fe200000006ff */
[----:B------:R-:W-:Y:S01]  /*10b0*/  IMAD.U32 R132, R23, 0x10000, RZ ;  /* 0x0001000017847824 */ /* 0x000fe200078e00ff */
[----:B------:R-:W-:Y:S01]  /*10c0*/  SHF.L.U32 R160, R160, 0x10, RZ ;  /* 0x00000010a0a07819 */ /* 0x000fe200000006ff */
[----:B------:R-:W-:-:S02]  /*10d0*/  IMAD.U32 R31, R31, 0x10000, RZ ;  /* 0x000100001f1f7824 */ /* 0x000fc400078e00ff */
[----:B------:R-:W-:Y:S01]  /*10e0*/  FADD.FTZ R123, R123, R22 ;  /* 0x000000167b7b7221 */ /* 0x000fe20000010000 */
[----:B------:R-:W-:Y:S02]  /*10f0*/  IMAD.U32 R19, R143, 0x10000, RZ ;  /* 0x000100008f137824 */ /* 0x000fe400078e00ff */
[-C--:B------:R-:W-:Y:S01]  /*1100*/  FFMA.FTZ R71, R14, R22.reuse, R71 ;  /* 0x000000160e477223 */ /* 0x080fe20000010047 */
[----:B------:R-:W-:Y:S02]  /*1110*/  IMAD.U32 R152, R152, 0x10000, RZ ;  /* 0x0001000098987824 */ /* 0x000fe400078e00ff */
[----:B------:R-:W-:Y:S01]  /*1120*/  FMUL.FTZ R15, R67, R22 ;  /* 0x00000016430f7220 */ /* 0x000fe20000410000 */
[----:B------:R-:W-:Y:S01]  /*1130*/  IMAD.U32 R164, R164, 0x10000, RZ ;  /* 0x00010000a4a47824 */ /* 0x000fe200078e00ff */
[----:B------:R-:W-:Y:S01]  /*1140*/  SHF.L.U32 R208, R18, 0x10, RZ ;  /* 0x0000001012d07819 */ /* 0x000fe200000006ff */
[----:B------:R-:W-:Y:S01]  /*1150*/  IMAD.U32 R22, R137, 0x10000, RZ ;  /* 0x0001000089167824 */ /* 0x000fe200078e00ff */
[----:B------:R-:W-:Y:S01]  /*1160*/  SHF.L.U32 R39, R39, 0x10, RZ ;  /* 0x0000001027277819 */ /* 0x000fe200000006ff */
[C---:B------:R-:W-:Y:S01]  /*1170*/  FMUL.FTZ R18, R5.reuse, R30 ;  /* 0x0000001e05127220 */ /* 0x040fe20000410000 */
[----:B------:R-:W-:Y:S01]  /*1180*/  FMUL.FTZ R27, R5, R192 ;  /* 0x000000c0051b7220 */ /* 0x000fe20000410000 */
[----:B------:R-:W-:Y:S01]  /*1190*/  FADD.FTZ R36, -R21, R36 ;  /* 0x0000002415247221 */ /* 0x000fe20000010100 */
[----:B------:R-:W-:Y:S01]  /*11a0*/  SHF.L.U32 R162, R131, 0x10, RZ ;  /* 0x0000001083a27819 */ /* 0x000fe200000006ff */
[----:B------:R-:W-:Y:S01]  /*11b0*/  FADD.FTZ R210, RZ, R12 ;  /* 0x0000000cffd27221 */ /* 0x000fe20000010000 */
        /* <DEDUP_REMOVED lines=15> */
[----:B------:R-:W-:Y:S01]  /*12b0*/  FFMA.FTZ R131, R3, R12, RZ ;  /* 0x0000000c03837223 */ /* 0x000fe200000100ff */
[----:B------:R-:W-:Y:S01]  /*12c0*/  SHF.L.U32 R146, R139, 0x10, RZ ;  /* 0x000000108b927819 */ /* 0x000fe200000006ff */
[----:B------:R-:W-:-:S02]  /*12d0*/  IMAD.U32 R196, R129, 0x10000, RZ ;  /* 0x0001000081c47824 */ /* 0x000fc400078e00ff */
[----:B------:R-:W-:Y:S01]  /*12e0*/  FADD.FTZ R117, R117, R22 ;  /* 0x0000001675757221 */ /* 0x000fe20000010000 */
[----:B------:R-:W-:Y:S02]  /*12f0*/  IMAD.U32 R204, R32, 0x10000, RZ ;  /* 0x0001000020cc7824 */ /* 0x000fe400078e00ff */
[-C--:B------:R-:W-:Y:S01]  /*1300*/  FFMA.FTZ R73, R18, R22.reuse, R73 ;  /* 0x0000001612497223 */ /* 0x080fe20000010049 */
[----:B------:R-:W-:Y:S01]  /*1310*/  FMUL.FTZ R21, R61, R22 ;  /* 0x000000163d157220 */ /* 0x000fe20000410000 */
[----:B------:R-:W-:Y:S01]  /*1320*/  SHF.L.U32 R129, R38, 0x10, RZ ;  /* 0x0000001026817819 */ /* 0x000fe200000006ff */
[----:B------:R-:W-:Y:S01]  /*1330*/  FMUL.FTZ R22, R5, R150 ;  /* 0x0000009605167220 */ /* 0x000fe20000410000 */
[----:B------:R-:W-:Y:S01]  /*1340*/  SHF.L.U32 R139, R33, 0x10, RZ ;  /* 0x00000010218b7819 */ /* 0x000fe200000006ff */
[----:B------:R-:W-:Y:S01]  /*1350*/  FADD.FTZ R114, R114, R39 ;  /* 0x0000002772727221 */ /* 0x000fe20000010000 */
[-C--:B------:R-:W-:Y:S01]  /*1360*/  FFMA.FTZ R78, R27, R39.reuse, R78 ;  /* 0x000000271b4e7223 */ /* 0x080fe2000001004e */
[----:B------:R-:W-:Y:S01]  /*1370*/  FMUL.FTZ R32, R58, R39 ;  /* 0x000000273a207220 */ /* 0x000fe20000410000 */
[C---:B------:R-:W-:Y:S01]  /*1380*/  FMUL.FTZ R19, R5.reuse, R142 ;  /* 0x0000008e05137220 */ /* 0x040fe20000410000 */
        /* <DEDUP_REMOVED lines=27> */
[----:B------:R-:W-:-:S02]  /*1540*/  IMAD.U32 R133, R133, 0x10000, RZ ;  /* 0x0001000085857824 */ /* 0x000fc400078e00ff */
[----:B------:R-:W-:Y:S01]  /*1550*/  FADD.FTZ R132, R24, R131 ;  /* 0x0000008318847221 */ /* 0x000fe20000010000 */
[----:B------:R-:W-:Y:S01]  /*1560*/  FFMA.FTZ R129, R19, R24, R130 ;  /* 0x0000001813817223 */ /* 0x000fe20000010082 */
[----:B------:R-:W-:Y:S01]  /*1570*/  SHF.L.U32 R147, R28, 0x10, RZ ;  /* 0x000000101c937819 */ /* 0x000fe200000006ff */
[----:B------:R-:W-:Y:S02]  /*1580*/  IMAD.U32 R151, R25, 0x10000, RZ ;  /* 0x0001000019977824 */ /* 0x000fe400078e00ff */
        /* <DEDUP_REMOVED lines=8> */
[----:B------:R-:W-:-:S02]  /*1610*/  FFMA.FTZ R129, R25, R28, R130 ;  /* 0x0000001c19817223 */ /* 0x000fc40000010082 */
[----:B------:R-:W-:Y:S02]  /*1620*/  FADD.FTZ R131, R29, R132 ;  /* 0x000000841d837221 */ /* 0x000fe40000010000 */
[----:B------:R-:W-:Y:S01]  /*1630*/  FFMA.FTZ R130, R26, R29, R129 ;  /* 0x0000001d1a827223 */ /* 0x000fe20000010081 */
[----:B------:R-:W-:Y:S01]  /*1640*/  FMUL.FTZ R31, R59, R196 ;  /* 0x000000c43b1f7220 */ /* 0x000fe20000410000 */
[----:B------:R-:W-:Y:S01]  /*1650*/  FADD.FTZ R132, R32, R131 ;  /* 0x0000008320847221 */ /* 0x000fe20000010000 */
[----:B------:R-:W-:Y:S01]  /*1660*/  FMUL.FTZ R30, R5, R194 ;  /* 0x000000c2051e7220 */ /* 0x000fe20000410000 */
[----:B------:R-:W-:Y:S01]  /*1670*/  FFMA.FTZ R129, R27, R32, R130 ;  /* 0x000000201b817223 */ /* 0x000fe20000010082 */
[----:B------:R-:W-:Y:S01]  /*1680*/  SHF.L.U32 R38, R37, 0x10, RZ ;  /* 0x0000001025267819 */ /* 0x000fe200000006ff */
[----:B------:R-:W-:Y:S01]  /*1690*/  FADD.FTZ R131, R31, R132 ;  /* 0x000000841f837221 */ /* 0x000fe20000010000 */
[----:B------:R-:W-:Y:S02]  /*16a0*/  IMAD.U32 R137, R34, 0x10000, RZ ;  /* 0x0001000022897824 */ /* 0x000fe400078e00ff */
[----:B------:R-:W-:Y:S01]  /*16b0*/  FFMA.FTZ R130, R30, R31, R129 ;  /* 0x0000001f1e827223 */ /* 0x000fe20000010081 */
[C---:B------:R-:W-:Y:S01]  /*16c0*/  FMUL.FTZ R34, R5.reuse, R198 ;  /* 0x000000c605227220 */ /* 0x040fe20000410000 */
[----:B------:R-:W-:Y:S01]  /*16d0*/  FMUL.FTZ R149, R5, R128 ;  /* 0x0000008005957220 */ /* 0x000fe20000410000 */
        /* <DEDUP_REMOVED lines=19> */
[----:B------:R-:W-:Y:S01]  /*1810*/  FADD.FTZ R126, R142, R131 ;  /* 0x000000838e7e7221 */ /* 0x000fe20000010000 */
[----:B------:R-:W-:Y:S01]  /*1820*/  FMUL.FTZ R144, R5, R144 ;  /* 0x0000009005907220 */ /* 0x000fe20000410000 */
[----:B------:R-:W-:Y:S01]  /*1830*/  FFMA.FTZ R129, R141, R142, R128 ;  /* 0x0000008e8d817223 */ /* 0x000fe20000010080 */
[----:B------:R-:W-:Y:S01]  /*1840*/  FMUL.FTZ R146, R50, R147 ;  /* 0x0000009332927220 */ /* 0x000fe20000410000 */
[----:B------:R-:W-:Y:S02]  /*1850*/  FADD.FTZ R131, R145, R126 ;  /* 0x0000007e91837221 */ /* 0x000fe40000010000 */
        /* <DEDUP_REMOVED lines=16> */
[----:B------:R-:W-:Y:S01]  /*1960*/  FMUL.FTZ R152, R5, R152 ;  /* 0x0000009805987220 */ /* 0x000fe20000410000 */
        /* <DEDUP_REMOVED lines=14> */
[----:B------:R-:W-:Y:S01]  /*1a50*/  SHF.L.U32 R136, R136, 0x10, RZ ;  /* 0x0000001088887819 */ /* 0x000fe200000006ff */
[----:B------:R-:W-:-:S02]  /*1a60*/  FADD.FTZ R129, R155, R126 ;  /* 0x0000007e9b817221 */ /* 0x000fc40000010000 */
[----:B------:R-:W-:Y:S01]  /*1a70*/  FFMA.FTZ R124, R156, R155, R127 ;  /* 0x0000009b9c7c7223 */ /* 0x000fe2000001007f */
[----:B------:R-:W-:Y:S02]  /*1a80*/  IMAD.U32 R125, R125, 0x10000, RZ ;  /* 0x000100007d7d7824 */ /* 0x000fe400078e00ff */
[----:B------:R-:W-:Y:S01]  /*1a90*/  FMUL.FTZ R161, R5, R0 ;  /* 0x0000000005a17220 */ /* 0x000fe20000410000 */
[----:B------:R-:W-:Y:S01]  /*1aa0*/  FMUL.FTZ R159, R41, R136 ;  /* 0x00000088299f7220 */ /* 0x000fe20000410000 */
[----:B------:R-:W-:Y:S01]  /*1ab0*/  FADD.FTZ R0, R158, R129 ;  /* 0x000000819e007221 */ /* 0x000fe20000010000 */
[----:B------:R-:W-:Y:S01]  /*1ac0*/  FMUL.FTZ R160, R5, R160 ;  /* 0x000000a005a07220 */ /* 0x000fe20000410000 */
        /* <DEDUP_REMOVED lines=40> */
.L_x_3456:
        /* <DEDUP_REMOVED lines=12> */
.L_x_3458:
        /* <DEDUP_REMOVED lines=17> */
[----:B------:R-:W-:-:S04]  /*1f20*/  IMAD.WIDE.U32 R128, R129, 0x4, R126 ;  /* 0x0000000481807825 */ /* 0x000fc800078e007e */
[--C-:B------:R-:W-:Y:S01]  /*1f30*/  IMAD.WIDE.U32 R124, R125, 0x4, R126.reuse ;  /* 0x000000047d7c7825 */ /* 0x100fe200078e007e */
[----:B------:R1:W5:Y:S03]  /*1f40*/  LDG.E R8, desc[UR12][R128.64] ;  /* 0x0000000c80087981 */ /* 0x000366000c1e1900 */
[----:B------:R-:W-:Y:S01]  /*1f50*/  IMAD.WIDE.U32 R126, R7, 0x4, R126 ;  /* 0x00000004077e7825 */ /* 0x000fe200078e007e */
[----:B------:R1:W5:Y:S04]  /*1f60*/  LDG.E R190, desc[UR12][R124.64] ;  /* 0x0000000c7cbe7981 */ /* 0x000368000c1e1900 */
[----:B------:R1:W5:Y:S04]  /*1f70*/  LDG.E R7, desc[UR12][R130.64] ;  /* 0x0000000c82077981 */ /* 0x000368000c1e1900 */
[----:B------:R1:W5:Y:S01]  /*1f80*/  LDG.E R9, desc[UR12][R126.64] ;  /* 0x0000000c7e097981 */ /* 0x000362000c1e1900 */
[----:B------:R-:W-:Y:S05]  /*1f90*/  BRA `(.L_x_3457) ;  /* 0x0000000000bc7947 */ /* 0x000fea0003800000 */
.L_x_3459:
[----:B------:R-:W0:Y:S01]  /*1fa0*/  S2R R8, SR_TID.X ;  /* 0x0000000000087919 */ /* 0x000e220000002100 */
[----:B------:R-:W1:Y:S01]  /*1fb0*/  LDC.64 R126, c[0x0][0x3b0] ;  /* 0x0000ec00ff7e7b82 */ /* 0x000e620000000a00 */
[----:B------:R-:W-:Y:S01]  /*1fc0*/  IMAD R6, R2, UR15, RZ ;  /* 0x0000000f02067c24 */ /* 0x000fe2000f8e02ff */
[C---:B------:R-:W-:Y:S01]  /*1fd0*/  IADD3 R135, PT, PT, R125.reuse, 0x100, RZ ;  /* 0x000001007d877810 */ /* 0x040fe20007ffe0ff */
[C---:B------:R-:W-:Y:S01]  /*1fe0*/  VIADD R133, R125.reuse, 0x300 ;  /* 0x000003007d857836 */ /* 0x040fe20000000000 */
[C---:B------:R-:W-:Y:S02]  /*1ff0*/  IADD3 R137, PT, PT, R125.reuse, 0x200, RZ ;  /* 0x000002007d897810 */ /* 0x040fe40007ffe0ff */
[----:B------:R-:W-:Y:S02]  /*2000*/  SHF.R.S32.HI R7, RZ, 0x1f, R6 ;  /* 0x0000001fff077819 */ /* 0x000fe40000011406 */
[----:B------:R-:W2:Y:S01]  /*2010*/  LDC.64 R170, c[0x0][0x438] ;  /* 0x00010e00ffaa7b82 */ /* 0x000ea20000000a00 */
[----:B------:R-:W-:-:S02]  /*2020*/  IADD3 R131, PT, PT, R125, 0x400, RZ ;  /* 0x000004007d837810 */ /* 0x000fc40007ffe0ff */
[----:B------:R-:W-:Y:S02]  /*2030*/  LEA.HI R7, R7, R6, RZ, 0x2 ;  /* 0x0000000607077211 */ /* 0x000fe400078f10ff */
[----:B------:R-:W-:Y:S01]  /*2040*/  IADD3 R129, PT, PT, R125, 0x500, RZ ;  /* 0x000005007d817810 */ /* 0x000fe20007ffe0ff */
[----:B-1----:R-:W-:-:S04]  /*2050*/  IMAD.WIDE.U32 R134, R135, 0x4, R126 ;  /* 0x0000000487867825 */ /* 0x002fc800078e007e */
[--C-:B------:R-:W-:Y:S01]  /*2060*/  IMAD.WIDE.U32 R136, R137, 0x4, R126.reuse ;  /* 0x0000000489887825 */ /* 0x100fe200078e007e */
[----:B------:R1:W5:Y:S01]  /*2070*/  LDG.E R188, desc[UR12][R134.64] ;  /* 0x0000000c86bc7981 */ /* 0x000362000c1e1900 */
[----:B0-----:R-:W-:Y:S02]  /*2080*/  LEA.HI.SX32 R183, R7, R8, 0x1e ;  /* 0x0000000807b77211 */ /* 0x001fe400078ff2ff */
[----:B------:R-:W-:Y:S01]  /*2090*/  VIADD R7, R125, 0x600 ;  /* 0x000006007d077836 */ /* 0x000fe20000000000 */
[----:B------:R0:W5:Y:S01]  /*20a0*/  LDG.E R187, desc[UR12][R136.64] ;  /* 0x0000000c88bb7981 */ /* 0x000162000c1e1900 */
[--C-:B------:R-:W-:Y:S01]  /*20b0*/  IMAD.WIDE.U32 R132, R133, 0x4, R126.reuse ;  /* 0x0000000485847825 */ /* 0x100fe200078e007e */
[C---:B------:R-:W-:Y:S02]  /*20c0*/  IADD3 R181, PT, PT, R183.reuse, 0x100, RZ ;  /* 0x00000100b7b57810 */ /* 0x040fe40007ffe0ff */
[C---:B------:R-:W-:Y:S01]  /*20d0*/  IADD3 R179, PT, PT, R183.reuse, 0x200, RZ ;  /* 0x00000200b7b37810 */ /* 0x040fe20007ffe0ff */
[C---:B------:R-:W-:Y:S01]  /*20e0*/  VIADD R177, R183.reuse, 0x300 ;  /* 0x00000300b7b17836 */ /* 0x040fe20000000000 */
[----:B------:R-:W-:Y:S01]  /*20f0*/  IADD3 R175, PT, PT, R183, 0x400, RZ ;  /* 0x00000400b7af7810 */ /* 0x000fe20007ffe0ff */
[----:B------:R-:W-:Y:S01]  /*2100*/  IMAD.WIDE.U32 R130, R131, 0x4, R126 ;  /* 0x0000000483827825 */ /* 0x000fe200078e007e */
[C---:B------:R-:W-:Y:S01]  /*2110*/  IADD3 R173, PT, PT, R183.reuse, 0x500, RZ ;  /* 0x00000500b7ad7810 */ /* 0x040fe20007ffe0ff */
[----:B------:R0:W5:Y:S02]  /*2120*/  LDG.E R6, desc[UR12][R132.64] ;  /* 0x0000000c84067981 */ /* 0x000164000c1e1900 */
[----:B-1----:R-:W-:-:S02]  /*2130*/  VIADD R135, R183, 0x600 ;  /* 0x00000600b7877836 */ /* 0x002fc40000000000 */
        /* <DEDUP_REMOVED lines=18> */
[----:B------:R0:W5:Y:S04]  /*2260*/  LDG.E R7, desc[UR12][R130.64] ;  /* 0x0000000c82077981 */ /* 0x000168000c1e1900 */
[----:B------:R0:W5:Y:S04]  /*2270*/  LDG.E R9, desc[UR12][R126.64] ;  /* 0x0000000c7e097981 */ /* 0x000168000c1e1900 */
[----:B------:R-:W5:Y:S02]  /*2280*/  LDG.E.64 R170, desc[UR12][R170.64] ;  /* 0x0000000caaaa7981 */ /* 0x000f64000c1e1b00 */
.L_x_3457:
[----:B01----:R-:W0:Y:S01]  /*2290*/  SHFL.DOWN PT, R125, R138, 0x10, 0x1f ;  /* 0x0a001f008a7d7f89 */ /* 0x003e2200000e0000 */
[----:B------:R-:W-:Y:S03]  /*22a0*/  BSSY.RECONVERGENT B0, `(.L_x_3460) ;  /* 0x000001f000007945 */ /* 0x000fe60003800200 */
        /* <DEDUP_REMOVED lines=8> */
[----:B------:R-:W0:Y:S04]  /*2330*/  SHFL.DOWN PT, R129, R124, 0x4, 0x1f ;  /* 0x08801f007c817f89 */ /* 0x000e2800000e0000 */
[----:B------:R-:W1:Y:S01]  /*2340*/  SHFL.DOWN PT, R131, R126, 0x4, 0x1f ;  /* 0x08801f007e837f89 */ /* 0x000e6200000e0000 */
[----:B--2---:R-:W-:Y:S01]  /*2350*/  LOP3.LUT P0, RZ, R0, 0x1f, RZ, 0xc0, !PT ;  /* 0x0000001f00ff7812 */ /* 0x004fe2000780c0ff */
        /* <DEDUP_REMOVED lines=19> */
.L_x_3461:
[----:B------:R-:W-:Y:S05]  /*2490*/  BSYNC.RECONVERGENT B0 ;  /* 0x0000000000007941 */ /* 0x000fea0003800200 */
.L_x_3460:
        /* <DEDUP_REMOVED lines=27> */
[----:B------:R-:W-:Y:S02]  /*2650*/  FADD.FTZ R124, R124, R129 ;  /* 0x000000817c7c7221 */ /* 0x000fe40000010000 */
[----:B------:R-:W-:Y:S02]  /*2660*/  @P1 IMAD R195, R126, R195, RZ ;  /* 0x000000c37ec31224 */ /* 0x000fe400078e02ff */
[----:B------:R-:W-:Y:S01]  /*2670*/  FADD.FTZ R193, R130, R193 ;  /* 0x000000c182c17221 */ /* 0x000fe20000010000 */
[----:B------:R-:W-:Y:S01]  /*2680*/  FADD.FTZ R124, R131, R124 ;  /* 0x0000007c837c7221 */ /* 0x000fe20000010000 */
[----:B------:R-:W-:Y:S02]  /*2690*/  SHF.R.S32.HI R126, RZ, 0x1f, R125 ;  /* 0x0000001fff7e7819 */ /* 0x000fe4000001147d */
[----:B---3--:R-:W-:Y:S01]  /*26a0*/  FADD.FTZ R193, R193, R132 ;  /* 0x00000084c1c17221 */ /* 0x008fe20000010000 */
[----:B------:R-:W-:Y:S01]  /*26b0*/  FADD.FTZ R124, R124, R133 ;  /* 0x000000857c7c7221 */ /* 0x000fe20000010000 */
[----:B------:R-:W-:-:S02]  /*26c0*/  @P1 SHF.R.S32.HI R128, RZ, 0x1f, R195 ;  /* 0x0000001fff801819 */ /* 0x000fc400000114c3 */
[----:B------:R-:W-:Y:S01]  /*26d0*/  FADD.FTZ R193, R134, R193 ;  /* 0x000000c186c17221 */ /* 0x000fe20000010000 */
[----:B------:R-:W-:Y:S01]  /*26e0*/  FADD.FTZ R124, R135, R124 ;  /* 0x0000007c877c7221 */ /* 0x000fe20000010000 */
[----:B------:R-:W-:Y:S02]  /*26f0*/  LEA.HI R125, R126, R125, RZ, 0x2 ;  /* 0x0000007d7e7d7211 */ /* 0x000fe400078f10ff */
[----:B----4-:R-:W-:Y:S01]  /*2700*/  FADD.FTZ R193, R193, R136 ;  /* 0x00000088c1c17221 */ /* 0x010fe20000010000 */
[----:B------:R-:W-:Y:S01]  /*2710*/  FADD.FTZ R124, R124, R137 ;  /* 0x000000897c7c7221 */ /* 0x000fe20000010000 */
[----:B------:R-:W-:Y:S02]  /*2720*/  @P1 LEA.HI R195, R128, R195, RZ, 0x2 ;  /* 0x000000c380c31211 */ /* 0x000fe400078f10ff */
[----:B------:R-:W-:Y:S01]  /*2730*/  FADD.FTZ R133, R138, R193 ;  /* 0x000000c18a857221 */ /* 0x000fe20000010000 */
[----:B------:R-:W-:Y:S01]  /*2740*/  FADD.FTZ R132, R139, R124 ;  /* 0x0000007c8b847221 */ /* 0x000fe20000010000 */
[----:B------:R-:W-:-:S02]  /*2750*/  MOV R124, RZ ;  /* 0x000000ff007c7202 */ /* 0x000fc40000000f00 */
[----:B------:R-:W-:Y:S01]  /*2760*/  FMUL.FTZ R133, R133, UR14 ;  /* 0x0000000e85857c20 */ /* 0x000fe20008410000 */
[-C--:B------:R-:W-:Y:S01]  /*2770*/  @P1 LEA.HI.SX32 R124, R195, R0.reuse, 0x1e ;  /* 0x00000000c37c1211 */ /* 0x080fe200078ff2ff */
[----:B------:R-:W-:Y:S01]  /*2780*/  FMUL.FTZ R132, R132, UR14 ;  /* 0x0000000e84847c20 */ /* 0x000fe20008410000 */
[----:B------:R-:W-:Y:S02]  /*2790*/  LEA.HI.SX32 R125, R125, R0, 0x1e ;  /* 0x000000007d7d7211 */ /* 0x000fe400078ff2ff */
        /* <DEDUP_REMOVED lines=19> */
.L_x_3464:
        /* <DEDUP_REMOVED lines=12> */
.L_x_3465:
        /* <DEDUP_REMOVED lines=12> */
.L_x_3466:
        /* <DEDUP_REMOVED lines=13> */
.L_x_3463:
[----:B------:R-:W0:Y:S01]  /*2b20*/  @P1 LDC.64 R126, c[0x0][0x408] ;  /* 0x00010200ff7e1b82 */ /* 0x000e220000000a00 */
[-CC-:B------:R-:W-:Y:S01]  /*2b30*/  FFMA.FTZ R135, R3, R132.reuse, R133.reuse ;  /* 0x0000008403877223 */ /* 0x180fe20000010085 */
[-CC-:B------:R-:W-:Y:S01]  /*2b40*/  FFMA.FTZ R136, R10, R132.reuse, R133.reuse ;  /* 0x000000840a887223 */ /* 0x180fe20000010085 */
[----:B------:R-:W-:Y:S01]  /*2b50*/  FFMA.FTZ R137, R11, R132, R133 ;  /* 0x000000840b897223 */ /* 0x000fe20000010085 */
        /* <DEDUP_REMOVED lines=12> */
[----:B------:R-:W-:Y:S01]  /*2c20*/  FSEL R136, R136, RZ, P0 ;  /* 0x000000ff88887208 */ /* 0x000fe20000000000 */
[----:B------:R-:W-:Y:S01]  /*2c30*/  FADD.FTZ R184, R15, -R184 ;  /* 0x800000b80fb87221 */ /* 0x000fe20000010000 */
[----:B------:R-:W-:Y:S02]  /*2c40*/  FSEL R138, R138, RZ, P0 ;  /* 0x000000ff8a8a7208 */ /* 0x000fe40000000000 */
[C---:B------:R-:W-:Y:S02]  /*2c50*/  @P1 LOP3.LUT P3, RZ, R190.reuse, 0xff00, RZ, 0xc0, !PT ;  /* 0x0000ff00beff1812 */ /* 0x040fe4000786c0ff */
[----:B------:R-:W-:Y:S01]  /*2c60*/  @P1 LOP3.LUT P4, RZ, R190, 0xff0000, RZ, 0xc0, !PT ;  /* 0x00ff0000beff1812 */ /* 0x000fe2000788c0ff */
[----:B0-----:R-:W-:Y:S01]  /*2c70*/  @P1 FMUL.FTZ R127, R134, R127 ;  /* 0x0000007f867f1220 */ /* 0x001fe20000410000 */
[----:B------:R-:W-:-:S03]  /*2c80*/  F2FP.BF16.F32.PACK_AB R134, RZ, R134 ;  /* 0x00000086ff86723e */ /* 0x000fc600000010ff */
[----:B------:R-:W-:Y:S01]  /*2c90*/  @P1 FMUL.FTZ R126, R127, R126 ;  /* 0x0000007e7f7e1220 */ /* 0x000fe20000410000 */
[----:B------:R-:W-:Y:S01]  /*2ca0*/  PRMT R169, R134, 0x7610, R169 ;  /* 0x0000761086a97816 */ /* 0x000fe200000000a9 */
[----:B-1----:R-:W-:-:S03]  /*2cb0*/  @P1 FMUL.FTZ R129, R136, R129 ;  /* 0x0000008188811220 */ /* 0x002fc60000410000 */
[----:B------:R-:W-:Y:S02]  /*2cc0*/  @P1 FSEL R126, R126, RZ, P2 ;  /* 0x000000ff7e7e1208 */ /* 0x000fe40001000000 */
[----:B------:R-:W-:Y:S01]  /*2cd0*/  F2FP.BF16.F32.PACK_AB R136, RZ, R136 ;  /* 0x00000088ff88723e */ /* 0x000fe200000010ff */
[----:B------:R-:W-:Y:S01]  /*2ce0*/  @P1 FMUL.FTZ R128, R129, R128 ;  /* 0x0000008081801220 */ /* 0x000fe20000410000 */
[----:B------:R-:W-:Y:S01]  /*2cf0*/  @P1 F2FP.BF16.F32.PACK_AB R127, RZ, R126 ;  /* 0x0000007eff7f123e */ /* 0x000fe200000010ff */
[----:B------:R-:W-:Y:S01]  /*2d00*/  FMUL.FTZ R126, R5, R184 ;  /* 0x000000b8057e7220 */ /* 0x000fe20000410000 */
[----:B------:R-:W-:Y:S01]  /*2d10*/  PRMT R184, R136, 0x7610, R184 ;  /* 0x0000761088b87816 */ /* 0x000fe200000000b8 */
[----:B--2---:R-:W-:Y:S01]  /*2d20*/  @P1 FMUL.FTZ R131, R138, R131 ;  /* 0x000000838a831220 */ /* 0x004fe20000410000 */
[----:B------:R-:W-:Y:S02]  /*2d30*/  @P1 FSEL R128, R128, RZ, P3 ;  /* 0x000000ff80801208 */ /* 0x000fe40001800000 */
[----:B------:R-:W-:Y:S01]  /*2d40*/  FSEL R126, R126, RZ, P0 ;  /* 0x000000ff7e7e7208 */ /* 0x000fe20000000000 */
        /* <DEDUP_REMOVED lines=18> */
.L_x_3462:
        /* <DEDUP_REMOVED lines=53> */
.L_x_3468:
[----:B------:R-:W-:Y:S01]  /*31c0*/  ISETP.GT.AND P0, PT, R4, RZ, PT ;  /* 0x000000ff0400720c */ /* 0x000fe20003f04270 */
[----:B------:R-:W0:Y:S01]  /*31d0*/  @P1 LDC.64 R126, c[0x0][0x408] ;  /* 0x00010200ff7e1b82 */ /* 0x000e220000000a00 */
[C---:B-----5:R-:W-:Y:S01]  /*31e0*/  SHF.R.U64 R138, R182.reuse, 0x10, R183 ;  /* 0x00000010b68a7819 */ /* 0x060fe200000012b7 */
[----:B------:R-:W-:Y:S01]  /*31f0*/  @P2 FFMA.FTZ R137, R3, R132, R133 ;  /* 0x0000008403892223 */ /* 0x000fe20000010085 */
[----:B------:R-:W-:Y:S02]  /*3200*/  SHF.R.U32.HI R186, RZ, 0x10, R183 ;  /* 0x00000010ffba7819 */ /* 0x000fe400000116b7 */
[----:B------:R-:W-:Y:S01]  /*3210*/  SHF.L.U32 R136, R182, 0x10, RZ ;  /* 0x00000010b6887819 */ /* 0x000fe200000006ff */
[----:B------:R-:W-:Y:S01]  /*3220*/  @P2 FADD.FTZ R137, R12, -R137 ;  /* 0x800000890c892221 */ /* 0x000fe20000010000 */
[----:B------:R-:W-:Y:S01]  /*3230*/  SHF.L.U32 R184, R183, 0x10, RZ ;  /* 0x00000010b7b87819 */ /* 0x000fe200000006ff */
[----:B------:R-:W1:Y:S01]  /*3240*/  @P1 LDC.64 R128, c[0x0][0x408] ;  /* 0x00010200ff801b82 */ /* 0x000e620000000a00 */
[----:B------:R-:W-:Y:S01]  /*3250*/  SHF.L.U32 R186, R186, 0x10, RZ ;  /* 0x00000010baba7819 */ /* 0x000fe200000006ff */
[----:B------:R-:W-:-:S02]  /*3260*/  IMAD.U32 R138, R138, 0x10000, RZ ;  /* 0x000100008a8a7824 */ /* 0x000fc400078e00ff */
[----:B------:R-:W-:Y:S01]  /*3270*/  @P2 FFMA.FTZ R136, R5, R137, R136 ;  /* 0x0000008905882223 */ /* 0x000fe20000010088 */
        /* <DEDUP_REMOVED lines=15> */
[----:B------:R-:W-:Y:S01]  /*3370*/  @P1 ISETP.GE.U32.AND P4, PT, R190, 0x1000000, PT ;  /* 0x01000000be00180c */ /* 0x000fe20003f86070 */
[----:B------:R-:W-:Y:S01]  /*3380*/  @P1 FMUL.FTZ R126, R127, R126 ;  /* 0x0000007e7f7e1220 */ /* 0x000fe20000410000 */
[----:B------:R-:W-:Y:S01]  /*3390*/  F2FP.BF16.F32.PACK_AB R136, RZ, R136 ;  /* 0x00000088ff88723e */ /* 0x000fe200000010ff */
        /* <DEDUP_REMOVED lines=8> */
[----:B------:R-:W-:Y:S01]  /*3420*/  @P1 PRMT R165, R126, 0x7610, R165 ;  /* 0x000076107ea51816 */ /* 0x000fe200000000a5 */
[----:B------:R-:W-:Y:S01]  /*3430*/  @P1 FMUL.FTZ R130, R131, R130 ;  /* 0x0000008283821220 */ /* 0x000fe20000410000 */
[----:B------:R-:W-:Y:S02]  /*3440*/  @P1 F2FP.BF16.F32.PACK_AB R128, RZ, R128 ;  /* 0x00000080ff80123e */ /* 0x000fe400000010ff */
[----:B------:R-:W-:Y:S01]  /*3450*/  PRMT R169, R136, 0x7610, R169 ;  /* 0x0000761088a97816 */ /* 0x000fe200000000a9 */
[----:B---3--:R-:W-:Y:S01]  /*3460*/  @P1 FMUL.FTZ R135, R186, R135 ;  /* 0x00000087ba871220 */ /* 0x008fe20000410000 */
[----:B------:R-:W-:Y:S02]  /*3470*/  @P1 FSEL R130, R130, RZ, P3 ;  /* 0x000000ff82821208 */ /* 0x000fe40001800000 */
[----:B------:R-:W-:Y:S01]  /*3480*/  @P1 PRMT R166, R128, 0x7610, R166 ;  /* 0x0000761080a61816 */ /* 0x000fe200000000a6 */
[----:B------:R-:W-:Y:S01]  /*3490*/  @P1 FMUL.FTZ R134, R135, R134 ;  /* 0x0000008687861220 */ /* 0x000fe20000410000 */
[----:B------:R-:W-:-:S02]  /*34a0*/  @P1 F2FP.BF16.F32.PACK_AB R130, RZ, R130 ;  /* 0x00000082ff82123e */ /* 0x000fc400000010ff */
[----:B------:R-:W-:Y:S02]  /*34b0*/  F2FP.BF16.F32.PACK_AB R186, RZ, R186 ;  /* 0x000000baffba723e */ /* 0x000fe400000010ff */
[----:B------:R-:W-:Y:S02]  /*34c0*/  @P1 FSEL R134, R134, RZ, P4 ;  /* 0x000000ff86861208 */ /* 0x000fe40002000000 */
[----:B------:R-:W-:Y:S02]  /*34d0*/  @P1 PRMT R167, R130, 0x7610, R167 ;  /* 0x0000761082a71816 */ /* 0x000fe400000000a7 */
[----:B------:R-:W-:Y:S02]  /*34e0*/  @P1 F2FP.BF16.F32.PACK_AB R134, RZ, R134 ;  /* 0x00000086ff86123e */ /* 0x000fe400000010ff */
[----:B------:R-:W-:Y:S02]  /*34f0*/  PRMT R184, R138, 0x7610, R184 ;  /* 0x000076108ab87816 */ /* 0x000fe400000000b8 */
[----:B------:R-:W-:-:S07]  /*3500*/  @P1 PRMT R168, R134, 0x7610, R168 ;  /* 0x0000761086a81816 */ /* 0x000fce00000000a8 */
.L_x_3467:
        /* <DEDUP_REMOVED lines=13> */
.L_x_3469:
        /* <DEDUP_REMOVED lines=9> */
.L_x_3470:
        /* <DEDUP_REMOVED lines=42> */
[----:B------:R-:W-:Y:S02]  /*3910*/  PRMT R169, R134, 0x7610, R169 ;  /* 0x0000761086a97816 */ /* 0x000fe400000000a9 */
[----:B------:R-:W-:Y:S02]  /*3920*/  @P1 FSEL R130, R130, RZ, P4 ;  /* 0x000000ff82821208 */ /* 0x000fe40002000000 */
[----:B------:R-:W-:Y:S02]  /*3930*/  @P1 PRMT R166, R128, 0x7610, R166 ;  /* 0x0000761080a61816 */ /* 0x000fe400000000a6 */
[----:B------:R-:W-:-:S02]  /*3940*/  @P1 F2FP.BF16.F32.PACK_AB R130, RZ, R130 ;  /* 0x00000082ff82123e */ /* 0x000fc400000010ff */
        /* <DEDUP_REMOVED lines=10> */
.L_x_3472:
        /* <DEDUP_REMOVED lines=48> */
.L_x_3471:
[----:B------:R-:W-:Y:S05]  /*3cf0*/  BRA.U !UP0, `(.L_x_3474) ;  /* 0x0000000108d47547 */ /* 0x000fea000b800000 */
[----:B01----:R-:W0:Y:S01]  /*3d00*/  @P1 LDC.64 R126, c[0x0][0x408] ;  /* 0x00010200ff7e1b82 */ /* 0x003e220000000a00 */
        /* <DEDUP_REMOVED lines=52> */
.L_x_3474:
        /* <DEDUP_REMOVED lines=12> */
.L_x_3475:
        /* <DEDUP_REMOVED lines=12> */
.L_x_3476:
        /* <DEDUP_REMOVED lines=12> */
.L_x_3477:
        /* <DEDUP_REMOVED lines=12> */
.L_x_3473:
        /* <DEDUP_REMOVED lines=10> */
.L_x_3478:
        /* <DEDUP_REMOVED lines=10> */
.L_x_3479:
[----:B------:R-:W-:Y:S05]  /*4490*/  @!P0 BRA `(.L_x_3480) ;  /* 0x00000004009c8947 */ /* 0x000fea0003800000 */
[----:B------:R-:W-:Y:S05]  /*44a0*/  BRA.U !UP0, `(.L_x_3481) ;  /* 0x0000000108d87547 */ /* 0x000fea000b800000 */
[----:B------:R-:W-:Y:S01]  /*44b0*/  ISETP.GT.AND P5, PT, R4, RZ, PT ;  /* 0x000000ff0400720c */ /* 0x000fe20003fa4270 */
[----:B------:R-:W4:Y:S01]  /*44c0*/  @P1 LDC.64 R130, c[0x0][0x408] ;  /* 0x00010200ff821b82 */ /* 0x000f220000000a00 */
[C---:B-----5:R-:W-:Y:S01]  /*44d0*/  SHF.R.U64 R136, R178.reuse, 0x10, R179 ;  /* 0x00000010b2887819 */ /* 0x060fe200000012b3 */
[----:B------:R-:W-:Y:S01]  /*44e0*/  IMAD.U32 R134, R178, 0x10000, RZ ;  /* 0x00010000b2867824 */ /* 0x000fe200078e00ff */
[----:B------:R-:W-:Y:S02]  /*44f0*/  SHF.L.U32 R184, R179, 0x10, RZ ;  /* 0x00000010b3b87819 */ /* 0x000fe400000006ff */
[----:B------:R-:W-:Y:S02]  /*4500*/  SHF.L.U32 R136, R136, 0x10, RZ ;  /* 0x0000001088887819 */ /* 0x000fe400000006ff */
[C---:B------:R-:W-:Y:S01]  /*4510*/  @P1 LOP3.LUT P2, RZ, R187.reuse, 0xff, RZ, 0xc0, !PT ;  /* 0x000000ffbbff1812 */ /* 0x040fe2000784c0ff */
[----:B0123--:R-:W0:Y:S01]  /*4520*/  @P1 LDC.64 R128, c[0x0][0x408] ;  /* 0x00010200ff801b82 */ /* 0x00fe220000000a00 */
[----:B------:R-:W-:-:S02]  /*4530*/  @P1 LOP3.LUT P3, RZ, R187, 0xff00, RZ, 0xc0, !PT ;  /* 0x0000ff00bbff1812 */ /* 0x000fc4000786c0ff */
[----:B------:R-:W-:Y:S01]  /*4540*/  @P1 LOP3.LUT P4, RZ, R187, 0xff0000, RZ, 0xc0, !PT ;  /* 0x00ff0000bbff1812 */ /* 0x000fe2000788c0ff */
[-CC-:B------:R-:W-:Y:S01]  /*4550*/  @P5 FFMA.FTZ R135, R25, R132.reuse, R133.reuse ;  /* 0x0000008419875223 */ /* 0x180fe20000010085 */
[-CC-:B------:R-:W-:Y:S01]  /*4560*/  @P5 FFMA.FTZ R138, R26, R132.reuse, R133.reuse ;  /* 0x000000841a8a5223 */ /* 0x180fe20000010085 */
[-CC-:B------:R-:W-:Y:S01]  /*4570*/  @P5 FFMA.FTZ R139, R27, R132.reuse, R133.reuse ;  /* 0x000000841b8b5223 */ /* 0x180fe20000010085 */
[----:B------:R-:W-:Y:S01]  /*4580*/  @P5 FFMA.FTZ R186, R30, R132, R133 ;  /* 0x000000841eba5223 */ /* 0x000fe20000010085 */
[----:B------:R-:W1:Y:S01]  /*4590*/  @P1 LDC.64 R126, c[0x0][0x408] ;  /* 0x00010200ff7e1b82 */ /* 0x000e620000000a00 */
        /* <DEDUP_REMOVED lines=8> */
[----:B----4-:R-:W-:Y:S01]  /*4620*/  @P1 FMUL.FTZ R131, R134, R131 ;  /* 0x0000008386831220 */ /* 0x010fe20000410000 */
[----:B------:R-:W-:Y:S01]  /*4630*/  IMAD.U32 R138, R138, 0x10000, RZ ;  /* 0x000100008a8a7824 */ /* 0x000fe200078e00ff */
[----:B------:R-:W-:-:S02]  /*4640*/  F2FP.BF16.F32.PACK_AB R134, RZ, R134 ;  /* 0x00000086ff86723e */ /* 0x000fc400000010ff */
[----:B------:R-:W-:Y:S01]  /*4650*/  @P1 FMUL.FTZ R130, R131, R130 ;  /* 0x0000008283821220 */ /* 0x000fe20000410000 */
[----:B------:R-:W-:Y:S01]  /*4660*/  @P5 FFMA.FTZ R138, R5, R186, R138 ;  /* 0x000000ba058a5223 */ /* 0x000fe2000001008a */
[----:B------:R-:W-:Y:S01]  /*4670*/  F2FP.BF16.F32.PACK_AB R185, RZ, R184 ;  /* 0x000000b8ffb9723e */ /* 0x000fe200000010ff */
[----:B0-----:R-:W-:Y:S01]  /*4680*/  @P1 FMUL.FTZ R129, R136, R129 ;  /* 0x0000008188811220 */ /* 0x001fe20000410000 */
[----:B------:R-:W-:Y:S02]  /*4690*/  F2FP.BF16.F32.PACK_AB R136, RZ, R136 ;  /* 0x00000088ff88723e */ /* 0x000fe400000010ff */
[----:B------:R-:W-:Y:S01]  /*46a0*/  @P1 FSEL R130, R130, RZ, P2 ;  /* 0x000000ff82821208 */ /* 0x000fe20001000000 */
[----:B------:R-:W-:Y:S01]  /*46b0*/  @P1 FMUL.FTZ R128, R129, R128 ;  /* 0x0000008081801220 */ /* 0x000fe20000410000 */
[----:B------:R-:W-:Y:S02]  /*46c0*/  F2FP.BF16.F32.PACK_AB R186, RZ, R138 ;  /* 0x0000008affba723e */ /* 0x000fe400000010ff */
[----:B------:R-:W-:Y:S01]  /*46d0*/  @P1 F2FP.BF16.F32.PACK_AB R130, RZ, R130 ;  /* 0x00000082ff82123e */ /* 0x000fe200000010ff */
[----:B-1----:R-:W-:Y:S01]  /*46e0*/  @P1 FMUL.FTZ R127, R184, R127 ;  /* 0x0000007fb87f1220 */ /* 0x002fe20000410000 */
        /* <DEDUP_REMOVED lines=18> */
.L_x_3481:
[----:B------:R-:W-:Y:S01]  /*4810*/  ISETP.GT.AND P2, PT, R4, RZ, PT ;  /* 0x000000ff0400720c */ /* 0x000fe20003f44270 */
[----:B0123--:R-:W0:Y:S01]  /*4820*/  @P1 LDC.64 R126, c[0x0][0x408] ;  /* 0x00010200ff7e1b82 */ /* 0x00fe220000000a00 */
        /* <DEDUP_REMOVED lines=46> */
.L_x_3480:
[----:B------:R-:W-:Y:S05]  /*4b10*/  BRA.U !UP0, `(.L_x_3483) ;  /* 0x0000000108d47547 */ /* 0x000fea000b800000 */
[----:B0123--:R-:W0:Y:S01]  /*4b20*/  @P1 LDC.64 R126, c[0x0][0x408] ;  /* 0x00010200ff7e1b82 */ /* 0x00fe220000000a00 */
        /* <DEDUP_REMOVED lines=52> */
.L_x_3483:
        /* <DEDUP_REMOVED lines=12> */
.L_x_3484:
        /* <DEDUP_REMOVED lines=12> */
.L_x_3485:
        /* <DEDUP_REMOVED lines=12> */
.L_x_3486:
        /* <DEDUP_REMOVED lines=12> */
.L_x_3482:
        /* <DEDUP_REMOVED lines=10> */
.L_x_3487:
[----:B------:R-:W-:Y:S05]  /*5210*/  @!P1 BRA `(.L_x_3488) ;  /* 0x0000000000249947 */ /* 0x000fea0003800000 */
        /* <DEDUP_REMOVED lines=9> */
.L_x_3488:
[----:B------:R-:W-:Y:S05]  /*52b0*/  @!P0 BRA `(.L_x_3489) ;  /* 0x00000004009c8947 */ /* 0x000fea0003800000 */
[----:B------:R-:W-:Y:S05]  /*52c0*/  BRA.U !UP0, `(.L_x_3490) ;  /* 0x0000000108d87547 */ /* 0x000fea000b800000 */
[----:B------:R-:W-:Y:S01]  /*52d0*/  ISETP.GT.AND P5, PT, R4, RZ, PT ;  /* 0x000000ff0400720c */ /* 0x000fe20003fa4270 */
[----:B------:R-:W0:Y:S01]  /*52e0*/  @P1 LDC.64 R130, c[0x0][0x408] ;  /* 0x00010200ff821b82 */ /* 0x000e220000000a00 */
[C---:B-----5:R-:W-:Y:S02]  /*52f0*/  SHF.R.U64 R136, R176.reuse, 0x10, R177 ;  /* 0x00000010b0887819 */ /* 0x060fe400000012b1 */
[----:B------:R-:W-:Y:S02]  /*5300*/  SHF.L.U32 R134, R176, 0x10, RZ ;  /* 0x00000010b0867819 */ /* 0x000fe400000006ff */
[----:B------:R-:W-:Y:S01]  /*5310*/  SHF.L.U32 R184, R177, 0x10, RZ ;  /* 0x00000010b1b87819 */ /* 0x000fe200000006ff */
[----:B------:R-:W-:Y:S01]  /*5320*/  IMAD.U32 R136, R136, 0x10000, RZ ;  /* 0x0001000088887824 */ /* 0x000fe200078e00ff */
[C---:B------:R-:W-:Y:S01]  /*5330*/  @P1 LOP3.LUT P2, RZ, R6.reuse, 0xff, RZ, 0xc0, !PT ;  /* 0x000000ff06ff1812 */ /* 0x040fe2000784c0ff */
[----:B01234-:R-:W0:Y:S01]  /*5340*/  @P1 LDC.64 R128, c[0x0][0x408] ;  /* 0x00010200ff801b82 */ /* 0x01fe220000000a00 */
        /* <DEDUP_REMOVED lines=15> */
[----:B------:R-:W-:Y:S01]  /*5440*/  @P1 FMUL.FTZ R131, R134, R131 ;  /* 0x0000008386831220 */ /* 0x000fe20000410000 */
[----:B------:R-:W-:Y:S01]  /*5450*/  @P5 FADD.FTZ R186, R39, -R186 ;  /* 0x800000ba27ba5221 */ /* 0x000fe20000010000 */
        /* <DEDUP_REMOVED lines=29> */
.L_x_3490:
        /* <DEDUP_REMOVED lines=48> */
.L_x_3489:
[----:B------:R-:W-:Y:S05]  /*5930*/  BRA.U !UP0, `(.L_x_3492) ;  /* 0x0000000108d47547 */ /* 0x000fea000b800000 */
[----:B01234-:R-:W0:Y:S01]  /*5940*/  @P1 LDC.64 R126, c[0x0][0x408] ;  /* 0x00010200ff7e1b82 */ /* 0x01fe220000000a00 */
        /* <DEDUP_REMOVED lines=52> */
.L_x_3492:
        /* <DEDUP_REMOVED lines=12> */
.L_x_3493:
        /* <DEDUP_REMOVED lines=12> */
.L_x_3494:
        /* <DEDUP_REMOVED lines=12> */
.L_x_3495:
        /* <DEDUP_REMOVED lines=12> */
.L_x_3491:
        /* <DEDUP_REMOVED lines=10> */
.L_x_3496:
        /* <DEDUP_REMOVED lines=10> */
.L_x_3497:
[----:B------:R-:W-:Y:S05]  /*60d0*/  @!P0 BRA `(.L_x_3498) ;  /* 0x0000000400a08947 */ /* 0x000fea0003800000 */
[----:B------:R-:W-:Y:S05]  /*60e0*/  BRA.U !UP0, `(.L_x_3499) ;  /* 0x0000000108dc7547 */ /* 0x000fea000b800000 */
[----:B------:R-:W-:Y:S01]  /*60f0*/  ISETP.GT.AND P5, PT, R4, RZ, PT ;  /* 0x000000ff0400720c */ /* 0x000fe20003fa4270 */
[----:B------:R-:W0:Y:S01]  /*6100*/  @P1 LDC.64 R130, c[0x0][0x408] ;  /* 0x00010200ff821b82 */ /* 0x000e220000000a00 */
[C---:B-----5:R-:W-:Y:S01]  /*6110*/  SHF.R.U64 R134, R174.reuse, 0x10, R175 ;  /* 0x00000010ae867819 */ /* 0x060fe200000012af */
[----:B------:R-:W-:Y:S01]  /*6120*/  IMAD.U32 R138, R175, 0x10000, RZ ;  /* 0x00010000af8a7824 */ /* 0x000fe200078e00ff */
[----:B------:R-:W-:Y:S02]  /*6130*/  SHF.L.U32 R6, R174, 0x10, RZ ;  /* 0x00000010ae067819 */ /* 0x000fe400000006ff */
[----:B------:R-:W-:Y:S02]  /*6140*/  SHF.L.U32 R134, R134, 0x10, RZ ;  /* 0x0000001086867819 */ /* 0x000fe400000006ff */
        /* <DEDUP_REMOVED lines=22> */
[----:B------:R-:W-:Y:S01]  /*62b0*/  PRMT R169, R6, 0x7610, R169 ;  /* 0x0000761006a97816 */ /* 0x000fe200000000a9 */
        /* <DEDUP_REMOVED lines=26> */
.L_x_3499:
        /* <DEDUP_REMOVED lines=48> */
.L_x_3498:
[----:B------:R-:W-:Y:S05]  /*6760*/  BRA.U !UP0, `(.L_x_3501) ;  /* 0x0000000108d47547 */ /* 0x000fea000b800000 */
[----:B01234-:R-:W0:Y:S01]  /*6770*/  @P1 LDC.64 R126, c[0x0][0x408] ;  /* 0x00010200ff7e1b82 */ /* 0x01fe220000000a00 */
[-CC-:B------:R-:W-:Y:S01]  /*6780*/  FFMA.FTZ R135, R141, R132.reuse, R133.reuse ;  /* 0x000000848d877223 */ /* 0x180fe20000010085 */
[-CC-:B------:R-:W-:Y:S01]  /*6790*/  FFMA.FTZ R134, R144, R132.reuse, R133.reuse ;  /* 0x0000008490867223 */ /* 0x180fe20000010085 */
[----:B------:R-:W-:Y:S01]  /*67a0*/  FFMA.FTZ R137, R143, R132, R133 ;  /* 0x000000848f897223 */ /* 0x000fe20000010085 */
[----:B------:R-:W-:Y:S01]  /*67b0*/  ISETP.GT.AND P2, PT, R4, RZ, PT ;  /* 0x000000ff0400720c */ /* 0x000fe20003f44270 */
[----:B-----5:R-:W-:Y:S01]  /*67c0*/  FADD.FTZ R6, R142, -R135 ;  /* 0x800000878e067221 */ /* 0x020fe20000010000 */
[----:B------:R-:W-:Y:S01]  /*67d0*/  FADD.FTZ R134, R145, -R134 ;  /* 0x8000008691867221 */ /* 0x000fe20000010000 */
[----:B------:R-:W-:Y:S01]  /*67e0*/  FADD.FTZ R136, R146, -R137 ;  /* 0x8000008992887221 */ /* 0x000fe20000010000 */
[----:B------:R-:W1:Y:S01]  /*67f0*/  @P1 LDC.64 R130, c[0x0][0x408] ;  /* 0x00010200ff821b82 */ /* 0x000e620000000a00 */
[C---:B------:R-:W-:Y:S01]  /*6800*/  FMUL.FTZ R6, R5.reuse, R6 ;  /* 0x0000000605067220 */ /* 0x040fe20000410000 */
[C---:B------:R-:W-:Y:S01]  /*6810*/  FMUL.FTZ R134, R5.reuse, R134 ;  /* 0x0000008605867220 */ /* 0x040fe20000410000 */
[----:B------:R-:W-:Y:S01]  /*6820*/  FMUL.FTZ R135, R5, R136 ;  /* 0x0000008805877220 */ /* 0x000fe20000410000 */
[----:B------:R-:W-:Y:S01]  /*6830*/  @P1 LOP3.LUT P3, RZ, R7, 0xff, RZ, 0xc0, !PT ;  /* 0x000000ff07ff1812 */ /* 0x000fe2000786c0ff */
        /* <DEDUP_REMOVED lines=40> */
.L_x_3501:
[----:B------:R-:W-:Y:S05]  /*6ac0*/  @!P1 BRA `(.L_x_3502) ;  /* 0x00000000002c9947 */ /* 0x000fea0003800000 */
[----:B01234-:R-:W-:Y:S01]  /*6ad0*/  FFMA.FTZ R127, R141, R132, R133 ;  /* 0x000000848d7f7223 */ /* 0x01ffe20000010085 */
[----:B------:R-:W-:-:S03]  /*6ae0*/  ISETP.GT.AND P2, PT, R4, RZ, PT ;  /* 0x000000ff0400720c */ /* 0x000fc60003f44270 */
[----:B-----5:R-:W-:-:S04]  /*6af0*/  FADD.FTZ R6, R142, -R127 ;  /* 0x8000007f8e067221 */ /* 0x020fc80000010000 */
        /* <DEDUP_REMOVED lines=8> */
.L_x_3502:
[----:B------:R-:W-:Y:S05]  /*6b80*/  @!P1 BRA `(.L_x_3503) ;  /* 0x00000000002c9947 */ /* 0x000fea0003800000 */
[----:B-----5:R-:W-:Y:S01]  /*6b90*/  FFMA.FTZ R6, R144, R132, R133 ;  /* 0x0000008490067223 */ /* 0x020fe20000010085 */
        /* <DEDUP_REMOVED lines=10> */
.L_x_3503:
        /* <DEDUP_REMOVED lines=12> */
.L_x_3504:
[----:B------:R-:W-:Y:S05]  /*6d00*/  @!P1 BRA `(.L_x_3500) ;  /* 0x00000000002c9947 */ /* 0x000fea0003800000 */
[----:B-----5:R-:W-:Y:S01]  /*6d10*/  FFMA.FTZ R6, R148, R132, R133 ;  /* 0x0000008494067223 */ /* 0x020fe20000010085 */
[----:B------:R-:W-:-:S03]  /*6d20*/  ISETP.GT.AND P2, PT, R4, RZ, PT ;  /* 0x000000ff0400720c */ /* 0x000fc60003f44270 */
[----:B------:R-:W-:-:S04]  /*6d30*/  FADD.FTZ R6, R147, -R6 ;  /* 0x8000000693067221 */ /* 0x000fc80000010000 */
[----:B------:R-:W-:-:S05]  /*6d40*/  FMUL.FTZ R6, R5, R6 ;  /* 0x0000000605067220 */ /* 0x000fca0000410000 */
[----:B------:R-:W-:Y:S02]  /*6d50*/  FSEL R6, R6, RZ, P2 ;  /* 0x000000ff06067208 */ /* 0x000fe40001000000 */
[----:B------:R-:W-:-:S03]  /*6d60*/  ISETP.GE.U32.AND P2, PT, R7, 0x1000000, PT ;  /* 0x010000000700780c */ /* 0x000fc60003f46070 */
[----:B------:R-:W-:-:S04]  /*6d70*/  FMUL.FTZ R6, R6, UR17 ;  /* 0x0000001106067c20 */ /* 0x000fc80008410000 */
[----:B------:R-:W-:-:S05]  /*6d80*/  FMUL.FTZ R6, R6, UR16 ;  /* 0x0000001006067c20 */ /* 0x000fca0008410000 */
[----:B------:R-:W-:-:S04]  /*6d90*/  FSEL R6, R6, RZ, P2 ;  /* 0x000000ff06067208 */ /* 0x000fc80001000000 */
[----:B------:R-:W-:-:S04]  /*6da0*/  F2FP.BF16.F32.PACK_AB R6, RZ, R6 ;  /* 0x00000006ff06723e */ /* 0x000fc800000010ff */
[----:B------:R-:W-:-:S07]  /*6db0*/  PRMT R168, R6, 0x7610, R168 ;  /* 0x0000761006a87816 */ /* 0x000fce00000000a8 */
.L_x_3500:
[----:B------:R-:W-:Y:S05]  /*6dc0*/  BRA.U !UP0, `(.L_x_3505) ;  /* 0x0000000108247547 */ /* 0x000fea000b800000 */
[----:B-----5:R-:W0:Y:S02]  /*6dd0*/  LDC.64 R6, c[0x0][0x478] ;  /* 0x00011e00ff067b82 */ /* 0x020e240000000a00 */
[----:B01234-:R-:W-:Y:S02]  /*6de0*/  LOP3.LUT R126, R184, 0xffff, RZ, 0xc0, !PT ;  /* 0x0000ffffb87e7812 */ /* 0x01ffe400078ec0ff */
[----:B------:R-:W-:Y:S02]  /*6df0*/  IADD3 R129, PT, PT, R125, 0x400, RZ ;  /* 0x000004007d817810 */ /* 0x000fe40007ffe0ff */
[----:B------:R-:W-:Y:S01]  /*6e00*/  PRMT R131, R185, 0x5410, R186 ;  /* 0x00005410b9837816 */ /* 0x000fe200000000ba */
[----:B------:R-:W-:-:S05]  /*6e10*/  IMAD.WIDE.U32 R126, R126, 0x10000, RZ ;  /* 0x000100007e7e7825 */ /* 0x000fca00078e00ff */
[----:B------:R-:W-:Y:S02]  /*6e20*/  LOP3.LUT R127, R131, R127, RZ, 0xfc, !PT ;  /* 0x0000007f837f7212 */ /* 0x000fe400078efcff */
[----:B------:R-:W-:Y:S01]  /*6e30*/  LOP3.LUT R126, R126, 0xffff, R169, 0xf8, !PT ;  /* 0x0000ffff7e7e7812 */ /* 0x000fe200078ef8a9 */
[----:B------:R-:W-:-:S05]  /*6e40*/  IMAD.WIDE.U32 R6, R129, 0x8, R6 ;  /* 0x0000000881067825 */ /* 0x000fca00078e0006 */
[----:B------:R0:W-:Y:S02]  /*6e50*/  STG.E.64 desc[UR12][R6.64], R126 ;  /* 0x0000007e06007986 */ /* 0x0001e4000c101b0c */
.L_x_3505:
[----:B------:R-:W-:Y:S05]  /*6e60*/  @!P1 BRA `(.L_x_3506) ;  /* 0x0000000000249947 */ /* 0x000fea0003800000 */
[----:B0----5:R-:W0:Y:S01]  /*6e70*/  LDC.64 R6, c[0x0][0x468] ;  /* 0x00011a00ff067b82 */ /* 0x021e220000000a00 */
[----:B-1234-:R-:W-:Y:S02]  /*6e80*/  LOP3.LUT R126, R166, 0xffff, RZ, 0xc0, !PT ;  /* 0x0000ffffa67e7812 */ /* 0x01efe400078ec0ff */
[----:B------:R-:W-:Y:S02]  /*6e90*/  IADD3 R129, PT, PT, R124, 0x400, RZ ;  /* 0x000004007c817810 */ /* 0x000fe40007ffe0ff */
[----:B------:R-:W-:Y:S01]  /*6ea0*/  PRMT R131, R167, 0x5410, R168 ;  /* 0x00005410a7837816 */ /* 0x000fe200000000a8 */
[----:B------:R-:W-:-:S05]  /*6eb0*/  IMAD.WIDE.U32 R126, R126, 0x10000, RZ ;  /* 0x000100007e7e7825 */ /* 0x000fca00078e00ff */
[----:B------:R-:W-:Y:S02]  /*6ec0*/  LOP3.LUT R127, R131, R127, RZ, 0xfc, !PT ;  /* 0x0000007f837f7212 */ /* 0x000fe400078efcff */
[----:B------:R-:W-:Y:S01]  /*6ed0*/  LOP3.LUT R126, R126, 0xffff, R165, 0xf8, !PT ;  /* 0x0000ffff7e7e7812 */ /* 0x000fe200078ef8a5 */
[----:B0-----:R-:W-:-:S05]  /*6ee0*/  IMAD.WIDE.U32 R6, R129, 0x8, R6 ;  /* 0x0000000881067825 */ /* 0x001fca00078e0006 */
[----:B------:R0:W-:Y:S02]  /*6ef0*/  STG.E.64 desc[UR12][R6.64], R126 ;  /* 0x0000007e06007986 */ /* 0x0001e4000c101b0c */
.L_x_3506:
[----:B------:R-:W-:Y:S05]  /*6f00*/  @!P0 BRA `(.L_x_3507) ;  /* 0x0000000400a08947 */ /* 0x000fea0003800000 */
[----:B------:R-:W-:Y:S05]  /*6f10*/  BRA.U !UP0, `(.L_x_3508) ;  /* 0x0000000108dc7547 */ /* 0x000fea000b800000 */
[----:B------:R-:W-:Y:S01]  /*6f20*/  ISETP.GT.AND P5, PT, R4, RZ, PT ;  /* 0x000000ff0400720c */ /* 0x000fe20003fa4270 */
[----:B0----5:R-:W0:Y:S01]  /*6f30*/  @P1 LDC.64 R6, c[0x0][0x408] ;  /* 0x00010200ff061b82 */ /* 0x021e220000000a00 */
[C---:B------:R-:W-:Y:S01]  /*6f40*/  SHF.R.U64 R134, R172.reuse, 0x10, R173 ;  /* 0x00000010ac867819 */ /* 0x040fe200000012ad */
[----:B------:R-:W-:Y:S01]  /*6f50*/  IMAD.U32 R130, R172, 0x10000, RZ ;  /* 0x00010000ac827824 */ /* 0x000fe200078e00ff */
[----:B------:R-:W-:Y:S02]  /*6f60*/  SHF.L.U32 R138, R173, 0x10, RZ ;  /* 0x00000010ad8a7819 */ /* 0x000fe400000006ff */
[----:B------:R-:W-:Y:S02]  /*6f70*/  SHF.L.U32 R134, R134, 0x10, RZ ;  /* 0x0000001086867819 */ /* 0x000fe400000006ff */
[C---:B------:R-:W-:Y:S01]  /*6f80*/  @P1 LOP3.LUT P2, RZ, R8.reuse, 0xff, RZ, 0xc0, !PT ;  /* 0x000000ff08ff1812 */ /* 0x040fe2000784c0ff */
[----:B-1234-:R-:W1:Y:S01]  /*6f90*/  @P1 LDC.64 R128, c[0x0][0x408] ;  /* 0x00010200ff801b82 */ /* 0x01ee620000000a00 */
        /* <DEDUP_REMOVED lines=16> */
[----:B------:R-:W-:Y:S01]  /*70a0*/  IMAD.U32 R136, R136, 0x10000, RZ ;  /* 0x0001000088887824 */ /* 0x000fe200078e00ff */
        /* <DEDUP_REMOVED lines=30> */
.L_x_3508:
[----:B------:R-:W-:Y:S01]  /*7290*/  ISETP.GT.AND P2, PT, R4, RZ, PT ;  /* 0x000000ff0400720c */ /* 0x000fe20003f44270 */
[----:B0----5:R-:W0:Y:S01]  /*72a0*/  @P1 LDC.64 R6, c[0x0][0x408] ;  /* 0x00010200ff061b82 */ /* 0x021e220000000a00 */
[C---:B------:R-:W-:Y:S02]  /*72b0*/  SHF.R.U64 R134, R172.reuse, 0x10, R173 ;  /* 0x00000010ac867819 */ /* 0x040fe400000012ad */
[----:B------:R-:W-:Y:S02]  /*72c0*/  SHF.L.U32 R130, R172, 0x10, RZ ;  /* 0x00000010ac827819 */ /* 0x000fe400000006ff */
[----:B------:R-:W-:Y:S01]  /*72d0*/  SHF.L.U32 R136, R173, 0x10, RZ ;  /* 0x00000010ad887819 */ /* 0x000fe200000006ff */
[----:B------:R-:W-:Y:S01]  /*72e0*/  IMAD.U32 R134, R134, 0x10000, RZ ;  /* 0x0001000086867824 */ /* 0x000fe200078e00ff */
[C---:B------:R-:W-:Y:S01]  /*72f0*/  @P1 LOP3.LUT P3, RZ, R8.reuse, 0xff, RZ, 0xc0, !PT ;  /* 0x000000ff08ff1812 */ /* 0x040fe2000786c0ff */
[----:B-1234-:R-:W1:Y:S01]  /*7300*/  @P1 LDC.64 R126, c[0x0][0x408] ;  /* 0x00010200ff7e1b82 */ /* 0x01ee620000000a00 */
        /* <DEDUP_REMOVED lines=40> */
.L_x_3507:
[----:B------:R-:W-:Y:S05]  /*7590*/  BRA.U !UP0, `(.L_x_3510) ;  /* 0x0000000108d47547 */ /* 0x000fea000b800000 */
[----:B0----5:R-:W0:Y:S01]  /*75a0*/  @P1 LDC.64 R6, c[0x0][0x408] ;  /* 0x00010200ff061b82 */ /* 0x021e220000000a00 */
[-CC-:B------:R-:W-:Y:S01]  /*75b0*/  FFMA.FTZ R135, R153, R132.reuse, R133.reuse ;  /* 0x0000008499877223 */ /* 0x180fe20000010085 */
[-CC-:B------:R-:W-:Y:S01]  /*75c0*/  FFMA.FTZ R131, R149, R132.reuse, R133.reuse ;  /* 0x0000008495837223 */ /* 0x180fe20000010085 */
[----:B------:R-:W-:Y:S01]  /*75d0*/  FFMA.FTZ R134, R152, R132, R133 ;  /* 0x0000008498867223 */ /* 0x000fe20000010085 */
[----:B------:R-:W-:Y:S01]  /*75e0*/  ISETP.GT.AND P2, PT, R4, RZ, PT ;  /* 0x000000ff0400720c */ /* 0x000fe20003f44270 */
[----:B------:R-:W-:Y:S01]  /*75f0*/  FADD.FTZ R136, R154, -R135 ;  /* 0x800000879a887221 */ /* 0x000fe20000010000 */
[----:B------:R-:W-:Y:S01]  /*7600*/  FADD.FTZ R130, R150, -R131 ;  /* 0x8000008396827221 */ /* 0x000fe20000010000 */
[----:B------:R-:W-:Y:S01]  /*7610*/  FADD.FTZ R134, R151, -R134 ;  /* 0x8000008697867221 */ /* 0x000fe20000010000 */
[----:B-1234-:R-:W1:Y:S01]  /*7620*/  @P1 LDC.64 R128, c[0x0][0x408] ;  /* 0x00010200ff801b82 */ /* 0x01ee620000000a00 */
        /* <DEDUP_REMOVED lines=44> */
.L_x_3510:
[----:B------:R-:W-:Y:S05]  /*78f0*/  @!P1 BRA `(.L_x_3511) ;  /* 0x00000000002c9947 */ /* 0x000fea0003800000 */
[----:B0----5:R-:W-:Y:S01]  /*7900*/  FFMA.FTZ R7, R149, R132, R133 ;  /* 0x0000008495077223 */ /* 0x021fe20000010085 */
        /* <DEDUP_REMOVED lines=10> */
.L_x_3511:
        /* <DEDUP_REMOVED lines=12> */
.L_x_3512:
        /* <DEDUP_REMOVED lines=12> */
.L_x_3513:
[----:B------:R-:W-:Y:S05]  /*7b30*/  @!P1 BRA `(.L_x_3509) ;  /* 0x00000000002c9947 */ /* 0x000fea0003800000 */
[----:B0----5:R-:W-:Y:S01]  /*7b40*/  FFMA.FTZ R6, R156, R132, R133 ;  /* 0x000000849c067223 */ /* 0x021fe20000010085 */
        /* <DEDUP_REMOVED lines=10> */
.L_x_3509:
[----:B------:R-:W-:Y:S05]  /*7bf0*/  BRA.U !UP0, `(.L_x_3514) ;  /* 0x0000000108247547 */ /* 0x000fea000b800000 */
        /* <DEDUP_REMOVED lines=9> */
.L_x_3514:
[----:B------:R-:W-:Y:S05]  /*7c90*/  @!P1 BRA `(.L_x_3515) ;  /* 0x0000000000249947 */ /* 0x000fea0003800000 */
[----:B0----5:R-:W0:Y:S01]  /*7ca0*/  LDC.64 R6, c[0x0][0x468] ;  /* 0x00011a00ff067b82 */ /* 0x021e220000000a00 */
[----:B-1234-:R-:W-:Y:S01]  /*7cb0*/  LOP3.LUT R126, R166, 0xffff, RZ, 0xc0, !PT ;  /* 0x0000ffffa67e7812 */ /* 0x01efe200078ec0ff */
[----:B------:R-:W-:Y:S01]  /*7cc0*/  VIADD R129, R124, 0x500 ;  /* 0x000005007c817836 */ /* 0x000fe20000000000 */
[----:B------:R-:W-:-:S03]  /*7cd0*/  PRMT R131, R167, 0x5410, R168 ;  /* 0x00005410a7837816 */ /* 0x000fc600000000a8 */
[----:B------:R-:W-:-:S05]  /*7ce0*/  IMAD.WIDE.U32 R126, R126, 0x10000, RZ ;  /* 0x000100007e7e7825 */ /* 0x000fca00078e00ff */
[----:B------:R-:W-:Y:S02]  /*7cf0*/  LOP3.LUT R127, R131, R127, RZ, 0xfc, !PT ;  /* 0x0000007f837f7212 */ /* 0x000fe400078efcff */
[----:B------:R-:W-:Y:S01]  /*7d00*/  LOP3.LUT R126, R126, 0xffff, R165, 0xf8, !PT ;  /* 0x0000ffff7e7e7812 */ /* 0x000fe200078ef8a5 */
[----:B0-----:R-:W-:-:S05]  /*7d10*/  IMAD.WIDE.U32 R6, R129, 0x8, R6 ;  /* 0x0000000881067825 */ /* 0x001fca00078e0006 */
[----:B------:R0:W-:Y:S02]  /*7d20*/  STG.E.64 desc[UR12][R6.64], R126 ;  /* 0x0000007e06007986 */ /* 0x0001e4000c101b0c */
.L_x_3515:
        /* <DEDUP_REMOVED lines=57> */
.L_x_3517:
        /* <DEDUP_REMOVED lines=48> */
.L_x_3516:
        /* <DEDUP_REMOVED lines=13> */
[----:B------:R-:W-:Y:S01]  /*8490*/  FFMA.FTZ R132, R164, R132, R133 ;  /* 0x00000084a4847223 */ /* 0x000fe20000010085 */
[----:B------:R-:W-:-:S02]  /*84a0*/  @P1 LOP3.LUT P2, RZ, R9, 0xff, RZ, 0xc0, !PT ;  /* 0x000000ff09ff1812 */ /* 0x000fc4000784c0ff */
[----:B------:R-:W-:Y:S01]  /*84b0*/  FSEL R4, R4, RZ, P0 ;  /* 0x000000ff04047208 */ /* 0x000fe20000000000 */
[----:B------:R-:W2:Y:S01]  /*84c0*/  @P1 LDC.64 R6, c[0x0][0x408] ;  /* 0x00010200ff061b82 */ /* 0x000ea20000000a00 */
[----:B------:R-:W-:Y:S01]  /*84d0*/  FSEL R8, R8, RZ, P0 ;  /* 0x000000ff08087208 */ /* 0x000fe20000000000 */
[----:B------:R-:W-:Y:S01]  /*84e0*/  FADD.FTZ R132, R163, -R132 ;  /* 0x80000084a3847221 */ /* 0x000fe20000010000 */
[----:B------:R-:W-:Y:S02]  /*84f0*/  FSEL R130, R130, RZ, P0 ;  /* 0x000000ff82827208 */ /* 0x000fe40000000000 */
[----:B------:R-:W-:Y:S01]  /*8500*/  @P1 LOP3.LUT P3, RZ, R9, 0xff00, RZ, 0xc0, !PT ;  /* 0x0000ff0009ff1812 */ /* 0x000fe2000786c0ff */
        /* <DEDUP_REMOVED lines=33> */
.L_x_3519:
[----:B0----5:R-:W0:Y:S01]  /*8720*/  @P1 LDC.64 R6, c[0x0][0x408] ;  /* 0x00010200ff061b82 */ /* 0x021e220000000a00 */
[----:B------:R-:W-:Y:S01]  /*8730*/  FFMA.FTZ R8, R164, R132, R133 ;  /* 0x00000084a4087223 */ /* 0x000fe20000010085 */
[----:B------:R-:W-:-:S03]  /*8740*/  ISETP.GT.AND P0, PT, R4, RZ, PT ;  /* 0x000000ff0400720c */ /* 0x000fc60003f04270 */
[----:B------:R-:W-:-:S04]  /*8750*/  FADD.FTZ R8, R163, -R8 ;  /* 0x80000008a3087221 */ /* 0x000fc80000010000 */
[----:B------:R-:W-:-:S05]  /*8760*/  FMUL.FTZ R8, R5, R8 ;  /* 0x0000000805087220 */ /* 0x000fca0000410000 */
[----:B------:R-:W-:Y:S02]  /*8770*/  FSEL R8, R8, RZ, P0 ;  /* 0x000000ff08087208 */ /* 0x000fe40000000000 */
[----:B------:R-:W-:-:S03]  /*8780*/  @P1 ISETP.GE.U32.AND P0, PT, R9, 0x1000000, PT ;  /* 0x010000000900180c */ /* 0x000fc60003f06070 */
        /* <DEDUP_REMOVED lines=16> */
.L_x_3520:
        /* <DEDUP_REMOVED lines=12> */
.L_x_3521:
        /* <DEDUP_REMOVED lines=12> */
.L_x_3522:
[----:B------:R-:W-:-:S07]  /*8a10*/  @P1 PRMT R168, R8, 0x7610, R168 ;  /* 0x0000761008a81816 */ /* 0x000fce00000000a8 */
.L_x_3518:
        /* <DEDUP_REMOVED lines=10> */
.L_x_3523:
[----:B------:R-:W-:Y:S05]  /*8ac0*/  @!P1 BRA `(.L_x_3524) ;  /* 0x0000000000249947 */ /* 0x000fea0003800000 */
[----:B------:R-:W5:Y:S01]  /*8ad0*/  LDC.64 R6, c[0x0][0x468] ;  /* 0x00011a00ff067b82 */ /* 0x000f620000000a00 */
[----:B0-----:R-:W-:Y:S02]  /*8ae0*/  LOP3.LUT R4, R166, 0xffff, RZ, 0xc0, !PT ;  /* 0x0000ffffa6047812 */ /* 0x001fe400078ec0ff */
[----:B------:R-:W-:Y:S02]  /*8af0*/  PRMT R9, R167, 0x5410, R168 ;  /* 0x00005410a7097816 */ /* 0x000fe400000000a8 */
[----:B------:R-:W-:Y:S01]  /*8b00*/  IADD3 R125, PT, PT, R124, 0x600, RZ ;  /* 0x000006007c7d7810 */ /* 0x000fe20007ffe0ff */
[----:B------:R-:W-:-:S05]  /*8b10*/  IMAD.WIDE.U32 R4, R4, 0x10000, RZ ;  /* 0x0001000004047825 */ /* 0x000fca00078e00ff */
[----:B------:R-:W-:Y:S02]  /*8b20*/  LOP3.LUT R9, R9, R5, RZ, 0xfc, !PT ;  /* 0x0000000509097212 */ /* 0x000fe400078efcff */
[----:B------:R-:W-:Y:S01]  /*8b30*/  LOP3.LUT R8, R4, 0xffff, R165, 0xf8, !PT ;  /* 0x0000ffff04087812 */ /* 0x000fe200078ef8a5 */
[----:B-----5:R-:W-:-:S05]  /*8b40*/  IMAD.WIDE.U32 R4, R125, 0x8, R6 ;  /* 0x000000087d047825 */ /* 0x020fca00078e0006 */
[----:B------:R0:W-:Y:S02]  /*8b50*/  STG.E.64 desc[UR12][R4.64], R8 ;  /* 0x0000000804007986 */ /* 0x0001e4000c101b0c */
.L_x_3524:
[----:B0-----:R-:W0:Y:S01]  /*8b60*/  LDC.64 R4, c[0x0][0x380] ;  /* 0x0000e000ff047b82 */ /* 0x001e220000000a00 */
[----:B------:R-:W-:Y:S01]  /*8b70*/  UPLOP3.LUT UP1, UPT, UPT, UPT, UP1, 0x40, 0x4 ;  /* 0x000000000004789c */ /* 0x000fe20003f2e810 */
[----:B0-----:R-:W-:-:S04]  /*8b80*/  IADD3 R2, PT, PT, R2, R4, RZ ;  /* 0x0000000402027210 */ /* 0x001fc80007ffe0ff */
[----:B------:R-:W-:-:S13]  /*8b90*/  ISETP.GE.AND P0, PT, R2, R5, PT ;  /* 0x000000050200720c */ /* 0x000fda0003f06270 */
[----:B------:R-:W-:Y:S05]  /*8ba0*/  @!P0 BRA `(.L_x_3525) ;  /* 0xffffff7400e88947 */ /* 0x000fea000383ffff */
.L_x_3455:
[----:B------:R-:W5:Y:S08]  /*8bb0*/  S2UR UR4, SR_CTAID.X ;  /* 0x00000000000479c3 */ /* 0x000f700000002500 */
[----:B------:R-:W5:Y:S08]  /*8bc0*/  LDC R7, c[0x0][0x388] ;  /* 0x0000e200ff077b82 */ /* 0x000f700000000800 */
[----:B------:R-:W1:Y:S08]  /*8bd0*/  LDC.64 R2, c[0x0][0x440] ;  /* 0x00011000ff027b82 */ /* 0x000e700000000a00 */
[----:B------:R-:W2:Y:S01]  /*8be0*/  LDC.64 R4, c[0x0][0x448] ;  /* 0x00011200ff047b82 */ /* 0x000ea20000000a00 */
[----:B-----5:R-:W-:-:S05]  /*8bf0*/  IMAD R7, R7, UR4, RZ ;  /* 0x0000000407077c24 */ /* 0x020fca000f8e02ff */
[----:B------:R-:W-:-:S05]  /*8c00*/  LEA.HI R7, R7, R0, RZ, 0x1e ;  /* 0x0000000007077211 */ /* 0x000fca00078ff0ff */
[----:B-1----:R-:W-:-:S05]  /*8c10*/  IMAD.WIDE.U32 R2, R7, 0x10, R2 ;  /* 0x0000001007027825 */ /* 0x002fca00078e0002 */
[----:B0-----:R-:W-:Y:S01]  /*8c20*/  STG.E.128 desc[UR12][R2.64], R120 ;  /* 0x0000007802007986 */ /* 0x001fe2000c101d0c */
[----:B--2---:R-:W-:-:S05]  /*8c30*/  IMAD.WIDE.U32 R4, R7, 0x10, R4 ;  /* 0x0000001007047825 */ /* 0x004fca00078e0004 */
        /* <DEDUP_REMOVED lines=14> */
.L_x_3526:
        /* <DEDUP_REMOVED lines=14> */
.L_x_14339:


//--------------------- .text._ZN10layer_norm13ln_bwd_kernelINS_13Kernel_traitsIf13__nv_bfloat16S2_S2_fjLj7168ELj1ELj1ELj8ELj8ENS_18Kernel_traits_baseILj7168EfS2_S2_S2_fjLj256EEEEELb1ELb1ELb0ELb0EEEvNS_9BwdParamsE --------------------------
	.section	.text._ZN10layer_norm13ln_bwd_kernelINS_13Kernel_traitsIf13__nv_bfloat16S2_S2_fjLj7168ELj1ELj1ELj8ELj8ENS_18Kernel_traits_baseILj7168EfS2_S2_S2_fjLj256EEEEELb1ELb1ELb0ELb0EEEvNS_9BwdParamsE,"ax",@progbits
	.align	128
        .global         _ZN10layer_norm13ln_bwd_kernelINS_13Kernel_traitsIf13__nv_bfloat16S2_S2_fjLj7168ELj1ELj1ELj8ELj8ENS_18Kernel_traits_baseILj7168EfS2_S2_S2_fjLj256EEEEELb1ELb1ELb0ELb0EEEvNS_9BwdParamsE
        .type           _ZN10layer_norm13ln_bwd_kernelINS_13Kernel_traitsIf13__nv_bfloat16S2_S2_fjLj7168ELj1ELj1ELj8ELj8ENS_18Kernel_traits_baseILj7168EfS2_S2_S2_fjLj256EEEEELb1ELb1ELb0ELb0EEEvNS_9BwdParamsE,@function
        .size           _ZN10layer_norm13ln_bwd_kernelINS_13Kernel_traitsIf13__nv_bfloat16S2_S2_fjLj7168ELj1ELj1ELj8ELj8ENS_18Kernel_traits_baseILj7168EfS2_S2_S2_fjLj256EEEEELb1ELb1ELb0ELb0EEEvNS_9BwdParamsE,(.L_x_14340 - _ZN10layer_norm13ln_bwd_kernelINS_13Kernel_traitsIf13__nv_bfloat16S2_S2_fjLj7168ELj1ELj1ELj8ELj8ENS_18Kernel_traits_baseILj7168EfS2_S2_S2_fjLj256EEEEELb1ELb1ELb0ELb0EEEvNS_9BwdParamsE)
        .other          _ZN10layer_norm13ln_bwd_kernelINS_13Kernel_traitsIf13__nv_bfloat16S2_S2_fjLj7168ELj1ELj1ELj8ELj8ENS_18Kernel_traits_baseILj7168EfS2_S2_S2_fjLj256EEEEELb1ELb1ELb0ELb0EEEvNS_9BwdParamsE,@"STO_CUDA_ENTRY STV_DEFAULT"
_ZN10layer_norm13ln_bwd_kernelINS_13Kernel_traitsIf13__nv_bfloat16S2_S2_fjLj7168ELj1ELj1ELj8ELj8ENS_18Kernel_traits_baseILj7168EfS2_S2_S2_fjLj256EEEEELb1ELb1ELb0ELb0EEEvNS_9BwdParamsE:
.text._ZN10layer_norm13ln_bwd_kernelINS_13Kernel_traitsIf13__nv_bfloat16S2_S2_fjLj7168ELj1ELj1ELj8ELj8ENS_18Kernel_traits_baseILj7168EfS2_S2_S2_fjLj256EEEEELb1ELb1ELb0ELb0EEEvNS_9BwdParamsE:
        /* <DEDUP_REMOVED lines=25> */
[----:B--2---:R-:W5:Y:S02]  /*0190*/  @P6 LDG.E.128 R164, desc[UR12][R2.64] ;  /* 0x0000000c02a46981 */ /* 0x004f64000c1e1d00 */
[----:B------:R-:W1:Y:S01]  /*01a0*/  @P1 LDC.64 R18, c[0x0][0x3d0] ;  /* 0x0000f400ff121b82 */ /* 0x000e620000000a00 */
[C---:B---3--:R-:W-:Y:S01]  /*01b0*/  @P6 IMAD.WIDE.U32 R4, R13.reuse, 0x10, R4 ;  /* 0x000000100d046825 */ /* 0x048fe200078e0004 */
[----:B------:R-:W-:-:S04]  /*01c0*/  @P6 LOP3.LUT R13, R13, 0x100, RZ, 0xfc, !PT ;  /* 0x000001000d0d6812 */ /* 0x000fc800078efcff */
        /* <DEDUP_REMOVED lines=27> */
[----:B------:R-:W-:Y:S01]  /*0380*/  @P3 IADD3 R13, PT, PT, R13, 0x100, RZ ;  /* 0x000001000d0d3810 */ /* 0x000fe20007ffe0ff */
[----:B------:R-:W-:Y:S01]  /*0390*/  UISETP.GE.AND UP0, UPT, UR7, UR4, UPT ;  /* 0x000000040700728c */ /* 0x000fe2000bf06270 */
[----:B------:R-:W-:Y:S02]  /*03a0*/  CS2R R108, SRZ ;  /* 0x00000000006c7805 */ /* 0x000fe4000001ff00 */
[----:B------:R-:W-:Y:S01]  /*03b0*/  CS2R R110, SRZ ;  /* 0x00000000006e7805 */ /* 0x000fe2000001ff00 */
[----:B------:R-:W5:Y:S01]  /*03c0*/  @P3 LDG.E.128 R128, desc[UR12][R28.64] ;  /* 0x0000000c1c803981 */ /* 0x000f62000c1e1d00 */
[----:B------:R-:W2:Y:S01]  /*03d0*/  @P5 LDC.64 R36, c[0x0][0x3e8] ;  /* 0x0000fa00ff245b82 */ /* 0x000ea20000000a00 */
[----:B---3--:R-:W-:Y:S01]  /*03e0*/  @P4 IMAD.WIDE.U32 R30, R13, 0x10, R6 ;  /* 0x000000100d1e4825 */ /* 0x008fe200078e0006 */
[----:B------:R-:W-:-:S02]  /*03f0*/  CS2R R104, SRZ ;  /* 0x0000000000687805 */ /* 0x000fc4000001ff00 */
[----:B------:R-:W-:Y:S02]  /*0400*/  CS2R R106, SRZ ;  /* 0x00000000006a7805 */ /* 0x000fe4000001ff00 */
[----:B------:R-:W-:Y:S02]  /*0410*/  CS2R R100, SRZ ;  /* 0x0000000000647805 */ /* 0x000fe4000001ff00 */
[----:B------:R-:W-:Y:S01]  /*0420*/  CS2R R102, SRZ ;  /* 0x0000000000667805 */ /* 0x000fe2000001ff00 */
[----:B------:R-:W5:Y:S01]  /*0430*/  @P4 LDG.E.128 R124, desc[UR12][R30.64] ;  /* 0x0000000c1e7c4981 */ /* 0x000f62000c1e1d00 */
[C---:B0-----:R-:W-:Y:S01]  /*0440*/  @P4 IMAD.WIDE.U32 R32, R13.reuse, 0x10, R8 ;  /* 0x000000100d204825 */ /* 0x041fe200078e0008 */
[----:B------:R-:W-:Y:S02]  /*0450*/  @P4 IADD3 R13, PT, PT, R13, 0x100, RZ ;  /* 0x000001000d0d4810 */ /* 0x000fe40007ffe0ff */
[----:B------:R-:W-:Y:S02]  /*0460*/  CS2R R96, SRZ ;  /* 0x0000000000607805 */ /* 0x000fe4000001ff00 */
[----:B------:R-:W-:-:S02]  /*0470*/  CS2R R98, SRZ ;  /* 0x0000000000627805 */ /* 0x000fc4000001ff00 */
[----:B------:R-:W-:Y:S01]  /*0480*/  CS2R R92, SRZ ;  /* 0x00000000005c7805 */ /* 0x000fe2000001ff00 */
        /* <DEDUP_REMOVED lines=37> */
[----:B------:R-:W-:Y:S01]  /*06e0*/  CS2R R30, SRZ ;  /* 0x00000000001e7805 */ /* 0x000fe2000001ff00 */
[----:B-1----:R-:W-:Y:S06]  /*06f0*/  BRA.U UP0, `(.L_x_3527) ;  /* 0x000000ad00a87547 */ /* 0x002fec000b800000 */
        /* <DEDUP_REMOVED lines=46> */
[----:B------:R-:W-:Y:S01]  /*09e0*/  UISETP.NE.AND.EX UP0, UPT, UR5, URZ, UPT, UP0 ;  /* 0x000000ff0500728c */ /* 0x000fe2000bf05300 */
[----:B------:R-:W1:Y:S01]  /*09f0*/  LDCU UR6, c[0x0][0x388] ;  /* 0x00007100ff0677ac */ /* 0x000e620008000800 */
[----:B------:R-:W2:Y:S01]  /*0a00*/  LDCU.U8 UR16, c[0x0][0x410] ;  /* 0x00008200ff1077ac */ /* 0x000ea20008000000 */
[----:B------:R-:W3:Y:S01]  /*0a10*/  LDCU UR17, c[0x0][0x400] ;  /* 0x00008000ff1177ac */ /* 0x000ee20008000800 */
[----:B------:R-:W4:Y:S01]  /*0a20*/  LDCU.64 UR18, c[0x0][0x438] ;  /* 0x00008700ff1277ac */ /* 0x000f220008000a00 */
[----:B------:R-:W0:Y:S01]  /*0a30*/  LDCU.64 UR20, c[0x0][0x478] ;  /* 0x00008f00ff1477ac */ /* 0x000e220008000a00 */
[----:B------:R-:W0:Y:S01]  /*0a40*/  LDCU.128 UR8, c[0x0][0x3c0] ;  /* 0x00007800ff0877ac */ /* 0x000e220008000c00 */
[----:B------:R-:W0:Y:S04]  /*0a50*/  LDCU.64 UR24, c[0x0][0x380] ;  /* 0x00007000ff1877ac */ /* 0x000e280008000a00 */
.L_x_3597:
[----:B-1----:R-:W1:Y:S01]  /*0a60*/  @UP0 LDCU.64 UR4, c[0x0][0x3e0] ;  /* 0x00007c00ff0407ac */ /* 0x002e620008000a00 */
[----:B------:R-:W-:Y:S01]  /*0a70*/  PLOP3.LUT P0, PT, PT, PT, UP0, 0x80, 0x8 ;  /* 0x000000000008781c */ /* 0x000fe20003f0f008 */
[----:B0-----:R-:W-:-:S06]  /*0a80*/  UIMAD.WIDE UR14, UR7, 0x4, UR10 ;  /* 0x00000004070e78a5 */ /* 0x001fcc000f8e020a */
[----:B--234-:R-:W-:Y:S02]  /*0a90*/  MOV R170, UR14 ;  /* 0x0000000e00aa7c02 */ /* 0x01cfe40008000f00 */
[----:B------:R-:W-:-:S05]  /*0aa0*/  MOV R171, UR15 ;  /* 0x0000000f00ab7c02 */ /* 0x000fca0008000f00 */
[----:B------:R-:W3:Y:S01]  /*0ab0*/  LDG.E R170, desc[UR12][R170.64] ;  /* 0x0000000caaaa7981 */ /* 0x000ee2000c1e1900 */
[----:B-1----:R-:W-:-:S06]  /*0ac0*/  @UP0 UIMAD.WIDE UR4, UR7, 0x2, UR4 ;  /* 0x00000002070408a5 */ /* 0x002fcc000f8e0204 */
[----:B------:R-:W-:Y:S02]  /*0ad0*/  MOV R168, UR4 ;  /* 0x0000000400a87c02 */ /* 0x000fe40008000f00 */
[----:B------:R-:W-:Y:S01]  /*0ae0*/  MOV R169, UR5 ;  /* 0x0000000500a97c02 */ /* 0x000fe20008000f00 */
[----:B------:R-:W-:-:S04]  /*0af0*/  UIMAD.WIDE UR4, UR7, 0x4, UR8 ;  /* 0x00000004070478a5 */ /* 0x000fc8000f8e0208 */
[----:B------:R-:W4:Y:S02]  /*0b00*/  @P0 LDG.E.U16 R168, desc[UR12][R168.64] ;  /* 0x0000000ca8a80981 */ /* 0x000f24000c1e1500 */
        /* <DEDUP_REMOVED lines=12> */
[C---:B------:R-:W-:Y:S02]  /*0bd0*/  ISETP.GE.U32.AND P1, PT, R10.reuse, 0x300, PT ;  /* 0x000003000a00780c */ /* 0x040fe40003f26070 */
[----:B------:R-:W-:Y:S02]  /*0be0*/  CS2R R178, SRZ ;  /* 0x0000000000b27805 */ /* 0x000fe4000001ff00 */
[----:B------:R-:W-:Y:S02]  /*0bf0*/  ISETP.GE.U32.AND P2, PT, R10, 0x400, PT ;  /* 0x000004000a00780c */ /* 0x000fe40003f46070 */
[----:B------:R-:W-:-:S02]  /*0c00*/  P2R R12, PR, RZ, 0x10 ;  /* 0x00000010ff0c7803 */ /* 0x000fc40000000000 */
[----:B------:R-:W-:Y:S02]  /*0c10*/  ISETP.GE.U32.AND P3, PT, R10, 0x500, PT ;  /* 0x000005000a00780c */ /* 0x000fe40003f66070 */
[----:B---3--:R-:W-:Y:S02]  /*0c20*/  R2UR UR23, R170 ;  /* 0x00000000aa1772ca */ /* 0x008fe400000e0000 */
[----:B----4-:R-:W-:Y:S02]  /*0c30*/  @P0 R2UR UR15, R168 ;  /* 0x00000000a80f02ca */ /* 0x010fe400000e0000 */
[----:B------:R-:W-:-:S04]  /*0c40*/  MOV R168, UR5 ;  /* 0x0000000500a87c02 */ /* 0x000fc80008000f00 */
[----:B0-----:R-:W-:Y:S02]  /*0c50*/  LEA.HI.SX32 R9, R168, R11, 0x1e ;  /* 0x0000000ba8097211 */ /* 0x001fe400078ff2ff */
[----:B------:R-:W-:Y:S02]  /*0c60*/  ISETP.GE.U32.AND P0, PT, R10, 0x200, PT ;  /* 0x000002000a00780c */ /* 0x000fe40003f06070 */
[----:B------:R-:W-:-:S03]  /*0c70*/  P2R R168, PR, RZ, 0x20 ;  /* 0x00000020ffa87803 */ /* 0x000fc60000000000 */
[----:B------:R-:W-:Y:S01]  /*0c80*/  @UP0 USHF.L.U32 UR14, UR15, 0x10, URZ ;  /* 0x000000100f0e0899 */ /* 0x000fe200080006ff */
[----:B------:R-:W-:Y:S02]  /*0c90*/  FSEL R176, R172, RZ, !P5 ;  /* 0x000000ffacb07208 */ /* 0x000fe40006800000 */
[----:B------:R-:W-:Y:S01]  /*0ca0*/  MOV R177, R9 ;  /* 0x0000000900b17202 */ /* 0x000fe20000000f00 */
[----:B------:R-:W-:Y:S08]  /*0cb0*/  @!P4 BRA `(.L_x_3529) ;  /* 0x0000000000e4c947 */ /* 0x000ff00003800000 */
        /* <DEDUP_REMOVED lines=17> */
[----:B----4-:R-:W-:Y:S02]  /*0dd0*/  MOV R13, R16 ;  /* 0x00000010000d7202 */ /* 0x010fe40000000f00 */
[----:B------:R-:W-:Y:S02]  /*0de0*/  SHF.R.U64 R18, R16, 0x10, R17 ;  /* 0x0000001010127819 */ /* 0x000fe40000001211 */
[----:B------:R-:W-:-:S02]  /*0df0*/  MOV R20, R17 ;  /* 0x0000001100147202 */ /* 0x000fc40000000f00 */
[----:B------:R-:W-:Y:S02]  /*0e00*/  SHF.R.U32.HI R172, RZ, 0x10, R17 ;  /* 0x00000010ffac7819 */ /* 0x000fe40000011611 */
[----:B------:R-:W-:Y:S02]  /*0e10*/  SHF.R.U32.HI R16, RZ, 0x10, R15 ;  /* 0x00000010ff107819 */ /* 0x000fe4000001160f */
[----:B------:R-:W-:Y:S01]  /*0e20*/  SHF.L.U32 R17, R15, 0x10, RZ ;  /* 0x000000100f117819 */ /* 0x000fe200000006ff */
[C---:B------:R-:W-:Y:S01]  /*0e30*/  FADD.FTZ R3, -R176.reuse, R3 ;  /* 0x00000003b0037221 */ /* 0x040fe20000010100 */
[----:B------:R-:W-:Y:S02]  /*0e40*/  SHF.L.U32 R15, R173, 0x10, RZ ;  /* 0x00000010ad0f7819 */ /* 0x000fe400000006ff */
[----:B------:R-:W-:Y:S01]  /*0e50*/  SHF.L.U32 R13, R13, 0x10, RZ ;  /* 0x000000100d0d7819 */ /* 0x000fe200000006ff */
[----:B------:R-:W-:Y:S01]  /*0e60*/  FMUL.FTZ R3, R3, UR23 ;  /* 0x0000001703037c20 */ /* 0x000fe20008410000 */
[C---:B------:R-:W-:Y:S01]  /*0e70*/  FADD.FTZ R17, -R176.reuse, R17 ;  /* 0x00000011b0117221 */ /* 0x040fe20000010100 */
[----:B------:R-:W-:Y:S01]  /*0e80*/  FADD.FTZ R14, -R176, R15 ;  /* 0x0000000fb00e7221 */ /* 0x000fe20000010100 */
[----:B------:R-:W-:Y:S01]  /*0e90*/  SHF.L.U32 R18, R18, 0x10, RZ ;  /* 0x0000001012127819 */ /* 0x000fe200000006ff */
[----:B------:R-:W-:Y:S01]  /*0ea0*/  FADD.FTZ R80, R80, R13 ;  /* 0x0000000d50507221 */ /* 0x000fe20000010000 */
[----:B0-----:R-:W-:Y:S01]  /*0eb0*/  SHF.L.U32 R171, R16, 0x10, RZ ;  /* 0x0000001010ab7819 */ /* 0x001fe200000006ff */
[----:B------:R-:W-:Y:S01]  /*0ec0*/  FMUL.FTZ R14, R14, UR23 ;  /* 0x000000170e0e7c20 */ /* 0x000fe20008410000 */
[----:B------:R-:W-:Y:S01]  /*0ed0*/  SHF.L.U32 R169, R20, 0x10, RZ ;  /* 0x0000001014a97819 */ /* 0x000fe200000006ff */
[-C--:B------:R-:W-:Y:S01]  /*0ee0*/  FFMA.FTZ R108, R3, R13.reuse, R108 ;  /* 0x0000000d036c7223 */ /* 0x080fe2000001006c */
[----:B-----5:R-:W-:Y:S01]  /*0ef0*/  FMUL.FTZ R16, R164, R13 ;  /* 0x0000000da4107220 */ /* 0x020fe20000410000 */
[----:B------:R-:W-:Y:S01]  /*0f00*/  FMUL.FTZ R13, R17, UR23 ;  /* 0x00000017110d7c20 */ /* 0x000fe20008410000 */
[----:B------:R-:W-:Y:S01]  /*0f10*/  FADD.FTZ R81, R81, R18 ;  /* 0x0000001251517221 */ /* 0x000fe20000010000 */
[-C--:B------:R-:W-:Y:S01]  /*0f20*/  FFMA.FTZ R109, R14, R18.reuse, R109 ;  /* 0x000000120e6d7223 */ /* 0x080fe2000001006d */
[----:B------:R-:W-:Y:S01]  /*0f30*/  FMUL.FTZ R15, R165, R18 ;  /* 0x00000012a50f7220 */ /* 0x000fe20000410000 */
[----:B------:R-:W-:Y:S01]  /*0f40*/  FADD.FTZ R82, R82, R169 ;  /* 0x000000a952527221 */ /* 0x000fe20000010000 */
[-C--:B------:R-:W-:Y:S01]  /*0f50*/  FFMA.FTZ R110, R13, R169.reuse, R110 ;  /* 0x000000a90d6e7223 */ /* 0x080fe2000001006e */
[----:B------:R-:W-:Y:S01]  /*0f60*/  FMUL.FTZ R18, R166, R169 ;  /* 0x000000a9a6127220 */ /* 0x000fe20000410000 */
[----:B------:R-:W-:Y:S01]  /*0f70*/  FADD.FTZ R20, RZ, R16 ;  /* 0x00000010ff147221 */ /* 0x000fe20000010000 */
[----:B------:R-:W-:Y:S01]  /*0f80*/  FFMA.FTZ R169, R3, R16, RZ ;  /* 0x0000001003a97223 */ /* 0x000fe200000100ff */
[----:B------:R-:W-:Y:S01]  /*0f90*/  SHF.L.U32 R172, R172, 0x10, RZ ;  /* 0x00000010acac7819 */ /* 0x000fe200000006ff */
[----:B------:R-:W-:Y:S01]  /*0fa0*/  FADD.FTZ R170, -R176, R171 ;  /* 0x000000abb0aa7221 */ /* 0x000fe20000010100 */
        /* <DEDUP_REMOVED lines=10> */
.L_x_3529:
[----:B------:R-:W-:Y:S05]  /*1050*/  BSYNC.RECONVERGENT B0 ;  /* 0x0000000000007941 */ /* 0x000fea0003800200 */
.L_x_3528:
        /* <DEDUP_REMOVED lines=17> */
[C-C-:B---3--:R-:W-:Y:S02]  /*1170*/  SHF.R.U64 R174, R22.reuse, 0x10, R23.reuse ;  /* 0x0000001016ae7819 */ /* 0x148fe40000001217 */
[----:B------:R-:W-:Y:S02]  /*1180*/  SHF.L.U32 R19, R22, 0x10, RZ ;  /* 0x0000001016137819 */ /* 0x000fe400000006ff */
[----:B------:R-:W-:Y:S02]  /*1190*/  SHF.R.U32.HI R173, RZ, 0x10, R23 ;  /* 0x00000010ffad7819 */ /* 0x000fe40000011617 */
[----:B----4-:R-:W-:Y:S02]  /*11a0*/  MOV R21, R24 ;  /* 0x0000001800157202 */ /* 0x010fe40000000f00 */
[----:B------:R-:W-:-:S02]  /*11b0*/  SHF.R.U64 R26, R24, 0x10, R25 ;  /* 0x00000010181a7819 */ /* 0x000fc40000001219 */
[----:B------:R-:W-:Y:S02]  /*11c0*/  MOV R172, R25 ;  /* 0x0000001900ac7202 */ /* 0x000fe40000000f00 */
[----:B------:R-:W-:Y:S02]  /*11d0*/  SHF.R.U32.HI R24, RZ, 0x10, R25 ;  /* 0x00000010ff187819 */ /* 0x000fe40000011619 */
[----:B------:R-:W-:Y:S01]  /*11e0*/  SHF.L.U32 R25, R23, 0x10, RZ ;  /* 0x0000001017197819 */ /* 0x000fe200000006ff */
[----:B------:R-:W-:Y:S01]  /*11f0*/  FADD.FTZ R19, -R176, R19 ;  /* 0x00000013b0137221 */ /* 0x000fe20000010100 */
[----:B------:R-:W-:Y:S02]  /*1200*/  SHF.L.U32 R23, R174, 0x10, RZ ;  /* 0x00000010ae177819 */ /* 0x000fe400000006ff */
[----:B------:R-:W-:Y:S01]  /*1210*/  SHF.L.U32 R21, R21, 0x10, RZ ;  /* 0x0000001015157819 */ /* 0x000fe200000006ff */
[----:B------:R-:W-:Y:S01]  /*1220*/  FMUL.FTZ R19, R19, UR23 ;  /* 0x0000001713137c20 */ /* 0x000fe20008410000 */
[C---:B------:R-:W-:Y:S01]  /*1230*/  FADD.FTZ R25, -R176.reuse, R25 ;  /* 0x00000019b0197221 */ /* 0x040fe20000010100 */
[----:B------:R-:W-:Y:S01]  /*1240*/  FADD.FTZ R22, -R176, R23 ;  /* 0x00000017b0167221 */ /* 0x000fe20000010100 */
[----:B-1----:R-:W-:Y:S01]  /*1250*/  SHF.L.U32 R169, R172, 0x10, RZ ;  /* 0x00000010aca97819 */ /* 0x002fe200000006ff */
[----:B------:R-:W-:Y:S01]  /*1260*/  FADD.FTZ R76, R76, R21 ;  /* 0x000000154c4c7221 */ /* 0x000fe20000010000 */
[----:B------:R-:W-:Y:S01]  /*1270*/  SHF.L.U32 R26, R26, 0x10, RZ ;  /* 0x000000101a1a7819 */ /* 0x000fe200000006ff */
[----:B------:R-:W-:Y:S01]  /*1280*/  FMUL.FTZ R22, R22, UR23 ;  /* 0x0000001716167c20 */ /* 0x000fe20008410000 */
[----:B------:R-:W-:Y:S01]  /*1290*/  SHF.L.U32 R172, R24, 0x10, RZ ;  /* 0x0000001018ac7819 */ /* 0x000fe200000006ff */
[-C--:B------:R-:W-:Y:S01]  /*12a0*/  FFMA.FTZ R104, R19, R21.reuse, R104 ;  /* 0x0000001513687223 */ /* 0x080fe20000010068 */
[----:B-----5:R-:W-:Y:S01]  /*12b0*/  FMUL.FTZ R24, R156, R21 ;  /* 0x000000159c187220 */ /* 0x020fe20000410000 */
[----:B------:R-:W-:Y:S01]  /*12c0*/  FMUL.FTZ R21, R25, UR23 ;  /* 0x0000001719157c20 */ /* 0x000fe20008410000 */
[----:B0-----:R-:W-:Y:S01]  /*12d0*/  SHF.L.U32 R171, R173, 0x10, RZ ;  /* 0x00000010adab7819 */ /* 0x001fe200000006ff */
        /* <DEDUP_REMOVED lines=8> */
[----:B------:R-:W-:-:S02]  /*1360*/  FADD.FTZ R184, -R176, R171 ;  /* 0x000000abb0b87221 */ /* 0x000fc40000010100 */
        /* <DEDUP_REMOVED lines=10> */
.L_x_3531:
[----:B------:R-:W-:Y:S05]  /*1410*/  BSYNC.RECONVERGENT B0 ;  /* 0x0000000000007941 */ /* 0x000fea0003800200 */
.L_x_3530:
        /* <DEDUP_REMOVED lines=11> */
[----:B--2---:R-:W-:-:S05]  /*14d0*/  IMAD.WIDE.U32 R172, R177, 0x4, R172 ;  /* 0x00000004b1ac7825 */ /* 0x004fca00078e00ac */
[----:B------:R0:W5:Y:S07]  /*14e0*/  LDG.E R6, desc[UR12][R172.64] ;  /* 0x0000000cac067981 */ /* 0x00016e000c1e1900 */
[----:B------:R-:W1:Y:S02]  /*14f0*/  @P4 LDC.64 R174, c[0x0][0x438] ;  /* 0x00010e00ffae4b82 */ /* 0x000e640000000a00 */
[----:B-1----:R-:W-:-:S05]  /*1500*/  @P4 IMAD.WIDE.U32 R174, R177, 0x8, R174 ;  /* 0x00000008b1ae4825 */ /* 0x002fca00078e00ae */
        /* <DEDUP_REMOVED lines=8> */
[----:B0-----:R-:W-:Y:S02]  /*1590*/  SHF.L.U32 R173, R171, 0x10, RZ ;  /* 0x00000010abad7819 */ /* 0x001fe400000006ff */
[----:B------:R-:W-:Y:S02]  /*15a0*/  SHF.R.U32.HI R182, RZ, 0x10, R169 ;  /* 0x00000010ffb67819 */ /* 0x000fe400000116a9 */
[----:B------:R-:W-:Y:S01]  /*15b0*/  SHF.L.U32 R185, R169, 0x10, RZ ;  /* 0x00000010a9b97819 */ /* 0x000fe200000006ff */
[C---:B------:R-:W-:Y:S01]  /*15c0*/  FADD.FTZ R173, -R176.reuse, R173 ;  /* 0x000000adb0ad7221 */ /* 0x040fe20000010100 */
[----:B------:R-:W-:Y:S01]  /*15d0*/  SHF.L.U32 R169, R27, 0x10, RZ ;  /* 0x000000101ba97819 */ /* 0x000fe200000006ff */
[C---:B------:R-:W-:Y:S01]  /*15e0*/  FADD.FTZ R27, -R176.reuse, R183 ;  /* 0x000000b7b01b7221 */ /* 0x040fe20000010100 */
[----:B------:R-:W-:Y:S01]  /*15f0*/  SHF.L.U32 R168, R181, 0x10, RZ ;  /* 0x00000010b5a87819 */ /* 0x000fe200000006ff */
[----:B------:R-:W-:Y:S01]  /*1600*/  FADD.FTZ R185, -R176, R185 ;  /* 0x000000b9b0b97221 */ /* 0x000fe20000010100 */
[----:B------:R-:W-:Y:S01]  /*1610*/  FMUL.FTZ R186, R173, UR23 ;  /* 0x00000017adba7c20 */ /* 0x000fe20008410000 */
[----:B------:R-:W-:Y:S01]  /*1620*/  FMUL.FTZ R27, R27, UR23 ;  /* 0x000000171b1b7c20 */ /* 0x000fe20008410000 */
[-C--:B-----5:R-:W-:Y:S01]  /*1630*/  FMUL.FTZ R188, R148, R169.reuse ;  /* 0x000000a994bc7220 */ /* 0x0a0fe20000410000 */
[----:B------:R-:W-:Y:S01]  /*1640*/  SHF.L.U32 R171, R180, 0x10, RZ ;  /* 0x00000010b4ab7819 */ /* 0x000fe200000006ff */
[----:B------:R-:W-:Y:S01]  /*1650*/  FMUL.FTZ R185, R185, UR23 ;  /* 0x00000017b9b97c20 */ /* 0x000fe20008410000 */
[----:B------:R-:W-:Y:S01]  /*1660*/  FADD.FTZ R73, R73, R168 ;  /* 0x000000a849497221 */ /* 0x000fe20000010000 */
[-C--:B------:R-:W-:Y:S01]  /*1670*/  FFMA.FTZ R101, R186, R168.reuse, R101 ;  /* 0x000000a8ba657223 */ /* 0x080fe20000010065 */
[----:B------:R-:W-:Y:S01]  /*1680*/  FMUL.FTZ R187, R149, R168 ;  /* 0x000000a895bb7220 */ /* 0x000fe20000410000 */
[----:B-1----:R-:W-:Y:S01]  /*1690*/  SHF.L.U32 R175, R182, 0x10, RZ ;  /* 0x00000010b6af7819 */ /* 0x002fe200000006ff */
        /* <DEDUP_REMOVED lines=9> */
[----:B------:R-:W-:Y:S01]  /*1730*/  FADD.FTZ R175, -R176, R175 ;  /* 0x000000afb0af7221 */ /* 0x000fe20000010100 */
[----:B------:R-:W-:-:S02]  /*1740*/  FFMA.FTZ R168, R186, R187, R169 ;  /* 0x000000bbbaa87223 */ /* 0x000fc400000100a9 */
        /* <DEDUP_REMOVED lines=8> */
.L_x_3533:
[----:B------:R-:W-:Y:S05]  /*17d0*/  BSYNC.RECONVERGENT B0 ;  /* 0x0000000000007941 */ /* 0x000fea0003800200 */
.L_x_3532:
        /* <DEDUP_REMOVED lines=14> */
[----:B--2---:R-:W-:-:S05]  /*18c0*/  IMAD.WIDE.U32 R172, R177, 0x4, R172 ;  /* 0x00000004b1ac7825 */ /* 0x004fca00078e00ac */
[----:B------:R0:W5:Y:S01]  /*18d0*/  LDG.E R5, desc[UR12][R172.64] ;  /* 0x0000000cac057981 */ /* 0x000162000c1e1900 */
        /* <DEDUP_REMOVED lines=9> */
[----:B------:R-:W-:Y:S01]  /*1970*/  SHF.L.U32 R193, R169, 0x10, RZ ;  /* 0x00000010a9c17819 */ /* 0x000fe200000006ff */
[----:B------:R-:W-:Y:S01]  /*1980*/  FADD.FTZ R171, -R176, R171 ;  /* 0x000000abb0ab7221 */ /* 0x000fe20000010100 */
[----:B------:R-:W-:Y:S01]  /*1990*/  SHF.L.U32 R169, R180, 0x10, RZ ;  /* 0x00000010b4a97819 */ /* 0x000fe200000006ff */
[----:B------:R-:W-:Y:S01]  /*19a0*/  FADD.FTZ R191, -R176, R191 ;  /* 0x000000bfb0bf7221 */ /* 0x000fe20000010100 */
[----:B------:R-:W-:Y:S01]  /*19b0*/  SHF.L.U32 R168, R182, 0x10, RZ ;  /* 0x00000010b6a87819 */ /* 0x000fe200000006ff */
[----:B------:R-:W-:-:S02]  /*19c0*/  FMUL.FTZ R194, R171, UR23 ;  /* 0x00000017abc27c20 */ /* 0x000fc40008410000 */
[----:B------:R-:W-:Y:S01]  /*19d0*/  FMUL.FTZ R191, R191, UR23 ;  /* 0x00000017bfbf7c20 */ /* 0x000fe20008410000 */
[-C--:B-----5:R-:W-:Y:S01]  /*19e0*/  FMUL.FTZ R196, R140, R169.reuse ;  /* 0x000000a98cc47220 */ /* 0x0a0fe20000410000 */
[----:B------:R-:W-:Y:S01]  /*19f0*/  FADD.FTZ R69, R69, R168 ;  /* 0x000000a845457221 */ /* 0x000fe20000010000 */
[-C--:B------:R-:W-:Y:S01]  /*1a00*/  FFMA.FTZ R97, R194, R168.reuse, R97 ;  /* 0x000000a8c2617223 */ /* 0x080fe20000010061 */
[----:B------:R-:W-:Y:S01]  /*1a10*/  FMUL.FTZ R195, R141, R168 ;  /* 0x000000a88dc37220 */ /* 0x000fe20000410000 */
[----:B------:R-:W-:Y:S01]  /*1a20*/  SHF.L.U32 R181, R181, 0x10, RZ ;  /* 0x00000010b5b57819 */ /* 0x000fe200000006ff */
[----:B------:R-:W-:Y:S01]  /*1a30*/  FADD.FTZ R68, R68, R169 ;  /* 0x000000a944447221 */ /* 0x000fe20000010000 */
[----:B------:R-:W-:Y:S01]  /*1a40*/  SHF.L.U32 R183, R183, 0x10, RZ ;  /* 0x00000010b7b77819 */ /* 0x000fe200000006ff */
[----:B------:R-:W-:Y:S01]  /*1a50*/  FFMA.FTZ R96, R191, R169, R96 ;  /* 0x000000a9bf607223 */ /* 0x000fe20000010060 */
[----:B------:R-:W-:Y:S01]  /*1a60*/  FADD.FTZ R168, R179, R196 ;  /* 0x000000c4b3a87221 */ /* 0x000fe20000010000 */
[----:B------:R-:W-:Y:S01]  /*1a70*/  FADD.FTZ R193, -R176, R193 ;  /* 0x000000c1b0c17221 */ /* 0x000fe20000010100 */
[----:B------:R-:W-:Y:S01]  /*1a80*/  FFMA.FTZ R169, R191, R196, R178 ;  /* 0x000000c4bfa97223 */ /* 0x000fe200000100b2 */
[----:B0-----:R-:W-:Y:S01]  /*1a90*/  SHF.L.U32 R172, R170, 0x10, RZ ;  /* 0x00000010aaac7819 */ /* 0x001fe200000006ff */
[----:B------:R-:W-:Y:S01]  /*1aa0*/  FADD.FTZ R171, R168, R195 ;  /* 0x000000c3a8ab7221 */ /* 0x000fe20000010000 */
[----:B------:R-:W-:Y:S01]  /*1ab0*/  FMUL.FTZ R193, R193, UR23 ;  /* 0x00000017c1c17c20 */ /* 0x000fe20008410000 */
[----:B------:R-:W-:Y:S01]  /*1ac0*/  FMUL.FTZ R212, R142, R181 ;  /* 0x000000b58ed47220 */ /* 0x000fe20000410000 */
[----:B------:R-:W-:Y:S01]  /*1ad0*/  FADD.FTZ R183, -R176, R183 ;  /* 0x000000b7b0b77221 */ /* 0x000fe20000010100 */
[----:B------:R-:W-:Y:S01]  /*1ae0*/  FFMA.FTZ R168, R194, R195, R169 ;  /* 0x000000c3c2a87223 */ /* 0x000fe200000100a9 */
[----:B------:R-:W-:Y:S01]  /*1af0*/  FMUL.FTZ R197, R143, R172 ;  /* 0x000000ac8fc57220 */ /* 0x000fe20000410000 */
[----:B------:R-:W-:Y:S01]  /*1b00*/  FADD.FTZ R170, R171, R212 ;  /* 0x000000d4abaa7221 */ /* 0x000fe20000010000 */
[----:B------:R-:W-:Y:S01]  /*1b10*/  FMUL.FTZ R214, R183, UR23 ;  /* 0x00000017b7d67c20 */ /* 0x000fe20008410000 */
[C---:B------:R-:W-:Y:S01]  /*1b20*/  FFMA.FTZ R168, R193.reuse, R212, R168 ;  /* 0x000000d4c1a87223 */ /* 0x040fe200000100a8 */
[----:B------:R-:W-:Y:S01]  /*1b30*/  FADD.FTZ R70, R70, R181 ;  /* 0x000000b546467221 */ /* 0x000fe20000010000 */
[----:B------:R-:W-:Y:S01]  /*1b40*/  FFMA.FTZ R98, R193, R181, R98 ;  /* 0x000000b5c1627223 */ /* 0x000fe20000010062 */
[----:B------:R-:W-:Y:S01]  /*1b50*/  FADD.FTZ R71, R71, R172 ;  /* 0x000000ac47477221 */ /* 0x000fe20000010000 */
[----:B------:R-:W-:Y:S01]  /*1b60*/  FFMA.FTZ R99, R214, R172, R99 ;  /* 0x000000acd6637223 */ /* 0x000fe20000010063 */
[----:B------:R-:W-:Y:S01]  /*1b70*/  FADD.FTZ R179, R170, R197 ;  /* 0x000000c5aab37221 */ /* 0x000fe20000010000 */
[----:B------:R-:W-:-:S07]  /*1b80*/  FFMA.FTZ R178, R214, R197, R168 ;  /* 0x000000c5d6b27223 */ /* 0x000fce00000100a8 */
.L_x_3535:
[----:B------:R-:W-:Y:S05]  /*1b90*/  BSYNC.RECONVERGENT B0 ;  /* 0x0000000000007941 */ /* 0x000fea0003800200 */
.L_x_3534:
        /* <DEDUP_REMOVED lines=59> */
.L_x_3537:
[----:B------:R-:W-:Y:S05]  /*1f50*/  BSYNC.RECONVERGENT B0 ;  /* 0x0000000000007941 */ /* 0x000fea0003800200 */
.L_x_3536:
        /* <DEDUP_REMOVED lines=17> */
[----:B------:R-:W-:Y:S02]  /*2070*/  IADD3 R177, PT, PT, R177, 0x100, RZ ;  /* 0x00000100b1b17810 */ /* 0x000fe40007ffe0ff */
[C---:B---3--:R-:W-:Y:S02]  /*2080*/  SHF.R.U64 R182, R168.reuse, 0x10, R169 ;  /* 0x00000010a8b67819 */ /* 0x048fe400000012a9 */
[----:B------:R-:W-:Y:S02]  /*2090*/  SHF.L.U32 R183, R168, 0x10, RZ ;  /* 0x00000010a8b77819 */ /* 0x000fe400000006ff */
[----:B-1----:R-:W-:Y:S02]  /*20a0*/  SHF.L.U32 R173, R182, 0x10, RZ ;  /* 0x00000010b6ad7819 */ /* 0x002fe400000006ff */
[----:B----4-:R-:W-:Y:S02]  /*20b0*/  MOV R180, R170 ;  /* 0x000000aa00b47202 */ /* 0x010fe40000000f00 */
[----:B------:R-:W-:Y:S01]  /*20c0*/  SHF.R.U64 R181, R170, 0x10, R171 ;  /* 0x00000010aab57819 */ /* 0x000fe200000012ab */
[----:B------:R-:W-:Y:S01]  /*20d0*/  FADD.FTZ R173, -R176, R173 ;  /* 0x000000adb0ad7221 */ /* 0x000fe20000010100 */
[----:B------:R-:W-:-:S02]  /*20e0*/  SHF.R.U32.HI R170, RZ, 0x10, R169 ;  /* 0x00000010ffaa7819 */ /* 0x000fc400000116a9 */
[----:B------:R-:W-:Y:S01]  /*20f0*/  SHF.L.U32 R221, R169, 0x10, RZ ;  /* 0x00000010a9dd7819 */ /* 0x000fe200000006ff */
[----:B------:R-:W-:Y:S01]  /*2100*/  FADD.FTZ R183, -R176, R183 ;  /* 0x000000b7b0b77221 */ /* 0x000fe20000010100 */
[----:B------:R-:W-:Y:S01]  /*2110*/  SHF.L.U32 R169, R180, 0x10, RZ ;  /* 0x00000010b4a97819 */ /* 0x000fe200000006ff */
[----:B------:R-:W-:Y:S01]  /*2120*/  FMUL.FTZ R224, R173, UR23 ;  /* 0x00000017ade07c20 */ /* 0x000fe20008410000 */
[----:B0-----:R-:W-:Y:S01]  /*2130*/  MOV R174, R171 ;  /* 0x000000ab00ae7202 */ /* 0x001fe20000000f00 */
[----:B------:R-:W-:Y:S01]  /*2140*/  FADD.FTZ R223, -R176, R221 ;  /* 0x000000ddb0df7221 */ /* 0x000fe20000010100 */
[----:B------:R-:W-:Y:S01]  /*2150*/  SHF.L.U32 R168, R181, 0x10, RZ ;  /* 0x00000010b5a87819 */ /* 0x000fe200000006ff */
[----:B------:R-:W-:Y:S01]  /*2160*/  FMUL.FTZ R221, R183, UR23 ;  /* 0x00000017b7dd7c20 */ /* 0x000fe20008410000 */
[----:B------:R-:W-:Y:S01]  /*2170*/  SHF.R.U32.HI R175, RZ, 0x10, R171 ;  /* 0x00000010ffaf7819 */ /* 0x000fe200000116ab */
[-C--:B-----5:R-:W-:Y:S01]  /*2180*/  FMUL.FTZ R226, R124, R169.reuse ;  /* 0x000000a97ce27220 */ /* 0x0a0fe20000410000 */
[----:B------:R-:W-:Y:S01]  /*2190*/  SHF.L.U32 R171, R174, 0x10, RZ ;  /* 0x00000010aeab7819 */ /* 0x000fe200000006ff */
[----:B------:R-:W-:Y:S01]  /*21a0*/  FMUL.FTZ R223, R223, UR23 ;  /* 0x00000017dfdf7c20 */ /* 0x000fe20008410000 */
[----:B------:R-:W-:Y:S01]  /*21b0*/  SHF.L.U32 R172, R175, 0x10, RZ ;  /* 0x00000010afac7819 */ /* 0x000fe200000006ff */
[----:B------:R-:W-:Y:S01]  /*21c0*/  FADD.FTZ R61, R61, R168 ;  /* 0x000000a83d3d7221 */ /* 0x000fe20000010000 */
[-C--:B------:R-:W-:Y:S01]  /*21d0*/  FFMA.FTZ R89, R224, R168.reuse, R89 ;  /* 0x000000a8e0597223 */ /* 0x080fe20000010059 */
[----:B------:R-:W-:Y:S01]  /*21e0*/  FMUL.FTZ R225, R125, R168 ;  /* 0x000000a87de17220 */ /* 0x000fe20000410000 */
[----:B------:R-:W-:Y:S01]  /*21f0*/  SHF.L.U32 R175, R170, 0x10, RZ ;  /* 0x00000010aaaf7819 */ /* 0x000fe200000006ff */
[----:B------:R-:W-:Y:S01]  /*2200*/  FADD.FTZ R60, R60, R169 ;  /* 0x000000a93c3c7221 */ /* 0x000fe20000010000 */
[----:B------:R-:W-:Y:S01]  /*2210*/  FFMA.FTZ R88, R221, R169, R88 ;  /* 0x000000a9dd587223 */ /* 0x000fe20000010058 */
[----:B------:R-:W-:Y:S01]  /*2220*/  FADD.FTZ R168, R179, R226 ;  /* 0x000000e2b3a87221 */ /* 0x000fe20000010000 */
[----:B------:R-:W-:Y:S01]  /*2230*/  FFMA.FTZ R169, R221, R226, R178 ;  /* 0x000000e2dda97223 */ /* 0x000fe200000100b2 */
[----:B------:R-:W-:Y:S01]  /*2240*/  FADD.FTZ R62, R62, R171 ;  /* 0x000000ab3e3e7221 */ /* 0x000fe20000010000 */
[-C--:B------:R-:W-:Y:S01]  /*2250*/  FFMA.FTZ R90, R223, R171.reuse, R90 ;  /* 0x000000abdf5a7223 */ /* 0x080fe2000001005a */
[----:B------:R-:W-:Y:S01]  /*2260*/  FMUL.FTZ R228, R126, R171 ;  /* 0x000000ab7ee47220 */ /* 0x000fe20000410000 */
[----:B------:R-:W-:Y:S01]  /*2270*/  FADD.FTZ R171, R168, R225 ;  /* 0x000000e1a8ab7221 */ /* 0x000fe20000010000 */
[----:B------:R-:W-:Y:S01]  /*2280*/  FADD.FTZ R175, -R176, R175 ;  /* 0x000000afb0af7221 */ /* 0x000fe20000010100 */
[----:B------:R-:W-:Y:S01]  /*2290*/  FFMA.FTZ R168, R224, R225, R169 ;  /* 0x000000e1e0a87223 */ /* 0x000fe200000100a9 */
[----:B------:R-:W-:Y:S01]  /*22a0*/  FMUL.FTZ R227, R127, R172 ;  /* 0x000000ac7fe37220 */ /* 0x000fe20000410000 */
[----:B------:R-:W-:Y:S01]  /*22b0*/  FADD.FTZ R170, R171, R228 ;  /* 0x000000e4abaa7221 */ /* 0x000fe20000010000 */
[----:B------:R-:W-:Y:S01]  /*22c0*/  FMUL.FTZ R230, R175, UR23 ;  /* 0x00000017afe67c20 */ /* 0x000fe20008410000 */
[----:B------:R-:W-:Y:S01]  /*22d0*/  FFMA.FTZ R168, R223, R228, R168 ;  /* 0x000000e4dfa87223 */ /* 0x000fe200000100a8 */
[----:B------:R-:W-:Y:S01]  /*22e0*/  FADD.FTZ R63, R63, R172 ;  /* 0x000000ac3f3f7221 */ /* 0x000fe20000010000 */
[----:B------:R-:W-:Y:S01]  /*22f0*/  FADD.FTZ R179, R170, R227 ;  /* 0x000000e3aab37221 */ /* 0x000fe20000010000 */
[C---:B------:R-:W-:Y:S01]  /*2300*/  FFMA.FTZ R91, R230.reuse, R172, R91 ;  /* 0x000000ace65b7223 */ /* 0x040fe2000001005b */
[----:B------:R-:W-:-:S07]  /*2310*/  FFMA.FTZ R178, R230, R227, R168 ;  /* 0x000000e3e6b27223 */ /* 0x000fce00000100a8 */
.L_x_3539:
[----:B------:R-:W-:Y:S05]  /*2320*/  BSYNC.RECONVERGENT B0 ;  /* 0x0000000000007941 */ /* 0x000fea0003800200 */
.L_x_3538:
        /* <DEDUP_REMOVED lines=12> */
[----:B------:R-:W0:Y:S01]  /*23f0*/  LDG.E.64 R170, desc[UR12][R170.64] ;  /* 0x0000000caaaa7981 */ /* 0x000e22000c1e1b00 */
[----:B--2---:R-:W-:-:S06]  /*2400*/  IMAD.WIDE.U32 R168, R177, 0x8, R168 ;  /* 0x00000008b1a87825 */ /* 0x004fcc00078e00a8 */
[----:B------:R-:W2:Y:S01]  /*2410*/  LDG.E.64 R168, desc[UR12][R168.64] ;  /* 0x0000000ca8a87981 */ /* 0x000ea2000c1e1b00 */
[----:B-1----:R-:W-:-:S05]  /*2420*/  IMAD.WIDE.U32 R172, R177, 0x4, R172 ;  /* 0x00000004b1ac7825 */ /* 0x002fca00078e00ac */
[----:B------:R1:W5:Y:S01]  /*2430*/  LDG.E R0, desc[UR12][R172.64] ;  /* 0x0000000cac007981 */ /* 0x000362000c1e1900 */
[----:B0-----:R-:W-:Y:S02]  /*2440*/  MOV R174, R170 ;  /* 0x000000aa00ae7202 */ /* 0x001fe40000000f00 */
[--C-:B------:R-:W-:Y:S02]  /*2450*/  SHF.R.U64 R182, R170, 0x10, R171.reuse ;  /* 0x00000010aab67819 */ /* 0x100fe400000012ab */
[----:B------:R-:W-:Y:S02]  /*2460*/  MOV R180, R171 ;  /* 0x000000ab00b47202 */ /* 0x000fe40000000f00 */
[----:B------:R-:W-:Y:S02]  /*2470*/  SHF.R.U32.HI R170, RZ, 0x10, R171 ;  /* 0x00000010ffaa7819 */ /* 0x000fe400000116ab */
[--C-:B--2---:R-:W-:Y:S02]  /*2480*/  SHF.R.U64 R183, R168, 0x10, R169.reuse ;  /* 0x00000010a8b77819 */ /* 0x104fe400000012a9 */
[----:B------:R-:W-:-:S02]  /*2490*/  SHF.R.U32.HI R181, RZ, 0x10, R169 ;  /* 0x00000010ffb57819 */ /* 0x000fc400000116a9 */
[----:B------:R-:W-:Y:S02]  /*24a0*/  SHF.L.U32 R177, R169, 0x10, RZ ;  /* 0x00000010a9b17819 */ /* 0x000fe400000006ff */
[----:B------:R-:W-:Y:S02]  /*24b0*/  SHF.L.U32 R169, R183, 0x10, RZ ;  /* 0x00000010b7a97819 */ /* 0x000fe400000006ff */
[----:B------:R-:W-:-:S03]  /*24c0*/  SHF.L.U32 R175, R168, 0x10, RZ ;  /* 0x00000010a8af7819 */ /* 0x000fc600000006ff */
[----:B------:R-:W-:Y:S01]  /*24d0*/  FADD.FTZ R232, -R176, R169 ;  /* 0x000000a9b0e87221 */ /* 0x000fe20000010100 */
[----:B------:R-:W-:Y:S01]  /*24e0*/  SHF.L.U32 R169, R174, 0x10, RZ ;  /* 0x00000010aea97819 */ /* 0x000fe200000006ff */
[----:B------:R-:W-:Y:S01]  /*24f0*/  FADD.FTZ R175, -R176, R175 ;  /* 0x000000afb0af7221 */ /* 0x000fe20000010100 */
[----:B------:R-:W-:Y:S01]  /*2500*/  SHF.L.U32 R168, R182, 0x10, RZ ;  /* 0x00000010b6a87819 */ /* 0x000fe200000006ff */
[----:B------:R-:W-:Y:S01]  /*2510*/  FADD.FTZ R177, -R176, R177 ;  /* 0x000000b1b0b17221 */ /* 0x000fe20000010100 */
[----:B------:R-:W-:Y:S01]  /*2520*/  FMUL.FTZ R232, R232, UR23 ;  /* 0x00000017e8e87c20 */ /* 0x000fe20008410000 */
[----:B------:R-:W-:Y:S01]  /*2530*/  FMUL.FTZ R229, R175, UR23 ;  /* 0x00000017afe57c20 */ /* 0x000fe20008410000 */
[-C--:B-----5:R-:W-:Y:S01]  /*2540*/  FMUL.FTZ R234, R116, R169.reuse ;  /* 0x000000a974ea7220 */ /* 0x0a0fe20000410000 */
[----:B------:R-:W-:Y:S01]  /*2550*/  SHF.L.U32 R171, R180, 0x10, RZ ;  /* 0x00000010b4ab7819 */ /* 0x000fe200000006ff */
[----:B------:R-:W-:Y:S01]  /*2560*/  FADD.FTZ R57, R57, R168 ;  /* 0x000000a839397221 */ /* 0x000fe20000010000 */
[-C--:B------:R-:W-:Y:S01]  /*2570*/  FFMA.FTZ R85, R232, R168.reuse, R85 ;  /* 0x000000a8e8557223 */ /* 0x080fe20000010055 */
[----:B------:R-:W-:Y:S01]  /*2580*/  FMUL.FTZ R231, R117, R168 ;  /* 0x000000a875e77220 */ /* 0x000fe20000410000 */
[----:B------:R-:W-:Y:S01]  /*2590*/  FMUL.FTZ R233, R177, UR23 ;  /* 0x00000017b1e97c20 */ /* 0x000fe20008410000 */
        /* <DEDUP_REMOVED lines=8> */
[----:B-1----:R-:W-:Y:S01]  /*2620*/  SHF.L.U32 R172, R170, 0x10, RZ ;  /* 0x00000010aaac7819 */ /* 0x002fe200000006ff */
        /* <DEDUP_REMOVED lines=11> */
.L_x_3541:
[----:B------:R-:W-:Y:S05]  /*26e0*/  BSYNC.RECONVERGENT B0 ;  /* 0x0000000000007941 */ /* 0x000fea0003800200 */
.L_x_3540:
        /* <DEDUP_REMOVED lines=31> */
.L_x_3543:
[----:B------:R-:W-:Y:S05]  /*28e0*/  BSYNC.RECONVERGENT B0 ;  /* 0x0000000000007941 */ /* 0x000fea0003800200 */
.L_x_3542:
        /* <DEDUP_REMOVED lines=50> */
[----:B------:R-:W-:Y:S01]  /*2c10*/  LOP3.LUT P6, RZ, R8, 0xff, RZ, 0xc0, !PT ;  /* 0x000000ff08ff7812 */ /* 0x000fe200078cc0ff */
[----:B------:R-:W-:Y:S01]  /*2c20*/  FFMA.FTZ R171, R3, UR4, R176 ;  /* 0x0000000403ab7c23 */ /* 0x000fe200080100b0 */
[----:B------:R-:W-:Y:S01]  /*2c30*/  CS2R R172, SRZ ;  /* 0x0000000000ac7805 */ /* 0x000fe2000001ff00 */
[----:B------:R-:W-:Y:S01]  /*2c40*/  HFMA2 R175, -RZ, RZ, 0, 0 ;  /* 0x00000000ffaf7431 */ /* 0x000fe200000001ff */
[----:B------:R-:W-:Y:S01]  /*2c50*/  MOV R180, RZ ;  /* 0x000000ff00b47202 */ /* 0x000fe20000000f00 */
[----:B------:R-:W-:-:S04]  /*2c60*/  FADD.FTZ R171, R16, -R171 ;  /* 0x800000ab10ab7221 */ /* 0x000fc80000010000 */
[----:B------:R-:W-:-:S04]  /*2c70*/  FMUL.FTZ R171, R171, UR23 ;  /* 0x00000017abab7c20 */ /* 0x000fc80008410000 */
[----:B------:R-:W-:-:S04]  /*2c80*/  FMUL.FTZ R171, R171, UR14 ;  /* 0x0000000eabab7c20 */ /* 0x000fc80008410000 */
[----:B------:R-:W-:-:S04]  /*2c90*/  FMUL.FTZ R171, R171, UR22 ;  /* 0x00000016abab7c20 */ /* 0x000fc80008410000 */
[----:B-----5:R-:W-:-:S05]  /*2ca0*/  FMUL.FTZ R174, R160, R171 ;  /* 0x000000aba0ae7220 */ /* 0x020fca0000410000 */
[----:B------:R-:W-:-:S04]  /*2cb0*/  FSEL R174, R174, RZ, P6 ;  /* 0x000000ffaeae7208 */ /* 0x000fc80003000000 */
[----:B------:R-:W-:Y:S01]  /*2cc0*/  F2F.BF16.F32 R183, R174 ;  /* 0x000000ae00b77304 */ /* 0x000fe20000202000 */
[----:B--2---:R-:W-:-:S04]  /*2cd0*/  @P6 MOV R170, R168 ;  /* 0x000000a800aa6202 */ /* 0x004fc80000000f00 */
[----:B------:R-:W-:-:S05]  /*2ce0*/  @P6 SHF.L.U32 R170, R170, 0x10, RZ ;  /* 0x00000010aaaa6819 */ /* 0x000fca00000006ff */
[----:B------:R-:W-:Y:S01]  /*2cf0*/  @P6 FMUL.FTZ R173, R170, R171 ;  /* 0x000000abaaad6220 */ /* 0x000fe20000410000 */
[----:B------:R-:W-:Y:S01]  /*2d00*/  FFMA.FTZ R170, R14, UR4, R176 ;  /* 0x000000040eaa7c23 */ /* 0x000fe200080100b0 */
[----:B------:R-:W-:Y:S02]  /*2d10*/  LOP3.LUT P6, RZ, R8, 0xff00, RZ, 0xc0, !PT ;  /* 0x0000ff0008ff7812 */ /* 0x000fe400078cc0ff */
[----:B------:R-:W-:Y:S01]  /*2d20*/  FADD.FTZ R52, R52, R173 ;  /* 0x000000ad34347221 */ /* 0x000fe20000010000 */
[----:B------:R-:W-:-:S04]  /*2d30*/  FADD.FTZ R170, R15, -R170 ;  /* 0x800000aa0faa7221 */ /* 0x000fc80000010000 */
[----:B------:R-:W-:-:S04]  /*2d40*/  FMUL.FTZ R170, R170, UR23 ;  /* 0x00000017aaaa7c20 */ /* 0x000fc80008410000 */
[----:B------:R-:W-:Y:S02]  /*2d50*/  FMUL.FTZ R170, R170, UR14 ;  /* 0x0000000eaaaa7c20 */ /* 0x000fe40008410000 */
[----:B------:R-:W-:Y:S02]  /*2d60*/  @P6 SHF.R.U64 R168, R168, 0x10, R169 ;  /* 0x00000010a8a86819 */ /* 0x000fe400000012a9 */
[----:B------:R-:W-:Y:S02]  /*2d70*/  FMUL.FTZ R170, R170, UR22 ;  /* 0x00000016aaaa7c20 */ /* 0x000fe40008410000 */
[----:B------:R-:W-:Y:S02]  /*2d80*/  @P6 SHF.L.U32 R168, R168, 0x10, RZ ;  /* 0x00000010a8a86819 */ /* 0x000fe400000006ff */
[----:B------:R-:W-:-:S03]  /*2d90*/  FMUL.FTZ R171, R161, R170 ;  /* 0x000000aaa1ab7220 */ /* 0x000fc60000410000 */
[----:B------:R-:W-:Y:S02]  /*2da0*/  @P6 FMUL.FTZ R172, R168, R170 ;  /* 0x000000aaa8ac6220 */ /* 0x000fe40000410000 */
[----:B------:R-:W-:Y:S01]  /*2db0*/  FSEL R177, R171, RZ, P6 ;  /* 0x000000ffabb17208 */ /* 0x000fe20003000000 */
[----:B------:R-:W-:Y:S01]  /*2dc0*/  FFMA.FTZ R171, R13, UR4, R176 ;  /* 0x000000040dab7c23 */ /* 0x000fe200080100b0 */
[----:B------:R-:W-:Y:S01]  /*2dd0*/  LOP3.LUT P6, RZ, R8, 0xff0000, RZ, 0xc0, !PT ;  /* 0x00ff000008ff7812 */ /* 0x000fe200078cc0ff */
[----:B------:R-:W-:Y:S02]  /*2de0*/  FADD.FTZ R53, R53, R172 ;  /* 0x000000ac35357221 */ /* 0x000fe40000010000 */
[----:B------:R-:W-:-:S04]  /*2df0*/  FADD.FTZ R171, R18, -R171 ;  /* 0x800000ab12ab7221 */ /* 0x000fc80000010000 */
[----:B------:R-:W-:-:S04]  /*2e00*/  FMUL.FTZ R171, R171, UR23 ;  /* 0x00000017abab7c20 */ /* 0x000fc80008410000 */
[----:B------:R-:W-:Y:S02]  /*2e10*/  FMUL.FTZ R171, R171, UR14 ;  /* 0x0000000eabab7c20 */ /* 0x000fe40008410000 */
[----:B------:R-:W-:Y:S02]  /*2e20*/  @P6 MOV R170, R169 ;  /* 0x000000a900aa6202 */ /* 0x000fe40000000f00 */
[----:B------:R-:W-:Y:S02]  /*2e30*/  FMUL.FTZ R171, R171, UR22 ;  /* 0x00000016abab7c20 */ /* 0x000fe40008410000 */
[----:B------:R-:W-:Y:S02]  /*2e40*/  @P6 SHF.L.U32 R168, R170, 0x10, RZ ;  /* 0x00000010aaa86819 */ /* 0x000fe400000006ff */
[----:B------:R-:W-:-:S03]  /*2e50*/  FMUL.FTZ R170, R162, R171 ;  /* 0x000000aba2aa7220 */ /* 0x000fc60000410000 */
[----:B------:R-:W-:Y:S01]  /*2e60*/  @P6 FMUL.FTZ R175, R168, R171 ;  /* 0x000000aba8af6220 */ /* 0x000fe20000410000 */
[----:B------:R-:W-:Y:S01]  /*2e70*/  FFMA.FTZ R168, R20, UR4, R176 ;  /* 0x0000000414a87c23 */ /* 0x000fe200080100b0 */
[----:B------:R-:W-:Y:S02]  /*2e80*/  FSEL R178, R170, RZ, P6 ;  /* 0x000000ffaab27208 */ /* 0x000fe40003000000 */
[----:B------:R-:W-:Y:S01]  /*2e90*/  ISETP.GE.U32.AND P6, PT, R8, 0x1000000, PT ;  /* 0x010000000800780c */ /* 0x000fe20003fc6070 */
[----:B------:R-:W-:Y:S01]  /*2ea0*/  FADD.FTZ R168, R17, -R168 ;  /* 0x800000a811a87221 */ /* 0x000fe20000010000 */
[----:B------:R-:W-:Y:S02]  /*2eb0*/  FADD.FTZ R54, R54, R175 ;  /* 0x000000af36367221 */ /* 0x000fe40000010000 */
[----:B------:R-:W-:Y:S01]  /*2ec0*/  F2F.BF16.F32 R178, R178 ;  /* 0x000000b200b27304 */ /* 0x000fe20000202000 */
[----:B------:R-:W-:-:S04]  /*2ed0*/  FMUL.FTZ R168, R168, UR23 ;  /* 0x00000017a8a87c20 */ /* 0x000fc80008410000 */
[----:B------:R-:W-:-:S04]  /*2ee0*/  FMUL.FTZ R168, R168, UR14 ;  /* 0x0000000ea8a87c20 */ /* 0x000fc80008410000 */
[----:B------:R-:W-:Y:S01]  /*2ef0*/  @P6 SHF.R.U32.HI R170, RZ, 0x10, R169 ;  /* 0x00000010ffaa6819 */ /* 0x000fe200000116a9 */
[----:B------:R-:W-:-:S03]  /*2f00*/  FMUL.FTZ R169, R168, UR22 ;  /* 0x00000016a8a97c20 */ /* 0x000fc60008410000 */
[----:B------:R-:W-:Y:S01]  /*2f10*/  @P6 SHF.L.U32 R168, R170, 0x10, RZ ;  /* 0x00000010aaa86819 */ /* 0x000fe200000006ff */
[----:B------:R-:W-:-:S04]  /*2f20*/  FMUL.FTZ R170, R163, R169 ;  /* 0x000000a9a3aa7220 */ /* 0x000fc80000410000 */
[----:B------:R-:W-:Y:S01]  /*2f30*/  @P6 FMUL.FTZ R180, R168, R169 ;  /* 0x000000a9a8b46220 */ /* 0x000fe20000410000 */
[----:B------:R-:W-:Y:S01]  /*2f40*/  FSEL R179, R170, RZ, P6 ;  /* 0x000000ffaab37208 */ /* 0x000fe20003000000 */
[----:B------:R-:W0:Y:S01]  /*2f50*/  LDC.64 R168, c[0x0][0x468] ;  /* 0x00011a00ffa87b82 */ /* 0x000e220000000a00 */
[----:B------:R-:W1:Y:S01]  /*2f60*/  F2F.BF16.F32 R170, R177 ;  /* 0x000000b100aa7304 */ /* 0x000e620000202000 */
[----:B------:R-:W-:-:S07]  /*2f70*/  FADD.FTZ R55, R55, R180 ;  /* 0x000000b437377221 */ /* 0x000fce0000010000 */
[----:B------:R-:W2:Y:S01]  /*2f80*/  F2F.BF16.F32 R179, R179 ;  /* 0x000000b300b37304 */ /* 0x000ea20000202000 */
[----:B-1----:R-:W-:-:S03]  /*2f90*/  IMAD.WIDE.U32 R170, R170, 0x10000, RZ ;  /* 0x00010000aaaa7825 */ /* 0x002fc600078e00ff */
[----:B------:R-:W-:Y:S02]  /*2fa0*/  LOP3.LUT R170, R170, R183, RZ, 0xfc, !PT ;  /* 0x000000b7aaaa7212 */ /* 0x000fe400078efcff */
[----:B--2---:R-:W-:Y:S01]  /*2fb0*/  SHF.L.U32 R181, R179, 0x10, RZ ;  /* 0x00000010b3b57819 */ /* 0x004fe200000006ff */
[C---:B0-----:R-:W-:Y:S01]  /*2fc0*/  IMAD.WIDE.U32 R168, R9.reuse, 0x8, R168 ;  /* 0x0000000809a87825 */ /* 0x041fe200078e00a8 */
[----:B------:R-:W-:Y:S02]  /*2fd0*/  IADD3 R9, PT, PT, R9, 0x100, RZ ;  /* 0x0000010009097810 */ /* 0x000fe40007ffe0ff */
[----:B------:R-:W-:-:S05]  /*2fe0*/  LOP3.LUT R171, R171, R181, R178, 0xfe, !PT ;  /* 0x000000b5abab7212 */ /* 0x000fca00078efeb2 */
[----:B------:R0:W-:Y:S02]  /*2ff0*/  STG.E.64 desc[UR12][R168.64], R170 ;  /* 0x000000aaa8007986 */ /* 0x0001e4000c101b0c */
.L_x_3548:
[----:B------:R-:W-:Y:S05]  /*3000*/  BSYNC.RECONVERGENT B1 ;  /* 0x0000000000017941 */ /* 0x000fea0003800200 */
.L_x_3547:
[----:B------:R-:W-:Y:S04]  /*3010*/  BSSY.RECONVERGENT B1, `(.L_x_3549) ;  /* 0x0000044000017945 */ /* 0x000fe80003800200 */
[----:B------:R-:W-:Y:S05]  /*3020*/  @!P0 BRA `(.L_x_3550) ;  /* 0x0000000400088947 */ /* 0x000fea0003800000 */
[----:B0-----:R-:W0:Y:S02]  /*3030*/  LDC.64 R168, c[0x0][0x390] ;  /* 0x0000e400ffa87b82 */ /* 0x001e240000000a00 */
        /* <DEDUP_REMOVED lines=65> */
.L_x_3550:
[----:B------:R-:W-:Y:S05]  /*3450*/  BSYNC.RECONVERGENT B1 ;  /* 0x0000000000017941 */ /* 0x000fea0003800200 */
.L_x_3549:
[----:B------:R-:W-:Y:S04]  /*3460*/  BSSY.RECONVERGENT B1, `(.L_x_3551) ;  /* 0x0000044000017945 */ /* 0x000fe80003800200 */
[----:B------:R-:W-:Y:S05]  /*3470*/  @!P1 BRA `(.L_x_3552) ;  /* 0x0000000400089947 */ /* 0x000fea0003800000 */
[----:B01----:R-:W0:Y:S02]  /*3480*/  LDC.64 R168, c[0x0][0x390] ;  /* 0x0000e400ffa87b82 */ /* 0x003e240000000a00 */
        /* <DEDUP_REMOVED lines=65> */
.L_x_3552:
[----:B------:R-:W-:Y:S05]  /*38a0*/  BSYNC.RECONVERGENT B1 ;  /* 0x0000000000017941 */ /* 0x000fea0003800200 */
.L_x_3551:
[----:B------:R-:W-:Y:S04]  /*38b0*/  BSSY.RECONVERGENT B1, `(.L_x_3553) ;  /* 0x0000044000017945 */ /* 0x000fe80003800200 */
[----:B------:R-:W-:Y:S05]  /*38c0*/  @!P2 BRA `(.L_x_3554) ;  /* 0x000000040008a947 */ /* 0x000fea0003800000 */
[----:B012---:R-:W0:Y:S02]  /*38d0*/  LDC.64 R168, c[0x0][0x390] ;  /* 0x0000e400ffa87b82 */ /* 0x007e240000000a00 */
        /* <DEDUP_REMOVED lines=65> */
.L_x_3554:
[----:B------:R-:W-:Y:S05]  /*3cf0*/  BSYNC.RECONVERGENT B1 ;  /* 0x0000000000017941 */ /* 0x000fea0003800200 */
.L_x_3553:
[----:B------:R-:W-:Y:S04]  /*3d00*/  BSSY.RECONVERGENT B1, `(.L_x_3555) ;  /* 0x0000044000017945 */ /* 0x000fe80003800200 */
[----:B------:R-:W-:Y:S05]  /*3d10*/  @!P3 BRA `(.L_x_3556) ;  /* 0x000000040008b947 */ /* 0x000fea0003800000 */
[----:B0123--:R-:W0:Y:S02]  /*3d20*/  LDC.64 R168, c[0x0][0x390] ;  /* 0x0000e400ffa87b82 */ /* 0x00fe240000000a00 */
        /* <DEDUP_REMOVED lines=65> */
.L_x_3556:
[----:B------:R-:W-:Y:S05]  /*4140*/  BSYNC.RECONVERGENT B1 ;  /* 0x0000000000017941 */ /* 0x000fea0003800200 */
.L_x_3555:
[----:B------:R-:W-:Y:S04]  /*4150*/  BSSY.RECONVERGENT B1, `(.L_x_3557) ;  /* 0x0000044000017945 */ /* 0x000fe80003800200 */
[----:B------:R-:W-:Y:S05]  /*4160*/  @!P4 BRA `(.L_x_3558) ;  /* 0x000000040008c947 */ /* 0x000fea0003800000 */
[----:B01234-:R-:W0:Y:S02]  /*4170*/  LDC.64 R168, c[0x0][0x390] ;  /* 0x0000e400ffa87b82 */ /* 0x01fe240000000a00 */
        /* <DEDUP_REMOVED lines=65> */
.L_x_3558:
[----:B------:R-:W-:Y:S05]  /*4590*/  BSYNC.RECONVERGENT B1 ;  /* 0x0000000000017941 */ /* 0x000fea0003800200 */
.L_x_3557:
[----:B------:R-:W-:Y:S05]  /*45a0*/  @!P5 BRA `(.L_x_3559) ;  /* 0x0000006c00e8d947 */ /* 0x000fea0003800000 */
[----:B01234-:R-:W0:Y:S02]  /*45b0*/  LDC.64 R168, c[0x0][0x390] ;  /* 0x0000e400ffa87b82 */ /* 0x01fe240000000a00 */
[----:B0-----:R-:W-:-:S06]  /*45c0*/  IMAD.WIDE.U32 R168, R9, 0x8, R168 ;  /* 0x0000000809a87825 */ /* 0x001fcc00078e00a8 */
[----:B------:R-:W2:Y:S01]  /*45d0*/  LDG.E.64 R168, desc[UR12][R168.64] ;  /* 0x0000000ca8a87981 */ /* 0x000ea2000c1e1b00 */
[----:B------:R-:W-:Y:S01]  /*45e0*/  LOP3.LUT P6, RZ, R0, 0xff, RZ, 0xc0, !PT ;  /* 0x000000ff00ff7812 */ /* 0x000fe200078cc0ff */
[----:B------:R-:W-:Y:S01]  /*45f0*/  FFMA.FTZ R171, R229, UR4, R176 ;  /* 0x00000004e5ab7c23 */ /* 0x000fe200080100b0 */
[----:B------:R-:W-:Y:S01]  /*4600*/  CS2R R172, SRZ ;  /* 0x0000000000ac7805 */ /* 0x000fe2000001ff00 */
[----:B------:R-:W-:Y:S02]  /*4610*/  HFMA2 R175, -RZ, RZ, 0, 0 ;  /* 0x00000000ffaf7431 */ /* 0x000fe400000001ff */
        /* <DEDUP_REMOVED lines=22> */
[--C-:B------:R-:W-:Y:S01]  /*4780*/  FFMA.FTZ R171, R233, UR4, R176.reuse ;  /* 0x00000004e9ab7c23 */ /* 0x100fe200080100b0 */
[----:B------:R-:W-:Y:S01]  /*4790*/  LOP3.LUT P6, RZ, R0, 0xff0000, RZ, 0xc0, !PT ;  /* 0x00ff000000ff7812 */ /* 0x000fe200078cc0ff */
[----:B------:R-:W-:Y:S01]  /*47a0*/  FFMA.FTZ R176, R238, UR4, R176 ;  /* 0x00000004eeb07c23 */ /* 0x000fe200080100b0 */
[----:B------:R-:W-:Y:S01]  /*47b0*/  FADD.FTZ R29, R29, R172 ;  /* 0x000000ac1d1d7221 */ /* 0x000fe20000010000 */
[----:B------:R-:W-:Y:S02]  /*47c0*/  FADD.FTZ R171, R236, -R171 ;  /* 0x800000abecab7221 */ /* 0x000fe40000010000 */
[----:B------:R-:W-:Y:S02]  /*47d0*/  FADD.FTZ R176, R235, -R176 ;  /* 0x800000b0ebb07221 */ /* 0x000fe40000010000 */
[----:B------:R-:W-:-:S02]  /*47e0*/  FMUL.FTZ R171, R171, UR23 ;  /* 0x00000017abab7c20 */ /* 0x000fc40008410000 */
[----:B------:R-:W-:Y:S02]  /*47f0*/  FMUL.FTZ R176, R176, UR23 ;  /* 0x00000017b0b07c20 */ /* 0x000fe40008410000 */
[----:B------:R-:W-:Y:S02]  /*4800*/  FMUL.FTZ R171, R171, UR14 ;  /* 0x0000000eabab7c20 */ /* 0x000fe40008410000 */
[----:B------:R-:W-:Y:S01]  /*4810*/  @P6 MOV R170, R169 ;  /* 0x000000a900aa6202 */ /* 0x000fe20000000f00 */
[----:B------:R-:W-:Y:S01]  /*4820*/  FMUL.FTZ R176, R176, UR14 ;  /* 0x0000000eb0b07c20 */ /* 0x000fe20008410000 */
[----:B------:R-:W-:Y:S02]  /*4830*/  FMUL.FTZ R171, R171, UR22 ;  /* 0x00000016abab7c20 */ /* 0x000fe40008410000 */
[----:B------:R-:W-:Y:S02]  /*4840*/  @P6 SHF.L.U32 R168, R170, 0x10, RZ ;  /* 0x00000010aaa86819 */ /* 0x000fe400000006ff */
[----:B------:R-:W-:-:S03]  /*4850*/  FMUL.FTZ R170, R114, R171 ;  /* 0x000000ab72aa7220 */ /* 0x000fc60000410000 */
[----:B------:R-:W-:Y:S02]  /*4860*/  @P6 FMUL.FTZ R175, R168, R171 ;  /* 0x000000aba8af6220 */ /* 0x000fe40000410000 */
[----:B------:R-:W-:Y:S01]  /*4870*/  FSEL R178, R170, RZ, P6 ;  /* 0x000000ffaab27208 */ /* 0x000fe20003000000 */
[----:B------:R-:W-:Y:S01]  /*4880*/  FMUL.FTZ R170, R176, UR22 ;  /* 0x00000016b0aa7c20 */ /* 0x000fe20008410000 */
[----:B------:R-:W-:Y:S01]  /*4890*/  ISETP.GE.U32.AND P6, PT, R0, 0x1000000, PT ;  /* 0x010000000000780c */ /* 0x000fe20003fc6070 */
[----:B------:R-:W-:Y:S01]  /*48a0*/  FADD.FTZ R30, R30, R175 ;  /* 0x000000af1e1e7221 */ /* 0x000fe20000010000 */
[----:B------:R-:W-:Y:S02]  /*48b0*/  MOV R176, RZ ;  /* 0x000000ff00b07202 */ /* 0x000fe40000000f00 */
[----:B------:R-:W-:Y:S09]  /*48c0*/  F2F.BF16.F32 R178, R178 ;  /* 0x000000b200b27304 */ /* 0x000ff20000202000 */
[----:B------:R-:W-:Y:S01]  /*48d0*/  @P6 SHF.R.U32.HI R168, RZ, 0x10, R169 ;  /* 0x00000010ffa86819 */ /* 0x000fe200000116a9 */
[----:B------:R-:W-:-:S03]  /*48e0*/  FMUL.FTZ R169, R115, R170 ;  /* 0x000000aa73a97220 */ /* 0x000fc60000410000 */
[----:B------:R-:W-:Y:S02]  /*48f0*/  @P6 SHF.L.U32 R168, R168, 0x10, RZ ;  /* 0x00000010a8a86819 */ /* 0x000fe400000006ff */
[----:B------:R-:W-:-:S03]  /*4900*/  FSEL R179, R169, RZ, P6 ;  /* 0x000000ffa9b37208 */ /* 0x000fc60003000000 */
[----:B------:R-:W-:Y:S02]  /*4910*/  @P6 FMUL.FTZ R176, R170, R168 ;  /* 0x000000a8aab06220 */ /* 0x000fe40000410000 */
[----:B------:R-:W0:Y:S01]  /*4920*/  LDC.64 R168, c[0x0][0x468] ;  /* 0x00011a00ffa87b82 */ /* 0x000e220000000a00 */
[----:B------:R-:W1:Y:S01]  /*4930*/  F2F.BF16.F32 R170, R177 ;  /* 0x000000b100aa7304 */ /* 0x000e620000202000 */
[----:B------:R-:W-:-:S07]  /*4940*/  FADD.FTZ R31, R31, R176 ;  /* 0x000000b01f1f7221 */ /* 0x000fce0000010000 */
[----:B------:R-:W2:Y:S01]  /*4950*/  F2F.BF16.F32 R179, R179 ;  /* 0x000000b300b37304 */ /* 0x000ea20000202000 */
[----:B-1----:R-:W-:-:S03]  /*4960*/  IMAD.WIDE.U32 R170, R170, 0x10000, RZ ;  /* 0x00010000aaaa7825 */ /* 0x002fc600078e00ff */
[----:B------:R-:W-:Y:S02]  /*4970*/  LOP3.LUT R170, R170, R183, RZ, 0xfc, !PT ;  /* 0x000000b7aaaa7212 */ /* 0x000fe400078efcff */
[----:B--2---:R-:W-:Y:S01]  /*4980*/  SHF.L.U32 R181, R179, 0x10, RZ ;  /* 0x00000010b3b57819 */ /* 0x004fe200000006ff */
[----:B0-----:R-:W-:-:S03]  /*4990*/  IMAD.WIDE.U32 R168, R9, 0x8, R168 ;  /* 0x0000000809a87825 */ /* 0x001fc600078e00a8 */
[----:B------:R-:W-:-:S05]  /*49a0*/  LOP3.LUT R171, R171, R181, R178, 0xfe, !PT ;  /* 0x000000b5abab7212 */ /* 0x000fca00078efeb2 */
[----:B------:R0:W-:Y:S01]  /*49b0*/  STG.E.64 desc[UR12][R168.64], R170 ;  /* 0x000000aaa8007986 */ /* 0x0001e2000c101b0c */
[----:B------:R-:W-:Y:S05]  /*49c0*/  BRA `(.L_x_3559) ;  /* 0x0000006800e07947 */ /* 0x000fea0003800000 */
.L_x_3546:
[----:B------:R-:W-:Y:S01]  /*49d0*/  ISETP.NE.AND P6, PT, R12, RZ, PT ;  /* 0x000000ff0c00720c */ /* 0x000fe20003fc5270 */
[----:B------:R-:W-:-:S12]  /*49e0*/  BSSY.RECONVERGENT B1, `(.L_x_3560) ;  /* 0x000004f000017945 */ /* 0x000fd80003800200 */
[----:B------:R-:W-:Y:S05]  /*49f0*/  @!P6 BRA `(.L_x_3561) ;  /* 0x000000040034e947 */ /* 0x000fea0003800000 */
[----:B------:R-:W0:Y:S01]  /*4a00*/  LDC.64 R168, c[0x0][0x390] ;  /* 0x0000e400ffa87b82 */ /* 0x000e220000000a00 */
[----:B------:R-:W-:Y:S01]  /*4a10*/  FFMA.FTZ R171, R3, UR4, R176 ;  /* 0x0000000403ab7c23 */ /* 0x000fe200080100b0 */
[----:B------:R-:W-:Y:S01]  /*4a20*/  LOP3.LUT P6, RZ, R8, 0xff, RZ, 0xc0, !PT ;  /* 0x000000ff08ff7812 */ /* 0x000fe200078cc0ff */
[----:B------:R-:W-:Y:S01]  /*4a30*/  HFMA2 R177, -RZ, RZ, 0, 0 ;  /* 0x00000000ffb17431 */ /* 0x000fe200000001ff */
[----:B------:R-:W-:Y:S01]  /*4a40*/  CS2R R178, SRZ ;  /* 0x0000000000b27805 */ /* 0x000fe2000001ff00 */
[----:B------:R-:W-:-:S03]  /*4a50*/  HFMA2 R180, -RZ, RZ, 0, 0 ;  /* 0x00000000ffb47431 */ /* 0x000fc600000001ff */
[----:B------:R-:W1:Y:S01]  /*4a60*/  LDC.64 R174, c[0x0][0x478] ;  /* 0x00011e00ffae7b82 */ /* 0x000e620000000a00 */
[----:B0-----:R-:W-:-:S06]  /*4a70*/  IMAD.WIDE.U32 R168, R9, 0x8, R168 ;  /* 0x0000000809a87825 */ /* 0x001fcc00078e00a8 */
[----:B------:R-:W2:Y:S01]  /*4a80*/  LDG.E.64 R168, desc[UR12][R168.64] ;  /* 0x0000000ca8a87981 */ /* 0x000ea2000c1e1b00 */
[----:B------:R-:W-:Y:S01]  /*4a90*/  FADD.FTZ R170, R16, -R171 ;  /* 0x800000ab10aa7221 */ /* 0x000fe20000010000 */
[----:B-1----:R-:W-:-:S04]  /*4aa0*/  IMAD.WIDE.U32 R174, R9, 0x8, R174 ;  /* 0x0000000809ae7825 */ /* 0x002fc800078e00ae */
[----:B------:R-:W-:-:S04]  /*4ab0*/  FMUL.FTZ R170, R170, UR23 ;  /* 0x00000017aaaa7c20 */ /* 0x000fc80008410000 */
[----:B------:R-:W-:Y:S01]  /*4ac0*/  FMUL.FTZ R172, R170, UR14 ;  /* 0x0000000eaaac7c20 */ /* 0x000fe20008410000 */
[----:B------:R-:W-:Y:S03]  /*4ad0*/  F2F.BF16.F32 R239, R170 ;  /* 0x000000aa00ef7304 */ /* 0x000fe60000202000 */
[----:B------:R-:W-:-:S04]  /*4ae0*/  FMUL.FTZ R172, R172, UR22 ;  /* 0x00000016acac7c20 */ /* 0x000fc80008410000 */
[----:B-----5:R-:W-:-:S05]  /*4af0*/  FMUL.FTZ R181, R160, R172 ;  /* 0x000000aca0b57220 */ /* 0x020fca0000410000 */
[----:B------:R-:W-:-:S06]  /*4b00*/  FSEL R181, R181, RZ, P6 ;  /* 0x000000ffb5b57208 */ /* 0x000fcc0003000000 */
        /* <DEDUP_REMOVED lines=14> */
[----:B------:R-:W-:Y:S01]  /*4bf0*/  @P6 FMUL.FTZ R178, R171, R168 ;  /* 0x000000a8abb26220 */ /* 0x000fe20000410000 */
[----:B------:R-:W-:Y:S01]  /*4c00*/  FFMA.FTZ R171, R13, UR4, R176 ;  /* 0x000000040dab7c23 */ /* 0x000fe200080100b0 */
[----:B------:R-:W-:Y:S02]  /*4c10*/  FSEL R182, R182, RZ, P6 ;  /* 0x000000ffb6b67208 */ /* 0x000fe40003000000 */
[----:B------:R-:W-:Y:S01]  /*4c20*/  LOP3.LUT P6, RZ, R8, 0xff0000, RZ, 0xc0, !PT ;  /* 0x00ff000008ff7812 */ /* 0x000fe200078cc0ff */
[----:B------:R-:W-:Y:S01]  /*4c30*/  FADD.FTZ R171, R18, -R171 ;  /* 0x800000ab12ab7221 */ /* 0x000fe20000010000 */
[----:B------:R-:W-:Y:S02]  /*4c40*/  FADD.FTZ R53, R53, R178 ;  /* 0x000000b235357221 */ /* 0x000fe40000010000 */
[----:B------:R-:W-:Y:S01]  /*4c50*/  F2F.BF16.F32 R182, R182 ;  /* 0x000000b600b67304 */ /* 0x000fe20000202000 */
[----:B------:R-:W-:-:S04]  /*4c60*/  FMUL.FTZ R240, R171, UR23 ;  /* 0x00000017abf07c20 */ /* 0x000fc80008410000 */
[----:B------:R-:W-:-:S03]  /*4c70*/  FMUL.FTZ R168, R240, UR14 ;  /* 0x0000000ef0a87c20 */ /* 0x000fc60008410000 */
[----:B------:R-:W-:Y:S01]  /*4c80*/  F2F.BF16.F32 R240, R240 ;  /* 0x000000f000f07304 */ /* 0x000fe20000202000 */
[----:B------:R-:W-:Y:S01]  /*4c90*/  @P6 MOV R171, R169 ;  /* 0x000000a900ab6202 */ /* 0x000fe20000000f00 */
[----:B------:R-:W-:-:S03]  /*4ca0*/  FMUL.FTZ R173, R168, UR22 ;  /* 0x00000016a8ad7c20 */ /* 0x000fc60008410000 */
[----:B------:R-:W-:Y:S01]  /*4cb0*/  @P6 SHF.L.U32 R168, R171, 0x10, RZ ;  /* 0x00000010aba86819 */ /* 0x000fe200000006ff */
[----:B------:R-:W-:-:S04]  /*4cc0*/  FMUL.FTZ R183, R162, R173 ;  /* 0x000000ada2b77220 */ /* 0x000fc80000410000 */
[----:B------:R-:W-:Y:S01]  /*4cd0*/  @P6 FMUL.FTZ R179, R173, R168 ;  /* 0x000000a8adb36220 */ /* 0x000fe20000410000 */
[----:B------:R-:W-:Y:S01]  /*4ce0*/  FSEL R183, R183, RZ, P6 ;  /* 0x000000ffb7b77208 */ /* 0x000fe20003000000 */
[----:B------:R-:W-:Y:S01]  /*4cf0*/  FFMA.FTZ R168, R20, UR4, R176 ;  /* 0x0000000414a87c23 */ /* 0x000fe200080100b0 */
[----:B------:R-:W-:Y:S01]  /*4d00*/  ISETP.GE.U32.AND P6, PT, R8, 0x1000000, PT ;  /* 0x010000000800780c */ /* 0x000fe20003fc6070 */
[----:B------:R-:W-:Y:S02]  /*4d10*/  FADD.FTZ R54, R54, R179 ;  /* 0x000000b336367221 */ /* 0x000fe40000010000 */
[----:B------:R-:W-:Y:S01]  /*4d20*/  FADD.FTZ R168, R17, -R168 ;  /* 0x800000a811a87221 */ /* 0x000fe20000010000 */
[----:B------:R-:W-:Y:S03]  /*4d30*/  F2F.BF16.F32 R183, R183 ;  /* 0x000000b700b77304 */ /* 0x000fe60000202000 */
[----:B------:R-:W-:-:S04]  /*4d40*/  FMUL.FTZ R241, R168, UR23 ;  /* 0x00000017a8f17c20 */ /* 0x000fc80008410000 */
[----:B------:R-:W-:Y:S01]  /*4d50*/  FMUL.FTZ R171, R241, UR14 ;  /* 0x0000000ef1ab7c20 */ /* 0x000fe20008410000 */
[----:B------:R-:W0:Y:S01]  /*4d60*/  F2F.BF16.F32 R173, R241 ;  /* 0x000000f100ad7304 */ /* 0x000e220000202000 */
[----:B------:R-:W-:Y:S02]  /*4d70*/  @P6 SHF.R.U32.HI R168, RZ, 0x10, R169 ;  /* 0x00000010ffa86819 */ /* 0x000fe400000116a9 */
[----:B------:R-:W-:Y:S02]  /*4d80*/  FMUL.FTZ R171, R171, UR22 ;  /* 0x00000016abab7c20 */ /* 0x000fe40008410000 */
[----:B------:R-:W-:Y:S02]  /*4d90*/  @P6 SHF.L.U32 R168, R168, 0x10, RZ ;  /* 0x00000010a8a86819 */ /* 0x000fe400000006ff */
[----:B------:R-:W-:-:S03]  /*4da0*/  FMUL.FTZ R237, R163, R171 ;  /* 0x000000aba3ed7220 */ /* 0x000fc60000410000 */
[----:B------:R-:W-:Y:S02]  /*4db0*/  @P6 FMUL.FTZ R180, R171, R168 ;  /* 0x000000a8abb46220 */ /* 0x000fe40000410000 */
[----:B------:R-:W1:Y:S01]  /*4dc0*/  F2F.BF16.F32 R171, R172 ;  /* 0x000000ac00ab7304 */ /* 0x000e620000202000 */
[----:B------:R-:W-:Y:S01]  /*4dd0*/  FSEL R237, R237, RZ, P6 ;  /* 0x000000ffeded7208 */ /* 0x000fe20003000000 */
[----:B------:R-:W2:Y:S01]  /*4de0*/  LDC.64 R168, c[0x0][0x468] ;  /* 0x00011a00ffa87b82 */ /* 0x000ea20000000a00 */
[----:B0-----:R-:W-:Y:S01]  /*4df0*/  SHF.L.U32 R173, R173, 0x10, RZ ;  /* 0x00000010adad7819 */ /* 0x001fe200000006ff */
[----:B------:R-:W-:-:S04]  /*4e00*/  FADD.FTZ R55, R55, R180 ;  /* 0x000000b437377221 */ /* 0x000fc80000010000 */
[----:B------:R-:W0:Y:S01]  /*4e10*/  F2F.BF16.F32 R237, R237 ;  /* 0x000000ed00ed7304 */ /* 0x000e220000202000 */
[----:B-1----:R-:W-:-:S05]  /*4e20*/  IMAD.WIDE.U32 R170, R171, 0x10000, RZ ;  /* 0x00010000abaa7825 */ /* 0x002fca00078e00ff */
[----:B------:R-:W-:Y:S02]  /*4e30*/  LOP3.LUT R173, R171, R173, R240, 0xfe, !PT ;  /* 0x000000adabad7212 */ /* 0x000fe400078efef0 */
[----:B------:R-:W-:Y:S01]  /*4e40*/  LOP3.LUT R172, R170, R239, RZ, 0xfc, !PT ;  /* 0x000000efaaac7212 */ /* 0x000fe200078efcff */
[----:B------:R-:W-:Y:S01]  /*4e50*/  IMAD.WIDE.U32 R170, R182, 0x10000, RZ ;  /* 0x00010000b6aa7825 */ /* 0x000fe200078e00ff */
[----:B0-----:R-:W-:-:S03]  /*4e60*/  SHF.L.U32 R239, R237, 0x10, RZ ;  /* 0x00000010edef7819 */ /* 0x001fc600000006ff */
[----:B--2---:R-:W-:Y:S01]  /*4e70*/  IMAD.WIDE.U32 R168, R9, 0x8, R168 ;  /* 0x0000000809a87825 */ /* 0x004fe200078e00a8 */
[----:B------:R-:W-:Y:S01]  /*4e80*/  LOP3.LUT R171, R171, R239, R183, 0xfe, !PT ;  /* 0x000000efabab7212 */ /* 0x000fe200078efeb7 */
[----:B------:R0:W-:Y:S01]  /*4e90*/  STG.E.64 desc[UR12][R174.64], R172 ;  /* 0x000000acae007986 */ /* 0x0001e2000c101b0c */
[----:B------:R-:W-:Y:S02]  /*4ea0*/  LOP3.LUT R170, R170, R181, RZ, 0xfc, !PT ;  /* 0x000000b5aaaa7212 */ /* 0x000fe400078efcff */
[----:B------:R-:W-:-:S03]  /*4eb0*/  IADD3 R9, PT, PT, R9, 0x100, RZ ;  /* 0x0000010009097810 */ /* 0x000fc60007ffe0ff */
[----:B------:R0:W-:Y:S04]  /*4ec0*/  STG.E.64 desc[UR12][R168.64], R170 ;  /* 0x000000aaa8007986 */ /* 0x0001e8000c101b0c */
.L_x_3561:
[----:B------:R-:W-:Y:S05]  /*4ed0*/  BSYNC.RECONVERGENT B1 ;  /* 0x0000000000017941 */ /* 0x000fea0003800200 */
.L_x_3560:
[----:B------:R-:W-:Y:S04]  /*4ee0*/  BSSY.RECONVERGENT B1, `(.L_x_3562) ;  /* 0x000004f000017945 */ /* 0x000fe80003800200 */
[----:B------:R-:W-:Y:S05]  /*4ef0*/  @!P0 BRA `(.L_x_3563) ;  /* 0x0000000400348947 */ /* 0x000fea0003800000 */
[----:B0-----:R-:W0:Y:S02]  /*4f00*/  LDC.64 R168, c[0x0][0x390] ;  /* 0x0000e400ffa87b82 */ /* 0x001e240000000a00 */
[----:B0-----:R-:W-:-:S06]  /*4f10*/  IMAD.WIDE.U32 R168, R9, 0x8, R168 ;  /* 0x0000000809a87825 */ /* 0x001fcc00078e00a8 */
[----:B------:R-:W2:Y:S01]  /*4f20*/  LDG.E.64 R168, desc[UR12][R168.64] ;  /* 0x0000000ca8a87981 */ /* 0x000ea2000c1e1b00 */
[----:B------:R-:W-:Y:S01]  /*4f30*/  FFMA.FTZ R171, R19, UR4, R176 ;  /* 0x0000000413ab7c23 */ /* 0x000fe200080100b0 */
[----:B------:R-:W-:Y:S01]  /*4f40*/  LOP3.LUT P6, RZ, R7, 0xff, RZ, 0xc0, !PT ;  /* 0x000000ff07ff7812 */ /* 0x000fe200078cc0ff */
[----:B------:R-:W-:Y:S01]  /*4f50*/  HFMA2 R177, -RZ, RZ, 0, 0 ;  /* 0x00000000ffb17431 */ /* 0x000fe200000001ff */
[----:B------:R-:W-:Y:S01]  /*4f60*/  CS2R R178, SRZ ;  /* 0x0000000000b27805 */ /* 0x000fe2000001ff00 */
[----:B------:R-:W-:Y:S01]  /*4f70*/  FADD.FTZ R171, R24, -R171 ;  /* 0x800000ab18ab7221 */ /* 0x000fe20000010000 */
[----:B------:R-:W-:-:S03]  /*4f80*/  HFMA2 R180, -RZ, RZ, 0, 0 ;  /* 0x00000000ffb47431 */ /* 0x000fc600000001ff */
        /* <DEDUP_REMOVED lines=10> */
[--C-:B------:R-:W-:Y:S01]  /*5030*/  FFMA.FTZ R170, R22, UR4, R176.reuse ;  /* 0x0000000416aa7c23 */ /* 0x100fe200080100b0 */
[----:B------:R-:W-:Y:S01]  /*5040*/  LOP3.LUT P6, RZ, R7, 0xff00, RZ, 0xc0, !PT ;  /* 0x0000ff0007ff7812 */ /* 0x000fe200078cc0ff */
[----:B------:R-:W-:Y:S01]  /*5050*/  FFMA.FTZ R171, R21, UR4, R176 ;  /* 0x0000000415ab7c23 */ /* 0x000fe200080100b0 */
[----:B------:R-:W-:Y:S01]  /*5060*/  FADD.FTZ R48, R48, R177 ;  /* 0x000000b130307221 */ /* 0x000fe20000010000 */
[----:B------:R-:W-:Y:S02]  /*5070*/  FADD.FTZ R170, R23, -R170 ;  /* 0x800000aa17aa7221 */ /* 0x000fe40000010000 */
[----:B------:R-:W-:Y:S02]  /*5080*/  FADD.FTZ R171, R26, -R171 ;  /* 0x800000ab1aab7221 */ /* 0x000fe40000010000 */
[----:B------:R-:W-:Y:S02]  /*5090*/  FMUL.FTZ R174, R170, UR23 ;  /* 0x00000017aaae7c20 */ /* 0x000fe40008410000 */
[----:B------:R-:W-:-:S02]  /*50a0*/  FMUL.FTZ R240, R171, UR23 ;  /* 0x00000017abf07c20 */ /* 0x000fc40008410000 */
[----:B------:R-:W-:Y:S01]  /*50b0*/  FMUL.FTZ R170, R174, UR14 ;  /* 0x0000000eaeaa7c20 */ /* 0x000fe20008410000 */
[----:B------:R-:W0:Y:S01]  /*50c0*/  F2F.BF16.F32 R173, R174 ;  /* 0x000000ae00ad7304 */ /* 0x000e220000202000 */
[----:B------:R-:W-:Y:S02]  /*50d0*/  @P6 SHF.R.U64 R168, R168, 0x10, R169 ;  /* 0x00000010a8a86819 */ /* 0x000fe400000012a9 */
[----:B------:R-:W-:Y:S02]  /*50e0*/  FMUL.FTZ R170, R170, UR22 ;  /* 0x00000016aaaa7c20 */ /* 0x000fe40008410000 */
[----:B------:R-:W-:Y:S02]  /*50f0*/  @P6 SHF.L.U32 R168, R168, 0x10, RZ ;  /* 0x00000010a8a86819 */ /* 0x000fe400000006ff */
[----:B------:R-:W-:-:S03]  /*5100*/  FMUL.FTZ R182, R153, R170 ;  /* 0x000000aa99b67220 */ /* 0x000fc60000410000 */
[----:B------:R-:W-:Y:S01]  /*5110*/  @P6 FMUL.FTZ R178, R170, R168 ;  /* 0x000000a8aab26220 */ /* 0x000fe20000410000 */
[----:B------:R-:W-:Y:S01]  /*5120*/  FMUL.FTZ R168, R240, UR14 ;  /* 0x0000000ef0a87c20 */ /* 0x000fe20008410000 */
[----:B------:R-:W-:Y:S01]  /*5130*/  FSEL R182, R182, RZ, P6 ;  /* 0x000000ffb6b67208 */ /* 0x000fe20003000000 */
[----:B------:R-:W-:Y:S01]  /*5140*/  F2F.BF16.F32 R240, R240 ;  /* 0x000000f000f07304 */ /* 0x000fe20000202000 */
[----:B------:R-:W-:Y:S01]  /*5150*/  LOP3.LUT P6, RZ, R7, 0xff0000, RZ, 0xc0, !PT ;  /* 0x00ff000007ff7812 */ /* 0x000fe200078cc0ff */
[----:B------:R-:W-:Y:S01]  /*5160*/  FMUL.FTZ R171, R168, UR22 ;  /* 0x00000016a8ab7c20 */ /* 0x000fe20008410000 */
[----:B0-----:R-:W-:-:S04]  /*5170*/  IMAD.WIDE.U32 R172, R173, 0x10000, RZ ;  /* 0x00010000adac7825 */ /* 0x001fc800078e00ff */
[----:B------:R-:W-:Y:S01]  /*5180*/  FADD.FTZ R49, R49, R178 ;  /* 0x000000b231317221 */ /* 0x000fe20000010000 */
[----:B------:R-:W-:Y:S01]  /*5190*/  FMUL.FTZ R183, R154, R171 ;  /* 0x000000ab9ab77220 */ /* 0x000fe20000410000 */
[----:B------:R-:W-:Y:S01]  /*51a0*/  F2F.BF16.F32 R182, R182 ;  /* 0x000000b600b67304 */ /* 0x000fe20000202000 */
[----:B------:R-:W-:-:S03]  /*51b0*/  LOP3.LUT R174, R172, R239, RZ, 0xfc, !PT ;  /* 0x000000efacae7212 */ /* 0x000fc600078efcff */
[----:B------:R-:W-:Y:S02]  /*51c0*/  FSEL R183, R183, RZ, P6 ;  /* 0x000000ffb7b77208 */ /* 0x000fe40003000000 */
[----:B------:R-:W-:-:S04]  /*51d0*/  @P6 MOV R170, R169 ;  /* 0x000000a900aa6202 */ /* 0x000fc80000000f00 */
[----:B------:R-:W-:Y:S01]  /*51e0*/  F2F.BF16.F32 R183, R183 ;  /* 0x000000b700b77304 */ /* 0x000fe20000202000 */
[----:B------:R-:W-:-:S05]  /*51f0*/  @P6 SHF.L.U32 R168, R170, 0x10, RZ ;  /* 0x00000010aaa86819 */ /* 0x000fca00000006ff */
[----:B------:R-:W-:Y:S01]  /*5200*/  @P6 FMUL.FTZ R179, R171, R168 ;  /* 0x000000a8abb36220 */ /* 0x000fe20000410000 */
[----:B------:R-:W-:Y:S01]  /*5210*/  FFMA.FTZ R168, R184, UR4, R176 ;  /* 0x00000004b8a87c23 */ /* 0x000fe200080100b0 */
[----:B------:R-:W-:Y:S02]  /*5220*/  ISETP.GE.U32.AND P6, PT, R7, 0x1000000, PT ;  /* 0x010000000700780c */ /* 0x000fe40003fc6070 */
[----:B------:R-:W-:Y:S01]  /*5230*/  FADD.FTZ R50, R50, R179 ;  /* 0x000000b332327221 */ /* 0x000fe20000010000 */
[----:B------:R-:W-:-:S04]  /*5240*/  FADD.FTZ R168, R25, -R168 ;  /* 0x800000a819a87221 */ /* 0x000fc80000010000 */
        /* <DEDUP_REMOVED lines=8> */
[----:B------:R-:W-:Y:S01]  /*52d0*/  FSEL R237, R237, RZ, P6 ;  /* 0x000000ffeded7208 */ /* 0x000fe20003000000 */
[----:B------:R-:W1:Y:S01]  /*52e0*/  LDC.64 R170, c[0x0][0x478] ;  /* 0x00011e00ffaa7b82 */ /* 0x000e620000000a00 */
[----:B------:R-:W-:Y:S01]  /*52f0*/  FADD.FTZ R51, R51, R180 ;  /* 0x000000b433337221 */ /* 0x000fe20000010000 */
[----:B0-----:R-:W-:-:S03]  /*5300*/  SHF.L.U32 R175, R175, 0x10, RZ ;  /* 0x00000010afaf7819 */ /* 0x001fc600000006ff */
[----:B------:R-:W0:Y:S01]  /*5310*/  F2F.BF16.F32 R237, R237 ;  /* 0x000000ed00ed7304 */ /* 0x000e220000202000 */
[----:B------:R-:W-:Y:S01]  /*5320*/  LOP3.LUT R175, R173, R175, R240, 0xfe, !PT ;  /* 0x000000afadaf7212 */ /* 0x000fe200078efef0 */
[----:B------:R-:W-:Y:S01]  /*5330*/  IMAD.WIDE.U32 R172, R182, 0x10000, RZ ;  /* 0x00010000b6ac7825 */ /* 0x000fe200078e00ff */
[----:B------:R-:W2:Y:S02]  /*5340*/  LDC.64 R168, c[0x0][0x468] ;  /* 0x00011a00ffa87b82 */ /* 0x000ea40000000a00 */
[----:B------:R-:W-:Y:S02]  /*5350*/  LOP3.LUT R172, R172, R181, RZ, 0xfc, !PT ;  /* 0x000000b5acac7212 */ /* 0x000fe400078efcff */
[----:B0-----:R-:W-:Y:S01]  /*5360*/  SHF.L.U32 R239, R237, 0x10, RZ ;  /* 0x00000010edef7819 */ /* 0x001fe200000006ff */
[----:B-1----:R-:W-:-:S03]  /*5370*/  IMAD.WIDE.U32 R170, R9, 0x8, R170 ;  /* 0x0000000809aa7825 */ /* 0x002fc600078e00aa */
[----:B------:R-:W-:Y:S02]  /*5380*/  LOP3.LUT R173, R173, R239, R183, 0xfe, !PT ;  /* 0x000000efadad7212 */ /* 0x000fe400078efeb7 */
[----:B------:R1:W-:Y:S01]  /*5390*/  STG.E.64 desc[UR12][R170.64], R174 ;  /* 0x000000aeaa007986 */ /* 0x0003e2000c101b0c */
[C---:B--2---:R-:W-:Y:S01]  /*53a0*/  IMAD.WIDE.U32 R168, R9.reuse, 0x8, R168 ;  /* 0x0000000809a87825 */ /* 0x044fe200078e00a8 */
[----:B------:R-:W-:-:S04]  /*53b0*/  IADD3 R9, PT, PT, R9, 0x100, RZ ;  /* 0x0000010009097810 */ /* 0x000fc80007ffe0ff */
[----:B------:R1:W-:Y:S03]  /*53c0*/  STG.E.64 desc[UR12][R168.64], R172 ;  /* 0x000000aca8007986 */ /* 0x0003e6000c101b0c */
.L_x_3563:
[----:B------:R-:W-:Y:S05]  /*53d0*/  BSYNC.RECONVERGENT B1 ;  /* 0x0000000000017941 */ /* 0x000fea0003800200 */
.L_x_3562:
[----:B------:R-:W-:Y:S04]  /*53e0*/  BSSY.RECONVERGENT B1, `(.L_x_3564) ;  /* 0x000004f000017945 */ /* 0x000fe80003800200 */
[----:B------:R-:W-:Y:S05]  /*53f0*/  @!P1 BRA `(.L_x_3565) ;  /* 0x0000000400349947 */ /* 0x000fea0003800000 */
[----:B01----:R-:W0:Y:S02]  /*5400*/  LDC.64 R168, c[0x0][0x390] ;  /* 0x0000e400ffa87b82 */ /* 0x003e240000000a00 */
        /* <DEDUP_REMOVED lines=76> */
.L_x_3565:
[----:B------:R-:W-:Y:S05]  /*58d0*/  BSYNC.RECONVERGENT B1 ;  /* 0x0000000000017941 */ /* 0x000fea0003800200 */
.L_x_3564:
[----:B------:R-:W-:Y:S04]  /*58e0*/  BSSY.RECONVERGENT B1, `(.L_x_3566) ;  /* 0x000004f000017945 */ /* 0x000fe80003800200 */
[----:B------:R-:W-:Y:S05]  /*58f0*/  @!P2 BRA `(.L_x_3567) ;  /* 0x000000040034a947 */ /* 0x000fea0003800000 */
[----:B01-3--:R-:W0:Y:S02]  /*5900*/  LDC.64 R168, c[0x0][0x390] ;  /* 0x0000e400ffa87b82 */ /* 0x00be240000000a00 */
        /* <DEDUP_REMOVED lines=76> */
.L_x_3567:
[----:B------:R-:W-:Y:S05]  /*5dd0*/  BSYNC.RECONVERGENT B1 ;  /* 0x0000000000017941 */ /* 0x000fea0003800200 */
.L_x_3566:
[----:B------:R-:W-:Y:S04]  /*5de0*/  BSSY.RECONVERGENT B1, `(.L_x_3568) ;  /* 0x000004f000017945 */ /* 0x000fe80003800200 */
[----:B------:R-:W-:Y:S05]  /*5df0*/  @!P3 BRA `(.L_x_3569) ;  /* 0x000000040034b947 */ /* 0x000fea0003800000 */
[----:B01-34-:R-:W0:Y:S02]  /*5e00*/  LDC.64 R168, c[0x0][0x390] ;  /* 0x0000e400ffa87b82 */ /* 0x01be240000000a00 */
        /* <DEDUP_REMOVED lines=76> */
.L_x_3569:
[----:B------:R-:W-:Y:S05]  /*62d0*/  BSYNC.RECONVERGENT B1 ;  /* 0x0000000000017941 */ /* 0x000fea0003800200 */
.L_x_3568:
        /* <DEDUP_REMOVED lines=79> */
.L_x_3571:
[----:B------:R-:W-:Y:S05]  /*67d0*/  BSYNC.RECONVERGENT B1 ;  /* 0x0000000000017941 */ /* 0x000fea0003800200 */
.L_x_3570:
[----:B------:R-:W-:Y:S05]  /*67e0*/  @!P5 BRA `(.L_x_3559) ;  /* 0x0000004c0058d947 */ /* 0x000fea0003800000 */
[----:B01-34-:R-:W0:Y:S02]  /*67f0*/  LDC.64 R168, c[0x0][0x390] ;  /* 0x0000e400ffa87b82 */ /* 0x01be240000000a00 */
[----:B0-----:R-:W-:-:S06]  /*6800*/  IMAD.WIDE.U32 R168, R9, 0x8, R168 ;  /* 0x0000000809a87825 */ /* 0x001fcc00078e00a8 */
[----:B------:R-:W2:Y:S01]  /*6810*/  LDG.E.64 R168, desc[UR12][R168.64] ;  /* 0x0000000ca8a87981 */ /* 0x000ea2000c1e1b00 */
[----:B------:R-:W-:Y:S01]  /*6820*/  FFMA.FTZ R170, R238, UR4, R176 ;  /* 0x00000004eeaa7c23 */ /* 0x000fe200080100b0 */
[----:B------:R-:W-:Y:S02]  /*6830*/  ISETP.GE.U32.AND P6, PT, R0, 0x1000000, PT ;  /* 0x010000000000780c */ /* 0x000fe40003fc6070 */
[----:B------:R-:W-:Y:S01]  /*6840*/  CS2R R178, SRZ ;  /* 0x0000000000b27805 */ /* 0x000fe2000001ff00 */
[----:B------:R-:W-:Y:S02]  /*6850*/  HFMA2 R177, -RZ, RZ, 0, 0 ;  /* 0x00000000ffb17431 */ /* 0x000fe400000001ff */
[----:B------:R-:W-:Y:S01]  /*6860*/  FADD.FTZ R170, R235, -R170 ;  /* 0x800000aaebaa7221 */ /* 0x000fe20000010000 */
[----:B------:R-:W-:-:S03]  /*6870*/  MOV R180, RZ ;  /* 0x000000ff00b47202 */ /* 0x000fc60000000f00 */
[----:B------:R-:W-:-:S04]  /*6880*/  FMUL.FTZ R172, R170, UR23 ;  /* 0x00000017aaac7c20 */ /* 0x000fc80008410000 */
[----:B------:R-:W-:Y:S01]  /*6890*/  FMUL.FTZ R171, R172, UR14 ;  /* 0x0000000eacab7c20 */ /* 0x000fe20008410000 */
[----:B------:R-:W0:Y:S03]  /*68a0*/  F2F.BF16.F32 R175, R172 ;  /* 0x000000ac00af7304 */ /* 0x000e260000202000 */
[----:B------:R-:W-:-:S04]  /*68b0*/  FMUL.FTZ R171, R171, UR22 ;  /* 0x00000016abab7c20 */ /* 0x000fc80008410000 */
[----:B-----5:R-:W-:-:S05]  /*68c0*/  FMUL.FTZ R182, R115, R171 ;  /* 0x000000ab73b67220 */ /* 0x020fca0000410000 */
[----:B------:R-:W-:Y:S02]  /*68d0*/  FSEL R182, R182, RZ, P6 ;  /* 0x000000ffb6b67208 */ /* 0x000fe40003000000 */
[----:B0-----:R-:W-:-:S04]  /*68e0*/  SHF.L.U32 R175, R175, 0x10, RZ ;  /* 0x00000010afaf7819 */ /* 0x001fc800000006ff */
[----:B------:R-:W-:Y:S01]  /*68f0*/  F2F.BF16.F32 R182, R182 ;  /* 0x000000b600b67304 */ /* 0x000fe20000202000 */
[----:B--2---:R-:W-:-:S04]  /*6900*/  @P6 SHF.R.U32.HI R170, RZ, 0x10, R169 ;  /* 0x00000010ffaa6819 */ /* 0x004fc800000116a9 */
[----:B------:R-:W-:-:S05]  /*6910*/  @P6 SHF.L.U32 R170, R170, 0x10, RZ ;  /* 0x00000010aaaa6819 */ /* 0x000fca00000006ff */
[----:B------:R-:W-:Y:S01]  /*6920*/  @P6 FMUL.FTZ R178, R171, R170 ;  /* 0x000000aaabb26220 */ /* 0x000fe20000410000 */
[----:B------:R-:W-:Y:S01]  /*6930*/  FFMA.FTZ R171, R229, UR4, R176 ;  /* 0x00000004e5ab7c23 */ /* 0x000fe200080100b0 */
[----:B------:R-:W-:Y:S02]  /*6940*/  LOP3.LUT P6, RZ, R0, 0xff, RZ, 0xc0, !PT ;  /* 0x000000ff00ff7812 */ /* 0x000fe400078cc0ff */
[----:B------:R-:W-:Y:S01]  /*6950*/  FADD.FTZ R31, R31, R178 ;  /* 0x000000b21f1f7221 */ /* 0x000fe20000010000 */
[----:B------:R-:W-:-:S04]  /*6960*/  FADD.FTZ R171, R234, -R171 ;  /* 0x800000abeaab7221 */ /* 0x000fc80000010000 */
[----:B------:R-:W-:-:S04]  /*6970*/  FMUL.FTZ R174, R171, UR23 ;  /* 0x00000017abae7c20 */ /* 0x000fc80008410000 */
[----:B------:R-:W-:Y:S01]  /*6980*/  FMUL.FTZ R171, R174, UR14 ;  /* 0x0000000eaeab7c20 */ /* 0x000fe20008410000 */
[----:B------:R-:W-:Y:S01]  /*6990*/  F2F.BF16.F32 R237, R174 ;  /* 0x000000ae00ed7304 */ /* 0x000fe20000202000 */
[----:B------:R-:W-:Y:S02]  /*69a0*/  @P6 MOV R170, R168 ;  /* 0x000000a800aa6202 */ /* 0x000fe40000000f00 */
[----:B------:R-:W-:Y:S02]  /*69b0*/  FMUL.FTZ R171, R171, UR22 ;  /* 0x00000016abab7c20 */ /* 0x000fe40008410000 */
[----:B------:R-:W-:Y:S02]  /*69c0*/  @P6 SHF.L.U32 R170, R170, 0x10, RZ ;  /* 0x00000010aaaa6819 */ /* 0x000fe400000006ff */
[----:B------:R-:W-:-:S03]  /*69d0*/  FMUL.FTZ R181, R112, R171 ;  /* 0x000000ab70b57220 */ /* 0x000fc60000410000 */
[----:B------:R-:W-:Y:S01]  /*69e0*/  @P6 FMUL.FTZ R177, R171, R170 ;  /* 0x000000aaabb16220 */ /* 0x000fe20000410000 */
[--C-:B------:R-:W-:Y:S01]  /*69f0*/  FFMA.FTZ R170, R232, UR4, R176.reuse ;  /* 0x00000004e8aa7c23 */ /* 0x100fe200080100b0 */
[----:B------:R-:W-:Y:S01]  /*6a00*/  FSEL R181, R181, RZ, P6 ;  /* 0x000000ffb5b57208 */ /* 0x000fe20003000000 */
[----:B------:R-:W-:Y:S01]  /*6a10*/  FFMA.FTZ R171, R233, UR4, R176 ;  /* 0x00000004e9ab7c23 */ /* 0x000fe200080100b0 */
[----:B------:R-:W-:Y:S01]  /*6a20*/  LOP3.LUT P6, RZ, R0, 0xff00, RZ, 0xc0, !PT ;  /* 0x0000ff0000ff7812 */ /* 0x000fe200078cc0ff */
[----:B------:R-:W-:Y:S01]  /*6a30*/  FADD.FTZ R170, R231, -R170 ;  /* 0x800000aae7aa7221 */ /* 0x000fe20000010000 */
[----:B------:R-:W-:Y:S01]  /*6a40*/  FADD.FTZ R28, R28, R177 ;  /* 0x000000b11c1c7221 */ /* 0x000fe20000010000 */
[----:B------:R-:W-:Y:S01]  /*6a50*/  FADD.FTZ R171, R236, -R171 ;  /* 0x800000abecab7221 */ /* 0x000fe20000010000 */
[----:B------:R-:W-:Y:S01]  /*6a60*/  F2F.BF16.F32 R181, R181 ;  /* 0x000000b500b57304 */ /* 0x000fe20000202000 */
[----:B------:R-:W-:Y:S02]  /*6a70*/  FMUL.FTZ R240, R170, UR23 ;  /* 0x00000017aaf07c20 */ /* 0x000fe40008410000 */
[----:B------:R-:W-:-:S02]  /*6a80*/  FMUL.FTZ R239, R171, UR23 ;  /* 0x00000017abef7c20 */ /* 0x000fc40008410000 */
[----:B------:R-:W-:-:S03]  /*6a90*/  FMUL.FTZ R170, R240, UR14 ;  /* 0x0000000ef0aa7c20 */ /* 0x000fc60008410000 */
[----:B------:R-:W0:Y:S01]  /*6aa0*/  F2F.BF16.F32 R173, R240 ;  /* 0x000000f000ad7304 */ /* 0x000e220000202000 */
[----:B------:R-:W-:Y:S01]  /*6ab0*/  @P6 SHF.R.U64 R168, R168, 0x10, R169 ;  /* 0x00000010a8a86819 */ /* 0x000fe200000012a9 */
[----:B------:R-:W-:-:S03]  /*6ac0*/  FMUL.FTZ R170, R170, UR22 ;  /* 0x00000016aaaa7c20 */ /* 0x000fc60008410000 */
[----:B------:R-:W-:Y:S01]  /*6ad0*/  @P6 SHF.L.U32 R168, R168, 0x10, RZ ;  /* 0x00000010a8a86819 */ /* 0x000fe200000006ff */
[----:B------:R-:W-:-:S04]  /*6ae0*/  FMUL.FTZ R183, R113, R170 ;  /* 0x000000aa71b77220 */ /* 0x000fc80000410000 */
[----:B------:R-:W-:Y:S01]  /*6af0*/  @P6 FMUL.FTZ R180, R170, R168 ;  /* 0x000000a8aab46220 */ /* 0x000fe20000410000 */
[----:B------:R-:W-:Y:S01]  /*6b00*/  FSEL R183, R183, RZ, P6 ;  /* 0x000000ffb7b77208 */ /* 0x000fe20003000000 */
[----:B------:R-:W-:Y:S01]  /*6b10*/  FMUL.FTZ R168, R239, UR14 ;  /* 0x0000000eefa87c20 */ /* 0x000fe20008410000 */
[----:B------:R-:W-:Y:S01]  /*6b20*/  LOP3.LUT P6, RZ, R0, 0xff0000, RZ, 0xc0, !PT ;  /* 0x00ff000000ff7812 */ /* 0x000fe200078cc0ff */
[----:B------:R-:W1:Y:S01]  /*6b30*/  LDC.64 R170, c[0x0][0x478] ;  /* 0x00011e00ffaa7b82 */ /* 0x000e620000000a00 */
[----:B------:R-:W2:Y:S01]  /*6b40*/  F2F.BF16.F32 R239, R239 ;  /* 0x000000ef00ef7304 */ /* 0x000ea20000202000 */
[----:B------:R-:W-:Y:S01]  /*6b50*/  FMUL.FTZ R168, R168, UR22 ;  /* 0x00000016a8a87c20 */ /* 0x000fe20008410000 */
[----:B0-----:R-:W-:-:S04]  /*6b60*/  IMAD.WIDE.U32 R172, R173, 0x10000, RZ ;  /* 0x00010000adac7825 */ /* 0x001fc800078e00ff */
[----:B------:R-:W-:Y:S01]  /*6b70*/  FADD.FTZ R29, R29, R180 ;  /* 0x000000b41d1d7221 */ /* 0x000fe20000010000 */
[----:B------:R-:W-:Y:S01]  /*6b80*/  FMUL.FTZ R176, R114, R168 ;  /* 0x000000a872b07220 */ /* 0x000fe20000410000 */
[----:B------:R-:W-:Y:S01]  /*6b90*/  LOP3.LUT R174, R172, R237, RZ, 0xfc, !PT ;  /* 0x000000edacae7212 */ /* 0x000fe200078efcff */
[----:B------:R-:W0:Y:S01]  /*6ba0*/  F2F.BF16.F32 R183, R183 ;  /* 0x000000b700b77304 */ /* 0x000e220000202000 */
[----:B------:R-:W-:Y:S02]  /*6bb0*/  SHF.L.U32 R237, R182, 0x10, RZ ;  /* 0x00000010b6ed7819 */ /* 0x000fe400000006ff */
[----:B------:R-:W-:Y:S02]  /*6bc0*/  @P6 SHF.L.U32 R169, R169, 0x10, RZ ;  /* 0x00000010a9a96819 */ /* 0x000fe400000006ff */
[----:B------:R-:W-:Y:S02]  /*6bd0*/  FSEL R176, R176, RZ, P6 ;  /* 0x000000ffb0b07208 */ /* 0x000fe40003000000 */
[----:B--2---:R-:W-:Y:S01]  /*6be0*/  LOP3.LUT R175, R173, R175, R239, 0xfe, !PT ;  /* 0x000000afadaf7212 */ /* 0x004fe200078efeef */
[----:B------:R-:W-:-:S02]  /*6bf0*/  @P6 FMUL.FTZ R179, R168, R169 ;  /* 0x000000a9a8b36220 */ /* 0x000fc40000410000 */
[----:B------:R-:W2:Y:S01]  /*6c00*/  LDC.64 R168, c[0x0][0x468] ;  /* 0x00011a00ffa87b82 */ /* 0x000ea20000000a00 */
[----:B------:R-:W3:Y:S01]  /*6c10*/  F2F.BF16.F32 R176, R176 ;  /* 0x000000b000b07304 */ /* 0x000ee20000202000 */
[----:B------:R-:W-:Y:S01]  /*6c20*/  FADD.FTZ R30, R30, R179 ;  /* 0x000000b31e1e7221 */ /* 0x000fe20000010000 */
[----:B0-----:R-:W-:-:S04]  /*6c30*/  IMAD.WIDE.U32 R172, R183, 0x10000, RZ ;  /* 0x00010000b7ac7825 */ /* 0x001fc800078e00ff */
[----:B-1----:R-:W-:Y:S01]  /*6c40*/  IMAD.WIDE.U32 R170, R9, 0x8, R170 ;  /* 0x0000000809aa7825 */ /* 0x002fe200078e00aa */
[----:B------:R-:W-:-:S04]  /*6c50*/  LOP3.LUT R172, R172, R181, RZ, 0xfc, !PT ;  /* 0x000000b5acac7212 */ /* 0x000fc800078efcff */
[----:B------:R0:W-:Y:S01]  /*6c60*/  STG.E.64 desc[UR12][R170.64], R174 ;  /* 0x000000aeaa007986 */ /* 0x0001e2000c101b0c */
[----:B---3--:R-:W-:Y:S01]  /*6c70*/  LOP3.LUT R173, R173, R237, R176, 0xfe, !PT ;  /* 0x000000edadad7212 */ /* 0x008fe200078efeb0 */
[----:B--2---:R-:W-:-:S05]  /*6c80*/  IMAD.WIDE.U32 R168, R9, 0x8, R168 ;  /* 0x0000000809a87825 */ /* 0x004fca00078e00a8 */
[----:B------:R0:W-:Y:S01]  /*6c90*/  STG.E.64 desc[UR12][R168.64], R172 ;  /* 0x000000aca8007986 */ /* 0x0001e2000c101b0c */
[----:B------:R-:W-:Y:S05]  /*6ca0*/  BRA `(.L_x_3559) ;  /* 0x0000004800287947 */ /* 0x000fea0003800000 */
.L_x_3545:
        /* <DEDUP_REMOVED lines=9> */
[----:B------:R-:W-:Y:S01]  /*6d40*/  MOV R170, R204 ;  /* 0x000000cc00aa7202 */ /* 0x000fe20000000f00 */
[--C-:B------:R-:W-:Y:S01]  /*6d50*/  FFMA.FTZ R171, R3, UR4, R176.reuse ;  /* 0x0000000403ab7c23 */ /* 0x100fe200080100b0 */
[----:B------:R-:W-:Y:S01]  /*6d60*/  LOP3.LUT P6, RZ, R8, 0xff, RZ, 0xc0, !PT ;  /* 0x000000ff08ff7812 */ /* 0x000fe200078cc0ff */
[----:B------:R-:W-:Y:S01]  /*6d70*/  HFMA2 R173, -RZ, RZ, 0, 0 ;  /* 0x00000000ffad7431 */ /* 0x000fe200000001ff */
[----:B------:R-:W-:Y:S01]  /*6d80*/  SHF.L.U32 R170, R170, 0x10, RZ ;  /* 0x00000010aaaa7819 */ /* 0x000fe200000006ff */
[----:B------:R-:W-:Y:S01]  /*6d90*/  FADD.FTZ R171, R16, -R171 ;  /* 0x800000ab10ab7221 */ /* 0x000fe20000010000 */
[----:B------:R-:W-:Y:S01]  /*6da0*/  FFMA.FTZ R172, R14, UR4, R176 ;  /* 0x000000040eac7c23 */ /* 0x000fe200080100b0 */
[----:B------:R-:W-:Y:S02]  /*6db0*/  MOV R180, RZ ;  /* 0x000000ff00b47202 */ /* 0x000fe40000000f00 */
[----:B------:R-:W-:-:S04]  /*6dc0*/  FFMA.FTZ R170, R171, UR23, R170 ;  /* 0x00000017abaa7c23 */ /* 0x000fc800080100aa */
[----:B------:R-:W-:-:S04]  /*6dd0*/  FMUL.FTZ R170, R170, UR14 ;  /* 0x0000000eaaaa7c20 */ /* 0x000fc80008410000 */
[----:B------:R-:W-:-:S04]  /*6de0*/  FMUL.FTZ R175, R170, UR22 ;  /* 0x00000016aaaf7c20 */ /* 0x000fc80008410000 */
[----:B-----5:R-:W-:-:S05]  /*6df0*/  FMUL.FTZ R174, R160, R175 ;  /* 0x000000afa0ae7220 */ /* 0x020fca0000410000 */
[----:B------:R-:W-:-:S04]  /*6e00*/  FSEL R174, R174, RZ, P6 ;  /* 0x000000ffaeae7208 */ /* 0x000fc80003000000 */
[----:B------:R-:W-:Y:S01]  /*6e10*/  F2F.BF16.F32 R183, R174 ;  /* 0x000000ae00b77304 */ /* 0x000fe20000202000 */
[----:B--2---:R-:W-:-:S04]  /*6e20*/  @P6 MOV R171, R168 ;  /* 0x000000a800ab6202 */ /* 0x004fc80000000f00 */
[----:B------:R-:W-:Y:S01]  /*6e30*/  @P6 SHF.L.U32 R170, R171, 0x10, RZ ;  /* 0x00000010abaa6819 */ /* 0x000fe200000006ff */
[----:B------:R-:W-:Y:S01]  /*6e40*/  FADD.FTZ R171, R15, -R172 ;  /* 0x800000ac0fab7221 */ /* 0x000fe20000010000 */
[----:B------:R-:W-:-:S03]  /*6e50*/  MOV R172, RZ ;  /* 0x000000ff00ac7202 */ /* 0x000fc60000000f00 */
[----:B------:R-:W-:Y:S01]  /*6e60*/  @P6 FMUL.FTZ R173, R175, R170 ;  /* 0x000000aaafad6220 */ /* 0x000fe20000410000 */
[----:B------:R-:W-:Y:S01]  /*6e70*/  SHF.R.U64 R170, R204, 0x10, R205 ;  /* 0x00000010ccaa7819 */ /* 0x000fe200000012cd */
[----:B------:R-:W-:Y:S01]  /*6e80*/  HFMA2 R175, -RZ, RZ, 0, 0 ;  /* 0x00000000ffaf7431 */ /* 0x000fe200000001ff */
[----:B------:R-:W-:Y:S01]  /*6e90*/  LOP3.LUT P6, RZ, R8, 0xff00, RZ, 0xc0, !PT ;  /* 0x0000ff0008ff7812 */ /* 0x000fe200078cc0ff */
[----:B------:R-:W-:Y:S01]  /*6ea0*/  FADD.FTZ R52, R52, R173 ;  /* 0x000000ad34347221 */ /* 0x000fe20000010000 */
[----:B------:R-:W-:-:S05]  /*6eb0*/  SHF.L.U32 R170, R170, 0x10, RZ ;  /* 0x00000010aaaa7819 */ /* 0x000fca00000006ff */
[----:B------:R-:W-:-:S04]  /*6ec0*/  FFMA.FTZ R170, R171, UR23, R170 ;  /* 0x00000017abaa7c23 */ /* 0x000fc800080100aa */
[----:B------:R-:W-:Y:S02]  /*6ed0*/  FMUL.FTZ R170, R170, UR14 ;  /* 0x0000000eaaaa7c20 */ /* 0x000fe40008410000 */
[----:B------:R-:W-:Y:S02]  /*6ee0*/  @P6 SHF.R.U64 R168, R168, 0x10, R169 ;  /* 0x00000010a8a86819 */ /* 0x000fe400000012a9 */
[----:B------:R-:W-:Y:S02]  /*6ef0*/  FMUL.FTZ R171, R170, UR22 ;  /* 0x00000016aaab7c20 */ /* 0x000fe40008410000 */
[----:B------:R-:W-:Y:S02]  /*6f00*/  @P6 SHF.L.U32 R168, R168, 0x10, RZ ;  /* 0x00000010a8a86819 */ /* 0x000fe400000006ff */
[----:B------:R-:W-:-:S03]  /*6f10*/  FMUL.FTZ R170, R161, R171 ;  /* 0x000000aba1aa7220 */ /* 0x000fc60000410000 */
[----:B------:R-:W-:Y:S01]  /*6f20*/  @P6 FMUL.FTZ R172, R171, R168 ;  /* 0x000000a8abac6220 */ /* 0x000fe20000410000 */
[----:B------:R-:W-:Y:S01]  /*6f30*/  MOV R168, R205 ;  /* 0x000000cd00a87202 */ /* 0x000fe20000000f00 */
[----:B------:R-:W-:Y:S01]  /*6f40*/  FFMA.FTZ R171, R13, UR4, R176 ;  /* 0x000000040dab7c23 */ /* 0x000fe200080100b0 */
[----:B------:R-:W-:Y:S01]  /*6f50*/  FSEL R177, R170, RZ, P6 ;  /* 0x000000ffaab17208 */ /* 0x000fe20003000000 */
[----:B------:R-:W-:Y:S01]  /*6f60*/  FADD.FTZ R53, R53, R172 ;  /* 0x000000ac35357221 */ /* 0x000fe20000010000 */
[----:B------:R-:W-:Y:S01]  /*6f70*/  LOP3.LUT P6, RZ, R8, 0xff0000, RZ, 0xc0, !PT ;  /* 0x00ff000008ff7812 */ /* 0x000fe200078cc0ff */
[----:B------:R-:W-:Y:S01]  /*6f80*/  FADD.FTZ R171, R18, -R171 ;  /* 0x800000ab12ab7221 */ /* 0x000fe20000010000 */
[----:B------:R-:W-:-:S05]  /*6f90*/  SHF.L.U32 R168, R168, 0x10, RZ ;  /* 0x00000010a8a87819 */ /* 0x000fca00000006ff */
[----:B------:R-:W-:-:S04]  /*6fa0*/  FFMA.FTZ R168, R171, UR23, R168 ;  /* 0x00000017aba87c23 */ /* 0x000fc800080100a8 */
[----:B------:R-:W-:Y:S02]  /*6fb0*/  FMUL.FTZ R168, R168, UR14 ;  /* 0x0000000ea8a87c20 */ /* 0x000fe40008410000 */
[----:B------:R-:W-:Y:S02]  /*6fc0*/  @P6 MOV R170, R169 ;  /* 0x000000a900aa6202 */ /* 0x000fe40000000f00 */
[----:B------:R-:W-:Y:S02]  /*6fd0*/  FMUL.FTZ R171, R168, UR22 ;  /* 0x00000016a8ab7c20 */ /* 0x000fe40008410000 */
[----:B------:R-:W-:Y:S02]  /*6fe0*/  @P6 SHF.L.U32 R168, R170, 0x10, RZ ;  /* 0x00000010aaa86819 */ /* 0x000fe400000006ff */
[----:B------:R-:W-:-:S03]  /*6ff0*/  FMUL.FTZ R170, R162, R171 ;  /* 0x000000aba2aa7220 */ /* 0x000fc60000410000 */
[----:B------:R-:W-:Y:S01]  /*7000*/  @P6 FMUL.FTZ R175, R171, R168 ;  /* 0x000000a8abaf6220 */ /* 0x000fe20000410000 */
[----:B------:R-:W-:Y:S02]  /*7010*/  SHF.R.U32.HI R168, RZ, 0x10, R205 ;  /* 0x00000010ffa87819 */ /* 0x000fe400000116cd */
[----:B------:R-:W-:Y:S01]  /*7020*/  FSEL R178, R170, RZ, P6 ;  /* 0x000000ffaab27208 */ /* 0x000fe20003000000 */
[----:B------:R-:W-:Y:S01]  /*7030*/  FFMA.FTZ R170, R20, UR4, R176 ;  /* 0x0000000414aa7c23 */ /* 0x000fe200080100b0 */
[----:B------:R-:W-:Y:S01]  /*7040*/  ISETP.GE.U32.AND P6, PT, R8, 0x1000000, PT ;  /* 0x010000000800780c */ /* 0x000fe20003fc6070 */
[----:B------:R-:W-:Y:S01]  /*7050*/  FADD.FTZ R54, R54, R175 ;  /* 0x000000af36367221 */ /* 0x000fe20000010000 */
[----:B------:R-:W-:Y:S01]  /*7060*/  SHF.L.U32 R168, R168, 0x10, RZ ;  /* 0x00000010a8a87819 */ /* 0x000fe200000006ff */
[----:B------:R-:W-:Y:S01]  /*7070*/  FADD.FTZ R171, R17, -R170 ;  /* 0x800000aa11ab7221 */ /* 0x000fe20000010000 */
[----:B------:R-:W-:Y:S03]  /*7080*/  F2F.BF16.F32 R178, R178 ;  /* 0x000000b200b27304 */ /* 0x000fe60000202000 */
[----:B------:R-:W-:-:S04]  /*7090*/  FFMA.FTZ R168, R171, UR23, R168 ;  /* 0x00000017aba87c23 */ /* 0x000fc800080100a8 */
[----:B------:R-:W-:Y:S02]  /*70a0*/  FMUL.FTZ R168, R168, UR14 ;  /* 0x0000000ea8a87c20 */ /* 0x000fe40008410000 */
[----:B------:R-:W-:Y:S02]  /*70b0*/  @P6 SHF.R.U32.HI R169, RZ, 0x10, R169 ;  /* 0x00000010ffa96819 */ /* 0x000fe400000116a9 */
[----:B------:R-:W-:Y:S02]  /*70c0*/  FMUL.FTZ R170, R168, UR22 ;  /* 0x00000016a8aa7c20 */ /* 0x000fe40008410000 */
[----:B------:R-:W-:Y:S02]  /*70d0*/  @P6 SHF.L.U32 R168, R169, 0x10, RZ ;  /* 0x00000010a9a86819 */ /* 0x000fe400000006ff */
[----:B------:R-:W-:-:S03]  /*70e0*/  FMUL.FTZ R169, R163, R170 ;  /* 0x000000aaa3a97220 */ /* 0x000fc60000410000 */
[----:B------:R-:W-:Y:S02]  /*70f0*/  @P6 FMUL.FTZ R180, R170, R168 ;  /* 0x000000a8aab46220 */ /* 0x000fe40000410000 */
[----:B------:R-:W-:Y:S01]  /*7100*/  FSEL R179, R169, RZ, P6 ;  /* 0x000000ffa9b37208 */ /* 0x000fe20003000000 */
[----:B------:R-:W0:Y:S01]  /*7110*/  F2F.BF16.F32 R170, R177 ;  /* 0x000000b100aa7304 */ /* 0x000e220000202000 */
[----:B------:R-:W1:Y:S01]  /*7120*/  LDC.64 R168, c[0x0][0x468] ;  /* 0x00011a00ffa87b82 */ /* 0x000e620000000a00 */
[----:B------:R-:W-:-:S06]  /*7130*/  FADD.FTZ R55, R55, R180 ;  /* 0x000000b437377221 */ /* 0x000fcc0000010000 */
        /* <DEDUP_REMOVED lines=8> */
.L_x_3574:
[----:B------:R-:W-:Y:S05]  /*71c0*/  BSYNC.RECONVERGENT B1 ;  /* 0x0000000000017941 */ /* 0x000fea0003800200 */
.L_x_3573:
[----:B------:R-:W-:Y:S04]  /*71d0*/  BSSY.RECONVERGENT B1, `(.L_x_3575) ;  /* 0x000004d000017945 */ /* 0x000fe80003800200 */
[----:B------:R-:W-:Y:S05]  /*71e0*/  @!P0 BRA `(.L_x_3576) ;  /* 0x00000004002c8947 */ /* 0x000fea0003800000 */
[----:B0-----:R-:W0:Y:S02]  /*71f0*/  LDC.64 R168, c[0x0][0x390] ;  /* 0x0000e400ffa87b82 */ /* 0x001e240000000a00 */
        /* <DEDUP_REMOVED lines=74> */
.L_x_3576:
[----:B------:R-:W-:Y:S05]  /*76a0*/  BSYNC.RECONVERGENT B1 ;  /* 0x0000000000017941 */ /* 0x000fea0003800200 */
.L_x_3575:
[----:B------:R-:W-:Y:S04]  /*76b0*/  BSSY.RECONVERGENT B1, `(.L_x_3577) ;  /* 0x000004d000017945 */ /* 0x000fe80003800200 */
[----:B------:R-:W-:Y:S05]  /*76c0*/  @!P1 BRA `(.L_x_3578) ;  /* 0x00000004002c9947 */ /* 0x000fea0003800000 */
[----:B01----:R-:W0:Y:S02]  /*76d0*/  LDC.64 R168, c[0x0][0x390] ;  /* 0x0000e400ffa87b82 */ /* 0x003e240000000a00 */
        /* <DEDUP_REMOVED lines=74> */
.L_x_3578:
[----:B------:R-:W-:Y:S05]  /*7b80*/  BSYNC.RECONVERGENT B1 ;  /* 0x0000000000017941 */ /* 0x000fea0003800200 */
.L_x_3577:
[----:B------:R-:W-:Y:S04]  /*7b90*/  BSSY.RECONVERGENT B1, `(.L_x_3579) ;  /* 0x000004d000017945 */ /* 0x000fe80003800200 */
[----:B------:R-:W-:Y:S05]  /*7ba0*/  @!P2 BRA `(.L_x_3580) ;  /* 0x00000004002ca947 */ /* 0x000fea0003800000 */
[----:B012---:R-:W0:Y:S02]  /*7bb0*/  LDC.64 R168, c[0x0][0x390] ;  /* 0x0000e400ffa87b82 */ /* 0x007e240000000a00 */
        /* <DEDUP_REMOVED lines=74> */
.L_x_3580:
[----:B------:R-:W-:Y:S05]  /*8060*/  BSYNC.RECONVERGENT B1 ;  /* 0x0000000000017941 */ /* 0x000fea0003800200 */
.L_x_3579:
[----:B------:R-:W-:Y:S04]  /*8070*/  BSSY.RECONVERGENT B1, `(.L_x_3581) ;  /* 0x000004d000017945 */ /* 0x000fe80003800200 */
[----:B------:R-:W-:Y:S05]  /*8080*/  @!P3 BRA `(.L_x_3582) ;  /* 0x00000004002cb947 */ /* 0x000fea0003800000 */
[----:B0123--:R-:W0:Y:S02]  /*8090*/  LDC.64 R168, c[0x0][0x390] ;  /* 0x0000e400ffa87b82 */ /* 0x00fe240000000a00 */
        /* <DEDUP_REMOVED lines=74> */
.L_x_3582:
[----:B------:R-:W-:Y:S05]  /*8540*/  BSYNC.RECONVERGENT B1 ;  /* 0x0000000000017941 */ /* 0x000fea0003800200 */
.L_x_3581:
[----:B------:R-:W-:Y:S04]  /*8550*/  BSSY.RECONVERGENT B1, `(.L_x_3583) ;  /* 0x000004d000017945 */ /* 0x000fe80003800200 */
[----:B------:R-:W-:Y:S05]  /*8560*/  @!P4 BRA `(.L_x_3584) ;  /* 0x00000004002cc947 */ /* 0x000fea0003800000 */
[----:B01234-:R-:W0:Y:S02]  /*8570*/  LDC.64 R168, c[0x0][0x390] ;  /* 0x0000e400ffa87b82 */ /* 0x01fe240000000a00 */
        /* <DEDUP_REMOVED lines=74> */
.L_x_3584:
[----:B------:R-:W-:Y:S05]  /*8a20*/  BSYNC.RECONVERGENT B1 ;  /* 0x0000000000017941 */ /* 0x000fea0003800200 */
.L_x_3583:
        /* <DEDUP_REMOVED lines=10> */
[----:B------:R-:W-:-:S03]  /*8ad0*/  FFMA.FTZ R172, R232, UR4, R176 ;  /* 0x00000004e8ac7c23 */ /* 0x000fc600080100b0 */
        /* <DEDUP_REMOVED lines=24> */
[--C-:B------:R-:W-:Y:S01]  /*8c60*/  FFMA.FTZ R171, R233, UR4, R176.reuse ;  /* 0x00000004e9ab7c23 */ /* 0x100fe200080100b0 */
[----:B------:R-:W-:Y:S01]  /*8c70*/  FSEL R177, R170, RZ, P6 ;  /* 0x000000ffaab17208 */ /* 0x000fe20003000000 */
[----:B------:R-:W-:Y:S01]  /*8c80*/  FFMA.FTZ R176, R238, UR4, R176 ;  /* 0x00000004eeb07c23 */ /* 0x000fe200080100b0 */
[----:B------:R-:W-:Y:S01]  /*8c90*/  LOP3.LUT P6, RZ, R0, 0xff0000, RZ, 0xc0, !PT ;  /* 0x00ff000000ff7812 */ /* 0x000fe200078cc0ff */
[----:B------:R-:W-:Y:S01]  /*8ca0*/  FADD.FTZ R171, R236, -R171 ;  /* 0x800000abecab7221 */ /* 0x000fe20000010000 */
[----:B------:R-:W-:Y:S01]  /*8cb0*/  SHF.L.U32 R168, R168, 0x10, RZ ;  /* 0x00000010a8a87819 */ /* 0x000fe200000006ff */
[----:B------:R-:W-:-:S04]  /*8cc0*/  FADD.FTZ R29, R29, R172 ;  /* 0x000000ac1d1d7221 */ /* 0x000fc80000010000 */
[----:B------:R-:W-:-:S04]  /*8cd0*/  FFMA.FTZ R168, R171, UR23, R168 ;  /* 0x00000017aba87c23 */ /* 0x000fc800080100a8 */
[----:B------:R-:W-:Y:S02]  /*8ce0*/  FMUL.FTZ R168, R168, UR14 ;  /* 0x0000000ea8a87c20 */ /* 0x000fe40008410000 */
[----:B------:R-:W-:Y:S02]  /*8cf0*/  @P6 MOV R170, R169 ;  /* 0x000000a900aa6202 */ /* 0x000fe40000000f00 */
[----:B------:R-:W-:Y:S02]  /*8d00*/  FMUL.FTZ R171, R168, UR22 ;  /* 0x00000016a8ab7c20 */ /* 0x000fe40008410000 */
[----:B------:R-:W-:Y:S02]  /*8d10*/  @P6 SHF.L.U32 R168, R170, 0x10, RZ ;  /* 0x00000010aaa86819 */ /* 0x000fe400000006ff */
[----:B------:R-:W-:-:S03]  /*8d20*/  FMUL.FTZ R170, R114, R171 ;  /* 0x000000ab72aa7220 */ /* 0x000fc60000410000 */
[----:B------:R-:W-:Y:S01]  /*8d30*/  @P6 FMUL.FTZ R175, R171, R168 ;  /* 0x000000a8abaf6220 */ /* 0x000fe20000410000 */
[----:B------:R-:W-:Y:S01]  /*8d40*/  SHF.R.U32.HI R168, RZ, 0x10, R211 ;  /* 0x00000010ffa87819 */ /* 0x000fe200000116d3 */
[----:B------:R-:W-:Y:S01]  /*8d50*/  FADD.FTZ R171, R235, -R176 ;  /* 0x800000b0ebab7221 */ /* 0x000fe20000010000 */
[----:B------:R-:W-:Y:S01]  /*8d60*/  FSEL R178, R170, RZ, P6 ;  /* 0x000000ffaab27208 */ /* 0x000fe20003000000 */
[----:B------:R-:W-:Y:S01]  /*8d70*/  FADD.FTZ R30, R30, R175 ;  /* 0x000000af1e1e7221 */ /* 0x000fe20000010000 */
[----:B------:R-:W-:Y:S02]  /*8d80*/  ISETP.GE.U32.AND P6, PT, R0, 0x1000000, PT ;  /* 0x010000000000780c */ /* 0x000fe40003fc6070 */
[----:B------:R-:W-:Y:S02]  /*8d90*/  SHF.L.U32 R168, R168, 0x10, RZ ;  /* 0x00000010a8a87819 */ /* 0x000fe400000006ff */
[----:B------:R-:W-:Y:S01]  /*8da0*/  MOV R176, RZ ;  /* 0x000000ff00b07202 */ /* 0x000fe20000000f00 */
[----:B------:R-:W-:Y:S02]  /*8db0*/  F2F.BF16.F32 R178, R178 ;  /* 0x000000b200b27304 */ /* 0x000fe40000202000 */
        /* <DEDUP_REMOVED lines=19> */
.L_x_3572:
[----:B------:R-:W-:Y:S01]  /*8ef0*/  ISETP.NE.AND P6, PT, R12, RZ, PT ;  /* 0x000000ff0c00720c */ /* 0x000fe20003fc5270 */
[----:B------:R-:W-:-:S12]  /*8f00*/  BSSY.RECONVERGENT B1, `(.L_x_3585) ;  /* 0x0000057000017945 */ /* 0x000fd80003800200 */
[----:B------:R-:W-:Y:S05]  /*8f10*/  @!P6 BRA `(.L_x_3586) ;  /* 0x000000040054e947 */ /* 0x000fea0003800000 */
[----:B------:R-:W0:Y:S02]  /*8f20*/  LDC.64 R168, c[0x0][0x390] ;  /* 0x0000e400ffa87b82 */ /* 0x000e240000000a00 */
[----:B0-----:R-:W-:-:S06]  /*8f30*/  IMAD.WIDE.U32 R168, R9, 0x8, R168 ;  /* 0x0000000809a87825 */ /* 0x001fcc00078e00a8 */
[----:B------:R-:W2:Y:S01]  /*8f40*/  LDG.E.64 R168, desc[UR12][R168.64] ;  /* 0x0000000ca8a87981 */ /* 0x000ea2000c1e1b00 */
[----:B------:R-:W-:Y:S01]  /*8f50*/  MOV R170, R204 ;  /* 0x000000cc00aa7202 */ /* 0x000fe20000000f00 */
[----:B------:R-:W-:Y:S01]  /*8f60*/  FFMA.FTZ R171, R3, UR4, R176 ;  /* 0x0000000403ab7c23 */ /* 0x000fe200080100b0 */
[----:B------:R-:W-:Y:S01]  /*8f70*/  LOP3.LUT P6, RZ, R8, 0xff, RZ, 0xc0, !PT ;  /* 0x000000ff08ff7812 */ /* 0x000fe200078cc0ff */
[----:B------:R-:W-:Y:S01]  /*8f80*/  HFMA2 R177, -RZ, RZ, 0, 0 ;  /* 0x00000000ffb17431 */ /* 0x000fe200000001ff */
[----:B------:R-:W-:Y:S01]  /*8f90*/  SHF.L.U32 R172, R170, 0x10, RZ ;  /* 0x00000010aaac7819 */ /* 0x000fe200000006ff */
[----:B------:R-:W-:Y:S01]  /*8fa0*/  FADD.FTZ R171, R16, -R171 ;  /* 0x800000ab10ab7221 */ /* 0x000fe20000010000 */
[----:B------:R-:W-:Y:S01]  /*8fb0*/  CS2R R178, SRZ ;  /* 0x0000000000b27805 */ /* 0x000fe2000001ff00 */
[----:B------:R-:W-:Y:S02]  /*8fc0*/  HFMA2 R180, -RZ, RZ, 0, 0 ;  /* 0x00000000ffb47431 */ /* 0x000fe400000001ff */
[----:B------:R-:W-:-:S04]  /*8fd0*/  FFMA.FTZ R172, R171, UR23, R172 ;  /* 0x00000017abac7c23 */ /* 0x000fc800080100ac */
        /* <DEDUP_REMOVED lines=9> */
[----:B------:R-:W-:Y:S01]  /*9070*/  SHF.R.U64 R171, R204, 0x10, R205 ;  /* 0x00000010ccab7819 */ /* 0x000fe200000012cd */
[----:B------:R-:W-:Y:S01]  /*9080*/  FFMA.FTZ R170, R14, UR4, R176 ;  /* 0x000000040eaa7c23 */ /* 0x000fe200080100b0 */
[----:B------:R-:W-:Y:S01]  /*9090*/  LOP3.LUT P6, RZ, R8, 0xff00, RZ, 0xc0, !PT ;  /* 0x0000ff0008ff7812 */ /* 0x000fe200078cc0ff */
[----:B------:R-:W-:Y:S01]  /*90a0*/  FADD.FTZ R52, R52, R177 ;  /* 0x000000b134347221 */ /* 0x000fe20000010000 */
[----:B------:R-:W-:Y:S01]  /*90b0*/  SHF.L.U32 R171, R171, 0x10, RZ ;  /* 0x00000010abab7819 */ /* 0x000fe200000006ff */
[----:B------:R-:W-:-:S04]  /*90c0*/  FADD.FTZ R170, R15, -R170 ;  /* 0x800000aa0faa7221 */ /* 0x000fc80000010000 */
[----:B------:R-:W-:Y:S01]  /*90d0*/  FFMA.FTZ R174, R170, UR23, R171 ;  /* 0x00000017aaae7c23 */ /* 0x000fe200080100ab */
[----:B------:R-:W-:-:S03]  /*90e0*/  FFMA.FTZ R171, R13, UR4, R176 ;  /* 0x000000040dab7c23 */ /* 0x000fc600080100b0 */
[----:B------:R-:W-:Y:S01]  /*90f0*/  FMUL.FTZ R170, R174, UR14 ;  /* 0x0000000eaeaa7c20 */ /* 0x000fe20008410000 */
[----:B------:R-:W-:Y:S01]  /*9100*/  FADD.FTZ R171, R18, -R171 ;  /* 0x800000ab12ab7221 */ /* 0x000fe20000010000 */
[----:B------:R-:W-:Y:S01]  /*9110*/  @P6 SHF.R.U64 R168, R168, 0x10, R169 ;  /* 0x00000010a8a86819 */ /* 0x000fe200000012a9 */
[----:B------:R-:W0:Y:S01]  /*9120*/  F2F.BF16.F32 R173, R174 ;  /* 0x000000ae00ad7304 */ /* 0x000e220000202000 */
[----:B------:R-:W-:Y:S02]  /*9130*/  FMUL.FTZ R170, R170, UR22 ;  /* 0x00000016aaaa7c20 */ /* 0x000fe40008410000 */
[----:B------:R-:W-:Y:S02]  /*9140*/  @P6 SHF.L.U32 R168, R168, 0x10, RZ ;  /* 0x00000010a8a86819 */ /* 0x000fe400000006ff */
[----:B------:R-:W-:-:S03]  /*9150*/  FMUL.FTZ R182, R161, R170 ;  /* 0x000000aaa1b67220 */ /* 0x000fc60000410000 */
[----:B------:R-:W-:Y:S01]  /*9160*/  @P6 FMUL.FTZ R178, R170, R168 ;  /* 0x000000a8aab26220 */ /* 0x000fe20000410000 */
[----:B------:R-:W-:Y:S02]  /*9170*/  MOV R168, R205 ;  /* 0x000000cd00a87202 */ /* 0x000fe40000000f00 */
[----:B------:R-:W-:Y:S01]  /*9180*/  FSEL R182, R182, RZ, P6 ;  /* 0x000000ffb6b67208 */ /* 0x000fe20003000000 */
[----:B------:R-:W-:Y:S01]  /*9190*/  FADD.FTZ R53, R53, R178 ;  /* 0x000000b235357221 */ /* 0x000fe20000010000 */
[----:B------:R-:W-:Y:S02]  /*91a0*/  LOP3.LUT P6, RZ, R8, 0xff0000, RZ, 0xc0, !PT ;  /* 0x00ff000008ff7812 */ /* 0x000fe400078cc0ff */
[----:B------:R-:W-:Y:S01]  /*91b0*/  SHF.L.U32 R168, R168, 0x10, RZ ;  /* 0x00000010a8a87819 */ /* 0x000fe200000006ff */
[----:B0-----:R-:W-:Y:S01]  /*91c0*/  IMAD.WIDE.U32 R172, R173, 0x10000, RZ ;  /* 0x00010000adac7825 */ /* 0x001fe200078e00ff */
[----:B------:R-:W-:Y:S03]  /*91d0*/  F2F.BF16.F32 R182, R182 ;  /* 0x000000b600b67304 */ /* 0x000fe60000202000 */
[----:B------:R-:W-:Y:S01]  /*91e0*/  FFMA.FTZ R240, R171, UR23, R168 ;  /* 0x00000017abf07c23 */ /* 0x000fe200080100a8 */
[----:B------:R-:W-:-:S03]  /*91f0*/  LOP3.LUT R174, R172, R239, RZ, 0xfc, !PT ;  /* 0x000000efacae7212 */ /* 0x000fc600078efcff */
[----:B------:R-:W-:Y:S02]  /*9200*/  FMUL.FTZ R168, R240, UR14 ;  /* 0x0000000ef0a87c20 */ /* 0x000fe40008410000 */
[----:B------:R-:W-:Y:S01]  /*9210*/  @P6 MOV R170, R169 ;  /* 0x000000a900aa6202 */ /* 0x000fe20000000f00 */
[----:B------:R-:W-:Y:S01]  /*9220*/  F2F.BF16.F32 R240, R240 ;  /* 0x000000f000f07304 */ /* 0x000fe20000202000 */
[----:B------:R-:W-:Y:S02]  /*9230*/  FMUL.FTZ R171, R168, UR22 ;  /* 0x00000016a8ab7c20 */ /* 0x000fe40008410000 */
[----:B------:R-:W-:Y:S02]  /*9240*/  @P6 SHF.L.U32 R168, R170, 0x10, RZ ;  /* 0x00000010aaa86819 */ /* 0x000fe400000006ff */
[----:B------:R-:W-:-:S03]  /*9250*/  FMUL.FTZ R170, R162, R171 ;  /* 0x000000aba2aa7220 */ /* 0x000fc60000410000 */
[----:B------:R-:W-:Y:S01]  /*9260*/  @P6 FMUL.FTZ R179, R171, R168 ;  /* 0x000000a8abb36220 */ /* 0x000fe20000410000 */
[----:B------:R-:W-:Y:S01]  /*9270*/  FFMA.FTZ R168, R20, UR4, R176 ;  /* 0x0000000414a87c23 */ /* 0x000fe200080100b0 */
[----:B------:R-:W-:Y:S02]  /*9280*/  FSEL R183, R170, RZ, P6 ;  /* 0x000000ffaab77208 */ /* 0x000fe40003000000 */
[----:B------:R-:W-:Y:S01]  /*9290*/  SHF.R.U32.HI R170, RZ, 0x10, R205 ;  /* 0x00000010ffaa7819 */ /* 0x000fe200000116cd */
[----:B------:R-:W-:Y:S01]  /*92a0*/  FADD.FTZ R168, R17, -R168 ;  /* 0x800000a811a87221 */ /* 0x000fe20000010000 */
[----:B------:R-:W-:Y:S01]  /*92b0*/  ISETP.GE.U32.AND P6, PT, R8, 0x1000000, PT ;  /* 0x010000000800780c */ /* 0x000fe20003fc6070 */
[----:B------:R-:W-:Y:S01]  /*92c0*/  FADD.FTZ R54, R54, R179 ;  /* 0x000000b336367221 */ /* 0x000fe20000010000 */
[----:B------:R-:W-:Y:S01]  /*92d0*/  SHF.L.U32 R171, R170, 0x10, RZ ;  /* 0x00000010aaab7819 */ /* 0x000fe200000006ff */
[----:B------:R-:W-:Y:S04]  /*92e0*/  F2F.BF16.F32 R183, R183 ;  /* 0x000000b700b77304 */ /* 0x000fe80000202000 */
[----:B------:R-:W-:-:S04]  /*92f0*/  FFMA.FTZ R241, R168, UR23, R171 ;  /* 0x00000017a8f17c23 */ /* 0x000fc800080100ab */
        /* <DEDUP_REMOVED lines=23> */
.L_x_3586:
[----:B------:R-:W-:Y:S05]  /*9470*/  BSYNC.RECONVERGENT B1 ;  /* 0x0000000000017941 */ /* 0x000fea0003800200 */
.L_x_3585:
[----:B------:R-:W-:Y:S04]  /*9480*/  BSSY.RECONVERGENT B1, `(.L_x_3587) ;  /* 0x0000057000017945 */ /* 0x000fe80003800200 */
[----:B------:R-:W-:Y:S05]  /*9490*/  @!P0 BRA `(.L_x_3588) ;  /* 0x0000000400548947 */ /* 0x000fea0003800000 */
[----:B0-----:R-:W0:Y:S02]  /*94a0*/  LDC.64 R168, c[0x0][0x390] ;  /* 0x0000e400ffa87b82 */ /* 0x001e240000000a00 */
        /* <DEDUP_REMOVED lines=84> */
.L_x_3588:
[----:B------:R-:W-:Y:S05]  /*99f0*/  BSYNC.RECONVERGENT B1 ;  /* 0x0000000000017941 */ /* 0x000fea0003800200 */
.L_x_3587:
[----:B------:R-:W-:Y:S04]  /*9a00*/  BSSY.RECONVERGENT B1, `(.L_x_3589) ;  /* 0x0000057000017945 */ /* 0x000fe80003800200 */
[----:B------:R-:W-:Y:S05]  /*9a10*/  @!P1 BRA `(.L_x_3590) ;  /* 0x0000000400549947 */ /* 0x000fea0003800000 */
[----:B01----:R-:W0:Y:S02]  /*9a20*/  LDC.64 R168, c[0x0][0x390] ;  /* 0x0000e400ffa87b82 */ /* 0x003e240000000a00 */
        /* <DEDUP_REMOVED lines=84> */
.L_x_3590:
[----:B------:R-:W-:Y:S05]  /*9f70*/  BSYNC.RECONVERGENT B1 ;  /* 0x0000000000017941 */ /* 0x000fea0003800200 */
.L_x_3589:
[----:B------:R-:W-:Y:S04]  /*9f80*/  BSSY.RECONVERGENT B1, `(.L_x_3591) ;  /* 0x0000057000017945 */ /* 0x000fe80003800200 */
[----:B------:R-:W-:Y:S05]  /*9f90*/  @!P2 BRA `(.L_x_3592) ;  /* 0x000000040054a947 */ /* 0x000fea0003800000 */
[----:B01-3--:R-:W0:Y:S02]  /*9fa0*/  LDC.64 R168, c[0x0][0x390] ;  /* 0x0000e400ffa87b82 */ /* 0x00be240000000a00 */
        /* <DEDUP_REMOVED lines=84> */
.L_x_3592:
[----:B------:R-:W-:Y:S05]  /*a4f0*/  BSYNC.RECONVERGENT B1 ;  /* 0x0000000000017941 */ /* 0x000fea0003800200 */
.L_x_3591:
[----:B------:R-:W-:Y:S04]  /*a500*/  BSSY.RECONVERGENT B1, `(.L_x_3593) ;  /* 0x0000057000017945 */ /* 0x000fe80003800200 */
[----:B------:R-:W-:Y:S05]  /*a510*/  @!P3 BRA `(.L_x_3594) ;  /* 0x000000040054b947 */ /* 0x000fea0003800000 */
[----:B01-34-:R-:W0:Y:S02]  /*a520*/  LDC.64 R168, c[0x0][0x390] ;  /* 0x0000e400ffa87b82 */ /* 0x01be240000000a00 */
        /* <DEDUP_REMOVED lines=84> */
.L_x_3594:
[----:B------:R-:W-:Y:S05]  /*aa70*/  BSYNC.RECONVERGENT B1 ;  /* 0x0000000000017941 */ /* 0x000fea0003800200 */
.L_x_3593:
        /* <DEDUP_REMOVED lines=87> */
.L_x_3596:
[----:B------:R-:W-:Y:S05]  /*aff0*/  BSYNC.RECONVERGENT B1 ;  /* 0x0000000000017941 */ /* 0x000fea0003800200 */
.L_x_3595:
        /* <DEDUP_REMOVED lines=10> */
[----:B------:R-:W-:-:S03]  /*b0a0*/  CS2R R178, SRZ ;  /* 0x0000000000b27805 */ /* 0x000fc6000001ff00 */
[----:B------:R-:W-:-:S04]  /*b0b0*/  FFMA.FTZ R172, R171, UR23, R172 ;  /* 0x00000017abac7c23 */ /* 0x000fc800080100ac */
[----:B------:R-:W-:Y:S01]  /*b0c0*/  FMUL.FTZ R171, R172, UR14 ;  /* 0x0000000eacab7c20 */ /* 0x000fe20008410000 */
[----:B------:R-:W-:Y:S03]  /*b0d0*/  F2F.BF16.F32 R237, R172 ;  /* 0x000000ac00ed7304 */ /* 0x000fe60000202000 */
[----:B------:R-:W-:-:S04]  /*b0e0*/  FMUL.FTZ R171, R171, UR22 ;  /* 0x00000016abab7c20 */ /* 0x000fc80008410000 */
[----:B-----5:R-:W-:-:S05]  /*b0f0*/  FMUL.FTZ R180, R112, R171 ;  /* 0x000000ab70b47220 */ /* 0x020fca0000410000 */
[----:B------:R-:W-:-:S04]  /*b100*/  FSEL R180, R180, RZ, P6 ;  /* 0x000000ffb4b47208 */ /* 0x000fc80003000000 */
        /* <DEDUP_REMOVED lines=11> */
[--C-:B------:R-:W-:Y:S01]  /*b1c0*/  FFMA.FTZ R171, R233, UR4, R176.reuse ;  /* 0x00000004e9ab7c23 */ /* 0x100fe200080100b0 */
[----:B------:R-:W-:Y:S02]  /*b1d0*/  FFMA.FTZ R176, R238, UR4, R176 ;  /* 0x00000004eeb07c23 */ /* 0x000fe400080100b0 */
[----:B------:R-:W-:Y:S01]  /*b1e0*/  FMUL.FTZ R170, R174, UR14 ;  /* 0x0000000eaeaa7c20 */ /* 0x000fe20008410000 */
[----:B------:R-:W-:Y:S01]  /*b1f0*/  FADD.FTZ R171, R236, -R171 ;  /* 0x800000abecab7221 */ /* 0x000fe20000010000 */
[----:B------:R-:W-:Y:S01]  /*b200*/  @P6 SHF.R.U64 R168, R168, 0x10, R169 ;  /* 0x00000010a8a86819 */ /* 0x000fe200000012a9 */
[----:B------:R-:W-:Y:S01]  /*b210*/  FADD.FTZ R176, R235, -R176 ;  /* 0x800000b0ebb07221 */ /* 0x000fe20000010000 */
[----:B------:R-:W-:Y:S01]  /*b220*/  FMUL.FTZ R170, R170, UR22 ;  /* 0x00000016aaaa7c20 */ /* 0x000fe20008410000 */
[----:B------:R-:W0:Y:S01]  /*b230*/  F2F.BF16.F32 R173, R174 ;  /* 0x000000ae00ad7304 */ /* 0x000e220000202000 */
[----:B------:R-:W-:-:S02]  /*b240*/  @P6 SHF.L.U32 R168, R168, 0x10, RZ ;  /* 0x00000010a8a86819 */ /* 0x000fc400000006ff */
[----:B------:R-:W-:-:S03]  /*b250*/  FMUL.FTZ R181, R113, R170 ;  /* 0x000000aa71b57220 */ /* 0x000fc60000410000 */
[----:B------:R-:W-:Y:S01]  /*b260*/  @P6 FMUL.FTZ R178, R170, R168 ;  /* 0x000000a8aab26220 */ /* 0x000fe20000410000 */
[----:B------:R-:W-:Y:S02]  /*b270*/  MOV R168, R211 ;  /* 0x000000d300a87202 */ /* 0x000fe40000000f00 */
[----:B------:R-:W-:Y:S01]  /*b280*/  FSEL R181, R181, RZ, P6 ;  /* 0x000000ffb5b57208 */ /* 0x000fe20003000000 */
[----:B------:R-:W-:Y:S01]  /*b290*/  FADD.FTZ R29, R29, R178 ;  /* 0x000000b21d1d7221 */ /* 0x000fe20000010000 */
[----:B------:R-:W-:Y:S02]  /*b2a0*/  LOP3.LUT P6, RZ, R0, 0xff0000, RZ, 0xc0, !PT ;  /* 0x00ff000000ff7812 */ /* 0x000fe400078cc0ff */
[----:B------:R-:W-:Y:S02]  /*b2b0*/  SHF.L.U32 R168, R168, 0x10, RZ ;  /* 0x00000010a8a87819 */ /* 0x000fe400000006ff */
[----:B------:R-:W-:Y:S01]  /*b2c0*/  F2F.BF16.F32 R181, R181 ;  /* 0x000000b500b57304 */ /* 0x000fe20000202000 */
[----:B0-----:R-:W-:-:S04]  /*b2d0*/  IMAD.WIDE.U32 R172, R173, 0x10000, RZ ;  /* 0x00010000adac7825 */ /* 0x001fc800078e00ff */
[----:B------:R-:W-:Y:S01]  /*b2e0*/  FFMA.FTZ R240, R171, UR23, R168 ;  /* 0x00000017abf07c23 */ /* 0x000fe200080100a8 */
[----:B------:R-:W-:-:S03]  /*b2f0*/  LOP3.LUT R174, R172, R237, RZ, 0xfc, !PT ;  /* 0x000000edacae7212 */ /* 0x000fc600078efcff */
[----:B------:R-:W-:Y:S01]  /*b300*/  FMUL.FTZ R168, R240, UR14 ;  /* 0x0000000ef0a87c20 */ /* 0x000fe20008410000 */
[----:B------:R-:W-:Y:S01]  /*b310*/  @P6 MOV R170, R169 ;  /* 0x000000a900aa6202 */ /* 0x000fe20000000f00 */
[----:B------:R-:W-:Y:S02]  /*b320*/  F2F.BF16.F32 R240, R240 ;  /* 0x000000f000f07304 */ /* 0x000fe40000202000 */
[----:B------:R-:W-:Y:S01]  /*b330*/  FMUL.FTZ R171, R168, UR22 ;  /* 0x00000016a8ab7c20 */ /* 0x000fe20008410000 */
[----:B------:R-:W-:-:S03]  /*b340*/  @P6 SHF.L.U32 R168, R170, 0x10, RZ ;  /* 0x00000010aaa86819 */ /* 0x000fc600000006ff */
[----:B------:R-:W-:Y:S02]  /*b350*/  FMUL.FTZ R170, R114, R171 ;  /* 0x000000ab72aa7220 */ /* 0x000fe40000410000 */
[----:B------:R-:W-:Y:S01]  /*b360*/  @P6 FMUL.FTZ R179, R171, R168 ;  /* 0x000000a8abb36220 */ /* 0x000fe20000410000 */
[----:B------:R-:W-:Y:S02]  /*b370*/  SHF.R.U32.HI R168, RZ, 0x10, R211 ;  /* 0x00000010ffa87819 */ /* 0x000fe400000116d3 */
[----:B------:R-:W-:Y:S01]  /*b380*/  FSEL R182, R170, RZ, P6 ;  /* 0x000000ffaab67208 */ /* 0x000fe20003000000 */
[----:B------:R-:W-:Y:S01]  /*b390*/  FADD.FTZ R30, R30, R179 ;  /* 0x000000b31e1e7221 */ /* 0x000fe20000010000 */
[----:B------:R-:W-:Y:S02]  /*b3a0*/  ISETP.GE.U32.AND P6, PT, R0, 0x1000000, PT ;  /* 0x010000000000780c */ /* 0x000fe40003fc6070 */
[----:B------:R-:W-:Y:S02]  /*b3b0*/  SHF.L.U32 R171, R168, 0x10, RZ ;  /* 0x00000010a8ab7819 */ /* 0x000fe400000006ff */
[----:B------:R-:W-:Y:S03]  /*b3c0*/  F2F.BF16.F32 R182, R182 ;  /* 0x000000b600b67304 */ /* 0x000fe60000202000 */
[----:B------:R-:W-:Y:S01]  /*b3d0*/  FFMA.FTZ R241, R176, UR23, R171 ;  /* 0x00000017b0f17c23 */ /* 0x000fe200080100ab */
[----:B------:R-:W-:-:S03]  /*b3e0*/  HFMA2 R176, -RZ, RZ, 0, 0 ;  /* 0x00000000ffb07431 */ /* 0x000fc600000001ff */
        /* <DEDUP_REMOVED lines=20> */
[----:B--2---:R-:W-:-:S05]  /*b530*/  IMAD.WIDE.U32 R168, R9, 0x8, R168 ;  /* 0x0000000809a87825 */ /* 0x004fca00078e00a8 */
[----:B------:R0:W-:Y:S02]  /*b540*/  STG.E.64 desc[UR12][R168.64], R172 ;  /* 0x000000aca8007986 */ /* 0x0001e4000c101b0c */
.L_x_3559:
[----:B------:R-:W-:Y:S05]  /*b550*/  BSYNC.RECONVERGENT B0 ;  /* 0x0000000000007941 */ /* 0x000fea0003800200 */
.L_x_3544:
[----:B------:R-:W-:Y:S02]  /*b560*/  UIADD3 UR7, UPT, UPT, UR7, UR24, URZ ;  /* 0x0000001807077290 */ /* 0x000fe4000fffe0ff */
[----:B------:R-:W-:Y:S02]  /*b570*/  UPLOP3.LUT UP2, UPT, UPT, UPT, UP2, 0x40, 0x4 ;  /* 0x000000000004789c */ /* 0x000fe40003f4e820 */
[----:B------:R-:W-:-:S09]  /*b580*/  UISETP.GE.AND UP1, UPT, UR7, UR25, UPT ;  /* 0x000000190700728c */ /* 0x000fd2000bf26270 */
[----:B------:R-:W-:Y:S05]  /*b590*/  BRA.U !UP1, `(.L_x_3597) ;  /* 0xffffff5509307547 */ /* 0x000fea000b83ffff */
.L_x_3527:
[----:B------:R-:W0:Y:S01]  /*b5a0*/  S2UR UR4, SR_CTAID.X ;  /* 0x00000000000479c3 */ /* 0x000e220000002500 */
[----:B------:R-:W-:Y:S01]  /*b5b0*/  ISETP.NE.AND P6, PT, R12, RZ, PT ;  /* 0x000000ff0c00720c */ /* 0x000fe20003fc5270 */
[----:B------:R-:W-:Y:S01]  /*b5c0*/  BSSY.RECONVERGENT B0, `(.L_x_3598) ;  /* 0x000000f000007945 */ /* 0x000fe20003800200 */
[----:B0-----:R-:W-:-:S06]  /*b5d0*/  UIMAD UR4, UR4, UR6, URZ ;  /* 0x00000006040472a4 */ /* 0x001fcc000f8e02ff */
        /* <DEDUP_REMOVED lines=13> */
.L_x_3599:
[----:B------:R-:W-:Y:S05]  /*b6b0*/  BSYNC.RECONVERGENT B0 ;  /* 0x0000000000007941 */ /* 0x000fea0003800200 */
.L_x_3598:
        /* <DEDUP_REMOVED lines=12> */
.L_x_3601:
[----:B------:R-:W-:Y:S05]  /*b780*/  BSYNC.RECONVERGENT B0 ;  /* 0x0000000000007941 */ /* 0x000fea0003800200 */
.L_x_3600:
        /* <DEDUP_REMOVED lines=12> */
.L_x_3603:
[----:B------:R-:W-:Y:S05]  /*b850*/  BSYNC.RECONVERGENT B0 ;  /* 0x0000000000007941 */ /* 0x000fea0003800200 */
.L_x_3602:
        /* <DEDUP_REMOVED lines=12> */
.L_x_3605:
[----:B------:R-:W-:Y:S05]  /*b920*/  BSYNC.RECONVERGENT B0 ;  /* 0x0000000000007941 */ /* 0x000fea0003800200 */
.L_x_3604:
        /* <DEDUP_REMOVED lines=12> */
.L_x_3607:
[----:B------:R-:W-:Y:S05]  /*b9f0*/  BSYNC.RECONVERGENT B0 ;  /* 0x0000000000007941 */ /* 0x000fea0003800200 */
.L_x_3606:
        /* <DEDUP_REMOVED lines=12> */
.L_x_3609:
[----:B------:R-:W-:Y:S05]  /*bac0*/  BSYNC.RECONVERGENT B0 ;  /* 0x0000000000007941 */ /* 0x000fea0003800200 */
.L_x_3608:
[----:B------:R-:W-:Y:S05]  /*bad0*/  @!P5 EXIT ;  /* 0x000000000000d94d */ /* 0x000fea0003800000 */
[----:B0-----:R-:W0:Y:S08]  /*bae0*/  LDC.64 R2, c[0x0][0x440] ;  /* 0x00011000ff027b82 */ /* 0x001e300000000a00 */
        /* <DEDUP_REMOVED lines=9> */
.L_x_3610:
        /* <DEDUP_REMOVED lines=16> */
.L_x_14340:


//--------------------- .text._ZN10layer_norm13ln_bwd_kernelINS_13Kernel_traitsIf13__nv_bfloat16S2_S2_fjLj7168ELj1ELj1ELj8ELj8ENS_18Kernel_traits_baseILj7168EfS2_S2_S2_fjLj256EEEEELb1ELb1ELb0ELb1EEEvNS_9BwdParamsE --------------------------
	.section	.text._ZN10layer_norm13ln_bwd_kernelINS_13Kernel_traitsIf13__nv_bfloat16S2_S2_fjLj7168ELj1ELj1ELj8ELj8ENS_18Kernel_traits_baseILj7168EfS2_S2_S2_fjLj256EEEEELb1ELb1ELb0ELb1EEEvNS_9BwdParamsE,"ax",@progbits
	.align	128
        .global         _ZN10layer_norm13ln_bwd_kernelINS_13Kernel_traitsIf13__nv_bfloat16S2_S2_fjLj7168ELj1ELj1ELj8ELj8ENS_18Kernel_traits_baseILj7168EfS2_S2_S2_fjLj256EEEEELb1ELb1ELb0ELb1EEEvNS_9BwdParamsE
        .type           _ZN10layer_norm13ln_bwd_kernelINS_13Kernel_traitsIf13__nv_bfloat16S2_S2_fjLj7168ELj1ELj1ELj8ELj8ENS_18Kernel_traits_baseILj7168EfS2_S2_S2_fjLj256EEEEELb1ELb1ELb0ELb1EEEvNS_9BwdParamsE,@function
        .size           _ZN10layer_norm13ln_bwd_kernelINS_13Kernel_traitsIf13__nv_bfloat16S2_S2_fjLj7168ELj1ELj1ELj8ELj8ENS_18Kernel_traits_baseILj7168EfS2_S2_S2_fjLj256EEEEELb1ELb1ELb0ELb1EEEvNS_9BwdParamsE,(.L_x_14341 - _ZN10layer_norm13ln_bwd_kernelINS_13Kernel_traitsIf13__nv_bfloat16S2_S2_fjLj7168ELj1ELj1ELj8ELj8ENS_18Kernel_traits_baseILj7168EfS2_S2_S2_fjLj256EEEEELb1ELb1ELb0ELb1EEEvNS_9BwdParamsE)
        .other          _ZN10layer_norm13ln_bwd_kernelINS_13Kernel_traitsIf13__nv_bfloat16S2_S2_fjLj7168ELj1ELj1ELj8ELj8ENS_18Kernel_traits_baseILj7168EfS2_S2_S2_fjLj256EEEEELb1ELb1ELb0ELb1EEEvNS_9BwdParamsE,@"STO_CUDA_ENTRY STV_DEFAULT"
_ZN10layer_norm13ln_bwd_kernelINS_13Kernel_traitsIf13__nv_bfloat16S2_S2_fjLj7168ELj1ELj1ELj8ELj8ENS_18Kernel_traits_baseILj7168EfS2_S2_S2_fjLj256EEEEELb1ELb1ELb0ELb1EEEvNS_9BwdParamsE:
.text._ZN10layer_norm13ln_bwd_kernelINS_13Kernel_traitsIf13__nv_bfloat16S2_S2_fjLj7168ELj1ELj1ELj8ELj8ENS_18Kernel_traits_baseILj7168EfS2_S2_S2_fjLj256EEEEELb1ELb1ELb0ELb1EEEvNS_9BwdParamsE:
        /* <DEDUP_REMOVED lines=61> */
[----:B------:R-:W-:Y:S01]  /*03d0*/  CS2R R234, SRZ ;  /* 0x0000000000ea7805 */ /* 0x000fe2000001ff00 */
[----:B--2---:R-:W-:Y:S01]  /*03e0*/  UISETP.NE.U32.AND UP0, UPT, UR4, URZ, UPT ;  /* 0x000000ff0400728c */ /* 0x004fe2000bf05070 */
[----:B------:R-:W-:Y:S02]  /*03f0*/  CS2R R232, SRZ ;  /* 0x0000000000e87805 */ /* 0x000fe4000001ff00 */
[----:B------:R-:W-:-:S02]  /*0400*/  CS2R R236, SRZ ;  /* 0x0000000000ec7805 */ /* 0x000fc4000001ff00 */
[----:B------:R-:W-:Y:S02]  /*0410*/  CS2R R220, SRZ ;  /* 0x0000000000dc7805 */ /* 0x000fe4000001ff00 */
[----:B------:R-:W-:Y:S01]  /*0420*/  CS2R R240, SRZ ;  /* 0x0000000000f07805 */ /* 0x000fe2000001ff00 */
[----:B-1----:R-:W-:Y:S01]  /*0430*/  IMAD.WIDE.U32 R2, R251, 0x10, R2 ;  /* 0x00000010fb027825 */ /* 0x002fe200078e0002 */
[----:B------:R-:W-:Y:S02]  /*0440*/  CS2R R238, SRZ ;  /* 0x0000000000ee7805 */ /* 0x000fe4000001ff00 */
[----:B------:R-:W-:Y:S02]  /*0450*/  CS2R R242, SRZ ;  /* 0x0000000000f27805 */ /* 0x000fe4000001ff00 */
[----:B------:R-:W-:Y:S02]  /*0460*/  CS2R R218, SRZ ;  /* 0x0000000000da7805 */ /* 0x000fe4000001ff00 */
[----:B------:R-:W-:Y:S01]  /*0470*/  CS2R R246, SRZ ;  /* 0x0000000000f67805 */ /* 0x000fe2000001ff00 */
[----:B0-----:R-:W5:Y:S01]  /*0480*/  LDG.E.128 R100, desc[UR14][R2.64] ;  /* 0x0000000e02647981 */ /* 0x001f62000c1e1d00 */
[----:B------:R-:W-:-:S02]  /*0490*/  CS2R R244, SRZ ;  /* 0x0000000000f47805 */ /* 0x000fc4000001ff00 */
[----:B------:R-:W-:Y:S01]  /*04a0*/  MOV R250, RZ ;  /* 0x000000ff00fa7202 */ /* 0x000fe20000000f00 */
[----:B---3--:R-:W-:Y:S01]  /*04b0*/  IMAD.WIDE.U32 R4, R251, 0x10, R4 ;  /* 0x00000010fb047825 */ /* 0x008fe200078e0004 */
[----:B------:R-:W5:Y:S01]  /*04c0*/  LDG.E.128 R96, desc[UR14][R2.64+0x1000] ;  /* 0x0010000e02607981 */ /* 0x000f62000c1e1d00 */
[----:B------:R-:W-:Y:S02]  /*04d0*/  CS2R R248, SRZ ;  /* 0x0000000000f87805 */ /* 0x000fe4000001ff00 */
[----:B------:R-:W-:Y:S02]  /*04e0*/  CS2R R216, SRZ ;  /* 0x0000000000d87805 */ /* 0x000fe4000001ff00 */
[----:B------:R-:W-:Y:S01]  /*04f0*/  CS2R R214, SRZ ;  /* 0x0000000000d67805 */ /* 0x000fe2000001ff00 */
[----:B------:R-:W5:Y:S01]  /*0500*/  LDG.E.128 R92, desc[UR14][R2.64+0x2000] ;  /* 0x0020000e025c7981 */ /* 0x000f62000c1e1d00 */
[----:B------:R-:W-:Y:S02]  /*0510*/  CS2R R212, SRZ ;  /* 0x0000000000d47805 */ /* 0x000fe4000001ff00 */
[----:B------:R-:W-:-:S02]  /*0520*/  CS2R R210, SRZ ;  /* 0x0000000000d27805 */ /* 0x000fc4000001ff00 */
[----:B------:R-:W-:Y:S01]  /*0530*/  MOV R207, RZ ;  /* 0x000000ff00cf7202 */ /* 0x000fe20000000f00 */
[----:B------:R-:W5:Y:S01]  /*0540*/  LDG.E.128 R88, desc[UR14][R2.64+0x3000] ;  /* 0x0030000e02587981 */ /* 0x000f62000c1e1d00 */
[----:B------:R-:W-:Y:S02]  /*0550*/  CS2R R196, SRZ ;  /* 0x0000000000c47805 */ /* 0x000fe4000001ff00 */
[----:B------:R-:W-:Y:S02]  /*0560*/  CS2R R194, SRZ ;  /* 0x0000000000c27805 */ /* 0x000fe4000001ff00 */
[----:B------:R-:W-:Y:S01]  /*0570*/  CS2R R192, SRZ ;  /* 0x0000000000c07805 */ /* 0x000fe2000001ff00 */
[----:B------:R-:W5:Y:S01]  /*0580*/  LDG.E.128 R84, desc[UR14][R2.64+0x4000] ;  /* 0x0040000e02547981 */ /* 0x000f62000c1e1d00 */
[----:B------:R-:W-:Y:S02]  /*0590*/  CS2R R190, SRZ ;  /* 0x0000000000be7805 */ /* 0x000fe4000001ff00 */
[----:B------:R-:W-:-:S02]  /*05a0*/  MOV R0, RZ ;  /* 0x000000ff00007202 */ /* 0x000fc40000000f00 */
[----:B------:R-:W-:Y:S01]  /*05b0*/  CS2R R6, SRZ ;  /* 0x0000000000067805 */ /* 0x000fe2000001ff00 */
[----:B------:R-:W5:Y:S01]  /*05c0*/  LDG.E.128 R80, desc[UR14][R2.64+0x5000] ;  /* 0x0050000e02507981 */ /* 0x000f62000c1e1d00 */
[----:B------:R-:W-:Y:S02]  /*05d0*/  CS2R R8, SRZ ;  /* 0x0000000000087805 */ /* 0x000fe4000001ff00 */
[----:B------:R-:W-:Y:S02]  /*05e0*/  CS2R R10, SRZ ;  /* 0x00000000000a7805 */ /* 0x000fe4000001ff00 */
[----:B------:R-:W-:Y:S01]  /*05f0*/  CS2R R12, SRZ ;  /* 0x00000000000c7805 */ /* 0x000fe2000001ff00 */
[----:B------:R0:W5:Y:S01]  /*0600*/  LDG.E.128 R76, desc[UR14][R2.64+0x6000] ;  /* 0x0060000e024c7981 */ /* 0x000162000c1e1d00 */
[----:B------:R-:W-:Y:S02]  /*0610*/  CS2R R14, SRZ ;  /* 0x00000000000e7805 */ /* 0x000fe4000001ff00 */
[----:B------:R-:W-:-:S02]  /*0620*/  CS2R R16, SRZ ;  /* 0x0000000000107805 */ /* 0x000fc4000001ff00 */
[----:B------:R-:W-:Y:S01]  /*0630*/  CS2R R18, SRZ ;  /* 0x0000000000127805 */ /* 0x000fe2000001ff00 */
[----:B------:R-:W5:Y:S01]  /*0640*/  LDG.E.128 R72, desc[UR14][R4.64+0x6000] ;  /* 0x0060000e04487981 */ /* 0x000f62000c1e1d00 */
[----:B------:R-:W-:Y:S02]  /*0650*/  CS2R R20, SRZ ;  /* 0x0000000000147805 */ /* 0x000fe4000001ff00 */
[----:B------:R-:W-:Y:S02]  /*0660*/  CS2R R22, SRZ ;  /* 0x0000000000167805 */ /* 0x000fe4000001ff00 */
[----:B------:R-:W-:Y:S01]  /*0670*/  CS2R R24, SRZ ;  /* 0x0000000000187805 */ /* 0x000fe2000001ff00 */
[----:B------:R-:W5:Y:S01]  /*0680*/  LDG.E.128 R68, desc[UR14][R4.64+0x5000] ;  /* 0x0050000e04447981 */ /* 0x000f62000c1e1d00 */
[----:B------:R-:W-:Y:S02]  /*0690*/  CS2R R26, SRZ ;  /* 0x00000000001a7805 */ /* 0x000fe4000001ff00 */
[----:B0-----:R-:W-:-:S02]  /*06a0*/  CS2R R2, SRZ ;  /* 0x0000000000027805 */ /* 0x001fc4000001ff00 */
[----:B------:R-:W-:Y:S01]  /*06b0*/  CS2R R28, SRZ ;  /* 0x00000000001c7805 */ /* 0x000fe2000001ff00 */
[----:B------:R-:W5:Y:S01]  /*06c0*/  LDG.E.128 R64, desc[UR14][R4.64+0x4000] ;  /* 0x0040000e04407981 */ /* 0x000f62000c1e1d00 */
[----:B------:R-:W-:Y:S02]  /*06d0*/  CS2R R30, SRZ ;  /* 0x00000000001e7805 */ /* 0x000fe4000001ff00 */
[----:B------:R-:W-:Y:S01]  /*06e0*/  CS2R R32, SRZ ;  /* 0x0000000000207805 */ /* 0x000fe2000001ff00 */
[----:B------:R-:W0:Y:S01]  /*06f0*/  LDCU UR17, c[0x0][0x388] ;  /* 0x00007100ff1177ac */ /* 0x000e220008000800 */
[----:B------:R-:W5:Y:S01]  /*0700*/  LDG.E.128 R60, desc[UR14][R4.64+0x3000] ;  /* 0x0030000e043c7981 */ /* 0x000f62000c1e1d00 */
[----:B------:R-:W1:Y:S03]  /*0710*/  LDCU.U8 UR16, c[0x0][0x410] ;  /* 0x00008200ff1077ac */ /* 0x000e660008000000 */
[----:B------:R-:W5:Y:S01]  /*0720*/  LDG.E.128 R56, desc[UR14][R4.64+0x2000] ;  /* 0x0020000e04387981 */ /* 0x000f62000c1e1d00 */
[----:B------:R-:W2:Y:S03]  /*0730*/  LDCU UR20, c[0x0][0x400] ;  /* 0x00008000ff1477ac */ /* 0x000ea60008000800 */
[----:B------:R-:W5:Y:S01]  /*0740*/  LDG.E.128 R52, desc[UR14][R4.64+0x1000] ;  /* 0x0010000e04347981 */ /* 0x000f62000c1e1d00 */
[----:B------:R-:W3:Y:S03]  /*0750*/  LDCU.64 UR22, c[0x0][0x478] ;  /* 0x00008f00ff1677ac */ /* 0x000ee60008000a00 */
[----:B------:R4:W5:Y:S01]  /*0760*/  LDG.E.128 R48, desc[UR14][R4.64] ;  /* 0x0000000e04307981 */ /* 0x000962000c1e1d00 */
[----:B------:R-:W-:Y:S01]  /*0770*/  UISETP.NE.AND.EX UP0, UPT, UR5, URZ, UPT, UP0 ;  /* 0x000000ff0500728c */ /* 0x000fe2000bf05300 */
[----:B------:R-:W0:Y:S01]  /*0780*/  LDCU.128 UR8, c[0x0][0x3c0] ;  /* 0x00007800ff0877ac */ /* 0x000e220008000c00 */
[----:B------:R-:W0:Y:S01]  /*0790*/  LDCU.64 UR18, c[0x0][0x438] ;  /* 0x00008700ff1277ac */ /* 0x000e220008000a00 */
[----:B----4-:R-:W-:Y:S01]  /*07a0*/  CS2R R4, SRZ ;  /* 0x0000000000047805 */ /* 0x010fe2000001ff00 */
[----:B------:R-:W4:Y:S01]  /*07b0*/  LDCU.64 UR24, c[0x0][0x380] ;  /* 0x00007000ff1877ac */ /* 0x000f220008000a00 */
[----:B-12---:R-:W-:-:S06]  /*07c0*/  UMOV UR6, UR7 ;  /* 0x0000000700067c82 */ /* 0x006fcc0008000000 */
.L_x_3616:
[----:B0-----:R-:W-:Y:S01]  /*07d0*/  UIMAD UR4, UR6, UR17, URZ ;  /* 0x00000011060472a4 */ /* 0x001fe2000f8e02ff */
        /* <DEDUP_REMOVED lines=15> */
[----:B------:R-:W-:Y:S01]  /*08d0*/  IADD3 R150, PT, PT, R180, 0x200, RZ ;  /* 0x00000200b4967810 */ /* 0x000fe20007ffe0ff */
[----:B------:R-:W-:Y:S01]  /*08e0*/  IMAD.WIDE.U32 R36, R170, 0x8, R46 ;  /* 0x00000008aa247825 */ /* 0x000fe200078e002e */
[C---:B------:R-:W-:Y:S01]  /*08f0*/  IADD3 R141, PT, PT, R180.reuse, 0x300, RZ ;  /* 0x00000300b48d7810 */ /* 0x040fe20007ffe0ff */
[----:B------:R-:W4:Y:S02]  /*0900*/  LDG.E.64 R34, desc[UR14][R34.64] ;  /* 0x0000000e22227981 */ /* 0x000f24000c1e1b00 */
[C---:B-1----:R-:W-:Y:S01]  /*0910*/  IMAD.WIDE.U32 R104, R180.reuse, 0x8, R122 ;  /* 0x00000008b4687825 */ /* 0x042fe200078e007a */
[----:B------:R-:W-:Y:S01]  /*0920*/  MOV R106, UR4 ;  /* 0x00000004006a7c02 */ /* 0x000fe20008000f00 */
[----:B------:R-:W4:Y:S02]  /*0930*/  LDG.E.64 R36, desc[UR14][R36.64] ;  /* 0x0000000e24247981 */ /* 0x000f24000c1e1b00 */
[--C-:B--2---:R-:W-:Y:S01]  /*0940*/  IMAD.WIDE.U32 R42, R139, 0x8, R46.reuse ;  /* 0x000000088b2a7825 */ /* 0x104fe200078e002e */
[----:B------:R-:W-:Y:S01]  /*0950*/  MOV R107, UR5 ;  /* 0x00000005006b7c02 */ /* 0x000fe20008000f00 */
[----:B------:R-:W2:Y:S01]  /*0960*/  LDG.E.64 R104, desc[UR14][R104.64] ;  /* 0x0000000e68687981 */ /* 0x000ea2000c1e1b00 */
[----:B------:R-:W-:Y:S01]  /*0970*/  IADD3 R132, PT, PT, R180, 0x600, RZ ;  /* 0x00000600b4847810 */ /* 0x000fe20007ffe0ff */
[----:B------:R-:W-:Y:S01]  /*0980*/  IMAD.WIDE.U32 R44, R125, 0x8, R46 ;  /* 0x000000087d2c7825 */ /* 0x000fe200078e002e */
[----:B------:R-:W0:Y:S01]  /*0990*/  S2R R109, SR_CgaCtaId ;  /* 0x00000000006d7919 */ /* 0x000e220000008800 */
[----:B------:R-:W-:-:S02]  /*09a0*/  PLOP3.LUT P0, PT, PT, PT, PT, 0x80, 0x8 ;  /* 0x000000000008781c */ /* 0x000fc40003f0f070 */
[--C-:B------:R-:W-:Y:S01]  /*09b0*/  IMAD.WIDE.U32 R120, R125, 0x8, R122.reuse ;  /* 0x000000087d787825 */ /* 0x100fe200078e007a */
[----:B------:R-:W-:Y:S01]  /*09c0*/  MOV R112, 0x400 ;  /* 0x0000040000707802 */ /* 0x000fe20000000f00 */
[----:B------:R-:W2:Y:S01]  /*09d0*/  LDG.E.64 R42, desc[UR14][R42.64] ;  /* 0x0000000e2a2a7981 */ /* 0x000ea2000c1e1b00 */
[----:B------:R-:W-:Y:S01]  /*09e0*/  ISETP.NE.AND P3, PT, RZ, UR16, PT ;  /* 0x00000010ff007c0c */ /* 0x000fe2000bf65270 */
[--C-:B------:R-:W-:Y:S01]  /*09f0*/  IMAD.WIDE.U32 R114, R150, 0x8, R122.reuse ;  /* 0x0000000896727825 */ /* 0x100fe200078e007a */
[----:B------:R-:W1:Y:S01]  /*0a00*/  @UP0 LDCU.64 UR4, c[0x0][0x3e0] ;  /* 0x00007c00ff0407ac */ /* 0x000e620008000a00 */
[----:B------:R-:W2:Y:S02]  /*0a10*/  LDG.E.64 R44, desc[UR14][R44.64] ;  /* 0x0000000e2c2c7981 */ /* 0x000ea4000c1e1b00 */
[C---:B------:R-:W-:Y:S02]  /*0a20*/  IMAD.WIDE.U32 R116, R141.reuse, 0x8, R122 ;  /* 0x000000088d747825 */ /* 0x040fe400078e007a */
[----:B------:R-:W2:Y:S02]  /*0a30*/  LDG.E.64 R120, desc[UR14][R120.64] ;  /* 0x0000000e78787981 */ /* 0x000ea4000c1e1b00 */
[----:B------:R-:W-:-:S02]  /*0a40*/  IMAD.WIDE.U32 R40, R141, 0x8, R46 ;  /* 0x000000088d287825 */ /* 0x000fc400078e002e */
[----:B------:R-:W2:Y:S02]  /*0a50*/  LDG.E.64 R114, desc[UR14][R114.64] ;  /* 0x0000000e72727981 */ /* 0x000ea4000c1e1b00 */
[--C-:B------:R-:W-:Y:S02]  /*0a60*/  IMAD.WIDE.U32 R118, R139, 0x8, R122.reuse ;  /* 0x000000088b767825 */ /* 0x100fe400078e007a */
[----:B------:R1:W2:Y:S02]  /*0a70*/  LDG.E R126, desc[UR14][R106.64] ;  /* 0x0000000e6a7e7981 */ /* 0x0002a4000c1e1900 */
        /* <DEDUP_REMOVED lines=8> */
[----:B------:R-:W2:Y:S04]  /*0b00*/  LDG.E.64 R38, desc[UR14][R38.64] ;  /* 0x0000000e26267981 */ /* 0x000ea8000c1e1b00 */
[----:B------:R-:W2:Y:S04]  /*0b10*/  LDG.E.64 R110, desc[UR14][R110.64] ;  /* 0x0000000e6e6e7981 */ /* 0x000ea8000c1e1b00 */
[----:B------:R-:W2:Y:S01]  /*0b20*/  LDG.E.64 R46, desc[UR14][R46.64] ;  /* 0x0000000e2e2e7981 */ /* 0x000ea2000c1e1b00 */
[----:B------:R-:W1:Y:S01]  /*0b30*/  S2R R251, SR_TID.X ;  /* 0x0000000000fb7919 */ /* 0x000e620000002100 */
[----:B0-----:R-:W-:-:S04]  /*0b40*/  LEA R112, R109, R112, 0x18 ;  /* 0x000000706d707211 */ /* 0x001fc800078ec0ff */
[----:B------:R-:W-:Y:S02]  /*0b50*/  IADD3 R108, PT, PT, R112, 0x7040, RZ ;  /* 0x00007040706c7810 */ /* 0x000fe40007ffe0ff */
[----:B-1----:R-:W-:-:S13]  /*0b60*/  LOP3.LUT P2, RZ, R251, 0x1f, RZ, 0xc0, !PT ;  /* 0x0000001ffbff7812 */ /* 0x002fda000784c0ff */
[----:B------:R-:W-:Y:S02]  /*0b70*/  @!P2 PLOP3.LUT P0, PT, P1, PT, PT, 0x80, 0x8 ;  /* 0x000000000008a81c */ /* 0x000fe40000f0f070 */
[----:B------:R-:W-:Y:S02]  /*0b80*/  @!P2 SHF.R.U32.HI R106, RZ, 0x2, R251 ;  /* 0x00000002ff6aa819 */ /* 0x000fe400000116fb */
[----:B------:R-:W-:Y:S02]  /*0b90*/  @!P2 MOV R109, R108 ;  /* 0x0000006c006da202 */ /* 0x000fe40000000f00 */
[----:B------:R-:W-:-:S07]  /*0ba0*/  @!P2 LOP3.LUT R106, R106, 0x38, RZ, 0xc0, !PT ;  /* 0x000000386a6aa812 */ /* 0x000fce00078ec0ff */
[----:B------:R-:W-:-:S04]  /*0bb0*/  @!P0 IADD3 R109, PT, PT, R112, 0x7000, RZ ;  /* 0x00007000706d8810 */ /* 0x000fc80007ffe0ff */
[----:B------:R-:W-:Y:S02]  /*0bc0*/  @!P2 IADD3 R106, PT, PT, R106, R109, RZ ;  /* 0x0000006d6a6aa210 */ /* 0x000fe40007ffe0ff */
[----:B---3--:R-:W-:Y:S02]  /*0bd0*/  R2UR UR12, R113 ;  /* 0x00000000710c72ca */ /* 0x008fe400000e0000 */
[----:B----4-:R-:W-:Y:S02]  /*0be0*/  MOV R137, R36 ;  /* 0x0000002400897202 */ /* 0x010fe40000000f00 */
[--C-:B------:R-:W-:Y:S02]  /*0bf0*/  SHF.R.U64 R142, R36, 0x10, R37.reuse ;  /* 0x00000010248e7819 */ /* 0x100fe40000001225 */
[----:B------:R-:W-:Y:S02]  /*0c00*/  MOV R148, R37 ;  /* 0x0000002500947202 */ /* 0x000fe40000000f00 */
[----:B------:R-:W-:-:S02]  /*0c10*/  SHF.R.U32.HI R152, RZ, 0x10, R37 ;  /* 0x00000010ff987819 */ /* 0x000fc40000011625 */
[C---:B--2---:R-:W-:Y:S02]  /*0c20*/  SHF.R.U64 R184, R104.reuse, 0x10, R105 ;  /* 0x0000001068b87819 */ /* 0x044fe40000001269 */
[----:B------:R-:W-:Y:S02]  /*0c30*/  SHF.L.U32 R182, R104, 0x10, RZ ;  /* 0x0000001068b67819 */ /* 0x000fe400000006ff */
[--C-:B------:R-:W-:Y:S02]  /*0c40*/  SHF.R.U64 R37, R42, 0x10, R43.reuse ;  /* 0x000000102a257819 */ /* 0x100fe4000000122b */
[----:B------:R-:W-:Y:S02]  /*0c50*/  MOV R36, R43 ;  /* 0x0000002b00247202 */ /* 0x000fe40000000f00 */
[----:B------:R-:W-:Y:S02]  /*0c60*/  SHF.R.U32.HI R198, RZ, 0x10, R43 ;  /* 0x00000010ffc67819 */ /* 0x000fe4000001162b */
[----:B------:R-:W-:-:S02]  /*0c70*/  MOV R199, R44 ;  /* 0x0000002c00c77202 */ /* 0x000fc40000000f00 */
[----:B------:R-:W-:Y:S02]  /*0c80*/  SHF.R.U64 R200, R44, 0x10, R45 ;  /* 0x000000102cc87819 */ /* 0x000fe4000000122d */
[--C-:B------:R-:W-:Y:S02]  /*0c90*/  SHF.R.U64 R138, R120, 0x10, R121.reuse ;  /* 0x00000010788a7819 */ /* 0x100fe40000001279 */
[----:B------:R-:W-:Y:S02]  /*0ca0*/  SHF.R.U32.HI R43, RZ, 0x10, R121 ;  /* 0x00000010ff2b7819 */ /* 0x000fe40000011679 */
[----:B------:R-:W-:Y:S02]  /*0cb0*/  SHF.L.U32 R140, R121, 0x10, RZ ;  /* 0x00000010798c7819 */ /* 0x000fe400000006ff */
[----:B------:R-:W-:Y:S02]  /*0cc0*/  SHF.L.U32 R44, R115, 0x10, RZ ;  /* 0x00000010732c7819 */ /* 0x000fe400000006ff */
[----:B------:R-:W-:-:S02]  /*0cd0*/  FSEL R121, R126, RZ, !P3 ;  /* 0x000000ff7e797208 */ /* 0x000fc40005800000 */
[----:B------:R-:W-:Y:S02]  /*0ce0*/  MOV R201, R45 ;  /* 0x0000002d00c97202 */ /* 0x000fe40000000f00 */
[----:B------:R-:W-:Y:S02]  /*0cf0*/  SHF.R.U32.HI R202, RZ, 0x10, R45 ;  /* 0x00000010ffca7819 */ /* 0x000fe4000001162d */
[----:B------:R-:W-:Y:S02]  /*0d00*/  SHF.R.U64 R104, R116, 0x10, R117 ;  /* 0x0000001074687819 */ /* 0x000fe40000001275 */
[----:B------:R-:W-:Y:S02]  /*0d10*/  SHF.L.U32 R184, R184, 0x10, RZ ;  /* 0x00000010b8b87819 */ /* 0x000fe400000006ff */
[----:B------:R-:W-:Y:S02]  /*0d20*/  MOV R135, R34 ;  /* 0x0000002200877202 */ /* 0x000fe40000000f00 */
[----:B------:R-:W-:-:S02]  /*0d30*/  SHF.R.U32.HI R45, RZ, 0x10, R115 ;  /* 0x00000010ff2d7819 */ /* 0x000fc40000011673 */
[----:B------:R-:W-:Y:S02]  /*0d40*/  SHF.L.U32 R116, R116, 0x10, RZ ;  /* 0x0000001074747819 */ /* 0x000fe400000006ff */
[----:B------:R-:W-:Y:S02]  /*0d50*/  SHF.R.U64 R134, R34, 0x10, R35 ;  /* 0x0000001022867819 */ /* 0x000fe40000001223 */
[----:B------:R-:W-:Y:S02]  /*0d60*/  MOV R130, R40 ;  /* 0x0000002800827202 */ /* 0x000fe40000000f00 */
[----:B------:R-:W-:Y:S02]  /*0d70*/  SHF.R.U64 R113, R40, 0x10, R41 ;  /* 0x0000001028717819 */ /* 0x000fe40000001229 */
[----:B------:R-:W-:Y:S01]  /*0d80*/  MOV R107, R42 ;  /* 0x0000002a006b7202 */ /* 0x000fe20000000f00 */
[----:B------:R-:W-:Y:S01]  /*0d90*/  FADD.FTZ R143, -R121, R44 ;  /* 0x0000002c798f7221 */ /* 0x000fe20000010100 */
[----:B------:R-:W-:-:S02]  /*0da0*/  SHF.R.U32.HI R40, RZ, 0x10, R105 ;  /* 0x00000010ff287819 */ /* 0x000fc40000011669 */
[----:B------:R-:W-:Y:S02]  /*0db0*/  SHF.L.U32 R34, R105, 0x10, RZ ;  /* 0x0000001069227819 */ /* 0x000fe400000006ff */
[----:B------:R-:W-:Y:S01]  /*0dc0*/  SHF.R.U64 R42, R114, 0x10, R115 ;  /* 0x00000010722a7819 */ /* 0x000fe20000001273 */
[----:B------:R-:W-:Y:S01]  /*0dd0*/  FADD.FTZ R184, -R121, R184 ;  /* 0x000000b879b87221 */ /* 0x000fe20000010100 */
[C---:B------:R-:W-:Y:S02]  /*0de0*/  SHF.R.U64 R105, R118.reuse, 0x10, R119 ;  /* 0x0000001076697819 */ /* 0x040fe40000001277 */
[----:B------:R-:W-:Y:S02]  /*0df0*/  SHF.L.U32 R118, R118, 0x10, RZ ;  /* 0x0000001076767819 */ /* 0x000fe400000006ff */
[----:B------:R-:W-:Y:S01]  /*0e00*/  SHF.L.U32 R44, R45, 0x10, RZ ;  /* 0x000000102d2c7819 */ /* 0x000fe200000006ff */
[----:B------:R-:W-:Y:S01]  /*0e10*/  FADD.FTZ R45, -R121, R116 ;  /* 0x00000074792d7221 */ /* 0x000fe20000010100 */
[----:B------:R-:W-:-:S02]  /*0e20*/  SHF.L.U32 R135, R135, 0x10, RZ ;  /* 0x0000001087877819 */ /* 0x000fc400000006ff */
[----:B------:R-:W-:Y:S02]  /*0e30*/  MOV R128, R35 ;  /* 0x0000002300807202 */ /* 0x000fe40000000f00 */
[----:B------:R-:W-:Y:S02]  /*0e40*/  SHF.R.U32.HI R144, RZ, 0x10, R35 ;  /* 0x00000010ff907819 */ /* 0x000fe40000011623 */
[----:B------:R-:W-:Y:S02]  /*0e50*/  SHF.R.U32.HI R35, RZ, 0x10, R123 ;  /* 0x00000010ff237819 */ /* 0x000fe4000001167b */
[----:B------:R-:W-:Y:S02]  /*0e60*/  SHF.L.U32 R42, R42, 0x10, RZ ;  /* 0x000000102a2a7819 */ /* 0x000fe400000006ff */
[----:B------:R-:W-:Y:S01]  /*0e70*/  SHF.L.U32 R116, R43, 0x10, RZ ;  /* 0x000000102b747819 */ /* 0x000fe200000006ff */
[----:B------:R-:W-:Y:S01]  /*0e80*/  FMUL.FTZ R184, R184, UR12 ;  /* 0x0000000cb8b87c20 */ /* 0x000fe20008410000 */
[----:B------:R-:W-:-:S02]  /*0e90*/  SHF.L.U32 R40, R40, 0x10, RZ ;  /* 0x0000001028287819 */ /* 0x000fc400000006ff */
[----:B------:R-:W-:Y:S01]  /*0ea0*/  SHF.L.U32 R43, R134, 0x10, RZ ;  /* 0x00000010862b7819 */ /* 0x000fe200000006ff */
[----:B------:R-:W-:Y:S01]  /*0eb0*/  FADD.FTZ R126, -R121, R118 ;  /* 0x00000076797e7221 */ /* 0x000fe20000010100 */
[--C-:B------:R-:W-:Y:S01]  /*0ec0*/  SHF.R.U64 R109, R38, 0x10, R39.reuse ;  /* 0x00000010266d7819 */ /* 0x100fe20000001227 */
[----:B-----5:R-:W-:Y:S01]  /*0ed0*/  FMUL.FTZ R185, R100, R135 ;  /* 0x0000008764b97220 */ /* 0x020fe20000410000 */
[----:B------:R-:W-:Y:S02]  /*0ee0*/  MOV R127, R39 ;  /* 0x00000027007f7202 */ /* 0x000fe40000000f00 */
[----:B------:R-:W-:Y:S02]  /*0ef0*/  SHF.R.U32.HI R133, RZ, 0x10, R39 ;  /* 0x00000010ff857819 */ /* 0x000fe40000011627 */
[----:B------:R-:W-:Y:S02]  /*0f00*/  SHF.R.U32.HI R39, RZ, 0x10, R111 ;  /* 0x00000010ff277819 */ /* 0x000fe4000001166f */
[----:B------:R-:W-:Y:S01]  /*0f10*/  SHF.L.U32 R118, R35, 0x10, RZ ;  /* 0x0000001023767819 */ /* 0x000fe200000006ff */
[C---:B------:R-:W-:Y:S01]  /*0f20*/  FADD.FTZ R35, -R121.reuse, R42 ;  /* 0x0000002a79237221 */ /* 0x040fe20000010100 */
[----:B------:R-:W-:Y:S01]  /*0f30*/  MOV R171, R38 ;  /* 0x0000002600ab7202 */ /* 0x000fe20000000f00 */
[----:B------:R-:W-:Y:S01]  /*0f40*/  FADD.FTZ R189, -R121, R40 ;  /* 0x0000002879bd7221 */ /* 0x000fe20000010100 */
[----:B------:R-:W-:Y:S01]  /*0f50*/  MOV R38, R41 ;  /* 0x0000002900267202 */ /* 0x000fe20000000f00 */
[----:B------:R-:W-:Y:S01]  /*0f60*/  FADD.FTZ R4, R43, R4 ;  /* 0x000000042b047221 */ /* 0x000fe20000010000 */
[----:B------:R-:W-:Y:S01]  /*0f70*/  SHF.L.U32 R42, R128, 0x10, RZ ;  /* 0x00000010802a7819 */ /* 0x000fe200000006ff */
[-C--:B------:R-:W-:Y:S01]  /*0f80*/  FFMA.FTZ R32, R184, R43.reuse, R32 ;  /* 0x0000002bb8207223 */ /* 0x080fe20000010020 */
[----:B------:R-:W-:Y:S01]  /*0f90*/  FMUL.FTZ R186, R101, R43 ;  /* 0x0000002b65ba7220 */ /* 0x000fe20000410000 */
[----:B------:R-:W-:Y:S01]  /*0fa0*/  SHF.L.U32 R40, R39, 0x10, RZ ;  /* 0x0000001027287819 */ /* 0x000fe200000006ff */
[----:B------:R-:W-:Y:S01]  /*0fb0*/  FADD.FTZ R43, RZ, R185 ;  /* 0x000000b9ff2b7221 */ /* 0x000fe20000010000 */
[----:B------:R-:W-:-:S02]  /*0fc0*/  SHF.R.U64 R204, R46, 0x10, R47 ;  /* 0x000000102ecc7819 */ /* 0x000fc4000000122f */
[----:B------:R-:W-:Y:S02]  /*0fd0*/  MOV R205, R47 ;  /* 0x0000002f00cd7202 */ /* 0x000fe40000000f00 */
[----:B------:R-:W-:Y:S02]  /*0fe0*/  SHF.R.U32.HI R206, RZ, 0x10, R47 ;  /* 0x00000010ffce7819 */ /* 0x000fe4000001162f */
[----:B------:R-:W-:Y:S02]  /*0ff0*/  SHF.R.U32.HI R47, RZ, 0x10, R119 ;  /* 0x00000010ff2f7819 */ /* 0x000fe40000011677 */
[----:B------:R-:W-:Y:S01]  /*1000*/  SHF.L.U32 R136, R119, 0x10, RZ ;  /* 0x0000001077887819 */ /* 0x000fe200000006ff */
[----:B------:R-:W-:Y:S01]  /*1010*/  FMUL.FTZ R187, R102, R42 ;  /* 0x0000002a66bb7220 */ /* 0x000fe20000410000 */
[----:B------:R-:W-:Y:S02]  /*1020*/  SHF.L.U32 R128, R144, 0x10, RZ ;  /* 0x0000001090807819 */ /* 0x000fe400000006ff */
        /* <DEDUP_REMOVED lines=8> */
[----:B------:R-:W-:-:S02]  /*10b0*/  MOV R203, R46 ;  /* 0x0000002e00cb7202 */ /* 0x000fc40000000f00 */
[C---:B------:R-:W-:Y:S02]  /*10c0*/  SHF.R.U64 R129, R110.reuse, 0x10, R111 ;  /* 0x000000106e817819 */ /* 0x040fe4000000126f */
[----:B------:R-:W-:Y:S02]  /*10d0*/  SHF.L.U32 R178, R110, 0x10, RZ ;  /* 0x000000106eb27819 */ /* 0x000fe400000006ff */
[----:B------:R-:W-:Y:S02]  /*10e0*/  SHF.R.U32.HI R110, RZ, 0x10, R117 ;  /* 0x00000010ff6e7819 */ /* 0x000fe40000011675 */
[----:B------:R-:W-:Y:S01]  /*10f0*/  SHF.L.U32 R46, R117, 0x10, RZ ;  /* 0x00000010752e7819 */ /* 0x000fe200000006ff */
[----:B------:R-:W-:Y:S01]  /*1100*/  FMUL.FTZ R175, R96, R137 ;  /* 0x0000008960af7220 */ /* 0x000fe20000410000 */
[----:B------:R-:W-:Y:S02]  /*1110*/  SHF.L.U32 R142, R142, 0x10, RZ ;  /* 0x000000108e8e7819 */ /* 0x000fe400000006ff */
[----:B------:R-:W-:Y:S01]  /*1120*/  SHF.L.U32 R117, R36, 0x10, RZ ;  /* 0x0000001024757819 */ /* 0x000fe200000006ff */
[----:B------:R-:W-:Y:S01]  /*1130*/  FADD.FTZ R36, R37, R188 ;  /* 0x000000bc25247221 */ /* 0x000fe20000010000 */
[----:B------:R-:W-:Y:S01]  /*1140*/  FADD.FTZ R182, -R121, R182 ;  /* 0x000000b679b67221 */ /* 0x000fe20000010100 */
[----:B------:R-:W-:Y:S01]  /*1150*/  SHF.L.U32 R148, R148, 0x10, RZ ;  /* 0x0000001094947819 */ /* 0x000fe200000006ff */
[----:B------:R-:W-:Y:S01]  /*1160*/  FMUL.FTZ R177, R97, R142 ;  /* 0x0000008e61b17220 */ /* 0x000fe20000410000 */
[----:B------:R-:W-:Y:S01]  /*1170*/  FADD.FTZ R36, R36, R175 ;  /* 0x000000af24247221 */ /* 0x000fe20000010000 */
[----:B------:R-:W-:Y:S01]  /*1180*/  FMUL.FTZ R182, R182, UR12 ;  /* 0x0000000cb6b67c20 */ /* 0x000fe20008410000 */
[----:B------:R-:W-:Y:S01]  /*1190*/  SHF.L.U32 R152, R152, 0x10, RZ ;  /* 0x0000001098987819 */ /* 0x000fe200000006ff */
[----:B------:R-:W-:Y:S01]  /*11a0*/  FMUL.FTZ R174, R98, R148 ;  /* 0x0000009462ae7220 */ /* 0x000fe20000410000 */
[----:B------:R-:W-:Y:S01]  /*11b0*/  FADD.FTZ R43, R36, R177 ;  /* 0x000000b1242b7221 */ /* 0x000fe20000010000 */
[----:B------:R-:W-:Y:S01]  /*11c0*/  FADD.FTZ R183, -R121, R34 ;  /* 0x0000002279b77221 */ /* 0x000fe20000010100 */
[----:B------:R-:W-:Y:S01]  /*11d0*/  SHF.L.U32 R171, R171, 0x10, RZ ;  /* 0x00000010abab7819 */ /* 0x000fe200000006ff */
[----:B------:R-:W-:Y:S01]  /*11e0*/  FFMA.FTZ R37, R182, R185, RZ ;  /* 0x000000b9b6257223 */ /* 0x000fe200000100ff */
[----:B------:R-:W-:Y:S01]  /*11f0*/  SHF.L.U32 R34, R129, 0x10, RZ ;  /* 0x0000001081227819 */ /* 0x000fe200000006ff */
[----:B------:R-:W-:Y:S01]  /*1200*/  FMUL.FTZ R172, R99, R152 ;  /* 0x0000009863ac7220 */ /* 0x000fe20000410000 */
[----:B------:R-:W-:Y:S01]  /*1210*/  FADD.FTZ R43, R43, R174 ;  /* 0x000000ae2b2b7221 */ /* 0x000fe20000010000 */
[----:B------:R-:W-:Y:S01]  /*1220*/  SHF.L.U32 R110, R110, 0x10, RZ ;  /* 0x000000106e6e7819 */ /* 0x000fe200000006ff */
[----:B------:R-:W-:Y:S01]  /*1230*/  FMUL.FTZ R183, R183, UR12 ;  /* 0x0000000cb7b77c20 */ /* 0x000fe20008410000 */
[----:B------:R-:W-:Y:S01]  /*1240*/  SHF.L.U32 R114, R114, 0x10, RZ ;  /* 0x0000001072727819 */ /* 0x000fe200000006ff */
[----:B------:R-:W-:Y:S01]  /*1250*/  FFMA.FTZ R36, R184, R186, R37 ;  /* 0x000000bab8247223 */ /* 0x000fe20000010025 */
[----:B------:R-:W-:Y:S01]  /*1260*/  SHF.L.U32 R120, R120, 0x10, RZ ;  /* 0x0000001078787819 */ /* 0x000fe200000006ff */
[----:B------:R-:W-:Y:S01]  /*1270*/  FMUL.FTZ R155, R92, R171 ;  /* 0x000000ab5c9b7220 */ /* 0x000fe20000410000 */
[----:B------:R-:W-:Y:S01]  /*1280*/  SHF.R.U32.HI R124, RZ, 0x10, R41 ;  /* 0x00000010ff7c7819 */ /* 0x000fe20000011629 */
[----:B------:R-:W-:Y:S01]  /*1290*/  FADD.FTZ R38, R43, R172 ;  /* 0x000000ac2b267221 */ /* 0x000fe20000010000 */
[----:B------:R-:W-:Y:S01]  /*12a0*/  SHF.L.U32 R109, R109, 0x10, RZ ;  /* 0x000000106d6d7819 */ /* 0x000fe200000006ff */
[C---:B------:R-:W-:Y:S01]  /*12b0*/  FADD.FTZ R179, -R121.reuse, R34 ;  /* 0x0000002279b37221 */ /* 0x040fe20000010100 */
[C---:B------:R-:W-:Y:S01]  /*12c0*/  SHF.R.U64 R41, R122.reuse, 0x10, R123 ;  /* 0x000000107a297819 */ /* 0x040fe2000000127b */
[C---:B------:R-:W-:Y:S01]  /*12d0*/  FADD.FTZ R34, -R121.reuse, R110 ;  /* 0x0000006e79227221 */ /* 0x040fe20000010100 */
[C---:B------:R-:W-:Y:S01]  /*12e0*/  FADD.FTZ R178, -R121.reuse, R178 ;  /* 0x000000b279b27221 */ /* 0x040fe20000010100 */
[C---:B------:R-:W-:Y:S01]  /*12f0*/  FADD.FTZ R39, -R121.reuse, R114 ;  /* 0x0000007279277221 */ /* 0x040fe20000010100 */
[C---:B------:R-:W-:Y:S01]  /*1300*/  FADD.FTZ R131, -R121.reuse, R136 ;  /* 0x0000008879837221 */ /* 0x040fe20000010100 */
[----:B------:R-:W-:Y:S01]  /*1310*/  FADD.FTZ R129, -R121, R120 ;  /* 0x0000007879817221 */ /* 0x000fe20000010100 */
[----:B------:R-:W-:Y:S01]  /*1320*/  SHF.L.U32 R110, R127, 0x10, RZ ;  /* 0x000000107f6e7819 */ /* 0x000fe200000006ff */
[----:B------:R-:W-:Y:S01]  /*1330*/  FMUL.FTZ R189, R189, UR12 ;  /* 0x0000000cbdbd7c20 */ /* 0x000fe20008410000 */
[----:B------:R-:W-:Y:S01]  /*1340*/  FFMA.FTZ R36, R183, R187, R36 ;  /* 0x000000bbb7247223 */ /* 0x000fe20000010024 */
        /* <DEDUP_REMOVED lines=9> */
[----:B------:R-:W-:Y:S01]  /*13e0*/  SHF.L.U32 R120, R41, 0x10, RZ ;  /* 0x0000001029787819 */ /* 0x000fe200000006ff */
[----:B------:R-:W-:Y:S01]  /*13f0*/  FMUL.FTZ R178, R178, UR12 ;  /* 0x0000000cb2b27c20 */ /* 0x000fe20008410000 */
[----:B------:R-:W-:Y:S01]  /*1400*/  SHF.L.U32 R111, R133, 0x10, RZ ;  /* 0x00000010856f7819 */ /* 0x000fe200000006ff */
[----:B------:R-:W-:Y:S01]  /*1410*/  FFMA.FTZ R43, R189, R188, R36 ;  /* 0x000000bcbd2b7223 */ /* 0x000fe20000010024 */
[----:B------:R-:W-:Y:S01]  /*1420*/  FADD.FTZ R151, -R121, R46 ;  /* 0x0000002e79977221 */ /* 0x000fe20000010100 */
[----:B------:R-:W-:Y:S01]  /*1430*/  FMUL.FTZ R153, R94, R110 ;  /* 0x0000006e5e997220 */ /* 0x000fe20000410000 */
        /* <DEDUP_REMOVED lines=22> */
[----:B------:R-:W-:Y:S01]  /*15a0*/  FADD.FTZ R3, R42, R3 ;  /* 0x000000032a037221 */ /* 0x000fe20000010000 */
[----:B------:R-:W-:Y:S01]  /*15b0*/  FFMA.FTZ R31, R183, R42, R31 ;  /* 0x0000002ab71f7223 */ /* 0x000fe2000001001f */
        /* <DEDUP_REMOVED lines=44> */
[----:B------:R-:W-:Y:S01]  /*1880*/  SHF.L.U32 R202, R202, 0x10, RZ ;  /* 0x00000010caca7819 */ /* 0x000fe200000006ff */
[----:B------:R-:W-:Y:S01]  /*1890*/  FADD.FTZ R44, R107, R42 ;  /* 0x0000002a6b2c7221 */ /* 0x000fe20000010000 */
[----:B------:R-:W-:Y:S01]  /*18a0*/  FMUL.FTZ R127, R82, R201 ;  /* 0x000000c9527f7220 */ /* 0x000fe20000410000 */
[----:B------:R-:W-:Y:S01]  /*18b0*/  FFMA.FTZ R104, R126, R146, R105 ;  /* 0x000000927e687223 */ /* 0x000fe20000010069 */
[----:B------:R-:W-:Y:S01]  /*18c0*/  SHF.L.U32 R203, R203, 0x10, RZ ;  /* 0x00000010cbcb7819 */ /* 0x000fe200000006ff */
[----:B------:R-:W-:Y:S01]  /*18d0*/  FMUL.FTZ R41, R41, UR12 ;  /* 0x0000000c29297c20 */ /* 0x000fe20008410000 */
        /* <DEDUP_REMOVED lines=25> */
[----:B------:R-:W-:Y:S01]  /*1a70*/  FADD.FTZ R104, R107, R124 ;  /* 0x0000007c6b687221 */ /* 0x000fe20000010000 */
[----:B------:R-:W-:Y:S01]  /*1a80*/  FMUL.FTZ R40, R40, UR12 ;  /* 0x0000000c28287c20 */ /* 0x000fe20008410000 */
[----:B------:R-:W-:-:S03]  /*1a90*/  FFMA.FTZ R107, R140, R127, R105 ;  /* 0x0000007f8c6b7223 */ /* 0x000fc60000010069 */
        /* <DEDUP_REMOVED lines=25> */
[----:B------:R-:W-:Y:S01]  /*1c30*/  ISETP.NE.U32.AND P0, PT, RZ, UR18, PT ;  /* 0x00000012ff007c0c */ /* 0x000fe2000bf05070 */
[----:B0-----:R-:W-:-:S05]  /*1c40*/  FADD.FTZ R252, R252, R104 ;  /* 0x00000068fcfc7221 */ /* 0x001fca0000010000 */
[----:B------:R-:W0:Y:S01]  /*1c50*/  SHFL.DOWN PT, R105, R252, 0x1, 0x1f ;  /* 0x08201f00fc697f89 */ /* 0x000e2200000e0000 */
[----:B------:R-:W-:Y:S01]  /*1c60*/  ISETP.NE.AND.EX P0, PT, RZ, UR19, PT, P0 ;  /* 0x00000013ff007c0c */ /* 0x000fe2000bf05300 */
[----:B-1----:R-:W-:Y:S01]  /*1c70*/  FADD.FTZ R104, R222, R107 ;  /* 0x0000006bde687221 */ /* 0x002fe20000010000 */
[----:B0-----:R-:W-:-:S05]  /*1c80*/  FADD.FTZ R105, R252, R105 ;  /* 0x00000069fc697221 */ /* 0x001fca0000010000 */
[----:B------:R0:W-:Y:S06]  /*1c90*/  @!P2 STS.64 [R106], R104 ;  /* 0x000000686a00a388 */ /* 0x0001ec0000000a00 */
[----:B0-----:R-:W0:Y:S08]  /*1ca0*/  @P0 LDC.64 R104, c[0x0][0x438] ;  /* 0x00010e00ff680b82 */ /* 0x001e300000000a00 */
[----:B------:R-:W1:Y:S01]  /*1cb0*/  @P0 LDC.64 R106, c[0x0][0x438] ;  /* 0x00010e00ff6a0b82 */ /* 0x000e620000000a00 */
[----:B0-----:R-:W-:-:S05]  /*1cc0*/  @P0 IMAD.WIDE.U32 R104, R170, 0x8, R104 ;  /* 0x00000008aa680825 */ /* 0x001fca00078e0068 */
[----:B------:R0:W5:Y:S02]  /*1cd0*/  @P0 LDG.E.64 R158, desc[UR14][R104.64] ;  /* 0x0000000e689e0981 */ /* 0x000164000c1e1b00 */
[----:B0-----:R-:W0:Y:S02]  /*1ce0*/  @P0 LDC.64 R104, c[0x0][0x438] ;  /* 0x00010e00ff680b82 */ /* 0x001e240000000a00 */
[----:B0-----:R-:W-:-:S05]  /*1cf0*/  @P0 IMAD.WIDE.U32 R104, R141, 0x8, R104 ;  /* 0x000000088d680825 */ /* 0x001fca00078e0068 */
[----:B------:R0:W5:Y:S02]  /*1d00*/  @P0 LDG.E.64 R162, desc[UR14][R104.64] ;  /* 0x0000000e68a20981 */ /* 0x000164000c1e1b00 */
[----:B0-----:R-:W0:Y:S01]  /*1d10*/  @P0 LDC.64 R104, c[0x0][0x438] ;  /* 0x00010e00ff680b82 */ /* 0x001e220000000a00 */
[----:B-1----:R-:W-:Y:S01]  /*1d20*/  @P0 IMAD.WIDE.U32 R106, R180, 0x8, R106 ;  /* 0x00000008b46a0825 */ /* 0x002fe200078e006a */
[----:B------:R-:W-:Y:S01]  /*1d30*/  PLOP3.LUT P2, PT, PT, PT, UP0, 0x80, 0x8 ;  /* 0x000000000008781c */ /* 0x000fe20003f4f008 */
[----:B------:R-:W-:-:S03]  /*1d40*/  @UP0 UIMAD.WIDE UR4, UR6, 0x2, UR4 ;  /* 0x00000002060408a5 */ /* 0x000fc6000f8e0204 */
[----:B------:R1:W5:Y:S02]  /*1d50*/  @P0 LDG.E.64 R156, desc[UR14][R106.64] ;  /* 0x0000000e6a9c0981 */ /* 0x000364000c1e1b00 */
[----:B-1----:R-:W1:Y:S01]  /*1d60*/  @P0 LDC.64 R106, c[0x0][0x438] ;  /* 0x00010e00ff6a0b82 */ /* 0x002e620000000a00 */
        /* <DEDUP_REMOVED lines=18> */
[----:B------:R0:W5:Y:S02]  /*1e90*/  LDG.E R171, desc[UR14][R104.64] ;  /* 0x0000000e68ab7981 */ /* 0x000164000c1e1900 */
[----:B0-----:R-:W-:-:S05]  /*1ea0*/  IMAD.WIDE.U32 R104, R150, 0x4, R106 ;  /* 0x0000000496687825 */ /* 0x001fca00078e006a */
[----:B------:R0:W5:Y:S01]  /*1eb0*/  LDG.E R152, desc[UR14][R104.64] ;  /* 0x0000000e68987981 */ /* 0x000162000c1e1900 */
[----:B------:R-:W-:Y:S01]  /*1ec0*/  FADD.FTZ R190, R148, R190 ;  /* 0x000000be94be7221 */ /* 0x000fe20000010000 */
[----:B------:R-:W-:Y:S01]  /*1ed0*/  FFMA.FTZ R27, R176, R148, R27 ;  /* 0x00000094b01b7223 */ /* 0x000fe2000001001b */
[----:B0-----:R-:W-:-:S05]  /*1ee0*/  IMAD.WIDE.U32 R104, R141, 0x4, R106 ;  /* 0x000000048d687825 */ /* 0x001fca00078e006a */
[----:B------:R0:W5:Y:S01]  /*1ef0*/  LDG.E R148, desc[UR14][R104.64] ;  /* 0x0000000e68947981 */ /* 0x000162000c1e1900 */
[----:B------:R-:W-:Y:S01]  /*1f00*/  FADD.FTZ R181, R142, R181 ;  /* 0x000000b58eb57221 */ /* 0x000fe20000010000 */
[----:B------:R-:W-:Y:S01]  /*1f10*/  FFMA.FTZ R28, R179, R142, R28 ;  /* 0x0000008eb31c7223 */ /* 0x000fe2000001001c */
[----:B0-----:R-:W-:-:S05]  /*1f20*/  IMAD.WIDE.U32 R104, R139, 0x4, R106 ;  /* 0x000000048b687825 */ /* 0x001fca00078e006a */
[----:B------:R0:W5:Y:S02]  /*1f30*/  LDG.E R142, desc[UR14][R104.64] ;  /* 0x0000000e688e7981 */ /* 0x000164000c1e1900 */
[----:B0-----:R-:W0:Y:S01]  /*1f40*/  LDC.64 R104, c[0x0][0x3b0] ;  /* 0x0000ec00ff687b82 */ /* 0x001e220000000a00 */
[----:B------:R-:W-:Y:S01]  /*1f50*/  FADD.FTZ R2, R128, R2 ;  /* 0x0000000280027221 */ /* 0x000fe20000010000 */
[----:B------:R-:W-:Y:S01]  /*1f60*/  FFMA.FTZ R30, R189, R128, R30 ;  /* 0x00000080bd1e7223 */ /* 0x000fe2000001001e */
[----:B0-----:R-:W-:-:S04]  /*1f70*/  IMAD.WIDE.U32 R106, R125, 0x4, R104 ;  /* 0x000000047d6a7825 */ /* 0x001fc800078e0068 */
[----:B------:R-:W-:-:S05]  /*1f80*/  IMAD.WIDE.U32 R104, R132, 0x4, R104 ;  /* 0x0000000484687825 */ /* 0x000fca00078e0068 */
[----:B------:R0:W5:Y:S02]  /*1f90*/  LDG.E R128, desc[UR14][R104.64] ;  /* 0x0000000e68807981 */ /* 0x000164000c1e1900 */
[----:B0-----:R-:W0:Y:S01]  /*1fa0*/  @P0 LDC.64 R104, c[0x0][0x438] ;  /* 0x00010e00ff680b82 */ /* 0x001e220000000a00 */
[----:B------:R-:W-:Y:S01]  /*1fb0*/  FADD.FTZ R0, R137, R0 ;  /* 0x0000000089007221 */ /* 0x000fe20000010000 */
[----:B------:R-:W-:Y:S02]  /*1fc0*/  FFMA.FTZ R29, R178, R137, R29 ;  /* 0x00000089b21d7223 */ /* 0x000fe4000001001d */
[----:B------:R-:W5:Y:S01]  /*1fd0*/  LDG.E R137, desc[UR14][R106.64] ;  /* 0x0000000e6a897981 */ /* 0x000f62000c1e1900 */
        /* <DEDUP_REMOVED lines=96> */
[----:B------:R-:W-:Y:S01]  /*25e0*/  FMUL.FTZ R114, R107, UR4 ;  /* 0x000000046b727c20 */ /* 0x000fe20008410000 */
[----:B------:R0:W1:Y:S01]  /*25f0*/  F2F.BF16.F32 R112, R107 ;  /* 0x0000006b00707304 */ /* 0x0000620000202000 */
[----:B------:R-:W-:Y:S01]  /*2600*/  FMUL.FTZ R115, R182, UR4 ;  /* 0x00000004b6737c20 */ /* 0x000fe20008410000 */
[----:B------:R-:W-:Y:S01]  /*2610*/  FMUL.FTZ R119, R110, UR4 ;  /* 0x000000046e777c20 */ /* 0x000fe20008410000 */
[----:B------:R-:W-:Y:S01]  /*2620*/  FMUL.FTZ R114, R114, UR21 ;  /* 0x0000001572727c20 */ /* 0x000fe20008410000 */
[----:B-----5:R-:W-:Y:S01]  /*2630*/  LOP3.LUT P3, RZ, R209, 0xff00, RZ, 0xc0, !PT ;  /* 0x0000ff00d1ff7812 */ /* 0x020fe2000786c0ff */
[----:B------:R-:W-:Y:S01]  /*2640*/  FMUL.FTZ R115, R115, UR21 ;  /* 0x0000001573737c20 */ /* 0x000fe20008410000 */
[----:B------:R-:W-:Y:S01]  /*2650*/  FMUL.FTZ R119, R119, UR21 ;  /* 0x0000001577777c20 */ /* 0x000fe20008410000 */
[----:B------:R-:W-:Y:S01]  /*2660*/  FMUL.FTZ R106, R49, R114 ;  /* 0x00000072316a7220 */ /* 0x000fe20000410000 */
[----:B------:R3:W4:Y:S01]  /*2670*/  F2F.BF16.F32 R109, R182 ;  /* 0x000000b6006d7304 */ /* 0x0007220000202000 */
[----:B0-----:R-:W-:Y:S01]  /*2680*/  FMUL.FTZ R107, R189, UR4 ;  /* 0x00000004bd6b7c20 */ /* 0x001fe20008410000 */
[C---:B------:R-:W-:Y:S01]  /*2690*/  ISETP.GE.U32.AND P5, PT, R209.reuse, 0x1000000, PT ;  /* 0x01000000d100780c */ /* 0x040fe20003fa6070 */
[----:B------:R-:W0:Y:S01]  /*26a0*/  LDC.64 R184, c[0x0][0x478] ;  /* 0x00011e00ffb87b82 */ /* 0x000e220000000a00 */
[----:B------:R-:W-:Y:S01]  /*26b0*/  FSEL R108, R106, RZ, P3 ;  /* 0x000000ff6a6c7208 */ /* 0x000fe20001800000 */
[----:B------:R-:W-:Y:S01]  /*26c0*/  FMUL.FTZ R106, R50, R119 ;  /* 0x00000077326a7220 */ /* 0x000fe20000410000 */
[----:B------:R-:W-:Y:S01]  /*26d0*/  LOP3.LUT P4, RZ, R209, 0xff0000, RZ, 0xc0, !PT ;  /* 0x00ff0000d1ff7812 */ /* 0x000fe2000788c0ff */
[----:B------:R-:W-:Y:S01]  /*26e0*/  FFMA.FTZ R178, R178, UR13, R116 ;  /* 0x0000000db2b27c23 */ /* 0x000fe20008010074 */
[----:B------:R4:W-:Y:S01]  /*26f0*/  F2F.BF16.F32 R118, R110 ;  /* 0x0000006e00767304 */ /* 0x0009e20000202000 */
[----:B---3--:R-:W-:Y:S01]  /*2700*/  FMUL.FTZ R182, R107, UR21 ;  /* 0x000000156bb67c20 */ /* 0x008fe20008410000 */
[----:B------:R-:W-:Y:S01]  /*2710*/  FSEL R111, R106, RZ, P4 ;  /* 0x000000ff6a6f7208 */ /* 0x000fe20002000000 */
[----:B------:R-:W3:Y:S01]  /*2720*/  LDC.64 R186, c[0x0][0x468] ;  /* 0x00011a00ffba7b82 */ /* 0x000ee20000000a00 */
[----:B------:R-:W-:Y:S01]  /*2730*/  LOP3.LUT P0, RZ, R209, 0xff, RZ, 0xc0, !PT ;  /* 0x000000ffd1ff7812 */ /* 0x000fe2000780c0ff */
[----:B-1----:R-:W-:Y:S01]  /*2740*/  IMAD.WIDE.U32 R106, R112, 0x10000, RZ ;  /* 0x00010000706a7825 */ /* 0x002fe200078e00ff */
[----:B------:R-:W-:-:S03]  /*2750*/  LOP3.LUT P2, RZ, R171, 0xff00, RZ, 0xc0, !PT ;  /* 0x0000ff00abff7812 */ /* 0x000fc6000784c0ff */
[----:B------:R-:W-:Y:S01]  /*2760*/  FADD.FTZ R178, R175, -R178 ;  /* 0x800000b2afb27221 */ /* 0x000fe20000010000 */
[----:B------:R-:W1:Y:S01]  /*2770*/  F2F.BF16.F32 R113, R189 ;  /* 0x000000bd00717304 */ /* 0x000e620000202000 */
[----:B----4-:R-:W-:Y:S01]  /*2780*/  FMUL.FTZ R110, R51, R182 ;  /* 0x000000b6336e7220 */ /* 0x010fe20000410000 */
[----:B------:R-:W-:-:S04]  /*2790*/  LOP3.LUT R106, R106, R109, RZ, 0xfc, !PT ;  /* 0x0000006d6a6a7212 */ /* 0x000fc800078efcff */
[----:B------:R-:W-:Y:S01]  /*27a0*/  FSEL R117, R110, RZ, P5 ;  /* 0x000000ff6e757208 */ /* 0x000fe20002800000 */
[----:B------:R-:W-:Y:S01]  /*27b0*/  FMUL.FTZ R110, R48, R115 ;  /* 0x00000073306e7220 */ /* 0x000fe20000410000 */
[----:B------:R-:W4:Y:S04]  /*27c0*/  F2F.BF16.F32 R108, R108 ;  /* 0x0000006c006c7304 */ /* 0x000f280000202000 */
[----:B------:R-:W-:Y:S01]  /*27d0*/  FSEL R112, R110, RZ, P0 ;  /* 0x000000ff6e707208 */ /* 0x000fe20000000000 */
[--C-:B------:R-:W-:Y:S01]  /*27e0*/  FFMA.FTZ R110, R179, UR13, R116.reuse ;  /* 0x0000000db36e7c23 */ /* 0x100fe20008010074 */
[----:B------:R-:W-:Y:S01]  /*27f0*/  FFMA.FTZ R179, R173, UR13, R116 ;  /* 0x0000000dadb37c23 */ /* 0x000fe20008010074 */
[----:B-1----:R-:W-:Y:S01]  /*2800*/  SHF.L.U32 R113, R113, 0x10, RZ ;  /* 0x0000001071717819 */ /* 0x002fe200000006ff */
[----:B------:R-:W1:Y:S01]  /*2810*/  F2F.BF16.F32 R117, R117 ;  /* 0x0000007500757304 */ /* 0x000e620000202000 */
[----:B------:R-:W-:Y:S01]  /*2820*/  FADD.FTZ R177, R177, -R110 ;  /* 0x8000006eb1b17221 */ /* 0x000fe20000010000 */
[----:B------:R-:W-:Y:S01]  /*2830*/  FADD.FTZ R179, R172, -R179 ;  /* 0x800000b3acb37221 */ /* 0x000fe20000010000 */
[----:B------:R-:W-:Y:S01]  /*2840*/  LOP3.LUT R107, R107, R113, R118, 0xfe, !PT ;  /* 0x000000716b6b7212 */ /* 0x000fe200078efe76 */
[----:B------:R-:W-:Y:S01]  /*2850*/  FFMA.FTZ R113, R176, UR13, R116 ;  /* 0x0000000db0717c23 */ /* 0x000fe20008010074 */
[----:B------:R-:W-:Y:S01]  /*2860*/  FMUL.FTZ R173, R177, UR12 ;  /* 0x0000000cb1ad7c20 */ /* 0x000fe20008410000 */
[----:B----4-:R-:W-:-:S02]  /*2870*/  IMAD.WIDE.U32 R108, R108, 0x10000, RZ ;  /* 0x000100006c6c7825 */ /* 0x010fc400078e00ff */
[----:B------:R-:W4:Y:S02]  /*2880*/  F2F.BF16.F32 R111, R111 ;  /* 0x0000006f006f7304 */ /* 0x000f240000202000 */
[----:B------:R-:W-:Y:S01]  /*2890*/  FADD.FTZ R174, R174, -R113 ;  /* 0x80000071aeae7221 */ /* 0x000fe20000010000 */
[----:B-1----:R-:W-:-:S05]  /*28a0*/  SHF.L.U32 R110, R117, 0x10, RZ ;  /* 0x00000010756e7819 */ /* 0x002fca00000006ff */
[----:B------:R3:W1:Y:S01]  /*28b0*/  F2F.BF16.F32 R183, R112 ;  /* 0x0000007000b77304 */ /* 0x0006620000202000 */
[----:B------:R-:W-:Y:S01]  /*28c0*/  FMUL.FTZ R179, R179, UR12 ;  /* 0x0000000cb3b37c20 */ /* 0x000fe20008410000 */
[----:B------:R-:W-:Y:S02]  /*28d0*/  HFMA2 R117, -RZ, RZ, 0, 0 ;  /* 0x00000000ff757431 */ /* 0x000fe400000001ff */
[----:B------:R-:W-:Y:S01]  /*28e0*/  FMUL.FTZ R176, R178, UR12 ;  /* 0x0000000cb2b07c20 */ /* 0x000fe20008410000 */
[----:B----4-:R-:W-:Y:S01]  /*28f0*/  LOP3.LUT R109, R109, R110, R111, 0xfe, !PT ;  /* 0x0000006e6d6d7212 */ /* 0x010fe200078efe6f */
[C---:B0-----:R-:W-:Y:S02]  /*2900*/  IMAD.WIDE.U32 R110, R180.reuse, 0x8, R184 ;  /* 0x00000008b46e7825 */ /* 0x041fe400078e00b8 */
[----:B------:R0:W-:Y:S02]  /*2910*/  F2F.BF16.F32 R177, R173 ;  /* 0x000000ad00b17304 */ /* 0x0001e40000202000 */
[----:B---3--:R-:W-:Y:S01]  /*2920*/  IMAD.WIDE.U32 R112, R180, 0x8, R186 ;  /* 0x00000008b4707825 */ /* 0x008fe200078e00ba */
[----:B------:R3:W-:Y:S01]  /*2930*/  STG.E.64 desc[UR14][R110.64], R106 ;  /* 0x0000006a6e007986 */ /* 0x0007e2000c101b0e */
[----:B-1----:R-:W-:-:S02]  /*2940*/  LOP3.LUT R108, R108, R183, RZ, 0xfc, !PT ;  /* 0x000000b76c6c7212 */ /* 0x002fc400078efcff */
[----:B------:R-:W-:Y:S01]  /*2950*/  FMUL.FTZ R172, R179, UR4 ;  /* 0x00000004b3ac7c20 */ /* 0x000fe20008410000 */
[----:B------:R-:W-:Y:S01]  /*2960*/  LOP3.LUT P6, RZ, R171, 0xff, RZ, 0xc0, !PT ;  /* 0x000000ffabff7812 */ /* 0x000fe200078cc0ff */
[----:B------:R-:W-:Y:S01]  /*2970*/  F2F.BF16.F32 R175, R176 ;  /* 0x000000b000af7304 */ /* 0x000fe20000202000 */
[----:B------:R1:W-:Y:S01]  /*2980*/  STG.E.64 desc[UR14][R112.64], R108 ;  /* 0x0000006c70007986 */ /* 0x0003e2000c101b0e */
[----:B---3--:R-:W-:Y:S01]  /*2990*/  FMUL.FTZ R110, R174, UR12 ;  /* 0x0000000cae6e7c20 */ /* 0x008fe20008410000 */
[----:B------:R-:W-:Y:S01]  /*29a0*/  FMUL.FTZ R174, R173, UR4 ;  /* 0x00000004adae7c20 */ /* 0x000fe20008410000 */
[----:B------:R-:W-:-:S04]  /*29b0*/  IMAD.WIDE.U32 R106, R170, 0x8, R198 ;  /* 0x00000008aa6a7825 */ /* 0x000fc800078e00c6 */
[----:B------:R-:W-:Y:S02]  /*29c0*/  FMUL.FTZ R174, R174, UR21 ;  /* 0x00000015aeae7c20 */ /* 0x000fe40008410000 */
[----:B------:R-:W3:Y:S02]  /*29d0*/  LDG.E.64 R106, desc[UR14][R106.64] ;  /* 0x0000000e6a6a7981 */ /* 0x000ee4000c1e1b00 */
[----:B-1----:R-:W-:Y:S01]  /*29e0*/  FMUL.FTZ R108, R53, R174 ;  /* 0x000000ae356c7220 */ /* 0x002fe20000410000 */
[----:B------:R-:W-:Y:S01]  /*29f0*/  FMUL.FTZ R172, R172, UR21 ;  /* 0x00000015acac7c20 */ /* 0x000fe20008410000 */
[----:B0-----:R-:W-:-:S04]  /*2a00*/  FMUL.FTZ R173, R176, UR4 ;  /* 0x00000004b0ad7c20 */ /* 0x001fc80008410000 */
[----:B------:R-:W-:Y:S01]  /*2a10*/  FMUL.FTZ R173, R173, UR21 ;  /* 0x00000015adad7c20 */ /* 0x000fe20008410000 */
[----:B------:R-:W0:Y:S08]  /*2a20*/  F2F.BF16.F32 R111, R179 ;  /* 0x000000b3006f7304 */ /* 0x000e300000202000 */
[----:B------:R1:W-:Y:S01]  /*2a30*/  F2F.BF16.F32 R113, R110 ;  /* 0x0000006e00717304 */ /* 0x0003e20000202000 */
[----:B--2---:R-:W-:-:S02]  /*2a40*/  @P0 MOV R118, R104 ;  /* 0x0000006800760202 */ /* 0x004fc40000000f00 */
[----:B------:R-:W-:Y:S01]  /*2a50*/  @P3 SHF.R.U64 R109, R104, 0x10, R105 ;  /* 0x00000010686d3819 */ /* 0x000fe20000001269 */
[----:B------:R-:W-:Y:S01]  /*2a60*/  FMUL.FTZ R104, R110, UR4 ;  /* 0x000000046e687c20 */ /* 0x000fe20008410000 */
[----:B------:R-:W-:Y:S02]  /*2a70*/  @P0 SHF.L.U32 R118, R118, 0x10, RZ ;  /* 0x0000001076760819 */ /* 0x000fe400000006ff */
[----:B------:R-:W-:Y:S01]  /*2a80*/  @P3 SHF.L.U32 R109, R109, 0x10, RZ ;  /* 0x000000106d6d3819 */ /* 0x000fe200000006ff */
[----:B------:R-:W-:Y:S02]  /*2a90*/  FMUL.FTZ R104, R104, UR21 ;  /* 0x0000001568687c20 */ /* 0x000fe40008410000 */
[----:B------:R-:W-:Y:S01]  /*2aa0*/  @P0 FMUL.FTZ R117, R115, R118 ;  /* 0x0000007673750220 */ /* 0x000fe20000410000 */
[----:B------:R-:W-:Y:S01]  /*2ab0*/  MOV R118, RZ ;  /* 0x000000ff00767202 */ /* 0x000fe20000000f00 */
[----:B------:R-:W-:Y:S01]  /*2ac0*/  @P3 FMUL.FTZ R118, R114, R109 ;  /* 0x0000006d72763220 */ /* 0x000fe20000410000 */
[----:B------:R-:W-:Y:S01]  /*2ad0*/  FSEL R109, R108, RZ, P2 ;  /* 0x000000ff6c6d7208 */ /* 0x000fe20001000000 */
[----:B------:R-:W-:Y:S01]  /*2ae0*/  FMUL.FTZ R108, R54, R104 ;  /* 0x00000068366c7220 */ /* 0x000fe20000410000 */
[----:B------:R-:W-:-:S02]  /*2af0*/  LOP3.LUT P0, RZ, R171, 0xff0000, RZ, 0xc0, !PT ;  /* 0x00ff0000abff7812 */ /* 0x000fc4000780c0ff */
[----:B------:R-:W-:Y:S02]  /*2b00*/  ISETP.GE.U32.AND P3, PT, R171, 0x1000000, PT ;  /* 0x01000000ab00780c */ /* 0x000fe40003f66070 */
[----:B------:R-:W-:Y:S01]  /*2b10*/  FSEL R112, R108, RZ, P0 ;  /* 0x000000ff6c707208 */ /* 0x000fe20000000000 */
[----:B------:R-:W-:-:S05]  /*2b20*/  FMUL.FTZ R108, R55, R172 ;  /* 0x000000ac376c7220 */ /* 0x000fca0000410000 */
[----:B------:R-:W-:Y:S01]  /*2b30*/  FSEL R115, R108, RZ, P3 ;  /* 0x000000ff6c737208 */ /* 0x000fe20001800000 */
[----:B------:R-:W-:Y:S01]  /*2b40*/  FMUL.FTZ R108, R52, R173 ;  /* 0x000000ad346c7220 */ /* 0x000fe20000410000 */
[----:B------:R-:W-:Y:S04]  /*2b50*/  F2F.BF16.F32 R109, R109 ;  /* 0x0000006d006d7304 */ /* 0x000fe80000202000 */
[----:B------:R-:W-:-:S04]  /*2b60*/  FSEL R114, R108, RZ, P6 ;  /* 0x000000ff6c727208 */ /* 0x000fc80003000000 */
[----:B------:R-:W2:Y:S08]  /*2b70*/  F2F.BF16.F32 R115, R115 ;  /* 0x0000007300737304 */ /* 0x000eb00000202000 */
[----:B------:R-:W4:Y:S01]  /*2b80*/  F2F.BF16.F32 R112, R112 ;  /* 0x0000007000707304 */ /* 0x000f220000202000 */
[----:B0-----:R-:W-:-:S07]  /*2b90*/  SHF.L.U32 R171, R111, 0x10, RZ ;  /* 0x000000106fab7819 */ /* 0x001fce00000006ff */
[----:B------:R-:W0:Y:S01]  /*2ba0*/  F2F.BF16.F32 R179, R114 ;  /* 0x0000007200b37304 */ /* 0x000e220000202000 */
[----:B-1----:R-:W-:Y:S01]  /*2bb0*/  IMAD.WIDE.U32 R110, R177, 0x10000, RZ ;  /* 0x00010000b16e7825 */ /* 0x002fe200078e00ff */
[----:B--2---:R-:W-:-:S03]  /*2bc0*/  SHF.L.U32 R177, R115, 0x10, RZ ;  /* 0x0000001073b17819 */ /* 0x004fc600000006ff */
[----:B------:R-:W-:Y:S01]  /*2bd0*/  IMAD.WIDE.U32 R108, R109, 0x10000, RZ ;  /* 0x000100006d6c7825 */ /* 0x000fe200078e00ff */
[----:B------:R-:W-:Y:S02]  /*2be0*/  LOP3.LUT R111, R111, R171, R113, 0xfe, !PT ;  /* 0x000000ab6f6f7212 */ /* 0x000fe400078efe71 */
[----:B------:R-:W-:Y:S02]  /*2bf0*/  LOP3.LUT R110, R110, R175, RZ, 0xfc, !PT ;  /* 0x000000af6e6e7212 */ /* 0x000fe400078efcff */
[----:B----4-:R-:W-:Y:S01]  /*2c00*/  LOP3.LUT R109, R109, R177, R112, 0xfe, !PT ;  /* 0x000000b16d6d7212 */ /* 0x010fe200078efe70 */
[----:B------:R-:W-:Y:S01]  /*2c10*/  IMAD.WIDE.U32 R112, R170, 0x8, R184 ;  /* 0x00000008aa707825 */ /* 0x000fe200078e00b8 */
[----:B0-----:R-:W-:-:S03]  /*2c20*/  LOP3.LUT R108, R108, R179, RZ, 0xfc, !PT ;  /* 0x000000b36c6c7212 */ /* 0x001fc600078efcff */
[----:B------:R-:W-:-:S04]  /*2c30*/  IMAD.WIDE.U32 R170, R170, 0x8, R186 ;  /* 0x00000008aaaa7825 */ /* 0x000fc800078e00ba */
[----:B------:R-:W-:Y:S01]  /*2c40*/  IMAD.WIDE.U32 R114, R150, 0x8, R198 ;  /* 0x0000000896727825 */ /* 0x000fe200078e00c6 */
[----:B------:R-:W-:Y:S04]  /*2c50*/  STG.E.64 desc[UR14][R112.64], R110 ;  /* 0x0000006e70007986 */ /* 0x000fe8000c101b0e */
[----:B------:R0:W-:Y:S04]  /*2c60*/  STG.E.64 desc[UR14][R170.64], R108 ;  /* 0x0000006caa007986 */ /* 0x0001e8000c101b0e */
[----:B------:R-:W2:Y:S01]  /*2c70*/  LDG.E.64 R114, desc[UR14][R114.64] ;  /* 0x0000000e72727981 */ /* 0x000ea2000c1e1b00 */
[----:B------:R-:W-:-:S04]  /*2c80*/  FFMA.FTZ R35, R35, UR13, R116 ;  /* 0x0000000d23237c23 */ /* 0x000fc80008010074 */
[----:B------:R-:W-:Y:S01]  /*2c90*/  FADD.FTZ R35, R154, -R35 ;  /* 0x800000239a237221 */ /* 0x000fe20000010000 */
[----:B0-----:R-:W-:-:S03]  /*2ca0*/  @P5 SHF.R.U32.HI R109, RZ, 0x10, R105 ;  /* 0x00000010ff6d5819 */ /* 0x001fc60000011669 */
[----:B------:R-:W-:Y:S01]  /*2cb0*/  FMUL.FTZ R108, R35, UR12 ;  /* 0x0000000c236c7c20 */ /* 0x000fe20008410000 */
[----:B------:R-:W-:Y:S02]  /*2cc0*/  @P5 SHF.L.U32 R109, R109, 0x10, RZ ;  /* 0x000000106d6d5819 */ /* 0x000fe400000006ff */
[----:B------:R-:W-:Y:S02]  /*2cd0*/  CS2R R112, SRZ ;  /* 0x0000000000707805 */ /* 0x000fe4000001ff00 */
[----:B------:R-:W-:Y:S01]  /*2ce0*/  @P4 MOV R110, R105 ;  /* 0x00000069006e4202 */ /* 0x000fe20000000f00 */
[----:B------:R-:W-:Y:S01]  /*2cf0*/  @P5 FMUL.FTZ R112, R182, R109 ;  /* 0x0000006db6705220 */ /* 0x000fe20000410000 */
[----:B------:R-:W-:Y:S01]  /*2d00*/  FMUL.FTZ R109, R108, UR4 ;  /* 0x000000046c6d7c20 */ /* 0x000fe20008410000 */
[--C-:B------:R-:W-:Y:S01]  /*2d10*/  FFMA.FTZ R147, R147, UR13, R116.reuse ;  /* 0x0000000d93937c23 */ /* 0x100fe20008010074 */
[----:B------:R-:W-:Y:S01]  /*2d20*/  @P4 SHF.L.U32 R110, R110, 0x10, RZ ;  /* 0x000000106e6e4819 */ /* 0x000fe200000006ff */
[----:B------:R0:W1:Y:S01]  /*2d30*/  F2F.BF16.F32 R105, R108 ;  /* 0x0000006c00697304 */ /* 0x0000620000202000 */
[----:B------:R-:W-:Y:S01]  /*2d40*/  FFMA.FTZ R176, R39, UR13, R116 ;  /* 0x0000000d27b07c23 */ /* 0x000fe20008010074 */
[----:B------:R-:W-:-:S02]  /*2d50*/  HFMA2 R35, -RZ, RZ, 0, 0 ;  /* 0x00000000ff237431 */ /* 0x000fc400000001ff */
[----:B------:R-:W-:Y:S01]  /*2d60*/  FADD.FTZ R147, R130, -R147 ;  /* 0x8000009382937221 */ /* 0x000fe20000010000 */
[----:B------:R-:W-:Y:S01]  /*2d70*/  @P4 FMUL.FTZ R35, R119, R110 ;  /* 0x0000006e77234220 */ /* 0x000fe20000410000 */
[----:B0-----:R-:W-:Y:S01]  /*2d80*/  FMUL.FTZ R108, R109, UR21 ;  /* 0x000000156d6c7c20 */ /* 0x001fe20008410000 */
[----:B------:R-:W-:Y:S01]  /*2d90*/  LOP3.LUT P4, RZ, R152, 0xff00, RZ, 0xc0, !PT ;  /* 0x0000ff0098ff7812 */ /* 0x000fe2000788c0ff */
[----:B------:R-:W-:Y:S02]  /*2da0*/  FADD.FTZ R39, R155, -R176 ;  /* 0x800000b09b277221 */ /* 0x000fe40000010000 */
[----:B------:R-:W-:Y:S01]  /*2db0*/  FMUL.FTZ R130, R57, R108 ;  /* 0x0000006c39827220 */ /* 0x000fe20000410000 */
[----:B---3--:R-:W-:Y:S01]  /*2dc0*/  @P6 MOV R109, R106 ;  /* 0x0000006a006d6202 */ /* 0x008fe20000000f00 */
[----:B------:R-:W-:Y:S01]  /*2dd0*/  FFMA.FTZ R176, R143, UR13, R116 ;  /* 0x0000000d8fb07c23 */ /* 0x000fe20008010074 */
[----:B------:R-:W-:Y:S02]  /*2de0*/  @P2 SHF.R.U64 R154, R106, 0x10, R107 ;  /* 0x000000106a9a2819 */ /* 0x000fe4000000126b */
[----:B------:R-:W-:Y:S01]  /*2df0*/  FSEL R106, R130, RZ, P4 ;  /* 0x000000ff826a7208 */ /* 0x000fe20002000000 */
[----:B------:R-:W-:Y:S01]  /*2e00*/  FADD.FTZ R176, R153, -R176 ;  /* 0x800000b099b07221 */ /* 0x000fe20000010000 */
[----:B------:R-:W-:Y:S01]  /*2e10*/  @P6 SHF.L.U32 R130, R109, 0x10, RZ ;  /* 0x000000106d826819 */ /* 0x000fe200000006ff */
[----:B------:R-:W-:Y:S01]  /*2e20*/  FMUL.FTZ R147, R147, UR12 ;  /* 0x0000000c93937c20 */ /* 0x000fe20008410000 */
[----:B------:R-:W-:Y:S01]  /*2e30*/  @P2 SHF.L.U32 R109, R154, 0x10, RZ ;  /* 0x000000109a6d2819 */ /* 0x000fe200000006ff */
[----:B------:R-:W-:Y:S01]  /*2e40*/  FMUL.FTZ R39, R39, UR12 ;  /* 0x0000000c27277c20 */ /* 0x000fe20008410000 */
[----:B------:R-:W-:Y:S01]  /*2e50*/  FMUL.FTZ R176, R176, UR12 ;  /* 0x0000000cb0b07c20 */ /* 0x000fe20008410000 */
[----:B------:R-:W-:Y:S01]  /*2e60*/  MOV R119, RZ ;  /* 0x000000ff00777202 */ /* 0x000fe20000000f00 */
[----:B------:R-:W-:Y:S01]  /*2e70*/  FMUL.FTZ R155, R147, UR4 ;  /* 0x00000004939b7c20 */ /* 0x000fe20008410000 */
[----:B------:R-:W-:Y:S01]  /*2e80*/  @P2 FMUL.FTZ R119, R174, R109 ;  /* 0x0000006dae772220 */ /* 0x000fe20000410000 */
[----:B------:R-:W-:Y:S01]  /*2e90*/  FMUL.FTZ R109, R39, UR4 ;  /* 0x00000004276d7c20 */ /* 0x000fe20008410000 */
[----:B------:R0:W3:Y:S01]  /*2ea0*/  F2F.BF16.F32 R110, R147 ;  /* 0x00000093006e7304 */ /* 0x0000e20000202000 */
[----:B------:R-:W-:Y:S01]  /*2eb0*/  FMUL.FTZ R143, R176, UR4 ;  /* 0x00000004b08f7c20 */ /* 0x000fe20008410000 */
[----:B------:R-:W-:Y:S01]  /*2ec0*/  FFMA.FTZ R171, R45, UR13, R116 ;  /* 0x0000000d2dab7c23 */ /* 0x000fe20008010074 */
[----:B------:R-:W-:Y:S01]  /*2ed0*/  FMUL.FTZ R109, R109, UR21 ;  /* 0x000000156d6d7c20 */ /* 0x000fe20008410000 */
[----:B------:R-:W-:Y:S01]  /*2ee0*/  @P6 FMUL.FTZ R113, R130, R173 ;  /* 0x000000ad82716220 */ /* 0x000fe20000410000 */
[----:B------:R-:W-:Y:S01]  /*2ef0*/  FMUL.FTZ R143, R143, UR21 ;  /* 0x000000158f8f7c20 */ /* 0x000fe20008410000 */
[----:B0-----:R-:W-:-:S02]  /*2f00*/  FMUL.FTZ R147, R155, UR21 ;  /* 0x000000159b937c20 */ /* 0x001fc40008410000 */
[----:B------:R0:W-:Y:S01]  /*2f10*/  F2F.BF16.F32 R153, R39 ;  /* 0x0000002700997304 */ /* 0x0001e20000202000 */
[----:B------:R-:W-:Y:S01]  /*2f20*/  ISETP.GE.U32.AND P6, PT, R152, 0x1000000, PT ;  /* 0x010000009800780c */ /* 0x000fe20003fc6070 */
[----:B------:R-:W-:Y:S01]  /*2f30*/  FADD.FTZ R171, R38, -R171 ;  /* 0x800000ab26ab7221 */ /* 0x000fe20000010000 */
[----:B------:R-:W-:Y:S01]  /*2f40*/  FFMA.FTZ R149, R149, UR13, R116 ;  /* 0x0000000d95957c23 */ /* 0x000fe20008010074 */
[----:B------:R-:W-:Y:S01]  /*2f50*/  FMUL.FTZ R38, R56, R109 ;  /* 0x0000006d38267220 */ /* 0x000fe20000410000 */
[----:B------:R-:W-:Y:S01]  /*2f60*/  LOP3.LUT P2, RZ, R152, 0xff, RZ, 0xc0, !PT ;  /* 0x000000ff98ff7812 */ /* 0x000fe2000784c0ff */
[----:B0-----:R-:W-:Y:S01]  /*2f70*/  FMUL.FTZ R39, R59, R147 ;  /* 0x000000933b277220 */ /* 0x001fe20000410000 */
[----:B------:R-:W-:Y:S01]  /*2f80*/  FMUL.FTZ R154, R58, R143 ;  /* 0x0000008f3a9a7220 */ /* 0x000fe20000410000 */
[----:B------:R-:W-:Y:S01]  /*2f90*/  LOP3.LUT P5, RZ, R152, 0xff0000, RZ, 0xc0, !PT ;  /* 0x00ff000098ff7812 */ /* 0x000fe200078ac0ff */
[----:B------:R-:W-:Y:S02]  /*2fa0*/  FADD.FTZ R170, R36, -R149 ;  /* 0x8000009524aa7221 */ /* 0x000fe40000010000 */
[----:B------:R-:W-:Y:S01]  /*2fb0*/  FSEL R45, R39, RZ, P6 ;  /* 0x000000ff272d7208 */ /* 0x000fe20003000000 */
[----:B------:R-:W0:Y:S01]  /*2fc0*/  F2F.BF16.F32 R111, R176 ;  /* 0x000000b0006f7304 */ /* 0x000e220000202000 */
[----:B------:R-:W-:-:S02]  /*2fd0*/  FSEL R149, R38, RZ, P2 ;  /* 0x000000ff26957208 */ /* 0x000fc40001000000 */
[----:B------:R-:W-:-:S05]  /*2fe0*/  FSEL R154, R154, RZ, P5 ;  /* 0x000000ff9a9a7208 */ /* 0x000fca0002800000 */
[----:B------:R-:W4:Y:S08]  /*2ff0*/  F2F.BF16.F32 R106, R106 ;  /* 0x0000006a006a7304 */ /* 0x000f300000202000 */
[----:B------:R-:W4:Y:S01]  /*3000*/  F2F.BF16.F32 R152, R45 ;  /* 0x0000002d00987304 */ /* 0x000f220000202000 */
[--C-:B------:R-:W-:Y:S01]  /*3010*/  FFMA.FTZ R36, R151, UR13, R116.reuse ;  /* 0x0000000d97247c23 */ /* 0x100fe20008010074 */
[----:B------:R-:W-:Y:S01]  /*3020*/  FFMA.FTZ R130, R34, UR13, R116 ;  /* 0x0000000d22827c23 */ /* 0x000fe20008010074 */
[----:B-1----:R-:W-:-:S05]  /*3030*/  IMAD.WIDE.U32 R38, R105, 0x10000, RZ ;  /* 0x0001000069267825 */ /* 0x002fca00078e00ff */
[----:B------:R1:W4:Y:S01]  /*3040*/  F2F.BF16.F32 R155, R154 ;  /* 0x0000009a009b7304 */ /* 0x0003220000202000 */
[----:B---3--:R-:W-:-:S07]  /*3050*/  SHF.L.U32 R110, R110, 0x10, RZ ;  /* 0x000000106e6e7819 */ /* 0x008fce00000006ff */
[----:B------:R-:W3:Y:S01]  /*3060*/  F2F.BF16.F32 R149, R149 ;  /* 0x0000009500957304 */ /* 0x000ee20000202000 */
[----:B------:R-:W-:Y:S01]  /*3070*/  @P0 MOV R105, R107 ;  /* 0x0000006b00690202 */ /* 0x000fe20000000f00 */
[----:B-1----:R-:W-:Y:S01]  /*3080*/  FADD.FTZ R154, R123, -R36 ;  /* 0x800000247b9a7221 */ /* 0x002fe20000010000 */
[----:B------:R-:W-:Y:S01]  /*3090*/  FADD.FTZ R130, R37, -R130 ;  /* 0x8000008225827221 */ /* 0x000fe20000010000 */
[----:B0-----:R-:W-:Y:S02]  /*30a0*/  LOP3.LUT R37, R39, R110, R111, 0xfe, !PT ;  /* 0x0000006e27257212 */ /* 0x001fe400078efe6f */
[----:B------:R-:W-:Y:S01]  /*30b0*/  LOP3.LUT R36, R38, R153, RZ, 0xfc, !PT ;  /* 0x0000009926247212 */ /* 0x000fe200078efcff */
[----:B----4-:R-:W-:Y:S01]  /*30c0*/  IMAD.WIDE.U32 R38, R106, 0x10000, RZ ;  /* 0x000100006a267825 */ /* 0x010fe200078e00ff */
[----:B------:R-:W-:Y:S02]  /*30d0*/  SHF.L.U32 R152, R152, 0x10, RZ ;  /* 0x0000001098987819 */ /* 0x000fe400000006ff */
[----:B------:R-:W-:Y:S01]  /*30e0*/  @P0 SHF.L.U32 R105, R105, 0x10, RZ ;  /* 0x0000001069690819 */ /* 0x000fe200000006ff */
[----:B------:R-:W-:Y:S01]  /*30f0*/  HFMA2 R45, -RZ, RZ, 0, 0 ;  /* 0x00000000ff2d7431 */ /* 0x000fe200000001ff */
[----:B------:R-:W-:-:S02]  /*3100*/  @P3 SHF.R.U32.HI R123, RZ, 0x10, R107 ;  /* 0x00000010ff7b3819 */ /* 0x000fc4000001166b */
[----:B------:R-:W-:Y:S01]  /*3110*/  LOP3.LUT R107, R39, R152, R155, 0xfe, !PT ;  /* 0x00000098276b7212 */ /* 0x000fe200078efe9b */
[----:B------:R-:W-:Y:S01]  /*3120*/  @P0 FMUL.FTZ R45, R104, R105 ;  /* 0x00000069682d0220 */ /* 0x000fe20000410000 */
[----:B---3--:R-:W-:Y:S01]  /*3130*/  LOP3.LUT R106, R38, R149, RZ, 0xfc, !PT ;  /* 0x00000095266a7212 */ /* 0x008fe200078efcff */
[----:B------:R-:W-:-:S04]  /*3140*/  IMAD.WIDE.U32 R38, R150, 0x8, R184 ;  /* 0x0000000896267825 */ /* 0x000fc800078e00b8 */
[----:B------:R-:W-:Y:S01]  /*3150*/  FMUL.FTZ R154, R154, UR12 ;  /* 0x0000000c9a9a7c20 */ /* 0x000fe20008410000 */
[----:B------:R-:W-:Y:S01]  /*3160*/  FMUL.FTZ R155, R130, UR12 ;  /* 0x0000000c829b7c20 */ /* 0x000fe20008410000 */
[----:B------:R-:W-:-:S04]  /*3170*/  IMAD.WIDE.U32 R104, R141, 0x8, R198 ;  /* 0x000000088d687825 */ /* 0x000fc800078e00c6 */
[----:B------:R-:W-:Y:S01]  /*3180*/  IMAD.WIDE.U32 R150, R150, 0x8, R186 ;  /* 0x0000000896967825 */ /* 0x000fe200078e00ba */
[----:B------:R-:W-:Y:S01]  /*3190*/  STG.E.64 desc[UR14][R38.64], R36 ;  /* 0x0000002426007986 */ /* 0x000fe2000c101b0e */
[----:B------:R-:W-:Y:S02]  /*31a0*/  @P3 SHF.L.U32 R123, R123, 0x10, RZ ;  /* 0x000000107b7b3819 */ /* 0x000fe400000006ff */
[----:B------:R-:W-:Y:S01]  /*31b0*/  FMUL.FTZ R170, R170, UR12 ;  /* 0x0000000caaaa7c20 */ /* 0x000fe20008410000 */
[----:B------:R0:W-:Y:S01]  /*31c0*/  STG.E.64 desc[UR14][R150.64], R106 ;  /* 0x0000006a96007986 */ /* 0x0001e2000c101b0e */
[----:B------:R-:W-:-:S03]  /*31d0*/  MOV R34, RZ ;  /* 0x000000ff00227202 */ /* 0x000fc60000000f00 */
[----:B------:R-:W3:Y:S01]  /*31e0*/  LDG.E.64 R104, desc[UR14][R104.64] ;  /* 0x0000000e68687981 */ /* 0x000ee2000c1e1b00 */
[----:B------:R-:W-:Y:S01]  /*31f0*/  FMUL.FTZ R152, R170, UR4 ;  /* 0x00000004aa987c20 */ /* 0x000fe20008410000 */
[----:B------:R-:W-:Y:S01]  /*3200*/  @P3 FMUL.FTZ R34, R172, R123 ;  /* 0x0000007bac223220 */ /* 0x000fe20000410000 */
[----:B------:R-:W-:Y:S02]  /*3210*/  HFMA2 R123, -RZ, RZ, 0, 0 ;  /* 0x00000000ff7b7431 */ /* 0x000fe400000001ff */
[----:B------:R-:W-:Y:S01]  /*3220*/  FMUL.FTZ R152, R152, UR21 ;  /* 0x0000001598987c20 */ /* 0x000fe20008410000 */
[----:B------:R-:W-:Y:S01]  /*3230*/  FMUL.FTZ R110, R171, UR12 ;  /* 0x0000000cab6e7c20 */ /* 0x000fe20008410000 */
[----:B0-----:R-:W-:Y:S02]  /*3240*/  FMUL.FTZ R150, R155, UR4 ;  /* 0x000000049b967c20 */ /* 0x001fe40008410000 */
[----:B------:R-:W-:Y:S02]  /*3250*/  FMUL.FTZ R36, R61, R152 ;  /* 0x000000983d247220 */ /* 0x000fe40000410000 */
[----:B------:R-:W-:Y:S01]  /*3260*/  FMUL.FTZ R150, R150, UR21 ;  /* 0x0000001596967c20 */ /* 0x000fe20008410000 */
[----:B------:R-:W-:Y:S01]  /*3270*/  LOP3.LUT P0, RZ, R148, 0xff00, RZ, 0xc0, !PT ;  /* 0x0000ff0094ff7812 */ /* 0x000fe2000780c0ff */
[----:B------:R-:W-:Y:S01]  /*3280*/  FMUL.FTZ R151, R110, UR4 ;  /* 0x000000046e977c20 */ /* 0x000fe20008410000 */
[----:B------:R-:W-:-:S02]  /*3290*/  ISETP.GE.U32.AND P3, PT, R148, 0x1000000, PT ;  /* 0x010000009400780c */ /* 0x000fc40003f66070 */
[----:B------:R-:W-:Y:S01]  /*32a0*/  FSEL R36, R36, RZ, P0 ;  /* 0x000000ff24247208 */ /* 0x000fe20000000000 */
[----:B------:R-:W-:Y:S01]  /*32b0*/  FMUL.FTZ R151, R151, UR21 ;  /* 0x0000001597977c20 */ /* 0x000fe20008410000 */
[----:B------:R-:W-:Y:S08]  /*32c0*/  F2F.BF16.F32 R153, R170 ;  /* 0x000000aa00997304 */ /* 0x000ff00000202000 */
[----:B------:R-:W0:Y:S08]  /*32d0*/  F2F.BF16.F32 R107, R155 ;  /* 0x0000009b006b7304 */ /* 0x000e300000202000 */
[----:B------:R-:W-:Y:S08]  /*32e0*/  F2F.BF16.F32 R111, R110 ;  /* 0x0000006e006f7304 */ /* 0x000ff00000202000 */
[----:B------:R-:W-:Y:S01]  /*32f0*/  F2F.BF16.F32 R171, R154 ;  /* 0x0000009a00ab7304 */ /* 0x000fe20000202000 */
[----:B0-----:R-:W-:-:S02]  /*3300*/  SHF.L.U32 R107, R107, 0x10, RZ ;  /* 0x000000106b6b7819 */ /* 0x001fc400000006ff */
[----:B--2---:R-:W-:-:S04]  /*3310*/  @P2 MOV R149, R114 ;  /* 0x0000007200952202 */ /* 0x004fc80000000f00 */
[----:B------:R-:W-:Y:S01]  /*3320*/  @P2 SHF.L.U32 R130, R149, 0x10, RZ ;  /* 0x0000001095822819 */ /* 0x000fe200000006ff */
[----:B------:R-:W-:-:S04]  /*3330*/  FMUL.FTZ R149, R154, UR4 ;  /* 0x000000049a957c20 */ /* 0x000fc80008410000 */
[----:B------:R-:W-:Y:S01]  /*3340*/  FMUL.FTZ R149, R149, UR21 ;  /* 0x0000001595957c20 */ /* 0x000fe20008410000 */
[----:B------:R-:W-:Y:S01]  /*3350*/  @P2 FMUL.FTZ R123, R109, R130 ;  /* 0x000000826d7b2220 */ /* 0x000fe20000410000 */
[----:B------:R-:W-:Y:S02]  /*3360*/  LOP3.LUT P2, RZ, R148, 0xff0000, RZ, 0xc0, !PT ;  /* 0x00ff000094ff7812 */ /* 0x000fe4000784c0ff */
[----:B------:R-:W-:Y:S01]  /*3370*/  FMUL.FTZ R37, R62, R149 ;  /* 0x000000953e257220 */ /* 0x000fe20000410000 */
[----:B------:R-:W-:-:S04]  /*3380*/  @P4 SHF.R.U64 R38, R114, 0x10, R115 ;  /* 0x0000001072264819 */ /* 0x000fc80000001273 */
[----:B------:R-:W-:Y:S02]  /*3390*/  FSEL R106, R37, RZ, P2 ;  /* 0x000000ff256a7208 */ /* 0x000fe40001000000 */
[----:B------:R-:W-:Y:S01]  /*33a0*/  @P4 SHF.L.U32 R37, R38, 0x10, RZ ;  /* 0x0000001026254819 */ /* 0x000fe200000006ff */
[----:B------:R-:W-:Y:S01]  /*33b0*/  FMUL.FTZ R38, R63, R150 ;  /* 0x000000963f267220 */ /* 0x000fe20000410000 */
[----:B------:R-:W-:-:S03]  /*33c0*/  MOV R130, RZ ;  /* 0x000000ff00827202 */ /* 0x000fc60000000f00 */
[----:B------:R-:W-:Y:S01]  /*33d0*/  @P4 FMUL.FTZ R130, R108, R37 ;  /* 0x000000256c824220 */ /* 0x000fe20000410000 */
[----:B------:R-:W-:Y:S01]  /*33e0*/  FSEL R108, R38, RZ, P3 ;  /* 0x000000ff266c7208 */ /* 0x000fe20001800000 */
[----:B------:R0:W1:Y:S01]  /*33f0*/  F2F.BF16.F32 R109, R36 ;  /* 0x00000024006d7304 */ /* 0x0000620000202000 */
[----:B------:R-:W-:Y:S01]  /*3400*/  LOP3.LUT P4, RZ, R148, 0xff, RZ, 0xc0, !PT ;  /* 0x000000ff94ff7812 */ /* 0x000fe2000788c0ff */
[----:B0-----:R-:W-:-:S06]  /*3410*/  FMUL.FTZ R36, R60, R151 ;  /* 0x000000973c247220 */ /* 0x001fcc0000410000 */
[----:B------:R-:W0:Y:S01]  /*3420*/  F2F.BF16.F32 R108, R108 ;  /* 0x0000006c006c7304 */ /* 0x000e220000202000 */
[----:B------:R-:W-:-:S07]  /*3430*/  FSEL R110, R36, RZ, P4 ;  /* 0x000000ff246e7208 */ /* 0x000fce0002000000 */
[----:B------:R-:W2:Y:S08]  /*3440*/  F2F.BF16.F32 R106, R106 ;  /* 0x0000006a006a7304 */ /* 0x000eb00000202000 */
[----:B------:R-:W4:Y:S01]  /*3450*/  F2F.BF16.F32 R155, R110 ;  /* 0x0000006e009b7304 */ /* 0x000f220000202000 */
[----:B------:R-:W-:-:S04]  /*3460*/  IMAD.WIDE.U32 R38, R153, 0x10000, RZ ;  /* 0x0001000099267825 */ /* 0x000fc800078e00ff */
[----:B-1----:R-:W-:Y:S01]  /*3470*/  IMAD.WIDE.U32 R36, R109, 0x10000, RZ ;  /* 0x000100006d247825 */ /* 0x002fe200078e00ff */
[----:B0-----:R-:W-:Y:S02]  /*3480*/  SHF.L.U32 R109, R108, 0x10, RZ ;  /* 0x000000106c6d7819 */ /* 0x001fe400000006ff */
[----:B------:R-:W-:Y:S02]  /*3490*/  LOP3.LUT R39, R39, R107, R171, 0xfe, !PT ;  /* 0x0000006b27277212 */ /* 0x000fe400078efeab */
[----:B--2---:R-:W-:Y:S01]  /*34a0*/  LOP3.LUT R37, R37, R109, R106, 0xfe, !PT ;  /* 0x0000006d25257212 */ /* 0x004fe200078efe6a */
[C---:B------:R-:W-:Y:S01]  /*34b0*/  IMAD.WIDE.U32 R106, R141.reuse, 0x8, R184 ;  /* 0x000000088d6a7825 */ /* 0x040fe200078e00b8 */
[----:B------:R-:W-:Y:S02]  /*34c0*/  LOP3.LUT R38, R38, R111, RZ, 0xfc, !PT ;  /* 0x0000006f26267212 */ /* 0x000fe400078efcff */
[----:B----4-:R-:W-:Y:S01]  /*34d0*/  LOP3.LUT R36, R36, R155, RZ, 0xfc, !PT ;  /* 0x0000009b24247212 */ /* 0x010fe200078efcff */
[----:B------:R-:W-:-:S04]  /*34e0*/  IMAD.WIDE.U32 R108, R141, 0x8, R186 ;  /* 0x000000088d6c7825 */ /* 0x000fc800078e00ba */
[----:B------:R-:W-:Y:S01]  /*34f0*/  IMAD.WIDE.U32 R110, R139, 0x8, R198 ;  /* 0x000000088b6e7825 */ /* 0x000fe200078e00c6 */
[----:B------:R0:W-:Y:S04]  /*3500*/  STG.E.64 desc[UR14][R106.64], R38 ;  /* 0x000000266a007986 */ /* 0x0001e8000c101b0e */
[----:B------:R1:W-:Y:S04]  /*3510*/  STG.E.64 desc[UR14][R108.64], R36 ;  /* 0x000000246c007986 */ /* 0x0003e8000c101b0e */
[----:B------:R-:W2:Y:S01]  /*3520*/  LDG.E.64 R110, desc[UR14][R110.64] ;  /* 0x0000000e6e6e7981 */ /* 0x000ea2000c1e1b00 */
[----:B------:R-:W-:-:S04]  /*3530*/  FFMA.FTZ R114, R41, UR13, R116 ;  /* 0x0000000d29727c23 */ /* 0x000fc80008010074 */
[----:B------:R-:W-:Y:S01]  /*3540*/  FADD.FTZ R114, R145, -R114 ;  /* 0x8000007291727221 */ /* 0x000fe20000010000 */
[----:B0-----:R-:W-:-:S03]  /*3550*/  @P5 MOV R38, R115 ;  /* 0x0000007300265202 */ /* 0x001fc60000000f00 */
[----:B------:R-:W-:Y:S01]  /*3560*/  FMUL.FTZ R114, R114, UR12 ;  /* 0x0000000c72727c20 */ /* 0x000fe20008410000 */
[----:B------:R-:W-:-:S03]  /*3570*/  FFMA.FTZ R136, R136, UR13, R116 ;  /* 0x0000000d88887c23 */ /* 0x000fc60008010074 */
[----:B-1----:R-:W-:Y:S01]  /*3580*/  FMUL.FTZ R108, R114, UR4 ;  /* 0x00000004726c7c20 */ /* 0x002fe20008410000 */
[----:B------:R-:W-:Y:S02]  /*3590*/  @P5 SHF.L.U32 R38, R38, 0x10, RZ ;  /* 0x0000001026265819 */ /* 0x000fe400000006ff */
[----:B------:R-:W-:Y:S01]  /*35a0*/  CS2R R36, SRZ ;  /* 0x0000000000247805 */ /* 0x000fe2000001ff00 */
[----:B------:R-:W-:Y:S01]  /*35b0*/  FMUL.FTZ R108, R108, UR21 ;  /* 0x000000156c6c7c20 */ /* 0x000fe20008410000 */
[----:B------:R-:W-:Y:S01]  /*35c0*/  FADD.FTZ R136, R47, -R136 ;  /* 0x800000882f887221 */ /* 0x000fe20000010000 */
[----:B------:R-:W-:Y:S01]  /*35d0*/  @P5 FMUL.FTZ R36, R143, R38 ;  /* 0x000000268f245220 */ /* 0x000fe20000410000 */
[--C-:B------:R-:W-:Y:S01]  /*35e0*/  FFMA.FTZ R141, R126, UR13, R116.reuse ;  /* 0x0000000d7e8d7c23 */ /* 0x100fe20008010074 */
[----:B------:R-:W-:Y:S01]  /*35f0*/  FMUL.FTZ R39, R65, R108 ;  /* 0x0000006c41277220 */ /* 0x000fe20000410000 */
[----:B------:R-:W-:Y:S01]  /*3600*/  FFMA.FTZ R131, R131, UR13, R116 ;  /* 0x0000000d83837c23 */ /* 0x000fe20008010074 */
[----:B------:R-:W-:Y:S01]  /*3610*/  LOP3.LUT P5, RZ, R142, 0xff00, RZ, 0xc0, !PT ;  /* 0x0000ff008eff7812 */ /* 0x000fe200078ac0ff */
[----:B------:R-:W-:Y:S01]  /*3620*/  FMUL.FTZ R136, R136, UR12 ;  /* 0x0000000c88887c20 */ /* 0x000fe20008410000 */
[----:B------:R-:W-:Y:S01]  /*3630*/  @P6 SHF.R.U32.HI R106, RZ, 0x10, R115 ;  /* 0x00000010ff6a6819 */ /* 0x000fe20000011673 */
[----:B------:R-:W-:Y:S01]  /*3640*/  FADD.FTZ R141, R146, -R141 ;  /* 0x8000008d928d7221 */ /* 0x000fe20000010000 */
[----:B------:R-:W-:-:S02]  /*3650*/  FADD.FTZ R131, R144, -R131 ;  /* 0x8000008390837221 */ /* 0x000fc40000010000 */
[----:B------:R-:W-:Y:S01]  /*3660*/  @P6 SHF.L.U32 R106, R106, 0x10, RZ ;  /* 0x000000106a6a6819 */ /* 0x000fe200000006ff */
[----:B------:R-:W-:Y:S01]  /*3670*/  FMUL.FTZ R141, R141, UR12 ;  /* 0x0000000c8d8d7c20 */ /* 0x000fe20008410000 */
[----:B------:R-:W-:Y:S01]  /*3680*/  FMUL.FTZ R131, R131, UR12 ;  /* 0x0000000c83837c20 */ /* 0x000fe20008410000 */
[----:B------:R-:W-:Y:S01]  /*3690*/  F2F.BF16.F32 R143, R136 ;  /* 0x00000088008f7304 */ /* 0x000fe20000202000 */
[----:B------:R-:W-:Y:S02]  /*36a0*/  HFMA2 R47, -RZ, RZ, 0, 0 ;  /* 0x00000000ff2f7431 */ /* 0x000fe400000001ff */
[----:B------:R-:W-:Y:S01]  /*36b0*/  @P6 FMUL.FTZ R37, R147, R106 ;  /* 0x0000006a93256220 */ /* 0x000fe20000410000 */
[----:B------:R-:W-:Y:S01]  /*36c0*/  FMUL.FTZ R106, R131, UR4 ;  /* 0x00000004836a7c20 */ /* 0x000fe20008410000 */
[----:B------:R-:W-:-:S03]  /*36d0*/  FMUL.FTZ R109, R141, UR4 ;  /* 0x000000048d6d7c20 */ /* 0x000fc60008410000 */
[----:B------:R0:W1:Y:S01]  /*36e0*/  F2F.BF16.F32 R144, R114 ;  /* 0x0000007200907304 */ /* 0x0000620000202000 */
[----:B------:R-:W-:Y:S01]  /*36f0*/  FMUL.FTZ R109, R109, UR21 ;  /* 0x000000156d6d7c20 */ /* 0x000fe20008410000 */
[----:B------:R-:W-:Y:S01]  /*3700*/  FFMA.FTZ R126, R129, UR13, R116 ;  /* 0x0000000d817e7c23 */ /* 0x000fe20008010074 */
[----:B0-----:R-:W-:Y:S02]  /*3710*/  MOV R114, RZ ;  /* 0x000000ff00727202 */ /* 0x001fe40000000f00 */
[----:B---3--:R-:W-:Y:S02]  /*3720*/  @P0 SHF.R.U64 R107, R104, 0x10, R105 ;  /* 0x00000010686b0819 */ /* 0x008fe40000001269 */
[----:B------:R-:W-:Y:S02]  /*3730*/  @P4 MOV R38, R104 ;  /* 0x0000006800264202 */ /* 0x000fe40000000f00 */
[----:B------:R-:W-:Y:S02]  /*3740*/  FSEL R104, R39, RZ, P5 ;  /* 0x000000ff27687208 */ /* 0x000fe40002800000 */
[----:B------:R-:W-:Y:S01]  /*3750*/  @P0 SHF.L.U32 R39, R107, 0x10, RZ ;  /* 0x000000106b270819 */ /* 0x000fe200000006ff */
[----:B------:R-:W-:Y:S01]  /*3760*/  FMUL.FTZ R107, R136, UR4 ;  /* 0x00000004886b7c20 */ /* 0x000fe20008410000 */
[----:B------:R-:W-:-:S03]  /*3770*/  @P4 SHF.L.U32 R38, R38, 0x10, RZ ;  /* 0x0000001026264819 */ /* 0x000fc600000006ff */
[----:B------:R-:W-:Y:S01]  /*3780*/  FMUL.FTZ R136, R107, UR21 ;  /* 0x000000156b887c20 */ /* 0x000fe20008410000 */
[----:B------:R-:W-:Y:S01]  /*3790*/  @P0 FMUL.FTZ R114, R152, R39 ;  /* 0x0000002798720220 */ /* 0x000fe20000410000 */
[----:B------:R-:W-:Y:S01]  /*37a0*/  @P4 FMUL.FTZ R47, R151, R38 ;  /* 0x00000026972f4220 */ /* 0x000fe20000410000 */
[----:B------:R0:W-:Y:S01]  /*37b0*/  F2F.BF16.F32 R146, R131 ;  /* 0x0000008300927304 */ /* 0x0001e20000202000 */
[----:B------:R-:W-:Y:S01]  /*37c0*/  FMUL.FTZ R38, R67, R136 ;  /* 0x0000008843267220 */ /* 0x000fe20000410000 */
[C---:B------:R-:W-:Y:S02]  /*37d0*/  ISETP.GE.U32.AND P0, PT, R142.reuse, 0x1000000, PT ;  /* 0x010000008e00780c */ /* 0x040fe40003f06070 */
[----:B------:R-:W-:Y:S01]  /*37e0*/  LOP3.LUT P6, RZ, R142, 0xff0000, RZ, 0xc0, !PT ;  /* 0x00ff00008eff7812 */ /* 0x000fe200078cc0ff */
[----:B0-----:R-:W-:-:S03]  /*37f0*/  FMUL.FTZ R131, R106, UR21 ;  /* 0x000000156a837c20 */ /* 0x001fc60008410000 */
[----:B------:R0:W-:Y:S01]  /*3800*/  F2F.BF16.F32 R145, R104 ;  /* 0x0000006800917304 */ /* 0x0001e20000202000 */
[----:B------:R-:W-:Y:S01]  /*3810*/  LOP3.LUT P4, RZ, R142, 0xff, RZ, 0xc0, !PT ;  /* 0x000000ff8eff7812 */ /* 0x000fe2000788c0ff */
[----:B------:R-:W-:Y:S01]  /*3820*/  FMUL.FTZ R106, R66, R131 ;  /* 0x00000083426a7220 */ /* 0x000fe20000410000 */
[----:B------:R-:W-:Y:S01]  /*3830*/  FADD.FTZ R126, R43, -R126 ;  /* 0x8000007e2b7e7221 */ /* 0x000fe20000010000 */
[----:B0-----:R-:W-:Y:S01]  /*3840*/  FSEL R104, R38, RZ, P0 ;  /* 0x000000ff26687208 */ /* 0x001fe20000000000 */
[----:B------:R-:W-:-:S03]  /*3850*/  FMUL.FTZ R38, R64, R109 ;  /* 0x0000006d40267220 */ /* 0x000fc60000410000 */
[----:B------:R-:W0:Y:S01]  /*3860*/  F2F.BF16.F32 R41, R141 ;  /* 0x0000008d00297304 */ /* 0x000e220000202000 */
[--C-:B------:R-:W-:Y:S01]  /*3870*/  FFMA.FTZ R140, R140, UR13, R116.reuse ;  /* 0x0000000d8c8c7c23 */ /* 0x100fe20008010074 */
[----:B------:R-:W-:Y:S02]  /*3880*/  FSEL R106, R106, RZ, P6 ;  /* 0x000000ff6a6a7208 */ /* 0x000fe40003000000 */
[----:B------:R-:W-:Y:S01]  /*3890*/  FSEL R43, R38, RZ, P4 ;  /* 0x000000ff262b7208 */ /* 0x000fe20002000000 */
[----:B------:R-:W-:-:S03]  /*38a0*/  FFMA.FTZ R39, R138, UR13, R116 ;  /* 0x0000000d8a277c23 */ /* 0x000fc60008010074 */
[----:B------:R-:W3:Y:S01]  /*38b0*/  F2F.BF16.F32 R104, R104 ;  /* 0x0000006800687304 */ /* 0x000ee20000202000 */
[----:B------:R-:W-:Y:S01]  /*38c0*/  FADD.FTZ R140, R127, -R140 ;  /* 0x8000008c7f8c7221 */ /* 0x000fe20000010000 */
[----:B------:R-:W-:Y:S01]  /*38d0*/  FADD.FTZ R107, R42, -R39 ;  /* 0x800000272a6b7221 */ /* 0x000fe20000010000 */
[----:B-1----:R-:W-:-:S05]  /*38e0*/  IMAD.WIDE.U32 R38, R144, 0x10000, RZ ;  /* 0x0001000090267825 */ /* 0x002fca00078e00ff */
[----:B------:R1:W4:Y:S01]  /*38f0*/  F2F.BF16.F32 R141, R106 ;  /* 0x0000006a008d7304 */ /* 0x0003220000202000 */
[----:B------:R-:W-:-:S07]  /*3900*/  @P2 MOV R42, R105 ;  /* 0x00000069002a2202 */ /* 0x000fce0000000f00 */
[----:B------:R4:W4:Y:S01]  /*3910*/  F2F.BF16.F32 R127, R43 ;  /* 0x0000002b007f7304 */ /* 0x0009220000202000 */
[----:B-1----:R-:W-:Y:S01]  /*3920*/  @P3 SHF.R.U32.HI R106, RZ, 0x10, R105 ;  /* 0x00000010ff6a3819 */ /* 0x002fe20000011669 */
[----:B------:R-:W-:Y:S01]  /*3930*/  FFMA.FTZ R115, R40, UR13, R116 ;  /* 0x0000000d28737c23 */ /* 0x000fe20008010074 */
[----:B0-----:R-:W-:Y:S01]  /*3940*/  LOP3.LUT R38, R38, R41, RZ, 0xfc, !PT ;  /* 0x0000002926267212 */ /* 0x001fe200078efcff */
[----:B------:R-:W-:Y:S01]  /*3950*/  IMAD.WIDE.U32 R40, R145, 0x10000, RZ ;  /* 0x0001000091287825 */ /* 0x000fe200078e00ff */
[----:B------:R-:W-:Y:S02]  /*3960*/  SHF.L.U32 R129, R143, 0x10, RZ ;  /* 0x000000108f817819 */ /* 0x000fe400000006ff */
[----:B---3--:R-:W-:Y:S02]  /*3970*/  SHF.L.U32 R105, R104, 0x10, RZ ;  /* 0x0000001068697819 */ /* 0x008fe400000006ff */
[----:B------:R-:W-:Y:S02]  /*3980*/  @P2 SHF.L.U32 R42, R42, 0x10, RZ ;  /* 0x000000102a2a2819 */ /* 0x000fe400000006ff */
[----:B----4-:R-:W-:Y:S01]  /*3990*/  @P3 SHF.L.U32 R43, R106, 0x10, RZ ;  /* 0x000000106a2b3819 */ /* 0x010fe200000006ff */
[----:B------:R-:W-:Y:S01]  /*39a0*/  FADD.FTZ R143, R44, -R115 ;  /* 0x800000732c8f7221 */ /* 0x000fe20000010000 */
[----:B------:R-:W-:Y:S01]  /*39b0*/  LOP3.LUT R39, R39, R129, R146, 0xfe, !PT ;  /* 0x0000008127277212 */ /* 0x000fe200078efe92 */
[----:B------:R-:W-:Y:S01]  /*39c0*/  HFMA2 R44, -RZ, RZ, 0, 0 ;  /* 0x00000000ff2c7431 */ /* 0x000fe200000001ff */
[----:B------:R-:W-:Y:S01]  /*39d0*/  MOV R115, RZ ;  /* 0x000000ff00737202 */ /* 0x000fe20000000f00 */
[----:B------:R-:W-:Y:S01]  /*39e0*/  @P2 FMUL.FTZ R44, R149, R42 ;  /* 0x0000002a952c2220 */ /* 0x000fe20000410000 */
[----:B------:R-:W-:Y:S01]  /*39f0*/  LOP3.LUT R105, R41, R105, R141, 0xfe, !PT ;  /* 0x0000006929697212 */ /* 0x000fe200078efe8d */
[----:B------:R-:W-:Y:S01]  /*3a00*/  @P3 FMUL.FTZ R115, R150, R43 ;  /* 0x0000002b96733220 */ /* 0x000fe20000410000 */
[----:B------:R-:W-:Y:S01]  /*3a10*/  LOP3.LUT R104, R40, R127, RZ, 0xfc, !PT ;  /* 0x0000007f28687212 */ /* 0x000fe200078efcff */
[----:B------:R-:W-:Y:S01]  /*3a20*/  FMUL.FTZ R129, R107, UR12 ;  /* 0x0000000c6b817c20 */ /* 0x000fe20008410000 */
[----:B------:R-:W-:-:S04]  /*3a30*/  IMAD.WIDE.U32 R40, R139, 0x8, R184 ;  /* 0x000000088b287825 */ /* 0x000fc800078e00b8 */
[----:B------:R-:W-:-:S04]  /*3a40*/  IMAD.WIDE.U32 R42, R125, 0x8, R198 ;  /* 0x000000087d2a7825 */ /* 0x000fc800078e00c6 */
[----:B------:R-:W-:-:S04]  /*3a50*/  IMAD.WIDE.U32 R106, R139, 0x8, R186 ;  /* 0x000000088b6a7825 */ /* 0x000fc800078e00ba */
[----:B------:R-:W-:Y:S01]  /*3a60*/  FMUL.FTZ R139, R140, UR12 ;  /* 0x0000000c8c8b7c20 */ /* 0x000fe20008410000 */
[----:B------:R0:W-:Y:S01]  /*3a70*/  STG.E.64 desc[UR14][R40.64], R38 ;  /* 0x0000002628007986 */ /* 0x0001e2000c101b0e */
[----:B------:R1:W-:Y:S01]  /*3a80*/  F2F.BF16.F32 R144, R129 ;  /* 0x0000008100907304 */ /* 0x0003e20000202000 */
[----:B------:R-:W-:Y:S02]  /*3a90*/  FMUL.FTZ R138, R129, UR4 ;  /* 0x00000004818a7c20 */ /* 0x000fe40008410000 */
[----:B------:R3:W-:Y:S01]  /*3aa0*/  STG.E.64 desc[UR14][R106.64], R104 ;  /* 0x000000686a007986 */ /* 0x0007e2000c101b0e */
[----:B------:R-:W-:-:S03]  /*3ab0*/  FMUL.FTZ R143, R143, UR12 ;  /* 0x0000000c8f8f7c20 */ /* 0x000fc60008410000 */
[----:B------:R-:W4:Y:S01]  /*3ac0*/  LDG.E.64 R42, desc[UR14][R42.64] ;  /* 0x0000000e2a2a7981 */ /* 0x000f22000c1e1b00 */
[----:B-1----:R-:W-:Y:S01]  /*3ad0*/  FMUL.FTZ R129, R139, UR4 ;  /* 0x000000048b817c20 */ /* 0x002fe20008410000 */
[----:B------:R-:W-:Y:S01]  /*3ae0*/  FMUL.FTZ R138, R138, UR21 ;  /* 0x000000158a8a7c20 */ /* 0x000fe20008410000 */
[----:B------:R-:W-:Y:S02]  /*3af0*/  FMUL.FTZ R142, R126, UR12 ;  /* 0x0000000c7e8e7c20 */ /* 0x000fe40008410000 */
[----:B------:R-:W-:Y:S01]  /*3b00*/  FMUL.FTZ R129, R129, UR21 ;  /* 0x0000001581817c20 */ /* 0x000fe20008410000 */
[----:B0-----:R-:W-:Y:S01]  /*3b10*/  FMUL.FTZ R40, R143, UR4 ;  /* 0x000000048f287c20 */ /* 0x001fe20008410000 */
[----:B------:R-:W-:Y:S02]  /*3b20*/  HFMA2 R126, -RZ, RZ, 0, 0 ;  /* 0x00000000ff7e7431 */ /* 0x000fe400000001ff */
[----:B------:R-:W-:Y:S01]  /*3b30*/  FMUL.FTZ R38, R69, R138 ;  /* 0x0000008a45267220 */ /* 0x000fe20000410000 */
[----:B------:R-:W-:Y:S01]  /*3b40*/  FMUL.FTZ R39, R70, R129 ;  /* 0x0000008146277220 */ /* 0x000fe20000410000 */
[----:B------:R0:W-:Y:S01]  /*3b50*/  F2F.BF16.F32 R145, R139 ;  /* 0x0000008b00917304 */ /* 0x0001e20000202000 */
[----:B------:R-:W-:-:S02]  /*3b60*/  LOP3.LUT P2, RZ, R137, 0xff00, RZ, 0xc0, !PT ;  /* 0x0000ff0089ff7812 */ /* 0x000fc4000784c0ff */
[----:B------:R-:W-:Y:S02]  /*3b70*/  ISETP.GE.U32.AND P3, PT, R137, 0x1000000, PT ;  /* 0x010000008900780c */ /* 0x000fe40003f66070 */
[----:B------:R-:W-:Y:S01]  /*3b80*/  FSEL R38, R38, RZ, P2 ;  /* 0x000000ff26267208 */ /* 0x000fe20001000000 */
[----:B0-----:R-:W-:-:S03]  /*3b90*/  FMUL.FTZ R139, R142, UR4 ;  /* 0x000000048e8b7c20 */ /* 0x001fc60008410000 */
[----:B---3--:R0:W-:Y:S01]  /*3ba0*/  F2F.BF16.F32 R107, R38 ;  /* 0x00000026006b7304 */ /* 0x0081e20000202000 */
[----:B------:R-:W-:-:S04]  /*3bb0*/  FMUL.FTZ R139, R139, UR21 ;  /* 0x000000158b8b7c20 */ /* 0x000fc80008410000 */
[----:B0-----:R-:W-:-:S03]  /*3bc0*/  FMUL.FTZ R38, R68, R139 ;  /* 0x0000008b44267220 */ /* 0x001fc60000410000 */
[----:B------:R-:W0:Y:S08]  /*3bd0*/  F2F.BF16.F32 R105, R143 ;  /* 0x0000008f00697304 */ /* 0x000e300000202000 */
[----:B------:R-:W-:Y:S01]  /*3be0*/  F2F.BF16.F32 R141, R142 ;  /* 0x0000008e008d7304 */ /* 0x000fe20000202000 */
[----:B0-----:R-:W-:Y:S02]  /*3bf0*/  SHF.L.U32 R105, R105, 0x10, RZ ;  /* 0x0000001069697819 */ /* 0x001fe400000006ff */
[----:B--2---:R-:W-:-:S04]  /*3c00*/  @P4 MOV R127, R110 ;  /* 0x0000006e007f4202 */ /* 0x004fc80000000f00 */
[----:B------:R-:W-:Y:S02]  /*3c10*/  @P4 SHF.L.U32 R140, R127, 0x10, RZ ;  /* 0x000000107f8c4819 */ /* 0x000fe400000006ff */
[----:B------:R-:W-:Y:S01]  /*3c20*/  @P5 SHF.R.U64 R41, R110, 0x10, R111 ;  /* 0x000000106e295819 */ /* 0x000fe2000000126f */
[----:B------:R-:W-:Y:S02]  /*3c30*/  FMUL.FTZ R110, R40, UR21 ;  /* 0x00000015286e7c20 */ /* 0x000fe40008410000 */
[----:B------:R-:W-:Y:S01]  /*3c40*/  @P4 FMUL.FTZ R126, R109, R140 ;  /* 0x0000008c6d7e4220 */ /* 0x000fe20000410000 */
[----:B------:R-:W-:Y:S01]  /*3c50*/  LOP3.LUT P4, RZ, R137, 0xff0000, RZ, 0xc0, !PT ;  /* 0x00ff000089ff7812 */ /* 0x000fe2000788c0ff */
[----:B------:R-:W-:-:S03]  /*3c60*/  FMUL.FTZ R40, R71, R110 ;  /* 0x0000006e47287220 */ /* 0x000fc60000410000 */
[----:B------:R-:W-:Y:S02]  /*3c70*/  FSEL R104, R39, RZ, P4 ;  /* 0x000000ff27687208 */ /* 0x000fe40002000000 */
[----:B------:R-:W-:Y:S02]  /*3c80*/  @P5 SHF.L.U32 R39, R41, 0x10, RZ ;  /* 0x0000001029275819 */ /* 0x000fe400000006ff */
[----:B------:R-:W-:Y:S02]  /*3c90*/  FSEL R106, R40, RZ, P3 ;  /* 0x000000ff286a7208 */ /* 0x000fe40001800000 */
[----:B------:R-:W-:Y:S01]  /*3ca0*/  MOV R127, RZ ;  /* 0x000000ff007f7202 */ /* 0x000fe20000000f00 */
[----:B------:R-:W-:Y:S01]  /*3cb0*/  @P5 FMUL.FTZ R127, R108, R39 ;  /* 0x000000276c7f5220 */ /* 0x000fe20000410000 */
[----:B------:R-:W-:Y:S02]  /*3cc0*/  LOP3.LUT P5, RZ, R137, 0xff, RZ, 0xc0, !PT ;  /* 0x000000ff89ff7812 */ /* 0x000fe400078ac0ff */
[----:B------:R-:W0:Y:S02]  /*3cd0*/  F2F.BF16.F32 R106, R106 ;  /* 0x0000006a006a7304 */ /* 0x000e240000202000 */
[----:B------:R-:W-:-:S06]  /*3ce0*/  FSEL R108, R38, RZ, P5 ;  /* 0x000000ff266c7208 */ /* 0x000fcc0002800000 */
[----:B------:R-:W1:Y:S08]  /*3cf0*/  F2F.BF16.F32 R104, R104 ;  /* 0x0000006800687304 */ /* 0x000e700000202000 */
[----:B------:R-:W2:Y:S01]  /*3d00*/  F2F.BF16.F32 R109, R108 ;  /* 0x0000006c006d7304 */ /* 0x000ea20000202000 */
[----:B------:R-:W-:-:S04]  /*3d10*/  IMAD.WIDE.U32 R40, R144, 0x10000, RZ ;  /* 0x0001000090287825 */ /* 0x000fc800078e00ff */
[----:B------:R-:W-:Y:S01]  /*3d20*/  IMAD.WIDE.U32 R38, R107, 0x10000, RZ ;  /* 0x000100006b267825 */ /* 0x000fe200078e00ff */
[----:B0-----:R-:W-:Y:S02]  /*3d30*/  SHF.L.U32 R107, R106, 0x10, RZ ;  /* 0x000000106a6b7819 */ /* 0x001fe400000006ff */
[----:B------:R-:W-:Y:S02]  /*3d40*/  LOP3.LUT R41, R41, R105, R145, 0xfe, !PT ;  /* 0x0000006929297212 */ /* 0x000fe400078efe91 */
[----:B-1----:R-:W-:Y:S01]  /*3d50*/  LOP3.LUT R39, R39, R107, R104, 0xfe, !PT ;  /* 0x0000006b27277212 */ /* 0x002fe200078efe68 */
[C---:B------:R-:W-:Y:S01]  /*3d60*/  IMAD.WIDE.U32 R104, R125.reuse, 0x8, R184 ;  /* 0x000000087d687825 */ /* 0x040fe200078e00b8 */
[----:B------:R-:W-:Y:S02]  /*3d70*/  LOP3.LUT R40, R40, R141, RZ, 0xfc, !PT ;  /* 0x0000008d28287212 */ /* 0x000fe400078efcff */
[----:B--2---:R-:W-:Y:S01]  /*3d80*/  LOP3.LUT R38, R38, R109, RZ, 0xfc, !PT ;  /* 0x0000006d26267212 */ /* 0x004fe200078efcff */
[----:B------:R-:W-:-:S04]  /*3d90*/  IMAD.WIDE.U32 R106, R125, 0x8, R186 ;  /* 0x000000087d6a7825 */ /* 0x000fc800078e00ba */
[----:B------:R-:W-:Y:S01]  /*3da0*/  IMAD.WIDE.U32 R108, R132, 0x8, R198 ;  /* 0x00000008846c7825 */ /* 0x000fe200078e00c6 */
[----:B------:R-:W-:Y:S04]  /*3db0*/  STG.E.64 desc[UR14][R104.64], R40 ;  /* 0x0000002868007986 */ /* 0x000fe8000c101b0e */
[----:B------:R0:W-:Y:S04]  /*3dc0*/  STG.E.64 desc[UR14][R106.64], R38 ;  /* 0x000000266a007986 */ /* 0x0001e8000c101b0e */
[----:B------:R-:W2:Y:S01]  /*3dd0*/  LDG.E.64 R108, desc[UR14][R108.64] ;  /* 0x0000000e6c6c7981 */ /* 0x000ea2000c1e1b00 */
[----:B------:R-:W-:Y:S01]  /*3de0*/  FFMA.FTZ R125, R120, UR13, R116 ;  /* 0x0000000d787d7c23 */ /* 0x000fe20008010074 */
[----:B------:R-:W-:-:S03]  /*3df0*/  @P6 MOV R120, R111 ;  /* 0x0000006f00786202 */ /* 0x000fc60000000f00 */
[----:B------:R-:W-:Y:S01]  /*3e00*/  FADD.FTZ R125, R134, -R125 ;  /* 0x8000007d867d7221 */ /* 0x000fe20000010000 */
[--C-:B------:R-:W-:Y:S01]  /*3e10*/  FFMA.FTZ R134, R46, UR13, R116.reuse ;  /* 0x0000000d2e867c23 */ /* 0x100fe20008010074 */
[----:B------:R-:W-:Y:S01]  /*3e20*/  FFMA.FTZ R121, R121, UR13, R116 ;  /* 0x0000000d79797c23 */ /* 0x000fe20008010074 */
[----:B0-----:R-:W-:Y:S02]  /*3e30*/  @P6 SHF.L.U32 R38, R120, 0x10, RZ ;  /* 0x0000001078266819 */ /* 0x001fe400000006ff */
[----:B------:R-:W-:Y:S01]  /*3e40*/  FADD.FTZ R134, R133, -R134 ;  /* 0x8000008685867221 */ /* 0x000fe20000010000 */
[----:B------:R-:W-:Y:S01]  /*3e50*/  HFMA2 R46, -RZ, RZ, 0, 0 ;  /* 0x00000000ff2e7431 */ /* 0x000fe200000001ff */
[----:B------:R-:W-:Y:S02]  /*3e60*/  @P0 SHF.R.U32.HI R39, RZ, 0x10, R111 ;  /* 0x00000010ff270819 */ /* 0x000fe4000001166f */
[----:B------:R-:W-:Y:S01]  /*3e70*/  FMUL.FTZ R134, R134, UR12 ;  /* 0x0000000c86867c20 */ /* 0x000fe20008410000 */
[----:B------:R-:W-:Y:S01]  /*3e80*/  @P6 FMUL.FTZ R46, R131, R38 ;  /* 0x00000026832e6220 */ /* 0x000fe20000410000 */
[----:B------:R-:W-:Y:S01]  /*3e90*/  FADD.FTZ R121, R124, -R121 ;  /* 0x800000797c797221 */ /* 0x000fe20000010000 */
[----:B------:R-:W-:Y:S01]  /*3ea0*/  FFMA.FTZ R122, R122, UR13, R116 ;  /* 0x0000000d7a7a7c23 */ /* 0x000fe20008010074 */
[----:B------:R-:W-:Y:S01]  /*3eb0*/  @P0 SHF.L.U32 R39, R39, 0x10, RZ ;  /* 0x0000001027270819 */ /* 0x000fe200000006ff */
[----:B------:R-:W-:Y:S01]  /*3ec0*/  FMUL.FTZ R41, R134, UR4 ;  /* 0x0000000486297c20 */ /* 0x000fe20008410000 */
[----:B------:R-:W-:Y:S01]  /*3ed0*/  FMUL.FTZ R121, R121, UR12 ;  /* 0x0000000c79797c20 */ /* 0x000fe20008410000 */
[----:B------:R-:W-:Y:S01]  /*3ee0*/  FADD.FTZ R122, R135, -R122 ;  /* 0x8000007a877a7221 */ /* 0x000fe20000010000 */
[----:B------:R0:W-:Y:S01]  /*3ef0*/  F2F.BF16.F32 R131, R134 ;  /* 0x0000008600837304 */ /* 0x0001e20000202000 */
[----:B------:R-:W-:Y:S01]  /*3f00*/  MOV R111, RZ ;  /* 0x000000ff006f7202 */ /* 0x000fe20000000f00 */
[----:B------:R-:W-:Y:S01]  /*3f10*/  FMUL.FTZ R125, R125, UR12 ;  /* 0x0000000c7d7d7c20 */ /* 0x000fe20008410000 */
[----:B------:R-:W-:Y:S01]  /*3f20*/  CS2R R106, SRZ ;  /* 0x00000000006a7805 */ /* 0x000fe2000001ff00 */
[----:B------:R-:W-:Y:S01]  /*3f30*/  @P0 FMUL.FTZ R111, R136, R39 ;  /* 0x00000027886f0220 */ /* 0x000fe20000410000 */
[----:B------:R-:W-:Y:S01]  /*3f40*/  FMUL.FTZ R39, R121, UR4 ;  /* 0x0000000479277c20 */ /* 0x000fe20008410000 */
[----:B------:R-:W-:Y:S01]  /*3f50*/  FMUL.FTZ R122, R122, UR12 ;  /* 0x0000000c7a7a7c20 */ /* 0x000fe20008410000 */
[----:B0-----:R-:W-:Y:S01]  /*3f60*/  FMUL.FTZ R134, R41, UR21 ;  /* 0x0000001529867c20 */ /* 0x001fe20008410000 */
[----:B------:R-:W-:Y:S01]  /*3f70*/  FMUL.FTZ R116, R125, UR4 ;  /* 0x000000047d747c20 */ /* 0x000fe20008410000 */
[----:B------:R-:W-:Y:S01]  /*3f80*/  FMUL.FTZ R136, R39, UR21 ;  /* 0x0000001527887c20 */ /* 0x000fe20008410000 */
[----:B------:R0:W-:Y:S02]  /*3f90*/  F2F.BF16.F32 R135, R122 ;  /* 0x0000007a00877304 */ /* 0x0001e40000202000 */
[----:B------:R-:W-:Y:S01]  /*3fa0*/  FMUL.FTZ R116, R116, UR21 ;  /* 0x0000001574747c20 */ /* 0x000fe20008410000 */
[----:B------:R-:W-:Y:S01]  /*3fb0*/  ISETP.GE.U32.AND P0, PT, R128, 0x1000000, PT ;  /* 0x010000008000780c */ /* 0x000fe20003f06070 */
[----:B0-----:R-:W-:-:S02]  /*3fc0*/  FMUL.FTZ R122, R122, UR4 ;  /* 0x000000047a7a7c20 */ /* 0x001fc40008410000 */
[----:B------:R-:W-:Y:S01]  /*3fd0*/  FMUL.FTZ R40, R73, R116 ;  /* 0x0000007449287220 */ /* 0x000fe20000410000 */
[----:B------:R-:W-:Y:S01]  /*3fe0*/  LOP3.LUT P6, RZ, R128, 0xff00, RZ, 0xc0, !PT ;  /* 0x0000ff0080ff7812 */ /* 0x000fe200078cc0ff */
[----:B------:R-:W-:-:S03]  /*3ff0*/  FMUL.FTZ R137, R122, UR21 ;  /* 0x000000157a897c20 */ /* 0x000fc60008410000 */
[----:B------:R-:W-:Y:S01]  /*4000*/  FSEL R40, R40, RZ, P6 ;  /* 0x000000ff28287208 */ /* 0x000fe20003000000 */
[----:B------:R-:W0:Y:S08]  /*4010*/  F2F.BF16.F32 R120, R125 ;  /* 0x0000007d00787304 */ /* 0x000e300000202000 */
[----:B------:R-:W1:Y:S01]  /*4020*/  F2F.BF16.F32 R125, R121 ;  /* 0x00000079007d7304 */ /* 0x000e620000202000 */
[----:B----4-:R-:W-:-:S04]  /*4030*/  @P5 MOV R38, R42 ;  /* 0x0000002a00265202 */ /* 0x010fc80000000f00 */
[----:B------:R-:W-:-:S05]  /*4040*/  @P5 SHF.L.U32 R38, R38, 0x10, RZ ;  /* 0x0000001026265819 */ /* 0x000fca00000006ff */
[----:B------:R-:W-:Y:S01]  /*4050*/  @P5 FMUL.FTZ R107, R139, R38 ;  /* 0x000000268b6b5220 */ /* 0x000fe20000410000 */
[----:B------:R-:W-:Y:S01]  /*4060*/  FMUL.FTZ R38, R74, R134 ;  /* 0x000000864a267220 */ /* 0x000fe20000410000 */
[----:B------:R-:W-:Y:S02]  /*4070*/  LOP3.LUT P5, RZ, R128, 0xff0000, RZ, 0xc0, !PT ;  /* 0x00ff000080ff7812 */ /* 0x000fe400078ac0ff */
[----:B------:R-:W-:Y:S02]  /*4080*/  @P2 SHF.R.U64 R39, R42, 0x10, R43 ;  /* 0x000000102a272819 */ /* 0x000fe4000000122b */
[----:B------:R-:W-:Y:S01]  /*4090*/  FSEL R104, R38, RZ, P5 ;  /* 0x000000ff26687208 */ /* 0x000fe20002800000 */
[----:B------:R-:W-:Y:S01]  /*40a0*/  FMUL.FTZ R38, R75, R136 ;  /* 0x000000884b267220 */ /* 0x000fe20000410000 */
[----:B------:R-:W-:-:S04]  /*40b0*/  @P2 SHF.L.U32 R39, R39, 0x10, RZ ;  /* 0x0000001027272819 */ /* 0x000fc800000006ff */
[----:B------:R-:W-:Y:S01]  /*40c0*/  FSEL R42, R38, RZ, P0 ;  /* 0x000000ff262a7208 */ /* 0x000fe20000000000 */
[----:B------:R-:W-:Y:S01]  /*40d0*/  @P2 FMUL.FTZ R106, R138, R39 ;  /* 0x000000278a6a2220 */ /* 0x000fe20000410000 */
[----:B------:R-:W-:Y:S01]  /*40e0*/  FMUL.FTZ R38, R72, R137 ;  /* 0x0000008948267220 */ /* 0x000fe20000410000 */
[----:B------:R-:W-:Y:S01]  /*40f0*/  LOP3.LUT P2, RZ, R128, 0xff, RZ, 0xc0, !PT ;  /* 0x000000ff80ff7812 */ /* 0x000fe2000784c0ff */
[----:B------:R0:W-:Y:S03]  /*4100*/  F2F.BF16.F32 R124, R40 ;  /* 0x00000028007c7304 */ /* 0x0001e60000202000 */
[----:B------:R-:W-:-:S05]  /*4110*/  FSEL R105, R38, RZ, P2 ;  /* 0x000000ff26697208 */ /* 0x000fca0001000000 */
[----:B------:R-:W3:Y:S08]  /*4120*/  F2F.BF16.F32 R42, R42 ;  /* 0x0000002a002a7304 */ /* 0x000ef00000202000 */
[----:B------:R-:W4:Y:S08]  /*4130*/  F2F.BF16.F32 R105, R105 ;  /* 0x0000006900697304 */ /* 0x000f300000202000 */
[----:B------:R4:W4:Y:S01]  /*4140*/  F2F.BF16.F32 R133, R104 ;  /* 0x0000006800857304 */ /* 0x0009220000202000 */
[----:B0-----:R-:W-:Y:S01]  /*4150*/  IMAD.WIDE.U32 R40, R120, 0x10000, RZ ;  /* 0x0001000078287825 */ /* 0x001fe200078e00ff */
[----:B-1----:R-:W-:-:S02]  /*4160*/  SHF.L.U32 R121, R125, 0x10, RZ ;  /* 0x000000107d797819 */ /* 0x002fc400000006ff */
[----:B---3--:R-:W-:Y:S01]  /*4170*/  SHF.L.U32 R125, R42, 0x10, RZ ;  /* 0x000000102a7d7819 */ /* 0x008fe200000006ff */
[----:B------:R-:W-:Y:S01]  /*4180*/  IMAD.WIDE.U32 R38, R124, 0x10000, RZ ;  /* 0x000100007c267825 */ /* 0x000fe200078e00ff */
[----:B----4-:R-:W-:Y:S02]  /*4190*/  @P4 MOV R104, R43 ;  /* 0x0000002b00684202 */ /* 0x010fe40000000f00 */
[----:B------:R-:W-:Y:S02]  /*41a0*/  LOP3.LUT R41, R41, R121, R131, 0xfe, !PT ;  /* 0x0000007929297212 */ /* 0x000fe400078efe83 */
[----:B------:R-:W-:Y:S02]  /*41b0*/  @P4 SHF.L.U32 R42, R104, 0x10, RZ ;  /* 0x00000010682a4819 */ /* 0x000fe400000006ff */
[----:B------:R-:W-:Y:S02]  /*41c0*/  CS2R R120, SRZ ;  /* 0x0000000000787805 */ /* 0x000fe4000001ff00 */
[----:B------:R-:W-:Y:S01]  /*41d0*/  LOP3.LUT R38, R38, R105, RZ, 0xfc, !PT ;  /* 0x0000006926267212 */ /* 0x000fe200078efcff */
[----:B------:R-:W-:Y:S01]  /*41e0*/  IMAD.WIDE.U32 R104, R132, 0x8, R184 ;  /* 0x0000000884687825 */ /* 0x000fe200078e00b8 */
[----:B------:R-:W-:-:S03]  /*41f0*/  LOP3.LUT R40, R40, R135, RZ, 0xfc, !PT ;  /* 0x0000008728287212 */ /* 0x000fc600078efcff */
[----:B------:R-:W-:Y:S01]  /*4200*/  @P4 FMUL.FTZ R121, R129, R42 ;  /* 0x0000002a81794220 */ /* 0x000fe20000410000 */
[----:B------:R-:W-:Y:S01]  /*4210*/  LOP3.LUT R39, R39, R125, R133, 0xfe, !PT ;  /* 0x0000007d27277212 */ /* 0x000fe200078efe85 */
[----:B------:R-:W-:Y:S01]  /*4220*/  IMAD.WIDE.U32 R132, R132, 0x8, R186 ;  /* 0x0000000884847825 */ /* 0x000fe200078e00ba */
[----:B------:R-:W-:Y:S01]  /*4230*/  @P3 SHF.R.U32.HI R131, RZ, 0x10, R43 ;  /* 0x00000010ff833819 */ /* 0x000fe2000001162b */
[----:B------:R0:W-:Y:S04]  /*4240*/  STG.E.64 desc[UR14][R104.64], R40 ;  /* 0x0000002868007986 */ /* 0x0001e8000c101b0e */
[----:B------:R1:W-:Y:S01]  /*4250*/  STG.E.64 desc[UR14][R132.64], R38 ;  /* 0x0000002684007986 */ /* 0x0003e2000c101b0e */
[----:B------:R-:W-:Y:S01]  /*4260*/  CS2R R124, SRZ ;  /* 0x00000000007c7805 */ /* 0x000fe2000001ff00 */
[----:B------:R-:W-:Y:S01]  /*4270*/  HFMA2 R122, -RZ, RZ, 0, 0 ;  /* 0x00000000ff7a7431 */ /* 0x000fe200000001ff */
        /* <DEDUP_REMOVED lines=8> */
[----:B------:R-:W-:Y:S02]  /*4300*/  @P5 SHF.L.U32 R43, R43, 0x10, RZ ;  /* 0x000000102b2b5819 */ /* 0x000fe400000006ff */
[----:B------:R-:W-:Y:S01]  /*4310*/  @P0 SHF.L.U32 R38, R108, 0x10, RZ ;  /* 0x000000106c260819 */ /* 0x000fe200000006ff */
[----:B------:R-:W-:Y:S01]  /*4320*/  @P2 FMUL.FTZ R122, R137, R42 ;  /* 0x0000002a897a2220 */ /* 0x000fe20000410000 */
[----:B------:R-:W-:Y:S01]  /*4330*/  MOV R109, RZ ;  /* 0x000000ff006d7202 */ /* 0x000fe20000000f00 */
[----:B------:R-:W-:Y:S01]  /*4340*/  @P6 FMUL.FTZ R109, R116, R39 ;  /* 0x00000027746d6220 */ /* 0x000fe20000410000 */
[----:B------:R-:W-:Y:S01]  /*4350*/  @P5 FMUL.FTZ R124, R134, R43 ;  /* 0x0000002b867c5220 */ /* 0x000fe20000410000 */
[----:B------:R-:W-:Y:S01]  /*4360*/  @P0 FMUL.FTZ R125, R136, R38 ;  /* 0x00000026887d0220 */ /* 0x000fe20000410000 */
[----:B------:R-:W-:Y:S06]  /*4370*/  BRA `(.L_x_3614) ;  /* 0x0000005800847947 */ /* 0x000fec0003800000 */
.L_x_3613:
        /* <DEDUP_REMOVED lines=16> */
[----:B------:R-:W-:Y:S01]  /*4480*/  FMUL.FTZ R115, R106, UR4 ;  /* 0x000000046a737c20 */ /* 0x000fe20008410000 */
[----:B------:R-:W-:Y:S01]  /*4490*/  FMUL.FTZ R114, R189, UR4 ;  /* 0x00000004bd727c20 */ /* 0x000fe20008410000 */
[----:B-----5:R-:W-:Y:S01]  /*44a0*/  LOP3.LUT P6, RZ, R209, 0xff00, RZ, 0xc0, !PT ;  /* 0x0000ff00d1ff7812 */ /* 0x020fe200078cc0ff */
[----:B------:R-:W-:Y:S01]  /*44b0*/  FMUL.FTZ R112, R107, UR21 ;  /* 0x000000156b707c20 */ /* 0x000fe20008410000 */
[----:B------:R-:W-:Y:S01]  /*44c0*/  FMUL.FTZ R115, R115, UR21 ;  /* 0x0000001573737c20 */ /* 0x000fe20008410000 */
[----:B------:R-:W-:Y:S01]  /*44d0*/  FMUL.FTZ R114, R114, UR21 ;  /* 0x0000001572727c20 */ /* 0x000fe20008410000 */
[----:B------:R-:W-:Y:S01]  /*44e0*/  FMUL.FTZ R113, R182, UR4 ;  /* 0x00000004b6717c20 */ /* 0x000fe20008410000 */
[----:B------:R-:W-:Y:S01]  /*44f0*/  FMUL.FTZ R106, R49, R112 ;  /* 0x00000070316a7220 */ /* 0x000fe20000410000 */
[----:B------:R-:W-:Y:S01]  /*4500*/  LOP3.LUT P5, RZ, R209, 0xff0000, RZ, 0xc0, !PT ;  /* 0x00ff0000d1ff7812 */ /* 0x000fe200078ac0ff */
[----:B------:R-:W-:Y:S01]  /*4510*/  FMUL.FTZ R109, R51, R114 ;  /* 0x00000072336d7220 */ /* 0x000fe20000410000 */
[----:B------:R-:W-:Y:S01]  /*4520*/  FMUL.FTZ R113, R113, UR21 ;  /* 0x0000001571717c20 */ /* 0x000fe20008410000 */
[----:B------:R-:W-:Y:S01]  /*4530*/  ISETP.GE.U32.AND P4, PT, R209, 0x1000000, PT ;  /* 0x01000000d100780c */ /* 0x000fe20003f86070 */
[----:B------:R-:W0:Y:S01]  /*4540*/  LDC.64 R182, c[0x0][0x468] ;  /* 0x00011a00ffb67b82 */ /* 0x000e220000000a00 */
[----:B------:R-:W-:Y:S01]  /*4550*/  FSEL R107, R106, RZ, P6 ;  /* 0x000000ff6a6b7208 */ /* 0x000fe20003000000 */
[----:B------:R-:W-:Y:S01]  /*4560*/  FMUL.FTZ R106, R50, R115 ;  /* 0x00000073326a7220 */ /* 0x000fe20000410000 */
[----:B------:R-:W-:Y:S01]  /*4570*/  FSEL R118, R109, RZ, P4 ;  /* 0x000000ff6d767208 */ /* 0x000fe20002000000 */
[----:B------:R-:W-:Y:S01]  /*4580*/  IMAD.WIDE.U32 R110, R170, 0x8, R198 ;  /* 0x00000008aa6e7825 */ /* 0x000fe200078e00c6 */
[----:B------:R-:W-:-:S03]  /*4590*/  LOP3.LUT P0, RZ, R209, 0xff, RZ, 0xc0, !PT ;  /* 0x000000ffd1ff7812 */ /* 0x000fc6000780c0ff */
[----:B------:R-:W-:Y:S01]  /*45a0*/  FFMA.FTZ R178, R178, UR13, R116 ;  /* 0x0000000db2b27c23 */ /* 0x000fe20008010074 */
[----:B------:R-:W-:Y:S01]  /*45b0*/  FSEL R108, R106, RZ, P5 ;  /* 0x000000ff6a6c7208 */ /* 0x000fe20002800000 */
[----:B------:R-:W-:Y:S01]  /*45c0*/  FMUL.FTZ R106, R48, R113 ;  /* 0x00000071306a7220 */ /* 0x000fe20000410000 */
[----:B------:R-:W1:Y:S04]  /*45d0*/  F2F.BF16.F32 R107, R107 ;  /* 0x0000006b006b7304 */ /* 0x000e680000202000 */
[----:B------:R-:W-:-:S04]  /*45e0*/  FSEL R117, R106, RZ, P0 ;  /* 0x000000ff6a757208 */ /* 0x000fc80000000000 */
[----:B------:R-:W3:Y:S01]  /*45f0*/  F2F.BF16.F32 R118, R118 ;  /* 0x0000007600767304 */ /* 0x000ee20000202000 */
[----:B-1----:R-:W-:-:S07]  /*4600*/  IMAD.WIDE.U32 R106, R107, 0x10000, RZ ;  /* 0x000100006b6a7825 */ /* 0x002fce00078e00ff */
[----:B------:R-:W1:Y:S01]  /*4610*/  F2F.BF16.F32 R108, R108 ;  /* 0x0000006c006c7304 */ /* 0x000e620000202000 */
[----:B---3--:R-:W-:-:S07]  /*4620*/  SHF.L.U32 R109, R118, 0x10, RZ ;  /* 0x00000010766d7819 */ /* 0x008fce00000006ff */
[----:B------:R-:W3:Y:S01]  /*4630*/  F2F.BF16.F32 R117, R117 ;  /* 0x0000007500757304 */ /* 0x000ee20000202000 */
[----:B-1----:R-:W-:Y:S01]  /*4640*/  LOP3.LUT R107, R107, R109, R108, 0xfe, !PT ;  /* 0x0000006d6b6b7212 */ /* 0x002fe200078efe6c */
[----:B0-----:R-:W-:-:S04]  /*4650*/  IMAD.WIDE.U32 R108, R180, 0x8, R182 ;  /* 0x00000008b46c7825 */ /* 0x001fc800078e00b6 */
[----:B------:R-:W-:Y:S01]  /*4660*/  FFMA.FTZ R180, R179, UR13, R116 ;  /* 0x0000000db3b47c23 */ /* 0x000fe20008010074 */
[----:B---3--:R-:W-:-:S05]  /*4670*/  LOP3.LUT R106, R106, R117, RZ, 0xfc, !PT ;  /* 0x000000756a6a7212 */ /* 0x008fca00078efcff */
[----:B------:R0:W-:Y:S04]  /*4680*/  STG.E.64 desc[UR14][R108.64], R106 ;  /* 0x0000006a6c007986 */ /* 0x0001e8000c101b0e */
[----:B------:R-:W3:Y:S01]  /*4690*/  LDG.E.64 R110, desc[UR14][R110.64] ;  /* 0x0000000e6e6e7981 */ /* 0x000ee2000c1e1b00 */
[----:B------:R-:W-:Y:S01]  /*46a0*/  FADD.FTZ R180, R177, -R180 ;  /* 0x800000b4b1b47221 */ /* 0x000fe20000010000 */
[--C-:B------:R-:W-:Y:S01]  /*46b0*/  FFMA.FTZ R173, R173, UR13, R116.reuse ;  /* 0x0000000dadad7c23 */ /* 0x100fe20008010074 */
[----:B------:R-:W-:Y:S01]  /*46c0*/  FFMA.FTZ R119, R176, UR13, R116 ;  /* 0x0000000db0777c23 */ /* 0x000fe20008010074 */
[----:B------:R-:W-:Y:S01]  /*46d0*/  FADD.FTZ R178, R175, -R178 ;  /* 0x800000b2afb27221 */ /* 0x000fe20000010000 */
[----:B------:R-:W-:Y:S01]  /*46e0*/  FMUL.FTZ R180, R180, UR12 ;  /* 0x0000000cb4b47c20 */ /* 0x000fe20008410000 */
[----:B------:R-:W-:Y:S01]  /*46f0*/  FADD.FTZ R173, R172, -R173 ;  /* 0x800000adacad7221 */ /* 0x000fe20000010000 */
[----:B------:R-:W-:Y:S01]  /*4700*/  FADD.FTZ R119, R174, -R119 ;  /* 0x80000077ae777221 */ /* 0x000fe20000010000 */
[----:B------:R-:W-:-:S02]  /*4710*/  HFMA2 R117, -RZ, RZ, 0, 0 ;  /* 0x00000000ff757431 */ /* 0x000fc400000001ff */
[----:B------:R-:W-:Y:S01]  /*4720*/  FMUL.FTZ R180, R180, UR4 ;  /* 0x00000004b4b47c20 */ /* 0x000fe20008410000 */
[----:B0-----:R-:W-:Y:S01]  /*4730*/  FMUL.FTZ R107, R173, UR12 ;  /* 0x0000000cad6b7c20 */ /* 0x001fe20008410000 */
[----:B------:R-:W-:Y:S01]  /*4740*/  FMUL.FTZ R119, R119, UR12 ;  /* 0x0000000c77777c20 */ /* 0x000fe20008410000 */
[----:B------:R-:W-:Y:S01]  /*4750*/  FMUL.FTZ R178, R178, UR12 ;  /* 0x0000000cb2b27c20 */ /* 0x000fe20008410000 */
[----:B------:R-:W-:Y:S01]  /*4760*/  FMUL.FTZ R172, R180, UR21 ;  /* 0x00000015b4ac7c20 */ /* 0x000fe20008410000 */
[----:B------:R-:W-:Y:S01]  /*4770*/  FMUL.FTZ R109, R107, UR4 ;  /* 0x000000046b6d7c20 */ /* 0x000fe20008410000 */
[----:B------:R-:W-:Y:S01]  /*4780*/  FMUL.FTZ R119, R119, UR4 ;  /* 0x0000000477777c20 */ /* 0x000fe20008410000 */
[----:B------:R-:W-:Y:S01]  /*4790*/  ISETP.GE.U32.AND P3, PT, R171, 0x1000000, PT ;  /* 0x01000000ab00780c */ /* 0x000fe20003f66070 */
[----:B------:R-:W-:Y:S01]  /*47a0*/  FMUL.FTZ R106, R53, R172 ;  /* 0x000000ac356a7220 */ /* 0x000fe20000410000 */
[----:B------:R-:W-:Y:S01]  /*47b0*/  LOP3.LUT P2, RZ, R171, 0xff0000, RZ, 0xc0, !PT ;  /* 0x00ff0000abff7812 */ /* 0x000fe2000784c0ff */
[----:B------:R-:W-:Y:S01]  /*47c0*/  FMUL.FTZ R173, R119, UR21 ;  /* 0x0000001577ad7c20 */ /* 0x000fe20008410000 */
[----:B------:R-:W-:-:S04]  /*47d0*/  FMUL.FTZ R119, R178, UR4 ;  /* 0x00000004b2777c20 */ /* 0x000fc80008410000 */
[----:B------:R-:W-:Y:S01]  /*47e0*/  FMUL.FTZ R119, R119, UR21 ;  /* 0x0000001577777c20 */ /* 0x000fe20008410000 */
[----:B--2---:R-:W-:Y:S02]  /*47f0*/  @P0 MOV R118, R104 ;  /* 0x0000006800760202 */ /* 0x004fe40000000f00 */
[----:B------:R-:W-:Y:S01]  /*4800*/  @P6 SHF.R.U64 R107, R104, 0x10, R105 ;  /* 0x00000010686b6819 */ /* 0x000fe20000001269 */
[----:B------:R-:W-:Y:S01]  /*4810*/  FMUL.FTZ R104, R109, UR21 ;  /* 0x000000156d687c20 */ /* 0x000fe20008410000 */
[----:B------:R-:W-:Y:S02]  /*4820*/  @P0 SHF.L.U32 R118, R118, 0x10, RZ ;  /* 0x0000001076760819 */ /* 0x000fe400000006ff */
[----:B------:R-:W-:-:S03]  /*4830*/  @P6 SHF.L.U32 R107, R107, 0x10, RZ ;  /* 0x000000106b6b6819 */ /* 0x000fc600000006ff */
[----:B------:R-:W-:Y:S01]  /*4840*/  @P0 FMUL.FTZ R117, R113, R118 ;  /* 0x0000007671750220 */ /* 0x000fe20000410000 */
[----:B------:R-:W-:Y:S01]  /*4850*/  LOP3.LUT P0, RZ, R171, 0xff00, RZ, 0xc0, !PT ;  /* 0x0000ff00abff7812 */ /* 0x000fe2000780c0ff */
[----:B------:R-:W-:Y:S01]  /*4860*/  FMUL.FTZ R113, R55, R104 ;  /* 0x0000006837717220 */ /* 0x000fe20000410000 */
[----:B------:R-:W-:Y:S01]  /*4870*/  MOV R118, RZ ;  /* 0x000000ff00767202 */ /* 0x000fe20000000f00 */
[----:B------:R-:W-:Y:S01]  /*4880*/  @P6 FMUL.FTZ R118, R112, R107 ;  /* 0x0000006b70766220 */ /* 0x000fe20000410000 */
[----:B------:R-:W-:Y:S01]  /*4890*/  FSEL R108, R106, RZ, P0 ;  /* 0x000000ff6a6c7208 */ /* 0x000fe20000000000 */
[----:B------:R-:W-:Y:S01]  /*48a0*/  FMUL.FTZ R106, R54, R173 ;  /* 0x000000ad366a7220 */ /* 0x000fe20000410000 */
[----:B------:R-:W-:Y:S02]  /*48b0*/  FSEL R113, R113, RZ, P3 ;  /* 0x000000ff71717208 */ /* 0x000fe40001800000 */
[----:B------:R-:W-:Y:S02]  /*48c0*/  LOP3.LUT P6, RZ, R171, 0xff, RZ, 0xc0, !PT ;  /* 0x000000ffabff7812 */ /* 0x000fe400078cc0ff */
[----:B------:R-:W-:Y:S01]  /*48d0*/  FSEL R109, R106, RZ, P2 ;  /* 0x000000ff6a6d7208 */ /* 0x000fe20001000000 */
[----:B------:R-:W-:Y:S01]  /*48e0*/  FMUL.FTZ R106, R52, R119 ;  /* 0x00000077346a7220 */ /* 0x000fe20000410000 */
[----:B------:R-:W0:Y:S04]  /*48f0*/  F2F.BF16.F32 R108, R108 ;  /* 0x0000006c006c7304 */ /* 0x000e280000202000 */
[----:B------:R-:W-:-:S04]  /*4900*/  FSEL R112, R106, RZ, P6 ;  /* 0x000000ff6a707208 */ /* 0x000fc80003000000 */
        /* <DEDUP_REMOVED lines=8> */
[----:B-1----:R-:W-:-:S05]  /*4990*/  LOP3.LUT R106, R106, R175, RZ, 0xfc, !PT ;  /* 0x000000af6a6a7212 */ /* 0x002fca00078efcff */
[----:B------:R0:W-:Y:S04]  /*49a0*/  STG.E.64 desc[UR14][R170.64], R106 ;  /* 0x0000006aaa007986 */ /* 0x0001e8000c101b0e */
[----:B------:R-:W2:Y:S01]  /*49b0*/  LDG.E.64 R108, desc[UR14][R108.64] ;  /* 0x0000000e6c6c7981 */ /* 0x000ea2000c1e1b00 */
[--C-:B------:R-:W-:Y:S01]  /*49c0*/  FFMA.FTZ R35, R35, UR13, R116.reuse ;  /* 0x0000000d23237c23 */ /* 0x100fe20008010074 */
[--C-:B------:R-:W-:Y:S01]  /*49d0*/  FFMA.FTZ R174, R39, UR13, R116.reuse ;  /* 0x0000000d27ae7c23 */ /* 0x100fe20008010074 */
[--C-:B------:R-:W-:Y:S01]  /*49e0*/  FFMA.FTZ R112, R143, UR13, R116.reuse ;  /* 0x0000000d8f707c23 */ /* 0x100fe20008010074 */
[----:B------:R-:W-:Y:S01]  /*49f0*/  @P5 MOV R39, R105 ;  /* 0x0000006900275202 */ /* 0x000fe20000000f00 */
[----:B------:R-:W-:Y:S01]  /*4a00*/  FADD.FTZ R154, R154, -R35 ;  /* 0x800000239a9a7221 */ /* 0x000fe20000010000 */
[----:B------:R-:W-:Y:S01]  /*4a10*/  FFMA.FTZ R147, R147, UR13, R116 ;  /* 0x0000000d93937c23 */ /* 0x000fe20008010074 */
[----:B------:R-:W-:Y:S01]  /*4a20*/  FADD.FTZ R153, R153, -R112 ;  /* 0x8000007099997221 */ /* 0x000fe20000010000 */
[----:B------:R-:W-:-:S02]  /*4a30*/  HFMA2 R35, -RZ, RZ, 0, 0 ;  /* 0x00000000ff237431 */ /* 0x000fc400000001ff */
[----:B------:R-:W-:Y:S01]  /*4a40*/  FMUL.FTZ R154, R154, UR12 ;  /* 0x0000000c9a9a7c20 */ /* 0x000fe20008410000 */
[----:B0-----:R-:W-:Y:S01]  /*4a50*/  @P4 SHF.R.U32.HI R107, RZ, 0x10, R105 ;  /* 0x00000010ff6b4819 */ /* 0x001fe20000011669 */
[----:B------:R-:W-:Y:S01]  /*4a60*/  FMUL.FTZ R153, R153, UR12 ;  /* 0x0000000c99997c20 */ /* 0x000fe20008410000 */
[----:B------:R-:W-:Y:S01]  /*4a70*/  @P5 SHF.L.U32 R106, R39, 0x10, RZ ;  /* 0x00000010276a5819 */ /* 0x000fe200000006ff */
[----:B------:R-:W-:Y:S01]  /*4a80*/  FMUL.FTZ R154, R154, UR4 ;  /* 0x000000049a9a7c20 */ /* 0x000fe20008410000 */
[----:B------:R-:W-:Y:S01]  /*4a90*/  @P4 SHF.L.U32 R39, R107, 0x10, RZ ;  /* 0x000000106b274819 */ /* 0x000fe200000006ff */
[----:B------:R-:W-:Y:S01]  /*4aa0*/  FADD.FTZ R147, R130, -R147 ;  /* 0x8000009382937221 */ /* 0x000fe20000010000 */
[----:B------:R-:W-:Y:S01]  /*4ab0*/  CS2R R112, SRZ ;  /* 0x0000000000707805 */ /* 0x000fe2000001ff00 */
[----:B------:R-:W-:Y:S01]  /*4ac0*/  @P5 FMUL.FTZ R35, R115, R106 ;  /* 0x0000006a73235220 */ /* 0x000fe20000410000 */
[----:B------:R-:W-:Y:S01]  /*4ad0*/  FMUL.FTZ R106, R154, UR21 ;  /* 0x000000159a6a7c20 */ /* 0x000fe20008410000 */
[----:B------:R-:W-:Y:S01]  /*4ae0*/  FMUL.FTZ R115, R153, UR4 ;  /* 0x0000000499737c20 */ /* 0x000fe20008410000 */
[----:B------:R-:W-:Y:S01]  /*4af0*/  @P4 FMUL.FTZ R112, R114, R39 ;  /* 0x0000002772704220 */ /* 0x000fe20000410000 */
[----:B------:R-:W-:Y:S01]  /*4b00*/  FMUL.FTZ R147, R147, UR12 ;  /* 0x0000000c93937c20 */ /* 0x000fe20008410000 */
[----:B------:R-:W-:Y:S01]  /*4b10*/  FMUL.FTZ R39, R57, R106 ;  /* 0x0000006a39277220 */ /* 0x000fe20000410000 */
[----:B---3--:R-:W-:Y:S01]  /*4b20*/  @P6 MOV R105, R110 ;  /* 0x0000006e00696202 */ /* 0x008fe20000000f00 */
[----:B------:R-:W-:Y:S01]  /*4b30*/  FADD.FTZ R174, R155, -R174 ;  /* 0x800000ae9bae7221 */ /* 0x000fe20000010000 */
[----:B------:R-:W-:Y:S01]  /*4b40*/  LOP3.LUT P4, RZ, R152, 0xff00, RZ, 0xc0, !PT ;  /* 0x0000ff0098ff7812 */ /* 0x000fe2000788c0ff */
[----:B------:R-:W-:Y:S01]  /*4b50*/  FMUL.FTZ R115, R115, UR21 ;  /* 0x0000001573737c20 */ /* 0x000fe20008410000 */
[----:B------:R-:W-:Y:S01]  /*4b60*/  FMUL.FTZ R147, R147, UR4 ;  /* 0x0000000493937c20 */ /* 0x000fe20008410000 */
[----:B------:R-:W-:Y:S01]  /*4b70*/  @P6 SHF.L.U32 R130, R105, 0x10, RZ ;  /* 0x0000001069826819 */ /* 0x000fe200000006ff */
[----:B------:R-:W-:Y:S01]  /*4b80*/  FMUL.FTZ R174, R174, UR12 ;  /* 0x0000000caeae7c20 */ /* 0x000fe20008410000 */
[----:B------:R-:W-:Y:S01]  /*4b90*/  FSEL R107, R39, RZ, P4 ;  /* 0x000000ff276b7208 */ /* 0x000fe20002000000 */
[----:B------:R-:W-:Y:S01]  /*4ba0*/  FMUL.FTZ R39, R58, R115 ;  /* 0x000000733a277220 */ /* 0x000fe20000410000 */
[----:B------:R-:W-:Y:S01]  /*4bb0*/  LOP3.LUT P5, RZ, R152, 0xff0000, RZ, 0xc0, !PT ;  /* 0x00ff000098ff7812 */ /* 0x000fe200078ac0ff */
[----:B------:R-:W-:Y:S01]  /*4bc0*/  @P6 FMUL.FTZ R113, R119, R130 ;  /* 0x0000008277716220 */ /* 0x000fe20000410000 */
[----:B------:R-:W-:Y:S01]  /*4bd0*/  @P0 SHF.R.U64 R105, R110, 0x10, R111 ;  /* 0x000000106e690819 */ /* 0x000fe2000000126f */
[----:B------:R-:W-:Y:S01]  /*4be0*/  FMUL.FTZ R110, R147, UR21 ;  /* 0x00000015936e7c20 */ /* 0x000fe20008410000 */
[----:B------:R-:W-:Y:S01]  /*4bf0*/  FMUL.FTZ R174, R174, UR4 ;  /* 0x00000004aeae7c20 */ /* 0x000fe20008410000 */
[----:B------:R-:W-:Y:S01]  /*4c00*/  FSEL R130, R39, RZ, P5 ;  /* 0x000000ff27827208 */ /* 0x000fe20002800000 */
[----:B------:R-:W-:Y:S01]  /*4c10*/  HFMA2 R119, -RZ, RZ, 0, 0 ;  /* 0x00000000ff777431 */ /* 0x000fe200000001ff */
[----:B------:R-:W-:Y:S01]  /*4c20*/  @P0 SHF.L.U32 R39, R105, 0x10, RZ ;  /* 0x0000001069270819 */ /* 0x000fe200000006ff */
[----:B------:R-:W-:Y:S01]  /*4c30*/  FMUL.FTZ R114, R59, R110 ;  /* 0x0000006e3b727220 */ /* 0x000fe20000410000 */
[----:B------:R-:W-:Y:S01]  /*4c40*/  ISETP.GE.U32.AND P6, PT, R152, 0x1000000, PT ;  /* 0x010000009800780c */ /* 0x000fe20003fc6070 */
[----:B------:R-:W-:Y:S01]  /*4c50*/  FMUL.FTZ R105, R174, UR21 ;  /* 0x00000015ae697c20 */ /* 0x000fe20008410000 */
[----:B------:R0:W1:Y:S01]  /*4c60*/  F2F.BF16.F32 R153, R107 ;  /* 0x0000006b00997304 */ /* 0x0000620000202000 */
[----:B------:R-:W-:Y:S01]  /*4c70*/  @P0 FMUL.FTZ R119, R172, R39 ;  /* 0x00000027ac770220 */ /* 0x000fe20000410000 */
[----:B------:R-:W-:Y:S01]  /*4c80*/  FSEL R143, R114, RZ, P6 ;  /* 0x000000ff728f7208 */ /* 0x000fe20003000000 */
[----:B------:R-:W-:Y:S01]  /*4c90*/  FMUL.FTZ R39, R56, R105 ;  /* 0x0000006938277220 */ /* 0x000fe20000410000 */
[----:B------:R-:W-:Y:S01]  /*4ca0*/  LOP3.LUT P0, RZ, R152, 0xff, RZ, 0xc0, !PT ;  /* 0x000000ff98ff7812 */ /* 0x000fe2000780c0ff */
[--C-:B------:R-:W-:Y:S01]  /*4cb0*/  FFMA.FTZ R149, R149, UR13, R116.reuse ;  /* 0x0000000d95957c23 */ /* 0x100fe20008010074 */
[--C-:B------:R-:W-:Y:S01]  /*4cc0*/  FFMA.FTZ R34, R34, UR13, R116.reuse ;  /* 0x0000000d22227c23 */ /* 0x100fe20008010074 */
[--C-:B------:R-:W-:Y:S01]  /*4cd0*/  FFMA.FTZ R152, R151, UR13, R116.reuse ;  /* 0x0000000d97987c23 */ /* 0x100fe20008010074 */
[----:B------:R-:W3:Y:S01]  /*4ce0*/  F2F.BF16.F32 R143, R143 ;  /* 0x0000008f008f7304 */ /* 0x000ee20000202000 */
[----:B------:R-:W-:Y:S01]  /*4cf0*/  FSEL R114, R39, RZ, P0 ;  /* 0x000000ff27727208 */ /* 0x000fe20000000000 */
[----:B0-----:R-:W-:Y:S01]  /*4d00*/  FFMA.FTZ R107, R45, UR13, R116 ;  /* 0x0000000d2d6b7c23 */ /* 0x001fe20008010074 */
[----:B------:R-:W-:Y:S01]  /*4d10*/  FADD.FTZ R149, R36, -R149 ;  /* 0x8000009524957221 */ /* 0x000fe20000010000 */
[----:B------:R-:W-:-:S04]  /*4d20*/  IMAD.WIDE.U32 R150, R150, 0x8, R182 ;  /* 0x0000000896967825 */ /* 0x000fc800078e00b6 */
[----:B------:R-:W-:Y:S01]  /*4d30*/  FADD.FTZ R152, R123, -R152 ;  /* 0x800000987b987221 */ /* 0x000fe20000010000 */
[----:B------:R-:W-:Y:S01]  /*4d40*/  FADD.FTZ R107, R38, -R107 ;  /* 0x8000006b266b7221 */ /* 0x000fe20000010000 */
[----:B------:R-:W0:Y:S01]  /*4d50*/  F2F.BF16.F32 R130, R130 ;  /* 0x0000008200827304 */ /* 0x000e220000202000 */
[----:B-1----:R-:W-:Y:S01]  /*4d60*/  IMAD.WIDE.U32 R38, R153, 0x10000, RZ ;  /* 0x0001000099267825 */ /* 0x002fe200078e00ff */
[----:B---3--:R-:W-:-:S06]  /*4d70*/  SHF.L.U32 R45, R143, 0x10, RZ ;  /* 0x000000108f2d7819 */ /* 0x008fcc00000006ff */
[----:B------:R1:W3:Y:S01]  /*4d80*/  F2F.BF16.F32 R147, R114 ;  /* 0x0000007200937304 */ /* 0x0002e20000202000 */
[----:B------:R-:W-:Y:S01]  /*4d90*/  FADD.FTZ R143, R37, -R34 ;  /* 0x80000022258f7221 */ /* 0x000fe20000010000 */
[----:B0-----:R-:W-:Y:S02]  /*4da0*/  LOP3.LUT R37, R39, R45, R130, 0xfe, !PT ;  /* 0x0000002d27257212 */ /* 0x001fe400078efe82 */
[----:B-1----:R-:W-:Y:S02]  /*4db0*/  @P2 MOV R114, R111 ;  /* 0x0000006f00722202 */ /* 0x002fe40000000f00 */
[----:B------:R-:W-:Y:S02]  /*4dc0*/  @P3 SHF.R.U32.HI R111, RZ, 0x10, R111 ;  /* 0x00000010ff6f3819 */ /* 0x000fe4000001166f */
[----:B---3--:R-:W-:Y:S01]  /*4dd0*/  LOP3.LUT R36, R38, R147, RZ, 0xfc, !PT ;  /* 0x0000009326247212 */ /* 0x008fe200078efcff */
[----:B------:R-:W-:-:S04]  /*4de0*/  IMAD.WIDE.U32 R38, R141, 0x8, R198 ;  /* 0x000000088d267825 */ /* 0x000fc800078e00c6 */
[----:B------:R0:W-:Y:S04]  /*4df0*/  STG.E.64 desc[UR14][R150.64], R36 ;  /* 0x0000002496007986 */ /* 0x0001e8000c101b0e */
[----:B------:R-:W3:Y:S01]  /*4e00*/  LDG.E.64 R38, desc[UR14][R38.64] ;  /* 0x0000000e26267981 */ /* 0x000ee2000c1e1b00 */
[----:B------:R-:W-:Y:S01]  /*4e10*/  @P3 SHF.L.U32 R111, R111, 0x10, RZ ;  /* 0x000000106f6f3819 */ /* 0x000fe200000006ff */
[----:B------:R-:W-:Y:S01]  /*4e20*/  FMUL.FTZ R152, R152, UR12 ;  /* 0x0000000c98987c20 */ /* 0x000fe20008410000 */
[----:B------:R-:W-:Y:S01]  /*4e30*/  MOV R34, RZ ;  /* 0x000000ff00227202 */ /* 0x000fe20000000f00 */
[----:B------:R-:W-:Y:S01]  /*4e40*/  FMUL.FTZ R149, R149, UR12 ;  /* 0x0000000c95957c20 */ /* 0x000fe20008410000 */
[----:B------:R-:W-:Y:S01]  /*4e50*/  FMUL.FTZ R143, R143, UR12 ;  /* 0x0000000c8f8f7c20 */ /* 0x000fe20008410000 */
[----:B------:R-:W-:Y:S01]  /*4e60*/  @P3 FMUL.FTZ R34, R104, R111 ;  /* 0x0000006f68223220 */ /* 0x000fe20000410000 */
[----:B------:R-:W-:Y:S01]  /*4e70*/  FMUL.FTZ R111, R152, UR4 ;  /* 0x00000004986f7c20 */ /* 0x000fe20008410000 */
[----:B------:R-:W-:Y:S01]  /*4e80*/  FMUL.FTZ R149, R149, UR4 ;  /* 0x0000000495957c20 */ /* 0x000fe20008410000 */
[----:B------:R-:W-:Y:S01]  /*4e90*/  @P2 SHF.L.U32 R114, R114, 0x10, RZ ;  /* 0x0000001072722819 */ /* 0x000fe200000006ff */
[----:B------:R-:W-:Y:S01]  /*4ea0*/  FMUL.FTZ R143, R143, UR4 ;  /* 0x000000048f8f7c20 */ /* 0x000fe20008410000 */
[----:B------:R-:W-:Y:S01]  /*4eb0*/  FMUL.FTZ R111, R111, UR21 ;  /* 0x000000156f6f7c20 */ /* 0x000fe20008410000 */
[----:B0-----:R-:W-:Y:S01]  /*4ec0*/  FMUL.FTZ R150, R149, UR21 ;  /* 0x0000001595967c20 */ /* 0x001fe20008410000 */
[----:B------:R-:W-:Y:S01]  /*4ed0*/  HFMA2 R123, -RZ, RZ, 0, 0 ;  /* 0x00000000ff7b7431 */ /* 0x000fe200000001ff */
[----:B------:R-:W-:Y:S01]  /*4ee0*/  LOP3.LUT P3, RZ, R148, 0xff0000, RZ, 0xc0, !PT ;  /* 0x00ff000094ff7812 */ /* 0x000fe2000786c0ff */
[----:B------:R-:W-:Y:S01]  /*4ef0*/  FMUL.FTZ R37, R62, R111 ;  /* 0x0000006f3e257220 */ /* 0x000fe20000410000 */
[----:B------:R-:W-:Y:S01]  /*4f00*/  FMUL.FTZ R107, R107, UR12 ;  /* 0x0000000c6b6b7c20 */ /* 0x000fe20008410000 */
[----:B------:R-:W-:-:S02]  /*4f10*/  HFMA2 R45, -RZ, RZ, 0, 0 ;  /* 0x00000000ff2d7431 */ /* 0x000fc400000001ff */
[----:B------:R-:W-:Y:S01]  /*4f20*/  @P2 FMUL.FTZ R45, R173, R114 ;  /* 0x00000072ad2d2220 */ /* 0x000fe20000410000 */
[----:B------:R-:W-:Y:S01]  /*4f30*/  FMUL.FTZ R36, R61, R150 ;  /* 0x000000963d247220 */ /* 0x000fe20000410000 */
[----:B------:R-:W-:Y:S01]  /*4f40*/  LOP3.LUT P2, RZ, R148, 0xff00, RZ, 0xc0, !PT ;  /* 0x0000ff0094ff7812 */ /* 0x000fe2000784c0ff */
[----:B------:R-:W-:Y:S01]  /*4f50*/  FMUL.FTZ R107, R107, UR4 ;  /* 0x000000046b6b7c20 */ /* 0x000fe20008410000 */
[----:B------:R-:W-:Y:S02]  /*4f60*/  FSEL R104, R37, RZ, P3 ;  /* 0x000000ff25687208 */ /* 0x000fe40001800000 */
[----:B------:R-:W-:-:S04]  /*4f70*/  FSEL R36, R36, RZ, P2 ;  /* 0x000000ff24247208 */ /* 0x000fc80001000000 */
[----:B------:R0:W1:Y:S08]  /*4f80*/  F2F.BF16.F32 R149, R36 ;  /* 0x0000002400957304 */ /* 0x0000700000202000 */
[----:B------:R-:W-:Y:S01]  /*4f90*/  F2F.BF16.F32 R104, R104 ;  /* 0x0000006800687304 */ /* 0x000fe20000202000 */
[----:B--2---:R-:W-:-:S04]  /*4fa0*/  @P0 MOV R130, R108 ;  /* 0x0000006c00820202 */ /* 0x004fc80000000f00 */
[----:B------:R-:W-:-:S05]  /*4fb0*/  @P0 SHF.L.U32 R130, R130, 0x10, RZ ;  /* 0x0000001082820819 */ /* 0x000fca00000006ff */
[----:B------:R-:W-:Y:S01]  /*4fc0*/  @P0 FMUL.FTZ R123, R105, R130 ;  /* 0x00000082697b0220 */ /* 0x000fe20000410000 */
[----:B------:R-:W-:Y:S01]  /*4fd0*/  @P4 SHF.R.U64 R105, R108, 0x10, R109 ;  /* 0x000000106c694819 */ /* 0x000fe2000000126d */
[----:B------:R-:W-:Y:S01]  /*4fe0*/  FMUL.FTZ R108, R143, UR21 ;  /* 0x000000158f6c7c20 */ /* 0x000fe20008410000 */
[----:B------:R-:W-:Y:S01]  /*4ff0*/  ISETP.GE.U32.AND P0, PT, R148, 0x1000000, PT ;  /* 0x010000009400780c */ /* 0x000fe20003f06070 */
[----:B------:R-:W-:Y:S01]  /*5000*/  FMUL.FTZ R143, R107, UR21 ;  /* 0x000000156b8f7c20 */ /* 0x000fe20008410000 */
[----:B------:R-:W-:Y:S01]  /*5010*/  @P4 SHF.L.U32 R37, R105, 0x10, RZ ;  /* 0x0000001069254819 */ /* 0x000fe200000006ff */
[----:B------:R-:W-:Y:S01]  /*5020*/  FMUL.FTZ R105, R63, R108 ;  /* 0x0000006c3f697220 */ /* 0x000fe20000410000 */
[----:B------:R-:W-:Y:S01]  /*5030*/  MOV R130, RZ ;  /* 0x000000ff00827202 */ /* 0x000fe20000000f00 */
[----:B0-----:R-:W-:Y:S02]  /*5040*/  FMUL.FTZ R36, R60, R143 ;  /* 0x0000008f3c247220 */ /* 0x001fe40000410000 */
[----:B------:R-:W-:Y:S01]  /*5050*/  @P4 FMUL.FTZ R130, R106, R37 ;  /* 0x000000256a824220 */ /* 0x000fe20000410000 */
[----:B------:R-:W-:-:S02]  /*5060*/  FSEL R147, R105, RZ, P0 ;  /* 0x000000ff69937208 */ /* 0x000fc40000000000 */
[----:B------:R-:W-:-:S04]  /*5070*/  LOP3.LUT P4, RZ, R148, 0xff, RZ, 0xc0, !PT ;  /* 0x000000ff94ff7812 */ /* 0x000fc8000788c0ff */
[----:B------:R-:W0:Y:S01]  /*5080*/  F2F.BF16.F32 R147, R147 ;  /* 0x0000009300937304 */ /* 0x000e220000202000 */
[----:B------:R-:W-:Y:S01]  /*5090*/  FSEL R114, R36, RZ, P4 ;  /* 0x000000ff24727208 */ /* 0x000fe20002000000 */
[----:B-1----:R-:W-:-:S06]  /*50a0*/  IMAD.WIDE.U32 R36, R149, 0x10000, RZ ;  /* 0x0001000095247825 */ /* 0x002fcc00078e00ff */
[----:B------:R-:W1:Y:S01]  /*50b0*/  F2F.BF16.F32 R107, R114 ;  /* 0x00000072006b7304 */ /* 0x000e620000202000 */
[----:B0-----:R-:W-:-:S04]  /*50c0*/  SHF.L.U32 R105, R147, 0x10, RZ ;  /* 0x0000001093697819 */ /* 0x001fc800000006ff */
[----:B------:R-:W-:Y:S01]  /*50d0*/  LOP3.LUT R37, R37, R105, R104, 0xfe, !PT ;  /* 0x0000006925257212 */ /* 0x000fe200078efe68 */
[----:B------:R-:W-:Y:S01]  /*50e0*/  IMAD.WIDE.U32 R104, R141, 0x8, R182 ;  /* 0x000000088d687825 */ /* 0x000fe200078e00b6 */
[----:B-1----:R-:W-:-:S03]  /*50f0*/  LOP3.LUT R36, R36, R107, RZ, 0xfc, !PT ;  /* 0x0000006b24247212 */ /* 0x002fc600078efcff */
[----:B------:R-:W-:Y:S02]  /*5100*/  IMAD.WIDE.U32 R106, R139, 0x8, R198 ;  /* 0x000000088b6a7825 */ /* 0x000fe400078e00c6 */
[----:B------:R0:W-:Y:S04]  /*5110*/  STG.E.64 desc[UR14][R104.64], R36 ;  /* 0x0000002468007986 */ /* 0x0001e8000c101b0e */
[----:B------:R-:W2:Y:S01]  /*5120*/  LDG.E.64 R106, desc[UR14][R106.64] ;  /* 0x0000000e6a6a7981 */ /* 0x000ea2000c1e1b00 */
[--C-:B------:R-:W-:Y:S01]  /*5130*/  FFMA.FTZ R141, R126, UR13, R116.reuse ;  /* 0x0000000d7e8d7c23 */ /* 0x100fe20008010074 */
[--C-:B------:R-:W-:Y:S01]  /*5140*/  FFMA.FTZ R126, R41, UR13, R116.reuse ;  /* 0x0000000d297e7c23 */ /* 0x100fe20008010074 */
[--C-:B------:R-:W-:Y:S01]  /*5150*/  FFMA.FTZ R136, R136, UR13, R116.reuse ;  /* 0x0000000d88887c23 */ /* 0x100fe20008010074 */
[----:B------:R-:W-:Y:S01]  /*5160*/  FFMA.FTZ R131, R131, UR13, R116 ;  /* 0x0000000d83837c23 */ /* 0x000fe20008010074 */
[----:B------:R-:W-:Y:S01]  /*5170*/  @P5 MOV R41, R109 ;  /* 0x0000006d00295202 */ /* 0x000fe20000000f00 */
[----:B------:R-:W-:Y:S01]  /*5180*/  FADD.FTZ R126, R145, -R126 ;  /* 0x8000007e917e7221 */ /* 0x000fe20000010000 */
[----:B------:R-:W-:Y:S01]  /*5190*/  FADD.FTZ R136, R47, -R136 ;  /* 0x800000882f887221 */ /* 0x000fe20000010000 */
[----:B------:R-:W-:Y:S01]  /*51a0*/  FADD.FTZ R131, R144, -R131 ;  /* 0x8000008390837221 */ /* 0x000fe20000010000 */
[----:B------:R-:W-:Y:S01]  /*51b0*/  @P6 SHF.R.U32.HI R47, RZ, 0x10, R109 ;  /* 0x00000010ff2f6819 */ /* 0x000fe2000001166d */
[----:B------:R-:W-:Y:S01]  /*51c0*/  FMUL.FTZ R126, R126, UR12 ;  /* 0x0000000c7e7e7c20 */ /* 0x000fe20008410000 */
[----:B0-----:R-:W-:-:S02]  /*51d0*/  @P5 SHF.L.U32 R104, R41, 0x10, RZ ;  /* 0x0000001029685819 */ /* 0x001fc400000006ff */
[----:B------:R-:W-:Y:S02]  /*51e0*/  CS2R R36, SRZ ;  /* 0x0000000000247805 */ /* 0x000fe4000001ff00 */
[----:B------:R-:W-:Y:S01]  /*51f0*/  @P6 SHF.L.U32 R41, R47, 0x10, RZ ;  /* 0x000000102f296819 */ /* 0x000fe200000006ff */
[----:B------:R-:W-:Y:S01]  /*5200*/  FMUL.FTZ R126, R126, UR4 ;  /* 0x000000047e7e7c20 */ /* 0x000fe20008410000 */
[----:B------:R-:W-:Y:S01]  /*5210*/  FMUL.FTZ R131, R131, UR12 ;  /* 0x0000000c83837c20 */ /* 0x000fe20008410000 */
[----:B------:R-:W-:Y:S01]  /*5220*/  @P5 FMUL.FTZ R36, R115, R104 ;  /* 0x0000006873245220 */ /* 0x000fe20000410000 */
[----:B------:R-:W-:Y:S02]  /*5230*/  HFMA2 R47, -RZ, RZ, 0, 0 ;  /* 0x00000000ff2f7431 */ /* 0x000fe400000001ff */
[----:B------:R-:W-:Y:S01]  /*5240*/  FMUL.FTZ R104, R126, UR21 ;  /* 0x000000157e687c20 */ /* 0x000fe20008410000 */
[----:B------:R-:W-:Y:S01]  /*5250*/  FMUL.FTZ R109, R131, UR4 ;  /* 0x00000004836d7c20 */ /* 0x000fe20008410000 */
[----:B------:R-:W-:Y:S01]  /*5260*/  @P6 FMUL.FTZ R37, R110, R41 ;  /* 0x000000296e256220 */ /* 0x000fe20000410000 */
[----:B------:R-:W-:Y:S01]  /*5270*/  FADD.FTZ R141, R146, -R141 ;  /* 0x8000008d928d7221 */ /* 0x000fe20000010000 */
[----:B------:R-:W-:Y:S01]  /*5280*/  FMUL.FTZ R41, R65, R104 ;  /* 0x0000006841297220 */ /* 0x000fe20000410000 */
[----:B------:R-:W-:Y:S01]  /*5290*/  FMUL.FTZ R109, R109, UR21 ;  /* 0x000000156d6d7c20 */ /* 0x000fe20008410000 */
[----:B------:R-:W-:Y:S01]  /*52a0*/  LOP3.LUT P5, RZ, R142, 0xff0000, RZ, 0xc0, !PT ;  /* 0x00ff00008eff7812 */ /* 0x000fe200078ac0ff */
[----:B------:R-:W-:Y:S01]  /*52b0*/  FMUL.FTZ R141, R141, UR12 ;  /* 0x0000000c8d8d7c20 */ /* 0x000fe20008410000 */
[----:B------:R-:W-:Y:S01]  /*52c0*/  FMUL.FTZ R136, R136, UR12 ;  /* 0x0000000c88887c20 */ /* 0x000fe20008410000 */
[----:B------:R-:W-:Y:S01]  /*52d0*/  ISETP.GE.U32.AND P6, PT, R142, 0x1000000, PT ;  /* 0x010000008e00780c */ /* 0x000fe20003fc6070 */
[--C-:B------:R-:W-:Y:S01]  /*52e0*/  FFMA.FTZ R140, R140, UR13, R116.reuse ;  /* 0x0000000d8c8c7c23 */ /* 0x100fe20008010074 */
[----:B------:R-:W-:Y:S01]  /*52f0*/  FMUL.FTZ R141, R141, UR4 ;  /* 0x000000048d8d7c20 */ /* 0x000fe20008410000 */
[----:B------:R-:W-:Y:S01]  /*5300*/  FMUL.FTZ R110, R136, UR4 ;  /* 0x00000004886e7c20 */ /* 0x000fe20008410000 */
[--C-:B------:R-:W-:Y:S01]  /*5310*/  FFMA.FTZ R136, R129, UR13, R116.reuse ;  /* 0x0000000d81887c23 */ /* 0x100fe20008010074 */
[----:B------:R-:W-:Y:S01]  /*5320*/  FFMA.FTZ R129, R138, UR13, R116 ;  /* 0x0000000d8a817c23 */ /* 0x000fe20008010074 */
[----:B---3--:R-:W-:Y:S01]  /*5330*/  @P4 MOV R105, R38 ;  /* 0x0000002600694202 */ /* 0x008fe20000000f00 */
[----:B------:R-:W-:Y:S01]  /*5340*/  FMUL.FTZ R141, R141, UR21 ;  /* 0x000000158d8d7c20 */ /* 0x000fe20008410000 */
[----:B------:R-:W-:Y:S01]  /*5350*/  @P2 SHF.R.U64 R38, R38, 0x10, R39 ;  /* 0x0000001026262819 */ /* 0x000fe20000001227 */
[----:B------:R-:W-:Y:S01]  /*5360*/  FMUL.FTZ R110, R110, UR21 ;  /* 0x000000156e6e7c20 */ /* 0x000fe20008410000 */
[----:B------:R-:W-:Y:S01]  /*5370*/  @P4 SHF.L.U32 R114, R105, 0x10, RZ ;  /* 0x0000001069724819 */ /* 0x000fe200000006ff */
[----:B------:R-:W-:Y:S01]  /*5380*/  FADD.FTZ R129, R42, -R129 ;  /* 0x800000812a817221 */ /* 0x000fe20000010000 */
[----:B------:R-:W-:Y:S01]  /*5390*/  FADD.FTZ R140, R127, -R140 ;  /* 0x8000008c7f8c7221 */ /* 0x000fe20000010000 */
[----:B------:R-:W-:-:S02]  /*53a0*/  FMUL.FTZ R126, R67, R110 ;  /* 0x0000006e437e7220 */ /* 0x000fc40000410000 */
[----:B------:R-:W-:Y:S01]  /*53b0*/  @P4 FMUL.FTZ R47, R143, R114 ;  /* 0x000000728f2f4220 */ /* 0x000fe20000410000 */
[----:B------:R-:W-:Y:S01]  /*53c0*/  LOP3.LUT P4, RZ, R142, 0xff00, RZ, 0xc0, !PT ;  /* 0x0000ff008eff7812 */ /* 0x000fe2000788c0ff */
[----:B------:R-:W-:Y:S01]  /*53d0*/  FFMA.FTZ R143, R40, UR13, R116 ;  /* 0x0000000d288f7c23 */ /* 0x000fe20008010074 */
[----:B------:R-:W-:Y:S01]  /*53e0*/  MOV R114, RZ ;  /* 0x000000ff00727202 */ /* 0x000fe20000000f00 */
[----:B------:R-:W-:Y:S01]  /*53f0*/  FMUL.FTZ R129, R129, UR12 ;  /* 0x0000000c81817c20 */ /* 0x000fe20008410000 */
[----:B------:R-:W-:Y:S01]  /*5400*/  FSEL R105, R41, RZ, P4 ;  /* 0x000000ff29697208 */ /* 0x000fe20002000000 */
[----:B------:R-:W-:Y:S01]  /*5410*/  FMUL.FTZ R41, R66, R109 ;  /* 0x0000006d42297220 */ /* 0x000fe20000410000 */
[----:B------:R-:W-:Y:S01]  /*5420*/  FSEL R126, R126, RZ, P6 ;  /* 0x000000ff7e7e7208 */ /* 0x000fe20003000000 */
[----:B------:R-:W-:Y:S01]  /*5430*/  FADD.FTZ R143, R44, -R143 ;  /* 0x8000008f2c8f7221 */ /* 0x000fe20000010000 */
[----:B------:R-:W0:Y:S01]  /*5440*/  F2F.BF16.F32 R131, R105 ;  /* 0x0000006900837304 */ /* 0x000e220000202000 */
[----:B------:R-:W-:Y:S01]  /*5450*/  FMUL.FTZ R129, R129, UR4 ;  /* 0x0000000481817c20 */ /* 0x000fe20008410000 */
[----:B------:R-:W-:Y:S01]  /*5460*/  FSEL R115, R41, RZ, P5 ;  /* 0x000000ff29737208 */ /* 0x000fe20002800000 */
[----:B------:R-:W-:Y:S01]  /*5470*/  FMUL.FTZ R140, R140, UR12 ;  /* 0x0000000c8c8c7c20 */ /* 0x000fe20008410000 */
[----:B------:R-:W-:Y:S01]  /*5480*/  @P2 SHF.L.U32 R41, R38, 0x10, RZ ;  /* 0x0000001026292819 */ /* 0x000fe200000006ff */
[----:B------:R-:W-:Y:S01]  /*5490*/  FMUL.FTZ R38, R64, R141 ;  /* 0x0000008d40267220 */ /* 0x000fe20000410000 */
[----:B------:R-:W-:-:S02]  /*54a0*/  HFMA2 R44, -RZ, RZ, 0, 0 ;  /* 0x00000000ff2c7431 */ /* 0x000fc400000001ff */
[----:B------:R-:W1:Y:S01]  /*54b0*/  F2F.BF16.F32 R126, R126 ;  /* 0x0000007e007e7304 */ /* 0x000e620000202000 */
[----:B------:R-:W-:Y:S01]  /*54c0*/  @P2 FMUL.FTZ R114, R150, R41 ;  /* 0x0000002996722220 */ /* 0x000fe20000410000 */
[----:B------:R-:W-:Y:S01]  /*54d0*/  LOP3.LUT P2, RZ, R142, 0xff, RZ, 0xc0, !PT ;  /* 0x000000ff8eff7812 */ /* 0x000fe2000784c0ff */
[----:B------:R-:W-:-:S03]  /*54e0*/  FADD.FTZ R142, R43, -R136 ;  /* 0x800000882b8e7221 */ /* 0x000fc60000010000 */
[----:B------:R-:W-:Y:S01]  /*54f0*/  FSEL R38, R38, RZ, P2 ;  /* 0x000000ff26267208 */ /* 0x000fe20001000000 */
[----:B0-----:R-:W-:Y:S01]  /*5500*/  IMAD.WIDE.U32 R40, R131, 0x10000, RZ ;  /* 0x0001000083287825 */ /* 0x001fe200078e00ff */
[----:B------:R-:W0:Y:S01]  /*5510*/  F2F.BF16.F32 R115, R115 ;  /* 0x0000007300737304 */ /* 0x000e220000202000 */
[----:B-1----:R-:W-:-:S07]  /*5520*/  SHF.L.U32 R43, R126, 0x10, RZ ;  /* 0x000000107e2b7819 */ /* 0x002fce00000006ff */
[----:B------:R-:W1:Y:S01]  /*5530*/  F2F.BF16.F32 R105, R38 ;  /* 0x0000002600697304 */ /* 0x000e620000202000 */
[----:B------:R-:W-:Y:S01]  /*5540*/  @P0 SHF.R.U32.HI R126, RZ, 0x10, R39 ;  /* 0x00000010ff7e0819 */ /* 0x000fe20000011627 */
[----:B------:R-:W-:Y:S01]  /*5550*/  FMUL.FTZ R143, R143, UR12 ;  /* 0x0000000c8f8f7c20 */ /* 0x000fe20008410000 */
[----:B0-----:R-:W-:Y:S01]  /*5560*/  LOP3.LUT R41, R41, R43, R115, 0xfe, !PT ;  /* 0x0000002b29297212 */ /* 0x001fe200078efe73 */
[----:B------:R-:W-:Y:S01]  /*5570*/  IMAD.WIDE.U32 R42, R139, 0x8, R182 ;  /* 0x000000088b2a7825 */ /* 0x000fe200078e00b6 */
[----:B------:R-:W-:Y:S02]  /*5580*/  MOV R115, RZ ;  /* 0x000000ff00737202 */ /* 0x000fe40000000f00 */
[----:B-1----:R-:W-:Y:S02]  /*5590*/  LOP3.LUT R40, R40, R105, RZ, 0xfc, !PT ;  /* 0x0000006928287212 */ /* 0x002fe400078efcff */
[----:B------:R-:W-:Y:S01]  /*55a0*/  @P3 MOV R105, R39 ;  /* 0x0000002700693202 */ /* 0x000fe20000000f00 */
[----:B------:R-:W-:-:S02]  /*55b0*/  IMAD.WIDE.U32 R38, R125, 0x8, R198 ;  /* 0x000000087d267825 */ /* 0x000fc400078e00c6 */
[----:B------:R0:W-:Y:S01]  /*55c0*/  STG.E.64 desc[UR14][R42.64], R40 ;  /* 0x000000282a007986 */ /* 0x0001e2000c101b0e */
[----:B------:R-:W-:Y:S02]  /*55d0*/  @P3 SHF.L.U32 R136, R105, 0x10, RZ ;  /* 0x0000001069883819 */ /* 0x000fe400000006ff */
[----:B------:R-:W-:Y:S01]  /*55e0*/  @P0 SHF.L.U32 R105, R126, 0x10, RZ ;  /* 0x000000107e690819 */ /* 0x000fe200000006ff */
[----:B------:R-:W3:Y:S01]  /*55f0*/  LDG.E.64 R38, desc[UR14][R38.64] ;  /* 0x0000000e26267981 */ /* 0x000ee2000c1e1b00 */
[----:B------:R-:W-:Y:S01]  /*5600*/  FMUL.FTZ R142, R142, UR12 ;  /* 0x0000000c8e8e7c20 */ /* 0x000fe20008410000 */
[----:B------:R-:W-:Y:S01]  /*5610*/  @P3 FMUL.FTZ R44, R111, R136 ;  /* 0x000000886f2c3220 */ /* 0x000fe20000410000 */
[----:B------:R-:W-:Y:S01]  /*5620*/  FMUL.FTZ R136, R129, UR21 ;  /* 0x0000001581887c20 */ /* 0x000fe20008410000 */
[----:B------:R-:W-:Y:S01]  /*5630*/  FMUL.FTZ R129, R140, UR4 ;  /* 0x000000048c817c20 */ /* 0x000fe20008410000 */
[----:B------:R-:W-:Y:S01]  /*5640*/  @P0 FMUL.FTZ R115, R108, R105 ;  /* 0x000000696c730220 */ /* 0x000fe20000410000 */
[----:B------:R-:W-:Y:S01]  /*5650*/  FMUL.FTZ R108, R143, UR4 ;  /* 0x000000048f6c7c20 */ /* 0x000fe20008410000 */
[----:B------:R-:W-:Y:S01]  /*5660*/  LOP3.LUT P0, RZ, R137, 0xff0000, RZ, 0xc0, !PT ;  /* 0x00ff000089ff7812 */ /* 0x000fe2000780c0ff */
[----:B------:R-:W-:Y:S01]  /*5670*/  FMUL.FTZ R129, R129, UR21 ;  /* 0x0000001581817c20 */ /* 0x000fe20008410000 */
[----:B------:R-:W-:Y:S01]  /*5680*/  LOP3.LUT P3, RZ, R137, 0xff00, RZ, 0xc0, !PT ;  /* 0x0000ff0089ff7812 */ /* 0x000fe2000786c0ff */
[----:B0-----:R-:W-:Y:S01]  /*5690*/  FMUL.FTZ R40, R69, R136 ;  /* 0x0000008845287220 */ /* 0x001fe20000410000 */
[----:B------:R-:W-:Y:S01]  /*56a0*/  FMUL.FTZ R108, R108, UR21 ;  /* 0x000000156c6c7c20 */ /* 0x000fe20008410000 */
[----:B------:R-:W-:Y:S01]  /*56b0*/  FMUL.FTZ R41, R70, R129 ;  /* 0x0000008146297220 */ /* 0x000fe20000410000 */
[----:B------:R-:W-:Y:S01]  /*56c0*/  FMUL.FTZ R142, R142, UR4 ;  /* 0x000000048e8e7c20 */ /* 0x000fe20008410000 */
[----:B------:R-:W-:Y:S01]  /*56d0*/  HFMA2 R126, -RZ, RZ, 0, 0 ;  /* 0x00000000ff7e7431 */ /* 0x000fe200000001ff */
[----:B------:R-:W-:-:S02]  /*56e0*/  FSEL R40, R40, RZ, P3 ;  /* 0x000000ff28287208 */ /* 0x000fc40001800000 */
[----:B------:R-:W-:Y:S01]  /*56f0*/  FSEL R42, R41, RZ, P0 ;  /* 0x000000ff292a7208 */ /* 0x000fe20000000000 */
[----:B------:R-:W-:Y:S01]  /*5700*/  FMUL.FTZ R139, R142, UR21 ;  /* 0x000000158e8b7c20 */ /* 0x000fe20008410000 */
[----:B------:R0:W1:Y:S08]  /*5710*/  F2F.BF16.F32 R131, R40 ;  /* 0x0000002800837304 */ /* 0x0000700000202000 */
[----:B------:R-:W-:Y:S01]  /*5720*/  F2F.BF16.F32 R42, R42 ;  /* 0x0000002a002a7304 */ /* 0x000fe20000202000 */
[----:B0-----:R-:W-:Y:S01]  /*5730*/  FMUL.FTZ R40, R68, R139 ;  /* 0x0000008b44287220 */ /* 0x001fe20000410000 */
[----:B--2---:R-:W-:-:S02]  /*5740*/  @P2 MOV R127, R106 ;  /* 0x0000006a007f2202 */ /* 0x004fc40000000f00 */
[----:B------:R-:W-:Y:S02]  /*5750*/  @P4 SHF.R.U64 R43, R106, 0x10, R107 ;  /* 0x000000106a2b4819 */ /* 0x000fe4000000126b */
[----:B------:R-:W-:Y:S02]  /*5760*/  @P2 SHF.L.U32 R127, R127, 0x10, RZ ;  /* 0x000000107f7f2819 */ /* 0x000fe400000006ff */
[----:B------:R-:W-:Y:S01]  /*5770*/  @P4 SHF.L.U32 R41, R43, 0x10, RZ ;  /* 0x000000102b294819 */ /* 0x000fe200000006ff */
[----:B------:R-:W-:Y:S02]  /*5780*/  FMUL.FTZ R43, R71, R108 ;  /* 0x0000006c472b7220 */ /* 0x000fe40000410000 */
[----:B------:R-:W-:Y:S01]  /*5790*/  @P2 FMUL.FTZ R126, R141, R127 ;  /* 0x0000007f8d7e2220 */ /* 0x000fe20000410000 */
[----:B------:R-:W-:Y:S02]  /*57a0*/  ISETP.GE.U32.AND P2, PT, R137, 0x1000000, PT ;  /* 0x010000008900780c */ /* 0x000fe40003f46070 */
[----:B------:R-:W-:Y:S01]  /*57b0*/  MOV R127, RZ ;  /* 0x000000ff007f7202 */ /* 0x000fe20000000f00 */
        /* <DEDUP_REMOVED lines=18> */
[----:B------:R-:W-:Y:S01]  /*58e0*/  FADD.FTZ R133, R133, -R46 ;  /* 0x8000002e85857221 */ /* 0x000fe20000010000 */
[----:B------:R-:W-:Y:S01]  /*58f0*/  FADD.FTZ R134, R134, -R111 ;  /* 0x8000006f86867221 */ /* 0x000fe20000010000 */
[----:B------:R-:W-:Y:S01]  /*5900*/  @P5 MOV R116, R107 ;  /* 0x0000006b00745202 */ /* 0x000fe20000000f00 */
[----:B------:R-:W-:Y:S01]  /*5910*/  FADD.FTZ R121, R124, -R121 ;  /* 0x800000797c797221 */ /* 0x000fe20000010000 */
[----:B------:R-:W-:Y:S01]  /*5920*/  FMUL.FTZ R133, R133, UR12 ;  /* 0x0000000c85857c20 */ /* 0x000fe20008410000 */
[----:B0-----:R-:W-:Y:S01]  /*5930*/  @P6 SHF.R.U32.HI R41, RZ, 0x10, R107 ;  /* 0x00000010ff296819 */ /* 0x001fe2000001166b */
[----:B------:R-:W-:Y:S01]  /*5940*/  FADD.FTZ R122, R135, -R122 ;  /* 0x8000007a877a7221 */ /* 0x000fe20000010000 */
[----:B------:R-:W-:Y:S01]  /*5950*/  FMUL.FTZ R134, R134, UR12 ;  /* 0x0000000c86867c20 */ /* 0x000fe20008410000 */
[----:B------:R-:W-:Y:S01]  /*5960*/  FMUL.FTZ R133, R133, UR4 ;  /* 0x0000000485857c20 */ /* 0x000fe20008410000 */
[----:B------:R-:W-:Y:S01]  /*5970*/  @P6 SHF.L.U32 R41, R41, 0x10, RZ ;  /* 0x0000001029296819 */ /* 0x000fe200000006ff */
[----:B------:R-:W-:Y:S01]  /*5980*/  FMUL.FTZ R121, R121, UR12 ;  /* 0x0000000c79797c20 */ /* 0x000fe20008410000 */
[----:B------:R-:W-:Y:S01]  /*5990*/  @P5 SHF.L.U32 R116, R116, 0x10, RZ ;  /* 0x0000001074745819 */ /* 0x000fe200000006ff */
[----:B------:R-:W-:Y:S01]  /*59a0*/  FMUL.FTZ R135, R133, UR21 ;  /* 0x0000001585877c20 */ /* 0x000fe20008410000 */
[----:B------:R-:W-:Y:S01]  /*59b0*/  MOV R111, RZ ;  /* 0x000000ff006f7202 */ /* 0x000fe20000000f00 */
[----:B------:R-:W-:-:S02]  /*59c0*/  HFMA2 R46, -RZ, RZ, 0, 0 ;  /* 0x00000000ff2e7431 */ /* 0x000fc400000001ff */
[----:B------:R-:W-:Y:S01]  /*59d0*/  FMUL.FTZ R134, R134, UR4 ;  /* 0x0000000486867c20 */ /* 0x000fe20008410000 */
[----:B------:R-:W-:Y:S01]  /*59e0*/  @P6 FMUL.FTZ R111, R110, R41 ;  /* 0x000000296e6f6220 */ /* 0x000fe20000410000 */
[----:B------:R-:W-:Y:S01]  /*59f0*/  @P5 FMUL.FTZ R46, R109, R116 ;  /* 0x000000746d2e5220 */ /* 0x000fe20000410000 */
[----:B------:R-:W-:Y:S01]  /*5a00*/  FMUL.FTZ R121, R121, UR4 ;  /* 0x0000000479797c20 */ /* 0x000fe20008410000 */
[----:B------:R-:W-:Y:S01]  /*5a10*/  FMUL.FTZ R41, R74, R135 ;  /* 0x000000874a297220 */ /* 0x000fe20000410000 */
[----:B------:R-:W-:Y:S01]  /*5a20*/  LOP3.LUT P5, RZ, R128, 0xff0000, RZ, 0xc0, !PT ;  /* 0x00ff000080ff7812 */ /* 0x000fe200078ac0ff */
[----:B------:R-:W-:Y:S01]  /*5a30*/  FMUL.FTZ R134, R134, UR21 ;  /* 0x0000001586867c20 */ /* 0x000fe20008410000 */
[----:B------:R-:W-:Y:S01]  /*5a40*/  FMUL.FTZ R122, R122, UR12 ;  /* 0x0000000c7a7a7c20 */ /* 0x000fe20008410000 */
[----:B------:R-:W-:Y:S01]  /*5a50*/  CS2R R106, SRZ ;  /* 0x00000000006a7805 */ /* 0x000fe2000001ff00 */
[----:B------:R-:W-:Y:S01]  /*5a60*/  FMUL.FTZ R116, R121, UR21 ;  /* 0x0000001579747c20 */ /* 0x000fe20008410000 */
[----:B------:R-:W-:Y:S01]  /*5a70*/  FSEL R42, R41, RZ, P5 ;  /* 0x000000ff292a7208 */ /* 0x000fe20002800000 */
[----:B------:R-:W-:Y:S01]  /*5a80*/  FMUL.FTZ R122, R122, UR4 ;  /* 0x000000047a7a7c20 */ /* 0x000fe20008410000 */
[----:B------:R-:W-:Y:S01]  /*5a90*/  LOP3.LUT P6, RZ, R128, 0xff00, RZ, 0xc0, !PT ;  /* 0x0000ff0080ff7812 */ /* 0x000fe200078cc0ff */
[----:B------:R-:W-:Y:S01]  /*5aa0*/  IMAD.WIDE.U32 R132, R132, 0x8, R182 ;  /* 0x0000000884847825 */ /* 0x000fe200078e00b6 */
[----:B------:R0:W-:Y:S03]  /*5ab0*/  F2F.BF16.F32 R110, R42 ;  /* 0x0000002a006e7304 */ /* 0x0001e60000202000 */
[----:B------:R-:W-:Y:S01]  /*5ac0*/  FMUL.FTZ R131, R122, UR21 ;  /* 0x000000157a837c20 */ /* 0x000fe20008410000 */
[----:B------:R-:W-:Y:S01]  /*5ad0*/  CS2R R124, SRZ ;  /* 0x00000000007c7805 */ /* 0x000fe2000001ff00 */
[----:B------:R-:W-:Y:S01]  /*5ae0*/  HFMA2 R122, -RZ, RZ, 0, 0 ;  /* 0x00000000ff7a7431 */ /* 0x000fe200000001ff */
[----:B---3--:R-:W-:-:S02]  /*5af0*/  @P4 MOV R40, R38 ;  /* 0x0000002600284202 */ /* 0x008fc40000000f00 */
[----:B------:R-:W-:Y:S01]  /*5b00*/  @P3 SHF.R.U64 R41, R38, 0x10, R39 ;  /* 0x0000001026293819 */ /* 0x000fe20000001227 */
[----:B------:R-:W-:Y:S01]  /*5b10*/  FMUL.FTZ R38, R75, R116 ;  /* 0x000000744b267220 */ /* 0x000fe20000410000 */
[----:B------:R-:W-:Y:S02]  /*5b20*/  @P4 SHF.L.U32 R40, R40, 0x10, RZ ;  /* 0x0000001028284819 */ /* 0x000fe400000006ff */
[----:B------:R-:W-:Y:S02]  /*5b30*/  @P3 SHF.L.U32 R41, R41, 0x10, RZ ;  /* 0x0000001029293819 */ /* 0x000fe400000006ff */
[----:B0-----:R-:W-:Y:S01]  /*5b40*/  @P0 MOV R42, R39 ;  /* 0x00000027002a0202 */ /* 0x001fe20000000f00 */
[----:B------:R-:W-:Y:S01]  /*5b50*/  @P4 FMUL.FTZ R107, R139, R40 ;  /* 0x000000288b6b4220 */ /* 0x000fe20000410000 */
[----:B------:R-:W-:Y:S01]  /*5b60*/  FMUL.FTZ R40, R73, R134 ;  /* 0x0000008649287220 */ /* 0x000fe20000410000 */
[----:B------:R-:W-:Y:S01]  /*5b70*/  ISETP.GE.U32.AND P4, PT, R128, 0x1000000, PT ;  /* 0x010000008000780c */ /* 0x000fe20003f86070 */
[----:B------:R-:W-:Y:S01]  /*5b80*/  @P3 FMUL.FTZ R106, R136, R41 ;  /* 0x00000029886a3220 */ /* 0x000fe20000410000 */
[----:B------:R-:W-:-:S02]  /*5b90*/  LOP3.LUT P3, RZ, R128, 0xff, RZ, 0xc0, !PT ;  /* 0x000000ff80ff7812 */ /* 0x000fc4000786c0ff */
[----:B------:R-:W-:Y:S02]  /*5ba0*/  FSEL R40, R40, RZ, P6 ;  /* 0x000000ff28287208 */ /* 0x000fe40003000000 */
[----:B------:R-:W-:Y:S01]  /*5bb0*/  FSEL R109, R38, RZ, P4 ;  /* 0x000000ff266d7208 */ /* 0x000fe20002000000 */
[----:B------:R-:W-:Y:S01]  /*5bc0*/  FMUL.FTZ R38, R72, R131 ;  /* 0x0000008348267220 */ /* 0x000fe20000410000 */
[----:B------:R-:W-:Y:S02]  /*5bd0*/  @P2 SHF.R.U32.HI R39, RZ, 0x10, R39 ;  /* 0x00000010ff272819 */ /* 0x000fe40000011627 */
[----:B------:R-:W0:Y:S02]  /*5be0*/  F2F.BF16.F32 R40, R40 ;  /* 0x0000002800287304 */ /* 0x000e240000202000 */
[----:B------:R-:W-:Y:S02]  /*5bf0*/  FSEL R43, R38, RZ, P3 ;  /* 0x000000ff262b7208 */ /* 0x000fe40001800000 */
[----:B------:R-:W-:-:S02]  /*5c00*/  @P0 SHF.L.U32 R38, R42, 0x10, RZ ;  /* 0x000000102a260819 */ /* 0x000fc400000006ff */
[----:B------:R-:W-:Y:S02]  /*5c10*/  @P2 SHF.L.U32 R39, R39, 0x10, RZ ;  /* 0x0000001027272819 */ /* 0x000fe400000006ff */
[----:B------:R-:W1:Y:S01]  /*5c20*/  F2F.BF16.F32 R109, R109 ;  /* 0x0000006d006d7304 */ /* 0x000e620000202000 */
[----:B0-----:R-:W-:-:S07]  /*5c30*/  IMAD.WIDE.U32 R40, R40, 0x10000, RZ ;  /* 0x0001000028287825 */ /* 0x001fce00078e00ff */
[----:B------:R-:W0:Y:S01]  /*5c40*/  F2F.BF16.F32 R43, R43 ;  /* 0x0000002b002b7304 */ /* 0x000e220000202000 */
[----:B-1----:R-:W-:Y:S02]  /*5c50*/  SHF.L.U32 R121, R109, 0x10, RZ ;  /* 0x000000106d797819 */ /* 0x002fe400000006ff */
[----:B------:R-:W-:Y:S02]  /*5c60*/  MOV R109, RZ ;  /* 0x000000ff006d7202 */ /* 0x000fe40000000f00 */
[----:B------:R-:W-:Y:S02]  /*5c70*/  LOP3.LUT R41, R41, R121, R110, 0xfe, !PT ;  /* 0x0000007929297212 */ /* 0x000fe400078efe6e */
[----:B------:R-:W-:Y:S02]  /*5c80*/  CS2R R120, SRZ ;  /* 0x0000000000787805 */ /* 0x000fe4000001ff00 */
[----:B------:R-:W-:Y:S01]  /*5c90*/  @P0 FMUL.FTZ R121, R129, R38 ;  /* 0x0000002681790220 */ /* 0x000fe20000410000 */
[----:B0-----:R-:W-:Y:S01]  /*5ca0*/  LOP3.LUT R40, R40, R43, RZ, 0xfc, !PT ;  /* 0x0000002b28287212 */ /* 0x001fe200078efcff */
[----:B------:R-:W-:-:S04]  /*5cb0*/  @P2 FMUL.FTZ R120, R108, R39 ;  /* 0x000000276c782220 */ /* 0x000fc80000410000 */
[----:B------:R0:W-:Y:S01]  /*5cc0*/  STG.E.64 desc[UR14][R132.64], R40 ;  /* 0x0000002884007986 */ /* 0x0001e2000c101b0e */
[----:B--2---:R-:W-:Y:S02]  /*5cd0*/  @P3 MOV R38, R104 ;  /* 0x0000006800263202 */ /* 0x004fe40000000f00 */
[--C-:B------:R-:W-:Y:S02]  /*5ce0*/  @P6 SHF.R.U64 R104, R104, 0x10, R105.reuse ;  /* 0x0000001068686819 */ /* 0x100fe40000001269 */
[----:B------:R-:W-:Y:S02]  /*5cf0*/  @P5 MOV R42, R105 ;  /* 0x00000069002a5202 */ /* 0x000fe40000000f00 */
[----:B------:R-:W-:Y:S02]  /*5d00*/  @P4 SHF.R.U32.HI R43, RZ, 0x10, R105 ;  /* 0x00000010ff2b4819 */ /* 0x000fe40000011669 */
[----:B------:R-:W-:Y:S02]  /*5d10*/  @P3 SHF.L.U32 R38, R38, 0x10, RZ ;  /* 0x0000001026263819 */ /* 0x000fe400000006ff */
[----:B0-----:R-:W-:-:S02]  /*5d20*/  @P6 SHF.L.U32 R40, R104, 0x10, RZ ;  /* 0x0000001068286819 */ /* 0x001fc400000006ff */
[----:B------:R-:W-:Y:S01]  /*5d30*/  @P5 SHF.L.U32 R42, R42, 0x10, RZ ;  /* 0x000000102a2a5819 */ /* 0x000fe200000006ff */
[----:B------:R-:W-:Y:S01]  /*5d40*/  @P3 FMUL.FTZ R122, R131, R38 ;  /* 0x00000026837a3220 */ /* 0x000fe20000410000 */
[----:B------:R-:W-:Y:S01]  /*5d50*/  @P4 SHF.L.U32 R41, R43, 0x10, RZ ;  /* 0x000000102b294819 */ /* 0x000fe200000006ff */
[----:B------:R-:W-:Y:S02]  /*5d60*/  @P6 FMUL.FTZ R109, R134, R40 ;  /* 0x00000028866d6220 */ /* 0x000fe40000410000 */
[----:B------:R-:W-:Y:S02]  /*5d70*/  @P5 FMUL.FTZ R124, R135, R42 ;  /* 0x0000002a877c5220 */ /* 0x000fe40000410000 */
[----:B------:R-:W-:Y:S01]  /*5d80*/  @P4 FMUL.FTZ R125, R116, R41 ;  /* 0x00000029747d4220 */ /* 0x000fe20000410000 */
[----:B------:R-:W-:Y:S06]  /*5d90*/  BRA `(.L_x_3614) ;  /* 0x0000003c00fc7947 */ /* 0x000fec0003800000 */
.L_x_3612:
        /* <DEDUP_REMOVED lines=8> */
[--C-:B------:R-:W-:Y:S01]  /*5e20*/  FFMA.FTZ R108, R183, UR13, R116.reuse ;  /* 0x0000000db76c7c23 */ /* 0x100fe20008010074 */
[----:B------:R-:W-:Y:S01]  /*5e30*/  FFMA.FTZ R189, R189, UR13, R116 ;  /* 0x0000000dbdbd7c23 */ /* 0x000fe20008010074 */
[----:B------:R-:W-:Y:S01]  /*5e40*/  SHF.L.U32 R106, R106, 0x10, RZ ;  /* 0x000000106a6a7819 */ /* 0x000fe200000006ff */
[----:B------:R-:W-:Y:S01]  /*5e50*/  FADD.FTZ R109, R186, -R107 ;  /* 0x8000006bba6d7221 */ /* 0x000fe20000010000 */
[----:B------:R-:W-:Y:S01]  /*5e60*/  MOV R107, R157 ;  /* 0x0000009d006b7202 */ /* 0x000fe20000000f00 */
[----:B------:R-:W-:Y:S01]  /*5e70*/  FADD.FTZ R110, R187, -R108 ;  /* 0x8000006cbb6e7221 */ /* 0x000fe20000010000 */
[----:B------:R-:W-:Y:S01]  /*5e80*/  SHF.R.U32.HI R108, RZ, 0x10, R157 ;  /* 0x00000010ff6c7819 */ /* 0x000fe2000001169d */
[----:B------:R-:W-:Y:S01]  /*5e90*/  FFMA.FTZ R106, R109, UR12, R106 ;  /* 0x0000000c6d6a7c23 */ /* 0x000fe2000801006a */
[----:B------:R-:W-:Y:S01]  /*5ea0*/  SHF.L.U32 R107, R107, 0x10, RZ ;  /* 0x000000106b6b7819 */ /* 0x000fe200000006ff */
[----:B------:R-:W-:Y:S01]  /*5eb0*/  FADD.FTZ R189, R188, -R189 ;  /* 0x800000bdbcbd7221 */ /* 0x000fe20000010000 */
[----:B------:R-:W-:Y:S01]  /*5ec0*/  SHF.L.U32 R108, R108, 0x10, RZ ;  /* 0x000000106c6c7819 */ /* 0x000fe200000006ff */
[----:B------:R-:W-:Y:S01]  /*5ed0*/  FMUL.FTZ R106, R106, UR4 ;  /* 0x000000046a6a7c20 */ /* 0x000fe20008410000 */
[----:B------:R-:W-:Y:S01]  /*5ee0*/  FFMA.FTZ R182, R182, UR13, R116 ;  /* 0x0000000db6b67c23 */ /* 0x000fe20008010074 */
[----:B------:R-:W-:Y:S01]  /*5ef0*/  FFMA.FTZ R107, R110, UR12, R107 ;  /* 0x0000000c6e6b7c23 */ /* 0x000fe2000801006b */
[----:B------:R-:W-:Y:S01]  /*5f00*/  LOP3.LUT P5, RZ, R209, 0xff00, RZ, 0xc0, !PT ;  /* 0x0000ff00d1ff7812 */ /* 0x000fe200078ac0ff */
[----:B------:R-:W-:Y:S01]  /*5f10*/  FMUL.FTZ R110, R106, UR21 ;  /* 0x000000156a6e7c20 */ /* 0x000fe20008410000 */
[----:B------:R-:W-:Y:S01]  /*5f20*/  MOV R106, R156 ;  /* 0x0000009c006a7202 */ /* 0x000fe20000000f00 */
[----:B------:R-:W-:Y:S01]  /*5f30*/  FFMA.FTZ R108, R189, UR12, R108 ;  /* 0x0000000cbd6c7c23 */ /* 0x000fe2000801006c */
[----:B------:R-:W-:Y:S01]  /*5f40*/  FADD.FTZ R185, R185, -R182 ;  /* 0x800000b6b9b97221 */ /* 0x000fe20000010000 */
[----:B------:R-:W-:Y:S01]  /*5f50*/  FMUL.FTZ R113, R107, UR4 ;  /* 0x000000046b717c20 */ /* 0x000fe20008410000 */
[----:B------:R-:W-:Y:S01]  /*5f60*/  SHF.L.U32 R106, R106, 0x10, RZ ;  /* 0x000000106a6a7819 */ /* 0x000fe200000006ff */
[----:B------:R-:W-:Y:S01]  /*5f70*/  FMUL.FTZ R114, R108, UR4 ;  /* 0x000000046c727c20 */ /* 0x000fe20008410000 */
[----:B------:R-:W-:Y:S01]  /*5f80*/  FMUL.FTZ R107, R49, R110 ;  /* 0x0000006e316b7220 */ /* 0x000fe20000410000 */
[----:B------:R-:W-:Y:S01]  /*5f90*/  FMUL.FTZ R113, R113, UR21 ;  /* 0x0000001571717c20 */ /* 0x000fe20008410000 */
[----:B------:R-:W-:Y:S01]  /*5fa0*/  ISETP.GE.U32.AND P6, PT, R209, 0x1000000, PT ;  /* 0x01000000d100780c */ /* 0x000fe20003fc6070 */
[----:B------:R-:W-:Y:S01]  /*5fb0*/  FFMA.FTZ R106, R185, UR12, R106 ;  /* 0x0000000cb96a7c23 */ /* 0x000fe2000801006a */
[----:B------:R-:W-:Y:S01]  /*5fc0*/  FMUL.FTZ R114, R114, UR21 ;  /* 0x0000001572727c20 */ /* 0x000fe20008410000 */
[----:B------:R-:W-:Y:S01]  /*5fd0*/  FSEL R107, R107, RZ, P5 ;  /* 0x000000ff6b6b7208 */ /* 0x000fe20002800000 */
[----:B------:R-:W-:Y:S01]  /*5fe0*/  FMUL.FTZ R108, R50, R113 ;  /* 0x00000071326c7220 */ /* 0x000fe20000410000 */
[----:B------:R-:W-:Y:S01]  /*5ff0*/  FMUL.FTZ R106, R106, UR4 ;  /* 0x000000046a6a7c20 */ /* 0x000fe20008410000 */
[----:B------:R-:W-:Y:S01]  /*6000*/  FMUL.FTZ R109, R51, R114 ;  /* 0x00000072336d7220 */ /* 0x000fe20000410000 */
[C---:B------:R-:W-:Y:S01]  /*6010*/  LOP3.LUT P4, RZ, R209.reuse, 0xff0000, RZ, 0xc0, !PT ;  /* 0x00ff0000d1ff7812 */ /* 0x040fe2000788c0ff */
[----:B------:R-:W0:Y:S01]  /*6020*/  LDC.64 R182, c[0x0][0x468] ;  /* 0x00011a00ffb67b82 */ /* 0x000e220000000a00 */
[----:B------:R-:W-:Y:S01]  /*6030*/  FMUL.FTZ R111, R106, UR21 ;  /* 0x000000156a6f7c20 */ /* 0x000fe20008410000 */
[----:B------:R-:W-:Y:S01]  /*6040*/  LOP3.LUT P0, RZ, R209, 0xff, RZ, 0xc0, !PT ;  /* 0x000000ffd1ff7812 */ /* 0x000fe2000780c0ff */
[----:B------:R-:W1:Y:S01]  /*6050*/  F2F.BF16.F32 R107, R107 ;  /* 0x0000006b006b7304 */ /* 0x000e620000202000 */
[----:B------:R-:W-:Y:S01]  /*6060*/  FSEL R115, R109, RZ, P6 ;  /* 0x000000ff6d737208 */ /* 0x000fe20003000000 */
[----:B------:R-:W-:Y:S01]  /*6070*/  FMUL.FTZ R106, R48, R111 ;  /* 0x0000006f306a7220 */ /* 0x000fe20000410000 */
[----:B------:R-:W-:Y:S01]  /*6080*/  FSEL R108, R108, RZ, P4 ;  /* 0x000000ff6c6c7208 */ /* 0x000fe20002000000 */
[--C-:B------:R-:W-:Y:S01]  /*6090*/  FFMA.FTZ R118, R179, UR13, R116.reuse ;  /* 0x0000000db3767c23 */ /* 0x100fe20008010074 */
[--C-:B------:R-:W-:Y:S01]  /*60a0*/  FFMA.FTZ R173, R173, UR13, R116.reuse ;  /* 0x0000000dadad7c23 */ /* 0x100fe20008010074 */
[----:B------:R-:W-:Y:S01]  /*60b0*/  FFMA.FTZ R178, R178, UR13, R116 ;  /* 0x0000000db2b27c23 */ /* 0x000fe20008010074 */
[----:B------:R-:W-:Y:S01]  /*60c0*/  FSEL R112, R106, RZ, P0 ;  /* 0x000000ff6a707208 */ /* 0x000fe20000000000 */
[----:B------:R-:W3:Y:S01]  /*60d0*/  F2F.BF16.F32 R115, R115 ;  /* 0x0000007300737304 */ /* 0x000ee20000202000 */
[----:B------:R-:W-:Y:S01]  /*60e0*/  FADD.FTZ R177, R177, -R118 ;  /* 0x80000076b1b17221 */ /* 0x000fe20000010000 */
[----:B-1----:R-:W-:-:S06]  /*60f0*/  IMAD.WIDE.U32 R106, R107, 0x10000, RZ ;  /* 0x000100006b6a7825 */ /* 0x002fcc00078e00ff */
[----:B------:R-:W1:Y:S01]  /*6100*/  F2F.BF16.F32 R117, R112 ;  /* 0x0000007000757304 */ /* 0x000e620000202000 */
[----:B---3--:R-:W-:-:S07]  /*6110*/  SHF.L.U32 R109, R115, 0x10, RZ ;  /* 0x00000010736d7819 */ /* 0x008fce00000006ff */
[----:B------:R-:W3:Y:S01]  /*6120*/  F2F.BF16.F32 R108, R108 ;  /* 0x0000006c006c7304 */ /* 0x000ee20000202000 */
[----:B------:R-:W-:Y:S01]  /*6130*/  FFMA.FTZ R115, R176, UR13, R116 ;  /* 0x0000000db0737c23 */ /* 0x000fe20008010074 */
[----:B-1----:R-:W-:Y:S02]  /*6140*/  LOP3.LUT R106, R106, R117, RZ, 0xfc, !PT ;  /* 0x000000756a6a7212 */ /* 0x002fe400078efcff */
[----:B------:R-:W-:-:S04]  /*6150*/  SHF.R.U64 R117, R158, 0x10, R159 ;  /* 0x000000109e757819 */ /* 0x000fc8000000129f */
[----:B------:R-:W-:Y:S02]  /*6160*/  SHF.L.U32 R112, R117, 0x10, RZ ;  /* 0x0000001075707819 */ /* 0x000fe400000006ff */
[----:B---3--:R-:W-:Y:S01]  /*6170*/  LOP3.LUT R107, R107, R109, R108, 0xfe, !PT ;  /* 0x0000006d6b6b7212 */ /* 0x008fe200078efe6c */
[----:B0-----:R-:W-:-:S04]  /*6180*/  IMAD.WIDE.U32 R108, R180, 0x8, R182 ;  /* 0x00000008b46c7825 */ /* 0x001fc800078e00b6 */
[----:B------:R-:W-:Y:S01]  /*6190*/  FADD.FTZ R174, R174, -R115 ;  /* 0x80000073aeae7221 */ /* 0x000fe20000010000 */
[----:B------:R-:W-:Y:S01]  /*61a0*/  FFMA.FTZ R112, R177, UR12, R112 ;  /* 0x0000000cb1707c23 */ /* 0x000fe20008010070 */
[----:B------:R0:W-:Y:S01]  /*61b0*/  STG.E.64 desc[UR14][R108.64], R106 ;  /* 0x0000006a6c007986 */ /* 0x0001e2000c101b0e */
[----:B------:R-:W-:Y:S02]  /*61c0*/  MOV R115, R159 ;  /* 0x0000009f00737202 */ /* 0x000fe40000000f00 */
[----:B------:R-:W-:Y:S01]  /*61d0*/  SHF.R.U32.HI R118, RZ, 0x10, R159 ;  /* 0x00000010ff767819 */ /* 0x000fe2000001169f */
[----:B------:R-:W-:Y:S01]  /*61e0*/  FMUL.FTZ R112, R112, UR4 ;  /* 0x0000000470707c20 */ /* 0x000fe20008410000 */
[----:B------:R-:W-:Y:S01]  /*61f0*/  SHF.L.U32 R115, R115, 0x10, RZ ;  /* 0x0000001073737819 */ /* 0x000fe200000006ff */
[----:B------:R-:W-:Y:S01]  /*6200*/  FADD.FTZ R173, R172, -R173 ;  /* 0x800000adacad7221 */ /* 0x000fe20000010000 */
[----:B------:R-:W-:Y:S01]  /*6210*/  SHF.L.U32 R118, R118, 0x10, RZ ;  /* 0x0000001076767819 */ /* 0x000fe200000006ff */
[----:B0-----:R-:W-:Y:S01]  /*6220*/  IMAD.WIDE.U32 R106, R170, 0x8, R198 ;  /* 0x00000008aa6a7825 */ /* 0x001fe200078e00c6 */
[----:B------:R-:W-:-:S04]  /*6230*/  MOV R108, R158 ;  /* 0x0000009e006c7202 */ /* 0x000fc80000000f00 */
[----:B------:R-:W-:Y:S01]  /*6240*/  SHF.L.U32 R109, R108, 0x10, RZ ;  /* 0x000000106c6d7819 */ /* 0x000fe200000006ff */
[----:B------:R-:W3:Y:S01]  /*6250*/  LDG.E.64 R106, desc[UR14][R106.64] ;  /* 0x0000000e6a6a7981 */ /* 0x000ee2000c1e1b00 */
[----:B------:R-:W-:Y:S01]  /*6260*/  FMUL.FTZ R172, R112, UR21 ;  /* 0x0000001570ac7c20 */ /* 0x000fe20008410000 */
[----:B------:R-:W-:Y:S01]  /*6270*/  FFMA.FTZ R115, R174, UR12, R115 ;  /* 0x0000000cae737c23 */ /* 0x000fe20008010073 */
[----:B------:R-:W-:Y:S01]  /*6280*/  FFMA.FTZ R112, R173, UR12, R118 ;  /* 0x0000000cad707c23 */ /* 0x000fe20008010076 */
[----:B------:R-:W-:Y:S01]  /*6290*/  FADD.FTZ R178, R175, -R178 ;  /* 0x800000b2afb27221 */ /* 0x000fe20000010000 */
[----:B------:R-:W-:Y:S02]  /*62a0*/  HFMA2 R117, -RZ, RZ, 0, 0 ;  /* 0x00000000ff757431 */ /* 0x000fe400000001ff */
[----:B------:R-:W-:Y:S01]  /*62b0*/  FMUL.FTZ R115, R115, UR4 ;  /* 0x0000000473737c20 */ /* 0x000fe20008410000 */
[----:B------:R-:W-:Y:S01]  /*62c0*/  FMUL.FTZ R112, R112, UR4 ;  /* 0x0000000470707c20 */ /* 0x000fe20008410000 */
[----:B------:R-:W-:Y:S01]  /*62d0*/  FFMA.FTZ R109, R178, UR12, R109 ;  /* 0x0000000cb26d7c23 */ /* 0x000fe2000801006d */
[----:B------:R-:W-:Y:S01]  /*62e0*/  LOP3.LUT P2, RZ, R171, 0xff0000, RZ, 0xc0, !PT ;  /* 0x00ff0000abff7812 */ /* 0x000fe2000784c0ff */
[----:B------:R-:W-:Y:S01]  /*62f0*/  FMUL.FTZ R115, R115, UR21 ;  /* 0x0000001573737c20 */ /* 0x000fe20008410000 */
[----:B------:R-:W-:Y:S01]  /*6300*/  ISETP.GE.U32.AND P3, PT, R171, 0x1000000, PT ;  /* 0x01000000ab00780c */ /* 0x000fe20003f66070 */
[----:B------:R-:W-:Y:S01]  /*6310*/  FMUL.FTZ R119, R109, UR4 ;  /* 0x000000046d777c20 */ /* 0x000fe20008410000 */
[----:B------:R-:W-:-:S03]  /*6320*/  HFMA2 R118, -RZ, RZ, 0, 0 ;  /* 0x00000000ff767431 */ /* 0x000fc600000001ff */
[----:B------:R-:W-:Y:S01]  /*6330*/  FMUL.FTZ R119, R119, UR21 ;  /* 0x0000001577777c20 */ /* 0x000fe20008410000 */
[----:B--2---:R-:W-:Y:S02]  /*6340*/  @P0 MOV R108, R104 ;  /* 0x00000068006c0202 */ /* 0x004fe40000000f00 */
[----:B------:R-:W-:Y:S01]  /*6350*/  @P5 SHF.R.U64 R173, R104, 0x10, R105 ;  /* 0x0000001068ad5819 */ /* 0x000fe20000001269 */
[----:B------:R-:W-:Y:S01]  /*6360*/  FMUL.FTZ R104, R112, UR21 ;  /* 0x0000001570687c20 */ /* 0x000fe20008410000 */
[----:B------:R-:W-:Y:S02]  /*6370*/  @P0 SHF.L.U32 R108, R108, 0x10, RZ ;  /* 0x000000106c6c0819 */ /* 0x000fe400000006ff */
[----:B------:R-:W-:Y:S01]  /*6380*/  @P5 SHF.L.U32 R109, R173, 0x10, RZ ;  /* 0x00000010ad6d5819 */ /* 0x000fe200000006ff */
[----:B------:R-:W-:Y:S02]  /*6390*/  FMUL.FTZ R112, R55, R104 ;  /* 0x0000006837707220 */ /* 0x000fe40000410000 */
[----:B------:R-:W-:Y:S01]  /*63a0*/  @P0 FMUL.FTZ R117, R111, R108 ;  /* 0x0000006c6f750220 */ /* 0x000fe20000410000 */
[----:B------:R-:W-:Y:S01]  /*63b0*/  FMUL.FTZ R108, R53, R172 ;  /* 0x000000ac356c7220 */ /* 0x000fe20000410000 */
[----:B------:R-:W-:Y:S01]  /*63c0*/  LOP3.LUT P0, RZ, R171, 0xff00, RZ, 0xc0, !PT ;  /* 0x0000ff00abff7812 */ /* 0x000fe2000780c0ff */
[----:B------:R-:W-:Y:S01]  /*63d0*/  @P5 FMUL.FTZ R118, R110, R109 ;  /* 0x0000006d6e765220 */ /* 0x000fe20000410000 */
[----:B------:R-:W-:-:S02]  /*63e0*/  FSEL R174, R112, RZ, P3 ;  /* 0x000000ff70ae7208 */ /* 0x000fc40001800000 */
[----:B------:R-:W-:Y:S01]  /*63f0*/  FSEL R111, R108, RZ, P0 ;  /* 0x000000ff6c6f7208 */ /* 0x000fe20000000000 */
[----:B------:R-:W-:Y:S01]  /*6400*/  FMUL.FTZ R108, R54, R115 ;  /* 0x00000073366c7220 */ /* 0x000fe20000410000 */
[----:B------:R-:W-:Y:S02]  /*6410*/  LOP3.LUT P5, RZ, R171, 0xff, RZ, 0xc0, !PT ;  /* 0x000000ffabff7812 */ /* 0x000fe400078ac0ff */
[----:B------:R-:W-:Y:S02]  /*6420*/  F2F.BF16.F32 R174, R174 ;  /* 0x000000ae00ae7304 */ /* 0x000fe40000202000 */
[----:B------:R-:W-:Y:S01]  /*6430*/  FSEL R173, R108, RZ, P2 ;  /* 0x000000ff6cad7208 */ /* 0x000fe20001000000 */
[----:B------:R-:W-:-:S05]  /*6440*/  FMUL.FTZ R108, R52, R119 ;  /* 0x00000077346c7220 */ /* 0x000fca0000410000 */
[----:B------:R-:W0:Y:S01]  /*6450*/  F2F.BF16.F32 R111, R111 ;  /* 0x0000006f006f7304 */ /* 0x000e220000202000 */
[----:B------:R-:W-:-:S07]  /*6460*/  FSEL R112, R108, RZ, P5 ;  /* 0x000000ff6c707208 */ /* 0x000fce0002800000 */
[----:B------:R-:W1:Y:S01]  /*6470*/  F2F.BF16.F32 R173, R173 ;  /* 0x000000ad00ad7304 */ /* 0x000e620000202000 */
[----:B0-----:R-:W-:-:S07]  /*6480*/  IMAD.WIDE.U32 R108, R111, 0x10000, RZ ;  /* 0x000100006f6c7825 */ /* 0x001fce00078e00ff */
[----:B------:R-:W0:Y:S01]  /*6490*/  F2F.BF16.F32 R171, R112 ;  /* 0x0000007000ab7304 */ /* 0x000e220000202000 */
[----:B------:R-:W-:-:S04]  /*64a0*/  SHF.L.U32 R111, R174, 0x10, RZ ;  /* 0x00000010ae6f7819 */ /* 0x000fc800000006ff */
[----:B-1----:R-:W-:Y:S01]  /*64b0*/  LOP3.LUT R109, R109, R111, R173, 0xfe, !PT ;  /* 0x0000006f6d6d7212 */ /* 0x002fe200078efead */
[----:B------:R-:W-:Y:S01]  /*64c0*/  IMAD.WIDE.U32 R110, R150, 0x8, R198 ;  /* 0x00000008966e7825 */ /* 0x000fe200078e00c6 */
[----:B0-----:R-:W-:-:S03]  /*64d0*/  LOP3.LUT R108, R108, R171, RZ, 0xfc, !PT ;  /* 0x000000ab6c6c7212 */ /* 0x001fc600078efcff */
[----:B------:R-:W-:-:S05]  /*64e0*/  IMAD.WIDE.U32 R170, R170, 0x8, R182 ;  /* 0x00000008aaaa7825 */ /* 0x000fca00078e00b6 */
[----:B------:R0:W-:Y:S04]  /*64f0*/  STG.E.64 desc[UR14][R170.64], R108 ;  /* 0x0000006caa007986 */ /* 0x0001e8000c101b0e */
[----:B------:R-:W2:Y:S01]  /*6500*/  LDG.E.64 R110, desc[UR14][R110.64] ;  /* 0x0000000e6e6e7981 */ /* 0x000ea2000c1e1b00 */
[--C-:B------:R-:W-:Y:S01]  /*6510*/  FFMA.FTZ R174, R39, UR13, R116.reuse ;  /* 0x0000000d27ae7c23 */ /* 0x100fe20008010074 */
[----:B------:R-:W-:Y:S01]  /*6520*/  SHF.R.U64 R39, R160, 0x10, R161 ;  /* 0x00000010a0277819 */ /* 0x000fe200000012a1 */
[--C-:B------:R-:W-:Y:S01]  /*6530*/  FFMA.FTZ R35, R35, UR13, R116.reuse ;  /* 0x0000000d23237c23 */ /* 0x100fe20008010074 */
[--C-:B------:R-:W-:Y:S01]  /*6540*/  FFMA.FTZ R112, R143, UR13, R116.reuse ;  /* 0x0000000d8f707c23 */ /* 0x100fe20008010074 */
[----:B------:R-:W-:Y:S01]  /*6550*/  FFMA.FTZ R147, R147, UR13, R116 ;  /* 0x0000000d93937c23 */ /* 0x000fe20008010074 */
[----:B------:R-:W-:Y:S01]  /*6560*/  SHF.L.U32 R39, R39, 0x10, RZ ;  /* 0x0000001027277819 */ /* 0x000fe200000006ff */
[----:B------:R-:W-:Y:S01]  /*6570*/  FADD.FTZ R154, R154, -R35 ;  /* 0x800000239a9a7221 */ /* 0x000fe20000010000 */
[----:B------:R-:W-:Y:S01]  /*6580*/  MOV R35, R160 ;  /* 0x000000a000237202 */ /* 0x000fe20000000f00 */
[----:B------:R-:W-:Y:S01]  /*6590*/  FADD.FTZ R143, R153, -R112 ;  /* 0x80000070998f7221 */ /* 0x000fe20000010000 */
[----:B0-----:R-:W-:Y:S01]  /*65a0*/  MOV R108, R161 ;  /* 0x000000a1006c7202 */ /* 0x001fe20000000f00 */
[----:B------:R-:W-:Y:S01]  /*65b0*/  FFMA.FTZ R109, R154, UR12, R39 ;  /* 0x0000000c9a6d7c23 */ /* 0x000fe20008010027 */
[----:B------:R-:W-:Y:S01]  /*65c0*/  SHF.R.U32.HI R112, RZ, 0x10, R161 ;  /* 0x00000010ff707819 */ /* 0x000fe200000116a1 */
[----:B------:R-:W-:Y:S01]  /*65d0*/  FADD.FTZ R174, R155, -R174 ;  /* 0x800000ae9bae7221 */ /* 0x000fe20000010000 */
[----:B------:R-:W-:Y:S01]  /*65e0*/  SHF.L.U32 R108, R108, 0x10, RZ ;  /* 0x000000106c6c7819 */ /* 0x000fe200000006ff */
[----:B------:R-:W-:Y:S01]  /*65f0*/  FADD.FTZ R147, R130, -R147 ;  /* 0x8000009382937221 */ /* 0x000fe20000010000 */
[----:B------:R-:W-:Y:S01]  /*6600*/  @P4 MOV R39, R105 ;  /* 0x0000006900274202 */ /* 0x000fe20000000f00 */
[----:B------:R-:W-:Y:S01]  /*6610*/  FMUL.FTZ R109, R109, UR4 ;  /* 0x000000046d6d7c20 */ /* 0x000fe20008410000 */
[----:B------:R-:W-:Y:S01]  /*6620*/  SHF.L.U32 R35, R35, 0x10, RZ ;  /* 0x0000001023237819 */ /* 0x000fe200000006ff */
[----:B------:R-:W-:Y:S01]  /*6630*/  FFMA.FTZ R143, R143, UR12, R108 ;  /* 0x0000000c8f8f7c23 */ /* 0x000fe2000801006c */
[----:B------:R-:W-:Y:S01]  /*6640*/  @P6 SHF.R.U32.HI R105, RZ, 0x10, R105 ;  /* 0x00000010ff696819 */ /* 0x000fe20000011669 */
[----:B------:R-:W-:Y:S01]  /*6650*/  FMUL.FTZ R154, R109, UR21 ;  /* 0x000000156d9a7c20 */ /* 0x000fe20008410000 */
[----:B------:R-:W-:Y:S01]  /*6660*/  SHF.L.U32 R112, R112, 0x10, RZ ;  /* 0x0000001070707819 */ /* 0x000fe200000006ff */
[----:B------:R-:W-:Y:S01]  /*6670*/  FFMA.FTZ R130, R174, UR12, R35 ;  /* 0x0000000cae827c23 */ /* 0x000fe20008010023 */
[----:B------:R-:W-:Y:S01]  /*6680*/  @P4 SHF.L.U32 R108, R39, 0x10, RZ ;  /* 0x00000010276c4819 */ /* 0x000fe200000006ff */
[----:B------:R-:W-:Y:S01]  /*6690*/  HFMA2 R35, -RZ, RZ, 0, 0 ;  /* 0x00000000ff237431 */ /* 0x000fe200000001ff */
[----:B------:R-:W-:Y:S01]  /*66a0*/  @P6 SHF.L.U32 R39, R105, 0x10, RZ ;  /* 0x0000001069276819 */ /* 0x000fe200000006ff */
[----:B------:R-:W-:Y:S01]  /*66b0*/  FFMA.FTZ R147, R147, UR12, R112 ;  /* 0x0000000c93937c23 */ /* 0x000fe20008010070 */
[----:B------:R-:W-:Y:S01]  /*66c0*/  FMUL.FTZ R109, R143, UR4 ;  /* 0x000000048f6d7c20 */ /* 0x000fe20008410000 */
[----:B------:R-:W-:Y:S01]  /*66d0*/  @P4 FMUL.FTZ R35, R113, R108 ;  /* 0x0000006c71234220 */ /* 0x000fe20000410000 */
[----:B------:R-:W-:-:S02]  /*66e0*/  CS2R R112, SRZ ;  /* 0x0000000000707805 */ /* 0x000fc4000001ff00 */
[----:B------:R-:W-:Y:S01]  /*66f0*/  LOP3.LUT P4, RZ, R152, 0xff00, RZ, 0xc0, !PT ;  /* 0x0000ff0098ff7812 */ /* 0x000fe2000788c0ff */
[----:B------:R-:W-:Y:S01]  /*6700*/  @P6 FMUL.FTZ R112, R114, R39 ;  /* 0x0000002772706220 */ /* 0x000fe20000410000 */
[----:B------:R-:W-:Y:S01]  /*6710*/  FMUL.FTZ R39, R57, R154 ;  /* 0x0000009a39277220 */ /* 0x000fe20000410000 */
[----:B------:R-:W-:Y:S01]  /*6720*/  FMUL.FTZ R109, R109, UR21 ;  /* 0x000000156d6d7c20 */ /* 0x000fe20008410000 */
[----:B---3--:R-:W-:Y:S02]  /*6730*/  @P5 MOV R105, R106 ;  /* 0x0000006a00695202 */ /* 0x008fe40000000f00 */
[----:B------:R-:W-:Y:S02]  /*6740*/  LOP3.LUT P6, RZ, R152, 0xff0000, RZ, 0xc0, !PT ;  /* 0x00ff000098ff7812 */ /* 0x000fe400078cc0ff */
[----:B------:R-:W-:Y:S01]  /*6750*/  @P5 SHF.L.U32 R108, R105, 0x10, RZ ;  /* 0x00000010696c5819 */ /* 0x000fe200000006ff */
[----:B------:R-:W-:Y:S01]  /*6760*/  FMUL.FTZ R105, R130, UR4 ;  /* 0x0000000482697c20 */ /* 0x000fe20008410000 */
[----:B------:R-:W-:Y:S01]  /*6770*/  FSEL R114, R39, RZ, P4 ;  /* 0x000000ff27727208 */ /* 0x000fe20002000000 */
[----:B------:R-:W-:Y:S01]  /*6780*/  FMUL.FTZ R39, R58, R109 ;  /* 0x0000006d3a277220 */ /* 0x000fe20000410000 */
[----:B------:R-:W-:Y:S01]  /*6790*/  @P0 SHF.R.U64 R143, R106, 0x10, R107 ;  /* 0x000000106a8f0819 */ /* 0x000fe2000000126b */
[----:B------:R-:W-:Y:S01]  /*67a0*/  @P5 FMUL.FTZ R113, R119, R108 ;  /* 0x0000006c77715220 */ /* 0x000fe20000410000 */
[----:B------:R-:W-:Y:S01]  /*67b0*/  FMUL.FTZ R108, R147, UR4 ;  /* 0x00000004936c7c20 */ /* 0x000fe20008410000 */
[----:B------:R-:W-:Y:S01]  /*67c0*/  FMUL.FTZ R105, R105, UR21 ;  /* 0x0000001569697c20 */ /* 0x000fe20008410000 */
[----:B------:R-:W-:Y:S01]  /*67d0*/  FSEL R106, R39, RZ, P6 ;  /* 0x000000ff276a7208 */ /* 0x000fe20003000000 */
[----:B------:R-:W-:-:S02]  /*67e0*/  HFMA2 R119, -RZ, RZ, 0, 0 ;  /* 0x00000000ff777431 */ /* 0x000fc400000001ff */
[----:B------:R-:W-:Y:S01]  /*67f0*/  FMUL.FTZ R108, R108, UR21 ;  /* 0x000000156c6c7c20 */ /* 0x000fe20008410000 */
[----:B------:R-:W-:Y:S01]  /*6800*/  @P0 SHF.L.U32 R39, R143, 0x10, RZ ;  /* 0x000000108f270819 */ /* 0x000fe200000006ff */
[--C-:B------:R-:W-:Y:S01]  /*6810*/  FFMA.FTZ R143, R45, UR13, R116.reuse ;  /* 0x0000000d2d8f7c23 */ /* 0x100fe20008010074 */
[----:B------:R-:W-:Y:S01]  /*6820*/  ISETP.GE.U32.AND P5, PT, R152, 0x1000000, PT ;  /* 0x010000009800780c */ /* 0x000fe20003fa6070 */
[----:B------:R-:W-:Y:S01]  /*6830*/  FMUL.FTZ R130, R59, R108 ;  /* 0x0000006c3b827220 */ /* 0x000fe20000410000 */
[----:B------:R-:W-:Y:S01]  /*6840*/  F2F.BF16.F32 R114, R114 ;  /* 0x0000007200727304 */ /* 0x000fe20000202000 */
[----:B------:R-:W-:Y:S01]  /*6850*/  @P0 FMUL.FTZ R119, R172, R39 ;  /* 0x00000027ac770220 */ /* 0x000fe20000410000 */
[----:B------:R-:W-:Y:S01]  /*6860*/  FMUL.FTZ R39, R56, R105 ;  /* 0x0000006938277220 */ /* 0x000fe20000410000 */
[----:B------:R-:W-:Y:S01]  /*6870*/  LOP3.LUT P0, RZ, R152, 0xff, RZ, 0xc0, !PT ;  /* 0x000000ff98ff7812 */ /* 0x000fe2000780c0ff */
[----:B------:R-:W-:Y:S01]  /*6880*/  FFMA.FTZ R152, R34, UR13, R116 ;  /* 0x0000000d22987c23 */ /* 0x000fe20008010074 */
[----:B------:R-:W-:-:S02]  /*6890*/  FSEL R130, R130, RZ, P5 ;  /* 0x000000ff82827208 */ /* 0x000fc40002800000 */
[----:B------:R-:W-:Y:S01]  /*68a0*/  FSEL R45, R39, RZ, P0 ;  /* 0x000000ff272d7208 */ /* 0x000fe20000000000 */
[----:B------:R-:W-:Y:S01]  /*68b0*/  FFMA.FTZ R39, R149, UR13, R116 ;  /* 0x0000000d95277c23 */ /* 0x000fe20008010074 */
[----:B------:R-:W-:Y:S01]  /*68c0*/  FADD.FTZ R149, R38, -R143 ;  /* 0x8000008f26957221 */ /* 0x000fe20000010000 */
[----:B------:R-:W-:Y:S01]  /*68d0*/  SHF.R.U64 R38, R162, 0x10, R163 ;  /* 0x00000010a2267819 */ /* 0x000fe200000012a3 */
[----:B------:R-:W0:Y:S01]  /*68e0*/  F2F.BF16.F32 R130, R130 ;  /* 0x0000008200827304 */ /* 0x000e220000202000 */
[----:B------:R-:W-:Y:S02]  /*68f0*/  FADD.FTZ R152, R37, -R152 ;  /* 0x8000009825987221 */ /* 0x000fe40000010000 */
[----:B------:R-:W-:-:S05]  /*6900*/  SHF.L.U32 R34, R38, 0x10, RZ ;  /* 0x0000001026227819 */ /* 0x000fca00000006ff */
[----:B------:R-:W1:Y:S01]  /*6910*/  F2F.BF16.F32 R45, R45 ;  /* 0x0000002d002d7304 */ /* 0x000e620000202000 */
[----:B0-----:R-:W-:-:S07]  /*6920*/  SHF.L.U32 R143, R130, 0x10, RZ ;  /* 0x00000010828f7819 */ /* 0x001fce00000006ff */
[----:B------:R0:W3:Y:S02]  /*6930*/  F2F.BF16.F32 R147, R106 ;  /* 0x0000006a00937304 */ /* 0x0000e40000202000 */
[----:B0-----:R-:W-:Y:S01]  /*6940*/  FFMA.FTZ R106, R151, UR13, R116 ;  /* 0x0000000d976a7c23 */ /* 0x001fe20008010074 */
[----:B------:R-:W-:Y:S01]  /*6950*/  FADD.FTZ R151, R36, -R39 ;  /* 0x8000002724977221 */ /* 0x000fe20000010000 */
[----:B------:R-:W-:Y:S01]  /*6960*/  MOV R36, R162 ;  /* 0x000000a200247202 */ /* 0x000fe20000000f00 */
[----:B------:R-:W-:-:S04]  /*6970*/  IMAD.WIDE.U32 R38, R114, 0x10000, RZ ;  /* 0x0001000072267825 */ /* 0x000fc800078e00ff */
[----:B------:R-:W-:Y:S01]  /*6980*/  FADD.FTZ R153, R123, -R106 ;  /* 0x8000006a7b997221 */ /* 0x000fe20000010000 */
[----:B------:R-:W-:Y:S01]  /*6990*/  FFMA.FTZ R123, R151, UR12, R34 ;  /* 0x0000000c977b7c23 */ /* 0x000fe20008010022 */
[----:B------:R-:W-:Y:S01]  /*69a0*/  MOV R34, R163 ;  /* 0x000000a300227202 */ /* 0x000fe20000000f00 */
[----:B------:R-:W-:Y:S01]  /*69b0*/  IMAD.WIDE.U32 R150, R150, 0x8, R182 ;  /* 0x0000000896967825 */ /* 0x000fe200078e00b6 */
[----:B------:R-:W-:Y:S02]  /*69c0*/  SHF.L.U32 R106, R36, 0x10, RZ ;  /* 0x00000010246a7819 */ /* 0x000fe400000006ff */
[----:B------:R-:W-:Y:S02]  /*69d0*/  SHF.L.U32 R34, R34, 0x10, RZ ;  /* 0x0000001022227819 */ /* 0x000fe400000006ff */
[----:B-1----:R-:W-:Y:S02]  /*69e0*/  LOP3.LUT R36, R38, R45, RZ, 0xfc, !PT ;  /* 0x0000002d26247212 */ /* 0x002fe400078efcff */
[----:B---3--:R-:W-:Y:S01]  /*69f0*/  LOP3.LUT R37, R39, R143, R147, 0xfe, !PT ;  /* 0x0000008f27257212 */ /* 0x008fe200078efe93 */
[----:B------:R-:W-:Y:S01]  /*6a00*/  FFMA.FTZ R143, R153, UR12, R34 ;  /* 0x0000000c998f7c23 */ /* 0x000fe20008010022 */
[----:B------:R-:W-:Y:S01]  /*6a10*/  SHF.R.U32.HI R45, RZ, 0x10, R163 ;  /* 0x00000010ff2d7819 */ /* 0x000fe200000116a3 */
[----:B------:R-:W-:Y:S01]  /*6a20*/  FMUL.FTZ R130, R123, UR4 ;  /* 0x000000047b827c20 */ /* 0x000fe20008410000 */
[----:B------:R-:W-:Y:S01]  /*6a30*/  @P2 MOV R34, R107 ;  /* 0x0000006b00222202 */ /* 0x000fe20000000f00 */
[----:B------:R0:W-:Y:S01]  /*6a40*/  STG.E.64 desc[UR14][R150.64], R36 ;  /* 0x0000002496007986 */ /* 0x0001e2000c101b0e */
[----:B------:R-:W-:Y:S01]  /*6a50*/  SHF.L.U32 R45, R45, 0x10, RZ ;  /* 0x000000102d2d7819 */ /* 0x000fe200000006ff */
[----:B------:R-:W-:Y:S01]  /*6a60*/  IMAD.WIDE.U32 R38, R141, 0x8, R198 ;  /* 0x000000088d267825 */ /* 0x000fe200078e00c6 */
[----:B------:R-:W-:-:S03]  /*6a70*/  @P2 SHF.L.U32 R114, R34, 0x10, RZ ;  /* 0x0000001022722819 */ /* 0x000fc600000006ff */
[----:B------:R-:W-:Y:S01]  /*6a80*/  FMUL.FTZ R143, R143, UR4 ;  /* 0x000000048f8f7c20 */ /* 0x000fe20008410000 */
[----:B------:R-:W-:Y:S01]  /*6a90*/  FFMA.FTZ R106, R149, UR12, R106 ;  /* 0x0000000c956a7c23 */ /* 0x000fe2000801006a */
[----:B------:R-:W-:Y:S01]  /*6aa0*/  FFMA.FTZ R147, R152, UR12, R45 ;  /* 0x0000000c98937c23 */ /* 0x000fe2000801002d */
[----:B------:R-:W-:Y:S02]  /*6ab0*/  HFMA2 R45, -RZ, RZ, 0, 0 ;  /* 0x00000000ff2d7431 */ /* 0x000fe400000001ff */
[----:B------:R-:W-:Y:S01]  /*6ac0*/  @P2 FMUL.FTZ R45, R115, R114 ;  /* 0x00000072732d2220 */ /* 0x000fe20000410000 */
[----:B------:R-:W-:Y:S01]  /*6ad0*/  @P3 SHF.R.U32.HI R107, RZ, 0x10, R107 ;  /* 0x00000010ff6b3819 */ /* 0x000fe2000001166b */
[----:B0-----:R-:W-:Y:S01]  /*6ae0*/  FMUL.FTZ R150, R130, UR21 ;  /* 0x0000001582967c20 */ /* 0x001fe20008410000 */
[----:B------:R-:W-:Y:S01]  /*6af0*/  LOP3.LUT P2, RZ, R148, 0xff00, RZ, 0xc0, !PT ;  /* 0x0000ff0094ff7812 */ /* 0x000fe2000784c0ff */
[----:B------:R-:W-:Y:S01]  /*6b00*/  FMUL.FTZ R143, R143, UR21 ;  /* 0x000000158f8f7c20 */ /* 0x000fe20008410000 */
[----:B------:R-:W-:-:S02]  /*6b10*/  HFMA2 R123, -RZ, RZ, 0, 0 ;  /* 0x00000000ff7b7431 */ /* 0x000fc400000001ff */
[----:B------:R-:W-:Y:S01]  /*6b20*/  FMUL.FTZ R37, R61, R150 ;  /* 0x000000963d257220 */ /* 0x000fe20000410000 */
[----:B------:R-:W3:Y:S01]  /*6b30*/  LDG.E.64 R38, desc[UR14][R38.64] ;  /* 0x0000000e26267981 */ /* 0x000ee2000c1e1b00 */
[----:B------:R-:W-:Y:S01]  /*6b40*/  @P3 SHF.L.U32 R107, R107, 0x10, RZ ;  /* 0x000000106b6b3819 */ /* 0x000fe200000006ff */
[----:B------:R-:W-:Y:S01]  /*6b50*/  FMUL.FTZ R147, R147, UR4 ;  /* 0x0000000493937c20 */ /* 0x000fe20008410000 */
[----:B------:R-:W-:Y:S01]  /*6b60*/  MOV R34, RZ ;  /* 0x000000ff00227202 */ /* 0x000fe20000000f00 */
[----:B------:R-:W-:Y:S01]  /*6b70*/  FMUL.FTZ R106, R106, UR4 ;  /* 0x000000046a6a7c20 */ /* 0x000fe20008410000 */
[----:B------:R-:W-:Y:S01]  /*6b80*/  MOV R130, RZ ;  /* 0x000000ff00827202 */ /* 0x000fe20000000f00 */
[----:B------:R-:W-:Y:S01]  /*6b90*/  @P3 FMUL.FTZ R34, R104, R107 ;  /* 0x0000006b68223220 */ /* 0x000fe20000410000 */
[----:B------:R-:W-:Y:S01]  /*6ba0*/  ISETP.GE.U32.AND P3, PT, R148, 0x1000000, PT ;  /* 0x010000009400780c */ /* 0x000fe20003f66070 */
[----:B------:R-:W-:Y:S01]  /*6bb0*/  FMUL.FTZ R115, R106, UR21 ;  /* 0x000000156a737c20 */ /* 0x000fe20008410000 */
[----:B--2---:R-:W-:-:S04]  /*6bc0*/  @P0 MOV R36, R110 ;  /* 0x0000006e00240202 */ /* 0x004fc80000000f00 */
[----:B------:R-:W-:-:S05]  /*6bd0*/  @P0 SHF.L.U32 R36, R36, 0x10, RZ ;  /* 0x0000001024240819 */ /* 0x000fca00000006ff */
[----:B------:R-:W-:Y:S01]  /*6be0*/  @P0 FMUL.FTZ R123, R105, R36 ;  /* 0x00000024697b0220 */ /* 0x000fe20000410000 */
[----:B------:R-:W-:Y:S01]  /*6bf0*/  FSEL R36, R37, RZ, P2 ;  /* 0x000000ff25247208 */ /* 0x000fe20001000000 */
[----:B------:R-:W-:Y:S01]  /*6c00*/  FMUL.FTZ R37, R62, R143 ;  /* 0x0000008f3e257220 */ /* 0x000fe20000410000 */
[----:B------:R-:W-:Y:S02]  /*6c10*/  LOP3.LUT P0, RZ, R148, 0xff0000, RZ, 0xc0, !PT ;  /* 0x00ff000094ff7812 */ /* 0x000fe4000780c0ff */
[----:B------:R-:W-:Y:S01]  /*6c20*/  @P4 SHF.R.U64 R105, R110, 0x10, R111 ;  /* 0x000000106e694819 */ /* 0x000fe2000000126f */
[----:B------:R-:W-:Y:S01]  /*6c30*/  FMUL.FTZ R110, R147, UR21 ;  /* 0x00000015936e7c20 */ /* 0x000fe20008410000 */
[----:B------:R-:W-:Y:S01]  /*6c40*/  FSEL R104, R37, RZ, P0 ;  /* 0x000000ff25687208 */ /* 0x000fe20000000000 */
[----:B------:R0:W1:Y:S01]  /*6c50*/  F2F.BF16.F32 R149, R36 ;  /* 0x0000002400957304 */ /* 0x0000620000202000 */
[----:B------:R-:W-:Y:S01]  /*6c60*/  @P4 SHF.L.U32 R37, R105, 0x10, RZ ;  /* 0x0000001069254819 */ /* 0x000fe200000006ff */
[----:B------:R-:W-:-:S04]  /*6c70*/  FMUL.FTZ R105, R63, R110 ;  /* 0x0000006e3f697220 */ /* 0x000fc80000410000 */
[----:B------:R-:W-:Y:S01]  /*6c80*/  @P4 FMUL.FTZ R130, R154, R37 ;  /* 0x000000259a824220 */ /* 0x000fe20000410000 */
[----:B------:R-:W-:Y:S01]  /*6c90*/  FSEL R147, R105, RZ, P3 ;  /* 0x000000ff69937208 */ /* 0x000fe20001800000 */
[----:B------:R-:W-:Y:S01]  /*6ca0*/  F2F.BF16.F32 R104, R104 ;  /* 0x0000006800687304 */ /* 0x000fe20000202000 */
[----:B0-----:R-:W-:Y:S01]  /*6cb0*/  FMUL.FTZ R36, R60, R115 ;  /* 0x000000733c247220 */ /* 0x001fe20000410000 */
[----:B------:R-:W-:-:S04]  /*6cc0*/  LOP3.LUT P4, RZ, R148, 0xff, RZ, 0xc0, !PT ;  /* 0x000000ff94ff7812 */ /* 0x000fc8000788c0ff */
[----:B------:R-:W-:Y:S01]  /*6cd0*/  FSEL R114, R36, RZ, P4 ;  /* 0x000000ff24727208 */ /* 0x000fe20002000000 */
[----:B-1----:R-:W-:Y:S01]  /*6ce0*/  IMAD.WIDE.U32 R36, R149, 0x10000, RZ ;  /* 0x0001000095247825 */ /* 0x002fe200078e00ff */
[----:B------:R-:W0:Y:S08]  /*6cf0*/  F2F.BF16.F32 R147, R147 ;  /* 0x0000009300937304 */ /* 0x000e300000202000 */
        /* <DEDUP_REMOVED lines=16> */
[----:B------:R-:W-:Y:S01]  /*6e00*/  FADD.FTZ R144, R144, -R131 ;  /* 0x8000008390907221 */ /* 0x000fe20000010000 */
[----:B0-----:R-:W-:Y:S01]  /*6e10*/  SHF.R.U64 R37, R164, 0x10, R165 ;  /* 0x00000010a4257819 */ /* 0x001fe200000012a5 */
[----:B------:R-:W-:Y:S01]  /*6e20*/  FADD.FTZ R146, R145, -R146 ;  /* 0x8000009291927221 */ /* 0x000fe20000010000 */
[----:B------:R-:W-:Y:S01]  /*6e30*/  FFMA.FTZ R126, R126, UR12, R41 ;  /* 0x0000000c7e7e7c23 */ /* 0x000fe20008010029 */
[----:B------:R-:W-:Y:S01]  /*6e40*/  MOV R36, R165 ;  /* 0x000000a500247202 */ /* 0x000fe20000000f00 */
[----:B------:R-:W-:Y:S01]  /*6e50*/  FFMA.FTZ R140, R140, UR13, R116 ;  /* 0x0000000d8c8c7c23 */ /* 0x000fe20008010074 */
[----:B------:R-:W-:-:S02]  /*6e60*/  SHF.L.U32 R41, R37, 0x10, RZ ;  /* 0x0000001025297819 */ /* 0x000fc400000006ff */
[----:B------:R-:W-:Y:S01]  /*6e70*/  @P6 MOV R37, R111 ;  /* 0x0000006f00256202 */ /* 0x000fe20000000f00 */
[----:B------:R-:W-:Y:S01]  /*6e80*/  FADD.FTZ R140, R127, -R140 ;  /* 0x8000008c7f8c7221 */ /* 0x000fe20000010000 */
[----:B------:R-:W-:Y:S01]  /*6e90*/  SHF.L.U32 R47, R36, 0x10, RZ ;  /* 0x00000010242f7819 */ /* 0x000fe200000006ff */
[----:B------:R-:W-:Y:S01]  /*6ea0*/  FFMA.FTZ R41, R146, UR12, R41 ;  /* 0x0000000c92297c23 */ /* 0x000fe20008010029 */
[----:B------:R-:W-:Y:S01]  /*6eb0*/  SHF.R.U32.HI R105, RZ, 0x10, R165 ;  /* 0x00000010ff697819 */ /* 0x000fe200000116a5 */
[----:B------:R-:W-:Y:S01]  /*6ec0*/  HFMA2 R36, -RZ, RZ, 0, 0 ;  /* 0x00000000ff247431 */ /* 0x000fe200000001ff */
[----:B------:R-:W-:Y:S01]  /*6ed0*/  @P6 SHF.L.U32 R104, R37, 0x10, RZ ;  /* 0x0000001025686819 */ /* 0x000fe200000006ff */
[----:B------:R-:W-:Y:S01]  /*6ee0*/  FFMA.FTZ R131, R144, UR12, R47 ;  /* 0x0000000c90837c23 */ /* 0x000fe2000801002f */
[----:B------:R-:W-:Y:S01]  /*6ef0*/  FMUL.FTZ R41, R41, UR4 ;  /* 0x0000000429297c20 */ /* 0x000fe20008410000 */
[----:B------:R-:W-:Y:S01]  /*6f00*/  SHF.L.U32 R105, R105, 0x10, RZ ;  /* 0x0000001069697819 */ /* 0x000fe200000006ff */
[----:B------:R-:W-:Y:S01]  /*6f10*/  HFMA2 R47, -RZ, RZ, 0, 0 ;  /* 0x00000000ff2f7431 */ /* 0x000fe200000001ff */
[----:B------:R-:W-:Y:S01]  /*6f20*/  @P5 SHF.R.U32.HI R111, RZ, 0x10, R111 ;  /* 0x00000010ff6f5819 */ /* 0x000fe2000001166f */
[----:B------:R-:W-:Y:S01]  /*6f30*/  @P6 FMUL.FTZ R36, R109, R104 ;  /* 0x000000686d246220 */ /* 0x000fe20000410000 */
[----:B------:R-:W-:Y:S01]  /*6f40*/  FMUL.FTZ R104, R41, UR21 ;  /* 0x0000001529687c20 */ /* 0x000fe20008410000 */
[----:B------:R-:W-:Y:S01]  /*6f50*/  FMUL.FTZ R109, R131, UR4 ;  /* 0x00000004836d7c20 */ /* 0x000fe20008410000 */
[----:B------:R-:W-:Y:S01]  /*6f60*/  @P5 SHF.L.U32 R41, R111, 0x10, RZ ;  /* 0x000000106f295819 */ /* 0x000fe200000006ff */
[----:B------:R-:W-:Y:S01]  /*6f70*/  FFMA.FTZ R136, R136, UR12, R105 ;  /* 0x0000000c88887c23 */ /* 0x000fe20008010069 */
[----:B------:R-:W-:Y:S01]  /*6f80*/  MOV R37, RZ ;  /* 0x000000ff00257202 */ /* 0x000fe20000000f00 */
[----:B------:R-:W-:Y:S01]  /*6f90*/  FMUL.FTZ R109, R109, UR21 ;  /* 0x000000156d6d7c20 */ /* 0x000fe20008410000 */
[----:B------:R-:W-:Y:S01]  /*6fa0*/  LOP3.LUT P6, RZ, R142, 0xff00, RZ, 0xc0, !PT ;  /* 0x0000ff008eff7812 */ /* 0x000fe200078cc0ff */
[----:B------:R-:W-:Y:S01]  /*6fb0*/  @P5 FMUL.FTZ R37, R108, R41 ;  /* 0x000000296c255220 */ /* 0x000fe20000410000 */
[----:B------:R-:W-:Y:S01]  /*6fc0*/  FMUL.FTZ R108, R136, UR4 ;  /* 0x00000004886c7c20 */ /* 0x000fe20008410000 */
[----:B------:R-:W-:Y:S01]  /*6fd0*/  FMUL.FTZ R41, R66, R109 ;  /* 0x0000006d42297220 */ /* 0x000fe20000410000 */
[----:B------:R-:W-:-:S02]  /*6fe0*/  LOP3.LUT P5, RZ, R142, 0xff0000, RZ, 0xc0, !PT ;  /* 0x00ff00008eff7812 */ /* 0x000fc400078ac0ff */
[----:B------:R-:W-:Y:S01]  /*6ff0*/  FMUL.FTZ R108, R108, UR21 ;  /* 0x000000156c6c7c20 */ /* 0x000fe20008410000 */
[----:B---3--:R-:W-:Y:S02]  /*7000*/  @P4 MOV R105, R38 ;  /* 0x0000002600694202 */ /* 0x008fe40000000f00 */
[----:B------:R-:W-:Y:S02]  /*7010*/  @P2 SHF.R.U64 R38, R38, 0x10, R39 ;  /* 0x0000001026262819 */ /* 0x000fe40000001227 */
[----:B------:R-:W-:Y:S01]  /*7020*/  @P4 SHF.L.U32 R114, R105, 0x10, RZ ;  /* 0x0000001069724819 */ /* 0x000fe200000006ff */
[----:B------:R-:W-:-:S04]  /*7030*/  FMUL.FTZ R105, R65, R104 ;  /* 0x0000006841697220 */ /* 0x000fc80000410000 */
[----:B------:R-:W-:Y:S01]  /*7040*/  @P4 FMUL.FTZ R47, R115, R114 ;  /* 0x00000072732f4220 */ /* 0x000fe20000410000 */
[----:B------:R-:W-:Y:S01]  /*7050*/  FSEL R111, R105, RZ, P6 ;  /* 0x000000ff696f7208 */ /* 0x000fe20003000000 */
[----:B------:R-:W-:Y:S01]  /*7060*/  FMUL.FTZ R105, R126, UR4 ;  /* 0x000000047e697c20 */ /* 0x000fe20008410000 */
[----:B------:R-:W-:Y:S02]  /*7070*/  FSEL R115, R41, RZ, P5 ;  /* 0x000000ff29737208 */ /* 0x000fe40002800000 */
[----:B------:R-:W-:Y:S01]  /*7080*/  @P2 SHF.L.U32 R41, R38, 0x10, RZ ;  /* 0x0000001026292819 */ /* 0x000fe200000006ff */
[----:B------:R-:W-:Y:S01]  /*7090*/  FMUL.FTZ R38, R67, R108 ;  /* 0x0000006c43267220 */ /* 0x000fe20000410000 */
[----:B------:R-:W-:Y:S01]  /*70a0*/  ISETP.GE.U32.AND P4, PT, R142, 0x1000000, PT ;  /* 0x010000008e00780c */ /* 0x000fe20003f86070 */
[----:B------:R-:W-:Y:S01]  /*70b0*/  FMUL.FTZ R105, R105, UR21 ;  /* 0x0000001569697c20 */ /* 0x000fe20008410000 */
[----:B------:R-:W-:Y:S01]  /*70c0*/  MOV R114, RZ ;  /* 0x000000ff00727202 */ /* 0x000fe20000000f00 */
[----:B------:R-:W-:Y:S01]  /*70d0*/  @P2 FMUL.FTZ R114, R150, R41 ;  /* 0x0000002996722220 */ /* 0x000fe20000410000 */
[----:B------:R-:W-:Y:S01]  /*70e0*/  LOP3.LUT P2, RZ, R142, 0xff, RZ, 0xc0, !PT ;  /* 0x000000ff8eff7812 */ /* 0x000fe2000784c0ff */
[--C-:B------:R-:W-:Y:S01]  /*70f0*/  FFMA.FTZ R142, R129, UR13, R116.reuse ;  /* 0x0000000d818e7c23 */ /* 0x100fe20008010074 */
[----:B------:R-:W-:Y:S01]  /*7100*/  FSEL R41, R38, RZ, P4 ;  /* 0x000000ff26297208 */ /* 0x000fe20002000000 */
[----:B------:R-:W-:Y:S01]  /*7110*/  FFMA.FTZ R129, R138, UR13, R116 ;  /* 0x0000000d8a817c23 */ /* 0x000fe20008010074 */
[----:B------:R-:W-:Y:S01]  /*7120*/  FMUL.FTZ R38, R64, R105 ;  /* 0x0000006940267220 */ /* 0x000fe20000410000 */
[----:B------:R-:W0:Y:S01]  /*7130*/  F2F.BF16.F32 R136, R111 ;  /* 0x0000006f00887304 */ /* 0x000e220000202000 */
[----:B------:R-:W-:Y:S01]  /*7140*/  FADD.FTZ R131, R43, -R142 ;  /* 0x8000008e2b837221 */ /* 0x000fe20000010000 */
[----:B------:R-:W-:Y:S01]  /*7150*/  FADD.FTZ R129, R42, -R129 ;  /* 0x800000812a817221 */ /* 0x000fe20000010000 */
[----:B------:R-:W-:Y:S01]  /*7160*/  MOV R42, R166 ;  /* 0x000000a6002a7202 */ /* 0x000fe20000000f00 */
[----:B------:R-:W-:Y:S01]  /*7170*/  FFMA.FTZ R43, R40, UR13, R116 ;  /* 0x0000000d282b7c23 */ /* 0x000fe20008010074 */
[----:B------:R-:W-:-:S02]  /*7180*/  FSEL R38, R38, RZ, P2 ;  /* 0x000000ff26267208 */ /* 0x000fc40001000000 */
[----:B------:R-:W-:Y:S01]  /*7190*/  SHF.L.U32 R40, R42, 0x10, RZ ;  /* 0x000000102a287819 */ /* 0x000fe200000006ff */
[----:B------:R1:W3:Y:S01]  /*71a0*/  F2F.BF16.F32 R111, R41 ;  /* 0x00000029006f7304 */ /* 0x0002e20000202000 */
[----:B------:R-:W-:Y:S01]  /*71b0*/  SHF.R.U64 R42, R166, 0x10, R167 ;  /* 0x00000010a62a7819 */ /* 0x000fe200000012a7 */
[----:B------:R-:W-:Y:S01]  /*71c0*/  FADD.FTZ R141, R44, -R43 ;  /* 0x8000002b2c8d7221 */ /* 0x000fe20000010000 */
[----:B------:R-:W-:Y:S01]  /*71d0*/  SHF.R.U32.HI R44, RZ, 0x10, R167 ;  /* 0x00000010ff2c7819 */ /* 0x000fe200000116a7 */
[----:B------:R-:W-:Y:S01]  /*71e0*/  FFMA.FTZ R131, R131, UR12, R40 ;  /* 0x0000000c83837c23 */ /* 0x000fe20008010028 */
[----:B------:R-:W-:-:S03]  /*71f0*/  SHF.L.U32 R42, R42, 0x10, RZ ;  /* 0x000000102a2a7819 */ /* 0x000fc600000006ff */
[----:B------:R-:W4:Y:S01]  /*7200*/  F2F.BF16.F32 R126, R115 ;  /* 0x00000073007e7304 */ /* 0x000f220000202000 */
[----:B-1----:R-:W-:Y:S01]  /*7210*/  MOV R41, R167 ;  /* 0x000000a700297202 */ /* 0x002fe20000000f00 */
[----:B------:R-:W-:-:S03]  /*7220*/  FFMA.FTZ R127, R129, UR12, R42 ;  /* 0x0000000c817f7c23 */ /* 0x000fc6000801002a */
[----:B------:R-:W-:Y:S01]  /*7230*/  SHF.L.U32 R43, R41, 0x10, RZ ;  /* 0x00000010292b7819 */ /* 0x000fe200000006ff */
[----:B0-----:R-:W-:Y:S01]  /*7240*/  IMAD.WIDE.U32 R40, R136, 0x10000, RZ ;  /* 0x0001000088287825 */ /* 0x001fe200078e00ff */
[----:B---3--:R-:W-:Y:S01]  /*7250*/  SHF.L.U32 R111, R111, 0x10, RZ ;  /* 0x000000106f6f7819 */ /* 0x008fe200000006ff */
[----:B------:R0:W1:Y:S02]  /*7260*/  F2F.BF16.F32 R115, R38 ;  /* 0x0000002600737304 */ /* 0x0000640000202000 */
[----:B------:R-:W-:Y:S01]  /*7270*/  FMUL.FTZ R136, R127, UR4 ;  /* 0x000000047f887c20 */ /* 0x000fe20008410000 */
[----:B------:R-:W-:Y:S01]  /*7280*/  FFMA.FTZ R129, R140, UR12, R43 ;  /* 0x0000000c8c817c23 */ /* 0x000fe2000801002b */
[----:B------:R-:W-:Y:S01]  /*7290*/  IMAD.WIDE.U32 R42, R139, 0x8, R182 ;  /* 0x000000088b2a7825 */ /* 0x000fe200078e00b6 */
[----:B------:R-:W-:Y:S02]  /*72a0*/  @P3 SHF.R.U32.HI R139, RZ, 0x10, R39 ;  /* 0x00000010ff8b3819 */ /* 0x000fe40000011627 */
[----:B----4-:R-:W-:-:S02]  /*72b0*/  LOP3.LUT R41, R41, R111, R126, 0xfe, !PT ;  /* 0x0000006f29297212 */ /* 0x010fc400078efe7e */
[----:B------:R-:W-:Y:S01]  /*72c0*/  @P0 MOV R111, R39 ;  /* 0x00000027006f0202 */ /* 0x000fe20000000f00 */
[----:B------:R-:W-:Y:S01]  /*72d0*/  FMUL.FTZ R136, R136, UR21 ;  /* 0x0000001588887c20 */ /* 0x000fe20008410000 */
[----:B0-----:R-:W-:Y:S02]  /*72e0*/  SHF.L.U32 R38, R44, 0x10, RZ ;  /* 0x000000102c267819 */ /* 0x001fe400000006ff */
[----:B-1----:R-:W-:Y:S01]  /*72f0*/  LOP3.LUT R40, R40, R115, RZ, 0xfc, !PT ;  /* 0x0000007328287212 */ /* 0x002fe200078efcff */
[----:B------:R-:W-:Y:S01]  /*7300*/  FMUL.FTZ R129, R129, UR4 ;  /* 0x0000000481817c20 */ /* 0x000fe20008410000 */
[----:B------:R-:W-:Y:S01]  /*7310*/  @P0 SHF.L.U32 R126, R111, 0x10, RZ ;  /* 0x000000106f7e0819 */ /* 0x000fe200000006ff */
[----:B------:R-:W-:Y:S01]  /*7320*/  HFMA2 R44, -RZ, RZ, 0, 0 ;  /* 0x00000000ff2c7431 */ /* 0x000fe200000001ff */
[----:B------:R-:W-:Y:S01]  /*7330*/  @P3 SHF.L.U32 R111, R139, 0x10, RZ ;  /* 0x000000108b6f3819 */ /* 0x000fe200000006ff */
[----:B------:R0:W-:Y:S01]  /*7340*/  STG.E.64 desc[UR14][R42.64], R40 ;  /* 0x000000282a007986 */ /* 0x0001e2000c101b0e */
[----:B------:R-:W-:Y:S01]  /*7350*/  FFMA.FTZ R138, R141, UR12, R38 ;  /* 0x0000000c8d8a7c23 */ /* 0x000fe20008010026 */
[----:B------:R-:W-:Y:S01]  /*7360*/  @P0 FMUL.FTZ R44, R143, R126 ;  /* 0x0000007e8f2c0220 */ /* 0x000fe20000410000 */
[----:B------:R-:W-:Y:S01]  /*7370*/  LOP3.LUT P0, RZ, R137, 0xff00, RZ, 0xc0, !PT ;  /* 0x0000ff0089ff7812 */ /* 0x000fe2000780c0ff */
[----:B------:R-:W-:Y:S01]  /*7380*/  FMUL.FTZ R129, R129, UR21 ;  /* 0x0000001581817c20 */ /* 0x000fe20008410000 */
[----:B------:R-:W-:Y:S01]  /*7390*/  IMAD.WIDE.U32 R38, R125, 0x8, R198 ;  /* 0x000000087d267825 */ /* 0x000fe200078e00c6 */
[----:B------:R-:W-:-:S03]  /*73a0*/  MOV R115, RZ ;  /* 0x000000ff00737202 */ /* 0x000fc60000000f00 */
[----:B------:R-:W-:Y:S02]  /*73b0*/  HFMA2 R126, -RZ, RZ, 0, 0 ;  /* 0x00000000ff7e7431 */ /* 0x000fe400000001ff */
[----:B------:R-:W-:Y:S01]  /*73c0*/  @P3 FMUL.FTZ R115, R110, R111 ;  /* 0x0000006f6e733220 */ /* 0x000fe20000410000 */
[----:B------:R-:W-:Y:S01]  /*73d0*/  FMUL.FTZ R110, R138, UR4 ;  /* 0x000000048a6e7c20 */ /* 0x000fe20008410000 */
[----:B0-----:R-:W-:Y:S01]  /*73e0*/  FMUL.FTZ R41, R69, R136 ;  /* 0x0000008845297220 */ /* 0x001fe20000410000 */
[----:B------:R-:W-:Y:S01]  /*73f0*/  LOP3.LUT P3, RZ, R137, 0xff0000, RZ, 0xc0, !PT ;  /* 0x00ff000089ff7812 */ /* 0x000fe2000786c0ff */
[----:B------:R-:W3:Y:S01]  /*7400*/  LDG.E.64 R38, desc[UR14][R38.64] ;  /* 0x0000000e26267981 */ /* 0x000ee2000c1e1b00 */
[----:B------:R-:W-:Y:S01]  /*7410*/  FMUL.FTZ R110, R110, UR21 ;  /* 0x000000156e6e7c20 */ /* 0x000fe20008410000 */
[----:B------:R-:W-:-:S04]  /*7420*/  FMUL.FTZ R131, R131, UR4 ;  /* 0x0000000483837c20 */ /* 0x000fc80008410000 */
[----:B------:R-:W-:Y:S01]  /*7430*/  FMUL.FTZ R131, R131, UR21 ;  /* 0x0000001583837c20 */ /* 0x000fe20008410000 */
[----:B--2---:R-:W-:Y:S02]  /*7440*/  @P2 MOV R127, R106 ;  /* 0x0000006a007f2202 */ /* 0x004fe40000000f00 */
[----:B------:R-:W-:Y:S02]  /*7450*/  @P6 SHF.R.U64 R43, R106, 0x10, R107 ;  /* 0x000000106a2b6819 */ /* 0x000fe4000000126b */
[----:B------:R-:W-:Y:S02]  /*7460*/  @P2 SHF.L.U32 R40, R127, 0x10, RZ ;  /* 0x000000107f282819 */ /* 0x000fe400000006ff */
[----:B------:R-:W-:-:S03]  /*7470*/  MOV R127, RZ ;  /* 0x000000ff007f7202 */ /* 0x000fc60000000f00 */
[----:B------:R-:W-:Y:S01]  /*7480*/  @P2 FMUL.FTZ R126, R105, R40 ;  /* 0x00000028697e2220 */ /* 0x000fe20000410000 */
[----:B------:R-:W-:Y:S01]  /*7490*/  FSEL R40, R41, RZ, P0 ;  /* 0x000000ff29287208 */ /* 0x000fe20000000000 */
[----:B------:R-:W-:Y:S01]  /*74a0*/  FMUL.FTZ R41, R70, R129 ;  /* 0x0000008146297220 */ /* 0x000fe20000410000 */
[----:B------:R-:W-:Y:S02]  /*74b0*/  ISETP.GE.U32.AND P2, PT, R137, 0x1000000, PT ;  /* 0x010000008900780c */ /* 0x000fe40003f46070 */
[----:B------:R0:W1:Y:S02]  /*74c0*/  F2F.BF16.F32 R138, R40 ;  /* 0x00000028008a7304 */ /* 0x0000640000202000 */
[----:B------:R-:W-:Y:S02]  /*74d0*/  FSEL R42, R41, RZ, P3 ;  /* 0x000000ff292a7208 */ /* 0x000fe40001800000 */
[----:B------:R-:W-:Y:S01]  /*74e0*/  @P6 SHF.L.U32 R41, R43, 0x10, RZ ;  /* 0x000000102b296819 */ /* 0x000fe200000006ff */
[----:B------:R-:W-:-:S03]  /*74f0*/  FMUL.FTZ R43, R71, R110 ;  /* 0x0000006e472b7220 */ /* 0x000fc60000410000 */
[----:B------:R-:W-:Y:S01]  /*7500*/  F2F.BF16.F32 R42, R42 ;  /* 0x0000002a002a7304 */ /* 0x000fe20000202000 */
[----:B------:R-:W-:Y:S01]  /*7510*/  @P6 FMUL.FTZ R127, R104, R41 ;  /* 0x00000029687f6220 */ /* 0x000fe20000410000 */
[----:B------:R-:W-:Y:S01]  /*7520*/  FSEL R111, R43, RZ, P2 ;  /* 0x000000ff2b6f7208 */ /* 0x000fe20001000000 */
[----:B0-----:R-:W-:Y:S01]  /*7530*/  FMUL.FTZ R40, R68, R131 ;  /* 0x0000008344287220 */ /* 0x001fe20000410000 */
        /* <DEDUP_REMOVED lines=12> */
[----:B------:R-:W-:Y:S01]  /*7600*/  MOV R106, R168 ;  /* 0x000000a8006a7202 */ /* 0x000fe20000000f00 */
[--C-:B------:R-:W-:Y:S01]  /*7610*/  FFMA.FTZ R111, R120, UR13, R116.reuse ;  /* 0x0000000d786f7c23 */ /* 0x100fe20008010074 */
[--C-:B------:R-:W-:Y:S01]  /*7620*/  FFMA.FTZ R120, R46, UR13, R116.reuse ;  /* 0x0000000d2e787c23 */ /* 0x100fe20008010074 */
[--C-:B------:R-:W-:Y:S01]  /*7630*/  FFMA.FTZ R121, R121, UR13, R116.reuse ;  /* 0x0000000d79797c23 */ /* 0x100fe20008010074 */
[----:B------:R-:W-:Y:S01]  /*7640*/  SHF.L.U32 R46, R106, 0x10, RZ ;  /* 0x000000106a2e7819 */ /* 0x000fe200000006ff */
[----:B------:R-:W-:Y:S01]  /*7650*/  FADD.FTZ R134, R134, -R111 ;  /* 0x8000006f86867221 */ /* 0x000fe20000010000 */
[----:B------:R-:W-:Y:S01]  /*7660*/  SHF.R.U32.HI R106, RZ, 0x10, R169 ;  /* 0x00000010ff6a7819 */ /* 0x000fe200000116a9 */
[----:B------:R-:W-:Y:S01]  /*7670*/  FFMA.FTZ R122, R122, UR13, R116 ;  /* 0x0000000d7a7a7c23 */ /* 0x000fe20008010074 */
[----:B------:R-:W-:Y:S01]  /*7680*/  FADD.FTZ R121, R124, -R121 ;  /* 0x800000797c797221 */ /* 0x000fe20000010000 */
[----:B0-----:R-:W-:Y:S01]  /*7690*/  SHF.R.U64 R41, R168, 0x10, R169 ;  /* 0x00000010a8297819 */ /* 0x001fe200000012a9 */
[----:B------:R-:W-:Y:S01]  /*76a0*/  FADD.FTZ R120, R133, -R120 ;  /* 0x8000007885787221 */ /* 0x000fe20000010000 */
[----:B------:R-:W-:Y:S01]  /*76b0*/  SHF.L.U32 R106, R106, 0x10, RZ ;  /* 0x000000106a6a7819 */ /* 0x000fe200000006ff */
[----:B------:R-:W-:Y:S01]  /*76c0*/  FADD.FTZ R135, R135, -R122 ;  /* 0x8000007a87877221 */ /* 0x000fe20000010000 */
[----:B------:R-:W-:Y:S01]  /*76d0*/  SHF.L.U32 R41, R41, 0x10, RZ ;  /* 0x0000001029297819 */ /* 0x000fe200000006ff */
[----:B------:R-:W-:Y:S01]  /*76e0*/  IMAD.WIDE.U32 R132, R132, 0x8, R182 ;  /* 0x0000000884847825 */ /* 0x000fe200078e00b6 */
[----:B------:R-:W-:-:S03]  /*76f0*/  MOV R43, R169 ;  /* 0x000000a9002b7202 */ /* 0x000fc60000000f00 */
[----:B------:R-:W-:Y:S01]  /*7700*/  FFMA.FTZ R116, R121, UR12, R106 ;  /* 0x0000000c79747c23 */ /* 0x000fe2000801006a */
[----:B------:R-:W-:Y:S01]  /*7710*/  @P5 MOV R40, R107 ;  /* 0x0000006b00285202 */ /* 0x000fe20000000f00 */
[----:B------:R-:W-:Y:S01]  /*7720*/  FFMA.FTZ R41, R134, UR12, R41 ;  /* 0x0000000c86297c23 */ /* 0x000fe20008010029 */
[----:B------:R-:W-:Y:S01]  /*7730*/  SHF.L.U32 R43, R43, 0x10, RZ ;  /* 0x000000102b2b7819 */ /* 0x000fe200000006ff */
[----:B------:R-:W-:Y:S01]  /*7740*/  FFMA.FTZ R42, R135, UR12, R46 ;  /* 0x0000000c872a7c23 */ /* 0x000fe2000801002e */
[----:B------:R-:W-:Y:S01]  /*7750*/  @P5 SHF.L.U32 R40, R40, 0x10, RZ ;  /* 0x0000001028285819 */ /* 0x000fe200000006ff */
[----:B------:R-:W-:Y:S01]  /*7760*/  FMUL.FTZ R41, R41, UR4 ;  /* 0x0000000429297c20 */ /* 0x000fe20008410000 */
[----:B------:R-:W-:Y:S01]  /*7770*/  @P4 SHF.R.U32.HI R106, RZ, 0x10, R107 ;  /* 0x00000010ff6a4819 */ /* 0x000fe2000001166b */
[----:B------:R-:W-:Y:S02]  /*7780*/  HFMA2 R46, -RZ, RZ, 0, 0 ;  /* 0x00000000ff2e7431 */ /* 0x000fe400000001ff */
[----:B------:R-:W-:Y:S01]  /*7790*/  FFMA.FTZ R43, R120, UR12, R43 ;  /* 0x0000000c782b7c23 */ /* 0x000fe2000801002b */
[----:B------:R-:W-:Y:S01]  /*77a0*/  FMUL.FTZ R134, R41, UR21 ;  /* 0x0000001529867c20 */ /* 0x000fe20008410000 */
[----:B------:R-:W-:Y:S01]  /*77b0*/  @P5 FMUL.FTZ R46, R109, R40 ;  /* 0x000000286d2e5220 */ /* 0x000fe20000410000 */
[----:B------:R-:W-:Y:S01]  /*77c0*/  @P4 SHF.L.U32 R41, R106, 0x10, RZ ;  /* 0x000000106a294819 */ /* 0x000fe200000006ff */
[----:B------:R-:W-:Y:S01]  /*77d0*/  FMUL.FTZ R116, R116, UR4 ;  /* 0x0000000474747c20 */ /* 0x000fe20008410000 */
[----:B------:R-:W-:Y:S01]  /*77e0*/  MOV R111, RZ ;  /* 0x000000ff006f7202 */ /* 0x000fe20000000f00 */
[----:B------:R-:W-:Y:S01]  /*77f0*/  FMUL.FTZ R106, R43, UR4 ;  /* 0x000000042b6a7c20 */ /* 0x000fe20008410000 */
[----:B------:R-:W-:Y:S01]  /*7800*/  FMUL.FTZ R42, R42, UR4 ;  /* 0x000000042a2a7c20 */ /* 0x000fe20008410000 */
[----:B------:R-:W-:Y:S01]  /*7810*/  FMUL.FTZ R116, R116, UR21 ;  /* 0x0000001574747c20 */ /* 0x000fe20008410000 */
[----:B------:R-:W-:Y:S01]  /*7820*/  @P4 FMUL.FTZ R111, R108, R41 ;  /* 0x000000296c6f4220 */ /* 0x000fe20000410000 */
[----:B------:R-:W-:Y:S01]  /*7830*/  FMUL.FTZ R135, R106, UR21 ;  /* 0x000000156a877c20 */ /* 0x000fe20008410000 */
[----:B------:R-:W-:-:S02]  /*7840*/  HFMA2 R107, -RZ, RZ, 0, 0 ;  /* 0x00000000ff6b7431 */ /* 0x000fc400000001ff */
[----:B------:R-:W-:Y:S01]  /*7850*/  FMUL.FTZ R43, R73, R134 ;  /* 0x00000086492b7220 */ /* 0x000fe20000410000 */
[C---:B------:R-:W-:Y:S02]  /*7860*/  ISETP.GE.U32.AND P4, PT, R128.reuse, 0x1000000, PT ;  /* 0x010000008000780c */ /* 0x040fe40003f86070 */
[----:B------:R-:W-:Y:S02]  /*7870*/  CS2R R124, SRZ ;  /* 0x00000000007c7805 */ /* 0x000fe4000001ff00 */
[----:B------:R-:W-:Y:S01]  /*7880*/  LOP3.LUT P5, RZ, R128, 0xff00, RZ, 0xc0, !PT ;  /* 0x0000ff0080ff7812 */ /* 0x000fe200078ac0ff */
[----:B------:R-:W-:Y:S01]  /*7890*/  HFMA2 R122, -RZ, RZ, 0, 0 ;  /* 0x00000000ff7a7431 */ /* 0x000fe200000001ff */
[----:B------:R-:W-:Y:S02]  /*78a0*/  MOV R106, RZ ;  /* 0x000000ff006a7202 */ /* 0x000fe40000000f00 */
[----:B------:R-:W-:-:S04]  /*78b0*/  FSEL R43, R43, RZ, P5 ;  /* 0x000000ff2b2b7208 */ /* 0x000fc80002800000 */
[----:B------:R-:W0:Y:S01]  /*78c0*/  F2F.BF16.F32 R120, R43 ;  /* 0x0000002b00787304 */ /* 0x000e220000202000 */
[----:B---3--:R-:W-:Y:S02]  /*78d0*/  @P6 MOV R40, R38 ;  /* 0x0000002600286202 */ /* 0x008fe40000000f00 */
[----:B------:R-:W-:Y:S01]  /*78e0*/  @P0 SHF.R.U64 R41, R38, 0x10, R39 ;  /* 0x0000001026290819 */ /* 0x000fe20000001227 */
[----:B------:R-:W-:Y:S01]  /*78f0*/  FMUL.FTZ R38, R75, R116 ;  /* 0x000000744b267220 */ /* 0x000fe20000410000 */
[----:B------:R-:W-:Y:S02]  /*7900*/  @P6 SHF.L.U32 R40, R40, 0x10, RZ ;  /* 0x0000001028286819 */ /* 0x000fe400000006ff */
[----:B------:R-:W-:Y:S02]  /*7910*/  @P0 SHF.L.U32 R41, R41, 0x10, RZ ;  /* 0x0000001029290819 */ /* 0x000fe400000006ff */
[----:B------:R-:W-:Y:S01]  /*7920*/  FSEL R109, R38, RZ, P4 ;  /* 0x000000ff266d7208 */ /* 0x000fe20002000000 */
[----:B------:R-:W-:Y:S01]  /*7930*/  @P6 FMUL.FTZ R107, R131, R40 ;  /* 0x00000028836b6220 */ /* 0x000fe20000410000 */
[----:B------:R-:W-:Y:S01]  /*7940*/  FMUL.FTZ R131, R42, UR21 ;  /* 0x000000152a837c20 */ /* 0x000fe20008410000 */
[----:B------:R-:W-:Y:S01]  /*7950*/  FMUL.FTZ R40, R74, R135 ;  /* 0x000000874a287220 */ /* 0x000fe20000410000 */
[----:B------:R-:W-:Y:S01]  /*7960*/  LOP3.LUT P6, RZ, R128, 0xff0000, RZ, 0xc0, !PT ;  /* 0x00ff000080ff7812 */ /* 0x000fe200078cc0ff */
[----:B------:R-:W-:Y:S01]  /*7970*/  @P0 FMUL.FTZ R106, R136, R41 ;  /* 0x00000029886a0220 */ /* 0x000fe20000410000 */
[----:B------:R-:W-:Y:S01]  /*7980*/  FMUL.FTZ R38, R72, R131 ;  /* 0x0000008348267220 */ /* 0x000fe20000410000 */
[----:B------:R-:W-:Y:S01]  /*7990*/  LOP3.LUT P0, RZ, R128, 0xff, RZ, 0xc0, !PT ;  /* 0x000000ff80ff7812 */ /* 0x000fe2000780c0ff */
[----:B------:R-:W1:Y:S01]  /*79a0*/  F2F.BF16.F32 R109, R109 ;  /* 0x0000006d006d7304 */ /* 0x000e620000202000 */
[----:B------:R-:W-:Y:S01]  /*79b0*/  FSEL R108, R40, RZ, P6 ;  /* 0x000000ff286c7208 */ /* 0x000fe20003000000 */
[----:B0-----:R-:W-:Y:S01]  /*79c0*/  IMAD.WIDE.U32 R40, R120, 0x10000, RZ ;  /* 0x0001000078287825 */ /* 0x001fe200078e00ff */
[----:B------:R-:W-:-:S02]  /*79d0*/  FSEL R43, R38, RZ, P0 ;  /* 0x000000ff262b7208 */ /* 0x000fc40000000000 */
[----:B------:R-:W-:Y:S02]  /*79e0*/  @P3 MOV R42, R39 ;  /* 0x00000027002a3202 */ /* 0x000fe40000000f00 */
[----:B------:R-:W-:Y:S01]  /*79f0*/  @P2 SHF.R.U32.HI R39, RZ, 0x10, R39 ;  /* 0x00000010ff272819 */ /* 0x000fe20000011627 */
[----:B------:R-:W0:Y:S01]  /*7a00*/  F2F.BF16.F32 R108, R108 ;  /* 0x0000006c006c7304 */ /* 0x000e220000202000 */
[----:B------:R-:W-:Y:S02]  /*7a10*/  @P3 SHF.L.U32 R38, R42, 0x10, RZ ;  /* 0x000000102a263819 */ /* 0x000fe400000006ff */
[----:B------:R-:W-:Y:S02]  /*7a20*/  @P2 SHF.L.U32 R39, R39, 0x10, RZ ;  /* 0x0000001027272819 */ /* 0x000fe400000006ff */
[----:B-1----:R-:W-:-:S03]  /*7a30*/  SHF.L.U32 R121, R109, 0x10, RZ ;  /* 0x000000106d797819 */ /* 0x002fc600000006ff */
[----:B------:R-:W1:Y:S01]  /*7a40*/  F2F.BF16.F32 R43, R43 ;  /* 0x0000002b002b7304 */ /* 0x000e620000202000 */
[----:B------:R-:W-:Y:S02]  /*7a50*/  MOV R109, RZ ;  /* 0x000000ff006d7202 */ /* 0x000fe40000000f00 */
[----:B0-----:R-:W-:Y:S02]  /*7a60*/  LOP3.LUT R41, R41, R121, R108, 0xfe, !PT ;  /* 0x0000007929297212 */ /* 0x001fe400078efe6c */
[----:B------:R-:W-:Y:S02]  /*7a70*/  CS2R R120, SRZ ;  /* 0x0000000000787805 */ /* 0x000fe4000001ff00 */
[----:B------:R-:W-:Y:S01]  /*7a80*/  @P3 FMUL.FTZ R121, R129, R38 ;  /* 0x0000002681793220 */ /* 0x000fe20000410000 */
[----:B------:R-:W-:Y:S01]  /*7a90*/  @P2 FMUL.FTZ R120, R110, R39 ;  /* 0x000000276e782220 */ /* 0x000fe20000410000 */
[----:B-1----:R-:W-:-:S05]  /*7aa0*/  LOP3.LUT R40, R40, R43, RZ, 0xfc, !PT ;  /* 0x0000002b28287212 */ /* 0x002fca00078efcff */
        /* <DEDUP_REMOVED lines=14> */
.L_x_3615:
        /* <DEDUP_REMOVED lines=9> */
[--C-:B------:R-:W-:Y:S01]  /*7c20*/  FFMA.FTZ R110, R183, UR13, R116.reuse ;  /* 0x0000000db76e7c23 */ /* 0x100fe20008010074 */
[----:B------:R-:W-:Y:S01]  /*7c30*/  FADD.FTZ R189, R188, -R189 ;  /* 0x800000bdbcbd7221 */ /* 0x000fe20000010000 */
[----:B------:R-:W-:Y:S01]  /*7c40*/  FFMA.FTZ R182, R182, UR13, R116 ;  /* 0x0000000db6b67c23 */ /* 0x000fe20008010074 */
[----:B------:R-:W-:Y:S01]  /*7c50*/  FFMA.FTZ R108, R107, UR12, R106 ;  /* 0x0000000c6b6c7c23 */ /* 0x000fe2000801006a */
[----:B------:R-:W-:Y:S01]  /*7c60*/  SHF.L.U32 R107, R109, 0x10, RZ ;  /* 0x000000106d6b7819 */ /* 0x000fe200000006ff */
[----:B------:R-:W-:Y:S01]  /*7c70*/  FADD.FTZ R110, R187, -R110 ;  /* 0x8000006ebb6e7221 */ /* 0x000fe20000010000 */
[----:B------:R-:W-:Y:S01]  /*7c80*/  SHF.R.U32.HI R109, RZ, 0x10, R157 ;  /* 0x00000010ff6d7819 */ /* 0x000fe2000001169d */
[----:B------:R-:W0:Y:S01]  /*7c90*/  F2F.BF16.F32 R106, R108 ;  /* 0x0000006c006a7304 */ /* 0x000e220000202000 */
[----:B------:R-:W-:Y:S01]  /*7ca0*/  FADD.FTZ R182, R185, -R182 ;  /* 0x800000b6b9b67221 */ /* 0x000fe20000010000 */
[----:B------:R-:W-:Y:S01]  /*7cb0*/  FFMA.FTZ R114, R110, UR12, R107 ;  /* 0x0000000c6e727c23 */ /* 0x000fe2000801006b */
[----:B------:R-:W-:Y:S01]  /*7cc0*/  SHF.L.U32 R112, R109, 0x10, RZ ;  /* 0x000000106d707819 */ /* 0x000fe200000006ff */
[----:B------:R-:W1:Y:S01]  /*7cd0*/  LDC.64 R186, c[0x0][0x478] ;  /* 0x00011e00ffba7b82 */ /* 0x000e620000000a00 */
[----:B------:R-:W-:-:S02]  /*7ce0*/  MOV R107, R156 ;  /* 0x0000009c006b7202 */ /* 0x000fc40000000f00 */
[----:B------:R-:W-:Y:S01]  /*7cf0*/  LOP3.LUT P4, RZ, R209, 0xff0000, RZ, 0xc0, !PT ;  /* 0x00ff0000d1ff7812 */ /* 0x000fe2000788c0ff */
[----:B------:R-:W-:Y:S01]  /*7d00*/  FFMA.FTZ R189, R189, UR12, R112 ;  /* 0x0000000cbdbd7c23 */ /* 0x000fe20008010070 */
[----:B------:R-:W-:Y:S01]  /*7d10*/  F2F.BF16.F32 R110, R114 ;  /* 0x00000072006e7304 */ /* 0x000fe20000202000 */
[----:B------:R-:W-:Y:S01]  /*7d20*/  SHF.L.U32 R107, R107, 0x10, RZ ;  /* 0x000000106b6b7819 */ /* 0x000fe200000006ff */
[----:B------:R-:W-:Y:S01]  /*7d30*/  FMUL.FTZ R112, R108, UR4 ;  /* 0x000000046c707c20 */ /* 0x000fe20008410000 */
[----:B------:R-:W-:Y:S01]  /*7d40*/  FMUL.FTZ R119, R189, UR4 ;  /* 0x00000004bd777c20 */ /* 0x000fe20008410000 */
[----:B------:R-:W-:Y:S01]  /*7d50*/  LOP3.LUT P2, RZ, R209, 0xff00, RZ, 0xc0, !PT ;  /* 0x0000ff00d1ff7812 */ /* 0x000fe2000784c0ff */
[----:B------:R-:W3:Y:S01]  /*7d60*/  LDC.64 R184, c[0x0][0x468] ;  /* 0x00011a00ffb87b82 */ /* 0x000ee20000000a00 */
[----:B------:R-:W-:Y:S01]  /*7d70*/  FFMA.FTZ R113, R182, UR12, R107 ;  /* 0x0000000cb6717c23 */ /* 0x000fe2000801006b */
[----:B------:R-:W-:Y:S01]  /*7d80*/  FMUL.FTZ R182, R114, UR4 ;  /* 0x0000000472b67c20 */ /* 0x000fe20008410000 */
[----:B------:R-:W4:Y:S01]  /*7d90*/  F2F.BF16.F32 R109, R189 ;  /* 0x000000bd006d7304 */ /* 0x000f220000202000 */
[----:B0-----:R-:W-:-:S04]  /*7da0*/  IMAD.WIDE.U32 R106, R106, 0x10000, RZ ;  /* 0x000100006a6a7825 */ /* 0x001fc800078e00ff */
[----:B------:R-:W-:Y:S01]  /*7db0*/  FMUL.FTZ R112, R112, UR21 ;  /* 0x0000001570707c20 */ /* 0x000fe20008410000 */
[----:B------:R-:W-:Y:S01]  /*7dc0*/  FMUL.FTZ R182, R182, UR21 ;  /* 0x00000015b6b67c20 */ /* 0x000fe20008410000 */
[----:B------:R-:W-:Y:S01]  /*7dd0*/  FMUL.FTZ R119, R119, UR21 ;  /* 0x0000001577777c20 */ /* 0x000fe20008410000 */
[----:B------:R-:W-:Y:S01]  /*7de0*/  ISETP.GE.U32.AND P5, PT, R209, 0x1000000, PT ;  /* 0x01000000d100780c */ /* 0x000fe20003fa6070 */
[----:B------:R-:W-:Y:S01]  /*7df0*/  FMUL.FTZ R108, R49, R112 ;  /* 0x00000070316c7220 */ /* 0x000fe20000410000 */
[----:B------:R-:W-:Y:S01]  /*7e00*/  LOP3.LUT P0, RZ, R209, 0xff, RZ, 0xc0, !PT ;  /* 0x000000ffd1ff7812 */ /* 0x000fe2000780c0ff */
[----:B------:R0:W0:Y:S03]  /*7e10*/  F2F.BF16.F32 R111, R113 ;  /* 0x00000071006f7304 */ /* 0x0000260000202000 */
[----:B------:R-:W-:Y:S02]  /*7e20*/  FSEL R108, R108, RZ, P2 ;  /* 0x000000ff6c6c7208 */ /* 0x000fe40001000000 */
[----:B----4-:R-:W-:-:S03]  /*7e30*/  SHF.L.U32 R109, R109, 0x10, RZ ;  /* 0x000000106d6d7819 */ /* 0x010fc600000006ff */
[----:B------:R4:W3:Y:S01]  /*7e40*/  F2F.BF16.F32 R115, R108 ;  /* 0x0000006c00737304 */ /* 0x0008e20000202000 */
[----:B0-----:R-:W-:Y:S01]  /*7e50*/  FMUL.FTZ R113, R113, UR4 ;  /* 0x0000000471717c20 */ /* 0x001fe20008410000 */
[----:B------:R-:W-:Y:S01]  /*7e60*/  LOP3.LUT R107, R107, R109, R110, 0xfe, !PT ;  /* 0x0000006d6b6b7212 */ /* 0x000fe200078efe6e */
[----:B------:R-:W-:Y:S02]  /*7e70*/  FMUL.FTZ R109, R50, R182 ;  /* 0x000000b6326d7220 */ /* 0x000fe40000410000 */
[----:B------:R-:W-:Y:S01]  /*7e80*/  FMUL.FTZ R113, R113, UR21 ;  /* 0x0000001571717c20 */ /* 0x000fe20008410000 */
[----:B------:R-:W-:Y:S02]  /*7e90*/  LOP3.LUT R106, R106, R111, RZ, 0xfc, !PT ;  /* 0x0000006f6a6a7212 */ /* 0x000fe400078efcff */
[----:B------:R-:W-:Y:S01]  /*7ea0*/  FSEL R110, R109, RZ, P4 ;  /* 0x000000ff6d6e7208 */ /* 0x000fe20002000000 */
[----:B------:R-:W-:Y:S01]  /*7eb0*/  FMUL.FTZ R109, R51, R119 ;  /* 0x00000077336d7220 */ /* 0x000fe20000410000 */
[----:B----4-:R-:W-:-:S04]  /*7ec0*/  FMUL.FTZ R108, R48, R113 ;  /* 0x00000071306c7220 */ /* 0x010fc80000410000 */
[----:B------:R-:W-:Y:S01]  /*7ed0*/  FSEL R111, R109, RZ, P5 ;  /* 0x000000ff6d6f7208 */ /* 0x000fe20002800000 */
[----:B------:R-:W-:Y:S01]  /*7ee0*/  F2F.BF16.F32 R110, R110 ;  /* 0x0000006e006e7304 */ /* 0x000fe20000202000 */
[----:B------:R-:W-:Y:S01]  /*7ef0*/  FSEL R114, R108, RZ, P0 ;  /* 0x000000ff6c727208 */ /* 0x000fe20000000000 */
[----:B-1----:R-:W-:-:S05]  /*7f00*/  IMAD.WIDE.U32 R108, R180, 0x8, R186 ;  /* 0x00000008b46c7825 */ /* 0x002fca00078e00ba */
[----:B------:R3:W-:Y:S01]  /*7f10*/  STG.E.64 desc[UR14][R108.64], R106 ;  /* 0x0000006a6c007986 */ /* 0x0007e2000c101b0e */
[----:B------:R-:W0:Y:S08]  /*7f20*/  F2F.BF16.F32 R111, R111 ;  /* 0x0000006f006f7304 */ /* 0x000e300000202000 */
[----:B------:R-:W1:Y:S01]  /*7f30*/  F2F.BF16.F32 R117, R114 ;  /* 0x0000007200757304 */ /* 0x000e620000202000 */
[----:B---3--:R-:W-:Y:S01]  /*7f40*/  IMAD.WIDE.U32 R106, R115, 0x10000, RZ ;  /* 0x00010000736a7825 */ /* 0x008fe200078e00ff */
[----:B0-----:R-:W-:-:S03]  /*7f50*/  SHF.L.U32 R115, R111, 0x10, RZ ;  /* 0x000000106f737819 */ /* 0x001fc600000006ff */
[----:B------:R-:W-:Y:S01]  /*7f60*/  FFMA.FTZ R178, R178, UR13, R116 ;  /* 0x0000000db2b27c23 */ /* 0x000fe20008010074 */
[----:B------:R-:W-:Y:S01]  /*7f70*/  IMAD.WIDE.U32 R108, R180, 0x8, R184 ;  /* 0x00000008b46c7825 */ /* 0x000fe200078e00b8 */
[----:B------:R-:W-:-:S03]  /*7f80*/  LOP3.LUT R107, R107, R115, R110, 0xfe, !PT ;  /* 0x000000736b6b7212 */ /* 0x000fc600078efe6e */
[----:B------:R-:W-:Y:S01]  /*7f90*/  FFMA.FTZ R118, R179, UR13, R116 ;  /* 0x0000000db3767c23 */ /* 0x000fe20008010074 */
[----:B------:R-:W-:Y:S01]  /*7fa0*/  IMAD.WIDE.U32 R110, R170, 0x8, R198 ;  /* 0x00000008aa6e7825 */ /* 0x000fe200078e00c6 */
[----:B-1----:R-:W-:Y:S02]  /*7fb0*/  LOP3.LUT R106, R106, R117, RZ, 0xfc, !PT ;  /* 0x000000756a6a7212 */ /* 0x002fe400078efcff */
[----:B------:R-:W-:Y:S01]  /*7fc0*/  SHF.R.U64 R117, R158, 0x10, R159 ;  /* 0x000000109e757819 */ /* 0x000fe2000000129f */
[----:B------:R-:W-:Y:S01]  /*7fd0*/  FADD.FTZ R114, R175, -R178 ;  /* 0x800000b2af727221 */ /* 0x000fe20000010000 */
[----:B------:R-:W-:Y:S01]  /*7fe0*/  FFMA.FTZ R175, R176, UR13, R116 ;  /* 0x0000000db0af7c23 */ /* 0x000fe20008010074 */
[----:B------:R0:W-:Y:S01]  /*7ff0*/  STG.E.64 desc[UR14][R108.64], R106 ;  /* 0x0000006a6c007986 */ /* 0x0001e2000c101b0e */
[----:B------:R-:W-:Y:S01]  /*8000*/  SHF.L.U32 R117, R117, 0x10, RZ ;  /* 0x0000001075757819 */ /* 0x000fe200000006ff */
[----:B------:R-:W-:Y:S01]  /*8010*/  FADD.FTZ R118, R177, -R118 ;  /* 0x80000076b1767221 */ /* 0x000fe20000010000 */
[----:B------:R-:W-:Y:S01]  /*8020*/  FADD.FTZ R175, R174, -R175 ;  /* 0x800000afaeaf7221 */ /* 0x000fe20000010000 */
[----:B------:R-:W-:Y:S01]  /*8030*/  FFMA.FTZ R173, R173, UR13, R116 ;  /* 0x0000000dadad7c23 */ /* 0x000fe20008010074 */
[----:B------:R-:W-:Y:S01]  /*8040*/  MOV R115, R158 ;  /* 0x0000009e00737202 */ /* 0x000fe20000000f00 */
[----:B------:R-:W-:Y:S01]  /*8050*/  FFMA.FTZ R118, R118, UR12, R117 ;  /* 0x0000000c76767c23 */ /* 0x000fe20008010075 */
[----:B0-----:R0:W3:Y:S01]  /*8060*/  LDG.E.64 R106, desc[UR14][R110.64] ;  /* 0x0000000e6e6a7981 */ /* 0x0010e2000c1e1b00 */
[----:B------:R-:W-:Y:S01]  /*8070*/  MOV R108, R159 ;  /* 0x0000009f006c7202 */ /* 0x000fe20000000f00 */
[----:B------:R-:W-:Y:S01]  /*8080*/  FADD.FTZ R173, R172, -R173 ;  /* 0x800000adacad7221 */ /* 0x000fe20000010000 */
[----:B------:R-:W-:Y:S01]  /*8090*/  SHF.R.U32.HI R109, RZ, 0x10, R159 ;  /* 0x00000010ff6d7819 */ /* 0x000fe2000001169f */
[----:B------:R-:W-:Y:S01]  /*80a0*/  HFMA2 R117, -RZ, RZ, 0, 0 ;  /* 0x00000000ff757431 */ /* 0x000fe200000001ff */
[----:B------:R-:W-:-:S02]  /*80b0*/  SHF.L.U32 R174, R108, 0x10, RZ ;  /* 0x000000106cae7819 */ /* 0x000fc400000006ff */
[----:B------:R-:W-:Y:S02]  /*80c0*/  SHF.L.U32 R176, R109, 0x10, RZ ;  /* 0x000000106db07819 */ /* 0x000fe400000006ff */
[----:B------:R-:W-:Y:S01]  /*80d0*/  SHF.L.U32 R115, R115, 0x10, RZ ;  /* 0x0000001073737819 */ /* 0x000fe200000006ff */
[----:B0-----:R-:W-:Y:S01]  /*80e0*/  FMUL.FTZ R111, R118, UR4 ;  /* 0x00000004766f7c20 */ /* 0x001fe20008410000 */
[----:B------:R-:W-:Y:S01]  /*80f0*/  FFMA.FTZ R174, R175, UR12, R174 ;  /* 0x0000000cafae7c23 */ /* 0x000fe200080100ae */
[----:B------:R-:W-:Y:S01]  /*8100*/  FFMA.FTZ R176, R173, UR12, R176 ;  /* 0x0000000cadb07c23 */ /* 0x000fe200080100b0 */
[----:B------:R0:W1:Y:S01]  /*8110*/  F2F.BF16.F32 R110, R118 ;  /* 0x00000076006e7304 */ /* 0x0000620000202000 */
[----:B------:R-:W-:Y:S01]  /*8120*/  FFMA.FTZ R114, R114, UR12, R115 ;  /* 0x0000000c72727c23 */ /* 0x000fe20008010073 */
[----:B------:R-:W-:Y:S01]  /*8130*/  FMUL.FTZ R172, R174, UR4 ;  /* 0x00000004aeac7c20 */ /* 0x000fe20008410000 */
[----:B------:R-:W-:Y:S01]  /*8140*/  FMUL.FTZ R173, R176, UR4 ;  /* 0x00000004b0ad7c20 */ /* 0x000fe20008410000 */
[----:B------:R-:W-:Y:S01]  /*8150*/  ISETP.GE.U32.AND P6, PT, R171, 0x1000000, PT ;  /* 0x01000000ab00780c */ /* 0x000fe20003fc6070 */
[----:B------:R-:W-:Y:S01]  /*8160*/  FMUL.FTZ R175, R114, UR4 ;  /* 0x0000000472af7c20 */ /* 0x000fe20008410000 */
[----:B------:R-:W-:Y:S01]  /*8170*/  FMUL.FTZ R172, R172, UR21 ;  /* 0x00000015acac7c20 */ /* 0x000fe20008410000 */
[----:B------:R-:W-:Y:S01]  /*8180*/  FMUL.FTZ R173, R173, UR21 ;  /* 0x00000015adad7c20 */ /* 0x000fe20008410000 */
[----:B------:R-:W-:Y:S01]  /*8190*/  F2F.BF16.F32 R177, R174 ;  /* 0x000000ae00b17304 */ /* 0x000fe20000202000 */
[----:B0-----:R-:W-:Y:S01]  /*81a0*/  MOV R118, RZ ;  /* 0x000000ff00767202 */ /* 0x001fe20000000f00 */
[----:B------:R-:W-:Y:S01]  /*81b0*/  FMUL.FTZ R175, R175, UR21 ;  /* 0x00000015afaf7c20 */ /* 0x000fe20008410000 */
[----:B------:R-:W-:-:S05]  /*81c0*/  LOP3.LUT P3, RZ, R171, 0xff, RZ, 0xc0, !PT ;  /* 0x000000ffabff7812 */ /* 0x000fca000786c0ff */
[----:B------:R-:W0:Y:S01]  /*81d0*/  F2F.BF16.F32 R115, R114 ;  /* 0x0000007200737304 */ /* 0x000e220000202000 */
[----:B--2---:R-:W-:Y:S02]  /*81e0*/  @P0 MOV R108, R104 ;  /* 0x00000068006c0202 */ /* 0x004fe40000000f00 */
[----:B------:R-:W-:Y:S01]  /*81f0*/  @P2 SHF.R.U64 R109, R104, 0x10, R105 ;  /* 0x00000010686d2819 */ /* 0x000fe20000001269 */
[----:B------:R-:W-:Y:S01]  /*8200*/  FMUL.FTZ R104, R111, UR21 ;  /* 0x000000156f687c20 */ /* 0x000fe20008410000 */
[----:B------:R-:W-:Y:S01]  /*8210*/  @P0 SHF.L.U32 R108, R108, 0x10, RZ ;  /* 0x000000106c6c0819 */ /* 0x000fe200000006ff */
[----:B-1----:R-:W-:Y:S01]  /*8220*/  IMAD.WIDE.U32 R110, R110, 0x10000, RZ ;  /* 0x000100006e6e7825 */ /* 0x002fe200078e00ff */
[----:B------:R-:W-:-:S03]  /*8230*/  @P2 SHF.L.U32 R109, R109, 0x10, RZ ;  /* 0x000000106d6d2819 */ /* 0x000fc600000006ff */
[----:B------:R-:W-:Y:S01]  /*8240*/  @P0 FMUL.FTZ R117, R113, R108 ;  /* 0x0000006c71750220 */ /* 0x000fe20000410000 */
[----:B------:R-:W-:Y:S01]  /*8250*/  FMUL.FTZ R108, R53, R104 ;  /* 0x00000068356c7220 */ /* 0x000fe20000410000 */
[C---:B------:R-:W-:Y:S01]  /*8260*/  LOP3.LUT P0, RZ, R171.reuse, 0xff00, RZ, 0xc0, !PT ;  /* 0x0000ff00abff7812 */ /* 0x040fe2000780c0ff */
[----:B------:R-:W-:Y:S01]  /*8270*/  @P2 FMUL.FTZ R118, R112, R109 ;  /* 0x0000006d70762220 */ /* 0x000fe20000410000 */
[----:B------:R-:W-:Y:S01]  /*8280*/  LOP3.LUT P2, RZ, R171, 0xff0000, RZ, 0xc0, !PT ;  /* 0x00ff0000abff7812 */ /* 0x000fe2000784c0ff */
[----:B------:R-:W1:Y:S01]  /*8290*/  F2F.BF16.F32 R113, R176 ;  /* 0x000000b000717304 */ /* 0x000e620000202000 */
[----:B------:R-:W-:Y:S01]  /*82a0*/  FSEL R109, R108, RZ, P0 ;  /* 0x000000ff6c6d7208 */ /* 0x000fe20000000000 */
[----:B------:R-:W-:Y:S01]  /*82b0*/  FMUL.FTZ R108, R54, R172 ;  /* 0x000000ac366c7220 */ /* 0x000fe20000410000 */
[----:B0-----:R-:W-:-:S04]  /*82c0*/  LOP3.LUT R110, R110, R115, RZ, 0xfc, !PT ;  /* 0x000000736e6e7212 */ /* 0x001fc800078efcff */
[----:B------:R-:W-:Y:S01]  /*82d0*/  FSEL R112, R108, RZ, P2 ;  /* 0x000000ff6c707208 */ /* 0x000fe20001000000 */
[----:B------:R-:W-:Y:S01]  /*82e0*/  FMUL.FTZ R108, R55, R173 ;  /* 0x000000ad376c7220 */ /* 0x000fe20000410000 */
[----:B------:R-:W0:Y:S04]  /*82f0*/  F2F.BF16.F32 R109, R109 ;  /* 0x0000006d006d7304 */ /* 0x000e280000202000 */
[----:B------:R-:W-:Y:S01]  /*8300*/  FSEL R174, R108, RZ, P6 ;  /* 0x000000ff6cae7208 */ /* 0x000fe20003000000 */
[----:B------:R-:W-:Y:S01]  /*8310*/  FMUL.FTZ R108, R52, R175 ;  /* 0x000000af346c7220 */ /* 0x000fe20000410000 */
[----:B-1----:R-:W-:Y:S02]  /*8320*/  SHF.L.U32 R113, R113, 0x10, RZ ;  /* 0x0000001071717819 */ /* 0x002fe400000006ff */
[----:B------:R-:W-:Y:S02]  /*8330*/  F2F.BF16.F32 R112, R112 ;  /* 0x0000007000707304 */ /* 0x000fe40000202000 */
[----:B------:R-:W-:-:S02]  /*8340*/  FSEL R114, R108, RZ, P3 ;  /* 0x000000ff6c727208 */ /* 0x000fc40001800000 */
[----:B------:R-:W-:Y:S01]  /*8350*/  LOP3.LUT R111, R111, R113, R177, 0xfe, !PT ;  /* 0x000000716f6f7212 */ /* 0x000fe200078efeb1 */
[----:B0-----:R-:W-:-:S03]  /*8360*/  IMAD.WIDE.U32 R108, R109, 0x10000, RZ ;  /* 0x000100006d6c7825 */ /* 0x001fc600078e00ff */
[----:B------:R-:W0:Y:S08]  /*8370*/  F2F.BF16.F32 R174, R174 ;  /* 0x000000ae00ae7304 */ /* 0x000e300000202000 */
[----:B------:R1:W2:Y:S01]  /*8380*/  F2F.BF16.F32 R179, R114 ;  /* 0x0000007200b37304 */ /* 0x0002a20000202000 */
        /* <DEDUP_REMOVED lines=9> */
[--C-:B------:R-:W-:Y:S01]  /*8420*/  FFMA.FTZ R174, R39, UR13, R116.reuse ;  /* 0x0000000d27ae7c23 */ /* 0x100fe20008010074 */
[----:B------:R-:W-:Y:S01]  /*8430*/  MOV R39, R160 ;  /* 0x000000a000277202 */ /* 0x000fe20000000f00 */
[----:B------:R-:W-:Y:S01]  /*8440*/  FFMA.FTZ R178, R143, UR13, R116 ;  /* 0x0000000d8fb27c23 */ /* 0x000fe20008010074 */
[----:B------:R-:W-:Y:S01]  /*8450*/  SHF.R.U64 R176, R160, 0x10, R161 ;  /* 0x00000010a0b07819 */ /* 0x000fe200000012a1 */
[----:B------:R-:W-:Y:S01]  /*8460*/  FADD.FTZ R174, R155, -R174 ;  /* 0x800000ae9bae7221 */ /* 0x000fe20000010000 */
[--C-:B------:R-:W-:Y:S01]  /*8470*/  FFMA.FTZ R155, R35, UR13, R116.reuse ;  /* 0x0000000d239b7c23 */ /* 0x100fe20008010074 */
[----:B------:R-:W-:Y:S01]  /*8480*/  SHF.L.U32 R35, R39, 0x10, RZ ;  /* 0x0000001027237819 */ /* 0x000fe200000006ff */
[----:B------:R-:W-:Y:S01]  /*8490*/  FFMA.FTZ R147, R147, UR13, R116 ;  /* 0x0000000d93937c23 */ /* 0x000fe20008010074 */
[----:B------:R-:W-:Y:S01]  /*84a0*/  SHF.L.U32 R176, R176, 0x10, RZ ;  /* 0x00000010b0b07819 */ /* 0x000fe200000006ff */
[----:B------:R-:W-:Y:S01]  /*84b0*/  FADD.FTZ R155, R154, -R155 ;  /* 0x8000009b9a9b7221 */ /* 0x000fe20000010000 */
[----:B0-----:R-:W-:Y:S01]  /*84c0*/  @P4 MOV R109, R105 ;  /* 0x00000069006d4202 */ /* 0x001fe20000000f00 */
[----:B------:R-:W-:Y:S01]  /*84d0*/  FFMA.FTZ R108, R174, UR12, R35 ;  /* 0x0000000cae6c7c23 */ /* 0x000fe20008010023 */
[----:B------:R-:W-:Y:S01]  /*84e0*/  MOV R35, R161 ;  /* 0x000000a100237202 */ /* 0x000fe20000000f00 */
[----:B------:R-:W-:Y:S01]  /*84f0*/  FFMA.FTZ R155, R155, UR12, R176 ;  /* 0x0000000c9b9b7c23 */ /* 0x000fe200080100b0 */
[----:B------:R-:W-:Y:S01]  /*8500*/  SHF.R.U32.HI R112, RZ, 0x10, R161 ;  /* 0x00000010ff707819 */ /* 0x000fe200000116a1 */
[----:B------:R-:W-:Y:S01]  /*8510*/  FADD.FTZ R178, R153, -R178 ;  /* 0x800000b299b27221 */ /* 0x000fe20000010000 */
[----:B------:R-:W-:Y:S01]  /*8520*/  @P5 SHF.R.U32.HI R110, RZ, 0x10, R105 ;  /* 0x00000010ff6e5819 */ /* 0x000fe20000011669 */
[----:B------:R-:W-:Y:S01]  /*8530*/  FADD.FTZ R147, R130, -R147 ;  /* 0x8000009382937221 */ /* 0x000fe20000010000 */
[----:B------:R-:W-:Y:S01]  /*8540*/  SHF.L.U32 R111, R35, 0x10, RZ ;  /* 0x00000010236f7819 */ /* 0x000fe200000006ff */
[----:B------:R-:W-:Y:S01]  /*8550*/  FMUL.FTZ R154, R155, UR4 ;  /* 0x000000049b9a7c20 */ /* 0x000fe20008410000 */
[----:B------:R-:W-:Y:S01]  /*8560*/  @P4 SHF.L.U32 R109, R109, 0x10, RZ ;  /* 0x000000106d6d4819 */ /* 0x000fe200000006ff */
[----:B------:R-:W-:Y:S01]  /*8570*/  HFMA2 R35, -RZ, RZ, 0, 0 ;  /* 0x00000000ff237431 */ /* 0x000fe200000001ff */
[----:B------:R-:W-:Y:S01]  /*8580*/  SHF.L.U32 R112, R112, 0x10, RZ ;  /* 0x0000001070707819 */ /* 0x000fe200000006ff */
[----:B------:R-:W-:Y:S01]  /*8590*/  FFMA.FTZ R178, R178, UR12, R111 ;  /* 0x0000000cb2b27c23 */ /* 0x000fe2000801006f */
[----:B------:R-:W-:Y:S01]  /*85a0*/  @P5 SHF.L.U32 R110, R110, 0x10, RZ ;  /* 0x000000106e6e5819 */ /* 0x000fe200000006ff */
[----:B------:R-:W-:Y:S01]  /*85b0*/  @P4 FMUL.FTZ R35, R182, R109 ;  /* 0x0000006db6234220 */ /* 0x000fe20000410000 */
[----:B------:R-:W-:Y:S01]  /*85c0*/  FMUL.FTZ R154, R154, UR21 ;  /* 0x000000159a9a7c20 */ /* 0x000fe20008410000 */
[----:B------:R-:W-:Y:S01]  /*85d0*/  FFMA.FTZ R143, R147, UR12, R112 ;  /* 0x0000000c938f7c23 */ /* 0x000fe20008010070 */
[----:B------:R-:W-:Y:S01]  /*85e0*/  CS2R R112, SRZ ;  /* 0x0000000000707805 */ /* 0x000fe2000001ff00 */
[----:B------:R-:W-:Y:S01]  /*85f0*/  FMUL.FTZ R147, R178, UR4 ;  /* 0x00000004b2937c20 */ /* 0x000fe20008410000 */
[----:B------:R-:W-:Y:S01]  /*8600*/  @P5 FMUL.FTZ R112, R119, R110 ;  /* 0x0000006e77705220 */ /* 0x000fe20000410000 */
[C---:B------:R-:W-:Y:S01]  /*8610*/  LOP3.LUT P4, RZ, R152.reuse, 0xff00, RZ, 0xc0, !PT ;  /* 0x0000ff0098ff7812 */ /* 0x040fe2000788c0ff */
[----:B------:R-:W-:Y:S01]  /*8620*/  FMUL.FTZ R170, R143, UR4 ;  /* 0x000000048faa7c20 */ /* 0x000fe20008410000 */
[----:B------:R-:W-:Y:S01]  /*8630*/  FMUL.FTZ R147, R147, UR21 ;  /* 0x0000001593937c20 */ /* 0x000fe20008410000 */
[----:B------:R-:W-:Y:S01]  /*8640*/  F2F.BF16.F32 R105, R155 ;  /* 0x0000009b00697304 */ /* 0x000fe20000202000 */
[----:B------:R-:W-:Y:S01]  /*8650*/  LOP3.LUT P5, RZ, R152, 0xff0000, RZ, 0xc0, !PT ;  /* 0x00ff000098ff7812 */ /* 0x000fe200078ac0ff */
[----:B------:R-:W-:Y:S01]  /*8660*/  FMUL.FTZ R153, R108, UR4 ;  /* 0x000000046c997c20 */ /* 0x000fe20008410000 */
[----:B------:R-:W-:-:S02]  /*8670*/  HFMA2 R119, -RZ, RZ, 0, 0 ;  /* 0x00000000ff777431 */ /* 0x000fc400000001ff */
[----:B------:R-:W-:Y:S01]  /*8680*/  FFMA.FTZ R149, R149, UR13, R116 ;  /* 0x0000000d95957c23 */ /* 0x000fe20008010074 */
[----:B---3--:R-:W-:Y:S01]  /*8690*/  @P3 MOV R109, R106 ;  /* 0x0000006a006d3202 */ /* 0x008fe20000000f00 */
[----:B------:R-:W-:Y:S01]  /*86a0*/  FMUL.FTZ R153, R153, UR21 ;  /* 0x0000001599997c20 */ /* 0x000fe20008410000 */
[----:B------:R-:W-:Y:S01]  /*86b0*/  @P0 SHF.R.U64 R106, R106, 0x10, R107 ;  /* 0x000000106a6a0819 */ /* 0x000fe2000000126b */
[----:B------:R0:W1:Y:S01]  /*86c0*/  F2F.BF16.F32 R155, R143 ;  /* 0x0000008f009b7304 */ /* 0x0000620000202000 */
[----:B------:R-:W-:Y:S01]  /*86d0*/  @P3 SHF.L.U32 R110, R109, 0x10, RZ ;  /* 0x000000106d6e3819 */ /* 0x000fe200000006ff */
[----:B------:R-:W-:-:S04]  /*86e0*/  FMUL.FTZ R109, R57, R154 ;  /* 0x0000009a396d7220 */ /* 0x000fc80000410000 */
[----:B------:R-:W-:Y:S01]  /*86f0*/  @P3 FMUL.FTZ R113, R175, R110 ;  /* 0x0000006eaf713220 */ /* 0x000fe20000410000 */
[----:B------:R-:W-:Y:S01]  /*8700*/  FSEL R110, R109, RZ, P4 ;  /* 0x000000ff6d6e7208 */ /* 0x000fe20002000000 */
[----:B------:R-:W-:Y:S01]  /*8710*/  FMUL.FTZ R109, R58, R147 ;  /* 0x000000933a6d7220 */ /* 0x000fe20000410000 */
[----:B0-----:R-:W-:Y:S01]  /*8720*/  FMUL.FTZ R143, R170, UR21 ;  /* 0x00000015aa8f7c20 */ /* 0x001fe20008410000 */
[----:B------:R0:W3:Y:S01]  /*8730*/  F2F.BF16.F32 R39, R108 ;  /* 0x0000006c00277304 */ /* 0x0000e20000202000 */
[----:B------:R-:W-:-:S07]  /*8740*/  ISETP.GE.U32.AND P3, PT, R152, 0x1000000, PT ;  /* 0x010000009800780c */ /* 0x000fce0003f66070 */
[----:B------:R4:W-:Y:S01]  /*8750*/  F2F.BF16.F32 R130, R110 ;  /* 0x0000006e00827304 */ /* 0x0009e20000202000 */
[----:B0-----:R-:W-:Y:S02]  /*8760*/  FSEL R108, R109, RZ, P5 ;  /* 0x000000ff6d6c7208 */ /* 0x001fe40002800000 */
[----:B------:R-:W-:Y:S01]  /*8770*/  @P0 SHF.L.U32 R109, R106, 0x10, RZ ;  /* 0x000000106a6d0819 */ /* 0x000fe200000006ff */
[----:B------:R-:W-:-:S04]  /*8780*/  FMUL.FTZ R106, R59, R143 ;  /* 0x0000008f3b6a7220 */ /* 0x000fc80000410000 */
[----:B------:R-:W-:Y:S01]  /*8790*/  @P0 FMUL.FTZ R119, R104, R109 ;  /* 0x0000006d68770220 */ /* 0x000fe20000410000 */
[----:B----4-:R-:W-:Y:S01]  /*87a0*/  FSEL R110, R106, RZ, P3 ;  /* 0x000000ff6a6e7208 */ /* 0x010fe20001800000 */
[----:B------:R-:W-:Y:S01]  /*87b0*/  FMUL.FTZ R104, R56, R153 ;  /* 0x0000009938687220 */ /* 0x000fe20000410000 */
[----:B------:R-:W-:Y:S01]  /*87c0*/  LOP3.LUT P0, RZ, R152, 0xff, RZ, 0xc0, !PT ;  /* 0x000000ff98ff7812 */ /* 0x000fe2000780c0ff */
[----:B------:R-:W0:Y:S01]  /*87d0*/  F2F.BF16.F32 R111, R178 ;  /* 0x000000b2006f7304 */ /* 0x000e220000202000 */
[----:B------:R-:W-:Y:S01]  /*87e0*/  FFMA.FTZ R109, R45, UR13, R116 ;  /* 0x0000000d2d6d7c23 */ /* 0x000fe20008010074 */
[----:B-1----:R-:W-:Y:S02]  /*87f0*/  SHF.L.U32 R45, R155, 0x10, RZ ;  /* 0x000000109b2d7819 */ /* 0x002fe400000006ff */
[----:B------:R-:W-:Y:S01]  /*8800*/  FSEL R106, R104, RZ, P0 ;  /* 0x000000ff686a7208 */ /* 0x000fe20000000000 */
[----:B------:R-:W-:-:S04]  /*8810*/  IMAD.WIDE.U32 R104, R105, 0x10000, RZ ;  /* 0x0001000069687825 */ /* 0x000fc800078e00ff */
[----:B------:R-:W-:Y:S01]  /*8820*/  FADD.FTZ R152, R38, -R109 ;  /* 0x8000006d26987221 */ /* 0x000fe20000010000 */
[----:B------:R-:W1:Y:S01]  /*8830*/  F2F.BF16.F32 R110, R110 ;  /* 0x0000006e006e7304 */ /* 0x000e620000202000 */
[----:B---3--:R-:W-:Y:S01]  /*8840*/  LOP3.LUT R104, R104, R39, RZ, 0xfc, !PT ;  /* 0x0000002768687212 */ /* 0x008fe200078efcff */
[----:B------:R-:W-:-:S04]  /*8850*/  IMAD.WIDE.U32 R38, R150, 0x8, R186 ;  /* 0x0000000896267825 */ /* 0x000fc800078e00ba */
[----:B------:R-:W-:Y:S01]  /*8860*/  FFMA.FTZ R34, R34, UR13, R116 ;  /* 0x0000000d22227c23 */ /* 0x000fe20008010074 */
[----:B0-----:R-:W-:Y:S01]  /*8870*/  LOP3.LUT R105, R105, R45, R111, 0xfe, !PT ;  /* 0x0000002d69697212 */ /* 0x001fe200078efe6f */
[----:B------:R0:W3:Y:S01]  /*8880*/  F2F.BF16.F32 R170, R108 ;  /* 0x0000006c00aa7304 */ /* 0x0000e20000202000 */
[----:B------:R-:W-:-:S03]  /*8890*/  MOV R45, R162 ;  /* 0x000000a2002d7202 */ /* 0x000fc60000000f00 */
[----:B------:R4:W-:Y:S01]  /*88a0*/  STG.E.64 desc[UR14][R38.64], R104 ;  /* 0x0000006826007986 */ /* 0x0009e2000c101b0e */
[----:B-1----:R-:W-:-:S03]  /*88b0*/  SHF.L.U32 R155, R110, 0x10, RZ ;  /* 0x000000106e9b7819 */ /* 0x002fc600000006ff */
[----:B------:R1:W4:Y:S01]  /*88c0*/  F2F.BF16.F32 R171, R106 ;  /* 0x0000006a00ab7304 */ /* 0x0003220000202000 */
[----:B0-----:R-:W-:-:S04]  /*88d0*/  IMAD.WIDE.U32 R108, R130, 0x10000, RZ ;  /* 0x00010000826c7825 */ /* 0x001fc800078e00ff */
[----:B------:R-:W-:Y:S01]  /*88e0*/  IMAD.WIDE.U32 R110, R150, 0x8, R184 ;  /* 0x00000008966e7825 */ /* 0x000fe200078e00b8 */
[----:B---3--:R-:W-:Y:S02]  /*88f0*/  LOP3.LUT R109, R109, R155, R170, 0xfe, !PT ;  /* 0x0000009b6d6d7212 */ /* 0x008fe400078efeaa */
[----:B-1----:R-:W-:Y:S01]  /*8900*/  SHF.R.U64 R106, R162, 0x10, R163 ;  /* 0x00000010a26a7819 */ /* 0x002fe200000012a3 */
[----:B----4-:R-:W-:Y:S01]  /*8910*/  IMAD.WIDE.U32 R38, R141, 0x8, R198 ;  /* 0x000000088d267825 */ /* 0x010fe200078e00c6 */
[----:B------:R-:W-:Y:S02]  /*8920*/  LOP3.LUT R108, R108, R171, RZ, 0xfc, !PT ;  /* 0x000000ab6c6c7212 */ /* 0x000fe400078efcff */
[----:B------:R-:W-:Y:S01]  /*8930*/  SHF.L.U32 R45, R45, 0x10, RZ ;  /* 0x000000102d2d7819 */ /* 0x000fe200000006ff */
[----:B------:R-:W-:Y:S01]  /*8940*/  FADD.FTZ R149, R36, -R149 ;  /* 0x8000009524957221 */ /* 0x000fe20000010000 */
[----:B------:R-:W-:Y:S01]  /*8950*/  SHF.L.U32 R106, R106, 0x10, RZ ;  /* 0x000000106a6a7819 */ /* 0x000fe200000006ff */
[----:B------:R0:W-:Y:S01]  /*8960*/  STG.E.64 desc[UR14][R110.64], R108 ;  /* 0x0000006c6e007986 */ /* 0x0001e2000c101b0e */
[----:B------:R-:W-:Y:S01]  /*8970*/  FFMA.FTZ R130, R151, UR13, R116 ;  /* 0x0000000d97827c23 */ /* 0x000fe20008010074 */
[----:B------:R-:W-:Y:S01]  /*8980*/  FFMA.FTZ R36, R152, UR12, R45 ;  /* 0x0000000c98247c23 */ /* 0x000fe2000801002d */
[----:B------:R-:W-:Y:S01]  /*8990*/  SHF.R.U32.HI R45, RZ, 0x10, R163 ;  /* 0x00000010ff2d7819 */ /* 0x000fe200000116a3 */
[----:B------:R-:W-:Y:S01]  /*89a0*/  FFMA.FTZ R149, R149, UR12, R106 ;  /* 0x0000000c95957c23 */ /* 0x000fe2000801006a */
[----:B------:R-:W-:Y:S01]  /*89b0*/  @P6 SHF.R.U32.HI R106, RZ, 0x10, R107 ;  /* 0x00000010ff6a6819 */ /* 0x000fe2000001166b */
[----:B------:R-:W3:Y:S01]  /*89c0*/  LDG.E.64 R38, desc[UR14][R38.64] ;  /* 0x0000000e26267981 */ /* 0x000ee2000c1e1b00 */
[----:B------:R-:W-:Y:S01]  /*89d0*/  FADD.FTZ R130, R123, -R130 ;  /* 0x800000827b827221 */ /* 0x000fe20000010000 */
[----:B------:R-:W-:Y:S01]  /*89e0*/  FMUL.FTZ R152, R149, UR4 ;  /* 0x0000000495987c20 */ /* 0x000fe20008410000 */
[----:B------:R-:W-:Y:S01]  /*89f0*/  @P6 SHF.L.U32 R106, R106, 0x10, RZ ;  /* 0x000000106a6a6819 */ /* 0x000fe200000006ff */
[----:B------:R1:W-:Y:S01]  /*8a00*/  F2F.BF16.F32 R104, R149 ;  /* 0x0000009500687304 */ /* 0x0003e20000202000 */
[----:B------:R-:W-:-:S02]  /*8a10*/  HFMA2 R123, -RZ, RZ, 0, 0 ;  /* 0x00000000ff7b7431 */ /* 0x000fc400000001ff */
[----:B------:R-:W-:Y:S01]  /*8a20*/  FMUL.FTZ R152, R152, UR21 ;  /* 0x0000001598987c20 */ /* 0x000fe20008410000 */
[----:B------:R-:W-:Y:S01]  /*8a30*/  FMUL.FTZ R151, R36, UR4 ;  /* 0x0000000424977c20 */ /* 0x000fe20008410000 */
[----:B0-----:R-:W-:Y:S01]  /*8a40*/  FADD.FTZ R108, R37, -R34 ;  /* 0x80000022256c7221 */ /* 0x001fe20000010000 */
[----:B------:R-:W-:Y:S02]  /*8a50*/  MOV R37, R163 ;  /* 0x000000a300257202 */ /* 0x000fe40000000f00 */
[----:B------:R-:W-:Y:S01]  /*8a60*/  @P2 MOV R34, R107 ;  /* 0x0000006b00222202 */ /* 0x000fe20000000f00 */
[----:B------:R0:W-:Y:S01]  /*8a70*/  F2F.BF16.F32 R109, R36 ;  /* 0x00000024006d7304 */ /* 0x0001e20000202000 */
[----:B------:R-:W-:Y:S01]  /*8a80*/  SHF.L.U32 R105, R37, 0x10, RZ ;  /* 0x0000001025697819 */ /* 0x000fe200000006ff */
[----:B------:R-:W-:Y:S01]  /*8a90*/  FMUL.FTZ R151, R151, UR21 ;  /* 0x0000001597977c20 */ /* 0x000fe20008410000 */
[----:B------:R-:W-:Y:S02]  /*8aa0*/  @P2 SHF.L.U32 R37, R34, 0x10, RZ ;  /* 0x0000001022252819 */ /* 0x000fe400000006ff */
[----:B------:R-:W-:Y:S01]  /*8ab0*/  SHF.L.U32 R107, R45, 0x10, RZ ;  /* 0x000000102d6b7819 */ /* 0x000fe200000006ff */
[----:B------:R-:W-:-:S02]  /*8ac0*/  HFMA2 R45, -RZ, RZ, 0, 0 ;  /* 0x00000000ff2d7431 */ /* 0x000fc400000001ff */
[----:B------:R-:W-:Y:S01]  /*8ad0*/  FFMA.FTZ R105, R130, UR12, R105 ;  /* 0x0000000c82697c23 */ /* 0x000fe20008010069 */
[----:B------:R-:W-:Y:S01]  /*8ae0*/  @P2 FMUL.FTZ R45, R172, R37 ;  /* 0x00000025ac2d2220 */ /* 0x000fe20000410000 */
[----:B------:R-:W-:Y:S01]  /*8af0*/  MOV R34, RZ ;  /* 0x000000ff00227202 */ /* 0x000fe20000000f00 */
[----:B------:R-:W-:Y:S01]  /*8b00*/  FFMA.FTZ R108, R108, UR12, R107 ;  /* 0x0000000c6c6c7c23 */ /* 0x000fe2000801006b */
[----:B------:R-:W-:Y:S01]  /*8b10*/  @P6 FMUL.FTZ R34, R173, R106 ;  /* 0x0000006aad226220 */ /* 0x000fe20000410000 */
[----:B-1----:R-:W-:Y:S01]  /*8b20*/  FMUL.FTZ R149, R105, UR4 ;  /* 0x0000000469957c20 */ /* 0x002fe20008410000 */
[----:B------:R-:W-:Y:S01]  /*8b30*/  LOP3.LUT P6, RZ, R148, 0xff00, RZ, 0xc0, !PT ;  /* 0x0000ff0094ff7812 */ /* 0x000fe200078cc0ff */
[----:B------:R-:W-:Y:S01]  /*8b40*/  FMUL.FTZ R150, R108, UR4 ;  /* 0x000000046c967c20 */ /* 0x000fe20008410000 */
[----:B------:R-:W-:Y:S01]  /*8b50*/  F2F.BF16.F32 R155, R105 ;  /* 0x00000069009b7304 */ /* 0x000fe20000202000 */
[----:B------:R-:W-:Y:S01]  /*8b60*/  FMUL.FTZ R149, R149, UR21 ;  /* 0x0000001595957c20 */ /* 0x000fe20008410000 */
[----:B------:R-:W-:Y:S01]  /*8b70*/  ISETP.GE.U32.AND P2, PT, R148, 0x1000000, PT ;  /* 0x010000009400780c */ /* 0x000fe20003f46070 */
[----:B------:R-:W-:Y:S01]  /*8b80*/  FMUL.FTZ R150, R150, UR21 ;  /* 0x0000001596967c20 */ /* 0x000fe20008410000 */
[----:B------:R-:W-:-:S03]  /*8b90*/  MOV R130, RZ ;  /* 0x000000ff00827202 */ /* 0x000fc60000000f00 */
[----:B0-----:R-:W-:Y:S01]  /*8ba0*/  FMUL.FTZ R36, R63, R150 ;  /* 0x000000963f247220 */ /* 0x001fe20000410000 */
[----:B------:R0:W1:Y:S04]  /*8bb0*/  F2F.BF16.F32 R170, R108 ;  /* 0x0000006c00aa7304 */ /* 0x0000680000202000 */
[----:B0-----:R-:W-:Y:S01]  /*8bc0*/  FSEL R108, R36, RZ, P2 ;  /* 0x000000ff246c7208 */ /* 0x001fe20001000000 */
[----:B------:R-:W-:-:S05]  /*8bd0*/  FMUL.FTZ R36, R60, R151 ;  /* 0x000000973c247220 */ /* 0x000fca0000410000 */
[----:B------:R-:W-:Y:S01]  /*8be0*/  F2F.BF16.F32 R108, R108 ;  /* 0x0000006c006c7304 */ /* 0x000fe20000202000 */
[----:B--2---:R-:W-:Y:S02]  /*8bf0*/  @P0 MOV R37, R114 ;  /* 0x0000007200250202 */ /* 0x004fe40000000f00 */
[----:B------:R-:W-:Y:S02]  /*8c00*/  @P4 SHF.R.U64 R107, R114, 0x10, R115 ;  /* 0x00000010726b4819 */ /* 0x000fe40000001273 */
[----:B------:R-:W-:Y:S01]  /*8c10*/  @P0 SHF.L.U32 R106, R37, 0x10, RZ ;  /* 0x00000010256a0819 */ /* 0x000fe200000006ff */
[----:B------:R-:W-:-:S04]  /*8c20*/  FMUL.FTZ R37, R61, R152 ;  /* 0x000000983d257220 */ /* 0x000fc80000410000 */
[----:B------:R-:W-:Y:S01]  /*8c30*/  @P0 FMUL.FTZ R123, R153, R106 ;  /* 0x0000006a997b0220 */ /* 0x000fe20000410000 */
[----:B------:R-:W-:Y:S01]  /*8c40*/  FSEL R105, R37, RZ, P6 ;  /* 0x000000ff25697208 */ /* 0x000fe20003000000 */
[----:B------:R-:W-:Y:S01]  /*8c50*/  FMUL.FTZ R37, R62, R149 ;  /* 0x000000953e257220 */ /* 0x000fe20000410000 */
[----:B------:R-:W-:Y:S02]  /*8c60*/  LOP3.LUT P0, RZ, R148, 0xff0000, RZ, 0xc0, !PT ;  /* 0x00ff000094ff7812 */ /* 0x000fe4000780c0ff */
[----:B------:R0:W2:Y:S02]  /*8c70*/  F2F.BF16.F32 R111, R105 ;  /* 0x00000069006f7304 */ /* 0x0000a40000202000 */
[----:B------:R-:W-:Y:S02]  /*8c80*/  FSEL R106, R37, RZ, P0 ;  /* 0x000000ff256a7208 */ /* 0x000fe40000000000 */
[----:B------:R-:W-:Y:S02]  /*8c90*/  @P4 SHF.L.U32 R37, R107, 0x10, RZ ;  /* 0x000000106b254819 */ /* 0x000fe400000006ff */
[----:B-1----:R-:W-:-:S02]  /*8ca0*/  SHF.L.U32 R107, R170, 0x10, RZ ;  /* 0x00000010aa6b7819 */ /* 0x002fc400000006ff */
[----:B------:R-:W1:Y:S01]  /*8cb0*/  F2F.BF16.F32 R106, R106 ;  /* 0x0000006a006a7304 */ /* 0x000e620000202000 */
[----:B------:R-:W-:Y:S01]  /*8cc0*/  @P4 FMUL.FTZ R130, R154, R37 ;  /* 0x000000259a824220 */ /* 0x000fe20000410000 */
[----:B------:R-:W-:Y:S01]  /*8cd0*/  LOP3.LUT P4, RZ, R148, 0xff, RZ, 0xc0, !PT ;  /* 0x000000ff94ff7812 */ /* 0x000fe2000788c0ff */
[----:B0-----:R-:W-:-:S03]  /*8ce0*/  IMAD.WIDE.U32 R104, R104, 0x10000, RZ ;  /* 0x0001000068687825 */ /* 0x001fc600078e00ff */
[----:B------:R-:W-:Y:S01]  /*8cf0*/  FSEL R110, R36, RZ, P4 ;  /* 0x000000ff246e7208 */ /* 0x000fe20002000000 */
[----:B--2---:R-:W-:Y:S01]  /*8d00*/  IMAD.WIDE.U32 R36, R111, 0x10000, RZ ;  /* 0x000100006f247825 */ /* 0x004fe200078e00ff */
[----:B------:R-:W-:Y:S02]  /*8d10*/  SHF.L.U32 R111, R108, 0x10, RZ ;  /* 0x000000106c6f7819 */ /* 0x000fe400000006ff */
[----:B------:R0:W2:Y:S01]  /*8d20*/  F2F.BF16.F32 R153, R110 ;  /* 0x0000006e00997304 */ /* 0x0000a20000202000 */
[----:B------:R-:W-:Y:S02]  /*8d30*/  LOP3.LUT R105, R105, R107, R155, 0xfe, !PT ;  /* 0x0000006b69697212 */ /* 0x000fe400078efe9b */
[----:B------:R-:W-:Y:S01]  /*8d40*/  LOP3.LUT R104, R104, R109, RZ, 0xfc, !PT ;  /* 0x0000006d68687212 */ /* 0x000fe200078efcff */
[----:B------:R-:W-:Y:S01]  /*8d50*/  IMAD.WIDE.U32 R108, R141, 0x8, R184 ;  /* 0x000000088d6c7825 */ /* 0x000fe200078e00b8 */
[----:B-1----:R-:W-:-:S03]  /*8d60*/  LOP3.LUT R37, R37, R111, R106, 0xfe, !PT ;  /* 0x0000006f25257212 */ /* 0x002fc600078efe6a */
[----:B------:R-:W-:-:S04]  /*8d70*/  IMAD.WIDE.U32 R106, R141, 0x8, R186 ;  /* 0x000000088d6a7825 */ /* 0x000fc800078e00ba */
[----:B0-----:R-:W-:Y:S01]  /*8d80*/  IMAD.WIDE.U32 R110, R139, 0x8, R198 ;  /* 0x000000088b6e7825 */ /* 0x001fe200078e00c6 */
[----:B------:R0:W-:Y:S01]  /*8d90*/  STG.E.64 desc[UR14][R106.64], R104 ;  /* 0x000000686a007986 */ /* 0x0001e2000c101b0e */
[----:B--2---:R-:W-:-:S05]  /*8da0*/  LOP3.LUT R36, R36, R153, RZ, 0xfc, !PT ;  /* 0x0000009924247212 */ /* 0x004fca00078efcff */
[----:B------:R1:W-:Y:S04]  /*8db0*/  STG.E.64 desc[UR14][R108.64], R36 ;  /* 0x000000246c007986 */ /* 0x0003e8000c101b0e */
[----:B------:R-:W2:Y:S01]  /*8dc0*/  LDG.E.64 R110, desc[UR14][R110.64] ;  /* 0x0000000e6e6e7981 */ /* 0x000ea2000c1e1b00 */
[--C-:B------:R-:W-:Y:S01]  /*8dd0*/  FFMA.FTZ R114, R41, UR13, R116.reuse ;  /* 0x0000000d29727c23 */ /* 0x100fe20008010074 */
[----:B------:R-:W-:Y:S01]  /*8de0*/  MOV R41, R164 ;  /* 0x000000a400297202 */ /* 0x000fe20000000f00 */
[--C-:B------:R-:W-:Y:S01]  /*8df0*/  FFMA.FTZ R141, R126, UR13, R116.reuse ;  /* 0x0000000d7e8d7c23 */ /* 0x100fe20008010074 */
[----:B------:R-:W-:Y:S01]  /*8e00*/  FFMA.FTZ R136, R136, UR13, R116 ;  /* 0x0000000d88887c23 */ /* 0x000fe20008010074 */
[----:B------:R-:W-:Y:S01]  /*8e10*/  FADD.FTZ R114, R145, -R114 ;  /* 0x8000007291727221 */ /* 0x000fe20000010000 */
[----:B0-----:R-:W-:Y:S01]  /*8e20*/  SHF.L.U32 R106, R41, 0x10, RZ ;  /* 0x00000010296a7819 */ /* 0x001fe200000006ff */
[----:B------:R-:W-:Y:S01]  /*8e30*/  FADD.FTZ R141, R146, -R141 ;  /* 0x8000008d928d7221 */ /* 0x000fe20000010000 */
[----:B------:R-:W-:Y:S01]  /*8e40*/  FADD.FTZ R136, R47, -R136 ;  /* 0x800000882f887221 */ /* 0x000fe20000010000 */
[----:B------:R-:W-:Y:S01]  /*8e50*/  MOV R47, R165 ;  /* 0x000000a5002f7202 */ /* 0x000fe20000000f00 */
[----:B------:R-:W-:Y:S01]  /*8e60*/  FFMA.FTZ R131, R131, UR13, R116 ;  /* 0x0000000d83837c23 */ /* 0x000fe20008010074 */
[----:B-1----:R-:W-:Y:S01]  /*8e70*/  SHF.R.U64 R36, R164, 0x10, R165 ;  /* 0x00000010a4247819 */ /* 0x002fe200000012a5 */
[----:B------:R-:W-:Y:S01]  /*8e80*/  FFMA.FTZ R141, R141, UR12, R106 ;  /* 0x0000000c8d8d7c23 */ /* 0x000fe2000801006a */
[----:B------:R-:W-:Y:S01]  /*8e90*/  SHF.L.U32 R108, R47, 0x10, RZ ;  /* 0x000000102f6c7819 */ /* 0x000fe200000006ff */
[----:B------:R-:W-:Y:S01]  /*8ea0*/  HFMA2 R47, -RZ, RZ, 0, 0 ;  /* 0x00000000ff2f7431 */ /* 0x000fe200000001ff */
[----:B------:R-:W-:Y:S01]  /*8eb0*/  SHF.L.U32 R41, R36, 0x10, RZ ;  /* 0x0000001024297819 */ /* 0x000fe200000006ff */
[----:B------:R-:W-:Y:S01]  /*8ec0*/  HFMA2 R36, -RZ, RZ, 0, 0 ;  /* 0x00000000ff247431 */ /* 0x000fe200000001ff */
[----:B------:R-:W-:Y:S01]  /*8ed0*/  @P5 MOV R37, R115 ;  /* 0x0000007300255202 */ /* 0x000fe20000000f00 */
[----:B------:R-:W-:Y:S01]  /*8ee0*/  FADD.FTZ R131, R144, -R131 ;  /* 0x8000008390837221 */ /* 0x000fe20000010000 */
[----:B------:R-:W-:Y:S01]  /*8ef0*/  FFMA.FTZ R140, R140, UR13, R116 ;  /* 0x0000000d8c8c7c23 */ /* 0x000fe20008010074 */
[----:B------:R-:W-:Y:S01]  /*8f00*/  FFMA.FTZ R106, R114, UR12, R41 ;  /* 0x0000000c726a7c23 */ /* 0x000fe20008010029 */
[----:B------:R-:W-:Y:S01]  /*8f10*/  @P5 SHF.L.U32 R104, R37, 0x10, RZ ;  /* 0x0000001025685819 */ /* 0x000fe200000006ff */
[----:B------:R-:W-:Y:S01]  /*8f20*/  FFMA.FTZ R108, R131, UR12, R108 ;  /* 0x0000000c836c7c23 */ /* 0x000fe2000801006c */
[----:B------:R-:W-:Y:S01]  /*8f30*/  @P3 SHF.R.U32.HI R114, RZ, 0x10, R115 ;  /* 0x00000010ff723819 */ /* 0x000fe20000011673 */
[----:B------:R-:W-:Y:S01]  /*8f40*/  FFMA.FTZ R126, R129, UR13, R116 ;  /* 0x0000000d817e7c23 */ /* 0x000fe20008010074 */
[----:B------:R-:W-:Y:S01]  /*8f50*/  MOV R37, RZ ;  /* 0x000000ff00257202 */ /* 0x000fe20000000f00 */
[----:B------:R-:W-:Y:S01]  /*8f60*/  @P5 FMUL.FTZ R36, R147, R104 ;  /* 0x0000006893245220 */ /* 0x000fe20000410000 */
[----:B------:R-:W-:Y:S01]  /*8f70*/  @P3 SHF.L.U32 R104, R114, 0x10, RZ ;  /* 0x0000001072683819 */ /* 0x000fe200000006ff */
[----:B------:R-:W-:Y:S01]  /*8f80*/  FMUL.FTZ R129, R108, UR4 ;  /* 0x000000046c817c20 */ /* 0x000fe20008410000 */
[----:B------:R-:W-:Y:S01]  /*8f90*/  FADD.FTZ R140, R127, -R140 ;  /* 0x8000008c7f8c7221 */ /* 0x000fe20000010000 */
[--C-:B------:R-:W-:Y:S01]  /*8fa0*/  FFMA.FTZ R127, R40, UR13, R116.reuse ;  /* 0x0000000d287f7c23 */ /* 0x100fe20008010074 */
[----:B------:R-:W-:Y:S01]  /*8fb0*/  MOV R114, RZ ;  /* 0x000000ff00727202 */ /* 0x000fe20000000f00 */
[----:B------:R-:W-:Y:S01]  /*8fc0*/  @P3 FMUL.FTZ R37, R143, R104 ;  /* 0x000000688f253220 */ /* 0x000fe20000410000 */
[----:B------:R-:W-:Y:S01]  /*8fd0*/  LOP3.LUT P3, RZ, R142, 0xff00, RZ, 0xc0, !PT ;  /* 0x0000ff008eff7812 */ /* 0x000fe2000786c0ff */
[----:B------:R-:W-:Y:S01]  /*8fe0*/  FFMA.FTZ R143, R138, UR13, R116 ;  /* 0x0000000d8a8f7c23 */ /* 0x000fe20008010074 */
[----:B------:R-:W-:Y:S01]  /*8ff0*/  FMUL.FTZ R129, R129, UR21 ;  /* 0x0000001581817c20 */ /* 0x000fe20008410000 */
[----:B------:R-:W-:Y:S01]  /*9000*/  F2F.BF16.F32 R105, R141 ;  /* 0x0000008d00697304 */ /* 0x000fe20000202000 */
[----:B------:R-:W-:Y:S01]  /*9010*/  FADD.FTZ R131, R43, -R126 ;  /* 0x8000007e2b837221 */ /* 0x000fe20000010000 */
[----:B------:R-:W-:Y:S01]  /*9020*/  FADD.FTZ R143, R42, -R143 ;  /* 0x8000008f2a8f7221 */ /* 0x000fe20000010000 */
[----:B------:R-:W-:Y:S01]  /*9030*/  FMUL.FTZ R43, R66, R129 ;  /* 0x00000081422b7220 */ /* 0x000fe20000410000 */
[----:B------:R-:W-:-:S02]  /*9040*/  MOV R42, R166 ;  /* 0x000000a6002a7202 */ /* 0x000fc40000000f00 */
[----:B------:R-:W-:Y:S02]  /*9050*/  LOP3.LUT P5, RZ, R142, 0xff0000, RZ, 0xc0, !PT ;  /* 0x00ff00008eff7812 */ /* 0x000fe400078ac0ff */
[----:B------:R-:W-:Y:S02]  /*9060*/  MOV R138, R167 ;  /* 0x000000a7008a7202 */ /* 0x000fe40000000f00 */
[----:B------:R-:W-:-:S04]  /*9070*/  FSEL R43, R43, RZ, P5 ;  /* 0x000000ff2b2b7208 */ /* 0x000fc80002800000 */
[----:B------:R0:W-:Y:S02]  /*9080*/  F2F.BF16.F32 R126, R43 ;  /* 0x0000002b007e7304 */ /* 0x0001e40000202000 */
[----:B0-----:R-:W-:Y:S02]  /*9090*/  SHF.L.U32 R43, R138, 0x10, RZ ;  /* 0x000000108a2b7819 */ /* 0x001fe400000006ff */
[----:B---3--:R-:W-:Y:S02]  /*90a0*/  @P4 MOV R41, R38 ;  /* 0x0000002600294202 */ /* 0x008fe40000000f00 */
[----:B------:R-:W-:Y:S02]  /*90b0*/  @P6 SHF.R.U64 R107, R38, 0x10, R39 ;  /* 0x00000010266b6819 */ /* 0x000fe40000001227 */
[----:B------:R-:W-:Y:S02]  /*90c0*/  @P4 SHF.L.U32 R38, R41, 0x10, RZ ;  /* 0x0000001029264819 */ /* 0x000fe400000006ff */
[----:B------:R0:W-:Y:S01]  /*90d0*/  F2F.BF16.F32 R41, R106 ;  /* 0x0000006a00297304 */ /* 0x0001e20000202000 */
[----:B------:R-:W-:-:S02]  /*90e0*/  @P6 SHF.L.U32 R107, R107, 0x10, RZ ;  /* 0x000000106b6b6819 */ /* 0x000fc400000006ff */
[----:B------:R-:W-:Y:S01]  /*90f0*/  @P4 FMUL.FTZ R47, R151, R38 ;  /* 0x00000026972f4220 */ /* 0x000fe20000410000 */
[----:B------:R-:W-:Y:S02]  /*9100*/  SHF.R.U32.HI R38, RZ, 0x10, R165 ;  /* 0x00000010ff267819 */ /* 0x000fe400000116a5 */
[----:B------:R-:W-:Y:S01]  /*9110*/  @P6 FMUL.FTZ R114, R152, R107 ;  /* 0x0000006b98726220 */ /* 0x000fe20000410000 */
[----:B------:R-:W-:Y:S01]  /*9120*/  LOP3.LUT P6, RZ, R142, 0xff, RZ, 0xc0, !PT ;  /* 0x000000ff8eff7812 */ /* 0x000fe200078cc0ff */
[----:B------:R1:W-:Y:S01]  /*9130*/  F2F.BF16.F32 R107, R108 ;  /* 0x0000006c006b7304 */ /* 0x0003e20000202000 */
[----:B------:R-:W-:Y:S01]  /*9140*/  SHF.L.U32 R109, R38, 0x10, RZ ;  /* 0x00000010266d7819 */ /* 0x000fe200000006ff */
[----:B------:R-:W-:Y:S01]  /*9150*/  FMUL.FTZ R38, R106, UR4 ;  /* 0x000000046a267c20 */ /* 0x000fe20008410000 */
[----:B------:R-:W-:Y:S02]  /*9160*/  ISETP.GE.U32.AND P4, PT, R142, 0x1000000, PT ;  /* 0x010000008e00780c */ /* 0x000fe40003f86070 */
[----:B------:R-:W-:Y:S01]  /*9170*/  SHF.R.U32.HI R142, RZ, 0x10, R167 ;  /* 0x00000010ff8e7819 */ /* 0x000fe200000116a7 */
[----:B0-----:R-:W-:Y:S01]  /*9180*/  FMUL.FTZ R106, R38, UR21 ;  /* 0x00000015266a7c20 */ /* 0x001fe20008410000 */
[----:B------:R-:W-:Y:S01]  /*9190*/  FFMA.FTZ R109, R136, UR12, R109 ;  /* 0x0000000c886d7c23 */ /* 0x000fe2000801006d */
[----:B-1----:R-:W-:-:S02]  /*91a0*/  SHF.L.U32 R108, R42, 0x10, RZ ;  /* 0x000000102a6c7819 */ /* 0x002fc400000006ff */
[----:B------:R-:W-:Y:S01]  /*91b0*/  FMUL.FTZ R38, R65, R106 ;  /* 0x0000006a41267220 */ /* 0x000fe20000410000 */
[----:B------:R0:W1:Y:S01]  /*91c0*/  F2F.BF16.F32 R104, R109 ;  /* 0x0000006d00687304 */ /* 0x0000620000202000 */
[----:B------:R-:W-:Y:S01]  /*91d0*/  FMUL.FTZ R136, R109, UR4 ;  /* 0x000000046d887c20 */ /* 0x000fe20008410000 */
[----:B------:R-:W-:Y:S01]  /*91e0*/  SHF.L.U32 R138, R142, 0x10, RZ ;  /* 0x000000108e8a7819 */ /* 0x000fe200000006ff */
[----:B------:R-:W-:Y:S01]  /*91f0*/  FFMA.FTZ R142, R140, UR12, R43 ;  /* 0x0000000c8c8e7c23 */ /* 0x000fe2000801002b */
[----:B------:R-:W-:Y:S01]  /*9200*/  FSEL R38, R38, RZ, P3 ;  /* 0x000000ff26267208 */ /* 0x000fe20001800000 */
[----:B------:R-:W-:Y:S01]  /*9210*/  FMUL.FTZ R136, R136, UR21 ;  /* 0x0000001588887c20 */ /* 0x000fe20008410000 */
[----:B------:R-:W-:Y:S02]  /*9220*/  FFMA.FTZ R108, R131, UR12, R108 ;  /* 0x0000000c836c7c23 */ /* 0x000fe4000801006c */
[----:B------:R3:W4:Y:S01]  /*9230*/  F2F.BF16.F32 R115, R38 ;  /* 0x0000002600737304 */ /* 0x0007220000202000 */
[----:B0-----:R-:W-:Y:S01]  /*9240*/  FMUL.FTZ R109, R141, UR4 ;  /* 0x000000048d6d7c20 */ /* 0x001fe20008410000 */
[----:B------:R-:W-:Y:S01]  /*9250*/  FMUL.FTZ R40, R67, R136 ;  /* 0x0000008843287220 */ /* 0x000fe20000410000 */
[----:B------:R-:W-:Y:S01]  /*9260*/  FADD.FTZ R141, R44, -R127 ;  /* 0x8000007f2c8d7221 */ /* 0x000fe20000010000 */
[----:B------:R-:W-:Y:S01]  /*9270*/  SHF.R.U64 R127, R166, 0x10, R167 ;  /* 0x00000010a67f7819 */ /* 0x000fe200000012a7 */
[----:B------:R-:W-:-:S02]  /*9280*/  FMUL.FTZ R109, R109, UR21 ;  /* 0x000000156d6d7c20 */ /* 0x000fc40008410000 */
[----:B------:R-:W-:Y:S01]  /*9290*/  FSEL R40, R40, RZ, P4 ;  /* 0x000000ff28287208 */ /* 0x000fe20002000000 */
[----:B------:R-:W-:Y:S01]  /*92a0*/  FFMA.FTZ R144, R141, UR12, R138 ;  /* 0x0000000c8d907c23 */ /* 0x000fe2000801008a */
[----:B---3--:R-:W-:Y:S01]  /*92b0*/  FMUL.FTZ R38, R64, R109 ;  /* 0x0000006d40267220 */ /* 0x008fe20000410000 */
[----:B------:R-:W-:Y:S01]  /*92c0*/  SHF.L.U32 R42, R127, 0x10, RZ ;  /* 0x000000107f2a7819 */ /* 0x000fe200000006ff */
[----:B------:R0:W3:Y:S01]  /*92d0*/  F2F.BF16.F32 R44, R40 ;  /* 0x00000028002c7304 */ /* 0x0000e20000202000 */
[----:B-1----:R-:W-:Y:S02]  /*92e0*/  SHF.L.U32 R104, R104, 0x10, RZ ;  /* 0x0000001068687819 */ /* 0x002fe400000006ff */
[----:B------:R-:W-:Y:S01]  /*92f0*/  FSEL R38, R38, RZ, P6 ;  /* 0x000000ff26267208 */ /* 0x000fe20003000000 */
[----:B------:R-:W-:Y:S01]  /*9300*/  FFMA.FTZ R143, R143, UR12, R42 ;  /* 0x0000000c8f8f7c23 */ /* 0x000fe2000801002a */
[----:B----4-:R-:W-:-:S03]  /*9310*/  IMAD.WIDE.U32 R42, R115, 0x10000, RZ ;  /* 0x00010000732a7825 */ /* 0x010fc600078e00ff */
[----:B------:R1:W4:Y:S01]  /*9320*/  F2F.BF16.F32 R127, R38 ;  /* 0x00000026007f7304 */ /* 0x0003220000202000 */
[----:B0-----:R-:W-:-:S05]  /*9330*/  IMAD.WIDE.U32 R40, R41, 0x10000, RZ ;  /* 0x0001000029287825 */ /* 0x001fca00078e00ff */
[----:B------:R-:W-:Y:S02]  /*9340*/  LOP3.LUT R41, R41, R104, R107, 0xfe, !PT ;  /* 0x0000006829297212 */ /* 0x000fe400078efe6b */
[----:B------:R-:W-:Y:S01]  /*9350*/  @P0 MOV R104, R39 ;  /* 0x0000002700680202 */ /* 0x000fe20000000f00 */
[----:B------:R-:W-:Y:S01]  /*9360*/  FMUL.FTZ R138, R143, UR4 ;  /* 0x000000048f8a7c20 */ /* 0x000fe20008410000 */
[----:B------:R-:W-:Y:S01]  /*9370*/  LOP3.LUT R40, R40, R105, RZ, 0xfc, !PT ;  /* 0x0000006928287212 */ /* 0x000fe200078efcff */
[----:B------:R-:W-:Y:S01]  /*9380*/  F2F.BF16.F32 R140, R143 ;  /* 0x0000008f008c7304 */ /* 0x000fe20000202000 */
[----:B-1----:R-:W-:Y:S01]  /*9390*/  @P0 SHF.L.U32 R38, R104, 0x10, RZ ;  /* 0x0000001068260819 */ /* 0x002fe200000006ff */
[----:B------:R-:W-:Y:S01]  /*93a0*/  IMAD.WIDE.U32 R104, R139, 0x8, R186 ;  /* 0x000000088b687825 */ /* 0x000fe200078e00ba */
[----:B---3--:R-:W-:-:S03]  /*93b0*/  SHF.L.U32 R115, R44, 0x10, RZ ;  /* 0x000000102c737819 */ /* 0x008fc600000006ff */
[----:B------:R-:W-:Y:S01]  /*93c0*/  HFMA2 R44, -RZ, RZ, 0, 0 ;  /* 0x00000000ff2c7431 */ /* 0x000fe200000001ff */
[----:B----4-:R-:W-:Y:S01]  /*93d0*/  LOP3.LUT R42, R42, R127, RZ, 0xfc, !PT ;  /* 0x0000007f2a2a7212 */ /* 0x010fe200078efcff */
[----:B------:R-:W-:Y:S01]  /*93e0*/  @P0 FMUL.FTZ R44, R149, R38 ;  /* 0x00000026952c0220 */ /* 0x000fe20000410000 */
[----:B------:R-:W-:Y:S01]  /*93f0*/  @P2 SHF.R.U32.HI R127, RZ, 0x10, R39 ;  /* 0x00000010ff7f2819 */ /* 0x000fe20000011627 */
[----:B------:R0:W-:Y:S01]  /*9400*/  STG.E.64 desc[UR14][R104.64], R40 ;  /* 0x0000002868007986 */ /* 0x0001e2000c101b0e */
[----:B------:R-:W-:Y:S01]  /*9410*/  LOP3.LUT R43, R43, R115, R126, 0xfe, !PT ;  /* 0x000000732b2b7212 */ /* 0x000fe200078efe7e */
[----:B------:R-:W-:Y:S01]  /*9420*/  IMAD.WIDE.U32 R38, R139, 0x8, R184 ;  /* 0x000000088b267825 */ /* 0x000fe200078e00b8 */
[----:B------:R-:W-:Y:S01]  /*9430*/  @P2 SHF.L.U32 R127, R127, 0x10, RZ ;  /* 0x000000107f7f2819 */ /* 0x000fe200000006ff */
[----:B------:R-:W-:Y:S01]  /*9440*/  F2F.BF16.F32 R107, R108 ;  /* 0x0000006c006b7304 */ /* 0x000fe20000202000 */
[----:B------:R-:W-:Y:S02]  /*9450*/  MOV R115, RZ ;  /* 0x000000ff00737202 */ /* 0x000fe40000000f00 */
[----:B------:R1:W-:Y:S01]  /*9460*/  STG.E.64 desc[UR14][R38.64], R42 ;  /* 0x0000002a26007986 */ /* 0x0003e2000c101b0e */
[----:B------:R-:W-:Y:S01]  /*9470*/  @P2 FMUL.FTZ R115, R150, R127 ;  /* 0x0000007f96732220 */ /* 0x000fe20000410000 */
[----:B------:R-:W-:Y:S01]  /*9480*/  CS2R R126, SRZ ;  /* 0x00000000007e7805 */ /* 0x000fe2000001ff00 */
[----:B0-----:R-:W-:-:S04]  /*9490*/  IMAD.WIDE.U32 R40, R125, 0x8, R198 ;  /* 0x000000087d287825 */ /* 0x001fc800078e00c6 */
[----:B------:R-:W-:Y:S01]  /*94a0*/  FMUL.FTZ R138, R138, UR21 ;  /* 0x000000158a8a7c20 */ /* 0x000fe20008410000 */
[----:B-1----:R-:W-:Y:S01]  /*94b0*/  FMUL.FTZ R43, R144, UR4 ;  /* 0x00000004902b7c20 */ /* 0x002fe20008410000 */
[----:B------:R0:W3:Y:S01]  /*94c0*/  LDG.E.64 R38, desc[UR14][R40.64] ;  /* 0x0000000e28267981 */ /* 0x0000e2000c1e1b00 */
[----:B------:R-:W-:Y:S01]  /*94d0*/  FMUL.FTZ R139, R108, UR4 ;  /* 0x000000046c8b7c20 */ /* 0x000fe20008410000 */
[----:B------:R-:W-:Y:S01]  /*94e0*/  FMUL.FTZ R42, R69, R138 ;  /* 0x0000008a452a7220 */ /* 0x000fe20000410000 */
[C---:B------:R-:W-:Y:S01]  /*94f0*/  ISETP.GE.U32.AND P2, PT, R137.reuse, 0x1000000, PT ;  /* 0x010000008900780c */ /* 0x040fe20003f46070 */
[----:B------:R-:W1:Y:S01]  /*9500*/  F2F.BF16.F32 R105, R144 ;  /* 0x0000009000697304 */ /* 0x000e620000202000 */
[----:B------:R-:W-:Y:S01]  /*9510*/  LOP3.LUT P0, RZ, R137, 0xff00, RZ, 0xc0, !PT ;  /* 0x0000ff0089ff7812 */ /* 0x000fe2000780c0ff */
[----:B------:R-:W-:-:S03]  /*9520*/  FMUL.FTZ R139, R139, UR21 ;  /* 0x000000158b8b7c20 */ /* 0x000fc60008410000 */
[----:B------:R-:W-:-:S03]  /*9530*/  FSEL R42, R42, RZ, P0 ;  /* 0x000000ff2a2a7208 */ /* 0x000fc60000000000 */
[----:B------:R-:W-:Y:S01]  /*9540*/  F2F.BF16.F32 R141, R142 ;  /* 0x0000008e008d7304 */ /* 0x000fe20000202000 */
[----:B-1----:R-:W-:Y:S02]  /*9550*/  SHF.L.U32 R105, R105, 0x10, RZ ;  /* 0x0000001069697819 */ /* 0x002fe400000006ff */
[----:B--2---:R-:W-:Y:S02]  /*9560*/  @P6 MOV R131, R110 ;  /* 0x0000006e00836202 */ /* 0x004fe40000000f00 */
[----:B0-----:R-:W-:Y:S01]  /*9570*/  @P3 SHF.R.U64 R41, R110, 0x10, R111 ;  /* 0x000000106e293819 */ /* 0x001fe2000000126f */
[----:B------:R-:W-:Y:S01]  /*9580*/  FMUL.FTZ R110, R43, UR21 ;  /* 0x000000152b6e7c20 */ /* 0x000fe20008410000 */
[----:B------:R-:W-:Y:S01]  /*9590*/  @P6 SHF.L.U32 R104, R131, 0x10, RZ ;  /* 0x0000001083686819 */ /* 0x000fe200000006ff */
[----:B------:R-:W-:Y:S01]  /*95a0*/  FMUL.FTZ R131, R142, UR4 ;  /* 0x000000048e837c20 */ /* 0x000fe20008410000 */
[----:B------:R-:W-:-:S03]  /*95b0*/  @P3 SHF.L.U32 R41, R41, 0x10, RZ ;  /* 0x0000001029293819 */ /* 0x000fc600000006ff */
[----:B------:R-:W-:Y:S01]  /*95c0*/  FMUL.FTZ R131, R131, UR21 ;  /* 0x0000001583837c20 */ /* 0x000fe20008410000 */
[----:B------:R-:W-:Y:S01]  /*95d0*/  @P6 FMUL.FTZ R126, R109, R104 ;  /* 0x000000686d7e6220 */ /* 0x000fe20000410000 */
[C---:B------:R-:W-:Y:S01]  /*95e0*/  LOP3.LUT P6, RZ, R137.reuse, 0xff0000, RZ, 0xc0, !PT ;  /* 0x00ff000089ff7812 */ /* 0x040fe200078cc0ff */
[----:B------:R-:W-:Y:S01]  /*95f0*/  @P3 FMUL.FTZ R127, R106, R41 ;  /* 0x000000296a7f3220 */ /* 0x000fe20000410000 */
[----:B------:R-:W-:Y:S01]  /*9600*/  FMUL.FTZ R40, R70, R131 ;  /* 0x0000008346287220 */ /* 0x000fe20000410000 */
[----:B------:R-:W-:Y:S01]  /*9610*/  LOP3.LUT P3, RZ, R137, 0xff, RZ, 0xc0, !PT ;  /* 0x000000ff89ff7812 */ /* 0x000fe2000786c0ff */
[----:B------:R0:W1:Y:S03]  /*9620*/  F2F.BF16.F32 R109, R42 ;  /* 0x0000002a006d7304 */ /* 0x0000660000202000 */
[----:B------:R-:W-:Y:S01]  /*9630*/  FSEL R104, R40, RZ, P6 ;  /* 0x000000ff28687208 */ /* 0x000fe20003000000 */
[----:B------:R-:W-:-:S05]  /*9640*/  FMUL.FTZ R40, R71, R110 ;  /* 0x0000006e47287220 */ /* 0x000fca0000410000 */
[----:B------:R-:W-:Y:S01]  /*9650*/  FSEL R106, R40, RZ, P2 ;  /* 0x000000ff286a7208 */ /* 0x000fe20001000000 */
[----:B------:R-:W-:Y:S01]  /*9660*/  FMUL.FTZ R40, R68, R139 ;  /* 0x0000008b44287220 */ /* 0x000fe20000410000 */
[----:B------:R-:W-:Y:S01]  /*9670*/  F2F.BF16.F32 R104, R104 ;  /* 0x0000006800687304 */ /* 0x000fe20000202000 */
[----:B0-----:R-:W-:-:S03]  /*9680*/  IMAD.WIDE.U32 R42, R140, 0x10000, RZ ;  /* 0x000100008c2a7825 */ /* 0x001fc600078e00ff */
[----:B------:R-:W-:Y:S01]  /*9690*/  FSEL R108, R40, RZ, P3 ;  /* 0x000000ff286c7208 */ /* 0x000fe20001800000 */
[----:B-1----:R-:W-:Y:S01]  /*96a0*/  IMAD.WIDE.U32 R40, R109, 0x10000, RZ ;  /* 0x000100006d287825 */ /* 0x002fe200078e00ff */
[----:B------:R-:W-:Y:S02]  /*96b0*/  LOP3.LUT R43, R43, R105, R141, 0xfe, !PT ;  /* 0x000000692b2b7212 */ /* 0x000fe400078efe8d */
[----:B------:R-:W0:Y:S01]  /*96c0*/  F2F.BF16.F32 R106, R106 ;  /* 0x0000006a006a7304 */ /* 0x000e220000202000 */
[----:B------:R-:W-:-:S07]  /*96d0*/  LOP3.LUT R42, R42, R107, RZ, 0xfc, !PT ;  /* 0x0000006b2a2a7212 */ /* 0x000fce00078efcff */
[----:B------:R-:W1:Y:S01]  /*96e0*/  F2F.BF16.F32 R137, R108 ;  /* 0x0000006c00897304 */ /* 0x000e620000202000 */
[----:B0-----:R-:W-:Y:S01]  /*96f0*/  SHF.L.U32 R109, R106, 0x10, RZ ;  /* 0x000000106a6d7819 */ /* 0x001fe200000006ff */
[----:B------:R-:W-:-:S03]  /*9700*/  IMAD.WIDE.U32 R106, R125, 0x8, R184 ;  /* 0x000000087d6a7825 */ /* 0x000fc600078e00b8 */
[----:B------:R-:W-:Y:S01]  /*9710*/  LOP3.LUT R41, R41, R109, R104, 0xfe, !PT ;  /* 0x0000006d29297212 */ /* 0x000fe200078efe68 */
[----:B------:R-:W-:Y:S01]  /*9720*/  IMAD.WIDE.U32 R104, R125, 0x8, R186 ;  /* 0x000000087d687825 */ /* 0x000fe200078e00ba */
[----:B-1----:R-:W-:-:S03]  /*9730*/  LOP3.LUT R40, R40, R137, RZ, 0xfc, !PT ;  /* 0x0000008928287212 */ /* 0x002fc600078efcff */
[----:B------:R-:W-:Y:S01]  /*9740*/  IMAD.WIDE.U32 R108, R132, 0x8, R198 ;  /* 0x00000008846c7825 */ /* 0x000fe200078e00c6 */
[----:B------:R0:W-:Y:S04]  /*9750*/  STG.E.64 desc[UR14][R104.64], R42 ;  /* 0x0000002a68007986 */ /* 0x0001e8000c101b0e */
[----:B------:R1:W-:Y:S04]  /*9760*/  STG.E.64 desc[UR14][R106.64], R40 ;  /* 0x000000286a007986 */ /* 0x0003e8000c101b0e */
[----:B------:R-:W2:Y:S01]  /*9770*/  LDG.E.64 R108, desc[UR14][R108.64] ;  /* 0x0000000e6c6c7981 */ /* 0x000ea2000c1e1b00 */
[--C-:B------:R-:W-:Y:S01]  /*9780*/  FFMA.FTZ R137, R120, UR13, R116.reuse ;  /* 0x0000000d78897c23 */ /* 0x100fe20008010074 */
[--C-:B------:R-:W-:Y:S01]  /*9790*/  FFMA.FTZ R120, R46, UR13, R116.reuse ;  /* 0x0000000d2e787c23 */ /* 0x100fe20008010074 */
[--C-:B------:R-:W-:Y:S01]  /*97a0*/  SHF.R.U64 R46, R168, 0x10, R169.reuse ;  /* 0x00000010a82e7819 */ /* 0x100fe200000012a9 */
[----:B------:R-:W-:Y:S01]  /*97b0*/  FFMA.FTZ R141, R121, UR13, R116 ;  /* 0x0000000d798d7c23 */ /* 0x000fe20008010074 */
[----:B------:R-:W-:Y:S01]  /*97c0*/  MOV R125, R168 ;  /* 0x000000a8007d7202 */ /* 0x000fe20000000f00 */
[----:B------:R-:W-:Y:S01]  /*97d0*/  FADD.FTZ R120, R133, -R120 ;  /* 0x8000007885787221 */ /* 0x000fe20000010000 */
[----:B0-----:R-:W-:Y:S01]  /*97e0*/  SHF.R.U32.HI R42, RZ, 0x10, R169 ;  /* 0x00000010ff2a7819 */ /* 0x001fe200000116a9 */
[----:B------:R-:W-:Y:S01]  /*97f0*/  FADD.FTZ R137, R134, -R137 ;  /* 0x8000008986897221 */ /* 0x000fe20000010000 */
[----:B------:R-:W-:Y:S01]  /*9800*/  SHF.L.U32 R46, R46, 0x10, RZ ;  /* 0x000000102e2e7819 */ /* 0x000fe200000006ff */
[----:B------:R-:W-:Y:S01]  /*9810*/  FADD.FTZ R141, R124, -R141 ;  /* 0x8000008d7c8d7221 */ /* 0x000fe20000010000 */
[----:B-1----:R-:W-:Y:S01]  /*9820*/  MOV R41, R169 ;  /* 0x000000a900297202 */ /* 0x002fe20000000f00 */
[----:B------:R-:W-:Y:S01]  /*9830*/  FFMA.FTZ R122, R122, UR13, R116 ;  /* 0x0000000d7a7a7c23 */ /* 0x000fe20008010074 */
[----:B------:R-:W-:Y:S01]  /*9840*/  @P5 MOV R40, R111 ;  /* 0x0000006f00285202 */ /* 0x000fe20000000f00 */
[----:B------:R-:W-:Y:S01]  /*9850*/  FFMA.FTZ R137, R137, UR12, R46 ;  /* 0x0000000c89897c23 */ /* 0x000fe2000801002e */
[----:B------:R-:W-:Y:S01]  /*9860*/  SHF.L.U32 R41, R41, 0x10, RZ ;  /* 0x0000001029297819 */ /* 0x000fe200000006ff */
[----:B------:R-:W-:Y:S01]  /*9870*/  FADD.FTZ R122, R135, -R122 ;  /* 0x8000007a877a7221 */ /* 0x000fe20000010000 */
[----:B------:R-:W-:Y:S01]  /*9880*/  SHF.L.U32 R42, R42, 0x10, RZ ;  /* 0x000000102a2a7819 */ /* 0x000fe200000006ff */
[----:B------:R-:W-:Y:S01]  /*9890*/  HFMA2 R46, -RZ, RZ, 0, 0 ;  /* 0x00000000ff2e7431 */ /* 0x000fe200000001ff */
[----:B------:R-:W-:Y:S01]  /*98a0*/  @P5 SHF.L.U32 R40, R40, 0x10, RZ ;  /* 0x0000001028285819 */ /* 0x000fe200000006ff */
[----:B------:R-:W-:Y:S01]  /*98b0*/  FFMA.FTZ R120, R120, UR12, R41 ;  /* 0x0000000c78787c23 */ /* 0x000fe20008010029 */
[----:B------:R-:W-:Y:S01]  /*98c0*/  @P4 SHF.R.U32.HI R41, RZ, 0x10, R111 ;  /* 0x00000010ff294819 */ /* 0x000fe2000001166f */
[----:B------:R-:W-:Y:S01]  /*98d0*/  FFMA.FTZ R141, R141, UR12, R42 ;  /* 0x0000000c8d8d7c23 */ /* 0x000fe2000801002a */
[----:B------:R-:W-:Y:S01]  /*98e0*/  SHF.L.U32 R121, R125, 0x10, RZ ;  /* 0x000000107d797819 */ /* 0x000fe200000006ff */
[----:B------:R-:W-:Y:S01]  /*98f0*/  @P5 FMUL.FTZ R46, R129, R40 ;  /* 0x00000028812e5220 */ /* 0x000fe20000410000 */
[----:B------:R-:W-:Y:S01]  /*9900*/  @P4 SHF.L.U32 R41, R41, 0x10, RZ ;  /* 0x0000001029294819 */ /* 0x000fe200000006ff */
[----:B------:R-:W-:Y:S01]  /*9910*/  FMUL.FTZ R116, R137, UR4 ;  /* 0x0000000489747c20 */ /* 0x000fe20008410000 */
[----:B------:R-:W-:Y:S01]  /*9920*/  MOV R111, RZ ;  /* 0x000000ff006f7202 */ /* 0x000fe20000000f00 */
[----:B------:R-:W-:Y:S01]  /*9930*/  FFMA.FTZ R105, R122, UR12, R121 ;  /* 0x0000000c7a697c23 */ /* 0x000fe20008010079 */
[----:B------:R-:W-:Y:S01]  /*9940*/  CS2R R106, SRZ ;  /* 0x00000000006a7805 */ /* 0x000fe2000001ff00 */
[----:B------:R-:W-:Y:S01]  /*9950*/  @P4 FMUL.FTZ R111, R136, R41 ;  /* 0x00000029886f4220 */ /* 0x000fe20000410000 */
[----:B------:R-:W-:Y:S01]  /*9960*/  FMUL.FTZ R41, R141, UR4 ;  /* 0x000000048d297c20 */ /* 0x000fe20008410000 */
[----:B------:R-:W-:Y:S01]  /*9970*/  FMUL.FTZ R116, R116, UR21 ;  /* 0x0000001574747c20 */ /* 0x000fe20008410000 */
[----:B------:R0:W-:Y:S01]  /*9980*/  F2F.BF16.F32 R133, R105 ;  /* 0x0000006900857304 */ /* 0x0001e20000202000 */
[----:B------:R-:W-:Y:S01]  /*9990*/  LOP3.LUT P5, RZ, R128, 0xff00, RZ, 0xc0, !PT ;  /* 0x0000ff0080ff7812 */ /* 0x000fe200078ac0ff */
[----:B------:R-:W-:Y:S01]  /*99a0*/  FMUL.FTZ R134, R41, UR21 ;  /* 0x0000001529867c20 */ /* 0x000fe20008410000 */
[----:B------:R-:W-:Y:S01]  /*99b0*/  FMUL.FTZ R42, R73, R116 ;  /* 0x00000074492a7220 */ /* 0x000fe20000410000 */
[----:B------:R-:W-:Y:S01]  /*99c0*/  FMUL.FTZ R104, R120, UR4 ;  /* 0x0000000478687c20 */ /* 0x000fe20008410000 */
[----:B------:R-:W-:-:S03]  /*99d0*/  LOP3.LUT P4, RZ, R128, 0xff0000, RZ, 0xc0, !PT ;  /* 0x00ff000080ff7812 */ /* 0x000fc6000788c0ff */
[----:B------:R-:W-:Y:S01]  /*99e0*/  F2F.BF16.F32 R122, R120 ;  /* 0x00000078007a7304 */ /* 0x000fe20000202000 */
[----:B0-----:R-:W-:Y:S01]  /*99f0*/  FMUL.FTZ R105, R105, UR4 ;  /* 0x0000000469697c20 */ /* 0x001fe20008410000 */
[----:B------:R-:W-:-:S03]  /*9a00*/  FSEL R42, R42, RZ, P5 ;  /* 0x000000ff2a2a7208 */ /* 0x000fc60002800000 */
[----:B------:R-:W-:-:S03]  /*9a10*/  FMUL.FTZ R135, R105, UR21 ;  /* 0x0000001569877c20 */ /* 0x000fc60008410000 */
[----:B------:R0:W-:Y:S08]  /*9a20*/  F2F.BF16.F32 R43, R137 ;  /* 0x00000089002b7304 */ /* 0x0001f00000202000 */
[----:B------:R-:W1:Y:S01]  /*9a30*/  F2F.BF16.F32 R121, R141 ;  /* 0x0000008d00797304 */ /* 0x000e620000202000 */
[----:B0-----:R-:W-:-:S07]  /*9a40*/  FMUL.FTZ R137, R104, UR21 ;  /* 0x0000001568897c20 */ /* 0x001fce0008410000 */
[----:B------:R0:W-:Y:S01]  /*9a50*/  F2F.BF16.F32 R104, R42 ;  /* 0x0000002a00687304 */ /* 0x0001e20000202000 */
[----:B-1----:R-:W-:Y:S01]  /*9a60*/  SHF.L.U32 R121, R121, 0x10, RZ ;  /* 0x0000001079797819 */ /* 0x002fe200000006ff */
[----:B0-----:R-:W-:-:S05]  /*9a70*/  IMAD.WIDE.U32 R42, R43, 0x10000, RZ ;  /* 0x000100002b2a7825 */ /* 0x001fca00078e00ff */
[----:B------:R-:W-:Y:S01]  /*9a80*/  LOP3.LUT R43, R43, R121, R122, 0xfe, !PT ;  /* 0x000000792b2b7212 */ /* 0x000fe200078efe7a */
[----:B------:R-:W-:Y:S01]  /*9a90*/  HFMA2 R122, -RZ, RZ, 0, 0 ;  /* 0x00000000ff7a7431 */ /* 0x000fe200000001ff */
[----:B------:R-:W-:Y:S02]  /*9aa0*/  LOP3.LUT R42, R42, R133, RZ, 0xfc, !PT ;  /* 0x000000852a2a7212 */ /* 0x000fe400078efcff */
[----:B---3--:R-:W-:Y:S02]  /*9ab0*/  @P3 MOV R40, R38 ;  /* 0x0000002600283202 */ /* 0x008fe40000000f00 */
[----:B------:R-:W-:Y:S01]  /*9ac0*/  @P0 SHF.R.U64 R41, R38, 0x10, R39 ;  /* 0x0000001026290819 */ /* 0x000fe20000001227 */
[----:B------:R-:W-:Y:S01]  /*9ad0*/  FMUL.FTZ R38, R75, R134 ;  /* 0x000000864b267220 */ /* 0x000fe20000410000 */
[----:B------:R-:W-:Y:S02]  /*9ae0*/  @P3 SHF.L.U32 R40, R40, 0x10, RZ ;  /* 0x0000001028283819 */ /* 0x000fe400000006ff */
[----:B------:R-:W-:-:S03]  /*9af0*/  @P0 SHF.L.U32 R41, R41, 0x10, RZ ;  /* 0x0000001029290819 */ /* 0x000fc600000006ff */
[----:B------:R-:W-:Y:S01]  /*9b00*/  @P3 FMUL.FTZ R107, R139, R40 ;  /* 0x000000288b6b3220 */ /* 0x000fe20000410000 */
[----:B------:R-:W-:Y:S01]  /*9b10*/  ISETP.GE.U32.AND P3, PT, R128, 0x1000000, PT ;  /* 0x010000008000780c */ /* 0x000fe20003f66070 */
[----:B------:R-:W-:Y:S01]  /*9b20*/  @P0 FMUL.FTZ R106, R138, R41 ;  /* 0x000000298a6a0220 */ /* 0x000fe20000410000 */
[----:B------:R-:W-:Y:S01]  /*9b30*/  LOP3.LUT P0, RZ, R128, 0xff, RZ, 0xc0, !PT ;  /* 0x000000ff80ff7812 */ /* 0x000fe2000780c0ff */
[----:B------:R-:W-:Y:S01]  /*9b40*/  FMUL.FTZ R40, R74, R137 ;  /* 0x000000894a287220 */ /* 0x000fe20000410000 */
[----:B------:R-:W-:Y:S01]  /*9b50*/  FSEL R120, R38, RZ, P3 ;  /* 0x000000ff26787208 */ /* 0x000fe20001800000 */
[----:B------:R-:W-:-:S03]  /*9b60*/  FMUL.FTZ R38, R72, R135 ;  /* 0x0000008748267220 */ /* 0x000fc60000410000 */
[----:B------:R-:W-:Y:S02]  /*9b70*/  FSEL R40, R40, RZ, P4 ;  /* 0x000000ff28287208 */ /* 0x000fe40002000000 */
[----:B------:R-:W-:Y:S01]  /*9b80*/  FSEL R105, R38, RZ, P0 ;  /* 0x000000ff26697208 */ /* 0x000fe20000000000 */
[----:B------:R-:W0:Y:S08]  /*9b90*/  F2F.BF16.F32 R120, R120 ;  /* 0x0000007800787304 */ /* 0x000e300000202000 */
[----:B------:R-:W1:Y:S01]  /*9ba0*/  F2F.BF16.F32 R105, R105 ;  /* 0x0000006900697304 */ /* 0x000e620000202000 */
[----:B0-----:R-:W-:-:S07]  /*9bb0*/  SHF.L.U32 R125, R120, 0x10, RZ ;  /* 0x00000010787d7819 */ /* 0x001fce00000006ff */
[----:B------:R0:W3:Y:S01]  /*9bc0*/  F2F.BF16.F32 R124, R40 ;  /* 0x00000028007c7304 */ /* 0x0000e20000202000 */
[----:B------:R-:W-:Y:S01]  /*9bd0*/  CS2R R120, SRZ ;  /* 0x0000000000787805 */ /* 0x000fe2000001ff00 */
[----:B0-----:R-:W-:Y:S01]  /*9be0*/  IMAD.WIDE.U32 R40, R104, 0x10000, RZ ;  /* 0x0001000068287825 */ /* 0x001fe200078e00ff */
[----:B------:R-:W-:Y:S02]  /*9bf0*/  @P6 MOV R104, R39 ;  /* 0x0000002700686202 */ /* 0x000fe40000000f00 */
[----:B------:R-:W-:Y:S02]  /*9c00*/  @P2 SHF.R.U32.HI R39, RZ, 0x10, R39 ;  /* 0x00000010ff272819 */ /* 0x000fe40000011627 */
[----:B------:R-:W-:Y:S02]  /*9c10*/  @P6 SHF.L.U32 R38, R104, 0x10, RZ ;  /* 0x0000001068266819 */ /* 0x000fe400000006ff */
[----:B-1----:R-:W-:Y:S01]  /*9c20*/  LOP3.LUT R40, R40, R105, RZ, 0xfc, !PT ;  /* 0x0000006928287212 */ /* 0x002fe200078efcff */
[----:B------:R-:W-:Y:S01]  /*9c30*/  IMAD.WIDE.U32 R104, R132, 0x8, R186 ;  /* 0x0000000884687825 */ /* 0x000fe200078e00ba */
[----:B---3--:R-:W-:-:S03]  /*9c40*/  LOP3.LUT R41, R41, R125, R124, 0xfe, !PT ;  /* 0x0000007d29297212 */ /* 0x008fc600078efe7c */
[----:B------:R-:W-:Y:S01]  /*9c50*/  @P6 FMUL.FTZ R121, R131, R38 ;  /* 0x0000002683796220 */ /* 0x000fe20000410000 */
[----:B------:R-:W-:Y:S01]  /*9c60*/  @P2 SHF.L.U32 R39, R39, 0x10, RZ ;  /* 0x0000001027272819 */ /* 0x000fe200000006ff */
[----:B------:R-:W-:Y:S01]  /*9c70*/  IMAD.WIDE.U32 R132, R132, 0x8, R184 ;  /* 0x0000000884847825 */ /* 0x000fe200078e00b8 */
[----:B------:R-:W-:Y:S01]  /*9c80*/  STG.E.64 desc[UR14][R104.64], R42 ;  /* 0x0000002a68007986 */ /* 0x000fe2000c101b0e */
[----:B------:R-:W-:Y:S02]  /*9c90*/  CS2R R124, SRZ ;  /* 0x00000000007c7805 */ /* 0x000fe4000001ff00 */
[----:B------:R-:W-:Y:S01]  /*9ca0*/  @P2 FMUL.FTZ R120, R110, R39 ;  /* 0x000000276e782220 */ /* 0x000fe20000410000 */
[----:B------:R0:W-:Y:S01]  /*9cb0*/  STG.E.64 desc[UR14][R132.64], R40 ;  /* 0x0000002884007986 */ /* 0x0001e2000c101b0e */
[----:B--2---:R-:W-:Y:S02]  /*9cc0*/  @P0 MOV R38, R108 ;  /* 0x0000006c00260202 */ /* 0x004fe40000000f00 */
[----:B------:R-:W-:-:S02]  /*9cd0*/  @P5 SHF.R.U64 R129, R108, 0x10, R109 ;  /* 0x000000106c815819 */ /* 0x000fc4000000126d */
[----:B------:R-:W-:Y:S02]  /*9ce0*/  @P4 MOV R128, R109 ;  /* 0x0000006d00804202 */ /* 0x000fe40000000f00 */
[----:B------:R-:W-:Y:S02]  /*9cf0*/  @P3 SHF.R.U32.HI R108, RZ, 0x10, R109 ;  /* 0x00000010ff6c3819 */ /* 0x000fe4000001166d */
[----:B------:R-:W-:Y:S02]  /*9d00*/  @P0 SHF.L.U32 R38, R38, 0x10, RZ ;  /* 0x0000001026260819 */ /* 0x000fe400000006ff */
[----:B0-----:R-:W-:Y:S02]  /*9d10*/  @P5 SHF.L.U32 R41, R129, 0x10, RZ ;  /* 0x0000001081295819 */ /* 0x001fe400000006ff */
[----:B------:R-:W-:Y:S01]  /*9d20*/  @P4 SHF.L.U32 R128, R128, 0x10, RZ ;  /* 0x0000001080804819 */ /* 0x000fe200000006ff */
[----:B------:R-:W-:Y:S01]  /*9d30*/  @P0 FMUL.FTZ R122, R135, R38 ;  /* 0x00000026877a0220 */ /* 0x000fe20000410000 */
[----:B------:R-:W-:-:S02]  /*9d40*/  @P3 SHF.L.U32 R40, R108, 0x10, RZ ;  /* 0x000000106c283819 */ /* 0x000fc400000006ff */
[----:B------:R-:W-:Y:S01]  /*9d50*/  MOV R109, RZ ;  /* 0x000000ff006d7202 */ /* 0x000fe20000000f00 */
[----:B------:R-:W-:Y:S01]  /*9d60*/  @P5 FMUL.FTZ R109, R116, R41 ;  /* 0x00000029746d5220 */ /* 0x000fe20000410000 */
[----:B------:R-:W-:Y:S01]  /*9d70*/  @P4 FMUL.FTZ R124, R137, R128 ;  /* 0x00000080897c4220 */ /* 0x000fe20000410000 */
[----:B------:R-:W-:-:S07]  /*9d80*/  @P3 FMUL.FTZ R125, R134, R40 ;  /* 0x00000028867d3220 */ /* 0x000fce0000410000 */
.L_x_3614:
        /* <DEDUP_REMOVED lines=101> */
.L_x_3611:
        /* <DEDUP_REMOVED lines=31> */
.L_x_3617:
        /* <DEDUP_REMOVED lines=11> */
.L_x_14341:


//--------------------- .text._ZN10layer_norm22ln_bwd_finalize_kernelINS_22Kernel_traits_finalizeILj7168Ef13__nv_bfloat16S2_S2_fjLb1ELj1024ELj4ENS_18Kernel_traits_baseILj7168EfS2_S2_S2_fjLj1024EEEEELb1ELb0EEEvNS_9BwdParamsE --------------------------
	.section	.text._ZN10layer_norm22ln_bwd_finalize_kernelINS_22Kernel_traits_finalizeILj7168Ef13__nv_bfloat16S2_S2_fjLb1ELj1024ELj4ENS_18Kernel_traits_baseILj7168EfS2_S2_S2_fjLj1024EEEEELb1ELb0EEEvNS_9BwdParamsE,"ax",@progbits
	.align	128
        .global         _ZN10layer_norm22ln_bwd_finalize_kernelINS_22Kernel_traits_finalizeILj7168Ef13__nv_bfloat16S2_S2_fjLb1ELj1024ELj4ENS_18Kernel_traits_baseILj7168EfS2_S2_S2_fjLj1024EEEEELb1ELb0EEEvNS_9BwdParamsE
        .type           _ZN10layer_norm22ln_bwd_finalize_kernelINS_22Kernel_traits_finalizeILj7168Ef13__nv_bfloat16S2_S2_fjLb1ELj1024ELj4ENS_18Kernel_traits_baseILj7168EfS2_S2_S2_fjLj1024EEEEELb1ELb0EEEvNS_9BwdParamsE,@function
        .size           _ZN10layer_norm22ln_bwd_finalize_kernelINS_22Kernel_traits_finalizeILj7168Ef13__nv_bfloat16S2_S2_fjLb1ELj1024ELj4ENS_18Kernel_traits_baseILj7168EfS2_S2_S2_fjLj1024EEEEELb1ELb0EEEvNS_9BwdParamsE,(.L_x_14342 - _ZN10layer_norm22ln_bwd_finalize_kernelINS_22Kernel_traits_finalizeILj7168Ef13__nv_bfloat16S2_S2_fjLb1ELj1024ELj4ENS_18Kernel_traits_baseILj7168EfS2_S2_S2_fjLj1024EEEEELb1ELb0EEEvNS_9BwdParamsE)
        .other          _ZN10layer_norm22ln_bwd_finalize_kernelINS_22Kernel_traits_finalizeILj7168Ef13__nv_bfloat16S2_S2_fjLb1ELj1024ELj4ENS_18Kernel_traits_baseILj7168EfS2_S2_S2_fjLj1024EEEEELb1ELb0EEEvNS_9BwdParamsE,@"STO_CUDA_ENTRY STV_DEFAULT"
_ZN10layer_norm22ln_bwd_finalize_kernelINS_22Kernel_traits_finalizeILj7168Ef13__nv_bfloat16S2_S2_fjLb1ELj1024ELj4ENS_18Kernel_traits_baseILj7168EfS2_S2_S2_fjLj1024EEEEELb1ELb0EEEvNS_9BwdParamsE:
.text._ZN10layer_norm22ln_bwd_finalize_kernelINS_22Kernel_traits_finalizeILj7168Ef13__nv_bfloat16S2_S2_fjLb1ELj1024ELj4ENS_18Kernel_traits_baseILj7168EfS2_S2_S2_fjLj1024EEEEELb1ELb0EEEvNS_9BwdParamsE:
        /* <DEDUP_REMOVED lines=16> */
[----:B------:R-:W-:-:S02]  /*0100*/  CS2R R6, SRZ ;  /* 0x0000000000067805 */ /* 0x000fc4000001ff00 */
        /* <DEDUP_REMOVED lines=8> */
[----:B------:R-:W-:Y:S02]  /*0190*/  MOV R8, R4 ;  /* 0x0000000400087202 */ /* 0x000fe40000000f00 */
[----:B------:R-:W-:Y:S02]  /*01a0*/  IADD3 R10, PT, PT, R10, R7, RZ ;  /* 0x000000070a0a7210 */ /* 0x000fe40007ffe0ff */
[----:B------:R-:W-:-:S02]  /*01b0*/  CS2R R6, SRZ ;  /* 0x0000000000067805 */ /* 0x000fc4000001ff00 */
[----:B------:R-:W-:Y:S02]  /*01c0*/  MOV R22, RZ ;  /* 0x000000ff00167202 */ /* 0x000fe40000000f00 */
[C---:B------:R-:W-:Y:S02]  /*01d0*/  ISETP.GE.U32.AND P1, PT, R10.reuse, 0xe0, PT ;  /* 0x000000e00a00780c */ /* 0x040fe40003f26070 */
[----:B------:R-:W-:-:S04]  /*01e0*/  LEA.HI R11, R10, 0x1, RZ, 0x1b ;  /* 0x000000010a0b7811 */ /* 0x000fc800078fd8ff */
[----:B------:R-:W-:-:S04]  /*01f0*/  LOP3.LUT R12, R11, 0x7, RZ, 0xc0, !PT ;  /* 0x000000070b0c7812 */ /* 0x000fc800078ec0ff */
        /* <DEDUP_REMOVED lines=28> */
.L_x_3622:
        /* <DEDUP_REMOVED lines=87> */
.L_x_3621:
[----:B------:R-:W-:Y:S05]  /*0930*/  BSYNC.RECONVERGENT B1 ;  /* 0x0000000000017941 */ /* 0x000fea0003800200 */
.L_x_3620:
        /* <DEDUP_REMOVED lines=49> */
.L_x_3624:
[----:B------:R-:W-:Y:S05]  /*0c50*/  BSYNC.RECONVERGENT B1 ;  /* 0x0000000000017941 */ /* 0x000fea0003800200 */
.L_x_3623:
        /* <DEDUP_REMOVED lines=29> */
.L_x_3626:
[----:B------:R-:W-:Y:S05]  /*0e30*/  BSYNC.RECONVERGENT B1 ;  /* 0x0000000000017941 */ /* 0x000fea0003800200 */
.L_x_3625:
        /* <DEDUP_REMOVED lines=14> */
.L_x_3619:
[----:B------:R-:W-:Y:S05]  /*0f20*/  BSYNC.RECONVERGENT B0 ;  /* 0x0000000000007941 */ /* 0x000fea0003800200 */
.L_x_3618:
        /* <DEDUP_REMOVED lines=68> */
[----:B-1----:R-:W-:Y:S04]  /*1370*/  STG.E.64 desc[UR6][R10.64], R6 ;  /* 0x000000060a007986 */ /* 0x002fe8000c101b06 */
[----:B--2---:R-:W-:Y:S04]  /*1380*/  STG.E.64 desc[UR6][R12.64], R4 ;  /* 0x000000040c007986 */ /* 0x004fe8000c101b06 */
[----:B----4-:R-:W-:Y:S01]  /*1390*/  STG.E.64 desc[UR6][R8.64], R2 ;  /* 0x0000000208007986 */ /* 0x010fe2000c101b06 */
[----:B------:R-:W-:Y:S05]  /*13a0*/  EXIT ;  /* 0x000000000000794d */ /* 0x000fea0003800000 */
.L_x_3627:
        /* <DEDUP_REMOVED lines=13> */
.L_x_14342:


//--------------------- .text._ZN10layer_norm13ln_bwd_kernelINS_13Kernel_traitsIf13__nv_bfloat16S2_S2_fjLj7168ELj1ELj1ELj8ELj8ENS_18Kernel_traits_baseILj7168EfS2_S2_S2_fjLj256EEEEELb1ELb1ELb1ELb0EEEvNS_9BwdParamsE --------------------------
	.section	.text._ZN10layer_norm13ln_bwd_kernelINS_13Kernel_traitsIf13__nv_bfloat16S2_S2_fjLj7168ELj1ELj1ELj8ELj8ENS_18Kernel_traits_baseILj7168EfS2_S2_S2_fjLj256EEEEELb1ELb1ELb1ELb0EEEvNS_9BwdParamsE,"ax",@progbits
	.align	128
        .global         _ZN10layer_norm13ln_bwd_kernelINS_13Kernel_traitsIf13__nv_bfloat16S2_S2_fjLj7168ELj1ELj1ELj8ELj8ENS_18Kernel_traits_baseILj7168EfS2_S2_S2_fjLj256EEEEELb1ELb1ELb1ELb0EEEvNS_9BwdParamsE
        .type           _ZN10layer_norm13ln_bwd_kernelINS_13Kernel_traitsIf13__nv_bfloat16S2_S2_fjLj7168ELj1ELj1ELj8ELj8ENS_18Kernel_traits_baseILj7168EfS2_S2_S2_fjLj256EEEEELb1ELb1ELb1ELb0EEEvNS_9BwdParamsE,@function
        .size           _ZN10layer_norm13ln_bwd_kernelINS_13Kernel_traitsIf13__nv_bfloat16S2_S2_fjLj7168ELj1ELj1ELj8ELj8ENS_18Kernel_traits_baseILj7168EfS2_S2_S2_fjLj256EEEEELb1ELb1ELb1ELb0EEEvNS_9BwdParamsE,(.L_x_14343 - _ZN10layer_norm13ln_bwd_kernelINS_13Kernel_traitsIf13__nv_bfloat16S2_S2_fjLj7168ELj1ELj1ELj8ELj8ENS_18Kernel_traits_baseILj7168EfS2_S2_S2_fjLj256EEEEELb1ELb1ELb1ELb0EEEvNS_9BwdParamsE)
        .other          _ZN10layer_norm13ln_bwd_kernelINS_13Kernel_traitsIf13__nv_bfloat16S2_S2_fjLj7168ELj1ELj1ELj8ELj8ENS_18Kernel_traits_baseILj7168EfS2_S2_S2_fjLj256EEEEELb1ELb1ELb1ELb0EEEvNS_9BwdParamsE,@"STO_CUDA_ENTRY STV_DEFAULT"
_ZN10layer_norm13ln_bwd_kernelINS_13Kernel_traitsIf13__nv_bfloat16S2_S2_fjLj7168ELj1ELj1ELj8ELj8ENS_18Kernel_traits_baseILj7168EfS2_S2_S2_fjLj256EEEEELb1ELb1ELb1ELb0EEEvNS_9BwdParamsE:
.text._ZN10layer_norm13ln_bwd_kernelINS_13Kernel_traitsIf13__nv_bfloat16S2_S2_fjLj7168ELj1ELj1ELj8ELj8ENS_18Kernel_traits_baseILj7168EfS2_S2_S2_fjLj256EEEEELb1ELb1ELb1ELb0EEEvNS_9BwdParamsE:
        /* <DEDUP_REMOVED lines=29> */
[----:B--2---:R-:W5:Y:S02]  /*01d0*/  @P0 LDG.E.128 R164, desc[UR20][R4.64] ;  /* 0x0000001404a40981 */ /* 0x004f64000c1e1d00 */
[----:B------:R-:W1:Y:S01]  /*01e0*/  @P2 LDC.64 R18, c[0x0][0x3d0] ;  /* 0x0000f400ff122b82 */ /* 0x000e620000000a00 */
[C---:B---3--:R-:W-:Y:S01]  /*01f0*/  @P0 IMAD.WIDE.U32 R6, R39.reuse, 0x10, R6 ;  /* 0x0000001027060825 */ /* 0x048fe200078e0006 */
[----:B------:R-:W-:-:S04]  /*0200*/  @P0 LOP3.LUT R39, R39, 0x100, RZ, 0xfc, !PT ;  /* 0x0000010027270812 */ /* 0x000fc800078efcff */
[----:B------:R-:W5:Y:S02]  /*0210*/  @P0 LDG.E.128 R160, desc[UR20][R6.64] ;  /* 0x0000001406a00981 */ /* 0x000f64000c1e1d00 */
[----:B------:R-:W2:Y:S01]  /*0220*/  @P2 LDC.64 R20, c[0x0][0x3e8] ;  /* 0x0000fa00ff142b82 */ /* 0x000ea20000000a00 */
[----:B0-----:R-:W-:-:S05]  /*0230*/  @P1 IMAD.WIDE.U32 R12, R39, 0x10, R8 ;  /* 0x00000010270c1825 */ /* 0x001fca00078e0008 */
[----:B------:R-:W5:Y:S02]  /*0240*/  @P1 LDG.E.128 R156, desc[UR20][R12.64] ;  /* 0x000000140c9c1981 */ /* 0x000f64000c1e1d00 */
[----:B------:R-:W0:Y:S01]  /*0250*/  @P3 LDC.64 R22, c[0x0][0x3d0] ;  /* 0x0000f400ff163b82 */ /* 0x000e220000000a00 */
[C---:B----4-:R-:W-:Y:S01]  /*0260*/  @P1 IMAD.WIDE.U32 R16, R39.reuse, 0x10, R10 ;  /* 0x0000001027101825 */ /* 0x050fe200078e000a */
[----:B------:R-:W-:-:S04]  /*0270*/  @P1 IADD3 R39, PT, PT, R39, 0x100, RZ ;  /* 0x0000010027271810 */ /* 0x000fc80007ffe0ff */
[----:B------:R-:W5:Y:S02]  /*0280*/  @P1 LDG.E.128 R152, desc[UR20][R16.64] ;  /* 0x0000001410981981 */ /* 0x000f64000c1e1d00 */
[----:B------:R-:W3:Y:S01]  /*0290*/  @P3 LDC.64 R24, c[0x0][0x3e8] ;  /* 0x0000fa00ff183b82 */ /* 0x000ee20000000a00 */
[----:B-1----:R-:W-:-:S05]  /*02a0*/  @P2 IMAD.WIDE.U32 R18, R39, 0x10, R18 ;  /* 0x0000001027122825 */ /* 0x002fca00078e0012 */
[----:B------:R-:W5:Y:S02]  /*02b0*/  @P2 LDG.E.128 R148, desc[UR20][R18.64] ;  /* 0x0000001412942981 */ /* 0x000f64000c1e1d00 */
[----:B------:R-:W1:Y:S01]  /*02c0*/  @P4 LDC.64 R26, c[0x0][0x3d0] ;  /* 0x0000f400ff1a4b82 */ /* 0x000e620000000a00 */
[C---:B--2---:R-:W-:Y:S01]  /*02d0*/  @P2 IMAD.WIDE.U32 R20, R39.reuse, 0x10, R20 ;  /* 0x0000001027142825 */ /* 0x044fe200078e0014 */
[----:B------:R-:W-:-:S04]  /*02e0*/  @P2 IADD3 R39, PT, PT, R39, 0x100, RZ ;  /* 0x0000010027272810 */ /* 0x000fc80007ffe0ff */
[----:B------:R-:W5:Y:S02]  /*02f0*/  @P2 LDG.E.128 R144, desc[UR20][R20.64] ;  /* 0x0000001414902981 */ /* 0x000f64000c1e1d00 */
[----:B------:R-:W2:Y:S01]  /*0300*/  @P4 LDC.64 R28, c[0x0][0x3e8] ;  /* 0x0000fa00ff1c4b82 */ /* 0x000ea20000000a00 */
[----:B0-----:R-:W-:-:S05]  /*0310*/  @P3 IMAD.WIDE.U32 R22, R39, 0x10, R22 ;  /* 0x0000001027163825 */ /* 0x001fca00078e0016 */
[----:B------:R-:W5:Y:S02]  /*0320*/  @P3 LDG.E.128 R140, desc[UR20][R22.64] ;  /* 0x00000014168c3981 */ /* 0x000f64000c1e1d00 */
[----:B------:R-:W0:Y:S01]  /*0330*/  @P5 LDC.64 R8, c[0x0][0x3d0] ;  /* 0x0000f400ff085b82 */ /* 0x000e220000000a00 */
[C---:B---3--:R-:W-:Y:S01]  /*0340*/  @P3 IMAD.WIDE.U32 R24, R39.reuse, 0x10, R24 ;  /* 0x0000001027183825 */ /* 0x048fe200078e0018 */
[----:B------:R-:W-:-:S04]  /*0350*/  @P3 IADD3 R39, PT, PT, R39, 0x100, RZ ;  /* 0x0000010027273810 */ /* 0x000fc80007ffe0ff */
[----:B------:R-:W5:Y:S02]  /*0360*/  @P3 LDG.E.128 R136, desc[UR20][R24.64] ;  /* 0x0000001418883981 */ /* 0x000f64000c1e1d00 */
[----:B------:R-:W3:Y:S01]  /*0370*/  @P5 LDC.64 R10, c[0x0][0x3e8] ;  /* 0x0000fa00ff0a5b82 */ /* 0x000ee20000000a00 */
[----:B-1----:R-:W-:-:S05]  /*0380*/  @P4 IMAD.WIDE.U32 R26, R39, 0x10, R26 ;  /* 0x00000010271a4825 */ /* 0x002fca00078e001a */
[----:B------:R-:W5:Y:S02]  /*0390*/  @P4 LDG.E.128 R132, desc[UR20][R26.64] ;  /* 0x000000141a844981 */ /* 0x000f64000c1e1d00 */
[----:B------:R-:W1:Y:S01]  /*03a0*/  @P6 LDC.64 R34, c[0x0][0x3d0] ;  /* 0x0000f400ff226b82 */ /* 0x000e620000000a00 */
[----:B--2---:R-:W-:-:S04]  /*03b0*/  @P4 IMAD.WIDE.U32 R28, R39, 0x10, R28 ;  /* 0x00000010271c4825 */ /* 0x004fc800078e001c */
[----:B------:R-:W-:Y:S01]  /*03c0*/  @P4 VIADD R39, R39, 0x100 ;  /* 0x0000010027274836 */ /* 0x000fe20000000000 */
[----:B------:R-:W5:Y:S02]  /*03d0*/  @P4 LDG.E.128 R128, desc[UR20][R28.64] ;  /* 0x000000141c804981 */ /* 0x000f64000c1e1d00 */
[----:B------:R-:W2:Y:S01]  /*03e0*/  @P6 LDC.64 R36, c[0x0][0x3e8] ;  /* 0x0000fa00ff246b82 */ /* 0x000ea20000000a00 */
[C---:B0-----:R-:W-:Y:S01]  /*03f0*/  @P5 IMAD.WIDE.U32 R30, R39.reuse, 0x10, R8 ;  /* 0x00000010271e5825 */ /* 0x041fe200078e0008 */
[----:B------:R-:W-:Y:S02]  /*0400*/  CS2R R104, SRZ ;  /* 0x0000000000687805 */ /* 0x000fe4000001ff00 */
[----:B------:R-:W-:Y:S02]  /*0410*/  CS2R R106, SRZ ;  /* 0x00000000006a7805 */ /* 0x000fe4000001ff00 */
[----:B------:R-:W-:Y:S02]  /*0420*/  CS2R R100, SRZ ;  /* 0x0000000000647805 */ /* 0x000fe4000001ff00 */
[----:B------:R-:W-:Y:S01]  /*0430*/  CS2R R102, SRZ ;  /* 0x0000000000667805 */ /* 0x000fe2000001ff00 */
[----:B------:R-:W5:Y:S01]  /*0440*/  @P5 LDG.E.128 R124, desc[UR20][R30.64] ;  /* 0x000000141e7c5981 */ /* 0x000f62000c1e1d00 */
[C---:B---3--:R-:W-:Y:S01]  /*0450*/  @P5 IMAD.WIDE.U32 R32, R39.reuse, 0x10, R10 ;  /* 0x0000001027205825 */ /* 0x048fe200078e000a */
[----:B------:R-:W-:-:S02]  /*0460*/  @P5 IADD3 R39, PT, PT, R39, 0x100, RZ ;  /* 0x0000010027275810 */ /* 0x000fc40007ffe0ff */
[----:B------:R-:W-:Y:S02]  /*0470*/  CS2R R96, SRZ ;  /* 0x0000000000607805 */ /* 0x000fe4000001ff00 */
[----:B------:R-:W-:Y:S02]  /*0480*/  CS2R R98, SRZ ;  /* 0x0000000000627805 */ /* 0x000fe4000001ff00 */
        /* <DEDUP_REMOVED lines=92> */
.L_x_3793:
[----:B0-----:R-:W-:Y:S02]  /*0a50*/  UIMAD.WIDE UR6, UR28, 0x4, UR14 ;  /* 0x000000041c0678a5 */ /* 0x001fe4000f8e020e */
[----:B------:R-:W-:-:S04]  /*0a60*/  UIMAD.WIDE UR8, UR28, 0x4, UR12 ;  /* 0x000000041c0878a5 */ /* 0x000fc8000f8e020c */
[----:B-1234-:R-:W-:Y:S02]  /*0a70*/  MOV R172, UR6 ;  /* 0x0000000600ac7c02 */ /* 0x01efe40008000f00 */
[----:B------:R-:W-:Y:S01]  /*0a80*/  MOV R173, UR7 ;  /* 0x0000000700ad7c02 */ /* 0x000fe20008000f00 */
[----:B------:R-:W-:-:S04]  /*0a90*/  UIMAD.WIDE UR6, UR28, 0x4, UR18 ;  /* 0x000000041c0678a5 */ /* 0x000fc8000f8e0212 */
[----:B------:R-:W2:Y:S01]  /*0aa0*/  LDG.E R172, desc[UR20][R172.64] ;  /* 0x00000014acac7981 */ /* 0x000ea2000c1e1900 */
[----:B------:R-:W-:Y:S01]  /*0ab0*/  IMAD.U32 R168, RZ, RZ, UR8 ;  /* 0x00000008ffa87e24 */ /* 0x000fe2000f8e00ff */
        /* <DEDUP_REMOVED lines=16> */
[----:B------:R-:W-:Y:S01]  /*0bc0*/  HFMA2 R171, -RZ, RZ, 0, 0 ;  /* 0x00000000ffab7431 */ /* 0x000fe200000001ff */
[----:B-1----:R-:W-:Y:S01]  /*0bd0*/  ISETP.NE.AND P5, PT, RZ, UR29, PT ;  /* 0x0000001dff007c0c */ /* 0x002fe2000bfa5270 */
[----:B------:R-:W1:Y:S01]  /*0be0*/  S2R R2, SR_TID.X ;  /* 0x0000000000027919 */ /* 0x000e620000002100 */
[----:B------:R-:W-:Y:S01]  /*0bf0*/  BSSY.RECONVERGENT B1, `(.L_x_3631) ;  /* 0x0000058000017945 */ /* 0x000fe20003800200 */
[----:B------:R-:W-:Y:S02]  /*0c00*/  ISETP.GE.U32.AND P1, PT, R3, 0x200, PT ;  /* 0x000002000300780c */ /* 0x000fe40003f26070 */
[----:B------:R-:W-:Y:S02]  /*0c10*/  CS2R R174, SRZ ;  /* 0x0000000000ae7805 */ /* 0x000fe4000001ff00 */
[----:B------:R-:W-:-:S02]  /*0c20*/  PLOP3.LUT P0, PT, PT, PT, UP3, 0x80, 0x8 ;  /* 0x000000000008781c */ /* 0x000fc40003f0f038 */
[C---:B------:R-:W-:Y:S01]  /*0c30*/  ISETP.GE.U32.AND P2, PT, R3.reuse, 0x300, PT ;  /* 0x000003000300780c */ /* 0x040fe20003f46070 */
[----:B------:R-:W-:Y:S01]  /*0c40*/  @UP3 UIADD3 UR6, UPT, UPT, UR11, -0x1, URZ ;  /* 0xffffffff0b063890 */ /* 0x000fe2000fffe0ff */
[C---:B------:R-:W-:Y:S02]  /*0c50*/  ISETP.GE.U32.AND P3, PT, R3.reuse, 0x400, PT ;  /* 0x000004000300780c */ /* 0x040fe40003f66070 */
        /* <DEDUP_REMOVED lines=8> */
[----:B-1----:R-:W-:Y:S01]  /*0ce0*/  @P0 LEA.HI.SX32 R171, R173, R2, 0x1e ;  /* 0x00000002adab0211 */ /* 0x002fe200078ff2ff */
[----:B------:R-:W-:Y:S01]  /*0cf0*/  USHF.R.S32.HI UR7, URZ, 0x1f, UR6 ;  /* 0x0000001fff077899 */ /* 0x000fe20008011406 */
[----:B------:R-:W-:Y:S01]  /*0d00*/  ISETP.GE.U32.AND P0, PT, R3, 0x100, PT ;  /* 0x000001000300780c */ /* 0x000fe20003f06070 */
[----:B------:R-:W-:Y:S02]  /*0d10*/  USHF.R.S32.HI UR9, URZ, 0x1f, UR8 ;  /* 0x0000001fff097899 */ /* 0x000fe40008011408 */
[----:B------:R-:W-:Y:S02]  /*0d20*/  ULEA.HI UR7, UR7, UR6, URZ, 0x2 ;  /* 0x0000000607077291 */ /* 0x000fe4000f8f10ff */
[----:B------:R-:W-:-:S04]  /*0d30*/  ULEA.HI UR9, UR9, UR8, URZ, 0x2 ;  /* 0x0000000809097291 */ /* 0x000fc8000f8f10ff */
[----:B0-----:R-:W-:Y:S02]  /*0d40*/  IMAD.U32 R169, RZ, RZ, UR7 ;  /* 0x00000007ffa97e24 */ /* 0x001fe4000f8e00ff */
[----:B------:R-:W-:-:S03]  /*0d50*/  MOV R173, UR9 ;  /* 0x0000000900ad7c02 */ /* 0x000fc60008000f00 */
[-C--:B------:R-:W-:Y:S02]  /*0d60*/  LEA.HI.SX32 R246, R169, R2.reuse, 0x1e ;  /* 0x00000002a9f67211 */ /* 0x080fe400078ff2ff */
        /* <DEDUP_REMOVED lines=20> */
[----:B------:R-:W-:Y:S02]  /*0eb0*/  IADD3 R173, PT, PT, R173, 0x100, RZ ;  /* 0x00000100adad7810 */ /* 0x000fe40007ffe0ff */
[----:B------:R-:W-:Y:S02]  /*0ec0*/  IADD3 R172, PT, PT, R172, 0x100, RZ ;  /* 0x00000100acac7810 */ /* 0x000fe40007ffe0ff */
[----:B---3--:R-:W-:Y:S02]  /*0ed0*/  MOV R180, R174 ;  /* 0x000000ae00b47202 */ /* 0x008fe40000000f00 */
[----:B------:R-:W-:Y:S02]  /*0ee0*/  SHF.R.U64 R240, R174, 0x10, R175 ;  /* 0x00000010aef07819 */ /* 0x000fe400000012af */
[----:B------:R-:W-:-:S02]  /*0ef0*/  MOV R182, R175 ;  /* 0x000000af00b67202 */ /* 0x000fc40000000f00 */
[----:B------:R-:W-:Y:S02]  /*0f00*/  SHF.R.U32.HI R174, RZ, 0x10, R175 ;  /* 0x00000010ffae7819 */ /* 0x000fe400000116af */
[C---:B----4-:R-:W-:Y:S02]  /*0f10*/  SHF.L.U32 R175, R168.reuse, 0x10, RZ ;  /* 0x00000010a8af7819 */ /* 0x050fe400000006ff */
[--C-:B------:R-:W-:Y:S01]  /*0f20*/  SHF.R.U64 R183, R168, 0x10, R169.reuse ;  /* 0x00000010a8b77819 */ /* 0x100fe200000012a9 */
[----:B------:R-:W-:Y:S01]  /*0f30*/  IMAD.U32 R181, R169, 0x10000, RZ ;  /* 0x00010000a9b57824 */ /* 0x000fe200078e00ff */
[----:B------:R-:W-:Y:S01]  /*0f40*/  SHF.R.U32.HI R168, RZ, 0x10, R169 ;  /* 0x00000010ffa87819 */ /* 0x000fe200000116a9 */
[----:B------:R-:W-:Y:S01]  /*0f50*/  FADD.FTZ R175, -R170, R175 ;  /* 0x000000afaaaf7221 */ /* 0x000fe20000010100 */
[----:B------:R-:W-:Y:S02]  /*0f60*/  SHF.L.U32 R169, R183, 0x10, RZ ;  /* 0x00000010b7a97819 */ /* 0x000fe400000006ff */
[----:B------:R-:W-:Y:S01]  /*0f70*/  SHF.L.U32 R243, R180, 0x10, RZ ;  /* 0x00000010b4f37819 */ /* 0x000fe200000006ff */
[----:B------:R-:W-:Y:S01]  /*0f80*/  FMUL.FTZ R245, R175, UR31 ;  /* 0x0000001faff57c20 */ /* 0x000fe20008410000 */
[----:B------:R-:W-:Y:S01]  /*0f90*/  SHF.L.U32 R175, R168, 0x10, RZ ;  /* 0x00000010a8af7819 */ /* 0x000fe200000006ff */
[----:B------:R-:W-:Y:S01]  /*0fa0*/  FADD.FTZ R169, -R170, R169 ;  /* 0x000000a9aaa97221 */ /* 0x000fe20000010100 */
[----:B------:R-:W-:Y:S01]  /*0fb0*/  SHF.L.U32 R240, R240, 0x10, RZ ;  /* 0x00000010f0f07819 */ /* 0x000fe200000006ff */
[----:B------:R-:W-:Y:S01]  /*0fc0*/  FADD.FTZ R181, -R170, R181 ;  /* 0x000000b5aab57221 */ /* 0x000fe20000010100 */
[----:B------:R-:W-:Y:S01]  /*0fd0*/  FADD.FTZ R80, R80, R243 ;  /* 0x000000f350507221 */ /* 0x000fe20000010000 */
[----:B------:R-:W-:Y:S01]  /*0fe0*/  FMUL.FTZ R242, R169, UR31 ;  /* 0x0000001fa9f27c20 */ /* 0x000fe20008410000 */
[-C--:B------:R-:W-:Y:S01]  /*0ff0*/  FFMA.FTZ R108, R245, R243.reuse, R108 ;  /* 0x000000f3f56c7223 */ /* 0x080fe2000001006c */
[----:B------:R-:W-:Y:S01]  /*1000*/  FADD.FTZ R175, -R170, R175 ;  /* 0x000000afaaaf7221 */ /* 0x000fe20000010100 */
[----:B-----5:R-:W-:Y:S01]  /*1010*/  FMUL.FTZ R243, R164, R243 ;  /* 0x000000f3a4f37220 */ /* 0x020fe20000410000 */
[----:B------:R-:W-:Y:S01]  /*1020*/  SHF.L.U32 R239, R182, 0x10, RZ ;  /* 0x00000010b6ef7819 */ /* 0x000fe200000006ff */
[----:B------:R-:W-:Y:S01]  /*1030*/  FMUL.FTZ R241, R181, UR31 ;  /* 0x0000001fb5f17c20 */ /* 0x000fe20008410000 */
[----:B------:R-:W-:Y:S01]  /*1040*/  FADD.FTZ R81, R81, R240 ;  /* 0x000000f051517221 */ /* 0x000fe20000010000 */
[-C--:B------:R-:W-:Y:S01]  /*1050*/  FFMA.FTZ R109, R242, R240.reuse, R109 ;  /* 0x000000f0f26d7223 */ /* 0x080fe2000001006d */
[----:B------:R-:W-:Y:S01]  /*1060*/  FMUL.FTZ R238, R175, UR31 ;  /* 0x0000001fafee7c20 */ /* 0x000fe20008410000 */
[----:B------:R-:W-:Y:S01]  /*1070*/  FMUL.FTZ R240, R165, R240 ;  /* 0x000000f0a5f07220 */ /* 0x000fe20000410000 */
[----:B------:R-:W-:Y:S01]  /*1080*/  FADD.FTZ R169, RZ, R243 ;  /* 0x000000f3ffa97221 */ /* 0x000fe20000010000 */
[----:B------:R-:W-:Y:S01]  /*1090*/  FFMA.FTZ R175, R245, R243, RZ ;  /* 0x000000f3f5af7223 */ /* 0x000fe200000100ff */
[----:B0-----:R-:W-:-:S02]  /*10a0*/  IMAD.U32 R176, R174, 0x10000, RZ ;  /* 0x00010000aeb07824 */ /* 0x001fc400078e00ff */
[----:B------:R-:W-:Y:S01]  /*10b0*/  FADD.FTZ R82, R82, R239 ;  /* 0x000000ef52527221 */ /* 0x000fe20000010000 */
[-C--:B------:R-:W-:Y:S01]  /*10c0*/  FFMA.FTZ R110, R241, R239.reuse, R110 ;  /* 0x000000eff16e7223 */ /* 0x080fe2000001006e */
[----:B------:R-:W-:Y:S01]  /*10d0*/  FMUL.FTZ R239, R166, R239 ;  /* 0x000000efa6ef7220 */ /* 0x000fe20000410000 */
[----:B------:R-:W-:Y:S01]  /*10e0*/  FADD.FTZ R168, R169, R240 ;  /* 0x000000f0a9a87221 */ /* 0x000fe20000010000 */
[----:B------:R-:W-:Y:S01]  /*10f0*/  FFMA.FTZ R174, R242, R240, R175 ;  /* 0x000000f0f2ae7223 */ /* 0x000fe200000100af */
[-C--:B------:R-:W-:Y:S02]  /*1100*/  FMUL.FTZ R237, R167, R176.reuse ;  /* 0x000000b0a7ed7220 */ /* 0x080fe40000410000 */
[----:B------:R-:W-:Y:S01]  /*1110*/  FADD.FTZ R168, R168, R239 ;  /* 0x000000efa8a87221 */ /* 0x000fe20000010000 */
[----:B------:R-:W-:Y:S01]  /*1120*/  FFMA.FTZ R169, R241, R239, R174 ;  /* 0x000000eff1a97223 */ /* 0x000fe200000100ae */
[----:B------:R-:W-:Y:S01]  /*1130*/  FADD.FTZ R83, R83, R176 ;  /* 0x000000b053537221 */ /* 0x000fe20000010000 */
[----:B------:R-:W-:Y:S01]  /*1140*/  FFMA.FTZ R111, R238, R176, R111 ;  /* 0x000000b0ee6f7223 */ /* 0x000fe2000001006f */
[----:B------:R-:W-:Y:S01]  /*1150*/  FADD.FTZ R175, R168, R237 ;  /* 0x000000eda8af7221 */ /* 0x000fe20000010000 */
[----:B------:R-:W-:-:S07]  /*1160*/  FFMA.FTZ R174, R238, R237, R169 ;  /* 0x000000edeeae7223 */ /* 0x000fce00000100a9 */
.L_x_3632:
[----:B------:R-:W-:Y:S05]  /*1170*/  BSYNC.RECONVERGENT B1 ;  /* 0x0000000000017941 */ /* 0x000fea0003800200 */
.L_x_3631:
[----:B------:R-:W-:Y:S04]  /*1180*/  BSSY.RECONVERGENT B1, `(.L_x_3633) ;  /* 0x000003d000017945 */ /* 0x000fe80003800200 */
[----:B------:R-:W-:Y:S05]  /*1190*/  @!P1 BRA `(.L_x_3634) ;  /* 0x0000000000ec9947 */ /* 0x000fea0003800000 */
[----:B------:R-:W0:Y:S01]  /*11a0*/  LDC.64 R176, c[0x0][0x428] ;  /* 0x00010a00ffb07b82 */ /* 0x000e220000000a00 */
[----:B------:R-:W-:-:S07]  /*11b0*/  ISETP.NE.U32.AND P6, PT, RZ, UR24, PT ;  /* 0x00000018ff007c0c */ /* 0x000fce000bfc5070 */
[----:B------:R-:W1:Y:S08]  /*11c0*/  LDC.64 R168, c[0x0][0x3a8] ;  /* 0x0000ea00ffa87b82 */ /* 0x000e700000000a00 */
        /* <DEDUP_REMOVED lines=12> */
[----:B------:R-:W-:Y:S02]  /*1290*/  IADD3 R173, PT, PT, R173, 0x100, RZ ;  /* 0x00000100adad7810 */ /* 0x000fe40007ffe0ff */
[----:B------:R-:W-:Y:S02]  /*12a0*/  IADD3 R172, PT, PT, R172, 0x100, RZ ;  /* 0x00000100acac7810 */ /* 0x000fe40007ffe0ff */
[--C-:B---3--:R-:W-:Y:S02]  /*12b0*/  SHF.R.U64 R184, R176, 0x10, R177.reuse ;  /* 0x00000010b0b87819 */ /* 0x108fe400000012b1 */
[----:B------:R-:W-:Y:S02]  /*12c0*/  MOV R182, R177 ;  /* 0x000000b100b67202 */ /* 0x000fe40000000f00 */
[----:B------:R-:W-:-:S02]  /*12d0*/  SHF.R.U32.HI R183, RZ, 0x10, R177 ;  /* 0x00000010ffb77819 */ /* 0x000fc400000116b1 */
[C-C-:B----4-:R-:W-:Y:S01]  /*12e0*/  SHF.R.U64 R177, R168.reuse, 0x10, R169.reuse ;  /* 0x00000010a8b17819 */ /* 0x150fe200000012a9 */
[----:B------:R-:W-:Y:S01]  /*12f0*/  IMAD.U32 R233, R168, 0x10000, RZ ;  /* 0x00010000a8e97824 */ /* 0x000fe200078e00ff */
[----:B------:R-:W-:Y:S02]  /*1300*/  MOV R27, R176 ;  /* 0x000000b0001b7202 */ /* 0x000fe40000000f00 */
[----:B-1----:R-:W-:Y:S02]  /*1310*/  SHF.L.U32 R179, R177, 0x10, RZ ;  /* 0x00000010b1b37819 */ /* 0x002fe400000006ff */
[----:B------:R-:W-:Y:S02]  /*1320*/  SHF.R.U32.HI R185, RZ, 0x10, R169 ;  /* 0x00000010ffb97819 */ /* 0x000fe400000116a9 */
[----:B------:R-:W-:Y:S01]  /*1330*/  SHF.L.U32 R235, R169, 0x10, RZ ;  /* 0x00000010a9eb7819 */ /* 0x000fe200000006ff */
[C---:B------:R-:W-:Y:S01]  /*1340*/  FADD.FTZ R179, -R170.reuse, R179 ;  /* 0x000000b3aab37221 */ /* 0x040fe20000010100 */
[----:B------:R-:W-:Y:S01]  /*1350*/  SHF.L.U32 R169, R27, 0x10, RZ ;  /* 0x000000101ba97819 */ /* 0x000fe200000006ff */
[----:B------:R-:W-:Y:S01]  /*1360*/  FADD.FTZ R27, -R170, R233 ;  /* 0x000000e9aa1b7221 */ /* 0x000fe20000010100 */
[----:B------:R-:W-:Y:S01]  /*1370*/  SHF.L.U32 R176, R184, 0x10, RZ ;  /* 0x00000010b8b07819 */ /* 0x000fe200000006ff */
[----:B------:R-:W-:Y:S01]  /*1380*/  FADD.FTZ R235, -R170, R235 ;  /* 0x000000ebaaeb7221 */ /* 0x000fe20000010100 */
[----:B0-----:R-:W-:Y:S01]  /*1390*/  SHF.L.U32 R181, R185, 0x10, RZ ;  /* 0x00000010b9b57819 */ /* 0x001fe200000006ff */
[----:B------:R-:W-:Y:S01]  /*13a0*/  FMUL.FTZ R27, R27, UR31 ;  /* 0x0000001f1b1b7c20 */ /* 0x000fe20008410000 */
[----:B------:R-:W-:Y:S01]  /*13b0*/  FMUL.FTZ R184, R179, UR31 ;  /* 0x0000001fb3b87c20 */ /* 0x000fe20008410000 */
[-C--:B-----5:R-:W-:Y:S01]  /*13c0*/  FMUL.FTZ R236, R156, R169.reuse ;  /* 0x000000a99cec7220 */ /* 0x0a0fe20000410000 */
[----:B------:R-:W-:Y:S01]  /*13d0*/  FMUL.FTZ R185, R235, UR31 ;  /* 0x0000001febb97c20 */ /* 0x000fe20008410000 */
[----:B------:R-:W-:Y:S01]  /*13e0*/  FADD.FTZ R76, R76, R169 ;  /* 0x000000a94c4c7221 */ /* 0x000fe20000010000 */
[----:B------:R-:W-:Y:S01]  /*13f0*/  FFMA.FTZ R104, R27, R169, R104 ;  /* 0x000000a91b687223 */ /* 0x000fe20000010068 */
[----:B------:R-:W-:Y:S01]  /*1400*/  FADD.FTZ R77, R77, R176 ;  /* 0x000000b04d4d7221 */ /* 0x000fe20000010000 */
[-C--:B------:R-:W-:Y:S01]  /*1410*/  FFMA.FTZ R105, R184, R176.reuse, R105 ;  /* 0x000000b0b8697223 */ /* 0x080fe20000010069 */
[----:B------:R-:W-:Y:S01]  /*1420*/  FMUL.FTZ R235, R157, R176 ;  /* 0x000000b09deb7220 */ /* 0x000fe20000410000 */
[----:B------:R-:W-:Y:S01]  /*1430*/  FADD.FTZ R181, -R170, R181 ;  /* 0x000000b5aab57221 */ /* 0x000fe20000010100 */
[----:B------:R-:W-:-:S02]  /*1440*/  IMAD.U32 R177, R182, 0x10000, RZ ;  /* 0x00010000b6b17824 */ /* 0x000fc400078e00ff */
[----:B------:R-:W-:Y:S01]  /*1450*/  FADD.FTZ R176, R175, R236 ;  /* 0x000000ecafb07221 */ /* 0x000fe20000010000 */
[----:B------:R-:W-:Y:S01]  /*1460*/  FFMA.FTZ R169, R27, R236, R174 ;  /* 0x000000ec1ba97223 */ /* 0x000fe200000100ae */
[----:B------:R-:W-:Y:S01]  /*1470*/  SHF.L.U32 R168, R183, 0x10, RZ ;  /* 0x00000010b7a87819 */ /* 0x000fe200000006ff */
[----:B------:R-:W-:Y:S01]  /*1480*/  FMUL.FTZ R186, R181, UR31 ;  /* 0x0000001fb5ba7c20 */ /* 0x000fe20008410000 */
        /* <DEDUP_REMOVED lines=11> */
[----:B------:R-:W-:-:S07]  /*1540*/  FFMA.FTZ R174, R186, R233, R169 ;  /* 0x000000e9baae7223 */ /* 0x000fce00000100a9 */
.L_x_3634:
[----:B------:R-:W-:Y:S05]  /*1550*/  BSYNC.RECONVERGENT B1 ;  /* 0x0000000000017941 */ /* 0x000fea0003800200 */
.L_x_3633:
[----:B------:R-:W-:Y:S04]  /*1560*/  BSSY.RECONVERGENT B1, `(.L_x_3635) ;  /* 0x000003d000017945 */ /* 0x000fe80003800200 */
[----:B------:R-:W-:Y:S05]  /*1570*/  @!P2 BRA `(.L_x_3636) ;  /* 0x0000000000eca947 */ /* 0x000fea0003800000 */
[----:B------:R-:W0:Y:S01]  /*1580*/  LDC.64 R168, c[0x0][0x3a8] ;  /* 0x0000ea00ffa87b82 */ /* 0x000e220000000a00 */
[----:B------:R-:W-:-:S07]  /*1590*/  ISETP.NE.U32.AND P6, PT, RZ, UR24, PT ;  /* 0x00000018ff007c0c */ /* 0x000fce000bfc5070 */
[----:B------:R-:W1:Y:S01]  /*15a0*/  LDC.64 R176, c[0x0][0x428] ;  /* 0x00010a00ffb07b82 */ /* 0x000e620000000a00 */
[----:B------:R-:W-:-:S07]  /*15b0*/  ISETP.NE.AND.EX P6, PT, RZ, UR25, PT, P6 ;  /* 0x00000019ff007c0c */ /* 0x000fce000bfc5360 */
[----:B------:R-:W2:Y:S01]  /*15c0*/  LDC.64 R178, c[0x0][0x3b0] ;  /* 0x0000ec00ffb27b82 */ /* 0x000ea20000000a00 */
[----:B0-----:R-:W-:-:S07]  /*15d0*/  IMAD.WIDE.U32 R168, R172, 0x8, R168 ;  /* 0x00000008aca87825 */ /* 0x001fce00078e00a8 */
        /* <DEDUP_REMOVED lines=11> */
[C---:B---3--:R-:W-:Y:S02]  /*1690*/  SHF.R.U64 R188, R168.reuse, 0x10, R169 ;  /* 0x00000010a8bc7819 */ /* 0x048fe400000012a9 */
[----:B------:R-:W-:-:S03]  /*16a0*/  SHF.L.U32 R229, R168, 0x10, RZ ;  /* 0x00000010a8e57819 */ /* 0x000fc600000006ff */
[----:B0-----:R-:W-:Y:S01]  /*16b0*/  IMAD.U32 R179, R188, 0x10000, RZ ;  /* 0x00010000bcb37824 */ /* 0x001fe200078e00ff */
[--C-:B----4-:R-:W-:Y:S01]  /*16c0*/  SHF.R.U64 R187, R176, 0x10, R177.reuse ;  /* 0x00000010b0bb7819 */ /* 0x110fe200000012b1 */
[--C-:B------:R-:W-:Y:S01]  /*16d0*/  IMAD.MOV.U32 R183, RZ, RZ, R177.reuse ;  /* 0x000000ffffb77224 */ /* 0x100fe200078e00b1 */
[----:B------:R-:W-:Y:S02]  /*16e0*/  MOV R182, R176 ;  /* 0x000000b000b67202 */ /* 0x000fe40000000f00 */
[----:B------:R-:W-:Y:S02]  /*16f0*/  SHF.R.U32.HI R177, RZ, 0x10, R177 ;  /* 0x00000010ffb17819 */ /* 0x000fe400000116b1 */
[----:B------:R-:W-:Y:S01]  /*1700*/  SHF.L.U32 R231, R169, 0x10, RZ ;  /* 0x00000010a9e77819 */ /* 0x000fe200000006ff */
[C---:B------:R-:W-:Y:S01]  /*1710*/  FADD.FTZ R179, -R170.reuse, R179 ;  /* 0x000000b3aab37221 */ /* 0x040fe20000010100 */
[----:B------:R-:W-:Y:S02]  /*1720*/  SHF.R.U32.HI R189, RZ, 0x10, R169 ;  /* 0x00000010ffbd7819 */ /* 0x000fe400000116a9 */
[----:B------:R-:W-:Y:S01]  /*1730*/  SHF.L.U32 R176, R187, 0x10, RZ ;  /* 0x00000010bbb07819 */ /* 0x000fe200000006ff */
[----:B------:R-:W-:Y:S01]  /*1740*/  FADD.FTZ R187, -R170, R229 ;  /* 0x000000e5aabb7221 */ /* 0x000fe20000010100 */
[----:B------:R-:W-:Y:S01]  /*1750*/  SHF.L.U32 R169, R182, 0x10, RZ ;  /* 0x00000010b6a97819 */ /* 0x000fe200000006ff */
[----:B------:R-:W-:Y:S01]  /*1760*/  FADD.FTZ R231, -R170, R231 ;  /* 0x000000e7aae77221 */ /* 0x000fe20000010100 */
[----:B------:R-:W-:Y:S01]  /*1770*/  SHF.L.U32 R168, R177, 0x10, RZ ;  /* 0x00000010b1a87819 */ /* 0x000fe200000006ff */
[----:B------:R-:W-:Y:S01]  /*1780*/  FMUL.FTZ R187, R187, UR31 ;  /* 0x0000001fbbbb7c20 */ /* 0x000fe20008410000 */
[----:B------:R-:W-:Y:S01]  /*1790*/  SHF.L.U32 R177, R189, 0x10, RZ ;  /* 0x00000010bdb17819 */ /* 0x000fe200000006ff */
[----:B------:R-:W-:Y:S01]  /*17a0*/  FMUL.FTZ R188, R179, UR31 ;  /* 0x0000001fb3bc7c20 */ /* 0x000fe20008410000 */
[-C--:B-----5:R-:W-:Y:S01]  /*17b0*/  FMUL.FTZ R232, R148, R169.reuse ;  /* 0x000000a994e87220 */ /* 0x0a0fe20000410000 */
[----:B------:R-:W-:Y:S01]  /*17c0*/  FMUL.FTZ R189, R231, UR31 ;  /* 0x0000001fe7bd7c20 */ /* 0x000fe20008410000 */
[----:B------:R-:W-:Y:S01]  /*17d0*/  SHF.L.U32 R183, R183, 0x10, RZ ;  /* 0x00000010b7b77819 */ /* 0x000fe200000006ff */
[----:B------:R-:W-:Y:S01]  /*17e0*/  FADD.FTZ R72, R72, R169 ;  /* 0x000000a948487221 */ /* 0x000fe20000010000 */
[----:B------:R-:W-:Y:S01]  /*17f0*/  FFMA.FTZ R100, R187, R169, R100 ;  /* 0x000000a9bb647223 */ /* 0x000fe20000010064 */
[----:B------:R-:W-:Y:S01]  /*1800*/  FADD.FTZ R73, R73, R176 ;  /* 0x000000b049497221 */ /* 0x000fe20000010000 */
[-C--:B------:R-:W-:Y:S01]  /*1810*/  FFMA.FTZ R101, R188, R176.reuse, R101 ;  /* 0x000000b0bc657223 */ /* 0x080fe20000010065 */
        /* <DEDUP_REMOVED lines=17> */
.L_x_3636:
[----:B------:R-:W-:Y:S05]  /*1930*/  BSYNC.RECONVERGENT B1 ;  /* 0x0000000000017941 */ /* 0x000fea0003800200 */
.L_x_3635:
        /* <DEDUP_REMOVED lines=16> */
[----:B------:R-:W-:Y:S01]  /*1a40*/  IADD3 R171, PT, PT, R171, 0x100, RZ ;  /* 0x00000100abab7810 */ /* 0x000fe20007ffe0ff */
[----:B------:R-:W-:Y:S01]  /*1a50*/  VIADD R172, R172, 0x100 ;  /* 0x00000100acac7836 */ /* 0x000fe20000000000 */
[----:B------:R-:W-:Y:S02]  /*1a60*/  IADD3 R173, PT, PT, R173, 0x100, RZ ;  /* 0x00000100adad7810 */ /* 0x000fe40007ffe0ff */
[C---:B---3--:R-:W-:Y:S02]  /*1a70*/  SHF.R.U64 R222, R168.reuse, 0x10, R169 ;  /* 0x00000010a8de7819 */ /* 0x048fe400000012a9 */
[----:B------:R-:W-:Y:S02]  /*1a80*/  SHF.L.U32 R225, R168, 0x10, RZ ;  /* 0x00000010a8e17819 */ /* 0x000fe400000006ff */
[----:B0-----:R-:W-:Y:S02]  /*1a90*/  SHF.L.U32 R179, R222, 0x10, RZ ;  /* 0x00000010deb37819 */ /* 0x001fe400000006ff */
[----:B----4-:R-:W-:Y:S01]  /*1aa0*/  SHF.R.U64 R221, R176, 0x10, R177 ;  /* 0x00000010b0dd7819 */ /* 0x010fe200000012b1 */
[----:B------:R-:W-:Y:S01]  /*1ab0*/  IMAD.MOV.U32 R182, RZ, RZ, R176 ;  /* 0x000000ffffb67224 */ /* 0x000fe200078e00b0 */
[----:B------:R-:W-:-:S02]  /*1ac0*/  MOV R183, R177 ;  /* 0x000000b100b77202 */ /* 0x000fc40000000f00 */
[----:B------:R-:W-:Y:S01]  /*1ad0*/  SHF.R.U32.HI R177, RZ, 0x10, R177 ;  /* 0x00000010ffb17819 */ /* 0x000fe200000116b1 */
[----:B------:R-:W-:Y:S01]  /*1ae0*/  IMAD.U32 R176, R221, 0x10000, RZ ;  /* 0x00010000ddb07824 */ /* 0x000fe200078e00ff */
[----:B------:R-:W-:Y:S01]  /*1af0*/  SHF.L.U32 R227, R169, 0x10, RZ ;  /* 0x00000010a9e37819 */ /* 0x000fe200000006ff */
[C---:B------:R-:W-:Y:S01]  /*1b00*/  FADD.FTZ R221, -R170.reuse, R225 ;  /* 0x000000e1aadd7221 */ /* 0x040fe20000010100 */
[----:B------:R-:W-:Y:S01]  /*1b10*/  SHF.R.U32.HI R223, RZ, 0x10, R169 ;  /* 0x00000010ffdf7819 */ /* 0x000fe200000116a9 */
        /* <DEDUP_REMOVED lines=31> */
.L_x_3638:
[----:B------:R-:W-:Y:S05]  /*1d10*/  BSYNC.RECONVERGENT B1 ;  /* 0x0000000000017941 */ /* 0x000fea0003800200 */
.L_x_3637:
        /* <DEDUP_REMOVED lines=22> */
[----:B----4-:R-:W-:-:S02]  /*1e80*/  SHF.R.U64 R191, R176, 0x10, R177 ;  /* 0x00000010b0bf7819 */ /* 0x010fc400000012b1 */
[----:B------:R-:W-:Y:S02]  /*1e90*/  MOV R182, R176 ;  /* 0x000000b000b67202 */ /* 0x000fe40000000f00 */
[----:B------:R-:W-:Y:S02]  /*1ea0*/  MOV R183, R177 ;  /* 0x000000b100b77202 */ /* 0x000fe40000000f00 */
[----:B------:R-:W-:Y:S01]  /*1eb0*/  SHF.R.U32.HI R177, RZ, 0x10, R177 ;  /* 0x00000010ffb17819 */ /* 0x000fe200000116b1 */
[C---:B------:R-:W-:Y:S01]  /*1ec0*/  FADD.FTZ R179, -R170.reuse, R179 ;  /* 0x000000b3aab37221 */ /* 0x040fe20000010100 */
[----:B------:R-:W-:Y:S02]  /*1ed0*/  SHF.R.U32.HI R193, RZ, 0x10, R169 ;  /* 0x00000010ffc17819 */ /* 0x000fe400000116a9 */
[----:B------:R-:W-:Y:S01]  /*1ee0*/  SHF.L.U32 R176, R191, 0x10, RZ ;  /* 0x00000010bfb07819 */ /* 0x000fe200000006ff */
[----:B------:R-:W-:Y:S01]  /*1ef0*/  FADD.FTZ R191, -R170, R195 ;  /* 0x000000c3aabf7221 */ /* 0x000fe20000010100 */
[----:B------:R-:W-:Y:S01]  /*1f00*/  SHF.L.U32 R197, R169, 0x10, RZ ;  /* 0x00000010a9c57819 */ /* 0x000fe200000006ff */
[----:B------:R-:W-:Y:S01]  /*1f10*/  IMAD.U32 R169, R182, 0x10000, RZ ;  /* 0x00010000b6a97824 */ /* 0x000fe200078e00ff */
[----:B------:R-:W-:Y:S01]  /*1f20*/  SHF.L.U32 R168, R177, 0x10, RZ ;  /* 0x00000010b1a87819 */ /* 0x000fe200000006ff */
[----:B------:R-:W-:Y:S01]  /*1f30*/  FMUL.FTZ R191, R191, UR31 ;  /* 0x0000001fbfbf7c20 */ /* 0x000fe20008410000 */
[----:B------:R-:W-:Y:S01]  /*1f40*/  SHF.L.U32 R177, R193, 0x10, RZ ;  /* 0x00000010c1b17819 */ /* 0x000fe200000006ff */
[----:B------:R-:W-:Y:S01]  /*1f50*/  FMUL.FTZ R192, R179, UR31 ;  /* 0x0000001fb3c07c20 */ /* 0x000fe20008410000 */
[-C--:B-----5:R-:W-:Y:S01]  /*1f60*/  FMUL.FTZ R194, R132, R169.reuse ;  /* 0x000000a984c27220 */ /* 0x0a0fe20000410000 */
[----:B------:R-:W-:Y:S01]  /*1f70*/  SHF.L.U32 R183, R183, 0x10, RZ ;  /* 0x00000010b7b77819 */ /* 0x000fe200000006ff */
[----:B------:R-:W-:Y:S01]  /*1f80*/  FADD.FTZ R64, R64, R169 ;  /* 0x000000a940407221 */ /* 0x000fe20000010000 */
[----:B------:R-:W-:Y:S01]  /*1f90*/  FFMA.FTZ R92, R191, R169, R92 ;  /* 0x000000a9bf5c7223 */ /* 0x000fe2000001005c */
[----:B------:R-:W-:Y:S01]  /*1fa0*/  FADD.FTZ R65, R65, R176 ;  /* 0x000000b041417221 */ /* 0x000fe20000010000 */
[-C--:B------:R-:W-:Y:S01]  /*1fb0*/  FFMA.FTZ R93, R192, R176.reuse, R93 ;  /* 0x000000b0c05d7223 */ /* 0x080fe2000001005d */
[----:B------:R-:W-:Y:S01]  /*1fc0*/  FMUL.FTZ R195, R133, R176 ;  /* 0x000000b085c37220 */ /* 0x000fe20000410000 */
[C---:B------:R-:W-:Y:S01]  /*1fd0*/  FADD.FTZ R177, -R170.reuse, R177 ;  /* 0x000000b1aab17221 */ /* 0x040fe20000010100 */
[----:B------:R-:W-:Y:S01]  /*1fe0*/  FADD.FTZ R197, -R170, R197 ;  /* 0x000000c5aac57221 */ /* 0x000fe20000010100 */
[----:B------:R-:W-:Y:S01]  /*1ff0*/  FADD.FTZ R176, R175, R194 ;  /* 0x000000c2afb07221 */ /* 0x000fe20000010000 */
[----:B------:R-:W-:Y:S01]  /*2000*/  FFMA.FTZ R169, R191, R194, R174 ;  /* 0x000000c2bfa97223 */ /* 0x000fe200000100ae */
[----:B------:R-:W-:Y:S01]  /*2010*/  FMUL.FTZ R212, R177, UR31 ;  /* 0x0000001fb1d47c20 */ /* 0x000fe20008410000 */
        /* <DEDUP_REMOVED lines=13> */
.L_x_3640:
[----:B------:R-:W-:Y:S05]  /*20f0*/  BSYNC.RECONVERGENT B1 ;  /* 0x0000000000017941 */ /* 0x000fea0003800200 */
.L_x_3639:
        /* <DEDUP_REMOVED lines=16> */
[----:B------:R-:W-:Y:S01]  /*2200*/  VIADD R171, R171, 0x100 ;  /* 0x00000100abab7836 */ /* 0x000fe20000000000 */
[----:B------:R-:W-:Y:S02]  /*2210*/  IADD3 R173, PT, PT, R173, 0x100, RZ ;  /* 0x00000100adad7810 */ /* 0x000fe40007ffe0ff */
[----:B------:R-:W-:Y:S02]  /*2220*/  IADD3 R172, PT, PT, R172, 0x100, RZ ;  /* 0x00000100acac7810 */ /* 0x000fe40007ffe0ff */
[C---:B---3--:R-:W-:Y:S02]  /*2230*/  SHF.R.U64 R214, R168.reuse, 0x10, R169 ;  /* 0x00000010a8d67819 */ /* 0x048fe400000012a9 */
[----:B------:R-:W-:Y:S02]  /*2240*/  SHF.L.U32 R217, R168, 0x10, RZ ;  /* 0x00000010a8d97819 */ /* 0x000fe400000006ff */
[----:B0-----:R-:W-:-:S02]  /*2250*/  SHF.L.U32 R179, R214, 0x10, RZ ;  /* 0x00000010d6b37819 */ /* 0x001fc400000006ff */
[----:B----4-:R-:W-:Y:S02]  /*2260*/  SHF.R.U64 R213, R176, 0x10, R177 ;  /* 0x00000010b0d57819 */ /* 0x010fe400000012b1 */
[----:B------:R-:W-:Y:S02]  /*2270*/  MOV R182, R176 ;  /* 0x000000b000b67202 */ /* 0x000fe40000000f00 */
[----:B------:R-:W-:Y:S01]  /*2280*/  MOV R183, R177 ;  /* 0x000000b100b77202 */ /* 0x000fe20000000f00 */
[----:B------:R-:W-:Y:S01]  /*2290*/  FADD.FTZ R179, -R170, R179 ;  /* 0x000000b3aab37221 */ /* 0x000fe20000010100 */
[----:B------:R-:W-:Y:S02]  /*22a0*/  SHF.R.U32.HI R177, RZ, 0x10, R177 ;  /* 0x00000010ffb17819 */ /* 0x000fe400000116b1 */
[----:B------:R-:W-:Y:S02]  /*22b0*/  SHF.R.U32.HI R215, RZ, 0x10, R169 ;  /* 0x00000010ffd77819 */ /* 0x000fe400000116a9 */
[----:B------:R-:W-:-:S02]  /*22c0*/  SHF.L.U32 R219, R169, 0x10, RZ ;  /* 0x00000010a9db7819 */ /* 0x000fc400000006ff */
[----:B------:R-:W-:Y:S01]  /*22d0*/  SHF.L.U32 R176, R213, 0x10, RZ ;  /* 0x00000010d5b07819 */ /* 0x000fe200000006ff */
[----:B------:R-:W-:Y:S01]  /*22e0*/  FADD.FTZ R213, -R170, R217 ;  /* 0x000000d9aad57221 */ /* 0x000fe20000010100 */
[----:B------:R-:W-:Y:S01]  /*22f0*/  SHF.L.U32 R169, R182, 0x10, RZ ;  /* 0x00000010b6a97819 */ /* 0x000fe200000006ff */
[----:B------:R-:W-:Y:S01]  /*2300*/  FMUL.FTZ R214, R179, UR31 ;  /* 0x0000001fb3d67c20 */ /* 0x000fe20008410000 */
[----:B------:R-:W-:Y:S01]  /*2310*/  SHF.L.U32 R168, R177, 0x10, RZ ;  /* 0x00000010b1a87819 */ /* 0x000fe200000006ff */
[----:B------:R-:W-:Y:S01]  /*2320*/  FMUL.FTZ R213, R213, UR31 ;  /* 0x0000001fd5d57c20 */ /* 0x000fe20008410000 */
[----:B------:R-:W-:Y:S02]  /*2330*/  IMAD.U32 R177, R215, 0x10000, RZ ;  /* 0x00010000d7b17824 */ /* 0x000fe400078e00ff */
        /* <DEDUP_REMOVED lines=25> */
.L_x_3642:
[----:B------:R-:W-:Y:S05]  /*24d0*/  BSYNC.RECONVERGENT B1 ;  /* 0x0000000000017941 */ /* 0x000fea0003800200 */
.L_x_3641:
        /* <DEDUP_REMOVED lines=11> */
[----:B------:R0:W5:Y:S05]  /*2590*/  @P6 LDG.E.64 R210, desc[UR20][R22.64] ;  /* 0x0000001416d26981 */ /* 0x00016a000c1e1b00 */
[----:B------:R-:W0:Y:S01]  /*25a0*/  LDG.E.64 R20, desc[UR20][R20.64] ;  /* 0x0000001414147981 */ /* 0x000e22000c1e1b00 */
[----:B-1----:R-:W-:Y:S02]  /*25b0*/  IMAD.WIDE.U32 R18, R172, 0x8, R16 ;  /* 0x00000008ac127825 */ /* 0x002fe400078e0010 */
[----:B------:R-:W1:Y:S04]  /*25c0*/  LDC.64 R16, c[0x0][0x3b0] ;  /* 0x0000ec00ff107b82 */ /* 0x000e680000000a00 */
[----:B------:R-:W2:Y:S01]  /*25d0*/  LDG.E.64 R18, desc[UR20][R18.64] ;  /* 0x0000001412127981 */ /* 0x000ea2000c1e1b00 */
[----:B-1----:R-:W-:-:S06]  /*25e0*/  IMAD.WIDE.U32 R16, R171, 0x4, R16 ;  /* 0x00000004ab107825 */ /* 0x002fcc00078e0010 */
[----:B------:R1:W5:Y:S01]  /*25f0*/  LDG.E R16, desc[UR20][R16.64] ;  /* 0x0000001410107981 */ /* 0x000362000c1e1900 */
[--C-:B0-----:R-:W-:Y:S02]  /*2600*/  SHF.R.U64 R22, R20, 0x10, R21.reuse ;  /* 0x0000001014167819 */ /* 0x101fe40000001215 */
[----:B------:R-:W-:Y:S02]  /*2610*/  MOV R168, R21 ;  /* 0x0000001500a87202 */ /* 0x000fe40000000f00 */
[----:B------:R-:W-:Y:S02]  /*2620*/  SHF.R.U32.HI R171, RZ, 0x10, R21 ;  /* 0x00000010ffab7819 */ /* 0x000fe40000011615 */
[----:B------:R-:W-:Y:S02]  /*2630*/  MOV R24, R20 ;  /* 0x0000001400187202 */ /* 0x000fe40000000f00 */
[----:B------:R-:W-:Y:S02]  /*2640*/  SHF.L.U32 R22, R22, 0x10, RZ ;  /* 0x0000001016167819 */ /* 0x000fe400000006ff */
[C---:B--2---:R-:W-:Y:S01]  /*2650*/  SHF.R.U64 R172, R18.reuse, 0x10, R19 ;  /* 0x0000001012ac7819 */ /* 0x044fe20000001213 */
[----:B------:R-:W-:Y:S01]  /*2660*/  IMAD.U32 R21, R19, 0x10000, RZ ;  /* 0x0001000013157824 */ /* 0x000fe200078e00ff */
[----:B------:R-:W-:-:S02]  /*2670*/  SHF.L.U32 R23, R18, 0x10, RZ ;  /* 0x0000001012177819 */ /* 0x000fc400000006ff */
[----:B------:R-:W-:Y:S02]  /*2680*/  SHF.R.U32.HI R169, RZ, 0x10, R19 ;  /* 0x00000010ffa97819 */ /* 0x000fe40000011613 */
[----:B------:R-:W-:Y:S01]  /*2690*/  SHF.L.U32 R19, R172, 0x10, RZ ;  /* 0x00000010ac137819 */ /* 0x000fe200000006ff */
[C---:B-1----:R-:W-:Y:S01]  /*26a0*/  FADD.FTZ R17, -R170.reuse, R23 ;  /* 0x00000017aa117221 */ /* 0x042fe20000010100 */
[----:B------:R-:W-:-:S03]  /*26b0*/  FADD.FTZ R21, -R170, R21 ;  /* 0x00000015aa157221 */ /* 0x000fc60000010100 */
[----:B------:R-:W-:Y:S01]  /*26c0*/  FADD.FTZ R18, -R170, R19 ;  /* 0x00000013aa127221 */ /* 0x000fe20000010100 */
[----:B------:R-:W-:Y:S01]  /*26d0*/  SHF.L.U32 R19, R24, 0x10, RZ ;  /* 0x0000001018137819 */ /* 0x000fe200000006ff */
[----:B------:R-:W-:Y:S01]  /*26e0*/  FMUL.FTZ R17, R17, UR31 ;  /* 0x0000001f11117c20 */ /* 0x000fe20008410000 */
[----:B------:R-:W-:Y:S01]  /*26f0*/  SHF.L.U32 R169, R169, 0x10, RZ ;  /* 0x00000010a9a97819 */ /* 0x000fe200000006ff */
[----:B------:R-:W-:Y:S01]  /*2700*/  FMUL.FTZ R18, R18, UR31 ;  /* 0x0000001f12127c20 */ /* 0x000fe20008410000 */
[----:B------:R-:W-:Y:S01]  /*2710*/  SHF.L.U32 R23, R168, 0x10, RZ ;  /* 0x00000010a8177819 */ /* 0x000fe200000006ff */
[----:B------:R-:W-:Y:S01]  /*2720*/  FADD.FTZ R56, R56, R19 ;  /* 0x0000001338387221 */ /* 0x000fe20000010000 */
[-C--:B------:R-:W-:Y:S01]  /*2730*/  FFMA.FTZ R84, R17, R19.reuse, R84 ;  /* 0x0000001311547223 */ /* 0x080fe20000010054 */
[----:B-----5:R-:W-:Y:S01]  /*2740*/  FMUL.FTZ R20, R116, R19 ;  /* 0x0000001374147220 */ /* 0x020fe20000410000 */
[----:B------:R-:W-:Y:S01]  /*2750*/  FMUL.FTZ R19, R21, UR31 ;  /* 0x0000001f15137c20 */ /* 0x000fe20008410000 */
[----:B------:R-:W-:Y:S01]  /*2760*/  FADD.FTZ R169, -R170, R169 ;  /* 0x000000a9aaa97221 */ /* 0x000fe20000010100 */
        /* <DEDUP_REMOVED lines=8> */
[----:B------:R-:W-:-:S02]  /*27f0*/  IMAD.U32 R170, R171, 0x10000, RZ ;  /* 0x00010000abaa7824 */ /* 0x000fc400078e00ff */
[----:B------:R-:W-:Y:S01]  /*2800*/  FMUL.FTZ R24, R169, UR31 ;  /* 0x0000001fa9187c20 */ /* 0x000fe20008410000 */
        /* <DEDUP_REMOVED lines=10> */
.L_x_3630:
        /* <DEDUP_REMOVED lines=48> */
[----:B------:R-:W-:Y:S02]  /*2bb0*/  ISETP.GE.U32.AND P6, PT, R3, 0x700, PT ;  /* 0x000007000300780c */ /* 0x000fe40003fc6070 */
[----:B---3--:R-:W-:Y:S02]  /*2bc0*/  CS2R R174, SRZ ;  /* 0x0000000000ae7805 */ /* 0x008fe4000001ff00 */
[----:B------:R-:W-:Y:S02]  /*2bd0*/  LOP3.LUT R15, R15, 0xfffffffd, RZ, 0xc0, !PT ;  /* 0xfffffffd0f0f7812 */ /* 0x000fe400078ec0ff */
[----:B------:R-:W-:-:S07]  /*2be0*/  @P5 IADD3 R181, PT, PT, R181, 0x100, RZ ;  /* 0x00000100b5b55810 */ /* 0x000fce0007ffe0ff */
[----:B------:R-:W-:Y:S01]  /*2bf0*/  @P6 LOP3.LUT R15, R15, 0x2, RZ, 0xfc, !PT ;  /* 0x000000020f0f6812 */ /* 0x000fe200078efcff */
[----:B0-----:R-:W-:Y:S06]  /*2c00*/  @!P6 BRA `(.L_x_3643) ;  /* 0x000000040010e947 */ /* 0x001fec0003800000 */
[----:B------:R-:W0:Y:S02]  /*2c10*/  LDC.64 R168, c[0x0][0x3b0] ;  /* 0x0000ec00ffa87b82 */ /* 0x000e240000000a00 */
[----:B0-----:R-:W-:-:S05]  /*2c20*/  IMAD.WIDE.U32 R168, R181, 0x4, R168 ;  /* 0x00000004b5a87825 */ /* 0x001fca00078e00a8 */
[----:B------:R2:W5:Y:S01]  /*2c30*/  LDG.E R16, desc[UR20][R168.64] ;  /* 0x00000014a8107981 */ /* 0x000562000c1e1900 */
[----:B------:R-:W-:Y:S05]  /*2c40*/  BRA `(.L_x_3643) ;  /* 0x0000000400007947 */ /* 0x000fea0003800000 */
.L_x_3644:
        /* <DEDUP_REMOVED lines=36> */
[C---:B-1----:R-:W-:Y:S01]  /*2e90*/  @P5 IMAD.WIDE.U32 R170, R181.reuse, 0x4, R170 ;  /* 0x00000004b5aa5825 */ /* 0x042fe200078e00aa */
[----:B------:R-:W-:Y:S01]  /*2ea0*/  @P5 IADD3 R181, PT, PT, R181, 0x100, RZ ;  /* 0x00000100b5b55810 */ /* 0x000fe20007ffe0ff */
[----:B------:R-:W5:Y:S04]  /*2eb0*/  @P0 LDG.E.64 R206, desc[UR20][R182.64] ;  /* 0x00000014b6ce0981 */ /* 0x000f68000c1e1b00 */
[----:B------:R1:W5:Y:S01]  /*2ec0*/  @P5 LDG.E R0, desc[UR20][R170.64] ;  /* 0x00000014aa005981 */ /* 0x000362000c1e1900 */
[----:B----4-:R-:W-:Y:S01]  /*2ed0*/  @P6 IMAD.WIDE.U32 R168, R181, 0x4, R168 ;  /* 0x00000004b5a86825 */ /* 0x010fe200078e00a8 */
[----:B0-----:R-:W0:Y:S04]  /*2ee0*/  @P4 LDC.64 R172, c[0x0][0x438] ;  /* 0x00010e00ffac4b82 */ /* 0x001e280000000a00 */
[----:B------:R4:W5:Y:S01]  /*2ef0*/  @P6 LDG.E R16, desc[UR20][R168.64] ;  /* 0x00000014a8106981 */ /* 0x000962000c1e1900 */
[----:B---3--:R-:W-:-:S03]  /*2f00*/  @P1 IMAD.WIDE.U32 R180, R179, 0x8, R174 ;  /* 0x00000008b3b41825 */ /* 0x008fc600078e00ae */
[----:B-1----:R-:W1:Y:S01]  /*2f10*/  @P5 LDC.64 R170, c[0x0][0x438] ;  /* 0x00010e00ffaa5b82 */ /* 0x002e620000000a00 */
[----:B------:R-:W-:Y:S01]  /*2f20*/  @P1 VIADD R179, R179, 0x100 ;  /* 0x00000100b3b31836 */ /* 0x000fe20000000000 */
[----:B------:R-:W5:Y:S06]  /*2f30*/  @P1 LDG.E.64 R204, desc[UR20][R180.64] ;  /* 0x00000014b4cc1981 */ /* 0x000f6c000c1e1b00 */
[----:B------:R-:W3:Y:S01]  /*2f40*/  @P3 LDC.64 R174, c[0x0][0x438] ;  /* 0x00010e00ffae3b82 */ /* 0x000ee20000000a00 */
[C---:B--2---:R-:W-:Y:S01]  /*2f50*/  @P2 IMAD.WIDE.U32 R176, R179.reuse, 0x8, R176 ;  /* 0x00000008b3b02825 */ /* 0x044fe200078e00b0 */
[----:B------:R-:W-:-:S04]  /*2f60*/  @P2 IADD3 R179, PT, PT, R179, 0x100, RZ ;  /* 0x00000100b3b32810 */ /* 0x000fc80007ffe0ff */
[----:B------:R-:W5:Y:S02]  /*2f70*/  @P2 LDG.E.64 R202, desc[UR20][R176.64] ;  /* 0x00000014b0ca2981 */ /* 0x000f64000c1e1b00 */
[----:B----4-:R-:W2:Y:S01]  /*2f80*/  @P6 LDC.64 R168, c[0x0][0x438] ;  /* 0x00010e00ffa86b82 */ /* 0x010ea20000000a00 */
[C---:B---3--:R-:W-:Y:S01]  /*2f90*/  @P3 IMAD.WIDE.U32 R174, R179.reuse, 0x8, R174 ;  /* 0x00000008b3ae3825 */ /* 0x048fe200078e00ae */
[----:B------:R-:W-:-:S04]  /*2fa0*/  @P3 IADD3 R179, PT, PT, R179, 0x100, RZ ;  /* 0x00000100b3b33810 */ /* 0x000fc80007ffe0ff */
[----:B------:R3:W5:Y:S01]  /*2fb0*/  @P3 LDG.E.64 R200, desc[UR20][R174.64] ;  /* 0x00000014aec83981 */ /* 0x000762000c1e1b00 */
        /* <DEDUP_REMOVED lines=8> */
[----:B---3--:R-:W-:-:S07]  /*3040*/  CS2R R174, SRZ ;  /* 0x0000000000ae7805 */ /* 0x008fce000001ff00 */
.L_x_3643:
[----:B-1----:R-:W-:Y:S05]  /*3050*/  BSYNC.RECONVERGENT B0 ;  /* 0x0000000000007941 */ /* 0x002fea0003800200 */
.L_x_3629:
        /* <DEDUP_REMOVED lines=31> */
.L_x_3646:
[----:B------:R-:W-:Y:S05]  /*3250*/  BSYNC.RECONVERGENT B0 ;  /* 0x0000000000007941 */ /* 0x000fea0003800200 */
.L_x_3645:
        /* <DEDUP_REMOVED lines=9> */
[----:B0-----:R-:W-:Y:S01]  /*32f0*/  IMAD.U32 R169, RZ, RZ, UR6 ;  /* 0x00000006ffa97e24 */ /* 0x001fe2000f8e00ff */
[----:B------:R-:W-:Y:S02]  /*3300*/  UMOV UR6, 0x400 ;  /* 0x0000040000067882 */ /* 0x000fe40000000000 */
[----:B-1----:R-:W-:Y:S02]  /*3310*/  ULEA UR6, UR7, UR6, 0x18 ;  /* 0x0000000607067291 */ /* 0x002fe4000f8ec0ff */
[----:B------:R-:W-:Y:S02]  /*3320*/  @P6 LEA.HI.SX32 R250, R169, R2, 0x1e ;  /* 0x00000002a9fa6211 */ /* 0x000fe400078ff2ff */
[----:B------:R-:W-:Y:S01]  /*3330*/  ISETP.NE.AND P6, PT, RZ, UR29, PT ;  /* 0x0000001dff007c0c */ /* 0x000fe2000bfc5270 */
[----:B------:R-:W-:Y:S02]  /*3340*/  UIADD3 UR7, UPT, UPT, UR6, 0x7040, URZ ;  /* 0x0000704006077890 */ /* 0x000fe4000fffe0ff */
[----:B------:R-:W-:-:S02]  /*3350*/  @!UP1 UIADD3 UR7, UPT, UPT, UR6, 0x7000, URZ ;  /* 0x0000700006079890 */ /* 0x000fc4000fffe0ff */
[----:B------:R-:W-:Y:S02]  /*3360*/  UIADD3 UR8, UPT, UPT, UR6, 0x7060, URZ ;  /* 0x0000706006087890 */ /* 0x000fe4000fffe0ff */
[----:B------:R-:W-:Y:S02]  /*3370*/  @!UP1 UIADD3 UR8, UPT, UPT, UR6, 0x7020, URZ ;  /* 0x0000702006089890 */ /* 0x000fe4000fffe0ff */
[----:B------:R-:W-:Y:S02]  /*3380*/  UIADD3 UR9, UPT, UPT, UR6, 0x7070, URZ ;  /* 0x0000707006097890 */ /* 0x000fe4000fffe0ff */
[----:B------:R-:W-:Y:S01]  /*3390*/  @!UP1 UIADD3 UR9, UPT, UPT, UR6, 0x7030, URZ ;  /* 0x0000703006099890 */ /* 0x000fe2000fffe0ff */
[----:B------:R-:W0:Y:S01]  /*33a0*/  LDS.128 R168, [UR7] ;  /* 0x00000007ffa87984 */ /* 0x000e220008000c00 */
[----:B------:R-:W-:Y:S02]  /*33b0*/  UIADD3 UR7, UPT, UPT, UR6, 0x7050, URZ ;  /* 0x0000705006077890 */ /* 0x000fe4000fffe0ff */
        /* <DEDUP_REMOVED lines=35> */
.L_x_3649:
        /* <DEDUP_REMOVED lines=13> */
[----:B------:R-:W-:-:S06]  /*36c0*/  FMUL.FTZ R169, R168, UR22 ;  /* 0x00000016a8a97c20 */ /* 0x000fcc0008410000 */
[----:B------:R-:W-:-:S05]  /*36d0*/  @P6 SHF.L.U32 R168, R244, 0x10, RZ ;  /* 0x00000010f4a86819 */ /* 0x000fca00000006ff */
[----:B------:R-:W-:Y:S01]  /*36e0*/  @P6 FMUL.FTZ R25, R169, R168 ;  /* 0x000000a8a9196220 */ /* 0x000fe20000410000 */
[----:B------:R-:W-:-:S03]  /*36f0*/  FMUL.FTZ R168, R160, R169 ;  /* 0x000000a9a0a87220 */ /* 0x000fc60000410000 */
[----:B------:R-:W-:Y:S02]  /*3700*/  FADD.FTZ R52, R52, R25 ;  /* 0x0000001934347221 */ /* 0x000fe40000010000 */
[----:B------:R-:W-:-:S04]  /*3710*/  FSEL R168, R168, RZ, P6 ;  /* 0x000000ffa8a87208 */ /* 0x000fc80003000000 */
[----:B------:R-:W-:-:S04]  /*3720*/  F2FP.BF16.F32.PACK_AB R168, RZ, R168 ;  /* 0x000000a8ffa8723e */ /* 0x000fc800000010ff */
[----:B------:R-:W-:-:S07]  /*3730*/  PRMT R25, R168, 0x7610, R25 ;  /* 0x00007610a8197816 */ /* 0x000fce0000000019 */
.L_x_3652:
        /* <DEDUP_REMOVED lines=17> */
.L_x_3653:
        /* <DEDUP_REMOVED lines=12> */
[----:B------:R-:W-:-:S03]  /*3910*/  FMUL.FTZ R14, R162, R171 ;  /* 0x000000aba20e7220 */ /* 0x000fc60000410000 */
[----:B------:R-:W-:Y:S02]  /*3920*/  FADD.FTZ R54, R54, R169 ;  /* 0x000000a936367221 */ /* 0x000fe40000010000 */
[----:B------:R-:W-:-:S04]  /*3930*/  FSEL R14, R14, RZ, P6 ;  /* 0x000000ff0e0e7208 */ /* 0x000fc80003000000 */
[----:B------:R-:W-:-:S07]  /*3940*/  F2FP.BF16.F32.PACK_AB R14, RZ, R14 ;  /* 0x0000000eff0e723e */ /* 0x000fce00000010ff */
.L_x_3654:
[----:B------:R-:W-:Y:S05]  /*3950*/  BRA.U !UP3, `(.L_x_3655) ;  /* 0x0000000d0b9c7547 */ /* 0x000fea000b800000 */
[----:B------:R-:W-:Y:S01]  /*3960*/  FFMA.FTZ R168, R238, UR6, R170 ;  /* 0x00000006eea87c23 */ /* 0x000fe200080100aa */
[----:B------:R-:W-:-:S03]  /*3970*/  ISETP.LT.AND P6, PT, RZ, UR32, PT ;  /* 0x00000020ff007c0c */ /* 0x000fc6000bfc1270 */
[----:B------:R-:W-:-:S04]  /*3980*/  FADD.FTZ R168, R237, -R168 ;  /* 0x800000a8eda87221 */ /* 0x000fc80000010000 */
[----:B------:R-:W-:-:S05]  /*3990*/  FMUL.FTZ R168, R168, UR31 ;  /* 0x0000001fa8a87c20 */ /* 0x000fca0008410000 */
[----:B------:R-:W-:Y:S02]  /*39a0*/  FSEL R168, R168, RZ, P6 ;  /* 0x000000ffa8a87208 */ /* 0x000fe40003000000 */
[----:B-----5:R-:W-:-:S03]  /*39b0*/  ISETP.GE.U32.AND P6, PT, R9, 0x1000000, PT ;  /* 0x010000000900780c */ /* 0x020fc60003fc6070 */
[----:B------:R-:W-:-:S04]  /*39c0*/  FMUL.FTZ R168, R168, UR23 ;  /* 0x00000017a8a87c20 */ /* 0x000fc80008410000 */
[----:B------:R-:W-:Y:S01]  /*39d0*/  FMUL.FTZ R172, R168, UR22 ;  /* 0x00000016a8ac7c20 */ /* 0x000fe20008410000 */
[----:B------:R-:W-:-:S05]  /*39e0*/  HFMA2 R168, -RZ, RZ, 0, 0 ;  /* 0x00000000ffa87431 */ /* 0x000fca00000001ff */
[----:B------:R-:W-:-:S05]  /*39f0*/  @P6 SHF.L.U32 R7, R247, 0x10, RZ ;  /* 0x00000010f7076819 */ /* 0x000fca00000006ff */
[----:B------:R-:W-:Y:S01]  /*3a00*/  @P6 FMUL.FTZ R168, R172, R7 ;  /* 0x00000007aca86220 */ /* 0x000fe20000410000 */
[----:B------:R-:W-:-:S03]  /*3a10*/  FMUL.FTZ R7, R163, R172 ;  /* 0x000000aca3077220 */ /* 0x000fc60000410000 */
[----:B------:R-:W-:Y:S02]  /*3a20*/  FADD.FTZ R55, R55, R168 ;  /* 0x000000a837377221 */ /* 0x000fe40000010000 */
[----:B------:R-:W-:-:S04]  /*3a30*/  FSEL R7, R7, RZ, P6 ;  /* 0x000000ff07077208 */ /* 0x000fc80003000000 */
[----:B------:R-:W-:Y:S01]  /*3a40*/  F2FP.BF16.F32.PACK_AB R7, RZ, R7 ;  /* 0x00000007ff07723e */ /* 0x000fe200000010ff */
[----:B------:R-:W-:Y:S06]  /*3a50*/  BRA `(.L_x_3655) ;  /* 0x0000000c005c7947 */ /* 0x000fec0003800000 */
.L_x_3651:
        /* <DEDUP_REMOVED lines=22> */
[----:B------:R-:W-:-:S03]  /*3bc0*/  MOV R25, RZ ;  /* 0x000000ff00197202 */ /* 0x000fc60000000f00 */
[----:B------:R-:W-:-:S08]  /*3bd0*/  FMUL.FTZ R169, R8, UR22 ;  /* 0x0000001608a97c20 */ /* 0x000fd00008410000 */
[----:B------:R-:W-:-:S05]  /*3be0*/  @P6 SHF.L.U32 R8, R244, 0x10, RZ ;  /* 0x00000010f4086819 */ /* 0x000fca00000006ff */
[-C--:B------:R-:W-:Y:S01]  /*3bf0*/  @P6 FMUL.FTZ R25, R8, R169.reuse ;  /* 0x000000a908196220 */ /* 0x080fe20000410000 */
[----:B------:R-:W-:-:S03]  /*3c00*/  FMUL.FTZ R8, R160, R169 ;  /* 0x000000a9a0087220 */ /* 0x000fc60000410000 */
[----:B------:R-:W-:Y:S02]  /*3c10*/  FADD.FTZ R52, R52, R25 ;  /* 0x0000001934347221 */ /* 0x000fe40000010000 */
[----:B------:R-:W-:-:S04]  /*3c20*/  FSEL R8, R8, RZ, P6 ;  /* 0x000000ff08087208 */ /* 0x000fc80003000000 */
[----:B------:R-:W-:-:S04]  /*3c30*/  F2FP.BF16.F32.PACK_AB R8, RZ, R8 ;  /* 0x00000008ff08723e */ /* 0x000fc800000010ff */
[----:B------:R-:W-:-:S07]  /*3c40*/  PRMT R25, R8, 0x7610, R25 ;  /* 0x0000761008197816 */ /* 0x000fce0000000019 */
.L_x_3656:
[----:B------:R-:W-:Y:S05]  /*3c50*/  BRA.U !UP3, `(.L_x_3657) ;  /* 0x000000010b287547 */ /* 0x000fea000b800000 */
[----:B-----5:R-:W-:Y:S01]  /*3c60*/  LOP3.LUT P6, RZ, R9, 0xff00, RZ, 0xc0, !PT ;  /* 0x0000ff0009ff7812 */ /* 0x020fe200078cc0ff */
[----:B------:R-:W-:-:S04]  /*3c70*/  FMUL.FTZ R8, R171, UR23 ;  /* 0x00000017ab087c20 */ /* 0x000fc80008410000 */
[----:B------:R-:W-:Y:S01]  /*3c80*/  FMUL.FTZ R26, R8, UR22 ;  /* 0x00000016081a7c20 */ /* 0x000fe20008410000 */
[----:B------:R-:W-:-:S07]  /*3c90*/  HFMA2 R8, -RZ, RZ, 0, 0 ;  /* 0x00000000ff087431 */ /* 0x000fce00000001ff */
[----:B------:R-:W-:-:S04]  /*3ca0*/  @P6 IMAD.U32 R169, R249, 0x10000, RZ ;  /* 0x00010000f9a96824 */ /* 0x000fc800078e00ff */
[-C--:B------:R-:W-:Y:S01]  /*3cb0*/  @P6 FMUL.FTZ R8, R169, R26.reuse ;  /* 0x0000001aa9086220 */ /* 0x080fe20000410000 */
[----:B------:R-:W-:-:S03]  /*3cc0*/  FMUL.FTZ R26, R161, R26 ;  /* 0x0000001aa11a7220 */ /* 0x000fc60000410000 */
[----:B------:R-:W-:Y:S02]  /*3cd0*/  FADD.FTZ R53, R53, R8 ;  /* 0x0000000835357221 */ /* 0x000fe40000010000 */
[----:B------:R-:W-:-:S04]  /*3ce0*/  FSEL R26, R26, RZ, P6 ;  /* 0x000000ff1a1a7208 */ /* 0x000fc80003000000 */
[----:B------:R-:W-:-:S07]  /*3cf0*/  F2FP.BF16.F32.PACK_AB R26, RZ, R26 ;  /* 0x0000001aff1a723e */ /* 0x000fce00000010ff */
.L_x_3657:
[----:B------:R-:W-:Y:S05]  /*3d00*/  BRA.U !UP3, `(.L_x_3658) ;  /* 0x000000010b2c7547 */ /* 0x000fea000b800000 */
        /* <DEDUP_REMOVED lines=11> */
.L_x_3658:
[----:B------:R-:W-:Y:S02]  /*3dc0*/  F2FP.BF16.F32.PACK_AB R5, RZ, R5 ;  /* 0x00000005ff05723e */ /* 0x000fe400000010ff */
[----:B------:R-:W-:Y:S01]  /*3dd0*/  F2FP.BF16.F32.PACK_AB R8, RZ, R168 ;  /* 0x000000a8ff08723e */ /* 0x000fe200000010ff */
[----:B------:R-:W-:Y:S06]  /*3de0*/  BRA.U !UP3, `(.L_x_3655) ;  /* 0x000000090b787547 */ /* 0x000fec000b800000 */
[----:B-----5:R-:W-:Y:S01]  /*3df0*/  ISETP.GE.U32.AND P6, PT, R9, 0x1000000, PT ;  /* 0x010000000900780c */ /* 0x020fe20003fc6070 */
[----:B------:R-:W-:-:S04]  /*3e00*/  FMUL.FTZ R168, R168, UR23 ;  /* 0x00000017a8a87c20 */ /* 0x000fc80008410000 */
[----:B------:R-:W-:Y:S01]  /*3e10*/  FMUL.FTZ R172, R168, UR22 ;  /* 0x00000016a8ac7c20 */ /* 0x000fe20008410000 */
[----:B------:R-:W-:-:S07]  /*3e20*/  HFMA2 R168, -RZ, RZ, 0, 0 ;  /* 0x00000000ffa87431 */ /* 0x000fce00000001ff */
[----:B------:R-:W-:-:S05]  /*3e30*/  @P6 SHF.L.U32 R7, R247, 0x10, RZ ;  /* 0x00000010f7076819 */ /* 0x000fca00000006ff */
[-C--:B------:R-:W-:Y:S01]  /*3e40*/  @P6 FMUL.FTZ R168, R7, R172.reuse ;  /* 0x000000ac07a86220 */ /* 0x080fe20000410000 */
[----:B------:R-:W-:-:S03]  /*3e50*/  FMUL.FTZ R7, R163, R172 ;  /* 0x000000aca3077220 */ /* 0x000fc60000410000 */
[----:B------:R-:W-:Y:S02]  /*3e60*/  FADD.FTZ R55, R55, R168 ;  /* 0x000000a837377221 */ /* 0x000fe40000010000 */
[----:B------:R-:W-:-:S04]  /*3e70*/  FSEL R7, R7, RZ, P6 ;  /* 0x000000ff07077208 */ /* 0x000fc80003000000 */
[----:B------:R-:W-:Y:S01]  /*3e80*/  F2FP.BF16.F32.PACK_AB R7, RZ, R7 ;  /* 0x00000007ff07723e */ /* 0x000fe200000010ff */
[----:B------:R-:W-:Y:S06]  /*3e90*/  BRA `(.L_x_3655) ;  /* 0x00000008004c7947 */ /* 0x000fec0003800000 */
.L_x_3650:
[----:B------:R-:W-:-:S04]  /*3ea0*/  UISETP.NE.U32.AND UP0, UPT, UR4, URZ, UPT ;  /* 0x000000ff0400728c */ /* 0x000fc8000bf05070 */
[----:B------:R-:W-:-:S09]  /*3eb0*/  UISETP.NE.AND.EX UP0, UPT, UR5, URZ, UPT, UP0 ;  /* 0x000000ff0500728c */ /* 0x000fd2000bf05300 */
[----:B------:R-:W-:Y:S05]  /*3ec0*/  BRA.U UP0, `(.L_x_3659) ;  /* 0x0000000500207547 */ /* 0x000fea000b800000 */
[----:B------:R-:W-:Y:S01]  /*3ed0*/  ISETP.LT.AND P6, PT, RZ, UR32, PT ;  /* 0x00000020ff007c0c */ /* 0x000fe2000bfc1270 */
[----:B------:R-:W-:-:S12]  /*3ee0*/  BRA.U !UP3, `(.L_x_3660) ;  /* 0x000000010b447547 */ /* 0x000fd8000b800000 */
[----:B------:R-:W-:Y:S01]  /*3ef0*/  @P6 FFMA.FTZ R168, R245, UR6, R170 ;  /* 0x00000006f5a86c23 */ /* 0x000fe200080100aa */
        /* <DEDUP_REMOVED lines=8> */
[----:B------:R-:W-:-:S03]  /*3f80*/  IMAD.MOV.U32 R25, RZ, RZ, RZ ;  /* 0x000000ffff197224 */ /* 0x000fc600078e00ff */
[-C--:B------:R-:W-:Y:S01]  /*3f90*/  @P0 FMUL.FTZ R25, R168, R169.reuse ;  /* 0x000000a9a8190220 */ /* 0x080fe20000410000 */
[----:B------:R-:W-:-:S03]  /*3fa0*/  FMUL.FTZ R168, R160, R169 ;  /* 0x000000a9a0a87220 */ /* 0x000fc60000410000 */
[----:B------:R-:W-:Y:S02]  /*3fb0*/  FADD.FTZ R52, R52, R25 ;  /* 0x0000001934347221 */ /* 0x000fe40000010000 */
[----:B------:R-:W-:Y:S02]  /*3fc0*/  FSEL R168, R168, RZ, P0 ;  /* 0x000000ffa8a87208 */ /* 0x000fe40000000000 */
[----:B------:R-:W-:Y:S02]  /*3fd0*/  ISETP.NE.AND P0, PT, R171, RZ, PT ;  /* 0x000000ffab00720c */ /* 0x000fe40003f05270 */
[----:B------:R-:W-:-:S04]  /*3fe0*/  F2FP.BF16.F32.PACK_AB R168, RZ, R168 ;  /* 0x000000a8ffa8723e */ /* 0x000fc800000010ff */
[----:B------:R-:W-:-:S07]  /*3ff0*/  PRMT R25, R168, 0x7610, R25 ;  /* 0x00007610a8197816 */ /* 0x000fce0000000019 */
.L_x_3660:
[----:B------:R-:W-:Y:S05]  /*4000*/  BRA.U !UP3, `(.L_x_3661) ;  /* 0x000000010b487547 */ /* 0x000fea000b800000 */
[----:B-----5:R-:W-:Y:S01]  /*4010*/  SHF.R.U64 R26, R206, 0x10, R207 ;  /* 0x00000010ce1a7819 */ /* 0x020fe200000012cf */
[----:B------:R-:W-:Y:S01]  /*4020*/  @P6 FFMA.FTZ R169, R242, UR6, R170 ;  /* 0x00000006f2a96c23 */ /* 0x000fe200080100aa */
[----:B------:R-:W-:Y:S02]  /*4030*/  P2R R171, PR, RZ, 0x1 ;  /* 0x00000001ffab7803 */ /* 0x000fe40000000000 */
[----:B------:R-:W-:Y:S01]  /*4040*/  LOP3.LUT P0, RZ, R9, 0xff00, RZ, 0xc0, !PT ;  /* 0x0000ff0009ff7812 */ /* 0x000fe2000780c0ff */
[----:B------:R-:W-:Y:S01]  /*4050*/  @P6 FADD.FTZ R169, R240, -R169 ;  /* 0x800000a9f0a96221 */ /* 0x000fe20000010000 */
[----:B------:R-:W-:-:S05]  /*4060*/  SHF.L.U32 R26, R26, 0x10, RZ ;  /* 0x000000101a1a7819 */ /* 0x000fca00000006ff */
[----:B------:R-:W-:-:S04]  /*4070*/  @P6 FFMA.FTZ R26, R169, UR31, R26 ;  /* 0x0000001fa91a6c23 */ /* 0x000fc8000801001a */
[----:B------:R-:W-:Y:S02]  /*4080*/  FMUL.FTZ R26, R26, UR23 ;  /* 0x000000171a1a7c20 */ /* 0x000fe40008410000 */
[----:B------:R-:W-:Y:S02]  /*4090*/  @P0 SHF.L.U32 R169, R249, 0x10, RZ ;  /* 0x00000010f9a90819 */ /* 0x000fe400000006ff */
[----:B------:R-:W-:Y:S01]  /*40a0*/  FMUL.FTZ R168, R26, UR22 ;  /* 0x000000161aa87c20 */ /* 0x000fe20008410000 */
[----:B------:R-:W-:-:S03]  /*40b0*/  MOV R26, RZ ;  /* 0x000000ff001a7202 */ /* 0x000fc60000000f00 */
[-C--:B------:R-:W-:Y:S01]  /*40c0*/  @P0 FMUL.FTZ R26, R169, R168.reuse ;  /* 0x000000a8a91a0220 */ /* 0x080fe20000410000 */
[----:B------:R-:W-:-:S03]  /*40d0*/  FMUL.FTZ R168, R161, R168 ;  /* 0x000000a8a1a87220 */ /* 0x000fc60000410000 */
[----:B------:R-:W-:Y:S02]  /*40e0*/  FADD.FTZ R53, R53, R26 ;  /* 0x0000001a35357221 */ /* 0x000fe40000010000 */
[----:B------:R-:W-:Y:S02]  /*40f0*/  FSEL R168, R168, RZ, P0 ;  /* 0x000000ffa8a87208 */ /* 0x000fe40000000000 */
[----:B------:R-:W-:Y:S02]  /*4100*/  ISETP.NE.AND P0, PT, R171, RZ, PT ;  /* 0x000000ffab00720c */ /* 0x000fe40003f05270 */
[----:B------:R-:W-:-:S04]  /*4110*/  F2FP.BF16.F32.PACK_AB R168, RZ, R168 ;  /* 0x000000a8ffa8723e */ /* 0x000fc800000010ff */
[----:B------:R-:W-:-:S07]  /*4120*/  PRMT R26, R168, 0x7610, R26 ;  /* 0x00007610a81a7816 */ /* 0x000fce000000001a */
.L_x_3661:
[----:B------:R-:W-:Y:S05]  /*4130*/  BRA.U !UP3, `(.L_x_3662) ;  /* 0x000000010b407547 */ /* 0x000fea000b800000 */
[----:B------:R-:W-:Y:S01]  /*4140*/  @P6 FFMA.FTZ R14, R241, UR6, R170 ;  /* 0x00000006f10e6c23 */ /* 0x000fe200080100aa */
[----:B------:R-:W-:Y:S02]  /*4150*/  P2R R168, PR, RZ, 0x1 ;  /* 0x00000001ffa87803 */ /* 0x000fe40000000000 */
[----:B-----5:R-:W-:Y:S01]  /*4160*/  LOP3.LUT P0, RZ, R9, 0xff0000, RZ, 0xc0, !PT ;  /* 0x00ff000009ff7812 */ /* 0x020fe2000780c0ff */
[----:B------:R-:W-:Y:S01]  /*4170*/  @P6 FADD.FTZ R169, R239, -R14 ;  /* 0x8000000eefa96221 */ /* 0x000fe20000010000 */
[----:B------:R-:W-:-:S05]  /*4180*/  SHF.L.U32 R14, R207, 0x10, RZ ;  /* 0x00000010cf0e7819 */ /* 0x000fca00000006ff */
[----:B------:R-:W-:Y:S01]  /*4190*/  @P6 FFMA.FTZ R14, R169, UR31, R14 ;  /* 0x0000001fa90e6c23 */ /* 0x000fe2000801000e */
[----:B------:R-:W-:-:S03]  /*41a0*/  IMAD.MOV.U32 R169, RZ, RZ, RZ ;  /* 0x000000ffffa97224 */ /* 0x000fc600078e00ff */
[----:B------:R-:W-:-:S04]  /*41b0*/  FMUL.FTZ R14, R14, UR23 ;  /* 0x000000170e0e7c20 */ /* 0x000fc80008410000 */
[----:B------:R-:W-:Y:S01]  /*41c0*/  FMUL.FTZ R171, R14, UR22 ;  /* 0x000000160eab7c20 */ /* 0x000fe20008410000 */
[----:B------:R-:W-:-:S05]  /*41d0*/  @P0 SHF.L.U32 R14, R248, 0x10, RZ ;  /* 0x00000010f80e0819 */ /* 0x000fca00000006ff */
[-C--:B------:R-:W-:Y:S01]  /*41e0*/  @P0 FMUL.FTZ R169, R14, R171.reuse ;  /* 0x000000ab0ea90220 */ /* 0x080fe20000410000 */
[----:B------:R-:W-:-:S03]  /*41f0*/  FMUL.FTZ R14, R162, R171 ;  /* 0x000000aba20e7220 */ /* 0x000fc60000410000 */
[----:B------:R-:W-:Y:S02]  /*4200*/  FADD.FTZ R54, R54, R169 ;  /* 0x000000a936367221 */ /* 0x000fe40000010000 */
[----:B------:R-:W-:Y:S02]  /*4210*/  FSEL R14, R14, RZ, P0 ;  /* 0x000000ff0e0e7208 */ /* 0x000fe40000000000 */
[----:B------:R-:W-:Y:S02]  /*4220*/  ISETP.NE.AND P0, PT, R168, RZ, PT ;  /* 0x000000ffa800720c */ /* 0x000fe40003f05270 */
[----:B------:R-:W-:-:S11]  /*4230*/  F2FP.BF16.F32.PACK_AB R14, RZ, R14 ;  /* 0x0000000eff0e723e */ /* 0x000fd600000010ff */
.L_x_3662:
        /* <DEDUP_REMOVED lines=10> */
[----:B------:R-:W-:-:S05]  /*42e0*/  @P6 SHF.L.U32 R7, R247, 0x10, RZ ;  /* 0x00000010f7076819 */ /* 0x000fca00000006ff */
[-C--:B------:R-:W-:Y:S01]  /*42f0*/  @P6 FMUL.FTZ R168, R7, R172.reuse ;  /* 0x000000ac07a86220 */ /* 0x080fe20000410000 */
[----:B------:R-:W-:-:S03]  /*4300*/  FMUL.FTZ R7, R163, R172 ;  /* 0x000000aca3077220 */ /* 0x000fc60000410000 */
[----:B------:R-:W-:Y:S02]  /*4310*/  FADD.FTZ R55, R55, R168 ;  /* 0x000000a837377221 */ /* 0x000fe40000010000 */
[----:B------:R-:W-:-:S04]  /*4320*/  FSEL R7, R7, RZ, P6 ;  /* 0x000000ff07077208 */ /* 0x000fc80003000000 */
[----:B------:R-:W-:Y:S01]  /*4330*/  F2FP.BF16.F32.PACK_AB R7, RZ, R7 ;  /* 0x00000007ff07723e */ /* 0x000fe200000010ff */
[----:B------:R-:W-:Y:S06]  /*4340*/  BRA `(.L_x_3655) ;  /* 0x0000000400207947 */ /* 0x000fec0003800000 */
.L_x_3659:
[----:B------:R-:W-:Y:S02]  /*4350*/  PLOP3.LUT P6, PT, PT, PT, UP2, 0x80, 0x8 ;  /* 0x000000000008781c */ /* 0x000fe40003fcf028 */
[C---:B-----5:R-:W-:Y:S02]  /*4360*/  SHF.L.U32 R8, R206.reuse, 0x10, RZ ;  /* 0x00000010ce087819 */ /* 0x060fe400000006ff */
[--C-:B------:R-:W-:Y:S02]  /*4370*/  SHF.R.U64 R169, R206, 0x10, R207.reuse ;  /* 0x00000010cea97819 */ /* 0x100fe400000012cf */
[----:B------:R-:W-:-:S03]  /*4380*/  SHF.R.U32.HI R168, RZ, 0x10, R207 ;  /* 0x00000010ffa87819 */ /* 0x000fc600000116cf */
[----:B------:R-:W-:Y:S01]  /*4390*/  IMAD.U32 R169, R169, 0x10000, RZ ;  /* 0x00010000a9a97824 */ /* 0x000fe200078e00ff */
[----:B------:R-:W-:-:S03]  /*43a0*/  SHF.L.U32 R168, R168, 0x10, RZ ;  /* 0x00000010a8a87819 */ /* 0x000fc600000006ff */
[----:B------:R-:W-:Y:S01]  /*43b0*/  @P6 FFMA.FTZ R4, R245, UR6, R170 ;  /* 0x00000006f5046c23 */ /* 0x000fe200080100aa */
[----:B------:R-:W-:-:S13]  /*43c0*/  PLOP3.LUT P6, PT, PT, PT, UP2, 0x80, 0x8 ;  /* 0x000000000008781c */ /* 0x000fda0003fcf028 */
[----:B------:R-:W-:Y:S01]  /*43d0*/  @P6 FADD.FTZ R5, R243, -R4 ;  /* 0x80000004f3056221 */ /* 0x000fe20000010000 */
[----:B------:R-:W-:-:S13]  /*43e0*/  PLOP3.LUT P6, PT, PT, PT, UP2, 0x80, 0x8 ;  /* 0x000000000008781c */ /* 0x000fda0003fcf028 */
[----:B------:R-:W-:Y:S01]  /*43f0*/  @P6 FFMA.FTZ R8, R5, UR31, R8 ;  /* 0x0000001f05086c23 */ /* 0x000fe20008010008 */
[----:B------:R-:W-:-:S13]  /*4400*/  ISETP.LT.AND P6, PT, RZ, UR32, PT ;  /* 0x00000020ff007c0c */ /* 0x000fda000bfc1270 */
[--C-:B------:R-:W-:Y:S01]  /*4410*/  @P6 FFMA.FTZ R5, R242, UR6, R170.reuse ;  /* 0x00000006f2056c23 */ /* 0x100fe200080100aa */
[----:B------:R-:W-:-:S03]  /*4420*/  @P6 FFMA.FTZ R6, R238, UR6, R170 ;  /* 0x00000006ee066c23 */ /* 0x000fc600080100aa */
[----:B------:R-:W-:Y:S01]  /*4430*/  @P6 FADD.FTZ R4, R240, -R5 ;  /* 0x80000005f0046221 */ /* 0x000fe20000010000 */
[----:B------:R-:W-:Y:S01]  /*4440*/  SHF.L.U32 R5, R207, 0x10, RZ ;  /* 0x00000010cf057819 */ /* 0x000fe200000006ff */
[----:B------:R-:W-:Y:S02]  /*4450*/  @P6 FADD.FTZ R171, R237, -R6 ;  /* 0x80000006edab6221 */ /* 0x000fe40000010000 */
[----:B------:R-:W-:Y:S01]  /*4460*/  @P6 FFMA.FTZ R169, R4, UR31, R169 ;  /* 0x0000001f04a96c23 */ /* 0x000fe200080100a9 */
[----:B------:R-:W-:Y:S01]  /*4470*/  @P6 FFMA.FTZ R4, R241, UR6, R170 ;  /* 0x00000006f1046c23 */ /* 0x000fe200080100aa */
[----:B------:R-:W-:-:S03]  /*4480*/  @P6 FFMA.FTZ R168, R171, UR31, R168 ;  /* 0x0000001faba86c23 */ /* 0x000fc600080100a8 */
[----:B------:R-:W-:Y:S01]  /*4490*/  @P6 FADD.FTZ R4, R239, -R4 ;  /* 0x80000004ef046221 */ /* 0x000fe20000010000 */
[----:B------:R-:W-:-:S03]  /*44a0*/  F2FP.BF16.F32.PACK_AB R6, RZ, R169 ;  /* 0x000000a9ff06723e */ /* 0x000fc600000010ff */
[----:B------:R-:W-:Y:S01]  /*44b0*/  @P6 FFMA.FTZ R5, R4, UR31, R5 ;  /* 0x0000001f04056c23 */ /* 0x000fe20008010005 */
[----:B------:R-:W-:Y:S01]  /*44c0*/  F2FP.BF16.F32.PACK_AB R4, RZ, R8 ;  /* 0x00000008ff04723e */ /* 0x000fe200000010ff */
[----:B------:R-:W-:Y:S06]  /*44d0*/  BRA.U !UP3, `(.L_x_3663) ;  /* 0x000000010b2c7547 */ /* 0x000fec000b800000 */
[----:B------:R-:W-:Y:S01]  /*44e0*/  LOP3.LUT P6, RZ, R9, 0xff, RZ, 0xc0, !PT ;  /* 0x000000ff09ff7812 */ /* 0x000fe200078cc0ff */
        /* <DEDUP_REMOVED lines=10> */
.L_x_3663:
[----:B------:R-:W-:Y:S05]  /*4590*/  BRA.U !UP3, `(.L_x_3664) ;  /* 0x000000010b287547 */ /* 0x000fea000b800000 */
[----:B------:R-:W-:Y:S01]  /*45a0*/  LOP3.LUT P6, RZ, R9, 0xff00, RZ, 0xc0, !PT ;  /* 0x0000ff0009ff7812 */ /* 0x000fe200078cc0ff */
[----:B------:R-:W-:Y:S01]  /*45b0*/  FMUL.FTZ R169, R169, UR23 ;  /* 0x00000017a9a97c20 */ /* 0x000fe20008410000 */
[----:B------:R-:W-:-:S03]  /*45c0*/  HFMA2 R8, -RZ, RZ, 0, 0 ;  /* 0x00000000ff087431 */ /* 0x000fc600000001ff */
[----:B------:R-:W-:-:S08]  /*45d0*/  FMUL.FTZ R26, R169, UR22 ;  /* 0x00000016a91a7c20 */ /* 0x000fd00008410000 */
[----:B------:R-:W-:-:S04]  /*45e0*/  @P6 IMAD.U32 R169, R249, 0x10000, RZ ;  /* 0x00010000f9a96824 */ /* 0x000fc800078e00ff */
[-C--:B------:R-:W-:Y:S01]  /*45f0*/  @P6 FMUL.FTZ R8, R169, R26.reuse ;  /* 0x0000001aa9086220 */ /* 0x080fe20000410000 */
[----:B------:R-:W-:-:S03]  /*4600*/  FMUL.FTZ R26, R161, R26 ;  /* 0x0000001aa11a7220 */ /* 0x000fc60000410000 */
[----:B------:R-:W-:Y:S02]  /*4610*/  FADD.FTZ R53, R53, R8 ;  /* 0x0000000835357221 */ /* 0x000fe40000010000 */
[----:B------:R-:W-:-:S04]  /*4620*/  FSEL R26, R26, RZ, P6 ;  /* 0x000000ff1a1a7208 */ /* 0x000fc80003000000 */
[----:B------:R-:W-:-:S07]  /*4630*/  F2FP.BF16.F32.PACK_AB R26, RZ, R26 ;  /* 0x0000001aff1a723e */ /* 0x000fce00000010ff */
.L_x_3664:
[----:B------:R-:W-:Y:S05]  /*4640*/  BRA.U !UP3, `(.L_x_3665) ;  /* 0x000000010b2c7547 */ /* 0x000fea000b800000 */
        /* <DEDUP_REMOVED lines=11> */
.L_x_3665:
[----:B------:R-:W-:Y:S02]  /*4700*/  F2FP.BF16.F32.PACK_AB R5, RZ, R5 ;  /* 0x00000005ff05723e */ /* 0x000fe400000010ff */
[----:B------:R-:W-:Y:S01]  /*4710*/  F2FP.BF16.F32.PACK_AB R8, RZ, R168 ;  /* 0x000000a8ff08723e */ /* 0x000fe200000010ff */
[----:B------:R-:W-:Y:S06]  /*4720*/  BRA.U !UP3, `(.L_x_3655) ;  /* 0x000000010b287547 */ /* 0x000fec000b800000 */
[----:B------:R-:W-:Y:S01]  /*4730*/  ISETP.GE.U32.AND P6, PT, R9, 0x1000000, PT ;  /* 0x010000000900780c */ /* 0x000fe20003fc6070 */
        /* <DEDUP_REMOVED lines=8> */
[----:B------:R-:W-:-:S07]  /*47c0*/  F2FP.BF16.F32.PACK_AB R7, RZ, R7 ;  /* 0x00000007ff07723e */ /* 0x000fce00000010ff */
.L_x_3655:
        /* <DEDUP_REMOVED lines=11> */
.L_x_3666:
        /* <DEDUP_REMOVED lines=9> */
.L_x_3667:
[----:B------:R-:W-:Y:S01]  /*4910*/  IADD3 R246, PT, PT, R246, 0x100, RZ ;  /* 0x00000100f6f67810 */ /* 0x000fe20007ffe0ff */
[----:B------:R-:W-:-:S07]  /*4920*/  VIADD R250, R250, 0x100 ;  /* 0x00000100fafa7836 */ /* 0x000fce0000000000 */
.L_x_3648:
[----:B------:R-:W-:Y:S05]  /*4930*/  BSYNC.RECONVERGENT B0 ;  /* 0x0000000000007941 */ /* 0x000fea0003800200 */
.L_x_3647:
        /* <DEDUP_REMOVED lines=12> */
.L_x_3670:
[----:B------:R-:W-:Y:S05]  /*4a00*/  BRA.U !UP0, `(.L_x_3671) ;  /* 0x0000000908507547 */ /* 0x000fea000b800000 */
[----:B------:R-:W-:-:S04]  /*4a10*/  UISETP.NE.U32.AND UP0, UPT, UR4, URZ, UPT ;  /* 0x000000ff0400728c */ /* 0x000fc8000bf05070 */
[----:B------:R-:W-:-:S09]  /*4a20*/  UISETP.NE.AND.EX UP0, UPT, UR5, URZ, UPT, UP0 ;  /* 0x000000ff0500728c */ /* 0x000fd2000bf05300 */
[----:B------:R-:W-:Y:S05]  /*4a30*/  BRA.U !UP0, `(.L_x_3672) ;  /* 0x0000000508247547 */ /* 0x000fea000b800000 */
[----:B------:R-:W-:Y:S02]  /*4a40*/  ISETP.LT.AND P6, PT, RZ, UR32, PT ;  /* 0x00000020ff007c0c */ /* 0x000fe4000bfc1270 */
[C-C-:B-----5:R-:W-:Y:S02]  /*4a50*/  SHF.R.U64 R8, R204.reuse, 0x10, R205.reuse ;  /* 0x00000010cc087819 */ /* 0x160fe400000012cd */
[----:B01----:R-:W-:Y:S02]  /*4a60*/  SHF.L.U32 R169, R204, 0x10, RZ ;  /* 0x00000010cca97819 */ /* 0x003fe400000006ff */
[----:B------:R-:W-:Y:S02]  /*4a70*/  SHF.L.U32 R8, R8, 0x10, RZ ;  /* 0x0000001008087819 */ /* 0x000fe400000006ff */
[----:B------:R-:W-:-:S04]  /*4a80*/  SHF.R.U32.HI R168, RZ, 0x10, R205 ;  /* 0x00000010ffa87819 */ /* 0x000fc800000116cd */
[----:B------:R-:W-:Y:S01]  /*4a90*/  SHF.L.U32 R168, R168, 0x10, RZ ;  /* 0x00000010a8a87819 */ /* 0x000fe200000006ff */
[--C-:B------:R-:W-:Y:S01]  /*4aa0*/  @P6 FFMA.FTZ R5, R27, UR6, R170.reuse ;  /* 0x000000061b056c23 */ /* 0x100fe200080100aa */
[----:B------:R-:W-:-:S03]  /*4ab0*/  @P6 FFMA.FTZ R6, R184, UR6, R170 ;  /* 0x00000006b8066c23 */ /* 0x000fc600080100aa */
[----:B------:R-:W-:Y:S01]  /*4ac0*/  @P6 FADD.FTZ R4, R236, -R5 ;  /* 0x80000005ec046221 */ /* 0x000fe20000010000 */
[----:B------:R-:W-:Y:S01]  /*4ad0*/  @P6 FADD.FTZ R5, R235, -R6 ;  /* 0x80000006eb056221 */ /* 0x000fe20000010000 */
[----:B------:R-:W-:Y:S02]  /*4ae0*/  @P6 FFMA.FTZ R6, R186, UR6, R170 ;  /* 0x00000006ba066c23 */ /* 0x000fe400080100aa */
[----:B------:R-:W-:Y:S01]  /*4af0*/  @P6 FFMA.FTZ R169, R4, UR31, R169 ;  /* 0x0000001f04a96c23 */ /* 0x000fe200080100a9 */
[----:B------:R-:W-:Y:S01]  /*4b00*/  @P6 FFMA.FTZ R8, R5, UR31, R8 ;  /* 0x0000001f05086c23 */ /* 0x000fe20008010008 */
[----:B------:R-:W-:Y:S01]  /*4b10*/  @P6 FFMA.FTZ R5, R185, UR6, R170 ;  /* 0x00000006b9056c23 */ /* 0x000fe200080100aa */
[----:B------:R-:W-:Y:S01]  /*4b20*/  SHF.L.U32 R4, R205, 0x10, RZ ;  /* 0x00000010cd047819 */ /* 0x000fe200000006ff */
[----:B------:R-:W-:Y:S02]  /*4b30*/  @P6 FADD.FTZ R171, R233, -R6 ;  /* 0x80000006e9ab6221 */ /* 0x000fe40000010000 */
[----:B------:R-:W-:Y:S01]  /*4b40*/  @P6 FADD.FTZ R5, R234, -R5 ;  /* 0x80000005ea056221 */ /* 0x000fe20000010000 */
[----:B------:R-:W-:Y:S01]  /*4b50*/  F2FP.BF16.F32.PACK_AB R6, RZ, R8 ;  /* 0x00000008ff06723e */ /* 0x000fe200000010ff */
[----:B------:R-:W-:-:S02]  /*4b60*/  @P6 FFMA.FTZ R168, R171, UR31, R168 ;  /* 0x0000001faba86c23 */ /* 0x000fc400080100a8 */
[----:B------:R-:W-:Y:S01]  /*4b70*/  @P6 FFMA.FTZ R4, R5, UR31, R4 ;  /* 0x0000001f05046c23 */ /* 0x000fe20008010004 */
[----:B------:R-:W-:Y:S01]  /*4b80*/  F2FP.BF16.F32.PACK_AB R5, RZ, R169 ;  /* 0x000000a9ff05723e */ /* 0x000fe200000010ff */
[----:B------:R-:W-:Y:S06]  /*4b90*/  BRA.U !UP3, `(.L_x_3673) ;  /* 0x000000010b2c7547 */ /* 0x000fec000b800000 */
[----:B------:R-:W-:Y:S01]  /*4ba0*/  LOP3.LUT P6, RZ, R10, 0xff, RZ, 0xc0, !PT ;  /* 0x000000ff0aff7812 */ /* 0x000fe200078cc0ff */
[----:B------:R-:W-:Y:S01]  /*4bb0*/  FMUL.FTZ R169, R169, UR23 ;  /* 0x00000017a9a97c20 */ /* 0x000fe20008410000 */
[----:B------:R-:W-:-:S03]  /*4bc0*/  MOV R25, RZ ;  /* 0x000000ff00197202 */ /* 0x000fc60000000f00 */
[----:B------:R-:W-:-:S08]  /*4bd0*/  FMUL.FTZ R169, R169, UR22 ;  /* 0x00000016a9a97c20 */ /* 0x000fd00008410000 */
[----:B------:R-:W-:-:S04]  /*4be0*/  @P6 IMAD.U32 R172, R244, 0x10000, RZ ;  /* 0x00010000f4ac6824 */ /* 0x000fc800078e00ff */
[-C--:B------:R-:W-:Y:S01]  /*4bf0*/  @P6 FMUL.FTZ R25, R172, R169.reuse ;  /* 0x000000a9ac196220 */ /* 0x080fe20000410000 */
[----:B------:R-:W-:-:S03]  /*4c00*/  FMUL.FTZ R169, R152, R169 ;  /* 0x000000a998a97220 */ /* 0x000fc60000410000 */
[----:B------:R-:W-:Y:S02]  /*4c10*/  FADD.FTZ R48, R48, R25 ;  /* 0x0000001930307221 */ /* 0x000fe40000010000 */
[----:B------:R-:W-:-:S04]  /*4c20*/  FSEL R169, R169, RZ, P6 ;  /* 0x000000ffa9a97208 */ /* 0x000fc80003000000 */
[----:B------:R-:W-:-:S04]  /*4c30*/  F2FP.BF16.F32.PACK_AB R169, RZ, R169 ;  /* 0x000000a9ffa9723e */ /* 0x000fc800000010ff */
[----:B------:R-:W-:-:S07]  /*4c40*/  PRMT R25, R169, 0x7610, R25 ;  /* 0x00007610a9197816 */ /* 0x000fce0000000019 */
.L_x_3673:
[----:B------:R-:W-:Y:S05]  /*4c50*/  BRA.U !UP3, `(.L_x_3674) ;  /* 0x000000010b287547 */ /* 0x000fea000b800000 */
[----:B------:R-:W-:Y:S01]  /*4c60*/  LOP3.LUT P6, RZ, R10, 0xff00, RZ, 0xc0, !PT ;  /* 0x0000ff000aff7812 */ /* 0x000fe200078cc0ff */
        /* <DEDUP_REMOVED lines=9> */
.L_x_3674:
        /* <DEDUP_REMOVED lines=12> */
.L_x_3675:
[----:B------:R-:W-:Y:S02]  /*4dc0*/  F2FP.BF16.F32.PACK_AB R8, RZ, R4 ;  /* 0x00000004ff08723e */ /* 0x000fe400000010ff */
[----:B------:R-:W-:Y:S02]  /*4dd0*/  F2FP.BF16.F32.PACK_AB R169, RZ, R168 ;  /* 0x000000a8ffa9723e */ /* 0x000fe400000010ff */
[----:B------:R-:W-:Y:S02]  /*4de0*/  PRMT R4, R5, 0x7610, R4 ;  /* 0x0000761005047816 */ /* 0x000fe40000000004 */
[----:B------:R-:W-:Y:S02]  /*4df0*/  PRMT R5, R8, 0x7610, R5 ;  /* 0x0000761008057816 */ /* 0x000fe40000000005 */
[----:B------:R-:W-:Y:S01]  /*4e00*/  PRMT R8, R169, 0x7610, R8 ;  /* 0x00007610a9087816 */ /* 0x000fe20000000008 */
        /* <DEDUP_REMOVED lines=12> */
.L_x_3672:
[----:B------:R-:W-:Y:S01]  /*4ed0*/  ISETP.LT.AND P6, PT, RZ, UR32, PT ;  /* 0x00000020ff007c0c */ /* 0x000fe2000bfc1270 */
[----:B------:R-:W-:-:S12]  /*4ee0*/  BRA.U !UP3, `(.L_x_3677) ;  /* 0x000000010b447547 */ /* 0x000fd8000b800000 */
[----:B------:R-:W-:Y:S01]  /*4ef0*/  @P6 FFMA.FTZ R25, R27, UR6, R170 ;  /* 0x000000061b196c23 */ /* 0x000fe200080100aa */
[----:B------:R-:W-:Y:S02]  /*4f00*/  P2R R171, PR, RZ, 0x1 ;  /* 0x00000001ffab7803 */ /* 0x000fe40000000000 */
[----:B-----5:R-:W-:Y:S01]  /*4f10*/  LOP3.LUT P0, RZ, R10, 0xff, RZ, 0xc0, !PT ;  /* 0x000000ff0aff7812 */ /* 0x020fe2000780c0ff */
[----:B01----:R-:W-:Y:S01]  /*4f20*/  @P6 FADD.FTZ R168, R236, -R25 ;  /* 0x80000019eca86221 */ /* 0x003fe20000010000 */
[----:B------:R-:W-:-:S04]  /*4f30*/  IMAD.U32 R25, R204, 0x10000, RZ ;  /* 0x00010000cc197824 */ /* 0x000fc800078e00ff */
[----:B------:R-:W-:-:S04]  /*4f40*/  @P6 FFMA.FTZ R25, R168, UR31, R25 ;  /* 0x0000001fa8196c23 */ /* 0x000fc80008010019 */
[----:B------:R-:W-:-:S03]  /*4f50*/  FMUL.FTZ R25, R25, UR23 ;  /* 0x0000001719197c20 */ /* 0x000fc60008410000 */
[----:B------:R-:W-:Y:S01]  /*4f60*/  @P0 SHF.L.U32 R168, R244, 0x10, RZ ;  /* 0x00000010f4a80819 */ /* 0x000fe200000006ff */
        /* <DEDUP_REMOVED lines=9> */
.L_x_3677:
[----:B------:R-:W-:Y:S05]  /*5000*/  BRA.U !UP3, `(.L_x_3678) ;  /* 0x000000010b487547 */ /* 0x000fea000b800000 */
[----:B-----5:R-:W-:Y:S01]  /*5010*/  SHF.R.U64 R26, R204, 0x10, R205 ;  /* 0x00000010cc1a7819 */ /* 0x020fe200000012cd */
[----:B01----:R-:W-:Y:S01]  /*5020*/  @P6 FFMA.FTZ R168, R184, UR6, R170 ;  /* 0x00000006b8a86c23 */ /* 0x003fe200080100aa */
        /* <DEDUP_REMOVED lines=8> */
[----:B------:R-:W-:-:S03]  /*50b0*/  HFMA2 R26, -RZ, RZ, 0, 0 ;  /* 0x00000000ff1a7431 */ /* 0x000fc600000001ff */
[-C--:B------:R-:W-:Y:S01]  /*50c0*/  @P0 FMUL.FTZ R26, R169, R168.reuse ;  /* 0x000000a8a91a0220 */ /* 0x080fe20000410000 */
[----:B------:R-:W-:-:S03]  /*50d0*/  FMUL.FTZ R168, R153, R168 ;  /* 0x000000a899a87220 */ /* 0x000fc60000410000 */
[----:B------:R-:W-:Y:S02]  /*50e0*/  FADD.FTZ R49, R49, R26 ;  /* 0x0000001a31317221 */ /* 0x000fe40000010000 */
[----:B------:R-:W-:Y:S02]  /*50f0*/  FSEL R168, R168, RZ, P0 ;  /* 0x000000ffa8a87208 */ /* 0x000fe40000000000 */
[----:B------:R-:W-:Y:S02]  /*5100*/  ISETP.NE.AND P0, PT, R171, RZ, PT ;  /* 0x000000ffab00720c */ /* 0x000fe40003f05270 */
[----:B------:R-:W-:-:S04]  /*5110*/  F2FP.BF16.F32.PACK_AB R168, RZ, R168 ;  /* 0x000000a8ffa8723e */ /* 0x000fc800000010ff */
[----:B------:R-:W-:-:S07]  /*5120*/  PRMT R26, R168, 0x7610, R26 ;  /* 0x00007610a81a7816 */ /* 0x000fce000000001a */
.L_x_3678:
[----:B------:R-:W-:Y:S05]  /*5130*/  BRA.U !UP3, `(.L_x_3679) ;  /* 0x000000010b407547 */ /* 0x000fea000b800000 */
[----:B01----:R-:W-:Y:S01]  /*5140*/  @P6 FFMA.FTZ R169, R185, UR6, R170 ;  /* 0x00000006b9a96c23 */ /* 0x003fe200080100aa */
[----:B------:R-:W-:Y:S02]  /*5150*/  P2R R168, PR, RZ, 0x1 ;  /* 0x00000001ffa87803 */ /* 0x000fe40000000000 */
[----:B-----5:R-:W-:Y:S01]  /*5160*/  SHF.L.U32 R14, R205, 0x10, RZ ;  /* 0x00000010cd0e7819 */ /* 0x020fe200000006ff */
[----:B------:R-:W-:Y:S01]  /*5170*/  @P6 FADD.FTZ R169, R234, -R169 ;  /* 0x800000a9eaa96221 */ /* 0x000fe20000010000 */
[----:B------:R-:W-:-:S03]  /*5180*/  LOP3.LUT P0, RZ, R10, 0xff0000, RZ, 0xc0, !PT ;  /* 0x00ff00000aff7812 */ /* 0x000fc6000780c0ff */
[----:B------:R-:W-:Y:S01]  /*5190*/  @P6 FFMA.FTZ R14, R169, UR31, R14 ;  /* 0x0000001fa90e6c23 */ /* 0x000fe2000801000e */
[----:B------:R-:W-:-:S03]  /*51a0*/  IMAD.MOV.U32 R169, RZ, RZ, RZ ;  /* 0x000000ffffa97224 */ /* 0x000fc600078e00ff */
[----:B------:R-:W-:-:S04]  /*51b0*/  FMUL.FTZ R14, R14, UR23 ;  /* 0x000000170e0e7c20 */ /* 0x000fc80008410000 */
[----:B------:R-:W-:Y:S02]  /*51c0*/  FMUL.FTZ R171, R14, UR22 ;  /* 0x000000160eab7c20 */ /* 0x000fe40008410000 */
[----:B------:R-:W-:-:S05]  /*51d0*/  @P0 SHF.L.U32 R14, R248, 0x10, RZ ;  /* 0x00000010f80e0819 */ /* 0x000fca00000006ff */
[-C--:B------:R-:W-:Y:S01]  /*51e0*/  @P0 FMUL.FTZ R169, R14, R171.reuse ;  /* 0x000000ab0ea90220 */ /* 0x080fe20000410000 */
[----:B------:R-:W-:-:S03]  /*51f0*/  FMUL.FTZ R14, R154, R171 ;  /* 0x000000ab9a0e7220 */ /* 0x000fc60000410000 */
[----:B------:R-:W-:Y:S02]  /*5200*/  FADD.FTZ R50, R50, R169 ;  /* 0x000000a932327221 */ /* 0x000fe40000010000 */
[----:B------:R-:W-:Y:S02]  /*5210*/  FSEL R14, R14, RZ, P0 ;  /* 0x000000ff0e0e7208 */ /* 0x000fe40000000000 */
[----:B------:R-:W-:Y:S02]  /*5220*/  ISETP.NE.AND P0, PT, R168, RZ, PT ;  /* 0x000000ffa800720c */ /* 0x000fe40003f05270 */
[----:B------:R-:W-:-:S11]  /*5230*/  F2FP.BF16.F32.PACK_AB R14, RZ, R14 ;  /* 0x0000000eff0e723e */ /* 0x000fd600000010ff */
.L_x_3679:
[----:B------:R-:W-:Y:S05]  /*5240*/  BRA.U !UP3, `(.L_x_3676) ;  /* 0x000000090b707547 */ /* 0x000fea000b800000 */
[----:B-----5:R-:W-:Y:S01]  /*5250*/  SHF.R.U32.HI R7, RZ, 0x10, R205 ;  /* 0x00000010ff077819 */ /* 0x020fe200000116cd */
[----:B01----:R-:W-:-:S03]  /*5260*/  @P6 FFMA.FTZ R168, R186, UR6, R170 ;  /* 0x00000006baa86c23 */ /* 0x003fc600080100aa */
[----:B------:R-:W-:Y:S01]  /*5270*/  SHF.L.U32 R7, R7, 0x10, RZ ;  /* 0x0000001007077819 */ /* 0x000fe200000006ff */
[----:B------:R-:W-:-:S04]  /*5280*/  @P6 FADD.FTZ R168, R233, -R168 ;  /* 0x800000a8e9a86221 */ /* 0x000fc80000010000 */
[----:B------:R-:W-:Y:S01]  /*5290*/  @P6 FFMA.FTZ R7, R168, UR31, R7 ;  /* 0x0000001fa8076c23 */ /* 0x000fe20008010007 */
[----:B------:R-:W-:Y:S02]  /*52a0*/  ISETP.GE.U32.AND P6, PT, R10, 0x1000000, PT ;  /* 0x010000000a00780c */ /* 0x000fe40003fc6070 */
[----:B------:R-:W-:Y:S01]  /*52b0*/  MOV R168, RZ ;  /* 0x000000ff00a87202 */ /* 0x000fe20000000f00 */
        /* <DEDUP_REMOVED lines=9> */
.L_x_3671:
[----:B------:R-:W-:-:S04]  /*5350*/  UISETP.NE.U32.AND UP0, UPT, UR4, URZ, UPT ;  /* 0x000000ff0400728c */ /* 0x000fc8000bf05070 */
[----:B------:R-:W-:-:S09]  /*5360*/  UISETP.NE.AND.EX UP0, UPT, UR5, URZ, UPT, UP0 ;  /* 0x000000ff0500728c */ /* 0x000fd2000bf05300 */
[----:B------:R-:W-:Y:S05]  /*5370*/  BRA.U !UP0, `(.L_x_3680) ;  /* 0x00000005081c7547 */ /* 0x000fea000b800000 */
[--C-:B------:R-:W-:Y:S01]  /*5380*/  FFMA.FTZ R5, R27, UR6, R170.reuse ;  /* 0x000000061b057c23 */ /* 0x100fe200080100aa */
[--C-:B------:R-:W-:Y:S01]  /*5390*/  FFMA.FTZ R6, R184, UR6, R170.reuse ;  /* 0x00000006b8067c23 */ /* 0x100fe200080100aa */
[--C-:B01----:R-:W-:Y:S01]  /*53a0*/  FFMA.FTZ R169, R185, UR6, R170.reuse ;  /* 0x00000006b9a97c23 */ /* 0x103fe200080100aa */
        /* <DEDUP_REMOVED lines=28> */
.L_x_3681:
[----:B------:R-:W-:Y:S05]  /*5570*/  BRA.U !UP3, `(.L_x_3682) ;  /* 0x000000010b287547 */ /* 0x000fea000b800000 */
[----:B-----5:R-:W-:Y:S01]  /*5580*/  LOP3.LUT P6, RZ, R10, 0xff00, RZ, 0xc0, !PT ;  /* 0x0000ff000aff7812 */ /* 0x020fe200078cc0ff */
[----:B------:R-:W-:-:S04]  /*5590*/  FMUL.FTZ R8, R171, UR23 ;  /* 0x00000017ab087c20 */ /* 0x000fc80008410000 */
[----:B------:R-:W-:Y:S01]  /*55a0*/  FMUL.FTZ R26, R8, UR22 ;  /* 0x00000016081a7c20 */ /* 0x000fe20008410000 */
[----:B------:R-:W-:-:S07]  /*55b0*/  IMAD.MOV.U32 R8, RZ, RZ, RZ ;  /* 0x000000ffff087224 */ /* 0x000fce00078e00ff */
[----:B------:R-:W-:-:S05]  /*55c0*/  @P6 SHF.L.U32 R169, R249, 0x10, RZ ;  /* 0x00000010f9a96819 */ /* 0x000fca00000006ff */
[-C--:B------:R-:W-:Y:S01]  /*55d0*/  @P6 FMUL.FTZ R8, R169, R26.reuse ;  /* 0x0000001aa9086220 */ /* 0x080fe20000410000 */
[----:B------:R-:W-:-:S03]  /*55e0*/  FMUL.FTZ R26, R153, R26 ;  /* 0x0000001a991a7220 */ /* 0x000fc60000410000 */
[----:B------:R-:W-:Y:S02]  /*55f0*/  FADD.FTZ R49, R49, R8 ;  /* 0x0000000831317221 */ /* 0x000fe40000010000 */
[----:B------:R-:W-:-:S04]  /*5600*/  FSEL R26, R26, RZ, P6 ;  /* 0x000000ff1a1a7208 */ /* 0x000fc80003000000 */
[----:B------:R-:W-:-:S07]  /*5610*/  F2FP.BF16.F32.PACK_AB R26, RZ, R26 ;  /* 0x0000001aff1a723e */ /* 0x000fce00000010ff */
.L_x_3682:
        /* <DEDUP_REMOVED lines=12> */
.L_x_3683:
[----:B------:R-:W-:Y:S02]  /*56e0*/  F2FP.BF16.F32.PACK_AB R8, RZ, R4 ;  /* 0x00000004ff08723e */ /* 0x000fe400000010ff */
[----:B------:R-:W-:Y:S02]  /*56f0*/  F2FP.BF16.F32.PACK_AB R169, RZ, R168 ;  /* 0x000000a8ffa9723e */ /* 0x000fe400000010ff */
[----:B------:R-:W-:Y:S02]  /*5700*/  PRMT R4, R5, 0x7610, R4 ;  /* 0x0000761005047816 */ /* 0x000fe40000000004 */
[----:B------:R-:W-:Y:S02]  /*5710*/  PRMT R5, R8, 0x7610, R5 ;  /* 0x0000761008057816 */ /* 0x000fe40000000005 */
[----:B------:R-:W-:Y:S01]  /*5720*/  PRMT R8, R169, 0x7610, R8 ;  /* 0x00007610a9087816 */ /* 0x000fe20000000008 */
        /* <DEDUP_REMOVED lines=12> */
.L_x_3680:
[----:B------:R-:W-:Y:S05]  /*57f0*/  BRA.U !UP3, `(.L_x_3684) ;  /* 0x000000010b407547 */ /* 0x000fea000b800000 */
[----:B------:R-:W-:Y:S01]  /*5800*/  FFMA.FTZ R25, R27, UR6, R170 ;  /* 0x000000061b197c23 */ /* 0x000fe200080100aa */
[----:B------:R-:W-:-:S03]  /*5810*/  ISETP.LT.AND P6, PT, RZ, UR32, PT ;  /* 0x00000020ff007c0c */ /* 0x000fc6000bfc1270 */
[----:B------:R-:W-:-:S04]  /*5820*/  FADD.FTZ R25, R236, -R25 ;  /* 0x80000019ec197221 */ /* 0x000fc80000010000 */
[----:B------:R-:W-:-:S05]  /*5830*/  FMUL.FTZ R25, R25, UR31 ;  /* 0x0000001f19197c20 */ /* 0x000fca0008410000 */
[----:B------:R-:W-:Y:S02]  /*5840*/  FSEL R25, R25, RZ, P6 ;  /* 0x000000ff19197208 */ /* 0x000fe40003000000 */
[----:B-----5:R-:W-:-:S03]  /*5850*/  LOP3.LUT P6, RZ, R10, 0xff, RZ, 0xc0, !PT ;  /* 0x000000ff0aff7812 */ /* 0x020fc600078cc0ff */
[----:B------:R-:W-:-:S04]  /*5860*/  FMUL.FTZ R25, R25, UR23 ;  /* 0x0000001719197c20 */ /* 0x000fc80008410000 */
[----:B01----:R-:W-:Y:S01]  /*5870*/  FMUL.FTZ R169, R25, UR22 ;  /* 0x0000001619a97c20 */ /* 0x003fe20008410000 */
[----:B------:R-:W-:-:S05]  /*5880*/  MOV R25, RZ ;  /* 0x000000ff00197202 */ /* 0x000fca0000000f00 */
[----:B------:R-:W-:-:S04]  /*5890*/  @P6 IMAD.U32 R168, R244, 0x10000, RZ ;  /* 0x00010000f4a86824 */ /* 0x000fc800078e00ff */
[-C--:B------:R-:W-:Y:S01]  /*58a0*/  @P6 FMUL.FTZ R25, R168, R169.reuse ;  /* 0x000000a9a8196220 */ /* 0x080fe20000410000 */
[----:B------:R-:W-:-:S03]  /*58b0*/  FMUL.FTZ R168, R152, R169 ;  /* 0x000000a998a87220 */ /* 0x000fc60000410000 */
[----:B------:R-:W-:Y:S02]  /*58c0*/  FADD.FTZ R48, R48, R25 ;  /* 0x0000001930307221 */ /* 0x000fe40000010000 */
[----:B------:R-:W-:-:S04]  /*58d0*/  FSEL R168, R168, RZ, P6 ;  /* 0x000000ffa8a87208 */ /* 0x000fc80003000000 */
[----:B------:R-:W-:-:S04]  /*58e0*/  F2FP.BF16.F32.PACK_AB R168, RZ, R168 ;  /* 0x000000a8ffa8723e */ /* 0x000fc800000010ff */
[----:B------:R-:W-:-:S07]  /*58f0*/  PRMT R25, R168, 0x7610, R25 ;  /* 0x00007610a8197816 */ /* 0x000fce0000000019 */
.L_x_3684:
        /* <DEDUP_REMOVED lines=9> */
[----:B------:R-:W-:-:S05]  /*5990*/  HFMA2 R26, -RZ, RZ, 0, 0 ;  /* 0x00000000ff1a7431 */ /* 0x000fca00000001ff */
[----:B------:R-:W-:-:S05]  /*59a0*/  @P6 SHF.L.U32 R169, R249, 0x10, RZ ;  /* 0x00000010f9a96819 */ /* 0x000fca00000006ff */
[-C--:B------:R-:W-:Y:S01]  /*59b0*/  @P6 FMUL.FTZ R26, R169, R168.reuse ;  /* 0x000000a8a91a6220 */ /* 0x080fe20000410000 */
[----:B------:R-:W-:-:S03]  /*59c0*/  FMUL.FTZ R168, R153, R168 ;  /* 0x000000a899a87220 */ /* 0x000fc60000410000 */
[----:B------:R-:W-:Y:S02]  /*59d0*/  FADD.FTZ R49, R49, R26 ;  /* 0x0000001a31317221 */ /* 0x000fe40000010000 */
[----:B------:R-:W-:-:S04]  /*59e0*/  FSEL R168, R168, RZ, P6 ;  /* 0x000000ffa8a87208 */ /* 0x000fc80003000000 */
[----:B------:R-:W-:-:S04]  /*59f0*/  F2FP.BF16.F32.PACK_AB R168, RZ, R168 ;  /* 0x000000a8ffa8723e */ /* 0x000fc800000010ff */
[----:B------:R-:W-:-:S07]  /*5a00*/  PRMT R26, R168, 0x7610, R26 ;  /* 0x00007610a81a7816 */ /* 0x000fce000000001a */
.L_x_3685:
[----:B------:R-:W-:Y:S05]  /*5a10*/  BRA.U !UP3, `(.L_x_3686) ;  /* 0x000000010b3c7547 */ /* 0x000fea000b800000 */
[----:B01----:R-:W-:Y:S01]  /*5a20*/  FFMA.FTZ R169, R185, UR6, R170 ;  /* 0x00000006b9a97c23 */ /* 0x003fe200080100aa */
[----:B------:R-:W-:-:S03]  /*5a30*/  ISETP.LT.AND P6, PT, RZ, UR32, PT ;  /* 0x00000020ff007c0c */ /* 0x000fc6000bfc1270 */
[----:B------:R-:W-:-:S04]  /*5a40*/  FADD.FTZ R169, R234, -R169 ;  /* 0x800000a9eaa97221 */ /* 0x000fc80000010000 */
[----:B------:R-:W-:Y:S01]  /*5a50*/  FMUL.FTZ R14, R169, UR31 ;  /* 0x0000001fa90e7c20 */ /* 0x000fe20008410000 */
[----:B------:R-:W-:-:S04]  /*5a60*/  MOV R169, RZ ;  /* 0x000000ff00a97202 */ /* 0x000fc80000000f00 */
[----:B------:R-:W-:Y:S02]  /*5a70*/  FSEL R14, R14, RZ, P6 ;  /* 0x000000ff0e0e7208 */ /* 0x000fe40003000000 */
[----:B-----5:R-:W-:-:S03]  /*5a80*/  LOP3.LUT P6, RZ, R10, 0xff0000, RZ, 0xc0, !PT ;  /* 0x00ff00000aff7812 */ /* 0x020fc600078cc0ff */
[----:B------:R-:W-:-:S04]  /*5a90*/  FMUL.FTZ R14, R14, UR23 ;  /* 0x000000170e0e7c20 */ /* 0x000fc80008410000 */
[----:B------:R-:W-:-:S06]  /*5aa0*/  FMUL.FTZ R171, R14, UR22 ;  /* 0x000000160eab7c20 */ /* 0x000fcc0008410000 */
[----:B------:R-:W-:-:S05]  /*5ab0*/  @P6 SHF.L.U32 R14, R248, 0x10, RZ ;  /* 0x00000010f80e6819 */ /* 0x000fca00000006ff */
[-C--:B------:R-:W-:Y:S01]  /*5ac0*/  @P6 FMUL.FTZ R169, R14, R171.reuse ;  /* 0x000000ab0ea96220 */ /* 0x080fe20000410000 */
[----:B------:R-:W-:-:S03]  /*5ad0*/  FMUL.FTZ R14, R154, R171 ;  /* 0x000000ab9a0e7220 */ /* 0x000fc60000410000 */
[----:B------:R-:W-:Y:S02]  /*5ae0*/  FADD.FTZ R50, R50, R169 ;  /* 0x000000a932327221 */ /* 0x000fe40000010000 */
[----:B------:R-:W-:-:S04]  /*5af0*/  FSEL R14, R14, RZ, P6 ;  /* 0x000000ff0e0e7208 */ /* 0x000fc80003000000 */
[----:B------:R-:W-:-:S07]  /*5b00*/  F2FP.BF16.F32.PACK_AB R14, RZ, R14 ;  /* 0x0000000eff0e723e */ /* 0x000fce00000010ff */
.L_x_3686:
[----:B------:R-:W-:Y:S05]  /*5b10*/  BRA.U !UP3, `(.L_x_3676) ;  /* 0x000000010b3c7547 */ /* 0x000fea000b800000 */
[----:B01----:R-:W-:Y:S01]  /*5b20*/  FFMA.FTZ R168, R186, UR6, R170 ;  /* 0x00000006baa87c23 */ /* 0x003fe200080100aa */
[----:B------:R-:W-:-:S03]  /*5b30*/  ISETP.LT.AND P6, PT, RZ, UR32, PT ;  /* 0x00000020ff007c0c */ /* 0x000fc6000bfc1270 */
[----:B------:R-:W-:-:S04]  /*5b40*/  FADD.FTZ R168, R233, -R168 ;  /* 0x800000a8e9a87221 */ /* 0x000fc80000010000 */
[----:B------:R-:W-:Y:S01]  /*5b50*/  FMUL.FTZ R7, R168, UR31 ;  /* 0x0000001fa8077c20 */ /* 0x000fe20008410000 */
[----:B------:R-:W-:-:S04]  /*5b60*/  HFMA2 R168, -RZ, RZ, 0, 0 ;  /* 0x00000000ffa87431 */ /* 0x000fc800000001ff */
[----:B------:R-:W-:Y:S02]  /*5b70*/  FSEL R7, R7, RZ, P6 ;  /* 0x000000ff07077208 */ /* 0x000fe40003000000 */
[----:B-----5:R-:W-:-:S03]  /*5b80*/  ISETP.GE.U32.AND P6, PT, R10, 0x1000000, PT ;  /* 0x010000000a00780c */ /* 0x020fc60003fc6070 */
        /* <DEDUP_REMOVED lines=8> */
.L_x_3676:
        /* <DEDUP_REMOVED lines=9> */
.L_x_3687:
        /* <DEDUP_REMOVED lines=9> */
.L_x_3688:
[----:B------:R-:W-:Y:S01]  /*5d30*/  VIADD R246, R246, 0x100 ;  /* 0x00000100f6f67836 */ /* 0x000fe20000000000 */
[----:B------:R-:W-:-:S07]  /*5d40*/  IADD3 R250, PT, PT, R250, 0x100, RZ ;  /* 0x00000100fafa7810 */ /* 0x000fce0007ffe0ff */
.L_x_3669:
[----:B------:R-:W-:Y:S05]  /*5d50*/  BSYNC.RECONVERGENT B0 ;  /* 0x0000000000007941 */ /* 0x000fea0003800200 */
.L_x_3668:
        /* <DEDUP_REMOVED lines=12> */
.L_x_3691:
[----:B------:R-:W-:Y:S05]  /*5e20*/  BRA.U !UP0, `(.L_x_3692) ;  /* 0x0000000908507547 */ /* 0x000fea000b800000 */
[----:B------:R-:W-:-:S04]  /*5e30*/  UISETP.NE.U32.AND UP0, UPT, UR4, URZ, UPT ;  /* 0x000000ff0400728c */ /* 0x000fc8000bf05070 */
[----:B------:R-:W-:-:S09]  /*5e40*/  UISETP.NE.AND.EX UP0, UPT, UR5, URZ, UPT, UP0 ;  /* 0x000000ff0500728c */ /* 0x000fd2000bf05300 */
[----:B------:R-:W-:Y:S05]  /*5e50*/  BRA.U !UP0, `(.L_x_3693) ;  /* 0x0000000508247547 */ /* 0x000fea000b800000 */
[----:B------:R-:W-:Y:S02]  /*5e60*/  ISETP.LT.AND P6, PT, RZ, UR32, PT ;  /* 0x00000020ff007c0c */ /* 0x000fe4000bfc1270 */
[C-C-:B-----5:R-:W-:Y:S02]  /*5e70*/  SHF.R.U64 R8, R202.reuse, 0x10, R203.reuse ;  /* 0x00000010ca087819 */ /* 0x160fe400000012cb */
[----:B0123--:R-:W-:Y:S02]  /*5e80*/  SHF.L.U32 R169, R202, 0x10, RZ ;  /* 0x00000010caa97819 */ /* 0x00ffe400000006ff */
        /* <DEDUP_REMOVED lines=30> */
.L_x_3694:
        /* <DEDUP_REMOVED lines=11> */
.L_x_3695:
        /* <DEDUP_REMOVED lines=12> */
.L_x_3696:
        /* <DEDUP_REMOVED lines=17> */
.L_x_3693:
[----:B------:R-:W-:Y:S01]  /*62f0*/  ISETP.LT.AND P6, PT, RZ, UR32, PT ;  /* 0x00000020ff007c0c */ /* 0x000fe2000bfc1270 */
[----:B------:R-:W-:-:S12]  /*6300*/  BRA.U !UP3, `(.L_x_3698) ;  /* 0x000000010b447547 */ /* 0x000fd8000b800000 */
[----:B------:R-:W-:Y:S01]  /*6310*/  @P6 FFMA.FTZ R25, R187, UR6, R170 ;  /* 0x00000006bb196c23 */ /* 0x000fe200080100aa */
[----:B------:R-:W-:Y:S02]  /*6320*/  P2R R171, PR, RZ, 0x1 ;  /* 0x00000001ffab7803 */ /* 0x000fe40000000000 */
[----:B-----5:R-:W-:Y:S01]  /*6330*/  LOP3.LUT P0, RZ, R11, 0xff, RZ, 0xc0, !PT ;  /* 0x000000ff0bff7812 */ /* 0x020fe2000780c0ff */
[----:B0123--:R-:W-:Y:S01]  /*6340*/  @P6 FADD.FTZ R168, R232, -R25 ;  /* 0x80000019e8a86221 */ /* 0x00ffe20000010000 */
        /* <DEDUP_REMOVED lines=13> */
.L_x_3698:
[----:B------:R-:W-:Y:S05]  /*6420*/  BRA.U !UP3, `(.L_x_3699) ;  /* 0x000000010b487547 */ /* 0x000fea000b800000 */
[----:B-----5:R-:W-:Y:S01]  /*6430*/  SHF.R.U64 R26, R202, 0x10, R203 ;  /* 0x00000010ca1a7819 */ /* 0x020fe200000012cb */
[----:B0123--:R-:W-:Y:S01]  /*6440*/  @P6 FFMA.FTZ R168, R188, UR6, R170 ;  /* 0x00000006bca86c23 */ /* 0x00ffe200080100aa */
        /* <DEDUP_REMOVED lines=16> */
.L_x_3699:
[----:B------:R-:W-:Y:S05]  /*6550*/  BRA.U !UP3, `(.L_x_3700) ;  /* 0x000000010b407547 */ /* 0x000fea000b800000 */
[----:B0123--:R-:W-:Y:S01]  /*6560*/  @P6 FFMA.FTZ R169, R189, UR6, R170 ;  /* 0x00000006bda96c23 */ /* 0x00ffe200080100aa */
        /* <DEDUP_REMOVED lines=15> */
.L_x_3700:
[----:B------:R-:W-:Y:S05]  /*6660*/  BRA.U !UP3, `(.L_x_3697) ;  /* 0x000000090b707547 */ /* 0x000fea000b800000 */
[----:B-----5:R-:W-:Y:S01]  /*6670*/  SHF.R.U32.HI R7, RZ, 0x10, R203 ;  /* 0x00000010ff077819 */ /* 0x020fe200000116cb */
[----:B0123--:R-:W-:-:S03]  /*6680*/  @P6 FFMA.FTZ R168, R190, UR6, R170 ;  /* 0x00000006bea86c23 */ /* 0x00ffc600080100aa */
        /* <DEDUP_REMOVED lines=14> */
.L_x_3692:
[----:B------:R-:W-:-:S04]  /*6770*/  UISETP.NE.U32.AND UP0, UPT, UR4, URZ, UPT ;  /* 0x000000ff0400728c */ /* 0x000fc8000bf05070 */
[----:B------:R-:W-:-:S09]  /*6780*/  UISETP.NE.AND.EX UP0, UPT, UR5, URZ, UPT, UP0 ;  /* 0x000000ff0500728c */ /* 0x000fd2000bf05300 */
[----:B------:R-:W-:Y:S05]  /*6790*/  BRA.U !UP0, `(.L_x_3701) ;  /* 0x00000005081c7547 */ /* 0x000fea000b800000 */
[--C-:B------:R-:W-:Y:S01]  /*67a0*/  FFMA.FTZ R5, R187, UR6, R170.reuse ;  /* 0x00000006bb057c23 */ /* 0x100fe200080100aa */
[--C-:B------:R-:W-:Y:S01]  /*67b0*/  FFMA.FTZ R6, R188, UR6, R170.reuse ;  /* 0x00000006bc067c23 */ /* 0x100fe200080100aa */
[--C-:B0123--:R-:W-:Y:S01]  /*67c0*/  FFMA.FTZ R169, R189, UR6, R170.reuse ;  /* 0x00000006bda97c23 */ /* 0x10ffe200080100aa */
        /* <DEDUP_REMOVED lines=28> */
.L_x_3702:
        /* <DEDUP_REMOVED lines=11> */
.L_x_3703:
        /* <DEDUP_REMOVED lines=12> */
.L_x_3704:
        /* <DEDUP_REMOVED lines=17> */
.L_x_3701:
        /* <DEDUP_REMOVED lines=8> */
[----:B0123--:R-:W-:Y:S01]  /*6c90*/  FMUL.FTZ R169, R25, UR22 ;  /* 0x0000001619a97c20 */ /* 0x00ffe20008410000 */
        /* <DEDUP_REMOVED lines=8> */
.L_x_3705:
        /* <DEDUP_REMOVED lines=17> */
.L_x_3706:
[----:B------:R-:W-:Y:S05]  /*6e30*/  BRA.U !UP3, `(.L_x_3707) ;  /* 0x000000010b3c7547 */ /* 0x000fea000b800000 */
[----:B0123--:R-:W-:Y:S01]  /*6e40*/  FFMA.FTZ R169, R189, UR6, R170 ;  /* 0x00000006bda97c23 */ /* 0x00ffe200080100aa */
        /* <DEDUP_REMOVED lines=14> */
.L_x_3707:
[----:B------:R-:W-:Y:S05]  /*6f30*/  BRA.U !UP3, `(.L_x_3697) ;  /* 0x000000010b3c7547 */ /* 0x000fea000b800000 */
[----:B0123--:R-:W-:Y:S01]  /*6f40*/  FFMA.FTZ R168, R190, UR6, R170 ;  /* 0x00000006bea87c23 */ /* 0x00ffe200080100aa */
        /* <DEDUP_REMOVED lines=14> */
.L_x_3697:
        /* <DEDUP_REMOVED lines=9> */
.L_x_3708:
        /* <DEDUP_REMOVED lines=9> */
.L_x_3709:
[----:B------:R-:W-:Y:S01]  /*7150*/  VIADD R246, R246, 0x100 ;  /* 0x00000100f6f67836 */ /* 0x000fe20000000000 */
[----:B------:R-:W-:-:S07]  /*7160*/  IADD3 R250, PT, PT, R250, 0x100, RZ ;  /* 0x00000100fafa7810 */ /* 0x000fce0007ffe0ff */
.L_x_3690:
[----:B------:R-:W-:Y:S05]  /*7170*/  BSYNC.RECONVERGENT B0 ;  /* 0x0000000000007941 */ /* 0x000fea0003800200 */
.L_x_3689:
        /* <DEDUP_REMOVED lines=12> */
.L_x_3712:
[----:B------:R-:W-:Y:S05]  /*7240*/  BRA.U !UP0, `(.L_x_3713) ;  /* 0x0000000908507547 */ /* 0x000fea000b800000 */
[----:B------:R-:W-:-:S04]  /*7250*/  UISETP.NE.U32.AND UP0, UPT, UR4, URZ, UPT ;  /* 0x000000ff0400728c */ /* 0x000fc8000bf05070 */
[----:B------:R-:W-:-:S09]  /*7260*/  UISETP.NE.AND.EX UP0, UPT, UR5, URZ, UPT, UP0 ;  /* 0x000000ff0500728c */ /* 0x000fd2000bf05300 */
[----:B------:R-:W-:Y:S05]  /*7270*/  BRA.U !UP0, `(.L_x_3714) ;  /* 0x0000000508247547 */ /* 0x000fea000b800000 */
[----:B------:R-:W-:Y:S02]  /*7280*/  ISETP.LT.AND P6, PT, RZ, UR32, PT ;  /* 0x00000020ff007c0c */ /* 0x000fe4000bfc1270 */
[C-C-:B-----5:R-:W-:Y:S02]  /*7290*/  SHF.R.U64 R8, R200.reuse, 0x10, R201.reuse ;  /* 0x00000010c8087819 */ /* 0x160fe400000012c9 */
[----:B01234-:R-:W-:Y:S02]  /*72a0*/  SHF.L.U32 R169, R200, 0x10, RZ ;  /* 0x00000010c8a97819 */ /* 0x01ffe400000006ff */
        /* <DEDUP_REMOVED lines=30> */
.L_x_3715:
        /* <DEDUP_REMOVED lines=11> */
.L_x_3716:
        /* <DEDUP_REMOVED lines=12> */
.L_x_3717:
        /* <DEDUP_REMOVED lines=17> */
.L_x_3714:
[----:B------:R-:W-:Y:S01]  /*7710*/  ISETP.LT.AND P6, PT, RZ, UR32, PT ;  /* 0x00000020ff007c0c */ /* 0x000fe2000bfc1270 */
[----:B------:R-:W-:-:S12]  /*7720*/  BRA.U !UP3, `(.L_x_3719) ;  /* 0x000000010b447547 */ /* 0x000fd8000b800000 */
[----:B------:R-:W-:Y:S01]  /*7730*/  @P6 FFMA.FTZ R25, R221, UR6, R170 ;  /* 0x00000006dd196c23 */ /* 0x000fe200080100aa */
[----:B------:R-:W-:Y:S02]  /*7740*/  P2R R171, PR, RZ, 0x1 ;  /* 0x00000001ffab7803 */ /* 0x000fe40000000000 */
[----:B-----5:R-:W-:Y:S01]  /*7750*/  LOP3.LUT P0, RZ, R12, 0xff, RZ, 0xc0, !PT ;  /* 0x000000ff0cff7812 */ /* 0x020fe2000780c0ff */
[----:B01234-:R-:W-:Y:S01]  /*7760*/  @P6 FADD.FTZ R168, R228, -R25 ;  /* 0x80000019e4a86221 */ /* 0x01ffe20000010000 */
        /* <DEDUP_REMOVED lines=13> */
.L_x_3719:
[----:B------:R-:W-:Y:S05]  /*7840*/  BRA.U !UP3, `(.L_x_3720) ;  /* 0x000000010b487547 */ /* 0x000fea000b800000 */
[----:B-----5:R-:W-:Y:S01]  /*7850*/  SHF.R.U64 R26, R200, 0x10, R201 ;  /* 0x00000010c81a7819 */ /* 0x020fe200000012c9 */
[----:B01234-:R-:W-:Y:S01]  /*7860*/  @P6 FFMA.FTZ R168, R222, UR6, R170 ;  /* 0x00000006dea86c23 */ /* 0x01ffe200080100aa */
        /* <DEDUP_REMOVED lines=16> */
.L_x_3720:
[----:B------:R-:W-:Y:S05]  /*7970*/  BRA.U !UP3, `(.L_x_3721) ;  /* 0x000000010b407547 */ /* 0x000fea000b800000 */
[----:B01234-:R-:W-:Y:S01]  /*7980*/  @P6 FFMA.FTZ R169, R223, UR6, R170 ;  /* 0x00000006dfa96c23 */ /* 0x01ffe200080100aa */
        /* <DEDUP_REMOVED lines=15> */
.L_x_3721:
[----:B------:R-:W-:Y:S05]  /*7a80*/  BRA.U !UP3, `(.L_x_3718) ;  /* 0x000000090b707547 */ /* 0x000fea000b800000 */
[----:B-----5:R-:W-:Y:S01]  /*7a90*/  SHF.R.U32.HI R7, RZ, 0x10, R201 ;  /* 0x00000010ff077819 */ /* 0x020fe200000116c9 */
[----:B01234-:R-:W-:-:S03]  /*7aa0*/  @P6 FFMA.FTZ R168, R224, UR6, R170 ;  /* 0x00000006e0a86c23 */ /* 0x01ffc600080100aa */
        /* <DEDUP_REMOVED lines=14> */
.L_x_3713:
[----:B------:R-:W-:-:S04]  /*7b90*/  UISETP.NE.U32.AND UP0, UPT, UR4, URZ, UPT ;  /* 0x000000ff0400728c */ /* 0x000fc8000bf05070 */
[----:B------:R-:W-:-:S09]  /*7ba0*/  UISETP.NE.AND.EX UP0, UPT, UR5, URZ, UPT, UP0 ;  /* 0x000000ff0500728c */ /* 0x000fd2000bf05300 */
[----:B------:R-:W-:Y:S05]  /*7bb0*/  BRA.U !UP0, `(.L_x_3722) ;  /* 0x00000005081c7547 */ /* 0x000fea000b800000 */
[--C-:B------:R-:W-:Y:S01]  /*7bc0*/  FFMA.FTZ R5, R221, UR6, R170.reuse ;  /* 0x00000006dd057c23 */ /* 0x100fe200080100aa */
[--C-:B------:R-:W-:Y:S01]  /*7bd0*/  FFMA.FTZ R6, R222, UR6, R170.reuse ;  /* 0x00000006de067c23 */ /* 0x100fe200080100aa */
[--C-:B01234-:R-:W-:Y:S01]  /*7be0*/  FFMA.FTZ R169, R223, UR6, R170.reuse ;  /* 0x00000006dfa97c23 */ /* 0x11ffe200080100aa */
        /* <DEDUP_REMOVED lines=28> */
.L_x_3723:
        /* <DEDUP_REMOVED lines=11> */
.L_x_3724:
        /* <DEDUP_REMOVED lines=12> */
.L_x_3725:
        /* <DEDUP_REMOVED lines=17> */
.L_x_3722:
        /* <DEDUP_REMOVED lines=8> */
[----:B01234-:R-:W-:Y:S01]  /*80b0*/  FMUL.FTZ R169, R25, UR22 ;  /* 0x0000001619a97c20 */ /* 0x01ffe20008410000 */
        /* <DEDUP_REMOVED lines=8> */
.L_x_3726:
        /* <DEDUP_REMOVED lines=17> */
.L_x_3727:
[----:B------:R-:W-:Y:S05]  /*8250*/  BRA.U !UP3, `(.L_x_3728) ;  /* 0x000000010b3c7547 */ /* 0x000fea000b800000 */
[----:B01234-:R-:W-:Y:S01]  /*8260*/  FFMA.FTZ R169, R223, UR6, R170 ;  /* 0x00000006dfa97c23 */ /* 0x01ffe200080100aa */
        /* <DEDUP_REMOVED lines=14> */
.L_x_3728:
[----:B------:R-:W-:Y:S05]  /*8350*/  BRA.U !UP3, `(.L_x_3718) ;  /* 0x000000010b3c7547 */ /* 0x000fea000b800000 */
[----:B01234-:R-:W-:Y:S01]  /*8360*/  FFMA.FTZ R168, R224, UR6, R170 ;  /* 0x00000006e0a87c23 */ /* 0x01ffe200080100aa */
        /* <DEDUP_REMOVED lines=14> */
.L_x_3718:
        /* <DEDUP_REMOVED lines=9> */
.L_x_3729:
        /* <DEDUP_REMOVED lines=9> */
.L_x_3730:
[----:B------:R-:W-:Y:S01]  /*8570*/  VIADD R246, R246, 0x100 ;  /* 0x00000100f6f67836 */ /* 0x000fe20000000000 */
[----:B------:R-:W-:-:S07]  /*8580*/  IADD3 R250, PT, PT, R250, 0x100, RZ ;  /* 0x00000100fafa7810 */ /* 0x000fce0007ffe0ff */
.L_x_3711:
[----:B------:R-:W-:Y:S05]  /*8590*/  BSYNC.RECONVERGENT B0 ;  /* 0x0000000000007941 */ /* 0x000fea0003800200 */
.L_x_3710:
        /* <DEDUP_REMOVED lines=12> */
.L_x_3733:
        /* <DEDUP_REMOVED lines=37> */
.L_x_3736:
        /* <DEDUP_REMOVED lines=11> */
.L_x_3737:
        /* <DEDUP_REMOVED lines=12> */
.L_x_3738:
        /* <DEDUP_REMOVED lines=17> */
.L_x_3735:
        /* <DEDUP_REMOVED lines=19> */
.L_x_3740:
        /* <DEDUP_REMOVED lines=19> */
.L_x_3741:
        /* <DEDUP_REMOVED lines=17> */
.L_x_3742:
        /* <DEDUP_REMOVED lines=17> */
.L_x_3734:
        /* <DEDUP_REMOVED lines=34> */
.L_x_3744:
        /* <DEDUP_REMOVED lines=11> */
.L_x_3745:
        /* <DEDUP_REMOVED lines=12> */
.L_x_3746:
        /* <DEDUP_REMOVED lines=17> */
.L_x_3743:
        /* <DEDUP_REMOVED lines=17> */
.L_x_3747:
        /* <DEDUP_REMOVED lines=17> */
.L_x_3748:
        /* <DEDUP_REMOVED lines=16> */
.L_x_3749:
        /* <DEDUP_REMOVED lines=16> */
.L_x_3739:
        /* <DEDUP_REMOVED lines=9> */
.L_x_3750:
        /* <DEDUP_REMOVED lines=9> */
.L_x_3751:
[----:B------:R-:W-:Y:S01]  /*9990*/  VIADD R246, R246, 0x100 ;  /* 0x00000100f6f67836 */ /* 0x000fe20000000000 */
[----:B------:R-:W-:-:S07]  /*99a0*/  IADD3 R250, PT, PT, R250, 0x100, RZ ;  /* 0x00000100fafa7810 */ /* 0x000fce0007ffe0ff */
.L_x_3732:
[----:B------:R-:W-:Y:S05]  /*99b0*/  BSYNC.RECONVERGENT B0 ;  /* 0x0000000000007941 */ /* 0x000fea0003800200 */
.L_x_3731:
        /* <DEDUP_REMOVED lines=12> */
.L_x_3754:
        /* <DEDUP_REMOVED lines=37> */
.L_x_3757:
        /* <DEDUP_REMOVED lines=11> */
.L_x_3758:
        /* <DEDUP_REMOVED lines=12> */
.L_x_3759:
        /* <DEDUP_REMOVED lines=17> */
.L_x_3756:
        /* <DEDUP_REMOVED lines=19> */
.L_x_3761:
        /* <DEDUP_REMOVED lines=19> */
.L_x_3762:
        /* <DEDUP_REMOVED lines=17> */
.L_x_3763:
        /* <DEDUP_REMOVED lines=17> */
.L_x_3755:
        /* <DEDUP_REMOVED lines=34> */
.L_x_3765:
        /* <DEDUP_REMOVED lines=11> */
.L_x_3766:
        /* <DEDUP_REMOVED lines=12> */
.L_x_3767:
        /* <DEDUP_REMOVED lines=17> */
.L_x_3764:
        /* <DEDUP_REMOVED lines=17> */
.L_x_3768:
        /* <DEDUP_REMOVED lines=17> */
.L_x_3769:
        /* <DEDUP_REMOVED lines=16> */
.L_x_3770:
        /* <DEDUP_REMOVED lines=16> */
.L_x_3760:
        /* <DEDUP_REMOVED lines=9> */
.L_x_3771:
        /* <DEDUP_REMOVED lines=9> */
.L_x_3772:
[----:B------:R-:W-:Y:S01]  /*adb0*/  VIADD R246, R246, 0x100 ;  /* 0x00000100f6f67836 */ /* 0x000fe20000000000 */
[----:B------:R-:W-:-:S07]  /*adc0*/  IADD3 R250, PT, PT, R250, 0x100, RZ ;  /* 0x00000100fafa7810 */ /* 0x000fce0007ffe0ff */
.L_x_3753:
[----:B------:R-:W-:Y:S05]  /*add0*/  BSYNC.RECONVERGENT B0 ;  /* 0x0000000000007941 */ /* 0x000fea0003800200 */
.L_x_3752:
        /* <DEDUP_REMOVED lines=13> */
.L_x_3775:
        /* <DEDUP_REMOVED lines=13> */
[----:B------:R-:W-:-:S03]  /*af80*/  @P6 FADD.FTZ R5, R21, -R6 ;  /* 0x8000000615056221 */ /* 0x000fc60000010000 */
[----:B------:R-:W-:Y:S01]  /*af90*/  @P6 FFMA.FTZ R169, R4, UR31, R169 ;  /* 0x0000001f04a96c23 */ /* 0x000fe200080100a9 */
[----:B------:R-:W-:Y:S01]  /*afa0*/  @P6 FFMA.FTZ R8, R5, UR31, R8 ;  /* 0x0000001f05086c23 */ /* 0x000fe20008010008 */
[--C-:B------:R-:W-:Y:S01]  /*afb0*/  @P6 FFMA.FTZ R5, R19, UR6, R170.reuse ;  /* 0x0000000613056c23 */ /* 0x100fe200080100aa */
[----:B------:R-:W-:Y:S01]  /*afc0*/  @P6 FFMA.FTZ R170, R24, UR6, R170 ;  /* 0x0000000618aa6c23 */ /* 0x000fe200080100aa */
[----:B------:R-:W-:Y:S02]  /*afd0*/  SHF.L.U32 R4, R211, 0x10, RZ ;  /* 0x00000010d3047819 */ /* 0x000fe400000006ff */
[----:B------:R-:W-:Y:S01]  /*afe0*/  @P6 FADD.FTZ R5, R22, -R5 ;  /* 0x8000000516056221 */ /* 0x000fe20000010000 */
[----:B------:R-:W-:Y:S01]  /*aff0*/  @P6 FADD.FTZ R171, R23, -R170 ;  /* 0x800000aa17ab6221 */ /* 0x000fe20000010000 */
[----:B------:R-:W-:Y:S02]  /*b000*/  F2FP.BF16.F32.PACK_AB R6, RZ, R8 ;  /* 0x00000008ff06723e */ /* 0x000fe400000010ff */
[----:B------:R-:W-:Y:S01]  /*b010*/  @P6 FFMA.FTZ R4, R5, UR31, R4 ;  /* 0x0000001f05046c23 */ /* 0x000fe20008010004 */
        /* <DEDUP_REMOVED lines=14> */
.L_x_3778:
[----:B------:R-:W-:Y:S05]  /*b100*/  BRA.U !UP3, `(.L_x_3779) ;  /* 0x000000010b2c7547 */ /* 0x000fea000b800000 */
[----:B------:R-:W-:Y:S01]  /*b110*/  LOP3.LUT P6, RZ, R16, 0xff00, RZ, 0xc0, !PT ;  /* 0x0000ff0010ff7812 */ /* 0x000fe200078cc0ff */
[----:B------:R-:W-:Y:S01]  /*b120*/  FMUL.FTZ R8, R8, UR23 ;  /* 0x0000001708087c20 */ /* 0x000fe20008410000 */
[----:B------:R-:W-:-:S03]  /*b130*/  HFMA2 R26, -RZ, RZ, 0, 0 ;  /* 0x00000000ff1a7431 */ /* 0x000fc600000001ff */
[----:B------:R-:W-:-:S04]  /*b140*/  FMUL.FTZ R170, R8, UR22 ;  /* 0x0000001608aa7c20 */ /* 0x000fc80008410000 */
[----:B------:R-:W-:-:S04]  /*b150*/  FMUL.FTZ R8, R113, R170 ;  /* 0x000000aa71087220 */ /* 0x000fc80000410000 */
[----:B------:R-:W-:Y:S02]  /*b160*/  @P6 SHF.L.U32 R169, R249, 0x10, RZ ;  /* 0x00000010f9a96819 */ /* 0x000fe400000006ff */
[----:B------:R-:W-:-:S03]  /*b170*/  FSEL R8, R8, RZ, P6 ;  /* 0x000000ff08087208 */ /* 0x000fc60003000000 */
[----:B------:R-:W-:Y:S01]  /*b180*/  @P6 FMUL.FTZ R26, R169, R170 ;  /* 0x000000aaa91a6220 */ /* 0x000fe20000410000 */
[----:B------:R-:W-:-:S03]  /*b190*/  F2FP.BF16.F32.PACK_AB R8, RZ, R8 ;  /* 0x00000008ff08723e */ /* 0x000fc600000010ff */
[--C-:B------:R-:W-:Y:S01]  /*b1a0*/  FADD.FTZ R29, R29, R26.reuse ;  /* 0x0000001a1d1d7221 */ /* 0x100fe20000010000 */
[----:B------:R-:W-:-:S07]  /*b1b0*/  PRMT R26, R8, 0x7610, R26 ;  /* 0x00007610081a7816 */ /* 0x000fce000000001a */
.L_x_3779:
[----:B------:R-:W-:Y:S05]  /*b1c0*/  BRA.U !UP3, `(.L_x_3780) ;  /* 0x000000010b2c7547 */ /* 0x000fea000b800000 */
[----:B------:R-:W-:Y:S01]  /*b1d0*/  LOP3.LUT P6, RZ, R16, 0xff0000, RZ, 0xc0, !PT ;  /* 0x00ff000010ff7812 */ /* 0x000fe200078cc0ff */
[----:B------:R-:W-:Y:S01]  /*b1e0*/  FMUL.FTZ R8, R4, UR23 ;  /* 0x0000001704087c20 */ /* 0x000fe20008410000 */
[----:B------:R-:W-:-:S03]  /*b1f0*/  MOV R169, RZ ;  /* 0x000000ff00a97202 */ /* 0x000fc60000000f00 */
[----:B------:R-:W-:-:S04]  /*b200*/  FMUL.FTZ R171, R8, UR22 ;  /* 0x0000001608ab7c20 */ /* 0x000fc80008410000 */
[----:B------:R-:W-:-:S04]  /*b210*/  FMUL.FTZ R8, R114, R171 ;  /* 0x000000ab72087220 */ /* 0x000fc80000410000 */
[----:B------:R-:W-:Y:S02]  /*b220*/  @P6 SHF.L.U32 R14, R248, 0x10, RZ ;  /* 0x00000010f80e6819 */ /* 0x000fe400000006ff */
[----:B------:R-:W-:-:S03]  /*b230*/  FSEL R8, R8, RZ, P6 ;  /* 0x000000ff08087208 */ /* 0x000fc60003000000 */
[----:B------:R-:W-:Y:S01]  /*b240*/  @P6 FMUL.FTZ R169, R14, R171 ;  /* 0x000000ab0ea96220 */ /* 0x000fe20000410000 */
[----:B------:R-:W-:-:S03]  /*b250*/  F2FP.BF16.F32.PACK_AB R8, RZ, R8 ;  /* 0x00000008ff08723e */ /* 0x000fc600000010ff */
[----:B------:R-:W-:Y:S01]  /*b260*/  FADD.FTZ R30, R30, R169 ;  /* 0x000000a91e1e7221 */ /* 0x000fe20000010000 */
[----:B------:R-:W-:-:S07]  /*b270*/  PRMT R14, R8, 0x7610, R14 ;  /* 0x00007610080e7816 */ /* 0x000fce000000000e */
.L_x_3780:
        /* <DEDUP_REMOVED lines=17> */
.L_x_3777:
        /* <DEDUP_REMOVED lines=19> */
.L_x_3782:
        /* <DEDUP_REMOVED lines=19> */
.L_x_3783:
        /* <DEDUP_REMOVED lines=17> */
.L_x_3784:
[----:B------:R-:W-:Y:S05]  /*b700*/  BRA.U !UP3, `(.L_x_3781) ;  /* 0x000000090b787547 */ /* 0x000fea000b800000 */
[----:B-----5:R-:W-:Y:S01]  /*b710*/  SHF.R.U32.HI R7, RZ, 0x10, R211 ;  /* 0x00000010ff077819 */ /* 0x020fe200000116d3 */
[----:B------:R-:W-:Y:S01]  /*b720*/  @P6 FFMA.FTZ R170, R24, UR6, R170 ;  /* 0x0000000618aa6c23 */ /* 0x000fe200080100aa */
[----:B01234-:R-:W-:Y:S02]  /*b730*/  MOV R168, RZ ;  /* 0x000000ff00a87202 */ /* 0x01ffe40000000f00 */
[----:B------:R-:W-:Y:S01]  /*b740*/  SHF.L.U32 R7, R7, 0x10, RZ ;  /* 0x0000001007077819 */ /* 0x000fe200000006ff */
[----:B------:R-:W-:-:S04]  /*b750*/  @P6 FADD.FTZ R170, R23, -R170 ;  /* 0x800000aa17aa6221 */ /* 0x000fc80000010000 */
[----:B------:R-:W-:Y:S01]  /*b760*/  @P6 FFMA.FTZ R7, R170, UR31, R7 ;  /* 0x0000001faa076c23 */ /* 0x000fe20008010007 */
[----:B------:R-:W-:-:S03]  /*b770*/  ISETP.GE.U32.AND P6, PT, R16, 0x1000000, PT ;  /* 0x010000001000780c */ /* 0x000fc60003fc6070 */
        /* <DEDUP_REMOVED lines=9> */
.L_x_3776:
        /* <DEDUP_REMOVED lines=34> */
.L_x_3786:
[----:B------:R-:W-:Y:S05]  /*ba30*/  BRA.U !UP3, `(.L_x_3787) ;  /* 0x000000010b2c7547 */ /* 0x000fea000b800000 */
[----:B-----5:R-:W-:Y:S01]  /*ba40*/  LOP3.LUT P6, RZ, R16, 0xff00, RZ, 0xc0, !PT ;  /* 0x0000ff0010ff7812 */ /* 0x020fe200078cc0ff */
[----:B------:R-:W-:Y:S01]  /*ba50*/  FMUL.FTZ R8, R170, UR23 ;  /* 0x00000017aa087c20 */ /* 0x000fe20008410000 */
[----:B------:R-:W-:-:S03]  /*ba60*/  IMAD.MOV.U32 R26, RZ, RZ, RZ ;  /* 0x000000ffff1a7224 */ /* 0x000fc600078e00ff */
        /* <DEDUP_REMOVED lines=8> */
.L_x_3787:
[----:B------:R-:W-:Y:S05]  /*baf0*/  BRA.U !UP3, `(.L_x_3788) ;  /* 0x000000010b2c7547 */ /* 0x000fea000b800000 */
[----:B-----5:R-:W-:Y:S01]  /*bb00*/  LOP3.LUT P6, RZ, R16, 0xff0000, RZ, 0xc0, !PT ;  /* 0x00ff000010ff7812 */ /* 0x020fe200078cc0ff */
        /* <DEDUP_REMOVED lines=10> */
.L_x_3788:
        /* <DEDUP_REMOVED lines=17> */
.L_x_3785:
        /* <DEDUP_REMOVED lines=17> */
.L_x_3789:
        /* <DEDUP_REMOVED lines=17> */
.L_x_3790:
        /* <DEDUP_REMOVED lines=16> */
.L_x_3791:
[----:B------:R-:W-:Y:S05]  /*bfe0*/  BRA.U !UP3, `(.L_x_3781) ;  /* 0x000000010b407547 */ /* 0x000fea000b800000 */
[----:B------:R-:W-:Y:S01]  /*bff0*/  FFMA.FTZ R170, R24, UR6, R170 ;  /* 0x0000000618aa7c23 */ /* 0x000fe200080100aa */
[----:B------:R-:W-:Y:S01]  /*c000*/  UISETP.GT.AND UP2, UPT, UR32, URZ, UPT ;  /* 0x000000ff2000728c */ /* 0x000fe2000bf44270 */
[----:B01234-:R-:W-:Y:S02]  /*c010*/  HFMA2 R168, -RZ, RZ, 0, 0 ;  /* 0x00000000ffa87431 */ /* 0x01ffe400000001ff */
[----:B------:R-:W-:-:S03]  /*c020*/  FADD.FTZ R170, R23, -R170 ;  /* 0x800000aa17aa7221 */ /* 0x000fc60000010000 */
[----:B------:R-:W-:Y:S01]  /*c030*/  PLOP3.LUT P6, PT, PT, PT, UP2, 0x80, 0x8 ;  /* 0x000000000008781c */ /* 0x000fe20003fcf028 */
[----:B------:R-:W-:-:S05]  /*c040*/  FMUL.FTZ R7, R170, UR31 ;  /* 0x0000001faa077c20 */ /* 0x000fca0008410000 */
        /* <DEDUP_REMOVED lines=10> */
.L_x_3781:
        /* <DEDUP_REMOVED lines=9> */
.L_x_3792:
        /* <DEDUP_REMOVED lines=9> */
.L_x_3774:
[----:B------:R-:W-:Y:S05]  /*c210*/  BSYNC.RECONVERGENT B0 ;  /* 0x0000000000007941 */ /* 0x000fea0003800200 */
.L_x_3773:
[----:B------:R-:W-:Y:S02]  /*c220*/  UIADD3 UR28, UPT, UPT, UR28, UR26, URZ ;  /* 0x0000001a1c1c7290 */ /* 0x000fe4000fffe0ff */
[----:B------:R-:W-:Y:S02]  /*c230*/  UPLOP3.LUT UP1, UPT, UPT, UPT, UP1, 0x40, 0x4 ;  /* 0x000000000004789c */ /* 0x000fe40003f2e810 */
[----:B------:R-:W-:-:S09]  /*c240*/  UISETP.GE.AND UP0, UPT, UR28, UR27, UPT ;  /* 0x0000001b1c00728c */ /* 0x000fd2000bf06270 */
[----:B------:R-:W-:Y:S05]  /*c250*/  BRA.U !UP0, `(.L_x_3793) ;  /* 0xffffff4508fc7547 */ /* 0x000fea000b83ffff */
.L_x_3628:
[----:B------:R-:W0:Y:S01]  /*c260*/  S2UR UR4, SR_CTAID.X ;  /* 0x00000000000479c3 */ /* 0x000e220000002500 */
[----:B------:R-:W-:Y:S01]  /*c270*/  BSSY.RECONVERGENT B0, `(.L_x_3794) ;  /* 0x000000f000007945 */ /* 0x000fe20003800200 */
[----:B0-----:R-:W-:-:S06]  /*c280*/  UIMAD UR4, UR4, UR10, URZ ;  /* 0x0000000a040472a4 */ /* 0x001fcc000f8e02ff */
[----:B-----5:R-:W-:-:S05]  /*c290*/  IMAD.U32 R9, RZ, RZ, UR4 ;  /* 0x00000004ff097e24 */ /* 0x020fca000f8e00ff */
        /* <DEDUP_REMOVED lines=12> */
.L_x_3795:
[----:B------:R-:W-:Y:S05]  /*c360*/  BSYNC.RECONVERGENT B0 ;  /* 0x0000000000007941 */ /* 0x000fea0003800200 */
.L_x_3794:
        /* <DEDUP_REMOVED lines=12> */
.L_x_3797:
[----:B------:R-:W-:Y:S05]  /*c430*/  BSYNC.RECONVERGENT B0 ;  /* 0x0000000000007941 */ /* 0x000fea0003800200 */
.L_x_3796:
        /* <DEDUP_REMOVED lines=12> */
.L_x_3799:
[----:B------:R-:W-:Y:S05]  /*c500*/  BSYNC.RECONVERGENT B0 ;  /* 0x0000000000007941 */ /* 0x000fea0003800200 */
.L_x_3798:
        /* <DEDUP_REMOVED lines=12> */
.L_x_3801:
[----:B------:R-:W-:Y:S05]  /*c5d0*/  BSYNC.RECONVERGENT B0 ;  /* 0x0000000000007941 */ /* 0x000fea0003800200 */
.L_x_3800:
        /* <DEDUP_REMOVED lines=12> */
.L_x_3803:
[----:B------:R-:W-:Y:S05]  /*c6a0*/  BSYNC.RECONVERGENT B0 ;  /* 0x0000000000007941 */ /* 0x000fea0003800200 */
.L_x_3802:
        /* <DEDUP_REMOVED lines=12> */
.L_x_3805:
[----:B------:R-:W-:Y:S05]  /*c770*/  BSYNC.RECONVERGENT B0 ;  /* 0x0000000000007941 */ /* 0x000fea0003800200 */
.L_x_3804:
[----:B------:R-:W-:-:S13]  /*c780*/  LOP3.LUT P0, RZ, R15, 0x2, RZ, 0xc0, !PT ;  /* 0x000000020fff7812 */ /* 0x000fda000780c0ff */
        /* <DEDUP_REMOVED lines=11> */
.L_x_3806:
        /* <DEDUP_REMOVED lines=12> */
.L_x_14343:


//--------------------- .text._ZN10layer_norm22ln_bwd_finalize_kernelINS_22Kernel_traits_finalizeILj7168Ef13__nv_bfloat16S2_S2_fjLb1ELj1024ELj4ENS_18Kernel_traits_baseILj7168EfS2_S2_S2_fjLj1024EEEEELb1ELb1EEEvNS_9BwdParamsE --------------------------
	.section	.text._ZN10layer_norm22ln_bwd_finalize_kernelINS_22Kernel_traits_finalizeILj7168Ef13__nv_bfloat16S2_S2_fjLb1ELj1024ELj4ENS_18Kernel_traits_baseILj7168EfS2_S2_S2_fjLj1024EEEEELb1ELb1EEEvNS_9BwdParamsE,"ax",@progbits
	.align	128
        .global         _ZN10layer_norm22ln_bwd_finalize_kernelINS_22Kernel_traits_finalizeILj7168Ef13__nv_bfloat16S2_S2_fjLb1ELj1024ELj4ENS_18Kernel_traits_baseILj7168EfS2_S2_S2_fjLj1024EEEEELb1ELb1EEEvNS_9BwdParamsE
        .type           _ZN10layer_norm22ln_bwd_finalize_kernelINS_22Kernel_traits_finalizeILj7168Ef13__nv_bfloat16S2_S2_fjLb1ELj1024ELj4ENS_18Kernel_traits_baseILj7168EfS2_S2_S2_fjLj1024EEEEELb1ELb1EEEvNS_9BwdParamsE,@function
        .size           _ZN10layer_norm22ln_bwd_finalize_kernelINS_22Kernel_traits_finalizeILj7168Ef13__nv_bfloat16S2_S2_fjLb1ELj1024ELj4ENS_18Kernel_traits_baseILj7168EfS2_S2_S2_fjLj1024EEEEELb1ELb1EEEvNS_9BwdParamsE,(.L_x_14344 - _ZN10layer_norm22ln_bwd_finalize_kernelINS_22Kernel_traits_finalizeILj7168Ef13__nv_bfloat16S2_S2_fjLb1ELj1024ELj4ENS_18Kernel_traits_baseILj7168EfS2_S2_S2_fjLj1024EEEEELb1ELb1EEEvNS_9BwdParamsE)
        .other          _ZN10layer_norm22ln_bwd_finalize_kernelINS_22Kernel_traits_finalizeILj7168Ef13__nv_bfloat16S2_S2_fjLb1ELj1024ELj4ENS_18Kernel_traits_baseILj7168EfS2_S2_S2_fjLj1024EEEEELb1ELb1EEEvNS_9BwdParamsE,@"STO_CUDA_ENTRY STV_DEFAULT"
_ZN10layer_norm22ln_bwd_finalize_kernelINS_22Kernel_traits_finalizeILj7168Ef13__nv_bfloat16S2_S2_fjLb1ELj1024ELj4ENS_18Kernel_traits_baseILj7168EfS2_S2_S2_fjLj1024EEEEELb1ELb1EEEvNS_9BwdParamsE:
.text._ZN10layer_norm22ln_bwd_finalize_kernelINS_22Kernel_traits_finalizeILj7168Ef13__nv_bfloat16S2_S2_fjLb1ELj1024ELj4ENS_18Kernel_traits_baseILj7168EfS2_S2_S2_fjLj1024EEEEELb1ELb1EEEvNS_9BwdParamsE:
        /* <DEDUP_REMOVED lines=13> */
[----:B------:R-:W-:Y:S01]  /*00d0*/  LOP3.LUT R4, R0, 0x1f, RZ, 0xc0, !PT ;  /* 0x0000001f00047812 */ /* 0x000fe200078ec0ff */
[----:B------:R-:W-:Y:S01]  /*00e0*/  HFMA2 R6, -RZ, RZ, 0, 0 ;  /* 0x00000000ff067431 */ /* 0x000fe200000001ff */
[----:B------:R-:W-:Y:S02]  /*00f0*/  MOV R22, RZ ;  /* 0x000000ff00167202 */ /* 0x000fe40000000f00 */
[----:B------:R-:W-:-:S02]  /*0100*/  LOP3.LUT R9, R9, 0x7ffffff0, RZ, 0xc0, !PT ;  /* 0x7ffffff009097812 */ /* 0x000fc400078ec0ff */
        /* <DEDUP_REMOVED lines=43> */
.L_x_3811:
        /* <DEDUP_REMOVED lines=87> */
.L_x_3810:
[----:B------:R-:W-:Y:S05]  /*0930*/  BSYNC.RECONVERGENT B1 ;  /* 0x0000000000017941 */ /* 0x000fea0003800200 */
.L_x_3809:
        /* <DEDUP_REMOVED lines=50> */
.L_x_3813:
[----:B------:R-:W-:Y:S05]  /*0c60*/  BSYNC.RECONVERGENT B1 ;  /* 0x0000000000017941 */ /* 0x000fea0003800200 */
.L_x_3812:
        /* <DEDUP_REMOVED lines=30> */
.L_x_3815:
[----:B------:R-:W-:Y:S05]  /*0e50*/  BSYNC.RECONVERGENT B1 ;  /* 0x0000000000017941 */ /* 0x000fea0003800200 */
.L_x_3814:
        /* <DEDUP_REMOVED lines=15> */
.L_x_3808:
[----:B------:R-:W-:Y:S05]  /*0f50*/  BSYNC.RECONVERGENT B0 ;  /* 0x0000000000007941 */ /* 0x000fea0003800200 */
.L_x_3807:
        /* <DEDUP_REMOVED lines=70> */
.L_x_3816:
        /* <DEDUP_REMOVED lines=12> */
.L_x_14344:


//--------------------- .text._ZN10layer_norm13ln_bwd_kernelINS_13Kernel_traitsIf13__nv_bfloat16S2_S2_fjLj7168ELj1ELj1ELj8ELj8ENS_18Kernel_traits_baseILj7168EfS2_S2_S2_fjLj256EEEEELb1ELb1ELb1ELb1EEEvNS_9BwdParamsE --------------------------
	.section	.text._ZN10layer_norm13ln_bwd_kernelINS_13Kernel_traitsIf13__nv_bfloat16S2_S2_fjLj7168ELj1ELj1ELj8ELj8ENS_18Kernel_traits_baseILj7168EfS2_S2_S2_fjLj256EEEEELb1ELb1ELb1ELb1EEEvNS_9BwdParamsE,"ax",@progbits
	.align	128
        .global         _ZN10layer_norm13ln_bwd_kernelINS_13Kernel_traitsIf13__nv_bfloat16S2_S2_fjLj7168ELj1ELj1ELj8ELj8ENS_18Kernel_traits_baseILj7168EfS2_S2_S2_fjLj256EEEEELb1ELb1ELb1ELb1EEEvNS_9BwdParamsE
        .type           _ZN10layer_norm13ln_bwd_kernelINS_13Kernel_traitsIf13__nv_bfloat16S2_S2_fjLj7168ELj1ELj1ELj8ELj8ENS_18Kernel_traits_baseILj7168EfS2_S2_S2_fjLj256EEEEELb1ELb1ELb1ELb1EEEvNS_9BwdParamsE,@function
        .size           _ZN10layer_norm13ln_bwd_kernelINS_13Kernel_traitsIf13__nv_bfloat16S2_S2_fjLj7168ELj1ELj1ELj8ELj8ENS_18Kernel_traits_baseILj7168EfS2_S2_S2_fjLj256EEEEELb1ELb1ELb1ELb1EEEvNS_9BwdParamsE,(.L_x_14345 - _ZN10layer_norm13ln_bwd_kernelINS_13Kernel_traitsIf13__nv_bfloat16S2_S2_fjLj7168ELj1ELj1ELj8ELj8ENS_18Kernel_traits_baseILj7168EfS2_S2_S2_fjLj256EEEEELb1ELb1ELb1ELb1EEEvNS_9BwdParamsE)
        .other          _ZN10layer_norm13ln_bwd_kernelINS_13Kernel_traitsIf13__nv_bfloat16S2_S2_fjLj7168ELj1ELj1ELj8ELj8ENS_18Kernel_traits_baseILj7168EfS2_S2_S2_fjLj256EEEEELb1ELb1ELb1ELb1EEEvNS_9BwdParamsE,@"STO_CUDA_ENTRY STV_DEFAULT"
_ZN10layer_norm13ln_bwd_kernelINS_13Kernel_traitsIf13__nv_bfloat16S2_S2_fjLj7168ELj1ELj1ELj8ELj8ENS_18Kernel_traits_baseILj7168EfS2_S2_S2_fjLj256EEEEELb1ELb1ELb1ELb1EEEvNS_9BwdParamsE:
.text._ZN10layer_norm13ln_bwd_kernelINS_13Kernel_traitsIf13__nv_bfloat16S2_S2_fjLj7168ELj1ELj1ELj8ELj8ENS_18Kernel_traits_baseILj7168EfS2_S2_S2_fjLj256EEEEELb1ELb1ELb1ELb1EEEvNS_9BwdParamsE:
        /* <DEDUP_REMOVED lines=76> */
.L_x_3955:
[----:B------:R-:W1:Y:S08]  /*04c0*/  LDC.64 R170, c[0x0][0x3f8] ;  /* 0x0000fe00ffaa7b82 */ /* 0x000e700000000a00 */
[----:B-----5:R-:W2:Y:S08]  /*04d0*/  LDC.64 R236, c[0x0][0x3c8] ;  /* 0x0000f200ffec7b82 */ /* 0x020eb00000000a00 */
[----:B------:R-:W3:Y:S01]  /*04e0*/  LDC.64 R168, c[0x0][0x3f0] ;  /* 0x0000fc00ffa87b82 */ /* 0x000ee20000000a00 */
[----:B-1----:R-:W-:-:S07]  /*04f0*/  IMAD.WIDE R172, R234, 0x4, R170 ;  /* 0x00000004eaac7825 */ /* 0x002fce00078e02aa */
[----:B------:R-:W1:Y:S01]  /*0500*/  LDC.64 R170, c[0x0][0x3c0] ;  /* 0x0000f000ffaa7b82 */ /* 0x000e620000000a00 */
[----:B------:R-:W4:Y:S01]  /*0510*/  LDG.E R235, desc[UR12][R172.64] ;  /* 0x0000000caceb7981 */ /* 0x000f22000c1e1900 */
[----:B--2---:R-:W-:-:S06]  /*0520*/  IMAD.WIDE R236, R234, 0x4, R236 ;  /* 0x00000004eaec7825 */ /* 0x004fcc00078e02ec */
[----:B-----5:R2:W5:Y:S01]  /*0530*/  LDG.E R236, desc[UR12][R236.64] ;  /* 0x0000000cecec7981 */ /* 0x020562000c1e1900 */
[----:B---3--:R-:W-:-:S06]  /*0540*/  IMAD.WIDE R168, R234, 0x4, R168 ;  /* 0x00000004eaa87825 */ /* 0x008fcc00078e02a8 */
[----:B------:R2:W5:Y:S01]  /*0550*/  LDG.E R168, desc[UR12][R168.64] ;  /* 0x0000000ca8a87981 */ /* 0x000562000c1e1900 */
[----:B----4-:R-:W-:-:S13]  /*0560*/  ISETP.GE.AND P2, PT, R235, 0x1, PT ;  /* 0x00000001eb00780c */ /* 0x010fda0003f46270 */
[----:B-12---:R-:W-:Y:S05]  /*0570*/  @!P2 BRA `(.L_x_3818) ;  /* 0x00000018004ca947 */ /* 0x006fea0003800000 */
[----:B------:R-:W1:Y:S01]  /*0580*/  LDC R19, c[0x0][0x388] ;  /* 0x0000e200ff137b82 */ /* 0x000e620000000800 */
[----:B------:R-:W-:-:S07]  /*0590*/  IADD3 R0, PT, PT, R235, -0x1, RZ ;  /* 0xffffffffeb007810 */ /* 0x000fce0007ffe0ff */
[----:B------:R-:W2:Y:S08]  /*05a0*/  LDC.64 R6, c[0x0][0x428] ;  /* 0x00010a00ff067b82 */ /* 0x000eb00000000a00 */
[----:B------:R-:W3:Y:S01]  /*05b0*/  LDC.64 R16, c[0x0][0x3a8] ;  /* 0x0000ea00ff107b82 */ /* 0x000ee20000000a00 */
[----:B-1----:R-:W-:Y:S02]  /*05c0*/  IMAD R0, R0, R19, RZ ;  /* 0x0000001300007224 */ /* 0x002fe400078e02ff */
[----:B------:R-:W-:Y:S01]  /*05d0*/  IMAD.WIDE R170, R234, 0x4, R170 ;  /* 0x00000004eaaa7825 */ /* 0x000fe200078e02aa */
[----:B-----5:R-:W-:-:S04]  /*05e0*/  ISETP.GE.AND P1, PT, R168, 0x1, PT ;  /* 0x00000001a800780c */ /* 0x020fc80003f26270 */
[----:B------:R-:W1:Y:S01]  /*05f0*/  LDC.64 R180, c[0x0][0x3b0] ;  /* 0x0000ec00ffb47b82 */ /* 0x000e620000000a00 */
[----:B0-----:R-:W-:Y:S01]  /*0600*/  SHF.R.S32.HI R3, RZ, 0x1f, R0 ;  /* 0x0000001fff037819 */ /* 0x001fe20000011400 */
[----:B------:R0:W4:Y:S03]  /*0610*/  LDG.E R169, desc[UR12][R170.64] ;  /* 0x0000000caaa97981 */ /* 0x000126000c1e1900 */
[----:B------:R-:W-:-:S04]  /*0620*/  LEA.HI R0, R3, R0, RZ, 0x2 ;  /* 0x0000000003007211 */ /* 0x000fc800078f10ff */
[----:B------:R-:W-:Y:S01]  /*0630*/  LEA.HI.SX32 R13, R0, R225, 0x1e ;  /* 0x000000e1000d7211 */ /* 0x000fe200078ff2ff */
[----:B------:R-:W-:-:S03]  /*0640*/  IMAD R0, R234, R19, RZ ;  /* 0x00000013ea007224 */ /* 0x000fc600078e02ff */
[C---:B------:R-:W-:Y:S01]  /*0650*/  IADD3 R21, PT, PT, R13.reuse, 0x100, RZ ;  /* 0x000001000d157810 */ /* 0x040fe20007ffe0ff */
[----:B--2---:R-:W-:Y:S01]  /*0660*/  IMAD.WIDE.U32 R22, R13, 0x8, R6 ;  /* 0x000000080d167825 */ /* 0x004fe200078e0006 */
[----:B------:R-:W-:-:S04]  /*0670*/  SHF.R.S32.HI R9, RZ, 0x1f, R0 ;  /* 0x0000001fff097819 */ /* 0x000fc80000011400 */
[----:B------:R-:W-:Y:S02]  /*0680*/  LEA.HI R0, R9, R0, RZ, 0x2 ;  /* 0x0000000009007211 */ /* 0x000fe400078f10ff */
[C---:B------:R-:W-:Y:S02]  /*0690*/  IADD3 R11, PT, PT, R13.reuse, 0x200, RZ ;  /* 0x000002000d0b7810 */ /* 0x040fe40007ffe0ff */
[C---:B------:R-:W-:Y:S02]  /*06a0*/  IADD3 R5, PT, PT, R13.reuse, 0x300, RZ ;  /* 0x000003000d057810 */ /* 0x040fe40007ffe0ff */
[C---:B------:R-:W-:Y:S02]  /*06b0*/  IADD3 R3, PT, PT, R13.reuse, 0x400, RZ ;  /* 0x000004000d037810 */ /* 0x040fe40007ffe0ff */
[----:B------:R-:W-:Y:S01]  /*06c0*/  IADD3 R15, PT, PT, R13, 0x500, RZ ;  /* 0x000005000d0f7810 */ /* 0x000fe20007ffe0ff */
[--C-:B------:R-:W-:Y:S01]  /*06d0*/  IMAD.WIDE.U32 R20, R21, 0x8, R6.reuse ;  /* 0x0000000815147825 */ /* 0x100fe200078e0006 */
[----:B------:R-:W-:Y:S01]  /*06e0*/  LEA.HI.SX32 R249, R0, R225, 0x1e ;  /* 0x000000e100f97211 */ /* 0x000fe200078ff2ff */
[----:B------:R-:W2:Y:S01]  /*06f0*/  LDG.E.64 R22, desc[UR12][R22.64] ;  /* 0x0000000c16167981 */ /* 0x000ea2000c1e1b00 */
[----:B------:R-:W-:Y:S01]  /*0700*/  IADD3 R9, PT, PT, R13, 0x600, RZ ;  /* 0x000006000d097810 */ /* 0x000fe20007ffe0ff */
[--C-:B------:R-:W-:Y:S01]  /*0710*/  IMAD.WIDE.U32 R10, R11, 0x8, R6.reuse ;  /* 0x000000080b0a7825 */ /* 0x100fe200078e0006 */
[C---:B------:R-:W-:Y:S01]  /*0720*/  IADD3 R223, PT, PT, R249.reuse, 0x100, RZ ;  /* 0x00000100f9df7810 */ /* 0x040fe20007ffe0ff */
[----:B------:R-:W2:Y:S01]  /*0730*/  LDG.E.64 R20, desc[UR12][R20.64] ;  /* 0x0000000c14147981 */ /* 0x000ea2000c1e1b00 */
[----:B------:R-:W-:Y:S01]  /*0740*/  IADD3 R219, PT, PT, R249, 0x300, RZ ;  /* 0x00000300f9db7810 */ /* 0x000fe20007ffe0ff */
[--C-:B------:R-:W-:Y:S01]  /*0750*/  IMAD.WIDE.U32 R4, R5, 0x8, R6.reuse ;  /* 0x0000000805047825 */ /* 0x100fe200078e0006 */
[C---:B------:R-:W-:Y:S01]  /*0760*/  IADD3 R217, PT, PT, R249.reuse, 0x400, RZ ;  /* 0x00000400f9d97810 */ /* 0x040fe20007ffe0ff */
[----:B------:R-:W2:Y:S01]  /*0770*/  LDG.E.64 R10, desc[UR12][R10.64] ;  /* 0x0000000c0a0a7981 */ /* 0x000ea2000c1e1b00 */
[----:B------:R-:W-:Y:S01]  /*0780*/  IADD3 R215, PT, PT, R249, 0x500, RZ ;  /* 0x00000500f9d77810 */ /* 0x000fe20007ffe0ff */
[----:B------:R-:W-:-:S04]  /*0790*/  IMAD.WIDE.U32 R2, R3, 0x8, R6 ;  /* 0x0000000803027825 */ /* 0x000fc800078e0006 */
[--C-:B------:R-:W-:Y:S01]  /*07a0*/  IMAD.WIDE.U32 R14, R15, 0x8, R6.reuse ;  /* 0x000000080f0e7825 */ /* 0x100fe200078e0006 */
[----:B------:R-:W-:Y:S01]  /*07b0*/  IADD3 R221, PT, PT, R249, 0x200, RZ ;  /* 0x00000200f9dd7810 */ /* 0x000fe20007ffe0ff */
[----:B------:R-:W2:Y:S02]  /*07c0*/  LDG.E.64 R4, desc[UR12][R4.64] ;  /* 0x0000000c04047981 */ /* 0x000ea4000c1e1b00 */
[----:B------:R-:W-:Y:S01]  /*07d0*/  IMAD.WIDE.U32 R6, R9, 0x8, R6 ;  /* 0x0000000809067825 */ /* 0x000fe200078e0006 */
[----:B------:R-:W-:Y:S01]  /*07e0*/  IADD3 R213, PT, PT, R249, 0x600, RZ ;  /* 0x00000600f9d57810 */ /* 0x000fe20007ffe0ff */
[----:B------:R-:W2:Y:S02]  /*07f0*/  LDG.E.64 R2, desc[UR12][R2.64] ;  /* 0x0000000c02027981 */ /* 0x000ea4000c1e1b00 */
[--C-:B---3--:R-:W-:Y:S02]  /*0800*/  IMAD.WIDE.U32 R8, R223, 0x8, R16.reuse ;  /* 0x00000008df087825 */ /* 0x108fe400078e0010 */
        /* <DEDUP_REMOVED lines=11> */
[----:B------:R-:W-:Y:S02]  /*08c0*/  IMAD.WIDE.U32 R176, R213, 0x8, R16 ;  /* 0x00000008d5b07825 */ /* 0x000fe400078e0010 */
[----:B------:R-:W3:Y:S04]  /*08d0*/  LDG.E.64 R172, desc[UR12][R172.64] ;  /* 0x0000000cacac7981 */ /* 0x000ee8000c1e1b00 */
[----:B------:R-:W3:Y:S04]  /*08e0*/  LDG.E.64 R176, desc[UR12][R176.64] ;  /* 0x0000000cb0b07981 */ /* 0x000ee8000c1e1b00 */
[----:B------:R-:W3:Y:S01]  /*08f0*/  LDG.E.64 R14, desc[UR12][R14.64] ;  /* 0x0000000c0e0e7981 */ /* 0x000ee2000c1e1b00 */
[----:B------:R-:W-:-:S02]  /*0900*/  MOV R248, UR7 ;  /* 0x0000000700f87c02 */ /* 0x000fc40008000f00 */
[----:B------:R-:W-:Y:S02]  /*0910*/  ISETP.NE.U32.AND P0, PT, RZ, UR6, PT ;  /* 0x00000006ff007c0c */ /* 0x000fe4000bf05070 */
[----:B------:R-:W-:Y:S02]  /*0920*/  @P1 IADD3 R0, PT, PT, R168, -0x1, RZ ;  /* 0xffffffffa8001810 */ /* 0x000fe40007ffe0ff */
[----:B------:R-:W-:-:S03]  /*0930*/  ISETP.NE.AND.EX P0, PT, R248, RZ, PT, P0 ;  /* 0x000000fff800720c */ /* 0x000fc60003f05300 */
[----:B------:R-:W-:-:S05]  /*0940*/  @P1 IMAD R0, R0, R19, RZ ;  /* 0x0000001300001224 */ /* 0x000fca00078e02ff */
[----:B------:R-:W-:-:S04]  /*0950*/  @P1 SHF.R.S32.HI R17, RZ, 0x1f, R0 ;  /* 0x0000001fff111819 */ /* 0x000fc80000011400 */
[----:B------:R-:W-:Y:S01]  /*0960*/  @P1 LEA.HI R0, R17, R0, RZ, 0x2 ;  /* 0x0000000011001211 */ /* 0x000fe200078f10ff */
[----:B------:R-:W1:Y:S08]  /*0970*/  @P0 LDC.64 R186, c[0x0][0x438] ;  /* 0x00010e00ffba0b82 */ /* 0x000e700000000a00 */
[----:B------:R-:W1:Y:S08]  /*0980*/  @P0 LDC.64 R16, c[0x0][0x438] ;  /* 0x00010e00ff100b82 */ /* 0x000e700000000a00 */
[----:B------:R-:W1:Y:S08]  /*0990*/  @P0 LDC.64 R18, c[0x0][0x438] ;  /* 0x00010e00ff120b82 */ /* 0x000e700000000a00 */
[----:B------:R-:W1:Y:S08]  /*09a0*/  @P0 LDC.64 R24, c[0x0][0x438] ;  /* 0x00010e00ff180b82 */ /* 0x000e700000000a00 */
[----:B0-----:R-:W0:Y:S08]  /*09b0*/  @P0 LDC.64 R170, c[0x0][0x438] ;  /* 0x00010e00ffaa0b82 */ /* 0x001e300000000a00 */
[----:B------:R-:W0:Y:S08]  /*09c0*/  @P0 LDC.64 R192, c[0x0][0x438] ;  /* 0x00010e00ffc00b82 */ /* 0x000e300000000a00 */
[----:B------:R-:W0:Y:S01]  /*09d0*/  @P0 LDC.64 R208, c[0x0][0x438] ;  /* 0x00010e00ffd00b82 */ /* 0x000e220000000a00 */
[----:B------:R-:W-:Y:S01]  /*09e0*/  IMAD.MOV.U32 R183, RZ, RZ, RZ ;  /* 0x000000ffffb77224 */ /* 0x000fe200078e00ff */
[----:B------:R-:W-:Y:S01]  /*09f0*/  @P1 LEA.HI.SX32 R183, R0, R225, 0x1e ;  /* 0x000000e100b71211 */ /* 0x000fe200078ff2ff */
[----:B-1----:R-:W-:-:S03]  /*0a00*/  @P0 IMAD.WIDE.U32 R186, R249, 0x8, R186 ;  /* 0x00000008f9ba0825 */ /* 0x002fc600078e00ba */
[----:B------:R-:W-:Y:S01]  /*0a10*/  IADD3 R185, PT, PT, R183, 0x300, RZ ;  /* 0x00000300b7b97810 */ /* 0x000fe20007ffe0ff */
[----:B------:R-:W-:Y:S01]  /*0a20*/  @P0 IMAD.WIDE.U32 R16, R223, 0x8, R16 ;  /* 0x00000008df100825 */ /* 0x000fe200078e0010 */
[----:B------:R-:W5:Y:S03]  /*0a30*/  @P0 LDG.E.64 R206, desc[UR12][R186.64] ;  /* 0x0000000cbace0981 */ /* 0x000f66000c1e1b00 */
[----:B------:R-:W-:Y:S01]  /*0a40*/  @P0 IMAD.WIDE.U32 R18, R221, 0x8, R18 ;  /* 0x00000008dd120825 */ /* 0x000fe200078e0012 */
[----:B------:R-:W5:Y:S03]  /*0a50*/  @P0 LDG.E.64 R204, desc[UR12][R16.64] ;  /* 0x0000000c10cc0981 */ /* 0x000f66000c1e1b00 */
[----:B------:R-:W-:Y:S01]  /*0a60*/  @P0 IMAD.WIDE.U32 R24, R219, 0x8, R24 ;  /* 0x00000008db180825 */ /* 0x000fe200078e0018 */
[----:B------:R-:W5:Y:S03]  /*0a70*/  @P0 LDG.E.64 R202, desc[UR12][R18.64] ;  /* 0x0000000c12ca0981 */ /* 0x000f66000c1e1b00 */
[----:B0-----:R-:W-:Y:S01]  /*0a80*/  @P0 IMAD.WIDE.U32 R170, R217, 0x8, R170 ;  /* 0x00000008d9aa0825 */ /* 0x001fe200078e00aa */
[----:B------:R-:W5:Y:S03]  /*0a90*/  @P0 LDG.E.64 R200, desc[UR12][R24.64] ;  /* 0x0000000c18c80981 */ /* 0x000f66000c1e1b00 */
[----:B------:R-:W-:Y:S01]  /*0aa0*/  @P0 IMAD.WIDE.U32 R192, R215, 0x8, R192 ;  /* 0x00000008d7c00825 */ /* 0x000fe200078e00c0 */
[----:B------:R-:W5:Y:S03]  /*0ab0*/  @P0 LDG.E.64 R198, desc[UR12][R170.64] ;  /* 0x0000000caac60981 */ /* 0x000f66000c1e1b00 */
[----:B------:R-:W-:Y:S01]  /*0ac0*/  @P0 IMAD.WIDE.U32 R208, R213, 0x8, R208 ;  /* 0x00000008d5d00825 */ /* 0x000fe200078e00d0 */
[----:B------:R-:W5:Y:S01]  /*0ad0*/  @P0 LDG.E.64 R196, desc[UR12][R192.64] ;  /* 0x0000000cc0c40981 */ /* 0x000f62000c1e1b00 */
[----:B------:R-:W-:-:S02]  /*0ae0*/  IADD3 R189, PT, PT, R183, 0x400, RZ ;  /* 0x00000400b7bd7810 */ /* 0x000fc40007ffe0ff */
[----:B------:R-:W-:Y:S01]  /*0af0*/  IADD3 R225, PT, PT, R183, 0x500, RZ ;  /* 0x00000500b7e17810 */ /* 0x000fe20007ffe0ff */
[----:B------:R-:W5:Y:S01]  /*0b00*/  @P0 LDG.E.64 R194, desc[UR12][R208.64] ;  /* 0x0000000cd0c20981 */ /* 0x000f62000c1e1b00 */
[--C-:B------:R-:W-:Y:S01]  /*0b10*/  IMAD.WIDE.U32 R184, R185, 0x4, R180.reuse ;  /* 0x00000004b9b87825 */ /* 0x100fe200078e00b4 */
[----:B------:R-:W-:Y:S02]  /*0b20*/  ISETP.NE.AND P0, PT, RZ, UR11, PT ;  /* 0x0000000bff007c0c */ /* 0x000fe4000bf05270 */
[C---:B------:R-:W-:Y:S02]  /*0b30*/  IADD3 R211, PT, PT, R183.reuse, 0x100, RZ ;  /* 0x00000100b7d37810 */ /* 0x040fe40007ffe0ff */
[C---:B------:R-:W-:Y:S01]  /*0b40*/  IADD3 R191, PT, PT, R183.reuse, 0x200, RZ ;  /* 0x00000200b7bf7810 */ /* 0x040fe20007ffe0ff */
[C-C-:B------:R-:W-:Y:S01]  /*0b50*/  IMAD.WIDE.U32 R250, R183.reuse, 0x4, R180.reuse ;  /* 0x00000004b7fa7825 */ /* 0x140fe200078e00b4 */
[----:B------:R-:W-:Y:S01]  /*0b60*/  IADD3 R237, PT, PT, R183, 0x600, RZ ;  /* 0x00000600b7ed7810 */ /* 0x000fe20007ffe0ff */
[----:B------:R2:W5:Y:S02]  /*0b70*/  LDG.E R242, desc[UR12][R184.64] ;  /* 0x0000000cb8f27981 */ /* 0x000564000c1e1900 */
[----:B------:R-:W-:-:S02]  /*0b80*/  IMAD.WIDE.U32 R188, R189, 0x4, R180 ;  /* 0x00000004bdbc7825 */ /* 0x000fc400078e00b4 */
[----:B------:R-:W5:Y:S02]  /*0b90*/  LDG.E R250, desc[UR12][R250.64] ;  /* 0x0000000cfafa7981 */ /* 0x000f64000c1e1900 */
[--C-:B------:R-:W-:Y:S02]  /*0ba0*/  IMAD.WIDE.U32 R182, R225, 0x4, R180.reuse ;  /* 0x00000004e1b67825 */ /* 0x100fe400078e00b4 */
[----:B------:R0:W5:Y:S02]  /*0bb0*/  LDG.E R241, desc[UR12][R188.64] ;  /* 0x0000000cbcf17981 */ /* 0x000164000c1e1900 */
[--C-:B------:R-:W-:Y:S02]  /*0bc0*/  IMAD.WIDE.U32 R210, R211, 0x4, R180.reuse ;  /* 0x00000004d3d27825 */ /* 0x100fe400078e00b4 */
        /* <DEDUP_REMOVED lines=8> */
[----:B0-----:R-:W-:Y:S02]  /*0c50*/  SHF.R.U64 R188, R22, 0x10, R23 ;  /* 0x0000001016bc7819 */ /* 0x001fe40000001217 */
[----:B------:R-:W-:Y:S02]  /*0c60*/  MOV R189, R23 ;  /* 0x0000001700bd7202 */ /* 0x000fe40000000f00 */
[----:B-1----:R-:W-:Y:S02]  /*0c70*/  SHF.R.U64 R181, R20, 0x10, R21 ;  /* 0x0000001014b57819 */ /* 0x002fe40000001215 */
[----:B------:R-:W-:Y:S02]  /*0c80*/  SHF.L.U32 R213, R184, 0x10, RZ ;  /* 0x00000010b8d57819 */ /* 0x000fe400000006ff */
[----:B------:R-:W-:Y:S02]  /*0c90*/  MOV R170, R4 ;  /* 0x0000000400aa7202 */ /* 0x000fe40000000f00 */
[----:B------:R-:W-:-:S02]  /*0ca0*/  SHF.R.U64 R4, R4, 0x10, R5 ;  /* 0x0000001004047819 */ /* 0x000fc40000001205 */
[----:B------:R-:W-:Y:S02]  /*0cb0*/  MOV R225, R5 ;  /* 0x0000000500e17202 */ /* 0x000fe40000000f00 */
[C---:B---3--:R-:W-:Y:S02]  /*0cc0*/  SHF.L.U32 R222, R8.reuse, 0x10, RZ ;  /* 0x0000001008de7819 */ /* 0x048fe400000006ff */
[----:B------:R-:W-:Y:S02]  /*0cd0*/  SHF.R.U64 R185, R8, 0x10, R9 ;  /* 0x0000001008b97819 */ /* 0x000fe40000001209 */
[C---:B------:R-:W-:Y:S01]  /*0ce0*/  SHF.L.U32 R214, R174.reuse, 0x10, RZ ;  /* 0x00000010aed67819 */ /* 0x040fe200000006ff */
[----:B------:R-:W-:Y:S01]  /*0cf0*/  FADD.FTZ R217, -R169, R222 ;  /* 0x000000dea9d97221 */ /* 0x000fe20000010100 */
[----:B------:R-:W-:Y:S02]  /*0d00*/  SHF.R.U64 R17, R174, 0x10, R175 ;  /* 0x00000010ae117819 */ /* 0x000fe400000012af */
[----:B------:R-:W-:-:S02]  /*0d10*/  SHF.R.U64 R8, R12, 0x10, R13 ;  /* 0x000000100c087819 */ /* 0x000fc4000000120d */
[----:B------:R-:W-:Y:S02]  /*0d20*/  SHF.L.U32 R192, R12, 0x10, RZ ;  /* 0x000000100cc07819 */ /* 0x000fe400000006ff */
[----:B------:R-:W-:Y:S02]  /*0d30*/  SHF.R.U64 R12, R178, 0x10, R179 ;  /* 0x00000010b20c7819 */ /* 0x000fe400000012b3 */
[----:B------:R-:W-:Y:S02]  /*0d40*/  MOV R16, R6 ;  /* 0x0000000600107202 */ /* 0x000fe40000000f00 */
[----:B------:R-:W-:Y:S02]  /*0d50*/  SHF.L.U32 R238, R26, 0x10, RZ ;  /* 0x000000101aee7819 */ /* 0x000fe400000006ff */
[----:B------:R-:W-:Y:S02]  /*0d60*/  SHF.L.U32 R224, R9, 0x10, RZ ;  /* 0x0000001009e07819 */ /* 0x000fe400000006ff */
[----:B------:R-:W-:-:S02]  /*0d70*/  SHF.R.U64 R6, R6, 0x10, R7 ;  /* 0x0000001006067819 */ /* 0x000fc40000001207 */
[----:B------:R-:W-:Y:S02]  /*0d80*/  MOV R171, R7 ;  /* 0x0000000700ab7202 */ /* 0x000fe40000000f00 */
[----:B------:R-:W-:Y:S02]  /*0d90*/  SHF.R.U32.HI R0, RZ, 0x10, R7 ;  /* 0x00000010ff007819 */ /* 0x000fe40000011607 */
[----:B------:R-:W-:Y:S02]  /*0da0*/  SHF.L.U32 R223, R27, 0x10, RZ ;  /* 0x000000101bdf7819 */ /* 0x000fe400000006ff */
[----:B------:R-:W-:Y:S01]  /*0db0*/  SHF.L.U32 R222, R185, 0x10, RZ ;  /* 0x00000010b9de7819 */ /* 0x000fe200000006ff */
[----:B------:R-:W-:Y:S01]  /*0dc0*/  FADD.FTZ R185, -R169, R214 ;  /* 0x000000d6a9b97221 */ /* 0x000fe20000010100 */
[----:B------:R-:W-:Y:S02]  /*0dd0*/  SHF.R.U32.HI R7, RZ, 0x10, R27 ;  /* 0x00000010ff077819 */ /* 0x000fe4000001161b */
[----:B------:R-:W-:-:S02]  /*0de0*/  SHF.R.U32.HI R183, RZ, 0x10, R9 ;  /* 0x00000010ffb77819 */ /* 0x000fc40000011609 */
[----:B------:R-:W-:Y:S02]  /*0df0*/  SHF.L.U32 R220, R172, 0x10, RZ ;  /* 0x00000010acdc7819 */ /* 0x000fe400000006ff */
[----:B------:R-:W-:Y:S02]  /*0e00*/  SHF.L.U32 R174, R175, 0x10, RZ ;  /* 0x00000010afae7819 */ /* 0x000fe400000006ff */
[----:B------:R-:W-:Y:S02]  /*0e10*/  SHF.R.U32.HI R24, RZ, 0x10, R5 ;  /* 0x00000010ff187819 */ /* 0x000fe40000011605 */
[----:B------:R-:W-:Y:S02]  /*0e20*/  MOV R22, R2 ;  /* 0x0000000200167202 */ /* 0x000fe40000000f00 */
[----:B------:R-:W-:Y:S02]  /*0e30*/  SHF.R.U64 R252, R26, 0x10, R27 ;  /* 0x000000101afc7819 */ /* 0x000fe4000000121b */
[----:B------:R-:W-:-:S02]  /*0e40*/  SHF.L.U32 R214, R17, 0x10, RZ ;  /* 0x0000001011d67819 */ /* 0x000fc400000006ff */
[----:B------:R-:W-:Y:S01]  /*0e50*/  SHF.L.U32 R12, R12, 0x10, RZ ;  /* 0x000000100c0c7819 */ /* 0x000fe200000006ff */
[C---:B------:R-:W-:Y:S01]  /*0e60*/  FADD.FTZ R215, -R169.reuse, R224 ;  /* 0x000000e0a9d77221 */ /* 0x040fe20000010100 */
[--C-:B------:R-:W-:Y:S02]  /*0e70*/  SHF.R.U64 R2, R2, 0x10, R3.reuse ;  /* 0x0000001002027819 */ /* 0x100fe40000001203 */
[----:B------:R-:W-:Y:S02]  /*0e80*/  MOV R19, R3 ;  /* 0x0000000300137202 */ /* 0x000fe40000000f00 */
[----:B------:R-:W-:Y:S01]  /*0e90*/  SHF.R.U32.HI R18, RZ, 0x10, R3 ;  /* 0x00000010ff127819 */ /* 0x000fe20000011603 */
[C---:B------:R-:W-:Y:S01]  /*0ea0*/  FADD.FTZ R3, -R169.reuse, R238 ;  /* 0x000000eea9037221 */ /* 0x040fe20000010100 */
[----:B------:R-:W-:Y:S02]  /*0eb0*/  SHF.R.U64 R27, R172, 0x10, R173 ;  /* 0x00000010ac1b7819 */ /* 0x000fe400000012ad */
[----:B------:R-:W-:Y:S01]  /*0ec0*/  SHF.R.U32.HI R5, RZ, 0x10, R175 ;  /* 0x00000010ff057819 */ /* 0x000fe200000116af */
[----:B------:R-:W-:Y:S01]  /*0ed0*/  FADD.FTZ R223, -R169, R223 ;  /* 0x000000dfa9df7221 */ /* 0x000fe20000010100 */
[----:B------:R-:W-:Y:S01]  /*0ee0*/  SHF.L.U32 R216, R177, 0x10, RZ ;  /* 0x00000010b1d87819 */ /* 0x000fe200000006ff */
[----:B------:R-:W-:Y:S01]  /*0ef0*/  IMAD.U32 R7, R7, 0x10000, RZ ;  /* 0x0001000007077824 */ /* 0x000fe200078e00ff */
[----:B------:R-:W-:Y:S01]  /*0f00*/  SHF.L.U32 R224, R183, 0x10, RZ ;  /* 0x00000010b7e07819 */ /* 0x000fe200000006ff */
[----:B------:R-:W-:Y:S01]  /*0f10*/  FADD.FTZ R193, -R169, R220 ;  /* 0x000000dca9c17221 */ /* 0x000fe20000010100 */
[----:B------:R-:W-:Y:S01]  /*0f20*/  SHF.L.U32 R218, R173, 0x10, RZ ;  /* 0x00000010adda7819 */ /* 0x000fe200000006ff */
[C---:B------:R-:W-:Y:S01]  /*0f30*/  FADD.FTZ R183, -R169.reuse, R174 ;  /* 0x000000aea9b77221 */ /* 0x040fe20000010100 */
[--C-:B------:R-:W-:Y:S01]  /*0f40*/  SHF.R.U64 R26, R176, 0x10, R177.reuse ;  /* 0x00000010b01a7819 */ /* 0x100fe200000012b1 */
[C---:B------:R-:W-:Y:S01]  /*0f50*/  FADD.FTZ R249, -R169.reuse, R214 ;  /* 0x000000d6a9f97221 */ /* 0x040fe20000010100 */
[----:B------:R-:W-:Y:S01]  /*0f60*/  SHF.R.U32.HI R172, RZ, 0x10, R177 ;  /* 0x00000010ffac7819 */ /* 0x000fe200000116b1 */
[----:B------:R-:W-:Y:S01]  /*0f70*/  FADD.FTZ R177, -R169, R12 ;  /* 0x0000000ca9b17221 */ /* 0x000fe20000010100 */
[----:B------:R-:W-:Y:S01]  /*0f80*/  SHF.L.U32 R178, R178, 0x10, RZ ;  /* 0x00000010b2b27819 */ /* 0x000fe200000006ff */
[----:B------:R-:W-:Y:S01]  /*0f90*/  FMUL.FTZ R3, R236, R3 ;  /* 0x00000003ec037220 */ /* 0x000fe20000410000 */
[----:B------:R-:W-:-:S02]  /*0fa0*/  SHF.L.U32 R220, R27, 0x10, RZ ;  /* 0x000000101bdc7819 */ /* 0x000fc400000006ff */
[----:B------:R-:W-:Y:S01]  /*0fb0*/  SHF.L.U32 R174, R5, 0x10, RZ ;  /* 0x0000001005ae7819 */ /* 0x000fe200000006ff */
[----:B------:R-:W-:Y:S01]  /*0fc0*/  IMAD.U32 R189, R189, 0x10000, RZ ;  /* 0x00010000bdbd7824 */ /* 0x000fe200078e00ff */
[----:B------:R-:W-:Y:S01]  /*0fd0*/  MOV R211, R21 ;  /* 0x0000001500d37202 */ /* 0x000fe20000000f00 */
[----:B------:R-:W-:Y:S01]  /*0fe0*/  FMUL.FTZ R223, R236, R223 ;  /* 0x000000dfecdf7220 */ /* 0x000fe20000410000 */
[----:B------:R-:W-:Y:S02]  /*0ff0*/  SHF.R.U32.HI R210, RZ, 0x10, R21 ;  /* 0x00000010ffd27819 */ /* 0x000fe40000011615 */
[----:B------:R-:W-:Y:S02]  /*1000*/  SHF.R.U32.HI R25, RZ, 0x10, R173 ;  /* 0x00000010ff197819 */ /* 0x000fe400000116ad */
[----:B------:R-:W-:Y:S02]  /*1010*/  SHF.L.U32 R252, R252, 0x10, RZ ;  /* 0x00000010fcfc7819 */ /* 0x000fe400000006ff */
[----:B------:R-:W-:Y:S01]  /*1020*/  SHF.L.U32 R12, R181, 0x10, RZ ;  /* 0x00000010b50c7819 */ /* 0x000fe200000006ff */
[C---:B------:R-:W-:Y:S01]  /*1030*/  FADD.FTZ R7, -R169.reuse, R7 ;  /* 0x00000007a9077221 */ /* 0x040fe20000010100 */
[----:B------:R-:W-:Y:S01]  /*1040*/  SHF.R.U32.HI R190, RZ, 0x10, R23 ;  /* 0x00000010ffbe7819 */ /* 0x000fe20000011617 */
[----:B------:R-:W-:Y:S01]  /*1050*/  FADD.FTZ R5, -R169, R216 ;  /* 0x000000d8a9057221 */ /* 0x000fe20000010100 */
[----:B------:R-:W-:Y:S01]  /*1060*/  MOV R182, R20 ;  /* 0x0000001400b67202 */ /* 0x000fe20000000f00 */
[----:B------:R-:W-:Y:S01]  /*1070*/  FMUL.FTZ R185, R236, R185 ;  /* 0x000000b9ecb97220 */ /* 0x000fe20000410000 */
[----:B------:R-:W-:-:S02]  /*1080*/  SHF.R.U32.HI R21, RZ, 0x10, R179 ;  /* 0x00000010ff157819 */ /* 0x000fc400000116b3 */
[----:B------:R-:W-:Y:S02]  /*1090*/  SHF.L.U32 R8, R8, 0x10, RZ ;  /* 0x0000001008087819 */ /* 0x000fe400000006ff */
[----:B------:R-:W-:Y:S01]  /*10a0*/  SHF.L.U32 R181, R170, 0x10, RZ ;  /* 0x00000010aab57819 */ /* 0x000fe200000006ff */
[----:B------:R-:W-:Y:S01]  /*10b0*/  IMAD.MOV.U32 R20, RZ, RZ, R14 ;  /* 0x000000ffff147224 */ /* 0x000fe200078e000e */
[----:B------:R-:W-:Y:S01]  /*10c0*/  MOV R180, R10 ;  /* 0x0000000a00b47202 */ /* 0x000fe20000000f00 */
[----:B------:R-:W-:Y:S01]  /*10d0*/  FADD.FTZ R191, -R169, R218 ;  /* 0x000000daa9bf7221 */ /* 0x000fe20000010100 */
[----:B------:R-:W-:Y:S01]  /*10e0*/  SHF.L.U32 R212, R179, 0x10, RZ ;  /* 0x00000010b3d47819 */ /* 0x000fe200000006ff */
[C---:B------:R-:W-:Y:S01]  /*10f0*/  FADD.FTZ R27, -R169.reuse, R192 ;  /* 0x000000c0a91b7221 */ /* 0x040fe20000010100 */
[----:B------:R-:W-:Y:S01]  /*1100*/  SHF.L.U32 R26, R26, 0x10, RZ ;  /* 0x000000101a1a7819 */ /* 0x000fe200000006ff */
[C---:B------:R-:W-:Y:S01]  /*1110*/  FADD.FTZ R216, -R169.reuse, R222 ;  /* 0x000000dea9d87221 */ /* 0x040fe20000010100 */
[----:B------:R-:W-:Y:S01]  /*1120*/  SHF.L.U32 R4, R4, 0x10, RZ ;  /* 0x0000001004047819 */ /* 0x000fe200000006ff */
[----:B------:R-:W-:Y:S01]  /*1130*/  FMUL.FTZ R184, R236, R249 ;  /* 0x000000f9ecb87220 */ /* 0x000fe20000410000 */
[--C-:B------:R-:W-:Y:S01]  /*1140*/  SHF.R.U64 R23, R10, 0x10, R11.reuse ;  /* 0x000000100a177819 */ /* 0x100fe2000000120b */
[C---:B------:R-:W-:Y:S01]  /*1150*/  FADD.FTZ R17, -R169.reuse, R178 ;  /* 0x000000b2a9117221 */ /* 0x040fe20000010100 */
[----:B------:R-:W-:Y:S01]  /*1160*/  MOV R187, R11 ;  /* 0x0000000b00bb7202 */ /* 0x000fe20000000f00 */
[C---:B------:R-:W-:Y:S01]  /*1170*/  FADD.FTZ R192, -R169.reuse, R220 ;  /* 0x000000dca9c07221 */ /* 0x040fe20000010100 */
[----:B------:R-:W-:Y:S01]  /*1180*/  SHF.R.U32.HI R186, RZ, 0x10, R11 ;  /* 0x00000010ffba7819 */ /* 0x000fe2000001160b */
[----:B------:R-:W-:Y:S01]  /*1190*/  FADD.FTZ R209, -R169, R174 ;  /* 0x000000aea9d17221 */ /* 0x000fe20000010100 */
[----:B------:R-:W-:Y:S01]  /*11a0*/  SHF.L.U32 R188, R188, 0x10, RZ ;  /* 0x00000010bcbc7819 */ /* 0x000fe200000006ff */
[----:B------:R-:W-:Y:S01]  /*11b0*/  FADD.FTZ R112, R112, R213 ;  /* 0x000000d570707221 */ /* 0x000fe20000010000 */
[--C-:B------:R-:W-:Y:S01]  /*11c0*/  SHF.R.U64 R14, R14, 0x10, R15.reuse ;  /* 0x000000100e0e7819 */ /* 0x100fe2000000120f */
[----:B------:R-:W-:Y:S01]  /*11d0*/  FFMA.FTZ R84, R3, R213, R84 ;  /* 0x000000d503547223 */ /* 0x000fe20000010054 */
[----:B------:R-:W-:Y:S01]  /*11e0*/  MOV R11, R15 ;  /* 0x0000000f000b7202 */ /* 0x000fe20000000f00 */
[----:B------:R-:W-:Y:S01]  /*11f0*/  FMUL.FTZ R222, R80, R213 ;  /* 0x000000d550de7220 */ /* 0x000fe20000410000 */
[----:B------:R-:W-:Y:S01]  /*1200*/  SHF.R.U32.HI R10, RZ, 0x10, R15 ;  /* 0x00000010ff0a7819 */ /* 0x000fe2000001160f */
        /* <DEDUP_REMOVED lines=8> */
[----:B------:R-:W-:Y:S01]  /*1290*/  FADD.FTZ R21, -R169, R8 ;  /* 0x00000008a9157221 */ /* 0x000fe20000010100 */
[----:B------:R-:W-:Y:S01]  /*12a0*/  SHF.R.U32.HI R9, RZ, 0x10, R13 ;  /* 0x00000010ff097819 */ /* 0x000fe2000001160d */
[----:B------:R-:W-:Y:S01]  /*12b0*/  FMUL.FTZ R220, R236, R7 ;  /* 0x00000007ecdc7220 */ /* 0x000fe20000410000 */
[----:B------:R-:W-:Y:S01]  /*12c0*/  SHF.L.U32 R208, R13, 0x10, RZ ;  /* 0x000000100dd07819 */ /* 0x000fe200000006ff */
[----:B------:R-:W-:Y:S01]  /*12d0*/  FADD.FTZ R124, R124, R181 ;  /* 0x000000b57c7c7221 */ /* 0x000fe20000010000 */
[----:B------:R-:W-:Y:S01]  /*12e0*/  SHF.L.U32 R189, R180, 0x10, RZ ;  /* 0x00000010b4bd7819 */ /* 0x000fe200000006ff */
[-C--:B------:R-:W-:Y:S01]  /*12f0*/  FFMA.FTZ R96, R185, R181.reuse, R96 ;  /* 0x000000b5b9607223 */ /* 0x080fe20000010060 */
[----:B------:R-:W-:Y:S01]  /*1300*/  FMUL.FTZ R182, R68, R181 ;  /* 0x000000b544b67220 */ /* 0x000fe20000410000 */
[C---:B------:R-:W-:Y:S01]  /*1310*/  FADD.FTZ R13, -R169.reuse, R212 ;  /* 0x000000d4a90d7221 */ /* 0x040fe20000010100 */
[----:B------:R-:W-:Y:S01]  /*1320*/  FADD.FTZ R173, -R169, R26 ;  /* 0x0000001aa9ad7221 */ /* 0x000fe20000010100 */
[----:B------:R-:W-:Y:S01]  /*1330*/  SHF.L.U32 R8, R23, 0x10, RZ ;  /* 0x0000001017087819 */ /* 0x000fe200000006ff */
[----:B------:R-:W-:Y:S01]  /*1340*/  FMUL.FTZ R193, R236, R193 ;  /* 0x000000c1ecc17220 */ /* 0x000fe20000410000 */
[----:B------:R-:W-:Y:S01]  /*1350*/  FADD.FTZ R125, R125, R4 ;  /* 0x000000047d7d7221 */ /* 0x000fe20000010000 */
[-C--:B------:R-:W-:Y:S01]  /*1360*/  FFMA.FTZ R97, R184, R4.reuse, R97 ;  /* 0x00000004b8617223 */ /* 0x080fe20000010061 */
[----:B------:R-:W-:Y:S01]  /*1370*/  FMUL.FTZ R181, R69, R4 ;  /* 0x0000000445b57220 */ /* 0x000fe20000410000 */
[----:B------:R-:W-:Y:S01]  /*1380*/  FADD.FTZ R212, -R169, R224 ;  /* 0x000000e0a9d47221 */ /* 0x000fe20000010100 */
[----:B------:R-:W-:Y:S01]  /*1390*/  FMUL.FTZ R221, R81, R188 ;  /* 0x000000bc51dd7220 */ /* 0x000fe20000410000 */
[C---:B------:R-:W-:Y:S01]  /*13a0*/  FMUL.FTZ R192, R236.reuse, R192 ;  /* 0x000000c0ecc07220 */ /* 0x040fe20000410000 */
[C---:B------:R-:W-:Y:S01]  /*13b0*/  FMUL.FTZ R26, R236.reuse, R209 ;  /* 0x000000d1ec1a7220 */ /* 0x040fe20000410000 */
[----:B------:R-:W-:Y:S01]  /*13c0*/  FADD.FTZ R4, RZ, R222 ;  /* 0x000000deff047221 */ /* 0x000fe20000010000 */
[----:B------:R-:W-:Y:S01]  /*13d0*/  FADD.FTZ R251, -R169, R218 ;  /* 0x000000daa9fb7221 */ /* 0x000fe20000010100 */
[----:B------:R-:W-:Y:S01]  /*13e0*/  FMUL.FTZ R224, R236, R15 ;  /* 0x0000000fece07220 */ /* 0x000fe20000410000 */
[----:B------:R-:W-:Y:S01]  /*13f0*/  FFMA.FTZ R209, R3, R222, RZ ;  /* 0x000000de03d17223 */ /* 0x000fe200000100ff */
        /* <DEDUP_REMOVED lines=27> */
[----:B------:R-:W-:Y:S01]  /*15b0*/  FADD.FTZ R4, R209, R214 ;  /* 0x000000d6d1047221 */ /* 0x000fe20000010000 */
[----:B------:R-:W-:Y:S01]  /*15c0*/  FMUL.FTZ R216, R236, R216 ;  /* 0x000000d8ecd87220 */ /* 0x000fe20000410000 */
[----:B------:R-:W-:Y:S01]  /*15d0*/  FFMA.FTZ R209, R217, R214, R8 ;  /* 0x000000d6d9d17223 */ /* 0x000fe20000010008 */
[----:B------:R-:W-:Y:S01]  /*15e0*/  SHF.L.U32 R210, R210, 0x10, RZ ;  /* 0x00000010d2d27819 */ /* 0x000fe200000006ff */
[----:B------:R-:W-:Y:S01]  /*15f0*/  FADD.FTZ R118, R118, R211 ;  /* 0x000000d376767221 */ /* 0x000fe20000010000 */
[----:B------:R-:W-:Y:S01]  /*1600*/  FMUL.FTZ R212, R236, R212 ;  /* 0x000000d4ecd47220 */ /* 0x000fe20000410000 */
        /* <DEDUP_REMOVED lines=9> */
[----:B------:R-:W-:Y:S01]  /*16a0*/  SHF.L.U32 R23, R22, 0x10, RZ ;  /* 0x0000001016177819 */ /* 0x000fe200000006ff */
[----:B------:R-:W-:Y:S01]  /*16b0*/  FMUL.FTZ R22, R236, R21 ;  /* 0x00000015ec167220 */ /* 0x000fe20000410000 */
[----:B------:R-:W-:Y:S01]  /*16c0*/  SHF.L.U32 R2, R2, 0x10, RZ ;  /* 0x0000001002027819 */ /* 0x000fe200000006ff */
[----:B------:R-:W-:Y:S01]  /*16d0*/  FADD.FTZ R209, R209, R210 ;  /* 0x000000d2d1d17221 */ /* 0x000fe20000010000 */
[----:B------:R-:W-:Y:S01]  /*16e0*/  FADD.FTZ R25, -R169, R208 ;  /* 0x000000d0a9197221 */ /* 0x000fe20000010100 */
[----:B------:R-:W-:Y:S01]  /*16f0*/  FFMA.FTZ R4, R212, R210, R225 ;  /* 0x000000d2d4047223 */ /* 0x000fe200000100e1 */
[----:B------:R-:W-:Y:S01]  /*1700*/  SHF.L.U32 R208, R9, 0x10, RZ ;  /* 0x0000001009d07819 */ /* 0x000fe200000006ff */
[----:B------:R-:W-:Y:S01]  /*1710*/  FMUL.FTZ R191, R236, R191 ;  /* 0x000000bfecbf7220 */ /* 0x000fe20000410000 */
[----:B------:R-:W-:Y:S01]  /*1720*/  SHF.L.U32 R187, R187, 0x10, RZ ;  /* 0x00000010bbbb7819 */ /* 0x000fe200000006ff */
[----:B------:R-:W-:Y:S01]  /*1730*/  FADD.FTZ R129, R129, R2 ;  /* 0x0000000281817221 */ /* 0x000fe20000010000 */
[-C--:B------:R-:W-:Y:S01]  /*1740*/  FFMA.FTZ R101, R22, R2.reuse, R101 ;  /* 0x0000000216657223 */ /* 0x080fe20000010065 */
[----:B------:R-:W-:Y:S01]  /*1750*/  FMUL.FTZ R21, R65, R2 ;  /* 0x0000000241157220 */ /* 0x000fe20000410000 */
[----:B------:R-:W-:Y:S01]  /*1760*/  FADD.FTZ R2, R209, R190 ;  /* 0x000000bed1027221 */ /* 0x000fe20000010000 */
[----:B------:R-:W-:Y:S01]  /*1770*/  FFMA.FTZ R209, R193, R190, R4 ;  /* 0x000000bec1d17223 */ /* 0x000fe20000010004 */
[----:B------:R-:W-:Y:S01]  /*1780*/  FADD.FTZ R113, R113, R188 ;  /* 0x000000bc71717221 */ /* 0x000fe20000010000 */
[----:B------:R-:W-:Y:S01]  /*1790*/  FFMA.FTZ R85, R224, R188, R85 ;  /* 0x000000bce0557223 */ /* 0x000fe20000010055 */
[----:B------:R-:W-:Y:S01]  /*17a0*/  SHF.L.U32 R186, R186, 0x10, RZ ;  /* 0x00000010baba7819 */ /* 0x000fe200000006ff */
[----:B------:R-:W-:Y:S01]  /*17b0*/  FADD.FTZ R179, -R169, R208 ;  /* 0x000000d0a9b37221 */ /* 0x000fe20000010100 */
[----:B------:R-:W-:Y:S01]  /*17c0*/  FADD.FTZ R122, R122, R187 ;  /* 0x000000bb7a7a7221 */ /* 0x000fe20000010000 */
[----:B------:R-:W-:Y:S01]  /*17d0*/  FMUL.FTZ R188, R236, R251 ;  /* 0x000000fbecbc7220 */ /* 0x000fe20000410000 */
        /* <DEDUP_REMOVED lines=34> */
[----:B------:R-:W-:Y:S01]  /*1a00*/  FFMA.FTZ R177, R27, R23, R4 ;  /* 0x000000171bb17223 */ /* 0x000fe20000010004 */
[----:B------:R-:W-:Y:S01]  /*1a10*/  FADD.FTZ R175, -R169, R178 ;  /* 0x000000b2a9af7221 */ /* 0x000fe20000010100 */
[----:B------:R-:W-:-:S02]  /*1a20*/  IMAD.U32 R18, R18, 0x10000, RZ ;  /* 0x0001000012127824 */ /* 0x000fc400078e00ff */
        /* <DEDUP_REMOVED lines=8> */
[-C--:B------:R-:W-:Y:S01]  /*1ab0*/  FFMA.FTZ R103, R20, R18.reuse, R103 ;  /* 0x0000001214677223 */ /* 0x080fe20000010067 */
[C---:B------:R-:W-:Y:S01]  /*1ac0*/  FMUL.FTZ R17, R236.reuse, R17 ;  /* 0x00000011ec117220 */ /* 0x040fe20000410000 */
[----:B------:R-:W-:Y:S01]  /*1ad0*/  FMUL.FTZ R12, R236, R175 ;  /* 0x000000afec0c7220 */ /* 0x000fe20000410000 */
        /* <DEDUP_REMOVED lines=18> */
[----:B------:R-:W-:Y:S01]  /*1c00*/  FADD.FTZ R9, -R169, R176 ;  /* 0x000000b0a9097221 */ /* 0x000fe20000010100 */
[----:B------:R-:W-:Y:S01]  /*1c10*/  FADD.FTZ R134, R134, R11 ;  /* 0x0000000b86867221 */ /* 0x000fe20000010000 */
[-C--:B------:R-:W-:Y:S01]  /*1c20*/  FFMA.FTZ R106, R13, R11.reuse, R106 ;  /* 0x0000000b0d6a7223 */ /* 0x080fe2000001006a */
[----:B------:R-:W-:Y:S01]  /*1c30*/  FMUL.FTZ R11, R62, R11 ;  /* 0x0000000b3e0b7220 */ /* 0x000fe20000410000 */
        /* <DEDUP_REMOVED lines=11> */
[----:B------:R-:W-:Y:S01]  /*1cf0*/  SHF.L.U32 R6, R6, 0x10, RZ ;  /* 0x0000001006067819 */ /* 0x000fe200000006ff */
[----:B------:R-:W-:Y:S01]  /*1d00*/  FFMA.FTZ R108, R9, R7, R108 ;  /* 0x00000007096c7223 */ /* 0x000fe2000001006c */
[----:B------:R-:W-:Y:S01]  /*1d10*/  SHF.L.U32 R171, R171, 0x10, RZ ;  /* 0x00000010abab7819 */ /* 0x000fe200000006ff */
[----:B------:R-:W-:Y:S01]  /*1d20*/  FMUL.FTZ R5, R236, R5 ;  /* 0x00000005ec057220 */ /* 0x000fe20000410000 */
[----:B------:R-:W-:Y:S01]  /*1d30*/  FMUL.FTZ R7, R56, R7 ;  /* 0x0000000738077220 */ /* 0x000fe20000410000 */
[----:B------:R-:W-:Y:S01]  /*1d40*/  FADD.FTZ R2, R173, R10 ;  /* 0x0000000aad027221 */ /* 0x000fe20000010000 */
[----:B------:R-:W-:Y:S01]  /*1d50*/  FFMA.FTZ R170, R12, R10, R175 ;  /* 0x0000000a0caa7223 */ /* 0x000fe200000100af */
[----:B------:R-:W-:Y:S01]  /*1d60*/  FADD.FTZ R169, -R169, R172 ;  /* 0x000000aca9a97221 */ /* 0x000fe20000010100 */
        /* <DEDUP_REMOVED lines=20> */
.L_x_3818:
[----:B-----5:R-:W-:Y:S01]  /*1eb0*/  ISETP.GE.AND P1, PT, R168, 0x1, PT ;  /* 0x00000001a800780c */ /* 0x020fe20003f26270 */
[----:B------:R-:W-:Y:S01]  /*1ec0*/  HFMA2 R251, -RZ, RZ, 0, 0 ;  /* 0x00000000fffb7431 */ /* 0x000fe200000001ff */
[----:B------:R-:W-:Y:S02]  /*1ed0*/  MOV R248, UR7 ;  /* 0x0000000700f87c02 */ /* 0x000fe40008000f00 */
[----:B------:R-:W-:-:S04]  /*1ee0*/  ISETP.NE.U32.AND P0, PT, RZ, UR6, PT ;  /* 0x00000006ff007c0c */ /* 0x000fc8000bf05070 */
[----:B------:R-:W-:-:S05]  /*1ef0*/  ISETP.NE.AND.EX P0, PT, R248, RZ, PT, P0 ;  /* 0x000000fff800720c */ /* 0x000fca0003f05300 */
[----:B------:R-:W1:Y:S01]  /*1f00*/  @P1 LDC R170, c[0x0][0x388] ;  /* 0x0000e200ffaa1b82 */ /* 0x000e620000000800 */
[----:B------:R-:W-:-:S05]  /*1f10*/  @P1 IADD3 R169, PT, PT, R168, -0x1, RZ ;  /* 0xffffffffa8a91810 */ /* 0x000fca0007ffe0ff */
[----:B-1----:R-:W-:-:S05]  /*1f20*/  @P1 IMAD R169, R169, R170, RZ ;  /* 0x000000aaa9a91224 */ /* 0x002fca00078e02ff */
[----:B------:R-:W-:-:S04]  /*1f30*/  @P1 SHF.R.S32.HI R170, RZ, 0x1f, R169 ;  /* 0x0000001fffaa1819 */ /* 0x000fc800000114a9 */
[----:B------:R-:W-:Y:S02]  /*1f40*/  @P1 LEA.HI R170, R170, R169, RZ, 0x2 ;  /* 0x000000a9aaaa1211 */ /* 0x000fe400078f10ff */
[----:B------:R-:W-:Y:S02]  /*1f50*/  MOV R169, RZ ;  /* 0x000000ff00a97202 */ /* 0x000fe40000000f00 */
[----:B------:R-:W-:Y:S01]  /*1f60*/  @P1 LEA.HI.SX32 R251, R170, R225, 0x1e ;  /* 0x000000e1aafb1211 */ /* 0x000fe200078ff2ff */
[----:B------:R-:W-:Y:S01]  /*1f70*/  HFMA2 R170, -RZ, RZ, 0, 0 ;  /* 0x00000000ffaa7431 */ /* 0x000fe200000001ff */
[----:B------:R-:W-:Y:S06]  /*1f80*/  @P0 BRA `(.L_x_3820) ;  /* 0x0000000000580947 */ /* 0x000fec0003800000 */
[----:B------:R-:W1:Y:S01]  /*1f90*/  LDC.64 R172, c[0x0][0x3b0] ;  /* 0x0000ec00ffac7b82 */ /* 0x000e620000000a00 */
[C---:B------:R-:W-:Y:S01]  /*1fa0*/  IADD3 R239, PT, PT, R251.reuse, 0x100, RZ ;  /* 0x00000100fbef7810 */ /* 0x040fe20007ffe0ff */
[C---:B------:R-:W-:Y:S01]  /*1fb0*/  VIADD R177, R251.reuse, 0x400 ;  /* 0x00000400fbb17836 */ /* 0x040fe20000000000 */
[C---:B------:R-:W-:Y:S02]  /*1fc0*/  IADD3 R209, PT, PT, R251.reuse, 0x200, RZ ;  /* 0x00000200fbd17810 */ /* 0x040fe40007ffe0ff */
[C---:B------:R-:W-:Y:S02]  /*1fd0*/  IADD3 R179, PT, PT, R251.reuse, 0x300, RZ ;  /* 0x00000300fbb37810 */ /* 0x040fe40007ffe0ff */
[C---:B------:R-:W-:Y:S02]  /*1fe0*/  IADD3 R175, PT, PT, R251.reuse, 0x500, RZ ;  /* 0x00000500fbaf7810 */ /* 0x040fe40007ffe0ff */
[----:B------:R-:W-:Y:S01]  /*1ff0*/  IADD3 R171, PT, PT, R251, 0x600, RZ ;  /* 0x00000600fbab7810 */ /* 0x000fe20007ffe0ff */
[----:B-1----:R-:W-:-:S04]  /*2000*/  IMAD.WIDE.U32 R238, R239, 0x4, R172 ;  /* 0x00000004efee7825 */ /* 0x002fc800078e00ac */
        /* <DEDUP_REMOVED lines=11> */
[----:B------:R1:W5:Y:S04]  /*20c0*/  LDG.E R250, desc[UR12][R250.64] ;  /* 0x0000000cfafa7981 */ /* 0x000368000c1e1900 */
[----:B------:R1:W5:Y:S01]  /*20d0*/  LDG.E R237, desc[UR12][R172.64] ;  /* 0x0000000caced7981 */ /* 0x000362000c1e1900 */
[----:B------:R-:W-:Y:S05]  /*20e0*/  BRA `(.L_x_3819) ;  /* 0x0000000000b87947 */ /* 0x000fea0003800000 */
.L_x_3820:
[----:B------:R-:W1:Y:S01]  /*20f0*/  LDC.64 R172, c[0x0][0x3b0] ;  /* 0x0000ec00ffac7b82 */ /* 0x000e620000000a00 */
[----:B------:R-:W-:Y:S01]  /*2100*/  IMAD R171, R234, UR15, RZ ;  /* 0x0000000feaab7c24 */ /* 0x000fe2000f8e02ff */
[C---:B------:R-:W-:Y:S02]  /*2110*/  IADD3 R199, PT, PT, R251.reuse, 0x100, RZ ;  /* 0x00000100fbc77810 */ /* 0x040fe40007ffe0ff */
[C---:B------:R-:W-:Y:S02]  /*2120*/  IADD3 R197, PT, PT, R251.reuse, 0x200, RZ ;  /* 0x00000200fbc57810 */ /* 0x040fe40007ffe0ff */
[----:B------:R-:W-:Y:S02]  /*2130*/  SHF.R.S32.HI R174, RZ, 0x1f, R171 ;  /* 0x0000001fffae7819 */ /* 0x000fe400000114ab */
[----:B------:R-:W2:Y:S01]  /*2140*/  LDC.64 R194, c[0x0][0x438] ;  /* 0x00010e00ffc27b82 */ /* 0x000ea20000000a00 */
[----:B------:R-:W-:Y:S02]  /*2150*/  IADD3 R179, PT, PT, R251, 0x300, RZ ;  /* 0x00000300fbb37810 */ /* 0x000fe40007ffe0ff */
[----:B------:R-:W-:-:S02]  /*2160*/  LEA.HI R174, R174, R171, RZ, 0x2 ;  /* 0x000000abaeae7211 */ /* 0x000fc400078f10ff */
[C---:B------:R-:W-:Y:S02]  /*2170*/  IADD3 R177, PT, PT, R251.reuse, 0x400, RZ ;  /* 0x00000400fbb17810 */ /* 0x040fe40007ffe0ff */
[C---:B------:R-:W-:Y:S02]  /*2180*/  IADD3 R175, PT, PT, R251.reuse, 0x500, RZ ;  /* 0x00000500fbaf7810 */ /* 0x040fe40007ffe0ff */
[----:B------:R-:W-:Y:S02]  /*2190*/  IADD3 R171, PT, PT, R251, 0x600, RZ ;  /* 0x00000600fbab7810 */ /* 0x000fe40007ffe0ff */
[----:B------:R-:W-:Y:S01]  /*21a0*/  LEA.HI.SX32 R207, R174, R225, 0x1e ;  /* 0x000000e1aecf7211 */ /* 0x000fe200078ff2ff */
[----:B-1----:R-:W-:-:S03]  /*21b0*/  IMAD.WIDE.U32 R198, R199, 0x4, R172 ;  /* 0x00000004c7c67825 */ /* 0x002fc600078e00ac */
[----:B------:R-:W-:Y:S01]  /*21c0*/  IADD3 R205, PT, PT, R207, 0x100, RZ ;  /* 0x00000100cfcd7810 */ /* 0x000fe20007ffe0ff */
[--C-:B------:R-:W-:Y:S01]  /*21d0*/  IMAD.WIDE.U32 R196, R197, 0x4, R172.reuse ;  /* 0x00000004c5c47825 */ /* 0x100fe200078e00ac */
[----:B------:R-:W-:Y:S01]  /*21e0*/  IADD3 R203, PT, PT, R207, 0x200, RZ ;  /* 0x00000200cfcb7810 */ /* 0x000fe20007ffe0ff */
[----:B------:R1:W5:Y:S02]  /*21f0*/  LDG.E R247, desc[UR12][R198.64] ;  /* 0x0000000cc6f77981 */ /* 0x000364000c1e1900 */
        /* <DEDUP_REMOVED lines=9> */
[----:B------:R-:W-:-:S02]  /*2290*/  IMAD.WIDE.U32 R250, R251, 0x4, R172 ;  /* 0x00000004fbfa7825 */ /* 0x000fc400078e00ac */
[----:B------:R4:W5:Y:S02]  /*22a0*/  LDG.E R239, desc[UR12][R174.64] ;  /* 0x0000000caeef7981 */ /* 0x000964000c1e1900 */
[----:B------:R-:W-:Y:S01]  /*22b0*/  IMAD.WIDE.U32 R172, R171, 0x4, R172 ;  /* 0x00000004abac7825 */ /* 0x000fe200078e00ac */
[C---:B------:R-:W-:Y:S01]  /*22c0*/  IADD3 R171, PT, PT, R207.reuse, 0x400, RZ ;  /* 0x00000400cfab7810 */ /* 0x040fe20007ffe0ff */
[----:B------:R4:W5:Y:S02]  /*22d0*/  LDG.E R250, desc[UR12][R250.64] ;  /* 0x0000000cfafa7981 */ /* 0x000964000c1e1900 */
[--C-:B--2---:R-:W-:Y:S02]  /*22e0*/  IMAD.WIDE.U32 R206, R207, 0x8, R194.reuse ;  /* 0x00000008cfce7825 */ /* 0x104fe400078e00c2 */
[----:B------:R4:W5:Y:S02]  /*22f0*/  LDG.E R237, desc[UR12][R172.64] ;  /* 0x0000000caced7981 */ /* 0x000964000c1e1900 */
[----:B------:R-:W-:-:S02]  /*2300*/  IMAD.WIDE.U32 R204, R205, 0x8, R194 ;  /* 0x00000008cdcc7825 */ /* 0x000fc400078e00c2 */
[----:B------:R-:W5:Y:S02]  /*2310*/  LDG.E.64 R206, desc[UR12][R206.64] ;  /* 0x0000000ccece7981 */ /* 0x000f64000c1e1b00 */
[--C-:B------:R-:W-:Y:S02]  /*2320*/  IMAD.WIDE.U32 R202, R203, 0x8, R194.reuse ;  /* 0x00000008cbca7825 */ /* 0x100fe400078e00c2 */
[----:B------:R-:W5:Y:S02]  /*2330*/  LDG.E.64 R204, desc[UR12][R204.64] ;  /* 0x0000000ccccc7981 */ /* 0x000f64000c1e1b00 */
[--C-:B------:R-:W-:Y:S02]  /*2340*/  IMAD.WIDE.U32 R200, R201, 0x8, R194.reuse ;  /* 0x00000008c9c87825 */ /* 0x100fe400078e00c2 */
[----:B------:R-:W5:Y:S02]  /*2350*/  LDG.E.64 R202, desc[UR12][R202.64] ;  /* 0x0000000ccaca7981 */ /* 0x000f64000c1e1b00 */
[----:B-1----:R-:W-:-:S02]  /*2360*/  IMAD.WIDE.U32 R198, R171, 0x8, R194 ;  /* 0x00000008abc67825 */ /* 0x002fc400078e00c2 */
[----:B------:R-:W5:Y:S02]  /*2370*/  LDG.E.64 R200, desc[UR12][R200.64] ;  /* 0x0000000cc8c87981 */ /* 0x000f64000c1e1b00 */
[--C-:B---3--:R-:W-:Y:S02]  /*2380*/  IMAD.WIDE.U32 R196, R209, 0x8, R194.reuse ;  /* 0x00000008d1c47825 */ /* 0x108fe400078e00c2 */
[----:B------:R-:W5:Y:S02]  /*2390*/  LDG.E.64 R198, desc[UR12][R198.64] ;  /* 0x0000000cc6c67981 */ /* 0x000f64000c1e1b00 */
[----:B------:R-:W-:Y:S02]  /*23a0*/  IMAD.WIDE.U32 R194, R225, 0x8, R194 ;  /* 0x00000008e1c27825 */ /* 0x000fe400078e00c2 */
[----:B------:R-:W5:Y:S04]  /*23b0*/  LDG.E.64 R196, desc[UR12][R196.64] ;  /* 0x0000000cc4c47981 */ /* 0x000f68000c1e1b00 */
[----:B----4-:R-:W5:Y:S02]  /*23c0*/  LDG.E.64 R194, desc[UR12][R194.64] ;  /* 0x0000000cc2c27981 */ /* 0x010f64000c1e1b00 */
.L_x_3819:
[----:B-1----:R-:W1:Y:S01]  /*23d0*/  SHFL.DOWN PT, R172, R169, 0x10, 0x1f ;  /* 0x0a001f00a9ac7f89 */ /* 0x002e6200000e0000 */
[----:B------:R-:W2:Y:S01]  /*23e0*/  LDC R249, c[0x0][0x388] ;  /* 0x0000e200fff97b82 */ /* 0x000ea20000000800 */
[----:B------:R-:W-:Y:S01]  /*23f0*/  @P1 IADD3 R168, PT, PT, R168, -0x1, RZ ;  /* 0xffffffffa8a81810 */ /* 0x000fe20007ffe0ff */
[----:B------:R-:W-:Y:S01]  /*2400*/  BSSY.RECONVERGENT B0, `(.L_x_3821) ;  /* 0x0000025000007945 */ /* 0x000fe20003800200 */
[----:B------:R-:W3:Y:S01]  /*2410*/  SHFL.DOWN PT, R171, R170, 0x10, 0x1f ;  /* 0x0a001f00aaab7f89 */ /* 0x000ee200000e0000 */
[----:B------:R-:W-:Y:S01]  /*2420*/  MOV R238, RZ ;  /* 0x000000ff00ee7202 */ /* 0x000fe20000000f00 */
[----:B------:R-:W4:Y:S01]  /*2430*/  S2R R225, SR_TID.X ;  /* 0x0000000000e17919 */ /* 0x000f220000002100 */
[----:B-1----:R-:W-:Y:S01]  /*2440*/  FADD.FTZ R172, R172, R169 ;  /* 0x000000a9acac7221 */ /* 0x002fe20000010000 */
[----:B--2---:R-:W-:Y:S02]  /*2450*/  @P1 IMAD R168, R168, R249, RZ ;  /* 0x000000f9a8a81224 */ /* 0x004fe400078e02ff */
[----:B---3--:R-:W-:-:S02]  /*2460*/  FADD.FTZ R171, R171, R170 ;  /* 0x000000aaabab7221 */ /* 0x008fc40000010000 */
        /* <DEDUP_REMOVED lines=8> */
[----:B------:R-:W-:Y:S01]  /*24f0*/  @P1 SHF.R.S32.HI R173, RZ, 0x1f, R168 ;  /* 0x0000001fffad1819 */ /* 0x000fe200000114a8 */
[----:B--2---:R-:W-:-:S03]  /*2500*/  FADD.FTZ R175, R174, R175 ;  /* 0x000000afaeaf7221 */ /* 0x004fc60000010000 */
[----:B------:R-:W1:Y:S01]  /*2510*/  SHFL.DOWN PT, R169, R176, 0x2, 0x1f ;  /* 0x08401f00b0a97f89 */ /* 0x000e6200000e0000 */
[----:B------:R-:W-:-:S03]  /*2520*/  @P1 LEA.HI R168, R173, R168, RZ, 0x2 ;  /* 0x000000a8ada81211 */ /* 0x000fc600078f10ff */
[----:B------:R-:W2:Y:S01]  /*2530*/  SHFL.DOWN PT, R170, R175, 0x2, 0x1f ;  /* 0x08401f00afaa7f89 */ /* 0x000ea200000e0000 */
[----:B------:R-:W-:Y:S01]  /*2540*/  @P1 LEA.HI.SX32 R238, R168, R225, 0x1e ;  /* 0x000000e1a8ee1211 */ /* 0x000fe200078ff2ff */
[----:B-1----:R-:W-:Y:S01]  /*2550*/  FADD.FTZ R172, R176, R169 ;  /* 0x000000a9b0ac7221 */ /* 0x002fe20000010000 */
[----:B--2---:R-:W-:-:S04]  /*2560*/  FADD.FTZ R177, R175, R170 ;  /* 0x000000aaafb17221 */ /* 0x004fc80000010000 */
[----:B------:R-:W1:Y:S01]  /*2570*/  SHFL.DOWN PT, R169, R172, 0x1, 0x1f ;  /* 0x08201f00aca97f89 */ /* 0x000e6200000e0000 */
[----:B------:R-:W2:Y:S03]  /*2580*/  @P1 LDC.64 R170, c[0x0][0x390] ;  /* 0x0000e400ffaa1b82 */ /* 0x000ea60000000a00 */
[----:B------:R-:W3:Y:S01]  /*2590*/  SHFL.DOWN PT, R174, R177, 0x1, 0x1f ;  /* 0x08201f00b1ae7f89 */ /* 0x000ee200000e0000 */
        /* <DEDUP_REMOVED lines=11> */
.L_x_3822:
[----:B------:R-:W-:Y:S05]  /*2650*/  BSYNC.RECONVERGENT B0 ;  /* 0x0000000000007941 */ /* 0x000fea0003800200 */
.L_x_3821:
[----:B------:R-:W-:Y:S01]  /*2660*/  BAR.SYNC.DEFER_BLOCKING 0x0 ;  /* 0x0000000000007b1d */ /* 0x000fe20000010000 */
[----:B--2---:R-:W-:-:S06]  /*2670*/  @P1 IMAD.WIDE.U32 R208, R238, 0x8, R170 ;  /* 0x00000008eed01825 */ /* 0x004fcc00078e00aa */
[----:B------:R-:W2:Y:S01]  /*2680*/  @P1 LDG.E.64 R208, desc[UR12][R208.64] ;  /* 0x0000000cd0d01981 */ /* 0x000ea2000c1e1b00 */
[----:B------:R-:W3:Y:S01]  /*2690*/  S2UR UR5, SR_CgaCtaId ;  /* 0x00000000000579c3 */ /* 0x000ee20000008800 */
[----:B------:R-:W-:Y:S01]  /*26a0*/  UMOV UR4, 0x400 ;  /* 0x0000040000047882 */ /* 0x000fe20000000000 */
[----:B------:R-:W-:Y:S01]  /*26b0*/  ISETP.NE.U32.AND P0, PT, RZ, UR6, PT ;  /* 0x00000006ff007c0c */ /* 0x000fe2000bf05070 */
[----:B------:R-:W-:Y:S01]  /*26c0*/  IMAD R249, R234, R249, RZ ;  /* 0x000000f9eaf97224 */ /* 0x000fe200078e02ff */
[----:B------:R-:W-:Y:S02]  /*26d0*/  ISETP.NE.AND P3, PT, RZ, UR11, PT ;  /* 0x0000000bff007c0c */ /* 0x000fe4000bf65270 */
[----:B------:R-:W-:Y:S01]  /*26e0*/  ISETP.NE.AND.EX P0, PT, R248, RZ, PT, P0 ;  /* 0x000000fff800720c */ /* 0x000fe20003f05300 */
[----:B---3--:R-:W-:-:S04]  /*26f0*/  ULEA UR4, UR5, UR4, 0x18 ;  /* 0x0000000405047291 */ /* 0x008fc8000f8ec0ff */
[----:B------:R-:W-:Y:S02]  /*2700*/  UIADD3 UR5, UPT, UPT, UR4, 0x7040, URZ ;  /* 0x0000704004057890 */ /* 0x000fe4000fffe0ff */
[----:B------:R-:W-:Y:S02]  /*2710*/  @!UP1 UIADD3 UR5, UPT, UPT, UR4, 0x7000, URZ ;  /* 0x0000700004059890 */ /* 0x000fe4000fffe0ff */
[----:B------:R-:W-:Y:S02]  /*2720*/  UIADD3 UR10, UPT, UPT, UR4, 0x7050, URZ ;  /* 0x00007050040a7890 */ /* 0x000fe4000fffe0ff */
[----:B------:R-:W-:-:S05]  /*2730*/  @!UP1 UIADD3 UR10, UPT, UPT, UR4, 0x7010, URZ ;  /* 0x00007010040a9890 */ /* 0x000fca000fffe0ff */
[----:B-1----:R-:W1:Y:S01]  /*2740*/  LDS.128 R172, [UR5] ;  /* 0x00000005ffac7984 */ /* 0x002e620008000c00 */
[----:B------:R-:W-:Y:S02]  /*2750*/  UIADD3 UR5, UPT, UPT, UR4, 0x7060, URZ ;  /* 0x0000706004057890 */ /* 0x000fe4000fffe0ff */
[----:B------:R-:W-:Y:S01]  /*2760*/  @!UP1 UIADD3 UR5, UPT, UPT, UR4, 0x7020, URZ ;  /* 0x0000702004059890 */ /* 0x000fe2000fffe0ff */
[----:B------:R-:W3:Y:S01]  /*2770*/  LDS.128 R168, [UR10] ;  /* 0x0000000affa87984 */ /* 0x000ee20008000c00 */
[----:B------:R-:W-:Y:S02]  /*2780*/  UIADD3 UR10, UPT, UPT, UR4, 0x7070, URZ ;  /* 0x00007070040a7890 */ /* 0x000fe4000fffe0ff */
[----:B------:R-:W-:Y:S01]  /*2790*/  @!UP1 UIADD3 UR10, UPT, UPT, UR4, 0x7030, URZ ;  /* 0x00007030040a9890 */ /* 0x000fe2000fffe0ff */
[----:B-1----:R-:W-:Y:S01]  /*27a0*/  FADD.FTZ R177, RZ, R172 ;  /* 0x000000acffb17221 */ /* 0x002fe20000010000 */
[----:B------:R-:W-:-:S03]  /*27b0*/  FADD.FTZ R172, RZ, R173 ;  /* 0x000000adffac7221 */ /* 0x000fc60000010000 */
[----:B------:R-:W-:Y:S01]  /*27c0*/  FADD.FTZ R177, R174, R177 ;  /* 0x000000b1aeb17221 */ /* 0x000fe20000010000 */
[----:B------:R-:W-:-:S03]  /*27d0*/  FADD.FTZ R172, R175, R172 ;  /* 0x000000acafac7221 */ /* 0x000fc60000010000 */
[----:B---3--:R-:W-:Y:S01]  /*27e0*/  FADD.FTZ R177, R177, R168 ;  /* 0x000000a8b1b17221 */ /* 0x008fe20000010000 */
[----:B------:R-:W-:Y:S02]  /*27f0*/  FADD.FTZ R168, R172, R169 ;  /* 0x000000a9aca87221 */ /* 0x000fe40000010000 */
[----:B------:R-:W1:Y:S01]  /*2800*/  LDS.128 R172, [UR5] ;  /* 0x00000005ffac7984 */ /* 0x000e620008000c00 */
[----:B------:R-:W-:Y:S01]  /*2810*/  FADD.FTZ R169, R170, R177 ;  /* 0x000000b1aaa97221 */ /* 0x000fe20000010000 */
[----:B------:R-:W-:Y:S01]  /*2820*/  FADD.FTZ R168, R171, R168 ;  /* 0x000000a8aba87221 */ /* 0x000fe20000010000 */
[----:B------:R-:W-:Y:S01]  /*2830*/  SHF.R.S32.HI R170, RZ, 0x1f, R249 ;  /* 0x0000001fffaa7819 */ /* 0x000fe200000114f9 */
[----:B------:R-:W3:Y:S03]  /*2840*/  LDS.128 R176, [UR10] ;  /* 0x0000000affb07984 */ /* 0x000ee60008000c00 */
[----:B------:R-:W-:-:S04]  /*2850*/  LEA.HI R170, R170, R249, RZ, 0x2 ;  /* 0x000000f9aaaa7211 */ /* 0x000fc800078f10ff */
[----:B------:R-:W-:Y:S01]  /*2860*/  LEA.HI.SX32 R170, R170, R225, 0x1e ;  /* 0x000000e1aaaa7211 */ /* 0x000fe200078ff2ff */
[----:B-1----:R-:W-:Y:S01]  /*2870*/  FADD.FTZ R169, R169, R172 ;  /* 0x000000aca9a97221 */ /* 0x002fe20000010000 */
        /* <DEDUP_REMOVED lines=10> */
[C---:B--2---:R-:W-:Y:S02]  /*2920*/  @P1 PRMT R240, R208.reuse, 0x7610, R240 ;  /* 0x00007610d0f01816 */ /* 0x044fe400000000f0 */
[----:B------:R-:W-:Y:S02]  /*2930*/  @P1 SHF.R.U64 R208, R208, 0x10, R209 ;  /* 0x00000010d0d01819 */ /* 0x000fe400000012d1 */
        /* <DEDUP_REMOVED lines=12> */
[----:B-----5:R-:W-:Y:S02]  /*2a00*/  LOP3.LUT P2, RZ, R250, 0xff, RZ, 0xc0, !PT ;  /* 0x000000fffaff7812 */ /* 0x020fe4000784c0ff */
[----:B------:R-:W-:Y:S01]  /*2a10*/  ISETP.GT.AND P0, PT, R235, RZ, PT ;  /* 0x000000ffeb00720c */ /* 0x000fe20003f04270 */
[----:B------:R-:W-:-:S04]  /*2a20*/  FADD.FTZ R169, R222, -R169 ;  /* 0x800000a9dea97221 */ /* 0x000fc80000010000 */
[----:B------:R-:W-:-:S05]  /*2a30*/  FMUL.FTZ R169, R236, R169 ;  /* 0x000000a9eca97220 */ /* 0x000fca0000410000 */
[----:B------:R-:W-:Y:S02]  /*2a40*/  FSEL R169, R169, RZ, P0 ;  /* 0x000000ffa9a97208 */ /* 0x000fe40000000000 */
[----:B------:R-:W-:-:S03]  /*2a50*/  @P2 SHF.L.U32 R168, R240, 0x10, RZ ;  /* 0x00000010f0a82819 */ /* 0x000fc600000006ff */
[----:B------:R-:W-:-:S04]  /*2a60*/  FMUL.FTZ R169, R169, UR17 ;  /* 0x00000011a9a97c20 */ /* 0x000fc80008410000 */
[----:B------:R-:W-:Y:S01]  /*2a70*/  FMUL.FTZ R173, R169, UR16 ;  /* 0x00000010a9ad7c20 */ /* 0x000fe20008410000 */
[----:B------:R-:W-:-:S03]  /*2a80*/  IMAD.MOV.U32 R169, RZ, RZ, RZ ;  /* 0x000000ffffa97224 */ /* 0x000fc600078e00ff */
[----:B------:R-:W-:Y:S01]  /*2a90*/  @P2 FMUL.FTZ R169, R173, R168 ;  /* 0x000000a8ada92220 */ /* 0x000fe20000410000 */
[----:B------:R-:W-:-:S03]  /*2aa0*/  FMUL.FTZ R168, R28, R173 ;  /* 0x000000ad1ca87220 */ /* 0x000fc60000410000 */
[----:B------:R-:W-:Y:S02]  /*2ab0*/  FADD.FTZ R164, R164, R169 ;  /* 0x000000a9a4a47221 */ /* 0x000fe40000010000 */
[----:B------:R-:W-:-:S04]  /*2ac0*/  FSEL R168, R168, RZ, P2 ;  /* 0x000000ffa8a87208 */ /* 0x000fc80001000000 */
[----:B------:R-:W-:-:S04]  /*2ad0*/  F2FP.BF16.F32.PACK_AB R168, RZ, R168 ;  /* 0x000000a8ffa8723e */ /* 0x000fc800000010ff */
[----:B------:R-:W-:-:S07]  /*2ae0*/  PRMT R233, R168, 0x7610, R233 ;  /* 0x00007610a8e97816 */ /* 0x000fce00000000e9 */
.L_x_3825:
[----:B------:R-:W-:Y:S05]  /*2af0*/  @!P1 BRA `(.L_x_3826) ;  /* 0x0000000000409947 */ /* 0x000fea0003800000 */
[----:B------:R-:W-:Y:S01]  /*2b00*/  FFMA.FTZ R168, R224, R171, R172 ;  /* 0x000000abe0a87223 */ /* 0x000fe200000100ac */
[----:B------:R-:W-:Y:S02]  /*2b10*/  ISETP.GT.AND P2, PT, R235, RZ, PT ;  /* 0x000000ffeb00720c */ /* 0x000fe40003f44270 */
[----:B-----5:R-:W-:Y:S01]  /*2b20*/  LOP3.LUT P0, RZ, R250, 0xff00, RZ, 0xc0, !PT ;  /* 0x0000ff00faff7812 */ /* 0x020fe2000780c0ff */
[----:B------:R-:W-:Y:S01]  /*2b30*/  FADD.FTZ R169, R221, -R168 ;  /* 0x800000a8dda97221 */ /* 0x000fe20000010000 */
[----:B------:R-:W-:-:S03]  /*2b40*/  HFMA2 R168, -RZ, RZ, 0, 0 ;  /* 0x00000000ffa87431 */ /* 0x000fc600000001ff */
[----:B------:R-:W-:-:S05]  /*2b50*/  FMUL.FTZ R169, R236, R169 ;  /* 0x000000a9eca97220 */ /* 0x000fca0000410000 */
[----:B------:R-:W-:-:S05]  /*2b60*/  FSEL R169, R169, RZ, P2 ;  /* 0x000000ffa9a97208 */ /* 0x000fca0001000000 */
[----:B------:R-:W-:-:S04]  /*2b70*/  FMUL.FTZ R169, R169, UR17 ;  /* 0x00000011a9a97c20 */ /* 0x000fc80008410000 */
[----:B------:R-:W-:Y:S01]  /*2b80*/  FMUL.FTZ R174, R169, UR16 ;  /* 0x00000010a9ae7c20 */ /* 0x000fe20008410000 */
[----:B------:R-:W-:-:S05]  /*2b90*/  @P0 SHF.L.U32 R169, R246, 0x10, RZ ;  /* 0x00000010f6a90819 */ /* 0x000fca00000006ff */
[----:B------:R-:W-:Y:S01]  /*2ba0*/  @P0 FMUL.FTZ R168, R174, R169 ;  /* 0x000000a9aea80220 */ /* 0x000fe20000410000 */
[----:B------:R-:W-:-:S03]  /*2bb0*/  FMUL.FTZ R169, R29, R174 ;  /* 0x000000ae1da97220 */ /* 0x000fc60000410000 */
[----:B------:R-:W-:Y:S02]  /*2bc0*/  FADD.FTZ R165, R165, R168 ;  /* 0x000000a8a5a57221 */ /* 0x000fe40000010000 */
[----:B------:R-:W-:-:S04]  /*2bd0*/  FSEL R169, R169, RZ, P0 ;  /* 0x000000ffa9a97208 */ /* 0x000fc80000000000 */
[----:B------:R-:W-:-:S04]  /*2be0*/  F2FP.BF16.F32.PACK_AB R169, RZ, R169 ;  /* 0x000000a9ffa9723e */ /* 0x000fc800000010ff */
[----:B------:R-:W-:-:S07]  /*2bf0*/  PRMT R226, R169, 0x7610, R226 ;  /* 0x00007610a9e27816 */ /* 0x000fce00000000e2 */
.L_x_3826:
        /* <DEDUP_REMOVED lines=10> */
[----:B------:R-:W-:-:S03]  /*2ca0*/  MOV R169, RZ ;  /* 0x000000ff00a97202 */ /* 0x000fc60000000f00 */
[----:B------:R-:W-:Y:S01]  /*2cb0*/  @P0 FMUL.FTZ R169, R173, R168 ;  /* 0x000000a8ada90220 */ /* 0x000fe20000410000 */
[----:B------:R-:W-:-:S03]  /*2cc0*/  FMUL.FTZ R168, R30, R173 ;  /* 0x000000ad1ea87220 */ /* 0x000fc60000410000 */
[----:B------:R-:W-:Y:S02]  /*2cd0*/  FADD.FTZ R166, R166, R169 ;  /* 0x000000a9a6a67221 */ /* 0x000fe40000010000 */
[----:B------:R-:W-:-:S04]  /*2ce0*/  FSEL R168, R168, RZ, P0 ;  /* 0x000000ffa8a87208 */ /* 0x000fc80000000000 */
[----:B------:R-:W-:-:S04]  /*2cf0*/  F2FP.BF16.F32.PACK_AB R168, RZ, R168 ;  /* 0x000000a8ffa8723e */ /* 0x000fc800000010ff */
[----:B------:R-:W-:-:S07]  /*2d00*/  PRMT R227, R168, 0x7610, R227 ;  /* 0x00007610a8e37816 */ /* 0x000fce00000000e3 */
.L_x_3827:
[----:B------:R-:W-:Y:S05]  /*2d10*/  @!P1 BRA `(.L_x_3828) ;  /* 0x0000000c00a49947 */ /* 0x000fea0003800000 */
[----:B------:R-:W-:Y:S01]  /*2d20*/  FFMA.FTZ R169, R220, R171, R172 ;  /* 0x000000abdca97223 */ /* 0x000fe200000100ac */
[----:B------:R-:W-:Y:S01]  /*2d30*/  ISETP.GT.AND P2, PT, R235, RZ, PT ;  /* 0x000000ffeb00720c */ /* 0x000fe20003f44270 */
[----:B------:R-:W-:Y:S01]  /*2d40*/  HFMA2 R168, -RZ, RZ, 0, 0 ;  /* 0x00000000ffa87431 */ /* 0x000fe200000001ff */
[----:B-----5:R-:W-:Y:S01]  /*2d50*/  ISETP.GE.U32.AND P0, PT, R250, 0x1000000, PT ;  /* 0x01000000fa00780c */ /* 0x020fe20003f06070 */
[----:B------:R-:W-:-:S04]  /*2d60*/  FADD.FTZ R169, R218, -R169 ;  /* 0x800000a9daa97221 */ /* 0x000fc80000010000 */
        /* <DEDUP_REMOVED lines=10> */
[----:B------:R-:W-:Y:S01]  /*2e10*/  PRMT R228, R169, 0x7610, R228 ;  /* 0x00007610a9e47816 */ /* 0x000fe200000000e4 */
[----:B------:R-:W-:Y:S06]  /*2e20*/  BRA `(.L_x_3828) ;  /* 0x0000000c00607947 */ /* 0x000fec0003800000 */
.L_x_3824:
[-CC-:B------:R-:W-:Y:S01]  /*2e30*/  FFMA.FTZ R169, R3, R171.reuse, R172.reuse ;  /* 0x000000ab03a97223 */ /* 0x180fe200000100ac */
        /* <DEDUP_REMOVED lines=23> */
.L_x_3829:
        /* <DEDUP_REMOVED lines=14> */
[----:B------:R-:W-:-:S04]  /*3090*/  F2FP.BF16.F32.PACK_AB R169, RZ, R169 ;  /* 0x000000a9ffa9723e */ /* 0x000fc800000010ff */
[----:B------:R-:W-:-:S07]  /*30a0*/  PRMT R226, R169, 0x7610, R226 ;  /* 0x00007610a9e27816 */ /* 0x000fce00000000e2 */
.L_x_3830:
[----:B------:R-:W-:Y:S02]  /*30b0*/  F2FP.BF16.F32.PACK_AB R230, RZ, R173 ;  /* 0x000000adffe6723e */ /* 0x000fe400000010ff */
[----:B------:R-:W-:Y:S02]  /*30c0*/  FSEL R174, R177, RZ, P0 ;  /* 0x000000ffb1ae7208 */ /* 0x000fe40000000000 */
        /* <DEDUP_REMOVED lines=13> */
.L_x_3831:
[----:B------:R-:W-:Y:S02]  /*31a0*/  F2FP.BF16.F32.PACK_AB R173, RZ, R173 ;  /* 0x000000adffad723e */ /* 0x000fe400000010ff */
[----:B------:R-:W-:Y:S02]  /*31b0*/  F2FP.BF16.F32.PACK_AB R232, RZ, R174 ;  /* 0x000000aeffe8723e */ /* 0x000fe400000010ff */
[----:B------:R-:W-:Y:S01]  /*31c0*/  PRMT R231, R173, 0x7610, R231 ;  /* 0x00007610ade77816 */ /* 0x000fe200000000e7 */
[----:B------:R-:W-:Y:S06]  /*31d0*/  @!P1 BRA `(.L_x_3828) ;  /* 0x0000000800749947 */ /* 0x000fec0003800000 */
        /* <DEDUP_REMOVED lines=10> */
[----:B------:R-:W-:Y:S01]  /*3280*/  PRMT R228, R169, 0x7610, R228 ;  /* 0x00007610a9e47816 */ /* 0x000fe200000000e4 */
[----:B------:R-:W-:Y:S06]  /*3290*/  BRA `(.L_x_3828) ;  /* 0x0000000800447947 */ /* 0x000fec0003800000 */
.L_x_3823:
        /* <DEDUP_REMOVED lines=8> */
[----:B-----5:R-:W-:-:S03]  /*3320*/  LOP3.LUT P2, RZ, R250, 0xff, RZ, 0xc0, !PT ;  /* 0x000000fffaff7812 */ /* 0x020fc6000784c0ff */
[----:B------:R-:W-:Y:S01]  /*3330*/  @P0 FADD.FTZ R168, R222, -R169 ;  /* 0x800000a9dea80221 */ /* 0x000fe20000010000 */
[----:B------:R-:W-:-:S05]  /*3340*/  SHF.L.U32 R169, R206, 0x10, RZ ;  /* 0x00000010cea97819 */ /* 0x000fca00000006ff */
[----:B------:R-:W-:-:S04]  /*3350*/  @P0 FFMA.FTZ R169, R236, R168, R169 ;  /* 0x000000a8eca90223 */ /* 0x000fc800000100a9 */
[----:B------:R-:W-:Y:S01]  /*3360*/  FMUL.FTZ R169, R169, UR17 ;  /* 0x00000011a9a97c20 */ /* 0x000fe20008410000 */
[----:B------:R-:W-:-:S03]  /*3370*/  @P2 SHF.L.U32 R168, R240, 0x10, RZ ;  /* 0x00000010f0a82819 */ /* 0x000fc600000006ff */
[----:B------:R-:W-:Y:S01]  /*3380*/  FMUL.FTZ R173, R169, UR16 ;  /* 0x00000010a9ad7c20 */ /* 0x000fe20008410000 */
[----:B------:R-:W-:-:S03]  /*3390*/  IMAD.MOV.U32 R169, RZ, RZ, RZ ;  /* 0x000000ffffa97224 */ /* 0x000fc600078e00ff */
[-C--:B------:R-:W-:Y:S01]  /*33a0*/  @P2 FMUL.FTZ R169, R168, R173.reuse ;  /* 0x000000ada8a92220 */ /* 0x080fe20000410000 */
[----:B------:R-:W-:-:S03]  /*33b0*/  FMUL.FTZ R168, R28, R173 ;  /* 0x000000ad1ca87220 */ /* 0x000fc60000410000 */
[----:B------:R-:W-:Y:S02]  /*33c0*/  FADD.FTZ R164, R164, R169 ;  /* 0x000000a9a4a47221 */ /* 0x000fe40000010000 */
[----:B------:R-:W-:-:S04]  /*33d0*/  FSEL R168, R168, RZ, P2 ;  /* 0x000000ffa8a87208 */ /* 0x000fc80001000000 */
[----:B------:R-:W-:-:S04]  /*33e0*/  F2FP.BF16.F32.PACK_AB R168, RZ, R168 ;  /* 0x000000a8ffa8723e */ /* 0x000fc800000010ff */
[----:B------:R-:W-:-:S07]  /*33f0*/  PRMT R233, R168, 0x7610, R233 ;  /* 0x00007610a8e97816 */ /* 0x000fce00000000e9 */
.L_x_3833:
[----:B------:R-:W-:Y:S05]  /*3400*/  @!P1 BRA `(.L_x_3834) ;  /* 0x0000000000409947 */ /* 0x000fea0003800000 */
[----:B-----5:R-:W-:Y:S01]  /*3410*/  SHF.R.U64 R169, R206, 0x10, R207 ;  /* 0x00000010cea97819 */ /* 0x020fe200000012cf */
[----:B------:R-:W-:Y:S01]  /*3420*/  @P0 FFMA.FTZ R168, R224, R171, R172 ;  /* 0x000000abe0a80223 */ /* 0x000fe200000100ac */
[----:B------:R-:W-:Y:S02]  /*3430*/  LOP3.LUT P2, RZ, R250, 0xff00, RZ, 0xc0, !PT ;  /* 0x0000ff00faff7812 */ /* 0x000fe4000784c0ff */
[----:B------:R-:W-:Y:S01]  /*3440*/  SHF.L.U32 R169, R169, 0x10, RZ ;  /* 0x00000010a9a97819 */ /* 0x000fe200000006ff */
[----:B------:R-:W-:-:S04]  /*3450*/  @P0 FADD.FTZ R168, R221, -R168 ;  /* 0x800000a8dda80221 */ /* 0x000fc80000010000 */
[----:B------:R-:W-:Y:S01]  /*3460*/  @P0 FFMA.FTZ R169, R236, R168, R169 ;  /* 0x000000a8eca90223 */ /* 0x000fe200000100a9 */
[----:B------:R-:W-:-:S03]  /*3470*/  HFMA2 R168, -RZ, RZ, 0, 0 ;  /* 0x00000000ffa87431 */ /* 0x000fc600000001ff */
[----:B------:R-:W-:-:S04]  /*3480*/  FMUL.FTZ R169, R169, UR17 ;  /* 0x00000011a9a97c20 */ /* 0x000fc80008410000 */
[----:B------:R-:W-:Y:S01]  /*3490*/  FMUL.FTZ R174, R169, UR16 ;  /* 0x00000010a9ae7c20 */ /* 0x000fe20008410000 */
[----:B------:R-:W-:-:S05]  /*34a0*/  @P2 SHF.L.U32 R169, R246, 0x10, RZ ;  /* 0x00000010f6a92819 */ /* 0x000fca00000006ff */
[-C--:B------:R-:W-:Y:S01]  /*34b0*/  @P2 FMUL.FTZ R168, R169, R174.reuse ;  /* 0x000000aea9a82220 */ /* 0x080fe20000410000 */
[----:B------:R-:W-:-:S03]  /*34c0*/  FMUL.FTZ R169, R29, R174 ;  /* 0x000000ae1da97220 */ /* 0x000fc60000410000 */
[----:B------:R-:W-:Y:S02]  /*34d0*/  FADD.FTZ R165, R165, R168 ;  /* 0x000000a8a5a57221 */ /* 0x000fe40000010000 */
[----:B------:R-:W-:-:S04]  /*34e0*/  FSEL R169, R169, RZ, P2 ;  /* 0x000000ffa9a97208 */ /* 0x000fc80001000000 */
[----:B------:R-:W-:-:S04]  /*34f0*/  F2FP.BF16.F32.PACK_AB R169, RZ, R169 ;  /* 0x000000a9ffa9723e */ /* 0x000fc800000010ff */
[----:B------:R-:W-:-:S07]  /*3500*/  PRMT R226, R169, 0x7610, R226 ;  /* 0x00007610a9e27816 */ /* 0x000fce00000000e2 */
.L_x_3834:
[----:B------:R-:W-:Y:S05]  /*3510*/  @!P1 BRA `(.L_x_3835) ;  /* 0x00000000003c9947 */ /* 0x000fea0003800000 */
[----:B------:R-:W-:Y:S01]  /*3520*/  @P0 FFMA.FTZ R168, R223, R171, R172 ;  /* 0x000000abdfa80223 */ /* 0x000fe200000100ac */
[----:B-----5:R-:W-:Y:S02]  /*3530*/  LOP3.LUT P2, RZ, R250, 0xff0000, RZ, 0xc0, !PT ;  /* 0x00ff0000faff7812 */ /* 0x020fe4000784c0ff */
[----:B------:R-:W-:Y:S01]  /*3540*/  SHF.L.U32 R169, R207, 0x10, RZ ;  /* 0x00000010cfa97819 */ /* 0x000fe200000006ff */
[----:B------:R-:W-:-:S04]  /*3550*/  @P0 FADD.FTZ R168, R219, -R168 ;  /* 0x800000a8dba80221 */ /* 0x000fc80000010000 */
[----:B------:R-:W-:-:S04]  /*3560*/  @P0 FFMA.FTZ R169, R236, R168, R169 ;  /* 0x000000a8eca90223 */ /* 0x000fc800000100a9 */
[----:B------:R-:W-:Y:S02]  /*3570*/  FMUL.FTZ R169, R169, UR17 ;  /* 0x00000011a9a97c20 */ /* 0x000fe40008410000 */
[----:B------:R-:W-:Y:S02]  /*3580*/  @P2 SHF.L.U32 R168, R245, 0x10, RZ ;  /* 0x00000010f5a82819 */ /* 0x000fe400000006ff */
[----:B------:R-:W-:Y:S01]  /*3590*/  FMUL.FTZ R173, R169, UR16 ;  /* 0x00000010a9ad7c20 */ /* 0x000fe20008410000 */
[----:B------:R-:W-:-:S03]  /*35a0*/  MOV R169, RZ ;  /* 0x000000ff00a97202 */ /* 0x000fc60000000f00 */
[-C--:B------:R-:W-:Y:S01]  /*35b0*/  @P2 FMUL.FTZ R169, R168, R173.reuse ;  /* 0x000000ada8a92220 */ /* 0x080fe20000410000 */
[----:B------:R-:W-:-:S03]  /*35c0*/  FMUL.FTZ R168, R30, R173 ;  /* 0x000000ad1ea87220 */ /* 0x000fc60000410000 */
[----:B------:R-:W-:Y:S02]  /*35d0*/  FADD.FTZ R166, R166, R169 ;  /* 0x000000a9a6a67221 */ /* 0x000fe40000010000 */
[----:B------:R-:W-:-:S04]  /*35e0*/  FSEL R168, R168, RZ, P2 ;  /* 0x000000ffa8a87208 */ /* 0x000fc80001000000 */
[----:B------:R-:W-:-:S04]  /*35f0*/  F2FP.BF16.F32.PACK_AB R168, RZ, R168 ;  /* 0x000000a8ffa8723e */ /* 0x000fc800000010ff */
[----:B------:R-:W-:-:S07]  /*3600*/  PRMT R227, R168, 0x7610, R227 ;  /* 0x00007610a8e37816 */ /* 0x000fce00000000e3 */
.L_x_3835:
[----:B------:R-:W-:Y:S05]  /*3610*/  @!P1 BRA `(.L_x_3828) ;  /* 0x0000000400649947 */ /* 0x000fea0003800000 */
[----:B-----5:R-:W-:Y:S01]  /*3620*/  SHF.R.U32.HI R169, RZ, 0x10, R207 ;  /* 0x00000010ffa97819 */ /* 0x020fe200000116cf */
[----:B------:R-:W-:Y:S01]  /*3630*/  @P0 FFMA.FTZ R173, R220, R171, R172 ;  /* 0x000000abdcad0223 */ /* 0x000fe200000100ac */
[----:B------:R-:W-:Y:S01]  /*3640*/  ISETP.GE.U32.AND P2, PT, R250, 0x1000000, PT ;  /* 0x01000000fa00780c */ /* 0x000fe20003f46070 */
[----:B------:R-:W-:Y:S01]  /*3650*/  HFMA2 R168, -RZ, RZ, 0, 0 ;  /* 0x00000000ffa87431 */ /* 0x000fe200000001ff */
[----:B------:R-:W-:Y:S01]  /*3660*/  SHF.L.U32 R169, R169, 0x10, RZ ;  /* 0x00000010a9a97819 */ /* 0x000fe200000006ff */
[----:B------:R-:W-:-:S04]  /*3670*/  @P0 FADD.FTZ R173, R218, -R173 ;  /* 0x800000addaad0221 */ /* 0x000fc80000010000 */
[----:B------:R-:W-:-:S04]  /*3680*/  @P0 FFMA.FTZ R169, R236, R173, R169 ;  /* 0x000000adeca90223 */ /* 0x000fc800000100a9 */
        /* <DEDUP_REMOVED lines=10> */
.L_x_3832:
[----:B------:R-:W-:Y:S01]  /*3730*/  ISETP.GT.AND P0, PT, R235, RZ, PT ;  /* 0x000000ffeb00720c */ /* 0x000fe20003f04270 */
[----:B------:R-:W-:Y:S01]  /*3740*/  @P2 FFMA.FTZ R169, R3, R171, R172 ;  /* 0x000000ab03a92223 */ /* 0x000fe200000100ac */
[C---:B-----5:R-:W-:Y:S02]  /*3750*/  SHF.R.U64 R175, R206.reuse, 0x10, R207 ;  /* 0x00000010ceaf7819 */ /* 0x060fe400000012cf */
[----:B------:R-:W-:Y:S01]  /*3760*/  SHF.L.U32 R177, R206, 0x10, RZ ;  /* 0x00000010ceb17819 */ /* 0x000fe200000006ff */
[----:B------:R-:W-:Y:S01]  /*3770*/  @P2 FADD.FTZ R169, R222, -R169 ;  /* 0x800000a9dea92221 */ /* 0x000fe20000010000 */
[----:B------:R-:W-:Y:S02]  /*3780*/  SHF.L.U32 R175, R175, 0x10, RZ ;  /* 0x00000010afaf7819 */ /* 0x000fe400000006ff */
[----:B------:R-:W-:Y:S01]  /*3790*/  SHF.L.U32 R173, R207, 0x10, RZ ;  /* 0x00000010cfad7819 */ /* 0x000fe200000006ff */
[----:B------:R-:W-:Y:S01]  /*37a0*/  @P2 FFMA.FTZ R177, R236, R169, R177 ;  /* 0x000000a9ecb12223 */ /* 0x000fe200000100b1 */
[----:B------:R-:W-:-:S03]  /*37b0*/  SHF.R.U32.HI R169, RZ, 0x10, R207 ;  /* 0x00000010ffa97819 */ /* 0x000fc600000116cf */
[-CC-:B------:R-:W-:Y:S01]  /*37c0*/  @P0 FFMA.FTZ R168, R224, R171.reuse, R172.reuse ;  /* 0x000000abe0a80223 */ /* 0x180fe200000100ac */
[----:B------:R-:W-:Y:S01]  /*37d0*/  @P0 FFMA.FTZ R179, R220, R171, R172 ;  /* 0x000000abdcb30223 */ /* 0x000fe200000100ac */
[----:B------:R-:W-:Y:S02]  /*37e0*/  SHF.L.U32 R169, R169, 0x10, RZ ;  /* 0x00000010a9a97819 */ /* 0x000fe400000006ff */
[----:B------:R-:W-:Y:S01]  /*37f0*/  @P0 FADD.FTZ R168, R221, -R168 ;  /* 0x800000a8dda80221 */ /* 0x000fe20000010000 */
[----:B------:R-:W-:Y:S01]  /*3800*/  @P0 FADD.FTZ R174, R218, -R179 ;  /* 0x800000b3daae0221 */ /* 0x000fe20000010000 */
[----:B------:R-:W-:Y:S02]  /*3810*/  F2FP.BF16.F32.PACK_AB R229, RZ, R177 ;  /* 0x000000b1ffe5723e */ /* 0x000fe400000010ff */
[C---:B------:R-:W-:Y:S01]  /*3820*/  @P0 FFMA.FTZ R175, R236.reuse, R168, R175 ;  /* 0x000000a8ecaf0223 */ /* 0x040fe200000100af */
[----:B------:R-:W-:Y:S01]  /*3830*/  @P0 FFMA.FTZ R168, R223, R171, R172 ;  /* 0x000000abdfa80223 */ /* 0x000fe200000100ac */
[----:B------:R-:W-:-:S03]  /*3840*/  @P0 FFMA.FTZ R169, R236, R174, R169 ;  /* 0x000000aeeca90223 */ /* 0x000fc600000100a9 */
[----:B------:R-:W-:Y:S01]  /*3850*/  @P0 FADD.FTZ R168, R219, -R168 ;  /* 0x800000a8dba80221 */ /* 0x000fe20000010000 */
[----:B------:R-:W-:-:S03]  /*3860*/  F2FP.BF16.F32.PACK_AB R230, RZ, R175 ;  /* 0x000000afffe6723e */ /* 0x000fc600000010ff */
[----:B------:R-:W-:Y:S01]  /*3870*/  @P0 FFMA.FTZ R173, R236, R168, R173 ;  /* 0x000000a8ecad0223 */ /* 0x000fe200000100ad */
[----:B------:R-:W-:Y:S06]  /*3880*/  @!P1 BRA `(.L_x_3836) ;  /* 0x00000000002c9947 */ /* 0x000fec0003800000 */
[----:B------:R-:W-:Y:S01]  /*3890*/  LOP3.LUT P0, RZ, R250, 0xff, RZ, 0xc0, !PT ;  /* 0x000000fffaff7812 */ /* 0x000fe2000780c0ff */
[----:B------:R-:W-:-:S04]  /*38a0*/  FMUL.FTZ R177, R177, UR17 ;  /* 0x00000011b1b17c20 */ /* 0x000fc80008410000 */
[----:B------:R-:W-:Y:S01]  /*38b0*/  FMUL.FTZ R179, R177, UR16 ;  /* 0x00000010b1b37c20 */ /* 0x000fe20008410000 */
[----:B------:R-:W-:-:S07]  /*38c0*/  MOV R177, RZ ;  /* 0x000000ff00b17202 */ /* 0x000fce0000000f00 */
[----:B------:R-:W-:-:S05]  /*38d0*/  @P0 SHF.L.U32 R168, R240, 0x10, RZ ;  /* 0x00000010f0a80819 */ /* 0x000fca00000006ff */
[-C--:B------:R-:W-:Y:S01]  /*38e0*/  @P0 FMUL.FTZ R177, R168, R179.reuse ;  /* 0x000000b3a8b10220 */ /* 0x080fe20000410000 */
[----:B------:R-:W-:-:S03]  /*38f0*/  FMUL.FTZ R168, R28, R179 ;  /* 0x000000b31ca87220 */ /* 0x000fc60000410000 */
[----:B------:R-:W-:Y:S02]  /*3900*/  FADD.FTZ R164, R164, R177 ;  /* 0x000000b1a4a47221 */ /* 0x000fe40000010000 */
[----:B------:R-:W-:-:S04]  /*3910*/  FSEL R168, R168, RZ, P0 ;  /* 0x000000ffa8a87208 */ /* 0x000fc80000000000 */
[----:B------:R-:W-:-:S04]  /*3920*/  F2FP.BF16.F32.PACK_AB R168, RZ, R168 ;  /* 0x000000a8ffa8723e */ /* 0x000fc800000010ff */
[----:B------:R-:W-:-:S07]  /*3930*/  PRMT R233, R168, 0x7610, R233 ;  /* 0x00007610a8e97816 */ /* 0x000fce00000000e9 */
.L_x_3836:
[----:B------:R-:W-:Y:S05]  /*3940*/  @!P1 BRA `(.L_x_3837) ;  /* 0x00000000002c9947 */ /* 0x000fea0003800000 */
[----:B------:R-:W-:Y:S01]  /*3950*/  LOP3.LUT P0, RZ, R250, 0xff00, RZ, 0xc0, !PT ;  /* 0x0000ff00faff7812 */ /* 0x000fe2000780c0ff */
[----:B------:R-:W-:Y:S01]  /*3960*/  FMUL.FTZ R175, R175, UR17 ;  /* 0x00000011afaf7c20 */ /* 0x000fe20008410000 */
[----:B------:R-:W-:-:S03]  /*3970*/  IMAD.MOV.U32 R168, RZ, RZ, RZ ;  /* 0x000000ffffa87224 */ /* 0x000fc600078e00ff */
        /* <DEDUP_REMOVED lines=8> */
.L_x_3837:
[----:B------:R-:W-:Y:S05]  /*3a00*/  @!P1 BRA `(.L_x_3838) ;  /* 0x00000000002c9947 */ /* 0x000fea0003800000 */
[----:B------:R-:W-:Y:S01]  /*3a10*/  LOP3.LUT P0, RZ, R250, 0xff0000, RZ, 0xc0, !PT ;  /* 0x00ff0000faff7812 */ /* 0x000fe2000780c0ff */
        /* <DEDUP_REMOVED lines=10> */
.L_x_3838:
[----:B------:R-:W-:Y:S02]  /*3ac0*/  F2FP.BF16.F32.PACK_AB R173, RZ, R173 ;  /* 0x000000adffad723e */ /* 0x000fe400000010ff */
[----:B------:R-:W-:Y:S02]  /*3ad0*/  F2FP.BF16.F32.PACK_AB R232, RZ, R169 ;  /* 0x000000a9ffe8723e */ /* 0x000fe400000010ff */
[----:B------:R-:W-:Y:S01]  /*3ae0*/  PRMT R231, R173, 0x7610, R231 ;  /* 0x00007610ade77816 */ /* 0x000fe200000000e7 */
[----:B------:R-:W-:Y:S06]  /*3af0*/  @!P1 BRA `(.L_x_3828) ;  /* 0x00000000002c9947 */ /* 0x000fec0003800000 */
[----:B------:R-:W-:Y:S01]  /*3b00*/  ISETP.GE.U32.AND P0, PT, R250, 0x1000000, PT ;  /* 0x01000000fa00780c */ /* 0x000fe20003f06070 */
        /* <DEDUP_REMOVED lines=10> */
.L_x_3828:
[----:B------:R-:W-:Y:S01]  /*3bb0*/  UISETP.NE.U32.AND UP0, UPT, UR4, URZ, UPT ;  /* 0x000000ff0400728c */ /* 0x000fe2000bf05070 */
[----:B------:R-:W-:-:S03]  /*3bc0*/  ISETP.NE.U32.AND P0, PT, RZ, UR6, PT ;  /* 0x00000006ff007c0c */ /* 0x000fc6000bf05070 */
[----:B------:R-:W-:Y:S01]  /*3bd0*/  UISETP.NE.AND.EX UP0, UPT, UR5, URZ, UPT, UP0 ;  /* 0x000000ff0500728c */ /* 0x000fe2000bf05300 */
[----:B------:R-:W-:-:S08]  /*3be0*/  ISETP.NE.AND.EX P0, PT, R248, RZ, PT, P0 ;  /* 0x000000fff800720c */ /* 0x000fd00003f05300 */
        /* <DEDUP_REMOVED lines=9> */
.L_x_3839:
        /* <DEDUP_REMOVED lines=9> */
.L_x_3840:
[----:B------:R-:W-:Y:S05]  /*3d10*/  @!P1 BRA `(.L_x_3841) ;  /* 0x0000000000209947 */ /* 0x000fea0003800000 */
[----:B-12---:R-:W1:Y:S01]  /*3d20*/  LDC.64 R168, c[0x0][0x390] ;  /* 0x0000e400ffa87b82 */ /* 0x006e620000000a00 */
[----:B------:R-:W-:-:S05]  /*3d30*/  IADD3 R173, PT, PT, R238, 0x100, RZ ;  /* 0x00000100eead7810 */ /* 0x000fca0007ffe0ff */
[----:B-1----:R-:W-:-:S06]  /*3d40*/  IMAD.WIDE.U32 R168, R173, 0x8, R168 ;  /* 0x00000008ada87825 */ /* 0x002fcc00078e00a8 */
[----:B------:R-:W2:Y:S02]  /*3d50*/  LDG.E.64 R168, desc[UR12][R168.64] ;  /* 0x0000000ca8a87981 */ /* 0x000ea4000c1e1b00 */
[C-C-:B--2---:R-:W-:Y:S02]  /*3d60*/  SHF.R.U64 R246, R168.reuse, 0x10, R169.reuse ;  /* 0x00000010a8f67819 */ /* 0x144fe400000012a9 */
[----:B------:R-:W-:Y:S02]  /*3d70*/  PRMT R240, R168, 0x7610, R240 ;  /* 0x00007610a8f07816 */ /* 0x000fe400000000f0 */
[----:B------:R-:W-:Y:S02]  /*3d80*/  SHF.R.U32.HI R244, RZ, 0x10, R169 ;  /* 0x00000010fff47819 */ /* 0x000fe400000116a9 */
[----:B------:R-:W-:-:S07]  /*3d90*/  PRMT R245, R169, 0x7610, R245 ;  /* 0x00007610a9f57816 */ /* 0x000fce00000000f5 */
.L_x_3841:
[----:B------:R-:W-:Y:S05]  /*3da0*/  @!P0 BRA `(.L_x_3842) ;  /* 0x0000000800388947 */ /* 0x000fea0003800000 */
[----:B------:R-:W-:Y:S05]  /*3db0*/  BRA.U !UP0, `(.L_x_3843) ;  /* 0x0000000508247547 */ /* 0x000fea000b800000 */
[----:B------:R-:W-:Y:S02]  /*3dc0*/  ISETP.GT.AND P2, PT, R235, RZ, PT ;  /* 0x000000ffeb00720c */ /* 0x000fe40003f44270 */
[C---:B-12--5:R-:W-:Y:S02]  /*3dd0*/  SHF.R.U64 R175, R204.reuse, 0x10, R205 ;  /* 0x00000010ccaf7819 */ /* 0x066fe400000012cd */
[----:B------:R-:W-:Y:S02]  /*3de0*/  SHF.L.U32 R177, R204, 0x10, RZ ;  /* 0x00000010ccb17819 */ /* 0x000fe400000006ff */
[----:B------:R-:W-:Y:S02]  /*3df0*/  SHF.L.U32 R175, R175, 0x10, RZ ;  /* 0x00000010afaf7819 */ /* 0x000fe400000006ff */
[----:B------:R-:W-:-:S05]  /*3e00*/  SHF.L.U32 R173, R205, 0x10, RZ ;  /* 0x00000010cdad7819 */ /* 0x000fca00000006ff */
        /* <DEDUP_REMOVED lines=8> */
[----:B------:R-:W-:Y:S01]  /*3e90*/  SHF.R.U32.HI R169, RZ, 0x10, R205 ;  /* 0x00000010ffa97819 */ /* 0x000fe200000116cd */
[----:B------:R-:W-:-:S02]  /*3ea0*/  @P2 FFMA.FTZ R168, R215, R171, R172 ;  /* 0x000000abd7a82223 */ /* 0x000fc400000100ac */
[----:B------:R-:W-:Y:S02]  /*3eb0*/  F2FP.BF16.F32.PACK_AB R229, RZ, R177 ;  /* 0x000000b1ffe5723e */ /* 0x000fe400000010ff */
[----:B------:R-:W-:Y:S01]  /*3ec0*/  SHF.L.U32 R169, R169, 0x10, RZ ;  /* 0x00000010a9a97819 */ /* 0x000fe200000006ff */
[----:B------:R-:W-:Y:S01]  /*3ed0*/  @P2 FADD.FTZ R168, R211, -R168 ;  /* 0x800000a8d3a82221 */ /* 0x000fe20000010000 */
[----:B------:R-:W-:-:S03]  /*3ee0*/  F2FP.BF16.F32.PACK_AB R230, RZ, R175 ;  /* 0x000000afffe6723e */ /* 0x000fc600000010ff */
[C---:B------:R-:W-:Y:S01]  /*3ef0*/  @P2 FFMA.FTZ R173, R236.reuse, R168, R173 ;  /* 0x000000a8ecad2223 */ /* 0x040fe200000100ad */
[----:B------:R-:W-:Y:S01]  /*3f00*/  @P2 FFMA.FTZ R169, R236, R174, R169 ;  /* 0x000000aeeca92223 */ /* 0x000fe200000100a9 */
[----:B------:R-:W-:Y:S06]  /*3f10*/  @!P1 BRA `(.L_x_3844) ;  /* 0x00000000002c9947 */ /* 0x000fec0003800000 */
        /* <DEDUP_REMOVED lines=11> */
.L_x_3844:
[----:B------:R-:W-:Y:S05]  /*3fd0*/  @!P1 BRA `(.L_x_3845) ;  /* 0x00000000002c9947 */ /* 0x000fea0003800000 */
        /* <DEDUP_REMOVED lines=11> */
.L_x_3845:
        /* <DEDUP_REMOVED lines=12> */
.L_x_3846:
[----:B------:R-:W-:Y:S02]  /*4150*/  F2FP.BF16.F32.PACK_AB R173, RZ, R173 ;  /* 0x000000adffad723e */ /* 0x000fe400000010ff */
[----:B------:R-:W-:Y:S02]  /*4160*/  F2FP.BF16.F32.PACK_AB R232, RZ, R169 ;  /* 0x000000a9ffe8723e */ /* 0x000fe400000010ff */
[----:B------:R-:W-:Y:S01]  /*4170*/  PRMT R231, R173, 0x7610, R231 ;  /* 0x00007610ade77816 */ /* 0x000fe200000000e7 */
[----:B------:R-:W-:Y:S06]  /*4180*/  @!P1 BRA `(.L_x_3847) ;  /* 0x0000000c00749947 */ /* 0x000fec0003800000 */
[----:B------:R-:W-:Y:S01]  /*4190*/  ISETP.GE.U32.AND P2, PT, R247, 0x1000000, PT ;  /* 0x01000000f700780c */ /* 0x000fe20003f46070 */
        /* <DEDUP_REMOVED lines=11> */
.L_x_3843:
[----:B------:R-:W-:Y:S01]  /*4250*/  ISETP.GT.AND P2, PT, R235, RZ, PT ;  /* 0x000000ffeb00720c */ /* 0x000fe20003f44270 */
[----:B------:R-:W-:-:S12]  /*4260*/  @!P1 BRA `(.L_x_3848) ;  /* 0x00000000003c9947 */ /* 0x000fd80003800000 */
[----:B-12---:R-:W-:Y:S01]  /*4270*/  @P2 FFMA.FTZ R169, R217, R171, R172 ;  /* 0x000000abd9a92223 */ /* 0x006fe200000100ac */
[----:B-----5:R-:W-:-:S03]  /*4280*/  LOP3.LUT P3, RZ, R247, 0xff, RZ, 0xc0, !PT ;  /* 0x000000fff7ff7812 */ /* 0x020fc6000786c0ff */
[----:B------:R-:W-:Y:S01]  /*4290*/  @P2 FADD.FTZ R168, R214, -R169 ;  /* 0x800000a9d6a82221 */ /* 0x000fe20000010000 */
[----:B------:R-:W-:-:S05]  /*42a0*/  SHF.L.U32 R169, R204, 0x10, RZ ;  /* 0x00000010cca97819 */ /* 0x000fca00000006ff */
[----:B------:R-:W-:-:S04]  /*42b0*/  @P2 FFMA.FTZ R169, R236, R168, R169 ;  /* 0x000000a8eca92223 */ /* 0x000fc800000100a9 */
[----:B------:R-:W-:Y:S01]  /*42c0*/  FMUL.FTZ R169, R169, UR17 ;  /* 0x00000011a9a97c20 */ /* 0x000fe20008410000 */
[----:B------:R-:W-:-:S03]  /*42d0*/  @P3 SHF.L.U32 R168, R240, 0x10, RZ ;  /* 0x00000010f0a83819 */ /* 0x000fc600000006ff */
        /* <DEDUP_REMOVED lines=8> */
.L_x_3848:
[----:B------:R-:W-:Y:S05]  /*4360*/  @!P1 BRA `(.L_x_3849) ;  /* 0x0000000000409947 */ /* 0x000fea0003800000 */
[----:B-12--5:R-:W-:Y:S01]  /*4370*/  SHF.R.U64 R169, R204, 0x10, R205 ;  /* 0x00000010cca97819 */ /* 0x026fe200000012cd */
        /* <DEDUP_REMOVED lines=15> */
.L_x_3849:
[----:B------:R-:W-:Y:S05]  /*4470*/  @!P1 BRA `(.L_x_3850) ;  /* 0x00000000003c9947 */ /* 0x000fea0003800000 */
[----:B-12---:R-:W-:Y:S01]  /*4480*/  @P2 FFMA.FTZ R168, R215, R171, R172 ;  /* 0x000000abd7a82223 */ /* 0x006fe200000100ac */
        /* <DEDUP_REMOVED lines=14> */
.L_x_3850:
[----:B------:R-:W-:Y:S05]  /*4570*/  @!P1 BRA `(.L_x_3847) ;  /* 0x0000000800789947 */ /* 0x000fea0003800000 */
[----:B-12--5:R-:W-:Y:S01]  /*4580*/  SHF.R.U32.HI R169, RZ, 0x10, R205 ;  /* 0x00000010ffa97819 */ /* 0x026fe200000116cd */
        /* <DEDUP_REMOVED lines=16> */
.L_x_3842:
[----:B------:R-:W-:Y:S05]  /*4690*/  BRA.U !UP0, `(.L_x_3851) ;  /* 0x0000000508207547 */ /* 0x000fea000b800000 */
[-CC-:B-12---:R-:W-:Y:S01]  /*46a0*/  FFMA.FTZ R169, R217, R171.reuse, R172.reuse ;  /* 0x000000abd9a97223 */ /* 0x186fe200000100ac */
[-CC-:B------:R-:W-:Y:S01]  /*46b0*/  FFMA.FTZ R168, R216, R171.reuse, R172.reuse ;  /* 0x000000abd8a87223 */ /* 0x180fe200000100ac */
[----:B------:R-:W-:Y:S01]  /*46c0*/  FFMA.FTZ R174, R215, R171, R172 ;  /* 0x000000abd7ae7223 */ /* 0x000fe200000100ac */
[----:B------:R-:W-:Y:S01]  /*46d0*/  ISETP.GT.AND P2, PT, R235, RZ, PT ;  /* 0x000000ffeb00720c */ /* 0x000fe20003f44270 */
[----:B------:R-:W-:Y:S01]  /*46e0*/  FADD.FTZ R169, R214, -R169 ;  /* 0x800000a9d6a97221 */ /* 0x000fe20000010000 */
[----:B------:R-:W-:Y:S01]  /*46f0*/  FADD.FTZ R173, R213, -R168 ;  /* 0x800000a8d5ad7221 */ /* 0x000fe20000010000 */
[----:B------:R-:W-:Y:S02]  /*4700*/  FADD.FTZ R177, R211, -R174 ;  /* 0x800000aed3b17221 */ /* 0x000fe40000010000 */
[----:B------:R-:W-:Y:S01]  /*4710*/  FMUL.FTZ R168, R236, R169 ;  /* 0x000000a9eca87220 */ /* 0x000fe20000410000 */
[----:B------:R-:W-:Y:S01]  /*4720*/  FFMA.FTZ R169, R212, R171, R172 ;  /* 0x000000abd4a97223 */ /* 0x000fe200000100ac */
[----:B------:R-:W-:-:S03]  /*4730*/  FMUL.FTZ R173, R236, R173 ;  /* 0x000000adecad7220 */ /* 0x000fc60000410000 */
[----:B------:R-:W-:Y:S01]  /*4740*/  FADD.FTZ R179, R210, -R169 ;  /* 0x800000a9d2b37221 */ /* 0x000fe20000010000 */
        /* <DEDUP_REMOVED lines=13> */
.L_x_3852:
        /* <DEDUP_REMOVED lines=14> */
[----:B------:R-:W-:-:S04]  /*4900*/  F2FP.BF16.F32.PACK_AB R169, RZ, R169 ;  /* 0x000000a9ffa9723e */ /* 0x000fc800000010ff */
[----:B------:R-:W-:-:S07]  /*4910*/  PRMT R226, R169, 0x7610, R226 ;  /* 0x00007610a9e27816 */ /* 0x000fce00000000e2 */
.L_x_3853:
[----:B------:R-:W-:Y:S02]  /*4920*/  F2FP.BF16.F32.PACK_AB R230, RZ, R173 ;  /* 0x000000adffe6723e */ /* 0x000fe400000010ff */
[----:B------:R-:W-:Y:S02]  /*4930*/  FSEL R175, R175, RZ, P2 ;  /* 0x000000ffafaf7208 */ /* 0x000fe40001000000 */
[----:B------:R-:W-:Y:S01]  /*4940*/  FSEL R174, R174, RZ, P2 ;  /* 0x000000ffaeae7208 */ /* 0x000fe20001000000 */
[----:B------:R-:W-:Y:S06]  /*4950*/  @!P1 BRA `(.L_x_3854) ;  /* 0x0000000000309947 */ /* 0x000fec0003800000 */
[----:B-----5:R-:W-:Y:S02]  /*4960*/  LOP3.LUT P2, R168, R247, 0xff0000, RZ, 0xc0, !PT ;  /* 0x00ff0000f7a87812 */ /* 0x020fe4000784c0ff */
[----:B------:R-:W-:Y:S02]  /*4970*/  MOV R169, RZ ;  /* 0x000000ff00a97202 */ /* 0x000fe40000000f00 */
[----:B------:R-:W-:Y:S01]  /*4980*/  ISETP.NE.AND P3, PT, R168, RZ, PT ;  /* 0x000000ffa800720c */ /* 0x000fe20003f65270 */
[----:B------:R-:W-:-:S04]  /*4990*/  FMUL.FTZ R168, R174, UR17 ;  /* 0x00000011aea87c20 */ /* 0x000fc80008410000 */
[----:B------:R-:W-:-:S04]  /*49a0*/  FMUL.FTZ R173, R168, UR16 ;  /* 0x00000010a8ad7c20 */ /* 0x000fc80008410000 */
[----:B------:R-:W-:-:S05]  /*49b0*/  @P2 SHF.L.U32 R168, R245, 0x10, RZ ;  /* 0x00000010f5a82819 */ /* 0x000fca00000006ff */
[-C--:B------:R-:W-:Y:S01]  /*49c0*/  @P2 FMUL.FTZ R169, R168, R173.reuse ;  /* 0x000000ada8a92220 */ /* 0x080fe20000410000 */
[----:B------:R-:W-:-:S03]  /*49d0*/  FMUL.FTZ R168, R34, R173 ;  /* 0x000000ad22a87220 */ /* 0x000fc60000410000 */
[----:B------:R-:W-:Y:S02]  /*49e0*/  FADD.FTZ R162, R162, R169 ;  /* 0x000000a9a2a27221 */ /* 0x000fe40000010000 */
[----:B------:R-:W-:-:S04]  /*49f0*/  FSEL R168, R168, RZ, P3 ;  /* 0x000000ffa8a87208 */ /* 0x000fc80001800000 */
[----:B------:R-:W-:-:S04]  /*4a00*/  F2FP.BF16.F32.PACK_AB R168, RZ, R168 ;  /* 0x000000a8ffa8723e */ /* 0x000fc800000010ff */
[----:B------:R-:W-:-:S07]  /*4a10*/  PRMT R227, R168, 0x7610, R227 ;  /* 0x00007610a8e37816 */ /* 0x000fce00000000e3 */
.L_x_3854:
        /* <DEDUP_REMOVED lines=16> */
.L_x_3851:
[----:B------:R-:W-:Y:S05]  /*4b20*/  @!P1 BRA `(.L_x_3855) ;  /* 0x0000000000409947 */ /* 0x000fea0003800000 */
[----:B-12---:R-:W-:Y:S01]  /*4b30*/  FFMA.FTZ R169, R217, R171, R172 ;  /* 0x000000abd9a97223 */ /* 0x006fe200000100ac */
[----:B------:R-:W-:Y:S02]  /*4b40*/  ISETP.GT.AND P2, PT, R235, RZ, PT ;  /* 0x000000ffeb00720c */ /* 0x000fe40003f44270 */
[----:B-----5:R-:W-:Y:S01]  /*4b50*/  LOP3.LUT P3, RZ, R247, 0xff, RZ, 0xc0, !PT ;  /* 0x000000fff7ff7812 */ /* 0x020fe2000786c0ff */
[----:B------:R-:W-:-:S04]  /*4b60*/  FADD.FTZ R169, R214, -R169 ;  /* 0x800000a9d6a97221 */ /* 0x000fc80000010000 */
[----:B------:R-:W-:Y:S01]  /*4b70*/  FMUL.FTZ R168, R236, R169 ;  /* 0x000000a9eca87220 */ /* 0x000fe20000410000 */
[----:B------:R-:W-:-:S04]  /*4b80*/  MOV R169, RZ ;  /* 0x000000ff00a97202 */ /* 0x000fc80000000f00 */
[----:B------:R-:W-:-:S05]  /*4b90*/  FSEL R168, R168, RZ, P2 ;  /* 0x000000ffa8a87208 */ /* 0x000fca0001000000 */
        /* <DEDUP_REMOVED lines=9> */
.L_x_3855:
[----:B------:R-:W-:Y:S05]  /*4c30*/  @!P1 BRA `(.L_x_3856) ;  /* 0x0000000000409947 */ /* 0x000fea0003800000 */
[----:B-12---:R-:W-:Y:S01]  /*4c40*/  FFMA.FTZ R168, R216, R171, R172 ;  /* 0x000000abd8a87223 */ /* 0x006fe200000100ac */
        /* <DEDUP_REMOVED lines=8> */
[----:B------:R-:W-:-:S03]  /*4cd0*/  HFMA2 R168, -RZ, RZ, 0, 0 ;  /* 0x00000000ffa87431 */ /* 0x000fc600000001ff */
[-C--:B------:R-:W-:Y:S01]  /*4ce0*/  @P3 FMUL.FTZ R168, R169, R174.reuse ;  /* 0x000000aea9a83220 */ /* 0x080fe20000410000 */
[----:B------:R-:W-:-:S03]  /*4cf0*/  FMUL.FTZ R169, R33, R174 ;  /* 0x000000ae21a97220 */ /* 0x000fc60000410000 */
[----:B------:R-:W-:Y:S02]  /*4d00*/  FADD.FTZ R161, R161, R168 ;  /* 0x000000a8a1a17221 */ /* 0x000fe40000010000 */
[----:B------:R-:W-:-:S04]  /*4d10*/  FSEL R169, R169, RZ, P3 ;  /* 0x000000ffa9a97208 */ /* 0x000fc80001800000 */
[----:B------:R-:W-:-:S04]  /*4d20*/  F2FP.BF16.F32.PACK_AB R169, RZ, R169 ;  /* 0x000000a9ffa9723e */ /* 0x000fc800000010ff */
[----:B------:R-:W-:-:S07]  /*4d30*/  PRMT R226, R169, 0x7610, R226 ;  /* 0x00007610a9e27816 */ /* 0x000fce00000000e2 */
.L_x_3856:
        /* <DEDUP_REMOVED lines=17> */
.L_x_3857:
[----:B------:R-:W-:Y:S05]  /*4e50*/  @!P1 BRA `(.L_x_3847) ;  /* 0x0000000000409947 */ /* 0x000fea0003800000 */
[----:B-12---:R-:W-:Y:S01]  /*4e60*/  FFMA.FTZ R169, R212, R171, R172 ;  /* 0x000000abd4a97223 */ /* 0x006fe200000100ac */
[----:B-----5:R-:W-:Y:S02]  /*4e70*/  ISETP.GE.U32.AND P3, PT, R247, 0x1000000, PT ;  /* 0x01000000f700780c */ /* 0x020fe40003f66070 */
        /* <DEDUP_REMOVED lines=14> */
.L_x_3847:
[----:B------:R-:W-:Y:S05]  /*4f60*/  BRA.U !UP0, `(.L_x_3858) ;  /* 0x0000000108247547 */ /* 0x000fea000b800000 */
        /* <DEDUP_REMOVED lines=9> */
.L_x_3858:
[----:B------:R-:W-:Y:S05]  /*5000*/  @!P1 BRA `(.L_x_3859) ;  /* 0x0000000000249947 */ /* 0x000fea0003800000 */
[----:B-123--:R-:W1:Y:S01]  /*5010*/  LDC.64 R174, c[0x0][0x468] ;  /* 0x00011a00ffae7b82 */ /* 0x00ee620000000a00 */
        /* <DEDUP_REMOVED lines=8> */
.L_x_3859:
[----:B------:R-:W-:Y:S05]  /*50a0*/  @!P1 BRA `(.L_x_3860) ;  /* 0x0000000000209947 */ /* 0x000fea0003800000 */
[----:B-1234-:R-:W1:Y:S01]  /*50b0*/  LDC.64 R168, c[0x0][0x390] ;  /* 0x0000e400ffa87b82 */ /* 0x01ee620000000a00 */
[----:B------:R-:W-:-:S05]  /*50c0*/  IADD3 R173, PT, PT, R238, 0x200, RZ ;  /* 0x00000200eead7810 */ /* 0x000fca0007ffe0ff */
[----:B-1----:R-:W-:-:S06]  /*50d0*/  IMAD.WIDE.U32 R168, R173, 0x8, R168 ;  /* 0x00000008ada87825 */ /* 0x002fcc00078e00a8 */
[----:B------:R-:W2:Y:S02]  /*50e0*/  LDG.E.64 R168, desc[UR12][R168.64] ;  /* 0x0000000ca8a87981 */ /* 0x000ea4000c1e1b00 */
[C-C-:B--2---:R-:W-:Y:S02]  /*50f0*/  SHF.R.U64 R246, R168.reuse, 0x10, R169.reuse ;  /* 0x00000010a8f67819 */ /* 0x144fe400000012a9 */
[----:B------:R-:W-:Y:S02]  /*5100*/  PRMT R240, R168, 0x7610, R240 ;  /* 0x00007610a8f07816 */ /* 0x000fe400000000f0 */
[----:B------:R-:W-:Y:S02]  /*5110*/  SHF.R.U32.HI R244, RZ, 0x10, R169 ;  /* 0x00000010fff47819 */ /* 0x000fe400000116a9 */
[----:B------:R-:W-:-:S07]  /*5120*/  PRMT R245, R169, 0x7610, R245 ;  /* 0x00007610a9f57816 */ /* 0x000fce00000000f5 */
.L_x_3860:
[----:B------:R-:W-:Y:S05]  /*5130*/  @!P0 BRA `(.L_x_3861) ;  /* 0x0000000800388947 */ /* 0x000fea0003800000 */
[----:B------:R-:W-:Y:S05]  /*5140*/  BRA.U !UP0, `(.L_x_3862) ;  /* 0x0000000508247547 */ /* 0x000fea000b800000 */
[----:B------:R-:W-:Y:S01]  /*5150*/  ISETP.GT.AND P2, PT, R235, RZ, PT ;  /* 0x000000ffeb00720c */ /* 0x000fe20003f44270 */
[C---:B-----5:R-:W-:Y:S01]  /*5160*/  IMAD.U32 R177, R202.reuse, 0x10000, RZ ;  /* 0x00010000cab17824 */ /* 0x060fe200078e00ff */
[----:B-1234-:R-:W-:Y:S02]  /*5170*/  SHF.R.U64 R175, R202, 0x10, R203 ;  /* 0x00000010caaf7819 */ /* 0x01efe400000012cb */
        /* <DEDUP_REMOVED lines=30> */
.L_x_3863:
        /* <DEDUP_REMOVED lines=12> */
.L_x_3864:
        /* <DEDUP_REMOVED lines=12> */
.L_x_3865:
[----:B------:R-:W-:Y:S02]  /*54e0*/  F2FP.BF16.F32.PACK_AB R173, RZ, R173 ;  /* 0x000000adffad723e */ /* 0x000fe400000010ff */
[----:B------:R-:W-:Y:S02]  /*54f0*/  F2FP.BF16.F32.PACK_AB R232, RZ, R169 ;  /* 0x000000a9ffe8723e */ /* 0x000fe400000010ff */
[----:B------:R-:W-:Y:S01]  /*5500*/  PRMT R231, R173, 0x7610, R231 ;  /* 0x00007610ade77816 */ /* 0x000fe200000000e7 */
[----:B------:R-:W-:Y:S06]  /*5510*/  @!P1 BRA `(.L_x_3866) ;  /* 0x0000000c00709947 */ /* 0x000fec0003800000 */
[----:B------:R-:W-:Y:S01]  /*5520*/  ISETP.GE.U32.AND P2, PT, R243, 0x1000000, PT ;  /* 0x01000000f300780c */ /* 0x000fe20003f46070 */
        /* <DEDUP_REMOVED lines=11> */
.L_x_3862:
[----:B------:R-:W-:-:S13]  /*55e0*/  ISETP.GT.AND P2, PT, R235, RZ, PT ;  /* 0x000000ffeb00720c */ /* 0x000fda0003f44270 */
[----:B-1234-:R-:W-:-:S04]  /*55f0*/  @P2 FFMA.FTZ R169, R193, R171, R172 ;  /* 0x000000abc1a92223 */ /* 0x01efc800000100ac */
[----:B------:R-:W-:Y:S01]  /*5600*/  @P2 FADD.FTZ R168, R190, -R169 ;  /* 0x800000a9bea82221 */ /* 0x000fe20000010000 */
[----:B-----5:R-:W-:-:S05]  /*5610*/  SHF.L.U32 R169, R202, 0x10, RZ ;  /* 0x00000010caa97819 */ /* 0x020fca00000006ff */
        /* <DEDUP_REMOVED lines=13> */
.L_x_3867:
[----:B------:R-:W-:Y:S05]  /*56f0*/  @!P1 BRA `(.L_x_3868) ;  /* 0x0000000000409947 */ /* 0x000fea0003800000 */
[----:B------:R-:W-:Y:S01]  /*5700*/  SHF.R.U64 R169, R202, 0x10, R203 ;  /* 0x00000010caa97819 */ /* 0x000fe200000012cb */
        /* <DEDUP_REMOVED lines=15> */
.L_x_3868:
[----:B------:R-:W-:Y:S05]  /*5800*/  @!P1 BRA `(.L_x_3869) ;  /* 0x00000000003c9947 */ /* 0x000fea0003800000 */
[----:B------:R-:W-:Y:S01]  /*5810*/  @P2 FFMA.FTZ R168, R191, R171, R172 ;  /* 0x000000abbfa82223 */ /* 0x000fe200000100ac */
[----:B------:R-:W-:Y:S01]  /*5820*/  LOP3.LUT P3, RZ, R243, 0xff0000, RZ, 0xc0, !PT ;  /* 0x00ff0000f3ff7812 */ /* 0x000fe2000786c0ff */
[----:B------:R-:W-:Y:S02]  /*5830*/  IMAD.U32 R169, R203, 0x10000, RZ ;  /* 0x00010000cba97824 */ /* 0x000fe400078e00ff */
        /* <DEDUP_REMOVED lines=12> */
.L_x_3869:
[----:B------:R-:W-:Y:S05]  /*5900*/  @!P1 BRA `(.L_x_3866) ;  /* 0x0000000800749947 */ /* 0x000fea0003800000 */
[----:B------:R-:W-:Y:S01]  /*5910*/  SHF.R.U32.HI R169, RZ, 0x10, R203 ;  /* 0x00000010ffa97819 */ /* 0x000fe200000116cb */
        /* <DEDUP_REMOVED lines=16> */
.L_x_3861:
[----:B------:R-:W-:Y:S05]  /*5a20*/  BRA.U !UP0, `(.L_x_3870) ;  /* 0x00000005081c7547 */ /* 0x000fea000b800000 */
[-CC-:B-1234-:R-:W-:Y:S01]  /*5a30*/  FFMA.FTZ R169, R193, R171.reuse, R172.reuse ;  /* 0x000000abc1a97223 */ /* 0x19efe200000100ac */
        /* <DEDUP_REMOVED lines=23> */
.L_x_3871:
        /* <DEDUP_REMOVED lines=16> */
.L_x_3872:
        /* <DEDUP_REMOVED lines=15> */
.L_x_3873:
        /* <DEDUP_REMOVED lines=16> */
.L_x_3870:
[----:B------:R-:W-:Y:S05]  /*5ea0*/  @!P1 BRA `(.L_x_3874) ;  /* 0x0000000000409947 */ /* 0x000fea0003800000 */
[----:B-1234-:R-:W-:Y:S01]  /*5eb0*/  FFMA.FTZ R169, R193, R171, R172 ;  /* 0x000000abc1a97223 */ /* 0x01efe200000100ac */
        /* <DEDUP_REMOVED lines=15> */
.L_x_3874:
[----:B------:R-:W-:Y:S05]  /*5fb0*/  @!P1 BRA `(.L_x_3875) ;  /* 0x0000000000409947 */ /* 0x000fea0003800000 */
[----:B-1234-:R-:W-:Y:S01]  /*5fc0*/  FFMA.FTZ R168, R192, R171, R172 ;  /* 0x000000abc0a87223 */ /* 0x01efe200000100ac */
[----:B------:R-:W-:Y:S02]  /*5fd0*/  ISETP.GT.AND P2, PT, R235, RZ, PT ;  /* 0x000000ffeb00720c */ /* 0x000fe40003f44270 */
[----:B-----5:R-:W-:Y:S01]  /*5fe0*/  LOP3.LUT P3, RZ, R243, 0xff00, RZ, 0xc0, !PT ;  /* 0x0000ff00f3ff7812 */ /* 0x020fe2000786c0ff */
[----:B------:R-:W-:-:S04]  /*5ff0*/  FADD.FTZ R169, R189, -R168 ;  /* 0x800000a8bda97221 */ /* 0x000fc80000010000 */
[----:B------:R-:W-:-:S05]  /*6000*/  FMUL.FTZ R168, R236, R169 ;  /* 0x000000a9eca87220 */ /* 0x000fca0000410000 */
[----:B------:R-:W-:-:S03]  /*6010*/  FSEL R168, R168, RZ, P2 ;  /* 0x000000ffa8a87208 */ /* 0x000fc60001000000 */
[----:B------:R-:W-:Y:S02]  /*6020*/  @P3 IMAD.U32 R169, R246, 0x10000, RZ ;  /* 0x00010000f6a93824 */ /* 0x000fe400078e00ff */
        /* <DEDUP_REMOVED lines=9> */
.L_x_3875:
        /* <DEDUP_REMOVED lines=17> */
.L_x_3876:
[----:B------:R-:W-:Y:S05]  /*61d0*/  @!P1 BRA `(.L_x_3866) ;  /* 0x0000000000409947 */ /* 0x000fea0003800000 */
[----:B-1234-:R-:W-:Y:S01]  /*61e0*/  FFMA.FTZ R169, R188, R171, R172 ;  /* 0x000000abbca97223 */ /* 0x01efe200000100ac */
        /* <DEDUP_REMOVED lines=15> */
.L_x_3866:
[----:B------:R-:W-:Y:S05]  /*62e0*/  BRA.U !UP0, `(.L_x_3877) ;  /* 0x0000000108247547 */ /* 0x000fea000b800000 */
        /* <DEDUP_REMOVED lines=9> */
.L_x_3877:
[----:B------:R-:W-:Y:S05]  /*6380*/  @!P1 BRA `(.L_x_3878) ;  /* 0x0000000000249947 */ /* 0x000fea0003800000 */
        /* <DEDUP_REMOVED lines=9> */
.L_x_3878:
[----:B------:R-:W-:Y:S05]  /*6420*/  @!P1 BRA `(.L_x_3879) ;  /* 0x0000000000209947 */ /* 0x000fea0003800000 */
[----:B-1234-:R-:W1:Y:S01]  /*6430*/  LDC.64 R168, c[0x0][0x390] ;  /* 0x0000e400ffa87b82 */ /* 0x01ee620000000a00 */
[----:B------:R-:W-:-:S05]  /*6440*/  IADD3 R173, PT, PT, R238, 0x300, RZ ;  /* 0x00000300eead7810 */ /* 0x000fca0007ffe0ff */
[----:B-1----:R-:W-:-:S06]  /*6450*/  IMAD.WIDE.U32 R168, R173, 0x8, R168 ;  /* 0x00000008ada87825 */ /* 0x002fcc00078e00a8 */
[----:B------:R-:W2:Y:S02]  /*6460*/  LDG.E.64 R168, desc[UR12][R168.64] ;  /* 0x0000000ca8a87981 */ /* 0x000ea4000c1e1b00 */
[C-C-:B--2---:R-:W-:Y:S02]  /*6470*/  SHF.R.U64 R246, R168.reuse, 0x10, R169.reuse ;  /* 0x00000010a8f67819 */ /* 0x144fe400000012a9 */
[----:B------:R-:W-:Y:S02]  /*6480*/  SHF.R.U32.HI R244, RZ, 0x10, R169 ;  /* 0x00000010fff47819 */ /* 0x000fe400000116a9 */
[----:B------:R-:W-:Y:S02]  /*6490*/  PRMT R240, R168, 0x7610, R240 ;  /* 0x00007610a8f07816 */ /* 0x000fe400000000f0 */
[----:B------:R-:W-:-:S07]  /*64a0*/  PRMT R245, R169, 0x7610, R245 ;  /* 0x00007610a9f57816 */ /* 0x000fce00000000f5 */
.L_x_3879:
[----:B------:R-:W-:Y:S05]  /*64b0*/  @!P0 BRA `(.L_x_3880) ;  /* 0x0000000800388947 */ /* 0x000fea0003800000 */
[----:B------:R-:W-:Y:S05]  /*64c0*/  BRA.U !UP0, `(.L_x_3881) ;  /* 0x0000000508247547 */ /* 0x000fea000b800000 */
[----:B------:R-:W-:Y:S02]  /*64d0*/  ISETP.GT.AND P2, PT, R235, RZ, PT ;  /* 0x000000ffeb00720c */ /* 0x000fe40003f44270 */
[C---:B-----5:R-:W-:Y:S02]  /*64e0*/  SHF.R.U64 R177, R200.reuse, 0x10, R201 ;  /* 0x00000010c8b17819 */ /* 0x060fe400000012c9 */
[----:B-1234-:R-:W-:Y:S02]  /*64f0*/  SHF.L.U32 R175, R200, 0x10, RZ ;  /* 0x00000010c8af7819 */ /* 0x01efe400000006ff */
[----:B------:R-:W-:-:S07]  /*6500*/  SHF.L.U32 R177, R177, 0x10, RZ ;  /* 0x00000010b1b17819 */ /* 0x000fce00000006ff */
        /* <DEDUP_REMOVED lines=8> */
[----:B------:R-:W-:Y:S01]  /*6590*/  SHF.R.U32.HI R169, RZ, 0x10, R201 ;  /* 0x00000010ffa97819 */ /* 0x000fe200000116c9 */
[----:B------:R-:W-:Y:S01]  /*65a0*/  @P2 FFMA.FTZ R177, R236, R168, R177 ;  /* 0x000000a8ecb12223 */ /* 0x000fe200000100b1 */
[----:B------:R-:W-:Y:S01]  /*65b0*/  @P2 FADD.FTZ R168, R180, -R173 ;  /* 0x800000adb4a82221 */ /* 0x000fe20000010000 */
[----:B------:R-:W-:-:S02]  /*65c0*/  SHF.L.U32 R173, R201, 0x10, RZ ;  /* 0x00000010c9ad7819 */ /* 0x000fc400000006ff */
[----:B------:R-:W-:Y:S02]  /*65d0*/  SHF.L.U32 R169, R169, 0x10, RZ ;  /* 0x00000010a9a97819 */ /* 0x000fe400000006ff */
[----:B------:R-:W-:Y:S01]  /*65e0*/  F2FP.BF16.F32.PACK_AB R229, RZ, R175 ;  /* 0x000000afffe5723e */ /* 0x000fe200000010ff */
[C---:B------:R-:W-:Y:S01]  /*65f0*/  @P2 FFMA.FTZ R173, R236.reuse, R168, R173 ;  /* 0x000000a8ecad2223 */ /* 0x040fe200000100ad */
[----:B------:R-:W-:Y:S01]  /*6600*/  F2FP.BF16.F32.PACK_AB R230, RZ, R177 ;  /* 0x000000b1ffe6723e */ /* 0x000fe200000010ff */
        /* <DEDUP_REMOVED lines=13> */
.L_x_3882:
        /* <DEDUP_REMOVED lines=12> */
.L_x_3883:
[----:B------:R-:W-:Y:S05]  /*67a0*/  @!P1 BRA `(.L_x_3884) ;  /* 0x00000000002c9947 */ /* 0x000fea0003800000 */
        /* <DEDUP_REMOVED lines=11> */
.L_x_3884:
        /* <DEDUP_REMOVED lines=16> */
.L_x_3881:
[----:B------:R-:W-:Y:S01]  /*6960*/  ISETP.GT.AND P2, PT, R235, RZ, PT ;  /* 0x000000ffeb00720c */ /* 0x000fe20003f44270 */
[----:B------:R-:W-:-:S12]  /*6970*/  @!P1 BRA `(.L_x_3886) ;  /* 0x00000000003c9947 */ /* 0x000fd80003800000 */
[----:B-1234-:R-:W-:Y:S01]  /*6980*/  @P2 FFMA.FTZ R169, R185, R171, R172 ;  /* 0x000000abb9a92223 */ /* 0x01efe200000100ac */
        /* <DEDUP_REMOVED lines=14> */
.L_x_3886:
[----:B------:R-:W-:Y:S05]  /*6a70*/  @!P1 BRA `(.L_x_3887) ;  /* 0x0000000000409947 */ /* 0x000fea0003800000 */
[----:B-12345:R-:W-:Y:S01]  /*6a80*/  SHF.R.U64 R169, R200, 0x10, R201 ;  /* 0x00000010c8a97819 */ /* 0x03efe200000012c9 */
        /* <DEDUP_REMOVED lines=15> */
.L_x_3887:
[----:B------:R-:W-:Y:S05]  /*6b80*/  @!P1 BRA `(.L_x_3888) ;  /* 0x00000000003c9947 */ /* 0x000fea0003800000 */
        /* <DEDUP_REMOVED lines=15> */
.L_x_3888:
[----:B------:R-:W-:Y:S05]  /*6c80*/  @!P1 BRA `(.L_x_3885) ;  /* 0x0000000800789947 */ /* 0x000fea0003800000 */
[----:B-12345:R-:W-:Y:S01]  /*6c90*/  SHF.R.U32.HI R169, RZ, 0x10, R201 ;  /* 0x00000010ffa97819 */ /* 0x03efe200000116c9 */
        /* <DEDUP_REMOVED lines=16> */
.L_x_3880:
[----:B------:R-:W-:Y:S05]  /*6da0*/  BRA.U !UP0, `(.L_x_3889) ;  /* 0x0000000508207547 */ /* 0x000fea000b800000 */
[-CC-:B-1234-:R-:W-:Y:S01]  /*6db0*/  FFMA.FTZ R169, R185, R171.reuse, R172.reuse ;  /* 0x000000abb9a97223 */ /* 0x19efe200000100ac */
        /* <DEDUP_REMOVED lines=23> */
.L_x_3890:
        /* <DEDUP_REMOVED lines=16> */
.L_x_3891:
[----:B------:R-:W-:Y:S02]  /*7030*/  F2FP.BF16.F32.PACK_AB R230, RZ, R173 ;  /* 0x000000adffe6723e */ /* 0x000fe400000010ff */
[----:B------:R-:W-:Y:S02]  /*7040*/  FSEL R175, R175, RZ, P2 ;  /* 0x000000ffafaf7208 */ /* 0x000fe40001000000 */
[----:B------:R-:W-:Y:S01]  /*7050*/  FSEL R174, R174, RZ, P2 ;  /* 0x000000ffaeae7208 */ /* 0x000fe20001000000 */
[----:B------:R-:W-:Y:S06]  /*7060*/  @!P1 BRA `(.L_x_3892) ;  /* 0x0000000000309947 */ /* 0x000fec0003800000 */
[----:B-----5:R-:W-:Y:S01]  /*7070*/  LOP3.LUT P2, R169, R242, 0xff0000, RZ, 0xc0, !PT ;  /* 0x00ff0000f2a97812 */ /* 0x020fe2000784c0ff */
[----:B------:R-:W-:-:S03]  /*7080*/  FMUL.FTZ R168, R174, UR17 ;  /* 0x00000011aea87c20 */ /* 0x000fc60008410000 */
[----:B------:R-:W-:Y:S01]  /*7090*/  ISETP.NE.AND P3, PT, R169, RZ, PT ;  /* 0x000000ffa900720c */ /* 0x000fe20003f65270 */
        /* <DEDUP_REMOVED lines=9> */
.L_x_3892:
        /* <DEDUP_REMOVED lines=16> */
.L_x_3889:
        /* <DEDUP_REMOVED lines=17> */
.L_x_3893:
[----:B------:R-:W-:Y:S05]  /*7340*/  @!P1 BRA `(.L_x_3894) ;  /* 0x0000000000409947 */ /* 0x000fea0003800000 */
[----:B-1234-:R-:W-:Y:S01]  /*7350*/  FFMA.FTZ R168, R184, R171, R172 ;  /* 0x000000abb8a87223 */ /* 0x01efe200000100ac */
        /* <DEDUP_REMOVED lines=15> */
.L_x_3894:
        /* <DEDUP_REMOVED lines=17> */
.L_x_3895:
        /* <DEDUP_REMOVED lines=17> */
.L_x_3885:
        /* <DEDUP_REMOVED lines=10> */
.L_x_3896:
        /* <DEDUP_REMOVED lines=10> */
.L_x_3897:
        /* <DEDUP_REMOVED lines=9> */
.L_x_3898:
[----:B------:R-:W-:Y:S05]  /*7840*/  @!P0 BRA `(.L_x_3899) ;  /* 0x0000000800388947 */ /* 0x000fea0003800000 */
[----:B------:R-:W-:Y:S05]  /*7850*/  BRA.U !UP0, `(.L_x_3900) ;  /* 0x0000000508247547 */ /* 0x000fea000b800000 */
[----:B------:R-:W-:Y:S02]  /*7860*/  ISETP.GT.AND P2, PT, R235, RZ, PT ;  /* 0x000000ffeb00720c */ /* 0x000fe40003f44270 */
[C-C-:B-----5:R-:W-:Y:S02]  /*7870*/  SHF.R.U64 R177, R198.reuse, 0x10, R199.reuse ;  /* 0x00000010c6b17819 */ /* 0x160fe400000012c7 */
[----:B-1234-:R-:W-:Y:S02]  /*7880*/  SHF.L.U32 R175, R198, 0x10, RZ ;  /* 0x00000010c6af7819 */ /* 0x01efe400000006ff */
[----:B------:R-:W-:Y:S02]  /*7890*/  SHF.L.U32 R177, R177, 0x10, RZ ;  /* 0x00000010b1b17819 */ /* 0x000fe400000006ff */
[----:B------:R-:W-:Y:S02]  /*78a0*/  SHF.R.U32.HI R169, RZ, 0x10, R199 ;  /* 0x00000010ffa97819 */ /* 0x000fe400000116c7 */
[----:B------:R-:W-:-:S03]  /*78b0*/  SHF.L.U32 R173, R199, 0x10, RZ ;  /* 0x00000010c7ad7819 */ /* 0x000fc600000006ff */
[-CC-:B------:R-:W-:Y:S01]  /*78c0*/  @P2 FFMA.FTZ R168, R27, R171.reuse, R172.reuse ;  /* 0x000000ab1ba82223 */ /* 0x180fe200000100ac */
[-CC-:B------:R-:W-:Y:S01]  /*78d0*/  @P2 FFMA.FTZ R174, R22, R171.reuse, R172.reuse ;  /* 0x000000ab16ae2223 */ /* 0x180fe200000100ac */
[----:B------:R-:W-:Y:S01]  /*78e0*/  @P2 FFMA.FTZ R179, R20, R171, R172 ;  /* 0x000000ab14b32223 */ /* 0x000fe200000100ac */
[----:B------:R-:W-:Y:S02]  /*78f0*/  IMAD.U32 R169, R169, 0x10000, RZ ;  /* 0x00010000a9a97824 */ /* 0x000fe400078e00ff */
        /* <DEDUP_REMOVED lines=23> */
.L_x_3901:
[----:B------:R-:W-:Y:S05]  /*7a70*/  @!P1 BRA `(.L_x_3902) ;  /* 0x00000000002c9947 */ /* 0x000fea0003800000 */
        /* <DEDUP_REMOVED lines=11> */
.L_x_3902:
[----:B------:R-:W-:Y:S05]  /*7b30*/  @!P1 BRA `(.L_x_3903) ;  /* 0x00000000002c9947 */ /* 0x000fea0003800000 */
        /* <DEDUP_REMOVED lines=11> */
.L_x_3903:
[----:B------:R-:W-:Y:S02]  /*7bf0*/  F2FP.BF16.F32.PACK_AB R173, RZ, R173 ;  /* 0x000000adffad723e */ /* 0x000fe400000010ff */
[----:B------:R-:W-:Y:S02]  /*7c00*/  F2FP.BF16.F32.PACK_AB R232, RZ, R169 ;  /* 0x000000a9ffe8723e */ /* 0x000fe400000010ff */
[----:B------:R-:W-:Y:S01]  /*7c10*/  PRMT R231, R173, 0x7610, R231 ;  /* 0x00007610ade77816 */ /* 0x000fe200000000e7 */
[----:B------:R-:W-:Y:S06]  /*7c20*/  @!P1 BRA `(.L_x_3904) ;  /* 0x0000000c00709947 */ /* 0x000fec0003800000 */
[----:B------:R-:W-:Y:S01]  /*7c30*/  ISETP.GE.U32.AND P2, PT, R241, 0x1000000, PT ;  /* 0x01000000f100780c */ /* 0x000fe20003f46070 */
        /* <DEDUP_REMOVED lines=9> */
[----:B------:R-:W-:Y:S01]  /*7cd0*/  PRMT R228, R169, 0x7610, R228 ;  /* 0x00007610a9e47816 */ /* 0x000fe200000000e4 */
[----:B------:R-:W-:Y:S06]  /*7ce0*/  BRA `(.L_x_3904) ;  /* 0x0000000c00407947 */ /* 0x000fec0003800000 */
.L_x_3900:
[----:B------:R-:W-:Y:S02]  /*7cf0*/  ISETP.GT.AND P2, PT, R235, RZ, PT ;  /* 0x000000ffeb00720c */ /* 0x000fe40003f44270 */
[----:B-12345:R-:W-:-:S11]  /*7d00*/  SHF.L.U32 R169, R198, 0x10, RZ ;  /* 0x00000010c6a97819 */ /* 0x03efd600000006ff */
[----:B------:R-:W-:-:S04]  /*7d10*/  @P2 FFMA.FTZ R168, R27, R171, R172 ;  /* 0x000000ab1ba82223 */ /* 0x000fc800000100ac */
[----:B------:R-:W-:-:S04]  /*7d20*/  @P2 FADD.FTZ R168, R23, -R168 ;  /* 0x800000a817a82221 */ /* 0x000fc80000010000 */
        /* <DEDUP_REMOVED lines=13> */
.L_x_3905:
        /* <DEDUP_REMOVED lines=17> */
.L_x_3906:
[----:B------:R-:W-:Y:S05]  /*7f10*/  @!P1 BRA `(.L_x_3907) ;  /* 0x00000000003c9947 */ /* 0x000fea0003800000 */
[----:B------:R-:W-:Y:S01]  /*7f20*/  @P2 FFMA.FTZ R168, R25, R171, R172 ;  /* 0x000000ab19a82223 */ /* 0x000fe200000100ac */
[----:B------:R-:W-:Y:S02]  /*7f30*/  SHF.L.U32 R169, R199, 0x10, RZ ;  /* 0x00000010c7a97819 */ /* 0x000fe400000006ff */
[----:B------:R-:W-:Y:S01]  /*7f40*/  LOP3.LUT P3, RZ, R241, 0xff0000, RZ, 0xc0, !PT ;  /* 0x00ff0000f1ff7812 */ /* 0x000fe2000786c0ff */
[----:B------:R-:W-:-:S04]  /*7f50*/  @P2 FADD.FTZ R168, R19, -R168 ;  /* 0x800000a813a82221 */ /* 0x000fc80000010000 */
[----:B------:R-:W-:-:S04]  /*7f60*/  @P2 FFMA.FTZ R169, R236, R168, R169 ;  /* 0x000000a8eca92223 */ /* 0x000fc800000100a9 */
[----:B------:R-:W-:-:S04]  /*7f70*/  FMUL.FTZ R169, R169, UR17 ;  /* 0x00000011a9a97c20 */ /* 0x000fc80008410000 */
[----:B------:R-:W-:Y:S01]  /*7f80*/  FMUL.FTZ R173, R169, UR16 ;  /* 0x00000010a9ad7c20 */ /* 0x000fe20008410000 */
[----:B------:R-:W-:Y:S01]  /*7f90*/  @P3 IMAD.U32 R168, R245, 0x10000, RZ ;  /* 0x00010000f5a83824 */ /* 0x000fe200078e00ff */
[----:B------:R-:W-:-:S03]  /*7fa0*/  MOV R169, RZ ;  /* 0x000000ff00a97202 */ /* 0x000fc60000000f00 */
[-C--:B------:R-:W-:Y:S01]  /*7fb0*/  @P3 FMUL.FTZ R169, R168, R173.reuse ;  /* 0x000000ada8a93220 */ /* 0x080fe20000410000 */
[----:B------:R-:W-:-:S03]  /*7fc0*/  FMUL.FTZ R168, R46, R173 ;  /* 0x000000ad2ea87220 */ /* 0x000fc60000410000 */
[----:B------:R-:W-:Y:S02]  /*7fd0*/  FADD.FTZ R150, R150, R169 ;  /* 0x000000a996967221 */ /* 0x000fe40000010000 */
[----:B------:R-:W-:-:S04]  /*7fe0*/  FSEL R168, R168, RZ, P3 ;  /* 0x000000ffa8a87208 */ /* 0x000fc80001800000 */
[----:B------:R-:W-:-:S04]  /*7ff0*/  F2FP.BF16.F32.PACK_AB R168, RZ, R168 ;  /* 0x000000a8ffa8723e */ /* 0x000fc800000010ff */
[----:B------:R-:W-:-:S07]  /*8000*/  PRMT R227, R168, 0x7610, R227 ;  /* 0x00007610a8e37816 */ /* 0x000fce00000000e3 */
.L_x_3907:
        /* <DEDUP_REMOVED lines=8> */
[----:B------:R-:W-:Y:S02]  /*8090*/  FMUL.FTZ R169, R169, UR17 ;  /* 0x00000011a9a97c20 */ /* 0x000fe40008410000 */
[----:B------:R-:W-:Y:S02]  /*80a0*/  @P3 SHF.L.U32 R173, R244, 0x10, RZ ;  /* 0x00000010f4ad3819 */ /* 0x000fe400000006ff */
[----:B------:R-:W-:-:S04]  /*80b0*/  FMUL.FTZ R174, R169, UR16 ;  /* 0x00000010a9ae7c20 */ /* 0x000fc80008410000 */
[-C--:B------:R-:W-:Y:S01]  /*80c0*/  FMUL.FTZ R169, R47, R174.reuse ;  /* 0x000000ae2fa97220 */ /* 0x080fe20000410000 */
[----:B------:R-:W-:-:S04]  /*80d0*/  @P3 FMUL.FTZ R168, R173, R174 ;  /* 0x000000aeada83220 */ /* 0x000fc80000410000 */
[----:B------:R-:W-:Y:S01]  /*80e0*/  FSEL R169, R169, RZ, P3 ;  /* 0x000000ffa9a97208 */ /* 0x000fe20001800000 */
[----:B------:R-:W-:-:S03]  /*80f0*/  FADD.FTZ R151, R151, R168 ;  /* 0x000000a897977221 */ /* 0x000fc60000010000 */
[----:B------:R-:W-:-:S04]  /*8100*/  F2FP.BF16.F32.PACK_AB R169, RZ, R169 ;  /* 0x000000a9ffa9723e */ /* 0x000fc800000010ff */
[----:B------:R-:W-:Y:S01]  /*8110*/  PRMT R228, R169, 0x7610, R228 ;  /* 0x00007610a9e47816 */ /* 0x000fe200000000e4 */
[----:B------:R-:W-:Y:S06]  /*8120*/  BRA `(.L_x_3904) ;  /* 0x0000000800307947 */ /* 0x000fec0003800000 */
.L_x_3899:
        /* <DEDUP_REMOVED lines=25> */
.L_x_3909:
        /* <DEDUP_REMOVED lines=16> */
.L_x_3910:
[----:B------:R-:W-:Y:S02]  /*83c0*/  F2FP.BF16.F32.PACK_AB R230, RZ, R173 ;  /* 0x000000adffe6723e */ /* 0x000fe400000010ff */
[----:B------:R-:W-:Y:S02]  /*83d0*/  FSEL R175, R175, RZ, P2 ;  /* 0x000000ffafaf7208 */ /* 0x000fe40001000000 */
[----:B------:R-:W-:Y:S01]  /*83e0*/  FSEL R174, R174, RZ, P2 ;  /* 0x000000ffaeae7208 */ /* 0x000fe20001000000 */
[----:B------:R-:W-:Y:S06]  /*83f0*/  @!P1 BRA `(.L_x_3911) ;  /* 0x00000000002c9947 */ /* 0x000fec0003800000 */
        /* <DEDUP_REMOVED lines=11> */
.L_x_3911:
[----:B------:R-:W-:Y:S02]  /*84b0*/  F2FP.BF16.F32.PACK_AB R174, RZ, R174 ;  /* 0x000000aeffae723e */ /* 0x000fe400000010ff */
[----:B------:R-:W-:Y:S02]  /*84c0*/  F2FP.BF16.F32.PACK_AB R232, RZ, R175 ;  /* 0x000000afffe8723e */ /* 0x000fe400000010ff */
[----:B------:R-:W-:Y:S01]  /*84d0*/  PRMT R231, R174, 0x7610, R231 ;  /* 0x00007610aee77816 */ /* 0x000fe200000000e7 */
[----:B------:R-:W-:Y:S06]  /*84e0*/  @!P1 BRA `(.L_x_3904) ;  /* 0x0000000400409947 */ /* 0x000fec0003800000 */
[----:B-----5:R-:W-:Y:S01]  /*84f0*/  ISETP.GE.U32.AND P2, PT, R241, 0x1000000, PT ;  /* 0x01000000f100780c */ /* 0x020fe20003f46070 */
[----:B------:R-:W-:-:S04]  /*8500*/  FMUL.FTZ R168, R175, UR17 ;  /* 0x00000011afa87c20 */ /* 0x000fc80008410000 */
[----:B------:R-:W-:Y:S01]  /*8510*/  FMUL.FTZ R174, R168, UR16 ;  /* 0x00000010a8ae7c20 */ /* 0x000fe20008410000 */
[----:B------:R-:W-:-:S03]  /*8520*/  HFMA2 R168, -RZ, RZ, 0, 0 ;  /* 0x00000000ffa87431 */ /* 0x000fc600000001ff */
        /* <DEDUP_REMOVED lines=8> */
.L_x_3908:
        /* <DEDUP_REMOVED lines=17> */
.L_x_3912:
        /* <DEDUP_REMOVED lines=17> */
.L_x_3913:
        /* <DEDUP_REMOVED lines=17> */
.L_x_3914:
[----:B------:R-:W-:Y:S05]  /*88e0*/  @!P1 BRA `(.L_x_3904) ;  /* 0x0000000000409947 */ /* 0x000fea0003800000 */
[----:B-1234-:R-:W-:Y:S01]  /*88f0*/  FFMA.FTZ R169, R20, R171, R172 ;  /* 0x000000ab14a97223 */ /* 0x01efe200000100ac */
[----:B------:R-:W-:Y:S02]  /*8900*/  ISETP.GT.AND P2, PT, R235, RZ, PT ;  /* 0x000000ffeb00720c */ /* 0x000fe40003f44270 */
[----:B-----5:R-:W-:Y:S01]  /*8910*/  ISETP.GE.U32.AND P3, PT, R241, 0x1000000, PT ;  /* 0x01000000f100780c */ /* 0x020fe20003f66070 */
[----:B------:R-:W-:-:S04]  /*8920*/  FADD.FTZ R169, R18, -R169 ;  /* 0x800000a912a97221 */ /* 0x000fc80000010000 */
[----:B------:R-:W-:-:S05]  /*8930*/  FMUL.FTZ R168, R236, R169 ;  /* 0x000000a9eca87220 */ /* 0x000fca0000410000 */
[----:B------:R-:W-:-:S03]  /*8940*/  FSEL R168, R168, RZ, P2 ;  /* 0x000000ffa8a87208 */ /* 0x000fc60001000000 */
[----:B------:R-:W-:Y:S02]  /*8950*/  @P3 SHF.L.U32 R173, R244, 0x10, RZ ;  /* 0x00000010f4ad3819 */ /* 0x000fe400000006ff */
[----:B------:R-:W-:-:S04]  /*8960*/  FMUL.FTZ R168, R168, UR17 ;  /* 0x00000011a8a87c20 */ /* 0x000fc80008410000 */
[----:B------:R-:W-:Y:S01]  /*8970*/  FMUL.FTZ R174, R168, UR16 ;  /* 0x00000010a8ae7c20 */ /* 0x000fe20008410000 */
[----:B------:R-:W-:-:S03]  /*8980*/  IMAD.MOV.U32 R168, RZ, RZ, RZ ;  /* 0x000000ffffa87224 */ /* 0x000fc600078e00ff */
[-C--:B------:R-:W-:Y:S01]  /*8990*/  FMUL.FTZ R169, R47, R174.reuse ;  /* 0x000000ae2fa97220 */ /* 0x080fe20000410000 */
[----:B------:R-:W-:-:S04]  /*89a0*/  @P3 FMUL.FTZ R168, R173, R174 ;  /* 0x000000aeada83220 */ /* 0x000fc80000410000 */
[----:B------:R-:W-:Y:S01]  /*89b0*/  FSEL R169, R169, RZ, P3 ;  /* 0x000000ffa9a97208 */ /* 0x000fe20001800000 */
[----:B------:R-:W-:-:S03]  /*89c0*/  FADD.FTZ R151, R151, R168 ;  /* 0x000000a897977221 */ /* 0x000fc60000010000 */
[----:B------:R-:W-:-:S04]  /*89d0*/  F2FP.BF16.F32.PACK_AB R169, RZ, R169 ;  /* 0x000000a9ffa9723e */ /* 0x000fc800000010ff */
[----:B------:R-:W-:-:S07]  /*89e0*/  PRMT R228, R169, 0x7610, R228 ;  /* 0x00007610a9e47816 */ /* 0x000fce00000000e4 */
.L_x_3904:
        /* <DEDUP_REMOVED lines=10> */
.L_x_3915:
        /* <DEDUP_REMOVED lines=10> */
.L_x_3916:
        /* <DEDUP_REMOVED lines=9> */
.L_x_3917:
[----:B------:R-:W-:Y:S05]  /*8bc0*/  @!P0 BRA `(.L_x_3918) ;  /* 0x0000000800388947 */ /* 0x000fea0003800000 */
[----:B------:R-:W-:Y:S05]  /*8bd0*/  BRA.U !UP0, `(.L_x_3919) ;  /* 0x0000000508247547 */ /* 0x000fea000b800000 */
[----:B------:R-:W-:Y:S02]  /*8be0*/  ISETP.GT.AND P2, PT, R235, RZ, PT ;  /* 0x000000ffeb00720c */ /* 0x000fe40003f44270 */
[C---:B-----5:R-:W-:Y:S02]  /*8bf0*/  SHF.R.U64 R177, R196.reuse, 0x10, R197 ;  /* 0x00000010c4b17819 */ /* 0x060fe400000012c5 */
[----:B-1234-:R-:W-:Y:S02]  /*8c00*/  SHF.L.U32 R175, R196, 0x10, RZ ;  /* 0x00000010c4af7819 */ /* 0x01efe400000006ff */
[----:B------:R-:W-:Y:S02]  /*8c10*/  SHF.L.U32 R177, R177, 0x10, RZ ;  /* 0x00000010b1b17819 */ /* 0x000fe400000006ff */
[----:B------:R-:W-:-:S05]  /*8c20*/  SHF.L.U32 R173, R197, 0x10, RZ ;  /* 0x00000010c5ad7819 */ /* 0x000fca00000006ff */
        /* <DEDUP_REMOVED lines=17> */
[----:B------:R-:W-:Y:S01]  /*8d40*/  LOP3.LUT P2, RZ, R239, 0xff, RZ, 0xc0, !PT ;  /* 0x000000ffefff7812 */ /* 0x000fe2000784c0ff */
        /* <DEDUP_REMOVED lines=9> */
[----:B------:R-:W-:-:S07]  /*8de0*/  PRMT R233, R168, 0x7610, R233 ;  /* 0x00007610a8e97816 */ /* 0x000fce00000000e9 */
.L_x_3920:
        /* <DEDUP_REMOVED lines=12> */
.L_x_3921:
        /* <DEDUP_REMOVED lines=12> */
.L_x_3922:
[----:B------:R-:W-:Y:S02]  /*8f70*/  F2FP.BF16.F32.PACK_AB R173, RZ, R173 ;  /* 0x000000adffad723e */ /* 0x000fe400000010ff */
[----:B------:R-:W-:Y:S02]  /*8f80*/  F2FP.BF16.F32.PACK_AB R232, RZ, R169 ;  /* 0x000000a9ffe8723e */ /* 0x000fe400000010ff */
[----:B------:R-:W-:Y:S01]  /*8f90*/  PRMT R231, R173, 0x7610, R231 ;  /* 0x00007610ade77816 */ /* 0x000fe200000000e7 */
[----:B------:R-:W-:Y:S06]  /*8fa0*/  @!P1 BRA `(.L_x_3923) ;  /* 0x0000000c00749947 */ /* 0x000fec0003800000 */
[----:B------:R-:W-:Y:S01]  /*8fb0*/  ISETP.GE.U32.AND P2, PT, R239, 0x1000000, PT ;  /* 0x01000000ef00780c */ /* 0x000fe20003f46070 */
        /* <DEDUP_REMOVED lines=11> */
.L_x_3919:
[----:B------:R-:W-:Y:S01]  /*9070*/  ISETP.GT.AND P2, PT, R235, RZ, PT ;  /* 0x000000ffeb00720c */ /* 0x000fe20003f44270 */
[----:B------:R-:W-:-:S12]  /*9080*/  @!P1 BRA `(.L_x_3924) ;  /* 0x00000000003c9947 */ /* 0x000fd80003800000 */
[----:B-1234-:R-:W-:Y:S01]  /*9090*/  @P2 FFMA.FTZ R168, R17, R171, R172 ;  /* 0x000000ab11a82223 */ /* 0x01efe200000100ac */
[----:B-----5:R-:W-:Y:S02]  /*90a0*/  SHF.L.U32 R169, R196, 0x10, RZ ;  /* 0x00000010c4a97819 */ /* 0x020fe400000006ff */
[----:B------:R-:W-:Y:S01]  /*90b0*/  LOP3.LUT P3, RZ, R239, 0xff, RZ, 0xc0, !PT ;  /* 0x000000ffefff7812 */ /* 0x000fe2000786c0ff */
[----:B------:R-:W-:-:S04]  /*90c0*/  @P2 FADD.FTZ R168, R15, -R168 ;  /* 0x800000a80fa82221 */ /* 0x000fc80000010000 */
[----:B------:R-:W-:-:S04]  /*90d0*/  @P2 FFMA.FTZ R169, R236, R168, R169 ;  /* 0x000000a8eca92223 */ /* 0x000fc800000100a9 */
[----:B------:R-:W-:-:S04]  /*90e0*/  FMUL.FTZ R169, R169, UR17 ;  /* 0x00000011a9a97c20 */ /* 0x000fc80008410000 */
[----:B------:R-:W-:Y:S01]  /*90f0*/  FMUL.FTZ R173, R169, UR16 ;  /* 0x00000010a9ad7c20 */ /* 0x000fe20008410000 */
[----:B------:R-:W-:Y:S01]  /*9100*/  @P3 SHF.L.U32 R174, R240, 0x10, RZ ;  /* 0x00000010f0ae3819 */ /* 0x000fe200000006ff */
[----:B------:R-:W-:Y:S02]  /*9110*/  IMAD.MOV.U32 R169, RZ, RZ, RZ ;  /* 0x000000ffffa97224 */ /* 0x000fe400078e00ff */
[-C--:B------:R-:W-:Y:S02]  /*9120*/  FMUL.FTZ R168, R48, R173.reuse ;  /* 0x000000ad30a87220 */ /* 0x080fe40000410000 */
[----:B------:R-:W-:-:S03]  /*9130*/  @P3 FMUL.FTZ R169, R174, R173 ;  /* 0x000000adaea93220 */ /* 0x000fc60000410000 */
[----:B------:R-:W-:Y:S01]  /*9140*/  FSEL R168, R168, RZ, P3 ;  /* 0x000000ffa8a87208 */ /* 0x000fe20001800000 */
[----:B------:R-:W-:-:S03]  /*9150*/  FADD.FTZ R144, R144, R169 ;  /* 0x000000a990907221 */ /* 0x000fc60000010000 */
[----:B------:R-:W-:-:S04]  /*9160*/  F2FP.BF16.F32.PACK_AB R168, RZ, R168 ;  /* 0x000000a8ffa8723e */ /* 0x000fc800000010ff */
[----:B------:R-:W-:-:S07]  /*9170*/  PRMT R233, R168, 0x7610, R233 ;  /* 0x00007610a8e97816 */ /* 0x000fce00000000e9 */
.L_x_3924:
[----:B------:R-:W-:Y:S05]  /*9180*/  @!P1 BRA `(.L_x_3925) ;  /* 0x0000000000409947 */ /* 0x000fea0003800000 */
[----:B-12345:R-:W-:Y:S01]  /*9190*/  SHF.R.U64 R169, R196, 0x10, R197 ;  /* 0x00000010c4a97819 */ /* 0x03efe200000012c5 */
[----:B------:R-:W-:Y:S01]  /*91a0*/  @P2 FFMA.FTZ R173, R16, R171, R172 ;  /* 0x000000ab10ad2223 */ /* 0x000fe200000100ac */
[----:B------:R-:W-:Y:S01]  /*91b0*/  LOP3.LUT P3, RZ, R239, 0xff00, RZ, 0xc0, !PT ;  /* 0x0000ff00efff7812 */ /* 0x000fe2000786c0ff */
        /* <DEDUP_REMOVED lines=12> */
[----:B------:R-:W-:-:S07]  /*9280*/  PRMT R226, R169, 0x7610, R226 ;  /* 0x00007610a9e27816 */ /* 0x000fce00000000e2 */
.L_x_3925:
[----:B------:R-:W-:Y:S05]  /*9290*/  @!P1 BRA `(.L_x_3926) ;  /* 0x00000000003c9947 */ /* 0x000fea0003800000 */
[----:B-1234-:R-:W-:Y:S01]  /*92a0*/  @P2 FFMA.FTZ R168, R13, R171, R172 ;  /* 0x000000ab0da82223 */ /* 0x01efe200000100ac */
[----:B-----5:R-:W-:Y:S02]  /*92b0*/  SHF.L.U32 R169, R197, 0x10, RZ ;  /* 0x00000010c5a97819 */ /* 0x020fe400000006ff */
[----:B------:R-:W-:Y:S01]  /*92c0*/  LOP3.LUT P3, RZ, R239, 0xff0000, RZ, 0xc0, !PT ;  /* 0x00ff0000efff7812 */ /* 0x000fe2000786c0ff */
[----:B------:R-:W-:-:S04]  /*92d0*/  @P2 FADD.FTZ R168, R11, -R168 ;  /* 0x800000a80ba82221 */ /* 0x000fc80000010000 */
[----:B------:R-:W-:-:S04]  /*92e0*/  @P2 FFMA.FTZ R169, R236, R168, R169 ;  /* 0x000000a8eca92223 */ /* 0x000fc800000100a9 */
[----:B------:R-:W-:-:S04]  /*92f0*/  FMUL.FTZ R169, R169, UR17 ;  /* 0x00000011a9a97c20 */ /* 0x000fc80008410000 */
[----:B------:R-:W-:Y:S01]  /*9300*/  FMUL.FTZ R173, R169, UR16 ;  /* 0x00000010a9ad7c20 */ /* 0x000fe20008410000 */
[----:B------:R-:W-:Y:S02]  /*9310*/  @P3 SHF.L.U32 R174, R245, 0x10, RZ ;  /* 0x00000010f5ae3819 */ /* 0x000fe400000006ff */
[----:B------:R-:W-:Y:S01]  /*9320*/  MOV R169, RZ ;  /* 0x000000ff00a97202 */ /* 0x000fe20000000f00 */
[-C--:B------:R-:W-:Y:S02]  /*9330*/  FMUL.FTZ R168, R50, R173.reuse ;  /* 0x000000ad32a87220 */ /* 0x080fe40000410000 */
[----:B------:R-:W-:-:S03]  /*9340*/  @P3 FMUL.FTZ R169, R174, R173 ;  /* 0x000000adaea93220 */ /* 0x000fc60000410000 */
[----:B------:R-:W-:Y:S01]  /*9350*/  FSEL R168, R168, RZ, P3 ;  /* 0x000000ffa8a87208 */ /* 0x000fe20001800000 */
[----:B------:R-:W-:-:S03]  /*9360*/  FADD.FTZ R146, R146, R169 ;  /* 0x000000a992927221 */ /* 0x000fc60000010000 */
[----:B------:R-:W-:-:S04]  /*9370*/  F2FP.BF16.F32.PACK_AB R168, RZ, R168 ;  /* 0x000000a8ffa8723e */ /* 0x000fc800000010ff */
[----:B------:R-:W-:-:S07]  /*9380*/  PRMT R227, R168, 0x7610, R227 ;  /* 0x00007610a8e37816 */ /* 0x000fce00000000e3 */
.L_x_3926:
[----:B------:R-:W-:Y:S05]  /*9390*/  @!P1 BRA `(.L_x_3923) ;  /* 0x0000000800789947 */ /* 0x000fea0003800000 */
[----:B-12345:R-:W-:Y:S01]  /*93a0*/  SHF.R.U32.HI R169, RZ, 0x10, R197 ;  /* 0x00000010ffa97819 */ /* 0x03efe200000116c5 */
[----:B------:R-:W-:Y:S01]  /*93b0*/  @P2 FFMA.FTZ R173, R12, R171, R172 ;  /* 0x000000ab0cad2223 */ /* 0x000fe200000100ac */
[----:B------:R-:W-:Y:S02]  /*93c0*/  HFMA2 R168, -RZ, RZ, 0, 0 ;  /* 0x00000000ffa87431 */ /* 0x000fe400000001ff */
[----:B------:R-:W-:Y:S01]  /*93d0*/  SHF.L.U32 R169, R169, 0x10, RZ ;  /* 0x00000010a9a97819 */ /* 0x000fe200000006ff */
[----:B------:R-:W-:-:S04]  /*93e0*/  @P2 FADD.FTZ R173, R10, -R173 ;  /* 0x800000ad0aad2221 */ /* 0x000fc80000010000 */
[----:B------:R-:W-:Y:S01]  /*93f0*/  @P2 FFMA.FTZ R169, R236, R173, R169 ;  /* 0x000000adeca92223 */ /* 0x000fe200000100a9 */
[----:B------:R-:W-:-:S03]  /*9400*/  ISETP.GE.U32.AND P2, PT, R239, 0x1000000, PT ;  /* 0x01000000ef00780c */ /* 0x000fc60003f46070 */
[----:B------:R-:W-:-:S04]  /*9410*/  FMUL.FTZ R169, R169, UR17 ;  /* 0x00000011a9a97c20 */ /* 0x000fc80008410000 */
[----:B------:R-:W-:-:S04]  /*9420*/  FMUL.FTZ R174, R169, UR16 ;  /* 0x00000010a9ae7c20 */ /* 0x000fc80008410000 */
[----:B------:R-:W-:Y:S02]  /*9430*/  FMUL.FTZ R169, R51, R174 ;  /* 0x000000ae33a97220 */ /* 0x000fe40000410000 */
[----:B------:R-:W-:-:S03]  /*9440*/  @P2 SHF.L.U32 R173, R244, 0x10, RZ ;  /* 0x00000010f4ad2819 */ /* 0x000fc600000006ff */
[----:B------:R-:W-:Y:S02]  /*9450*/  FSEL R169, R169, RZ, P2 ;  /* 0x000000ffa9a97208 */ /* 0x000fe40001000000 */
[----:B------:R-:W-:Y:S02]  /*9460*/  @P2 FMUL.FTZ R168, R173, R174 ;  /* 0x000000aeada82220 */ /* 0x000fe40000410000 */
[----:B------:R-:W-:Y:S02]  /*9470*/  F2FP.BF16.F32.PACK_AB R169, RZ, R169 ;  /* 0x000000a9ffa9723e */ /* 0x000fe400000010ff */
[----:B------:R-:W-:Y:S02]  /*9480*/  FADD.FTZ R147, R147, R168 ;  /* 0x000000a893937221 */ /* 0x000fe40000010000 */
[----:B------:R-:W-:Y:S01]  /*9490*/  PRMT R228, R169, 0x7610, R228 ;  /* 0x00007610a9e47816 */ /* 0x000fe200000000e4 */
[----:B------:R-:W-:Y:S06]  /*94a0*/  BRA `(.L_x_3923) ;  /* 0x0000000800347947 */ /* 0x000fec0003800000 */
.L_x_3918:
        /* <DEDUP_REMOVED lines=25> */
.L_x_3928:
        /* <DEDUP_REMOVED lines=16> */
.L_x_3929:
        /* <DEDUP_REMOVED lines=8> */
[----:B------:R-:W-:-:S03]  /*97c0*/  MOV R169, RZ ;  /* 0x000000ff00a97202 */ /* 0x000fc60000000f00 */
[----:B------:R-:W-:-:S04]  /*97d0*/  FMUL.FTZ R168, R50, R173 ;  /* 0x000000ad32a87220 */ /* 0x000fc80000410000 */
[----:B------:R-:W-:Y:S02]  /*97e0*/  @P2 SHF.L.U32 R176, R245, 0x10, RZ ;  /* 0x00000010f5b02819 */ /* 0x000fe400000006ff */
[----:B------:R-:W-:-:S03]  /*97f0*/  FSEL R168, R168, RZ, P3 ;  /* 0x000000ffa8a87208 */ /* 0x000fc60001800000 */
[----:B------:R-:W-:Y:S01]  /*9800*/  @P2 FMUL.FTZ R169, R176, R173 ;  /* 0x000000adb0a92220 */ /* 0x000fe20000410000 */
[----:B------:R-:W-:-:S03]  /*9810*/  F2FP.BF16.F32.PACK_AB R168, RZ, R168 ;  /* 0x000000a8ffa8723e */ /* 0x000fc600000010ff */
[----:B------:R-:W-:Y:S01]  /*9820*/  FADD.FTZ R146, R146, R169 ;  /* 0x000000a992927221 */ /* 0x000fe20000010000 */
[----:B------:R-:W-:-:S07]  /*9830*/  PRMT R227, R168, 0x7610, R227 ;  /* 0x00007610a8e37816 */ /* 0x000fce00000000e3 */
.L_x_3930:
        /* <DEDUP_REMOVED lines=9> */
[----:B------:R-:W-:Y:S01]  /*98d0*/  @P2 IMAD.U32 R173, R244, 0x10000, RZ ;  /* 0x00010000f4ad2824 */ /* 0x000fe200078e00ff */
[----:B------:R-:W-:-:S03]  /*98e0*/  FSEL R169, R169, RZ, P2 ;  /* 0x000000ffa9a97208 */ /* 0x000fc60001000000 */
[----:B------:R-:W-:Y:S01]  /*98f0*/  @P2 FMUL.FTZ R168, R173, R174 ;  /* 0x000000aeada82220 */ /* 0x000fe20000410000 */
[----:B------:R-:W-:-:S03]  /*9900*/  F2FP.BF16.F32.PACK_AB R169, RZ, R169 ;  /* 0x000000a9ffa9723e */ /* 0x000fc600000010ff */
[----:B------:R-:W-:Y:S01]  /*9910*/  FADD.FTZ R147, R147, R168 ;  /* 0x000000a893937221 */ /* 0x000fe20000010000 */
[----:B------:R-:W-:Y:S01]  /*9920*/  PRMT R228, R169, 0x7610, R228 ;  /* 0x00007610a9e47816 */ /* 0x000fe200000000e4 */
[----:B------:R-:W-:Y:S06]  /*9930*/  BRA `(.L_x_3923) ;  /* 0x0000000400107947 */ /* 0x000fec0003800000 */
.L_x_3927:
[----:B------:R-:W-:Y:S05]  /*9940*/  @!P1 BRA `(.L_x_3931) ;  /* 0x0000000000409947 */ /* 0x000fea0003800000 */
[----:B-1234-:R-:W-:Y:S01]  /*9950*/  FFMA.FTZ R168, R17, R171, R172 ;  /* 0x000000ab11a87223 */ /* 0x01efe200000100ac */
[----:B------:R-:W-:Y:S02]  /*9960*/  ISETP.GT.AND P2, PT, R235, RZ, PT ;  /* 0x000000ffeb00720c */ /* 0x000fe40003f44270 */
[----:B-----5:R-:W-:Y:S01]  /*9970*/  LOP3.LUT P3, RZ, R239, 0xff, RZ, 0xc0, !PT ;  /* 0x000000ffefff7812 */ /* 0x020fe2000786c0ff */
[----:B------:R-:W-:-:S04]  /*9980*/  FADD.FTZ R169, R15, -R168 ;  /* 0x800000a80fa97221 */ /* 0x000fc80000010000 */
[----:B------:R-:W-:Y:S01]  /*9990*/  FMUL.FTZ R168, R236, R169 ;  /* 0x000000a9eca87220 */ /* 0x000fe20000410000 */
[----:B------:R-:W-:-:S04]  /*99a0*/  MOV R169, RZ ;  /* 0x000000ff00a97202 */ /* 0x000fc80000000f00 */
[----:B------:R-:W-:-:S03]  /*99b0*/  FSEL R168, R168, RZ, P2 ;  /* 0x000000ffa8a87208 */ /* 0x000fc60001000000 */
[----:B------:R-:W-:Y:S02]  /*99c0*/  @P3 SHF.L.U32 R174, R240, 0x10, RZ ;  /* 0x00000010f0ae3819 */ /* 0x000fe400000006ff */
[----:B------:R-:W-:-:S04]  /*99d0*/  FMUL.FTZ R168, R168, UR17 ;  /* 0x00000011a8a87c20 */ /* 0x000fc80008410000 */
[----:B------:R-:W-:-:S04]  /*99e0*/  FMUL.FTZ R173, R168, UR16 ;  /* 0x00000010a8ad7c20 */ /* 0x000fc80008410000 */
[-C--:B------:R-:W-:Y:S01]  /*99f0*/  FMUL.FTZ R168, R48, R173.reuse ;  /* 0x000000ad30a87220 */ /* 0x080fe20000410000 */
[----:B------:R-:W-:-:S04]  /*9a00*/  @P3 FMUL.FTZ R169, R174, R173 ;  /* 0x000000adaea93220 */ /* 0x000fc80000410000 */
[----:B------:R-:W-:Y:S01]  /*9a10*/  FSEL R168, R168, RZ, P3 ;  /* 0x000000ffa8a87208 */ /* 0x000fe20001800000 */
[----:B------:R-:W-:-:S03]  /*9a20*/  FADD.FTZ R144, R144, R169 ;  /* 0x000000a990907221 */ /* 0x000fc60000010000 */
[----:B------:R-:W-:-:S04]  /*9a30*/  F2FP.BF16.F32.PACK_AB R168, RZ, R168 ;  /* 0x000000a8ffa8723e */ /* 0x000fc800000010ff */
[----:B------:R-:W-:-:S07]  /*9a40*/  PRMT R233, R168, 0x7610, R233 ;  /* 0x00007610a8e97816 */ /* 0x000fce00000000e9 */
.L_x_3931:
[----:B------:R-:W-:Y:S05]  /*9a50*/  @!P1 BRA `(.L_x_3932) ;  /* 0x0000000000409947 */ /* 0x000fea0003800000 */
[----:B-1234-:R-:W-:Y:S01]  /*9a60*/  FFMA.FTZ R169, R16, R171, R172 ;  /* 0x000000ab10a97223 */ /* 0x01efe200000100ac */
[----:B------:R-:W-:Y:S02]  /*9a70*/  ISETP.GT.AND P2, PT, R235, RZ, PT ;  /* 0x000000ffeb00720c */ /* 0x000fe40003f44270 */
[----:B-----5:R-:W-:Y:S01]  /*9a80*/  LOP3.LUT P3, RZ, R239, 0xff00, RZ, 0xc0, !PT ;  /* 0x0000ff00efff7812 */ /* 0x020fe2000786c0ff */
[----:B------:R-:W-:-:S04]  /*9a90*/  FADD.FTZ R169, R14, -R169 ;  /* 0x800000a90ea97221 */ /* 0x000fc80000010000 */
[----:B------:R-:W-:-:S05]  /*9aa0*/  FMUL.FTZ R168, R236, R169 ;  /* 0x000000a9eca87220 */ /* 0x000fca0000410000 */
[----:B------:R-:W-:-:S03]  /*9ab0*/  FSEL R168, R168, RZ, P2 ;  /* 0x000000ffa8a87208 */ /* 0x000fc60001000000 */
[----:B------:R-:W-:Y:S02]  /*9ac0*/  @P3 SHF.L.U32 R173, R246, 0x10, RZ ;  /* 0x00000010f6ad3819 */ /* 0x000fe400000006ff */
[----:B------:R-:W-:-:S04]  /*9ad0*/  FMUL.FTZ R168, R168, UR17 ;  /* 0x00000011a8a87c20 */ /* 0x000fc80008410000 */
[----:B------:R-:W-:Y:S01]  /*9ae0*/  FMUL.FTZ R174, R168, UR16 ;  /* 0x00000010a8ae7c20 */ /* 0x000fe20008410000 */
[----:B------:R-:W-:-:S03]  /*9af0*/  HFMA2 R168, -RZ, RZ, 0, 0 ;  /* 0x00000000ffa87431 */ /* 0x000fc600000001ff */
[-C--:B------:R-:W-:Y:S01]  /*9b00*/  FMUL.FTZ R169, R49, R174.reuse ;  /* 0x000000ae31a97220 */ /* 0x080fe20000410000 */
[----:B------:R-:W-:-:S04]  /*9b10*/  @P3 FMUL.FTZ R168, R173, R174 ;  /* 0x000000aeada83220 */ /* 0x000fc80000410000 */
[----:B------:R-:W-:Y:S01]  /*9b20*/  FSEL R169, R169, RZ, P3 ;  /* 0x000000ffa9a97208 */ /* 0x000fe20001800000 */
[----:B------:R-:W-:-:S03]  /*9b30*/  FADD.FTZ R145, R145, R168 ;  /* 0x000000a891917221 */ /* 0x000fc60000010000 */
[----:B------:R-:W-:-:S04]  /*9b40*/  F2FP.BF16.F32.PACK_AB R169, RZ, R169 ;  /* 0x000000a9ffa9723e */ /* 0x000fc800000010ff */
[----:B------:R-:W-:-:S07]  /*9b50*/  PRMT R226, R169, 0x7610, R226 ;  /* 0x00007610a9e27816 */ /* 0x000fce00000000e2 */
.L_x_3932:
        /* <DEDUP_REMOVED lines=17> */
.L_x_3933:
[----:B------:R-:W-:Y:S05]  /*9c70*/  @!P1 BRA `(.L_x_3923) ;  /* 0x0000000000409947 */ /* 0x000fea0003800000 */
[----:B-1234-:R-:W-:Y:S01]  /*9c80*/  FFMA.FTZ R169, R12, R171, R172 ;  /* 0x000000ab0ca97223 */ /* 0x01efe200000100ac */
[----:B------:R-:W-:-:S03]  /*9c90*/  ISETP.GT.AND P2, PT, R235, RZ, PT ;  /* 0x000000ffeb00720c */ /* 0x000fc60003f44270 */
[----:B------:R-:W-:-:S04]  /*9ca0*/  FADD.FTZ R169, R10, -R169 ;  /* 0x800000a90aa97221 */ /* 0x000fc80000010000 */
[----:B------:R-:W-:-:S05]  /*9cb0*/  FMUL.FTZ R168, R236, R169 ;  /* 0x000000a9eca87220 */ /* 0x000fca0000410000 */
[----:B------:R-:W-:Y:S02]  /*9cc0*/  FSEL R168, R168, RZ, P2 ;  /* 0x000000ffa8a87208 */ /* 0x000fe40001000000 */
[----:B-----5:R-:W-:-:S03]  /*9cd0*/  ISETP.GE.U32.AND P2, PT, R239, 0x1000000, PT ;  /* 0x01000000ef00780c */ /* 0x020fc60003f46070 */
[----:B------:R-:W-:-:S04]  /*9ce0*/  FMUL.FTZ R168, R168, UR17 ;  /* 0x00000011a8a87c20 */ /* 0x000fc80008410000 */
[----:B------:R-:W-:Y:S01]  /*9cf0*/  FMUL.FTZ R174, R168, UR16 ;  /* 0x00000010a8ae7c20 */ /* 0x000fe20008410000 */
[----:B------:R-:W-:-:S03]  /*9d00*/  HFMA2 R168, -RZ, RZ, 0, 0 ;  /* 0x00000000ffa87431 */ /* 0x000fc600000001ff */
[----:B------:R-:W-:Y:S02]  /*9d10*/  FMUL.FTZ R169, R51, R174 ;  /* 0x000000ae33a97220 */ /* 0x000fe40000410000 */
[----:B------:R-:W-:-:S03]  /*9d20*/  @P2 SHF.L.U32 R173, R244, 0x10, RZ ;  /* 0x00000010f4ad2819 */ /* 0x000fc600000006ff */
[----:B------:R-:W-:Y:S02]  /*9d30*/  FSEL R169, R169, RZ, P2 ;  /* 0x000000ffa9a97208 */ /* 0x000fe40001000000 */
[----:B------:R-:W-:Y:S02]  /*9d40*/  @P2 FMUL.FTZ R168, R173, R174 ;  /* 0x000000aeada82220 */ /* 0x000fe40000410000 */
[----:B------:R-:W-:Y:S02]  /*9d50*/  F2FP.BF16.F32.PACK_AB R169, RZ, R169 ;  /* 0x000000a9ffa9723e */ /* 0x000fe400000010ff */
[----:B------:R-:W-:Y:S02]  /*9d60*/  FADD.FTZ R147, R147, R168 ;  /* 0x000000a893937221 */ /* 0x000fe40000010000 */
[----:B------:R-:W-:-:S07]  /*9d70*/  PRMT R228, R169, 0x7610, R228 ;  /* 0x00007610a9e47816 */ /* 0x000fce00000000e4 */
.L_x_3923:
        /* <DEDUP_REMOVED lines=11> */
.L_x_3934:
        /* <DEDUP_REMOVED lines=10> */
.L_x_3935:
        /* <DEDUP_REMOVED lines=8> */
.L_x_3936:
[----:B------:R-:W-:Y:S05]  /*9f50*/  @!P0 BRA `(.L_x_3937) ;  /* 0x0000000800388947 */ /* 0x000fea0003800000 */
[----:B------:R-:W-:Y:S05]  /*9f60*/  BRA.U !UP0, `(.L_x_3938) ;  /* 0x0000000508247547 */ /* 0x000fea000b800000 */
[----:B------:R-:W-:Y:S02]  /*9f70*/  ISETP.GT.AND P0, PT, R235, RZ, PT ;  /* 0x000000ffeb00720c */ /* 0x000fe40003f04270 */
[C---:B-12345:R-:W-:Y:S02]  /*9f80*/  SHF.L.U32 R175, R194.reuse, 0x10, RZ ;  /* 0x00000010c2af7819 */ /* 0x07efe400000006ff */
[----:B------:R-:W-:-:S04]  /*9f90*/  SHF.R.U64 R177, R194, 0x10, R195 ;  /* 0x00000010c2b17819 */ /* 0x000fc800000012c3 */
[----:B------:R-:W-:-:S05]  /*9fa0*/  SHF.L.U32 R177, R177, 0x10, RZ ;  /* 0x00000010b1b17819 */ /* 0x000fca00000006ff */
[-CC-:B------:R-:W-:Y:S01]  /*9fb0*/  @P0 FFMA.FTZ R168, R9, R171.reuse, R172.reuse ;  /* 0x000000ab09a80223 */ /* 0x180fe200000100ac */
[-CC-:B------:R-:W-:Y:S01]  /*9fc0*/  @P0 FFMA.FTZ R169, R8, R171.reuse, R172.reuse ;  /* 0x000000ab08a90223 */ /* 0x180fe200000100ac */
[-CC-:B------:R-:W-:Y:S01]  /*9fd0*/  @P0 FFMA.FTZ R179, R5, R171.reuse, R172.reuse ;  /* 0x000000ab05b30223 */ /* 0x180fe200000100ac */
[----:B------:R-:W-:Y:S01]  /*9fe0*/  @P0 FFMA.FTZ R209, R2, R171, R172 ;  /* 0x000000ab02d10223 */ /* 0x000fe200000100ac */
[----:B------:R-:W-:Y:S01]  /*9ff0*/  @P0 FADD.FTZ R168, R7, -R168 ;  /* 0x800000a807a80221 */ /* 0x000fe20000010000 */
[----:B------:R-:W-:Y:S02]  /*a000*/  SHF.R.U32.HI R172, RZ, 0x10, R195 ;  /* 0x00000010ffac7819 */ /* 0x000fe400000116c3 */
[----:B------:R-:W-:Y:S01]  /*a010*/  SHF.L.U32 R171, R195, 0x10, RZ ;  /* 0x00000010c3ab7819 */ /* 0x000fe200000006ff */
[----:B------:R-:W-:Y:S01]  /*a020*/  @P0 FFMA.FTZ R175, R236, R168, R175 ;  /* 0x000000a8ecaf0223 */ /* 0x000fe200000100af */
[----:B------:R-:W-:Y:S01]  /*a030*/  @P0 FADD.FTZ R168, R6, -R169 ;  /* 0x800000a906a80221 */ /* 0x000fe20000010000 */
[----:B------:R-:W-:Y:S01]  /*a040*/  SHF.L.U32 R169, R172, 0x10, RZ ;  /* 0x00000010aca97819 */ /* 0x000fe200000006ff */
[----:B------:R-:W-:Y:S01]  /*a050*/  @P0 FADD.FTZ R172, R4, -R179 ;  /* 0x800000b304ac0221 */ /* 0x000fe20000010000 */
[----:B------:R-:W-:Y:S01]  /*a060*/  @P0 FADD.FTZ R174, R0, -R209 ;  /* 0x800000d100ae0221 */ /* 0x000fe20000010000 */
[C---:B------:R-:W-:Y:S01]  /*a070*/  @P0 FFMA.FTZ R177, R236.reuse, R168, R177 ;  /* 0x000000a8ecb10223 */ /* 0x040fe200000100b1 */
[----:B------:R-:W-:Y:S01]  /*a080*/  F2FP.BF16.F32.PACK_AB R229, RZ, R175 ;  /* 0x000000afffe5723e */ /* 0x000fe200000010ff */
[C---:B------:R-:W-:Y:S01]  /*a090*/  @P0 FFMA.FTZ R171, R236.reuse, R172, R171 ;  /* 0x000000acecab0223 */ /* 0x040fe200000100ab */
[----:B------:R-:W-:-:S02]  /*a0a0*/  @P0 FFMA.FTZ R169, R236, R174, R169 ;  /* 0x000000aeeca90223 */ /* 0x000fc400000100a9 */
[----:B------:R-:W-:Y:S01]  /*a0b0*/  F2FP.BF16.F32.PACK_AB R230, RZ, R177 ;  /* 0x000000b1ffe6723e */ /* 0x000fe200000010ff */
[----:B------:R-:W-:Y:S06]  /*a0c0*/  @!P1 BRA `(.L_x_3939) ;  /* 0x00000000002c9947 */ /* 0x000fec0003800000 */
[----:B------:R-:W-:Y:S01]  /*a0d0*/  LOP3.LUT P0, RZ, R237, 0xff, RZ, 0xc0, !PT ;  /* 0x000000ffedff7812 */ /* 0x000fe2000780c0ff */
[----:B------:R-:W-:-:S04]  /*a0e0*/  FMUL.FTZ R175, R175, UR17 ;  /* 0x00000011afaf7c20 */ /* 0x000fc80008410000 */
        /* <DEDUP_REMOVED lines=9> */
.L_x_3939:
[----:B------:R-:W-:Y:S05]  /*a180*/  @!P1 BRA `(.L_x_3940) ;  /* 0x00000000002c9947 */ /* 0x000fea0003800000 */
[----:B------:R-:W-:Y:S01]  /*a190*/  LOP3.LUT P0, RZ, R237, 0xff00, RZ, 0xc0, !PT ;  /* 0x0000ff00edff7812 */ /* 0x000fe2000780c0ff */
        /* <DEDUP_REMOVED lines=10> */
.L_x_3940:
        /* <DEDUP_REMOVED lines=12> */
.L_x_3941:
        /* <DEDUP_REMOVED lines=16> */
.L_x_3938:
        /* <DEDUP_REMOVED lines=17> */
.L_x_3943:
[----:B------:R-:W-:Y:S05]  /*a510*/  @!P1 BRA `(.L_x_3944) ;  /* 0x0000000000409947 */ /* 0x000fea0003800000 */
[----:B------:R-:W-:Y:S01]  /*a520*/  SHF.R.U64 R169, R194, 0x10, R195 ;  /* 0x00000010c2a97819 */ /* 0x000fe200000012c3 */
[----:B------:R-:W-:Y:S01]  /*a530*/  @P0 FFMA.FTZ R175, R8, R171, R172 ;  /* 0x000000ab08af0223 */ /* 0x000fe200000100ac */
[----:B------:R-:W-:Y:S02]  /*a540*/  LOP3.LUT P2, RZ, R237, 0xff00, RZ, 0xc0, !PT ;  /* 0x0000ff00edff7812 */ /* 0x000fe4000784c0ff */
[----:B------:R-:W-:Y:S01]  /*a550*/  SHF.L.U32 R169, R169, 0x10, RZ ;  /* 0x00000010a9a97819 */ /* 0x000fe200000006ff */
[----:B------:R-:W-:Y:S01]  /*a560*/  @P0 FADD.FTZ R175, R6, -R175 ;  /* 0x800000af06af0221 */ /* 0x000fe20000010000 */
[----:B------:R-:W-:-:S03]  /*a570*/  MOV R168, RZ ;  /* 0x000000ff00a87202 */ /* 0x000fc60000000f00 */
        /* <DEDUP_REMOVED lines=10> */
.L_x_3944:
        /* <DEDUP_REMOVED lines=8> */
[----:B------:R-:W-:Y:S01]  /*a6a0*/  @P2 SHF.L.U32 R174, R245, 0x10, RZ ;  /* 0x00000010f5ae2819 */ /* 0x000fe200000006ff */
[----:B------:R-:W-:Y:S02]  /*a6b0*/  HFMA2 R169, -RZ, RZ, 0, 0 ;  /* 0x00000000ffa97431 */ /* 0x000fe400000001ff */
[-C--:B------:R-:W-:Y:S02]  /*a6c0*/  FMUL.FTZ R168, R54, R175.reuse ;  /* 0x000000af36a87220 */ /* 0x080fe40000410000 */
[----:B------:R-:W-:-:S03]  /*a6d0*/  @P2 FMUL.FTZ R169, R174, R175 ;  /* 0x000000afaea92220 */ /* 0x000fc60000410000 */
[----:B------:R-:W-:Y:S01]  /*a6e0*/  FSEL R168, R168, RZ, P2 ;  /* 0x000000ffa8a87208 */ /* 0x000fe20001000000 */
[----:B------:R-:W-:-:S03]  /*a6f0*/  FADD.FTZ R142, R142, R169 ;  /* 0x000000a98e8e7221 */ /* 0x000fc60000010000 */
[----:B------:R-:W-:-:S04]  /*a700*/  F2FP.BF16.F32.PACK_AB R168, RZ, R168 ;  /* 0x000000a8ffa8723e */ /* 0x000fc800000010ff */
[----:B------:R-:W-:-:S07]  /*a710*/  PRMT R227, R168, 0x7610, R227 ;  /* 0x00007610a8e37816 */ /* 0x000fce00000000e3 */
.L_x_3945:
[----:B------:R-:W-:Y:S05]  /*a720*/  @!P1 BRA `(.L_x_3942) ;  /* 0x0000000800749947 */ /* 0x000fea0003800000 */
[----:B------:R-:W-:Y:S01]  /*a730*/  SHF.R.U32.HI R169, RZ, 0x10, R195 ;  /* 0x00000010ffa97819 */ /* 0x000fe200000116c3 */
[----:B------:R-:W-:Y:S01]  /*a740*/  @P0 FFMA.FTZ R171, R2, R171, R172 ;  /* 0x000000ab02ab0223 */ /* 0x000fe200000100ac */
[----:B------:R-:W-:Y:S02]  /*a750*/  MOV R168, RZ ;  /* 0x000000ff00a87202 */ /* 0x000fe40000000f00 */
        /* <DEDUP_REMOVED lines=14> */
.L_x_3937:
[----:B------:R-:W-:Y:S05]  /*a840*/  BRA.U !UP0, `(.L_x_3946) ;  /* 0x00000005081c7547 */ /* 0x000fea000b800000 */
[-CC-:B-1234-:R-:W-:Y:S01]  /*a850*/  FFMA.FTZ R168, R9, R171.reuse, R172.reuse ;  /* 0x000000ab09a87223 */ /* 0x19efe200000100ac */
        /* <DEDUP_REMOVED lines=25> */
.L_x_3947:
[----:B------:R-:W-:Y:S02]  /*a9f0*/  F2FP.BF16.F32.PACK_AB R229, RZ, R174 ;  /* 0x000000aeffe5723e */ /* 0x000fe400000010ff */
        /* <DEDUP_REMOVED lines=13> */
.L_x_3948:
        /* <DEDUP_REMOVED lines=15> */
.L_x_3949:
        /* <DEDUP_REMOVED lines=16> */
.L_x_3946:
[----:B------:R-:W-:Y:S05]  /*acc0*/  @!P1 BRA `(.L_x_3950) ;  /* 0x0000000000409947 */ /* 0x000fea0003800000 */
[----:B-1234-:R-:W-:Y:S01]  /*acd0*/  FFMA.FTZ R168, R9, R171, R172 ;  /* 0x000000ab09a87223 */ /* 0x01efe200000100ac */
[----:B------:R-:W-:-:S03]  /*ace0*/  ISETP.GT.AND P0, PT, R235, RZ, PT ;  /* 0x000000ffeb00720c */ /* 0x000fc60003f04270 */
[----:B------:R-:W-:-:S04]  /*acf0*/  FADD.FTZ R169, R7, -R168 ;  /* 0x800000a807a97221 */ /* 0x000fc80000010000 */
[----:B------:R-:W-:Y:S01]  /*ad00*/  FMUL.FTZ R168, R236, R169 ;  /* 0x000000a9eca87220 */ /* 0x000fe20000410000 */
[----:B------:R-:W-:-:S04]  /*ad10*/  MOV R169, RZ ;  /* 0x000000ff00a97202 */ /* 0x000fc80000000f00 */
[----:B------:R-:W-:Y:S02]  /*ad20*/  FSEL R168, R168, RZ, P0 ;  /* 0x000000ffa8a87208 */ /* 0x000fe40000000000 */
[----:B-----5:R-:W-:-:S03]  /*ad30*/  LOP3.LUT P0, RZ, R237, 0xff, RZ, 0xc0, !PT ;  /* 0x000000ffedff7812 */ /* 0x020fc6000780c0ff */
        /* <DEDUP_REMOVED lines=8> */
[----:B------:R-:W-:-:S07]  /*adc0*/  PRMT R233, R168, 0x7610, R233 ;  /* 0x00007610a8e97816 */ /* 0x000fce00000000e9 */
.L_x_3950:
[----:B------:R-:W-:Y:S05]  /*add0*/  @!P1 BRA `(.L_x_3951) ;  /* 0x0000000000409947 */ /* 0x000fea0003800000 */
[----:B-1234-:R-:W-:Y:S01]  /*ade0*/  FFMA.FTZ R169, R8, R171, R172 ;  /* 0x000000ab08a97223 */ /* 0x01efe200000100ac */
[----:B------:R-:W-:-:S03]  /*adf0*/  ISETP.GT.AND P0, PT, R235, RZ, PT ;  /* 0x000000ffeb00720c */ /* 0x000fc60003f04270 */
[----:B------:R-:W-:-:S04]  /*ae00*/  FADD.FTZ R169, R6, -R169 ;  /* 0x800000a906a97221 */ /* 0x000fc80000010000 */
[----:B------:R-:W-:-:S05]  /*ae10*/  FMUL.FTZ R168, R236, R169 ;  /* 0x000000a9eca87220 */ /* 0x000fca0000410000 */
[----:B------:R-:W-:Y:S02]  /*ae20*/  FSEL R168, R168, RZ, P0 ;  /* 0x000000ffa8a87208 */ /* 0x000fe40000000000 */
[----:B-----5:R-:W-:-:S03]  /*ae30*/  LOP3.LUT P0, RZ, R237, 0xff00, RZ, 0xc0, !PT ;  /* 0x0000ff00edff7812 */ /* 0x020fc6000780c0ff */
        /* <DEDUP_REMOVED lines=10> */
.L_x_3951:
        /* <DEDUP_REMOVED lines=17> */
.L_x_3952:
[----:B------:R-:W-:Y:S05]  /*aff0*/  @!P1 BRA `(.L_x_3942) ;  /* 0x0000000000409947 */ /* 0x000fea0003800000 */
[----:B------:R-:W-:Y:S01]  /*b000*/  FFMA.FTZ R171, R2, R171, R172 ;  /* 0x000000ab02ab7223 */ /* 0x000fe200000100ac */
[----:B------:R-:W-:-:S03]  /*b010*/  ISETP.GT.AND P0, PT, R235, RZ, PT ;  /* 0x000000ffeb00720c */ /* 0x000fc60003f04270 */
[----:B------:R-:W-:-:S04]  /*b020*/  FADD.FTZ R171, R0, -R171 ;  /* 0x800000ab00ab7221 */ /* 0x000fc80000010000 */
[----:B-1234-:R-:W-:-:S05]  /*b030*/  FMUL.FTZ R168, R236, R171 ;  /* 0x000000abeca87220 */ /* 0x01efca0000410000 */
        /* <DEDUP_REMOVED lines=12> */
.L_x_3942:
        /* <DEDUP_REMOVED lines=10> */
.L_x_3953:
[----:B------:R-:W-:Y:S05]  /*b1a0*/  @!P1 BRA `(.L_x_3954) ;  /* 0x0000000000209947 */ /* 0x000fea0003800000 */
[----:B-1----:R-:W1:Y:S01]  /*b1b0*/  LDC.64 R170, c[0x0][0x468] ;  /* 0x00011a00ffaa7b82 */ /* 0x002e620000000a00 */
[----:B--234-:R-:W-:Y:S02]  /*b1c0*/  LOP3.LUT R168, R226, 0xffff, RZ, 0xc0, !PT ;  /* 0x0000ffffe2a87812 */ /* 0x01cfe400078ec0ff */
[----:B------:R-:W-:-:S03]  /*b1d0*/  PRMT R175, R227, 0x5410, R228 ;  /* 0x00005410e3af7816 */ /* 0x000fc600000000e4 */
[----:B------:R-:W-:-:S05]  /*b1e0*/  IMAD.WIDE.U32 R168, R168, 0x10000, RZ ;  /* 0x00010000a8a87825 */ /* 0x000fca00078e00ff */
[----:B------:R-:W-:Y:S02]  /*b1f0*/  LOP3.LUT R169, R175, R169, RZ, 0xfc, !PT ;  /* 0x000000a9afa97212 */ /* 0x000fe400078efcff */
[----:B------:R-:W-:Y:S01]  /*b200*/  LOP3.LUT R168, R168, 0xffff, R233, 0xf8, !PT ;  /* 0x0000ffffa8a87812 */ /* 0x000fe200078ef8e9 */
[----:B-1----:R-:W-:-:S05]  /*b210*/  IMAD.WIDE.U32 R170, R173, 0x8, R170 ;  /* 0x00000008adaa7825 */ /* 0x002fca00078e00aa */
[----:B------:R1:W-:Y:S02]  /*b220*/  STG.E.64 desc[UR12][R170.64], R168 ;  /* 0x000000a8aa007986 */ /* 0x0003e4000c101b0c */
.L_x_3954:
[----:B-1234-:R-:W1:Y:S01]  /*b230*/  LDC.64 R168, c[0x0][0x380] ;  /* 0x0000e000ffa87b82 */ /* 0x01ee620000000a00 */
[----:B------:R-:W-:Y:S01]  /*b240*/  UPLOP3.LUT UP1, UPT, UPT, UPT, UP1, 0x40, 0x4 ;  /* 0x000000000004789c */ /* 0x000fe20003f2e810 */
[----:B-1----:R-:W-:-:S04]  /*b250*/  IADD3 R234, PT, PT, R234, R168, RZ ;  /* 0x000000a8eaea7210 */ /* 0x002fc80007ffe0ff */
[----:B------:R-:W-:-:S13]  /*b260*/  ISETP.GE.AND P0, PT, R234, R169, PT ;  /* 0x000000a9ea00720c */ /* 0x000fda0003f06270 */
[----:B------:R-:W-:Y:S05]  /*b270*/  @!P0 BRA `(.L_x_3955) ;  /* 0xffffff5000908947 */ /* 0x000fea000383ffff */
.L_x_3817:
        /* <DEDUP_REMOVED lines=32> */
.L_x_3956:
        /* <DEDUP_REMOVED lines=16> */
.L_x_14345:


//--------------------- .text._ZN10layer_norm13ln_bwd_kernelINS_13Kernel_traitsI13__nv_bfloat16S2_fS2_fjLj7168ELj1ELj1ELj8ELj8ENS_18Kernel_traits_baseILj7168ES2_S2_fS2_fjLj256EEEEELb0ELb0ELb0ELb0EEEvNS_9BwdParamsE --------------------------
	.section	.text._ZN10layer_norm13ln_bwd_kernelINS_13Kernel_traitsI13__nv_bfloat16S2_fS2_fjLj7168ELj1ELj1ELj8ELj8ENS_18Kernel_traits_baseILj7168ES2_S2_fS2_fjLj256EEEEELb0ELb0ELb0ELb0EEEvNS_9BwdParamsE,"ax",@progbits
	.align	128
        .global         _ZN10layer_norm13ln_bwd_kernelINS_13Kernel_traitsI13__nv_bfloat16S2_fS2_fjLj7168ELj1ELj1ELj8ELj8ENS_18Kernel_traits_baseILj7168ES2_S2_fS2_fjLj256EEEEELb0ELb0ELb0ELb0EEEvNS_9BwdParamsE
        .type           _ZN10layer_norm13ln_bwd_kernelINS_13Kernel_traitsI13__nv_bfloat16S2_fS2_fjLj7168ELj1ELj1ELj8ELj8ENS_18Kernel_traits_baseILj7168ES2_S2_fS2_fjLj256EEEEELb0ELb0ELb0ELb0EEEvNS_9BwdParamsE,@function
        .size           _ZN10layer_norm13ln_bwd_kernelINS_13Kernel_traitsI13__nv_bfloat16S2_fS2_fjLj7168ELj1ELj1ELj8ELj8ENS_18Kernel_traits_baseILj7168ES2_S2_fS2_fjLj256EEEEELb0ELb0ELb0ELb0EEEvNS_9BwdParamsE,(.L_x_14346 - _ZN10layer_norm13ln_bwd_kernelINS_13Kernel_traitsI13__nv_bfloat16S2_fS2_fjLj7168ELj1ELj1ELj8ELj8ENS_18Kernel_traits_baseILj7168ES2_S2_fS2_fjLj256EEEEELb0ELb0ELb0ELb0EEEvNS_9BwdParamsE)
        .other          _ZN10layer_norm13ln_bwd_kernelINS_13Kernel_traitsI13__nv_bfloat16S2_fS2_fjLj7168ELj1ELj1ELj8ELj8ENS_18Kernel_traits_baseILj7168ES2_S2_fS2_fjLj256EEEEELb0ELb0ELb0ELb0EEEvNS_9BwdParamsE,@"STO_CUDA_ENTRY STV_DEFAULT"
_ZN10layer_norm13ln_bwd_kernelINS_13Kernel_traitsI13__nv_bfloat16S2_fS2_fjLj7168ELj1ELj1ELj8ELj8ENS_18Kernel_traits_baseILj7168ES2_S2_fS2_fjLj256EEEEELb0ELb0ELb0ELb0EEEvNS_9BwdParamsE:
.text._ZN10layer_norm13ln_bwd_kernelINS_13Kernel_traitsI13__nv_bfloat16S2_fS2_fjLj7168ELj1ELj1ELj8ELj8ENS_18Kernel_traits_baseILj7168ES2_S2_fS2_fjLj256EEEEELb0ELb0ELb0ELb0EEEvNS_9BwdParamsE:
        /* <DEDUP_REMOVED lines=135> */
[--C-:B------:R-:W-:Y:S01]  /*0870*/  SHF.R.U64 R9, R14, 0x10, R15.reuse ;  /* 0x000000100e097819 */ /* 0x100fe2000000120f */
        /* <DEDUP_REMOVED lines=18> */
.L_x_4027:
[----:B------:R-:W0:Y:S01]  /*09a0*/  LDC.64 R124, c[0x0][0x3c0] ;  /* 0x0000f000ff7c7b82 */ /* 0x000e220000000a00 */
[----:B------:R-:W-:-:S07]  /*09b0*/  ISETP.NE.AND P0, PT, R2, RZ, PT ;  /* 0x000000ff0200720c */ /* 0x000fce0003f05270 */
[----:B------:R-:W1:Y:S08]  /*09c0*/  LDC.64 R192, c[0x0][0x3c8] ;  /* 0x0000f200ffc07b82 */ /* 0x000e700000000a00 */
[----:B------:R-:W4:Y:S01]  /*09d0*/  @P0 LDC.64 R34, c[0x0][0x3e0] ;  /* 0x0000f800ff220b82 */ /* 0x000f220000000a00 */
[----:B0-----:R-:W-:-:S06]  /*09e0*/  IMAD.WIDE R124, R31, 0x4, R124 ;  /* 0x000000041f7c7825 */ /* 0x001fcc00078e027c */
[----:B------:R0:W2:Y:S01]  /*09f0*/  LDG.E R124, desc[UR8][R124.64] ;  /* 0x000000087c7c7981 */ /* 0x0000a2000c1e1900 */
[----:B-1----:R-:W-:-:S06]  /*0a00*/  IMAD.WIDE R192, R31, 0x4, R192 ;  /* 0x000000041fc07825 */ /* 0x002fcc00078e02c0 */
[----:B------:R1:W5:Y:S01]  /*0a10*/  LDG.E R192, desc[UR8][R192.64] ;  /* 0x00000008c0c07981 */ /* 0x000362000c1e1900 */
[----:B----4-:R-:W-:Y:S02]  /*0a20*/  @P0 IMAD.WIDE R194, R31, 0x2, R34 ;  /* 0x000000021fc20825 */ /* 0x010fe400078e0222 */
[----:B------:R-:W4:Y:S01]  /*0a30*/  LDC R34, c[0x0][0x388] ;  /* 0x0000e200ff227b82 */ /* 0x000f220000000800 */
[----:B------:R-:W3:Y:S01]  /*0a40*/  S2R R33, SR_TID.X ;  /* 0x0000000000217919 */ /* 0x000ee20000002100 */
[C---:B------:R-:W-:Y:S01]  /*0a50*/  ISETP.GE.U32.AND P3, PT, R32.reuse, 0x100, PT ;  /* 0x000001002000780c */ /* 0x040fe20003f66070 */
[----:B------:R-:W-:Y:S01]  /*0a60*/  BSSY.RECONVERGENT B0, `(.L_x_3958) ;  /* 0x0000045000007945 */ /* 0x000fe20003800200 */
[----:B------:R-:W-:Y:S01]  /*0a70*/  ISETP.NE.AND P4, PT, RZ, UR7, PT ;  /* 0x00000007ff007c0c */ /* 0x000fe2000bf85270 */
[----:B------:R-:W-:Y:S01]  /*0a80*/  HFMA2 R133, -RZ, RZ, 0, 0 ;  /* 0x00000000ff857431 */ /* 0x000fe200000001ff */
[----:B------:R1:W5:Y:S01]  /*0a90*/  @P0 LDG.E.U16 R194, desc[UR8][R194.64] ;  /* 0x00000008c2c20981 */ /* 0x000362000c1e1500 */
[----:B------:R-:W-:-:S02]  /*0aa0*/  ISETP.GE.U32.AND P0, PT, R32, 0x200, PT ;  /* 0x000002002000780c */ /* 0x000fc40003f06070 */
[C---:B------:R-:W-:Y:S02]  /*0ab0*/  ISETP.GE.U32.AND P1, PT, R32.reuse, 0x300, PT ;  /* 0x000003002000780c */ /* 0x040fe40003f26070 */
[----:B------:R-:W-:Y:S01]  /*0ac0*/  ISETP.GE.U32.AND P2, PT, R32, 0x400, PT ;  /* 0x000004002000780c */ /* 0x000fe20003f46070 */
[----:B----4-:R-:W-:-:S05]  /*0ad0*/  IMAD R0, R31, R34, RZ ;  /* 0x000000221f007224 */ /* 0x010fca00078e02ff */
[----:B------:R-:W-:-:S04]  /*0ae0*/  SHF.R.S32.HI R35, RZ, 0x1f, R0 ;  /* 0x0000001fff237819 */ /* 0x000fc80000011400 */
[----:B------:R-:W-:Y:S02]  /*0af0*/  LEA.HI R0, R35, R0, RZ, 0x2 ;  /* 0x0000000023007211 */ /* 0x000fe400078f10ff */
[----:B------:R-:W-:Y:S02]  /*0b00*/  P2R R35, PR, RZ, 0x8 ;  /* 0x00000008ff237803 */ /* 0x000fe40000000000 */
[----:B---3--:R-:W-:Y:S02]  /*0b10*/  LEA.HI.SX32 R0, R0, R33, 0x1e ;  /* 0x0000002100007211 */ /* 0x008fe400078ff2ff */
[----:B------:R-:W-:Y:S02]  /*0b20*/  MOV R134, RZ ;  /* 0x000000ff00867202 */ /* 0x000fe40000000f00 */
[----:B0-----:R-:W-:Y:S02]  /*0b30*/  P2R R125, PR, RZ, 0x10 ;  /* 0x00000010ff7d7803 */ /* 0x001fe40000000000 */
[----:B------:R-:W-:-:S02]  /*0b40*/  MOV R135, R0 ;  /* 0x0000000000877202 */ /* 0x000fc40000000f00 */
[----:B--2---:R-:W-:Y:S01]  /*0b50*/  FSEL R132, R124, RZ, !P4 ;  /* 0x000000ff7c847208 */ /* 0x004fe20006000000 */
[----:B-1----:R-:W-:Y:S06]  /*0b60*/  @!P3 BRA `(.L_x_3959) ;  /* 0x0000000000d0b947 */ /* 0x002fec0003800000 */
[----:B------:R-:W0:Y:S01]  /*0b70*/  LDC.64 R128, c[0x0][0x428] ;  /* 0x00010a00ff807b82 */ /* 0x000e220000000a00 */
[----:B------:R-:W-:-:S07]  /*0b80*/  ISETP.NE.U32.AND P3, PT, RZ, UR10, PT ;  /* 0x0000000aff007c0c */ /* 0x000fce000bf65070 */
[----:B------:R-:W1:Y:S01]  /*0b90*/  LDC.64 R124, c[0x0][0x3a8] ;  /* 0x0000ea00ff7c7b82 */ /* 0x000e620000000a00 */
[----:B------:R-:W-:-:S13]  /*0ba0*/  ISETP.NE.AND.EX P3, PT, RZ, UR11, PT, P3 ;  /* 0x0000000bff007c0c */ /* 0x000fda000bf65330 */
[----:B------:R-:W2:Y:S01]  /*0bb0*/  @P3 LDC.64 R130, c[0x0][0x438] ;  /* 0x00010e00ff823b82 */ /* 0x000ea20000000a00 */
[----:B0-----:R-:W-:-:S06]  /*0bc0*/  IMAD.WIDE.U32 R128, R0, 0x8, R128 ;  /* 0x0000000800807825 */ /* 0x001fcc00078e0080 */
[----:B------:R-:W3:Y:S01]  /*0bd0*/  LDG.E.64 R128, desc[UR8][R128.64] ;  /* 0x0000000880807981 */ /* 0x000ee2000c1e1b00 */
[----:B-1----:R-:W-:-:S06]  /*0be0*/  IMAD.WIDE.U32 R124, R0, 0x10, R124 ;  /* 0x00000010007c7825 */ /* 0x002fcc00078e007c */
[----:B------:R-:W4:Y:S01]  /*0bf0*/  LDG.E.128 R124, desc[UR8][R124.64] ;  /* 0x000000087c7c7981 */ /* 0x000f22000c1e1d00 */
[----:B--2---:R-:W-:-:S05]  /*0c00*/  @P3 IMAD.WIDE.U32 R130, R0, 0x10, R130 ;  /* 0x0000001000823825 */ /* 0x004fca00078e0082 */
[----:B------:R0:W5:Y:S01]  /*0c10*/  @P3 LDG.E.128 R52, desc[UR8][R130.64] ;  /* 0x0000000882343981 */ /* 0x000162000c1e1d00 */
[----:B------:R-:W-:Y:S02]  /*0c20*/  SHF.L.U32 R189, R30, 0x10, RZ ;  /* 0x000000101ebd7819 */ /* 0x000fe400000006ff */
[----:B------:R-:W-:Y:S02]  /*0c30*/  SHF.L.U32 R188, R29, 0x10, RZ ;  /* 0x000000101dbc7819 */ /* 0x000fe400000006ff */
[----:B------:R-:W-:Y:S02]  /*0c40*/  SHF.L.U32 R185, R28, 0x10, RZ ;  /* 0x000000101cb97819 */ /* 0x000fe400000006ff */
[----:B------:R-:W-:Y:S02]  /*0c50*/  SHF.L.U32 R184, R27, 0x10, RZ ;  /* 0x000000101bb87819 */ /* 0x000fe400000006ff */
[----:B---3--:R-:W-:Y:S02]  /*0c60*/  MOV R133, R128 ;  /* 0x0000008000857202 */ /* 0x008fe40000000f00 */
[----:B------:R-:W-:-:S02]  /*0c70*/  SHF.R.U64 R137, R128, 0x10, R129 ;  /* 0x0000001080897819 */ /* 0x000fc40000001281 */
[----:B------:R-:W-:Y:S02]  /*0c80*/  SHF.L.U32 R133, R133, 0x10, RZ ;  /* 0x0000001085857819 */ /* 0x000fe400000006ff */
[----:B------:R-:W-:Y:S01]  /*0c90*/  MOV R134, R129 ;  /* 0x0000008100867202 */ /* 0x000fe20000000f00 */
[C---:B----4-:R-:W-:Y:S01]  /*0ca0*/  FADD.FTZ R191, -R132.reuse, R124 ;  /* 0x0000007c84bf7221 */ /* 0x050fe20000010100 */
[----:B------:R-:W-:Y:S01]  /*0cb0*/  SHF.R.U32.HI R136, RZ, 0x10, R129 ;  /* 0x00000010ff887819 */ /* 0x000fe20000011681 */
[----:B------:R-:W-:Y:S01]  /*0cc0*/  FADD.FTZ R129, -R132, R125 ;  /* 0x0000007d84817221 */ /* 0x000fe20000010100 */
[----:B------:R-:W-:Y:S01]  /*0cd0*/  SHF.L.U32 R124, R137, 0x10, RZ ;  /* 0x00000010897c7819 */ /* 0x000fe200000006ff */
[----:B-----5:R-:W-:Y:S01]  /*0ce0*/  FMUL.FTZ R191, R192, R191 ;  /* 0x000000bfc0bf7220 */ /* 0x020fe20000410000 */
[----:B------:R-:W-:Y:S01]  /*0cf0*/  FMUL.FTZ R189, R189, R133 ;  /* 0x00000085bdbd7220 */ /* 0x000fe20000410000 */
[----:B------:R-:W-:Y:S01]  /*0d00*/  FADD.FTZ R135, -R132, R127 ;  /* 0x0000007f84877221 */ /* 0x000fe20000010100 */
[----:B------:R-:W-:Y:S01]  /*0d10*/  FMUL.FTZ R190, R192, R129 ;  /* 0x00000081c0be7220 */ /* 0x000fe20000410000 */
[----:B------:R-:W-:Y:S01]  /*0d20*/  SHF.L.U32 R134, R134, 0x10, RZ ;  /* 0x0000001086867819 */ /* 0x000fe200000006ff */
[----:B------:R-:W-:Y:S01]  /*0d30*/  FADD.FTZ R187, -R132, R126 ;  /* 0x0000007e84bb7221 */ /* 0x000fe20000010100 */
[-C--:B------:R-:W-:Y:S01]  /*0d40*/  FMUL.FTZ R188, R188, R124.reuse ;  /* 0x0000007cbcbc7220 */ /* 0x080fe20000410000 */
[----:B------:R-:W-:Y:S01]  /*0d50*/  FADD.FTZ R125, RZ, R189 ;  /* 0x000000bdff7d7221 */ /* 0x000fe20000010000 */
[----:B------:R-:W-:Y:S01]  /*0d60*/  FFMA.FTZ R127, R191, R189, RZ ;  /* 0x000000bdbf7f7223 */ /* 0x000fe200000100ff */
[----:B------:R-:W-:Y:S01]  /*0d70*/  FADD.FTZ R81, R81, R124 ;  /* 0x0000007c51517221 */ /* 0x000fe20000010000 */
[----:B------:R-:W-:Y:S01]  /*0d80*/  FFMA.FTZ R109, R190, R124, R109 ;  /* 0x0000007cbe6d7223 */ /* 0x000fe2000001006d */
[----:B------:R-:W-:Y:S01]  /*0d90*/  SHF.L.U32 R128, R136, 0x10, RZ ;  /* 0x0000001088807819 */ /* 0x000fe200000006ff */
[----:B------:R-:W-:Y:S01]  /*0da0*/  FMUL.FTZ R187, R192, R187 ;  /* 0x000000bbc0bb7220 */ /* 0x000fe20000410000 */
        /* <DEDUP_REMOVED lines=15> */
[----:B0-----:R-:W-:-:S07]  /*0ea0*/  FFMA.FTZ R134, R186, R184, R125 ;  /* 0x000000b8ba867223 */ /* 0x001fce000001007d */
.L_x_3959:
[----:B------:R-:W-:Y:S05]  /*0eb0*/  BSYNC.RECONVERGENT B0 ;  /* 0x0000000000007941 */ /* 0x000fea0003800200 */
.L_x_3958:
[----:B------:R-:W-:Y:S04]  /*0ec0*/  BSSY.RECONVERGENT B0, `(.L_x_3960) ;  /* 0x0000036000007945 */ /* 0x000fe80003800200 */
[----:B------:R-:W-:Y:S05]  /*0ed0*/  @!P0 BRA `(.L_x_3961) ;  /* 0x0000000000d08947 */ /* 0x000fea0003800000 */
[----:B------:R-:W0:Y:S01]  /*0ee0*/  LDC.64 R130, c[0x0][0x428] ;  /* 0x00010a00ff827b82 */ /* 0x000e220000000a00 */
[----:B------:R-:W-:-:S07]  /*0ef0*/  ISETP.NE.U32.AND P3, PT, RZ, UR10, PT ;  /* 0x0000000aff007c0c */ /* 0x000fce000bf65070 */
[----:B------:R-:W1:Y:S01]  /*0f00*/  LDC.64 R124, c[0x0][0x3a8] ;  /* 0x0000ea00ff7c7b82 */ /* 0x000e620000000a00 */
[----:B0-----:R-:W-:-:S06]  /*0f10*/  IMAD.WIDE.U32 R130, R135, 0x8, R130 ;  /* 0x0000000887827825 */ /* 0x001fcc00078e0082 */
[----:B------:R-:W2:Y:S01]  /*0f20*/  LDG.E.64 R130, desc[UR8][R130.64] ;  /* 0x0000000882827981 */ /* 0x000ea2000c1e1b00 */
[----:B-1----:R-:W-:-:S06]  /*0f30*/  IMAD.WIDE.U32 R124, R135, 0x10, R124 ;  /* 0x00000010877c7825 */ /* 0x002fcc00078e007c */
[----:B------:R-:W3:Y:S01]  /*0f40*/  LDG.E.128 R124, desc[UR8][R124.64] ;  /* 0x000000087c7c7981 */ /* 0x000ee2000c1e1d00 */
[----:B------:R-:W-:-:S13]  /*0f50*/  ISETP.NE.AND.EX P3, PT, RZ, UR11, PT, P3 ;  /* 0x0000000bff007c0c */ /* 0x000fda000bf65330 */
[----:B------:R-:W0:Y:S01]  /*0f60*/  @P3 LDC.64 R128, c[0x0][0x438] ;  /* 0x00010e00ff803b82 */ /* 0x000e220000000a00 */
[----:B------:R-:W-:Y:S02]  /*0f70*/  SHF.L.U32 R181, R26, 0x10, RZ ;  /* 0x000000101ab57819 */ /* 0x000fe400000006ff */
[----:B------:R-:W-:Y:S02]  /*0f80*/  SHF.L.U32 R180, R25, 0x10, RZ ;  /* 0x0000001019b47819 */ /* 0x000fe400000006ff */
[----:B------:R-:W-:Y:S02]  /*0f90*/  SHF.L.U32 R177, R24, 0x10, RZ ;  /* 0x0000001018b17819 */ /* 0x000fe400000006ff */
[----:B------:R-:W-:Y:S01]  /*0fa0*/  SHF.L.U32 R176, R23, 0x10, RZ ;  /* 0x0000001017b07819 */ /* 0x000fe200000006ff */
[----:B0-----:R-:W-:-:S05]  /*0fb0*/  @P3 IMAD.WIDE.U32 R128, R135, 0x10, R128 ;  /* 0x0000001087803825 */ /* 0x001fca00078e0080 */
[----:B------:R0:W5:Y:S01]  /*0fc0*/  @P3 LDG.E.128 R48, desc[UR8][R128.64] ;  /* 0x0000000880303981 */ /* 0x000162000c1e1d00 */
[----:B------:R-:W-:Y:S02]  /*0fd0*/  IADD3 R135, PT, PT, R135, 0x100, RZ ;  /* 0x0000010087877810 */ /* 0x000fe40007ffe0ff */
[----:B--2---:R-:W-:Y:S02]  /*0fe0*/  MOV R136, R130 ;  /* 0x0000008200887202 */ /* 0x004fe40000000f00 */
[--C-:B------:R-:W-:Y:S02]  /*0ff0*/  SHF.R.U64 R139, R130, 0x10, R131.reuse ;  /* 0x00000010828b7819 */ /* 0x100fe40000001283 */
[----:B------:R-:W-:Y:S02]  /*1000*/  SHF.L.U32 R136, R136, 0x10, RZ ;  /* 0x0000001088887819 */ /* 0x000fe400000006ff */
[----:B------:R-:W-:Y:S01]  /*1010*/  MOV R137, R131 ;  /* 0x0000008300897202 */ /* 0x000fe20000000f00 */
[C---:B---3--:R-:W-:Y:S01]  /*1020*/  FADD.FTZ R183, -R132.reuse, R124 ;  /* 0x0000007c84b77221 */ /* 0x048fe20000010100 */
[----:B------:R-:W-:Y:S01]  /*1030*/  SHF.R.U32.HI R138, RZ, 0x10, R131 ;  /* 0x00000010ff8a7819 */ /* 0x000fe20000011683 */
[----:B------:R-:W-:Y:S01]  /*1040*/  FADD.FTZ R131, -R132, R125 ;  /* 0x0000007d84837221 */ /* 0x000fe20000010100 */
[----:B------:R-:W-:Y:S01]  /*1050*/  SHF.L.U32 R124, R139, 0x10, RZ ;  /* 0x000000108b7c7819 */ /* 0x000fe200000006ff */
[C---:B-----5:R-:W-:Y:S01]  /*1060*/  FMUL.FTZ R183, R192.reuse, R183 ;  /* 0x000000b7c0b77220 */ /* 0x060fe20000410000 */
[----:B------:R-:W-:Y:S01]  /*1070*/  FMUL.FTZ R181, R181, R136 ;  /* 0x00000088b5b57220 */ /* 0x000fe20000410000 */
[----:B------:R-:W-:Y:S01]  /*1080*/  FMUL.FTZ R182, R192, R131 ;  /* 0x00000083c0b67220 */ /* 0x000fe20000410000 */
[----:B------:R-:W-:Y:S01]  /*1090*/  SHF.L.U32 R137, R137, 0x10, RZ ;  /* 0x0000001089897819 */ /* 0x000fe200000006ff */
[----:B------:R-:W-:Y:S01]  /*10a0*/  FADD.FTZ R179, -R132, R126 ;  /* 0x0000007e84b37221 */ /* 0x000fe20000010100 */
[-C--:B------:R-:W-:Y:S01]  /*10b0*/  FMUL.FTZ R180, R180, R124.reuse ;  /* 0x0000007cb4b47220 */ /* 0x080fe20000410000 */
[----:B------:R-:W-:Y:S01]  /*10c0*/  FADD.FTZ R133, R133, R181 ;  /* 0x000000b585857221 */ /* 0x000fe20000010000 */
[----:B------:R-:W-:Y:S01]  /*10d0*/  FFMA.FTZ R125, R183, R181, R134 ;  /* 0x000000b5b77d7223 */ /* 0x000fe20000010086 */
[----:B------:R-:W-:Y:S01]  /*10e0*/  FADD.FTZ R77, R77, R124 ;  /* 0x0000007c4d4d7221 */ /* 0x000fe20000010000 */
[----:B------:R-:W-:Y:S01]  /*10f0*/  FFMA.FTZ R105, R182, R124, R105 ;  /* 0x0000007cb6697223 */ /* 0x000fe20000010069 */
[----:B0-----:R-:W-:Y:S01]  /*1100*/  SHF.L.U32 R128, R138, 0x10, RZ ;  /* 0x000000108a807819 */ /* 0x001fe200000006ff */
        /* <DEDUP_REMOVED lines=17> */
.L_x_3961:
[----:B------:R-:W-:Y:S05]  /*1220*/  BSYNC.RECONVERGENT B0 ;  /* 0x0000000000007941 */ /* 0x000fea0003800200 */
.L_x_3960:
        /* <DEDUP_REMOVED lines=20> */
[----:B------:R-:W-:Y:S02]  /*1370*/  MOV R137, R131 ;  /* 0x0000008300897202 */ /* 0x000fe40000000f00 */
[----:B------:R-:W-:Y:S01]  /*1380*/  SHF.R.U32.HI R138, RZ, 0x10, R131 ;  /* 0x00000010ff8a7819 */ /* 0x000fe20000011683 */
[----:B---3--:R-:W-:Y:S01]  /*1390*/  FADD.FTZ R131, -R132, R125 ;  /* 0x0000007d84837221 */ /* 0x008fe20000010100 */
[----:B------:R-:W-:Y:S01]  /*13a0*/  SHF.L.U32 R125, R136, 0x10, RZ ;  /* 0x00000010887d7819 */ /* 0x000fe200000006ff */
[----:B------:R-:W-:Y:S01]  /*13b0*/  FADD.FTZ R147, -R132, R124 ;  /* 0x0000007c84937221 */ /* 0x000fe20000010100 */
[----:B------:R-:W-:Y:S01]  /*13c0*/  SHF.L.U32 R124, R139, 0x10, RZ ;  /* 0x000000108b7c7819 */ /* 0x000fe200000006ff */
[----:B-----5:R-:W-:-:S02]  /*13d0*/  FMUL.FTZ R144, R192, R131 ;  /* 0x00000083c0907220 */ /* 0x020fc40000410000 */
[----:B------:R-:W-:Y:S01]  /*13e0*/  FMUL.FTZ R147, R192, R147 ;  /* 0x00000093c0937220 */ /* 0x000fe20000410000 */
[-C--:B------:R-:W-:Y:S01]  /*13f0*/  FMUL.FTZ R174, R174, R125.reuse ;  /* 0x0000007daeae7220 */ /* 0x080fe20000410000 */
[----:B------:R-:W-:Y:S01]  /*1400*/  FADD.FTZ R127, -R132, R127 ;  /* 0x0000007f847f7221 */ /* 0x000fe20000010100 */
[-C--:B------:R-:W-:Y:S01]  /*1410*/  FMUL.FTZ R175, R175, R124.reuse ;  /* 0x0000007cafaf7220 */ /* 0x080fe20000410000 */
[----:B------:R-:W-:Y:S01]  /*1420*/  FADD.FTZ R73, R73, R124 ;  /* 0x0000007c49497221 */ /* 0x000fe20000010000 */
[----:B------:R-:W-:Y:S01]  /*1430*/  FFMA.FTZ R101, R144, R124, R101 ;  /* 0x0000007c90657223 */ /* 0x000fe20000010065 */
[----:B------:R-:W-:Y:S01]  /*1440*/  FADD.FTZ R72, R72, R125 ;  /* 0x0000007d48487221 */ /* 0x000fe20000010000 */
[----:B------:R-:W-:Y:S01]  /*1450*/  FFMA.FTZ R100, R147, R125, R100 ;  /* 0x0000007d93647223 */ /* 0x000fe20000010064 */
[----:B------:R-:W-:Y:S01]  /*1460*/  SHF.L.U32 R137, R137, 0x10, RZ ;  /* 0x0000001089897819 */ /* 0x000fe200000006ff */
[----:B------:R-:W-:Y:S01]  /*1470*/  FADD.FTZ R124, R133, R174 ;  /* 0x000000ae857c7221 */ /* 0x000fe20000010000 */
[----:B------:R-:W-:Y:S01]  /*1480*/  FADD.FTZ R145, -R132, R126 ;  /* 0x0000007e84917221 */ /* 0x000fe20000010100 */
[----:B------:R-:W-:Y:S01]  /*1490*/  FFMA.FTZ R125, R147, R174, R134 ;  /* 0x000000ae937d7223 */ /* 0x000fe20000010086 */
[----:B------:R-:W-:Y:S01]  /*14a0*/  FMUL.FTZ R146, R192, R127 ;  /* 0x0000007fc0927220 */ /* 0x000fe20000410000 */
[----:B0-----:R-:W-:Y:S01]  /*14b0*/  SHF.L.U32 R128, R138, 0x10, RZ ;  /* 0x000000108a807819 */ /* 0x001fe200000006ff */
[----:B------:R-:W-:Y:S01]  /*14c0*/  FADD.FTZ R127, R124, R175 ;  /* 0x000000af7c7f7221 */ /* 0x000fe20000010000 */
[----:B------:R-:W-:Y:S01]  /*14d0*/  FMUL.FTZ R145, R192, R145 ;  /* 0x00000091c0917220 */ /* 0x000fe20000410000 */
[----:B------:R-:W-:Y:S01]  /*14e0*/  FMUL.FTZ R172, R172, R137 ;  /* 0x00000089acac7220 */ /* 0x000fe20000410000 */
[----:B------:R-:W-:Y:S01]  /*14f0*/  FFMA.FTZ R124, R144, R175, R125 ;  /* 0x000000af907c7223 */ /* 0x000fe2000001007d */
[----:B------:R-:W-:-:S02]  /*1500*/  FMUL.FTZ R149, R149, R128 ;  /* 0x0000008095957220 */ /* 0x000fc40000410000 */
        /* <DEDUP_REMOVED lines=8> */
.L_x_3963:
[----:B------:R-:W-:Y:S05]  /*1590*/  BSYNC.RECONVERGENT B0 ;  /* 0x0000000000007941 */ /* 0x000fea0003800200 */
.L_x_3962:
        /* <DEDUP_REMOVED lines=13> */
[----:B------:R-:W-:Y:S01]  /*1670*/  SHF.L.U32 R143, R15, 0x10, RZ ;  /* 0x000000100f8f7819 */ /* 0x000fe200000006ff */
[----:B0-----:R-:W-:-:S05]  /*1680*/  @P3 IMAD.WIDE.U32 R124, R135, 0x10, R124 ;  /* 0x00000010877c3825 */ /* 0x001fca00078e007c */
[----:B------:R0:W5:Y:S01]  /*1690*/  @P3 LDG.E.128 R40, desc[UR8][R124.64] ;  /* 0x000000087c283981 */ /* 0x000162000c1e1d00 */
[----:B------:R-:W-:Y:S02]  /*16a0*/  IADD3 R135, PT, PT, R135, 0x100, RZ ;  /* 0x0000010087877810 */ /* 0x000fe40007ffe0ff */
[----:B--2---:R-:W-:Y:S02]  /*16b0*/  MOV R129, R126 ;  /* 0x0000007e00817202 */ /* 0x004fe40000000f00 */
[----:B------:R-:W-:Y:S02]  /*16c0*/  SHF.R.U64 R136, R126, 0x10, R127 ;  /* 0x000000107e887819 */ /* 0x000fe4000000127f */
[----:B------:R-:W-:Y:S02]  /*16d0*/  SHF.L.U32 R129, R129, 0x10, RZ ;  /* 0x0000001081817819 */ /* 0x000fe400000006ff */
[----:B------:R-:W-:Y:S01]  /*16e0*/  MOV R130, R127 ;  /* 0x0000007f00827202 */ /* 0x000fe20000000f00 */
[C---:B---3--:R-:W-:Y:S01]  /*16f0*/  FADD.FTZ R137, -R132.reuse, R37 ;  /* 0x0000002584897221 */ /* 0x048fe20000010100 */
[----:B------:R-:W-:Y:S01]  /*1700*/  SHF.R.U32.HI R131, RZ, 0x10, R127 ;  /* 0x00000010ff837819 */ /* 0x000fe2000001167f */
[C---:B------:R-:W-:Y:S01]  /*1710*/  FADD.FTZ R127, -R132.reuse, R36 ;  /* 0x00000024847f7221 */ /* 0x040fe20000010100 */
[C---:B------:R-:W-:Y:S01]  /*1720*/  FADD.FTZ R139, -R132.reuse, R39 ;  /* 0x00000027848b7221 */ /* 0x040fe20000010100 */
[----:B------:R-:W-:Y:S01]  /*1730*/  FADD.FTZ R141, -R132, R38 ;  /* 0x00000026848d7221 */ /* 0x000fe20000010100 */
[----:B------:R-:W-:Y:S01]  /*1740*/  SHF.L.U32 R39, R17, 0x10, RZ ;  /* 0x0000001011277819 */ /* 0x000fe200000006ff */
[----:B-----5:R-:W-:Y:S01]  /*1750*/  FMUL.FTZ R38, R192, R137 ;  /* 0x00000089c0267220 */ /* 0x020fe20000410000 */
[----:B0-----:R-:W-:Y:S01]  /*1760*/  SHF.L.U32 R124, R136, 0x10, RZ ;  /* 0x00000010887c7819 */ /* 0x001fe200000006ff */
[----:B------:R-:W-:Y:S01]  /*1770*/  FMUL.FTZ R36, R128, R129 ;  /* 0x0000008180247220 */ /* 0x000fe20000410000 */
[----:B------:R-:W-:Y:S01]  /*1780*/  FMUL.FTZ R37, R192, R127 ;  /* 0x0000007fc0257220 */ /* 0x000fe20000410000 */
[----:B------:R-:W-:Y:S01]  /*1790*/  SHF.L.U32 R127, R130, 0x10, RZ ;  /* 0x00000010827f7819 */ /* 0x000fe200000006ff */
        /* <DEDUP_REMOVED lines=22> */
.L_x_3965:
[----:B------:R-:W-:Y:S05]  /*1900*/  BSYNC.RECONVERGENT B0 ;  /* 0x0000000000007941 */ /* 0x000fea0003800200 */
.L_x_3964:
        /* <DEDUP_REMOVED lines=11> */
[----:B------:R-:W4:Y:S01]  /*19c0*/  LDG.E.128 R124, desc[UR8][R124.64] ;  /* 0x000000087c7c7981 */ /* 0x000f22000c1e1d00 */
[----:B--2---:R-:W-:Y:S01]  /*19d0*/  @P4 IMAD.WIDE.U32 R130, R135, 0x10, R130 ;  /* 0x0000001087824825 */ /* 0x004fe200078e0082 */
[----:B------:R-:W-:-:S04]  /*19e0*/  SHF.L.U32 R148, R14, 0x10, RZ ;  /* 0x000000100e947819 */ /* 0x000fc800000006ff */
[----:B------:R0:W5:Y:S01]  /*19f0*/  @P4 LDG.E.128 R112, desc[UR8][R130.64] ;  /* 0x0000000882704981 */ /* 0x000162000c1e1d00 */
[----:B------:R-:W-:Y:S02]  /*1a00*/  SHF.L.U32 R153, R13, 0x10, RZ ;  /* 0x000000100d997819 */ /* 0x000fe400000006ff */
[----:B------:R-:W-:Y:S02]  /*1a10*/  SHF.L.U32 R152, R12, 0x10, RZ ;  /* 0x000000100c987819 */ /* 0x000fe400000006ff */
[----:B------:R-:W-:Y:S02]  /*1a20*/  SHF.L.U32 R157, R11, 0x10, RZ ;  /* 0x000000100b9d7819 */ /* 0x000fe400000006ff */
[----:B------:R-:W-:Y:S02]  /*1a30*/  IADD3 R135, PT, PT, R135, 0x100, RZ ;  /* 0x0000010087877810 */ /* 0x000fe40007ffe0ff */
[----:B---3--:R-:W-:Y:S02]  /*1a40*/  MOV R136, R128 ;  /* 0x0000008000887202 */ /* 0x008fe40000000f00 */
[----:B------:R-:W-:-:S02]  /*1a50*/  SHF.R.U64 R139, R128, 0x10, R129 ;  /* 0x00000010808b7819 */ /* 0x000fc40000001281 */
[----:B0-----:R-:W-:Y:S01]  /*1a60*/  SHF.L.U32 R131, R136, 0x10, RZ ;  /* 0x0000001088837819 */ /* 0x001fe200000006ff */
[C---:B----4-:R-:W-:Y:S01]  /*1a70*/  FADD.FTZ R155, -R132.reuse, R125 ;  /* 0x0000007d849b7221 */ /* 0x050fe20000010100 */
[----:B------:R-:W-:Y:S01]  /*1a80*/  FADD.FTZ R151, -R132, R124 ;  /* 0x0000007c84977221 */ /* 0x000fe20000010100 */
[----:B------:R-:W-:Y:S02]  /*1a90*/  SHF.L.U32 R124, R139, 0x10, RZ ;  /* 0x000000108b7c7819 */ /* 0x000fe400000006ff */
[----:B------:R-:W-:Y:S01]  /*1aa0*/  FMUL.FTZ R148, R148, R131 ;  /* 0x0000008394947220 */ /* 0x000fe20000410000 */
[C---:B-----5:R-:W-:Y:S01]  /*1ab0*/  FMUL.FTZ R150, R192.reuse, R155 ;  /* 0x0000009bc0967220 */ /* 0x060fe20000410000 */
[----:B------:R-:W-:Y:S01]  /*1ac0*/  MOV R137, R129 ;  /* 0x0000008100897202 */ /* 0x000fe20000000f00 */
[----:B------:R-:W-:Y:S01]  /*1ad0*/  FMUL.FTZ R151, R192, R151 ;  /* 0x00000097c0977220 */ /* 0x000fe20000410000 */
[----:B------:R-:W-:Y:S01]  /*1ae0*/  FADD.FTZ R127, -R132, R127 ;  /* 0x0000007f847f7221 */ /* 0x000fe20000010100 */
[-C--:B------:R-:W-:Y:S01]  /*1af0*/  FMUL.FTZ R153, R153, R124.reuse ;  /* 0x0000007c99997220 */ /* 0x080fe20000410000 */
[----:B------:R-:W-:Y:S01]  /*1b00*/  FADD.FTZ R65, R65, R124 ;  /* 0x0000007c41417221 */ /* 0x000fe20000010000 */
[----:B------:R-:W-:Y:S01]  /*1b10*/  FFMA.FTZ R93, R150, R124, R93 ;  /* 0x0000007c965d7223 */ /* 0x000fe2000001005d */
[----:B------:R-:W-:Y:S01]  /*1b20*/  SHF.R.U32.HI R138, RZ, 0x10, R129 ;  /* 0x00000010ff8a7819 */ /* 0x000fe20000011681 */
[----:B------:R-:W-:Y:S01]  /*1b30*/  FADD.FTZ R124, R133, R148 ;  /* 0x00000094857c7221 */ /* 0x000fe20000010000 */
[----:B------:R-:W-:Y:S01]  /*1b40*/  SHF.L.U32 R137, R137, 0x10, RZ ;  /* 0x0000001089897819 */ /* 0x000fe200000006ff */
[----:B------:R-:W-:Y:S01]  /*1b50*/  FADD.FTZ R193, -R132, R126 ;  /* 0x0000007e84c17221 */ /* 0x000fe20000010100 */
[----:B------:R-:W-:Y:S01]  /*1b60*/  FFMA.FTZ R125, R151, R148, R134 ;  /* 0x00000094977d7223 */ /* 0x000fe20000010086 */
[----:B------:R-:W-:Y:S01]  /*1b70*/  FMUL.FTZ R154, R192, R127 ;  /* 0x0000007fc09a7220 */ /* 0x000fe20000410000 */
[----:B------:R-:W-:Y:S01]  /*1b80*/  SHF.L.U32 R128, R138, 0x10, RZ ;  /* 0x000000108a807819 */ /* 0x000fe200000006ff */
[----:B------:R-:W-:Y:S01]  /*1b90*/  FADD.FTZ R127, R124, R153 ;  /* 0x000000997c7f7221 */ /* 0x000fe20000010000 */
[----:B------:R-:W-:Y:S01]  /*1ba0*/  FMUL.FTZ R155, R192, R193 ;  /* 0x000000c1c09b7220 */ /* 0x000fe20000410000 */
[----:B------:R-:W-:Y:S01]  /*1bb0*/  FMUL.FTZ R152, R152, R137 ;  /* 0x0000008998987220 */ /* 0x000fe20000410000 */
[----:B------:R-:W-:Y:S01]  /*1bc0*/  FFMA.FTZ R124, R150, R153, R125 ;  /* 0x00000099967c7223 */ /* 0x000fe2000001007d */
[----:B------:R-:W-:-:S02]  /*1bd0*/  FMUL.FTZ R157, R157, R128 ;  /* 0x000000809d9d7220 */ /* 0x000fc40000410000 */
        /* <DEDUP_REMOVED lines=10> */
.L_x_3967:
[----:B------:R-:W-:Y:S05]  /*1c80*/  BSYNC.RECONVERGENT B0 ;  /* 0x0000000000007941 */ /* 0x000fea0003800200 */
.L_x_3966:
        /* <DEDUP_REMOVED lines=55> */
.L_x_3969:
[----:B------:R-:W-:Y:S05]  /*2000*/  BSYNC.RECONVERGENT B0 ;  /* 0x0000000000007941 */ /* 0x000fea0003800200 */
.L_x_3968:
        /* <DEDUP_REMOVED lines=10> */
[----:B------:R0:W5:Y:S05]  /*20b0*/  @P6 LDG.E.128 R120, desc[UR8][R130.64] ;  /* 0x0000000882786981 */ /* 0x00016a000c1e1d00 */
[----:B------:R-:W2:Y:S01]  /*20c0*/  LDG.E.64 R128, desc[UR8][R128.64] ;  /* 0x0000000880807981 */ /* 0x000ea2000c1e1b00 */
[----:B-1----:R-:W-:-:S06]  /*20d0*/  IMAD.WIDE.U32 R124, R135, 0x10, R124 ;  /* 0x00000010877c7825 */ /* 0x002fcc00078e007c */
[----:B------:R-:W0:Y:S01]  /*20e0*/  LDG.E.128 R124, desc[UR8][R124.64] ;  /* 0x000000087c7c7981 */ /* 0x000e22000c1e1d00 */
[----:B------:R-:W-:Y:S02]  /*20f0*/  SHF.L.U32 R164, R6, 0x10, RZ ;  /* 0x0000001006a47819 */ /* 0x000fe400000006ff */
[----:B------:R-:W-:Y:S02]  /*2100*/  SHF.L.U32 R169, R5, 0x10, RZ ;  /* 0x0000001005a97819 */ /* 0x000fe400000006ff */
[----:B------:R-:W-:Y:S02]  /*2110*/  SHF.L.U32 R168, R4, 0x10, RZ ;  /* 0x0000001004a87819 */ /* 0x000fe400000006ff */
[----:B------:R-:W-:Y:S02]  /*2120*/  SHF.L.U32 R173, R3, 0x10, RZ ;  /* 0x0000001003ad7819 */ /* 0x000fe400000006ff */
[----:B--2---:R-:W-:Y:S02]  /*2130*/  MOV R135, R128 ;  /* 0x0000008000877202 */ /* 0x004fe40000000f00 */
[----:B------:R-:W-:-:S02]  /*2140*/  SHF.R.U64 R138, R128, 0x10, R129 ;  /* 0x00000010808a7819 */ /* 0x000fc40000001281 */
[----:B------:R-:W-:Y:S02]  /*2150*/  SHF.L.U32 R135, R135, 0x10, RZ ;  /* 0x0000001087877819 */ /* 0x000fe400000006ff */
[----:B------:R-:W-:Y:S02]  /*2160*/  MOV R136, R129 ;  /* 0x0000008100887202 */ /* 0x000fe40000000f00 */
[----:B------:R-:W-:Y:S01]  /*2170*/  SHF.R.U32.HI R137, RZ, 0x10, R129 ;  /* 0x00000010ff897819 */ /* 0x000fe20000011681 */
[----:B------:R-:W-:Y:S01]  /*2180*/  FMUL.FTZ R164, R164, R135 ;  /* 0x00000087a4a47220 */ /* 0x000fe20000410000 */
[C---:B0-----:R-:W-:Y:S01]  /*2190*/  FADD.FTZ R131, -R132.reuse, R125 ;  /* 0x0000007d84837221 */ /* 0x041fe20000010100 */
[----:B------:R-:W-:Y:S01]  /*21a0*/  FADD.FTZ R167, -R132, R124 ;  /* 0x0000007c84a77221 */ /* 0x000fe20000010100 */
[----:B------:R-:W-:Y:S01]  /*21b0*/  SHF.L.U32 R124, R138, 0x10, RZ ;  /* 0x000000108a7c7819 */ /* 0x000fe200000006ff */
[----:B------:R-:W-:Y:S01]  /*21c0*/  FADD.FTZ R171, -R132, R126 ;  /* 0x0000007e84ab7221 */ /* 0x000fe20000010100 */
[----:B-----5:R-:W-:Y:S01]  /*21d0*/  FMUL.FTZ R166, R192, R131 ;  /* 0x00000083c0a67220 */ /* 0x020fe20000410000 */
[----:B------:R-:W-:Y:S01]  /*21e0*/  FADD.FTZ R129, -R132, R127 ;  /* 0x0000007f84817221 */ /* 0x000fe20000010100 */
[----:B------:R-:W-:Y:S01]  /*21f0*/  FMUL.FTZ R167, R192, R167 ;  /* 0x000000a7c0a77220 */ /* 0x000fe20000410000 */
[----:B------:R-:W-:Y:S01]  /*2200*/  SHF.L.U32 R127, R136, 0x10, RZ ;  /* 0x00000010887f7819 */ /* 0x000fe200000006ff */
[-C--:B------:R-:W-:Y:S01]  /*2210*/  FMUL.FTZ R169, R169, R124.reuse ;  /* 0x0000007ca9a97220 */ /* 0x080fe20000410000 */
[----:B------:R-:W-:Y:S01]  /*2220*/  FADD.FTZ R57, R57, R124 ;  /* 0x0000007c39397221 */ /* 0x000fe20000010000 */
[----:B------:R-:W-:Y:S01]  /*2230*/  FFMA.FTZ R85, R166, R124, R85 ;  /* 0x0000007ca6557223 */ /* 0x000fe20000010055 */
[----:B------:R-:W-:Y:S01]  /*2240*/  FMUL.FTZ R171, R192, R171 ;  /* 0x000000abc0ab7220 */ /* 0x000fe20000410000 */
        /* <DEDUP_REMOVED lines=18> */
.L_x_3971:
[----:B------:R-:W-:Y:S05]  /*2370*/  BSYNC.RECONVERGENT B0 ;  /* 0x0000000000007941 */ /* 0x000fea0003800200 */
.L_x_3970:
        /* <DEDUP_REMOVED lines=31> */
.L_x_3973:
[----:B------:R-:W-:Y:S05]  /*2570*/  BSYNC.RECONVERGENT B0 ;  /* 0x0000000000007941 */ /* 0x000fea0003800200 */
.L_x_3972:
        /* <DEDUP_REMOVED lines=33> */
[----:B------:R-:W-:Y:S01]  /*2790*/  FADD.FTZ R124, R135, R124 ;  /* 0x0000007c877c7221 */ /* 0x000fe20000010000 */
[----:B------:R-:W-:Y:S01]  /*27a0*/  HFMA2 R135, -RZ, RZ, 1.875, 0 ;  /* 0x3f800000ff877431 */ /* 0x000fe200000001ff */
[----:B-----5:R-:W-:Y:S01]  /*27b0*/  @P6 SHF.L.U32 R135, R194, 0x10, RZ ;  /* 0x00000010c2876819 */ /* 0x020fe200000006ff */
        /* <DEDUP_REMOVED lines=18> */
[----:B------:R-:W-:-:S03]  /*28e0*/  FADD.FTZ R127, R184, -R127 ;  /* 0x8000007fb87f7221 */ /* 0x000fc60000010000 */
[----:B------:R-:W-:Y:S01]  /*28f0*/  FMUL.FTZ R124, R192, R125 ;  /* 0x0000007dc07c7220 */ /* 0x000fe20000410000 */
[----:B------:R-:W-:-:S03]  /*2900*/  FFMA.FTZ R125, R190, R137, R134 ;  /* 0x00000089be7d7223 */ /* 0x000fc60000010086 */
[----:B------:R-:W-:Y:S01]  /*2910*/  FMUL.FTZ R128, R124, R135 ;  /* 0x000000877c807220 */ /* 0x000fe20000410000 */
[----:B------:R-:W-:Y:S01]  /*2920*/  FMUL.FTZ R124, R192, R127 ;  /* 0x0000007fc07c7220 */ /* 0x000fe20000410000 */
[----:B------:R-:W-:Y:S02]  /*2930*/  FADD.FTZ R125, R188, -R125 ;  /* 0x8000007dbc7d7221 */ /* 0x000fe40000010000 */
[----:B------:R0:W-:Y:S01]  /*2940*/  F2F.BF16.F32 R131, R128 ;  /* 0x0000008000837304 */ /* 0x0001e20000202000 */
[----:B------:R-:W-:Y:S01]  /*2950*/  FMUL.FTZ R132, R124, R135 ;  /* 0x000000877c847220 */ /* 0x000fe20000410000 */
[----:B------:R-:W-:Y:S01]  /*2960*/  FFMA.FTZ R124, R191, R137, R134 ;  /* 0x00000089bf7c7223 */ /* 0x000fe20000010086 */
[----:B------:R-:W-:-:S03]  /*2970*/  FMUL.FTZ R126, R192, R125 ;  /* 0x0000007dc07e7220 */ /* 0x000fc60000410000 */
[----:B------:R-:W-:Y:S01]  /*2980*/  FADD.FTZ R127, R189, -R124 ;  /* 0x8000007cbd7f7221 */ /* 0x000fe20000010000 */
[----:B------:R-:W-:Y:S01]  /*2990*/  FMUL.FTZ R130, R126, R135 ;  /* 0x000000877e827220 */ /* 0x000fe20000410000 */
[----:B------:R-:W1:Y:S01]  /*29a0*/  LDC.64 R124, c[0x0][0x468] ;  /* 0x00011a00ff7c7b82 */ /* 0x000e620000000a00 */
[----:B------:R-:W2:Y:S01]  /*29b0*/  F2F.BF16.F32 R132, R132 ;  /* 0x0000008400847304 */ /* 0x000ea20000202000 */
[----:B------:R-:W-:-:S04]  /*29c0*/  FMUL.FTZ R126, R192, R127 ;  /* 0x0000007fc07e7220 */ /* 0x000fc80000410000 */
[----:B0-----:R-:W-:-:S03]  /*29d0*/  FMUL.FTZ R128, R126, R135 ;  /* 0x000000877e807220 */ /* 0x001fc60000410000 */
[----:B------:R-:W0:Y:S01]  /*29e0*/  F2F.BF16.F32 R127, R130 ;  /* 0x00000082007f7304 */ /* 0x000e220000202000 */
[----:B--2---:R-:W-:-:S07]  /*29f0*/  PRMT R131, R131, 0x5410, R132 ;  /* 0x0000541083837816 */ /* 0x004fce0000000084 */
[----:B------:R-:W2:Y:S01]  /*2a00*/  F2F.BF16.F32 R129, R128 ;  /* 0x0000008000817304 */ /* 0x000ea20000202000 */
[----:B0-----:R-:W-:-:S04]  /*2a10*/  IMAD.WIDE.U32 R126, R127, 0x10000, RZ ;  /* 0x000100007f7e7825 */ /* 0x001fc800078e00ff */
[C---:B-1----:R-:W-:Y:S01]  /*2a20*/  IMAD.WIDE.U32 R124, R0.reuse, 0x8, R124 ;  /* 0x00000008007c7825 */ /* 0x042fe200078e007c */
[----:B------:R-:W-:Y:S02]  /*2a30*/  LOP3.LUT R127, R131, R127, RZ, 0xfc, !PT ;  /* 0x0000007f837f7212 */ /* 0x000fe400078efcff */
[----:B------:R-:W-:Y:S02]  /*2a40*/  IADD3 R0, PT, PT, R0, 0x100, RZ ;  /* 0x0000010000007810 */ /* 0x000fe40007ffe0ff */
[----:B--2---:R-:W-:-:S05]  /*2a50*/  LOP3.LUT R126, R126, R129, RZ, 0xfc, !PT ;  /* 0x000000817e7e7212 */ /* 0x004fca00078efcff */
[----:B------:R0:W-:Y:S02]  /*2a60*/  STG.E.64 desc[UR8][R124.64], R126 ;  /* 0x0000007e7c007986 */ /* 0x0001e4000c101b08 */
.L_x_3978:
[----:B------:R-:W-:Y:S05]  /*2a70*/  BSYNC.RECONVERGENT B1 ;  /* 0x0000000000017941 */ /* 0x000fea0003800200 */
.L_x_3977:
[----:B------:R-:W-:Y:S04]  /*2a80*/  BSSY.RECONVERGENT B1, `(.L_x_3979) ;  /* 0x000001e000017945 */ /* 0x000fe80003800200 */
[----:B------:R-:W-:Y:S05]  /*2a90*/  @!P0 BRA `(.L_x_3980) ;  /* 0x0000000000708947 */ /* 0x000fea0003800000 */
[-CC-:B0-----:R-:W-:Y:S01]  /*2aa0*/  FFMA.FTZ R124, R179, R137.reuse, R134.reuse ;  /* 0x00000089b37c7223 */ /* 0x181fe20000010086 */
        /* <DEDUP_REMOVED lines=27> */
.L_x_3980:
[----:B------:R-:W-:Y:S05]  /*2c60*/  BSYNC.RECONVERGENT B1 ;  /* 0x0000000000017941 */ /* 0x000fea0003800200 */
.L_x_3979:
        /* <DEDUP_REMOVED lines=11> */
[----:B------:R0:W-:Y:S01]  /*2d20*/  F2F.BF16.F32 R131, R128 ;  /* 0x0000008000837304 */ /* 0x0001e20000202000 */
[----:B------:R-:W-:Y:S01]  /*2d30*/  FADD.FTZ R127, R175, -R124 ;  /* 0x8000007caf7f7221 */ /* 0x000fe20000010000 */
[----:B------:R-:W-:-:S03]  /*2d40*/  FMUL.FTZ R132, R126, R135 ;  /* 0x000000877e847220 */ /* 0x000fc60000410000 */
[----:B------:R-:W-:Y:S01]  /*2d50*/  FMUL.FTZ R124, R192, R127 ;  /* 0x0000007fc07c7220 */ /* 0x000fe20000410000 */
[----:B------:R-:W-:Y:S02]  /*2d60*/  FADD.FTZ R127, R174, -R125 ;  /* 0x8000007dae7f7221 */ /* 0x000fe40000010000 */
[----:B------:R-:W1:Y:S01]  /*2d70*/  F2F.BF16.F32 R132, R132 ;  /* 0x0000008400847304 */ /* 0x000e620000202000 */
[----:B------:R-:W-:Y:S01]  /*2d80*/  FMUL.FTZ R130, R124, R135 ;  /* 0x000000877c827220 */ /* 0x000fe20000410000 */
[----:B------:R-:W-:Y:S01]  /*2d90*/  FMUL.FTZ R126, R192, R127 ;  /* 0x0000007fc07e7220 */ /* 0x000fe20000410000 */
[----:B------:R-:W2:Y:S03]  /*2da0*/  LDC.64 R124, c[0x0][0x468] ;  /* 0x00011a00ff7c7b82 */ /* 0x000ea60000000a00 */
[----:B0-----:R-:W-:Y:S02]  /*2db0*/  FMUL.FTZ R128, R126, R135 ;  /* 0x000000877e807220 */ /* 0x001fe40000410000 */
[----:B------:R-:W0:Y:S01]  /*2dc0*/  F2F.BF16.F32 R127, R130 ;  /* 0x00000082007f7304 */ /* 0x000e220000202000 */
[----:B-1----:R-:W-:-:S07]  /*2dd0*/  PRMT R131, R131, 0x5410, R132 ;  /* 0x0000541083837816 */ /* 0x002fce0000000084 */
[----:B------:R-:W1:Y:S01]  /*2de0*/  F2F.BF16.F32 R129, R128 ;  /* 0x0000008000817304 */ /* 0x000e620000202000 */
[----:B0-----:R-:W-:-:S04]  /*2df0*/  IMAD.WIDE.U32 R126, R127, 0x10000, RZ ;  /* 0x000100007f7e7825 */ /* 0x001fc800078e00ff */
[C---:B--2---:R-:W-:Y:S01]  /*2e00*/  IMAD.WIDE.U32 R124, R0.reuse, 0x8, R124 ;  /* 0x00000008007c7825 */ /* 0x044fe200078e007c */
[----:B------:R-:W-:Y:S02]  /*2e10*/  LOP3.LUT R127, R131, R127, RZ, 0xfc, !PT ;  /* 0x0000007f837f7212 */ /* 0x000fe400078efcff */
[----:B------:R-:W-:Y:S02]  /*2e20*/  IADD3 R0, PT, PT, R0, 0x100, RZ ;  /* 0x0000010000007810 */ /* 0x000fe40007ffe0ff */
[----:B-1----:R-:W-:-:S05]  /*2e30*/  LOP3.LUT R126, R126, R129, RZ, 0xfc, !PT ;  /* 0x000000817e7e7212 */ /* 0x002fca00078efcff */
[----:B------:R2:W-:Y:S02]  /*2e40*/  STG.E.64 desc[UR8][R124.64], R126 ;  /* 0x0000007e7c007986 */ /* 0x0005e4000c101b08 */
.L_x_3982:
[----:B------:R-:W-:Y:S05]  /*2e50*/  BSYNC.RECONVERGENT B1 ;  /* 0x0000000000017941 */ /* 0x000fea0003800200 */
.L_x_3981:
        /* <DEDUP_REMOVED lines=30> */
.L_x_3984:
[----:B------:R-:W-:Y:S05]  /*3040*/  BSYNC.RECONVERGENT B1 ;  /* 0x0000000000017941 */ /* 0x000fea0003800200 */
.L_x_3983:
        /* <DEDUP_REMOVED lines=30> */
.L_x_3986:
[----:B------:R-:W-:Y:S05]  /*3230*/  BSYNC.RECONVERGENT B1 ;  /* 0x0000000000017941 */ /* 0x000fea0003800200 */
.L_x_3985:
        /* <DEDUP_REMOVED lines=30> */
.L_x_3988:
[----:B------:R-:W-:Y:S05]  /*3420*/  BSYNC.RECONVERGENT B1 ;  /* 0x0000000000017941 */ /* 0x000fea0003800200 */
.L_x_3987:
        /* <DEDUP_REMOVED lines=15> */
[----:B------:R-:W-:Y:S02]  /*3520*/  FMUL.FTZ R192, R192, R137 ;  /* 0x00000089c0c07220 */ /* 0x000fe40000410000 */
[----:B------:R-:W0:Y:S01]  /*3530*/  F2F.BF16.F32 R130, R130 ;  /* 0x0000008200827304 */ /* 0x000e220000202000 */
[-C--:B------:R-:W-:Y:S01]  /*3540*/  FMUL.FTZ R128, R124, R135.reuse ;  /* 0x000000877c807220 */ /* 0x080fe20000410000 */
[----:B------:R-:W-:Y:S01]  /*3550*/  FMUL.FTZ R192, R192, R135 ;  /* 0x00000087c0c07220 */ /* 0x000fe20000410000 */
[----:B------:R-:W1:Y:S05]  /*3560*/  LDC.64 R124, c[0x0][0x468] ;  /* 0x00011a00ff7c7b82 */ /* 0x000e6a0000000a00 */
        /* <DEDUP_REMOVED lines=9> */
.L_x_3976:
[----:B------:R-:W-:Y:S01]  /*3600*/  ISETP.GT.U32.AND P6, PT, R32, 0xff, PT ;  /* 0x000000ff2000780c */ /* 0x000fe20003fc4070 */
[----:B------:R-:W-:-:S12]  /*3610*/  BSSY.RECONVERGENT B1, `(.L_x_3990) ;  /* 0x0000021000017945 */ /* 0x000fd80003800200 */
[----:B------:R-:W-:Y:S05]  /*3620*/  @!P6 BRA `(.L_x_3991) ;  /* 0x00000000007ce947 */ /* 0x000fea0003800000 */
[-CC-:B------:R-:W-:Y:S01]  /*3630*/  FFMA.FTZ R124, R187, R137.reuse, R134.reuse ;  /* 0x00000089bb7c7223 */ /* 0x180fe20000010086 */
[-CC-:B------:R-:W-:Y:S01]  /*3640*/  FFMA.FTZ R125, R190, R137.reuse, R134.reuse ;  /* 0x00000089be7d7223 */ /* 0x180fe20000010086 */
[-C--:B------:R-:W-:Y:S01]  /*3650*/  FFMA.FTZ R129, R186, R137.reuse, R134 ;  /* 0x00000089ba817223 */ /* 0x080fe20000010086 */
[----:B------:R-:W0:Y:S01]  /*3660*/  LDC.64 R132, c[0x0][0x478] ;  /* 0x00011e00ff847b82 */ /* 0x000e220000000a00 */
[----:B------:R-:W-:Y:S01]  /*3670*/  FADD.FTZ R127, R185, -R124 ;  /* 0x8000007cb97f7221 */ /* 0x000fe20000010000 */
[----:B------:R-:W-:Y:S01]  /*3680*/  FADD.FTZ R125, R188, -R125 ;  /* 0x8000007dbc7d7221 */ /* 0x000fe20000010000 */
[----:B------:R-:W-:Y:S02]  /*3690*/  FFMA.FTZ R124, R191, R137, R134 ;  /* 0x00000089bf7c7223 */ /* 0x000fe40000010086 */
[----:B------:R-:W-:Y:S01]  /*36a0*/  FMUL.FTZ R126, R192, R127 ;  /* 0x0000007fc07e7220 */ /* 0x000fe20000410000 */
[----:B------:R-:W-:Y:S01]  /*36b0*/  FADD.FTZ R127, R184, -R129 ;  /* 0x80000081b87f7221 */ /* 0x000fe20000010000 */
[----:B------:R-:W-:Y:S01]  /*36c0*/  FMUL.FTZ R125, R192, R125 ;  /* 0x0000007dc07d7220 */ /* 0x000fe20000410000 */
[----:B------:R-:W-:Y:S01]  /*36d0*/  FADD.FTZ R129, R189, -R124 ;  /* 0x8000007cbd817221 */ /* 0x000fe20000010000 */
[----:B------:R-:W-:Y:S01]  /*36e0*/  FMUL.FTZ R138, R126, R135 ;  /* 0x000000877e8a7220 */ /* 0x000fe20000410000 */
[C---:B------:R-:W-:Y:S01]  /*36f0*/  FMUL.FTZ R127, R192.reuse, R127 ;  /* 0x0000007fc07f7220 */ /* 0x040fe20000410000 */
[----:B------:R-:W-:Y:S01]  /*3700*/  FMUL.FTZ R128, R125, R135 ;  /* 0x000000877d807220 */ /* 0x000fe20000410000 */
[----:B------:R-:W1:Y:S01]  /*3710*/  LDC.64 R130, c[0x0][0x468] ;  /* 0x00011a00ff827b82 */ /* 0x000e620000000a00 */
[----:B------:R-:W-:Y:S01]  /*3720*/  FMUL.FTZ R124, R192, R129 ;  /* 0x00000081c07c7220 */ /* 0x000fe20000410000 */
[-C--:B------:R-:W-:Y:S01]  /*3730*/  FMUL.FTZ R193, R127, R135.reuse ;  /* 0x000000877fc17220 */ /* 0x080fe20000410000 */
[----:B------:R-:W-:Y:S02]  /*3740*/  F2F.BF16.F32 R138, R138 ;  /* 0x0000008a008a7304 */ /* 0x000fe40000202000 */
[----:B------:R-:W-:-:S06]  /*3750*/  FMUL.FTZ R136, R124, R135 ;  /* 0x000000877c887220 */ /* 0x000fcc0000410000 */
[----:B------:R-:W2:Y:S01]  /*3760*/  F2F.BF16.F32 R128, R128 ;  /* 0x0000008000807304 */ /* 0x000ea20000202000 */
[----:B0-----:R-:W-:-:S05]  /*3770*/  IMAD.WIDE.U32 R132, R0, 0x10, R132 ;  /* 0x0000001000847825 */ /* 0x001fca00078e0084 */
[----:B------:R0:W-:Y:S02]  /*3780*/  STG.E.128 desc[UR8][R132.64], R124 ;  /* 0x0000007c84007986 */ /* 0x0001e4000c101d08 */
[----:B------:R-:W3:Y:S01]  /*3790*/  F2F.BF16.F32 R193, R193 ;  /* 0x000000c100c17304 */ /* 0x000ee20000202000 */
[C---:B-1----:R-:W-:Y:S01]  /*37a0*/  IMAD.WIDE.U32 R130, R0.reuse, 0x8, R130 ;  /* 0x0000000800827825 */ /* 0x042fe200078e0082 */
[----:B------:R-:W-:-:S06]  /*37b0*/  IADD3 R0, PT, PT, R0, 0x100, RZ ;  /* 0x0000010000007810 */ /* 0x000fcc0007ffe0ff */
[----:B------:R-:W1:Y:S01]  /*37c0*/  F2F.BF16.F32 R139, R136 ;  /* 0x00000088008b7304 */ /* 0x000e620000202000 */
[----:B--2---:R-:W-:Y:S01]  /*37d0*/  IMAD.WIDE.U32 R128, R128, 0x10000, RZ ;  /* 0x0001000080807825 */ /* 0x004fe200078e00ff */
[----:B---3--:R-:W-:-:S04]  /*37e0*/  PRMT R195, R138, 0x5410, R193 ;  /* 0x000054108ac37816 */ /* 0x008fc800000000c1 */
[----:B------:R-:W-:Y:S02]  /*37f0*/  LOP3.LUT R129, R195, R129, RZ, 0xfc, !PT ;  /* 0x00000081c3817212 */ /* 0x000fe400078efcff */
[----:B-1----:R-:W-:-:S05]  /*3800*/  LOP3.LUT R128, R128, R139, RZ, 0xfc, !PT ;  /* 0x0000008b80807212 */ /* 0x002fca00078efcff */
[----:B------:R0:W-:Y:S02]  /*3810*/  STG.E.64 desc[UR8][R130.64], R128 ;  /* 0x0000008082007986 */ /* 0x0001e4000c101b08 */
.L_x_3991:
[----:B------:R-:W-:Y:S05]  /*3820*/  BSYNC.RECONVERGENT B1 ;  /* 0x0000000000017941 */ /* 0x000fea0003800200 */
.L_x_3990:
[----:B------:R-:W-:Y:S04]  /*3830*/  BSSY.RECONVERGENT B1, `(.L_x_3992) ;  /* 0x0000021000017945 */ /* 0x000fe80003800200 */
[----:B------:R-:W-:Y:S05]  /*3840*/  @!P0 BRA `(.L_x_3993) ;  /* 0x00000000007c8947 */ /* 0x000fea0003800000 */
[-CC-:B0-----:R-:W-:Y:S01]  /*3850*/  FFMA.FTZ R124, R179, R137.reuse, R134.reuse ;  /* 0x00000089b37c7223 */ /* 0x181fe20000010086 */
        /* <DEDUP_REMOVED lines=21> */
[----:B------:R-:W0:Y:S01]  /*39b0*/  F2F.BF16.F32 R193, R193 ;  /* 0x000000c100c17304 */ /* 0x000e220000202000 */
[C---:B-1----:R-:W-:Y:S01]  /*39c0*/  IMAD.WIDE.U32 R130, R0.reuse, 0x8, R130 ;  /* 0x0000000800827825 */ /* 0x042fe200078e0082 */
[----:B------:R-:W-:-:S06]  /*39d0*/  IADD3 R0, PT, PT, R0, 0x100, RZ ;  /* 0x0000010000007810 */ /* 0x000fcc0007ffe0ff */
[----:B------:R-:W1:Y:S01]  /*39e0*/  F2F.BF16.F32 R139, R136 ;  /* 0x00000088008b7304 */ /* 0x000e620000202000 */
[----:B--2---:R-:W-:Y:S01]  /*39f0*/  IMAD.WIDE.U32 R128, R128, 0x10000, RZ ;  /* 0x0001000080807825 */ /* 0x004fe200078e00ff */
[----:B0-----:R-:W-:-:S04]  /*3a00*/  PRMT R195, R138, 0x5410, R193 ;  /* 0x000054108ac37816 */ /* 0x001fc800000000c1 */
[----:B------:R-:W-:Y:S02]  /*3a10*/  LOP3.LUT R129, R195, R129, RZ, 0xfc, !PT ;  /* 0x00000081c3817212 */ /* 0x000fe400078efcff */
[----:B-1----:R-:W-:-:S05]  /*3a20*/  LOP3.LUT R128, R128, R139, RZ, 0xfc, !PT ;  /* 0x0000008b80807212 */ /* 0x002fca00078efcff */
[----:B------:R3:W-:Y:S02]  /*3a30*/  STG.E.64 desc[UR8][R130.64], R128 ;  /* 0x0000008082007986 */ /* 0x0007e4000c101b08 */
.L_x_3993:
[----:B------:R-:W-:Y:S05]  /*3a40*/  BSYNC.RECONVERGENT B1 ;  /* 0x0000000000017941 */ /* 0x000fea0003800200 */
.L_x_3992:
[----:B------:R-:W-:Y:S04]  /*3a50*/  BSSY.RECONVERGENT B1, `(.L_x_3994) ;  /* 0x0000021000017945 */ /* 0x000fe80003800200 */
[----:B------:R-:W-:Y:S05]  /*3a60*/  @!P1 BRA `(.L_x_3995) ;  /* 0x00000000007c9947 */ /* 0x000fea0003800000 */
[-CC-:B0--3--:R-:W-:Y:S01]  /*3a70*/  FFMA.FTZ R124, R144, R137.reuse, R134.reuse ;  /* 0x00000089907c7223 */ /* 0x189fe20000010086 */
[-CC-:B------:R-:W-:Y:S01]  /*3a80*/  FFMA.FTZ R127, R145, R137.reuse, R134.reuse ;  /* 0x00000089917f7223 */ /* 0x180fe20000010086 */
[-C--:B------:R-:W-:Y:S01]  /*3a90*/  FFMA.FTZ R129, R147, R137.reuse, R134 ;  /* 0x0000008993817223 */ /* 0x080fe20000010086 */
[----:B------:R-:W0:Y:S01]  /*3aa0*/  LDC.64 R132, c[0x0][0x478] ;  /* 0x00011e00ff847b82 */ /* 0x000e220000000a00 */
[----:B------:R-:W-:Y:S01]  /*3ab0*/  FADD.FTZ R125, R175, -R124 ;  /* 0x8000007caf7d7221 */ /* 0x000fe20000010000 */
[----:B------:R-:W-:Y:S01]  /*3ac0*/  FADD.FTZ R127, R172, -R127 ;  /* 0x8000007fac7f7221 */ /* 0x000fe20000010000 */
[----:B------:R-:W-:Y:S01]  /*3ad0*/  FFMA.FTZ R124, R146, R137, R134 ;  /* 0x00000089927c7223 */ /* 0x000fe20000010086 */
[----:B------:R-:W-:Y:S01]  /*3ae0*/  FADD.FTZ R129, R174, -R129 ;  /* 0x80000081ae817221 */ /* 0x000fe20000010000 */
[C---:B------:R-:W-:Y:S01]  /*3af0*/  FMUL.FTZ R125, R192.reuse, R125 ;  /* 0x0000007dc07d7220 */ /* 0x040fe20000410000 */
[----:B------:R-:W-:Y:S01]  /*3b00*/  FMUL.FTZ R126, R192, R127 ;  /* 0x0000007fc07e7220 */ /* 0x000fe20000410000 */
[----:B------:R-:W-:Y:S01]  /*3b10*/  FADD.FTZ R127, R149, -R124 ;  /* 0x8000007c957f7221 */ /* 0x000fe20000010000 */
[----:B------:R-:W1:Y:S01]  /*3b20*/  LDC.64 R130, c[0x0][0x468] ;  /* 0x00011a00ff827b82 */ /* 0x000e620000000a00 */
[-C--:B------:R-:W-:Y:S01]  /*3b30*/  FMUL.FTZ R128, R125, R135.reuse ;  /* 0x000000877d807220 */ /* 0x080fe20000410000 */
[----:B------:R-:W-:Y:S01]  /*3b40*/  FMUL.FTZ R138, R126, R135 ;  /* 0x000000877e8a7220 */ /* 0x000fe20000410000 */
[C---:B------:R-:W-:Y:S01]  /*3b50*/  FMUL.FTZ R127, R192.reuse, R127 ;  /* 0x0000007fc07f7220 */ /* 0x040fe20000410000 */
[----:B------:R-:W-:-:S03]  /*3b60*/  FMUL.FTZ R124, R192, R129 ;  /* 0x00000081c07c7220 */ /* 0x000fc60000410000 */
[-C--:B------:R-:W-:Y:S01]  /*3b70*/  FMUL.FTZ R193, R127, R135.reuse ;  /* 0x000000877fc17220 */ /* 0x080fe20000410000 */
[----:B------:R-:W2:Y:S01]  /*3b80*/  F2F.BF16.F32 R128, R128 ;  /* 0x0000008000807304 */ /* 0x000ea20000202000 */
[----:B------:R-:W-:-:S07]  /*3b90*/  FMUL.FTZ R136, R124, R135 ;  /* 0x000000877c887220 */ /* 0x000fce0000410000 */
[----:B------:R-:W-:Y:S01]  /*3ba0*/  F2F.BF16.F32 R138, R138 ;  /* 0x0000008a008a7304 */ /* 0x000fe20000202000 */
[----:B0-----:R-:W-:-:S05]  /*3bb0*/  IMAD.WIDE.U32 R132, R0, 0x10, R132 ;  /* 0x0000001000847825 */ /* 0x001fca00078e0084 */
[----:B------:R4:W-:Y:S01]  /*3bc0*/  STG.E.128 desc[UR8][R132.64], R124 ;  /* 0x0000007c84007986 */ /* 0x0009e2000c101d08 */
[----:B--2---:R-:W-:Y:S01]  /*3bd0*/  IMAD.WIDE.U32 R128, R128, 0x10000, RZ ;  /* 0x0001000080807825 */ /* 0x004fe200078e00ff */
[----:B------:R-:W0:Y:S03]  /*3be0*/  F2F.BF16.F32 R193, R193 ;  /* 0x000000c100c17304 */ /* 0x000e260000202000 */
[C---:B-1----:R-:W-:Y:S01]  /*3bf0*/  IMAD.WIDE.U32 R130, R0.reuse, 0x8, R130 ;  /* 0x0000000800827825 */ /* 0x042fe200078e0082 */
[----:B------:R-:W-:-:S04]  /*3c00*/  IADD3 R0, PT, PT, R0, 0x100, RZ ;  /* 0x0000010000007810 */ /* 0x000fc80007ffe0ff */
[----:B------:R-:W1:Y:S01]  /*3c10*/  F2F.BF16.F32 R139, R136 ;  /* 0x00000088008b7304 */ /* 0x000e620000202000 */
[----:B0-----:R-:W-:-:S04]  /*3c20*/  PRMT R195, R138, 0x5410, R193 ;  /* 0x000054108ac37816 */ /* 0x001fc800000000c1 */
[----:B------:R-:W-:Y:S02]  /*3c30*/  LOP3.LUT R129, R195, R129, RZ, 0xfc, !PT ;  /* 0x00000081c3817212 */ /* 0x000fe400078efcff */
[----:B-1----:R-:W-:-:S05]  /*3c40*/  LOP3.LUT R128, R128, R139, RZ, 0xfc, !PT ;  /* 0x0000008b80807212 */ /* 0x002fca00078efcff */
[----:B------:R4:W-:Y:S02]  /*3c50*/  STG.E.64 desc[UR8][R130.64], R128 ;  /* 0x0000008082007986 */ /* 0x0009e4000c101b08 */
.L_x_3995:
[----:B------:R-:W-:Y:S05]  /*3c60*/  BSYNC.RECONVERGENT B1 ;  /* 0x0000000000017941 */ /* 0x000fea0003800200 */
.L_x_3994:
[----:B------:R-:W-:Y:S04]  /*3c70*/  BSSY.RECONVERGENT B1, `(.L_x_3996) ;  /* 0x0000021000017945 */ /* 0x000fe80003800200 */
[----:B------:R-:W-:Y:S05]  /*3c80*/  @!P2 BRA `(.L_x_3997) ;  /* 0x00000000007ca947 */ /* 0x000fea0003800000 */
[-CC-:B0--34-:R-:W-:Y:S01]  /*3c90*/  FFMA.FTZ R124, R38, R137.reuse, R134.reuse ;  /* 0x00000089267c7223 */ /* 0x199fe20000010086 */
        /* <DEDUP_REMOVED lines=22> */
[----:B------:R-:W2:Y:S03]  /*3e00*/  F2F.BF16.F32 R193, R193 ;  /* 0x000000c100c17304 */ /* 0x000ea60000202000 */
[C---:B-1----:R-:W-:Y:S01]  /*3e10*/  IMAD.WIDE.U32 R130, R0.reuse, 0x8, R130 ;  /* 0x0000000800827825 */ /* 0x042fe200078e0082 */
[----:B------:R-:W-:-:S04]  /*3e20*/  IADD3 R0, PT, PT, R0, 0x100, RZ ;  /* 0x0000010000007810 */ /* 0x000fc80007ffe0ff */
[----:B------:R-:W1:Y:S01]  /*3e30*/  F2F.BF16.F32 R139, R136 ;  /* 0x00000088008b7304 */ /* 0x000e620000202000 */
[----:B--2---:R-:W-:-:S04]  /*3e40*/  PRMT R195, R138, 0x5410, R193 ;  /* 0x000054108ac37816 */ /* 0x004fc800000000c1 */
[----:B------:R-:W-:Y:S02]  /*3e50*/  LOP3.LUT R129, R195, R129, RZ, 0xfc, !PT ;  /* 0x00000081c3817212 */ /* 0x000fe400078efcff */
[----:B-1----:R-:W-:-:S05]  /*3e60*/  LOP3.LUT R128, R128, R139, RZ, 0xfc, !PT ;  /* 0x0000008b80807212 */ /* 0x002fca00078efcff */
[----:B------:R0:W-:Y:S02]  /*3e70*/  STG.E.64 desc[UR8][R130.64], R128 ;  /* 0x0000008082007986 */ /* 0x0001e4000c101b08 */
.L_x_3997:
[----:B------:R-:W-:Y:S05]  /*3e80*/  BSYNC.RECONVERGENT B1 ;  /* 0x0000000000017941 */ /* 0x000fea0003800200 */
.L_x_3996:
        /* <DEDUP_REMOVED lines=33> */
.L_x_3999:
[----:B------:R-:W-:Y:S05]  /*40a0*/  BSYNC.RECONVERGENT B1 ;  /* 0x0000000000017941 */ /* 0x000fea0003800200 */
.L_x_3998:
        /* <DEDUP_REMOVED lines=33> */
.L_x_4001:
[----:B------:R-:W-:Y:S05]  /*42c0*/  BSYNC.RECONVERGENT B1 ;  /* 0x0000000000017941 */ /* 0x000fea0003800200 */
.L_x_4000:
[----:B------:R-:W-:Y:S05]  /*42d0*/  @!P5 BRA `(.L_x_3989) ;  /* 0x0000001c0098d947 */ /* 0x000fea0003800000 */
[-CC-:B0--34-:R-:W-:Y:S01]  /*42e0*/  FFMA.FTZ R124, R166, R137.reuse, R134.reuse ;  /* 0x00000089a67c7223 */ /* 0x199fe20000010086 */
[-C--:B------:R-:W-:Y:S01]  /*42f0*/  FFMA.FTZ R129, R171, R137.reuse, R134 ;  /* 0x00000089ab817223 */ /* 0x080fe20000010086 */
[----:B------:R-:W0:Y:S02]  /*4300*/  LDC.64 R130, c[0x0][0x468] ;  /* 0x00011a00ff827b82 */ /* 0x000e240000000a00 */
        /* <DEDUP_REMOVED lines=8> */
[----:B------:R-:W-:Y:S01]  /*4390*/  FMUL.FTZ R132, R125, R135 ;  /* 0x000000877d847220 */ /* 0x000fe20000410000 */
[C---:B------:R-:W-:Y:S01]  /*43a0*/  FMUL.FTZ R127, R192.reuse, R127 ;  /* 0x0000007fc07f7220 */ /* 0x040fe20000410000 */
[----:B------:R-:W1:Y:S01]  /*43b0*/  LDC.64 R128, c[0x0][0x478] ;  /* 0x00011e00ff807b82 */ /* 0x000e620000000a00 */
[----:B------:R-:W-:Y:S01]  /*43c0*/  FMUL.FTZ R124, R192, R137 ;  /* 0x00000089c07c7220 */ /* 0x000fe20000410000 */
[-C--:B------:R-:W-:Y:S01]  /*43d0*/  FMUL.FTZ R134, R126, R135.reuse ;  /* 0x000000877e867220 */ /* 0x080fe20000410000 */
[-C--:B------:R-:W-:Y:S01]  /*43e0*/  FMUL.FTZ R136, R127, R135.reuse ;  /* 0x000000877f887220 */ /* 0x080fe20000410000 */
[----:B------:R-:W2:Y:S01]  /*43f0*/  F2F.BF16.F32 R132, R132 ;  /* 0x0000008400847304 */ /* 0x000ea20000202000 */
[----:B------:R-:W-:-:S07]  /*4400*/  FMUL.FTZ R135, R124, R135 ;  /* 0x000000877c877220 */ /* 0x000fce0000410000 */
[----:B------:R-:W-:Y:S01]  /*4410*/  F2F.BF16.F32 R139, R136 ;  /* 0x00000088008b7304 */ /* 0x000fe20000202000 */
[----:B0-----:R-:W-:-:S04]  /*4420*/  IMAD.WIDE.U32 R130, R0, 0x8, R130 ;  /* 0x0000000800827825 */ /* 0x001fc800078e0082 */
[----:B--2---:R-:W-:-:S03]  /*4430*/  IMAD.WIDE.U32 R132, R132, 0x10000, RZ ;  /* 0x0001000084847825 */ /* 0x004fc600078e00ff */
[----:B------:R-:W0:Y:S01]  /*4440*/  F2F.BF16.F32 R134, R134 ;  /* 0x0000008600867304 */ /* 0x000e220000202000 */
[----:B-1----:R-:W-:-:S07]  /*4450*/  IMAD.WIDE.U32 R128, R0, 0x10, R128 ;  /* 0x0000001000807825 */ /* 0x002fce00078e0080 */
[----:B------:R-:W1:Y:S01]  /*4460*/  F2F.BF16.F32 R135, R135 ;  /* 0x0000008700877304 */ /* 0x000e620000202000 */
[----:B------:R2:W-:Y:S01]  /*4470*/  STG.E.128 desc[UR8][R128.64], R124 ;  /* 0x0000007c80007986 */ /* 0x0005e2000c101d08 */
[----:B0-----:R-:W-:-:S04]  /*4480*/  PRMT R139, R134, 0x5410, R139 ;  /* 0x00005410868b7816 */ /* 0x001fc8000000008b */
[----:B------:R-:W-:Y:S02]  /*4490*/  LOP3.LUT R133, R139, R133, RZ, 0xfc, !PT ;  /* 0x000000858b857212 */ /* 0x000fe400078efcff */
[----:B-1----:R-:W-:-:S05]  /*44a0*/  LOP3.LUT R132, R132, R135, RZ, 0xfc, !PT ;  /* 0x0000008784847212 */ /* 0x002fca00078efcff */
[----:B------:R2:W-:Y:S01]  /*44b0*/  STG.E.64 desc[UR8][R130.64], R132 ;  /* 0x0000008482007986 */ /* 0x0005e2000c101b08 */
[----:B------:R-:W-:Y:S05]  /*44c0*/  BRA `(.L_x_3989) ;  /* 0x0000001c001c7947 */ /* 0x000fea0003800000 */
.L_x_3975:
[----:B------:R-:W-:-:S04]  /*44d0*/  UISETP.NE.U32.AND UP0, UPT, UR14, URZ, UPT ;  /* 0x000000ff0e00728c */ /* 0x000fc8000bf05070 */
[----:B------:R-:W-:-:S09]  /*44e0*/  UISETP.NE.AND.EX UP0, UPT, UR15, URZ, UPT, UP0 ;  /* 0x000000ff0f00728c */ /* 0x000fd2000bf05300 */
[----:B------:R-:W-:Y:S05]  /*44f0*/  BRA.U UP0, `(.L_x_4002) ;  /* 0x0000000d00607547 */ /* 0x000fea000b800000 */
[----:B------:R-:W-:Y:S01]  /*4500*/  ISETP.GT.U32.AND P6, PT, R32, 0xff, PT ;  /* 0x000000ff2000780c */ /* 0x000fe20003fc4070 */
[----:B------:R-:W-:-:S12]  /*4510*/  BSSY.RECONVERGENT B1, `(.L_x_4003) ;  /* 0x000001e000017945 */ /* 0x000fd80003800200 */
[----:B------:R-:W-:Y:S05]  /*4520*/  @!P6 BRA `(.L_x_4004) ;  /* 0x000000000070e947 */ /* 0x000fea0003800000 */
[-CC-:B------:R-:W-:Y:S01]  /*4530*/  FFMA.FTZ R124, R187, R137.reuse, R134.reuse ;  /* 0x00000089bb7c7223 */ /* 0x180fe20000010086 */
[-CC-:B------:R-:W-:Y:S01]  /*4540*/  FFMA.FTZ R127, R186, R137.reuse, R134.reuse ;  /* 0x00000089ba7f7223 */ /* 0x180fe20000010086 */
[----:B------:R-:W-:Y:S02]  /*4550*/  FFMA.FTZ R126, R191, R137, R134 ;  /* 0x00000089bf7e7223 */ /* 0x000fe40000010086 */
[----:B------:R-:W-:Y:S01]  /*4560*/  FADD.FTZ R125, R185, -R124 ;  /* 0x8000007cb97d7221 */ /* 0x000fe20000010000 */
[----:B------:R-:W-:-:S03]  /*4570*/  FADD.FTZ R127, R184, -R127 ;  /* 0x8000007fb87f7221 */ /* 0x000fc60000010000 */
[----:B------:R-:W-:Y:S01]  /*4580*/  FFMA.FTZ R124, R192, R125, R54 ;  /* 0x0000007dc07c7223 */ /* 0x000fe20000010036 */
[----:B------:R-:W-:-:S03]  /*4590*/  FFMA.FTZ R125, R190, R137, R134 ;  /* 0x00000089be7d7223 */ /* 0x000fc60000010086 */
[----:B------:R-:W-:Y:S01]  /*45a0*/  FMUL.FTZ R128, R124, R135 ;  /* 0x000000877c807220 */ /* 0x000fe20000410000 */
[----:B------:R-:W-:Y:S01]  /*45b0*/  FFMA.FTZ R124, R192, R127, R55 ;  /* 0x0000007fc07c7223 */ /* 0x000fe20000010037 */
[----:B------:R-:W-:Y:S01]  /*45c0*/  FADD.FTZ R125, R188, -R125 ;  /* 0x8000007dbc7d7221 */ /* 0x000fe20000010000 */
[----:B------:R-:W-:Y:S01]  /*45d0*/  FADD.FTZ R127, R189, -R126 ;  /* 0x8000007ebd7f7221 */ /* 0x000fe20000010000 */
[----:B------:R0:W-:Y:S01]  /*45e0*/  F2F.BF16.F32 R131, R128 ;  /* 0x0000008000837304 */ /* 0x0001e20000202000 */
[----:B------:R-:W-:Y:S01]  /*45f0*/  FMUL.FTZ R132, R124, R135 ;  /* 0x000000877c847220 */ /* 0x000fe20000410000 */
[C---:B------:R-:W-:Y:S01]  /*4600*/  FFMA.FTZ R124, R192.reuse, R125, R53 ;  /* 0x0000007dc07c7223 */ /* 0x040fe20000010035 */
[----:B------:R-:W-:-:S03]  /*4610*/  FFMA.FTZ R126, R192, R127, R52 ;  /* 0x0000007fc07e7223 */ /* 0x000fc60000010034 */
[-C--:B------:R-:W-:Y:S02]  /*4620*/  FMUL.FTZ R130, R124, R135.reuse ;  /* 0x000000877c827220 */ /* 0x080fe40000410000 */
[----:B------:R-:W1:Y:S01]  /*4630*/  LDC.64 R124, c[0x0][0x468] ;  /* 0x00011a00ff7c7b82 */ /* 0x000e620000000a00 */
[----:B------:R-:W2:Y:S01]  /*4640*/  F2F.BF16.F32 R132, R132 ;  /* 0x0000008400847304 */ /* 0x000ea20000202000 */
[----:B0-----:R-:W-:-:S07]  /*4650*/  FMUL.FTZ R128, R126, R135 ;  /* 0x000000877e807220 */ /* 0x001fce0000410000 */
        /* <DEDUP_REMOVED lines=9> */
.L_x_4004:
[----:B------:R-:W-:Y:S05]  /*46f0*/  BSYNC.RECONVERGENT B1 ;  /* 0x0000000000017941 */ /* 0x000fea0003800200 */
.L_x_4003:
[----:B------:R-:W-:Y:S04]  /*4700*/  BSSY.RECONVERGENT B1, `(.L_x_4005) ;  /* 0x000001e000017945 */ /* 0x000fe80003800200 */
[----:B------:R-:W-:Y:S05]  /*4710*/  @!P0 BRA `(.L_x_4006) ;  /* 0x0000000000708947 */ /* 0x000fea0003800000 */
[-CC-:B0-----:R-:W-:Y:S01]  /*4720*/  FFMA.FTZ R124, R179, R137.reuse, R134.reuse ;  /* 0x00000089b37c7223 */ /* 0x181fe20000010086 */
        /* <DEDUP_REMOVED lines=27> */
.L_x_4006:
[----:B------:R-:W-:Y:S05]  /*48e0*/  BSYNC.RECONVERGENT B1 ;  /* 0x0000000000017941 */ /* 0x000fea0003800200 */
.L_x_4005:
[----:B------:R-:W-:Y:S04]  /*48f0*/  BSSY.RECONVERGENT B1, `(.L_x_4007) ;  /* 0x000001e000017945 */ /* 0x000fe80003800200 */
[----:B------:R-:W-:Y:S05]  /*4900*/  @!P1 BRA `(.L_x_4008) ;  /* 0x0000000000709947 */ /* 0x000fea0003800000 */
[-CC-:B01----:R-:W-:Y:S01]  /*4910*/  FFMA.FTZ R125, R145, R137.reuse, R134.reuse ;  /* 0x00000089917d7223 */ /* 0x183fe20000010086 */
[----:B------:R-:W-:-:S03]  /*4920*/  FFMA.FTZ R126, R146, R137, R134 ;  /* 0x00000089927e7223 */ /* 0x000fc60000010086 */
[----:B------:R-:W-:-:S04]  /*4930*/  FADD.FTZ R125, R172, -R125 ;  /* 0x8000007dac7d7221 */ /* 0x000fc80000010000 */
[----:B------:R-:W-:Y:S01]  /*4940*/  FFMA.FTZ R124, R192, R125, R46 ;  /* 0x0000007dc07c7223 */ /* 0x000fe2000001002e */
[----:B------:R-:W-:Y:S01]  /*4950*/  FADD.FTZ R125, R149, -R126 ;  /* 0x8000007e957d7221 */ /* 0x000fe20000010000 */
[----:B------:R-:W-:Y:S02]  /*4960*/  FFMA.FTZ R126, R144, R137, R134 ;  /* 0x00000089907e7223 */ /* 0x000fe40000010086 */
[----:B------:R-:W-:Y:S01]  /*4970*/  FMUL.FTZ R128, R124, R135 ;  /* 0x000000877c807220 */ /* 0x000fe20000410000 */
[----:B------:R-:W-:Y:S01]  /*4980*/  FFMA.FTZ R124, R192, R125, R47 ;  /* 0x0000007dc07c7223 */ /* 0x000fe2000001002f */
[----:B------:R-:W-:Y:S01]  /*4990*/  FADD.FTZ R126, R175, -R126 ;  /* 0x8000007eaf7e7221 */ /* 0x000fe20000010000 */
[----:B------:R-:W-:Y:S01]  /*49a0*/  FFMA.FTZ R125, R147, R137, R134 ;  /* 0x00000089937d7223 */ /* 0x000fe20000010086 */
[----:B------:R0:W-:Y:S01]  /*49b0*/  F2F.BF16.F32 R131, R128 ;  /* 0x0000008000837304 */ /* 0x0001e20000202000 */
[----:B------:R-:W-:Y:S01]  /*49c0*/  FMUL.FTZ R132, R124, R135 ;  /* 0x000000877c847220 */ /* 0x000fe20000410000 */
[----:B------:R-:W-:Y:S01]  /*49d0*/  FFMA.FTZ R124, R192, R126, R45 ;  /* 0x0000007ec07c7223 */ /* 0x000fe2000001002d */
[----:B------:R-:W-:-:S03]  /*49e0*/  FADD.FTZ R127, R174, -R125 ;  /* 0x8000007dae7f7221 */ /* 0x000fc60000010000 */
[----:B------:R-:W-:Y:S01]  /*49f0*/  FMUL.FTZ R130, R124, R135 ;  /* 0x000000877c827220 */ /* 0x000fe20000410000 */
[----:B------:R-:W-:Y:S01]  /*4a00*/  FFMA.FTZ R126, R192, R127, R44 ;  /* 0x0000007fc07e7223 */ /* 0x000fe2000001002c */
[----:B------:R-:W1:Y:S01]  /*4a10*/  LDC.64 R124, c[0x0][0x468] ;  /* 0x00011a00ff7c7b82 */ /* 0x000e620000000a00 */
[----:B------:R-:W2:Y:S02]  /*4a20*/  F2F.BF16.F32 R132, R132 ;  /* 0x0000008400847304 */ /* 0x000ea40000202000 */
[----:B0-----:R-:W-:-:S06]  /*4a30*/  FMUL.FTZ R128, R126, R135 ;  /* 0x000000877e807220 */ /* 0x001fcc0000410000 */
        /* <DEDUP_REMOVED lines=9> */
.L_x_4008:
[----:B------:R-:W-:Y:S05]  /*4ad0*/  BSYNC.RECONVERGENT B1 ;  /* 0x0000000000017941 */ /* 0x000fea0003800200 */
.L_x_4007:
[----:B------:R-:W-:Y:S04]  /*4ae0*/  BSSY.RECONVERGENT B1, `(.L_x_4009) ;  /* 0x000001e000017945 */ /* 0x000fe80003800200 */
[----:B------:R-:W-:Y:S05]  /*4af0*/  @!P2 BRA `(.L_x_4010) ;  /* 0x000000000070a947 */ /* 0x000fea0003800000 */
[-CC-:B012---:R-:W-:Y:S01]  /*4b00*/  FFMA.FTZ R125, R141, R137.reuse, R134.reuse ;  /* 0x000000898d7d7223 */ /* 0x187fe20000010086 */
        /* <DEDUP_REMOVED lines=27> */
.L_x_4010:
[----:B------:R-:W-:Y:S05]  /*4cc0*/  BSYNC.RECONVERGENT B1 ;  /* 0x0000000000017941 */ /* 0x000fea0003800200 */
.L_x_4009:
[----:B------:R-:W-:Y:S04]  /*4cd0*/  BSSY.RECONVERGENT B1, `(.L_x_4011) ;  /* 0x000001e000017945 */ /* 0x000fe80003800200 */
[----:B------:R-:W-:Y:S05]  /*4ce0*/  @!P3 BRA `(.L_x_4012) ;  /* 0x000000000070b947 */ /* 0x000fea0003800000 */
[-CC-:B0123--:R-:W-:Y:S01]  /*4cf0*/  FFMA.FTZ R125, R155, R137.reuse, R134.reuse ;  /* 0x000000899b7d7223 */ /* 0x18ffe20000010086 */
        /* <DEDUP_REMOVED lines=27> */
.L_x_4012:
[----:B------:R-:W-:Y:S05]  /*4eb0*/  BSYNC.RECONVERGENT B1 ;  /* 0x0000000000017941 */ /* 0x000fea0003800200 */
.L_x_4011:
[----:B------:R-:W-:Y:S04]  /*4ec0*/  BSSY.RECONVERGENT B1, `(.L_x_4013) ;  /* 0x000001e000017945 */ /* 0x000fe80003800200 */
[----:B------:R-:W-:Y:S05]  /*4ed0*/  @!P4 BRA `(.L_x_4014) ;  /* 0x000000000070c947 */ /* 0x000fea0003800000 */
[-CC-:B01234-:R-:W-:Y:S01]  /*4ee0*/  FFMA.FTZ R125, R163, R137.reuse, R134.reuse ;  /* 0x00000089a37d7223 */ /* 0x19ffe20000010086 */
        /* <DEDUP_REMOVED lines=27> */
.L_x_4014:
[----:B------:R-:W-:Y:S05]  /*50a0*/  BSYNC.RECONVERGENT B1 ;  /* 0x0000000000017941 */ /* 0x000fea0003800200 */
.L_x_4013:
[----:B------:R-:W-:Y:S05]  /*50b0*/  @!P5 BRA `(.L_x_3989) ;  /* 0x000000100020d947 */ /* 0x000fea0003800000 */
        /* <DEDUP_REMOVED lines=8> */
[----:B------:R-:W-:-:S04]  /*5140*/  FFMA.FTZ R124, R192, R124, R123 ;  /* 0x0000007cc07c7223 */ /* 0x000fc8000001007b */
[----:B------:R-:W-:Y:S01]  /*5150*/  FMUL.FTZ R127, R124, R135 ;  /* 0x000000877c7f7220 */ /* 0x000fe20000410000 */
[----:B------:R-:W-:-:S03]  /*5160*/  FFMA.FTZ R124, R192, R125, R122 ;  /* 0x0000007dc07c7223 */ /* 0x000fc6000001007a */
[----:B------:R-:W-:Y:S01]  /*5170*/  F2F.BF16.F32 R131, R127 ;  /* 0x0000007f00837304 */ /* 0x000fe20000202000 */
[----:B------:R-:W-:Y:S01]  /*5180*/  FMUL.FTZ R130, R124, R135 ;  /* 0x000000877c827220 */ /* 0x000fe20000410000 */
[C---:B------:R-:W-:Y:S01]  /*5190*/  FFMA.FTZ R124, R192.reuse, R126, R121 ;  /* 0x0000007ec07c7223 */ /* 0x040fe20000010079 */
[----:B------:R-:W-:-:S03]  /*51a0*/  FFMA.FTZ R192, R192, R137, R120 ;  /* 0x00000089c0c07223 */ /* 0x000fc60000010078 */
[-C--:B------:R-:W-:Y:S01]  /*51b0*/  FMUL.FTZ R128, R124, R135.reuse ;  /* 0x000000877c807220 */ /* 0x080fe20000410000 */
[----:B------:R-:W-:Y:S01]  /*51c0*/  FMUL.FTZ R192, R192, R135 ;  /* 0x00000087c0c07220 */ /* 0x000fe20000410000 */
[----:B------:R-:W0:Y:S01]  /*51d0*/  LDC.64 R124, c[0x0][0x468] ;  /* 0x00011a00ff7c7b82 */ /* 0x000e220000000a00 */
[----:B------:R-:W1:Y:S08]  /*51e0*/  F2F.BF16.F32 R130, R130 ;  /* 0x0000008200827304 */ /* 0x000e700000202000 */
        /* <DEDUP_REMOVED lines=9> */
.L_x_4002:
[----:B------:R-:W-:Y:S01]  /*5280*/  ISETP.NE.AND P6, PT, R35, RZ, PT ;  /* 0x000000ff2300720c */ /* 0x000fe20003fc5270 */
        /* <DEDUP_REMOVED lines=9> */
[----:B------:R-:W-:Y:S01]  /*5320*/  FFMA.FTZ R126, R192, R127, R54 ;  /* 0x0000007fc07e7223 */ /* 0x000fe20000010036 */
[----:B------:R-:W-:Y:S01]  /*5330*/  FADD.FTZ R127, R184, -R129 ;  /* 0x80000081b87f7221 */ /* 0x000fe20000010000 */
[----:B------:R-:W-:Y:S01]  /*5340*/  FFMA.FTZ R125, R192, R125, R53 ;  /* 0x0000007dc07d7223 */ /* 0x000fe20000010035 */
[----:B------:R-:W-:Y:S01]  /*5350*/  FADD.FTZ R129, R189, -R124 ;  /* 0x8000007cbd817221 */ /* 0x000fe20000010000 */
[----:B------:R-:W-:Y:S01]  /*5360*/  FMUL.FTZ R138, R126, R135 ;  /* 0x000000877e8a7220 */ /* 0x000fe20000410000 */
[C---:B------:R-:W-:Y:S01]  /*5370*/  FFMA.FTZ R127, R192.reuse, R127, R55 ;  /* 0x0000007fc07f7223 */ /* 0x040fe20000010037 */
[----:B------:R-:W-:Y:S01]  /*5380*/  FMUL.FTZ R128, R125, R135 ;  /* 0x000000877d807220 */ /* 0x000fe20000410000 */
[----:B------:R-:W1:Y:S01]  /*5390*/  LDC.64 R130, c[0x0][0x468] ;  /* 0x00011a00ff827b82 */ /* 0x000e620000000a00 */
[----:B------:R-:W-:Y:S01]  /*53a0*/  FFMA.FTZ R124, R192, R129, R52 ;  /* 0x00000081c07c7223 */ /* 0x000fe20000010034 */
        /* <DEDUP_REMOVED lines=15> */
.L_x_4016:
[----:B------:R-:W-:Y:S05]  /*54a0*/  BSYNC.RECONVERGENT B1 ;  /* 0x0000000000017941 */ /* 0x000fea0003800200 */
.L_x_4015:
        /* <DEDUP_REMOVED lines=33> */
.L_x_4018:
[----:B------:R-:W-:Y:S05]  /*56c0*/  BSYNC.RECONVERGENT B1 ;  /* 0x0000000000017941 */ /* 0x000fea0003800200 */
.L_x_4017:
        /* <DEDUP_REMOVED lines=8> */
[----:B------:R-:W-:Y:S02]  /*5750*/  FADD.FTZ R129, R174, -R129 ;  /* 0x80000081ae817221 */ /* 0x000fe40000010000 */
[----:B------:R-:W-:Y:S01]  /*5760*/  FFMA.FTZ R125, R192, R124, R45 ;  /* 0x0000007cc07d7223 */ /* 0x000fe2000001002d */
[----:B------:R-:W-:Y:S01]  /*5770*/  FFMA.FTZ R124, R146, R137, R134 ;  /* 0x00000089927c7223 */ /* 0x000fe20000010086 */
[----:B------:R-:W-:Y:S01]  /*5780*/  FFMA.FTZ R126, R192, R127, R46 ;  /* 0x0000007fc07e7223 */ /* 0x000fe2000001002e */
[----:B------:R-:W1:Y:S01]  /*5790*/  LDC.64 R130, c[0x0][0x468] ;  /* 0x00011a00ff827b82 */ /* 0x000e620000000a00 */
[-C--:B------:R-:W-:Y:S01]  /*57a0*/  FMUL.FTZ R128, R125, R135.reuse ;  /* 0x000000877d807220 */ /* 0x080fe20000410000 */
[----:B------:R-:W-:Y:S01]  /*57b0*/  FADD.FTZ R124, R149, -R124 ;  /* 0x8000007c957c7221 */ /* 0x000fe20000010000 */
[----:B------:R-:W-:-:S03]  /*57c0*/  FMUL.FTZ R138, R126, R135 ;  /* 0x000000877e8a7220 */ /* 0x000fc60000410000 */
[C---:B------:R-:W-:Y:S01]  /*57d0*/  FFMA.FTZ R127, R192.reuse, R124, R47 ;  /* 0x0000007cc07f7223 */ /* 0x040fe2000001002f */
[----:B------:R-:W-:Y:S01]  /*57e0*/  FFMA.FTZ R124, R192, R129, R44 ;  /* 0x00000081c07c7223 */ /* 0x000fe2000001002c */
[----:B------:R-:W2:Y:S02]  /*57f0*/  F2F.BF16.F32 R128, R128 ;  /* 0x0000008000807304 */ /* 0x000ea40000202000 */
[-C--:B------:R-:W-:Y:S01]  /*5800*/  FMUL.FTZ R193, R127, R135.reuse ;  /* 0x000000877fc17220 */ /* 0x080fe20000410000 */
[----:B------:R-:W-:-:S05]  /*5810*/  FMUL.FTZ R136, R124, R135 ;  /* 0x000000877c887220 */ /* 0x000fca0000410000 */
        /* <DEDUP_REMOVED lines=12> */
.L_x_4020:
[----:B------:R-:W-:Y:S05]  /*58e0*/  BSYNC.RECONVERGENT B1 ;  /* 0x0000000000017941 */ /* 0x000fea0003800200 */
.L_x_4019:
        /* <DEDUP_REMOVED lines=33> */
.L_x_4022:
[----:B------:R-:W-:Y:S05]  /*5b00*/  BSYNC.RECONVERGENT B1 ;  /* 0x0000000000017941 */ /* 0x000fea0003800200 */
.L_x_4021:
        /* <DEDUP_REMOVED lines=33> */
.L_x_4024:
[----:B------:R-:W-:Y:S05]  /*5d20*/  BSYNC.RECONVERGENT B1 ;  /* 0x0000000000017941 */ /* 0x000fea0003800200 */
.L_x_4023:
        /* <DEDUP_REMOVED lines=33> */
.L_x_4026:
[----:B------:R-:W-:Y:S05]  /*5f40*/  BSYNC.RECONVERGENT B1 ;  /* 0x0000000000017941 */ /* 0x000fea0003800200 */
.L_x_4025:
[----:B------:R-:W-:Y:S05]  /*5f50*/  @!P5 BRA `(.L_x_3989) ;  /* 0x000000000078d947 */ /* 0x000fea0003800000 */
[-CC-:B0--34-:R-:W-:Y:S01]  /*5f60*/  FFMA.FTZ R124, R166, R137.reuse, R134.reuse ;  /* 0x00000089a67c7223 */ /* 0x199fe20000010086 */
[-CC-:B------:R-:W-:Y:S01]  /*5f70*/  FFMA.FTZ R126, R170, R137.reuse, R134.reuse ;  /* 0x00000089aa7e7223 */ /* 0x180fe20000010086 */
[-CC-:B------:R-:W-:Y:S01]  /*5f80*/  FFMA.FTZ R129, R171, R137.reuse, R134.reuse ;  /* 0x00000089ab817223 */ /* 0x180fe20000010086 */
[----:B------:R-:W-:Y:S01]  /*5f90*/  FFMA.FTZ R137, R167, R137, R134 ;  /* 0x00000089a7897223 */ /* 0x000fe20000010086 */
[----:B------:R-:W-:Y:S01]  /*5fa0*/  FADD.FTZ R124, R169, -R124 ;  /* 0x8000007ca97c7221 */ /* 0x000fe20000010000 */
[----:B------:R-:W-:Y:S01]  /*5fb0*/  FADD.FTZ R126, R173, -R126 ;  /* 0x8000007ead7e7221 */ /* 0x000fe20000010000 */
[----:B------:R-:W-:Y:S01]  /*5fc0*/  FADD.FTZ R129, R168, -R129 ;  /* 0x80000081a8817221 */ /* 0x000fe20000010000 */
[----:B------:R-:W-:Y:S01]  /*5fd0*/  FADD.FTZ R137, R164, -R137 ;  /* 0x80000089a4897221 */ /* 0x000fe20000010000 */
[C---:B------:R-:W-:Y:S01]  /*5fe0*/  FFMA.FTZ R125, R192.reuse, R124, R121 ;  /* 0x0000007cc07d7223 */ /* 0x040fe20000010079 */
[C---:B------:R-:W-:Y:S01]  /*5ff0*/  FFMA.FTZ R127, R192.reuse, R126, R123 ;  /* 0x0000007ec07f7223 */ /* 0x040fe2000001007b */
[C---:B------:R-:W-:Y:S01]  /*6000*/  FFMA.FTZ R126, R192.reuse, R129, R122 ;  /* 0x00000081c07e7223 */ /* 0x040fe2000001007a */
[----:B------:R-:W-:Y:S01]  /*6010*/  FFMA.FTZ R124, R192, R137, R120 ;  /* 0x00000089c07c7223 */ /* 0x000fe20000010078 */
[-C--:B------:R-:W-:Y:S01]  /*6020*/  FMUL.FTZ R132, R125, R135.reuse ;  /* 0x000000877d847220 */ /* 0x080fe20000410000 */
[----:B------:R-:W0:Y:S01]  /*6030*/  LDC.64 R128, c[0x0][0x478] ;  /* 0x00011e00ff807b82 */ /* 0x000e220000000a00 */
[-C--:B------:R-:W-:Y:S01]  /*6040*/  FMUL.FTZ R134, R126, R135.reuse ;  /* 0x000000877e867220 */ /* 0x080fe20000410000 */
[-C--:B------:R-:W-:Y:S01]  /*6050*/  FMUL.FTZ R136, R127, R135.reuse ;  /* 0x000000877f887220 */ /* 0x080fe20000410000 */
[----:B------:R-:W-:-:S02]  /*6060*/  FMUL.FTZ R135, R124, R135 ;  /* 0x000000877c877220 */ /* 0x000fc40000410000 */
[----:B------:R-:W1:Y:S03]  /*6070*/  F2F.BF16.F32 R132, R132 ;  /* 0x0000008400847304 */ /* 0x000e660000202000 */
[----:B------:R-:W2:Y:S05]  /*6080*/  LDC.64 R130, c[0x0][0x468] ;  /* 0x00011a00ff827b82 */ /* 0x000eaa0000000a00 */
[----:B------:R-:W-:Y:S01]  /*6090*/  F2F.BF16.F32 R139, R136 ;  /* 0x00000088008b7304 */ /* 0x000fe20000202000 */
[----:B-1----:R-:W-:-:S07]  /*60a0*/  IMAD.WIDE.U32 R132, R132, 0x10000, RZ ;  /* 0x0001000084847825 */ /* 0x002fce00078e00ff */
[----:B------:R-:W1:Y:S01]  /*60b0*/  F2F.BF16.F32 R134, R134 ;  /* 0x0000008600867304 */ /* 0x000e620000202000 */
[----:B0-----:R-:W-:-:S07]  /*60c0*/  IMAD.WIDE.U32 R128, R0, 0x10, R128 ;  /* 0x0000001000807825 */ /* 0x001fce00078e0080 */
[----:B------:R-:W0:Y:S01]  /*60d0*/  F2F.BF16.F32 R135, R135 ;  /* 0x0000008700877304 */ /* 0x000e220000202000 */
[----:B------:R3:W-:Y:S01]  /*60e0*/  STG.E.128 desc[UR8][R128.64], R124 ;  /* 0x0000007c80007986 */ /* 0x0007e2000c101d08 */
[----:B--2---:R-:W-:Y:S01]  /*60f0*/  IMAD.WIDE.U32 R130, R0, 0x8, R130 ;  /* 0x0000000800827825 */ /* 0x004fe200078e0082 */
[----:B-1----:R-:W-:-:S04]  /*6100*/  PRMT R139, R134, 0x5410, R139 ;  /* 0x00005410868b7816 */ /* 0x002fc8000000008b */
[----:B------:R-:W-:Y:S02]  /*6110*/  LOP3.LUT R133, R139, R133, RZ, 0xfc, !PT ;  /* 0x000000858b857212 */ /* 0x000fe400078efcff */
[----:B0-----:R-:W-:-:S05]  /*6120*/  LOP3.LUT R132, R132, R135, RZ, 0xfc, !PT ;  /* 0x0000008784847212 */ /* 0x001fca00078efcff */
[----:B------:R3:W-:Y:S02]  /*6130*/  STG.E.64 desc[UR8][R130.64], R132 ;  /* 0x0000008482007986 */ /* 0x0007e4000c101b08 */
.L_x_3989:
[----:B------:R-:W-:Y:S05]  /*6140*/  BSYNC.RECONVERGENT B0 ;  /* 0x0000000000007941 */ /* 0x000fea0003800200 */
.L_x_3974:
[----:B01234-:R-:W0:Y:S01]  /*6150*/  LDC.64 R124, c[0x0][0x380] ;  /* 0x0000e000ff7c7b82 */ /* 0x01fe220000000a00 */
[----:B------:R-:W-:Y:S01]  /*6160*/  UPLOP3.LUT UP1, UPT, UPT, UPT, UP1, 0x40, 0x4 ;  /* 0x000000000004789c */ /* 0x000fe20003f2e810 */
[----:B0-----:R-:W-:-:S04]  /*6170*/  IADD3 R31, PT, PT, R31, R124, RZ ;  /* 0x0000007c1f1f7210 */ /* 0x001fc80007ffe0ff */
[----:B------:R-:W-:-:S13]  /*6180*/  ISETP.GE.AND P6, PT, R31, R125, PT ;  /* 0x0000007d1f00720c */ /* 0x000fda0003fc6270 */
[----:B------:R-:W-:Y:S05]  /*6190*/  @!P6 BRA `(.L_x_4027) ;  /* 0xffffffa80000e947 */ /* 0x000fea000383ffff */
.L_x_3957:
        /* <DEDUP_REMOVED lines=54> */
.L_x_4028:
        /* <DEDUP_REMOVED lines=16> */
.L_x_14346:


//--------------------- .text._ZN10layer_norm13ln_bwd_kernelINS_13Kernel_traitsI13__nv_bfloat16S2_fS2_fjLj7168ELj1ELj1ELj8ELj8ENS_18Kernel_traits_baseILj7168ES2_S2_fS2_fjLj256EEEEELb0ELb0ELb0ELb1EEEvNS_9BwdParamsE --------------------------
	.section	.text._ZN10layer_norm13ln_bwd_kernelINS_13Kernel_traitsI13__nv_bfloat16S2_fS2_fjLj7168ELj1ELj1ELj8ELj8ENS_18Kernel_traits_baseILj7168ES2_S2_fS2_fjLj256EEEEELb0ELb0ELb0ELb1EEEvNS_9BwdParamsE,"ax",@progbits
	.align	128
        .global         _ZN10layer_norm13ln_bwd_kernelINS_13Kernel_traitsI13__nv_bfloat16S2_fS2_fjLj7168ELj1ELj1ELj8ELj8ENS_18Kernel_traits_baseILj7168ES2_S2_fS2_fjLj256EEEEELb0ELb0ELb0ELb1EEEvNS_9BwdParamsE
        .type           _ZN10layer_norm13ln_bwd_kernelINS_13Kernel_traitsI13__nv_bfloat16S2_fS2_fjLj7168ELj1ELj1ELj8ELj8ENS_18Kernel_traits_baseILj7168ES2_S2_fS2_fjLj256EEEEELb0ELb0ELb0ELb1EEEvNS_9BwdParamsE,@function
        .size           _ZN10layer_norm13ln_bwd_kernelINS_13Kernel_traitsI13__nv_bfloat16S2_fS2_fjLj7168ELj1ELj1ELj8ELj8ENS_18Kernel_traits_baseILj7168ES2_S2_fS2_fjLj256EEEEELb0ELb0ELb0ELb1EEEvNS_9BwdParamsE,(.L_x_14347 - _ZN10layer_norm13ln_bwd_kernelINS_13Kernel_traitsI13__nv_bfloat16S2_fS2_fjLj7168ELj1ELj1ELj8ELj8ENS_18Kernel_traits_baseILj7168ES2_S2_fS2_fjLj256EEEEELb0ELb0ELb0ELb1EEEvNS_9BwdParamsE)
        .other          _ZN10layer_norm13ln_bwd_kernelINS_13Kernel_traitsI13__nv_bfloat16S2_fS2_fjLj7168ELj1ELj1ELj8ELj8ENS_18Kernel_traits_baseILj7168ES2_S2_fS2_fjLj256EEEEELb0ELb0ELb0ELb1EEEvNS_9BwdParamsE,@"STO_CUDA_ENTRY STV_DEFAULT"
_ZN10layer_norm13ln_bwd_kernelINS_13Kernel_traitsI13__nv_bfloat16S2_fS2_fjLj7168ELj1ELj1ELj8ELj8ENS_18Kernel_traits_baseILj7168ES2_S2_fS2_fjLj256EEEEELb0ELb0ELb0ELb1EEEvNS_9BwdParamsE:
.text._ZN10layer_norm13ln_bwd_kernelINS_13Kernel_traitsI13__nv_bfloat16S2_fS2_fjLj7168ELj1ELj1ELj8ELj8ENS_18Kernel_traits_baseILj7168ES2_S2_fS2_fjLj256EEEEELb0ELb0ELb0ELb1EEEvNS_9BwdParamsE:
        /* <DEDUP_REMOVED lines=65> */
[----:B------:R-:W-:Y:S01]  /*0410*/  MOV R128, RZ ;  /* 0x000000ff00807202 */ /* 0x000fe20000000f00 */
[----:B------:R-:W-:Y:S02]  /*0420*/  UPLOP3.LUT UP1, UPT, UPT, UPT, UPT, 0x40, 0x4 ;  /* 0x000000000004789c */ /* 0x000fe40003f2e870 */
[----:B------:R-:W4:Y:S01]  /*0430*/  LDG.E.64 R8, desc[UR8][R6.64+0x2800] ;  /* 0x0028000806087981 */ /* 0x000f22000c1e1b00 */
[----:B------:R-:W0:Y:S03]  /*0440*/  LDCU UR12, c[0x0][0x388] ;  /* 0x00007100ff0c77ac */ /* 0x000e260008000800 */
        /* <DEDUP_REMOVED lines=12> */
[----:B------:R-:W-:Y:S02]  /*0510*/  SHF.L.U32 R3, R5, 0x10, RZ ;  /* 0x0000001005037819 */ /* 0x000fe400000006ff */
[----:B------:R-:W-:Y:S02]  /*0520*/  SHF.R.U32.HI R130, RZ, 0x10, R5 ;  /* 0x00000010ff827819 */ /* 0x000fe40000011605 */
[----:B----4-:R-:W-:Y:S02]  /*0530*/  SHF.R.U64 R131, R8, 0x10, R9 ;  /* 0x0000001008837819 */ /* 0x010fe40000001209 */
[----:B------:R-:W-:-:S02]  /*0540*/  SHF.L.U32 R5, R9, 0x10, RZ ;  /* 0x0000001009057819 */ /* 0x000fc400000006ff */
[----:B------:R-:W-:Y:S02]  /*0550*/  SHF.R.U32.HI R132, RZ, 0x10, R9 ;  /* 0x00000010ff847819 */ /* 0x000fe40000011609 */
[----:B------:R-:W-:Y:S02]  /*0560*/  SHF.L.U32 R2, R4, 0x10, RZ ;  /* 0x0000001004027819 */ /* 0x000fe400000006ff */
[--C-:B-----5:R-:W-:Y:S02]  /*0570*/  SHF.R.U64 R133, R10, 0x10, R11.reuse ;  /* 0x000000100a857819 */ /* 0x120fe4000000120b */
[----:B------:R-:W-:Y:S02]  /*0580*/  SHF.R.U32.HI R134, RZ, 0x10, R11 ;  /* 0x00000010ff867819 */ /* 0x000fe4000001160b */
[----:B------:R-:W-:Y:S02]  /*0590*/  SHF.R.U64 R135, R12, 0x10, R13 ;  /* 0x000000100c877819 */ /* 0x000fe4000000120d */
[----:B------:R-:W-:-:S02]  /*05a0*/  SHF.L.U32 R9, R13, 0x10, RZ ;  /* 0x000000100d097819 */ /* 0x000fc400000006ff */
[----:B------:R-:W-:Y:S02]  /*05b0*/  SHF.R.U32.HI R136, RZ, 0x10, R13 ;  /* 0x00000010ff887819 */ /* 0x000fe4000001160d */
[--C-:B------:R-:W-:Y:S02]  /*05c0*/  SHF.R.U64 R137, R14, 0x10, R15.reuse ;  /* 0x000000100e897819 */ /* 0x100fe4000000120f */
[----:B------:R-:W-:Y:S02]  /*05d0*/  SHF.R.U32.HI R138, RZ, 0x10, R15 ;  /* 0x00000010ff8a7819 */ /* 0x000fe4000001160f */
[--C-:B------:R-:W-:Y:S02]  /*05e0*/  SHF.R.U64 R139, R16, 0x10, R17.reuse ;  /* 0x00000010108b7819 */ /* 0x100fe40000001211 */
[----:B------:R-:W-:Y:S02]  /*05f0*/  SHF.R.U32.HI R174, RZ, 0x10, R17 ;  /* 0x00000010ffae7819 */ /* 0x000fe40000011611 */
[----:B------:R-:W-:-:S02]  /*0600*/  SHF.R.U64 R175, R18, 0x10, R19 ;  /* 0x0000001012af7819 */ /* 0x000fc40000001213 */
[----:B------:R-:W-:Y:S02]  /*0610*/  SHF.R.U32.HI R176, RZ, 0x10, R19 ;  /* 0x00000010ffb07819 */ /* 0x000fe40000011613 */
[----:B------:R-:W-:Y:S02]  /*0620*/  SHF.L.U32 R4, R8, 0x10, RZ ;  /* 0x0000001008047819 */ /* 0x000fe400000006ff */
[----:B------:R-:W-:Y:S02]  /*0630*/  SHF.L.U32 R6, R10, 0x10, RZ ;  /* 0x000000100a067819 */ /* 0x000fe400000006ff */
[----:B------:R-:W-:Y:S02]  /*0640*/  SHF.L.U32 R7, R11, 0x10, RZ ;  /* 0x000000100b077819 */ /* 0x000fe400000006ff */
[----:B------:R-:W-:Y:S01]  /*0650*/  SHF.L.U32 R13, R17, 0x10, RZ ;  /* 0x00000010110d7819 */ /* 0x000fe200000006ff */
[----:B------:R-:W-:Y:S01]  /*0660*/  HFMA2 R17, -RZ, RZ, 0, 0 ;  /* 0x00000000ff117431 */ /* 0x000fe200000001ff */
[----:B------:R-:W-:-:S02]  /*0670*/  SHF.L.U32 R8, R12, 0x10, RZ ;  /* 0x000000100c087819 */ /* 0x000fc400000006ff */
[----:B------:R-:W-:Y:S02]  /*0680*/  SHF.L.U32 R10, R14, 0x10, RZ ;  /* 0x000000100e0a7819 */ /* 0x000fe400000006ff */
[----:B------:R-:W-:Y:S02]  /*0690*/  SHF.L.U32 R11, R15, 0x10, RZ ;  /* 0x000000100f0b7819 */ /* 0x000fe400000006ff */
[----:B------:R-:W-:Y:S02]  /*06a0*/  SHF.L.U32 R12, R16, 0x10, RZ ;  /* 0x00000010100c7819 */ /* 0x000fe400000006ff */
[----:B------:R-:W-:Y:S02]  /*06b0*/  SHF.L.U32 R14, R18, 0x10, RZ ;  /* 0x00000010120e7819 */ /* 0x000fe400000006ff */
[----:B------:R-:W-:Y:S02]  /*06c0*/  SHF.L.U32 R15, R19, 0x10, RZ ;  /* 0x00000010130f7819 */ /* 0x000fe400000006ff */
[----:B------:R-:W-:-:S02]  /*06d0*/  CS2R R18, SRZ ;  /* 0x0000000000127805 */ /* 0x000fc4000001ff00 */
[----:B------:R-:W-:Y:S02]  /*06e0*/  MOV R16, UR4 ;  /* 0x0000000400107c02 */ /* 0x000fe40008000f00 */
        /* <DEDUP_REMOVED lines=13> */
[----:B01----:R-:W-:-:S07]  /*07c0*/  SHF.L.U32 R176, R176, 0x10, RZ ;  /* 0x00000010b0b07819 */ /* 0x003fce00000006ff */
.L_x_4036:
[----:B------:R-:W0:Y:S01]  /*07d0*/  LDC.64 R88, c[0x0][0x3c0] ;  /* 0x0000f000ff587b82 */ /* 0x000e220000000a00 */
[----:B------:R-:W-:-:S05]  /*07e0*/  IMAD R80, R16, UR12, RZ ;  /* 0x0000000c10507c24 */ /* 0x000fca000f8e02ff */
[----:B------:R-:W-:Y:S02]  /*07f0*/  SHF.R.S32.HI R81, RZ, 0x1f, R80 ;  /* 0x0000001fff517819 */ /* 0x000fe40000011450 */
[----:B------:R-:W1:Y:S02]  /*0800*/  LDC.64 R104, c[0x0][0x3a8] ;  /* 0x0000ea00ff687b82 */ /* 0x000e640000000a00 */
[----:B------:R-:W-:-:S04]  /*0810*/  LEA.HI R81, R81, R80, RZ, 0x2 ;  /* 0x0000005051517211 */ /* 0x000fc800078f10ff */
[----:B------:R-:W-:Y:S02]  /*0820*/  LEA.HI.SX32 R183, R81, R0, 0x1e ;  /* 0x0000000051b77211 */ /* 0x000fe400078ff2ff */
[----:B------:R-:W2:Y:S02]  /*0830*/  LDC.64 R100, c[0x0][0x428] ;  /* 0x00010a00ff647b82 */ /* 0x000ea40000000a00 */
[----:B------:R-:W-:Y:S01]  /*0840*/  IADD3 R169, PT, PT, R183, 0x100, RZ ;  /* 0x00000100b7a97810 */ /* 0x000fe20007ffe0ff */
[----:B0-----:R-:W-:-:S05]  /*0850*/  IMAD.WIDE R88, R16, 0x4, R88 ;  /* 0x0000000410587825 */ /* 0x001fca00078e0258 */
[----:B------:R-:W0:Y:S01]  /*0860*/  LDC.64 R156, c[0x0][0x3c8] ;  /* 0x0000f200ff9c7b82 */ /* 0x000e220000000a00 */
[----:B------:R-:W3:Y:S01]  /*0870*/  LDG.E R158, desc[UR8][R88.64] ;  /* 0x00000008589e7981 */ /* 0x000ee2000c1e1900 */
[----:B-1----:R-:W-:-:S06]  /*0880*/  IMAD.WIDE.U32 R80, R183, 0x10, R104 ;  /* 0x00000010b7507825 */ /* 0x002fcc00078e0068 */
[----:B------:R-:W1:Y:S01]  /*0890*/  @P0 LDC.64 R154, c[0x0][0x3e0] ;  /* 0x0000f800ff9a0b82 */ /* 0x000e620000000a00 */
[----:B------:R-:W-:Y:S01]  /*08a0*/  IMAD.WIDE.U32 R84, R169, 0x10, R104 ;  /* 0x00000010a9547825 */ /* 0x000fe200078e0068 */
[----:B------:R-:W4:Y:S01]  /*08b0*/  LDG.E.128 R80, desc[UR8][R80.64] ;  /* 0x0000000850507981 */ /* 0x000f22000c1e1d00 */
[C---:B------:R-:W-:Y:S02]  /*08c0*/  IADD3 R171, PT, PT, R183.reuse, 0x200, RZ ;  /* 0x00000200b7ab7810 */ /* 0x040fe40007ffe0ff */
[----:B--2---:R-:W-:Y:S02]  /*08d0*/  IMAD.WIDE.U32 R152, R183, 0x8, R100 ;  /* 0x00000008b7987825 */ /* 0x004fe400078e0064 */
[----:B------:R-:W2:Y:S02]  /*08e0*/  LDG.E.128 R84, desc[UR8][R84.64] ;  /* 0x0000000854547981 */ /* 0x000ea4000c1e1d00 */
[--C-:B------:R-:W-:Y:S01]  /*08f0*/  IMAD.WIDE.U32 R90, R171, 0x10, R104.reuse ;  /* 0x00000010ab5a7825 */ /* 0x100fe200078e0068 */
[C---:B------:R-:W-:Y:S01]  /*0900*/  IADD3 R173, PT, PT, R183.reuse, 0x300, RZ ;  /* 0x00000300b7ad7810 */ /* 0x040fe20007ffe0ff */
[----:B------:R-:W2:Y:S04]  /*0910*/  LDG.E.64 R152, desc[UR8][R152.64] ;  /* 0x0000000898987981 */ /* 0x000ea8000c1e1b00 */
[----:B------:R-:W2:Y:S01]  /*0920*/  LDG.E.128 R88, desc[UR8][R90.64] ;  /* 0x000000085a587981 */ /* 0x000ea2000c1e1d00 */
[----:B------:R-:W-:Y:S01]  /*0930*/  IADD3 R179, PT, PT, R183, 0x400, RZ ;  /* 0x00000400b7b37810 */ /* 0x000fe20007ffe0ff */
[----:B------:R-:W-:Y:S01]  /*0940*/  IMAD.WIDE.U32 R92, R173, 0x10, R104 ;  /* 0x00000010ad5c7825 */ /* 0x000fe200078e0068 */
[----:B------:R-:W-:-:S02]  /*0950*/  IADD3 R177, PT, PT, R183, 0x500, RZ ;  /* 0x00000500b7b17810 */ /* 0x000fc40007ffe0ff */
[----:B------:R-:W-:Y:S01]  /*0960*/  IADD3 R181, PT, PT, R183, 0x600, RZ ;  /* 0x00000600b7b57810 */ /* 0x000fe20007ffe0ff */
[----:B------:R-:W-:Y:S02]  /*0970*/  IMAD.WIDE.U32 R96, R179, 0x10, R104 ;  /* 0x00000010b3607825 */ /* 0x000fe400078e0068 */
[----:B------:R-:W2:Y:S02]  /*0980*/  LDG.E.128 R92, desc[UR8][R92.64] ;  /* 0x000000085c5c7981 */ /* 0x000ea4000c1e1d00 */
[----:B0-----:R-:W-:Y:S02]  /*0990*/  IMAD.WIDE R156, R16, 0x4, R156 ;  /* 0x00000004109c7825 */ /* 0x001fe400078e029c */
[----:B------:R-:W2:Y:S02]  /*09a0*/  LDG.E.128 R96, desc[UR8][R96.64] ;  /* 0x0000000860607981 */ /* 0x000ea4000c1e1d00 */
[--C-:B------:R-:W-:Y:S02]  /*09b0*/  IMAD.WIDE.U32 R150, R169, 0x8, R100.reuse ;  /* 0x00000008a9967825 */ /* 0x100fe400078e0064 */
[----:B------:R-:W2:Y:S02]  /*09c0*/  LDG.E R159, desc[UR8][R156.64] ;  /* 0x000000089c9f7981 */ /* 0x000ea4000c1e1900 */
        /* <DEDUP_REMOVED lines=10> */
[--C-:B------:R-:W-:Y:S02]  /*0a70*/  IMAD.WIDE.U32 R100, R177, 0x10, R104.reuse ;  /* 0x00000010b1647825 */ /* 0x100fe400078e0068 */
[----:B------:R-:W2:Y:S02]  /*0a80*/  LDG.E.64 R146, desc[UR8][R146.64] ;  /* 0x0000000892927981 */ /* 0x000ea4000c1e1b00 */
[----:B------:R-:W-:-:S02]  /*0a90*/  IMAD.WIDE.U32 R104, R181, 0x10, R104 ;  /* 0x00000010b5687825 */ /* 0x000fc400078e0068 */
[----:B------:R-:W2:Y:S04]  /*0aa0*/  LDG.E.128 R100, desc[UR8][R100.64] ;  /* 0x0000000864647981 */ /* 0x000ea8000c1e1d00 */
[----:B------:R-:W2:Y:S01]  /*0ab0*/  LDG.E.128 R104, desc[UR8][R104.64] ;  /* 0x0000000868687981 */ /* 0x000ea2000c1e1d00 */
[----:B------:R-:W-:-:S04]  /*0ac0*/  ISETP.NE.U32.AND P1, PT, RZ, UR10, PT ;  /* 0x0000000aff007c0c */ /* 0x000fc8000bf25070 */
[----:B------:R-:W-:Y:S02]  /*0ad0*/  ISETP.NE.AND.EX P1, PT, RZ, UR11, PT, P1 ;  /* 0x0000000bff007c0c */ /* 0x000fe4000bf25310 */
[----:B------:R-:W-:Y:S01]  /*0ae0*/  ISETP.NE.AND P2, PT, RZ, UR7, PT ;  /* 0x00000007ff007c0c */ /* 0x000fe2000bf45270 */
[----:B-1----:R-:W-:-:S06]  /*0af0*/  @P0 IMAD.WIDE R154, R16, 0x2, R154 ;  /* 0x00000002109a0825 */ /* 0x002fcc00078e029a */
[----:B------:R-:W5:Y:S01]  /*0b00*/  @P0 LDG.E.U16 R154, desc[UR8][R154.64] ;  /* 0x000000089a9a0981 */ /* 0x000f62000c1e1500 */
[----:B---3--:R-:W-:-:S05]  /*0b10*/  FSEL R185, R158, RZ, !P2 ;  /* 0x000000ff9eb97208 */ /* 0x008fca0005000000 */
[C---:B----4-:R-:W-:Y:S01]  /*0b20*/  FADD.FTZ R170, -R185.reuse, R82 ;  /* 0x00000052b9aa7221 */ /* 0x050fe20000010100 */
[C---:B------:R-:W-:Y:S02]  /*0b30*/  FADD.FTZ R172, -R185.reuse, R83 ;  /* 0x00000053b9ac7221 */ /* 0x040fe40000010100 */
[----:B------:R-:W0:Y:S01]  /*0b40*/  @P1 LDC.64 R82, c[0x0][0x438] ;  /* 0x00010e00ff521b82 */ /* 0x000e220000000a00 */
[C---:B--2---:R-:W-:Y:S01]  /*0b50*/  FADD.FTZ R216, -R185.reuse, R86 ;  /* 0x00000056b9d87221 */ /* 0x044fe20000010100 */
[C---:B------:R-:W-:Y:S01]  /*0b60*/  FADD.FTZ R218, -R185.reuse, R87 ;  /* 0x00000057b9da7221 */ /* 0x040fe20000010100 */
[C---:B------:R-:W-:Y:S01]  /*0b70*/  FADD.FTZ R162, -R185.reuse, R84 ;  /* 0x00000054b9a27221 */ /* 0x040fe20000010100 */
[----:B------:R-:W-:-:S04]  /*0b80*/  FADD.FTZ R164, -R185, R85 ;  /* 0x00000055b9a47221 */ /* 0x000fc80000010100 */
[----:B------:R-:W1:Y:S01]  /*0b90*/  @P1 LDC.64 R86, c[0x0][0x438] ;  /* 0x00010e00ff561b82 */ /* 0x000e620000000a00 */
[C---:B------:R-:W-:Y:S01]  /*0ba0*/  FADD.FTZ R168, -R185.reuse, R80 ;  /* 0x00000050b9a87221 */ /* 0x040fe20000010100 */
[----:B------:R-:W-:-:S06]  /*0bb0*/  FADD.FTZ R182, -R185, R81 ;  /* 0x00000051b9b67221 */ /* 0x000fcc0000010100 */
[----:B------:R-:W2:Y:S08]  /*0bc0*/  @P1 LDC.64 R84, c[0x0][0x438] ;  /* 0x00010e00ff541b82 */ /* 0x000eb00000000a00 */
[----:B------:R-:W3:Y:S01]  /*0bd0*/  @P1 LDC.64 R80, c[0x0][0x438] ;  /* 0x00010e00ff501b82 */ /* 0x000ee20000000a00 */
[C---:B------:R-:W-:Y:S01]  /*0be0*/  FADD.FTZ R194, -R185.reuse, R88 ;  /* 0x00000058b9c27221 */ /* 0x040fe20000010100 */
[----:B------:R-:W-:Y:S01]  /*0bf0*/  FADD.FTZ R206, -R185, R89 ;  /* 0x00000059b9ce7221 */ /* 0x000fe20000010100 */
[----:B0-----:R-:W-:-:S05]  /*0c00*/  @P1 IMAD.WIDE.U32 R82, R169, 0x10, R82 ;  /* 0x00000010a9521825 */ /* 0x001fca00078e0052 */
[----:B------:R-:W0:Y:S01]  /*0c10*/  @P1 LDC.64 R88, c[0x0][0x438] ;  /* 0x00010e00ff581b82 */ /* 0x000e220000000a00 */
[----:B------:R-:W-:Y:S01]  /*0c20*/  MOV R163, R152 ;  /* 0x0000009800a37202 */ /* 0x000fe20000000f00 */
[C---:B------:R-:W-:Y:S01]  /*0c30*/  FADD.FTZ R208, -R185.reuse, R90 ;  /* 0x0000005ab9d07221 */ /* 0x040fe20000010100 */
[----:B------:R-:W-:Y:S01]  /*0c40*/  FADD.FTZ R210, -R185, R91 ;  /* 0x0000005bb9d27221 */ /* 0x000fe20000010100 */
[----:B-1----:R-:W-:Y:S01]  /*0c50*/  @P1 IMAD.WIDE.U32 R86, R177, 0x10, R86 ;  /* 0x00000010b1561825 */ /* 0x002fe200078e0056 */
[----:B------:R1:W5:Y:S01]  /*0c60*/  @P1 LDG.E.128 R56, desc[UR8][R82.64] ;  /* 0x0000000852381981 */ /* 0x000362000c1e1d00 */
[----:B------:R-:W-:Y:S02]  /*0c70*/  SHF.R.U64 R180, R152, 0x10, R153 ;  /* 0x0000001098b47819 */ /* 0x000fe40000001299 */
[----:B------:R-:W4:Y:S01]  /*0c80*/  @P1 LDC.64 R90, c[0x0][0x438] ;  /* 0x00010e00ff5a1b82 */ /* 0x000f220000000a00 */
[C---:B------:R-:W-:Y:S01]  /*0c90*/  FADD.FTZ R186, -R185.reuse, R92 ;  /* 0x0000005cb9ba7221 */ /* 0x040fe20000010100 */
[----:B------:R-:W-:Y:S01]  /*0ca0*/  FADD.FTZ R188, -R185, R93 ;  /* 0x0000005db9bc7221 */ /* 0x000fe20000010100 */
[----:B--2---:R-:W-:Y:S01]  /*0cb0*/  @P1 IMAD.WIDE.U32 R84, R181, 0x10, R84 ;  /* 0x00000010b5541825 */ /* 0x004fe200078e0054 */
[----:B------:R2:W5:Y:S01]  /*0cc0*/  @P1 LDG.E.128 R72, desc[UR8][R86.64] ;  /* 0x0000000856481981 */ /* 0x000562000c1e1d00 */
[----:B-1----:R-:W-:-:S03]  /*0cd0*/  SHF.L.U32 R83, R163, 0x10, RZ ;  /* 0x00000010a3537819 */ /* 0x002fc600000006ff */
[----:B------:R-:W1:Y:S01]  /*0ce0*/  @P1 LDC.64 R92, c[0x0][0x438] ;  /* 0x00010e00ff5c1b82 */ /* 0x000e620000000a00 */
[----:B------:R-:W-:Y:S01]  /*0cf0*/  MOV R167, R153 ;  /* 0x0000009900a77202 */ /* 0x000fe20000000f00 */
[----:B------:R-:W-:Y:S01]  /*0d00*/  FADD.FTZ R184, -R185, R96 ;  /* 0x00000060b9b87221 */ /* 0x000fe20000010100 */
[----:B------:R-:W-:Y:S01]  /*0d10*/  SHF.R.U32.HI R178, RZ, 0x10, R153 ;  /* 0x00000010ffb27819 */ /* 0x000fe20000011699 */
[----:B---3--:R-:W-:-:S04]  /*0d20*/  @P1 IMAD.WIDE.U32 R80, R183, 0x10, R80 ;  /* 0x00000010b7501825 */ /* 0x008fc800078e0050 */
[----:B------:R-:W-:Y:S01]  /*0d30*/  FADD.FTZ R96, -R185, R97 ;  /* 0x00000061b9607221 */ /* 0x000fe20000010100 */
[----:B--2---:R-:W-:Y:S01]  /*0d40*/  SHF.L.U32 R86, R180, 0x10, RZ ;  /* 0x00000010b4567819 */ /* 0x004fe200000006ff */
[----:B------:R-:W-:Y:S01]  /*0d50*/  FMUL.FTZ R180, R14, R83 ;  /* 0x000000530eb47220 */ /* 0x000fe20000410000 */
[----:B------:R-:W-:Y:S01]  /*0d60*/  FMUL.FTZ R97, R159, R168 ;  /* 0x000000a89f617220 */ /* 0x000fe20000410000 */
[----:B------:R2:W5:Y:S01]  /*0d70*/  @P1 LDG.E.128 R76, desc[UR8][R84.64] ;  /* 0x00000008544c1981 */ /* 0x000562000c1e1d00 */
[----:B------:R-:W-:Y:S01]  /*0d80*/  SHF.L.U32 R82, R167, 0x10, RZ ;  /* 0x00000010a7527819 */ /* 0x000fe200000006ff */
[----:B------:R-:W-:Y:S01]  /*0d90*/  FADD.FTZ R87, RZ, R180 ;  /* 0x000000b4ff577221 */ /* 0x000fe20000010000 */
[----:B------:R-:W-:Y:S01]  /*0da0*/  FADD.FTZ R158, -R185, R98 ;  /* 0x00000062b99e7221 */ /* 0x000fe20000010100 */
[----:B------:R3:W5:Y:S01]  /*0db0*/  @P1 LDG.E.128 R52, desc[UR8][R80.64] ;  /* 0x0000000850341981 */ /* 0x000762000c1e1d00 */
[----:B------:R-:W-:Y:S01]  /*0dc0*/  FMUL.FTZ R182, R159, R182 ;  /* 0x000000b69fb67220 */ /* 0x000fe20000410000 */
[C---:B------:R-:W-:Y:S01]  /*0dd0*/  FADD.FTZ R190, -R185.reuse, R94 ;  /* 0x0000005eb9be7221 */ /* 0x040fe20000010100 */
[----:B------:R-:W-:Y:S01]  /*0de0*/  FADD.FTZ R192, -R185, R95 ;  /* 0x0000005fb9c07221 */ /* 0x000fe20000010100 */
[----:B--2---:R-:W-:Y:S01]  /*0df0*/  SHF.L.U32 R84, R178, 0x10, RZ ;  /* 0x00000010b2547819 */ /* 0x004fe200000006ff */
[----:B------:R-:W-:Y:S01]  /*0e00*/  FMUL.FTZ R178, R175, R86 ;  /* 0x00000056afb27220 */ /* 0x000fe20000410000 */
[C---:B------:R-:W-:Y:S01]  /*0e10*/  FADD.FTZ R98, -R185.reuse, R99 ;  /* 0x00000063b9627221 */ /* 0x040fe20000010100 */
[----:B------:R-:W-:Y:S01]  /*0e20*/  FADD.FTZ R214, -R185, R100 ;  /* 0x00000064b9d67221 */ /* 0x000fe20000010100 */
[----:B---3--:R-:W-:Y:S01]  /*0e30*/  FFMA.FTZ R81, R97, R180, RZ ;  /* 0x000000b461517223 */ /* 0x008fe200000100ff */
[C---:B------:R-:W-:Y:S01]  /*0e40*/  FADD.FTZ R212, -R185.reuse, R101 ;  /* 0x00000065b9d47221 */ /* 0x040fe20000010100 */
[C---:B------:R-:W-:Y:S01]  /*0e50*/  FADD.FTZ R102, -R185.reuse, R102 ;  /* 0x00000066b9667221 */ /* 0x040fe20000010100 */
[C---:B------:R-:W-:Y:S01]  /*0e60*/  FADD.FTZ R204, -R185.reuse, R103 ;  /* 0x00000067b9cc7221 */ /* 0x040fe20000010100 */
[C---:B------:R-:W-:Y:S01]  /*0e70*/  FADD.FTZ R104, -R185.reuse, R104 ;  /* 0x00000068b9687221 */ /* 0x040fe20000010100 */
[C---:B------:R-:W-:Y:S01]  /*0e80*/  FADD.FTZ R202, -R185.reuse, R105 ;  /* 0x00000069b9ca7221 */ /* 0x040fe20000010100 */
[C---:B------:R-:W-:Y:S01]  /*0e90*/  FADD.FTZ R200, -R185.reuse, R106 ;  /* 0x0000006ab9c87221 */ /* 0x040fe20000010100 */
[----:B------:R-:W-:Y:S01]  /*0ea0*/  FADD.FTZ R80, -R185, R107 ;  /* 0x0000006bb9507221 */ /* 0x000fe20000010100 */
[----:B------:R-:W-:Y:S01]  /*0eb0*/  MOV R161, R150 ;  /* 0x0000009600a17202 */ /* 0x000fe20000000f00 */
[----:B------:R-:W-:Y:S01]  /*0ec0*/  FMUL.FTZ R185, R159, R170 ;  /* 0x000000aa9fb97220 */ /* 0x000fe20000410000 */
[----:B------:R-:W-:Y:S01]  /*0ed0*/  FMUL.FTZ R170, R15, R82 ;  /* 0x000000520faa7220 */ /* 0x000fe20000410000 */
[----:B------:R-:W-:Y:S01]  /*0ee0*/  FADD.FTZ R87, R178, R87 ;  /* 0x00000057b2577221 */ /* 0x000fe20000010000 */
[----:B0-----:R-:W-:-:S04]  /*0ef0*/  @P1 IMAD.WIDE.U32 R88, R179, 0x10, R88 ;  /* 0x00000010b3581825 */ /* 0x001fc800078e0058 */
[----:B------:R-:W-:Y:S01]  /*0f00*/  FFMA.FTZ R106, R182, R178, R81 ;  /* 0x000000b2b66a7223 */ /* 0x000fe20000010051 */
[----:B------:R-:W-:Y:S01]  /*0f10*/  SHF.R.U64 R157, R150, 0x10, R151 ;  /* 0x00000010969d7819 */ /* 0x000fe20000001297 */
[----:B------:R-:W-:Y:S01]  /*0f20*/  FMUL.FTZ R168, R176, R84 ;  /* 0x00000054b0a87220 */ /* 0x000fe20000410000 */
[----:B------:R-:W-:Y:S01]  /*0f30*/  SHF.L.U32 R85, R161, 0x10, RZ ;  /* 0x00000010a1557819 */ /* 0x000fe200000006ff */
[----:B------:R-:W-:Y:S01]  /*0f40*/  FADD.FTZ R87, R170, R87 ;  /* 0x00000057aa577221 */ /* 0x000fe20000010000 */
[----:B------:R-:W-:Y:S01]  /*0f50*/  FMUL.FTZ R172, R159, R172 ;  /* 0x000000ac9fac7220 */ /* 0x000fe20000410000 */
[----:B------:R-:W-:Y:S01]  /*0f60*/  FFMA.FTZ R81, R185, R170, R106 ;  /* 0x000000aab9517223 */ /* 0x000fe2000001006a */
[----:B------:R0:W5:Y:S01]  /*0f70*/  @P1 LDG.E.128 R68, desc[UR8][R88.64] ;  /* 0x0000000858441981 */ /* 0x000162000c1e1d00 */
[----:B------:R-:W-:Y:S01]  /*0f80*/  MOV R156, R151 ;  /* 0x00000097009c7202 */ /* 0x000fe20000000f00 */
[----:B------:R-:W-:Y:S01]  /*0f90*/  FMUL.FTZ R161, R159, R194 ;  /* 0x000000c29fa17220 */ /* 0x000fe20000410000 */
[----:B------:R-:W-:Y:S01]  /*0fa0*/  SHF.R.U32.HI R166, RZ, 0x10, R141 ;  /* 0x00000010ffa67819 */ /* 0x000fe2000001168d */
[----:B------:R-:W-:Y:S01]  /*0fb0*/  FMUL.FTZ R194, R12, R85 ;  /* 0x000000550cc27220 */ /* 0x000fe20000410000 */
[----:B------:R-:W-:Y:S01]  /*0fc0*/  FADD.FTZ R87, R168, R87 ;  /* 0x00000057a8577221 */ /* 0x000fe20000010000 */
[----:B----4-:R-:W-:-:S04]  /*0fd0*/  @P1 IMAD.WIDE.U32 R90, R173, 0x10, R90 ;  /* 0x00000010ad5a1825 */ /* 0x010fc800078e005a */
[----:B------:R-:W-:Y:S01]  /*0fe0*/  FMUL.FTZ R167, R159, R162 ;  /* 0x000000a29fa77220 */ /* 0x000fe20000410000 */
[----:B------:R-:W-:Y:S01]  /*0ff0*/  FFMA.FTZ R106, R172, R168, R81 ;  /* 0x000000a8ac6a7223 */ /* 0x000fe20000010051 */
[----:B0-----:R-:W-:Y:S02]  /*1000*/  SHF.L.U32 R88, R157, 0x10, RZ ;  /* 0x000000109d587819 */ /* 0x001fe400000006ff */
[----:B------:R-:W-:Y:S02]  /*1010*/  SHF.R.U32.HI R160, RZ, 0x10, R151 ;  /* 0x00000010ffa07819 */ /* 0x000fe40000011697 */
[----:B------:R-:W-:Y:S01]  /*1020*/  SHF.L.U32 R89, R156, 0x10, RZ ;  /* 0x000000109c597819 */ /* 0x000fe200000006ff */
[----:B------:R-:W-:Y:S01]  /*1030*/  FMUL.FTZ R197, R139, R88 ;  /* 0x000000588bc57220 */ /* 0x000fe20000410000 */
[----:B------:R-:W-:Y:S01]  /*1040*/  SHF.L.U32 R203, R166, 0x10, RZ ;  /* 0x00000010a6cb7819 */ /* 0x000fe200000006ff */
[----:B------:R-:W-:Y:S01]  /*1050*/  FADD.FTZ R166, R194, R87 ;  /* 0x00000057c2a67221 */ /* 0x000fe20000010000 */
[----:B-1----:R-:W-:-:S04]  /*1060*/  @P1 IMAD.WIDE.U32 R92, R171, 0x10, R92 ;  /* 0x00000010ab5c1825 */ /* 0x002fc800078e005c */
[----:B------:R-:W-:Y:S01]  /*1070*/  FMUL.FTZ R164, R159, R164 ;  /* 0x000000a49fa47220 */ /* 0x000fe20000410000 */
[----:B------:R-:W-:Y:S01]  /*1080*/  FFMA.FTZ R81, R167, R194, R106 ;  /* 0x000000c2a7517223 */ /* 0x000fe2000001006a */
[----:B------:R0:W5:Y:S01]  /*1090*/  @P1 LDG.E.128 R64, desc[UR8][R90.64] ;  /* 0x000000085a401981 */ /* 0x000162000c1e1d00 */
[----:B------:R-:W-:Y:S01]  /*10a0*/  MOV R187, R148 ;  /* 0x0000009400bb7202 */ /* 0x000fe20000000f00 */
[----:B------:R-:W-:Y:S01]  /*10b0*/  FMUL.FTZ R100, R159, R192 ;  /* 0x000000c09f647220 */ /* 0x000fe20000410000 */
[----:B------:R-:W-:Y:S01]  /*10c0*/  FMUL.FTZ R192, R13, R89 ;  /* 0x000000590dc07220 */ /* 0x000fe20000410000 */
[----:B------:R-:W-:Y:S01]  /*10d0*/  FADD.FTZ R87, R197, R166 ;  /* 0x000000a6c5577221 */ /* 0x000fe20000010000 */
[C---:B------:R-:W-:Y:S01]  /*10e0*/  FMUL.FTZ R163, R159.reuse, R216 ;  /* 0x000000d89fa37220 */ /* 0x040fe20000410000 */
[----:B------:R-:W-:Y:S01]  /*10f0*/  FFMA.FTZ R106, R164, R197, R81 ;  /* 0x000000c5a46a7223 */ /* 0x000fe20000010051 */
[----:B------:R1:W5:Y:S01]  /*1100*/  @P1 LDG.E.128 R60, desc[UR8][R92.64] ;  /* 0x000000085c3c1981 */ /* 0x000362000c1e1d00 */
[----:B0-----:R-:W-:Y:S01]  /*1110*/  SHF.L.U32 R90, R160, 0x10, RZ ;  /* 0x00000010a05a7819 */ /* 0x001fe200000006ff */
[----:B------:R-:W-:Y:S01]  /*1120*/  FMUL.FTZ R99, R159, R158 ;  /* 0x0000009e9f637220 */ /* 0x000fe20000410000 */
[----:B------:R-:W-:Y:S01]  /*1130*/  SHF.R.U64 R150, R148, 0x10, R149 ;  /* 0x0000001094967819 */ /* 0x000fe20000001295 */
[----:B------:R-:W-:Y:S01]  /*1140*/  FADD.FTZ R158, R192, R87 ;  /* 0x00000057c09e7221 */ /* 0x000fe20000010000 */
[----:B------:R-:W-:Y:S01]  /*1150*/  SHF.R.U64 R165, R140, 0x10, R141 ;  /* 0x000000108ca57819 */ /* 0x000fe2000000128d */
[----:B------:R-:W-:Y:S01]  /*1160*/  FMUL.FTZ R195, R174, R90 ;  /* 0x0000005aaec37220 */ /* 0x000fe20000410000 */
[----:B------:R-:W-:-:S02]  /*1170*/  MOV R155, R141 ;  /* 0x0000008d009b7202 */ /* 0x000fc40000000f00 */
[----:B-1----:R-:W-:Y:S01]  /*1180*/  SHF.L.U32 R93, R187, 0x10, RZ ;  /* 0x00000010bb5d7819 */ /* 0x002fe200000006ff */
[----:B------:R-:W-:Y:S01]  /*1190*/  FMUL.FTZ R162, R159, R218 ;  /* 0x000000da9fa27220 */ /* 0x000fe20000410000 */
[----:B------:R-:W-:Y:S01]  /*11a0*/  MOV R141, R144 ;  /* 0x00000090008d7202 */ /* 0x000fe20000000f00 */
[----:B------:R-:W-:Y:S01]  /*11b0*/  FFMA.FTZ R81, R163, R192, R106 ;  /* 0x000000c0a3517223 */ /* 0x000fe2000001006a */
[----:B------:R-:W-:Y:S02]  /*11c0*/  SHF.R.U64 R95, R144, 0x10, R145 ;  /* 0x00000010905f7819 */ /* 0x000fe40000001291 */
[----:B------:R-:W-:Y:S02]  /*11d0*/  MOV R152, R142 ;  /* 0x0000008e00987202 */ /* 0x000fe40000000f00 */
[----:B------:R-:W-:Y:S02]  /*11e0*/  SHF.R.U64 R151, R142, 0x10, R143 ;  /* 0x000000108e977819 */ /* 0x000fe4000000128f */
[----:B------:R-:W-:-:S02]  /*11f0*/  MOV R153, R146 ;  /* 0x0000009200997202 */ /* 0x000fc40000000f00 */
[--C-:B------:R-:W-:Y:S02]  /*1200*/  SHF.R.U64 R144, R146, 0x10, R147.reuse ;  /* 0x0000001092907819 */ /* 0x100fe40000001293 */
[----:B------:R-:W-:Y:S02]  /*1210*/  MOV R142, R147 ;  /* 0x00000093008e7202 */ /* 0x000fe40000000f00 */
[----:B------:R-:W-:Y:S01]  /*1220*/  SHF.R.U32.HI R146, RZ, 0x10, R147 ;  /* 0x00000010ff927819 */ /* 0x000fe20000011693 */
[----:B------:R-:W-:Y:S01]  /*1230*/  FMUL.FTZ R147, R159, R190 ;  /* 0x000000be9f937220 */ /* 0x000fe20000410000 */
[----:B------:R-:W-:Y:S01]  /*1240*/  MOV R198, R149 ;  /* 0x0000009500c67202 */ /* 0x000fe20000000f00 */
[----:B------:R-:W-:Y:S01]  /*1250*/  FMUL.FTZ R190, R10, R93 ;  /* 0x0000005d0abe7220 */ /* 0x000fe20000410000 */
[----:B------:R-:W-:Y:S01]  /*1260*/  SHF.L.U32 R92, R150, 0x10, RZ ;  /* 0x00000010965c7819 */ /* 0x000fe200000006ff */
[----:B------:R-:W-:Y:S01]  /*1270*/  FADD.FTZ R87, R195, R158 ;  /* 0x0000009ec3577221 */ /* 0x000fe20000010000 */
[----:B------:R-:W-:Y:S01]  /*1280*/  FFMA.FTZ R106, R162, R195, R81 ;  /* 0x000000c3a26a7223 */ /* 0x000fe20000010051 */
[----:B------:R-:W-:-:S02]  /*1290*/  SHF.R.U32.HI R196, RZ, 0x10, R149 ;  /* 0x00000010ffc47819 */ /* 0x000fc40000011695 */
[----:B------:R-:W-:Y:S01]  /*12a0*/  SHF.L.U32 R198, R198, 0x10, RZ ;  /* 0x00000010c6c67819 */ /* 0x000fe200000006ff */
[----:B------:R-:W-:Y:S01]  /*12b0*/  FMUL.FTZ R193, R137, R92 ;  /* 0x0000005c89c17220 */ /* 0x000fe20000410000 */
[----:B------:R-:W-:Y:S01]  /*12c0*/  SHF.L.U32 R205, R152, 0x10, RZ ;  /* 0x0000001098cd7819 */ /* 0x000fe200000006ff */
[----:B------:R-:W-:Y:S01]  /*12d0*/  FADD.FTZ R152, R190, R87 ;  /* 0x00000057be987221 */ /* 0x000fe20000010000 */
[----:B------:R-:W-:Y:S01]  /*12e0*/  FMUL.FTZ R160, R159, R206 ;  /* 0x000000ce9fa07220 */ /* 0x000fe20000410000 */
[----:B------:R-:W-:Y:S01]  /*12f0*/  FFMA.FTZ R81, R161, R190, R106 ;  /* 0x000000bea1517223 */ /* 0x000fe2000001006a */
[----:B------:R-:W-:Y:S01]  /*1300*/  MOV R199, R140 ;  /* 0x0000008c00c77202 */ /* 0x000fe20000000f00 */
[----:B------:R-:W-:Y:S01]  /*1310*/  FMUL.FTZ R150, R159, R188 ;  /* 0x000000bc9f967220 */ /* 0x000fe20000410000 */
[----:B------:R-:W-:Y:S01]  /*1320*/  MOV R148, R143 ;  /* 0x0000008f00947202 */ /* 0x000fe20000000f00 */
        /* <DEDUP_REMOVED lines=12> */
[----:B------:R-:W-:Y:S01]  /*13f0*/  SHF.L.U32 R206, R165, 0x10, RZ ;  /* 0x00000010a5ce7819 */ /* 0x000fe200000006ff */
[----:B------:R-:W-:Y:S01]  /*1400*/  FMUL.FTZ R186, R8, R199 ;  /* 0x000000c708ba7220 */ /* 0x000fe20000410000 */
[----:B------:R-:W-:Y:S01]  /*1410*/  FADD.FTZ R87, R191, R148 ;  /* 0x00000094bf577221 */ /* 0x000fe20000010000 */
[----:B------:R-:W-:Y:S01]  /*1420*/  FFMA.FTZ R106, R156, R191, R81 ;  /* 0x000000bf9c6a7223 */ /* 0x000fe20000010051 */
[----:B------:R-:W-:Y:S01]  /*1430*/  SHF.L.U32 R201, R155, 0x10, RZ ;  /* 0x000000109bc97819 */ /* 0x000fe200000006ff */
[----:B------:R-:W-:Y:S01]  /*1440*/  FMUL.FTZ R189, R135, R206 ;  /* 0x000000ce87bd7220 */ /* 0x000fe20000410000 */
[----:B------:R-:W-:Y:S01]  /*1450*/  MOV R94, R145 ;  /* 0x00000091005e7202 */ /* 0x000fe20000000f00 */
[----:B------:R-:W-:Y:S01]  /*1460*/  FADD.FTZ R148, R186, R87 ;  /* 0x00000057ba947221 */ /* 0x000fe20000010000 */
[----:B------:R-:W-:Y:S01]  /*1470*/  FFMA.FTZ R81, R149, R186, R106 ;  /* 0x000000ba95517223 */ /* 0x000fe2000001006a */
[----:B------:R-:W-:Y:S01]  /*1480*/  SHF.R.U32.HI R140, RZ, 0x10, R145 ;  /* 0x00000010ff8c7819 */ /* 0x000fe20000011691 */
[----:B------:R-:W-:Y:S01]  /*1490*/  FMUL.FTZ R145, R159, R184 ;  /* 0x000000b89f917220 */ /* 0x000fe20000410000 */
[----:B------:R-:W-:Y:S01]  /*14a0*/  SHF.L.U32 R213, R94, 0x10, RZ ;  /* 0x000000105ed57819 */ /* 0x000fe200000006ff */
        /* <DEDUP_REMOVED lines=56> */
[C---:B------:R-:W-:Y:S01]  /*1830*/  FMUL.FTZ R107, R159.reuse, R200 ;  /* 0x000000c89f6b7220 */ /* 0x040fe20000410000 */
[----:B------:R-:W-:Y:S01]  /*1840*/  FFMA.FTZ R140, R142, R105, R81 ;  /* 0x000000698e8c7223 */ /* 0x000fe20000010051 */
[----:B------:R-:W-:Y:S01]  /*1850*/  FMUL.FTZ R144, R130, R219 ;  /* 0x000000db82907220 */ /* 0x000fe20000410000 */
[----:B------:R-:W-:Y:S01]  /*1860*/  FADD.FTZ R81, R94, R143 ;  /* 0x0000008f5e517221 */ /* 0x000fe20000010000 */
[----:B------:R-:W-:Y:S01]  /*1870*/  FMUL.FTZ R146, R159, R80 ;  /* 0x000000509f927220 */ /* 0x000fe20000410000 */
[----:B------:R-:W-:-:S02]  /*1880*/  FFMA.FTZ R87, R107, R143, R140 ;  /* 0x0000008f6b577223 */ /* 0x000fc4000001008c */
[----:B------:R-:W-:Y:S02]  /*1890*/  FADD.FTZ R81, R81, R144 ;  /* 0x0000009051517221 */ /* 0x000fe40000010000 */
[----:B------:R-:W-:-:S03]  /*18a0*/  FFMA.FTZ R87, R146, R144, R87 ;  /* 0x0000009092577223 */ /* 0x000fc60000010057 */
        /* <DEDUP_REMOVED lines=14> */
[----:B------:R-:W-:Y:S01]  /*1990*/  LOP3.LUT P1, RZ, R0, 0x1f, RZ, 0xc0, !PT ;  /* 0x0000001f00ff7812 */ /* 0x000fe2000782c0ff */
[----:B0-----:R-:W-:Y:S01]  /*19a0*/  FADD.FTZ R202, R140, R81 ;  /* 0x000000518cca7221 */ /* 0x001fe20000010000 */
[----:B-1----:R-:W-:-:S04]  /*19b0*/  FADD.FTZ R87, R200, R87 ;  /* 0x00000057c8577221 */ /* 0x002fc80000010000 */
[----:B------:R-:W0:Y:S04]  /*19c0*/  SHFL.DOWN PT, R81, R202, 0x1, 0x1f ;  /* 0x08201f00ca517f89 */ /* 0x000e2800000e0000 */
[----:B------:R-:W1:Y:S01]  /*19d0*/  SHFL.DOWN PT, R94, R87, 0x1, 0x1f ;  /* 0x08201f00575e7f89 */ /* 0x000e6200000e0000 */
[----:B------:R-:W-:Y:S01]  /*19e0*/  BSSY.RECONVERGENT B0, `(.L_x_4030) ;  /* 0x000000d000007945 */ /* 0x000fe20003800200 */
[----:B0-----:R-:W-:Y:S01]  /*19f0*/  FADD.FTZ R80, R202, R81 ;  /* 0x00000051ca507221 */ /* 0x001fe20000010000 */
[----:B-1----:R-:W-:Y:S02]  /*1a00*/  FADD.FTZ R81, R87, R94 ;  /* 0x0000005e57517221 */ /* 0x002fe40000010000 */
[----:B------:R-:W-:Y:S05]  /*1a10*/  @P1 BRA `(.L_x_4031) ;  /* 0x0000000000241947 */ /* 0x000fea0003800000 */
        /* <DEDUP_REMOVED lines=9> */
.L_x_4031:
[----:B------:R-:W-:Y:S05]  /*1ab0*/  BSYNC.RECONVERGENT B0 ;  /* 0x0000000000007941 */ /* 0x000fea0003800200 */
.L_x_4030:
[----:B------:R-:W1:Y:S08]  /*1ac0*/  S2UR UR5, SR_CgaCtaId ;  /* 0x00000000000579c3 */ /* 0x000e700000008800 */
[----:B------:R-:W-:Y:S01]  /*1ad0*/  BAR.SYNC.DEFER_BLOCKING 0x0 ;  /* 0x0000000000007b1d */ /* 0x000fe20000010000 */
[----:B------:R-:W-:Y:S01]  /*1ae0*/  FFMA.FTZ R128, R97, R83, R128 ;  /* 0x0000005361807223 */ /* 0x000fe20000010080 */
[----:B------:R-:W-:Y:S01]  /*1af0*/  FADD.FTZ R44, R83, R44 ;  /* 0x0000002c532c7221 */ /* 0x000fe20000010000 */
[----:B------:R-:W-:Y:S01]  /*1b00*/  FFMA.FTZ R126, R185, R82, R126 ;  /* 0x00000052b97e7223 */ /* 0x000fe2000001007e */
[----:B------:R-:W-:Y:S01]  /*1b10*/  FADD.FTZ R42, R82, R42 ;  /* 0x0000002a522a7221 */ /* 0x000fe20000010000 */
[----:B------:R-:W-:Y:S01]  /*1b20*/  FFMA.FTZ R127, R182, R86, R127 ;  /* 0x00000056b67f7223 */ /* 0x000fe2000001007f */
[----:B------:R-:W-:Y:S01]  /*1b30*/  UMOV UR4, 0x400 ;  /* 0x0000040000047882 */ /* 0x000fe20000000000 */
        /* <DEDUP_REMOVED lines=16> */
[----:B-1----:R-:W-:Y:S01]  /*1c40*/  ULEA UR4, UR5, UR4, 0x18 ;  /* 0x0000000405047291 */ /* 0x002fe2000f8ec0ff */
[----:B------:R-:W-:Y:S01]  /*1c50*/  FADD.FTZ R32, R199, R32 ;  /* 0x00000020c7207221 */ /* 0x000fe20000010000 */
[----:B------:R-:W-:Y:S01]  /*1c60*/  UISETP.NE.U32.AND UP0, UPT, UR10, URZ, UPT ;  /* 0x000000ff0a00728c */ /* 0x000fe2000bf05070 */
[----:B------:R-:W-:Y:S01]  /*1c70*/  HFMA2 R140, -RZ, RZ, 1.875, 0 ;  /* 0x3f800000ff8c7431 */ /* 0x000fe200000001ff */
[----:B------:R-:W-:Y:S01]  /*1c80*/  UIADD3 UR5, UPT, UPT, UR4, 0x7040, URZ ;  /* 0x0000704004057890 */ /* 0x000fe2000fffe0ff */
[----:B-----5:R-:W-:Y:S01]  /*1c90*/  @P0 SHF.L.U32 R140, R154, 0x10, RZ ;  /* 0x000000109a8c0819 */ /* 0x020fe200000006ff */
[----:B------:R-:W-:Y:S01]  /*1ca0*/  @!UP1 UIADD3 UR5, UPT, UPT, UR4, 0x7000, URZ ;  /* 0x0000700004059890 */ /* 0x000fe2000fffe0ff */
[----:B------:R-:W-:Y:S01]  /*1cb0*/  FFMA.FTZ R118, R157, R198, R118 ;  /* 0x000000c69d767223 */ /* 0x000fe20000010076 */
[----:B------:R-:W-:Y:S01]  /*1cc0*/  UIADD3 UR6, UPT, UPT, UR4, 0x7050, URZ ;  /* 0x0000705004067890 */ /* 0x000fe2000fffe0ff */
[----:B------:R-:W-:Y:S01]  /*1cd0*/  FADD.FTZ R34, R198, R34 ;  /* 0x00000022c6227221 */ /* 0x000fe20000010000 */
[----:B------:R-:W-:Y:S01]  /*1ce0*/  @!UP1 UIADD3 UR6, UPT, UPT, UR4, 0x7010, URZ ;  /* 0x0000701004069890 */ /* 0x000fe2000fffe0ff */
[----:B------:R-:W-:Y:S01]  /*1cf0*/  FFMA.FTZ R117, R156, R196, R117 ;  /* 0x000000c49c757223 */ /* 0x000fe20000010075 */
[----:B------:R-:W-:Y:S01]  /*1d00*/  UISETP.NE.AND.EX UP0, UPT, UR11, URZ, UPT, UP0 ;  /* 0x000000ff0b00728c */ /* 0x000fe2000bf05300 */
[----:B------:R-:W-:Y:S01]  /*1d10*/  FADD.FTZ R33, R196, R33 ;  /* 0x00000021c4217221 */ /* 0x000fe20000010000 */
[----:B------:R-:W-:Y:S01]  /*1d20*/  FFMA.FTZ R115, R150, R206, R115 ;  /* 0x000000ce96737223 */ /* 0x000fe20000010073 */
[----:B0-----:R-:W0:Y:S01]  /*1d30*/  LDS.128 R80, [UR5] ;  /* 0x00000005ff507984 */ /* 0x001e220008000c00 */
[----:B------:R-:W-:Y:S01]  /*1d40*/  UIADD3 UR5, UPT, UPT, UR4, 0x7060, URZ ;  /* 0x0000706004057890 */ /* 0x000fe2000fffe0ff */
[----:B------:R-:W-:Y:S01]  /*1d50*/  FADD.FTZ R31, R206, R31 ;  /* 0x0000001fce1f7221 */ /* 0x000fe20000010000 */
[----:B------:R-:W-:Y:S01]  /*1d60*/  @!UP1 UIADD3 UR5, UPT, UPT, UR4, 0x7020, URZ ;  /* 0x0000702004059890 */ /* 0x000fe2000fffe0ff */
[----:B------:R-:W1:Y:S01]  /*1d70*/  LDS.128 R84, [UR6] ;  /* 0x00000006ff547984 */ /* 0x000e620008000c00 */
[----:B------:R-:W-:Y:S01]  /*1d80*/  UIADD3 UR6, UPT, UPT, UR4, 0x7070, URZ ;  /* 0x0000707004067890 */ /* 0x000fe2000fffe0ff */
[----:B------:R-:W-:Y:S01]  /*1d90*/  FFMA.FTZ R114, R147, R201, R114 ;  /* 0x000000c993727223 */ /* 0x000fe20000010072 */
[----:B------:R-:W-:Y:S01]  /*1da0*/  @!UP1 UIADD3 UR6, UPT, UPT, UR4, 0x7030, URZ ;  /* 0x0000703004069890 */ /* 0x000fe2000fffe0ff */
[----:B------:R-:W-:Y:S01]  /*1db0*/  FADD.FTZ R30, R201, R30 ;  /* 0x0000001ec91e7221 */ /* 0x000fe20000010000 */
[----:B------:R-:W-:Y:S01]  /*1dc0*/  FFMA.FTZ R113, R100, R203, R113 ;  /* 0x000000cb64717223 */ /* 0x000fe20000010071 */
[----:B------:R-:W-:Y:S01]  /*1dd0*/  FADD.FTZ R29, R203, R29 ;  /* 0x0000001dcb1d7221 */ /* 0x000fe20000010000 */
[----:B------:R-:W-:Y:S01]  /*1de0*/  FFMA.FTZ R112, R145, R205, R112 ;  /* 0x000000cd91707223 */ /* 0x000fe20000010070 */
[----:B------:R-:W2:Y:S01]  /*1df0*/  LDS.128 R88, [UR5] ;  /* 0x00000005ff587984 */ /* 0x000ea20008000c00 */
[----:B------:R-:W-:Y:S01]  /*1e00*/  FADD.FTZ R28, R205, R28 ;  /* 0x0000001ccd1c7221 */ /* 0x000fe20000010000 */
[----:B------:R-:W-:Y:S01]  /*1e10*/  FFMA.FTZ R111, R96, R208, R111 ;  /* 0x000000d0606f7223 */ /* 0x000fe2000001006f */
[----:B------:R-:W-:Y:S01]  /*1e20*/  FADD.FTZ R27, R208, R27 ;  /* 0x0000001bd01b7221 */ /* 0x000fe20000010000 */
[----:B------:R-:W3:Y:S01]  /*1e30*/  LDS.128 R92, [UR6] ;  /* 0x00000006ff5c7984 */ /* 0x000ee20008000c00 */
        /* <DEDUP_REMOVED lines=46> */
[-C--:B------:R-:W-:Y:S01]  /*2120*/  FFMA.FTZ R96, R96, R154.reuse, R199 ;  /* 0x0000009a60607223 */ /* 0x080fe200000100c7 */
[----:B------:R-:W-:Y:S01]  /*2130*/  FADD.FTZ R150, R189, -R150 ;  /* 0x80000096bd967221 */ /* 0x000fe20000010000 */
[----:B------:R-:W-:Y:S01]  /*2140*/  FADD.FTZ R180, R180, -R97 ;  /* 0x80000061b4b47221 */ /* 0x000fe20000010000 */
[----:B------:R-:W-:Y:S01]  /*2150*/  FFMA.FTZ R100, R100, R154, R199 ;  /* 0x0000009a64647223 */ /* 0x000fe200000100c7 */
[----:B------:R-:W-:Y:S01]  /*2160*/  FADD.FTZ R178, R178, -R83 ;  /* 0x80000053b2b27221 */ /* 0x000fe20000010000 */
[C---:B------:R-:W-:Y:S01]  /*2170*/  FMUL.FTZ R93, R159.reuse, R150 ;  /* 0x000000969f5d7220 */ /* 0x040fe20000410000 */
[----:B------:R-:W-:Y:S01]  /*2180*/  FMUL.FTZ R81, R159, R180 ;  /* 0x000000b49f517220 */ /* 0x000fe20000410000 */
[-CC-:B------:R-:W-:Y:S01]  /*2190*/  FFMA.FTZ R157, R157, R154.reuse, R199.reuse ;  /* 0x0000009a9d9d7223 */ /* 0x180fe200000100c7 */
[-CC-:B------:R-:W-:Y:S01]  /*21a0*/  FFMA.FTZ R156, R156, R154.reuse, R199.reuse ;  /* 0x0000009a9c9c7223 */ /* 0x180fe200000100c7 */
[-CC-:B------:R-:W-:Y:S01]  /*21b0*/  FFMA.FTZ R185, R185, R154.reuse, R199.reuse ;  /* 0x0000009ab9b97223 */ /* 0x180fe200000100c7 */
[-CC-:B------:R-:W-:Y:S01]  /*21c0*/  FFMA.FTZ R83, R172, R154.reuse, R199.reuse ;  /* 0x0000009aac537223 */ /* 0x180fe200000100c7 */
[----:B------:R-:W-:Y:S01]  /*21d0*/  FFMA.FTZ R147, R147, R154, R199 ;  /* 0x0000009a93937223 */ /* 0x000fe200000100c7 */
[-C--:B------:R-:W-:Y:S01]  /*21e0*/  FMUL.FTZ R93, R93, R140.reuse ;  /* 0x0000008c5d5d7220 */ /* 0x080fe20000410000 */
[----:B------:R-:W-:Y:S01]  /*21f0*/  FADD.FTZ R96, R165, -R96 ;  /* 0x80000060a5607221 */ /* 0x000fe20000010000 */
[----:B------:R-:W-:Y:S01]  /*2200*/  FMUL.FTZ R82, R81, R140 ;  /* 0x0000008c51527220 */ /* 0x000fe20000410000 */
[----:B------:R-:W-:Y:S01]  /*2210*/  FADD.FTZ R100, R187, -R100 ;  /* 0x80000064bb647221 */ /* 0x000fe20000010000 */
[----:B------:R-:W-:Y:S01]  /*2220*/  FMUL.FTZ R81, R159, R178 ;  /* 0x000000b29f517220 */ /* 0x000fe20000410000 */
[----:B------:R-:W-:Y:S01]  /*2230*/  FADD.FTZ R188, R188, -R157 ;  /* 0x8000009dbcbc7221 */ /* 0x000fe20000010000 */
[----:B------:R-:W-:Y:S01]  /*2240*/  FADD.FTZ R156, R191, -R156 ;  /* 0x8000009cbf9c7221 */ /* 0x000fe20000010000 */
[----:B------:R-:W-:Y:S01]  /*2250*/  FADD.FTZ R170, R170, -R185 ;  /* 0x800000b9aaaa7221 */ /* 0x000fe20000010000 */
[----:B------:R-:W-:Y:S01]  /*2260*/  FADD.FTZ R168, R168, -R83 ;  /* 0x80000053a8a87221 */ /* 0x000fe20000010000 */
[----:B------:R-:W-:Y:S01]  /*2270*/  FADD.FTZ R184, R184, -R147 ;  /* 0x80000093b8b87221 */ /* 0x000fe20000010000 */
[----:B------:R0:W-:Y:S01]  /*2280*/  F2F.BF16.F32 R97, R93 ;  /* 0x0000005d00617304 */ /* 0x0001e20000202000 */
[-CC-:B------:R-:W-:Y:S01]  /*2290*/  FFMA.FTZ R147, R145, R154.reuse, R199.reuse ;  /* 0x0000009a91937223 */ /* 0x180fe200000100c7 */
[--C-:B------:R-:W-:Y:S01]  /*22a0*/  FFMA.FTZ R99, R99, R154, R199.reuse ;  /* 0x0000009a63637223 */ /* 0x100fe200000100c7 */
[----:B------:R-:W-:Y:S01]  /*22b0*/  FMUL.FTZ R145, R159, R100 ;  /* 0x000000649f917220 */ /* 0x000fe20000410000 */
[--C-:B------:R-:W-:Y:S01]  /*22c0*/  FFMA.FTZ R151, R151, R154, R199.reuse ;  /* 0x0000009a97977223 */ /* 0x100fe200000100c7 */
[----:B------:R-:W-:Y:S01]  /*22d0*/  FMUL.FTZ R80, R81, R140 ;  /* 0x0000008c51507220 */ /* 0x000fe20000410000 */
[--C-:B------:R-:W-:Y:S01]  /*22e0*/  FFMA.FTZ R162, R162, R154, R199.reuse ;  /* 0x0000009aa2a27223 */ /* 0x100fe200000100c7 */
[C---:B------:R-:W-:Y:S01]  /*22f0*/  FMUL.FTZ R89, R159.reuse, R188 ;  /* 0x000000bc9f597220 */ /* 0x040fe20000410000 */
[C---:B------:R-:W-:Y:S01]  /*2300*/  FMUL.FTZ R91, R159.reuse, R156 ;  /* 0x0000009c9f5b7220 */ /* 0x040fe20000410000 */
[C---:B0-----:R-:W-:Y:S01]  /*2310*/  FMUL.FTZ R93, R159.reuse, R96 ;  /* 0x000000609f5d7220 */ /* 0x041fe20000410000 */
[--C-:B------:R-:W-:Y:S01]  /*2320*/  FFMA.FTZ R98, R98, R154, R199.reuse ;  /* 0x0000009a62627223 */ /* 0x100fe200000100c7 */
[----:B------:R-:W-:Y:S01]  /*2330*/  FMUL.FTZ R81, R159, R170 ;  /* 0x000000aa9f517220 */ /* 0x000fe20000410000 */
[----:B------:R-:W-:Y:S01]  /*2340*/  FFMA.FTZ R167, R167, R154, R199 ;  /* 0x0000009aa7a77223 */ /* 0x000fe200000100c7 */
[----:B------:R-:W-:Y:S01]  /*2350*/  FMUL.FTZ R83, R159, R168 ;  /* 0x000000a89f537220 */ /* 0x000fe20000410000 */
[----:B------:R-:W-:Y:S01]  /*2360*/  FADD.FTZ R158, R158, -R99 ;  /* 0x800000639e9e7221 */ /* 0x000fe20000010000 */
[-C--:B------:R-:W-:Y:S01]  /*2370*/  FMUL.FTZ R93, R93, R140.reuse ;  /* 0x0000008c5d5d7220 */ /* 0x080fe20000410000 */
[-C--:B------:R-:W-:Y:S01]  /*2380*/  FMUL.FTZ R145, R145, R140.reuse ;  /* 0x0000008c91917220 */ /* 0x080fe20000410000 */
[----:B------:R-:W-:Y:S01]  /*2390*/  FADD.FTZ R102, R102, -R151 ;  /* 0x8000009766667221 */ /* 0x000fe20000010000 */
[----:B------:R-:W-:Y:S01]  /*23a0*/  FADD.FTZ R162, R195, -R162 ;  /* 0x800000a2c3a27221 */ /* 0x000fe20000010000 */
[-C--:B------:R-:W-:Y:S01]  /*23b0*/  FMUL.FTZ R89, R89, R140.reuse ;  /* 0x0000008c59597220 */ /* 0x080fe20000410000 */
[-C--:B------:R-:W-:Y:S01]  /*23c0*/  FMUL.FTZ R92, R91, R140.reuse ;  /* 0x0000008c5b5c7220 */ /* 0x080fe20000410000 */
[----:B------:R-:W-:Y:S01]  /*23d0*/  FADD.FTZ R98, R155, -R98 ;  /* 0x800000629b627221 */ /* 0x000fe20000010000 */
[-C--:B------:R-:W-:Y:S01]  /*23e0*/  FMUL.FTZ R81, R81, R140.reuse ;  /* 0x0000008c51517220 */ /* 0x080fe20000410000 */
[----:B------:R-:W-:Y:S01]  /*23f0*/  FADD.FTZ R194, R194, -R167 ;  /* 0x800000a7c2c27221 */ /* 0x000fe20000010000 */
[----:B------:R-:W-:Y:S01]  /*2400*/  FMUL.FTZ R86, R83, R140 ;  /* 0x0000008c53567220 */ /* 0x000fe20000410000 */
[-CC-:B------:R-:W-:Y:S01]  /*2410*/  FFMA.FTZ R161, R161, R154.reuse, R199.reuse ;  /* 0x0000009aa1a17223 */ /* 0x180fe200000100c7 */
[--C-:B------:R-:W-:Y:S01]  /*2420*/  FFMA.FTZ R164, R164, R154, R199.reuse ;  /* 0x0000009aa4a47223 */ /* 0x100fe200000100c7 */
[----:B------:R-:W-:Y:S01]  /*2430*/  FMUL.FTZ R99, R159, R158 ;  /* 0x0000009e9f637220 */ /* 0x000fe20000410000 */
[----:B------:R0:W-:Y:S01]  /*2440*/  F2F.BF16.F32 R96, R93 ;  /* 0x0000005d00607304 */ /* 0x0001e20000202000 */
[--C-:B------:R-:W-:Y:S01]  /*2450*/  FFMA.FTZ R163, R163, R154, R199.reuse ;  /* 0x0000009aa3a37223 */ /* 0x100fe200000100c7 */
[C---:B------:R-:W-:Y:S01]  /*2460*/  FMUL.FTZ R87, R159.reuse, R162 ;  /* 0x000000a29f577220 */ /* 0x040fe20000410000 */
[----:B------:R-:W-:Y:S01]  /*2470*/  FFMA.FTZ R106, R106, R154, R199 ;  /* 0x0000009a6a6a7223 */ /* 0x000fe200000100c7 */
[----:B------:R-:W-:Y:S01]  /*2480*/  FMUL.FTZ R83, R159, R194 ;  /* 0x000000c29f537220 */ /* 0x000fe20000410000 */
[----:B------:R-:W-:Y:S01]  /*2490*/  FADD.FTZ R190, R190, -R161 ;  /* 0x800000a1bebe7221 */ /* 0x000fe20000010000 */
[----:B------:R-:W-:Y:S01]  /*24a0*/  FADD.FTZ R164, R197, -R164 ;  /* 0x800000a4c5a47221 */ /* 0x000fe20000010000 */
[--C-:B------:R-:W-:Y:S01]  /*24b0*/  FFMA.FTZ R160, R160, R154, R199.reuse ;  /* 0x0000009aa0a07223 */ /* 0x100fe200000100c7 */
[----:B------:R1:W-:Y:S01]  /*24c0*/  F2F.BF16.F32 R94, R145 ;  /* 0x00000091005e7304 */ /* 0x0003e20000202000 */
[----:B0-----:R-:W-:Y:S01]  /*24d0*/  FMUL.FTZ R93, R159, R102 ;  /* 0x000000669f5d7220 */ /* 0x001fe20000410000 */
[----:B------:R-:W-:Y:S01]  /*24e0*/  FMUL.FTZ R99, R99, R140 ;  /* 0x0000008c63637220 */ /* 0x000fe20000410000 */
[----:B------:R-:W-:Y:S01]  /*24f0*/  FFMA.FTZ R100, R107, R154, R199 ;  /* 0x0000009a6b647223 */ /* 0x000fe200000100c7 */
[----:B------:R-:W-:Y:S01]  /*2500*/  FADD.FTZ R192, R192, -R163 ;  /* 0x800000a3c0c07221 */ /* 0x000fe20000010000 */
[-C--:B------:R-:W-:Y:S01]  /*2510*/  FMUL.FTZ R93, R93, R140.reuse ;  /* 0x0000008c5d5d7220 */ /* 0x080fe20000410000 */
[----:B------:R-:W-:Y:S01]  /*2520*/  FMUL.FTZ R90, R87, R140 ;  /* 0x0000008c575a7220 */ /* 0x000fe20000410000 */
[----:B------:R-:W-:Y:S01]  /*2530*/  FADD.FTZ R106, R101, -R106 ;  /* 0x8000006a656a7221 */ /* 0x000fe20000010000 */
[----:B------:R-:W-:Y:S01]  /*2540*/  F2F.BF16.F32 R89, R89 ;  /* 0x0000005900597304 */ /* 0x000fe20000202000 */
[----:B-1----:R-:W-:Y:S01]  /*2550*/  FMUL.FTZ R145, R159, R98 ;  /* 0x000000629f917220 */ /* 0x002fe20000410000 */
[----:B------:R-:W-:Y:S01]  /*2560*/  FMUL.FTZ R84, R83, R140 ;  /* 0x0000008c53547220 */ /* 0x000fe20000410000 */
[C---:B------:R-:W-:Y:S01]  /*2570*/  FMUL.FTZ R87, R159.reuse, R190 ;  /* 0x000000be9f577220 */ /* 0x040fe20000410000 */
[----:B------:R-:W-:Y:S01]  /*2580*/  FMUL.FTZ R95, R159, R184 ;  /* 0x000000b89f5f7220 */ /* 0x000fe20000410000 */
[----:B------:R-:W-:Y:S01]  /*2590*/  FMUL.FTZ R145, R145, R140 ;  /* 0x0000008c91917220 */ /* 0x000fe20000410000 */
[--C-:B------:R-:W-:Y:S01]  /*25a0*/  FFMA.FTZ R141, R141, R154, R199.reuse ;  /* 0x0000009a8d8d7223 */ /* 0x100fe200000100c7 */
[----:B------:R-:W-:Y:S01]  /*25b0*/  FMUL.FTZ R83, R159, R164 ;  /* 0x000000a49f537220 */ /* 0x000fe20000410000 */
[----:B------:R-:W0:Y:S01]  /*25c0*/  F2F.BF16.F32 R92, R92 ;  /* 0x0000005c005c7304 */ /* 0x000e220000202000 */
[----:B------:R-:W-:Y:S01]  /*25d0*/  FADD.FTZ R160, R193, -R160 ;  /* 0x800000a0c1a07221 */ /* 0x000fe20000010000 */
[--C-:B------:R-:W-:Y:S01]  /*25e0*/  FFMA.FTZ R148, R148, R154, R199.reuse ;  /* 0x0000009a94947223 */ /* 0x100fe200000100c7 */
[----:B------:R-:W-:Y:S01]  /*25f0*/  FADD.FTZ R100, R143, -R100 ;  /* 0x800000648f647221 */ /* 0x000fe20000010000 */
[----:B------:R-:W-:Y:S01]  /*2600*/  FMUL.FTZ R85, R159, R192 ;  /* 0x000000c09f557220 */ /* 0x000fe20000410000 */
[-CC-:B------:R-:W-:Y:S01]  /*2610*/  FFMA.FTZ R149, R149, R154.reuse, R199.reuse ;  /* 0x0000009a95957223 */ /* 0x180fe200000100c7 */
[-CC-:B------:R-:W-:Y:S01]  /*2620*/  FFMA.FTZ R153, R153, R154.reuse, R199.reuse ;  /* 0x0000009a99997223 */ /* 0x180fe200000100c7 */
[-CC-:B------:R-:W-:Y:S01]  /*2630*/  FFMA.FTZ R143, R146, R154.reuse, R199.reuse ;  /* 0x0000009a928f7223 */ /* 0x180fe200000100c7 */
[----:B------:R-:W1:Y:S01]  /*2640*/  F2F.BF16.F32 R80, R80 ;  /* 0x0000005000507304 */ /* 0x000e620000202000 */
[----:B------:R-:W-:Y:S01]  /*2650*/  FFMA.FTZ R142, R142, R154, R199 ;  /* 0x0000009a8e8e7223 */ /* 0x000fe200000100c7 */
[-C--:B------:R-:W-:Y:S01]  /*2660*/  FMUL.FTZ R88, R87, R140.reuse ;  /* 0x0000008c57587220 */ /* 0x080fe20000410000 */
[-C--:B------:R-:W-:Y:S01]  /*2670*/  FMUL.FTZ R95, R95, R140.reuse ;  /* 0x0000008c5f5f7220 */ /* 0x080fe20000410000 */
[----:B------:R-:W-:Y:S01]  /*2680*/  FADD.FTZ R104, R104, -R141 ;  /* 0x8000008d68687221 */ /* 0x000fe20000010000 */
[----:B------:R-:W-:Y:S01]  /*2690*/  FMUL.FTZ R83, R83, R140 ;  /* 0x0000008c53537220 */ /* 0x000fe20000410000 */
[----:B------:R-:W-:Y:S01]  /*26a0*/  FMUL.FTZ R87, R159, R160 ;  /* 0x000000a09f577220 */ /* 0x000fe20000410000 */
[----:B------:R-:W-:Y:S01]  /*26b0*/  FADD.FTZ R148, R103, -R148 ;  /* 0x8000009467947221 */ /* 0x000fe20000010000 */
[----:B------:R-:W-:Y:S01]  /*26c0*/  F2F.BF16.F32 R81, R81 ;  /* 0x0000005100517304 */ /* 0x000fe20000202000 */
[----:B------:R-:W-:Y:S01]  /*26d0*/  FMUL.FTZ R85, R85, R140 ;  /* 0x0000008c55557220 */ /* 0x000fe20000410000 */
[----:B------:R-:W-:Y:S01]  /*26e0*/  FADD.FTZ R186, R186, -R149 ;  /* 0x80000095baba7221 */ /* 0x000fe20000010000 */
[----:B------:R-:W-:Y:S01]  /*26f0*/  FADD.FTZ R166, R166, -R147 ;  /* 0x80000093a6a67221 */ /* 0x000fe20000010000 */
[----:B------:R-:W-:Y:S01]  /*2700*/  FADD.FTZ R152, R152, -R153 ;  /* 0x8000009998987221 */ /* 0x000fe20000010000 */
[----:B------:R-:W-:Y:S01]  /*2710*/  FMUL.FTZ R107, R159, R100 ;  /* 0x000000649f6b7220 */ /* 0x000fe20000410000 */
[----:B------:R-:W-:Y:S01]  /*2720*/  FADD.FTZ R144, R144, -R143 ;  /* 0x8000008f90907221 */ /* 0x000fe20000010000 */
[----:B------:R-:W-:Y:S01]  /*2730*/  FADD.FTZ R142, R105, -R142 ;  /* 0x8000008e698e7221 */ /* 0x000fe20000010000 */
[----:B------:R-:W2:Y:S01]  /*2740*/  F2F.BF16.F32 R86, R86 ;  /* 0x0000005600567304 */ /* 0x000ea20000202000 */
[----:B------:R-:W-:Y:S01]  /*2750*/  FMUL.FTZ R87, R87, R140 ;  /* 0x0000008c57577220 */ /* 0x000fe20000410000 */
[C---:B------:R-:W-:Y:S01]  /*2760*/  FMUL.FTZ R103, R159.reuse, R148 ;  /* 0x000000949f677220 */ /* 0x040fe20000410000 */
[C---:B------:R-:W-:Y:S01]  /*2770*/  FMUL.FTZ R91, R159.reuse, R186 ;  /* 0x000000ba9f5b7220 */ /* 0x040fe20000410000 */
[C---:B------:R-:W-:Y:S01]  /*2780*/  FMUL.FTZ R147, R159.reuse, R166 ;  /* 0x000000a69f937220 */ /* 0x040fe20000410000 */
[C---:B------:R-:W-:Y:S01]  /*2790*/  FMUL.FTZ R149, R159.reuse, R152 ;  /* 0x000000989f957220 */ /* 0x040fe20000410000 */
[----:B------:R-:W-:Y:S01]  /*27a0*/  FMUL.FTZ R143, R159, R144 ;  /* 0x000000909f8f7220 */ /* 0x000fe20000410000 */
[----:B0-----:R-:W-:Y:S01]  /*27b0*/  PRMT R141, R89, 0x5410, R92 ;  /* 0x00005410598d7816 */ /* 0x001fe2000000005c */
[----:B------:R0:W-:Y:S01]  /*27c0*/  F2F.BF16.F32 R102, R93 ;  /* 0x0000005d00667304 */ /* 0x0001e20000202000 */
[-C--:B------:R-:W-:Y:S01]  /*27d0*/  FMUL.FTZ R103, R103, R140.reuse ;  /* 0x0000008c67677220 */ /* 0x080fe20000410000 */
[-C--:B------:R-:W-:Y:S01]  /*27e0*/  FMUL.FTZ R107, R107, R140.reuse ;  /* 0x0000008c6b6b7220 */ /* 0x080fe20000410000 */
[-C--:B------:R-:W-:Y:S01]  /*27f0*/  FMUL.FTZ R91, R91, R140.reuse ;  /* 0x0000008c5b5b7220 */ /* 0x080fe20000410000 */
[-C--:B------:R-:W-:Y:S01]  /*2800*/  FMUL.FTZ R147, R147, R140.reuse ;  /* 0x0000008c93937220 */ /* 0x080fe20000410000 */
[-C--:B------:R-:W-:Y:S01]  /*2810*/  FMUL.FTZ R143, R143, R140.reuse ;  /* 0x0000008c8f8f7220 */ /* 0x080fe20000410000 */
[----:B------:R-:W-:-:S02]  /*2820*/  FMUL.FTZ R149, R149, R140 ;  /* 0x0000008c95957220 */ /* 0x000fc40000410000 */
[----:B------:R-:W-:Y:S01]  /*2830*/  F2F.BF16.F32 R99, R99 ;  /* 0x0000006300637304 */ /* 0x000fe20000202000 */
[----:B0-----:R-:W-:-:S04]  /*2840*/  FMUL.FTZ R93, R159, R106 ;  /* 0x0000006a9f5d7220 */ /* 0x001fc80000410000 */
[----:B------:R-:W-:Y:S01]  /*2850*/  FMUL.FTZ R100, R93, R140 ;  /* 0x0000008c5d647220 */ /* 0x000fe20000410000 */
[C---:B------:R-:W-:Y:S01]  /*2860*/  FMUL.FTZ R93, R159.reuse, R104 ;  /* 0x000000689f5d7220 */ /* 0x040fe20000410000 */
[----:B------:R-:W-:Y:S01]  /*2870*/  FMUL.FTZ R159, R159, R142 ;  /* 0x0000008e9f9f7220 */ /* 0x000fe20000410000 */
[----:B------:R2:W0:Y:S02]  /*2880*/  F2F.BF16.F32 R98, R145 ;  /* 0x0000009100627304 */ /* 0x0004240000202000 */
[----:B------:R-:W-:Y:S01]  /*2890*/  FMUL.FTZ R101, R93, R140 ;  /* 0x0000008c5d657220 */ /* 0x000fe20000410000 */
[----:B-1----:R-:W-:-:S04]  /*28a0*/  IMAD.WIDE.U32 R92, R80, 0x10000, RZ ;  /* 0x00010000505c7825 */ /* 0x002fc800078e00ff */
[----:B------:R-:W-:Y:S01]  /*28b0*/  FMUL.FTZ R159, R159, R140 ;  /* 0x0000008c9f9f7220 */ /* 0x000fe20000410000 */
[----:B------:R-:W1:Y:S01]  /*28c0*/  F2F.BF16.F32 R95, R95 ;  /* 0x0000005f005f7304 */ /* 0x000e620000202000 */
[----:B--2---:R-:W-:Y:S02]  /*28d0*/  PRMT R145, R81, 0x5410, R86 ;  /* 0x0000541051917816 */ /* 0x004fe40000000056 */
[----:B------:R-:W2:Y:S01]  /*28e0*/  LDC.64 R80, c[0x0][0x468] ;  /* 0x00011a00ff507b82 */ /* 0x000ea20000000a00 */
[----:B0-----:R-:W-:-:S04]  /*28f0*/  PRMT R105, R99, 0x5410, R98 ;  /* 0x0000541063697816 */ /* 0x001fc80000000062 */
[----:B------:R-:W0:Y:S01]  /*2900*/  F2F.BF16.F32 R83, R83 ;  /* 0x0000005300537304 */ /* 0x000e220000202000 */
[----:B-1----:R-:W-:-:S07]  /*2910*/  PRMT R89, R95, 0x5410, R94 ;  /* 0x000054105f597816 */ /* 0x002fce000000005e */
[----:B------:R-:W-:Y:S01]  /*2920*/  F2F.BF16.F32 R85, R85 ;  /* 0x0000005500557304 */ /* 0x000fe20000202000 */
[----:B0-----:R-:W-:-:S07]  /*2930*/  IMAD.WIDE.U32 R94, R83, 0x10000, RZ ;  /* 0x00010000535e7825 */ /* 0x001fce00078e00ff */
        /* <DEDUP_REMOVED lines=8> */
[----:B------:R-:W-:-:S05]  /*29c0*/  IMAD.WIDE.U32 R92, R97, 0x10000, RZ ;  /* 0x00010000615c7825 */ /* 0x000fca00078e00ff */
[----:B------:R-:W-:Y:S01]  /*29d0*/  LOP3.LUT R89, R89, R93, RZ, 0xfc, !PT ;  /* 0x0000005d59597212 */ /* 0x000fe200078efcff */
[----:B0-----:R-:W-:Y:S01]  /*29e0*/  IMAD.WIDE.U32 R86, R87, 0x10000, RZ ;  /* 0x0001000057567825 */ /* 0x001fe200078e00ff */
[----:B------:R-:W0:Y:S04]  /*29f0*/  F2F.BF16.F32 R100, R100 ;  /* 0x0000006400647304 */ /* 0x000e280000202000 */
[----:B------:R-:W-:Y:S02]  /*2a00*/  LOP3.LUT R87, R141, R87, RZ, 0xfc, !PT ;  /* 0x000000578d577212 */ /* 0x000fe400078efcff */
[----:B-1----:R-:W-:Y:S02]  /*2a10*/  LOP3.LUT R84, R94, R84, RZ, 0xfc, !PT ;  /* 0x000000545e547212 */ /* 0x002fe400078efcff */
[----:B------:R-:W1:Y:S01]  /*2a20*/  F2F.BF16.F32 R103, R103 ;  /* 0x0000006700677304 */ /* 0x000e620000202000 */
[----:B------:R-:W-:-:S04]  /*2a30*/  IMAD.WIDE.U32 R94, R96, 0x10000, RZ ;  /* 0x00010000605e7825 */ /* 0x000fc800078e00ff */
[----:B0-----:R-:W-:-:S03]  /*2a40*/  IMAD.WIDE.U32 R96, R100, 0x10000, RZ ;  /* 0x0001000064607825 */ /* 0x001fc600078e00ff */
[----:B------:R-:W0:Y:S01]  /*2a50*/  F2F.BF16.F32 R98, R159 ;  /* 0x0000009f00627304 */ /* 0x000e220000202000 */
[----:B-1----:R-:W-:-:S07]  /*2a60*/  PRMT R103, R102, 0x5410, R103 ;  /* 0x0000541066677816 */ /* 0x002fce0000000067 */
[----:B------:R-:W1:Y:S01]  /*2a70*/  F2F.BF16.F32 R88, R88 ;  /* 0x0000005800587304 */ /* 0x000e620000202000 */
[----:B------:R-:W-:Y:S01]  /*2a80*/  LOP3.LUT R93, R103, R97, RZ, 0xfc, !PT ;  /* 0x00000061675d7212 */ /* 0x000fe200078efcff */
[----:B--2---:R-:W-:-:S06]  /*2a90*/  IMAD.WIDE.U32 R102, R179, 0x8, R80 ;  /* 0x00000008b3667825 */ /* 0x004fcc00078e0050 */
[----:B------:R-:W-:Y:S01]  /*2aa0*/  F2F.BF16.F32 R107, R107 ;  /* 0x0000006b006b7304 */ /* 0x000fe20000202000 */
[----:B0-----:R-:W-:Y:S01]  /*2ab0*/  IMAD.WIDE.U32 R98, R98, 0x10000, RZ ;  /* 0x0001000062627825 */ /* 0x001fe200078e00ff */
[----:B-1----:R-:W-:-:S06]  /*2ac0*/  LOP3.LUT R86, R86, R88, RZ, 0xfc, !PT ;  /* 0x0000005856567212 */ /* 0x002fcc00078efcff */
[----:B------:R-:W0:Y:S08]  /*2ad0*/  F2F.BF16.F32 R106, R143 ;  /* 0x0000008f006a7304 */ /* 0x000e300000202000 */
[----:B------:R-:W1:Y:S01]  /*2ae0*/  F2F.BF16.F32 R91, R91 ;  /* 0x0000005b005b7304 */ /* 0x000e620000202000 */
[----:B0-----:R-:W-:-:S07]  /*2af0*/  PRMT R107, R107, 0x5410, R106 ;  /* 0x000054106b6b7816 */ /* 0x001fce000000006a */
[----:B------:R-:W0:Y:S01]  /*2b00*/  F2F.BF16.F32 R147, R147 ;  /* 0x0000009300937304 */ /* 0x000e220000202000 */
[----:B------:R-:W-:Y:S02]  /*2b10*/  LOP3.LUT R107, R107, R99, RZ, 0xfc, !PT ;  /* 0x000000636b6b7212 */ /* 0x000fe400078efcff */
[----:B-1----:R-:W-:-:S05]  /*2b20*/  LOP3.LUT R88, R92, R91, RZ, 0xfc, !PT ;  /* 0x0000005b5c587212 */ /* 0x002fca00078efcff */
[----:B------:R-:W1:Y:S01]  /*2b30*/  F2F.BF16.F32 R149, R149 ;  /* 0x0000009500957304 */ /* 0x000e620000202000 */
[----:B------:R-:W-:Y:S01]  /*2b40*/  LOP3.LUT R91, R105, R95, RZ, 0xfc, !PT ;  /* 0x0000005f695b7212 */ /* 0x000fe200078efcff */
[----:B------:R-:W-:Y:S01]  /*2b50*/  IMAD.WIDE.U32 R104, R177, 0x8, R80 ;  /* 0x00000008b1687825 */ /* 0x000fe200078e0050 */
[----:B0-----:R-:W-:-:S05]  /*2b60*/  LOP3.LUT R90, R94, R147, RZ, 0xfc, !PT ;  /* 0x000000935e5a7212 */ /* 0x001fca00078efcff */
[----:B------:R-:W0:Y:S01]  /*2b70*/  F2F.BF16.F32 R101, R101 ;  /* 0x0000006500657304 */ /* 0x000e220000202000 */
[----:B------:R-:W-:-:S05]  /*2b80*/  IMAD.WIDE.U32 R94, R183, 0x8, R80 ;  /* 0x00000008b75e7825 */ /* 0x000fca00078e0050 */
[----:B------:R4:W-:Y:S01]  /*2b90*/  STG.E.64 desc[UR8][R94.64], R82 ;  /* 0x000000525e007986 */ /* 0x0009e2000c101b08 */
[----:B-1----:R-:W-:Y:S01]  /*2ba0*/  LOP3.LUT R92, R96, R149, RZ, 0xfc, !PT ;  /* 0x00000095605c7212 */ /* 0x002fe200078efcff */
[----:B------:R-:W-:-:S05]  /*2bb0*/  IMAD.WIDE.U32 R96, R169, 0x8, R80 ;  /* 0x00000008a9607825 */ /* 0x000fca00078e0050 */
[----:B------:R4:W-:Y:S01]  /*2bc0*/  STG.E.64 desc[UR8][R96.64], R84 ;  /* 0x0000005460007986 */ /* 0x0009e2000c101b08 */
[----:B0-----:R-:W-:Y:S01]  /*2bd0*/  LOP3.LUT R106, R98, R101, RZ, 0xfc, !PT ;  /* 0x00000065626a7212 */ /* 0x001fe200078efcff */
[----:B------:R-:W-:-:S04]  /*2be0*/  IMAD.WIDE.U32 R98, R171, 0x8, R80 ;  /* 0x00000008ab627825 */ /* 0x000fc800078e0050 */
[--C-:B------:R-:W-:Y:S01]  /*2bf0*/  IMAD.WIDE.U32 R100, R173, 0x8, R80.reuse ;  /* 0x00000008ad647825 */ /* 0x100fe200078e0050 */
[----:B------:R4:W-:Y:S03]  /*2c00*/  STG.E.64 desc[UR8][R98.64], R86 ;  /* 0x0000005662007986 */ /* 0x0009e6000c101b08 */
[----:B------:R-:W-:Y:S01]  /*2c10*/  IMAD.WIDE.U32 R80, R181, 0x8, R80 ;  /* 0x00000008b5507825 */ /* 0x000fe200078e0050 */
[----:B------:R4:W-:Y:S04]  /*2c20*/  STG.E.64 desc[UR8][R100.64], R88 ;  /* 0x0000005864007986 */ /* 0x0009e8000c101b08 */
[----:B------:R4:W-:Y:S04]  /*2c30*/  STG.E.64 desc[UR8][R102.64], R90 ;  /* 0x0000005a66007986 */ /* 0x0009e8000c101b08 */
[----:B------:R4:W-:Y:S04]  /*2c40*/  STG.E.64 desc[UR8][R104.64], R92 ;  /* 0x0000005c68007986 */ /* 0x0009e8000c101b08 */
[----:B------:R4:W-:Y:S01]  /*2c50*/  STG.E.64 desc[UR8][R80.64], R106 ;  /* 0x0000006a50007986 */ /* 0x0009e2000c101b08 */
[----:B------:R-:W-:Y:S05]  /*2c60*/  BRA `(.L_x_4034) ;  /* 0x0000002400207947 */ /* 0x000fea0003800000 */
.L_x_4033:
        /* <DEDUP_REMOVED lines=9> */
[-CC-:B------:R-:W-:Y:S01]  /*2d00*/  FFMA.FTZ R83, R172, R154.reuse, R199.reuse ;  /* 0x0000009aac537223 */ /* 0x180fe200000100c7 */
[----:B------:R-:W-:Y:S01]  /*2d10*/  FFMA.FTZ R88, R164, R154, R199 ;  /* 0x0000009aa4587223 */ /* 0x000fe200000100c7 */
[----:B------:R-:W-:Y:S01]  /*2d20*/  FMUL.FTZ R91, R159, R92 ;  /* 0x0000005c9f5b7220 */ /* 0x000fe20000410000 */
[----:B------:R-:W-:Y:S01]  /*2d30*/  FADD.FTZ R150, R189, -R150 ;  /* 0x80000096bd967221 */ /* 0x000fe20000010000 */
[----:B------:R-:W-:Y:S01]  /*2d40*/  FADD.FTZ R92, R186, -R149 ;  /* 0x80000095ba5c7221 */ /* 0x000fe20000010000 */
[--C-:B------:R-:W-:Y:S01]  /*2d50*/  FFMA.FTZ R100, R100, R154, R199.reuse ;  /* 0x0000009a64647223 */ /* 0x100fe200000100c7 */
[----:B------:R-:W-:Y:S01]  /*2d60*/  FMUL.FTZ R84, R80, R140 ;  /* 0x0000008c50547220 */ /* 0x000fe20000410000 */
[-CC-:B------:R-:W-:Y:S01]  /*2d70*/  FFMA.FTZ R149, R147, R154.reuse, R199.reuse ;  /* 0x0000009a93957223 */ /* 0x180fe200000100c7 */
[----:B------:R-:W-:Y:S01]  /*2d80*/  FFMA.FTZ R85, R167, R154, R199 ;  /* 0x0000009aa7557223 */ /* 0x000fe200000100c7 */
[----:B------:R-:W-:Y:S01]  /*2d90*/  FADD.FTZ R168, R168, -R83 ;  /* 0x80000053a8a87221 */ /* 0x000fe20000010000 */
[----:B------:R-:W-:Y:S01]  /*2da0*/  FADD.FTZ R90, R197, -R88 ;  /* 0x80000058c55a7221 */ /* 0x000fe20000010000 */
[----:B------:R-:W-:Y:S01]  /*2db0*/  FMUL.FTZ R93, R159, R150 ;  /* 0x000000969f5d7220 */ /* 0x000fe20000410000 */
[----:B------:R-:W-:Y:S01]  /*2dc0*/  FADD.FTZ R150, R187, -R100 ;  /* 0x80000064bb967221 */ /* 0x000fe20000010000 */
[----:B------:R0:W-:Y:S01]  /*2dd0*/  F2F.BF16.F32 R185, R84 ;  /* 0x0000005400b97304 */ /* 0x0001e20000202000 */
[----:B------:R-:W-:Y:S01]  /*2de0*/  FADD.FTZ R94, R184, -R149 ;  /* 0x80000095b85e7221 */ /* 0x000fe20000010000 */
[--C-:B------:R-:W-:Y:S01]  /*2df0*/  FFMA.FTZ R187, R145, R154, R199.reuse ;  /* 0x0000009a91bb7223 */ /* 0x100fe200000100c7 */
[C---:B------:R-:W-:Y:S01]  /*2e00*/  FMUL.FTZ R83, R159.reuse, R168 ;  /* 0x000000a89f537220 */ /* 0x040fe20000410000 */
[----:B------:R-:W-:Y:S01]  /*2e10*/  FFMA.FTZ R172, R96, R154, R199 ;  /* 0x0000009a60ac7223 */ /* 0x000fe200000100c7 */
[----:B------:R-:W-:Y:S01]  /*2e20*/  FMUL.FTZ R94, R159, R94 ;  /* 0x0000005e9f5e7220 */ /* 0x000fe20000410000 */
[----:B------:R-:W-:Y:S01]  /*2e30*/  FADD.FTZ R166, R166, -R187 ;  /* 0x800000bba6a67221 */ /* 0x000fe20000010000 */
[----:B------:R-:W-:Y:S01]  /*2e40*/  FMUL.FTZ R87, R83, R140 ;  /* 0x0000008c53577220 */ /* 0x000fe20000410000 */
[----:B------:R-:W-:Y:S01]  /*2e50*/  FFMA.FTZ R157, R157, R154, R199 ;  /* 0x0000009a9d9d7223 */ /* 0x000fe200000100c7 */
[----:B0-----:R-:W-:Y:S01]  /*2e60*/  FADD.FTZ R84, R194, -R85 ;  /* 0x80000055c2547221 */ /* 0x001fe20000010000 */
[C---:B------:R-:W-:Y:S01]  /*2e70*/  FMUL.FTZ R85, R159.reuse, R90 ;  /* 0x0000005a9f557220 */ /* 0x040fe20000410000 */
[--C-:B------:R-:W-:Y:S01]  /*2e80*/  FFMA.FTZ R90, R162, R154, R199.reuse ;  /* 0x0000009aa25a7223 */ /* 0x100fe200000100c7 */
[----:B------:R-:W-:Y:S01]  /*2e90*/  FMUL.FTZ R100, R94, R140 ;  /* 0x0000008c5e647220 */ /* 0x000fe20000410000 */
[----:B------:R-:W-:Y:S01]  /*2ea0*/  FMUL.FTZ R96, R159, R166 ;  /* 0x000000a69f607220 */ /* 0x000fe20000410000 */
[-CC-:B------:R-:W-:Y:S01]  /*2eb0*/  FFMA.FTZ R99, R99, R154.reuse, R199.reuse ;  /* 0x0000009a63637223 */ /* 0x180fe200000100c7 */
[----:B------:R-:W-:Y:S01]  /*2ec0*/  FADD.FTZ R90, R195, -R90 ;  /* 0x8000005ac35a7221 */ /* 0x000fe20000010000 */
[-CC-:B------:R-:W-:Y:S01]  /*2ed0*/  FFMA.FTZ R166, R98, R154.reuse, R199.reuse ;  /* 0x0000009a62a67223 */ /* 0x180fe200000100c7 */
[----:B------:R0:W-:Y:S01]  /*2ee0*/  F2F.BF16.F32 R164, R87 ;  /* 0x0000005700a47304 */ /* 0x0001e20000202000 */
[--C-:B------:R-:W-:Y:S01]  /*2ef0*/  FFMA.FTZ R153, R153, R154, R199.reuse ;  /* 0x0000009a99997223 */ /* 0x100fe200000100c7 */
[----:B------:R-:W-:Y:S01]  /*2f00*/  FMUL.FTZ R82, R159, R82 ;  /* 0x000000529f527220 */ /* 0x000fe20000410000 */
[----:B------:R-:W-:Y:S01]  /*2f10*/  FADD.FTZ R166, R155, -R166 ;  /* 0x800000a69ba67221 */ /* 0x000fe20000010000 */
[-CC-:B------:R-:W-:Y:S01]  /*2f20*/  FFMA.FTZ R81, R182, R154.reuse, R199.reuse ;  /* 0x0000009ab6517223 */ /* 0x180fe200000100c7 */
[----:B------:R-:W-:Y:S01]  /*2f30*/  FFMA.FTZ R148, R148, R154, R199 ;  /* 0x0000009a94947223 */ /* 0x000fe200000100c7 */
[-C--:B------:R-:W-:Y:S01]  /*2f40*/  FMUL.FTZ R86, R82, R140.reuse ;  /* 0x0000008c52567220 */ /* 0x080fe20000410000 */
[----:B------:R-:W-:Y:S01]  /*2f50*/  FMUL.FTZ R95, R91, R140 ;  /* 0x0000008c5b5f7220 */ /* 0x000fe20000410000 */
[----:B------:R1:W-:Y:S01]  /*2f60*/  F2F.BF16.F32 R145, R100 ;  /* 0x0000006400917304 */ /* 0x0003e20000202000 */
[----:B0-----:R-:W-:Y:S01]  /*2f70*/  FMUL.FTZ R87, R159, R90 ;  /* 0x0000005a9f577220 */ /* 0x001fe20000410000 */
[----:B------:R-:W-:Y:S01]  /*2f80*/  FADD.FTZ R90, R188, -R157 ;  /* 0x8000009dbc5a7221 */ /* 0x000fe20000010000 */
[----:B------:R-:W-:Y:S01]  /*2f90*/  FADD.FTZ R178, R178, -R81 ;  /* 0x80000051b2b27221 */ /* 0x000fe20000010000 */
[-CC-:B------:R-:W-:Y:S01]  /*2fa0*/  FFMA.FTZ R89, R163, R154.reuse, R199.reuse ;  /* 0x0000009aa3597223 */ /* 0x180fe200000100c7 */
[--C-:B------:R-:W-:Y:S01]  /*2fb0*/  FFMA.FTZ R151, R151, R154, R199.reuse ;  /* 0x0000009a97977223 */ /* 0x100fe200000100c7 */
[C---:B------:R-:W-:Y:S01]  /*2fc0*/  FMUL.FTZ R90, R159.reuse, R90 ;  /* 0x0000005a9f5a7220 */ /* 0x040fe20000410000 */
[C---:B------:R-:W-:Y:S01]  /*2fd0*/  FMUL.FTZ R84, R159.reuse, R84 ;  /* 0x000000549f547220 */ /* 0x040fe20000410000 */
[----:B------:R-:W-:Y:S01]  /*2fe0*/  FFMA.FTZ R160, R160, R154, R199 ;  /* 0x0000009aa0a07223 */ /* 0x000fe200000100c7 */
[----:B-1----:R-:W-:Y:S01]  /*2ff0*/  FADD.FTZ R100, R158, -R99 ;  /* 0x800000639e647221 */ /* 0x002fe20000010000 */
[----:B------:R-:W-:Y:S01]  /*3000*/  FMUL.FTZ R99, R159, R166 ;  /* 0x000000a69f637220 */ /* 0x000fe20000410000 */
[----:B------:R-:W-:Y:S01]  /*3010*/  FMUL.FTZ R156, R90, R140 ;  /* 0x0000008c5a9c7220 */ /* 0x000fe20000410000 */
[----:B------:R-:W-:Y:S01]  /*3020*/  FADD.FTZ R166, R103, -R148 ;  /* 0x8000009467a67221 */ /* 0x000fe20000010000 */
[----:B------:R-:W-:Y:S01]  /*3030*/  FMUL.FTZ R98, R159, R100 ;  /* 0x000000649f627220 */ /* 0x000fe20000410000 */
[----:B------:R-:W-:Y:S01]  /*3040*/  FADD.FTZ R100, R152, -R153 ;  /* 0x8000009998647221 */ /* 0x000fe20000010000 */
[----:B------:R-:W-:Y:S01]  /*3050*/  FMUL.FTZ R152, R99, R140 ;  /* 0x0000008c63987220 */ /* 0x000fe20000410000 */
[----:B------:R-:W-:Y:S01]  /*3060*/  FFMA.FTZ R153, R146, R154, R199 ;  /* 0x0000009a92997223 */ /* 0x000fe200000100c7 */
[----:B------:R-:W-:Y:S01]  /*3070*/  FMUL.FTZ R155, R98, R140 ;  /* 0x0000008c629b7220 */ /* 0x000fe20000410000 */
[----:B------:R0:W-:Y:S01]  /*3080*/  F2F.BF16.F32 R167, R86 ;  /* 0x0000005600a77304 */ /* 0x0001e20000202000 */
[C---:B------:R-:W-:Y:S01]  /*3090*/  FMUL.FTZ R81, R159.reuse, R178 ;  /* 0x000000b29f517220 */ /* 0x040fe20000410000 */
[----:B------:R-:W-:Y:S01]  /*30a0*/  FADD.FTZ R102, R102, -R151 ;  /* 0x8000009766667221 */ /* 0x000fe20000010000 */
[----:B------:R-:W-:Y:S01]  /*30b0*/  FMUL.FTZ R103, R159, R166 ;  /* 0x000000a69f677220 */ /* 0x000fe20000410000 */
[----:B------:R-:W-:Y:S01]  /*30c0*/  FMUL.FTZ R88, R84, R140 ;  /* 0x0000008c54587220 */ /* 0x000fe20000410000 */
[----:B------:R-:W-:Y:S01]  /*30d0*/  FADD.FTZ R160, R193, -R160 ;  /* 0x800000a0c1a07221 */ /* 0x000fe20000010000 */
[----:B------:R-:W-:Y:S01]  /*30e0*/  FADD.FTZ R166, R144, -R153 ;  /* 0x8000009990a67221 */ /* 0x000fe20000010000 */
[----:B------:R-:W-:Y:S01]  /*30f0*/  FFMA.FTZ R161, R161, R154, R199 ;  /* 0x0000009aa1a17223 */ /* 0x000fe200000100c7 */
[----:B------:R-:W-:Y:S01]  /*3100*/  F2F.BF16.F32 R156, R156 ;  /* 0x0000009c009c7304 */ /* 0x000fe20000202000 */
[----:B0-----:R-:W-:Y:S01]  /*3110*/  FADD.FTZ R86, R192, -R89 ;  /* 0x80000059c0567221 */ /* 0x001fe20000010000 */
[----:B------:R-:W-:Y:S01]  /*3120*/  FMUL.FTZ R89, R85, R140 ;  /* 0x0000008c55597220 */ /* 0x000fe20000410000 */
[----:B------:R-:W-:Y:S01]  /*3130*/  FMUL.FTZ R92, R159, R92 ;  /* 0x0000005c9f5c7220 */ /* 0x000fe20000410000 */
[--C-:B------:R-:W-:Y:S01]  /*3140*/  FFMA.FTZ R144, R107, R154, R199.reuse ;  /* 0x0000009a6b907223 */ /* 0x100fe200000100c7 */
[----:B------:R-:W-:Y:S01]  /*3150*/  FMUL.FTZ R170, R81, R140 ;  /* 0x0000008c51aa7220 */ /* 0x000fe20000410000 */
[C---:B------:R-:W-:Y:S01]  /*3160*/  FMUL.FTZ R100, R159.reuse, R100 ;  /* 0x000000649f647220 */ /* 0x040fe20000410000 */
[C---:B------:R-:W-:Y:S01]  /*3170*/  FMUL.FTZ R102, R159.reuse, R102 ;  /* 0x000000669f667220 */ /* 0x040fe20000410000 */
[----:B------:R0:W1:Y:S01]  /*3180*/  F2F.BF16.F32 R157, R95 ;  /* 0x0000005f009d7304 */ /* 0x0000620000202000 */
[----:B------:R-:W-:Y:S01]  /*3190*/  FMUL.FTZ R107, R159, R166 ;  /* 0x000000a69f6b7220 */ /* 0x000fe20000410000 */
[-C--:B------:R-:W-:Y:S01]  /*31a0*/  FMUL.FTZ R97, R92, R140.reuse ;  /* 0x0000008c5c617220 */ /* 0x080fe20000410000 */
[----:B------:R-:W-:Y:S01]  /*31b0*/  FADD.FTZ R166, R143, -R144 ;  /* 0x800000908fa67221 */ /* 0x000fe20000010000 */
[----:B------:R-:W-:Y:S01]  /*31c0*/  FADD.FTZ R172, R165, -R172 ;  /* 0x800000aca5ac7221 */ /* 0x000fe20000010000 */
[-C--:B------:R-:W-:Y:S01]  /*31d0*/  FMUL.FTZ R151, R100, R140.reuse ;  /* 0x0000008c64977220 */ /* 0x080fe20000410000 */
[----:B------:R-:W-:Y:S01]  /*31e0*/  FMUL.FTZ R148, R102, R140 ;  /* 0x0000008c66947220 */ /* 0x000fe20000410000 */
[--C-:B------:R-:W-:Y:S01]  /*31f0*/  FFMA.FTZ R144, R106, R154, R199.reuse ;  /* 0x0000009a6a907223 */ /* 0x100fe200000100c7 */
[----:B------:R-:W-:Y:S01]  /*3200*/  F2F.BF16.F32 R155, R155 ;  /* 0x0000009b009b7304 */ /* 0x000fe20000202000 */
[----:B0-----:R-:W-:Y:S01]  /*3210*/  FMUL.FTZ R95, R159, R150 ;  /* 0x000000969f5f7220 */ /* 0x001fe20000410000 */
[----:B------:R-:W-:Y:S01]  /*3220*/  FFMA.FTZ R142, R142, R154, R199 ;  /* 0x0000009a8e8e7223 */ /* 0x000fe200000100c7 */
[----:B------:R-:W-:Y:S01]  /*3230*/  FMUL.FTZ R146, R103, R140 ;  /* 0x0000008c67927220 */ /* 0x000fe20000410000 */
[C---:B------:R-:W-:Y:S01]  /*3240*/  FMUL.FTZ R86, R159.reuse, R86 ;  /* 0x000000569f567220 */ /* 0x040fe20000410000 */
[----:B------:R-:W-:Y:S01]  /*3250*/  FMUL.FTZ R106, R159, R166 ;  /* 0x000000a69f6a7220 */ /* 0x000fe20000410000 */
[-C--:B------:R-:W-:Y:S01]  /*3260*/  FMUL.FTZ R150, R95, R140.reuse ;  /* 0x0000008c5f967220 */ /* 0x080fe20000410000 */
[----:B------:R-:W-:Y:S01]  /*3270*/  FADD.FTZ R144, R101, -R144 ;  /* 0x8000009065907221 */ /* 0x000fe20000010000 */
[----:B------:R-:W0:Y:S01]  /*3280*/  F2F.BF16.F32 R152, R152 ;  /* 0x0000009800987304 */ /* 0x000e220000202000 */
[----:B------:R-:W-:Y:S01]  /*3290*/  FADD.FTZ R142, R105, -R142 ;  /* 0x8000008e698e7221 */ /* 0x000fe20000010000 */
[-C--:B------:R-:W-:Y:S01]  /*32a0*/  FMUL.FTZ R149, R93, R140.reuse ;  /* 0x0000008c5d957220 */ /* 0x080fe20000410000 */
[----:B-1----:R-:W-:Y:S01]  /*32b0*/  PRMT R187, R156, 0x5410, R157 ;  /* 0x000054109cbb7816 */ /* 0x002fe2000000009d */
[-C--:B------:R-:W-:Y:S01]  /*32c0*/  FMUL.FTZ R168, R86, R140.reuse ;  /* 0x0000008c56a87220 */ /* 0x080fe20000410000 */
[-C--:B------:R-:W-:Y:S01]  /*32d0*/  FMUL.FTZ R195, R87, R140.reuse ;  /* 0x0000008c57c37220 */ /* 0x080fe20000410000 */
[----:B------:R-:W-:Y:S01]  /*32e0*/  FMUL.FTZ R143, R106, R140 ;  /* 0x0000008c6a8f7220 */ /* 0x000fe20000410000 */
[----:B------:R-:W-:Y:S01]  /*32f0*/  FFMA.FTZ R141, R141, R154, R199 ;  /* 0x0000009a8d8d7223 */ /* 0x000fe200000100c7 */
[----:B------:R1:W-:Y:S01]  /*3300*/  F2F.BF16.F32 R162, R89 ;  /* 0x0000005900a27304 */ /* 0x0003e20000202000 */
[----:B------:R-:W2:Y:S01]  /*3310*/  LDC.64 R156, c[0x0][0x478] ;  /* 0x00011e00ff9c7b82 */ /* 0x000ea20000000a00 */
[C---:B------:R-:W-:Y:S01]  /*3320*/  FMUL.FTZ R105, R159.reuse, R142 ;  /* 0x0000008e9f697220 */ /* 0x040fe20000410000 */
[----:B------:R-:W-:Y:S01]  /*3330*/  FMUL.FTZ R101, R159, R144 ;  /* 0x000000909f657220 */ /* 0x000fe20000410000 */
[----:B------:R-:W-:Y:S01]  /*3340*/  FADD.FTZ R104, R104, -R141 ;  /* 0x8000008d68687221 */ /* 0x000fe20000010000 */
[----:B------:R-:W-:Y:S01]  /*3350*/  PRMT R167, R167, 0x5410, R164 ;  /* 0x00005410a7a77816 */ /* 0x000fe200000000a4 */
[----:B------:R-:W-:Y:S01]  /*3360*/  FMUL.FTZ R165, R96, R140 ;  /* 0x0000008c60a57220 */ /* 0x000fe20000410000 */
[----:B0-----:R-:W-:Y:S01]  /*3370*/  PRMT R191, R155, 0x5410, R152 ;  /* 0x000054109bbf7816 */ /* 0x001fe20000000098 */
[----:B------:R0:W-:Y:S01]  /*3380*/  F2F.BF16.F32 R163, R88 ;  /* 0x0000005800a37304 */ /* 0x0001e20000202000 */
[----:B-1----:R-:W-:Y:S01]  /*3390*/  FMUL.FTZ R89, R159, R160 ;  /* 0x000000a09f597220 */ /* 0x002fe20000410000 */
[----:B------:R-:W1:Y:S01]  /*33a0*/  LDC.64 R154, c[0x0][0x468] ;  /* 0x00011a00ff9a7b82 */ /* 0x000e620000000a00 */
[-C--:B------:R-:W-:Y:S01]  /*33b0*/  FMUL.FTZ R164, R105, R140.reuse ;  /* 0x0000008c69a47220 */ /* 0x080fe20000410000 */
[-C--:B------:R-:W-:Y:S01]  /*33c0*/  FMUL.FTZ R141, R101, R140.reuse ;  /* 0x0000008c658d7220 */ /* 0x080fe20000410000 */
[----:B------:R-:W-:Y:S01]  /*33d0*/  FMUL.FTZ R160, R89, R140 ;  /* 0x0000008c59a07220 */ /* 0x000fe20000410000 */
[----:B------:R-:W-:-:S02]  /*33e0*/  FMUL.FTZ R104, R159, R104 ;  /* 0x000000689f687220 */ /* 0x000fc40000410000 */
[----:B------:R-:W-:Y:S01]  /*33f0*/  F2F.BF16.F32 R170, R170 ;  /* 0x000000aa00aa7304 */ /* 0x000fe20000202000 */
[----:B0-----:R-:W-:-:S04]  /*3400*/  FADD.FTZ R88, R190, -R161 ;  /* 0x800000a1be587221 */ /* 0x001fc80000010000 */
[----:B------:R-:W-:-:S03]  /*3410*/  FMUL.FTZ R88, R159, R88 ;  /* 0x000000589f587220 */ /* 0x000fc60000410000 */
[----:B------:R0:W-:Y:S01]  /*3420*/  F2F.BF16.F32 R147, R97 ;  /* 0x0000006100937304 */ /* 0x0001e20000202000 */
[----:B------:R-:W-:-:S07]  /*3430*/  FMUL.FTZ R161, R88, R140 ;  /* 0x0000008c58a17220 */ /* 0x000fce0000410000 */
[----:B------:R3:W-:Y:S01]  /*3440*/  F2F.BF16.F32 R193, R151 ;  /* 0x0000009700c17304 */ /* 0x0007e20000202000 */
[----:B0-----:R-:W-:Y:S01]  /*3450*/  FMUL.FTZ R97, R159, R172 ;  /* 0x000000ac9f617220 */ /* 0x001fe20000410000 */
[----:B------:R-:W-:-:S03]  /*3460*/  FMUL.FTZ R159, R104, R140 ;  /* 0x0000008c689f7220 */ /* 0x000fc60000410000 */
[----:B------:R-:W-:-:S03]  /*3470*/  FMUL.FTZ R158, R97, R140 ;  /* 0x0000008c619e7220 */ /* 0x000fc60000410000 */
[----:B------:R-:W-:Y:S01]  /*3480*/  F2F.BF16.F32 R148, R148 ;  /* 0x0000009400947304 */ /* 0x000fe20000202000 */
[----:B---3--:R-:W-:-:S07]  /*3490*/  FMUL.FTZ R151, R107, R140 ;  /* 0x0000008c6b977220 */ /* 0x008fce0000410000 */
[----:B------:R-:W0:Y:S08]  /*34a0*/  F2F.BF16.F32 R153, R146 ;  /* 0x0000009200997304 */ /* 0x000e300000202000 */
[----:B------:R-:W-:Y:S01]  /*34b0*/  F2F.BF16.F32 R160, R160 ;  /* 0x000000a000a07304 */ /* 0x000fe20000202000 */
[----:B0-----:R-:W-:-:S07]  /*34c0*/  PRMT R197, R148, 0x5410, R153 ;  /* 0x0000541094c57816 */ /* 0x001fce0000000099 */
[----:B------:R-:W0:Y:S08]  /*34d0*/  F2F.BF16.F32 R150, R150 ;  /* 0x0000009600967304 */ /* 0x000e300000202000 */
[----:B------:R-:W-:Y:S01]  /*34e0*/  F2F.BF16.F32 R151, R151 ;  /* 0x0000009700977304 */ /* 0x000fe20000202000 */
[----:B0-----:R-:W-:-:S07]  /*34f0*/  PRMT R189, R145, 0x5410, R150 ;  /* 0x0000541091bd7816 */ /* 0x001fce0000000096 */
[----:B------:R0:W3:Y:S08]  /*3500*/  F2F.BF16.F32 R144, R143 ;  /* 0x0000008f00907304 */ /* 0x0000f00000202000 */
[----:B------:R-:W-:Y:S01]  /*3510*/  F2F.BF16.F32 R149, R149 ;  /* 0x0000009500957304 */ /* 0x000fe20000202000 */
[----:B0-----:R-:W-:-:S05]  /*3520*/  IMAD.WIDE.U32 R142, R170, 0x10000, RZ ;  /* 0x00010000aa8e7825 */ /* 0x001fca00078e00ff */
[----:B------:R-:W-:Y:S01]  /*3530*/  LOP3.LUT R153, R167, R143, RZ, 0xfc, !PT ;  /* 0x0000008fa7997212 */ /* 0x000fe200078efcff */
[----:B--2---:R-:W-:Y:S01]  /*3540*/  IMAD.WIDE.U32 R166, R169, 0x10, R156 ;  /* 0x00000010a9a67825 */ /* 0x004fe200078e009c */
[----:B------:R-:W-:Y:S01]  /*3550*/  F2F.BF16.F32 R168, R168 ;  /* 0x000000a800a87304 */ /* 0x000fe20000202000 */
[----:B------:R-:W-:Y:S02]  /*3560*/  LOP3.LUT R152, R142, R185, RZ, 0xfc, !PT ;  /* 0x000000b98e987212 */ /* 0x000fe400078efcff */
[----:B------:R-:W-:Y:S01]  /*3570*/  IMAD.WIDE.U32 R142, R160, 0x10000, RZ ;  /* 0x00010000a08e7825 */ /* 0x000fe200078e00ff */
[----:B---3--:R-:W-:-:S03]  /*3580*/  PRMT R199, R144, 0x5410, R151 ;  /* 0x0000541090c77816 */ /* 0x008fc60000000097 */
[----:B------:R-:W-:Y:S01]  /*3590*/  IMAD.WIDE.U32 R144, R162, 0x10000, RZ ;  /* 0x00010000a2907825 */ /* 0x000fe200078e00ff */
[----:B------:R-:W0:Y:S03]  /*35a0*/  F2F.BF16.F32 R195, R195 ;  /* 0x000000c300c37304 */ /* 0x000e260000202000 */
[----:B------:R-:W-:Y:S01]  /*35b0*/  IMAD.WIDE.U32 R184, R183, 0x10, R156 ;  /* 0x00000010b7b87825 */ /* 0x000fe200078e009c */
[----:B------:R-:W-:-:S03]  /*35c0*/  LOP3.LUT R150, R144, R163, RZ, 0xfc, !PT ;  /* 0x000000a390967212 */ /* 0x000fc600078efcff */
[----:B-1----:R-:W-:Y:S01]  /*35d0*/  IMAD.WIDE.U32 R182, R183, 0x8, R154 ;  /* 0x00000008b7b67825 */ /* 0x002fe200078e009a */
[----:B------:R-:W1:Y:S01]  /*35e0*/  F2F.BF16.F32 R161, R161 ;  /* 0x000000a100a17304 */ /* 0x000e620000202000 */
[----:B------:R2:W-:Y:S02]  /*35f0*/  STG.E.128 desc[UR8][R184.64], R80 ;  /* 0x00000050b8007986 */ /* 0x0005e4000c101d08 */
[----:B------:R-:W-:Y:S02]  /*3600*/  IMAD.WIDE.U32 R162, R173, 0x10, R156 ;  /* 0x00000010ada27825 */ /* 0x000fe400078e009c */
[----:B------:R3:W-:Y:S01]  /*3610*/  STG.E.64 desc[UR8][R182.64], R152 ;  /* 0x00000098b6007986 */ /* 0x0007e2000c101b08 */
[----:B0-----:R-:W-:Y:S02]  /*3620*/  PRMT R195, R168, 0x5410, R195 ;  /* 0x00005410a8c37816 */ /* 0x001fe400000000c3 */
[----:B------:R-:W0:Y:S01]  /*3630*/  F2F.BF16.F32 R158, R158 ;  /* 0x0000009e009e7304 */ /* 0x000e220000202000 */
[----:B------:R-:W-:Y:S01]  /*3640*/  IMAD.WIDE.U32 R168, R169, 0x8, R154 ;  /* 0x00000008a9a87825 */ /* 0x000fe200078e009a */
[----:B------:R3:W-:Y:S01]  /*3650*/  STG.E.128 desc[UR8][R166.64], R84 ;  /* 0x00000054a6007986 */ /* 0x0007e2000c101d08 */
[----:B------:R-:W-:-:S02]  /*3660*/  LOP3.LUT R151, R195, R145, RZ, 0xfc, !PT ;  /* 0x00000091c3977212 */ /* 0x000fc400078efcff */
[----:B------:R-:W-:Y:S01]  /*3670*/  IMAD.WIDE.U32 R172, R173, 0x8, R154 ;  /* 0x00000008adac7825 */ /* 0x000fe200078e009a */
[----:B-1----:R-:W-:Y:S02]  /*3680*/  LOP3.LUT R148, R142, R161, RZ, 0xfc, !PT ;  /* 0x000000a18e947212 */ /* 0x002fe400078efcff */
[----:B------:R1:W4:Y:S01]  /*3690*/  F2F.BF16.F32 R146, R141 ;  /* 0x0000008d00927304 */ /* 0x0003220000202000 */
[C---:B------:R-:W-:Y:S01]  /*36a0*/  IMAD.WIDE.U32 R160, R179.reuse, 0x10, R156 ;  /* 0x00000010b3a07825 */ /* 0x040fe200078e009c */
[----:B------:R3:W-:Y:S03]  /*36b0*/  STG.E.64 desc[UR8][R168.64], R150 ;  /* 0x00000096a8007986 */ /* 0x0007e6000c101b08 */
[----:B--2---:R-:W-:-:S03]  /*36c0*/  IMAD.WIDE.U32 R80, R179, 0x8, R154 ;  /* 0x00000008b3507825 */ /* 0x004fc600078e009a */
[----:B------:R-:W2:Y:S01]  /*36d0*/  F2F.BF16.F32 R165, R165 ;  /* 0x000000a500a57304 */ /* 0x000ea20000202000 */
[----:B-1----:R-:W-:Y:S01]  /*36e0*/  IMAD.WIDE.U32 R140, R149, 0x10000, RZ ;  /* 0x00010000958c7825 */ /* 0x002fe200078e00ff */
[----:B------:R-:W-:-:S03]  /*36f0*/  LOP3.LUT R149, R187, R143, RZ, 0xfc, !PT ;  /* 0x0000008fbb957212 */ /* 0x000fc600078efcff */
[----:B0-----:R-:W-:Y:S01]  /*3700*/  IMAD.WIDE.U32 R142, R158, 0x10000, RZ ;  /* 0x000100009e8e7825 */ /* 0x001fe200078e00ff */
[----:B------:R-:W-:Y:S02]  /*3710*/  LOP3.LUT R140, R140, R147, RZ, 0xfc, !PT ;  /* 0x000000938c8c7212 */ /* 0x000fe400078efcff */
[----:B------:R-:W0:Y:S01]  /*3720*/  F2F.BF16.F32 R164, R164 ;  /* 0x000000a400a47304 */ /* 0x000e220000202000 */
[----:B----4-:R-:W-:Y:S01]  /*3730*/  IMAD.WIDE.U32 R144, R146, 0x10000, RZ ;  /* 0x0001000092907825 */ /* 0x010fe200078e00ff */
[----:B------:R-:W-:Y:S02]  /*3740*/  LOP3.LUT R141, R189, R141, RZ, 0xfc, !PT ;  /* 0x0000008dbd8d7212 */ /* 0x000fe400078efcff */
[----:B------:R-:W-:Y:S01]  /*3750*/  LOP3.LUT R143, R191, R143, RZ, 0xfc, !PT ;  /* 0x0000008fbf8f7212 */ /* 0x000fe200078efcff */
[----:B------:R-:W-:Y:S01]  /*3760*/  IMAD.WIDE.U32 R82, R177, 0x8, R154 ;  /* 0x00000008b1527825 */ /* 0x000fe200078e009a */
[----:B------:R-:W-:Y:S02]  /*3770*/  LOP3.LUT R145, R197, R145, RZ, 0xfc, !PT ;  /* 0x00000091c5917212 */ /* 0x000fe400078efcff */
[----:B------:R-:W1:Y:S01]  /*3780*/  F2F.BF16.F32 R159, R159 ;  /* 0x0000009f009f7304 */ /* 0x000e620000202000 */
[----:B--2---:R-:W-:-:S02]  /*3790*/  LOP3.LUT R142, R142, R165, RZ, 0xfc, !PT ;  /* 0x000000a58e8e7212 */ /* 0x004fc400078efcff */
[----:B------:R-:W-:Y:S01]  /*37a0*/  LOP3.LUT R144, R144, R193, RZ, 0xfc, !PT ;  /* 0x000000c190907212 */ /* 0x000fe200078efcff */
[----:B0-----:R-:W-:-:S04]  /*37b0*/  IMAD.WIDE.U32 R146, R164, 0x10000, RZ ;  /* 0x00010000a4927825 */ /* 0x001fc800078e00ff */
[----:B------:R-:W-:Y:S01]  /*37c0*/  IMAD.WIDE.U32 R164, R171, 0x10, R156 ;  /* 0x00000010aba47825 */ /* 0x000fe200078e009c */
[----:B------:R-:W-:-:S03]  /*37d0*/  LOP3.LUT R147, R199, R147, RZ, 0xfc, !PT ;  /* 0x00000093c7937212 */ /* 0x000fc600078efcff */
[----:B------:R-:W-:Y:S01]  /*37e0*/  IMAD.WIDE.U32 R170, R171, 0x8, R154 ;  /* 0x00000008abaa7825 */ /* 0x000fe200078e009a */
[----:B-1----:R-:W-:Y:S01]  /*37f0*/  LOP3.LUT R146, R146, R159, RZ, 0xfc, !PT ;  /* 0x0000009f92927212 */ /* 0x002fe200078efcff */
[----:B------:R3:W-:Y:S02]  /*3800*/  STG.E.128 desc[UR8][R164.64], R88 ;  /* 0x00000058a4007986 */ /* 0x0007e4000c101d08 */
[--C-:B------:R-:W-:Y:S02]  /*3810*/  IMAD.WIDE.U32 R158, R177, 0x10, R156.reuse ;  /* 0x00000010b19e7825 */ /* 0x100fe400078e009c */
[----:B------:R3:W-:Y:S02]  /*3820*/  STG.E.64 desc[UR8][R170.64], R148 ;  /* 0x00000094aa007986 */ /* 0x0007e4000c101b08 */
[C---:B------:R-:W-:Y:S02]  /*3830*/  IMAD.WIDE.U32 R156, R181.reuse, 0x10, R156 ;  /* 0x00000010b59c7825 */ /* 0x040fe400078e009c */
[----:B------:R3:W-:Y:S02]  /*3840*/  STG.E.128 desc[UR8][R162.64], R92 ;  /* 0x0000005ca2007986 */ /* 0x0007e4000c101d08 */
[----:B------:R-:W-:-:S02]  /*3850*/  IMAD.WIDE.U32 R154, R181, 0x8, R154 ;  /* 0x00000008b59a7825 */ /* 0x000fc400078e009a */
[----:B------:R3:W-:Y:S04]  /*3860*/  STG.E.64 desc[UR8][R172.64], R140 ;  /* 0x0000008cac007986 */ /* 0x0007e8000c101b08 */
[----:B------:R3:W-:Y:S04]  /*3870*/  STG.E.128 desc[UR8][R160.64], R96 ;  /* 0x00000060a0007986 */ /* 0x0007e8000c101d08 */
[----:B------:R3:W-:Y:S04]  /*3880*/  STG.E.64 desc[UR8][R80.64], R142 ;  /* 0x0000008e50007986 */ /* 0x0007e8000c101b08 */
[----:B------:R3:W-:Y:S04]  /*3890*/  STG.E.128 desc[UR8][R158.64], R100 ;  /* 0x000000649e007986 */ /* 0x0007e8000c101d08 */
[----:B------:R3:W-:Y:S04]  /*38a0*/  STG.E.64 desc[UR8][R82.64], R144 ;  /* 0x0000009052007986 */ /* 0x0007e8000c101b08 */
[----:B------:R3:W-:Y:S04]  /*38b0*/  STG.E.128 desc[UR8][R156.64], R104 ;  /* 0x000000689c007986 */ /* 0x0007e8000c101d08 */
[----:B------:R3:W-:Y:S01]  /*38c0*/  STG.E.64 desc[UR8][R154.64], R146 ;  /* 0x000000929a007986 */ /* 0x0007e2000c101b08 */
[----:B------:R-:W-:Y:S05]  /*38d0*/  BRA `(.L_x_4034) ;  /* 0x0000001800047947 */ /* 0x000fea0003800000 */
.L_x_4032:
        /* <DEDUP_REMOVED lines=9> */
[----:B------:R-:W-:Y:S01]  /*3970*/  FADD.FTZ R168, R168, -R87 ;  /* 0x80000057a8a87221 */ /* 0x000fe20000010000 */
[----:B------:R-:W-:Y:S01]  /*3980*/  FADD.FTZ R167, R194, -R167 ;  /* 0x800000a7c2a77221 */ /* 0x000fe20000010000 */
[C---:B------:R-:W-:Y:S01]  /*3990*/  FFMA.FTZ R81, R159.reuse, R81, R52 ;  /* 0x000000519f517223 */ /* 0x040fe20000010034 */
[----:B------:R-:W-:Y:S01]  /*39a0*/  FFMA.FTZ R85, R159, R85, R54 ;  /* 0x000000559f557223 */ /* 0x000fe20000010036 */
[-CC-:B------:R-:W-:Y:S01]  /*39b0*/  FFMA.FTZ R161, R161, R154.reuse, R199.reuse ;  /* 0x0000009aa1a17223 */ /* 0x180fe200000100c7 */
[----:B------:R-:W-:Y:S01]  /*39c0*/  FFMA.FTZ R162, R162, R154, R199 ;  /* 0x0000009aa2a27223 */ /* 0x000fe200000100c7 */
[-C--:B------:R-:W-:Y:S01]  /*39d0*/  FMUL.FTZ R81, R81, R140.reuse ;  /* 0x0000008c51517220 */ /* 0x080fe20000410000 */
[----:B------:R-:W-:Y:S01]  /*39e0*/  FMUL.FTZ R80, R85, R140 ;  /* 0x0000008c55507220 */ /* 0x000fe20000410000 */
[----:B------:R-:W-:Y:S01]  /*39f0*/  FFMA.FTZ R85, R159, R168, R55 ;  /* 0x000000a89f557223 */ /* 0x000fe20000010037 */
[----:B------:R-:W-:Y:S01]  /*3a00*/  FADD.FTZ R162, R195, -R162 ;  /* 0x800000a2c3a27221 */ /* 0x000fe20000010000 */
[----:B------:R0:W-:Y:S01]  /*3a10*/  F2F.BF16.F32 R82, R81 ;  /* 0x0000005100527304 */ /* 0x0001e20000202000 */
[-CC-:B------:R-:W-:Y:S01]  /*3a20*/  FFMA.FTZ R160, R160, R154.reuse, R199.reuse ;  /* 0x0000009aa0a07223 */ /* 0x180fe200000100c7 */
[----:B------:R-:W-:Y:S01]  /*3a30*/  FFMA.FTZ R156, R156, R154, R199 ;  /* 0x0000009a9c9c7223 */ /* 0x000fe200000100c7 */
[----:B------:R-:W-:Y:S01]  /*3a40*/  FFMA.FTZ R87, R159, R162, R59 ;  /* 0x000000a29f577223 */ /* 0x000fe2000001003b */
[--C-:B------:R-:W-:Y:S01]  /*3a50*/  FFMA.FTZ R149, R149, R154, R199.reuse ;  /* 0x0000009a95957223 */ /* 0x100fe200000100c7 */
[----:B------:R-:W-:Y:S01]  /*3a60*/  FADD.FTZ R160, R193, -R160 ;  /* 0x800000a0c1a07221 */ /* 0x000fe20000010000 */
[----:B------:R-:W-:Y:S01]  /*3a70*/  FADD.FTZ R156, R191, -R156 ;  /* 0x8000009cbf9c7221 */ /* 0x000fe20000010000 */
[----:B------:R-:W-:Y:S01]  /*3a80*/  FMUL.FTZ R87, R87, R140 ;  /* 0x0000008c57577220 */ /* 0x000fe20000410000 */
[----:B------:R-:W-:Y:S01]  /*3a90*/  FFMA.FTZ R150, R150, R154, R199 ;  /* 0x0000009a96967223 */ /* 0x000fe200000100c7 */
[----:B0-----:R-:W-:Y:S01]  /*3aa0*/  FMUL.FTZ R81, R85, R140 ;  /* 0x0000008c55517220 */ /* 0x001fe20000410000 */
[C---:B------:R-:W-:Y:S01]  /*3ab0*/  FFMA.FTZ R85, R159.reuse, R167, R56 ;  /* 0x000000a79f557223 */ /* 0x040fe20000010038 */
[----:B------:R0:W-:Y:S01]  /*3ac0*/  F2F.BF16.F32 R92, R87 ;  /* 0x00000057005c7304 */ /* 0x0001e20000202000 */
[----:B------:R-:W-:Y:S01]  /*3ad0*/  FFMA.FTZ R89, R159, R160, R61 ;  /* 0x000000a09f597223 */ /* 0x000fe2000001003d */
[--C-:B------:R-:W-:Y:S01]  /*3ae0*/  FFMA.FTZ R100, R100, R154, R199.reuse ;  /* 0x0000009a64647223 */ /* 0x100fe200000100c7 */
[-C--:B------:R-:W-:Y:S01]  /*3af0*/  FMUL.FTZ R85, R85, R140.reuse ;  /* 0x0000008c55557220 */ /* 0x080fe20000410000 */
[----:B------:R-:W-:Y:S01]  /*3b00*/  FADD.FTZ R150, R189, -R150 ;  /* 0x80000096bd967221 */ /* 0x000fe20000010000 */
[----:B------:R-:W-:Y:S01]  /*3b10*/  FMUL.FTZ R89, R89, R140 ;  /* 0x0000008c59597220 */ /* 0x000fe20000410000 */
[----:B------:R-:W-:Y:S01]  /*3b20*/  FADD.FTZ R100, R187, -R100 ;  /* 0x80000064bb647221 */ /* 0x000fe20000010000 */
[----:B------:R-:W-:Y:S01]  /*3b30*/  FFMA.FTZ R145, R145, R154, R199 ;  /* 0x0000009a91917223 */ /* 0x000fe200000100c7 */
[----:B------:R1:W-:Y:S01]  /*3b40*/  F2F.BF16.F32 R86, R85 ;  /* 0x0000005500567304 */ /* 0x0003e20000202000 */
[----:B0-----:R-:W-:Y:S01]  /*3b50*/  FFMA.FTZ R87, R159, R156, R63 ;  /* 0x0000009c9f577223 */ /* 0x001fe2000001003f */
[-CC-:B------:R-:W-:Y:S01]  /*3b60*/  FFMA.FTZ R83, R182, R154.reuse, R199.reuse ;  /* 0x0000009ab6537223 */ /* 0x180fe200000100c7 */
[-CC-:B------:R-:W-:Y:S01]  /*3b70*/  FFMA.FTZ R153, R153, R154.reuse, R199.reuse ;  /* 0x0000009a99997223 */ /* 0x180fe200000100c7 */
[----:B------:R-:W-:Y:S01]  /*3b80*/  FFMA.FTZ R164, R164, R154, R199 ;  /* 0x0000009aa4a47223 */ /* 0x000fe200000100c7 */
[----:B------:R-:W-:Y:S01]  /*3b90*/  FMUL.FTZ R87, R87, R140 ;  /* 0x0000008c57577220 */ /* 0x000fe20000410000 */
[----:B------:R-:W-:Y:S01]  /*3ba0*/  FADD.FTZ R178, R178, -R83 ;  /* 0x80000053b2b27221 */ /* 0x000fe20000010000 */
[----:B------:R-:W-:Y:S01]  /*3bb0*/  FFMA.FTZ R157, R157, R154, R199 ;  /* 0x0000009a9d9d7223 */ /* 0x000fe200000100c7 */
[----:B------:R0:W-:Y:S01]  /*3bc0*/  F2F.BF16.F32 R90, R89 ;  /* 0x00000059005a7304 */ /* 0x0001e20000202000 */
[----:B-1----:R-:W-:Y:S01]  /*3bd0*/  FADD.FTZ R85, R190, -R161 ;  /* 0x800000a1be557221 */ /* 0x002fe20000010000 */
[----:B------:R-:W-:Y:S01]  /*3be0*/  FFMA.FTZ R83, R159, R178, R53 ;  /* 0x000000b29f537223 */ /* 0x000fe20000010035 */
[----:B------:R-:W-:Y:S01]  /*3bf0*/  FFMA.FTZ R151, R151, R154, R199 ;  /* 0x0000009a97977223 */ /* 0x000fe200000100c7 */
[----:B------:R-:W-:Y:S01]  /*3c00*/  FADD.FTZ R164, R197, -R164 ;  /* 0x800000a4c5a47221 */ /* 0x000fe20000010000 */
[----:B------:R-:W-:Y:S01]  /*3c10*/  FFMA.FTZ R85, R159, R85, R60 ;  /* 0x000000559f557223 */ /* 0x000fe2000001003c */
[-C--:B------:R-:W-:Y:S01]  /*3c20*/  FMUL.FTZ R83, R83, R140.reuse ;  /* 0x0000008c53537220 */ /* 0x080fe20000410000 */
[----:B------:R-:W-:Y:S01]  /*3c30*/  FADD.FTZ R91, R188, -R157 ;  /* 0x8000009dbc5b7221 */ /* 0x000fe20000010000 */
[----:B------:R1:W-:Y:S01]  /*3c40*/  F2F.BF16.F32 R94, R87 ;  /* 0x00000057005e7304 */ /* 0x0003e20000202000 */
[----:B------:R-:W-:Y:S01]  /*3c50*/  FMUL.FTZ R85, R85, R140 ;  /* 0x0000008c55557220 */ /* 0x000fe20000410000 */
[----:B0-----:R-:W-:Y:S01]  /*3c60*/  FFMA.FTZ R89, R159, R150, R65 ;  /* 0x000000969f597223 */ /* 0x001fe20000010041 */
[-CC-:B------:R-:W-:Y:S01]  /*3c70*/  FFMA.FTZ R163, R163, R154.reuse, R199.reuse ;  /* 0x0000009aa3a37223 */ /* 0x180fe200000100c7 */
[----:B------:R-:W-:Y:S01]  /*3c80*/  FFMA.FTZ R148, R148, R154, R199 ;  /* 0x0000009a94947223 */ /* 0x000fe200000100c7 */
[----:B------:R-:W-:Y:S01]  /*3c90*/  FFMA.FTZ R91, R159, R91, R62 ;  /* 0x0000005b9f5b7223 */ /* 0x000fe2000001003e */
[----:B------:R-:W-:Y:S01]  /*3ca0*/  FMUL.FTZ R89, R89, R140 ;  /* 0x0000008c59597220 */ /* 0x000fe20000410000 */
[----:B------:R-:W-:Y:S01]  /*3cb0*/  FADD.FTZ R163, R192, -R163 ;  /* 0x800000a3c0a37221 */ /* 0x000fe20000010000 */
[----:B------:R0:W-:Y:S01]  /*3cc0*/  F2F.BF16.F32 R93, R85 ;  /* 0x00000055005d7304 */ /* 0x0001e20000202000 */
[----:B-1----:R-:W-:Y:S01]  /*3cd0*/  FFMA.FTZ R87, R159, R100, R67 ;  /* 0x000000649f577223 */ /* 0x002fe20000010043 */
[--C-:B------:R-:W-:Y:S01]  /*3ce0*/  FFMA.FTZ R100, R96, R154, R199.reuse ;  /* 0x0000009a60647223 */ /* 0x100fe200000100c7 */
[----:B------:R-:W-:Y:S01]  /*3cf0*/  FADD.FTZ R148, R103, -R148 ;  /* 0x8000009467947221 */ /* 0x000fe20000010000 */
[-C--:B------:R-:W-:Y:S01]  /*3d00*/  FMUL.FTZ R91, R91, R140.reuse ;  /* 0x0000008c5b5b7220 */ /* 0x080fe20000410000 */
[----:B------:R-:W-:Y:S01]  /*3d10*/  FMUL.FTZ R87, R87, R140 ;  /* 0x0000008c57577220 */ /* 0x000fe20000410000 */
[----:B------:R-:W-:Y:S01]  /*3d20*/  FADD.FTZ R100, R165, -R100 ;  /* 0x80000064a5647221 */ /* 0x000fe20000010000 */
[----:B------:R-:W-:Y:S01]  /*3d30*/  FFMA.FTZ R106, R106, R154, R199 ;  /* 0x0000009a6a6a7223 */ /* 0x000fe200000100c7 */
[----:B------:R1:W-:Y:S01]  /*3d40*/  F2F.BF16.F32 R97, R89 ;  /* 0x0000005900617304 */ /* 0x0003e20000202000 */
[----:B0-----:R-:W-:Y:S01]  /*3d50*/  FADD.FTZ R85, R186, -R149 ;  /* 0x80000095ba557221 */ /* 0x001fe20000010000 */
[----:B------:R-:W-:Y:S01]  /*3d60*/  FFMA.FTZ R103, R159, R148, R75 ;  /* 0x000000949f677223 */ /* 0x000fe2000001004b */
[-CC-:B------:R-:W-:Y:S01]  /*3d70*/  FFMA.FTZ R147, R147, R154.reuse, R199.reuse ;  /* 0x0000009a93937223 */ /* 0x180fe200000100c7 */
[--C-:B------:R-:W-:Y:S01]  /*3d80*/  FFMA.FTZ R141, R141, R154, R199.reuse ;  /* 0x0000009a8d8d7223 */ /* 0x100fe200000100c7 */
[----:B------:R-:W-:Y:S01]  /*3d90*/  FFMA.FTZ R85, R159, R85, R64 ;  /* 0x000000559f557223 */ /* 0x000fe20000010040 */
[----:B------:R-:W-:Y:S01]  /*3da0*/  FMUL.FTZ R103, R103, R140 ;  /* 0x0000008c67677220 */ /* 0x000fe20000410000 */
[----:B------:R-:W-:Y:S01]  /*3db0*/  FFMA.FTZ R142, R142, R154, R199 ;  /* 0x0000009a8e8e7223 */ /* 0x000fe200000100c7 */
[----:B------:R0:W-:Y:S01]  /*3dc0*/  F2F.BF16.F32 R96, R87 ;  /* 0x0000005700607304 */ /* 0x0001e20000202000 */
[----:B------:R-:W-:Y:S01]  /*3dd0*/  FMUL.FTZ R85, R85, R140 ;  /* 0x0000008c55557220 */ /* 0x000fe20000410000 */
[----:B-1----:R-:W-:Y:S01]  /*3de0*/  FFMA.FTZ R89, R159, R100, R69 ;  /* 0x000000649f597223 */ /* 0x002fe20000010045 */
[----:B------:R-:W-:Y:S01]  /*3df0*/  FFMA.FTZ R100, R98, R154, R199 ;  /* 0x0000009a62647223 */ /* 0x000fe200000100c7 */
[----:B------:R-:W-:Y:S01]  /*3e00*/  FADD.FTZ R147, R184, -R147 ;  /* 0x80000093b8937221 */ /* 0x000fe20000010000 */
[----:B------:R-:W-:Y:S01]  /*3e10*/  FADD.FTZ R141, R104, -R141 ;  /* 0x8000008d688d7221 */ /* 0x000fe20000010000 */
[----:B------:R-:W-:Y:S01]  /*3e20*/  FMUL.FTZ R89, R89, R140 ;  /* 0x0000008c59597220 */ /* 0x000fe20000410000 */
[----:B------:R-:W-:Y:S01]  /*3e30*/  FADD.FTZ R100, R155, -R100 ;  /* 0x800000649b647221 */ /* 0x000fe20000010000 */
[----:B------:R1:W-:Y:S01]  /*3e40*/  F2F.BF16.F32 R95, R85 ;  /* 0x00000055005f7304 */ /* 0x0003e20000202000 */
[----:B------:R-:W-:Y:S01]  /*3e50*/  FADD.FTZ R142, R105, -R142 ;  /* 0x8000008e698e7221 */ /* 0x000fe20000010000 */
[C---:B------:R-:W-:Y:S01]  /*3e60*/  FFMA.FTZ R147, R159.reuse, R147, R66 ;  /* 0x000000939f937223 */ /* 0x040fe20000010042 */
[----:B0-----:R-:W-:-:S03]  /*3e70*/  FFMA.FTZ R87, R159, R100, R71 ;  /* 0x000000649f577223 */ /* 0x001fc60000010047 */
[-C--:B------:R-:W-:Y:S01]  /*3e80*/  FMUL.FTZ R147, R147, R140.reuse ;  /* 0x0000008c93937220 */ /* 0x080fe20000410000 */
[----:B------:R-:W-:Y:S01]  /*3e90*/  FMUL.FTZ R87, R87, R140 ;  /* 0x0000008c57577220 */ /* 0x000fe20000410000 */
[----:B------:R0:W-:Y:S01]  /*3ea0*/  F2F.BF16.F32 R98, R89 ;  /* 0x0000005900627304 */ /* 0x0001e20000202000 */
[----:B-1----:R-:W-:Y:S01]  /*3eb0*/  FADD.FTZ R85, R166, -R145 ;  /* 0x80000091a6557221 */ /* 0x002fe20000010000 */
[----:B------:R-:W-:-:S03]  /*3ec0*/  FFMA.FTZ R145, R99, R154, R199 ;  /* 0x0000009a63917223 */ /* 0x000fc600000100c7 */
[----:B------:R-:W-:Y:S01]  /*3ed0*/  FFMA.FTZ R85, R159, R85, R68 ;  /* 0x000000559f557223 */ /* 0x000fe20000010044 */
[----:B------:R-:W-:Y:S02]  /*3ee0*/  FADD.FTZ R145, R158, -R145 ;  /* 0x800000919e917221 */ /* 0x000fe40000010000 */
[----:B------:R1:W-:Y:S01]  /*3ef0*/  F2F.BF16.F32 R84, R83 ;  /* 0x0000005300547304 */ /* 0x0003e20000202000 */
[----:B------:R-:W-:Y:S01]  /*3f00*/  FMUL.FTZ R85, R85, R140 ;  /* 0x0000008c55557220 */ /* 0x000fe20000410000 */
[----:B0-----:R-:W-:Y:S01]  /*3f10*/  FADD.FTZ R89, R102, -R151 ;  /* 0x8000009766597221 */ /* 0x001fe20000010000 */
[-CC-:B------:R-:W-:Y:S01]  /*3f20*/  FFMA.FTZ R102, R107, R154.reuse, R199.reuse ;  /* 0x0000009a6b667223 */ /* 0x180fe200000100c7 */
[----:B------:R-:W-:Y:S01]  /*3f30*/  FFMA.FTZ R107, R146, R154, R199 ;  /* 0x0000009a926b7223 */ /* 0x000fe200000100c7 */
[C---:B------:R-:W-:Y:S01]  /*3f40*/  FFMA.FTZ R145, R159.reuse, R145, R70 ;  /* 0x000000919f917223 */ /* 0x040fe20000010046 */
[C---:B------:R-:W-:Y:S02]  /*3f50*/  FFMA.FTZ R89, R159.reuse, R89, R74 ;  /* 0x000000599f597223 */ /* 0x040fe4000001004a */
[----:B------:R0:W-:Y:S01]  /*3f60*/  F2F.BF16.F32 R99, R85 ;  /* 0x0000005500637304 */ /* 0x0001e20000202000 */
[----:B-1----:R-:W-:Y:S01]  /*3f70*/  FFMA.FTZ R83, R159, R164, R57 ;  /* 0x000000a49f537223 */ /* 0x002fe20000010039 */
[----:B------:R-:W-:Y:S01]  /*3f80*/  FADD.FTZ R144, R144, -R107 ;  /* 0x8000006b90907221 */ /* 0x000fe20000010000 */
[-C--:B------:R-:W-:Y:S01]  /*3f90*/  FMUL.FTZ R89, R89, R140.reuse ;  /* 0x0000008c59597220 */ /* 0x080fe20000410000 */
[-C--:B------:R-:W-:Y:S01]  /*3fa0*/  FMUL.FTZ R145, R145, R140.reuse ;  /* 0x0000008c91917220 */ /* 0x080fe20000410000 */
[----:B------:R-:W-:Y:S01]  /*3fb0*/  FMUL.FTZ R88, R83, R140 ;  /* 0x0000008c53587220 */ /* 0x000fe20000410000 */
[----:B------:R-:W-:-:S02]  /*3fc0*/  FFMA.FTZ R83, R159, R163, R58 ;  /* 0x000000a39f537223 */ /* 0x000fc4000001003a */
[----:B------:R-:W-:Y:S01]  /*3fd0*/  F2F.BF16.F32 R80, R80 ;  /* 0x0000005000507304 */ /* 0x000fe20000202000 */
[----:B0-----:R-:W-:Y:S01]  /*3fe0*/  FADD.FTZ R85, R152, -R153 ;  /* 0x8000009998557221 */ /* 0x001fe20000010000 */
[----:B------:R-:W-:-:S03]  /*3ff0*/  FMUL.FTZ R83, R83, R140 ;  /* 0x0000008c53537220 */ /* 0x000fc60000410000 */
[----:B------:R-:W-:-:S03]  /*4000*/  FFMA.FTZ R85, R159, R85, R72 ;  /* 0x000000559f557223 */ /* 0x000fc60000010048 */
[----:B------:R-:W0:Y:S01]  /*4010*/  F2F.BF16.F32 R81, R81 ;  /* 0x0000005100517304 */ /* 0x000e220000202000 */
[----:B------:R-:W-:-:S07]  /*4020*/  FMUL.FTZ R85, R85, R140 ;  /* 0x0000008c55557220 */ /* 0x000fce0000410000 */
[----:B------:R1:W-:Y:S01]  /*4030*/  F2F.BF16.F32 R100, R87 ;  /* 0x0000005700647304 */ /* 0x0003e20000202000 */
[----:B0-----:R-:W-:-:S07]  /*4040*/  PRMT R151, R80, 0x5410, R81 ;  /* 0x0000541050977816 */ /* 0x001fce0000000051 */
[----:B------:R0:W-:Y:S01]  /*4050*/  F2F.BF16.F32 R149, R85 ;  /* 0x0000005500957304 */ /* 0x0001e20000202000 */
[----:B-1----:R-:W-:Y:S01]  /*4060*/  FADD.FTZ R87, R143, -R102 ;  /* 0x800000668f577221 */ /* 0x002fe20000010000 */
[----:B------:R-:W1:Y:S03]  /*4070*/  LDC.64 R80, c[0x0][0x468] ;  /* 0x00011a00ff507b82 */ /* 0x000e660000000a00 */
[----:B------:R-:W-:-:S03]  /*4080*/  FFMA.FTZ R87, R159, R87, R78 ;  /* 0x000000579f577223 */ /* 0x000fc6000001004e */
[----:B------:R-:W2:Y:S01]  /*4090*/  F2F.BF16.F32 R91, R91 ;  /* 0x0000005b005b7304 */ /* 0x000ea20000202000 */
[----:B0-----:R-:W-:Y:S01]  /*40a0*/  FFMA.FTZ R85, R159, R144, R79 ;  /* 0x000000909f557223 */ /* 0x001fe2000001004f */
[----:B------:R-:W-:Y:S01]  /*40b0*/  FADD.FTZ R144, R101, -R106 ;  /* 0x8000006a65907221 */ /* 0x000fe20000010000 */
[-C--:B------:R-:W-:Y:S02]  /*40c0*/  FMUL.FTZ R107, R87, R140.reuse ;  /* 0x0000008c576b7220 */ /* 0x080fe40000410000 */
[----:B------:R-:W-:Y:S01]  /*40d0*/  FMUL.FTZ R106, R85, R140 ;  /* 0x0000008c556a7220 */ /* 0x000fe20000410000 */
[----:B------:R-:W-:Y:S02]  /*40e0*/  FFMA.FTZ R85, R159, R144, R73 ;  /* 0x000000909f557223 */ /* 0x000fe40000010049 */
[----:B------:R-:W-:Y:S02]  /*40f0*/  F2F.BF16.F32 R89, R89 ;  /* 0x0000005900597304 */ /* 0x000fe40000202000 */
[----:B------:R-:W-:Y:S01]  /*4100*/  FMUL.FTZ R87, R85, R140 ;  /* 0x0000008c55577220 */ /* 0x000fe20000410000 */
[C---:B------:R-:W-:Y:S01]  /*4110*/  FFMA.FTZ R85, R159.reuse, R141, R76 ;  /* 0x0000008d9f557223 */ /* 0x040fe2000001004c */
[----:B------:R-:W-:Y:S01]  /*4120*/  FFMA.FTZ R159, R159, R142, R77 ;  /* 0x0000008e9f9f7223 */ /* 0x000fe2000001004d */
[----:B--2---:R-:W-:-:S03]  /*4130*/  PRMT R141, R91, 0x5410, R94 ;  /* 0x000054105b8d7816 */ /* 0x004fc6000000005e */
[----:B------:R0:W2:Y:S01]  /*4140*/  F2F.BF16.F32 R102, R103 ;  /* 0x0000006700667304 */ /* 0x0000a20000202000 */
[----:B------:R-:W-:Y:S01]  /*4150*/  FMUL.FTZ R159, R159, R140 ;  /* 0x0000008c9f9f7220 */ /* 0x000fe20000410000 */
[----:B------:R-:W-:-:S06]  /*4160*/  IMAD.WIDE.U32 R90, R90, 0x10000, RZ ;  /* 0x000100005a5a7825 */ /* 0x000fcc00078e00ff */
[----:B------:R-:W3:Y:S01]  /*4170*/  F2F.BF16.F32 R88, R88 ;  /* 0x0000005800587304 */ /* 0x000ee20000202000 */
[----:B0-----:R-:W-:Y:S01]  /*4180*/  FMUL.FTZ R103, R85, R140 ;  /* 0x0000008c55677220 */ /* 0x001fe20000410000 */
[----:B------:R-:W-:Y:S01]  /*4190*/  IMAD.WIDE.U32 R84, R84, 0x10000, RZ ;  /* 0x0001000054547825 */ /* 0x000fe200078e00ff */
[----:B--2---:R-:W-:-:S05]  /*41a0*/  PRMT R105, R89, 0x5410, R102 ;  /* 0x0000541059697816 */ /* 0x004fca0000000066 */
[----:B------:R-:W0:Y:S01]  /*41b0*/  F2F.BF16.F32 R83, R83 ;  /* 0x0000005300537304 */ /* 0x000e220000202000 */
[----:B------:R-:W-:Y:S01]  /*41c0*/  LOP3.LUT R82, R84, R82, RZ, 0xfc, !PT ;  /* 0x0000005254527212 */ /* 0x000fe200078efcff */
[----:B---3--:R-:W-:-:S06]  /*41d0*/  IMAD.WIDE.U32 R88, R88, 0x10000, RZ ;  /* 0x0001000058587825 */ /* 0x008fcc00078e00ff */
[----:B------:R-:W2:Y:S01]  /*41e0*/  F2F.BF16.F32 R94, R159 ;  /* 0x0000009f005e7304 */ /* 0x000ea20000202000 */
[----:B------:R-:W-:Y:S02]  /*41f0*/  LOP3.LUT R84, R88, R86, RZ, 0xfc, !PT ;  /* 0x0000005658547212 */ /* 0x000fe400078efcff */
[----:B------:R-:W-:-:S05]  /*4200*/  LOP3.LUT R86, R90, R93, RZ, 0xfc, !PT ;  /* 0x0000005d5a567212 */ /* 0x000fca00078efcff */
[----:B------:R3:W4:Y:S01]  /*4210*/  F2F.BF16.F32 R101, R87 ;  /* 0x0000005700657304 */ /* 0x0007220000202000 */
[----:B0-----:R-:W-:Y:S02]  /*4220*/  PRMT R143, R83, 0x5410, R92 ;  /* 0x00005410538f7816 */ /* 0x001fe4000000005c */
[----:B------:R-:W-:Y:S02]  /*4230*/  LOP3.LUT R83, R151, R85, RZ, 0xfc, !PT ;  /* 0x0000005597537212 */ /* 0x000fe400078efcff */
[----:B------:R-:W-:Y:S01]  /*4240*/  LOP3.LUT R85, R143, R89, RZ, 0xfc, !PT ;  /* 0x000000598f557212 */ /* 0x000fe200078efcff */
[----:B------:R-:W-:Y:S02]  /*4250*/  IMAD.WIDE.U32 R88, R97, 0x10000, RZ ;  /* 0x0001000061587825 */ /* 0x000fe400078e00ff */
[----:B------:R-:W0:Y:S01]  /*4260*/  F2F.BF16.F32 R147, R147 ;  /* 0x0000009300937304 */ /* 0x000e220000202000 */
[----:B---3--:R-:W-:Y:S01]  /*4270*/  LOP3.LUT R87, R141, R91, RZ, 0xfc, !PT ;  /* 0x0000005b8d577212 */ /* 0x008fe200078efcff */
[----:B------:R-:W-:Y:S01]  /*4280*/  IMAD.WIDE.U32 R90, R98, 0x10000, RZ ;  /* 0x00010000625a7825 */ /* 0x000fe200078e00ff */
[----:B------:R-:W-:-:S03]  /*4290*/  LOP3.LUT R88, R88, R95, RZ, 0xfc, !PT ;  /* 0x0000005f58587212 */ /* 0x000fc600078efcff */
[----:B--2---:R-:W-:Y:S01]  /*42a0*/  IMAD.WIDE.U32 R94, R94, 0x10000, RZ ;  /* 0x000100005e5e7825 */ /* 0x004fe200078e00ff */
[----:B------:R-:W-:Y:S01]  /*42b0*/  LOP3.LUT R90, R90, R99, RZ, 0xfc, !PT ;  /* 0x000000635a5a7212 */ /* 0x000fe200078efcff */
[----:B------:R-:W2:Y:S02]  /*42c0*/  F2F.BF16.F32 R145, R145 ;  /* 0x0000009100917304 */ /* 0x000ea40000202000 */
[----:B----4-:R-:W-:-:S04]  /*42d0*/  IMAD.WIDE.U32 R92, R101, 0x10000, RZ ;  /* 0x00010000655c7825 */ /* 0x010fc800078e00ff */
[----:B-1----:R-:W-:Y:S01]  /*42e0*/  IMAD.WIDE.U32 R98, R169, 0x8, R80 ;  /* 0x00000008a9627825 */ /* 0x002fe200078e0050 */
[----:B0-----:R-:W-:Y:S01]  /*42f0*/  PRMT R147, R147, 0x5410, R96 ;  /* 0x0000541093937816 */ /* 0x001fe20000000060 */
[----:B------:R-:W-:Y:S01]  /*4300*/  F2F.BF16.F32 R107, R107 ;  /* 0x0000006b006b7304 */ /* 0x000fe20000202000 */
[----:B------:R-:W-:Y:S01]  /*4310*/  LOP3.LUT R93, R105, R93, RZ, 0xfc, !PT ;  /* 0x0000005d695d7212 */ /* 0x000fe200078efcff */
[--C-:B------:R-:W-:Y:S01]  /*4320*/  IMAD.WIDE.U32 R96, R183, 0x8, R80.reuse ;  /* 0x00000008b7607825 */ /* 0x100fe200078e0050 */
[----:B------:R-:W-:Y:S02]  /*4330*/  LOP3.LUT R89, R147, R89, RZ, 0xfc, !PT ;  /* 0x0000005993597212 */ /* 0x000fe400078efcff */
[----:B------:R-:W-:Y:S01]  /*4340*/  LOP3.LUT R92, R92, R149, RZ, 0xfc, !PT ;  /* 0x000000955c5c7212 */ /* 0x000fe200078efcff */
[----:B------:R-:W-:Y:S01]  /*4350*/  IMAD.WIDE.U32 R104, R179, 0x8, R80 ;  /* 0x00000008b3687825 */ /* 0x000fe200078e0050 */
[----:B--2---:R-:W-:Y:S01]  /*4360*/  PRMT R145, R145, 0x5410, R100 ;  /* 0x0000541091917816 */ /* 0x004fe20000000064 */
[----:B------:R-:W0:Y:S01]  /*4370*/  F2F.BF16.F32 R106, R106 ;  /* 0x0000006a006a7304 */ /* 0x000e220000202000 */
[----:B------:R1:W-:Y:S01]  /*4380*/  STG.E.64 desc[UR8][R96.64], R82 ;  /* 0x0000005260007986 */ /* 0x0003e2000c101b08 */
[----:B------:R-:W-:Y:S01]  /*4390*/  IMAD.WIDE.U32 R100, R171, 0x8, R80 ;  /* 0x00000008ab647825 */ /* 0x000fe200078e0050 */
[----:B------:R-:W-:-:S02]  /*43a0*/  LOP3.LUT R91, R145, R91, RZ, 0xfc, !PT ;  /* 0x0000005b915b7212 */ /* 0x000fc400078efcff */
[----:B------:R1:W-:Y:S03]  /*43b0*/  STG.E.64 desc[UR8][R98.64], R84 ;  /* 0x0000005462007986 */ /* 0x0003e6000c101b08 */
[----:B------:R-:W2:Y:S01]  /*43c0*/  F2F.BF16.F32 R103, R103 ;  /* 0x0000006700677304 */ /* 0x000ea20000202000 */
[----:B------:R1:W-:Y:S01]  /*43d0*/  STG.E.64 desc[UR8][R100.64], R86 ;  /* 0x0000005664007986 */ /* 0x0003e2000c101b08 */
[----:B0-----:R-:W-:-:S04]  /*43e0*/  PRMT R107, R107, 0x5410, R106 ;  /* 0x000054106b6b7816 */ /* 0x001fc8000000006a */
[----:B------:R-:W-:Y:S01]  /*43f0*/  LOP3.LUT R95, R107, R95, RZ, 0xfc, !PT ;  /* 0x0000005f6b5f7212 */ /* 0x000fe200078efcff */
[----:B------:R-:W-:Y:S01]  /*4400*/  IMAD.WIDE.U32 R106, R177, 0x8, R80 ;  /* 0x00000008b16a7825 */ /* 0x000fe200078e0050 */
[----:B--2---:R-:W-:-:S03]  /*4410*/  LOP3.LUT R94, R94, R103, RZ, 0xfc, !PT ;  /* 0x000000675e5e7212 */ /* 0x004fc600078efcff */
[----:B------:R-:W-:-:S04]  /*4420*/  IMAD.WIDE.U32 R102, R173, 0x8, R80 ;  /* 0x00000008ad667825 */ /* 0x000fc800078e0050 */
[----:B------:R-:W-:Y:S01]  /*4430*/  IMAD.WIDE.U32 R80, R181, 0x8, R80 ;  /* 0x00000008b5507825 */ /* 0x000fe200078e0050 */
[----:B------:R1:W-:Y:S04]  /*4440*/  STG.E.64 desc[UR8][R102.64], R88 ;  /* 0x0000005866007986 */ /* 0x0003e8000c101b08 */
[----:B------:R1:W-:Y:S04]  /*4450*/  STG.E.64 desc[UR8][R104.64], R90 ;  /* 0x0000005a68007986 */ /* 0x0003e8000c101b08 */
[----:B------:R1:W-:Y:S04]  /*4460*/  STG.E.64 desc[UR8][R106.64], R92 ;  /* 0x0000005c6a007986 */ /* 0x0003e8000c101b08 */
[----:B------:R1:W-:Y:S01]  /*4470*/  STG.E.64 desc[UR8][R80.64], R94 ;  /* 0x0000005e50007986 */ /* 0x0003e2000c101b08 */
[----:B------:R-:W-:Y:S05]  /*4480*/  BRA `(.L_x_4034) ;  /* 0x0000000c00187947 */ /* 0x000fea0003800000 */
.L_x_4035:
        /* <DEDUP_REMOVED lines=8> */
[C---:B------:R-:W-:Y:S01]  /*4510*/  FFMA.FTZ R80, R159.reuse, R80, R52 ;  /* 0x000000509f507223 */ /* 0x040fe20000010034 */
[----:B------:R-:W-:Y:S01]  /*4520*/  FFMA.FTZ R82, R159, R82, R54 ;  /* 0x000000529f527223 */ /* 0x000fe20000010036 */
[----:B------:R-:W-:Y:S01]  /*4530*/  FADD.FTZ R168, R168, -R83 ;  /* 0x80000053a8a87221 */ /* 0x000fe20000010000 */
[----:B------:R-:W-:Y:S01]  /*4540*/  FFMA.FTZ R89, R163, R154, R199 ;  /* 0x0000009aa3597223 */ /* 0x000fe200000100c7 */
[-C--:B------:R-:W-:Y:S01]  /*4550*/  FMUL.FTZ R84, R80, R140.reuse ;  /* 0x0000008c50547220 */ /* 0x080fe20000410000 */
[----:B------:R-:W-:Y:S01]  /*4560*/  FMUL.FTZ R86, R82, R140 ;  /* 0x0000008c52567220 */ /* 0x000fe20000410000 */
[----:B------:R-:W-:Y:S01]  /*4570*/  FFMA.FTZ R83, R159, R168, R55 ;  /* 0x000000a89f537223 */ /* 0x000fe20000010037 */
[-CC-:B------:R-:W-:Y:S01]  /*4580*/  FFMA.FTZ R91, R161, R154.reuse, R199.reuse ;  /* 0x0000009aa15b7223 */ /* 0x180fe200000100c7 */
[----:B------:R0:W-:Y:S01]  /*4590*/  F2F.BF16.F32 R185, R84 ;  /* 0x0000005400b97304 */ /* 0x0001e20000202000 */
[--C-:B------:R-:W-:Y:S01]  /*45a0*/  FFMA.FTZ R93, R157, R154, R199.reuse ;  /* 0x0000009a9d5d7223 */ /* 0x100fe200000100c7 */
[----:B------:R-:W-:Y:S01]  /*45b0*/  FMUL.FTZ R87, R83, R140 ;  /* 0x0000008c53577220 */ /* 0x000fe20000410000 */
[-CC-:B------:R-:W-:Y:S01]  /*45c0*/  FFMA.FTZ R147, R147, R154.reuse, R199.reuse ;  /* 0x0000009a93937223 */ /* 0x180fe200000100c7 */
[-CC-:B------:R-:W-:Y:S01]  /*45d0*/  FFMA.FTZ R150, R150, R154.reuse, R199.reuse ;  /* 0x0000009a96967223 */ /* 0x180fe200000100c7 */
[-CC-:B------:R-:W-:Y:S01]  /*45e0*/  FFMA.FTZ R100, R100, R154.reuse, R199.reuse ;  /* 0x0000009a64647223 */ /* 0x180fe200000100c7 */
[-CC-:B------:R-:W-:Y:S01]  /*45f0*/  FFMA.FTZ R97, R145, R154.reuse, R199.reuse ;  /* 0x0000009a91617223 */ /* 0x180fe200000100c7 */
[----:B------:R-:W-:Y:S01]  /*4600*/  FFMA.FTZ R99, R99, R154, R199 ;  /* 0x0000009a63637223 */ /* 0x000fe200000100c7 */
[----:B------:R1:W-:Y:S01]  /*4610*/  F2F.BF16.F32 R164, R87 ;  /* 0x0000005700a47304 */ /* 0x0003e20000202000 */
[----:B0-----:R-:W-:Y:S01]  /*4620*/  FADD.FTZ R84, R194, -R85 ;  /* 0x80000055c2547221 */ /* 0x001fe20000010000 */
[----:B------:R-:W-:Y:S01]  /*4630*/  FFMA.FTZ R85, R159, R90, R57 ;  /* 0x0000005a9f557223 */ /* 0x000fe20000010039 */
[----:B------:R-:W-:Y:S01]  /*4640*/  FFMA.FTZ R90, R162, R154, R199 ;  /* 0x0000009aa25a7223 */ /* 0x000fe200000100c7 */
[----:B------:R-:W-:Y:S01]  /*4650*/  FADD.FTZ R150, R189, -R150 ;  /* 0x80000096bd967221 */ /* 0x000fe20000010000 */
[----:B------:R-:W-:Y:S01]  /*4660*/  FFMA.FTZ R84, R159, R84, R56 ;  /* 0x000000549f547223 */ /* 0x000fe20000010038 */
[----:B------:R-:W-:Y:S01]  /*4670*/  FADD.FTZ R97, R166, -R97 ;  /* 0x80000061a6617221 */ /* 0x000fe20000010000 */
[----:B------:R-:W-:Y:S01]  /*4680*/  FADD.FTZ R92, R195, -R90 ;  /* 0x8000005ac35c7221 */ /* 0x000fe20000010000 */
[----:B------:R0:W-:Y:S01]  /*4690*/  F2F.BF16.F32 R167, R86 ;  /* 0x0000005600a77304 */ /* 0x0001e20000202000 */
[----:B------:R-:W-:Y:S01]  /*46a0*/  FMUL.FTZ R88, R84, R140 ;  /* 0x0000008c54587220 */ /* 0x000fe20000410000 */
[----:B------:R-:W-:Y:S01]  /*46b0*/  FFMA.FTZ R166, R96, R154, R199 ;  /* 0x0000009a60a67223 */ /* 0x000fe200000100c7 */
[----:B-1----:R-:W-:Y:S01]  /*46c0*/  FFMA.FTZ R87, R159, R92, R59 ;  /* 0x0000005c9f577223 */ /* 0x002fe2000001003b */
[-C--:B------:R-:W-:Y:S01]  /*46d0*/  FFMA.FTZ R92, R160, R154.reuse, R199 ;  /* 0x0000009aa05c7223 */ /* 0x080fe200000100c7 */
[----:B------:R-:W-:Y:S01]  /*46e0*/  FADD.FTZ R99, R158, -R99 ;  /* 0x800000639e637221 */ /* 0x000fe20000010000 */
[----:B------:R-:W-:Y:S01]  /*46f0*/  FADD.FTZ R166, R165, -R166 ;  /* 0x800000a6a5a67221 */ /* 0x000fe20000010000 */
[----:B------:R-:W-:Y:S01]  /*4700*/  FFMA.FTZ R153, R153, R154, R199 ;  /* 0x0000009a99997223 */ /* 0x000fe200000100c7 */
[----:B------:R-:W-:Y:S01]  /*4710*/  FADD.FTZ R94, R193, -R92 ;  /* 0x8000005cc15e7221 */ /* 0x000fe20000010000 */
[----:B0-----:R-:W-:Y:S01]  /*4720*/  FADD.FTZ R86, R192, -R89 ;  /* 0x80000059c0567221 */ /* 0x001fe20000010000 */
[----:B------:R-:W-:Y:S01]  /*4730*/  FMUL.FTZ R89, R85, R140 ;  /* 0x0000008c55597220 */ /* 0x000fe20000410000 */
[----:B------:R0:W-:Y:S01]  /*4740*/  F2F.BF16.F32 R163, R88 ;  /* 0x0000005800a37304 */ /* 0x0001e20000202000 */
[----:B------:R-:W-:Y:S01]  /*4750*/  FFMA.FTZ R148, R148, R154, R199 ;  /* 0x0000009a94947223 */ /* 0x000fe200000100c7 */
[C---:B------:R-:W-:Y:S01]  /*4760*/  FFMA.FTZ R86, R159.reuse, R86, R58 ;  /* 0x000000569f567223 */ /* 0x040fe2000001003a */
[C---:B------:R-:W-:Y:S01]  /*4770*/  FFMA.FTZ R96, R159.reuse, R97, R68 ;  /* 0x000000619f607223 */ /* 0x040fe20000010044 */
[----:B------:R-:W-:Y:S01]  /*4780*/  FFMA.FTZ R97, R159, R166, R69 ;  /* 0x000000a69f617223 */ /* 0x000fe20000010045 */
[----:B------:R-:W-:Y:S01]  /*4790*/  FADD.FTZ R166, R103, -R148 ;  /* 0x8000009467a67221 */ /* 0x000fe20000010000 */
[----:B------:R-:W-:Y:S01]  /*47a0*/  FMUL.FTZ R90, R86, R140 ;  /* 0x0000008c565a7220 */ /* 0x000fe20000410000 */
[----:B------:R-:W-:Y:S01]  /*47b0*/  FFMA.FTZ R151, R151, R154, R199 ;  /* 0x0000009a97977223 */ /* 0x000fe200000100c7 */
[----:B------:R1:W-:Y:S01]  /*47c0*/  F2F.BF16.F32 R162, R89 ;  /* 0x0000005900a27304 */ /* 0x0003e20000202000 */
[----:B0-----:R-:W-:Y:S01]  /*47d0*/  FADD.FTZ R88, R190, -R91 ;  /* 0x8000005bbe587221 */ /* 0x001fe20000010000 */
[----:B------:R-:W-:Y:S01]  /*47e0*/  FMUL.FTZ R91, R87, R140 ;  /* 0x0000008c575b7220 */ /* 0x000fe20000410000 */
[C---:B------:R-:W-:Y:S01]  /*47f0*/  FFMA.FTZ R103, R159.reuse, R166, R75 ;  /* 0x000000a69f677223 */ /* 0x040fe2000001004b */
[----:B------:R-:W-:Y:S01]  /*4800*/  FADD.FTZ R102, R102, -R151 ;  /* 0x8000009766667221 */ /* 0x000fe20000010000 */
[--C-:B------:R-:W-:Y:S01]  /*4810*/  FFMA.FTZ R81, R182, R154, R199.reuse ;  /* 0x0000009ab6517223 */ /* 0x100fe200000100c7 */
[----:B------:R-:W-:Y:S01]  /*4820*/  FFMA.FTZ R88, R159, R88, R60 ;  /* 0x000000589f587223 */ /* 0x000fe2000001003c */
[----:B------:R-:W-:Y:S01]  /*4830*/  FFMA.FTZ R149, R149, R154, R199 ;  /* 0x0000009a95957223 */ /* 0x000fe200000100c7 */
[----:B------:R0:W-:Y:S01]  /*4840*/  F2F.BF16.F32 R160, R91 ;  /* 0x0000005b00a07304 */ /* 0x0001e20000202000 */
[----:B-1----:R-:W-:Y:S01]  /*4850*/  FFMA.FTZ R89, R159, R94, R61 ;  /* 0x0000005e9f597223 */ /* 0x002fe2000001003d */
[----:B------:R-:W-:Y:S01]  /*4860*/  FFMA.FTZ R94, R156, R154, R199 ;  /* 0x0000009a9c5e7223 */ /* 0x000fe200000100c7 */
[----:B------:R-:W-:Y:S01]  /*4870*/  FADD.FTZ R178, R178, -R81 ;  /* 0x80000051b2b27221 */ /* 0x000fe20000010000 */
[----:B------:R-:W-:Y:S01]  /*4880*/  FMUL.FTZ R92, R88, R140 ;  /* 0x0000008c585c7220 */ /* 0x000fe20000410000 */
[----:B------:R-:W-:Y:S01]  /*4890*/  FFMA.FTZ R142, R142, R154, R199 ;  /* 0x0000009a8e8e7223 */ /* 0x000fe200000100c7 */
[----:B------:R-:W-:Y:S01]  /*48a0*/  FADD.FTZ R94, R191, -R94 ;  /* 0x8000005ebf5e7221 */ /* 0x000fe20000010000 */
[----:B------:R-:W-:Y:S01]  /*48b0*/  FFMA.FTZ R81, R159, R178, R53 ;  /* 0x000000b29f517223 */ /* 0x000fe20000010035 */
[----:B------:R1:W2:Y:S01]  /*48c0*/  F2F.BF16.F32 R161, R90 ;  /* 0x0000005a00a17304 */ /* 0x0002a20000202000 */
[----:B------:R-:W-:Y:S01]  /*48d0*/  FFMA.FTZ R141, R141, R154, R199 ;  /* 0x0000009a8d8d7223 */ /* 0x000fe200000100c7 */
[----:B0-----:R-:W-:Y:S01]  /*48e0*/  FFMA.FTZ R91, R159, R94, R63 ;  /* 0x0000005e9f5b7223 */ /* 0x001fe2000001003f */
[----:B------:R-:W-:Y:S01]  /*48f0*/  FADD.FTZ R94, R184, -R147 ;  /* 0x80000093b85e7221 */ /* 0x000fe20000010000 */
[----:B------:R-:W-:Y:S01]  /*4900*/  FMUL.FTZ R170, R81, R140 ;  /* 0x0000008c51aa7220 */ /* 0x000fe20000410000 */
[----:B------:R-:W-:Y:S01]  /*4910*/  FFMA.FTZ R102, R159, R102, R74 ;  /* 0x000000669f667223 */ /* 0x000fe2000001004a */
[----:B------:R-:W-:Y:S01]  /*4920*/  FMUL.FTZ R95, R91, R140 ;  /* 0x0000008c5b5f7220 */ /* 0x000fe20000410000 */
[----:B------:R-:W-:Y:S01]  /*4930*/  FFMA.FTZ R94, R159, R94, R66 ;  /* 0x0000005e9f5e7223 */ /* 0x000fe20000010042 */
[----:B------:R0:W-:Y:S01]  /*4940*/  F2F.BF16.F32 R157, R92 ;  /* 0x0000005c009d7304 */ /* 0x0001e20000202000 */
[----:B-1----:R-:W-:Y:S01]  /*4950*/  FADD.FTZ R90, R188, -R93 ;  /* 0x8000005dbc5a7221 */ /* 0x002fe20000010000 */
[----:B------:R-:W-:Y:S01]  /*4960*/  FMUL.FTZ R93, R89, R140 ;  /* 0x0000008c595d7220 */ /* 0x000fe20000410000 */
[----:B------:R-:W-:Y:S01]  /*4970*/  FADD.FTZ R142, R105, -R142 ;  /* 0x8000008e698e7221 */ /* 0x000fe20000010000 */
[----:B------:R-:W-:Y:S01]  /*4980*/  FADD.FTZ R104, R104, -R141 ;  /* 0x8000008d68687221 */ /* 0x000fe20000010000 */
[C---:B------:R-:W-:Y:S01]  /*4990*/  FFMA.FTZ R90, R159.reuse, R90, R62 ;  /* 0x0000005a9f5a7223 */ /* 0x040fe2000001003e */
[----:B------:R-:W-:Y:S01]  /*49a0*/  FMUL.FTZ R148, R102, R140 ;  /* 0x0000008c66947220 */ /* 0x000fe20000410000 */
[C---:B------:R-:W-:Y:S01]  /*49b0*/  FFMA.FTZ R105, R159.reuse, R142, R77 ;  /* 0x0000008e9f697223 */ /* 0x040fe2000001004d */
[----:B------:R1:W-:Y:S01]  /*49c0*/  F2F.BF16.F32 R156, R93 ;  /* 0x0000005d009c7304 */ /* 0x0003e20000202000 */
[----:B0-----:R-:W-:Y:S01]  /*49d0*/  FADD.FTZ R92, R186, -R149 ;  /* 0x80000095ba5c7221 */ /* 0x001fe20000010000 */
[----:B------:R-:W-:Y:S01]  /*49e0*/  FFMA.FTZ R104, R159, R104, R76 ;  /* 0x000000689f687223 */ /* 0x000fe2000001004c */
[-C--:B------:R-:W-:Y:S01]  /*49f0*/  FMUL.FTZ R168, R90, R140.reuse ;  /* 0x0000008c5aa87220 */ /* 0x080fe20000410000 */
[----:B------:R-:W-:Y:S01]  /*4a00*/  FMUL.FTZ R158, R97, R140 ;  /* 0x0000008c619e7220 */ /* 0x000fe20000410000 */
[----:B------:R-:W-:Y:S01]  /*4a10*/  FFMA.FTZ R92, R159, R92, R64 ;  /* 0x0000005c9f5c7223 */ /* 0x000fe20000010040 */
[----:B------:R-:W-:Y:S01]  /*4a20*/  FMUL.FTZ R165, R96, R140 ;  /* 0x0000008c60a57220 */ /* 0x000fe20000410000 */
[----:B--2---:R-:W-:Y:S01]  /*4a30*/  PRMT R161, R161, 0x5410, R160 ;  /* 0x00005410a1a17816 */ /* 0x004fe200000000a0 */
[----:B------:R0:W-:Y:S01]  /*4a40*/  F2F.BF16.F32 R191, R95 ;  /* 0x0000005f00bf7304 */ /* 0x0001e20000202000 */
[----:B-1----:R-:W-:Y:S01]  /*4a50*/  FFMA.FTZ R93, R159, R150, R65 ;  /* 0x000000969f5d7223 */ /* 0x002fe20000010041 */
[----:B------:R-:W-:Y:S01]  /*4a60*/  FADD.FTZ R150, R187, -R100 ;  /* 0x80000064bb967221 */ /* 0x000fe20000010000 */
[-C--:B------:R-:W-:Y:S01]  /*4a70*/  FMUL.FTZ R100, R94, R140.reuse ;  /* 0x0000008c5e647220 */ /* 0x080fe20000410000 */
[-C--:B------:R-:W-:Y:S01]  /*4a80*/  FMUL.FTZ R189, R92, R140.reuse ;  /* 0x0000008c5cbd7220 */ /* 0x080fe20000410000 */
[----:B------:R-:W-:-:S03]  /*4a90*/  FMUL.FTZ R149, R93, R140 ;  /* 0x0000008c5d957220 */ /* 0x000fc60000410000 */
[----:B------:R1:W-:Y:S01]  /*4aa0*/  F2F.BF16.F32 R145, R100 ;  /* 0x0000006400917304 */ /* 0x0003e20000202000 */
[----:B0-----:R-:W-:-:S04]  /*4ab0*/  FFMA.FTZ R95, R159, R150, R67 ;  /* 0x000000969f5f7223 */ /* 0x001fc80000010043 */
[----:B------:R-:W-:-:S03]  /*4ac0*/  FMUL.FTZ R147, R95, R140 ;  /* 0x0000008c5f937220 */ /* 0x000fc60000410000 */
[----:B------:R-:W-:Y:S01]  /*4ad0*/  F2F.BF16.F32 R170, R170 ;  /* 0x000000aa00aa7304 */ /* 0x000fe20000202000 */
[----:B-1----:R-:W-:Y:S01]  /*4ae0*/  FFMA.FTZ R100, R98, R154, R199 ;  /* 0x0000009a62647223 */ /* 0x002fe200000100c7 */
[----:B------:R-:W-:-:S03]  /*4af0*/  FFMA.FTZ R98, R159, R99, R70 ;  /* 0x000000639f627223 */ /* 0x000fc60000010046 */
[----:B------:R-:W-:Y:S01]  /*4b00*/  FADD.FTZ R100, R155, -R100 ;  /* 0x800000649b647221 */ /* 0x000fe20000010000 */
[----:B------:R-:W-:Y:S02]  /*4b10*/  PRMT R155, R167, 0x5410, R164 ;  /* 0x00005410a79b7816 */ /* 0x000fe400000000a4 */
[----:B------:R0:W1:Y:S01]  /*4b20*/  F2F.BF16.F32 R150, R147 ;  /* 0x0000009300967304 */ /* 0x0000620000202000 */
[----:B------:R-:W-:Y:S01]  /*4b30*/  FFMA.FTZ R99, R159, R100, R71 ;  /* 0x000000649f637223 */ /* 0x000fe20000010047 */
[----:B------:R-:W-:Y:S01]  /*4b40*/  FADD.FTZ R100, R152, -R153 ;  /* 0x8000009998647221 */ /* 0x000fe20000010000 */
[----:B------:R-:W-:Y:S01]  /*4b50*/  FFMA.FTZ R153, R146, R154, R199 ;  /* 0x0000009a92997223 */ /* 0x000fe200000100c7 */
[-C--:B------:R-:W-:Y:S01]  /*4b60*/  FMUL.FTZ R146, R103, R140.reuse ;  /* 0x0000008c67927220 */ /* 0x080fe20000410000 */
[----:B------:R-:W-:Y:S01]  /*4b70*/  FMUL.FTZ R152, R99, R140 ;  /* 0x0000008c63987220 */ /* 0x000fe20000410000 */
[----:B------:R-:W-:Y:S01]  /*4b80*/  FFMA.FTZ R100, R159, R100, R72 ;  /* 0x000000649f647223 */ /* 0x000fe20000010048 */
[----:B------:R-:W-:Y:S01]  /*4b90*/  FADD.FTZ R166, R144, -R153 ;  /* 0x8000009990a67221 */ /* 0x000fe20000010000 */
[----:B------:R-:W-:Y:S01]  /*4ba0*/  FFMA.FTZ R144, R107, R154, R199 ;  /* 0x0000009a6b907223 */ /* 0x000fe200000100c7 */
[-C--:B0-----:R-:W-:Y:S01]  /*4bb0*/  FMUL.FTZ R147, R98, R140.reuse ;  /* 0x0000008c62937220 */ /* 0x081fe20000410000 */
[----:B------:R-:W-:Y:S01]  /*4bc0*/  FMUL.FTZ R151, R100, R140 ;  /* 0x0000008c64977220 */ /* 0x000fe20000410000 */
[----:B------:R-:W-:Y:S01]  /*4bd0*/  FFMA.FTZ R107, R159, R166, R79 ;  /* 0x000000a69f6b7223 */ /* 0x000fe2000001004f */
[----:B------:R-:W-:Y:S01]  /*4be0*/  FADD.FTZ R143, R143, -R144 ;  /* 0x800000908f8f7221 */ /* 0x000fe20000010000 */
[----:B------:R-:W-:Y:S01]  /*4bf0*/  FFMA.FTZ R144, R106, R154, R199 ;  /* 0x0000009a6a907223 */ /* 0x000fe200000100c7 */
[----:B------:R0:W-:Y:S01]  /*4c00*/  F2F.BF16.F32 R195, R151 ;  /* 0x0000009700c37304 */ /* 0x0001e20000202000 */
[----:B-1----:R-:W-:Y:S01]  /*4c10*/  PRMT R187, R145, 0x5410, R150 ;  /* 0x0000541091bb7816 */ /* 0x002fe20000000096 */
[----:B------:R-:W-:Y:S01]  /*4c20*/  FFMA.FTZ R106, R159, R143, R78 ;  /* 0x0000008f9f6a7223 */ /* 0x000fe2000001004e */
[----:B------:R-:W-:Y:S01]  /*4c30*/  FADD.FTZ R144, R101, -R144 ;  /* 0x8000009065907221 */ /* 0x000fe20000010000 */
[----:B------:R-:W1:Y:S01]  /*4c40*/  LDC.64 R166, c[0x0][0x478] ;  /* 0x00011e00ffa67b82 */ /* 0x000e620000000a00 */
[-C--:B------:R-:W-:Y:S01]  /*4c50*/  FMUL.FTZ R150, R105, R140.reuse ;  /* 0x0000008c69967220 */ /* 0x080fe20000410000 */
[----:B------:R-:W-:Y:S01]  /*4c60*/  FMUL.FTZ R143, R106, R140 ;  /* 0x0000008c6a8f7220 */ /* 0x000fe20000410000 */
[----:B------:R-:W-:Y:S01]  /*4c70*/  FFMA.FTZ R101, R159, R144, R73 ;  /* 0x000000909f657223 */ /* 0x000fe20000010049 */
[----:B------:R-:W-:Y:S01]  /*4c80*/  F2F.BF16.F32 R149, R149 ;  /* 0x0000009500957304 */ /* 0x000fe20000202000 */
[-C--:B0-----:R-:W-:Y:S01]  /*4c90*/  FMUL.FTZ R151, R107, R140.reuse ;  /* 0x0000008c6b977220 */ /* 0x081fe20000410000 */
[-C--:B------:R-:W-:Y:S01]  /*4ca0*/  FMUL.FTZ R159, R104, R140.reuse ;  /* 0x0000008c689f7220 */ /* 0x080fe20000410000 */
[----:B------:R-:W-:-:S05]  /*4cb0*/  FMUL.FTZ R141, R101, R140 ;  /* 0x0000008c658d7220 */ /* 0x000fca0000410000 */
[----:B------:R-:W-:Y:S08]  /*4cc0*/  F2F.BF16.F32 R151, R151 ;  /* 0x0000009700977304 */ /* 0x000ff00000202000 */
[----:B------:R0:W2:Y:S08]  /*4cd0*/  F2F.BF16.F32 R144, R143 ;  /* 0x0000008f00907304 */ /* 0x0000b00000202000 */
[----:B------:R-:W-:Y:S01]  /*4ce0*/  F2F.BF16.F32 R147, R147 ;  /* 0x0000009300937304 */ /* 0x000fe20000202000 */
[----:B0-----:R-:W-:-:S05]  /*4cf0*/  IMAD.WIDE.U32 R142, R170, 0x10000, RZ ;  /* 0x00010000aa8e7825 */ /* 0x001fca00078e00ff */
[----:B------:R-:W-:Y:S02]  /*4d00*/  LOP3.LUT R155, R155, R143, RZ, 0xfc, !PT ;  /* 0x0000008f9b9b7212 */ /* 0x000fe400078efcff */
[----:B--2---:R-:W-:Y:S01]  /*4d10*/  PRMT R199, R144, 0x5410, R151 ;  /* 0x0000541090c77816 */ /* 0x004fe20000000097 */
[----:B------:R-:W0:Y:S01]  /*4d20*/  F2F.BF16.F32 R152, R152 ;  /* 0x0000009800987304 */ /* 0x000e220000202000 */
[----:B------:R-:W2:Y:S01]  /*4d30*/  LDC.64 R144, c[0x0][0x468] ;  /* 0x00011a00ff907b82 */ /* 0x000ea20000000a00 */
[----:B------:R-:W-:Y:S01]  /*4d40*/  LOP3.LUT R154, R142, R185, RZ, 0xfc, !PT ;  /* 0x000000b98e9a7212 */ /* 0x000fe200078efcff */
[----:B------:R-:W-:-:S04]  /*4d50*/  IMAD.WIDE.U32 R142, R156, 0x10000, RZ ;  /* 0x000100009c8e7825 */ /* 0x000fc800078e00ff */
[----:B-1----:R-:W-:Y:S01]  /*4d60*/  IMAD.WIDE.U32 R184, R183, 0x10, R166 ;  /* 0x00000010b7b87825 */ /* 0x002fe200078e00a6 */
[----:B------:R-:W-:Y:S04]  /*4d70*/  F2F.BF16.F32 R148, R148 ;  /* 0x0000009400947304 */ /* 0x000fe80000202000 */
[----:B------:R1:W-:Y:S01]  /*4d80*/  STG.E.128 desc[UR8][R184.64], R80 ;  /* 0x00000050b8007986 */ /* 0x0003e2000c101d08 */
[----:B0-----:R-:W-:-:S03]  /*4d90*/  PRMT R193, R147, 0x5410, R152 ;  /* 0x0000541093c17816 */ /* 0x001fc60000000098 */
[----:B------:R0:W3:Y:S08]  /*4da0*/  F2F.BF16.F32 R153, R146 ;  /* 0x0000009200997304 */ /* 0x0000f00000202000 */
[----:B------:R-:W-:Y:S01]  /*4db0*/  F2F.BF16.F32 R189, R189 ;  /* 0x000000bd00bd7304 */ /* 0x000fe20000202000 */
[----:B0-----:R-:W-:-:S04]  /*4dc0*/  IMAD.WIDE.U32 R146, R162, 0x10000, RZ ;  /* 0x00010000a2927825 */ /* 0x001fc800078e00ff */
[----:B--2---:R-:W-:Y:S01]  /*4dd0*/  IMAD.WIDE.U32 R182, R183, 0x8, R144 ;  /* 0x00000008b7b67825 */ /* 0x004fe200078e0090 */
[----:B------:R-:W-:Y:S02]  /*4de0*/  LOP3.LUT R152, R146, R163, RZ, 0xfc, !PT ;  /* 0x000000a392987212 */ /* 0x000fe400078efcff */
[----:B------:R0:W-:Y:S01]  /*4df0*/  F2F.BF16.F32 R164, R150 ;  /* 0x0000009600a47304 */ /* 0x0001e20000202000 */
[----:B---3--:R-:W-:Y:S01]  /*4e00*/  PRMT R197, R148, 0x5410, R153 ;  /* 0x0000541094c57816 */ /* 0x008fe20000000099 */
[----:B------:R2:W-:Y:S01]  /*4e10*/  STG.E.64 desc[UR8][R182.64], R154 ;  /* 0x0000009ab6007986 */ /* 0x0005e2000c101b08 */
[----:B------:R-:W-:Y:S01]  /*4e20*/  LOP3.LUT R153, R161, R147, RZ, 0xfc, !PT ;  /* 0x00000093a1997212 */ /* 0x000fe200078efcff */
[----:B------:R-:W-:-:S04]  /*4e30*/  IMAD.WIDE.U32 R162, R179, 0x10, R166 ;  /* 0x00000010b3a27825 */ /* 0x000fc800078e00a6 */
[----:B------:R-:W3:Y:S01]  /*4e40*/  F2F.BF16.F32 R168, R168 ;  /* 0x000000a800a87304 */ /* 0x000ee20000202000 */
[----:B0-----:R-:W-:Y:S01]  /*4e50*/  LOP3.LUT R150, R142, R157, RZ, 0xfc, !PT ;  /* 0x0000009d8e967212 */ /* 0x001fe200078efcff */
[----:B------:R-:W-:-:S04]  /*4e60*/  IMAD.WIDE.U32 R156, R169, 0x10, R166 ;  /* 0x00000010a99c7825 */ /* 0x000fc800078e00a6 */
[--C-:B-1----:R-:W-:Y:S01]  /*4e70*/  IMAD.WIDE.U32 R80, R179, 0x8, R144.reuse ;  /* 0x00000008b3507825 */ /* 0x102fe200078e0090 */
[----:B------:R2:W-:Y:S01]  /*4e80*/  STG.E.128 desc[UR8][R156.64], R84 ;  /* 0x000000549c007986 */ /* 0x0005e2000c101d08 */
[----:B------:R-:W0:Y:S02]  /*4e90*/  F2F.BF16.F32 R158, R158 ;  /* 0x0000009e009e7304 */ /* 0x000e240000202000 */
[----:B------:R-:W-:Y:S01]  /*4ea0*/  IMAD.WIDE.U32 R82, R177, 0x8, R144 ;  /* 0x00000008b1527825 */ /* 0x000fe200078e0090 */
[----:B---3--:R-:W-:-:S05]  /*4eb0*/  PRMT R191, R168, 0x5410, R191 ;  /* 0x00005410a8bf7816 */ /* 0x008fca00000000bf */
[----:B------:R-:W-:Y:S01]  /*4ec0*/  F2F.BF16.F32 R159, R159 ;  /* 0x0000009f009f7304 */ /* 0x000fe20000202000 */
[----:B------:R-:W-:Y:S01]  /*4ed0*/  IMAD.WIDE.U32 R168, R169, 0x8, R144 ;  /* 0x00000008a9a87825 */ /* 0x000fe200078e0090 */
[----:B------:R-:W-:-:S04]  /*4ee0*/  LOP3.LUT R151, R191, R143, RZ, 0xfc, !PT ;  /* 0x0000008fbf977212 */ /* 0x000fc800078efcff */
[----:B------:R2:W-:Y:S01]  /*4ef0*/  STG.E.64 desc[UR8][R168.64], R152 ;  /* 0x00000098a8007986 */ /* 0x0005e2000c101b08 */
[----:B0-----:R-:W-:Y:S01]  /*4f00*/  IMAD.WIDE.U32 R146, R158, 0x10000, RZ ;  /* 0x000100009e927825 */ /* 0x001fe200078e00ff */
[----:B------:R0:W1:Y:S04]  /*4f10*/  F2F.BF16.F32 R160, R141 ;  /* 0x0000008d00a07304 */ /* 0x0000680000202000 */
[----:B------:R-:W-:-:S04]  /*4f20*/  LOP3.LUT R147, R193, R147, RZ, 0xfc, !PT ;  /* 0x00000093c1937212 */ /* 0x000fc800078efcff */
[----:B------:R-:W3:Y:S01]  /*4f30*/  F2F.BF16.F32 R165, R165 ;  /* 0x000000a500a57304 */ /* 0x000ee20000202000 */
[----:B0-----:R-:W-:-:S05]  /*4f40*/  IMAD.WIDE.U32 R140, R149, 0x10000, RZ ;  /* 0x00010000958c7825 */ /* 0x001fca00078e00ff */
[----:B------:R-:W-:Y:S01]  /*4f50*/  LOP3.LUT R149, R187, R141, RZ, 0xfc, !PT ;  /* 0x0000008dbb957212 */ /* 0x000fe200078efcff */
[----:B-1----:R-:W-:Y:S01]  /*4f60*/  IMAD.WIDE.U32 R142, R160, 0x10000, RZ ;  /* 0x00010000a08e7825 */ /* 0x002fe200078e00ff */
[----:B------:R-:W-:-:S03]  /*4f70*/  LOP3.LUT R148, R140, R189, RZ, 0xfc, !PT ;  /* 0x000000bd8c947212 */ /* 0x000fc600078efcff */
[----:B------:R-:W-:Y:S01]  /*4f80*/  IMAD.WIDE.U32 R140, R164, 0x10000, RZ ;  /* 0x00010000a48c7825 */ /* 0x000fe200078e00ff */
[----:B------:R-:W-:Y:S02]  /*4f90*/  LOP3.LUT R143, R197, R143, RZ, 0xfc, !PT ;  /* 0x0000008fc58f7212 */ /* 0x000fe400078efcff */
[----:B------:R-:W-:Y:S01]  /*4fa0*/  LOP3.LUT R142, R142, R195, RZ, 0xfc, !PT ;  /* 0x000000c38e8e7212 */ /* 0x000fe200078efcff */
[--C-:B------:R-:W-:Y:S01]  /*4fb0*/  IMAD.WIDE.U32 R160, R173, 0x10, R166.reuse ;  /* 0x00000010ada07825 */ /* 0x100fe200078e00a6 */
[----:B------:R-:W-:Y:S02]  /*4fc0*/  LOP3.LUT R140, R140, R159, RZ, 0xfc, !PT ;  /* 0x0000009f8c8c7212 */ /* 0x000fe400078efcff */
[----:B---3--:R-:W-:Y:S01]  /*4fd0*/  LOP3.LUT R146, R146, R165, RZ, 0xfc, !PT ;  /* 0x000000a592927212 */ /* 0x008fe200078efcff */
[----:B------:R-:W-:Y:S01]  /*4fe0*/  IMAD.WIDE.U32 R158, R171, 0x10, R166 ;  /* 0x00000010ab9e7825 */ /* 0x000fe200078e00a6 */
[----:B------:R-:W-:-:S03]  /*4ff0*/  LOP3.LUT R141, R199, R141, RZ, 0xfc, !PT ;  /* 0x0000008dc78d7212 */ /* 0x000fc600078efcff */
[--C-:B------:R-:W-:Y:S01]  /*5000*/  IMAD.WIDE.U32 R170, R171, 0x8, R144.reuse ;  /* 0x00000008abaa7825 */ /* 0x100fe200078e0090 */
[----:B------:R2:W-:Y:S03]  /*5010*/  STG.E.128 desc[UR8][R158.64], R88 ;  /* 0x000000589e007986 */ /* 0x0005e6000c101d08 */
[----:B------:R-:W-:Y:S01]  /*5020*/  IMAD.WIDE.U32 R172, R173, 0x8, R144 ;  /* 0x00000008adac7825 */ /* 0x000fe200078e0090 */
[----:B------:R2:W-:Y:S03]  /*5030*/  STG.E.64 desc[UR8][R170.64], R150 ;  /* 0x00000096aa007986 */ /* 0x0005e6000c101b08 */
[--C-:B------:R-:W-:Y:S01]  /*5040*/  IMAD.WIDE.U32 R164, R177, 0x10, R166.reuse ;  /* 0x00000010b1a47825 */ /* 0x100fe200078e00a6 */
[----:B------:R2:W-:Y:S03]  /*5050*/  STG.E.128 desc[UR8][R160.64], R92 ;  /* 0x0000005ca0007986 */ /* 0x0005e6000c101d08 */
[C---:B------:R-:W-:Y:S01]  /*5060*/  IMAD.WIDE.U32 R166, R181.reuse, 0x10, R166 ;  /* 0x00000010b5a67825 */ /* 0x040fe200078e00a6 */
[----:B------:R2:W-:Y:S03]  /*5070*/  STG.E.64 desc[UR8][R172.64], R148 ;  /* 0x00000094ac007986 */ /* 0x0005e6000c101b08 */
[----:B------:R-:W-:Y:S01]  /*5080*/  IMAD.WIDE.U32 R144, R181, 0x8, R144 ;  /* 0x00000008b5907825 */ /* 0x000fe200078e0090 */
[----:B------:R2:W-:Y:S04]  /*5090*/  STG.E.128 desc[UR8][R162.64], R96 ;  /* 0x00000060a2007986 */ /* 0x0005e8000c101d08 */
[----:B------:R2:W-:Y:S04]  /*50a0*/  STG.E.64 desc[UR8][R80.64], R146 ;  /* 0x0000009250007986 */ /* 0x0005e8000c101b08 */
[----:B------:R2:W-:Y:S04]  /*50b0*/  STG.E.128 desc[UR8][R164.64], R100 ;  /* 0x00000064a4007986 */ /* 0x0005e8000c101d08 */
[----:B------:R2:W-:Y:S04]  /*50c0*/  STG.E.64 desc[UR8][R82.64], R142 ;  /* 0x0000008e52007986 */ /* 0x0005e8000c101b08 */
[----:B------:R2:W-:Y:S04]  /*50d0*/  STG.E.128 desc[UR8][R166.64], R104 ;  /* 0x00000068a6007986 */ /* 0x0005e8000c101d08 */
[----:B------:R2:W-:Y:S02]  /*50e0*/  STG.E.64 desc[UR8][R144.64], R140 ;  /* 0x0000008c90007986 */ /* 0x0005e4000c101b08 */
.L_x_4034:
[----:B-1234-:R-:W0:Y:S01]  /*50f0*/  LDC.64 R80, c[0x0][0x380] ;  /* 0x0000e000ff507b82 */ /* 0x01ee220000000a00 */
        /* <DEDUP_REMOVED lines=47> */
.L_x_4029:
        /* <DEDUP_REMOVED lines=24> */
.L_x_4037:
        /* <DEDUP_REMOVED lines=9> */
.L_x_14347:


//--------------------- .text._ZN10layer_norm13ln_bwd_kernelINS_13Kernel_traitsI13__nv_bfloat16S2_fS2_fjLj7168ELj1ELj1ELj8ELj8ENS_18Kernel_traits_baseILj7168ES2_S2_fS2_fjLj256EEEEELb0ELb0ELb1ELb0EEEvNS_9BwdParamsE --------------------------
	.section	.text._ZN10layer_norm13ln_bwd_kernelINS_13Kernel_traitsI13__nv_bfloat16S2_fS2_fjLj7168ELj1ELj1ELj8ELj8ENS_18Kernel_traits_baseILj7168ES2_S2_fS2_fjLj256EEEEELb0ELb0ELb1ELb0EEEvNS_9BwdParamsE,"ax",@progbits
	.align	128
        .global         _ZN10layer_norm13ln_bwd_kernelINS_13Kernel_traitsI13__nv_bfloat16S2_fS2_fjLj7168ELj1ELj1ELj8ELj8ENS_18Kernel_traits_baseILj7168ES2_S2_fS2_fjLj256EEEEELb0ELb0ELb1ELb0EEEvNS_9BwdParamsE
        .type           _ZN10layer_norm13ln_bwd_kernelINS_13Kernel_traitsI13__nv_bfloat16S2_fS2_fjLj7168ELj1ELj1ELj8ELj8ENS_18Kernel_traits_baseILj7168ES2_S2_fS2_fjLj256EEEEELb0ELb0ELb1ELb0EEEvNS_9BwdParamsE,@function
        .size           _ZN10layer_norm13ln_bwd_kernelINS_13Kernel_traitsI13__nv_bfloat16S2_fS2_fjLj7168ELj1ELj1ELj8ELj8ENS_18Kernel_traits_baseILj7168ES2_S2_fS2_fjLj256EEEEELb0ELb0ELb1ELb0EEEvNS_9BwdParamsE,(.L_x_14348 - _ZN10layer_norm13ln_bwd_kernelINS_13Kernel_traitsI13__nv_bfloat16S2_fS2_fjLj7168ELj1ELj1ELj8ELj8ENS_18Kernel_traits_baseILj7168ES2_S2_fS2_fjLj256EEEEELb0ELb0ELb1ELb0EEEvNS_9BwdParamsE)
        .other          _ZN10layer_norm13ln_bwd_kernelINS_13Kernel_traitsI13__nv_bfloat16S2_fS2_fjLj7168ELj1ELj1ELj8ELj8ENS_18Kernel_traits_baseILj7168ES2_S2_fS2_fjLj256EEEEELb0ELb0ELb1ELb0EEEvNS_9BwdParamsE,@"STO_CUDA_ENTRY STV_DEFAULT"
_ZN10layer_norm13ln_bwd_kernelINS_13Kernel_traitsI13__nv_bfloat16S2_fS2_fjLj7168ELj1ELj1ELj8ELj8ENS_18Kernel_traits_baseILj7168ES2_S2_fS2_fjLj256EEEEELb0ELb0ELb1ELb0EEEvNS_9BwdParamsE:
.text._ZN10layer_norm13ln_bwd_kernelINS_13Kernel_traitsI13__nv_bfloat16S2_fS2_fjLj7168ELj1ELj1ELj8ELj8ENS_18Kernel_traits_baseILj7168ES2_S2_fS2_fjLj256EEEEELb0ELb0ELb1ELb0EEEvNS_9BwdParamsE:
        /* <DEDUP_REMOVED lines=38> */
[----:B------:R0:W5:Y:S01]  /*0260*/  @P4 LDG.E.64 R8, desc[UR10][R22.64] ;  /* 0x0000000a16084981 */ /* 0x000162000c1e1b00 */
[C---:B---3--:R-:W-:Y:S01]  /*0270*/  @P0 IMAD.WIDE.U32 R24, R35.reuse, 0x8, R24 ;  /* 0x0000000823180825 */ /* 0x048fe200078e0018 */
[----:B------:R-:W-:Y:S01]  /*0280*/  @P0 IADD3 R35, PT, PT, R35, 0x100, RZ ;  /* 0x0000010023230810 */ /* 0x000fe20007ffe0ff */
[----:B------:R-:W3:Y:S03]  /*0290*/  @P3 LDC.64 R16, c[0x0][0x3d0] ;  /* 0x0000f400ff103b82 */ /* 0x000ee60000000a00 */
[----:B------:R0:W5:Y:S01]  /*02a0*/  @P0 LDG.E.64 R10, desc[UR10][R24.64] ;  /* 0x0000000a180a0981 */ /* 0x000162000c1e1b00 */
[C---:B--2---:R-:W-:Y:S01]  /*02b0*/  @P1 IMAD.WIDE.U32 R26, R35.reuse, 0x8, R26 ;  /* 0x00000008231a1825 */ /* 0x044fe200078e001a */
[----:B------:R-:W-:-:S04]  /*02c0*/  @P1 IADD3 R35, PT, PT, R35, 0x100, RZ ;  /* 0x0000010023231810 */ /* 0x000fc80007ffe0ff */
[----:B------:R0:W5:Y:S01]  /*02d0*/  @P1 LDG.E.64 R12, desc[UR10][R26.64] ;  /* 0x0000000a1a0c1981 */ /* 0x000162000c1e1b00 */
[C---:B-1----:R-:W-:Y:S01]  /*02e0*/  @P2 IMAD.WIDE.U32 R28, R35.reuse, 0x8, R28 ;  /* 0x00000008231c2825 */ /* 0x042fe200078e001c */
[----:B------:R-:W1:Y:S01]  /*02f0*/  S2UR UR4, SR_CTAID.X ;  /* 0x00000000000479c3 */ /* 0x000e620000002500 */
[----:B------:R-:W-:-:S03]  /*0300*/  @P2 IADD3 R35, PT, PT, R35, 0x100, RZ ;  /* 0x0000010023232810 */ /* 0x000fc60007ffe0ff */
[----:B------:R0:W5:Y:S02]  /*0310*/  @P2 LDG.E.64 R14, desc[UR10][R28.64] ;  /* 0x0000000a1c0e2981 */ /* 0x000164000c1e1b00 */
[----:B---3--:R-:W-:-:S05]  /*0320*/  @P3 IMAD.WIDE.U32 R16, R35, 0x8, R16 ;  /* 0x0000000823103825 */ /* 0x008fca00078e0010 */
[----:B------:R0:W5:Y:S01]  /*0330*/  @P3 LDG.E.64 R18, desc[UR10][R16.64] ;  /* 0x0000000a10123981 */ /* 0x000162000c1e1b00 */
        /* <DEDUP_REMOVED lines=28> */
[----:B0-----:R-:W-:Y:S06]  /*0500*/  @P3 BRA `(.L_x_4038) ;  /* 0x0000007000d83947 */ /* 0x001fec0003800000 */
        /* <DEDUP_REMOVED lines=56> */
[----:B------:R-:W-:Y:S01]  /*0890*/  PRMT R19, R0, 0x7610, R19 ;  /* 0x0000761000137816 */ /* 0x000fe20000000013 */
[----:B------:R-:W-:Y:S01]  /*08a0*/  UPLOP3.LUT UP1, UPT, UPT, UPT, UPT, 0x40, 0x4 ;  /* 0x000000000004789c */ /* 0x000fe20003f2e870 */
[----:B------:R-:W-:Y:S01]  /*08b0*/  PRMT R18, R2, 0x7610, R18 ;  /* 0x0000761002127816 */ /* 0x000fe20000000012 */
        /* <DEDUP_REMOVED lines=8> */
[----:B------:R-:W-:Y:S01]  /*0940*/  PRMT R2, R34, 0x7610, R2 ;  /* 0x0000761022027816 */ /* 0x000fe20000000002 */
[----:B------:R-:W3:Y:S01]  /*0950*/  LDCU.64 UR12, c[0x0][0x438] ;  /* 0x00008700ff0c77ac */ /* 0x000ee20008000a00 */
[----:B------:R-:W-:Y:S01]  /*0960*/  PRMT R0, R35, 0x7610, R0 ;  /* 0x0000761023007816 */ /* 0x000fe20000000000 */
[----:B------:R-:W4:Y:S06]  /*0970*/  LDCU.64 UR6, c[0x0][0x478] ;  /* 0x00008f00ff0677ac */ /* 0x000f2c0008000a00 */
.L_x_4146:
[----:B0-----:R-:W0:Y:S08]  /*0980*/  LDC.64 R38, c[0x0][0x3f8] ;  /* 0x0000fe00ff267b82 */ /* 0x001e300000000a00 */
        /* <DEDUP_REMOVED lines=12> */
[----:B------:R-:W0:Y:S02]  /*0a50*/  LDC.64 R32, c[0x0][0x3c0] ;  /* 0x0000f000ff207b82 */ /* 0x000e240000000a00 */
[----:B0-----:R-:W-:-:S06]  /*0a60*/  IMAD.WIDE R128, R30, 0x4, R32 ;  /* 0x000000041e807825 */ /* 0x001fcc00078e0220 */
[----:B------:R-:W0:Y:S01]  /*0a70*/  LDC R33, c[0x0][0x388] ;  /* 0x0000e200ff217b82 */ /* 0x000e220000000800 */
[----:B------:R1:W2:Y:S01]  /*0a80*/  LDG.E R128, desc[UR10][R128.64] ;  /* 0x0000000a80807981 */ /* 0x0002a2000c1e1900 */
[----:B------:R-:W-:Y:S01]  /*0a90*/  IADD3 R132, PT, PT, R39, -0x1, RZ ;  /* 0xffffffff27847810 */ /* 0x000fe20007ffe0ff */
[----:B------:R-:W-:Y:S01]  /*0aa0*/  BSSY.RECONVERGENT B1, `(.L_x_4041) ;  /* 0x000004a000017945 */ /* 0x000fe20003800200 */
[C---:B------:R-:W-:Y:S01]  /*0ab0*/  ISETP.GE.U32.AND P0, PT, R31.reuse, 0x100, PT ;  /* 0x000001001f00780c */ /* 0x040fe20003f06070 */
[----:B------:R-:W3:Y:S01]  /*0ac0*/  S2R R32, SR_TID.X ;  /* 0x0000000000207919 */ /* 0x000ee20000002100 */
[----:B------:R-:W-:Y:S02]  /*0ad0*/  ISETP.NE.AND P6, PT, RZ, UR9, PT ;  /* 0x00000009ff007c0c */ /* 0x000fe4000bfc5270 */
[----:B------:R-:W-:Y:S02]  /*0ae0*/  CS2R R142, SRZ ;  /* 0x00000000008e7805 */ /* 0x000fe4000001ff00 */
[----:B------:R-:W-:-:S02]  /*0af0*/  ISETP.GE.U32.AND P1, PT, R31, 0x200, PT ;  /* 0x000002001f00780c */ /* 0x000fc40003f26070 */
[C---:B------:R-:W-:Y:S02]  /*0b00*/  ISETP.GE.U32.AND P2, PT, R31.reuse, 0x300, PT ;  /* 0x000003001f00780c */ /* 0x040fe40003f46070 */
[C---:B------:R-:W-:Y:S02]  /*0b10*/  ISETP.GE.U32.AND P4, PT, R31.reuse, 0x400, PT ;  /* 0x000004001f00780c */ /* 0x040fe40003f86070 */
[----:B------:R-:W-:Y:S01]  /*0b20*/  ISETP.GE.U32.AND P5, PT, R31, 0x500, PT ;  /* 0x000005001f00780c */ /* 0x000fe20003fa6070 */
[-C--:B0-----:R-:W-:Y:S02]  /*0b30*/  IMAD R130, R30, R33.reuse, RZ ;  /* 0x000000211e827224 */ /* 0x081fe400078e02ff */
[----:B------:R-:W-:-:S03]  /*0b40*/  IMAD R132, R132, R33, RZ ;  /* 0x0000002184847224 */ /* 0x000fc600078e02ff */
[----:B------:R-:W-:Y:S02]  /*0b50*/  SHF.R.S32.HI R131, RZ, 0x1f, R130 ;  /* 0x0000001fff837819 */ /* 0x000fe40000011482 */
[----:B-1----:R-:W-:Y:S02]  /*0b60*/  SHF.R.S32.HI R129, RZ, 0x1f, R132 ;  /* 0x0000001fff817819 */ /* 0x002fe40000011484 */
[----:B------:R-:W-:Y:S02]  /*0b70*/  LEA.HI R131, R131, R130, RZ, 0x2 ;  /* 0x0000008283837211 */ /* 0x000fe400078f10ff */
[----:B------:R-:W-:Y:S02]  /*0b80*/  LEA.HI R129, R129, R132, RZ, 0x2 ;  /* 0x0000008481817211 */ /* 0x000fe400078f10ff */
[-C--:B---3--:R-:W-:Y:S02]  /*0b90*/  LEA.HI.SX32 R199, R131, R32.reuse, 0x1e ;  /* 0x0000002083c77211 */ /* 0x088fe400078ff2ff */
[----:B------:R-:W-:-:S02]  /*0ba0*/  LEA.HI.SX32 R139, R129, R32, 0x1e ;  /* 0x00000020818b7211 */ /* 0x000fc400078ff2ff */
        /* <DEDUP_REMOVED lines=12> */
[----:B------:R-:W3:Y:S01]  /*0c70*/  LDG.E.128 R128, desc[UR10][R128.64] ;  /* 0x0000000a80807981 */ /* 0x000ee2000c1e1d00 */
[----:B0-----:R-:W-:-:S05]  /*0c80*/  @P0 IMAD.WIDE.U32 R134, R137, 0x10, R134 ;  /* 0x0000001089860825 */ /* 0x001fca00078e0086 */
[----:B------:R0:W5:Y:S01]  /*0c90*/  @P0 LDG.E.128 R64, desc[UR10][R134.64] ;  /* 0x0000000a86400981 */ /* 0x000162000c1e1d00 */
[----:B------:R-:W-:Y:S02]  /*0ca0*/  SHF.L.U32 R144, R29, 0x10, RZ ;  /* 0x000000101d907819 */ /* 0x000fe400000006ff */
[----:B------:R-:W-:Y:S02]  /*0cb0*/  SHF.L.U32 R145, R28, 0x10, RZ ;  /* 0x000000101c917819 */ /* 0x000fe400000006ff */
[----:B------:R-:W-:Y:S02]  /*0cc0*/  SHF.L.U32 R148, R27, 0x10, RZ ;  /* 0x000000101b947819 */ /* 0x000fe400000006ff */
[----:B------:R-:W-:Y:S02]  /*0cd0*/  SHF.L.U32 R149, R26, 0x10, RZ ;  /* 0x000000101a957819 */ /* 0x000fe400000006ff */
[----:B------:R-:W-:Y:S02]  /*0ce0*/  IADD3 R139, PT, PT, R139, 0x100, RZ ;  /* 0x000001008b8b7810 */ /* 0x000fe40007ffe0ff */
[----:B------:R-:W-:-:S02]  /*0cf0*/  IADD3 R137, PT, PT, R137, 0x100, RZ ;  /* 0x0000010089897810 */ /* 0x000fc40007ffe0ff */
[----:B--2---:R-:W-:Y:S02]  /*0d00*/  MOV R138, R132 ;  /* 0x00000084008a7202 */ /* 0x004fe40000000f00 */
[--C-:B------:R-:W-:Y:S02]  /*0d10*/  SHF.R.U64 R142, R132, 0x10, R133.reuse ;  /* 0x00000010848e7819 */ /* 0x100fe40000001285 */
[----:B------:R-:W-:Y:S02]  /*0d20*/  MOV R140, R133 ;  /* 0x00000085008c7202 */ /* 0x000fe40000000f00 */
[----:B------:R-:W-:Y:S01]  /*0d30*/  SHF.R.U32.HI R141, RZ, 0x10, R133 ;  /* 0x00000010ff8d7819 */ /* 0x000fe20000011685 */
[C---:B---3--:R-:W-:Y:S01]  /*0d40*/  FADD.FTZ R3, -R136.reuse, R128 ;  /* 0x0000008088037221 */ /* 0x048fe20000010100 */
[----:B------:R-:W-:Y:S01]  /*0d50*/  FADD.FTZ R133, -R136, R129 ;  /* 0x0000008188857221 */ /* 0x000fe20000010100 */
[----:B------:R-:W-:Y:S02]  /*0d60*/  SHF.L.U32 R129, R138, 0x10, RZ ;  /* 0x000000108a817819 */ /* 0x000fe400000006ff */
[----:B-----5:R-:W-:Y:S01]  /*0d70*/  FMUL.FTZ R3, R38, R3 ;  /* 0x0000000326037220 */ /* 0x020fe20000410000 */
[----:B------:R-:W-:Y:S01]  /*0d80*/  FADD.FTZ R147, -R136, R130 ;  /* 0x0000008288937221 */ /* 0x000fe20000010100 */
[----:B------:R-:W-:Y:S01]  /*0d90*/  SHF.L.U32 R128, R142, 0x10, RZ ;  /* 0x000000108e807819 */ /* 0x000fe200000006ff */
[-C--:B------:R-:W-:Y:S01]  /*0da0*/  FMUL.FTZ R144, R144, R129.reuse ;  /* 0x0000008190907220 */ /* 0x080fe20000410000 */
[----:B------:R-:W-:Y:S01]  /*0db0*/  FADD.FTZ R92, R92, R129 ;  /* 0x000000815c5c7221 */ /* 0x000fe20000010000 */
[----:B------:R-:W-:Y:S01]  /*0dc0*/  FFMA.FTZ R120, R3, R129, R120 ;  /* 0x0000008103787223 */ /* 0x000fe20000010078 */
[----:B------:R-:W-:Y:S01]  /*0dd0*/  FMUL.FTZ R146, R38, R133 ;  /* 0x0000008526927220 */ /* 0x000fe20000410000 */
[----:B------:R-:W-:Y:S01]  /*0de0*/  SHF.L.U32 R129, R140, 0x10, RZ ;  /* 0x000000108c817819 */ /* 0x000fe200000006ff */
[----:B------:R-:W-:Y:S01]  /*0df0*/  FMUL.FTZ R147, R38, R147 ;  /* 0x0000009326937220 */ /* 0x000fe20000410000 */
[----:B------:R-:W-:Y:S01]  /*0e00*/  FADD.FTZ R131, -R136, R131 ;  /* 0x0000008388837221 */ /* 0x000fe20000010100 */
[-C--:B------:R-:W-:Y:S01]  /*0e10*/  FMUL.FTZ R145, R145, R128.reuse ;  /* 0x0000008091917220 */ /* 0x080fe20000410000 */
[----:B------:R-:W-:Y:S01]  /*0e20*/  FADD.FTZ R93, R93, R128 ;  /* 0x000000805d5d7221 */ /* 0x000fe20000010000 */
[----:B------:R-:W-:Y:S01]  /*0e30*/  FFMA.FTZ R121, R146, R128, R121 ;  /* 0x0000008092797223 */ /* 0x000fe20000010079 */
[-C--:B------:R-:W-:Y:S01]  /*0e40*/  FMUL.FTZ R148, R148, R129.reuse ;  /* 0x0000008194947220 */ /* 0x080fe20000410000 */
[----:B------:R-:W-:Y:S01]  /*0e50*/  FADD.FTZ R94, R94, R129 ;  /* 0x000000815e5e7221 */ /* 0x000fe20000010000 */
[----:B------:R-:W-:Y:S01]  /*0e60*/  FFMA.FTZ R122, R147, R129, R122 ;  /* 0x00000081937a7223 */ /* 0x000fe2000001007a */
[----:B------:R-:W-:Y:S01]  /*0e70*/  FADD.FTZ R128, RZ, R144 ;  /* 0x00000090ff807221 */ /* 0x000fe20000010000 */
[----:B------:R-:W-:Y:S01]  /*0e80*/  FFMA.FTZ R129, R3, R144, RZ ;  /* 0x0000009003817223 */ /* 0x000fe200000100ff */
        /* <DEDUP_REMOVED lines=10> */
[----:B0-----:R-:W-:-:S07]  /*0f30*/  FFMA.FTZ R142, R150, R149, R129 ;  /* 0x00000095968e7223 */ /* 0x001fce0000010081 */
.L_x_4042:
[----:B----4-:R-:W-:Y:S05]  /*0f40*/  BSYNC.RECONVERGENT B1 ;  /* 0x0000000000017941 */ /* 0x010fea0003800200 */
.L_x_4041:
[----:B------:R-:W-:Y:S01]  /*0f50*/  BSSY.RECONVERGENT B1, `(.L_x_4043) ;  /* 0x0000038000017945 */ /* 0x000fe20003800200 */
[----:B------:R-:W-:-:S03]  /*0f60*/  ISETP.GE.U32.AND P0, PT, R31, 0x700, PT ;  /* 0x000007001f00780c */ /* 0x000fc60003f06070 */
[----:B------:R-:W-:Y:S10]  /*0f70*/  @!P1 BRA `(.L_x_4044) ;  /* 0x0000000000d49947 */ /* 0x000ff40003800000 */
        /* <DEDUP_REMOVED lines=53> */
.L_x_4044:
[----:B------:R-:W-:Y:S05]  /*12d0*/  BSYNC.RECONVERGENT B1 ;  /* 0x0000000000017941 */ /* 0x000fea0003800200 */
.L_x_4043:
        /* <DEDUP_REMOVED lines=55> */
.L_x_4046:
[----:B------:R-:W-:Y:S05]  /*1650*/  BSYNC.RECONVERGENT B1 ;  /* 0x0000000000017941 */ /* 0x000fea0003800200 */
.L_x_4045:
        /* <DEDUP_REMOVED lines=55> */
.L_x_4048:
[----:B------:R-:W-:Y:S05]  /*19d0*/  BSYNC.RECONVERGENT B1 ;  /* 0x0000000000017941 */ /* 0x000fea0003800200 */
.L_x_4047:
        /* <DEDUP_REMOVED lines=55> */
.L_x_4050:
[----:B------:R-:W-:Y:S05]  /*1d50*/  BSYNC.RECONVERGENT B1 ;  /* 0x0000000000017941 */ /* 0x000fea0003800200 */
.L_x_4049:
        /* <DEDUP_REMOVED lines=55> */
.L_x_4052:
[----:B------:R-:W-:Y:S05]  /*20d0*/  BSYNC.RECONVERGENT B1 ;  /* 0x0000000000017941 */ /* 0x000fea0003800200 */
.L_x_4051:
        /* <DEDUP_REMOVED lines=13> */
[----:B0-----:R-:W-:Y:S01]  /*21b0*/  @P0 IMAD.WIDE.U32 R132, R137, 0x10, R132 ;  /* 0x0000001089840825 */ /* 0x001fe200078e0084 */
[----:B------:R-:W-:-:S04]  /*21c0*/  SHF.L.U32 R197, R0, 0x10, RZ ;  /* 0x0000001000c57819 */ /* 0x000fc800000006ff */
[----:B------:R0:W5:Y:S01]  /*21d0*/  @P0 LDG.E.128 R40, desc[UR10][R132.64] ;  /* 0x0000000a84280981 */ /* 0x000162000c1e1d00 */
[----:B--2---:R-:W-:Y:S02]  /*21e0*/  MOV R137, R134 ;  /* 0x0000008600897202 */ /* 0x004fe40000000f00 */
[--C-:B------:R-:W-:Y:S02]  /*21f0*/  SHF.R.U64 R141, R134, 0x10, R135.reuse ;  /* 0x00000010868d7819 */ /* 0x100fe40000001287 */
[----:B------:R-:W-:Y:S02]  /*2200*/  MOV R138, R135 ;  /* 0x00000087008a7202 */ /* 0x000fe40000000f00 */
[----:B------:R-:W-:Y:S01]  /*2210*/  SHF.R.U32.HI R140, RZ, 0x10, R135 ;  /* 0x00000010ff8c7819 */ /* 0x000fe20000011687 */
[C---:B---3--:R-:W-:Y:S01]  /*2220*/  FADD.FTZ R135, -R136.reuse, R129 ;  /* 0x0000008188877221 */ /* 0x048fe20000010100 */
[----:B------:R-:W-:Y:S01]  /*2230*/  SHF.L.U32 R137, R137, 0x10, RZ ;  /* 0x0000001089897819 */ /* 0x000fe200000006ff */
[C---:B------:R-:W-:Y:S01]  /*2240*/  FADD.FTZ R191, -R136.reuse, R128 ;  /* 0x0000008088bf7221 */ /* 0x040fe20000010100 */
[----:B------:R-:W-:Y:S01]  /*2250*/  SHF.L.U32 R128, R141, 0x10, RZ ;  /* 0x000000108d807819 */ /* 0x000fe200000006ff */
[----:B------:R-:W-:Y:S01]  /*2260*/  FADD.FTZ R195, -R136, R130 ;  /* 0x0000008288c37221 */ /* 0x000fe20000010100 */
[----:B-----5:R-:W-:Y:S01]  /*2270*/  FMUL.FTZ R194, R38, R135 ;  /* 0x0000008726c27220 */ /* 0x020fe20000410000 */
[----:B------:R-:W-:Y:S01]  /*2280*/  FMUL.FTZ R192, R192, R137 ;  /* 0x00000089c0c07220 */ /* 0x000fe20000410000 */
        /* <DEDUP_REMOVED lines=26> */
.L_x_4040:
        /* <DEDUP_REMOVED lines=13> */
[----:B------:R-:W-:Y:S02]  /*2500*/  ISETP.GE.U32.AND P1, PT, R31, 0x500, PT ;  /* 0x000005001f00780c */ /* 0x000fe40003f26070 */
[----:B------:R-:W-:-:S02]  /*2510*/  MOV R201, R199 ;  /* 0x000000c700c97202 */ /* 0x000fc40000000f00 */
[----:B------:R-:W-:Y:S01]  /*2520*/  ISETP.GE.U32.AND P0, PT, R31, 0x600, PT ;  /* 0x000006001f00780c */ /* 0x000fe20003f06070 */
[----:B------:R-:W0:Y:S08]  /*2530*/  @P6 LDC.64 R140, c[0x0][0x438] ;  /* 0x00010e00ff8c6b82 */ /* 0x000e300000000a00 */
[----:B------:R-:W1:Y:S08]  /*2540*/  @P5 LDC.64 R138, c[0x0][0x438] ;  /* 0x00010e00ff8a5b82 */ /* 0x000e700000000a00 */
[----:B------:R-:W2:Y:S01]  /*2550*/  @P4 LDC.64 R136, c[0x0][0x438] ;  /* 0x00010e00ff884b82 */ /* 0x000ea20000000a00 */
[----:B0-----:R-:W-:-:S07]  /*2560*/  @P6 IMAD.WIDE.U32 R140, R201, 0x10, R140 ;  /* 0x00000010c98c6825 */ /* 0x001fce00078e008c */
[----:B------:R-:W0:Y:S01]  /*2570*/  @P2 LDC.64 R134, c[0x0][0x438] ;  /* 0x00010e00ff862b82 */ /* 0x000e220000000a00 */
[----:B------:R-:W-:Y:S01]  /*2580*/  @P6 IADD3 R201, PT, PT, R201, 0x100, RZ ;  /* 0x00000100c9c96810 */ /* 0x000fe20007ffe0ff */
[----:B------:R3:W5:Y:S01]  /*2590*/  @P6 LDG.E.128 R64, desc[UR10][R140.64] ;  /* 0x0000000a8c406981 */ /* 0x000762000c1e1d00 */
[----:B------:R-:W-:-:S03]  /*25a0*/  ISETP.GE.U32.AND P6, PT, R31, 0x700, PT ;  /* 0x000007001f00780c */ /* 0x000fc60003fc6070 */
[C---:B-1----:R-:W-:Y:S02]  /*25b0*/  @P5 IMAD.WIDE.U32 R138, R201.reuse, 0x10, R138 ;  /* 0x00000010c98a5825 */ /* 0x042fe400078e008a */
[----:B------:R-:W1:Y:S01]  /*25c0*/  @P1 LDC.64 R132, c[0x0][0x438] ;  /* 0x00010e00ff841b82 */ /* 0x000e620000000a00 */
[----:B------:R-:W-:Y:S02]  /*25d0*/  @P5 IADD3 R201, PT, PT, R201, 0x100, RZ ;  /* 0x00000100c9c95810 */ /* 0x000fe40007ffe0ff */
[----:B------:R3:W5:Y:S03]  /*25e0*/  @P5 LDG.E.128 R60, desc[UR10][R138.64] ;  /* 0x0000000a8a3c5981 */ /* 0x000766000c1e1d00 */
[C---:B--2---:R-:W-:Y:S02]  /*25f0*/  @P4 IMAD.WIDE.U32 R136, R201.reuse, 0x10, R136 ;  /* 0x00000010c9884825 */ /* 0x044fe400078e0088 */
[----:B------:R-:W2:Y:S01]  /*2600*/  @P0 LDC.64 R130, c[0x0][0x438] ;  /* 0x00010e00ff820b82 */ /* 0x000ea20000000a00 */
[----:B------:R-:W-:-:S02]  /*2610*/  @P4 IADD3 R201, PT, PT, R201, 0x100, RZ ;  /* 0x00000100c9c94810 */ /* 0x000fc40007ffe0ff */
[----:B------:R3:W5:Y:S05]  /*2620*/  @P4 LDG.E.128 R56, desc[UR10][R136.64] ;  /* 0x0000000a88384981 */ /* 0x00076a000c1e1d00 */
[----:B------:R-:W4:Y:S01]  /*2630*/  @P6 LDC.64 R128, c[0x0][0x438] ;  /* 0x00010e00ff806b82 */ /* 0x000f220000000a00 */
[C---:B0-----:R-:W-:Y:S01]  /*2640*/  @P2 IMAD.WIDE.U32 R134, R201.reuse, 0x10, R134 ;  /* 0x00000010c9862825 */ /* 0x041fe200078e0086 */
[----:B------:R-:W-:-:S04]  /*2650*/  @P2 IADD3 R201, PT, PT, R201, 0x100, RZ ;  /* 0x00000100c9c92810 */ /* 0x000fc80007ffe0ff */
[----:B------:R3:W5:Y:S01]  /*2660*/  @P2 LDG.E.128 R52, desc[UR10][R134.64] ;  /* 0x0000000a86342981 */ /* 0x000762000c1e1d00 */
[C---:B-1----:R-:W-:Y:S01]  /*2670*/  @P1 IMAD.WIDE.U32 R132, R201.reuse, 0x10, R132 ;  /* 0x00000010c9841825 */ /* 0x042fe200078e0084 */
[----:B------:R-:W-:-:S04]  /*2680*/  @P1 IADD3 R201, PT, PT, R201, 0x100, RZ ;  /* 0x00000100c9c91810 */ /* 0x000fc80007ffe0ff */
[----:B------:R3:W5:Y:S01]  /*2690*/  @P1 LDG.E.128 R48, desc[UR10][R132.64] ;  /* 0x0000000a84301981 */ /* 0x000762000c1e1d00 */
[C---:B--2---:R-:W-:Y:S01]  /*26a0*/  @P0 IMAD.WIDE.U32 R130, R201.reuse, 0x10, R130 ;  /* 0x00000010c9820825 */ /* 0x044fe200078e0082 */
[----:B------:R-:W-:-:S04]  /*26b0*/  @P0 IADD3 R201, PT, PT, R201, 0x100, RZ ;  /* 0x00000100c9c90810 */ /* 0x000fc80007ffe0ff */
[----:B------:R3:W5:Y:S01]  /*26c0*/  @P0 LDG.E.128 R44, desc[UR10][R130.64] ;  /* 0x0000000a822c0981 */ /* 0x000762000c1e1d00 */
[----:B----4-:R-:W-:-:S05]  /*26d0*/  @P6 IMAD.WIDE.U32 R128, R201, 0x10, R128 ;  /* 0x00000010c9806825 */ /* 0x010fca00078e0080 */
[----:B------:R3:W5:Y:S02]  /*26e0*/  @P6 LDG.E.128 R40, desc[UR10][R128.64] ;  /* 0x0000000a80286981 */ /* 0x000764000c1e1d00 */
.L_x_4053:
[----:B----4-:R-:W-:Y:S05]  /*26f0*/  BSYNC.RECONVERGENT B0 ;  /* 0x0000000000007941 */ /* 0x010fea0003800200 */
.L_x_4039:
        /* <DEDUP_REMOVED lines=31> */
.L_x_4055:
[----:B------:R-:W-:Y:S05]  /*28f0*/  BSYNC.RECONVERGENT B0 ;  /* 0x0000000000007941 */ /* 0x000fea0003800200 */
.L_x_4054:
        /* <DEDUP_REMOVED lines=27> */
[----:B------:R-:W-:-:S02]  /*2ab0*/  @P4 LEA.HI R129, R129, R200, RZ, 0x2 ;  /* 0x000000c881814211 */ /* 0x000fc400078f10ff */
[----:B-1----:R-:W-:Y:S01]  /*2ac0*/  FADD.FTZ R201, R201, R132 ;  /* 0x00000084c9c97221 */ /* 0x002fe20000010000 */
[----:B------:R-:W-:Y:S01]  /*2ad0*/  FADD.FTZ R128, R128, R133 ;  /* 0x0000008580807221 */ /* 0x000fe20000010000 */
[----:B------:R-:W-:Y:S02]  /*2ae0*/  P2R R132, PR, RZ, 0x2 ;  /* 0x00000002ff847803 */ /* 0x000fe40000000000 */
[----:B------:R-:W-:Y:S01]  /*2af0*/  FADD.FTZ R201, R134, R201 ;  /* 0x000000c986c97221 */ /* 0x000fe20000010000 */
[----:B------:R-:W-:Y:S01]  /*2b00*/  FADD.FTZ R128, R135, R128 ;  /* 0x0000008087807221 */ /* 0x000fe20000010000 */
[----:B------:R-:W-:Y:S01]  /*2b10*/  HFMA2 R135, -RZ, RZ, 0, 0 ;  /* 0x00000000ff877431 */ /* 0x000fe200000001ff */
[----:B------:R-:W-:Y:S01]  /*2b20*/  @P4 LEA.HI.SX32 R135, R129, R32, 0x1e ;  /* 0x0000002081874211 */ /* 0x000fe200078ff2ff */
[----:B--2---:R-:W-:Y:S01]  /*2b30*/  FADD.FTZ R201, R201, R136 ;  /* 0x00000088c9c97221 */ /* 0x004fe20000010000 */
[----:B------:R-:W-:Y:S01]  /*2b40*/  FADD.FTZ R128, R128, R137 ;  /* 0x0000008980807221 */ /* 0x000fe20000010000 */
[----:B------:R-:W-:-:S02]  /*2b50*/  MOV R137, R199 ;  /* 0x000000c700897202 */ /* 0x000fc40000000f00 */
        /* <DEDUP_REMOVED lines=27> */
.L_x_4060:
        /* <DEDUP_REMOVED lines=8> */
.L_x_4061:
        /* <DEDUP_REMOVED lines=9> */
.L_x_4062:
        /* <DEDUP_REMOVED lines=9> */
.L_x_4059:
        /* <DEDUP_REMOVED lines=13> */
[----:B------:R-:W-:-:S02]  /*2f80*/  FSEL R126, R125, RZ, P0 ;  /* 0x000000ff7d7e7208 */ /* 0x000fc40000000000 */
[----:B------:R-:W-:Y:S02]  /*2f90*/  FSEL R125, R127, RZ, P0 ;  /* 0x000000ff7f7d7208 */ /* 0x000fe40000000000 */
[----:B------:R-:W-:Y:S02]  /*2fa0*/  FSEL R124, R124, RZ, P0 ;  /* 0x000000ff7c7c7208 */ /* 0x000fe40000000000 */
        /* <DEDUP_REMOVED lines=10> */
.L_x_4064:
        /* <DEDUP_REMOVED lines=8> */
.L_x_4065:
        /* <DEDUP_REMOVED lines=9> */
.L_x_4066:
[----:B------:R-:W-:Y:S05]  /*3160*/  @!P4 BRA `(.L_x_4063) ;  /* 0x000000040024c947 */ /* 0x000fea0003800000 */
[----:B------:R-:W-:-:S05]  /*3170*/  FMUL.FTZ R37, R127, UR15 ;  /* 0x0000000f7f257c20 */ /* 0x000fca0008410000 */
[----:B------:R-:W-:Y:S01]  /*3180*/  F2FP.BF16.F32.PACK_AB R37, RZ, R37 ;  /* 0x00000025ff25723e */ /* 0x000fe200000010ff */
[----:B------:R-:W-:Y:S06]  /*3190*/  BRA `(.L_x_4063) ;  /* 0x0000000400187947 */ /* 0x000fec0003800000 */
.L_x_4058:
[----:B------:R-:W-:Y:S01]  /*31a0*/  UMOV UR4, UR6 ;  /* 0x0000000600047c82 */ /* 0x000fe20008000000 */
[----:B------:R-:W-:Y:S01]  /*31b0*/  UMOV UR5, UR7 ;  /* 0x0000000700057c82 */ /* 0x000fe20008000000 */
[----:B------:R-:W-:-:S04]  /*31c0*/  UISETP.NE.U32.AND UP0, UPT, UR4, URZ, UPT ;  /* 0x000000ff0400728c */ /* 0x000fc8000bf05070 */
[----:B------:R-:W-:-:S09]  /*31d0*/  UISETP.NE.AND.EX UP0, UPT, UR5, URZ, UPT, UP0 ;  /* 0x000000ff0500728c */ /* 0x000fd2000bf05300 */
[----:B------:R-:W-:Y:S05]  /*31e0*/  BRA.U UP0, `(.L_x_4067) ;  /* 0x0000000100807547 */ /* 0x000fea000b800000 */
[----:B------:R-:W0:Y:S01]  /*31f0*/  @P4 LDC R133, c[0x0][0x40c] ;  /* 0x00010300ff854b82 */ /* 0x000e220000000800 */
[-CC-:B------:R-:W-:Y:S01]  /*3200*/  @P3 FFMA.FTZ R131, R3, R134.reuse, R139.reuse ;  /* 0x0000008603833223 */ /* 0x180fe2000001008b */
[-CC-:B------:R-:W-:Y:S01]  /*3210*/  @P3 FFMA.FTZ R136, R146, R134.reuse, R139.reuse ;  /* 0x0000008692883223 */ /* 0x180fe2000001008b */
[----:B------:R-:W-:Y:S01]  /*3220*/  @P3 FFMA.FTZ R141, R147, R134, R139 ;  /* 0x00000086938d3223 */ /* 0x000fe2000001008b */
[----:B------:R-:W-:Y:S01]  /*3230*/  MOV R128, R64 ;  /* 0x0000004000807202 */ /* 0x000fe20000000f00 */
[----:B------:R-:W-:Y:S01]  /*3240*/  @P3 FADD.FTZ R131, R144, -R131 ;  /* 0x8000008390833221 */ /* 0x000fe20000010000 */
[----:B------:R-:W-:Y:S01]  /*3250*/  @P3 FADD.FTZ R136, R145, -R136 ;  /* 0x8000008891883221 */ /* 0x000fe20000010000 */
[----:B------:R-:W-:Y:S01]  /*3260*/  @P3 FADD.FTZ R141, R148, -R141 ;  /* 0x8000008d948d3221 */ /* 0x000fe20000010000 */
[----:B------:R-:W1:Y:S01]  /*3270*/  @P4 LDC R138, c[0x0][0x40c] ;  /* 0x00010300ff8a4b82 */ /* 0x000e620000000800 */
[----:B------:R-:W-:Y:S01]  /*3280*/  MOV R129, R65 ;  /* 0x0000004100817202 */ /* 0x000fe20000000f00 */
[C---:B------:R-:W-:Y:S01]  /*3290*/  @P3 FFMA.FTZ R128, R38.reuse, R131, R64 ;  /* 0x0000008326803223 */ /* 0x040fe20000010040 */
[----:B------:R-:W-:Y:S01]  /*32a0*/  MOV R130, R66 ;  /* 0x0000004200827202 */ /* 0x000fe20000000f00 */
[C---:B------:R-:W-:Y:S01]  /*32b0*/  @P3 FFMA.FTZ R129, R38.reuse, R136, R65 ;  /* 0x0000008826813223 */ /* 0x040fe20000010041 */
[----:B------:R-:W-:-:S03]  /*32c0*/  @P3 FFMA.FTZ R130, R38, R141, R66 ;  /* 0x0000008d26823223 */ /* 0x000fc60000010042 */
[----:B------:R-:W2:Y:S01]  /*32d0*/  @P4 LDC R143, c[0x0][0x40c] ;  /* 0x00010300ff8f4b82 */ /* 0x000ea20000000800 */
        /* <DEDUP_REMOVED lines=10> */
[----:B------:R-:W-:Y:S01]  /*3380*/  @P3 FFMA.FTZ R128, R150, R134, R139 ;  /* 0x0000008696803223 */ /* 0x000fe2000001008b */
[----:B------:R-:W-:-:S03]  /*3390*/  MOV R37, R67 ;  /* 0x0000004300257202 */ /* 0x000fc60000000f00 */
[----:B------:R-:W-:-:S04]  /*33a0*/  @P3 FADD.FTZ R128, R149, -R128 ;  /* 0x8000008095803221 */ /* 0x000fc80000010000 */
[----:B------:R-:W-:-:S04]  /*33b0*/  @P3 FFMA.FTZ R37, R38, R128, R67 ;  /* 0x0000008026253223 */ /* 0x000fc80000010043 */
[----:B------:R-:W-:-:S05]  /*33c0*/  FMUL.FTZ R37, R37, UR15 ;  /* 0x0000000f25257c20 */ /* 0x000fca0008410000 */
[----:B------:R-:W-:Y:S01]  /*33d0*/  F2FP.BF16.F32.PACK_AB R37, RZ, R37 ;  /* 0x00000025ff25723e */ /* 0x000fe200000010ff */
[----:B------:R-:W-:Y:S06]  /*33e0*/  BRA `(.L_x_4063) ;  /* 0x0000000000847947 */ /* 0x000fec0003800000 */
.L_x_4067:
[----:B------:R-:W0:Y:S01]  /*33f0*/  @P4 LDC R129, c[0x0][0x40c] ;  /* 0x00010300ff814b82 */ /* 0x000e220000000800 */
[-CC-:B------:R-:W-:Y:S01]  /*3400*/  @P3 FFMA.FTZ R127, R3, R134.reuse, R139.reuse ;  /* 0x00000086037f3223 */ /* 0x180fe2000001008b */
[-CC-:B------:R-:W-:Y:S01]  /*3410*/  @P3 FFMA.FTZ R138, R150, R134.reuse, R139.reuse ;  /* 0x00000086968a3223 */ /* 0x180fe2000001008b */
[-CC-:B------:R-:W-:Y:S01]  /*3420*/  @P3 FFMA.FTZ R128, R146, R134.reuse, R139.reuse ;  /* 0x0000008692803223 */ /* 0x180fe2000001008b */
[----:B------:R-:W-:Y:S01]  /*3430*/  @P3 FFMA.FTZ R131, R147, R134, R139 ;  /* 0x0000008693833223 */ /* 0x000fe2000001008b */
[----:B------:R-:W-:Y:S01]  /*3440*/  @P3 FADD.FTZ R127, R144, -R127 ;  /* 0x8000007f907f3221 */ /* 0x000fe20000010000 */
[----:B------:R-:W-:Y:S01]  /*3450*/  @P3 FADD.FTZ R138, R149, -R138 ;  /* 0x8000008a958a3221 */ /* 0x000fe20000010000 */
[----:B------:R-:W-:Y:S01]  /*3460*/  @P3 FADD.FTZ R128, R145, -R128 ;  /* 0x8000008091803221 */ /* 0x000fe20000010000 */
[----:B------:R-:W1:Y:S01]  /*3470*/  @P4 LDC R141, c[0x0][0x40c] ;  /* 0x00010300ff8d4b82 */ /* 0x000e620000000800 */
[----:B------:R-:W-:Y:S01]  /*3480*/  @P3 FADD.FTZ R131, R148, -R131 ;  /* 0x8000008394833221 */ /* 0x000fe20000010000 */
[----:B------:R-:W-:Y:S01]  /*3490*/  MOV R124, R64 ;  /* 0x00000040007c7202 */ /* 0x000fe20000000f00 */
[C---:B------:R-:W-:Y:S01]  /*34a0*/  @P3 FFMA.FTZ R124, R38.reuse, R127, R64 ;  /* 0x0000007f267c3223 */ /* 0x040fe20000010040 */
[----:B------:R-:W-:Y:S01]  /*34b0*/  MOV R130, R67 ;  /* 0x0000004300827202 */ /* 0x000fe20000000f00 */
[C---:B------:R-:W-:Y:S01]  /*34c0*/  @P3 FFMA.FTZ R130, R38.reuse, R138, R67 ;  /* 0x0000008a26823223 */ /* 0x040fe20000010043 */
[----:B------:R-:W-:Y:S01]  /*34d0*/  MOV R125, R65 ;  /* 0x00000041007d7202 */ /* 0x000fe20000000f00 */
[C---:B------:R-:W-:Y:S01]  /*34e0*/  @P3 FFMA.FTZ R125, R38.reuse, R128, R65 ;  /* 0x00000080267d3223 */ /* 0x040fe20000010041 */
[----:B------:R-:W2:Y:S01]  /*34f0*/  @P4 LDC R136, c[0x0][0x40c] ;  /* 0x00010300ff884b82 */ /* 0x000ea20000000800 */
[----:B------:R-:W-:Y:S01]  /*3500*/  MOV R126, R66 ;  /* 0x00000042007e7202 */ /* 0x000fe20000000f00 */
[----:B------:R-:W-:-:S06]  /*3510*/  @P3 FFMA.FTZ R126, R38, R131, R66 ;  /* 0x00000083267e3223 */ /* 0x000fcc0000010042 */
[----:B------:R-:W3:Y:S01]  /*3520*/  @P4 LDC R133, c[0x0][0x40c] ;  /* 0x00010300ff854b82 */ /* 0x000ee20000000800 */
[----:B0-----:R-:W-:-:S05]  /*3530*/  @P4 FMUL.FTZ R127, R124, R129 ;  /* 0x000000817c7f4220 */ /* 0x001fca0000410000 */
[----:B------:R-:W-:Y:S01]  /*3540*/  @P4 F2FP.BF16.F32.PACK_AB R127, RZ, R127 ;  /* 0x0000007fff7f423e */ /* 0x000fe200000010ff */
[----:B-1----:R-:W-:-:S03]  /*3550*/  @P4 FMUL.FTZ R131, R130, R141 ;  /* 0x0000008d82834220 */ /* 0x002fc60000410000 */
[----:B------:R-:W-:Y:S02]  /*3560*/  @P4 PRMT R34, R127, 0x7610, R34 ;  /* 0x000076107f224816 */ /* 0x000fe40000000022 */
[----:B------:R-:W-:Y:S02]  /*3570*/  MOV R127, R130 ;  /* 0x00000082007f7202 */ /* 0x000fe40000000f00 */
[----:B------:R-:W-:Y:S01]  /*3580*/  @P4 F2FP.BF16.F32.PACK_AB R131, RZ, R131 ;  /* 0x00000083ff83423e */ /* 0x000fe200000010ff */
[----:B--2---:R-:W-:-:S03]  /*3590*/  @P4 FMUL.FTZ R128, R125, R136 ;  /* 0x000000887d804220 */ /* 0x004fc60000410000 */
[----:B------:R-:W-:Y:S02]  /*35a0*/  @P4 PRMT R37, R131, 0x7610, R37 ;  /* 0x0000761083254816 */ /* 0x000fe40000000025 */
[----:B------:R-:W-:Y:S01]  /*35b0*/  @P4 F2FP.BF16.F32.PACK_AB R128, RZ, R128 ;  /* 0x00000080ff80423e */ /* 0x000fe200000010ff */
[----:B---3--:R-:W-:-:S03]  /*35c0*/  @P4 FMUL.FTZ R129, R126, R133 ;  /* 0x000000857e814220 */ /* 0x008fc60000410000 */
[----:B------:R-:W-:Y:S02]  /*35d0*/  @P4 PRMT R35, R128, 0x7610, R35 ;  /* 0x0000761080234816 */ /* 0x000fe40000000023 */
[----:B------:R-:W-:-:S04]  /*35e0*/  @P4 F2FP.BF16.F32.PACK_AB R129, RZ, R129 ;  /* 0x00000081ff81423e */ /* 0x000fc800000010ff */
[----:B------:R-:W-:-:S07]  /*35f0*/  @P4 PRMT R36, R129, 0x7610, R36 ;  /* 0x0000761081244816 */ /* 0x000fce0000000024 */
.L_x_4063:
[----:B------:R-:W-:-:S04]  /*3600*/  ISETP.NE.U32.AND P0, PT, RZ, UR4, PT ;  /* 0x00000004ff007c0c */ /* 0x000fc8000bf05070 */
[----:B------:R-:W-:-:S13]  /*3610*/  ISETP.NE.AND.EX P0, PT, RZ, UR5, PT, P0 ;  /* 0x00000005ff007c0c */ /* 0x000fda000bf05300 */
[----:B------:R-:W0:Y:S02]  /*3620*/  @P0 LDC.64 R128, c[0x0][0x478] ;  /* 0x00011e00ff800b82 */ /* 0x000e240000000a00 */
[----:B0-----:R-:W-:-:S05]  /*3630*/  @P0 IMAD.WIDE.U32 R128, R137, 0x10, R128 ;  /* 0x0000001089800825 */ /* 0x001fca00078e0080 */
[----:B------:R0:W-:Y:S01]  /*3640*/  @P0 STG.E.128 desc[UR10][R128.64], R124 ;  /* 0x0000007c80000986 */ /* 0x0001e2000c101d0a */
        /* <DEDUP_REMOVED lines=9> */
.L_x_4068:
[----:B------:R-:W-:Y:S02]  /*36e0*/  IADD3 R137, PT, PT, R137, 0x100, RZ ;  /* 0x0000010089897810 */ /* 0x000fe40007ffe0ff */
[----:B------:R-:W-:-:S07]  /*36f0*/  IADD3 R135, PT, PT, R135, 0x100, RZ ;  /* 0x0000010087877810 */ /* 0x000fce0007ffe0ff */
.L_x_4057:
[----:B------:R-:W-:Y:S05]  /*3700*/  BSYNC.RECONVERGENT B0 ;  /* 0x0000000000007941 */ /* 0x000fea0003800200 */
.L_x_4056:
        /* <DEDUP_REMOVED lines=8> */
[----:B------:R-:W-:-:S06]  /*3790*/  UISETP.NE.AND.EX UP0, UPT, UR7, URZ, UPT, UP0 ;  /* 0x000000ff0700728c */ /* 0x000fcc000bf05300 */
[----:B------:R-:W-:-:S13]  /*37a0*/  PLOP3.LUT P0, PT, PT, PT, UP0, 0x80, 0x8 ;  /* 0x000000000008781c */ /* 0x000fda0003f0f008 */
[----:B------:R-:W-:Y:S05]  /*37b0*/  @!P0 BRA `(.L_x_4072) ;  /* 0x0000000000848947 */ /* 0x000fea0003800000 */
[----:B-1----:R-:W1:Y:S01]  /*37c0*/  @P4 LDC R131, c[0x0][0x40c] ;  /* 0x00010300ff834b82 */ /* 0x002e620000000800 */
[-CC-:B0-----:R-:W-:Y:S01]  /*37d0*/  @P3 FFMA.FTZ R127, R151, R134.reuse, R139.reuse ;  /* 0x00000086977f3223 */ /* 0x181fe2000001008b */
[-CC-:B------:R-:W-:Y:S01]  /*37e0*/  @P3 FFMA.FTZ R128, R154, R134.reuse, R139.reuse ;  /* 0x000000869a803223 */ /* 0x180fe2000001008b */
[----:B------:R-:W-:Y:S01]  /*37f0*/  @P3 FFMA.FTZ R129, R155, R134, R139 ;  /* 0x000000869b813223 */ /* 0x000fe2000001008b */
[----:B------:R-:W-:Y:S01]  /*3800*/  MOV R124, R60 ;  /* 0x0000003c007c7202 */ /* 0x000fe20000000f00 */
[----:B------:R-:W-:Y:S01]  /*3810*/  @P3 FADD.FTZ R127, R152, -R127 ;  /* 0x8000007f987f3221 */ /* 0x000fe20000010000 */
[----:B------:R-:W-:Y:S01]  /*3820*/  @P3 FADD.FTZ R128, R153, -R128 ;  /* 0x8000008099803221 */ /* 0x000fe20000010000 */
[----:B------:R-:W-:Y:S01]  /*3830*/  @P3 FADD.FTZ R129, R156, -R129 ;  /* 0x800000819c813221 */ /* 0x000fe20000010000 */
[----:B------:R-:W0:Y:S01]  /*3840*/  @P4 LDC R138, c[0x0][0x40c] ;  /* 0x00010300ff8a4b82 */ /* 0x000e220000000800 */
[----:B------:R-:W-:Y:S01]  /*3850*/  MOV R125, R61 ;  /* 0x0000003d007d7202 */ /* 0x000fe20000000f00 */
[----:B------:R-:W-:Y:S01]  /*3860*/  @P3 FFMA.FTZ R124, R38, R127, R60 ;  /* 0x0000007f267c3223 */ /* 0x000fe2000001003c */
[----:B------:R-:W-:Y:S01]  /*3870*/  MOV R126, R62 ;  /* 0x0000003e007e7202 */ /* 0x000fe20000000f00 */
[----:B------:R-:W-:Y:S01]  /*3880*/  @P3 FFMA.FTZ R136, R158, R134, R139 ;  /* 0x000000869e883223 */ /* 0x000fe2000001008b */
[C---:B------:R-:W-:Y:S01]  /*3890*/  @P3 FFMA.FTZ R125, R38.reuse, R128, R61 ;  /* 0x00000080267d3223 */ /* 0x040fe2000001003d */
[----:B------:R-:W-:Y:S01]  /*38a0*/  @P3 FFMA.FTZ R126, R38, R129, R62 ;  /* 0x00000081267e3223 */ /* 0x000fe2000001003e */
[----:B------:R-:W-:Y:S01]  /*38b0*/  MOV R130, R63 ;  /* 0x0000003f00827202 */ /* 0x000fe20000000f00 */
[----:B------:R-:W2:Y:S01]  /*38c0*/  @P4 LDC R141, c[0x0][0x40c] ;  /* 0x00010300ff8d4b82 */ /* 0x000ea20000000800 */
[----:B------:R-:W-:-:S04]  /*38d0*/  @P3 FADD.FTZ R136, R157, -R136 ;  /* 0x800000889d883221 */ /* 0x000fc80000010000 */
[----:B------:R-:W-:Y:S01]  /*38e0*/  @P3 FFMA.FTZ R130, R38, R136, R63 ;  /* 0x0000008826823223 */ /* 0x000fe2000001003f */
[----:B-1----:R-:W-:-:S05]  /*38f0*/  @P4 FMUL.FTZ R127, R124, R131 ;  /* 0x000000837c7f4220 */ /* 0x002fca0000410000 */
[----:B------:R-:W-:Y:S01]  /*3900*/  @P4 F2FP.BF16.F32.PACK_AB R127, RZ, R127 ;  /* 0x0000007fff7f423e */ /* 0x000fe200000010ff */
[----:B0-----:R-:W-:-:S03]  /*3910*/  @P4 FMUL.FTZ R128, R125, R138 ;  /* 0x0000008a7d804220 */ /* 0x001fc60000410000 */
[----:B------:R-:W-:Y:S02]  /*3920*/  @P4 PRMT R34, R127, 0x7610, R34 ;  /* 0x000076107f224816 */ /* 0x000fe40000000022 */
[----:B------:R-:W-:Y:S02]  /*3930*/  MOV R127, R130 ;  /* 0x00000082007f7202 */ /* 0x000fe40000000f00 */
[----:B------:R-:W-:Y:S01]  /*3940*/  @P4 F2FP.BF16.F32.PACK_AB R128, RZ, R128 ;  /* 0x00000080ff80423e */ /* 0x000fe200000010ff */
[----:B--2---:R-:W-:-:S03]  /*3950*/  @P4 FMUL.FTZ R129, R126, R141 ;  /* 0x0000008d7e814220 */ /* 0x004fc60000410000 */
[----:B------:R-:W-:Y:S02]  /*3960*/  @P4 PRMT R35, R128, 0x7610, R35 ;  /* 0x0000761080234816 */ /* 0x000fe40000000023 */
[----:B------:R-:W-:-:S04]  /*3970*/  @P4 F2FP.BF16.F32.PACK_AB R129, RZ, R129 ;  /* 0x00000081ff81423e */ /* 0x000fc800000010ff */
[----:B------:R-:W-:Y:S01]  /*3980*/  @P4 PRMT R36, R129, 0x7610, R36 ;  /* 0x0000761081244816 */ /* 0x000fe20000000024 */
[----:B------:R-:W-:Y:S06]  /*3990*/  @!P4 BRA `(.L_x_4073) ;  /* 0x0000000400d8c947 */ /* 0x000fec0003800000 */
[----:B------:R-:W-:-:S05]  /*39a0*/  FMUL.FTZ R37, R130, UR15 ;  /* 0x0000000f82257c20 */ /* 0x000fca0008410000 */
[----:B------:R-:W-:Y:S01]  /*39b0*/  F2FP.BF16.F32.PACK_AB R37, RZ, R37 ;  /* 0x00000025ff25723e */ /* 0x000fe200000010ff */
[----:B------:R-:W-:Y:S06]  /*39c0*/  BRA `(.L_x_4073) ;  /* 0x0000000400cc7947 */ /* 0x000fec0003800000 */
.L_x_4072:
[----:B------:R-:W2:Y:S01]  /*39d0*/  @P4 LDC R141, c[0x0][0x40c] ;  /* 0x00010300ff8d4b82 */ /* 0x000ea20000000800 */
[-CC-:B-1----:R-:W-:Y:S01]  /*39e0*/  @P3 FFMA.FTZ R131, R151, R134.reuse, R139.reuse ;  /* 0x0000008697833223 */ /* 0x182fe2000001008b */
[-CC-:B------:R-:W-:Y:S01]  /*39f0*/  @P3 FFMA.FTZ R136, R154, R134.reuse, R139.reuse ;  /* 0x000000869a883223 */ /* 0x180fe2000001008b */
[----:B------:R-:W-:Y:S01]  /*3a00*/  @P3 FFMA.FTZ R143, R155, R134, R139 ;  /* 0x000000869b8f3223 */ /* 0x000fe2000001008b */
[----:B0-----:R-:W-:Y:S01]  /*3a10*/  MOV R128, R60 ;  /* 0x0000003c00807202 */ /* 0x001fe20000000f00 */
[----:B------:R-:W-:Y:S01]  /*3a20*/  @P3 FADD.FTZ R131, R152, -R131 ;  /* 0x8000008398833221 */ /* 0x000fe20000010000 */
[----:B------:R-:W-:Y:S01]  /*3a30*/  @P3 FADD.FTZ R136, R153, -R136 ;  /* 0x8000008899883221 */ /* 0x000fe20000010000 */
[----:B------:R-:W-:Y:S01]  /*3a40*/  @P3 FADD.FTZ R143, R156, -R143 ;  /* 0x8000008f9c8f3221 */ /* 0x000fe20000010000 */
[----:B------:R-:W0:Y:S01]  /*3a50*/  @P4 LDC R138, c[0x0][0x40c] ;  /* 0x00010300ff8a4b82 */ /* 0x000e220000000800 */
[----:B------:R-:W-:Y:S01]  /*3a60*/  MOV R129, R61 ;  /* 0x0000003d00817202 */ /* 0x000fe20000000f00 */
[C---:B------:R-:W-:Y:S01]  /*3a70*/  @P3 FFMA.FTZ R128, R38.reuse, R131, R60 ;  /* 0x0000008326803223 */ /* 0x040fe2000001003c */
[----:B------:R-:W-:Y:S01]  /*3a80*/  MOV R130, R62 ;  /* 0x0000003e00827202 */ /* 0x000fe20000000f00 */
[C---:B------:R-:W-:Y:S01]  /*3a90*/  @P3 FFMA.FTZ R129, R38.reuse, R136, R61 ;  /* 0x0000008826813223 */ /* 0x040fe2000001003d */
[----:B------:R-:W-:-:S03]  /*3aa0*/  @P3 FFMA.FTZ R130, R38, R143, R62 ;  /* 0x0000008f26823223 */ /* 0x000fc6000001003e */
[----:B------:R-:W1:Y:S01]  /*3ab0*/  @P4 LDC R199, c[0x0][0x40c] ;  /* 0x00010300ffc74b82 */ /* 0x000e620000000800 */
[----:B--2---:R-:W-:-:S05]  /*3ac0*/  @P4 FMUL.FTZ R128, R128, R141 ;  /* 0x0000008d80804220 */ /* 0x004fca0000410000 */
[----:B------:R-:W-:Y:S01]  /*3ad0*/  @P4 F2FP.BF16.F32.PACK_AB R128, RZ, R128 ;  /* 0x00000080ff80423e */ /* 0x000fe200000010ff */
[----:B0-----:R-:W-:-:S03]  /*3ae0*/  @P4 FMUL.FTZ R129, R129, R138 ;  /* 0x0000008a81814220 */ /* 0x001fc60000410000 */
[----:B------:R-:W-:Y:S02]  /*3af0*/  @P4 PRMT R34, R128, 0x7610, R34 ;  /* 0x0000761080224816 */ /* 0x000fe40000000022 */
[----:B------:R-:W-:Y:S01]  /*3b00*/  @P4 F2FP.BF16.F32.PACK_AB R129, RZ, R129 ;  /* 0x00000081ff81423e */ /* 0x000fe200000010ff */
[----:B-1----:R-:W-:-:S03]  /*3b10*/  @P4 FMUL.FTZ R130, R130, R199 ;  /* 0x000000c782824220 */ /* 0x002fc60000410000 */
        /* <DEDUP_REMOVED lines=11> */
.L_x_4071:
[----:B01----:R-:W0:Y:S02]  /*3bd0*/  LDC.64 R128, c[0x0][0x478] ;  /* 0x00011e00ff807b82 */ /* 0x003e240000000a00 */
[----:B0-----:R-:W-:-:S04]  /*3be0*/  ISETP.NE.U32.AND P0, PT, R128, RZ, PT ;  /* 0x000000ff8000720c */ /* 0x001fc80003f05070 */
[----:B------:R-:W-:-:S13]  /*3bf0*/  ISETP.NE.AND.EX P0, PT, R129, RZ, PT, P0 ;  /* 0x000000ff8100720c */ /* 0x000fda0003f05300 */
[----:B------:R-:W-:Y:S05]  /*3c00*/  @!P0 BRA `(.L_x_4074) ;  /* 0x0000000000b48947 */ /* 0x000fea0003800000 */
        /* <DEDUP_REMOVED lines=25> */
.L_x_4075:
        /* <DEDUP_REMOVED lines=8> */
.L_x_4076:
        /* <DEDUP_REMOVED lines=8> */
.L_x_4077:
[----:B------:R-:W-:Y:S05]  /*3ea0*/  @!P4 BRA `(.L_x_4073) ;  /* 0x000000000094c947 */ /* 0x000fea0003800000 */
[----:B------:R-:W-:-:S05]  /*3eb0*/  FMUL.FTZ R37, R127, UR15 ;  /* 0x0000000f7f257c20 */ /* 0x000fca0008410000 */
[----:B------:R-:W-:Y:S01]  /*3ec0*/  F2FP.BF16.F32.PACK_AB R37, RZ, R37 ;  /* 0x00000025ff25723e */ /* 0x000fe200000010ff */
[----:B------:R-:W-:Y:S06]  /*3ed0*/  BRA `(.L_x_4073) ;  /* 0x0000000000887947 */ /* 0x000fec0003800000 */
.L_x_4074:
        /* <DEDUP_REMOVED lines=9> */
.L_x_4078:
        /* <DEDUP_REMOVED lines=8> */
.L_x_4079:
        /* <DEDUP_REMOVED lines=9> */
.L_x_4080:
        /* <DEDUP_REMOVED lines=8> */
.L_x_4073:
[----:B------:R-:W0:Y:S02]  /*4100*/  @P0 LDC.64 R128, c[0x0][0x478] ;  /* 0x00011e00ff800b82 */ /* 0x000e240000000a00 */
[----:B0-----:R-:W-:-:S05]  /*4110*/  @P0 IMAD.WIDE.U32 R128, R137, 0x10, R128 ;  /* 0x0000001089800825 */ /* 0x001fca00078e0080 */
[----:B------:R0:W-:Y:S01]  /*4120*/  @P0 STG.E.128 desc[UR10][R128.64], R124 ;  /* 0x0000007c80000986 */ /* 0x0001e2000c101d0a */
        /* <DEDUP_REMOVED lines=9> */
.L_x_4081:
[----:B------:R-:W-:Y:S02]  /*41c0*/  IADD3 R137, PT, PT, R137, 0x100, RZ ;  /* 0x0000010089897810 */ /* 0x000fe40007ffe0ff */
[----:B------:R-:W-:-:S07]  /*41d0*/  IADD3 R135, PT, PT, R135, 0x100, RZ ;  /* 0x0000010087877810 */ /* 0x000fce0007ffe0ff */
.L_x_4070:
[----:B------:R-:W-:Y:S05]  /*41e0*/  BSYNC.RECONVERGENT B0 ;  /* 0x0000000000007941 */ /* 0x000fea0003800200 */
.L_x_4069:
        /* <DEDUP_REMOVED lines=44> */
.L_x_4085:
        /* <DEDUP_REMOVED lines=32> */
.L_x_4084:
        /* <DEDUP_REMOVED lines=29> */
.L_x_4088:
        /* <DEDUP_REMOVED lines=8> */
.L_x_4089:
        /* <DEDUP_REMOVED lines=8> */
.L_x_4090:
[----:B------:R-:W-:Y:S05]  /*4980*/  @!P4 BRA `(.L_x_4086) ;  /* 0x000000000094c947 */ /* 0x000fea0003800000 */
[----:B------:R-:W-:-:S05]  /*4990*/  FMUL.FTZ R37, R127, UR15 ;  /* 0x0000000f7f257c20 */ /* 0x000fca0008410000 */
[----:B------:R-:W-:Y:S01]  /*49a0*/  F2FP.BF16.F32.PACK_AB R37, RZ, R37 ;  /* 0x00000025ff25723e */ /* 0x000fe200000010ff */
[----:B------:R-:W-:Y:S06]  /*49b0*/  BRA `(.L_x_4086) ;  /* 0x0000000000887947 */ /* 0x000fec0003800000 */
.L_x_4087:
        /* <DEDUP_REMOVED lines=9> */
.L_x_4091:
        /* <DEDUP_REMOVED lines=8> */
.L_x_4092:
        /* <DEDUP_REMOVED lines=9> */
.L_x_4093:
        /* <DEDUP_REMOVED lines=8> */
.L_x_4086:
        /* <DEDUP_REMOVED lines=12> */
.L_x_4094:
[----:B------:R-:W-:Y:S02]  /*4ca0*/  IADD3 R137, PT, PT, R137, 0x100, RZ ;  /* 0x0000010089897810 */ /* 0x000fe40007ffe0ff */
[----:B------:R-:W-:-:S07]  /*4cb0*/  IADD3 R135, PT, PT, R135, 0x100, RZ ;  /* 0x0000010087877810 */ /* 0x000fce0007ffe0ff */
.L_x_4083:
[----:B------:R-:W-:Y:S05]  /*4cc0*/  BSYNC.RECONVERGENT B0 ;  /* 0x0000000000007941 */ /* 0x000fea0003800200 */
.L_x_4082:
[----:B------:R-:W-:Y:S01]  /*4cd0*/  ISETP.GE.U32.AND P0, PT, R31, 0x400, PT ;  /* 0x000004001f00780c */ /* 0x000fe20003f06070 */
[----:B------:R-:W-:-:S12]  /*4ce0*/  BSSY.RECONVERGENT B0, `(.L_x_4095) ;  /* 0x00000ab000007945 */ /* 0x000fd80003800200 */
        /* <DEDUP_REMOVED lines=41> */
.L_x_4098:
        /* <DEDUP_REMOVED lines=32> */
.L_x_4097:
        /* <DEDUP_REMOVED lines=29> */
.L_x_4101:
        /* <DEDUP_REMOVED lines=8> */
.L_x_4102:
        /* <DEDUP_REMOVED lines=8> */
.L_x_4103:
[----:B------:R-:W-:Y:S05]  /*5450*/  @!P4 BRA `(.L_x_4099) ;  /* 0x000000000094c947 */ /* 0x000fea0003800000 */
[----:B------:R-:W-:-:S05]  /*5460*/  FMUL.FTZ R37, R127, UR15 ;  /* 0x0000000f7f257c20 */ /* 0x000fca0008410000 */
[----:B------:R-:W-:Y:S01]  /*5470*/  F2FP.BF16.F32.PACK_AB R37, RZ, R37 ;  /* 0x00000025ff25723e */ /* 0x000fe200000010ff */
[----:B------:R-:W-:Y:S06]  /*5480*/  BRA `(.L_x_4099) ;  /* 0x0000000000887947 */ /* 0x000fec0003800000 */
.L_x_4100:
        /* <DEDUP_REMOVED lines=9> */
.L_x_4104:
        /* <DEDUP_REMOVED lines=8> */
.L_x_4105:
        /* <DEDUP_REMOVED lines=9> */
.L_x_4106:
        /* <DEDUP_REMOVED lines=8> */
.L_x_4099:
        /* <DEDUP_REMOVED lines=12> */
.L_x_4107:
[----:B------:R-:W-:Y:S02]  /*5770*/  IADD3 R137, PT, PT, R137, 0x100, RZ ;  /* 0x0000010089897810 */ /* 0x000fe40007ffe0ff */
[----:B------:R-:W-:-:S07]  /*5780*/  IADD3 R135, PT, PT, R135, 0x100, RZ ;  /* 0x0000010087877810 */ /* 0x000fce0007ffe0ff */
.L_x_4096:
[----:B------:R-:W-:Y:S05]  /*5790*/  BSYNC.RECONVERGENT B0 ;  /* 0x0000000000007941 */ /* 0x000fea0003800200 */
.L_x_4095:
        /* <DEDUP_REMOVED lines=43> */
.L_x_4111:
        /* <DEDUP_REMOVED lines=32> */
.L_x_4110:
        /* <DEDUP_REMOVED lines=29> */
.L_x_4114:
        /* <DEDUP_REMOVED lines=8> */
.L_x_4115:
        /* <DEDUP_REMOVED lines=8> */
.L_x_4116:
[----:B------:R-:W-:Y:S05]  /*5f20*/  @!P4 BRA `(.L_x_4112) ;  /* 0x000000000094c947 */ /* 0x000fea0003800000 */
[----:B------:R-:W-:-:S05]  /*5f30*/  FMUL.FTZ R37, R127, UR15 ;  /* 0x0000000f7f257c20 */ /* 0x000fca0008410000 */
[----:B------:R-:W-:Y:S01]  /*5f40*/  F2FP.BF16.F32.PACK_AB R37, RZ, R37 ;  /* 0x00000025ff25723e */ /* 0x000fe200000010ff */
[----:B------:R-:W-:Y:S06]  /*5f50*/  BRA `(.L_x_4112) ;  /* 0x0000000000887947 */ /* 0x000fec0003800000 */
.L_x_4113:
        /* <DEDUP_REMOVED lines=9> */
.L_x_4117:
        /* <DEDUP_REMOVED lines=8> */
.L_x_4118:
        /* <DEDUP_REMOVED lines=9> */
.L_x_4119:
        /* <DEDUP_REMOVED lines=8> */
.L_x_4112:
        /* <DEDUP_REMOVED lines=12> */
.L_x_4120:
[----:B------:R-:W-:Y:S02]  /*6240*/  IADD3 R137, PT, PT, R137, 0x100, RZ ;  /* 0x0000010089897810 */ /* 0x000fe40007ffe0ff */
[----:B------:R-:W-:-:S07]  /*6250*/  IADD3 R135, PT, PT, R135, 0x100, RZ ;  /* 0x0000010087877810 */ /* 0x000fce0007ffe0ff */
.L_x_4109:
[----:B------:R-:W-:Y:S05]  /*6260*/  BSYNC.RECONVERGENT B0 ;  /* 0x0000000000007941 */ /* 0x000fea0003800200 */
.L_x_4108:
        /* <DEDUP_REMOVED lines=43> */
.L_x_4124:
        /* <DEDUP_REMOVED lines=32> */
.L_x_4123:
        /* <DEDUP_REMOVED lines=29> */
.L_x_4127:
        /* <DEDUP_REMOVED lines=8> */
.L_x_4128:
        /* <DEDUP_REMOVED lines=8> */
.L_x_4129:
[----:B------:R-:W-:Y:S05]  /*69f0*/  @!P4 BRA `(.L_x_4125) ;  /* 0x000000000094c947 */ /* 0x000fea0003800000 */
[----:B------:R-:W-:-:S05]  /*6a00*/  FMUL.FTZ R37, R127, UR15 ;  /* 0x0000000f7f257c20 */ /* 0x000fca0008410000 */
[----:B------:R-:W-:Y:S01]  /*6a10*/  F2FP.BF16.F32.PACK_AB R37, RZ, R37 ;  /* 0x00000025ff25723e */ /* 0x000fe200000010ff */
[----:B------:R-:W-:Y:S06]  /*6a20*/  BRA `(.L_x_4125) ;  /* 0x0000000000887947 */ /* 0x000fec0003800000 */
.L_x_4126:
        /* <DEDUP_REMOVED lines=9> */
.L_x_4130:
        /* <DEDUP_REMOVED lines=8> */
.L_x_4131:
        /* <DEDUP_REMOVED lines=9> */
.L_x_4132:
        /* <DEDUP_REMOVED lines=8> */
.L_x_4125:
        /* <DEDUP_REMOVED lines=12> */
.L_x_4133:
[----:B------:R-:W-:Y:S02]  /*6d10*/  IADD3 R137, PT, PT, R137, 0x100, RZ ;  /* 0x0000010089897810 */ /* 0x000fe40007ffe0ff */
[----:B------:R-:W-:-:S07]  /*6d20*/  IADD3 R135, PT, PT, R135, 0x100, RZ ;  /* 0x0000010087877810 */ /* 0x000fce0007ffe0ff */
.L_x_4122:
[----:B------:R-:W-:Y:S05]  /*6d30*/  BSYNC.RECONVERGENT B0 ;  /* 0x0000000000007941 */ /* 0x000fea0003800200 */
.L_x_4121:
[----:B------:R-:W-:Y:S01]  /*6d40*/  ISETP.GE.U32.AND P5, PT, R31, 0x700, PT ;  /* 0x000007001f00780c */ /* 0x000fe20003fa6070 */
[----:B------:R-:W-:Y:S03]  /*6d50*/  BSSY.RECONVERGENT B0, `(.L_x_4134) ;  /* 0x00000ac000007945 */ /* 0x000fe60003800200 */
[----:B-1----:R-:W-:-:S09]  /*6d60*/  P2R R130, PR, RZ, 0x20 ;  /* 0x00000020ff827803 */ /* 0x002fd20000000000 */
        /* <DEDUP_REMOVED lines=8> */
[-CC-:B------:R-:W-:Y:S01]  /*6df0*/  @P3 FFMA.FTZ R39, R191, R134.reuse, R139.reuse ;  /* 0x00000086bf273223 */ /* 0x180fe2000001008b */
[----:B0-----:R-:W-:Y:S01]  /*6e00*/  @P3 FFMA.FTZ R128, R194, R134, R139 ;  /* 0x00000086c2803223 */ /* 0x001fe2000001008b */
[----:B------:R-:W-:Y:S01]  /*6e10*/  MOV R124, R40 ;  /* 0x00000028007c7202 */ /* 0x000fe20000000f00 */
[----:B------:R-:W0:Y:S01]  /*6e20*/  @P4 LDC R127, c[0x0][0x40c] ;  /* 0x00010300ff7f4b82 */ /* 0x000e220000000800 */
[----:B------:R-:W-:Y:S01]  /*6e30*/  @P3 FADD.FTZ R39, R192, -R39 ;  /* 0x80000027c0273221 */ /* 0x000fe20000010000 */
[----:B------:R-:W-:Y:S01]  /*6e40*/  @P3 FADD.FTZ R128, R193, -R128 ;  /* 0x80000080c1803221 */ /* 0x000fe20000010000 */
[----:B------:R-:W-:Y:S01]  /*6e50*/  MOV R125, R41 ;  /* 0x00000029007d7202 */ /* 0x000fe20000000f00 */
[----:B------:R-:W-:Y:S01]  /*6e60*/  @P3 FFMA.FTZ R138, R198, R134, R139 ;  /* 0x00000086c68a3223 */ /* 0x000fe2000001008b */
[C---:B------:R-:W-:Y:S01]  /*6e70*/  @P3 FFMA.FTZ R124, R38.reuse, R39, R40 ;  /* 0x00000027267c3223 */ /* 0x040fe20000010028 */
[----:B------:R-:W-:Y:S01]  /*6e80*/  @P3 FFMA.FTZ R125, R38, R128, R41 ;  /* 0x00000080267d3223 */ /* 0x000fe20000010029 */
[----:B------:R-:W-:Y:S01]  /*6e90*/  @P3 FFMA.FTZ R139, R195, R134, R139 ;  /* 0x00000086c38b3223 */ /* 0x000fe2000001008b */
[----:B------:R-:W1:Y:S01]  /*6ea0*/  @P4 LDC R39, c[0x0][0x40c] ;  /* 0x00010300ff274b82 */ /* 0x000e620000000800 */
[----:B------:R-:W-:Y:S01]  /*6eb0*/  MOV R126, R42 ;  /* 0x0000002a007e7202 */ /* 0x000fe20000000f00 */
[----:B------:R-:W-:Y:S01]  /*6ec0*/  @P3 FADD.FTZ R138, R197, -R138 ;  /* 0x8000008ac58a3221 */ /* 0x000fe20000010000 */
[----:B------:R-:W-:Y:S01]  /*6ed0*/  @P3 FADD.FTZ R139, R196, -R139 ;  /* 0x8000008bc48b3221 */ /* 0x000fe20000010000 */
[----:B------:R-:W-:-:S02]  /*6ee0*/  MOV R129, R43 ;  /* 0x0000002b00817202 */ /* 0x000fc40000000f00 */
[C---:B------:R-:W-:Y:S01]  /*6ef0*/  @P3 FFMA.FTZ R129, R38.reuse, R138, R43 ;  /* 0x0000008a26813223 */ /* 0x040fe2000001002b */
[----:B------:R-:W-:Y:S01]  /*6f00*/  @P3 FFMA.FTZ R126, R38, R139, R42 ;  /* 0x0000008b267e3223 */ /* 0x000fe2000001002a */
[----:B------:R-:W2:Y:S03]  /*6f10*/  @P4 LDC R128, c[0x0][0x40c] ;  /* 0x00010300ff804b82 */ /* 0x000ea60000000800 */
        /* <DEDUP_REMOVED lines=14> */
.L_x_4137:
[----:B------:R-:W1:Y:S01]  /*7000*/  @P4 LDC R138, c[0x0][0x40c] ;  /* 0x00010300ff8a4b82 */ /* 0x000e620000000800 */
[-CC-:B------:R-:W-:Y:S01]  /*7010*/  @P3 FFMA.FTZ R131, R191, R134.reuse, R139.reuse ;  /* 0x00000086bf833223 */ /* 0x180fe2000001008b */
[-CC-:B------:R-:W-:Y:S01]  /*7020*/  @P3 FFMA.FTZ R140, R194, R134.reuse, R139.reuse ;  /* 0x00000086c28c3223 */ /* 0x180fe2000001008b */
[----:B------:R-:W-:Y:S01]  /*7030*/  @P3 FFMA.FTZ R143, R195, R134, R139 ;  /* 0x00000086c38f3223 */ /* 0x000fe2000001008b */
[----:B------:R-:W-:Y:S01]  /*7040*/  MOV R39, R40 ;  /* 0x0000002800277202 */ /* 0x000fe20000000f00 */
[----:B------:R-:W-:Y:S01]  /*7050*/  @P3 FADD.FTZ R131, R192, -R131 ;  /* 0x80000083c0833221 */ /* 0x000fe20000010000 */
[----:B------:R-:W-:Y:S01]  /*7060*/  @P3 FADD.FTZ R140, R193, -R140 ;  /* 0x8000008cc18c3221 */ /* 0x000fe20000010000 */
[----:B------:R-:W-:Y:S01]  /*7070*/  @P3 FADD.FTZ R143, R196, -R143 ;  /* 0x8000008fc48f3221 */ /* 0x000fe20000010000 */
[----:B------:R-:W2:Y:S01]  /*7080*/  @P4 LDC R141, c[0x0][0x40c] ;  /* 0x00010300ff8d4b82 */ /* 0x000ea20000000800 */
[----:B0-----:R-:W-:Y:S01]  /*7090*/  MOV R128, R41 ;  /* 0x0000002900807202 */ /* 0x001fe20000000f00 */
[C---:B------:R-:W-:Y:S01]  /*70a0*/  @P3 FFMA.FTZ R39, R38.reuse, R131, R40 ;  /* 0x0000008326273223 */ /* 0x040fe20000010028 */
[----:B------:R-:W-:Y:S01]  /*70b0*/  MOV R129, R42 ;  /* 0x0000002a00817202 */ /* 0x000fe20000000f00 */
[C---:B------:R-:W-:Y:S01]  /*70c0*/  @P3 FFMA.FTZ R128, R38.reuse, R140, R41 ;  /* 0x0000008c26803223 */ /* 0x040fe20000010029 */
[----:B------:R-:W-:-:S03]  /*70d0*/  @P3 FFMA.FTZ R129, R38, R143, R42 ;  /* 0x0000008f26813223 */ /* 0x000fc6000001002a */
[----:B------:R-:W0:Y:S01]  /*70e0*/  @P4 LDC R142, c[0x0][0x40c] ;  /* 0x00010300ff8e4b82 */ /* 0x000e220000000800 */
[----:B-1----:R-:W-:-:S05]  /*70f0*/  @P4 FMUL.FTZ R39, R39, R138 ;  /* 0x0000008a27274220 */ /* 0x002fca0000410000 */
[----:B------:R-:W-:Y:S01]  /*7100*/  @P4 F2FP.BF16.F32.PACK_AB R39, RZ, R39 ;  /* 0x00000027ff27423e */ /* 0x000fe200000010ff */
[----:B--2---:R-:W-:-:S03]  /*7110*/  @P4 FMUL.FTZ R128, R128, R141 ;  /* 0x0000008d80804220 */ /* 0x004fc60000410000 */
[----:B------:R-:W-:Y:S02]  /*7120*/  @P4 PRMT R34, R39, 0x7610, R34 ;  /* 0x0000761027224816 */ /* 0x000fe40000000022 */
[----:B------:R-:W-:Y:S01]  /*7130*/  @P4 F2FP.BF16.F32.PACK_AB R128, RZ, R128 ;  /* 0x00000080ff80423e */ /* 0x000fe200000010ff */
[----:B0-----:R-:W-:-:S03]  /*7140*/  @P4 FMUL.FTZ R129, R129, R142 ;  /* 0x0000008e81814220 */ /* 0x001fc60000410000 */
        /* <DEDUP_REMOVED lines=11> */
.L_x_4136:
[----:B0-----:R-:W0:Y:S02]  /*7200*/  LDC.64 R128, c[0x0][0x478] ;  /* 0x00011e00ff807b82 */ /* 0x001e240000000a00 */
        /* <DEDUP_REMOVED lines=15> */
[----:B------:R-:W-:-:S04]  /*7300*/  ISETP.GT.AND P3, PT, R39, RZ, PT ;  /* 0x000000ff2700720c */ /* 0x000fc80003f64270 */
        /* <DEDUP_REMOVED lines=12> */
.L_x_4140:
        /* <DEDUP_REMOVED lines=8> */
.L_x_4141:
        /* <DEDUP_REMOVED lines=9> */
.L_x_4142:
[----:B------:R-:W-:Y:S05]  /*74e0*/  @!P4 BRA `(.L_x_4138) ;  /* 0x000000000098c947 */ /* 0x000fea0003800000 */
[----:B------:R-:W-:-:S05]  /*74f0*/  FMUL.FTZ R37, R127, UR15 ;  /* 0x0000000f7f257c20 */ /* 0x000fca0008410000 */
[----:B------:R-:W-:Y:S01]  /*7500*/  F2FP.BF16.F32.PACK_AB R37, RZ, R37 ;  /* 0x00000025ff25723e */ /* 0x000fe200000010ff */
[----:B------:R-:W-:Y:S06]  /*7510*/  BRA `(.L_x_4138) ;  /* 0x00000000008c7947 */ /* 0x000fec0003800000 */
.L_x_4139:
[----:B------:R-:W-:Y:S01]  /*7520*/  FFMA.FTZ R128, R198, R134, R139 ;  /* 0x00000086c6807223 */ /* 0x000fe2000001008b */
[----:B------:R-:W-:-:S03]  /*7530*/  ISETP.GT.AND P3, PT, R39, RZ, PT ;  /* 0x000000ff2700720c */ /* 0x000fc60003f64270 */
[----:B------:R-:W-:-:S04]  /*7540*/  FADD.FTZ R129, R197, -R128 ;  /* 0x80000080c5817221 */ /* 0x000fc80000010000 */
[----:B------:R-:W-:-:S05]  /*7550*/  FMUL.FTZ R129, R38, R129 ;  /* 0x0000008126817220 */ /* 0x000fca0000410000 */
[----:B------:R-:W-:Y:S02]  /*7560*/  FSEL R128, R129, RZ, P3 ;  /* 0x000000ff81807208 */ /* 0x000fe40001800000 */
[----:B------:R-:W0:Y:S03]  /*7570*/  @P4 LDC R129, c[0x0][0x40c] ;  /* 0x00010300ff814b82 */ /* 0x000e260000000800 */
        /* <DEDUP_REMOVED lines=11> */
.L_x_4143:
        /* <DEDUP_REMOVED lines=8> */
.L_x_4144:
        /* <DEDUP_REMOVED lines=9> */
.L_x_4145:
[----:B------:R-:W-:-:S07]  /*7740*/  @P4 PRMT R37, R131, 0x7610, R37 ;  /* 0x0000761083254816 */ /* 0x000fce0000000025 */
.L_x_4138:
[----:B------:R-:W0:Y:S02]  /*7750*/  @P5 LDC.64 R38, c[0x0][0x478] ;  /* 0x00011e00ff265b82 */ /* 0x000e240000000a00 */
[----:B0-----:R-:W-:-:S05]  /*7760*/  @P5 IMAD.WIDE.U32 R38, R137, 0x10, R38 ;  /* 0x0000001089265825 */ /* 0x001fca00078e0026 */
[----:B------:R1:W-:Y:S01]  /*7770*/  @P5 STG.E.128 desc[UR10][R38.64], R124 ;  /* 0x0000007c26005986 */ /* 0x0003e2000c101d0a */
[----:B------:R-:W-:Y:S05]  /*7780*/  @!P4 BRA `(.L_x_4135) ;  /* 0x000000000020c947 */ /* 0x000fea0003800000 */
[----:B------:R-:W0:Y:S01]  /*7790*/  LDC.64 R128, c[0x0][0x468] ;  /* 0x00011a00ff807b82 */ /* 0x000e220000000a00 */
[----:B-1----:R-:W-:Y:S02]  /*77a0*/  LOP3.LUT R38, R35, 0xffff, RZ, 0xc0, !PT ;  /* 0x0000ffff23267812 */ /* 0x002fe400078ec0ff */
[----:B------:R-:W-:-:S03]  /*77b0*/  PRMT R131, R36, 0x5410, R37 ;  /* 0x0000541024837816 */ /* 0x000fc60000000025 */
[----:B------:R-:W-:-:S05]  /*77c0*/  IMAD.WIDE.U32 R38, R38, 0x10000, RZ ;  /* 0x0001000026267825 */ /* 0x000fca00078e00ff */
[----:B------:R-:W-:Y:S02]  /*77d0*/  LOP3.LUT R39, R131, R39, RZ, 0xfc, !PT ;  /* 0x0000002783277212 */ /* 0x000fe400078efcff */
[----:B------:R-:W-:Y:S01]  /*77e0*/  LOP3.LUT R38, R38, 0xffff, R34, 0xf8, !PT ;  /* 0x0000ffff26267812 */ /* 0x000fe200078ef822 */
[----:B0-----:R-:W-:-:S05]  /*77f0*/  IMAD.WIDE.U32 R128, R135, 0x8, R128 ;  /* 0x0000000887807825 */ /* 0x001fca00078e0080 */
[----:B------:R2:W-:Y:S02]  /*7800*/  STG.E.64 desc[UR10][R128.64], R38 ;  /* 0x0000002680007986 */ /* 0x0005e4000c101b0a */
.L_x_4135:
[----:B------:R-:W-:Y:S05]  /*7810*/  BSYNC.RECONVERGENT B0 ;  /* 0x0000000000007941 */ /* 0x000fea0003800200 */
.L_x_4134:
[----:B-12---:R-:W1:Y:S01]  /*7820*/  LDC.64 R38, c[0x0][0x380] ;  /* 0x0000e000ff267b82 */ /* 0x006e620000000a00 */
[----:B------:R-:W-:Y:S01]  /*7830*/  UPLOP3.LUT UP1, UPT, UPT, UPT, UP1, 0x40, 0x4 ;  /* 0x000000000004789c */ /* 0x000fe20003f2e810 */
[----:B-1----:R-:W-:-:S04]  /*7840*/  IADD3 R30, PT, PT, R30, R38, RZ ;  /* 0x000000261e1e7210 */ /* 0x002fc80007ffe0ff */
[----:B------:R-:W-:-:S13]  /*7850*/  ISETP.GE.AND P3, PT, R30, R39, PT ;  /* 0x000000271e00720c */ /* 0x000fda0003f66270 */
[----:B------:R-:W-:Y:S05]  /*7860*/  @!P3 BRA `(.L_x_4146) ;  /* 0xffffff900044b947 */ /* 0x000fea000383ffff */
.L_x_4038:
[----:B------:R-:W1:Y:S01]  /*7870*/  S2UR UR4, SR_CTAID.X ;  /* 0x00000000000479c3 */ /* 0x000e620000002500 */
[----:B------:R-:W-:Y:S02]  /*7880*/  ISETP.NE.AND P6, PT, R132, RZ, PT ;  /* 0x000000ff8400720c */ /* 0x000fe40003fc5270 */
[----:B------:R-:W-:Y:S02]  /*7890*/  ISETP.NE.AND P5, PT, R133, RZ, PT ;  /* 0x000000ff8500720c */ /* 0x000fe40003fa5270 */
[----:B------:R-:W-:Y:S02]  /*78a0*/  ISETP.NE.AND P4, PT, R136, RZ, PT ;  /* 0x000000ff8800720c */ /* 0x000fe40003f85270 */
[----:B------:R-:W-:Y:S01]  /*78b0*/  ISETP.NE.AND P3, PT, R130, RZ, PT ;  /* 0x000000ff8200720c */ /* 0x000fe20003f65270 */
[----:B------:R-:W2:Y:S08]  /*78c0*/  LDC.64 R2, c[0x0][0x440] ;  /* 0x00011000ff027b82 */ /* 0x000eb00000000a00 */
[----:B-----5:R-:W3:Y:S08]  /*78d0*/  LDC.64 R4, c[0x0][0x448] ;  /* 0x00011200ff047b82 */ /* 0x020ef00000000a00 */
[----:B------:R-:W4:Y:S01]  /*78e0*/  LDC.64 R6, c[0x0][0x440] ;  /* 0x00011000ff067b82 */ /* 0x000f220000000a00 */
[----:B-1----:R-:W-:-:S05]  /*78f0*/  IMAD R33, R33, UR4, RZ ;  /* 0x0000000421217c24 */ /* 0x002fca000f8e02ff */
[----:B------:R-:W-:Y:S02]  /*7900*/  LEA.HI R33, R33, R32, RZ, 0x1e ;  /* 0x0000002021217211 */ /* 0x000fe400078ff0ff */
[----:B------:R-:W1:Y:S03]  /*7910*/  LDC.64 R8, c[0x0][0x448] ;  /* 0x00011200ff087b82 */ /* 0x000e660000000a00 */
[----:B--2---:R-:W-:-:S05]  /*7920*/  @P6 IMAD.WIDE.U32 R2, R33, 0x10, R2 ;  /* 0x0000001021026825 */ /* 0x004fca00078e0002 */
[----:B------:R-:W2:Y:S01]  /*7930*/  LDC.64 R10, c[0x0][0x440] ;  /* 0x00011000ff0a7b82 */ /* 0x000ea20000000a00 */
[C---:B---3--:R-:W-:Y:S01]  /*7940*/  @P6 IMAD.WIDE.U32 R4, R33.reuse, 0x10, R4 ;  /* 0x0000001021046825 */ /* 0x048fe200078e0004 */
[----:B------:R-:W-:Y:S01]  /*7950*/  @P6 IADD3 R33, PT, PT, R33, 0x100, RZ ;  /* 0x0000010021216810 */ /* 0x000fe20007ffe0ff */
[----:B------:R3:W-:Y:S04]  /*7960*/  @P6 STG.E.128 desc[UR10][R2.64], R92 ;  /* 0x0000005c02006986 */ /* 0x0007e8000c101d0a */
[----:B------:R3:W-:Y:S01]  /*7970*/  @P6 STG.E.128 desc[UR10][R4.64], R120 ;  /* 0x0000007804006986 */ /* 0x0007e2000c101d0a */
[----:B------:R-:W0:Y:S01]  /*7980*/  LDC.64 R12, c[0x0][0x448] ;  /* 0x00011200ff0c7b82 */ /* 0x000e220000000a00 */
[----:B----4-:R-:W-:-:S05]  /*7990*/  @P5 IMAD.WIDE.U32 R6, R33, 0x10, R6 ;  /* 0x0000001021065825 */ /* 0x010fca00078e0006 */
[----:B------:R3:W-:Y:S02]  /*79a0*/  @P5 STG.E.128 desc[UR10][R6.64], R88 ;  /* 0x0000005806005986 */ /* 0x0007e4000c101d0a */
[----:B------:R-:W4:Y:S01]  /*79b0*/  LDC.64 R14, c[0x0][0x440] ;  /* 0x00011000ff0e7b82 */ /* 0x000f220000000a00 */
[C---:B-1----:R-:W-:Y:S01]  /*79c0*/  @P5 IMAD.WIDE.U32 R8, R33.reuse, 0x10, R8 ;  /* 0x0000001021085825 */ /* 0x042fe200078e0008 */
[----:B------:R-:W-:-:S04]  /*79d0*/  @P5 IADD3 R33, PT, PT, R33, 0x100, RZ ;  /* 0x0000010021215810 */ /* 0x000fc80007ffe0ff */
[----:B------:R3:W-:Y:S02]  /*79e0*/  @P5 STG.E.128 desc[UR10][R8.64], R116 ;  /* 0x0000007408005986 */ /* 0x0007e4000c101d0a */
[----:B------:R-:W1:Y:S01]  /*79f0*/  LDC.64 R16, c[0x0][0x448] ;  /* 0x00011200ff107b82 */ /* 0x000e620000000a00 */
[----:B--2---:R-:W-:-:S05]  /*7a00*/  @P4 IMAD.WIDE.U32 R10, R33, 0x10, R10 ;  /* 0x00000010210a4825 */ /* 0x004fca00078e000a */
[----:B------:R3:W-:Y:S02]  /*7a10*/  @P4 STG.E.128 desc[UR10][R10.64], R84 ;  /* 0x000000540a004986 */ /* 0x0007e4000c101d0a */
[----:B------:R-:W2:Y:S01]  /*7a20*/  LDC.64 R18, c[0x0][0x440] ;  /* 0x00011000ff127b82 */ /* 0x000ea20000000a00 */
[C---:B0-----:R-:W-:Y:S01]  /*7a30*/  @P4 IMAD.WIDE.U32 R12, R33.reuse, 0x10, R12 ;  /* 0x00000010210c4825 */ /* 0x041fe200078e000c */
[----:B------:R-:W-:-:S04]  /*7a40*/  @P4 IADD3 R33, PT, PT, R33, 0x100, RZ ;  /* 0x0000010021214810 */ /* 0x000fc80007ffe0ff */
[----:B------:R3:W-:Y:S02]  /*7a50*/  @P4 STG.E.128 desc[UR10][R12.64], R112 ;  /* 0x000000700c004986 */ /* 0x0007e4000c101d0a */
        /* <DEDUP_REMOVED lines=9> */
[----:B------:R3:W-:Y:S01]  /*7af0*/  @P1 STG.E.128 desc[UR10][R18.64], R76 ;  /* 0x0000004c12001986 */ /* 0x0007e2000c101d0a */
[C---:B0-----:R-:W-:Y:S01]  /*7b00*/  @P1 IMAD.WIDE.U32 R20, R33.reuse, 0x10, R20 ;  /* 0x0000001021141825 */ /* 0x041fe200078e0014 */
[----:B------:R-:W-:-:S04]  /*7b10*/  @P1 IADD3 R33, PT, PT, R33, 0x100, RZ ;  /* 0x0000010021211810 */ /* 0x000fc80007ffe0ff */
[----:B------:R3:W-:Y:S01]  /*7b20*/  @P1 STG.E.128 desc[UR10][R20.64], R104 ;  /* 0x0000006814001986 */ /* 0x0007e2000c101d0a */
[----:B----4-:R-:W-:-:S05]  /*7b30*/  @P2 IMAD.WIDE.U32 R22, R33, 0x10, R22 ;  /* 0x0000001021162825 */ /* 0x010fca00078e0016 */
[----:B------:R3:W-:Y:S01]  /*7b40*/  @P2 STG.E.128 desc[UR10][R22.64], R72 ;  /* 0x0000004816002986 */ /* 0x0007e2000c101d0a */
[----:B-1----:R-:W-:-:S05]  /*7b50*/  @P2 IMAD.WIDE.U32 R24, R33, 0x10, R24 ;  /* 0x0000001021182825 */ /* 0x002fca00078e0018 */
        /* <DEDUP_REMOVED lines=10> */
.L_x_4147:
        /* <DEDUP_REMOVED lines=16> */
.L_x_14348:


//--------------------- .text._ZN10layer_norm13ln_bwd_kernelINS_13Kernel_traitsI13__nv_bfloat16S2_fS2_fjLj7168ELj1ELj1ELj8ELj8ENS_18Kernel_traits_baseILj7168ES2_S2_fS2_fjLj256EEEEELb0ELb0ELb1ELb1EEEvNS_9BwdParamsE --------------------------
	.section	.text._ZN10layer_norm13ln_bwd_kernelINS_13Kernel_traitsI13__nv_bfloat16S2_fS2_fjLj7168ELj1ELj1ELj8ELj8ENS_18Kernel_traits_baseILj7168ES2_S2_fS2_fjLj256EEEEELb0ELb0ELb1ELb1EEEvNS_9BwdParamsE,"ax",@progbits
	.align	128
        .global         _ZN10layer_norm13ln_bwd_kernelINS_13Kernel_traitsI13__nv_bfloat16S2_fS2_fjLj7168ELj1ELj1ELj8ELj8ENS_18Kernel_traits_baseILj7168ES2_S2_fS2_fjLj256EEEEELb0ELb0ELb1ELb1EEEvNS_9BwdParamsE
        .type           _ZN10layer_norm13ln_bwd_kernelINS_13Kernel_traitsI13__nv_bfloat16S2_fS2_fjLj7168ELj1ELj1ELj8ELj8ENS_18Kernel_traits_baseILj7168ES2_S2_fS2_fjLj256EEEEELb0ELb0ELb1ELb1EEEvNS_9BwdParamsE,@function
        .size           _ZN10layer_norm13ln_bwd_kernelINS_13Kernel_traitsI13__nv_bfloat16S2_fS2_fjLj7168ELj1ELj1ELj8ELj8ENS_18Kernel_traits_baseILj7168ES2_S2_fS2_fjLj256EEEEELb0ELb0ELb1ELb1EEEvNS_9BwdParamsE,(.L_x_14349 - _ZN10layer_norm13ln_bwd_kernelINS_13Kernel_traitsI13__nv_bfloat16S2_fS2_fjLj7168ELj1ELj1ELj8ELj8ENS_18Kernel_traits_baseILj7168ES2_S2_fS2_fjLj256EEEEELb0ELb0ELb1ELb1EEEvNS_9BwdParamsE)
        .other          _ZN10layer_norm13ln_bwd_kernelINS_13Kernel_traitsI13__nv_bfloat16S2_fS2_fjLj7168ELj1ELj1ELj8ELj8ENS_18Kernel_traits_baseILj7168ES2_S2_fS2_fjLj256EEEEELb0ELb0ELb1ELb1EEEvNS_9BwdParamsE,@"STO_CUDA_ENTRY STV_DEFAULT"
_ZN10layer_norm13ln_bwd_kernelINS_13Kernel_traitsI13__nv_bfloat16S2_fS2_fjLj7168ELj1ELj1ELj8ELj8ENS_18Kernel_traits_baseILj7168ES2_S2_fS2_fjLj256EEEEELb0ELb0ELb1ELb1EEEvNS_9BwdParamsE:
.text._ZN10layer_norm13ln_bwd_kernelINS_13Kernel_traitsI13__nv_bfloat16S2_fS2_fjLj7168ELj1ELj1ELj8ELj8ENS_18Kernel_traits_baseILj7168ES2_S2_fS2_fjLj256EEEEELb0ELb0ELb1ELb1EEEvNS_9BwdParamsE:
        /* <DEDUP_REMOVED lines=51> */
[----:B------:R-:W4:Y:S01]  /*0330*/  LDG.E.64 R172, desc[UR12][R2.64] ;  /* 0x0000000c02ac7981 */ /* 0x000f22000c1e1b00 */
[----:B------:R-:W-:Y:S01]  /*0340*/  HFMA2 R123, -RZ, RZ, 0, 0 ;  /* 0x00000000ff7b7431 */ /* 0x000fe200000001ff */
[----:B-----5:R-:W-:-:S02]  /*0350*/  SHF.R.U64 R15, R184, 0x10, R185 ;  /* 0x00000010b80f7819 */ /* 0x020fc400000012b9 */
[----:B------:R-:W-:Y:S02]  /*0360*/  SHF.R.U32.HI R14, RZ, 0x10, R185 ;  /* 0x00000010ff0e7819 */ /* 0x000fe400000116b9 */
        /* <DEDUP_REMOVED lines=11> */
[----:B-1----:R-:W-:-:S07]  /*0420*/  SHF.R.U32.HI R0, RZ, 0x10, R173 ;  /* 0x00000010ff007819 */ /* 0x002fce00000116ad */
.L_x_4230:
        /* <DEDUP_REMOVED lines=15> */
[----:B------:R-:W-:Y:S01]  /*0520*/  IADD3 R17, PT, PT, R195, -0x1, RZ ;  /* 0xffffffffc3117810 */ /* 0x000fe20007ffe0ff */
[----:B------:R-:W-:-:S04]  /*0530*/  IMAD R3, R16, UR14, RZ ;  /* 0x0000000e10037c24 */ /* 0x000fc8000f8e02ff */
[----:B------:R-:W-:Y:S01]  /*0540*/  IMAD R17, R17, UR14, RZ ;  /* 0x0000000e11117c24 */ /* 0x000fe2000f8e02ff */
[----:B------:R-:W-:Y:S01]  /*0550*/  SHF.R.S32.HI R20, RZ, 0x1f, R3 ;  /* 0x0000001fff147819 */ /* 0x000fe20000011403 */
[----:B------:R-:W2:Y:S03]  /*0560*/  LDC.64 R128, c[0x0][0x3a8] ;  /* 0x0000ea00ff807b82 */ /* 0x000ea60000000a00 */
[----:B------:R-:W-:Y:S02]  /*0570*/  SHF.R.S32.HI R22, RZ, 0x1f, R17 ;  /* 0x0000001fff167819 */ /* 0x000fe40000011411 */
[----:B------:R-:W-:Y:S02]  /*0580*/  LEA.HI R20, R20, R3, RZ, 0x2 ;  /* 0x0000000314147211 */ /* 0x000fe400078f10ff */
[----:B------:R-:W-:Y:S01]  /*0590*/  LEA.HI R22, R22, R17, RZ, 0x2 ;  /* 0x0000001116167211 */ /* 0x000fe200078f10ff */
[----:B------:R-:W3:Y:S01]  /*05a0*/  LDC.64 R130, c[0x0][0x428] ;  /* 0x00010a00ff827b82 */ /* 0x000ee20000000a00 */
[----:B-1----:R-:W-:-:S05]  /*05b0*/  IMAD.WIDE R18, R16, 0x4, R18 ;  /* 0x0000000410127825 */ /* 0x002fca00078e0212 */
[----:B------:R1:W4:Y:S01]  /*05c0*/  LDG.E R3, desc[UR12][R18.64] ;  /* 0x0000000c12037981 */ /* 0x000322000c1e1900 */
[-C--:B0-----:R-:W-:Y:S02]  /*05d0*/  LEA.HI.SX32 R171, R20, R133.reuse, 0x1e ;  /* 0x0000008514ab7211 */ /* 0x081fe400078ff2ff */
[----:B------:R-:W-:Y:S02]  /*05e0*/  LEA.HI.SX32 R133, R22, R133, 0x1e ;  /* 0x0000008516857211 */ /* 0x000fe400078ff2ff */
[C---:B------:R-:W-:Y:S01]  /*05f0*/  IADD3 R17, PT, PT, R171.reuse, 0x100, RZ ;  /* 0x00000100ab117810 */ /* 0x040fe20007ffe0ff */
[----:B--2---:R-:W-:Y:S01]  /*0600*/  IMAD.WIDE.U32 R20, R171, 0x10, R128 ;  /* 0x00000010ab147825 */ /* 0x004fe200078e0080 */
[C---:B------:R-:W-:Y:S02]  /*0610*/  IADD3 R145, PT, PT, R133.reuse, 0x100, RZ ;  /* 0x0000010085917810 */ /* 0x040fe40007ffe0ff */
[C---:B------:R-:W-:Y:S01]  /*0620*/  IADD3 R147, PT, PT, R133.reuse, 0x200, RZ ;  /* 0x0000020085937810 */ /* 0x040fe20007ffe0ff */
[C---:B---3--:R-:W-:Y:S01]  /*0630*/  IMAD.WIDE.U32 R140, R133.reuse, 0x8, R130 ;  /* 0x00000008858c7825 */ /* 0x048fe200078e0082 */
[C---:B------:R-:W-:Y:S01]  /*0640*/  IADD3 R143, PT, PT, R133.reuse, 0x300, RZ ;  /* 0x00000300858f7810 */ /* 0x040fe20007ffe0ff */
[----:B------:R-:W2:Y:S01]  /*0650*/  LDG.E.128 R20, desc[UR12][R20.64] ;  /* 0x0000000c14147981 */ /* 0x000ea2000c1e1d00 */
[----:B------:R-:W-:Y:S01]  /*0660*/  IADD3 R139, PT, PT, R133, 0x400, RZ ;  /* 0x00000400858b7810 */ /* 0x000fe20007ffe0ff */
[----:B------:R-:W-:Y:S01]  /*0670*/  IMAD.WIDE.U32 R24, R17, 0x10, R128 ;  /* 0x0000001011187825 */ /* 0x000fe200078e0080 */
[C---:B------:R-:W-:Y:S01]  /*0680*/  IADD3 R137, PT, PT, R133.reuse, 0x500, RZ ;  /* 0x0000050085897810 */ /* 0x040fe20007ffe0ff */
[----:B------:R-:W3:Y:S01]  /*0690*/  LDG.E.64 R140, desc[UR12][R140.64] ;  /* 0x0000000c8c8c7981 */ /* 0x000ee2000c1e1b00 */
[----:B-1----:R-:W-:Y:S01]  /*06a0*/  IADD3 R19, PT, PT, R133, 0x600, RZ ;  /* 0x0000060085137810 */ /* 0x002fe20007ffe0ff */
[--C-:B------:R-:W-:Y:S01]  /*06b0*/  IMAD.WIDE.U32 R144, R145, 0x8, R130.reuse ;  /* 0x0000000891907825 */ /* 0x100fe200078e0082 */
[----:B------:R-:W-:Y:S01]  /*06c0*/  IADD3 R163, PT, PT, R171, 0x200, RZ ;  /* 0x00000200aba37810 */ /* 0x000fe20007ffe0ff */
[----:B------:R-:W3:Y:S02]  /*06d0*/  LDG.E.128 R24, desc[UR12][R24.64] ;  /* 0x0000000c18187981 */ /* 0x000ee4000c1e1d00 */
        /* <DEDUP_REMOVED lines=9> */
[----:B------:R-:W3:Y:S01]  /*0770*/  LDG.E.64 R136, desc[UR12][R136.64] ;  /* 0x0000000c88887981 */ /* 0x000ee2000c1e1b00 */
[----:B------:R-:W-:Y:S01]  /*0780*/  IADD3 R165, PT, PT, R171, 0x300, RZ ;  /* 0x00000300aba57810 */ /* 0x000fe20007ffe0ff */
[--C-:B------:R-:W-:Y:S02]  /*0790*/  IMAD.WIDE.U32 R28, R163, 0x10, R128.reuse ;  /* 0x00000010a31c7825 */ /* 0x100fe400078e0080 */
[----:B------:R-:W3:Y:S01]  /*07a0*/  LDG.E.64 R18, desc[UR12][R18.64] ;  /* 0x0000000c12127981 */ /* 0x000ee2000c1e1b00 */
[----:B------:R-:W-:Y:S01]  /*07b0*/  IADD3 R167, PT, PT, R171, 0x400, RZ ;  /* 0x00000400aba77810 */ /* 0x000fe20007ffe0ff */
[----:B------:R-:W-:-:S02]  /*07c0*/  IMAD.WIDE.U32 R32, R165, 0x10, R128 ;  /* 0x00000010a5207825 */ /* 0x000fc400078e0080 */
[----:B------:R-:W3:Y:S02]  /*07d0*/  LDG.E.128 R28, desc[UR12][R28.64] ;  /* 0x0000000c1c1c7981 */ /* 0x000ee4000c1e1d00 */
[--C-:B------:R-:W-:Y:S02]  /*07e0*/  IMAD.WIDE.U32 R36, R167, 0x10, R128.reuse ;  /* 0x00000010a7247825 */ /* 0x100fe400078e0080 */
[----:B------:R-:W3:Y:S01]  /*07f0*/  LDG.E.128 R32, desc[UR12][R32.64] ;  /* 0x0000000c20207981 */ /* 0x000ee2000c1e1d00 */
[C---:B------:R-:W-:Y:S02]  /*0800*/  IADD3 R169, PT, PT, R171.reuse, 0x500, RZ ;  /* 0x00000500aba97810 */ /* 0x040fe40007ffe0ff */
[----:B------:R-:W-:Y:S01]  /*0810*/  IADD3 R187, PT, PT, R171, 0x600, RZ ;  /* 0x00000600abbb7810 */ /* 0x000fe20007ffe0ff */
[----:B------:R-:W3:Y:S02]  /*0820*/  LDG.E.128 R36, desc[UR12][R36.64] ;  /* 0x0000000c24247981 */ /* 0x000ee4000c1e1d00 */
[----:B------:R-:W-:-:S04]  /*0830*/  IMAD.WIDE.U32 R130, R169, 0x10, R128 ;  /* 0x00000010a9827825 */ /* 0x000fc800078e0080 */
[----:B------:R-:W-:Y:S02]  /*0840*/  IMAD.WIDE.U32 R132, R187, 0x10, R128 ;  /* 0x00000010bb847825 */ /* 0x000fe400078e0080 */
[----:B------:R-:W3:Y:S04]  /*0850*/  LDG.E.128 R128, desc[UR12][R130.64] ;  /* 0x0000000c82807981 */ /* 0x000ee8000c1e1d00 */
[----:B------:R-:W3:Y:S01]  /*0860*/  LDG.E.128 R132, desc[UR12][R132.64] ;  /* 0x0000000c84847981 */ /* 0x000ee2000c1e1d00 */
[----:B------:R-:W-:-:S04]  /*0870*/  UISETP.NE.U32.AND UP0, UPT, UR6, URZ, UPT ;  /* 0x000000ff0600728c */ /* 0x000fc8000bf05070 */
[----:B------:R-:W-:-:S06]  /*0880*/  UISETP.NE.AND.EX UP0, UPT, UR7, URZ, UPT, UP0 ;  /* 0x000000ff0700728c */ /* 0x000fcc000bf05300 */
[----:B------:R-:W-:-:S13]  /*0890*/  PLOP3.LUT P0, PT, PT, PT, UP0, 0x80, 0x8 ;  /* 0x000000000008781c */ /* 0x000fda0003f0f008 */
[----:B------:R-:W0:Y:S08]  /*08a0*/  @P0 LDC.64 R152, c[0x0][0x438] ;  /* 0x00010e00ff980b82 */ /* 0x000e300000000a00 */
[----:B------:R-:W1:Y:S08]  /*08b0*/  @P0 LDC.64 R154, c[0x0][0x438] ;  /* 0x00010e00ff9a0b82 */ /* 0x000e700000000a00 */
[----:B------:R-:W1:Y:S08]  /*08c0*/  @P0 LDC.64 R158, c[0x0][0x438] ;  /* 0x00010e00ff9e0b82 */ /* 0x000e700000000a00 */
[----:B------:R-:W1:Y:S08]  /*08d0*/  @P0 LDC.64 R156, c[0x0][0x438] ;  /* 0x00010e00ff9c0b82 */ /* 0x000e700000000a00 */
[----:B------:R-:W1:Y:S01]  /*08e0*/  @P0 LDC.64 R148, c[0x0][0x438] ;  /* 0x00010e00ff940b82 */ /* 0x000e620000000a00 */
[----:B------:R-:W-:-:S07]  /*08f0*/  ISETP.NE.AND P1, PT, RZ, UR11, PT ;  /* 0x0000000bff007c0c */ /* 0x000fce000bf25270 */
[----:B------:R-:W1:Y:S08]  /*0900*/  @P0 LDC.64 R150, c[0x0][0x438] ;  /* 0x00010e00ff960b82 */ /* 0x000e700000000a00 */
[----:B------:R-:W1:Y:S01]  /*0910*/  @P0 LDC.64 R160, c[0x0][0x438] ;  /* 0x00010e00ffa00b82 */ /* 0x000e620000000a00 */
[----:B0-----:R-:W-:-:S04]  /*0920*/  @P0 IMAD.WIDE.U32 R152, R163, 0x10, R152 ;  /* 0x00000010a3980825 */ /* 0x001fc800078e0098 */
[----:B-1----:R-:W-:Y:S01]  /*0930*/  @P0 IMAD.WIDE.U32 R154, R165, 0x10, R154 ;  /* 0x00000010a59a0825 */ /* 0x002fe200078e009a */
[----:B------:R-:W5:Y:S03]  /*0940*/  @P0 LDG.E.128 R56, desc[UR12][R152.64] ;  /* 0x0000000c98380981 */ /* 0x000f66000c1e1d00 */
[----:B------:R-:W-:Y:S01]  /*0950*/  @P0 IMAD.WIDE.U32 R158, R169, 0x10, R158 ;  /* 0x00000010a99e0825 */ /* 0x000fe200078e009e */
[----:B------:R0:W5:Y:S03]  /*0960*/  @P0 LDG.E.128 R52, desc[UR12][R154.64] ;  /* 0x0000000c9a340981 */ /* 0x000166000c1e1d00 */
[----:B------:R-:W-:Y:S01]  /*0970*/  @P0 IMAD.WIDE.U32 R156, R167, 0x10, R156 ;  /* 0x00000010a79c0825 */ /* 0x000fe200078e009c */
[----:B------:R1:W5:Y:S03]  /*0980*/  @P0 LDG.E.128 R44, desc[UR12][R158.64] ;  /* 0x0000000c9e2c0981 */ /* 0x000366000c1e1d00 */
[----:B------:R-:W-:Y:S01]  /*0990*/  @P0 IMAD.WIDE.U32 R148, R171, 0x10, R148 ;  /* 0x00000010ab940825 */ /* 0x000fe200078e0094 */
[----:B------:R1:W5:Y:S03]  /*09a0*/  @P0 LDG.E.128 R48, desc[UR12][R156.64] ;  /* 0x0000000c9c300981 */ /* 0x000366000c1e1d00 */
[----:B------:R-:W-:Y:S01]  /*09b0*/  @P0 IMAD.WIDE.U32 R150, R17, 0x10, R150 ;  /* 0x0000001011960825 */ /* 0x000fe200078e0096 */
[----:B------:R1:W5:Y:S03]  /*09c0*/  @P0 LDG.E.128 R64, desc[UR12][R148.64] ;  /* 0x0000000c94400981 */ /* 0x000366000c1e1d00 */
[----:B------:R-:W-:Y:S01]  /*09d0*/  @P0 IMAD.WIDE.U32 R160, R187, 0x10, R160 ;  /* 0x00000010bba00825 */ /* 0x000fe200078e00a0 */
[----:B------:R-:W5:Y:S04]  /*09e0*/  @P0 LDG.E.128 R60, desc[UR12][R150.64] ;  /* 0x0000000c963c0981 */ /* 0x000f68000c1e1d00 */
[----:B------:R1:W5:Y:S01]  /*09f0*/  @P0 LDG.E.128 R40, desc[UR12][R160.64] ;  /* 0x0000000ca0280981 */ /* 0x000362000c1e1d00 */
[----:B----4-:R-:W-:-:S05]  /*0a00*/  FSEL R188, R3, RZ, !P1 ;  /* 0x000000ff03bc7208 */ /* 0x010fca0004800000 */
[C---:B--2---:R-:W-:Y:S01]  /*0a10*/  FADD.FTZ R163, -R188.reuse, R21 ;  /* 0x00000015bca37221 */ /* 0x044fe20000010100 */
[C---:B------:R-:W-:Y:S01]  /*0a20*/  FADD.FTZ R3, -R188.reuse, R20 ;  /* 0x00000014bc037221 */ /* 0x040fe20000010100 */
[----:B---3--:R-:W-:Y:S01]  /*0a30*/  MOV R21, R140 ;  /* 0x0000008c00157202 */ /* 0x008fe20000000f00 */
[C---:B------:R-:W-:Y:S01]  /*0a40*/  FADD.FTZ R167, -R188.reuse, R22 ;  /* 0x00000016bca77221 */ /* 0x040fe20000010100 */
[----:B------:R-:W-:Y:S01]  /*0a50*/  FADD.FTZ R171, -R188, R23 ;  /* 0x00000017bcab7221 */ /* 0x000fe20000010100 */
[----:B------:R-:W-:Y:S01]  /*0a60*/  SHF.L.U32 R20, R172, 0x10, RZ ;  /* 0x00000010ac147819 */ /* 0x000fe200000006ff */
[----:B------:R-:W-:Y:S01]  /*0a70*/  FADD.FTZ R201, -R188, R27 ;  /* 0x0000001bbcc97221 */ /* 0x000fe20000010100 */
[----:B------:R-:W-:Y:S01]  /*0a80*/  SHF.L.U32 R21, R21, 0x10, RZ ;  /* 0x0000001015157819 */ /* 0x000fe200000006ff */
[----:B-----5:R-:W-:Y:S01]  /*0a90*/  FMUL.FTZ R3, R196, R3 ;  /* 0x00000003c4037220 */ /* 0x020fe20000410000 */
[----:B------:R-:W-:Y:S02]  /*0aa0*/  SHF.R.U64 R22, R140, 0x10, R141 ;  /* 0x000000108c167819 */ /* 0x000fe4000000128d */
[----:B------:R-:W-:-:S02]  /*0ab0*/  MOV R27, R144 ;  /* 0x00000090001b7202 */ /* 0x000fc40000000f00 */
[----:B------:R-:W-:Y:S02]  /*0ac0*/  SHF.R.U64 R170, R144, 0x10, R145 ;  /* 0x0000001090aa7819 */ /* 0x000fe40000001291 */
[----:B------:R-:W-:Y:S02]  /*0ad0*/  MOV R23, R141 ;  /* 0x0000008d00177202 */ /* 0x000fe40000000f00 */
[----:B------:R-:W-:Y:S02]  /*0ae0*/  MOV R144, R146 ;  /* 0x0000009200907202 */ /* 0x000fe40000000f00 */
[----:B------:R-:W-:Y:S02]  /*0af0*/  SHF.R.U64 R166, R146, 0x10, R147 ;  /* 0x0000001092a67819 */ /* 0x000fe40000001293 */
[----:B------:R-:W-:Y:S02]  /*0b00*/  SHF.R.U32.HI R186, RZ, 0x10, R141 ;  /* 0x00000010ffba7819 */ /* 0x000fe4000001168d */
[----:B------:R-:W-:-:S02]  /*0b10*/  MOV R162, R142 ;  /* 0x0000008e00a27202 */ /* 0x000fc40000000f00 */
[----:B------:R-:W-:Y:S02]  /*0b20*/  SHF.R.U64 R146, R142, 0x10, R143 ;  /* 0x000000108e927819 */ /* 0x000fe4000000128f */
[--C-:B0-----:R-:W-:Y:S02]  /*0b30*/  SHF.R.U64 R154, R138, 0x10, R139.reuse ;  /* 0x000000108a9a7819 */ /* 0x101fe4000000128b */
[----:B-1----:R-:W-:Y:S02]  /*0b40*/  MOV R158, R139 ;  /* 0x0000008b009e7202 */ /* 0x002fe40000000f00 */
[----:B------:R-:W-:Y:S01]  /*0b50*/  SHF.R.U32.HI R159, RZ, 0x10, R139 ;  /* 0x00000010ff9f7819 */ /* 0x000fe2000001168b */
[----:B------:R-:W-:Y:S01]  /*0b60*/  FADD.FTZ R189, -R188, R24 ;  /* 0x00000018bcbd7221 */ /* 0x000fe20000010100 */
[----:B------:R-:W-:Y:S02]  /*0b70*/  MOV R142, R136 ;  /* 0x00000088008e7202 */ /* 0x000fe40000000f00 */
[----:B------:R-:W-:-:S02]  /*0b80*/  SHF.R.U64 R141, R136, 0x10, R137 ;  /* 0x00000010888d7819 */ /* 0x000fc40000001289 */
[----:B------:R-:W-:Y:S02]  /*0b90*/  MOV R139, R137 ;  /* 0x00000089008b7202 */ /* 0x000fe40000000f00 */
[----:B------:R-:W-:Y:S01]  /*0ba0*/  SHF.R.U32.HI R140, RZ, 0x10, R137 ;  /* 0x00000010ff8c7819 */ /* 0x000fe20000011689 */
[C---:B------:R-:W-:Y:S01]  /*0bb0*/  FADD.FTZ R197, -R188.reuse, R25 ;  /* 0x00000019bcc57221 */ /* 0x040fe20000010100 */
[----:B------:R-:W-:Y:S01]  /*0bc0*/  MOV R156, R138 ;  /* 0x0000008a009c7202 */ /* 0x000fe20000000f00 */
[----:B------:R-:W-:Y:S01]  /*0bd0*/  FADD.FTZ R199, -R188, R26 ;  /* 0x0000001abcc77221 */ /* 0x000fe20000010100 */
[--C-:B------:R-:W-:Y:S01]  /*0be0*/  SHF.R.U64 R137, R18, 0x10, R19.reuse ;  /* 0x0000001012897819 */ /* 0x100fe20000001213 */
[----:B------:R-:W-:Y:S01]  /*0bf0*/  FMUL.FTZ R20, R20, R21 ;  /* 0x0000001514147220 */ /* 0x000fe20000410000 */
[----:B------:R-:W-:Y:S01]  /*0c00*/  MOV R17, R19 ;  /* 0x0000001300117202 */ /* 0x000fe20000000f00 */
[----:B------:R-:W-:Y:S01]  /*0c10*/  FFMA.FTZ R68, R3, R21, R68 ;  /* 0x0000001503447223 */ /* 0x000fe20000010044 */
[----:B------:R-:W-:Y:S01]  /*0c20*/  SHF.R.U32.HI R136, RZ, 0x10, R19 ;  /* 0x00000010ff887819 */ /* 0x000fe20000011613 */
[----:B------:R-:W-:Y:S01]  /*0c30*/  FADD.FTZ R96, R96, R21 ;  /* 0x0000001560607221 */ /* 0x000fe20000010000 */
[----:B------:R-:W-:Y:S01]  /*0c40*/  MOV R138, R18 ;  /* 0x00000012008a7202 */ /* 0x000fe20000000f00 */
[----:B------:R-:W-:Y:S01]  /*0c50*/  FMUL.FTZ R18, R196, R163 ;  /* 0x000000a3c4127220 */ /* 0x000fe20000410000 */
[----:B------:R-:W-:Y:S01]  /*0c60*/  SHF.L.U32 R19, R2, 0x10, RZ ;  /* 0x0000001002137819 */ /* 0x000fe200000006ff */
[----:B------:R-:W-:Y:S01]  /*0c70*/  FMUL.FTZ R21, R196, R167 ;  /* 0x000000a7c4157220 */ /* 0x000fe20000410000 */
[----:B------:R-:W-:-:S02]  /*0c80*/  SHF.L.U32 R22, R22, 0x10, RZ ;  /* 0x0000001016167819 */ /* 0x000fc400000006ff */
[----:B------:R-:W-:Y:S02]  /*0c90*/  SHF.L.U32 R24, R173, 0x10, RZ ;  /* 0x00000010ad187819 */ /* 0x000fe400000006ff */
[----:B------:R-:W-:Y:S02]  /*0ca0*/  SHF.L.U32 R23, R23, 0x10, RZ ;  /* 0x0000001017177819 */ /* 0x000fe400000006ff */
[----:B------:R-:W-:Y:S02]  /*0cb0*/  SHF.L.U32 R25, R0, 0x10, RZ ;  /* 0x0000001000197819 */ /* 0x000fe400000006ff */
[----:B------:R-:W-:Y:S01]  /*0cc0*/  SHF.L.U32 R26, R186, 0x10, RZ ;  /* 0x00000010ba1a7819 */ /* 0x000fe200000006ff */
[----:B------:R-:W-:Y:S01]  /*0cd0*/  FADD.FTZ R203, -R188, R28 ;  /* 0x0000001cbccb7221 */ /* 0x000fe20000010100 */
[-C--:B------:R-:W-:Y:S01]  /*0ce0*/  FMUL.FTZ R19, R19, R22.reuse ;  /* 0x0000001613137220 */ /* 0x080fe20000410000 */
[----:B------:R-:W-:Y:S01]  /*0cf0*/  FFMA.FTZ R69, R18, R22, R69 ;  /* 0x0000001612457223 */ /* 0x000fe20000010045 */
[----:B------:R-:W-:Y:S01]  /*0d00*/  FADD.FTZ R97, R97, R22 ;  /* 0x0000001661617221 */ /* 0x000fe20000010000 */
[-C--:B------:R-:W-:Y:S01]  /*0d10*/  FMUL.FTZ R24, R24, R23.reuse ;  /* 0x0000001718187220 */ /* 0x080fe20000410000 */
[----:B------:R-:W-:Y:S01]  /*0d20*/  FFMA.FTZ R70, R21, R23, R70 ;  /* 0x0000001715467223 */ /* 0x000fe20000010046 */
[----:B------:R-:W-:Y:S01]  /*0d30*/  FADD.FTZ R98, R98, R23 ;  /* 0x0000001762627221 */ /* 0x000fe20000010000 */
[C---:B------:R-:W-:Y:S01]  /*0d40*/  FADD.FTZ R205, -R188.reuse, R29 ;  /* 0x0000001dbccd7221 */ /* 0x040fe20000010100 */
[----:B------:R-:W-:Y:S01]  /*0d50*/  FADD.FTZ R207, -R188, R30 ;  /* 0x0000001ebccf7221 */ /* 0x000fe20000010100 */
[----:B------:R-:W-:Y:S01]  /*0d60*/  FMUL.FTZ R22, R196, R171 ;  /* 0x000000abc4167220 */ /* 0x000fe20000410000 */
[----:B------:R-:W-:Y:S01]  /*0d70*/  FMUL.FTZ R23, R25, R26 ;  /* 0x0000001a19177220 */ /* 0x000fe20000410000 */
[----:B------:R-:W-:Y:S01]  /*0d80*/  SHF.L.U32 R28, R174, 0x10, RZ ;  /* 0x00000010ae1c7819 */ /* 0x000fe200000006ff */
[----:B------:R-:W-:Y:S01]  /*0d90*/  FMUL.FTZ R25, R196, R189 ;  /* 0x000000bdc4197220 */ /* 0x000fe20000410000 */
[----:B------:R-:W-:-:S02]  /*0da0*/  SHF.L.U32 R27, R27, 0x10, RZ ;  /* 0x000000101b1b7819 */ /* 0x000fc400000006ff */
[----:B------:R-:W-:Y:S02]  /*0db0*/  SHF.L.U32 R29, R5, 0x10, RZ ;  /* 0x00000010051d7819 */ /* 0x000fe400000006ff */
[----:B------:R-:W-:Y:S02]  /*0dc0*/  SHF.L.U32 R30, R170, 0x10, RZ ;  /* 0x00000010aa1e7819 */ /* 0x000fe400000006ff */
[----:B------:R-:W-:Y:S01]  /*0dd0*/  MOV R148, R145 ;  /* 0x0000009100947202 */ /* 0x000fe20000000f00 */
[----:B------:R-:W-:Y:S01]  /*0de0*/  FFMA.FTZ R71, R22, R26, R71 ;  /* 0x0000001a16477223 */ /* 0x000fe20000010047 */
[----:B------:R-:W-:Y:S01]  /*0df0*/  SHF.R.U32.HI R168, RZ, 0x10, R145 ;  /* 0x00000010ffa87819 */ /* 0x000fe20000011691 */
[----:B------:R-:W-:Y:S01]  /*0e00*/  FADD.FTZ R99, R99, R26 ;  /* 0x0000001a63637221 */ /* 0x000fe20000010000 */
[C---:B------:R-:W-:Y:S01]  /*0e10*/  FADD.FTZ R209, -R188.reuse, R31 ;  /* 0x0000001fbcd17221 */ /* 0x040fe20000010100 */
[----:B------:R-:W-:Y:S01]  /*0e20*/  MOV R160, R147 ;  /* 0x0000009300a07202 */ /* 0x000fe20000000f00 */
[----:B------:R-:W-:Y:S01]  /*0e30*/  FADD.FTZ R145, -R188, R32 ;  /* 0x00000020bc917221 */ /* 0x000fe20000010100 */
[----:B------:R-:W-:Y:S01]  /*0e40*/  SHF.R.U32.HI R164, RZ, 0x10, R147 ;  /* 0x00000010ffa47819 */ /* 0x000fe20000011693 */
[----:B------:R-:W-:Y:S01]  /*0e50*/  FMUL.FTZ R26, R196, R197 ;  /* 0x000000c5c41a7220 */ /* 0x000fe20000410000 */
[-C--:B------:R-:W-:Y:S01]  /*0e60*/  FMUL.FTZ R28, R28, R27.reuse ;  /* 0x0000001b1c1c7220 */ /* 0x080fe20000410000 */
[----:B------:R-:W-:Y:S01]  /*0e70*/  FFMA.FTZ R120, R25, R27, R120 ;  /* 0x0000001b19787223 */ /* 0x000fe20000010078 */
[----:B------:R-:W-:Y:S01]  /*0e80*/  FADD.FTZ R92, R92, R27 ;  /* 0x0000001b5c5c7221 */ /* 0x000fe20000010000 */
[C---:B------:R-:W-:Y:S01]  /*0e90*/  FADD.FTZ R147, -R188.reuse, R33 ;  /* 0x00000021bc937221 */ /* 0x040fe20000010100 */
[----:B------:R-:W-:Y:S01]  /*0ea0*/  FADD.FTZ R149, -R188, R34 ;  /* 0x00000022bc957221 */ /* 0x000fe20000010100 */
[----:B------:R-:W-:Y:S01]  /*0eb0*/  FMUL.FTZ R27, R29, R30 ;  /* 0x0000001e1d1b7220 */ /* 0x000fe20000410000 */
[----:B------:R-:W-:Y:S01]  /*0ec0*/  SHF.L.U32 R32, R175, 0x10, RZ ;  /* 0x00000010af207819 */ /* 0x000fe200000006ff */
[----:B------:R-:W-:Y:S01]  /*0ed0*/  FMUL.FTZ R29, R196, R199 ;  /* 0x000000c7c41d7220 */ /* 0x000fe20000410000 */
[----:B------:R-:W-:-:S02]  /*0ee0*/  SHF.L.U32 R31, R148, 0x10, RZ ;  /* 0x00000010941f7819 */ /* 0x000fc400000006ff */
[----:B------:R-:W-:Y:S02]  /*0ef0*/  SHF.L.U32 R33, R4, 0x10, RZ ;  /* 0x0000001004217819 */ /* 0x000fe400000006ff */
[----:B------:R-:W-:Y:S01]  /*0f00*/  SHF.L.U32 R34, R168, 0x10, RZ ;  /* 0x00000010a8227819 */ /* 0x000fe200000006ff */
[----:B------:R-:W-:Y:S01]  /*0f10*/  FFMA.FTZ R121, R26, R30, R121 ;  /* 0x0000001e1a797223 */ /* 0x000fe20000010079 */
[----:B------:R-:W-:Y:S01]  /*0f20*/  FADD.FTZ R93, R93, R30 ;  /* 0x0000001e5d5d7221 */ /* 0x000fe20000010000 */
[----:B------:R-:W-:Y:S01]  /*0f30*/  FMUL.FTZ R30, R196, R201 ;  /* 0x000000c9c41e7220 */ /* 0x000fe20000410000 */
[C---:B------:R-:W-:Y:S01]  /*0f40*/  FADD.FTZ R151, -R188.reuse, R35 ;  /* 0x00000023bc977221 */ /* 0x040fe20000010100 */
[----:B------:R-:W-:Y:S01]  /*0f50*/  FADD.FTZ R153, -R188, R36 ;  /* 0x00000024bc997221 */ /* 0x000fe20000010100 */
[-C--:B------:R-:W-:Y:S01]  /*0f60*/  FMUL.FTZ R32, R32, R31.reuse ;  /* 0x0000001f20207220 */ /* 0x080fe20000410000 */
[----:B------:R-:W-:Y:S01]  /*0f70*/  FFMA.FTZ R122, R29, R31, R122 ;  /* 0x0000001f1d7a7223 */ /* 0x000fe2000001007a */
[----:B------:R-:W-:Y:S01]  /*0f80*/  FADD.FTZ R94, R94, R31 ;  /* 0x0000001f5e5e7221 */ /* 0x000fe20000010000 */
[C---:B------:R-:W-:Y:S01]  /*0f90*/  FADD.FTZ R155, -R188.reuse, R37 ;  /* 0x00000025bc9b7221 */ /* 0x040fe20000010100 */
[----:B------:R-:W-:Y:S01]  /*0fa0*/  FADD.FTZ R157, -R188, R38 ;  /* 0x00000026bc9d7221 */ /* 0x000fe20000010100 */
[-C--:B------:R-:W-:Y:S01]  /*0fb0*/  FMUL.FTZ R31, R33, R34.reuse ;  /* 0x00000022211f7220 */ /* 0x080fe20000410000 */
[----:B------:R-:W-:Y:S01]  /*0fc0*/  SHF.L.U32 R36, R176, 0x10, RZ ;  /* 0x00000010b0247819 */ /* 0x000fe200000006ff */
[----:B------:R-:W-:Y:S01]  /*0fd0*/  FMUL.FTZ R33, R196, R203 ;  /* 0x000000cbc4217220 */ /* 0x000fe20000410000 */
[----:B------:R-:W-:Y:S01]  /*0fe0*/  SHF.L.U32 R35, R144, 0x10, RZ ;  /* 0x0000001090237819 */ /* 0x000fe200000006ff */
[----:B------:R-:W-:Y:S01]  /*0ff0*/  FFMA.FTZ R123, R30, R34, R123 ;  /* 0x000000221e7b7223 */ /* 0x000fe2000001007b */
[----:B------:R-:W-:Y:S01]  /*1000*/  SHF.L.U32 R37, R7, 0x10, RZ ;  /* 0x0000001007257819 */ /* 0x000fe200000006ff */
[----:B------:R-:W-:Y:S01]  /*1010*/  FADD.FTZ R95, R95, R34 ;  /* 0x000000225f5f7221 */ /* 0x000fe20000010000 */
[----:B------:R-:W-:Y:S01]  /*1020*/  SHF.L.U32 R38, R166, 0x10, RZ ;  /* 0x00000010a6267819 */ /* 0x000fe200000006ff */
[----:B------:R-:W-:Y:S01]  /*1030*/  FMUL.FTZ R34, R196, R205 ;  /* 0x000000cdc4227220 */ /* 0x000fe20000410000 */
[----:B------:R-:W-:Y:S01]  /*1040*/  MOV R152, R143 ;  /* 0x0000008f00987202 */ /* 0x000fe20000000f00 */
[-C--:B------:R-:W-:Y:S01]  /*1050*/  FMUL.FTZ R36, R36, R35.reuse ;  /* 0x0000002324247220 */ /* 0x080fe20000410000 */
[----:B------:R-:W-:Y:S01]  /*1060*/  SHF.R.U32.HI R150, RZ, 0x10, R143 ;  /* 0x00000010ff967819 */ /* 0x000fe2000001168f */
[----:B------:R-:W-:Y:S01]  /*1070*/  FADD.FTZ R143, -R188, R39 ;  /* 0x00000027bc8f7221 */ /* 0x000fe20000010100 */
[----:B------:R-:W-:Y:S01]  /*1080*/  FFMA.FTZ R116, R33, R35, R116 ;  /* 0x0000002321747223 */ /* 0x000fe20000010074 */
[----:B------:R-:W-:Y:S01]  /*1090*/  FADD.FTZ R88, R88, R35 ;  /* 0x0000002358587221 */ /* 0x000fe20000010000 */
[C---:B------:R-:W-:Y:S01]  /*10a0*/  FADD.FTZ R161, -R188.reuse, R128 ;  /* 0x00000080bca17221 */ /* 0x040fe20000010100 */
[----:B------:R-:W-:Y:S01]  /*10b0*/  FADD.FTZ R165, -R188, R130 ;  /* 0x00000082bca57221 */ /* 0x000fe20000010100 */
[-C--:B------:R-:W-:Y:S01]  /*10c0*/  FMUL.FTZ R35, R37, R38.reuse ;  /* 0x0000002625237220 */ /* 0x080fe20000410000 */
[----:B------:R-:W-:Y:S01]  /*10d0*/  SHF.L.U32 R144, R177, 0x10, RZ ;  /* 0x00000010b1907819 */ /* 0x000fe200000006ff */
[----:B------:R-:W-:Y:S01]  /*10e0*/  FFMA.FTZ R117, R34, R38, R117 ;  /* 0x0000002622757223 */ /* 0x000fe20000010075 */
[----:B------:R-:W-:Y:S01]  /*10f0*/  SHF.L.U32 R39, R160, 0x10, RZ ;  /* 0x00000010a0277819 */ /* 0x000fe200000006ff */
[----:B------:R-:W-:Y:S01]  /*1100*/  FADD.FTZ R89, R89, R38 ;  /* 0x0000002659597221 */ /* 0x000fe20000010000 */
[----:B------:R-:W-:Y:S01]  /*1110*/  SHF.L.U32 R128, R6, 0x10, RZ ;  /* 0x0000001006807819 */ /* 0x000fe200000006ff */
[----:B------:R-:W-:Y:S01]  /*1120*/  FMUL.FTZ R37, R196, R207 ;  /* 0x000000cfc4257220 */ /* 0x000fe20000410000 */
[----:B------:R-:W-:Y:S01]  /*1130*/  SHF.L.U32 R130, R164, 0x10, RZ ;  /* 0x00000010a4827819 */ /* 0x000fe200000006ff */
[----:B------:R-:W-:Y:S01]  /*1140*/  FMUL.FTZ R38, R196, R209 ;  /* 0x000000d1c4267220 */ /* 0x000fe20000410000 */
[-C--:B------:R-:W-:Y:S01]  /*1150*/  FMUL.FTZ R144, R144, R39.reuse ;  /* 0x0000002790907220 */ /* 0x080fe20000410000 */
[----:B------:R-:W-:Y:S01]  /*1160*/  FFMA.FTZ R118, R37, R39, R118 ;  /* 0x0000002725767223 */ /* 0x000fe20000010076 */
[----:B------:R-:W-:Y:S01]  /*1170*/  FADD.FTZ R90, R90, R39 ;  /* 0x000000275a5a7221 */ /* 0x000fe20000010000 */
[-C--:B------:R-:W-:Y:S01]  /*1180*/  FMUL.FTZ R39, R128, R130.reuse ;  /* 0x0000008280277220 */ /* 0x080fe20000410000 */
[----:B------:R-:W-:Y:S01]  /*1190*/  FFMA.FTZ R119, R38, R130, R119 ;  /* 0x0000008226777223 */ /* 0x000fe20000010077 */
[----:B------:R-:W-:Y:S01]  /*11a0*/  FADD.FTZ R91, R91, R130 ;  /* 0x000000825b5b7221 */ /* 0x000fe20000010000 */
[----:B------:R-:W-:Y:S01]  /*11b0*/  SHF.L.U32 R148, R178, 0x10, RZ ;  /* 0x00000010b2947819 */ /* 0x000fe200000006ff */
[----:B------:R-:W-:Y:S01]  /*11c0*/  FMUL.FTZ R145, R196, R145 ;  /* 0x00000091c4917220 */ /* 0x000fe20000410000 */
[----:B------:R-:W-:-:S02]  /*11d0*/  SHF.L.U32 R163, R162, 0x10, RZ ;  /* 0x00000010a2a37819 */ /* 0x000fc400000006ff */
[----:B------:R-:W-:Y:S02]  /*11e0*/  SHF.L.U32 R128, R9, 0x10, RZ ;  /* 0x0000001009807819 */ /* 0x000fe400000006ff */
[----:B------:R-:W-:Y:S01]  /*11f0*/  SHF.L.U32 R130, R146, 0x10, RZ ;  /* 0x0000001092827819 */ /* 0x000fe200000006ff */
[----:B------:R-:W-:Y:S01]  /*1200*/  FMUL.FTZ R146, R196, R147 ;  /* 0x00000093c4927220 */ /* 0x000fe20000410000 */
[-C--:B------:R-:W-:Y:S01]  /*1210*/  FMUL.FTZ R148, R148, R163.reuse ;  /* 0x000000a394947220 */ /* 0x080fe20000410000 */
[----:B------:R-:W-:Y:S01]  /*1220*/  FFMA.FTZ R112, R145, R163, R112 ;  /* 0x000000a391707223 */ /* 0x000fe20000010070 */
[----:B------:R-:W-:Y:S01]  /*1230*/  FADD.FTZ R84, R84, R163 ;  /* 0x000000a354547221 */ /* 0x000fe20000010000 */
[-C--:B------:R-:W-:Y:S01]  /*1240*/  FMUL.FTZ R147, R128, R130.reuse ;  /* 0x0000008280937220 */ /* 0x080fe20000410000 */
[----:B------:R-:W-:Y:S01]  /*1250*/  SHF.L.U32 R128, R179, 0x10, RZ ;  /* 0x00000010b3807819 */ /* 0x000fe200000006ff */
[----:B------:R-:W-:Y:S01]  /*1260*/  FADD.FTZ R169, -R188, R132 ;  /* 0x00000084bca97221 */ /* 0x000fe20000010100 */
[----:B------:R-:W-:Y:S01]  /*1270*/  SHF.L.U32 R163, R152, 0x10, RZ ;  /* 0x0000001098a37819 */ /* 0x000fe200000006ff */
[----:B------:R-:W-:Y:S01]  /*1280*/  FFMA.FTZ R113, R146, R130, R113 ;  /* 0x0000008292717223 */ /* 0x000fe20000010071 */
[----:B------:R-:W-:Y:S01]  /*1290*/  FADD.FTZ R85, R85, R130 ;  /* 0x0000008255557221 */ /* 0x000fe20000010000 */
[----:B------:R-:W-:Y:S01]  /*12a0*/  FMUL.FTZ R149, R196, R149 ;  /* 0x00000095c4957220 */ /* 0x000fe20000410000 */
[----:B------:R-:W-:-:S02]  /*12b0*/  SHF.L.U32 R130, R8, 0x10, RZ ;  /* 0x0000001008827819 */ /* 0x000fc400000006ff */
[----:B------:R-:W-:Y:S01]  /*12c0*/  SHF.L.U32 R132, R150, 0x10, RZ ;  /* 0x0000001096847819 */ /* 0x000fe200000006ff */
[----:B------:R-:W-:Y:S01]  /*12d0*/  FMUL.FTZ R150, R196, R151 ;  /* 0x00000097c4967220 */ /* 0x000fe20000410000 */
        /* <DEDUP_REMOVED lines=16> */
[----:B------:R-:W-:Y:S01]  /*13e0*/  FADD.FTZ R187, -R188, R134 ;  /* 0x00000086bcbb7221 */ /* 0x000fe20000010100 */
[----:B------:R-:W-:Y:S01]  /*13f0*/  SHF.L.U32 R163, R158, 0x10, RZ ;  /* 0x000000109ea37819 */ /* 0x000fe200000006ff */
[-C--:B------:R-:W-:Y:S01]  /*1400*/  FMUL.FTZ R155, R130, R132.reuse ;  /* 0x00000084829b7220 */ /* 0x080fe20000410000 */
[----:B------:R-:W-:Y:S01]  /*1410*/  FFMA.FTZ R109, R154, R132, R109 ;  /* 0x000000849a6d7223 */ /* 0x000fe2000001006d */
[----:B------:R-:W-:Y:S01]  /*1420*/  FADD.FTZ R81, R81, R132 ;  /* 0x0000008451517221 */ /* 0x000fe20000010000 */
[----:B------:R-:W-:Y:S01]  /*1430*/  FMUL.FTZ R157, R196, R157 ;  /* 0x0000009dc49d7220 */ /* 0x000fe20000410000 */
[----:B------:R-:W-:Y:S01]  /*1440*/  SHF.L.U32 R132, R159, 0x10, RZ ;  /* 0x000000109f847819 */ /* 0x000fe200000006ff */
[----:B------:R-:W-:Y:S01]  /*1450*/  FADD.FTZ R134, RZ, R20 ;  /* 0x00000014ff867221 */ /* 0x000fe20000010000 */
[----:B------:R-:W-:Y:S01]  /*1460*/  FFMA.FTZ R159, R3, R20, RZ ;  /* 0x00000014039f7223 */ /* 0x000fe200000100ff */
[----:B------:R-:W-:Y:S01]  /*1470*/  SHF.L.U32 R130, R10, 0x10, RZ ;  /* 0x000000100a827819 */ /* 0x000fe200000006ff */
[-C--:B------:R-:W-:Y:S01]  /*1480*/  FMUL.FTZ R158, R128, R163.reuse ;  /* 0x000000a3809e7220 */ /* 0x080fe20000410000 */
[----:B------:R-:W-:Y:S01]  /*1490*/  FFMA.FTZ R110, R157, R163, R110 ;  /* 0x000000a39d6e7223 */ /* 0x000fe2000001006e */
[----:B------:R-:W-:Y:S01]  /*14a0*/  FADD.FTZ R82, R82, R163 ;  /* 0x000000a352527221 */ /* 0x000fe20000010000 */
[----:B------:R-:W-:Y:S01]  /*14b0*/  FADD.FTZ R163, R19, R134 ;  /* 0x0000008613a37221 */ /* 0x000fe20000010000 */
[----:B------:R-:W-:Y:S01]  /*14c0*/  FFMA.FTZ R128, R18, R19, R159 ;  /* 0x0000001312807223 */ /* 0x000fe2000001009f */
[----:B------:R-:W-:Y:S01]  /*14d0*/  FMUL.FTZ R159, R130, R132 ;  /* 0x00000084829f7220 */ /* 0x000fe20000410000 */
        /* <DEDUP_REMOVED lines=8> */
[----:B------:R-:W-:-:S03]  /*1560*/  FFMA.FTZ R143, R25, R28, R128 ;  /* 0x0000001c198f7223 */ /* 0x000fc60000010080 */
[----:B------:R-:W-:Y:S01]  /*1570*/  FADD.FTZ R167, R27, R132 ;  /* 0x000000841ba77221 */ /* 0x000fe20000010000 */
[----:B------:R-:W-:Y:S01]  /*1580*/  FFMA.FTZ R128, R26, R27, R143 ;  /* 0x0000001b1a807223 */ /* 0x000fe2000001008f */
[----:B------:R-:W-:Y:S02]  /*1590*/  SHF.L.U32 R132, R141, 0x10, RZ ;  /* 0x000000108d847819 */ /* 0x000fe400000006ff */
[----:B------:R-:W-:Y:S01]  /*15a0*/  FADD.FTZ R134, R32, R167 ;  /* 0x000000a720867221 */ /* 0x000fe20000010000 */
[----:B------:R-:W-:Y:S01]  /*15b0*/  SHF.L.U32 R162, R182, 0x10, RZ ;  /* 0x00000010b6a27819 */ /* 0x000fe200000006ff */
[----:B------:R-:W-:Y:S01]  /*15c0*/  FFMA.FTZ R141, R29, R32, R128 ;  /* 0x000000201d8d7223 */ /* 0x000fe20000010080 */
[----:B------:R-:W-:Y:S01]  /*15d0*/  SHF.L.U32 R163, R142, 0x10, RZ ;  /* 0x000000108ea37819 */ /* 0x000fe200000006ff */
[----:B------:R-:W-:Y:S01]  /*15e0*/  FMUL.FTZ R161, R196, R161 ;  /* 0x000000a1c4a17220 */ /* 0x000fe20000410000 */
[----:B------:R-:W-:Y:S01]  /*15f0*/  SHF.L.U32 R130, R13, 0x10, RZ ;  /* 0x000000100d827819 */ /* 0x000fe200000006ff */
[----:B------:R-:W-:Y:S01]  /*1600*/  FADD.FTZ R129, -R188, R129 ;  /* 0x00000081bc817221 */ /* 0x000fe20000010100 */
[----:B------:R-:W-:Y:S01]  /*1610*/  FADD.FTZ R143, R31, R134 ;  /* 0x000000861f8f7221 */ /* 0x000fe20000010000 */
[----:B------:R-:W-:Y:S01]  /*1620*/  FFMA.FTZ R128, R30, R31, R141 ;  /* 0x0000001f1e807223 */ /* 0x000fe2000001008d */
[-C--:B------:R-:W-:Y:S01]  /*1630*/  FMUL.FTZ R162, R162, R163.reuse ;  /* 0x000000a3a2a27220 */ /* 0x080fe20000410000 */
        /* <DEDUP_REMOVED lines=16> */
[----:B------:R-:W-:Y:S02]  /*1740*/  FFMA.FTZ R129, R145, R148, R128 ;  /* 0x0000009491817223 */ /* 0x000fe40000010080 */
[-C--:B------:R-:W-:Y:S01]  /*1750*/  FMUL.FTZ R166, R166, R139.reuse ;  /* 0x0000008ba6a67220 */ /* 0x080fe20000410000 */
[----:B------:R-:W-:Y:S01]  /*1760*/  FADD.FTZ R78, R78, R139 ;  /* 0x0000008b4e4e7221 */ /* 0x000fe20000010000 */
[----:B------:R-:W-:Y:S01]  /*1770*/  FFMA.FTZ R106, R165, R139, R106 ;  /* 0x0000008ba56a7223 */ /* 0x000fe2000001006a */
[----:B------:R-:W-:Y:S01]  /*1780*/  FADD.FTZ R139, R147, R130 ;  /* 0x00000082938b7221 */ /* 0x000fe20000010000 */
[----:B------:R-:W-:Y:S01]  /*1790*/  FFMA.FTZ R128, R146, R147, R129 ;  /* 0x0000009392807223 */ /* 0x000fe20000010081 */
[----:B------:R-:W-:-:S02]  /*17a0*/  FADD.FTZ R131, -R188, R131 ;  /* 0x00000083bc837221 */ /* 0x000fc40000010100 */
[----:B------:R-:W-:Y:S01]  /*17b0*/  FADD.FTZ R130, R152, R139 ;  /* 0x0000008b98827221 */ /* 0x000fe20000010000 */
[----:B------:R-:W-:Y:S01]  /*17c0*/  FFMA.FTZ R129, R149, R152, R128 ;  /* 0x0000009895817223 */ /* 0x000fe20000010080 */
[----:B------:R-:W-:Y:S02]  /*17d0*/  FMUL.FTZ R168, R196, R131 ;  /* 0x00000083c4a87220 */ /* 0x000fe40000410000 */
        /* <DEDUP_REMOVED lines=15> */
[----:B------:R-:W-:-:S03]  /*18d0*/  FFMA.FTZ R130, R160, R159, R129 ;  /* 0x0000009fa0827223 */ /* 0x000fc60000010081 */
[----:B------:R-:W-:Y:S01]  /*18e0*/  FADD.FTZ R128, R162, R131 ;  /* 0x00000083a2807221 */ /* 0x000fe20000010000 */
[----:B------:R-:W-:Y:S01]  /*18f0*/  FFMA.FTZ R129, R161, R162, R130 ;  /* 0x000000a2a1817223 */ /* 0x000fe20000010082 */
[----:B------:R-:W-:Y:S02]  /*1900*/  SHF.L.U32 R167, R12, 0x10, RZ ;  /* 0x000000100ca77819 */ /* 0x000fe400000006ff */
[----:B------:R-:W-:Y:S01]  /*1910*/  SHF.L.U32 R140, R140, 0x10, RZ ;  /* 0x000000108c8c7819 */ /* 0x000fe200000006ff */
[----:B------:R-:W-:Y:S01]  /*1920*/  FADD.FTZ R131, R163, R128 ;  /* 0x00000080a3837221 */ /* 0x000fe20000010000 */
[----:B------:R-:W-:Y:S01]  /*1930*/  FFMA.FTZ R128, R164, R163, R129 ;  /* 0x000000a3a4807223 */ /* 0x000fe20000010081 */
[----:B------:R-:W-:Y:S02]  /*1940*/  FADD.FTZ R77, R77, R132 ;  /* 0x000000844d4d7221 */ /* 0x000fe40000010000 */
[----:B------:R-:W-:Y:S01]  /*1950*/  FMUL.FTZ R167, R167, R140 ;  /* 0x0000008ca7a77220 */ /* 0x000fe20000410000 */
[----:B------:R-:W-:Y:S01]  /*1960*/  FADD.FTZ R130, R166, R131 ;  /* 0x00000083a6827221 */ /* 0x000fe20000010000 */
[----:B------:R-:W-:Y:S01]  /*1970*/  FFMA.FTZ R129, R165, R166, R128 ;  /* 0x000000a6a5817223 */ /* 0x000fe20000010080 */
[----:B------:R-:W-:Y:S01]  /*1980*/  FFMA.FTZ R105, R164, R132, R105 ;  /* 0x00000084a4697223 */ /* 0x000fe20000010069 */
[----:B------:R-:W-:-:S02]  /*1990*/  SHF.L.U32 R171, R15, 0x10, RZ ;  /* 0x000000100fab7819 */ /* 0x000fc400000006ff */
[----:B------:R-:W-:Y:S02]  /*19a0*/  SHF.L.U32 R132, R137, 0x10, RZ ;  /* 0x0000001089847819 */ /* 0x000fe400000006ff */
[----:B------:R-:W-:Y:S01]  /*19b0*/  SHF.L.U32 R131, R17, 0x10, RZ ;  /* 0x0000001011837819 */ /* 0x000fe200000006ff */
[----:B------:R-:W-:Y:S01]  /*19c0*/  FADD.FTZ R17, R167, R130 ;  /* 0x00000082a7117221 */ /* 0x000fe20000010000 */
[----:B------:R-:W-:Y:S01]  /*19d0*/  FADD.FTZ R133, -R188, R133 ;  /* 0x00000085bc857221 */ /* 0x000fe20000010100 */
[----:B------:R-:W-:Y:S01]  /*19e0*/  FFMA.FTZ R130, R168, R167, R129 ;  /* 0x000000a7a8827223 */ /* 0x000fe20000010081 */
[----:B------:R-:W-:Y:S01]  /*19f0*/  FADD.FTZ R135, -R188, R135 ;  /* 0x00000087bc877221 */ /* 0x000fe20000010100 */
[----:B------:R-:W-:Y:S01]  /*1a00*/  FMUL.FTZ R171, R171, R132 ;  /* 0x00000084abab7220 */ /* 0x000fe20000410000 */
[----:B------:R-:W-:Y:S01]  /*1a10*/  SHF.L.U32 R188, R185, 0x10, RZ ;  /* 0x00000010b9bc7819 */ /* 0x000fe200000006ff */
[----:B------:R-:W-:Y:S01]  /*1a20*/  FADD.FTZ R128, R170, R17 ;  /* 0x00000011aa807221 */ /* 0x000fe20000010000 */
[----:B------:R-:W-:Y:S01]  /*1a30*/  FMUL.FTZ R186, R196, R133 ;  /* 0x00000085c4ba7220 */ /* 0x000fe20000410000 */
[----:B------:R-:W-:Y:S01]  /*1a40*/  FFMA.FTZ R17, R169, R170, R130 ;  /* 0x000000aaa9117223 */ /* 0x000fe20000010082 */
[----:B------:R-:W-:Y:S01]  /*1a50*/  SHF.L.U32 R189, R14, 0x10, RZ ;  /* 0x000000100ebd7819 */ /* 0x000fe200000006ff */
[----:B------:R-:W-:Y:S01]  /*1a60*/  FADD.FTZ R129, R128, R171 ;  /* 0x000000ab80817221 */ /* 0x000fe20000010000 */
[----:B------:R-:W-:Y:S01]  /*1a70*/  SHF.L.U32 R136, R136, 0x10, RZ ;  /* 0x0000001088887819 */ /* 0x000fe200000006ff */
[----:B------:R-:W-:Y:S01]  /*1a80*/  FMUL.FTZ R187, R196, R187 ;  /* 0x000000bbc4bb7220 */ /* 0x000fe20000410000 */
        /* <DEDUP_REMOVED lines=17> */
.L_x_4149:
        /* <DEDUP_REMOVED lines=17> */
[----:B------:R-:W5:Y:S02]  /*1cb0*/  LDG.E.128 R60, desc[UR12][R60.64] ;  /* 0x0000000c3c3c7981 */ /* 0x000f64000c1e1d00 */
[----:B------:R-:W-:-:S02]  /*1cc0*/  IMAD.WIDE.U32 R64, R65, 0x10, R40 ;  /* 0x0000001041407825 */ /* 0x000fc400078e0028 */
[----:B------:R-:W5:Y:S02]  /*1cd0*/  LDG.E.128 R56, desc[UR12][R56.64] ;  /* 0x0000000c38387981 */ /* 0x000f64000c1e1d00 */
[--C-:B------:R-:W-:Y:S02]  /*1ce0*/  IMAD.WIDE.U32 R52, R53, 0x10, R40.reuse ;  /* 0x0000001035347825 */ /* 0x100fe400078e0028 */
[----:B------:R-:W5:Y:S02]  /*1cf0*/  LDG.E.128 R64, desc[UR12][R64.64] ;  /* 0x0000000c40407981 */ /* 0x000f64000c1e1d00 */
[--C-:B------:R-:W-:Y:S02]  /*1d00*/  IMAD.WIDE.U32 R48, R49, 0x10, R40.reuse ;  /* 0x0000001031307825 */ /* 0x100fe400078e0028 */
[----:B------:R-:W5:Y:S02]  /*1d10*/  LDG.E.128 R52, desc[UR12][R52.64] ;  /* 0x0000000c34347981 */ /* 0x000f64000c1e1d00 */
[----:B------:R-:W-:-:S02]  /*1d20*/  IMAD.WIDE.U32 R44, R45, 0x10, R40 ;  /* 0x000000102d2c7825 */ /* 0x000fc400078e0028 */
[----:B------:R-:W5:Y:S02]  /*1d30*/  LDG.E.128 R48, desc[UR12][R48.64] ;  /* 0x0000000c30307981 */ /* 0x000f64000c1e1d00 */
[----:B------:R-:W-:Y:S02]  /*1d40*/  IMAD.WIDE.U32 R40, R43, 0x10, R40 ;  /* 0x000000102b287825 */ /* 0x000fe400078e0028 */
[----:B------:R-:W5:Y:S04]  /*1d50*/  LDG.E.128 R44, desc[UR12][R44.64] ;  /* 0x0000000c2c2c7981 */ /* 0x000f68000c1e1d00 */
[----:B------:R-:W5:Y:S02]  /*1d60*/  LDG.E.128 R40, desc[UR12][R40.64] ;  /* 0x0000000c28287981 */ /* 0x000f64000c1e1d00 */
.L_x_4150:
        /* <DEDUP_REMOVED lines=32> */
.L_x_4152:
[----:B------:R-:W-:Y:S05]  /*1f70*/  BSYNC.RECONVERGENT B0 ;  /* 0x0000000000007941 */ /* 0x000fea0003800200 */
.L_x_4151:
        /* <DEDUP_REMOVED lines=65> */
.L_x_4155:
        /* <DEDUP_REMOVED lines=9> */
.L_x_4156:
        /* <DEDUP_REMOVED lines=9> */
.L_x_4157:
        /* <DEDUP_REMOVED lines=10> */
.L_x_4154:
        /* <DEDUP_REMOVED lines=26> */
.L_x_4159:
        /* <DEDUP_REMOVED lines=9> */
.L_x_4160:
        /* <DEDUP_REMOVED lines=9> */
.L_x_4161:
[----:B------:R-:W-:Y:S05]  /*2810*/  @!P3 BRA `(.L_x_4158) ;  /* 0x00000004002cb947 */ /* 0x000fea0003800000 */
[----:B------:R-:W-:-:S05]  /*2820*/  FMUL.FTZ R128, R127, UR16 ;  /* 0x000000107f807c20 */ /* 0x000fca0008410000 */
[----:B------:R-:W-:-:S04]  /*2830*/  F2FP.BF16.F32.PACK_AB R128, RZ, R128 ;  /* 0x00000080ff80723e */ /* 0x000fc800000010ff */
[----:B------:R-:W-:Y:S01]  /*2840*/  PRMT R194, R128, 0x7610, R194 ;  /* 0x0000761080c27816 */ /* 0x000fe200000000c2 */
[----:B------:R-:W-:Y:S06]  /*2850*/  BRA `(.L_x_4158) ;  /* 0x00000004001c7947 */ /* 0x000fec0003800000 */
.L_x_4153:
        /* <DEDUP_REMOVED lines=35> */
[----:B------:R-:W-:-:S04]  /*2a90*/  F2FP.BF16.F32.PACK_AB R128, RZ, R128 ;  /* 0x00000080ff80723e */ /* 0x000fc800000010ff */
[----:B------:R-:W-:Y:S01]  /*2aa0*/  PRMT R194, R128, 0x7610, R194 ;  /* 0x0000761080c27816 */ /* 0x000fe200000000c2 */
[----:B------:R-:W-:Y:S06]  /*2ab0*/  BRA `(.L_x_4158) ;  /* 0x0000000000847947 */ /* 0x000fec0003800000 */
.L_x_4162:
        /* <DEDUP_REMOVED lines=33> */
.L_x_4158:
        /* <DEDUP_REMOVED lines=14> */
.L_x_4163:
[----:B------:R-:W-:Y:S05]  /*2db0*/  @!P0 BRA `(.L_x_4164) ;  /* 0x0000000400108947 */ /* 0x000fea0003800000 */
        /* <DEDUP_REMOVED lines=32> */
[----:B------:R-:W-:-:S04]  /*2fc0*/  F2FP.BF16.F32.PACK_AB R128, RZ, R128 ;  /* 0x00000080ff80723e */ /* 0x000fc800000010ff */
[----:B------:R-:W-:Y:S01]  /*2fd0*/  PRMT R194, R128, 0x7610, R194 ;  /* 0x0000761080c27816 */ /* 0x000fe200000000c2 */
[----:B------:R-:W-:Y:S06]  /*2fe0*/  BRA `(.L_x_4166) ;  /* 0x0000000400e07947 */ /* 0x000fec0003800000 */
.L_x_4165:
        /* <DEDUP_REMOVED lines=33> */
.L_x_4164:
[----:B------:R-:W-:Y:S05]  /*3200*/  @!P1 BRA `(.L_x_4167) ;  /* 0x0000000000c89947 */ /* 0x000fea0003800000 */
[-CC-:B0-----:R-:W-:Y:S01]  /*3210*/  FFMA.FTZ R125, R29, R132.reuse, R137.reuse ;  /* 0x000000841d7d7223 */ /* 0x181fe20000010089 */
[-CC-:B------:R-:W-:Y:S01]  /*3220*/  FFMA.FTZ R124, R26, R132.reuse, R137.reuse ;  /* 0x000000841a7c7223 */ /* 0x180fe20000010089 */
[-CC-:B-1----:R-:W-:Y:S01]  /*3230*/  FFMA.FTZ R129, R25, R132.reuse, R137.reuse ;  /* 0x0000008419817223 */ /* 0x182fe20000010089 */
        /* <DEDUP_REMOVED lines=23> */
.L_x_4168:
        /* <DEDUP_REMOVED lines=9> */
.L_x_4169:
        /* <DEDUP_REMOVED lines=9> */
.L_x_4170:
[----:B------:R-:W-:Y:S01]  /*34d0*/  MOV R124, R128 ;  /* 0x00000080007c7202 */ /* 0x000fe20000000f00 */
[----:B------:R-:W-:Y:S06]  /*34e0*/  @!P3 BRA `(.L_x_4166) ;  /* 0x0000000000a0b947 */ /* 0x000fec0003800000 */
[----:B------:R-:W-:-:S05]  /*34f0*/  FMUL.FTZ R124, R127, UR16 ;  /* 0x000000107f7c7c20 */ /* 0x000fca0008410000 */
[----:B------:R-:W-:Y:S02]  /*3500*/  F2FP.BF16.F32.PACK_AB R194, RZ, R124 ;  /* 0x0000007cffc2723e */ /* 0x000fe400000010ff */
[----:B------:R-:W-:Y:S01]  /*3510*/  MOV R124, R128 ;  /* 0x00000080007c7202 */ /* 0x000fe20000000f00 */
[----:B------:R-:W-:Y:S06]  /*3520*/  BRA `(.L_x_4166) ;  /* 0x0000000000907947 */ /* 0x000fec0003800000 */
.L_x_4167:
        /* <DEDUP_REMOVED lines=9> */
.L_x_4171:
        /* <DEDUP_REMOVED lines=9> */
.L_x_4172:
        /* <DEDUP_REMOVED lines=9> */
.L_x_4173:
        /* <DEDUP_REMOVED lines=9> */
.L_x_4166:
[----:B01----:R-:W0:Y:S01]  /*3770*/  @P1 LDC.64 R128, c[0x0][0x478] ;  /* 0x00011e00ff801b82 */ /* 0x003e220000000a00 */
[----:B------:R-:W-:-:S05]  /*3780*/  @P1 IADD3 R131, PT, PT, R135, 0x100, RZ ;  /* 0x0000010087831810 */ /* 0x000fca0007ffe0ff */
[----:B0-----:R-:W-:-:S05]  /*3790*/  @P1 IMAD.WIDE.U32 R128, R131, 0x10, R128 ;  /* 0x0000001083801825 */ /* 0x001fca00078e0080 */
[----:B------:R0:W-:Y:S01]  /*37a0*/  @P1 STG.E.128 desc[UR12][R128.64], R124 ;  /* 0x0000007c80001986 */ /* 0x0001e2000c101d0c */
        /* <DEDUP_REMOVED lines=10> */
.L_x_4174:
        /* <DEDUP_REMOVED lines=36> */
.L_x_4176:
        /* <DEDUP_REMOVED lines=33> */
.L_x_4175:
        /* <DEDUP_REMOVED lines=27> */
.L_x_4179:
        /* <DEDUP_REMOVED lines=9> */
.L_x_4180:
        /* <DEDUP_REMOVED lines=9> */
.L_x_4181:
[----:B------:R-:W-:Y:S01]  /*3f70*/  MOV R124, R128 ;  /* 0x00000080007c7202 */ /* 0x000fe20000000f00 */
[----:B------:R-:W-:Y:S06]  /*3f80*/  @!P3 BRA `(.L_x_4177) ;  /* 0x0000000000a0b947 */ /* 0x000fec0003800000 */
[----:B------:R-:W-:-:S05]  /*3f90*/  FMUL.FTZ R124, R127, UR16 ;  /* 0x000000107f7c7c20 */ /* 0x000fca0008410000 */
[----:B------:R-:W-:Y:S02]  /*3fa0*/  F2FP.BF16.F32.PACK_AB R194, RZ, R124 ;  /* 0x0000007cffc2723e */ /* 0x000fe400000010ff */
[----:B------:R-:W-:Y:S01]  /*3fb0*/  MOV R124, R128 ;  /* 0x00000080007c7202 */ /* 0x000fe20000000f00 */
[----:B------:R-:W-:Y:S06]  /*3fc0*/  BRA `(.L_x_4177) ;  /* 0x0000000000907947 */ /* 0x000fec0003800000 */
.L_x_4178:
        /* <DEDUP_REMOVED lines=9> */
.L_x_4182:
        /* <DEDUP_REMOVED lines=9> */
.L_x_4183:
        /* <DEDUP_REMOVED lines=9> */
.L_x_4184:
        /* <DEDUP_REMOVED lines=9> */
.L_x_4177:
        /* <DEDUP_REMOVED lines=14> */
.L_x_4185:
        /* <DEDUP_REMOVED lines=36> */
.L_x_4187:
        /* <DEDUP_REMOVED lines=33> */
.L_x_4186:
        /* <DEDUP_REMOVED lines=27> */
.L_x_4190:
        /* <DEDUP_REMOVED lines=9> */
.L_x_4191:
        /* <DEDUP_REMOVED lines=9> */
.L_x_4192:
[----:B------:R-:W-:Y:S01]  /*4a10*/  MOV R124, R128 ;  /* 0x00000080007c7202 */ /* 0x000fe20000000f00 */
[----:B------:R-:W-:Y:S06]  /*4a20*/  @!P3 BRA `(.L_x_4188) ;  /* 0x0000000000a4b947 */ /* 0x000fec0003800000 */
[----:B------:R-:W-:-:S05]  /*4a30*/  FMUL.FTZ R124, R127, UR16 ;  /* 0x000000107f7c7c20 */ /* 0x000fca0008410000 */
[----:B------:R-:W-:-:S04]  /*4a40*/  F2FP.BF16.F32.PACK_AB R124, RZ, R124 ;  /* 0x0000007cff7c723e */ /* 0x000fc800000010ff */
[----:B------:R-:W-:Y:S02]  /*4a50*/  PRMT R194, R124, 0x7610, R194 ;  /* 0x000076107cc27816 */ /* 0x000fe400000000c2 */
[----:B------:R-:W-:Y:S01]  /*4a60*/  MOV R124, R128 ;  /* 0x00000080007c7202 */ /* 0x000fe20000000f00 */
[----:B------:R-:W-:Y:S06]  /*4a70*/  BRA `(.L_x_4188) ;  /* 0x0000000000907947 */ /* 0x000fec0003800000 */
.L_x_4189:
        /* <DEDUP_REMOVED lines=9> */
.L_x_4193:
        /* <DEDUP_REMOVED lines=9> */
.L_x_4194:
        /* <DEDUP_REMOVED lines=9> */
.L_x_4195:
        /* <DEDUP_REMOVED lines=9> */
.L_x_4188:
        /* <DEDUP_REMOVED lines=14> */
.L_x_4196:
        /* <DEDUP_REMOVED lines=36> */
.L_x_4198:
        /* <DEDUP_REMOVED lines=33> */
.L_x_4197:
        /* <DEDUP_REMOVED lines=27> */
.L_x_4201:
        /* <DEDUP_REMOVED lines=9> */
.L_x_4202:
        /* <DEDUP_REMOVED lines=9> */
.L_x_4203:
[----:B------:R-:W-:Y:S01]  /*54c0*/  MOV R124, R128 ;  /* 0x00000080007c7202 */ /* 0x000fe20000000f00 */
[----:B------:R-:W-:Y:S06]  /*54d0*/  @!P3 BRA `(.L_x_4199) ;  /* 0x0000000000a0b947 */ /* 0x000fec0003800000 */
[----:B------:R-:W-:-:S05]  /*54e0*/  FMUL.FTZ R124, R127, UR16 ;  /* 0x000000107f7c7c20 */ /* 0x000fca0008410000 */
[----:B------:R-:W-:Y:S02]  /*54f0*/  F2FP.BF16.F32.PACK_AB R194, RZ, R124 ;  /* 0x0000007cffc2723e */ /* 0x000fe400000010ff */
[----:B------:R-:W-:Y:S01]  /*5500*/  MOV R124, R128 ;  /* 0x00000080007c7202 */ /* 0x000fe20000000f00 */
[----:B------:R-:W-:Y:S06]  /*5510*/  BRA `(.L_x_4199) ;  /* 0x0000000000907947 */ /* 0x000fec0003800000 */
.L_x_4200:
        /* <DEDUP_REMOVED lines=9> */
.L_x_4204:
        /* <DEDUP_REMOVED lines=9> */
.L_x_4205:
        /* <DEDUP_REMOVED lines=9> */
.L_x_4206:
        /* <DEDUP_REMOVED lines=9> */
.L_x_4199:
        /* <DEDUP_REMOVED lines=14> */
.L_x_4207:
        /* <DEDUP_REMOVED lines=36> */
.L_x_4209:
        /* <DEDUP_REMOVED lines=33> */
.L_x_4208:
        /* <DEDUP_REMOVED lines=27> */
.L_x_4212:
        /* <DEDUP_REMOVED lines=9> */
.L_x_4213:
        /* <DEDUP_REMOVED lines=9> */
.L_x_4214:
[----:B------:R-:W-:Y:S01]  /*5f60*/  MOV R124, R128 ;  /* 0x00000080007c7202 */ /* 0x000fe20000000f00 */
[----:B------:R-:W-:Y:S06]  /*5f70*/  @!P3 BRA `(.L_x_4210) ;  /* 0x0000000000a0b947 */ /* 0x000fec0003800000 */
[----:B------:R-:W-:-:S05]  /*5f80*/  FMUL.FTZ R124, R127, UR16 ;  /* 0x000000107f7c7c20 */ /* 0x000fca0008410000 */
[----:B------:R-:W-:Y:S02]  /*5f90*/  F2FP.BF16.F32.PACK_AB R194, RZ, R124 ;  /* 0x0000007cffc2723e */ /* 0x000fe400000010ff */
[----:B------:R-:W-:Y:S01]  /*5fa0*/  MOV R124, R128 ;  /* 0x00000080007c7202 */ /* 0x000fe20000000f00 */
[----:B------:R-:W-:Y:S06]  /*5fb0*/  BRA `(.L_x_4210) ;  /* 0x0000000000907947 */ /* 0x000fec0003800000 */
.L_x_4211:
        /* <DEDUP_REMOVED lines=9> */
.L_x_4215:
        /* <DEDUP_REMOVED lines=9> */
.L_x_4216:
        /* <DEDUP_REMOVED lines=9> */
.L_x_4217:
        /* <DEDUP_REMOVED lines=9> */
.L_x_4210:
        /* <DEDUP_REMOVED lines=14> */
.L_x_4218:
        /* <DEDUP_REMOVED lines=36> */
.L_x_4220:
        /* <DEDUP_REMOVED lines=33> */
.L_x_4219:
[----:B------:R-:W-:Y:S05]  /*6730*/  @!P1 BRA `(.L_x_4222) ;  /* 0x0000000000c49947 */ /* 0x000fea0003800000 */
[-CC-:B0-----:R-:W-:Y:S01]  /*6740*/  FFMA.FTZ R126, R190, R132.reuse, R137.reuse ;  /* 0x00000084be7e7223 */ /* 0x181fe20000010089 */
[-CC-:B------:R-:W-:Y:S01]  /*6750*/  FFMA.FTZ R125, R187, R132.reuse, R137.reuse ;  /* 0x00000084bb7d7223 */ /* 0x180fe20000010089 */
[-CC-:B------:R-:W-:Y:S01]  /*6760*/  FFMA.FTZ R124, R186, R132.reuse, R137.reuse ;  /* 0x00000084ba7c7223 */ /* 0x180fe20000010089 */
[----:B-1----:R-:W-:Y:S01]  /*6770*/  FFMA.FTZ R131, R169, R132, R137 ;  /* 0x00000084a9837223 */ /* 0x002fe20000010089 */
[----:B------:R-:W-:Y:S01]  /*6780*/  FADD.FTZ R139, R189, -R126 ;  /* 0x8000007ebd8b7221 */ /* 0x000fe20000010000 */
[----:B------:R-:W-:Y:S01]  /*6790*/  FADD.FTZ R127, R188, -R125 ;  /* 0x8000007dbc7f7221 */ /* 0x000fe20000010000 */
[----:B------:R-:W-:Y:S01]  /*67a0*/  FADD.FTZ R129, R171, -R124 ;  /* 0x8000007cab817221 */ /* 0x000fe20000010000 */
[----:B------:R-:W-:Y:S01]  /*67b0*/  FADD.FTZ R131, R170, -R131 ;  /* 0x80000083aa837221 */ /* 0x000fe20000010000 */
[----:B------:R-:W-:Y:S01]  /*67c0*/  ISETP.GT.AND P0, PT, R195, RZ, PT ;  /* 0x000000ffc300720c */ /* 0x000fe20003f04270 */
[C---:B------:R-:W-:Y:S01]  /*67d0*/  FMUL.FTZ R125, R196.reuse, R139 ;  /* 0x0000008bc47d7220 */ /* 0x040fe20000410000 */
[C---:B------:R-:W-:Y:S01]  /*67e0*/  FMUL.FTZ R126, R196.reuse, R127 ;  /* 0x0000007fc47e7220 */ /* 0x040fe20000410000 */
[C---:B------:R-:W-:Y:S01]  /*67f0*/  FMUL.FTZ R129, R196.reuse, R129 ;  /* 0x00000081c4817220 */ /* 0x040fe20000410000 */
[----:B------:R-:W-:Y:S01]  /*6800*/  FMUL.FTZ R131, R196, R131 ;  /* 0x00000083c4837220 */ /* 0x000fe20000410000 */
[----:B------:R-:W-:Y:S08]  /*6810*/  @!P3 BRA `(.L_x_4223) ;  /* 0x000000000020b947 */ /* 0x000ff00003800000 */
        /* <DEDUP_REMOVED lines=8> */
.L_x_4223:
        /* <DEDUP_REMOVED lines=9> */
.L_x_4224:
        /* <DEDUP_REMOVED lines=9> */
.L_x_4225:
[----:B------:R-:W-:Y:S02]  /*69c0*/  FSEL R127, R125, RZ, P0 ;  /* 0x000000ff7d7f7208 */ /* 0x000fe40000000000 */
[----:B------:R-:W-:Y:S02]  /*69d0*/  FSEL R126, R126, RZ, P0 ;  /* 0x000000ff7e7e7208 */ /* 0x000fe40000000000 */
[----:B------:R-:W-:Y:S02]  /*69e0*/  FSEL R125, R129, RZ, P0 ;  /* 0x000000ff817d7208 */ /* 0x000fe40000000000 */
[----:B------:R-:W-:Y:S01]  /*69f0*/  FSEL R124, R131, RZ, P0 ;  /* 0x000000ff837c7208 */ /* 0x000fe20000000000 */
[----:B------:R-:W-:Y:S06]  /*6a00*/  @!P3 BRA `(.L_x_4221) ;  /* 0x0000000000a0b947 */ /* 0x000fec0003800000 */
[----:B------:R-:W-:-:S05]  /*6a10*/  FMUL.FTZ R128, R127, UR16 ;  /* 0x000000107f807c20 */ /* 0x000fca0008410000 */
[----:B------:R-:W-:-:S04]  /*6a20*/  F2FP.BF16.F32.PACK_AB R128, RZ, R128 ;  /* 0x00000080ff80723e */ /* 0x000fc800000010ff */
[----:B------:R-:W-:Y:S01]  /*6a30*/  PRMT R194, R128, 0x7610, R194 ;  /* 0x0000761080c27816 */ /* 0x000fe200000000c2 */
[----:B------:R-:W-:Y:S06]  /*6a40*/  BRA `(.L_x_4221) ;  /* 0x0000000000907947 */ /* 0x000fec0003800000 */
.L_x_4222:
[----:B-1----:R-:W1:Y:S01]  /*6a50*/  @P3 LDC R131, c[0x0][0x40c] ;  /* 0x00010300ff833b82 */ /* 0x002e620000000800 */
[----:B0-----:R-:W-:Y:S01]  /*6a60*/  FFMA.FTZ R128, R190, R132, R137 ;  /* 0x00000084be807223 */ /* 0x001fe20000010089 */
        /* <DEDUP_REMOVED lines=15> */
.L_x_4226:
        /* <DEDUP_REMOVED lines=9> */
.L_x_4227:
        /* <DEDUP_REMOVED lines=9> */
.L_x_4228:
[----:B------:R-:W-:-:S07]  /*6c80*/  @P3 PRMT R194, R130, 0x7610, R194 ;  /* 0x0000761082c23816 */ /* 0x000fce00000000c2 */
.L_x_4221:
[----:B------:R-:W0:Y:S01]  /*6c90*/  @P1 LDC.64 R128, c[0x0][0x478] ;  /* 0x00011e00ff801b82 */ /* 0x000e220000000a00 */
        /* <DEDUP_REMOVED lines=13> */
.L_x_4229:
[----:B01----:R-:W0:Y:S01]  /*6d70*/  LDC.64 R128, c[0x0][0x380] ;  /* 0x0000e000ff807b82 */ /* 0x003e220000000a00 */
[----:B------:R-:W-:Y:S01]  /*6d80*/  UPLOP3.LUT UP1, UPT, UPT, UPT, UP1, 0x40, 0x4 ;  /* 0x000000000004789c */ /* 0x000fe20003f2e810 */
[----:B0-----:R-:W-:-:S04]  /*6d90*/  IADD3 R16, PT, PT, R16, R128, RZ ;  /* 0x0000008010107210 */ /* 0x001fc80007ffe0ff */
[----:B------:R-:W-:-:S13]  /*6da0*/  ISETP.GE.AND P0, PT, R16, R129, PT ;  /* 0x000000811000720c */ /* 0x000fda0003f06270 */
[----:B------:R-:W-:Y:S05]  /*6db0*/  @!P0 BRA `(.L_x_4230) ;  /* 0xffffff94009c8947 */ /* 0x000fea000383ffff */
.L_x_4148:
        /* <DEDUP_REMOVED lines=23> */
.L_x_4231:
        /* <DEDUP_REMOVED lines=13> */
.L_x_14349:


//--------------------- .text._ZN10layer_norm13ln_bwd_kernelINS_13Kernel_traitsI13__nv_bfloat16S2_fS2_fjLj7168ELj1ELj1ELj8ELj8ENS_18Kernel_traits_baseILj7168ES2_S2_fS2_fjLj256EEEEELb0ELb1ELb0ELb0EEEvNS_9BwdParamsE --------------------------
	.section	.text._ZN10layer_norm13ln_bwd_kernelINS_13Kernel_traitsI13__nv_bfloat16S2_fS2_fjLj7168ELj1ELj1ELj8ELj8ENS_18Kernel_traits_baseILj7168ES2_S2_fS2_fjLj256EEEEELb0ELb1ELb0ELb0EEEvNS_9BwdParamsE,"ax",@progbits
	.align	128
        .global         _ZN10layer_norm13ln_bwd_kernelINS_13Kernel_traitsI13__nv_bfloat16S2_fS2_fjLj7168ELj1ELj1ELj8ELj8ENS_18Kernel_traits_baseILj7168ES2_S2_fS2_fjLj256EEEEELb0ELb1ELb0ELb0EEEvNS_9BwdParamsE
        .type           _ZN10layer_norm13ln_bwd_kernelINS_13Kernel_traitsI13__nv_bfloat16S2_fS2_fjLj7168ELj1ELj1ELj8ELj8ENS_18Kernel_traits_baseILj7168ES2_S2_fS2_fjLj256EEEEELb0ELb1ELb0ELb0EEEvNS_9BwdParamsE,@function
        .size           _ZN10layer_norm13ln_bwd_kernelINS_13Kernel_traitsI13__nv_bfloat16S2_fS2_fjLj7168ELj1ELj1ELj8ELj8ENS_18Kernel_traits_baseILj7168ES2_S2_fS2_fjLj256EEEEELb0ELb1ELb0ELb0EEEvNS_9BwdParamsE,(.L_x_14350 - _ZN10layer_norm13ln_bwd_kernelINS_13Kernel_traitsI13__nv_bfloat16S2_fS2_fjLj7168ELj1ELj1ELj8ELj8ENS_18Kernel_traits_baseILj7168ES2_S2_fS2_fjLj256EEEEELb0ELb1ELb0ELb0EEEvNS_9BwdParamsE)
        .other          _ZN10layer_norm13ln_bwd_kernelINS_13Kernel_traitsI13__nv_bfloat16S2_fS2_fjLj7168ELj1ELj1ELj8ELj8ENS_18Kernel_traits_baseILj7168ES2_S2_fS2_fjLj256EEEEELb0ELb1ELb0ELb0EEEvNS_9BwdParamsE,@"STO_CUDA_ENTRY STV_DEFAULT"
_ZN10layer_norm13ln_bwd_kernelINS_13Kernel_traitsI13__nv_bfloat16S2_fS2_fjLj7168ELj1ELj1ELj8ELj8ENS_18Kernel_traits_baseILj7168ES2_S2_fS2_fjLj256EEEEELb0ELb1ELb0ELb0EEEvNS_9BwdParamsE:
.text._ZN10layer_norm13ln_bwd_kernelINS_13Kernel_traitsI13__nv_bfloat16S2_fS2_fjLj7168ELj1ELj1ELj8ELj8ENS_18Kernel_traits_baseILj7168ES2_S2_fS2_fjLj256EEEEELb0ELb1ELb0ELb0EEEvNS_9BwdParamsE:
        /* <DEDUP_REMOVED lines=20> */
[----:B------:R-:W-:-:S02]  /*0140*/  P2R R192, PR, RZ, 0x40 ;  /* 0x00000040ffc07803 */ /* 0x000fc40000000000 */
        /* <DEDUP_REMOVED lines=12> */
[C---:B----4-:R-:W-:Y:S01]  /*0210*/  @P4 IMAD.WIDE.U32 R32, R3.reuse, 0x8, R32 ;  /* 0x0000000803204825 */ /* 0x050fe200078e0020 */
[----:B0-----:R-:W-:Y:S01]  /*0220*/  UISETP.GE.AND UP0, UPT, UR7, UR4, UPT ;  /* 0x000000040700728c */ /* 0x001fe2000bf06270 */
[----:B------:R-:W-:Y:S02]  /*0230*/  CS2R R114, SRZ ;  /* 0x0000000000727805 */ /* 0x000fe4000001ff00 */
[----:B------:R-:W-:Y:S02]  /*0240*/  CS2R R108, SRZ ;  /* 0x00000000006c7805 */ /* 0x000fe4000001ff00 */
[----:B------:R-:W-:Y:S01]  /*0250*/  CS2R R110, SRZ ;  /* 0x00000000006e7805 */ /* 0x000fe2000001ff00 */
[----:B------:R-:W5:Y:S01]  /*0260*/  @P4 LDG.E.64 R24, desc[UR12][R32.64] ;  /* 0x0000000c20184981 */ /* 0x000f62000c1e1b00 */
[----:B------:R-:W0:Y:S01]  /*0270*/  @P2 LDC.64 R40, c[0x0][0x3d0] ;  /* 0x0000f400ff282b82 */ /* 0x000e220000000a00 */
[C---:B------:R-:W-:Y:S01]  /*0280*/  @P4 IMAD.WIDE.U32 R34, R3.reuse, 0x8, R34 ;  /* 0x0000000803224825 */ /* 0x040fe200078e0022 */
[----:B------:R-:W-:-:S02]  /*0290*/  @P4 IADD3 R3, PT, PT, R3, 0x100, RZ ;  /* 0x0000010003034810 */ /* 0x000fc40007ffe0ff */
[----:B------:R-:W-:Y:S02]  /*02a0*/  CS2R R104, SRZ ;  /* 0x0000000000687805 */ /* 0x000fe4000001ff00 */
[----:B------:R-:W-:Y:S02]  /*02b0*/  CS2R R106, SRZ ;  /* 0x00000000006a7805 */ /* 0x000fe4000001ff00 */
[----:B------:R-:W-:Y:S01]  /*02c0*/  CS2R R100, SRZ ;  /* 0x0000000000647805 */ /* 0x000fe2000001ff00 */
[----:B------:R-:W5:Y:S01]  /*02d0*/  @P4 LDG.E.64 R14, desc[UR12][R34.64] ;  /* 0x0000000c220e4981 */ /* 0x000f62000c1e1b00 */
[----:B------:R-:W4:Y:S01]  /*02e0*/  @P2 LDC.64 R42, c[0x0][0x3e8] ;  /* 0x0000fa00ff2a2b82 */ /* 0x000f220000000a00 */
[----:B--2---:R-:W-:-:S07]  /*02f0*/  @P3 IMAD.WIDE.U32 R36, R3, 0x8, R36 ;  /* 0x0000000803243825 */ /* 0x004fce00078e0024 */
[----:B------:R-:W2:Y:S01]  /*0300*/  @P1 LDC.64 R44, c[0x0][0x3d0] ;  /* 0x0000f400ff2c1b82 */ /* 0x000ea20000000a00 */
[C---:B-1----:R-:W-:Y:S01]  /*0310*/  @P3 IMAD.WIDE.U32 R38, R3.reuse, 0x8, R38 ;  /* 0x0000000803263825 */ /* 0x042fe200078e0026 */
[----:B------:R-:W-:Y:S01]  /*0320*/  @P3 IADD3 R3, PT, PT, R3, 0x100, RZ ;  /* 0x0000010003033810 */ /* 0x000fe20007ffe0ff */
[----:B------:R-:W5:Y:S05]  /*0330*/  @P3 LDG.E.64 R26, desc[UR12][R36.64] ;  /* 0x0000000c241a3981 */ /* 0x000f6a000c1e1b00 */
        /* <DEDUP_REMOVED lines=60> */
[----:B--2---:R-:W-:Y:S06]  /*0700*/  BRA.U UP0, `(.L_x_4232) ;  /* 0x0000008500087547 */ /* 0x004fec000b800000 */
        /* <DEDUP_REMOVED lines=39> */
[----:B------:R-:W-:Y:S02]  /*0980*/  MOV R126, R118 ;  /* 0x00000076007e7202 */ /* 0x000fe40000000f00 */
[----:B------:R-:W-:Y:S02]  /*0990*/  CS2R R76, SRZ ;  /* 0x00000000004c7805 */ /* 0x000fe4000001ff00 */
[----:B------:R-:W-:Y:S02]  /*09a0*/  SHF.R.U32.HI R29, RZ, 0x10, R29 ;  /* 0x00000010ff1d7819 */ /* 0x000fe4000001161d */
[----:B------:R-:W-:Y:S02]  /*09b0*/  CS2R R78, SRZ ;  /* 0x00000000004e7805 */ /* 0x000fe4000001ff00 */
        /* <DEDUP_REMOVED lines=48> */
[----:B------:R-:W-:Y:S01]  /*0cc0*/  MOV R184, R10 ;  /* 0x0000000a00b87202 */ /* 0x000fe20000000f00 */
[----:B------:R-:W0:Y:S01]  /*0cd0*/  LDCU UR6, c[0x0][0x388] ;  /* 0x00007100ff0677ac */ /* 0x000e220008000800 */
[----:B------:R-:W-:Y:S02]  /*0ce0*/  MOV R188, R12 ;  /* 0x0000000c00bc7202 */ /* 0x000fe40000000f00 */
[----:B------:R-:W-:Y:S01]  /*0cf0*/  SHF.R.U64 R189, R12, 0x10, R13 ;  /* 0x000000100cbd7819 */ /* 0x000fe2000000120d */
[----:B------:R-:W1:Y:S01]  /*0d00*/  LDCU.U8 UR17, c[0x0][0x410] ;  /* 0x00008200ff1177ac */ /* 0x000e620008000000 */
        /* <DEDUP_REMOVED lines=9> */
[----:B------:R-:W-:-:S02]  /*0da0*/  MOV R164, R22 ;  /* 0x0000001600a47202 */ /* 0x000fc40000000f00 */
[----:B------:R-:W-:Y:S01]  /*0db0*/  MOV R168, R14 ;  /* 0x0000000e00a87202 */ /* 0x000fe20000000f00 */
[----:B------:R-:W0:Y:S01]  /*0dc0*/  LDCU.128 UR8, c[0x0][0x3c0] ;  /* 0x00007800ff0877ac */ /* 0x000e220008000c00 */
[----:B------:R-:W-:Y:S02]  /*0dd0*/  MOV R172, R4 ;  /* 0x0000000400ac7202 */ /* 0x000fe40000000f00 */
[--C-:B------:R-:W-:Y:S01]  /*0de0*/  SHF.R.U64 R173, R4, 0x10, R5.reuse ;  /* 0x0000001004ad7819 */ /* 0x100fe20000001205 */
[----:B------:R-:W0:Y:S01]  /*0df0*/  LDCU.64 UR24, c[0x0][0x380] ;  /* 0x00007000ff1877ac */ /* 0x000e220008000a00 */
[----:B------:R-:W-:Y:S02]  /*0e00*/  MOV R174, R5 ;  /* 0x0000000500ae7202 */ /* 0x000fe40000000f00 */
        /* <DEDUP_REMOVED lines=25> */
.L_x_4303:
[----:B------:R-:W0:Y:S01]  /*0fa0*/  @UP0 LDCU.64 UR4, c[0x0][0x3e0] ;  /* 0x00007c00ff0407ac */ /* 0x000e220008000a00 */
[----:B------:R-:W-:Y:S01]  /*0fb0*/  PLOP3.LUT P0, PT, PT, PT, UP0, 0x80, 0x8 ;  /* 0x000000000008781c */ /* 0x000fe20003f0f008 */
[----:B------:R-:W-:-:S06]  /*0fc0*/  UIMAD.WIDE UR14, UR7, 0x4, UR8 ;  /* 0x00000004070e78a5 */ /* 0x000fcc000f8e0208 */
[----:B-1----:R-:W-:Y:S02]  /*0fd0*/  MOV R150, UR14 ;  /* 0x0000000e00967c02 */ /* 0x002fe40008000f00 */
[----:B------:R-:W-:-:S05]  /*0fe0*/  MOV R151, UR15 ;  /* 0x0000000f00977c02 */ /* 0x000fca0008000f00 */
[----:B--2---:R-:W2:Y:S01]  /*0ff0*/  LDG.E R150, desc[UR12][R150.64] ;  /* 0x0000000c96967981 */ /* 0x004ea2000c1e1900 */
[----:B0-----:R-:W-:-:S06]  /*1000*/  @UP0 UIMAD.WIDE UR4, UR7, 0x2, UR4 ;  /* 0x00000002070408a5 */ /* 0x001fcc000f8e0204 */
[----:B---34-:R-:W-:Y:S02]  /*1010*/  MOV R148, UR4 ;  /* 0x0000000400947c02 */ /* 0x018fe40008000f00 */
        /* <DEDUP_REMOVED lines=10> */
[----:B------:R-:W-:Y:S01]  /*10c0*/  USHF.R.S32.HI UR5, URZ, 0x1f, UR4 ;  /* 0x0000001fff057899 */ /* 0x000fe20008011404 */
[----:B------:R-:W-:-:S03]  /*10d0*/  ISETP.NE.AND P6, PT, RZ, UR17, PT ;  /* 0x00000011ff007c0c */ /* 0x000fc6000bfc5270 */
[----:B------:R-:W-:Y:S01]  /*10e0*/  ULEA.HI UR5, UR5, UR4, URZ, 0x2 ;  /* 0x0000000405057291 */ /* 0x000fe2000f8f10ff */
[----:B------:R-:W-:Y:S01]  /*10f0*/  BSSY.RECONVERGENT B0, `(.L_x_4233) ;  /* 0x0000045000007945 */ /* 0x000fe20003800200 */
[----:B------:R-:W-:-:S04]  /*1100*/  UMOV UR14, 0x3f800000 ;  /* 0x3f800000000e7882 */ /* 0x000fc80000000000 */
[----:B------:R-:W-:Y:S02]  /*1110*/  MOV R3, UR5 ;  /* 0x0000000500037c02 */ /* 0x000fe40008000f00 */
[C---:B------:R-:W-:Y:S02]  /*1120*/  ISETP.GE.U32.AND P4, PT, R2.reuse, 0x200, PT ;  /* 0x000002000200780c */ /* 0x040fe40003f86070 */
[C---:B------:R-:W-:Y:S02]  /*1130*/  ISETP.GE.U32.AND P3, PT, R2.reuse, 0x300, PT ;  /* 0x000003000200780c */ /* 0x040fe40003f66070 */
[C---:B------:R-:W-:Y:S02]  /*1140*/  ISETP.GE.U32.AND P2, PT, R2.reuse, 0x400, PT ;  /* 0x000004000200780c */ /* 0x040fe40003f46070 */
[----:B------:R-:W-:Y:S02]  /*1150*/  P2R R192, PR, RZ, 0x20 ;  /* 0x00000020ffc07803 */ /* 0x000fe40000000000 */
[----:B------:R-:W-:-:S02]  /*1160*/  ISETP.GE.U32.AND P1, PT, R2, 0x500, PT ;  /* 0x000005000200780c */ /* 0x000fc40003f26070 */
[----:B0-----:R-:W-:-:S04]  /*1170*/  LEA.HI.SX32 R3, R3, R0, 0x1e ;  /* 0x0000000003037211 */ /* 0x001fc800078ff2ff */
[----:B------:R-:W-:Y:S02]  /*1180*/  MOV R154, R3 ;  /* 0x00000003009a7202 */ /* 0x000fe40000000f00 */
[----:B--2---:R-:W-:Y:S02]  /*1190*/  FSEL R150, R150, RZ, !P6 ;  /* 0x000000ff96967208 */ /* 0x004fe40007000000 */
[----:B---3--:R-:W-:Y:S02]  /*11a0*/  @P0 R2UR UR15, R148 ;  /* 0x00000000940f02ca */ /* 0x008fe400000e0000 */
[----:B------:R-:W-:Y:S02]  /*11b0*/  R2UR UR4, R150 ;  /* 0x00000000960472ca */ /* 0x000fe400000e0000 */
[----:B----4-:R-:W-:Y:S02]  /*11c0*/  R2UR UR21, R152 ;  /* 0x00000000981572ca */ /* 0x010fe400000e0000 */
[----:B------:R-:W-:-:S07]  /*11d0*/  CS2R R152, SRZ ;  /* 0x0000000000987805 */ /* 0x000fce000001ff00 */
[----:B------:R-:W-:Y:S01]  /*11e0*/  @UP0 USHF.L.U32 UR14, UR15, 0x10, URZ ;  /* 0x000000100f0e0899 */ /* 0x000fe200080006ff */
[----:B-----5:R-:W-:Y:S11]  /*11f0*/  @!P5 BRA `(.L_x_4234) ;  /* 0x0000000000d0d947 */ /* 0x020ff60003800000 */
[----:B------:R-:W0:Y:S08]  /*1200*/  LDC.64 R152, c[0x0][0x428] ;  /* 0x00010a00ff987b82 */ /* 0x000e300000000a00 */
[----:B------:R-:W1:Y:S01]  /*1210*/  LDC.64 R148, c[0x0][0x3a8] ;  /* 0x0000ea00ff947b82 */ /* 0x000e620000000a00 */
[----:B0-----:R-:W-:-:S06]  /*1220*/  IMAD.WIDE.U32 R152, R3, 0x8, R152 ;  /* 0x0000000803987825 */ /* 0x001fcc00078e0098 */
[----:B------:R-:W2:Y:S01]  /*1230*/  LDG.E.64 R152, desc[UR12][R152.64] ;  /* 0x0000000c98987981 */ /* 0x000ea2000c1e1b00 */
[----:B-1----:R-:W-:-:S06]  /*1240*/  IMAD.WIDE.U32 R148, R3, 0x10, R148 ;  /* 0x0000001003947825 */ /* 0x002fcc00078e0094 */
[----:B------:R-:W3:Y:S01]  /*1250*/  LDG.E.128 R148, desc[UR12][R148.64] ;  /* 0x0000000c94947981 */ /* 0x000ee2000c1e1d00 */
[----:B------:R-:W-:-:S04]  /*1260*/  ISETP.NE.U32.AND P0, PT, RZ, UR18, PT ;  /* 0x00000012ff007c0c */ /* 0x000fc8000bf05070 */
[----:B------:R-:W-:Y:S02]  /*1270*/  ISETP.NE.AND.EX P0, PT, RZ, UR19, PT, P0 ;  /* 0x00000013ff007c0c */ /* 0x000fe4000bf05300 */
[----:B------:R-:W-:-:S11]  /*1280*/  SHF.L.U32 R250, R4, 0x10, RZ ;  /* 0x0000001004fa7819 */ /* 0x000fd600000006ff */
[----:B------:R-:W0:Y:S01]  /*1290*/  @P0 LDC.64 R154, c[0x0][0x438] ;  /* 0x00010e00ff9a0b82 */ /* 0x000e220000000a00 */
[----:B------:R-:W-:Y:S02]  /*12a0*/  SHF.L.U32 R246, R5, 0x10, RZ ;  /* 0x0000001005f67819 */ /* 0x000fe400000006ff */
[----:B------:R-:W-:Y:S02]  /*12b0*/  SHF.L.U32 R243, R6, 0x10, RZ ;  /* 0x0000001006f37819 */ /* 0x000fe400000006ff */
[----:B------:R-:W-:Y:S01]  /*12c0*/  SHF.L.U32 R242, R7, 0x10, RZ ;  /* 0x0000001007f27819 */ /* 0x000fe200000006ff */
[----:B0-----:R-:W-:-:S05]  /*12d0*/  @P0 IMAD.WIDE.U32 R154, R3, 0x10, R154 ;  /* 0x00000010039a0825 */ /* 0x001fca00078e009a */
[----:B------:R0:W5:Y:S02]  /*12e0*/  @P0 LDG.E.128 R116, desc[UR12][R154.64] ;  /* 0x0000000c9a740981 */ /* 0x000164000c1e1d00 */
[----:B0-----:R-:W-:Y:S02]  /*12f0*/  IADD3 R154, PT, PT, R3, 0x100, RZ ;  /* 0x00000100039a7810 */ /* 0x001fe40007ffe0ff */
[----:B--2---:R-:W-:Y:S02]  /*1300*/  MOV R156, R152 ;  /* 0x00000098009c7202 */ /* 0x004fe40000000f00 */
[--C-:B------:R-:W-:Y:S02]  /*1310*/  SHF.R.U64 R159, R152, 0x10, R153.reuse ;  /* 0x00000010989f7819 */ /* 0x100fe40000001299 */
[----:B------:R-:W-:Y:S02]  /*1320*/  MOV R157, R153 ;  /* 0x00000099009d7202 */ /* 0x000fe40000000f00 */
[----:B------:R-:W-:-:S02]  /*1330*/  SHF.R.U32.HI R158, RZ, 0x10, R153 ;  /* 0x00000010ff9e7819 */ /* 0x000fc40000011699 */
[----:B------:R-:W-:Y:S01]  /*1340*/  SHF.L.U32 R153, R156, 0x10, RZ ;  /* 0x000000109c997819 */ /* 0x000fe200000006ff */
[----:B---3--:R-:W-:Y:S01]  /*1350*/  FADD.FTZ R221, R148, -UR4 ;  /* 0x8000000494dd7e21 */ /* 0x008fe20008010000 */
[----:B------:R-:W-:Y:S01]  /*1360*/  FADD.FTZ R149, R149, -UR4 ;  /* 0x8000000495957e21 */ /* 0x000fe20008010000 */
[----:B------:R-:W-:Y:S02]  /*1370*/  SHF.L.U32 R148, R159, 0x10, RZ ;  /* 0x000000109f947819 */ /* 0x000fe400000006ff */
[----:B------:R-:W-:Y:S01]  /*1380*/  FMUL.FTZ R221, R221, UR21 ;  /* 0x00000015dddd7c20 */ /* 0x000fe20008410000 */
[----:B------:R-:W-:Y:S01]  /*1390*/  FMUL.FTZ R250, R250, R153 ;  /* 0x00000099fafa7220 */ /* 0x000fe20000410000 */
[----:B------:R-:W-:Y:S01]  /*13a0*/  FADD.FTZ R150, R150, -UR4 ;  /* 0x8000000496967e21 */ /* 0x000fe20008010000 */
[----:B------:R-:W-:Y:S01]  /*13b0*/  FADD.FTZ R244, R151, -UR4 ;  /* 0x8000000497f47e21 */ /* 0x000fe20008010000 */
[----:B------:R-:W-:Y:S01]  /*13c0*/  SHF.L.U32 R157, R157, 0x10, RZ ;  /* 0x000000109d9d7819 */ /* 0x000fe200000006ff */
[----:B------:R-:W-:Y:S01]  /*13d0*/  FMUL.FTZ R248, R149, UR21 ;  /* 0x0000001595f87c20 */ /* 0x000fe20008410000 */
[----:B------:R-:W-:Y:S01]  /*13e0*/  FMUL.FTZ R246, R246, R148 ;  /* 0x00000094f6f67220 */ /* 0x000fe20000410000 */
[----:B------:R-:W-:Y:S01]  /*13f0*/  FADD.FTZ R149, RZ, R250 ;  /* 0x000000faff957221 */ /* 0x000fe20000010000 */
[----:B------:R-:W-:Y:S01]  /*1400*/  FFMA.FTZ R151, R221, R250, RZ ;  /* 0x000000fadd977223 */ /* 0x000fe200000100ff */
[----:B------:R-:W-:Y:S01]  /*1410*/  FMUL.FTZ R245, R150, UR21 ;  /* 0x0000001596f57c20 */ /* 0x000fe20008410000 */
[----:B------:R-:W-:Y:S01]  /*1420*/  FADD.FTZ R85, R85, R148 ;  /* 0x0000009455557221 */ /* 0x000fe20000010000 */
[----:B------:R-:W-:Y:S01]  /*1430*/  FFMA.FTZ R113, R248, R148, R113 ;  /* 0x00000094f8717223 */ /* 0x000fe20000010071 */
[----:B------:R-:W-:Y:S01]  /*1440*/  SHF.L.U32 R152, R158, 0x10, RZ ;  /* 0x000000109e987819 */ /* 0x000fe200000006ff */
[----:B------:R-:W-:Y:S01]  /*1450*/  FMUL.FTZ R243, R243, R157 ;  /* 0x0000009df3f37220 */ /* 0x000fe20000410000 */
[----:B------:R-:W-:Y:S01]  /*1460*/  FADD.FTZ R148, R149, R246 ;  /* 0x000000f695947221 */ /* 0x000fe20000010000 */
[----:B------:R-:W-:Y:S01]  /*1470*/  FFMA.FTZ R150, R248, R246, R151 ;  /* 0x000000f6f8967223 */ /* 0x000fe20000010097 */
[----:B------:R-:W-:Y:S01]  /*1480*/  FADD.FTZ R84, R84, R153 ;  /* 0x0000009954547221 */ /* 0x000fe20000010000 */
[----:B------:R-:W-:Y:S01]  /*1490*/  FFMA.FTZ R112, R221, R153, R112 ;  /* 0x00000099dd707223 */ /* 0x000fe20000010070 */
[----:B------:R-:W-:Y:S01]  /*14a0*/  FMUL.FTZ R244, R244, UR21 ;  /* 0x00000015f4f47c20 */ /* 0x000fe20008410000 */
        /* <DEDUP_REMOVED lines=9> */
.L_x_4234:
[----:B------:R-:W-:Y:S05]  /*1540*/  BSYNC.RECONVERGENT B0 ;  /* 0x0000000000007941 */ /* 0x000fea0003800200 */
.L_x_4233:
        /* <DEDUP_REMOVED lines=18> */
[----:B--2---:R-:W-:-:S02]  /*1670*/  MOV R155, R158 ;  /* 0x0000009e009b7202 */ /* 0x004fc40000000f00 */
[--C-:B------:R-:W-:Y:S02]  /*1680*/  SHF.R.U64 R162, R158, 0x10, R159.reuse ;  /* 0x000000109ea27819 */ /* 0x100fe4000000129f */
[----:B------:R-:W-:Y:S01]  /*1690*/  SHF.L.U32 R155, R155, 0x10, RZ ;  /* 0x000000109b9b7819 */ /* 0x000fe200000006ff */
[----:B---3--:R-:W-:Y:S01]  /*16a0*/  FADD.FTZ R149, R149, -UR4 ;  /* 0x8000000495957e21 */ /* 0x008fe20008010000 */
[----:B------:R-:W-:Y:S01]  /*16b0*/  FADD.FTZ R193, R148, -UR4 ;  /* 0x8000000494c17e21 */ /* 0x000fe20008010000 */
[----:B------:R-:W-:Y:S02]  /*16c0*/  SHF.L.U32 R148, R162, 0x10, RZ ;  /* 0x00000010a2947819 */ /* 0x000fe400000006ff */
[----:B------:R-:W-:Y:S01]  /*16d0*/  FMUL.FTZ R216, R216, R155 ;  /* 0x0000009bd8d87220 */ /* 0x000fe20000410000 */
[----:B------:R-:W-:Y:S01]  /*16e0*/  MOV R160, R159 ;  /* 0x0000009f00a07202 */ /* 0x000fe20000000f00 */
[----:B------:R-:W-:Y:S01]  /*16f0*/  FMUL.FTZ R214, R149, UR21 ;  /* 0x0000001595d67c20 */ /* 0x000fe20008410000 */
[----:B------:R-:W-:Y:S01]  /*1700*/  FMUL.FTZ R193, R193, UR21 ;  /* 0x00000015c1c17c20 */ /* 0x000fe20008410000 */
[----:B------:R-:W-:Y:S01]  /*1710*/  SHF.R.U32.HI R161, RZ, 0x10, R159 ;  /* 0x00000010ffa17819 */ /* 0x000fe2000001169f */
[----:B------:R-:W-:Y:S01]  /*1720*/  FADD.FTZ R81, R81, R148 ;  /* 0x0000009451517221 */ /* 0x000fe20000010000 */
[-C--:B------:R-:W-:Y:S01]  /*1730*/  FFMA.FTZ R109, R214, R148.reuse, R109 ;  /* 0x00000094d66d7223 */ /* 0x080fe2000001006d */
[----:B------:R-:W-:Y:S01]  /*1740*/  FMUL.FTZ R213, R213, R148 ;  /* 0x00000094d5d57220 */ /* 0x000fe20000410000 */
[----:B------:R-:W-:Y:S01]  /*1750*/  FADD.FTZ R150, R150, -UR4 ;  /* 0x8000000496967e21 */ /* 0x000fe20008010000 */
[----:B------:R-:W-:Y:S01]  /*1760*/  SHF.L.U32 R160, R160, 0x10, RZ ;  /* 0x00000010a0a07819 */ /* 0x000fe200000006ff */
[----:B------:R-:W-:Y:S01]  /*1770*/  FADD.FTZ R148, R153, R216 ;  /* 0x000000d899947221 */ /* 0x000fe20000010000 */
[C---:B------:R-:W-:Y:S01]  /*1780*/  FFMA.FTZ R149, R193.reuse, R216, R152 ;  /* 0x000000d8c1957223 */ /* 0x040fe20000010098 */
[----:B------:R-:W-:Y:S01]  /*1790*/  FADD.FTZ R80, R80, R155 ;  /* 0x0000009b50507221 */ /* 0x000fe20000010000 */
[----:B------:R-:W-:Y:S01]  /*17a0*/  FFMA.FTZ R108, R193, R155, R108 ;  /* 0x0000009bc16c7223 */ /* 0x000fe2000001006c */
[----:B------:R-:W-:Y:S01]  /*17b0*/  FMUL.FTZ R241, R150, UR21 ;  /* 0x0000001596f17c20 */ /* 0x000fe20008410000 */
[----:B------:R-:W-:Y:S01]  /*17c0*/  SHF.L.U32 R155, R161, 0x10, RZ ;  /* 0x00000010a19b7819 */ /* 0x000fe200000006ff */
[----:B------:R-:W-:Y:S01]  /*17d0*/  FADD.FTZ R151, R151, -UR4 ;  /* 0x8000000497977e21 */ /* 0x000fe20008010000 */
[-C--:B------:R-:W-:Y:S01]  /*17e0*/  FMUL.FTZ R239, R239, R160.reuse ;  /* 0x000000a0efef7220 */ /* 0x080fe20000410000 */
[----:B------:R-:W-:Y:S01]  /*17f0*/  FADD.FTZ R148, R148, R213 ;  /* 0x000000d594947221 */ /* 0x000fe20000010000 */
[----:B------:R-:W-:Y:S01]  /*1800*/  FFMA.FTZ R150, R214, R213, R149 ;  /* 0x000000d5d6967223 */ /* 0x000fe20000010095 */
[----:B------:R-:W-:Y:S01]  /*1810*/  FMUL.FTZ R240, R151, UR21 ;  /* 0x0000001597f07c20 */ /* 0x000fe20008410000 */
        /* <DEDUP_REMOVED lines=8> */
[----:B0-----:R-:W-:-:S07]  /*18a0*/  FFMA.FTZ R152, R240, R238, R149 ;  /* 0x000000eef0987223 */ /* 0x001fce0000010095 */
.L_x_4236:
[----:B------:R-:W-:Y:S05]  /*18b0*/  BSYNC.RECONVERGENT B0 ;  /* 0x0000000000007941 */ /* 0x000fea0003800200 */
.L_x_4235:
        /* <DEDUP_REMOVED lines=21> */
[----:B------:R-:W-:Y:S01]  /*1a10*/  SHF.L.U32 R155, R155, 0x10, RZ ;  /* 0x000000109b9b7819 */ /* 0x000fe200000006ff */
[----:B---3--:R-:W-:Y:S01]  /*1a20*/  FADD.FTZ R149, R149, -UR4 ;  /* 0x8000000495957e21 */ /* 0x008fe20008010000 */
[----:B------:R-:W-:Y:S01]  /*1a30*/  FADD.FTZ R150, R150, -UR4 ;  /* 0x8000000496967e21 */ /* 0x000fe20008010000 */
[----:B------:R-:W-:Y:S01]  /*1a40*/  FADD.FTZ R195, R148, -UR4 ;  /* 0x8000000494c37e21 */ /* 0x000fe20008010000 */
[----:B------:R-:W-:Y:S01]  /*1a50*/  SHF.L.U32 R148, R162, 0x10, RZ ;  /* 0x00000010a2947819 */ /* 0x000fe200000006ff */
[----:B------:R-:W-:Y:S01]  /*1a60*/  FMUL.FTZ R200, R149, UR21 ;  /* 0x0000001595c87c20 */ /* 0x000fe20008410000 */
[----:B------:R-:W-:Y:S01]  /*1a70*/  SHF.L.U32 R149, R160, 0x10, RZ ;  /* 0x00000010a0957819 */ /* 0x000fe200000006ff */
[----:B------:R-:W-:Y:S01]  /*1a80*/  FMUL.FTZ R212, R212, R155 ;  /* 0x0000009bd4d47220 */ /* 0x000fe20000410000 */
[----:B------:R-:W-:Y:S01]  /*1a90*/  FMUL.FTZ R229, R150, UR21 ;  /* 0x0000001596e57c20 */ /* 0x000fe20008410000 */
[----:B------:R-:W-:Y:S01]  /*1aa0*/  FMUL.FTZ R195, R195, UR21 ;  /* 0x00000015c3c37c20 */ /* 0x000fe20008410000 */
[----:B------:R-:W-:Y:S01]  /*1ab0*/  SHF.R.U32.HI R161, RZ, 0x10, R159 ;  /* 0x00000010ffa17819 */ /* 0x000fe2000001169f */
[----:B------:R-:W-:Y:S01]  /*1ac0*/  FADD.FTZ R77, R77, R148 ;  /* 0x000000944d4d7221 */ /* 0x000fe20000010000 */
[-C--:B------:R-:W-:Y:S01]  /*1ad0*/  FFMA.FTZ R105, R200, R148.reuse, R105 ;  /* 0x00000094c8697223 */ /* 0x080fe20000010069 */
[----:B------:R-:W-:Y:S01]  /*1ae0*/  FMUL.FTZ R211, R211, R148 ;  /* 0x00000094d3d37220 */ /* 0x000fe20000410000 */
[----:B------:R-:W-:Y:S01]  /*1af0*/  FADD.FTZ R151, R151, -UR4 ;  /* 0x8000000497977e21 */ /* 0x000fe20008010000 */
[----:B------:R-:W-:Y:S01]  /*1b00*/  FADD.FTZ R78, R78, R149 ;  /* 0x000000954e4e7221 */ /* 0x000fe20000010000 */
[-C--:B------:R-:W-:Y:S01]  /*1b10*/  FFMA.FTZ R106, R229, R149.reuse, R106 ;  /* 0x00000095e56a7223 */ /* 0x080fe2000001006a */
[----:B------:R-:W-:Y:S01]  /*1b20*/  FMUL.FTZ R236, R236, R149 ;  /* 0x00000095ecec7220 */ /* 0x000fe20000410000 */
[----:B------:R-:W-:Y:S01]  /*1b30*/  FADD.FTZ R148, R153, R212 ;  /* 0x000000d499947221 */ /* 0x000fe20000010000 */
[----:B------:R-:W-:Y:S01]  /*1b40*/  FFMA.FTZ R149, R195, R212, R152 ;  /* 0x000000d4c3957223 */ /* 0x000fe20000010098 */
[----:B------:R-:W-:Y:S01]  /*1b50*/  SHF.L.U32 R150, R161, 0x10, RZ ;  /* 0x00000010a1967819 */ /* 0x000fe200000006ff */
[----:B------:R-:W-:Y:S01]  /*1b60*/  FMUL.FTZ R224, R151, UR21 ;  /* 0x0000001597e07c20 */ /* 0x000fe20008410000 */
[----:B------:R-:W-:Y:S01]  /*1b70*/  FADD.FTZ R151, R148, R211 ;  /* 0x000000d394977221 */ /* 0x000fe20000010000 */
[----:B------:R-:W-:-:S02]  /*1b80*/  FFMA.FTZ R148, R200, R211, R149 ;  /* 0x000000d3c8947223 */ /* 0x000fc40000010095 */
        /* <DEDUP_REMOVED lines=8> */
[----:B0-----:R-:W-:-:S07]  /*1c10*/  FFMA.FTZ R152, R224, R237, R149 ;  /* 0x000000ede0987223 */ /* 0x001fce0000010095 */
.L_x_4238:
[----:B------:R-:W-:Y:S05]  /*1c20*/  BSYNC.RECONVERGENT B0 ;  /* 0x0000000000007941 */ /* 0x000fea0003800200 */
.L_x_4237:
        /* <DEDUP_REMOVED lines=54> */
.L_x_4240:
[----:B------:R-:W-:Y:S05]  /*1f90*/  BSYNC.RECONVERGENT B0 ;  /* 0x0000000000007941 */ /* 0x000fea0003800200 */
.L_x_4239:
        /* <DEDUP_REMOVED lines=54> */
.L_x_4242:
[----:B------:R-:W-:Y:S05]  /*2300*/  BSYNC.RECONVERGENT B0 ;  /* 0x0000000000007941 */ /* 0x000fea0003800200 */
.L_x_4241:
        /* <DEDUP_REMOVED lines=18> */
[----:B------:R-:W-:Y:S02]  /*2430*/  IADD3 R154, PT, PT, R154, 0x100, RZ ;  /* 0x000001009a9a7810 */ /* 0x000fe40007ffe0ff */
[----:B---3--:R-:W-:-:S02]  /*2440*/  MOV R155, R156 ;  /* 0x0000009c009b7202 */ /* 0x008fc40000000f00 */
[--C-:B------:R-:W-:Y:S02]  /*2450*/  SHF.R.U64 R162, R156, 0x10, R157.reuse ;  /* 0x000000109ca27819 */ /* 0x100fe4000000129d */
[----:B------:R-:W-:Y:S02]  /*2460*/  MOV R160, R157 ;  /* 0x0000009d00a07202 */ /* 0x000fe40000000f00 */
[----:B------:R-:W-:Y:S01]  /*2470*/  SHF.L.U32 R155, R155, 0x10, RZ ;  /* 0x000000109b9b7819 */ /* 0x000fe200000006ff */
[----:B----4-:R-:W-:Y:S01]  /*2480*/  FADD.FTZ R194, R149, -UR4 ;  /* 0x8000000495c27e21 */ /* 0x010fe20008010000 */
        /* <DEDUP_REMOVED lines=31> */
.L_x_4244:
[----:B------:R-:W-:Y:S05]  /*2680*/  BSYNC.RECONVERGENT B0 ;  /* 0x0000000000007941 */ /* 0x000fea0003800200 */
.L_x_4243:
        /* <DEDUP_REMOVED lines=10> */
[----:B------:R-:W-:Y:S01]  /*2730*/  SHF.L.U32 R204, R28, 0x10, RZ ;  /* 0x000000101ccc7819 */ /* 0x000fe200000006ff */
[----:B------:R2:W5:Y:S01]  /*2740*/  @P5 LDG.E.128 R140, desc[UR12][R156.64] ;  /* 0x0000000c9c8c5981 */ /* 0x000562000c1e1d00 */
[----:B-1----:R-:W-:-:S04]  /*2750*/  IMAD.WIDE.U32 R148, R154, 0x10, R148 ;  /* 0x000000109a947825 */ /* 0x002fc800078e0094 */
[----:B0-----:R-:W-:Y:S02]  /*2760*/  IMAD.WIDE.U32 R154, R154, 0x8, R150 ;  /* 0x000000089a9a7825 */ /* 0x001fe400078e0096 */
[----:B------:R-:W3:Y:S04]  /*2770*/  LDG.E.128 R148, desc[UR12][R148.64] ;  /* 0x0000000c94947981 */ /* 0x000ee8000c1e1d00 */
[----:B------:R-:W4:Y:S01]  /*2780*/  LDG.E.64 R154, desc[UR12][R154.64] ;  /* 0x0000000c9a9a7981 */ /* 0x000f22000c1e1b00 */
[----:B------:R-:W-:Y:S02]  /*2790*/  SHF.L.U32 R219, R29, 0x10, RZ ;  /* 0x000000101ddb7819 */ /* 0x000fe400000006ff */
[----:B------:R-:W-:Y:S02]  /*27a0*/  SHF.L.U32 R215, R30, 0x10, RZ ;  /* 0x000000101ed77819 */ /* 0x000fe400000006ff */
[----:B------:R-:W-:Y:S01]  /*27b0*/  SHF.L.U32 R226, R31, 0x10, RZ ;  /* 0x000000101fe27819 */ /* 0x000fe200000006ff */
[----:B---3--:R-:W-:Y:S01]  /*27c0*/  FADD.FTZ R202, R149, -UR4 ;  /* 0x8000000495ca7e21 */ /* 0x008fe20008010000 */
[----:B------:R-:W-:Y:S01]  /*27d0*/  FADD.FTZ R203, R148, -UR4 ;  /* 0x8000000494cb7e21 */ /* 0x000fe20008010000 */
[----:B------:R-:W-:Y:S01]  /*27e0*/  FADD.FTZ R150, R150, -UR4 ;  /* 0x8000000496967e21 */ /* 0x000fe20008010000 */
[----:B------:R-:W-:Y:S01]  /*27f0*/  FADD.FTZ R151, R151, -UR4 ;  /* 0x8000000497977e21 */ /* 0x000fe20008010000 */
[----:B----4-:R-:W-:Y:S01]  /*2800*/  MOV R158, R154 ;  /* 0x0000009a009e7202 */ /* 0x010fe20000000f00 */
[----:B------:R-:W-:Y:S01]  /*2810*/  FMUL.FTZ R202, R202, UR21 ;  /* 0x00000015caca7c20 */ /* 0x000fe20008410000 */
[--C-:B------:R-:W-:Y:S01]  /*2820*/  SHF.R.U64 R160, R154, 0x10, R155.reuse ;  /* 0x000000109aa07819 */ /* 0x100fe2000000129b */
[----:B------:R-:W-:Y:S01]  /*2830*/  FMUL.FTZ R203, R203, UR21 ;  /* 0x00000015cbcb7c20 */ /* 0x000fe20008410000 */
[----:B--2---:R-:W-:Y:S01]  /*2840*/  SHF.L.U32 R157, R158, 0x10, RZ ;  /* 0x000000109e9d7819 */ /* 0x004fe200000006ff */
[----:B------:R-:W-:Y:S01]  /*2850*/  FMUL.FTZ R217, R150, UR21 ;  /* 0x0000001596d97c20 */ /* 0x000fe20008410000 */
[----:B------:R-:W-:Y:S01]  /*2860*/  SHF.L.U32 R148, R160, 0x10, RZ ;  /* 0x00000010a0947819 */ /* 0x000fe200000006ff */
[----:B------:R-:W-:Y:S01]  /*2870*/  FMUL.FTZ R228, R151, UR21 ;  /* 0x0000001597e47c20 */ /* 0x000fe20008410000 */
[----:B------:R-:W-:Y:S01]  /*2880*/  MOV R159, R155 ;  /* 0x0000009b009f7202 */ /* 0x000fe20000000f00 */
[----:B------:R-:W-:Y:S01]  /*2890*/  FMUL.FTZ R204, R204, R157 ;  /* 0x0000009dcccc7220 */ /* 0x000fe20000410000 */
[----:B------:R-:W-:Y:S01]  /*28a0*/  SHF.R.U32.HI R156, RZ, 0x10, R155 ;  /* 0x00000010ff9c7819 */ /* 0x000fe2000001169b */
[----:B------:R-:W-:Y:S01]  /*28b0*/  FADD.FTZ R61, R61, R148 ;  /* 0x000000943d3d7221 */ /* 0x000fe20000010000 */
[-C--:B------:R-:W-:Y:S01]  /*28c0*/  FFMA.FTZ R89, R202, R148.reuse, R89 ;  /* 0x00000094ca597223 */ /* 0x080fe20000010059 */
[----:B------:R-:W-:Y:S01]  /*28d0*/  FMUL.FTZ R219, R219, R148 ;  /* 0x00000094dbdb7220 */ /* 0x000fe20000410000 */
[----:B------:R-:W-:Y:S01]  /*28e0*/  SHF.L.U32 R159, R159, 0x10, RZ ;  /* 0x000000109f9f7819 */ /* 0x000fe200000006ff */
[----:B------:R-:W-:Y:S01]  /*28f0*/  FADD.FTZ R148, R153, R204 ;  /* 0x000000cc99947221 */ /* 0x000fe20000010000 */
[----:B------:R-:W-:Y:S01]  /*2900*/  FFMA.FTZ R149, R203, R204, R152 ;  /* 0x000000cccb957223 */ /* 0x000fe20000010098 */
[----:B------:R-:W-:Y:S01]  /*2910*/  SHF.L.U32 R154, R156, 0x10, RZ ;  /* 0x000000109c9a7819 */ /* 0x000fe200000006ff */
[----:B------:R-:W-:Y:S01]  /*2920*/  FADD.FTZ R60, R60, R157 ;  /* 0x0000009d3c3c7221 */ /* 0x000fe20000010000 */
[----:B------:R-:W-:Y:S01]  /*2930*/  FMUL.FTZ R215, R215, R159 ;  /* 0x0000009fd7d77220 */ /* 0x000fe20000410000 */
[----:B------:R-:W-:Y:S01]  /*2940*/  FADD.FTZ R148, R148, R219 ;  /* 0x000000db94947221 */ /* 0x000fe20000010000 */
[----:B------:R-:W-:Y:S01]  /*2950*/  FFMA.FTZ R150, R202, R219, R149 ;  /* 0x000000dbca967223 */ /* 0x000fe20000010095 */
[-C--:B------:R-:W-:Y:S01]  /*2960*/  FMUL.FTZ R226, R226, R154.reuse ;  /* 0x0000009ae2e27220 */ /* 0x080fe20000410000 */
[----:B------:R-:W-:Y:S01]  /*2970*/  FFMA.FTZ R88, R203, R157, R88 ;  /* 0x0000009dcb587223 */ /* 0x000fe20000010058 */
        /* <DEDUP_REMOVED lines=8> */
.L_x_4246:
[----:B------:R-:W-:Y:S05]  /*2a00*/  BSYNC.RECONVERGENT B0 ;  /* 0x0000000000007941 */ /* 0x000fea0003800200 */
.L_x_4245:
        /* <DEDUP_REMOVED lines=31> */
.L_x_4248:
[----:B------:R-:W-:Y:S05]  /*2c00*/  BSYNC.RECONVERGENT B0 ;  /* 0x0000000000007941 */ /* 0x000fea0003800200 */
.L_x_4247:
[----:B------:R-:W1:Y:S08]  /*2c10*/  S2UR UR5, SR_CgaCtaId ;  /* 0x00000000000579c3 */ /* 0x000e700000008800 */
[----:B------:R-:W-:Y:S01]  /*2c20*/  BAR.SYNC.DEFER_BLOCKING 0x0 ;  /* 0x0000000000007b1d */ /* 0x000fe20000010000 */
[----:B------:R-:W-:-:S04]  /*2c30*/  UISETP.NE.U32.AND UP1, UPT, UR18, URZ, UPT ;  /* 0x000000ff1200728c */ /* 0x000fc8000bf25070 */
[----:B------:R-:W-:Y:S01]  /*2c40*/  UISETP.NE.AND.EX UP1, UPT, UR19, URZ, UPT, UP1 ;  /* 0x000000ff1300728c */ /* 0x000fe2000bf25310 */
[----:B------:R-:W-:Y:S01]  /*2c50*/  BSSY.RECONVERGENT B0, `(.L_x_4249) ;  /* 0x00005e9000007945 */ /* 0x000fe20003800200 */
[----:B------:R-:W-:Y:S02]  /*2c60*/  UMOV UR4, 0x400 ;  /* 0x0000040000047882 */ /* 0x000fe40000000000 */
        /* <DEDUP_REMOVED lines=34> */
[----:B------:R-:W-:Y:S01]  /*2e90*/  ISETP.NE.AND P5, PT, R192, RZ, PT ;  /* 0x000000ffc000720c */ /* 0x000fe20003fa5270 */
[----:B------:R-:W-:-:S12]  /*2ea0*/  BSSY.RECONVERGENT B1, `(.L_x_4251) ;  /* 0x0000066000017945 */ /* 0x000fd80003800200 */
[----:B------:R-:W-:Y:S05]  /*2eb0*/  @!P5 BRA `(.L_x_4252) ;  /* 0x000000040090d947 */ /* 0x000fea0003800000 */
[----:B------:R-:W0:Y:S02]  /*2ec0*/  LDC.64 R148, c[0x0][0x390] ;  /* 0x0000e400ff947b82 */ /* 0x000e240000000a00 */
[----:B0-----:R-:W-:-:S06]  /*2ed0*/  IMAD.WIDE.U32 R148, R3, 0x8, R148 ;  /* 0x0000000803947825 */ /* 0x001fcc00078e0094 */
[----:B------:R-:W2:Y:S01]  /*2ee0*/  LDG.E.64 R148, desc[UR12][R148.64] ;  /* 0x0000000c94947981 */ /* 0x000ea2000c1e1b00 */
[----:B------:R-:W-:-:S04]  /*2ef0*/  ISETP.NE.U32.AND P5, PT, RZ, UR22, PT ;  /* 0x00000016ff007c0c */ /* 0x000fc8000bfa5070 */
[----:B------:R-:W-:Y:S02]  /*2f00*/  ISETP.NE.AND.EX P5, PT, RZ, UR23, PT, P5 ;  /* 0x00000017ff007c0c */ /* 0x000fe4000bfa5350 */
[--C-:B--2---:R-:W-:Y:S02]  /*2f10*/  SHF.R.U64 R151, R148, 0x10, R149.reuse ;  /* 0x0000001094977819 */ /* 0x104fe40000001295 */
[----:B------:R-:W-:-:S09]  /*2f20*/  SHF.R.U32.HI R152, RZ, 0x10, R149 ;  /* 0x00000010ff987819 */ /* 0x000fd20000011695 */
[----:B------:R-:W-:Y:S05]  /*2f30*/  @P5 BRA `(.L_x_4253) ;  /* 0x0000000000985947 */ /* 0x000fea0003800000 */
[--C-:B------:R-:W-:Y:S01]  /*2f40*/  FFMA.FTZ R153, R221, UR4, R150.reuse ;  /* 0x00000004dd997c23 */ /* 0x100fe20008010096 */
[----:B------:R-:W-:Y:S01]  /*2f50*/  FFMA.FTZ R155, R248, UR4, R150 ;  /* 0x00000004f89b7c23 */ /* 0x000fe20008010096 */
[----:B------:R-:W-:Y:S02]  /*2f60*/  SHF.L.U32 R156, R148, 0x10, RZ ;  /* 0x00000010949c7819 */ /* 0x000fe400000006ff */
[----:B------:R-:W-:Y:S01]  /*2f70*/  FADD.FTZ R153, R250, -R153 ;  /* 0x80000099fa997221 */ /* 0x000fe20000010000 */
[----:B------:R-:W-:Y:S01]  /*2f80*/  FADD.FTZ R155, R246, -R155 ;  /* 0x8000009bf69b7221 */ /* 0x000fe20000010000 */
[----:B------:R-:W-:Y:S02]  /*2f90*/  SHF.L.U32 R151, R151, 0x10, RZ ;  /* 0x0000001097977819 */ /* 0x000fe400000006ff */
[----:B------:R-:W-:Y:S01]  /*2fa0*/  FMUL.FTZ R153, R153, UR21 ;  /* 0x0000001599997c20 */ /* 0x000fe20008410000 */
[----:B------:R-:W-:Y:S01]  /*2fb0*/  FMUL.FTZ R155, R155, UR21 ;  /* 0x000000159b9b7c20 */ /* 0x000fe20008410000 */
[----:B------:R-:W-:-:S02]  /*2fc0*/  SHF.L.U32 R157, R149, 0x10, RZ ;  /* 0x00000010959d7819 */ /* 0x000fc400000006ff */
[----:B------:R-:W-:Y:S01]  /*2fd0*/  FMUL.FTZ R153, R153, UR14 ;  /* 0x0000000e99997c20 */ /* 0x000fe20008410000 */
[----:B------:R-:W-:Y:S01]  /*2fe0*/  FMUL.FTZ R148, R155, UR14 ;  /* 0x0000000e9b947c20 */ /* 0x000fe20008410000 */
[----:B------:R-:W-:Y:S02]  /*2ff0*/  SHF.L.U32 R158, R152, 0x10, RZ ;  /* 0x00000010989e7819 */ /* 0x000fe400000006ff */
[----:B------:R-:W-:Y:S01]  /*3000*/  FFMA.FTZ R156, R153, R156, R56 ;  /* 0x0000009c999c7223 */ /* 0x000fe20000010038 */
[----:B------:R-:W-:Y:S01]  /*3010*/  FFMA.FTZ R151, R148, R151, R57 ;  /* 0x0000009794977223 */ /* 0x000fe20000010039 */
[--C-:B------:R-:W-:Y:S01]  /*3020*/  FFMA.FTZ R56, R245, UR4, R150.reuse ;  /* 0x00000004f5387c23 */ /* 0x100fe20008010096 */
[----:B------:R-:W-:-:S03]  /*3030*/  FFMA.FTZ R57, R244, UR4, R150 ;  /* 0x00000004f4397c23 */ /* 0x000fc60008010096 */
[----:B------:R-:W-:Y:S01]  /*3040*/  FADD.FTZ R56, R243, -R56 ;  /* 0x80000038f3387221 */ /* 0x000fe20000010000 */
[----:B------:R-:W-:-:S03]  /*3050*/  FADD.FTZ R57, R242, -R57 ;  /* 0x80000039f2397221 */ /* 0x000fc60000010000 */
[----:B------:R-:W-:Y:S01]  /*3060*/  FMUL.FTZ R56, R56, UR21 ;  /* 0x0000001538387c20 */ /* 0x000fe20008410000 */
[----:B------:R-:W-:-:S03]  /*3070*/  FMUL.FTZ R57, R57, UR21 ;  /* 0x0000001539397c20 */ /* 0x000fc60008410000 */
[----:B------:R-:W-:Y:S01]  /*3080*/  FMUL.FTZ R149, R56, UR14 ;  /* 0x0000000e38957c20 */ /* 0x000fe20008410000 */
[----:B------:R-:W-:Y:S01]  /*3090*/  FMUL.FTZ R152, R57, UR14 ;  /* 0x0000000e39987c20 */ /* 0x000fe20008410000 */
[----:B------:R-:W-:Y:S02]  /*30a0*/  SHF.L.U32 R56, R164, 0x10, RZ ;  /* 0x00000010a4387819 */ /* 0x000fe400000006ff */
[----:B------:R-:W-:Y:S01]  /*30b0*/  FFMA.FTZ R157, R149, R157, R58 ;  /* 0x0000009d959d7223 */ /* 0x000fe2000001003a */
[----:B------:R-:W-:Y:S01]  /*30c0*/  FFMA.FTZ R158, R152, R158, R59 ;  /* 0x0000009e989e7223 */ /* 0x000fe2000001003b */
[----:B------:R-:W-:Y:S01]  /*30d0*/  SHF.L.U32 R57, R165, 0x10, RZ ;  /* 0x00000010a5397819 */ /* 0x000fe200000006ff */
[----:B------:R-:W-:Y:S01]  /*30e0*/  FMUL.FTZ R56, R153, R56 ;  /* 0x0000003899387220 */ /* 0x000fe20000410000 */
[----:B------:R-:W-:Y:S02]  /*30f0*/  SHF.L.U32 R58, R166, 0x10, RZ ;  /* 0x00000010a63a7819 */ /* 0x000fe400000006ff */
[----:B------:R-:W-:Y:S01]  /*3100*/  SHF.L.U32 R59, R167, 0x10, RZ ;  /* 0x00000010a73b7819 */ /* 0x000fe200000006ff */
[----:B------:R-:W-:-:S02]  /*3110*/  FMUL.FTZ R57, R148, R57 ;  /* 0x0000003994397220 */ /* 0x000fc40000410000 */
[----:B------:R-:W-:Y:S02]  /*3120*/  FMUL.FTZ R58, R149, R58 ;  /* 0x0000003a953a7220 */ /* 0x000fe40000410000 */
[----:B------:R-:W-:Y:S01]  /*3130*/  FMUL.FTZ R59, R152, R59 ;  /* 0x0000003b983b7220 */ /* 0x000fe20000410000 */
[----:B------:R-:W-:-:S04]  /*3140*/  F2FP.BF16.F32.PACK_AB R56, R57, R56 ;  /* 0x000000383938723e */ /* 0x000fc800000010ff */
[----:B------:R-:W-:Y:S02]  /*3150*/  F2FP.BF16.F32.PACK_AB R59, R59, R58 ;  /* 0x0000003a3b3b723e */ /* 0x000fe400000010ff */
[C---:B------:R-:W-:Y:S02]  /*3160*/  PRMT R58, R56.reuse, 0x7632, R58 ;  /* 0x00007632383a7816 */ /* 0x040fe4000000003a */
[----:B------:R-:W-:Y:S02]  /*3170*/  PRMT R153, R56, 0x7610, R153 ;  /* 0x0000761038997816 */ /* 0x000fe40000000099 */
[----:B------:R-:W-:Y:S01]  /*3180*/  PRMT R148, R59, 0x7632, R148 ;  /* 0x000076323b947816 */ /* 0x000fe20000000094 */
[----:B------:R-:W-:Y:S06]  /*3190*/  BRA `(.L_x_4254) ;  /* 0x0000000000987947 */ /* 0x000fec0003800000 */
.L_x_4253:
[--C-:B------:R-:W-:Y:S01]  /*31a0*/  FFMA.FTZ R145, R221, UR4, R150.reuse ;  /* 0x00000004dd917c23 */ /* 0x100fe20008010096 */
[--C-:B------:R-:W-:Y:S01]  /*31b0*/  FFMA.FTZ R147, R248, UR4, R150.reuse ;  /* 0x00000004f8937c23 */ /* 0x100fe20008010096 */
[----:B------:R-:W-:Y:S01]  /*31c0*/  SHF.L.U32 R148, R148, 0x10, RZ ;  /* 0x0000001094947819 */ /* 0x000fe200000006ff */
[----:B------:R-:W-:Y:S01]  /*31d0*/  FFMA.FTZ R153, R244, UR4, R150 ;  /* 0x00000004f4997c23 */ /* 0x000fe20008010096 */
[----:B------:R-:W-:Y:S01]  /*31e0*/  FADD.FTZ R145, R250, -R145 ;  /* 0x80000091fa917221 */ /* 0x000fe20000010000 */
[----:B------:R-:W-:Y:S01]  /*31f0*/  SHF.L.U32 R146, R164, 0x10, RZ ;  /* 0x00000010a4927819 */ /* 0x000fe200000006ff */
[----:B------:R-:W-:Y:S01]  /*3200*/  FADD.FTZ R147, R246, -R147 ;  /* 0x80000093f6937221 */ /* 0x000fe20000010000 */
[----:B------:R-:W-:Y:S01]  /*3210*/  SHF.L.U32 R151, R151, 0x10, RZ ;  /* 0x0000001097977819 */ /* 0x000fe200000006ff */
[----:B------:R-:W-:Y:S01]  /*3220*/  FMUL.FTZ R144, R145, UR21 ;  /* 0x0000001591907c20 */ /* 0x000fe20008410000 */
[----:B------:R-:W-:Y:S01]  /*3230*/  SHF.L.U32 R149, R149, 0x10, RZ ;  /* 0x0000001095957819 */ /* 0x000fe200000006ff */
[----:B------:R-:W-:Y:S01]  /*3240*/  FADD.FTZ R153, R242, -R153 ;  /* 0x80000099f2997221 */ /* 0x000fe20000010000 */
[----:B------:R-:W-:Y:S01]  /*3250*/  SHF.L.U32 R152, R152, 0x10, RZ ;  /* 0x0000001098987819 */ /* 0x000fe200000006ff */
[----:B------:R-:W-:-:S04]  /*3260*/  FMUL.FTZ R145, R144, UR14 ;  /* 0x0000000e90917c20 */ /* 0x000fc80008410000 */
[C---:B------:R-:W-:Y:S01]  /*3270*/  FFMA.FTZ R156, R145.reuse, R148, R56 ;  /* 0x00000094919c7223 */ /* 0x040fe20000010038 */
[----:B------:R-:W-:Y:S01]  /*3280*/  FMUL.FTZ R56, R145, R146 ;  /* 0x0000009291387220 */ /* 0x000fe20000410000 */
[----:B------:R-:W-:Y:S01]  /*3290*/  FMUL.FTZ R145, R147, UR21 ;  /* 0x0000001593917c20 */ /* 0x000fe20008410000 */
[----:B------:R-:W-:Y:S01]  /*32a0*/  FFMA.FTZ R148, R245, UR4, R150 ;  /* 0x00000004f5947c23 */ /* 0x000fe20008010096 */
[----:B------:R-:W-:Y:S02]  /*32b0*/  SHF.L.U32 R147, R165, 0x10, RZ ;  /* 0x00000010a5937819 */ /* 0x000fe400000006ff */
[----:B------:R-:W-:Y:S01]  /*32c0*/  FMUL.FTZ R146, R145, UR14 ;  /* 0x0000000e91927c20 */ /* 0x000fe20008410000 */
[----:B------:R-:W-:-:S03]  /*32d0*/  FADD.FTZ R148, R243, -R148 ;  /* 0x80000094f3947221 */ /* 0x000fc60000010000 */
[C---:B------:R-:W-:Y:S01]  /*32e0*/  FFMA.FTZ R151, R146.reuse, R151, R57 ;  /* 0x0000009792977223 */ /* 0x040fe20000010039 */
[----:B------:R-:W-:Y:S01]  /*32f0*/  FMUL.FTZ R57, R146, R147 ;  /* 0x0000009392397220 */ /* 0x000fe20000410000 */
[----:B------:R-:W-:Y:S01]  /*3300*/  FMUL.FTZ R146, R148, UR21 ;  /* 0x0000001594927c20 */ /* 0x000fe20008410000 */
[----:B------:R-:W-:-:S03]  /*3310*/  SHF.L.U32 R148, R166, 0x10, RZ ;  /* 0x00000010a6947819 */ /* 0x000fc600000006ff */
[----:B------:R-:W-:Y:S01]  /*3320*/  FMUL.FTZ R147, R146, UR14 ;  /* 0x0000000e92937c20 */ /* 0x000fe20008410000 */
[----:B------:R-:W-:-:S03]  /*3330*/  F2FP.BF16.F32.PACK_AB R56, R57, R56 ;  /* 0x000000383938723e */ /* 0x000fc600000010ff */
[C---:B------:R-:W-:Y:S01]  /*3340*/  FFMA.FTZ R157, R147.reuse, R149, R58 ;  /* 0x00000095939d7223 */ /* 0x040fe2000001003a */
[----:B------:R-:W-:Y:S01]  /*3350*/  FMUL.FTZ R148, R147, R148 ;  /* 0x0000009493947220 */ /* 0x000fe20000410000 */
[----:B------:R-:W-:Y:S01]  /*3360*/  FMUL.FTZ R147, R153, UR21 ;  /* 0x0000001599937c20 */ /* 0x000fe20008410000 */
[----:B------:R-:W-:Y:S02]  /*3370*/  SHF.L.U32 R149, R167, 0x10, RZ ;  /* 0x00000010a7957819 */ /* 0x000fe400000006ff */
[----:B------:R-:W-:Y:S01]  /*3380*/  PRMT R153, R56, 0x7610, R153 ;  /* 0x0000761038997816 */ /* 0x000fe20000000099 */
[----:B------:R-:W-:-:S04]  /*3390*/  FMUL.FTZ R58, R147, UR14 ;  /* 0x0000000e933a7c20 */ /* 0x000fc80008410000 */
[C---:B------:R-:W-:Y:S01]  /*33a0*/  FMUL.FTZ R149, R58.reuse, R149 ;  /* 0x000000953a957220 */ /* 0x040fe20000410000 */
[----:B------:R-:W-:Y:S01]  /*33b0*/  FFMA.FTZ R158, R58, R152, R59 ;  /* 0x000000983a9e7223 */ /* 0x000fe2000001003b */
[----:B------:R-:W-:-:S03]  /*33c0*/  PRMT R58, R56, 0x7632, R58 ;  /* 0x00007632383a7816 */ /* 0x000fc6000000003a */
[----:B------:R-:W-:-:S04]  /*33d0*/  F2FP.BF16.F32.PACK_AB R149, R149, R148 ;  /* 0x000000949595723e */ /* 0x000fc800000010ff */
[C---:B------:R-:W-:Y:S02]  /*33e0*/  PRMT R148, R149.reuse, 0x7632, R148 ;  /* 0x0000763295947816 */ /* 0x040fe40000000094 */
[----:B------:R-:W-:-:S07]  /*33f0*/  PRMT R59, R149, 0x7610, R59 ;  /* 0x00007610953b7816 */ /* 0x000fce000000003b */
.L_x_4254:
[----:B------:R-:W0:Y:S01]  /*3400*/  @P5 LDC.64 R56, c[0x0][0x478] ;  /* 0x00011e00ff385b82 */ /* 0x000e220000000a00 */
[----:B------:R-:W-:Y:S02]  /*3410*/  LOP3.LUT R58, R58, 0xffff, RZ, 0xc0, !PT ;  /* 0x0000ffff3a3a7812 */ /* 0x000fe400078ec0ff */
[----:B------:R-:W-:-:S03]  /*3420*/  PRMT R149, R59, 0x5410, R148 ;  /* 0x000054103b957816 */ /* 0x000fc60000000094 */
[----:B------:R-:W-:-:S03]  /*3430*/  IMAD.WIDE.U32 R58, R58, 0x10000, RZ ;  /* 0x000100003a3a7825 */ /* 0x000fc600078e00ff */
[----:B------:R-:W-:Y:S02]  /*3440*/  LOP3.LUT R148, R58, 0xffff, R153, 0xf8, !PT ;  /* 0x0000ffff3a947812 */ /* 0x000fe400078ef899 */
[----:B------:R-:W-:Y:S02]  /*3450*/  LOP3.LUT R149, R149, R59, RZ, 0xfc, !PT ;  /* 0x0000003b95957212 */ /* 0x000fe400078efcff */
[----:B------:R-:W-:Y:S02]  /*3460*/  MOV R58, R157 ;  /* 0x0000009d003a7202 */ /* 0x000fe40000000f00 */
[----:B------:R-:W-:Y:S01]  /*3470*/  MOV R59, R158 ;  /* 0x0000009e003b7202 */ /* 0x000fe20000000f00 */
[C---:B0-----:R-:W-:Y:S02]  /*3480*/  @P5 IMAD.WIDE.U32 R154, R3.reuse, 0x10, R56 ;  /* 0x00000010039a5825 */ /* 0x041fe400078e0038 */
[----:B------:R-:W0:Y:S03]  /*3490*/  LDC.64 R56, c[0x0][0x468] ;  /* 0x00011a00ff387b82 */ /* 0x000e260000000a00 */
[----:B------:R1:W-:Y:S01]  /*34a0*/  @P5 STG.E.128 desc[UR12][R154.64], R144 ;  /* 0x000000909a005986 */ /* 0x0003e2000c101d0c */
[----:B0-----:R-:W-:Y:S01]  /*34b0*/  IMAD.WIDE.U32 R152, R3, 0x8, R56 ;  /* 0x0000000803987825 */ /* 0x001fe200078e0038 */
[----:B------:R-:W-:-:S02]  /*34c0*/  MOV R56, R156 ;  /* 0x0000009c00387202 */ /* 0x000fc40000000f00 */
[----:B------:R-:W-:Y:S02]  /*34d0*/  MOV R57, R151 ;  /* 0x0000009700397202 */ /* 0x000fe40000000f00 */
[----:B------:R1:W-:Y:S01]  /*34e0*/  STG.E.64 desc[UR12][R152.64], R148 ;  /* 0x0000009498007986 */ /* 0x0003e2000c101b0c */
[----:B------:R-:W-:-:S07]  /*34f0*/  IADD3 R3, PT, PT, R3, 0x100, RZ ;  /* 0x0000010003037810 */ /* 0x000fce0007ffe0ff */
.L_x_4252:
[----:B------:R-:W-:Y:S05]  /*3500*/  BSYNC.RECONVERGENT B1 ;  /* 0x0000000000017941 */ /* 0x000fea0003800200 */
.L_x_4251:
[----:B------:R-:W-:Y:S04]  /*3510*/  BSSY.RECONVERGENT B1, `(.L_x_4255) ;  /* 0x0000067000017945 */ /* 0x000fe80003800200 */
[----:B------:R-:W-:Y:S05]  /*3520*/  @!P4 BRA `(.L_x_4256) ;  /* 0x000000040094c947 */ /* 0x000fea0003800000 */
[----:B-1----:R-:W0:Y:S02]  /*3530*/  LDC.64 R148, c[0x0][0x390] ;  /* 0x0000e400ff947b82 */ /* 0x002e240000000a00 */
[----:B0-----:R-:W-:-:S06]  /*3540*/  IMAD.WIDE.U32 R148, R3, 0x8, R148 ;  /* 0x0000000803947825 */ /* 0x001fcc00078e0094 */
[----:B------:R-:W2:Y:S01]  /*3550*/  LDG.E.64 R148, desc[UR12][R148.64] ;  /* 0x0000000c94947981 */ /* 0x000ea2000c1e1b00 */
[----:B------:R-:W-:-:S04]  /*3560*/  ISETP.NE.U32.AND P5, PT, RZ, UR22, PT ;  /* 0x00000016ff007c0c */ /* 0x000fc8000bfa5070 */
[----:B------:R-:W-:Y:S02]  /*3570*/  ISETP.NE.AND.EX P5, PT, RZ, UR23, PT, P5 ;  /* 0x00000017ff007c0c */ /* 0x000fe4000bfa5350 */
[--C-:B--2---:R-:W-:Y:S02]  /*3580*/  SHF.R.U64 R153, R148, 0x10, R149.reuse ;  /* 0x0000001094997819 */ /* 0x104fe40000001295 */
[----:B------:R-:W-:-:S09]  /*3590*/  SHF.R.U32.HI R152, RZ, 0x10, R149 ;  /* 0x00000010ff987819 */ /* 0x000fd20000011695 */
[----:B------:R-:W-:Y:S05]  /*35a0*/  @!P5 BRA `(.L_x_4257) ;  /* 0x00000000009cd947 */ /* 0x000fea0003800000 */
[--C-:B------:R-:W-:Y:S01]  /*35b0*/  FFMA.FTZ R145, R193, UR4, R150.reuse ;  /* 0x00000004c1917c23 */ /* 0x100fe20008010096 */
[----:B------:R-:W-:Y:S01]  /*35c0*/  FFMA.FTZ R154, R214, UR4, R150 ;  /* 0x00000004d69a7c23 */ /* 0x000fe20008010096 */
[----:B------:R-:W-:Y:S02]  /*35d0*/  SHF.L.U32 R148, R148, 0x10, RZ ;  /* 0x0000001094947819 */ /* 0x000fe400000006ff */
[----:B------:R-:W-:Y:S01]  /*35e0*/  FADD.FTZ R145, R216, -R145 ;  /* 0x80000091d8917221 */ /* 0x000fe20000010000 */
[----:B------:R-:W-:Y:S01]  /*35f0*/  SHF.L.U32 R146, R168, 0x10, RZ ;  /* 0x00000010a8927819 */ /* 0x000fe200000006ff */
[----:B------:R-:W-:Y:S01]  /*3600*/  FADD.FTZ R154, R213, -R154 ;  /* 0x8000009ad59a7221 */ /* 0x000fe20000010000 */
[----:B------:R-:W-:Y:S01]  /*3610*/  SHF.L.U32 R153, R153, 0x10, RZ ;  /* 0x0000001099997819 */ /* 0x000fe200000006ff */
[----:B------:R-:W-:Y:S01]  /*3620*/  FMUL.FTZ R144, R145, UR21 ;  /* 0x0000001591907c20 */ /* 0x000fe20008410000 */
[----:B------:R-:W-:Y:S02]  /*3630*/  SHF.L.U32 R147, R169, 0x10, RZ ;  /* 0x00000010a9937819 */ /* 0x000fe400000006ff */
[----:B------:R-:W-:Y:S01]  /*3640*/  SHF.L.U32 R149, R149, 0x10, RZ ;  /* 0x0000001095957819 */ /* 0x000fe200000006ff */
[----:B------:R-:W-:Y:S01]  /*3650*/  FMUL.FTZ R145, R144, UR14 ;  /* 0x0000000e90917c20 */ /* 0x000fe20008410000 */
[----:B------:R-:W-:-:S03]  /*3660*/  SHF.L.U32 R152, R152, 0x10, RZ ;  /* 0x0000001098987819 */ /* 0x000fc600000006ff */
[C---:B------:R-:W-:Y:S01]  /*3670*/  FFMA.FTZ R151, R145.reuse, R148, R52 ;  /* 0x0000009491977223 */ /* 0x040fe20000010034 */
[----:B------:R-:W-:Y:S01]  /*3680*/  FMUL.FTZ R52, R145, R146 ;  /* 0x0000009291347220 */ /* 0x000fe20000410000 */
[----:B------:R-:W-:Y:S01]  /*3690*/  FMUL.FTZ R145, R154, UR21 ;  /* 0x000000159a917c20 */ /* 0x000fe20008410000 */
[----:B------:R-:W-:-:S03]  /*36a0*/  FFMA.FTZ R148, R241, UR4, R150 ;  /* 0x00000004f1947c23 */ /* 0x000fc60008010096 */
[----:B------:R-:W-:Y:S01]  /*36b0*/  FMUL.FTZ R146, R145, UR14 ;  /* 0x0000000e91927c20 */ /* 0x000fe20008410000 */
[----:B------:R-:W-:-:S03]  /*36c0*/  FADD.FTZ R148, R239, -R148 ;  /* 0x80000094ef947221 */ /* 0x000fc60000010000 */
[C---:B------:R-:W-:Y:S01]  /*36d0*/  FFMA.FTZ R154, R146.reuse, R153, R53 ;  /* 0x00000099929a7223 */ /* 0x040fe20000010035 */
[----:B------:R-:W-:Y:S01]  /*36e0*/  FMUL.FTZ R53, R146, R147 ;  /* 0x0000009392357220 */ /* 0x000fe20000410000 */
[----:B------:R-:W-:Y:S01]  /*36f0*/  FMUL.FTZ R146, R148, UR21 ;  /* 0x0000001594927c20 */ /* 0x000fe20008410000 */
[----:B------:R-:W-:Y:S01]  /*3700*/  FFMA.FTZ R153, R240, UR4, R150 ;  /* 0x00000004f0997c23 */ /* 0x000fe20008010096 */
[----:B------:R-:W-:Y:S02]  /*3710*/  SHF.L.U32 R148, R170, 0x10, RZ ;  /* 0x00000010aa947819 */ /* 0x000fe400000006ff */
[----:B------:R-:W-:Y:S01]  /*3720*/  FMUL.FTZ R147, R146, UR14 ;  /* 0x0000000e92937c20 */ /* 0x000fe20008410000 */
[----:B------:R-:W-:Y:S01]  /*3730*/  FADD.FTZ R153, R238, -R153 ;  /* 0x80000099ee997221 */ /* 0x000fe20000010000 */
[----:B------:R-:W-:Y:S02]  /*3740*/  F2FP.BF16.F32.PACK_AB R53, R53, R52 ;  /* 0x000000343535723e */ /* 0x000fe400000010ff */
[C---:B------:R-:W-:Y:S01]  /*3750*/  FFMA.FTZ R155, R147.reuse, R149, R54 ;  /* 0x00000095939b7223 */ /* 0x040fe20000010036 */
[----:B------:R-:W-:Y:S01]  /*3760*/  FMUL.FTZ R148, R147, R148 ;  /* 0x0000009493947220 */ /* 0x000fe20000410000 */
[----:B------:R-:W-:Y:S01]  /*3770*/  FMUL.FTZ R147, R153, UR21 ;  /* 0x0000001599937c20 */ /* 0x000fe20008410000 */
[----:B------:R-:W-:-:S02]  /*3780*/  SHF.L.U32 R149, R171, 0x10, RZ ;  /* 0x00000010ab957819 */ /* 0x000fc400000006ff */
[----:B------:R-:W-:Y:S01]  /*3790*/  PRMT R52, R53, 0x7632, R52 ;  /* 0x0000763235347816 */ /* 0x000fe20000000034 */
[----:B------:R-:W-:Y:S01]  /*37a0*/  FMUL.FTZ R54, R147, UR14 ;  /* 0x0000000e93367c20 */ /* 0x000fe20008410000 */
[----:B------:R-:W-:-:S03]  /*37b0*/  PRMT R157, R53, 0x7610, R157 ;  /* 0x00007610359d7816 */ /* 0x000fc6000000009d */
[C---:B------:R-:W-:Y:S01]  /*37c0*/  FMUL.FTZ R149, R54.reuse, R149 ;  /* 0x0000009536957220 */ /* 0x040fe20000410000 */
[----:B------:R-:W-:-:S04]  /*37d0*/  FFMA.FTZ R156, R54, R152, R55 ;  /* 0x00000098369c7223 */ /* 0x000fc80000010037 */
[----:B------:R-:W-:-:S04]  /*37e0*/  F2FP.BF16.F32.PACK_AB R148, R149, R148 ;  /* 0x000000949594723e */ /* 0x000fc800000010ff */
[C---:B------:R-:W-:Y:S02]  /*37f0*/  PRMT R152, R148.reuse, 0x7632, R152 ;  /* 0x0000763294987816 */ /* 0x040fe40000000098 */
[----:B------:R-:W-:Y:S01]  /*3800*/  PRMT R53, R148, 0x7610, R53 ;  /* 0x0000761094357816 */ /* 0x000fe20000000035 */
[----:B------:R-:W-:Y:S06]  /*3810*/  BRA `(.L_x_4258) ;  /* 0x0000000000987947 */ /* 0x000fec0003800000 */
.L_x_4257:
[--C-:B------:R-:W-:Y:S01]  /*3820*/  FFMA.FTZ R151, R193, UR4, R150.reuse ;  /* 0x00000004c1977c23 */ /* 0x100fe20008010096 */
[----:B------:R-:W-:Y:S01]  /*3830*/  FFMA.FTZ R154, R214, UR4, R150 ;  /* 0x00000004d69a7c23 */ /* 0x000fe20008010096 */
[----:B------:R-:W-:Y:S02]  /*3840*/  SHF.L.U32 R156, R153, 0x10, RZ ;  /* 0x00000010999c7819 */ /* 0x000fe400000006ff */
[----:B------:R-:W-:Y:S01]  /*3850*/  FADD.FTZ R151, R216, -R151 ;  /* 0x80000097d8977221 */ /* 0x000fe20000010000 */
[----:B------:R-:W-:-:S03]  /*3860*/  FADD.FTZ R154, R213, -R154 ;  /* 0x8000009ad59a7221 */ /* 0x000fc60000010000 */
[----:B------:R-:W-:Y:S01]  /*3870*/  FMUL.FTZ R151, R151, UR21 ;  /* 0x0000001597977c20 */ /* 0x000fe20008410000 */
[----:B------:R-:W-:Y:S01]  /*3880*/  FMUL.FTZ R155, R154, UR21 ;  /* 0x000000159a9b7c20 */ /* 0x000fe20008410000 */
[----:B------:R-:W-:Y:S02]  /*3890*/  SHF.L.U32 R154, R148, 0x10, RZ ;  /* 0x00000010949a7819 */ /* 0x000fe400000006ff */
[----:B------:R-:W-:Y:S01]  /*38a0*/  FMUL.FTZ R153, R151, UR14 ;  /* 0x0000000e97997c20 */ /* 0x000fe20008410000 */
[----:B------:R-:W-:Y:S01]  /*38b0*/  FMUL.FTZ R148, R155, UR14 ;  /* 0x0000000e9b947c20 */ /* 0x000fe20008410000 */
[----:B------:R-:W-:Y:S02]  /*38c0*/  SHF.L.U32 R155, R149, 0x10, RZ ;  /* 0x00000010959b7819 */ /* 0x000fe400000006ff */
[----:B------:R-:W-:Y:S01]  /*38d0*/  FFMA.FTZ R151, R153, R154, R52 ;  /* 0x0000009a99977223 */ /* 0x000fe20000010034 */
[----:B------:R-:W-:Y:S01]  /*38e0*/  FFMA.FTZ R154, R148, R156, R53 ;  /* 0x0000009c949a7223 */ /* 0x000fe20000010035 */
[--C-:B------:R-:W-:Y:S01]  /*38f0*/  FFMA.FTZ R52, R241, UR4, R150.reuse ;  /* 0x00000004f1347c23 */ /* 0x100fe20008010096 */
[----:B------:R-:W-:Y:S01]  /*3900*/  FFMA.FTZ R53, R240, UR4, R150 ;  /* 0x00000004f0357c23 */ /* 0x000fe20008010096 */
[----:B------:R-:W-:-:S02]  /*3910*/  SHF.L.U32 R156, R152, 0x10, RZ ;  /* 0x00000010989c7819 */ /* 0x000fc400000006ff */
        /* <DEDUP_REMOVED lines=20> */
[C---:B------:R-:W-:Y:S02]  /*3a60*/  PRMT R152, R54.reuse, 0x7632, R152 ;  /* 0x0000763236987816 */ /* 0x040fe40000000098 */
[----:B------:R-:W-:-:S07]  /*3a70*/  PRMT R53, R54, 0x7610, R53 ;  /* 0x0000761036357816 */ /* 0x000fce0000000035 */
.L_x_4258:
[----:B------:R-:W0:Y:S01]  /*3a80*/  @P5 LDC.64 R54, c[0x0][0x478] ;  /* 0x00011e00ff365b82 */ /* 0x000e220000000a00 */
[----:B------:R-:W-:Y:S02]  /*3a90*/  LOP3.LUT R52, R52, 0xffff, RZ, 0xc0, !PT ;  /* 0x0000ffff34347812 */ /* 0x000fe400078ec0ff */
[----:B------:R-:W-:-:S03]  /*3aa0*/  PRMT R153, R53, 0x5410, R152 ;  /* 0x0000541035997816 */ /* 0x000fc60000000098 */
[----:B------:R-:W-:Y:S02]  /*3ab0*/  IMAD.WIDE.U32 R52, R52, 0x10000, RZ ;  /* 0x0001000034347825 */ /* 0x000fe400078e00ff */
[----:B------:R-:W1:Y:S03]  /*3ac0*/  LDC.64 R148, c[0x0][0x468] ;  /* 0x00011a00ff947b82 */ /* 0x000e660000000a00 */
[----:B------:R-:W-:Y:S02]  /*3ad0*/  LOP3.LUT R153, R153, R53, RZ, 0xfc, !PT ;  /* 0x0000003599997212 */ /* 0x000fe400078efcff */
[----:B------:R-:W-:Y:S02]  /*3ae0*/  LOP3.LUT R152, R52, 0xffff, R157, 0xf8, !PT ;  /* 0x0000ffff34987812 */ /* 0x000fe400078ef89d */
[----:B------:R-:W-:Y:S02]  /*3af0*/  MOV R52, R151 ;  /* 0x0000009700347202 */ /* 0x000fe40000000f00 */
[----:B------:R-:W-:Y:S01]  /*3b00*/  MOV R53, R154 ;  /* 0x0000009a00357202 */ /* 0x000fe20000000f00 */
[----:B0-----:R-:W-:-:S05]  /*3b10*/  @P5 IMAD.WIDE.U32 R54, R3, 0x10, R54 ;  /* 0x0000001003365825 */ /* 0x001fca00078e0036 */
[----:B------:R0:W-:Y:S01]  /*3b20*/  @P5 STG.E.128 desc[UR12][R54.64], R144 ;  /* 0x0000009036005986 */ /* 0x0001e2000c101d0c */
[C---:B-1----:R-:W-:Y:S01]  /*3b30*/  IMAD.WIDE.U32 R148, R3.reuse, 0x8, R148 ;  /* 0x0000000803947825 */ /* 0x042fe200078e0094 */
[----:B------:R-:W-:-:S04]  /*3b40*/  IADD3 R3, PT, PT, R3, 0x100, RZ ;  /* 0x0000010003037810 */ /* 0x000fc80007ffe0ff */
[----:B------:R2:W-:Y:S01]  /*3b50*/  STG.E.64 desc[UR12][R148.64], R152 ;  /* 0x0000009894007986 */ /* 0x0005e2000c101b0c */
[----:B0-----:R-:W-:Y:S02]  /*3b60*/  MOV R54, R155 ;  /* 0x0000009b00367202 */ /* 0x001fe40000000f00 */
[----:B------:R-:W-:-:S07]  /*3b70*/  MOV R55, R156 ;  /* 0x0000009c00377202 */ /* 0x000fce0000000f00 */
.L_x_4256:
[----:B------:R-:W-:Y:S05]  /*3b80*/  BSYNC.RECONVERGENT B1 ;  /* 0x0000000000017941 */ /* 0x000fea0003800200 */
.L_x_4255:
[----:B------:R-:W-:Y:S04]  /*3b90*/  BSSY.RECONVERGENT B1, `(.L_x_4259) ;  /* 0x0000067000017945 */ /* 0x000fe80003800200 */
[----:B------:R-:W-:Y:S05]  /*3ba0*/  @!P3 BRA `(.L_x_4260) ;  /* 0x000000040094b947 */ /* 0x000fea0003800000 */
[----:B-12---:R-:W0:Y:S02]  /*3bb0*/  LDC.64 R148, c[0x0][0x390] ;  /* 0x0000e400ff947b82 */ /* 0x006e240000000a00 */
        /* <DEDUP_REMOVED lines=18> */
[----:B------:R-:W-:Y:S01]  /*3ce0*/  FFMA.FTZ R156, R224, UR4, R150 ;  /* 0x00000004e09c7c23 */ /* 0x000fe20008010096 */
[----:B------:R-:W-:Y:S01]  /*3cf0*/  FMUL.FTZ R145, R144, UR14 ;  /* 0x0000000e90917c20 */ /* 0x000fe20008410000 */
[----:B------:R-:W-:-:S02]  /*3d00*/  SHF.L.U32 R149, R149, 0x10, RZ ;  /* 0x0000001095957819 */ /* 0x000fc400000006ff */
[----:B------:R-:W-:Y:S01]  /*3d10*/  FADD.FTZ R156, R237, -R156 ;  /* 0x8000009ced9c7221 */ /* 0x000fe20000010000 */
[C---:B------:R-:W-:Y:S01]  /*3d20*/  FFMA.FTZ R151, R145.reuse, R148, R48 ;  /* 0x0000009491977223 */ /* 0x040fe20000010030 */
[----:B------:R-:W-:Y:S01]  /*3d30*/  FMUL.FTZ R48, R145, R146 ;  /* 0x0000009291307220 */ /* 0x000fe20000410000 */
[----:B------:R-:W-:Y:S01]  /*3d40*/  FMUL.FTZ R145, R154, UR21 ;  /* 0x000000159a917c20 */ /* 0x000fe20008410000 */
[----:B------:R-:W-:Y:S02]  /*3d50*/  SHF.L.U32 R148, R174, 0x10, RZ ;  /* 0x00000010ae947819 */ /* 0x000fe400000006ff */
[----:B------:R-:W-:Y:S01]  /*3d60*/  SHF.L.U32 R152, R152, 0x10, RZ ;  /* 0x0000001098987819 */ /* 0x000fe200000006ff */
[----:B------:R-:W-:-:S04]  /*3d70*/  FMUL.FTZ R146, R145, UR14 ;  /* 0x0000000e91927c20 */ /* 0x000fc80008410000 */
[C---:B------:R-:W-:Y:S01]  /*3d80*/  FFMA.FTZ R154, R146.reuse, R153, R49 ;  /* 0x00000099929a7223 */ /* 0x040fe20000010031 */
[----:B------:R-:W-:Y:S01]  /*3d90*/  FMUL.FTZ R49, R146, R147 ;  /* 0x0000009392317220 */ /* 0x000fe20000410000 */
[----:B------:R-:W-:-:S04]  /*3da0*/  FMUL.FTZ R146, R155, UR21 ;  /* 0x000000159b927c20 */ /* 0x000fc80008410000 */
[----:B------:R-:W-:Y:S01]  /*3db0*/  FMUL.FTZ R147, R146, UR14 ;  /* 0x0000000e92937c20 */ /* 0x000fe20008410000 */
[----:B------:R-:W-:-:S03]  /*3dc0*/  F2FP.BF16.F32.PACK_AB R49, R49, R48 ;  /* 0x000000303131723e */ /* 0x000fc600000010ff */
[C---:B------:R-:W-:Y:S01]  /*3dd0*/  FFMA.FTZ R155, R147.reuse, R149, R50 ;  /* 0x00000095939b7223 */ /* 0x040fe20000010032 */
[----:B------:R-:W-:Y:S01]  /*3de0*/  FMUL.FTZ R148, R147, R148 ;  /* 0x0000009493947220 */ /* 0x000fe20000410000 */
[----:B------:R-:W-:Y:S01]  /*3df0*/  FMUL.FTZ R147, R156, UR21 ;  /* 0x000000159c937c20 */ /* 0x000fe20008410000 */
[----:B------:R-:W-:Y:S02]  /*3e00*/  SHF.L.U32 R149, R175, 0x10, RZ ;  /* 0x00000010af957819 */ /* 0x000fe400000006ff */
        /* <DEDUP_REMOVED lines=9> */
.L_x_4261:
        /* <DEDUP_REMOVED lines=38> */
.L_x_4262:
        /* <DEDUP_REMOVED lines=16> */
.L_x_4260:
[----:B------:R-:W-:Y:S05]  /*4200*/  BSYNC.RECONVERGENT B1 ;  /* 0x0000000000017941 */ /* 0x000fea0003800200 */
.L_x_4259:
[----:B------:R-:W-:Y:S04]  /*4210*/  BSSY.RECONVERGENT B1, `(.L_x_4263) ;  /* 0x0000067000017945 */ /* 0x000fe80003800200 */
[----:B------:R-:W-:Y:S05]  /*4220*/  @!P2 BRA `(.L_x_4264) ;  /* 0x000000040094a947 */ /* 0x000fea0003800000 */
[----:B-123--:R-:W0:Y:S02]  /*4230*/  LDC.64 R148, c[0x0][0x390] ;  /* 0x0000e400ff947b82 */ /* 0x00ee240000000a00 */
        /* <DEDUP_REMOVED lines=46> */
.L_x_4265:
        /* <DEDUP_REMOVED lines=38> */
.L_x_4266:
        /* <DEDUP_REMOVED lines=16> */
.L_x_4264:
[----:B------:R-:W-:Y:S05]  /*4880*/  BSYNC.RECONVERGENT B1 ;  /* 0x0000000000017941 */ /* 0x000fea0003800200 */
.L_x_4263:
[----:B------:R-:W-:Y:S04]  /*4890*/  BSSY.RECONVERGENT B1, `(.L_x_4267) ;  /* 0x0000067000017945 */ /* 0x000fe80003800200 */
[----:B------:R-:W-:Y:S05]  /*48a0*/  @!P1 BRA `(.L_x_4268) ;  /* 0x0000000400949947 */ /* 0x000fea0003800000 */
[----:B-1234-:R-:W0:Y:S02]  /*48b0*/  LDC.64 R148, c[0x0][0x390] ;  /* 0x0000e400ff947b82 */ /* 0x01ee240000000a00 */
        /* <DEDUP_REMOVED lines=46> */
.L_x_4269:
        /* <DEDUP_REMOVED lines=38> */
.L_x_4270:
        /* <DEDUP_REMOVED lines=16> */
.L_x_4268:
[----:B------:R-:W-:Y:S05]  /*4f00*/  BSYNC.RECONVERGENT B1 ;  /* 0x0000000000017941 */ /* 0x000fea0003800200 */
.L_x_4267:
        /* <DEDUP_REMOVED lines=49> */
.L_x_4273:
        /* <DEDUP_REMOVED lines=38> */
.L_x_4274:
        /* <DEDUP_REMOVED lines=16> */
.L_x_4272:
[----:B------:R-:W-:Y:S05]  /*5580*/  BSYNC.RECONVERGENT B1 ;  /* 0x0000000000017941 */ /* 0x000fea0003800200 */
.L_x_4271:
[----:B------:R-:W-:-:S13]  /*5590*/  ISETP.NE.AND P5, PT, R247, RZ, PT ;  /* 0x000000fff700720c */ /* 0x000fda0003fa5270 */
        /* <DEDUP_REMOVED lines=38> */
[----:B------:R-:W-:-:S03]  /*5800*/  SHF.L.U32 R149, R191, 0x10, RZ ;  /* 0x00000010bf957819 */ /* 0x000fc600000006ff */
[----:B------:R-:W-:-:S04]  /*5810*/  FMUL.FTZ R34, R147, UR14 ;  /* 0x0000000e93227c20 */ /* 0x000fc80008410000 */
[C---:B------:R-:W-:Y:S01]  /*5820*/  FMUL.FTZ R149, R34.reuse, R149 ;  /* 0x0000009522957220 */ /* 0x040fe20000410000 */
[----:B------:R-:W-:Y:S01]  /*5830*/  FFMA.FTZ R157, R34, R151, R35 ;  /* 0x00000097229d7223 */ /* 0x000fe20000010023 */
[C---:B------:R-:W-:Y:S02]  /*5840*/  PRMT R34, R32.reuse, 0x7632, R34 ;  /* 0x0000763220227816 */ /* 0x040fe40000000022 */
[----:B------:R-:W-:Y:S02]  /*5850*/  PRMT R151, R32, 0x7610, R151 ;  /* 0x0000761020977816 */ /* 0x000fe40000000097 */
[----:B------:R-:W-:-:S04]  /*5860*/  F2FP.BF16.F32.PACK_AB R149, R149, R148 ;  /* 0x000000949595723e */ /* 0x000fc800000010ff */
[C---:B------:R-:W-:Y:S02]  /*5870*/  PRMT R148, R149.reuse, 0x7632, R148 ;  /* 0x0000763295947816 */ /* 0x040fe40000000094 */
[----:B------:R-:W-:Y:S01]  /*5880*/  PRMT R35, R149, 0x7610, R35 ;  /* 0x0000761095237816 */ /* 0x000fe20000000023 */
[----:B------:R-:W-:Y:S06]  /*5890*/  BRA `(.L_x_4277) ;  /* 0x0000000000947947 */ /* 0x000fec0003800000 */
.L_x_4276:
[--C-:B------:R-:W-:Y:S01]  /*58a0*/  FFMA.FTZ R154, R202, UR4, R150.reuse ;  /* 0x00000004ca9a7c23 */ /* 0x100fe20008010096 */
[----:B------:R-:W-:Y:S01]  /*58b0*/  SHF.L.U32 R152, R152, 0x10, RZ ;  /* 0x0000001098987819 */ /* 0x000fe200000006ff */
[----:B------:R-:W-:Y:S01]  /*58c0*/  FFMA.FTZ R153, R203, UR4, R150 ;  /* 0x00000004cb997c23 */ /* 0x000fe20008010096 */
[----:B------:R-:W-:Y:S01]  /*58d0*/  SHF.L.U32 R156, R149, 0x10, RZ ;  /* 0x00000010959c7819 */ /* 0x000fe200000006ff */
[----:B------:R-:W-:Y:S01]  /*58e0*/  FADD.FTZ R154, R219, -R154 ;  /* 0x8000009adb9a7221 */ /* 0x000fe20000010000 */
[----:B------:R-:W-:Y:S01]  /*58f0*/  SHF.L.U32 R151, R151, 0x10, RZ ;  /* 0x0000001097977819 */ /* 0x000fe200000006ff */
[----:B------:R-:W-:Y:S02]  /*5900*/  FADD.FTZ R153, R204, -R153 ;  /* 0x80000099cc997221 */ /* 0x000fe40000010000 */
[----:B------:R-:W-:Y:S01]  /*5910*/  FMUL.FTZ R155, R154, UR21 ;  /* 0x000000159a9b7c20 */ /* 0x000fe20008410000 */
[----:B------:R-:W-:Y:S01]  /*5920*/  SHF.L.U32 R154, R148, 0x10, RZ ;  /* 0x00000010949a7819 */ /* 0x000fe200000006ff */
[----:B------:R-:W-:-:S02]  /*5930*/  FMUL.FTZ R153, R153, UR21 ;  /* 0x0000001599997c20 */ /* 0x000fc40008410000 */
[----:B------:R-:W-:Y:S02]  /*5940*/  FMUL.FTZ R148, R155, UR14 ;  /* 0x0000000e9b947c20 */ /* 0x000fe40008410000 */
[----:B------:R-:W-:Y:S02]  /*5950*/  FMUL.FTZ R153, R153, UR14 ;  /* 0x0000000e99997c20 */ /* 0x000fe40008410000 */
[----:B------:R-:W-:Y:S01]  /*5960*/  FFMA.FTZ R155, R148, R152, R33 ;  /* 0x00000098949b7223 */ /* 0x000fe20000010021 */
[--C-:B------:R-:W-:Y:S01]  /*5970*/  FFMA.FTZ R33, R228, UR4, R150.reuse ;  /* 0x00000004e4217c23 */ /* 0x100fe20008010096 */
[----:B------:R-:W-:Y:S01]  /*5980*/  FFMA.FTZ R150, R217, UR4, R150 ;  /* 0x00000004d9967c23 */ /* 0x000fe20008010096 */
[----:B------:R-:W-:Y:S01]  /*5990*/  FFMA.FTZ R154, R153, R154, R32 ;  /* 0x0000009a999a7223 */ /* 0x000fe20000010020 */
[----:B------:R-:W-:Y:S01]  /*59a0*/  SHF.L.U32 R32, R188, 0x10, RZ ;  /* 0x00000010bc207819 */ /* 0x000fe200000006ff */
[----:B------:R-:W-:Y:S01]  /*59b0*/  FADD.FTZ R33, R226, -R33 ;  /* 0x80000021e2217221 */ /* 0x000fe20000010000 */
[----:B------:R-:W-:-:S03]  /*59c0*/  FADD.FTZ R150, R215, -R150 ;  /* 0x80000096d7967221 */ /* 0x000fc60000010000 */
[----:B------:R-:W-:Y:S01]  /*59d0*/  FMUL.FTZ R33, R33, UR21 ;  /* 0x0000001521217c20 */ /* 0x000fe20008410000 */
[----:B------:R-:W-:Y:S01]  /*59e0*/  FMUL.FTZ R150, R150, UR21 ;  /* 0x0000001596967c20 */ /* 0x000fe20008410000 */
[----:B------:R-:W-:Y:S02]  /*59f0*/  FMUL.FTZ R32, R153, R32 ;  /* 0x0000002099207220 */ /* 0x000fe40000410000 */
[----:B------:R-:W-:Y:S01]  /*5a00*/  FMUL.FTZ R152, R33, UR14 ;  /* 0x0000000e21987c20 */ /* 0x000fe20008410000 */
[----:B------:R-:W-:Y:S01]  /*5a10*/  FMUL.FTZ R149, R150, UR14 ;  /* 0x0000000e96957c20 */ /* 0x000fe20008410000 */
[----:B------:R-:W-:Y:S02]  /*5a20*/  SHF.L.U32 R33, R189, 0x10, RZ ;  /* 0x00000010bd217819 */ /* 0x000fe400000006ff */
[----:B------:R-:W-:Y:S01]  /*5a30*/  FFMA.FTZ R157, R152, R151, R35 ;  /* 0x00000097989d7223 */ /* 0x000fe20000010023 */
[----:B------:R-:W-:Y:S01]  /*5a40*/  FFMA.FTZ R156, R149, R156, R34 ;  /* 0x0000009c959c7223 */ /* 0x000fe20000010022 */
[----:B------:R-:W-:Y:S01]  /*5a50*/  SHF.L.U32 R34, R190, 0x10, RZ ;  /* 0x00000010be227819 */ /* 0x000fe200000006ff */
[----:B------:R-:W-:Y:S01]  /*5a60*/  FMUL.FTZ R33, R148, R33 ;  /* 0x0000002194217220 */ /* 0x000fe20000410000 */
[----:B------:R-:W-:-:S03]  /*5a70*/  SHF.L.U32 R35, R191, 0x10, RZ ;  /* 0x00000010bf237819 */ /* 0x000fc600000006ff */
[----:B------:R-:W-:Y:S01]  /*5a80*/  FMUL.FTZ R34, R149, R34 ;  /* 0x0000002295227220 */ /* 0x000fe20000410000 */
[----:B------:R-:W-:Y:S01]  /*5a90*/  F2FP.BF16.F32.PACK_AB R32, R33, R32 ;  /* 0x000000202120723e */ /* 0x000fe200000010ff */
[----:B------:R-:W-:-:S03]  /*5aa0*/  FMUL.FTZ R35, R152, R35 ;  /* 0x0000002398237220 */ /* 0x000fc60000410000 */
[C---:B------:R-:W-:Y:S02]  /*5ab0*/  PRMT R151, R32.reuse, 0x7610, R151 ;  /* 0x0000761020977816 */ /* 0x040fe40000000097 */
[----:B------:R-:W-:Y:S02]  /*5ac0*/  F2FP.BF16.F32.PACK_AB R35, R35, R34 ;  /* 0x000000222323723e */ /* 0x000fe400000010ff */
[----:B------:R-:W-:Y:S02]  /*5ad0*/  PRMT R34, R32, 0x7632, R34 ;  /* 0x0000763220227816 */ /* 0x000fe40000000022 */
[----:B------:R-:W-:-:S07]  /*5ae0*/  PRMT R148, R35, 0x7632, R148 ;  /* 0x0000763223947816 */ /* 0x000fce0000000094 */
.L_x_4277:
        /* <DEDUP_REMOVED lines=15> */
[----:B------:R-:W-:Y:S05]  /*5be0*/  BRA `(.L_x_4275) ;  /* 0x0000002c00bc7947 */ /* 0x000fea0003800000 */
.L_x_4250:
        /* <DEDUP_REMOVED lines=9> */
[--C-:B------:R-:W-:Y:S01]  /*5c80*/  FFMA.FTZ R153, R244, UR4, R150.reuse ;  /* 0x00000004f4997c23 */ /* 0x100fe20008010096 */
[--C-:B------:R-:W-:Y:S01]  /*5c90*/  FFMA.FTZ R152, R245, UR4, R150.reuse ;  /* 0x00000004f5987c23 */ /* 0x100fe20008010096 */
[----:B------:R-:W-:Y:S02]  /*5ca0*/  SHF.L.U32 R154, R166, 0x10, RZ ;  /* 0x00000010a69a7819 */ /* 0x000fe400000006ff */
[----:B------:R-:W-:Y:S01]  /*5cb0*/  FADD.FTZ R158, R242, -R153 ;  /* 0x80000099f29e7221 */ /* 0x000fe20000010000 */
[----:B------:R-:W-:Y:S01]  /*5cc0*/  FFMA.FTZ R153, R248, UR4, R150 ;  /* 0x00000004f8997c23 */ /* 0x000fe20008010096 */
[----:B------:R-:W-:Y:S01]  /*5cd0*/  FADD.FTZ R151, R243, -R152 ;  /* 0x80000098f3977221 */ /* 0x000fe20000010000 */
[----:B------:R-:W-:Y:S01]  /*5ce0*/  SHF.L.U32 R161, R167, 0x10, RZ ;  /* 0x00000010a7a17819 */ /* 0x000fe200000006ff */
[----:B-----5:R-:W-:Y:S01]  /*5cf0*/  FFMA.FTZ R158, R158, UR21, R119 ;  /* 0x000000159e9e7c23 */ /* 0x020fe20008010077 */
[----:B------:R-:W-:Y:S01]  /*5d00*/  FADD.FTZ R156, R246, -R153 ;  /* 0x80000099f69c7221 */ /* 0x000fe20000010000 */
[----:B------:R-:W-:Y:S01]  /*5d10*/  FFMA.FTZ R153, R221, UR4, R150 ;  /* 0x00000004dd997c23 */ /* 0x000fe20008010096 */
[----:B------:R-:W-:Y:S01]  /*5d20*/  FFMA.FTZ R151, R151, UR21, R118 ;  /* 0x0000001597977c23 */ /* 0x000fe20008010076 */
[----:B------:R-:W-:Y:S01]  /*5d30*/  FMUL.FTZ R158, R158, UR14 ;  /* 0x0000000e9e9e7c20 */ /* 0x000fe20008410000 */
[----:B------:R-:W-:Y:S01]  /*5d40*/  FFMA.FTZ R156, R156, UR21, R117 ;  /* 0x000000159c9c7c23 */ /* 0x000fe20008010075 */
[----:B------:R-:W-:Y:S01]  /*5d50*/  FADD.FTZ R153, R250, -R153 ;  /* 0x80000099fa997221 */ /* 0x000fe20000010000 */
[----:B------:R-:W-:Y:S01]  /*5d60*/  FMUL.FTZ R151, R151, UR14 ;  /* 0x0000000e97977c20 */ /* 0x000fe20008410000 */
[----:B------:R-:W-:Y:S01]  /*5d70*/  SHF.L.U32 R155, R165, 0x10, RZ ;  /* 0x00000010a59b7819 */ /* 0x000fe200000006ff */
[----:B------:R-:W-:Y:S01]  /*5d80*/  FMUL.FTZ R156, R156, UR14 ;  /* 0x0000000e9c9c7c20 */ /* 0x000fe20008410000 */
[----:B------:R-:W-:Y:S01]  /*5d90*/  FFMA.FTZ R157, R153, UR21, R116 ;  /* 0x00000015999d7c23 */ /* 0x000fe20008010074 */
[----:B------:R-:W-:Y:S01]  /*5da0*/  FMUL.FTZ R154, R154, R151 ;  /* 0x000000979a9a7220 */ /* 0x000fe20000410000 */
[----:B------:R-:W-:Y:S01]  /*5db0*/  FMUL.FTZ R161, R161, R158 ;  /* 0x0000009ea1a17220 */ /* 0x000fe20000410000 */
[----:B------:R-:W-:Y:S01]  /*5dc0*/  SHF.L.U32 R162, R164, 0x10, RZ ;  /* 0x00000010a4a27819 */ /* 0x000fe200000006ff */
[----:B------:R-:W-:Y:S01]  /*5dd0*/  FMUL.FTZ R157, R157, UR14 ;  /* 0x0000000e9d9d7c20 */ /* 0x000fe20008410000 */
[----:B------:R-:W-:Y:S01]  /*5de0*/  FMUL.FTZ R160, R155, R156 ;  /* 0x0000009c9ba07220 */ /* 0x000fe20000410000 */
[----:B------:R-:W0:Y:S01]  /*5df0*/  LDC.64 R152, c[0x0][0x468] ;  /* 0x00011a00ff987b82 */ /* 0x000e220000000a00 */
[----:B------:R-:W-:Y:S01]  /*5e00*/  F2F.BF16.F32 R154, R154 ;  /* 0x0000009a009a7304 */ /* 0x000fe20000202000 */
[----:B------:R-:W-:-:S07]  /*5e10*/  FMUL.FTZ R159, R162, R157 ;  /* 0x0000009da29f7220 */ /* 0x000fce0000410000 */
[----:B------:R-:W1:Y:S08]  /*5e20*/  F2F.BF16.F32 R161, R161 ;  /* 0x000000a100a17304 */ /* 0x000e700000202000 */
        /* <DEDUP_REMOVED lines=9> */
[----:B--2---:R-:W-:-:S05]  /*5ec0*/  SHF.L.U32 R160, R149, 0x10, RZ ;  /* 0x0000001095a07819 */ /* 0x004fca00000006ff */
[----:B------:R-:W-:Y:S01]  /*5ed0*/  FFMA.FTZ R58, R151, R160, R58 ;  /* 0x000000a0973a7223 */ /* 0x000fe2000001003a */
[----:B------:R-:W-:-:S05]  /*5ee0*/  SHF.L.U32 R151, R148, 0x10, RZ ;  /* 0x0000001094977819 */ /* 0x000fca00000006ff */
[----:B------:R-:W-:Y:S01]  /*5ef0*/  FFMA.FTZ R56, R157, R151, R56 ;  /* 0x000000979d387223 */ /* 0x000fe20000010038 */
[--C-:B------:R-:W-:Y:S02]  /*5f00*/  SHF.R.U32.HI R151, RZ, 0x10, R149.reuse ;  /* 0x00000010ff977819 */ /* 0x100fe40000011695 */
[----:B------:R-:W-:Y:S02]  /*5f10*/  SHF.R.U64 R149, R148, 0x10, R149 ;  /* 0x0000001094957819 */ /* 0x000fe40000001295 */
[----:B------:R-:W-:-:S05]  /*5f20*/  SHF.L.U32 R148, R151, 0x10, RZ ;  /* 0x0000001097947819 */ /* 0x000fca00000006ff */
[----:B------:R-:W-:Y:S01]  /*5f30*/  FFMA.FTZ R59, R158, R148, R59 ;  /* 0x000000949e3b7223 */ /* 0x000fe2000001003b */
[----:B------:R-:W-:-:S05]  /*5f40*/  SHF.L.U32 R148, R149, 0x10, RZ ;  /* 0x0000001095947819 */ /* 0x000fca00000006ff */
[----:B0-----:R-:W-:-:S07]  /*5f50*/  FFMA.FTZ R57, R156, R148, R57 ;  /* 0x000000949c397223 */ /* 0x001fce0000010039 */
.L_x_4280:
[----:B------:R-:W-:Y:S05]  /*5f60*/  BSYNC.RECONVERGENT B1 ;  /* 0x0000000000017941 */ /* 0x000fea0003800200 */
.L_x_4279:
        /* <DEDUP_REMOVED lines=9> */
[--C-:B------:R-:W-:Y:S01]  /*6000*/  FFMA.FTZ R152, R214, UR4, R150.reuse ;  /* 0x00000004d6987c23 */ /* 0x100fe20008010096 */
[----:B------:R-:W-:Y:S01]  /*6010*/  FADD.FTZ R158, R238, -R153 ;  /* 0x80000099ee9e7221 */ /* 0x000fe20000010000 */
[----:B------:R-:W-:Y:S01]  /*6020*/  FFMA.FTZ R153, R193, UR4, R150 ;  /* 0x00000004c1997c23 */ /* 0x000fe20008010096 */
[----:B-----5:R-:W-:Y:S01]  /*6030*/  FFMA.FTZ R151, R151, UR21, R122 ;  /* 0x0000001597977c23 */ /* 0x020fe2000801007a */
[----:B------:R-:W-:Y:S01]  /*6040*/  FADD.FTZ R152, R213, -R152 ;  /* 0x80000098d5987221 */ /* 0x000fe20000010000 */
[----:B------:R-:W-:Y:S01]  /*6050*/  FFMA.FTZ R158, R158, UR21, R123 ;  /* 0x000000159e9e7c23 */ /* 0x000fe2000801007b */
[----:B------:R-:W-:Y:S01]  /*6060*/  FADD.FTZ R153, R216, -R153 ;  /* 0x80000099d8997221 */ /* 0x000fe20000010000 */
[----:B------:R-:W-:Y:S01]  /*6070*/  SHF.L.U32 R161, R171, 0x10, RZ ;  /* 0x00000010aba17819 */ /* 0x000fe200000006ff */
[----:B------:R-:W-:Y:S01]  /*6080*/  FFMA.FTZ R156, R152, UR21, R121 ;  /* 0x00000015989c7c23 */ /* 0x000fe20008010079 */
[----:B------:R-:W-:Y:S01]  /*6090*/  FMUL.FTZ R151, R151, UR14 ;  /* 0x0000000e97977c20 */ /* 0x000fe20008410000 */
[----:B------:R-:W-:Y:S01]  /*60a0*/  FMUL.FTZ R158, R158, UR14 ;  /* 0x0000000e9e9e7c20 */ /* 0x000fe20008410000 */
[----:B------:R-:W-:Y:S01]  /*60b0*/  SHF.L.U32 R155, R169, 0x10, RZ ;  /* 0x00000010a99b7819 */ /* 0x000fe200000006ff */
[----:B------:R-:W-:Y:S01]  /*60c0*/  FFMA.FTZ R157, R153, UR21, R120 ;  /* 0x00000015999d7c23 */ /* 0x000fe20008010078 */
[----:B------:R-:W-:Y:S01]  /*60d0*/  FMUL.FTZ R156, R156, UR14 ;  /* 0x0000000e9c9c7c20 */ /* 0x000fe20008410000 */
        /* <DEDUP_REMOVED lines=28> */
.L_x_4282:
[----:B------:R-:W-:Y:S05]  /*62a0*/  BSYNC.RECONVERGENT B1 ;  /* 0x0000000000017941 */ /* 0x000fea0003800200 */
.L_x_4281:
        /* <DEDUP_REMOVED lines=10> */
[----:B------:R-:W-:Y:S01]  /*6350*/  FADD.FTZ R151, R236, -R151 ;  /* 0x80000097ec977221 */ /* 0x000fe20000010000 */
[----:B------:R-:W-:Y:S01]  /*6360*/  FADD.FTZ R153, R212, -R153 ;  /* 0x80000099d4997221 */ /* 0x000fe20000010000 */
[----:B------:R-:W-:Y:S01]  /*6370*/  SHF.L.U32 R161, R175, 0x10, RZ ;  /* 0x00000010afa17819 */ /* 0x000fe200000006ff */
[----:B-----5:R-:W-:Y:S01]  /*6380*/  FFMA.FTZ R158, R152, UR21, R127 ;  /* 0x00000015989e7c23 */ /* 0x020fe2000801007f */
[----:B------:R-:W-:Y:S01]  /*6390*/  FFMA.FTZ R152, R200, UR4, R150 ;  /* 0x00000004c8987c23 */ /* 0x000fe20008010096 */
[----:B------:R-:W-:Y:S01]  /*63a0*/  FFMA.FTZ R151, R151, UR21, R126 ;  /* 0x0000001597977c23 */ /* 0x000fe2000801007e */
[----:B------:R-:W-:Y:S01]  /*63b0*/  SHF.L.U32 R155, R173, 0x10, RZ ;  /* 0x00000010ad9b7819 */ /* 0x000fe200000006ff */
[----:B------:R-:W-:Y:S01]  /*63c0*/  FMUL.FTZ R158, R158, UR14 ;  /* 0x0000000e9e9e7c20 */ /* 0x000fe20008410000 */
[----:B------:R-:W-:Y:S01]  /*63d0*/  FADD.FTZ R152, R211, -R152 ;  /* 0x80000098d3987221 */ /* 0x000fe20000010000 */
[----:B------:R-:W-:Y:S01]  /*63e0*/  FMUL.FTZ R151, R151, UR14 ;  /* 0x0000000e97977c20 */ /* 0x000fe20008410000 */
[----:B------:R-:W-:Y:S01]  /*63f0*/  FFMA.FTZ R157, R153, UR21, R124 ;  /* 0x00000015999d7c23 */ /* 0x000fe2000801007c */
[----:B------:R-:W-:Y:S01]  /*6400*/  FMUL.FTZ R161, R161, R158 ;  /* 0x0000009ea1a17220 */ /* 0x000fe20000410000 */
[----:B------:R-:W-:Y:S01]  /*6410*/  FFMA.FTZ R156, R152, UR21, R125 ;  /* 0x00000015989c7c23 */ /* 0x000fe2000801007d */
[----:B------:R-:W-:Y:S01]  /*6420*/  FMUL.FTZ R154, R154, R151 ;  /* 0x000000979a9a7220 */ /* 0x000fe20000410000 */
[----:B------:R-:W-:Y:S01]  /*6430*/  SHF.L.U32 R162, R172, 0x10, RZ ;  /* 0x00000010aca27819 */ /* 0x000fe200000006ff */
[----:B------:R-:W-:Y:S01]  /*6440*/  FMUL.FTZ R157, R157, UR14 ;  /* 0x0000000e9d9d7c20 */ /* 0x000fe20008410000 */
[----:B------:R-:W-:Y:S01]  /*6450*/  FMUL.FTZ R156, R156, UR14 ;  /* 0x0000000e9c9c7c20 */ /* 0x000fe20008410000 */
[----:B------:R-:W0:Y:S01]  /*6460*/  LDC.64 R152, c[0x0][0x468] ;  /* 0x00011a00ff987b82 */ /* 0x000e220000000a00 */
[----:B------:R-:W-:Y:S01]  /*6470*/  F2F.BF16.F32 R161, R161 ;  /* 0x000000a100a17304 */ /* 0x000fe20000202000 */
[----:B------:R-:W-:Y:S01]  /*6480*/  FMUL.FTZ R159, R162, R157 ;  /* 0x0000009da29f7220 */ /* 0x000fe20000410000 */
[----:B------:R-:W-:-:S06]  /*6490*/  FMUL.FTZ R160, R155, R156 ;  /* 0x0000009c9ba07220 */ /* 0x000fcc0000410000 */
        /* <DEDUP_REMOVED lines=20> */
.L_x_4284:
[----:B------:R-:W-:Y:S05]  /*65e0*/  BSYNC.RECONVERGENT B1 ;  /* 0x0000000000017941 */ /* 0x000fea0003800200 */
.L_x_4283:
        /* <DEDUP_REMOVED lines=51> */
.L_x_4286:
[----:B------:R-:W-:Y:S05]  /*6920*/  BSYNC.RECONVERGENT B1 ;  /* 0x0000000000017941 */ /* 0x000fea0003800200 */
.L_x_4285:
        /* <DEDUP_REMOVED lines=51> */
.L_x_4288:
[----:B------:R-:W-:Y:S05]  /*6c60*/  BSYNC.RECONVERGENT B1 ;  /* 0x0000000000017941 */ /* 0x000fea0003800200 */
.L_x_4287:
        /* <DEDUP_REMOVED lines=51> */
.L_x_4290:
[----:B------:R-:W-:Y:S05]  /*6fa0*/  BSYNC.RECONVERGENT B1 ;  /* 0x0000000000017941 */ /* 0x000fea0003800200 */
.L_x_4289:
[----:B------:R-:W-:-:S13]  /*6fb0*/  ISETP.NE.AND P5, PT, R247, RZ, PT ;  /* 0x000000fff700720c */ /* 0x000fda0003fa5270 */
        /* <DEDUP_REMOVED lines=11> */
[----:B------:R-:W-:Y:S01]  /*7070*/  FFMA.FTZ R151, R203, UR4, R150 ;  /* 0x00000004cb977c23 */ /* 0x000fe20008010096 */
[----:B-----5:R-:W-:Y:S01]  /*7080*/  FFMA.FTZ R155, R155, UR21, R142 ;  /* 0x000000159b9b7c23 */ /* 0x020fe2000801008e */
[----:B------:R-:W-:Y:S01]  /*7090*/  FFMA.FTZ R154, R154, UR21, R143 ;  /* 0x000000159a9a7c23 */ /* 0x000fe2000801008f */
[----:B------:R-:W-:Y:S01]  /*70a0*/  SHF.L.U32 R152, R190, 0x10, RZ ;  /* 0x00000010be987819 */ /* 0x000fe200000006ff */
[----:B------:R-:W-:Y:S01]  /*70b0*/  FFMA.FTZ R156, R156, UR21, R141 ;  /* 0x000000159c9c7c23 */ /* 0x000fe2000801008d */
[----:B------:R-:W-:Y:S01]  /*70c0*/  FMUL.FTZ R155, R155, UR14 ;  /* 0x0000000e9b9b7c20 */ /* 0x000fe20008410000 */
[----:B------:R-:W-:Y:S01]  /*70d0*/  FMUL.FTZ R154, R154, UR14 ;  /* 0x0000000e9a9a7c20 */ /* 0x000fe20008410000 */
[----:B------:R-:W-:Y:S01]  /*70e0*/  FADD.FTZ R151, R204, -R151 ;  /* 0x80000097cc977221 */ /* 0x000fe20000010000 */
[----:B------:R-:W-:Y:S01]  /*70f0*/  SHF.L.U32 R153, R189, 0x10, RZ ;  /* 0x00000010bd997819 */ /* 0x000fe200000006ff */
[----:B------:R-:W-:Y:S01]  /*7100*/  FMUL.FTZ R156, R156, UR14 ;  /* 0x0000000e9c9c7c20 */ /* 0x000fe20008410000 */
[----:B------:R-:W-:Y:S01]  /*7110*/  FMUL.FTZ R152, R152, R155 ;  /* 0x0000009b98987220 */ /* 0x000fe20000410000 */
[----:B------:R-:W-:Y:S01]  /*7120*/  FMUL.FTZ R161, R161, R154 ;  /* 0x0000009aa1a17220 */ /* 0x000fe20000410000 */
[----:B------:R-:W-:Y:S01]  /*7130*/  FFMA.FTZ R157, R151, UR21, R140 ;  /* 0x00000015979d7c23 */ /* 0x000fe2000801008c */
[----:B------:R-:W-:Y:S01]  /*7140*/  FMUL.FTZ R160, R153, R156 ;  /* 0x0000009c99a07220 */ /* 0x000fe20000410000 */
[----:B------:R-:W-:Y:S01]  /*7150*/  SHF.L.U32 R158, R188, 0x10, RZ ;  /* 0x00000010bc9e7819 */ /* 0x000fe200000006ff */
[----:B------:R-:W0:Y:S01]  /*7160*/  LDC.64 R150, c[0x0][0x468] ;  /* 0x00011a00ff967b82 */ /* 0x000e220000000a00 */
[----:B------:R-:W-:Y:S01]  /*7170*/  FMUL.FTZ R157, R157, UR14 ;  /* 0x0000000e9d9d7c20 */ /* 0x000fe20008410000 */
[----:B------:R-:W-:Y:S03]  /*7180*/  F2F.BF16.F32 R152, R152 ;  /* 0x0000009800987304 */ /* 0x000fe60000202000 */
[----:B------:R-:W-:-:S05]  /*7190*/  FMUL.FTZ R158, R158, R157 ;  /* 0x0000009d9e9e7220 */ /* 0x000fca0000410000 */
[----:B------:R-:W1:Y:S08]  /*71a0*/  F2F.BF16.F32 R161, R161 ;  /* 0x000000a100a17304 */ /* 0x000e700000202000 */
[----:B------:R-:W3:Y:S01]  /*71b0*/  F2F.BF16.F32 R153, R160 ;  /* 0x000000a000997304 */ /* 0x000ee20000202000 */
[----:B0-----:R-:W-:Y:S01]  /*71c0*/  IMAD.WIDE.U32 R150, R3, 0x8, R150 ;  /* 0x0000000803967825 */ /* 0x001fe200078e0096 */
[----:B-1----:R-:W-:-:S06]  /*71d0*/  PRMT R163, R152, 0x5410, R161 ;  /* 0x0000541098a37816 */ /* 0x002fcc00000000a1 */
[----:B------:R-:W0:Y:S01]  /*71e0*/  F2F.BF16.F32 R159, R158 ;  /* 0x0000009e009f7304 */ /* 0x000e220000202000 */
[----:B---3--:R-:W-:-:S05]  /*71f0*/  IMAD.WIDE.U32 R152, R153, 0x10000, RZ ;  /* 0x0001000099987825 */ /* 0x008fca00078e00ff */
[----:B------:R-:W-:Y:S02]  /*7200*/  LOP3.LUT R153, R163, R153, RZ, 0xfc, !PT ;  /* 0x00000099a3997212 */ /* 0x000fe400078efcff */
[----:B0-----:R-:W-:-:S05]  /*7210*/  LOP3.LUT R152, R152, R159, RZ, 0xfc, !PT ;  /* 0x0000009f98987212 */ /* 0x001fca00078efcff */
[----:B------:R0:W-:Y:S01]  /*7220*/  STG.E.64 desc[UR12][R150.64], R152 ;  /* 0x0000009896007986 */ /* 0x0001e2000c101b0c */
[----:B--2---:R-:W-:-:S05]  /*7230*/  SHF.L.U32 R3, R149, 0x10, RZ ;  /* 0x0000001095037819 */ /* 0x004fca00000006ff */
[----:B------:R-:W-:Y:S01]  /*7240*/  FFMA.FTZ R34, R155, R3, R34 ;  /* 0x000000039b227223 */ /* 0x000fe20000010022 */
[----:B------:R-:W-:-:S05]  /*7250*/  SHF.L.U32 R3, R148, 0x10, RZ ;  /* 0x0000001094037819 */ /* 0x000fca00000006ff */
[----:B------:R-:W-:Y:S01]  /*7260*/  FFMA.FTZ R32, R157, R3, R32 ;  /* 0x000000039d207223 */ /* 0x000fe20000010020 */
[--C-:B------:R-:W-:Y:S02]  /*7270*/  SHF.R.U64 R3, R148, 0x10, R149.reuse ;  /* 0x0000001094037819 */ /* 0x100fe40000001295 */
[----:B------:R-:W-:Y:S02]  /*7280*/  SHF.R.U32.HI R148, RZ, 0x10, R149 ;  /* 0x00000010ff947819 */ /* 0x000fe40000011695 */
[----:B------:R-:W-:Y:S02]  /*7290*/  SHF.L.U32 R3, R3, 0x10, RZ ;  /* 0x0000001003037819 */ /* 0x000fe400000006ff */
[----:B------:R-:W-:-:S03]  /*72a0*/  SHF.L.U32 R148, R148, 0x10, RZ ;  /* 0x0000001094947819 */ /* 0x000fc600000006ff */
[----:B------:R-:W-:Y:S02]  /*72b0*/  FFMA.FTZ R33, R156, R3, R33 ;  /* 0x000000039c217223 */ /* 0x000fe40000010021 */
[----:B------:R-:W-:Y:S01]  /*72c0*/  FFMA.FTZ R35, R154, R148, R35 ;  /* 0x000000949a237223 */ /* 0x000fe20000010023 */
[----:B0-----:R-:W-:Y:S06]  /*72d0*/  BRA `(.L_x_4275) ;  /* 0x0000001800007947 */ /* 0x001fec0003800000 */
.L_x_4278:
[----:B------:R-:W-:Y:S01]  /*72e0*/  ISETP.NE.AND P5, PT, R192, RZ, PT ;  /* 0x000000ffc000720c */ /* 0x000fe20003fa5270 */
[----:B------:R-:W-:-:S12]  /*72f0*/  BSSY.RECONVERGENT B1, `(.L_x_4291) ;  /* 0x0000036000017945 */ /* 0x000fd80003800200 */
        /* <DEDUP_REMOVED lines=9> */
[----:B------:R-:W-:Y:S02]  /*7390*/  SHF.L.U32 R144, R166, 0x10, RZ ;  /* 0x00000010a6907819 */ /* 0x000fe400000006ff */
[----:B-----5:R-:W-:Y:S01]  /*73a0*/  FFMA.FTZ R146, R145, UR21, R118 ;  /* 0x0000001591927c23 */ /* 0x020fe20008010076 */
[----:B------:R-:W-:Y:S01]  /*73b0*/  FFMA.FTZ R147, R152, UR21, R119 ;  /* 0x0000001598937c23 */ /* 0x000fe20008010077 */
[----:B------:R-:W-:Y:S01]  /*73c0*/  FFMA.FTZ R145, R248, UR4, R150 ;  /* 0x00000004f8917c23 */ /* 0x000fe20008010096 */
[----:B------:R-:W-:Y:S01]  /*73d0*/  SHF.L.U32 R157, R165, 0x10, RZ ;  /* 0x00000010a59d7819 */ /* 0x000fe200000006ff */
[----:B------:R-:W-:Y:S01]  /*73e0*/  FMUL.FTZ R151, R146, UR14 ;  /* 0x0000000e92977c20 */ /* 0x000fe20008410000 */
[----:B------:R-:W-:Y:S01]  /*73f0*/  FMUL.FTZ R158, R147, UR14 ;  /* 0x0000000e939e7c20 */ /* 0x000fe20008410000 */
[----:B------:R-:W-:-:S02]  /*7400*/  SHF.L.U32 R154, R164, 0x10, RZ ;  /* 0x00000010a49a7819 */ /* 0x000fc400000006ff */
[----:B------:R-:W-:Y:S01]  /*7410*/  FMUL.FTZ R152, R144, R151 ;  /* 0x0000009790987220 */ /* 0x000fe20000410000 */
[----:B------:R-:W-:Y:S01]  /*7420*/  FMUL.FTZ R249, R153, R158 ;  /* 0x0000009e99f97220 */ /* 0x000fe20000410000 */
[----:B------:R-:W-:Y:S01]  /*7430*/  FADD.FTZ R144, R246, -R145 ;  /* 0x80000091f6907221 */ /* 0x000fe20000010000 */
[----:B------:R-:W-:-:S03]  /*7440*/  FFMA.FTZ R153, R221, UR4, R150 ;  /* 0x00000004dd997c23 */ /* 0x000fc60008010096 */
[----:B------:R-:W-:Y:S01]  /*7450*/  FFMA.FTZ R145, R144, UR21, R117 ;  /* 0x0000001590917c23 */ /* 0x000fe20008010075 */
[----:B------:R-:W-:Y:S01]  /*7460*/  FADD.FTZ R155, R250, -R153 ;  /* 0x80000099fa9b7221 */ /* 0x000fe20000010000 */
[----:B------:R-:W-:Y:S02]  /*7470*/  F2F.BF16.F32 R152, R152 ;  /* 0x0000009800987304 */ /* 0x000fe40000202000 */
[----:B------:R-:W-:Y:S01]  /*7480*/  FMUL.FTZ R160, R145, UR14 ;  /* 0x0000000e91a07c20 */ /* 0x000fe20008410000 */
[----:B------:R-:W-:-:S03]  /*7490*/  FFMA.FTZ R144, R155, UR21, R116 ;  /* 0x000000159b907c23 */ /* 0x000fc60008010074 */
[----:B------:R-:W-:Y:S01]  /*74a0*/  FMUL.FTZ R163, R157, R160 ;  /* 0x000000a09da37220 */ /* 0x000fe20000410000 */
[----:B------:R-:W-:Y:S01]  /*74b0*/  FMUL.FTZ R159, R144, UR14 ;  /* 0x0000000e909f7c20 */ /* 0x000fe20008410000 */
[----:B------:R-:W0:Y:S01]  /*74c0*/  LDC.64 R156, c[0x0][0x478] ;  /* 0x00011e00ff9c7b82 */ /* 0x000e220000000a00 */
[----:B------:R-:W1:Y:S02]  /*74d0*/  F2F.BF16.F32 R153, R249 ;  /* 0x000000f900997304 */ /* 0x000e640000202000 */
[----:B------:R-:W-:-:S05]  /*74e0*/  FMUL.FTZ R162, R154, R159 ;  /* 0x0000009f9aa27220 */ /* 0x000fca0000410000 */
[----:B------:R-:W3:Y:S01]  /*74f0*/  LDC.64 R154, c[0x0][0x468] ;  /* 0x00011a00ff9a7b82 */ /* 0x000ee20000000a00 */
[----:B------:R-:W4:Y:S01]  /*7500*/  F2F.BF16.F32 R163, R163 ;  /* 0x000000a300a37304 */ /* 0x000f220000202000 */
[----:B-1----:R-:W-:-:S07]  /*7510*/  PRMT R249, R152, 0x5410, R153 ;  /* 0x0000541098f97816 */ /* 0x002fce0000000099 */
[----:B------:R-:W1:Y:S01]  /*7520*/  F2F.BF16.F32 R161, R162 ;  /* 0x000000a200a17304 */ /* 0x000e620000202000 */
[----:B----4-:R-:W-:-:S04]  /*7530*/  IMAD.WIDE.U32 R152, R163, 0x10000, RZ ;  /* 0x00010000a3987825 */ /* 0x010fc800078e00ff */
[----:B0-----:R-:W-:Y:S01]  /*7540*/  IMAD.WIDE.U32 R156, R3, 0x10, R156 ;  /* 0x00000010039c7825 */ /* 0x001fe200078e009c */
[----:B------:R-:W-:Y:S02]  /*7550*/  LOP3.LUT R153, R249, R153, RZ, 0xfc, !PT ;  /* 0x00000099f9997212 */ /* 0x000fe400078efcff */
[----:B-1----:R-:W-:Y:S01]  /*7560*/  LOP3.LUT R152, R152, R161, RZ, 0xfc, !PT ;  /* 0x000000a198987212 */ /* 0x002fe200078efcff */
[C---:B---3--:R-:W-:Y:S01]  /*7570*/  IMAD.WIDE.U32 R154, R3.reuse, 0x8, R154 ;  /* 0x00000008039a7825 */ /* 0x048fe200078e009a */
[----:B------:R0:W-:Y:S01]  /*7580*/  STG.E.128 desc[UR12][R156.64], R144 ;  /* 0x000000909c007986 */ /* 0x0001e2000c101d0c */
[----:B------:R-:W-:-:S03]  /*7590*/  IADD3 R3, PT, PT, R3, 0x100, RZ ;  /* 0x0000010003037810 */ /* 0x000fc60007ffe0ff */
        /* <DEDUP_REMOVED lines=11> */
.L_x_4292:
[----:B------:R-:W-:Y:S05]  /*7650*/  BSYNC.RECONVERGENT B1 ;  /* 0x0000000000017941 */ /* 0x000fea0003800200 */
.L_x_4291:
        /* <DEDUP_REMOVED lines=12> */
[----:B------:R-:W-:Y:S01]  /*7720*/  FADD.FTZ R155, R216, -R153 ;  /* 0x80000099d89b7221 */ /* 0x000fe20000010000 */
[----:B-----5:R-:W-:Y:S01]  /*7730*/  FFMA.FTZ R146, R145, UR21, R122 ;  /* 0x0000001591927c23 */ /* 0x020fe2000801007a */
[----:B------:R-:W-:Y:S01]  /*7740*/  SHF.L.U32 R145, R171, 0x10, RZ ;  /* 0x00000010ab917819 */ /* 0x000fe200000006ff */
[----:B------:R-:W-:Y:S01]  /*7750*/  FFMA.FTZ R147, R152, UR21, R123 ;  /* 0x0000001598937c23 */ /* 0x000fe2000801007b */
[----:B------:R-:W-:Y:S01]  /*7760*/  SHF.L.U32 R154, R168, 0x10, RZ ;  /* 0x00000010a89a7819 */ /* 0x000fe200000006ff */
[----:B------:R-:W-:-:S02]  /*7770*/  FMUL.FTZ R151, R146, UR14 ;  /* 0x0000000e92977c20 */ /* 0x000fc40008410000 */
[----:B------:R-:W-:Y:S02]  /*7780*/  FMUL.FTZ R158, R147, UR14 ;  /* 0x0000000e939e7c20 */ /* 0x000fe40008410000 */
[----:B------:R-:W-:Y:S01]  /*7790*/  FMUL.FTZ R152, R144, R151 ;  /* 0x0000009790987220 */ /* 0x000fe20000410000 */
[----:B------:R-:W-:Y:S01]  /*77a0*/  FFMA.FTZ R144, R214, UR4, R150 ;  /* 0x00000004d6907c23 */ /* 0x000fe20008010096 */
[----:B------:R-:W-:-:S03]  /*77b0*/  FMUL.FTZ R249, R145, R158 ;  /* 0x0000009e91f97220 */ /* 0x000fc60000410000 */
[----:B------:R-:W-:Y:S01]  /*77c0*/  FADD.FTZ R144, R213, -R144 ;  /* 0x80000090d5907221 */ /* 0x000fe20000010000 */
[----:B------:R-:W-:Y:S03]  /*77d0*/  F2F.BF16.F32 R152, R152 ;  /* 0x0000009800987304 */ /* 0x000fe60000202000 */
[----:B------:R-:W-:Y:S01]  /*77e0*/  FFMA.FTZ R145, R144, UR21, R121 ;  /* 0x0000001590917c23 */ /* 0x000fe20008010079 */
[----:B------:R-:W-:-:S03]  /*77f0*/  FFMA.FTZ R144, R155, UR21, R120 ;  /* 0x000000159b907c23 */ /* 0x000fc60008010078 */
[----:B------:R-:W-:Y:S01]  /*7800*/  FMUL.FTZ R160, R145, UR14 ;  /* 0x0000000e91a07c20 */ /* 0x000fe20008410000 */
[----:B------:R-:W-:Y:S01]  /*7810*/  FMUL.FTZ R159, R144, UR14 ;  /* 0x0000000e909f7c20 */ /* 0x000fe20008410000 */
[----:B------:R-:W0:Y:S02]  /*7820*/  F2F.BF16.F32 R153, R249 ;  /* 0x000000f900997304 */ /* 0x000e240000202000 */
[----:B------:R-:W-:Y:S01]  /*7830*/  FMUL.FTZ R163, R157, R160 ;  /* 0x000000a09da37220 */ /* 0x000fe20000410000 */
[----:B------:R-:W-:Y:S01]  /*7840*/  FMUL.FTZ R162, R154, R159 ;  /* 0x0000009f9aa27220 */ /* 0x000fe20000410000 */
[----:B------:R-:W1:Y:S04]  /*7850*/  LDC.64 R156, c[0x0][0x478] ;  /* 0x00011e00ff9c7b82 */ /* 0x000e680000000a00 */
[----:B------:R-:W3:Y:S04]  /*7860*/  F2F.BF16.F32 R163, R163 ;  /* 0x000000a300a37304 */ /* 0x000ee80000202000 */
[----:B------:R-:W4:Y:S01]  /*7870*/  LDC.64 R154, c[0x0][0x468] ;  /* 0x00011a00ff9a7b82 */ /* 0x000f220000000a00 */
[----:B0-----:R-:W-:-:S03]  /*7880*/  PRMT R249, R152, 0x5410, R153 ;  /* 0x0000541098f97816 */ /* 0x001fc60000000099 */
[----:B------:R-:W0:Y:S01]  /*7890*/  F2F.BF16.F32 R161, R162 ;  /* 0x000000a200a17304 */ /* 0x000e220000202000 */
[----:B---3--:R-:W-:-:S04]  /*78a0*/  IMAD.WIDE.U32 R152, R163, 0x10000, RZ ;  /* 0x00010000a3987825 */ /* 0x008fc800078e00ff */
[----:B-1----:R-:W-:Y:S01]  /*78b0*/  IMAD.WIDE.U32 R156, R3, 0x10, R156 ;  /* 0x00000010039c7825 */ /* 0x002fe200078e009c */
[----:B------:R-:W-:Y:S02]  /*78c0*/  LOP3.LUT R153, R249, R153, RZ, 0xfc, !PT ;  /* 0x00000099f9997212 */ /* 0x000fe400078efcff */
[----:B0-----:R-:W-:Y:S02]  /*78d0*/  LOP3.LUT R152, R152, R161, RZ, 0xfc, !PT ;  /* 0x000000a198987212 */ /* 0x001fe400078efcff */
[----:B------:R0:W-:Y:S01]  /*78e0*/  STG.E.128 desc[UR12][R156.64], R144 ;  /* 0x000000909c007986 */ /* 0x0001e2000c101d0c */
[C---:B----4-:R-:W-:Y:S01]  /*78f0*/  IMAD.WIDE.U32 R154, R3.reuse, 0x8, R154 ;  /* 0x00000008039a7825 */ /* 0x050fe200078e009a */
[----:B------:R-:W-:-:S04]  /*7900*/  IADD3 R3, PT, PT, R3, 0x100, RZ ;  /* 0x0000010003037810 */ /* 0x000fc80007ffe0ff */
        /* <DEDUP_REMOVED lines=11> */
.L_x_4294:
[----:B------:R-:W-:Y:S05]  /*79c0*/  BSYNC.RECONVERGENT B1 ;  /* 0x0000000000017941 */ /* 0x000fea0003800200 */
.L_x_4293:
[----:B------:R-:W-:Y:S04]  /*79d0*/  BSSY.RECONVERGENT B1, `(.L_x_4295) ;  /* 0x0000036000017945 */ /* 0x000fe80003800200 */
[----:B------:R-:W-:Y:S05]  /*79e0*/  @!P3 BRA `(.L_x_4296) ;  /* 0x0000000000d0b947 */ /* 0x000fea0003800000 */
[----:B------:R-:W0:Y:S02]  /*79f0*/  LDC.64 R148, c[0x0][0x390] ;  /* 0x0000e400ff947b82 */ /* 0x000e240000000a00 */
[----:B0-----:R-:W-:-:S06]  /*7a00*/  IMAD.WIDE.U32 R148, R3, 0x8, R148 ;  /* 0x0000000803947825 */ /* 0x001fcc00078e0094 */
[----:B------:R-:W2:Y:S01]  /*7a10*/  LDG.E.64 R148, desc[UR12][R148.64] ;  /* 0x0000000c94947981 */ /* 0x000ea2000c1e1b00 */
[--C-:B------:R-:W-:Y:S01]  /*7a20*/  FFMA.FTZ R145, R229, UR4, R150.reuse ;  /* 0x00000004e5917c23 */ /* 0x100fe20008010096 */
[--C-:B------:R-:W-:Y:S01]  /*7a30*/  FFMA.FTZ R152, R224, UR4, R150.reuse ;  /* 0x00000004e0987c23 */ /* 0x100fe20008010096 */
[----:B------:R-:W-:Y:S01]  /*7a40*/  SHF.L.U32 R144, R174, 0x10, RZ ;  /* 0x00000010ae907819 */ /* 0x000fe200000006ff */
[----:B------:R-:W-:Y:S01]  /*7a50*/  FFMA.FTZ R153, R195, UR4, R150 ;  /* 0x00000004c3997c23 */ /* 0x000fe20008010096 */
[----:B------:R-:W-:Y:S01]  /*7a60*/  FADD.FTZ R145, R236, -R145 ;  /* 0x80000091ec917221 */ /* 0x000fe20000010000 */
[----:B------:R-:W-:Y:S01]  /*7a70*/  FADD.FTZ R152, R237, -R152 ;  /* 0x80000098ed987221 */ /* 0x000fe20000010000 */
[----:B------:R-:W-:Y:S01]  /*7a80*/  SHF.L.U32 R157, R173, 0x10, RZ ;  /* 0x00000010ad9d7819 */ /* 0x000fe200000006ff */
[----:B------:R-:W-:Y:S01]  /*7a90*/  FADD.FTZ R155, R212, -R153 ;  /* 0x80000099d49b7221 */ /* 0x000fe20000010000 */
[----:B-----5:R-:W-:Y:S01]  /*7aa0*/  FFMA.FTZ R146, R145, UR21, R126 ;  /* 0x0000001591927c23 */ /* 0x020fe2000801007e */
[----:B------:R-:W-:Y:S01]  /*7ab0*/  FFMA.FTZ R147, R152, UR21, R127 ;  /* 0x0000001598937c23 */ /* 0x000fe2000801007f */
[----:B------:R-:W-:-:S02]  /*7ac0*/  SHF.L.U32 R145, R175, 0x10, RZ ;  /* 0x00000010af917819 */ /* 0x000fc400000006ff */
[----:B------:R-:W-:Y:S01]  /*7ad0*/  FMUL.FTZ R151, R146, UR14 ;  /* 0x0000000e92977c20 */ /* 0x000fe20008410000 */
[----:B------:R-:W-:Y:S01]  /*7ae0*/  FMUL.FTZ R158, R147, UR14 ;  /* 0x0000000e939e7c20 */ /* 0x000fe20008410000 */
[----:B------:R-:W-:Y:S02]  /*7af0*/  SHF.L.U32 R154, R172, 0x10, RZ ;  /* 0x00000010ac9a7819 */ /* 0x000fe400000006ff */
        /* <DEDUP_REMOVED lines=35> */
.L_x_4296:
[----:B------:R-:W-:Y:S05]  /*7d30*/  BSYNC.RECONVERGENT B1 ;  /* 0x0000000000017941 */ /* 0x000fea0003800200 */
.L_x_4295:
        /* <DEDUP_REMOVED lines=54> */
.L_x_4298:
[----:B------:R-:W-:Y:S05]  /*80a0*/  BSYNC.RECONVERGENT B1 ;  /* 0x0000000000017941 */ /* 0x000fea0003800200 */
.L_x_4297:
        /* <DEDUP_REMOVED lines=54> */
.L_x_4300:
[----:B------:R-:W-:Y:S05]  /*8410*/  BSYNC.RECONVERGENT B1 ;  /* 0x0000000000017941 */ /* 0x000fea0003800200 */
.L_x_4299:
        /* <DEDUP_REMOVED lines=54> */
.L_x_4302:
[----:B------:R-:W-:Y:S05]  /*8780*/  BSYNC.RECONVERGENT B1 ;  /* 0x0000000000017941 */ /* 0x000fea0003800200 */
.L_x_4301:
[----:B------:R-:W-:-:S13]  /*8790*/  ISETP.NE.AND P5, PT, R247, RZ, PT ;  /* 0x000000fff700720c */ /* 0x000fda0003fa5270 */
[----:B------:R-:W-:Y:S05]  /*87a0*/  @!P5 BRA `(.L_x_4275) ;  /* 0x0000000000ccd947 */ /* 0x000fea0003800000 */
[----:B------:R-:W0:Y:S02]  /*87b0*/  LDC.64 R144, c[0x0][0x390] ;  /* 0x0000e400ff907b82 */ /* 0x000e240000000a00 */
[----:B0-----:R-:W-:-:S05]  /*87c0*/  IMAD.WIDE.U32 R144, R3, 0x8, R144 ;  /* 0x0000000803907825 */ /* 0x001fca00078e0090 */
[----:B------:R0:W2:Y:S01]  /*87d0*/  LDG.E.64 R148, desc[UR12][R144.64] ;  /* 0x0000000c90947981 */ /* 0x0000a2000c1e1b00 */
[--C-:B------:R-:W-:Y:S01]  /*87e0*/  FFMA.FTZ R146, R217, UR4, R150.reuse ;  /* 0x00000004d9927c23 */ /* 0x100fe20008010096 */
[----:B------:R-:W-:Y:S01]  /*87f0*/  SHF.L.U32 R152, R190, 0x10, RZ ;  /* 0x00000010be987819 */ /* 0x000fe200000006ff */
[----:B------:R-:W-:Y:S01]  /*8800*/  FFMA.FTZ R151, R203, UR4, R150 ;  /* 0x00000004cb977c23 */ /* 0x000fe20008010096 */
[----:B------:R-:W-:Y:S01]  /*8810*/  SHF.L.U32 R153, R191, 0x10, RZ ;  /* 0x00000010bf997819 */ /* 0x000fe200000006ff */
[----:B------:R-:W-:Y:S02]  /*8820*/  FADD.FTZ R147, R215, -R146 ;  /* 0x80000092d7937221 */ /* 0x000fe40000010000 */
[----:B------:R-:W-:Y:S02]  /*8830*/  FADD.FTZ R151, R204, -R151 ;  /* 0x80000097cc977221 */ /* 0x000fe40000010000 */
[----:B-----5:R-:W-:Y:S01]  /*8840*/  FFMA.FTZ R146, R147, UR21, R142 ;  /* 0x0000001593927c23 */ /* 0x020fe2000801008e */
[----:B------:R-:W-:Y:S01]  /*8850*/  FFMA.FTZ R147, R228, UR4, R150 ;  /* 0x00000004e4937c23 */ /* 0x000fe20008010096 */
[----:B0-----:R-:W-:-:S02]  /*8860*/  FFMA.FTZ R144, R151, UR21, R140 ;  /* 0x0000001597907c23 */ /* 0x001fc4000801008c */
[----:B------:R-:W-:Y:S01]  /*8870*/  FMUL.FTZ R157, R146, UR14 ;  /* 0x0000000e929d7c20 */ /* 0x000fe20008410000 */
[----:B------:R-:W-:Y:S01]  /*8880*/  FADD.FTZ R156, R226, -R147 ;  /* 0x80000093e29c7221 */ /* 0x000fe20000010000 */
[----:B------:R-:W-:Y:S02]  /*8890*/  FMUL.FTZ R159, R144, UR14 ;  /* 0x0000000e909f7c20 */ /* 0x000fe40008410000 */
[----:B------:R-:W-:Y:S01]  /*88a0*/  FMUL.FTZ R154, R152, R157 ;  /* 0x0000009d989a7220 */ /* 0x000fe20000410000 */
[----:B------:R-:W-:Y:S01]  /*88b0*/  FFMA.FTZ R152, R202, UR4, R150 ;  /* 0x00000004ca987c23 */ /* 0x000fe20008010096 */
[----:B------:R-:W-:Y:S02]  /*88c0*/  FFMA.FTZ R147, R156, UR21, R143 ;  /* 0x000000159c937c23 */ /* 0x000fe4000801008f */
[----:B------:R0:W-:Y:S01]  /*88d0*/  F2F.BF16.F32 R150, R154 ;  /* 0x0000009a00967304 */ /* 0x0001e20000202000 */
[----:B------:R-:W-:Y:S01]  /*88e0*/  FADD.FTZ R152, R219, -R152 ;  /* 0x80000098db987221 */ /* 0x000fe20000010000 */
[----:B------:R-:W-:-:S03]  /*88f0*/  FMUL.FTZ R158, R147, UR14 ;  /* 0x0000000e939e7c20 */ /* 0x000fc60008410000 */
[----:B------:R-:W-:Y:S01]  /*8900*/  FFMA.FTZ R145, R152, UR21, R141 ;  /* 0x0000001598917c23 */ /* 0x000fe2000801008d */
[----:B------:R-:W-:Y:S01]  /*8910*/  FMUL.FTZ R163, R153, R158 ;  /* 0x0000009e99a37220 */ /* 0x000fe20000410000 */
[----:B------:R-:W-:Y:S02]  /*8920*/  SHF.L.U32 R153, R189, 0x10, RZ ;  /* 0x00000010bd997819 */ /* 0x000fe400000006ff */
[----:B------:R-:W-:Y:S01]  /*8930*/  SHF.L.U32 R152, R188, 0x10, RZ ;  /* 0x00000010bc987819 */ /* 0x000fe200000006ff */
[----:B------:R-:W-:Y:S01]  /*8940*/  FMUL.FTZ R156, R145, UR14 ;  /* 0x0000000e919c7c20 */ /* 0x000fe20008410000 */
[----:B0-----:R-:W0:Y:S01]  /*8950*/  LDC.64 R154, c[0x0][0x478] ;  /* 0x00011e00ff9a7b82 */ /* 0x001e220000000a00 */
[----:B------:R-:W1:Y:S02]  /*8960*/  F2F.BF16.F32 R163, R163 ;  /* 0x000000a300a37304 */ /* 0x000e640000202000 */
[----:B------:R-:W-:Y:S01]  /*8970*/  FMUL.FTZ R162, R153, R156 ;  /* 0x0000009c99a27220 */ /* 0x000fe20000410000 */
[----:B------:R-:W-:-:S04]  /*8980*/  FMUL.FTZ R160, R152, R159 ;  /* 0x0000009f98a07220 */ /* 0x000fc80000410000 */
        /* <DEDUP_REMOVED lines=8> */
[----:B---3--:R-:W-:Y:S01]  /*8a10*/  IMAD.WIDE.U32 R152, R3, 0x8, R152 ;  /* 0x0000000803987825 */ /* 0x008fe200078e0098 */
[----:B------:R0:W-:Y:S04]  /*8a20*/  STG.E.128 desc[UR12][R154.64], R144 ;  /* 0x000000909a007986 */ /* 0x0001e8000c101d0c */
        /* <DEDUP_REMOVED lines=10> */
[----:B0-----:R-:W-:-:S07]  /*8ad0*/  FFMA.FTZ R35, R158, R148, R35 ;  /* 0x000000949e237223 */ /* 0x001fce0000010023 */
.L_x_4275:
[----:B------:R-:W-:Y:S05]  /*8ae0*/  BSYNC.RECONVERGENT B0 ;  /* 0x0000000000007941 */ /* 0x000fea0003800200 */
.L_x_4249:
[----:B------:R-:W-:Y:S02]  /*8af0*/  UIADD3 UR7, UPT, UPT, UR7, UR24, URZ ;  /* 0x0000001807077290 */ /* 0x000fe4000fffe0ff */
[----:B------:R-:W-:Y:S02]  /*8b00*/  UPLOP3.LUT UP2, UPT, UPT, UPT, UP2, 0x40, 0x4 ;  /* 0x000000000004789c */ /* 0x000fe40003f4e820 */
[----:B------:R-:W-:-:S09]  /*8b10*/  UISETP.GE.AND UP1, UPT, UR7, UR25, UPT ;  /* 0x000000190700728c */ /* 0x000fd2000bf26270 */
[----:B------:R-:W-:Y:S05]  /*8b20*/  BRA.U !UP1, `(.L_x_4303) ;  /* 0xffffff85091c7547 */ /* 0x000fea000b83ffff */
.L_x_4232:
        /* <DEDUP_REMOVED lines=17> */
.L_x_4305:
[----:B------:R-:W-:Y:S05]  /*8c40*/  BSYNC.RECONVERGENT B0 ;  /* 0x0000000000007941 */ /* 0x000fea0003800200 */
.L_x_4304:
        /* <DEDUP_REMOVED lines=12> */
.L_x_4307:
[----:B------:R-:W-:Y:S05]  /*8d10*/  BSYNC.RECONVERGENT B0 ;  /* 0x0000000000007941 */ /* 0x000fea0003800200 */
.L_x_4306:
        /* <DEDUP_REMOVED lines=12> */
.L_x_4309:
[----:B------:R-:W-:Y:S05]  /*8de0*/  BSYNC.RECONVERGENT B0 ;  /* 0x0000000000007941 */ /* 0x000fea0003800200 */
.L_x_4308:
        /* <DEDUP_REMOVED lines=12> */
.L_x_4311:
[----:B------:R-:W-:Y:S05]  /*8eb0*/  BSYNC.RECONVERGENT B0 ;  /* 0x0000000000007941 */ /* 0x000fea0003800200 */
.L_x_4310:
        /* <DEDUP_REMOVED lines=12> */
.L_x_4313:
[----:B------:R-:W-:Y:S05]  /*8f80*/  BSYNC.RECONVERGENT B0 ;  /* 0x0000000000007941 */ /* 0x000fea0003800200 */
.L_x_4312:
        /* <DEDUP_REMOVED lines=12> */
.L_x_4315:
[----:B------:R-:W-:Y:S05]  /*9050*/  BSYNC.RECONVERGENT B0 ;  /* 0x0000000000007941 */ /* 0x000fea0003800200 */
.L_x_4314:
        /* <DEDUP_REMOVED lines=12> */
.L_x_4316:
        /* <DEDUP_REMOVED lines=14> */
.L_x_14350:


//--------------------- .text._ZN10layer_norm13ln_bwd_kernelINS_13Kernel_traitsI13__nv_bfloat16S2_fS2_fjLj7168ELj1ELj1ELj8ELj8ENS_18Kernel_traits_baseILj7168ES2_S2_fS2_fjLj256EEEEELb0ELb1ELb0ELb1EEEvNS_9BwdParamsE --------------------------
	.section	.text._ZN10layer_norm13ln_bwd_kernelINS_13Kernel_traitsI13__nv_bfloat16S2_fS2_fjLj7168ELj1ELj1ELj8ELj8ENS_18Kernel_traits_baseILj7168ES2_S2_fS2_fjLj256EEEEELb0ELb1ELb0ELb1EEEvNS_9BwdParamsE,"ax",@progbits
	.align	128
        .global         _ZN10layer_norm13ln_bwd_kernelINS_13Kernel_traitsI13__nv_bfloat16S2_fS2_fjLj7168ELj1ELj1ELj8ELj8ENS_18Kernel_traits_baseILj7168ES2_S2_fS2_fjLj256EEEEELb0ELb1ELb0ELb1EEEvNS_9BwdParamsE
        .type           _ZN10layer_norm13ln_bwd_kernelINS_13Kernel_traitsI13__nv_bfloat16S2_fS2_fjLj7168ELj1ELj1ELj8ELj8ENS_18Kernel_traits_baseILj7168ES2_S2_fS2_fjLj256EEEEELb0ELb1ELb0ELb1EEEvNS_9BwdParamsE,@function
        .size           _ZN10layer_norm13ln_bwd_kernelINS_13Kernel_traitsI13__nv_bfloat16S2_fS2_fjLj7168ELj1ELj1ELj8ELj8ENS_18Kernel_traits_baseILj7168ES2_S2_fS2_fjLj256EEEEELb0ELb1ELb0ELb1EEEvNS_9BwdParamsE,(.L_x_14351 - _ZN10layer_norm13ln_bwd_kernelINS_13Kernel_traitsI13__nv_bfloat16S2_fS2_fjLj7168ELj1ELj1ELj8ELj8ENS_18Kernel_traits_baseILj7168ES2_S2_fS2_fjLj256EEEEELb0ELb1ELb0ELb1EEEvNS_9BwdParamsE)
        .other          _ZN10layer_norm13ln_bwd_kernelINS_13Kernel_traitsI13__nv_bfloat16S2_fS2_fjLj7168ELj1ELj1ELj8ELj8ENS_18Kernel_traits_baseILj7168ES2_S2_fS2_fjLj256EEEEELb0ELb1ELb0ELb1EEEvNS_9BwdParamsE,@"STO_CUDA_ENTRY STV_DEFAULT"
_ZN10layer_norm13ln_bwd_kernelINS_13Kernel_traitsI13__nv_bfloat16S2_fS2_fjLj7168ELj1ELj1ELj8ELj8ENS_18Kernel_traits_baseILj7168ES2_S2_fS2_fjLj256EEEEELb0ELb1ELb0ELb1EEEvNS_9BwdParamsE:
.text._ZN10layer_norm13ln_bwd_kernelINS_13Kernel_traitsI13__nv_bfloat16S2_fS2_fjLj7168ELj1ELj1ELj8ELj8ENS_18Kernel_traits_baseILj7168ES2_S2_fS2_fjLj256EEEEELb0ELb1ELb0ELb1EEEvNS_9BwdParamsE:
        /* <DEDUP_REMOVED lines=68> */
[----:B------:R-:W-:Y:S02]  /*0440*/  MOV R0, RZ ;  /* 0x000000ff00007202 */ /* 0x000fe40000000f00 */
[----:B------:R-:W-:Y:S02]  /*0450*/  CS2R R20, SRZ ;  /* 0x0000000000147805 */ /* 0x000fe4000001ff00 */
[----:B------:R-:W-:Y:S02]  /*0460*/  CS2R R22, SRZ ;  /* 0x0000000000167805 */ /* 0x000fe4000001ff00 */
[----:B------:R-:W-:Y:S01]  /*0470*/  CS2R R24, SRZ ;  /* 0x0000000000187805 */ /* 0x000fe2000001ff00 */
[----:B0-----:R-:W4:Y:S01]  /*0480*/  LDG.E.64 R6, desc[UR16][R2.64+0x3000] ;  /* 0x0030001002067981 */ /* 0x001f22000c1e1b00 */
[----:B------:R-:W-:-:S02]  /*0490*/  CS2R R48, SRZ ;  /* 0x0000000000307805 */ /* 0x000fc4000001ff00 */
[----:B------:R-:W-:Y:S01]  /*04a0*/  CS2R R50, SRZ ;  /* 0x0000000000327805 */ /* 0x000fe2000001ff00 */
[----:B---3--:R-:W-:Y:S01]  /*04b0*/  IMAD.WIDE.U32 R4, R92, 0x8, R4 ;  /* 0x000000085c047825 */ /* 0x008fe200078e0004 */
[----:B------:R-:W3:Y:S01]  /*04c0*/  LDG.E.64 R8, desc[UR16][R2.64+0x2800] ;  /* 0x0028001002087981 */ /* 0x000ee2000c1e1b00 */
        /* <DEDUP_REMOVED lines=16> */
[----:B------:R-:W-:Y:S01]  /*05d0*/  CS2R R46, SRZ ;  /* 0x00000000002e7805 */ /* 0x000fe2000001ff00 */
[----:B------:R-:W-:Y:S02]  /*05e0*/  UPLOP3.LUT UP2, UPT, UPT, UPT, UPT, 0x40, 0x4 ;  /* 0x000000000004789c */ /* 0x000fe40003f4e870 */
[----:B------:R0:W5:Y:S01]  /*05f0*/  LDG.E.64 R18, desc[UR16][R2.64] ;  /* 0x0000001002127981 */ /* 0x000162000c1e1b00 */
[----:B------:R-:W1:Y:S03]  /*0600*/  LDCU UR19, c[0x0][0x388] ;  /* 0x00007100ff1377ac */ /* 0x000e660008000800 */
[----:B------:R-:W5:Y:S01]  /*0610*/  LDG.E.64 R124, desc[UR16][R4.64+0x3000] ;  /* 0x00300010047c7981 */ /* 0x000f62000c1e1b00 */
[----:B------:R-:W0:Y:S03]  /*0620*/  LDCU.U8 UR18, c[0x0][0x410] ;  /* 0x00008200ff1277ac */ /* 0x000e260008000000 */
[----:B------:R-:W5:Y:S01]  /*0630*/  LDG.E.64 R122, desc[UR16][R4.64+0x2800] ;  /* 0x00280010047a7981 */ /* 0x000f62000c1e1b00 */
[----:B------:R-:W0:Y:S03]  /*0640*/  LDCU UR22, c[0x0][0x400] ;  /* 0x00008000ff1677ac */ /* 0x000e260008000800 */
[----:B------:R-:W5:Y:S01]  /*0650*/  LDG.E.64 R120, desc[UR16][R4.64+0x2000] ;  /* 0x0020001004787981 */ /* 0x000f62000c1e1b00 */
[----:B------:R-:W1:Y:S03]  /*0660*/  LDCU.64 UR24, c[0x0][0x478] ;  /* 0x00008f00ff1877ac */ /* 0x000e660008000a00 */
[----:B------:R-:W5:Y:S01]  /*0670*/  LDG.E.64 R118, desc[UR16][R4.64+0x1800] ;  /* 0x0018001004767981 */ /* 0x000f62000c1e1b00 */
[----:B------:R-:W1:Y:S03]  /*0680*/  LDCU.128 UR12, c[0x0][0x3c0] ;  /* 0x00007800ff0c77ac */ /* 0x000e660008000c00 */
[----:B------:R-:W5:Y:S01]  /*0690*/  LDG.E.64 R116, desc[UR16][R4.64+0x1000] ;  /* 0x0010001004747981 */ /* 0x000f62000c1e1b00 */
[----:B------:R-:W1:Y:S03]  /*06a0*/  LDCU.64 UR20, c[0x0][0x438] ;  /* 0x00008700ff1477ac */ /* 0x000e660008000a00 */
[----:B------:R-:W5:Y:S01]  /*06b0*/  LDG.E.64 R114, desc[UR16][R4.64+0x800] ;  /* 0x0008001004727981 */ /* 0x000f62000c1e1b00 */
[----:B------:R-:W1:Y:S03]  /*06c0*/  LDCU.64 UR26, c[0x0][0x380] ;  /* 0x00007000ff1a77ac */ /* 0x000e660008000a00 */
[----:B------:R1:W5:Y:S01]  /*06d0*/  LDG.E.64 R112, desc[UR16][R4.64] ;  /* 0x0000001004707981 */ /* 0x000362000c1e1b00 */
[----:B--2---:R-:W-:Y:S01]  /*06e0*/  UISETP.NE.U32.AND UP0, UPT, UR4, URZ, UPT ;  /* 0x000000ff0400728c */ /* 0x004fe2000bf05070 */
[----:B0-----:R-:W-:Y:S01]  /*06f0*/  CS2R R2, SRZ ;  /* 0x0000000000027805 */ /* 0x001fe2000001ff00 */
[----:B------:R-:W-:-:S02]  /*0700*/  UMOV UR6, UR9 ;  /* 0x0000000900067c82 */ /* 0x000fc40008000000 */
[----:B------:R-:W-:Y:S01]  /*0710*/  UISETP.NE.AND.EX UP0, UPT, UR5, URZ, UPT, UP0 ;  /* 0x000000ff0500728c */ /* 0x000fe2000bf05300 */
[----:B-1----:R-:W-:Y:S02]  /*0720*/  CS2R R4, SRZ ;  /* 0x0000000000047805 */ /* 0x002fe4000001ff00 */
[--C-:B----4-:R-:W-:Y:S02]  /*0730*/  SHF.R.U64 R172, R6, 0x10, R7.reuse ;  /* 0x0000001006ac7819 */ /* 0x110fe40000001207 */
[----:B------:R-:W-:Y:S02]  /*0740*/  SHF.R.U32.HI R170, RZ, 0x10, R7 ;  /* 0x00000010ffaa7819 */ /* 0x000fe40000011607 */
[--C-:B---3--:R-:W-:Y:S02]  /*0750*/  SHF.R.U64 R176, R8, 0x10, R9.reuse ;  /* 0x0000001008b07819 */ /* 0x108fe40000001209 */
        /* <DEDUP_REMOVED lines=11> */
[----:B------:R-:W-:Y:S02]  /*0810*/  SHF.L.U32 R173, R6, 0x10, RZ ;  /* 0x0000001006ad7819 */ /* 0x000fe400000006ff */
[----:B------:R-:W-:Y:S02]  /*0820*/  SHF.L.U32 R171, R7, 0x10, RZ ;  /* 0x0000001007ab7819 */ /* 0x000fe400000006ff */
[----:B------:R-:W-:-:S02]  /*0830*/  CS2R R6, SRZ ;  /* 0x0000000000067805 */ /* 0x000fc4000001ff00 */
[----:B------:R-:W-:Y:S02]  /*0840*/  SHF.L.U32 R177, R8, 0x10, RZ ;  /* 0x0000001008b17819 */ /* 0x000fe400000006ff */
[----:B------:R-:W-:Y:S02]  /*0850*/  SHF.L.U32 R175, R9, 0x10, RZ ;  /* 0x0000001009af7819 */ /* 0x000fe400000006ff */
[----:B------:R-:W-:Y:S02]  /*0860*/  CS2R R8, SRZ ;  /* 0x0000000000087805 */ /* 0x000fe4000001ff00 */
        /* <DEDUP_REMOVED lines=42> */
[----:B------:R-:W-:-:S07]  /*0b10*/  SHF.L.U32 R194, R194, 0x10, RZ ;  /* 0x00000010c2c27819 */ /* 0x000fce00000006ff */
.L_x_4324:
[----:B------:R-:W0:Y:S01]  /*0b20*/  @UP0 LDCU.64 UR4, c[0x0][0x3e0] ;  /* 0x00007c00ff0407ac */ /* 0x000e220008000a00 */
[----:B------:R-:W1:Y:S01]  /*0b30*/  LDC.64 R230, c[0x0][0x428] ;  /* 0x00010a00ffe67b82 */ /* 0x000e620000000a00 */
[----:B------:R-:W-:Y:S01]  /*0b40*/  PLOP3.LUT P1, PT, PT, PT, UP0, 0x80, 0x8 ;  /* 0x000000000008781c */ /* 0x000fe20003f2f008 */
[----:B------:R-:W-:Y:S02]  /*0b50*/  UIMAD UR7, UR6, UR19, URZ ;  /* 0x00000013060772a4 */ /* 0x000fe4000f8e02ff */
[----:B------:R-:W-:Y:S02]  /*0b60*/  UIMAD.WIDE UR10, UR6, 0x4, UR14 ;  /* 0x00000004060a78a5 */ /* 0x000fe4000f8e020e */
[----:B------:R-:W-:Y:S02]  /*0b70*/  USHF.R.S32.HI UR8, URZ, 0x1f, UR7 ;  /* 0x0000001fff087899 */ /* 0x000fe40008011407 */
[----:B------:R-:W2:Y:S02]  /*0b80*/  LDC.64 R104, c[0x0][0x3a8] ;  /* 0x0000ea00ff687b82 */ /* 0x000ea40000000a00 */
[----:B------:R-:W-:Y:S01]  /*0b90*/  ULEA.HI UR8, UR8, UR7, URZ, 0x2 ;  /* 0x0000000708087291 */ /* 0x000fe2000f8f10ff */
[----:B------:R-:W-:-:S02]  /*0ba0*/  MOV R82, UR10 ;  /* 0x0000000a00527c02 */ /* 0x000fc40008000f00 */
[----:B------:R-:W-:Y:S01]  /*0bb0*/  MOV R83, UR11 ;  /* 0x0000000b00537c02 */ /* 0x000fe20008000f00 */
[----:B0-----:R-:W-:Y:S02]  /*0bc0*/  @UP0 UIMAD.WIDE UR4, UR6, 0x2, UR4 ;  /* 0x00000002060408a5 */ /* 0x001fe4000f8e0204 */
[----:B------:R-:W-:Y:S02]  /*0bd0*/  MOV R81, UR8 ;  /* 0x0000000800517c02 */ /* 0x000fe40008000f00 */
[----:B------:R-:W3:Y:S02]  /*0be0*/  LDG.E R202, desc[UR16][R82.64] ;  /* 0x0000001052ca7981 */ /* 0x000ee4000c1e1900 */
[----:B------:R-:W-:Y:S02]  /*0bf0*/  LEA.HI.SX32 R216, R81, R92, 0x1e ;  /* 0x0000005c51d87211 */ /* 0x000fe400078ff2ff */
[----:B------:R-:W-:Y:S02]  /*0c00*/  MOV R80, UR4 ;  /* 0x0000000400507c02 */ /* 0x000fe40008000f00 */
[----:B------:R-:W-:Y:S01]  /*0c10*/  MOV R81, UR5 ;  /* 0x0000000500517c02 */ /* 0x000fe20008000f00 */
[----:B------:R-:W-:Y:S01]  /*0c20*/  UIMAD.WIDE UR4, UR6, 0x4, UR12 ;  /* 0x00000004060478a5 */ /* 0x000fe2000f8e020c */
[----:B-1----:R-:W-:-:S03]  /*0c30*/  IMAD.WIDE.U32 R220, R216, 0x8, R230 ;  /* 0x00000008d8dc7825 */ /* 0x002fc600078e00e6 */
[----:B------:R2:W4:Y:S02]  /*0c40*/  @P1 LDG.E.U16 R204, desc[UR16][R80.64] ;  /* 0x0000001050cc1981 */ /* 0x000524000c1e1500 */
[----:B------:R-:W-:Y:S02]  /*0c50*/  MOV R98, UR4 ;  /* 0x0000000400627c02 */ /* 0x000fe40008000f00 */
[----:B------:R-:W-:Y:S01]  /*0c60*/  MOV R99, UR5 ;  /* 0x0000000500637c02 */ /* 0x000fe20008000f00 */
[----:B------:R-:W4:Y:S01]  /*0c70*/  LDG.E.64 R220, desc[UR16][R220.64] ;  /* 0x00000010dcdc7981 */ /* 0x000f22000c1e1b00 */
[C---:B------:R-:W-:Y:S02]  /*0c80*/  IADD3 R205, PT, PT, R216.reuse, 0x200, RZ ;  /* 0x00000200d8cd7810 */ /* 0x040fe40007ffe0ff */
[C---:B------:R-:W-:Y:S01]  /*0c90*/  IADD3 R206, PT, PT, R216.reuse, 0x100, RZ ;  /* 0x00000100d8ce7810 */ /* 0x040fe20007ffe0ff */
[----:B------:R-:W4:Y:S01]  /*0ca0*/  LDG.E R229, desc[UR16][R98.64] ;  /* 0x0000001062e57981 */ /* 0x000f22000c1e1900 */
[C---:B--2---:R-:W-:Y:S01]  /*0cb0*/  IMAD.WIDE.U32 R80, R216.reuse, 0x10, R104 ;  /* 0x00000010d8507825 */ /* 0x044fe200078e0068 */
[----:B------:R-:W-:-:S02]  /*0cc0*/  IADD3 R203, PT, PT, R216, 0x300, RZ ;  /* 0x00000300d8cb7810 */ /* 0x000fc40007ffe0ff */
[C---:B------:R-:W-:Y:S02]  /*0cd0*/  IADD3 R199, PT, PT, R216.reuse, 0x400, RZ ;  /* 0x00000400d8c77810 */ /* 0x040fe40007ffe0ff */
[C---:B------:R-:W-:Y:S02]  /*0ce0*/  IADD3 R198, PT, PT, R216.reuse, 0x500, RZ ;  /* 0x00000500d8c67810 */ /* 0x040fe40007ffe0ff */
[----:B------:R-:W-:Y:S01]  /*0cf0*/  IADD3 R168, PT, PT, R216, 0x600, RZ ;  /* 0x00000600d8a87810 */ /* 0x000fe20007ffe0ff */
[C---:B------:R-:W-:Y:S01]  /*0d00*/  IMAD.WIDE.U32 R88, R205.reuse, 0x10, R104 ;  /* 0x00000010cd587825 */ /* 0x040fe200078e0068 */
[----:B------:R-:W2:Y:S03]  /*0d10*/  LDG.E.128 R80, desc[UR16][R80.64] ;  /* 0x0000001050507981 */ /* 0x000ea6000c1e1d00 */
[--C-:B------:R-:W-:Y:S02]  /*0d20*/  IMAD.WIDE.U32 R214, R206, 0x8, R230.reuse ;  /* 0x00000008ced67825 */ /* 0x100fe400078e00e6 */
[----:B------:R-:W2:Y:S02]  /*0d30*/  LDG.E.128 R88, desc[UR16][R88.64] ;  /* 0x0000001058587981 */ /* 0x000ea4000c1e1d00 */
        /* <DEDUP_REMOVED lines=15> */
[----:B------:R-:W-:-:S06]  /*0e30*/  IMAD.WIDE.U32 R84, R206, 0x10, R104 ;  /* 0x00000010ce547825 */ /* 0x000fcc00078e0068 */
[----:B------:R-:W2:Y:S01]  /*0e40*/  LDG.E.128 R84, desc[UR16][R84.64] ;  /* 0x0000001054547981 */ /* 0x000ea2000c1e1d00 */
[----:B------:R-:W-:-:S04]  /*0e50*/  IMAD.WIDE.U32 R96, R199, 0x10, R104 ;  /* 0x00000010c7607825 */ /* 0x000fc800078e0068 */
[----:B------:R-:W-:Y:S02]  /*0e60*/  IMAD.WIDE.U32 R104, R168, 0x10, R104 ;  /* 0x00000010a8687825 */ /* 0x000fe400078e0068 */
[----:B------:R-:W2:Y:S04]  /*0e70*/  LDG.E.128 R96, desc[UR16][R96.64] ;  /* 0x0000001060607981 */ /* 0x000ea8000c1e1d00 */
[----:B------:R-:W2:Y:S01]  /*0e80*/  LDG.E.128 R104, desc[UR16][R104.64] ;  /* 0x0000001068687981 */ /* 0x000ea2000c1e1d00 */
[----:B------:R-:W-:-:S04]  /*0e90*/  ISETP.NE.U32.AND P0, PT, RZ, UR20, PT ;  /* 0x00000014ff007c0c */ /* 0x000fc8000bf05070 */
[----:B------:R-:W-:-:S13]  /*0ea0*/  ISETP.NE.AND.EX P0, PT, RZ, UR21, PT, P0 ;  /* 0x00000015ff007c0c */ /* 0x000fda000bf05300 */
[----:B------:R-:W0:Y:S08]  /*0eb0*/  @P0 LDC.64 R232, c[0x0][0x438] ;  /* 0x00010e00ffe80b82 */ /* 0x000e300000000a00 */
[----:B------:R-:W1:Y:S08]  /*0ec0*/  @P0 LDC.64 R218, c[0x0][0x438] ;  /* 0x00010e00ffda0b82 */ /* 0x000e700000000a00 */
[----:B------:R-:W1:Y:S01]  /*0ed0*/  @P0 LDC.64 R238, c[0x0][0x438] ;  /* 0x00010e00ffee0b82 */ /* 0x000e620000000a00 */
[----:B0-----:R-:W-:-:S07]  /*0ee0*/  @P0 IMAD.WIDE.U32 R232, R199, 0x10, R232 ;  /* 0x00000010c7e80825 */ /* 0x001fce00078e00e8 */
[----:B------:R-:W0:Y:S01]  /*0ef0*/  @P0 LDC.64 R240, c[0x0][0x438] ;  /* 0x00010e00fff00b82 */ /* 0x000e220000000a00 */
[----:B-----5:R1:W5:Y:S07]  /*0f00*/  @P0 LDG.E.128 R68, desc[UR16][R232.64] ;  /* 0x00000010e8440981 */ /* 0x02036e000c1e1d00 */
[----:B------:R-:W0:Y:S08]  /*0f10*/  @P0 LDC.64 R236, c[0x0][0x438] ;  /* 0x00010e00ffec0b82 */ /* 0x000e300000000a00 */
[----:B-1----:R-:W1:Y:S01]  /*0f20*/  @P0 LDC.64 R232, c[0x0][0x438] ;  /* 0x00010e00ffe80b82 */ /* 0x002e620000000a00 */
[----:B------:R-:W-:-:S05]  /*0f30*/  @P0 IMAD.WIDE.U32 R218, R216, 0x10, R218 ;  /* 0x00000010d8da0825 */ /* 0x000fca00078e00da */
[----:B------:R2:W5:Y:S02]  /*0f40*/  @P0 LDG.E.128 R52, desc[UR16][R218.64] ;  /* 0x00000010da340981 */ /* 0x000564000c1e1d00 */
[----:B------:R-:W1:Y:S01]  /*0f50*/  @P0 LDC.64 R234, c[0x0][0x438] ;  /* 0x00010e00ffea0b82 */ /* 0x000e620000000a00 */
[----:B------:R-:W-:-:S04]  /*0f60*/  @P0 IMAD.WIDE.U32 R238, R205, 0x10, R238 ;  /* 0x00000010cdee0825 */ /* 0x000fc800078e00ee */
[----:B0-----:R-:W-:Y:S01]  /*0f70*/  @P0 IMAD.WIDE.U32 R240, R206, 0x10, R240 ;  /* 0x00000010cef00825 */ /* 0x001fe200078e00f0 */
[----:B------:R-:W5:Y:S03]  /*0f80*/  @P0 LDG.E.128 R60, desc[UR16][R238.64] ;  /* 0x00000010ee3c0981 */ /* 0x000f66000c1e1d00 */
[----:B------:R-:W-:Y:S01]  /*0f90*/  @P0 IMAD.WIDE.U32 R236, R203, 0x10, R236 ;  /* 0x00000010cbec0825 */ /* 0x000fe200078e00ec */
[----:B------:R-:W5:Y:S04]  /*0fa0*/  @P0 LDG.E.128 R56, desc[UR16][R240.64] ;  /* 0x00000010f0380981 */ /* 0x000f68000c1e1d00 */
[----:B------:R-:W5:Y:S01]  /*0fb0*/  @P0 LDG.E.128 R64, desc[UR16][R236.64] ;  /* 0x00000010ec400981 */ /* 0x000f62000c1e1d00 */
[----:B-1----:R-:W-:-:S05]  /*0fc0*/  @P0 IMAD.WIDE.U32 R232, R168, 0x10, R232 ;  /* 0x00000010a8e80825 */ /* 0x002fca00078e00e8 */
[----:B------:R0:W5:Y:S01]  /*0fd0*/  @P0 LDG.E.128 R76, desc[UR16][R232.64] ;  /* 0x00000010e84c0981 */ /* 0x000162000c1e1d00 */
[----:B------:R-:W-:-:S05]  /*0fe0*/  @P0 IMAD.WIDE.U32 R234, R198, 0x10, R234 ;  /* 0x00000010c6ea0825 */ /* 0x000fca00078e00ea */
[----:B------:R1:W5:Y:S01]  /*0ff0*/  @P0 LDG.E.128 R72, desc[UR16][R234.64] ;  /* 0x00000010ea480981 */ /* 0x000362000c1e1d00 */
[----:B---3--:R-:W-:Y:S02]  /*1000*/  R2UR UR10, R202 ;  /* 0x00000000ca0a72ca */ /* 0x008fe400000e0000 */
[----:B----4-:R-:W-:Y:S02]  /*1010*/  @P1 R2UR UR4, R204 ;  /* 0x00000000cc0412ca */ /* 0x010fe400000e0000 */
[----:B------:R-:W-:Y:S02]  /*1020*/  ISETP.NE.AND P1, PT, RZ, UR18, PT ;  /* 0x00000012ff007c0c */ /* 0x000fe4000bf25270 */
[----:B------:R-:W-:Y:S02]  /*1030*/  MOV R228, R220 ;  /* 0x000000dc00e47202 */ /* 0x000fe40000000f00 */
[----:B------:R-:W-:Y:S02]  /*1040*/  FSEL R229, R229, RZ, !P1 ;  /* 0x000000ffe5e57208 */ /* 0x000fe40004800000 */
[----:B------:R-:W-:-:S02]  /*1050*/  SHF.R.U32.HI R225, RZ, 0x10, R221 ;  /* 0x00000010ffe17819 */ /* 0x000fc400000116dd */
[----:B------:R-:W-:Y:S02]  /*1060*/  SHF.R.U64 R226, R220, 0x10, R221 ;  /* 0x00000010dce27819 */ /* 0x000fe400000012dd */
[----:B------:R-:W-:Y:S01]  /*1070*/  SHF.L.U32 R228, R228, 0x10, RZ ;  /* 0x00000010e4e47819 */ /* 0x000fe200000006ff */
[----:B--2---:R-:W-:Y:S01]  /*1080*/  FADD.FTZ R243, -R229, R83 ;  /* 0x00000053e5f37221 */ /* 0x004fe20000010100 */
[----:B------:R-:W-:-:S03]  /*1090*/  SHF.L.U32 R225, R225, 0x10, RZ ;  /* 0x00000010e1e17819 */ /* 0x000fc600000006ff */
[----:B------:R-:W-:Y:S01]  /*10a0*/  FMUL.FTZ R243, R243, UR10 ;  /* 0x0000000af3f37c20 */ /* 0x000fe20008410000 */
[----:B------:R-:W-:Y:S01]  /*10b0*/  FADD.FTZ R90, -R229, R90 ;  /* 0x0000005ae55a7221 */ /* 0x000fe20000010100 */
[----:B------:R-:W-:Y:S01]  /*10c0*/  MOV R227, R221 ;  /* 0x000000dd00e37202 */ /* 0x000fe20000000f00 */
[----:B------:R-:W-:Y:S01]  /*10d0*/  FMUL.FTZ R242, R197, R228 ;  /* 0x000000e4c5f27220 */ /* 0x000fe20000410000 */
[----:B------:R-:W-:Y:S01]  /*10e0*/  SHF.L.U32 R226, R226, 0x10, RZ ;  /* 0x00000010e2e27819 */ /* 0x000fe200000006ff */
[----:B------:R-:W-:Y:S01]  /*10f0*/  FFMA.FTZ R50, R243, R225, R50 ;  /* 0x000000e1f3327223 */ /* 0x000fe20000010032 */
[----:B------:R-:W-:Y:S01]  /*1100*/  FADD.FTZ R49, R225, R49 ;  /* 0x00000031e1317221 */ /* 0x000fe20000010000 */
[----:B------:R-:W-:Y:S01]  /*1110*/  SHF.R.U32.HI R219, RZ, 0x10, R213 ;  /* 0x00000010ffdb7819 */ /* 0x000fe200000116d5 */
[----:B------:R-:W-:Y:S01]  /*1120*/  FADD.FTZ R89, -R229, R89 ;  /* 0x00000059e5597221 */ /* 0x000fe20000010100 */
[----:B0-----:R-:W-:Y:S01]  /*1130*/  FMUL.FTZ R233, R196, R226 ;  /* 0x000000e2c4e97220 */ /* 0x001fe20000410000 */
[----:B------:R-:W-:-:S02]  /*1140*/  MOV R222, R214 ;  /* 0x000000d600de7202 */ /* 0x000fc40000000f00 */
[----:B------:R-:W-:Y:S02]  /*1150*/  SHF.R.U64 R221, R214, 0x10, R215 ;  /* 0x00000010d6dd7819 */ /* 0x000fe400000012d7 */
[----:B------:R-:W-:Y:S02]  /*1160*/  MOV R246, R230 ;  /* 0x000000e600f67202 */ /* 0x000fe40000000f00 */
[----:B------:R-:W-:Y:S01]  /*1170*/  SHF.R.U64 R244, R230, 0x10, R231 ;  /* 0x00000010e6f47819 */ /* 0x000fe200000012e7 */
[----:B------:R-:W-:Y:S01]  /*1180*/  FMUL.FTZ R230, R194, R225 ;  /* 0x000000e1c2e67220 */ /* 0x000fe20000410000 */
[----:B------:R-:W-:Y:S01]  /*1190*/  FADD.FTZ R94, -R229, R94 ;  /* 0x0000005ee55e7221 */ /* 0x000fe20000010100 */
[----:B------:R-:W-:Y:S01]  /*11a0*/  FMUL.FTZ R225, R90, UR10 ;  /* 0x0000000a5ae17c20 */ /* 0x000fe20008410000 */
[----:B------:R-:W-:Y:S01]  /*11b0*/  SHF.L.U32 R90, R219, 0x10, RZ ;  /* 0x00000010db5a7819 */ /* 0x000fe200000006ff */
[----:B------:R-:W-:Y:S01]  /*11c0*/  FADD.FTZ R252, -R229, R100 ;  /* 0x00000064e5fc7221 */ /* 0x000fe20000010100 */
[----:B------:R-:W-:Y:S01]  /*11d0*/  SHF.L.U32 R100, R227, 0x10, RZ ;  /* 0x00000010e3647819 */ /* 0x000fe200000006ff */
[----:B------:R-:W-:Y:S01]  /*11e0*/  FMUL.FTZ R219, R94, UR10 ;  /* 0x0000000a5edb7c20 */ /* 0x000fe20008410000 */
[----:B------:R-:W-:Y:S01]  /*11f0*/  FADD.FTZ R94, RZ, R242 ;  /* 0x000000f2ff5e7221 */ /* 0x000fe20000010000 */
[----:B------:R-:W-:-:S02]  /*1200*/  FMUL.FTZ R227, R89, UR10 ;  /* 0x0000000a59e37c20 */ /* 0x000fc40008410000 */
[----:B------:R-:W-:Y:S01]  /*1210*/  FMUL.FTZ R232, R195, R100 ;  /* 0x00000064c3e87220 */ /* 0x000fe20000410000 */
[----:B------:R-:W-:Y:S01]  /*1220*/  FADD.FTZ R89, R233, R94 ;  /* 0x0000005ee9597221 */ /* 0x000fe20000010000 */
[C---:B------:R-:W-:Y:S01]  /*1230*/  FADD.FTZ R239, -R229.reuse, R85 ;  /* 0x00000055e5ef7221 */ /* 0x040fe20000010100 */
[----:B------:R-:W-:Y:S02]  /*1240*/  SHF.L.U32 R222, R222, 0x10, RZ ;  /* 0x00000010dede7819 */ /* 0x000fe400000006ff */
[----:B------:R-:W-:Y:S01]  /*1250*/  FADD.FTZ R89, R232, R89 ;  /* 0x00000059e8597221 */ /* 0x000fe20000010000 */
[----:B------:R-:W-:Y:S01]  /*1260*/  MOV R223, R215 ;  /* 0x000000d700df7202 */ /* 0x000fe20000000f00 */
[----:B------:R-:W-:Y:S01]  /*1270*/  FADD.FTZ R86, -R229, R86 ;  /* 0x00000056e5567221 */ /* 0x000fe20000010100 */
[----:B------:R-:W-:Y:S01]  /*1280*/  SHF.L.U32 R238, R221, 0x10, RZ ;  /* 0x00000010ddee7819 */ /* 0x000fe200000006ff */
[----:B------:R-:W-:Y:S01]  /*1290*/  FMUL.FTZ R239, R239, UR10 ;  /* 0x0000000aefef7c20 */ /* 0x000fe20008410000 */
[----:B------:R-:W-:Y:S01]  /*12a0*/  FMUL.FTZ R240, R193, R222 ;  /* 0x000000dec1f07220 */ /* 0x000fe20000410000 */
[----:B------:R-:W-:Y:S01]  /*12b0*/  FADD.FTZ R89, R230, R89 ;  /* 0x00000059e6597221 */ /* 0x000fe20000010000 */
[----:B------:R-:W-:Y:S01]  /*12c0*/  MOV R202, R200 ;  /* 0x000000c800ca7202 */ /* 0x000fe20000000f00 */
[----:B------:R-:W-:Y:S01]  /*12d0*/  FMUL.FTZ R237, R86, UR10 ;  /* 0x0000000a56ed7c20 */ /* 0x000fe20008410000 */
[----:B------:R-:W-:Y:S01]  /*12e0*/  SHF.R.U64 R200, R200, 0x10, R201 ;  /* 0x00000010c8c87819 */ /* 0x000fe200000012c9 */
[----:B------:R-:W-:Y:S01]  /*12f0*/  FFMA.FTZ R47, R239, R238, R47 ;  /* 0x000000eeef2f7223 */ /* 0x000fe2000001002f */
[----:B------:R-:W-:Y:S01]  /*1300*/  MOV R207, R201 ;  /* 0x000000c900cf7202 */ /* 0x000fe20000000f00 */
[----:B------:R-:W-:Y:S01]  /*1310*/  FADD.FTZ R23, R238, R23 ;  /* 0x00000017ee177221 */ /* 0x000fe20000010000 */
[----:B------:R-:W-:-:S02]  /*1320*/  SHF.R.U32.HI R248, RZ, 0x10, R201 ;  /* 0x00000010fff87819 */ /* 0x000fc400000116c9 */
[----:B------:R-:W-:Y:S01]  /*1330*/  SHF.L.U32 R236, R223, 0x10, RZ ;  /* 0x00000010dfec7819 */ /* 0x000fe200000006ff */
[----:B------:R-:W-:Y:S01]  /*1340*/  FMUL.FTZ R238, R192, R238 ;  /* 0x000000eec0ee7220 */ /* 0x000fe20000410000 */
[----:B------:R-:W-:Y:S01]  /*1350*/  SHF.R.U32.HI R224, RZ, 0x10, R215 ;  /* 0x00000010ffe07819 */ /* 0x000fe200000116d7 */
[----:B------:R-:W-:Y:S01]  /*1360*/  FADD.FTZ R89, R240, R89 ;  /* 0x00000059f0597221 */ /* 0x000fe20000010000 */
[----:B------:R-:W-:Y:S02]  /*1370*/  MOV R201, R231 ;  /* 0x000000e700c97202 */ /* 0x000fe40000000f00 */
[----:B------:R-:W-:Y:S01]  /*1380*/  SHF.R.U32.HI R249, RZ, 0x10, R231 ;  /* 0x00000010fff97819 */ /* 0x000fe200000116e7 */
[C---:B------:R-:W-:Y:S01]  /*1390*/  FADD.FTZ R231, -R229.reuse, R80 ;  /* 0x00000050e5e77221 */ /* 0x040fe20000010100 */
[C---:B------:R-:W-:Y:S01]  /*13a0*/  FADD.FTZ R247, -R229.reuse, R81 ;  /* 0x00000051e5f77221 */ /* 0x040fe20000010100 */
[C---:B------:R-:W-:Y:S01]  /*13b0*/  FADD.FTZ R241, -R229.reuse, R84 ;  /* 0x00000054e5f17221 */ /* 0x040fe20000010100 */
[----:B------:R-:W-:Y:S01]  /*13c0*/  MOV R220, R212 ;  /* 0x000000d400dc7202 */ /* 0x000fe20000000f00 */
[----:B------:R-:W-:Y:S01]  /*13d0*/  FADD.FTZ R84, -R229, R92 ;  /* 0x0000005ce5547221 */ /* 0x000fe20000010100 */
[----:B------:R-:W-:Y:S01]  /*13e0*/  SHF.L.U32 R224, R224, 0x10, RZ ;  /* 0x00000010e0e07819 */ /* 0x000fe200000006ff */
[-C--:B------:R-:W-:Y:S01]  /*13f0*/  FFMA.FTZ R46, R237, R236.reuse, R46 ;  /* 0x000000eced2e7223 */ /* 0x080fe2000001002e */
[----:B------:R-:W-:Y:S01]  /*1400*/  FADD.FTZ R22, R236, R22 ;  /* 0x00000016ec167221 */ /* 0x000fe20000010000 */
[----:B------:R-:W-:Y:S01]  /*1410*/  FMUL.FTZ R231, R231, UR10 ;  /* 0x0000000ae7e77c20 */ /* 0x000fe20008410000 */
[----:B------:R-:W-:Y:S01]  /*1420*/  FMUL.FTZ R236, R191, R236 ;  /* 0x000000ecbfec7220 */ /* 0x000fe20000410000 */
[----:B------:R-:W-:Y:S01]  /*1430*/  FADD.FTZ R89, R238, R89 ;  /* 0x00000059ee597221 */ /* 0x000fe20000010000 */
[----:B------:R-:W-:Y:S01]  /*1440*/  FMUL.FTZ R247, R247, UR10 ;  /* 0x0000000af7f77c20 */ /* 0x000fe20008410000 */
[----:B------:R-:W-:Y:S01]  /*1450*/  SHF.R.U64 R215, R212, 0x10, R213 ;  /* 0x00000010d4d77819 */ /* 0x000fe200000012d5 */
[----:B------:R-:W-:Y:S01]  /*1460*/  FMUL.FTZ R223, R84, UR10 ;  /* 0x0000000a54df7c20 */ /* 0x000fe20008410000 */
[----:B------:R-:W-:Y:S01]  /*1470*/  SHF.L.U32 R220, R220, 0x10, RZ ;  /* 0x00000010dcdc7819 */ /* 0x000fe200000006ff */
[----:B------:R-:W-:Y:S01]  /*1480*/  FADD.FTZ R245, -R229, R82 ;  /* 0x00000052e5f57221 */ /* 0x000fe20000010100 */
[----:B------:R-:W-:Y:S01]  /*1490*/  FFMA.FTZ R84, R231, R242, RZ ;  /* 0x000000f2e7547223 */ /* 0x000fe200000100ff */
[----:B-1----:R-:W-:Y:S01]  /*14a0*/  FMUL.FTZ R234, R190, R224 ;  /* 0x000000e0beea7220 */ /* 0x002fe20000410000 */
[----:B------:R-:W-:Y:S01]  /*14b0*/  FADD.FTZ R89, R236, R89 ;  /* 0x00000059ec597221 */ /* 0x000fe20000010000 */
[----:B------:R-:W-:Y:S01]  /*14c0*/  FFMA.FTZ R110, R247, R226, R110 ;  /* 0x000000e2f76e7223 */ /* 0x000fe2000001006e */
[----:B------:R-:W-:Y:S01]  /*14d0*/  FADD.FTZ R109, R226, R109 ;  /* 0x0000006de26d7221 */ /* 0x000fe20000010000 */
[----:B------:R-:W-:Y:S01]  /*14e0*/  MOV R218, R210 ;  /* 0x000000d200da7202 */ /* 0x000fe20000000f00 */
[C---:B------:R-:W-:Y:S01]  /*14f0*/  FADD.FTZ R88, -R229.reuse, R88 ;  /* 0x00000058e5587221 */ /* 0x040fe20000010100 */
[----:B------:R-:W-:Y:S01]  /*1500*/  SHF.R.U64 R214, R210, 0x10, R211 ;  /* 0x00000010d2d67819 */ /* 0x000fe200000012d3 */
[----:B------:R-:W-:Y:S01]  /*1510*/  FADD.FTZ R235, -R229, R87 ;  /* 0x00000057e5eb7221 */ /* 0x000fe20000010100 */
[----:B------:R-:W-:Y:S01]  /*1520*/  SHF.L.U32 R226, R215, 0x10, RZ ;  /* 0x00000010d7e27819 */ /* 0x000fe200000006ff */
[----:B------:R-:W-:Y:S01]  /*1530*/  FFMA.FTZ R126, R231, R228, R126 ;  /* 0x000000e4e77e7223 */ /* 0x000fe2000001007e */
[----:B------:R-:W-:Y:S01]  /*1540*/  MOV R217, R213 ;  /* 0x000000d500d97202 */ /* 0x000fe20000000f00 */
[----:B------:R-:W-:Y:S01]  /*1550*/  FADD.FTZ R111, R228, R111 ;  /* 0x0000006fe46f7221 */ /* 0x000fe20000010000 */
[----:B------:R-:W-:Y:S01]  /*1560*/  MOV R212, R208 ;  /* 0x000000d000d47202 */ /* 0x000fe20000000f00 */
[C---:B------:R-:W-:Y:S01]  /*1570*/  FADD.FTZ R80, -R229.reuse, R91 ;  /* 0x0000005be5507221 */ /* 0x040fe20000010100 */
[----:B------:R-:W-:Y:S01]  /*1580*/  SHF.R.U64 R210, R208, 0x10, R209 ;  /* 0x00000010d0d27819 */ /* 0x000fe200000012d1 */
[----:B------:R-:W-:Y:S01]  /*1590*/  FADD.FTZ R82, -R229, R99 ;  /* 0x00000063e5527221 */ /* 0x000fe20000010100 */
[----:B------:R-:W-:Y:S01]  /*15a0*/  MOV R208, R209 ;  /* 0x000000d100d07202 */ /* 0x000fe20000000f00 */
[----:B------:R-:W-:Y:S01]  /*15b0*/  FMUL.FTZ R245, R245, UR10 ;  /* 0x0000000af5f57c20 */ /* 0x000fe20008410000 */
[----:B------:R-:W-:Y:S01]  /*15c0*/  SHF.R.U32.HI R204, RZ, 0x10, R209 ;  /* 0x00000010ffcc7819 */ /* 0x000fe200000116d1 */
[----:B------:R-:W-:Y:S01]  /*15d0*/  FMUL.FTZ R228, R189, R220 ;  /* 0x000000dcbde47220 */ /* 0x000fe20000410000 */
[----:B------:R-:W-:Y:S01]  /*15e0*/  FFMA.FTZ R84, R247, R233, R84 ;  /* 0x000000e9f7547223 */ /* 0x000fe20000010054 */
        /* <DEDUP_REMOVED lines=14> */
[----:B------:R-:W-:Y:S01]  /*16d0*/  FMUL.FTZ R235, R235, UR10 ;  /* 0x0000000aebeb7c20 */ /* 0x000fe20008410000 */
[----:B------:R-:W-:Y:S01]  /*16e0*/  SHF.L.U32 R88, R217, 0x10, RZ ;  /* 0x00000010d9587819 */ /* 0x000fe200000006ff */
[-C--:B------:R-:W-:Y:S01]  /*16f0*/  FFMA.FTZ R43, R227, R226.reuse, R43 ;  /* 0x000000e2e32b7223 */ /* 0x080fe2000001002b */
[----:B------:R-:W-:Y:S01]  /*1700*/  FADD.FTZ R19, R226, R19 ;  /* 0x00000013e2137221 */ /* 0x000fe20000010000 */
[----:B------:R-:W-:Y:S01]  /*1710*/  FMUL.FTZ R226, R188, R226 ;  /* 0x000000e2bce27220 */ /* 0x000fe20000410000 */
[----:B------:R-:W-:Y:S01]  /*1720*/  FFMA.FTZ R84, R245, R232, R84 ;  /* 0x000000e8f5547223 */ /* 0x000fe20000010054 */
[----:B------:R-:W-:Y:S01]  /*1730*/  FADD.FTZ R89, R228, R89 ;  /* 0x00000059e4597221 */ /* 0x000fe20000010000 */
[----:B------:R-:W-:Y:S01]  /*1740*/  FFMA.FTZ R45, R235, R224, R45 ;  /* 0x000000e0eb2d7223 */ /* 0x000fe2000001002d */
[----:B------:R-:W-:Y:S01]  /*1750*/  FADD.FTZ R21, R224, R21 ;  /* 0x00000015e0157221 */ /* 0x000fe20000010000 */
[----:B------:R-:W-:Y:S01]  /*1760*/  FMUL.FTZ R241, R241, UR10 ;  /* 0x0000000af1f17c20 */ /* 0x000fe20008410000 */
[----:B------:R-:W-:Y:S01]  /*1770*/  FMUL.FTZ R224, R187, R88 ;  /* 0x00000058bbe07220 */ /* 0x000fe20000410000 */
[----:B------:R-:W-:Y:S01]  /*1780*/  FFMA.FTZ R84, R243, R230, R84 ;  /* 0x000000e6f3547223 */ /* 0x000fe20000010054 */
[----:B------:R-:W-:Y:S01]  /*1790*/  FADD.FTZ R89, R226, R89 ;  /* 0x00000059e2597221 */ /* 0x000fe20000010000 */
[----:B------:R-:W-:Y:S01]  /*17a0*/  SHF.L.U32 R218, R218, 0x10, RZ ;  /* 0x00000010dada7819 */ /* 0x000fe200000006ff */
[----:B------:R-:W-:Y:S01]  /*17b0*/  FMUL.FTZ R94, R186, R90 ;  /* 0x0000005aba5e7220 */ /* 0x000fe20000410000 */
[C---:B------:R-:W-:Y:S01]  /*17c0*/  FFMA.FTZ R84, R241.reuse, R240, R84 ;  /* 0x000000f0f1547223 */ /* 0x040fe20000010054 */
[----:B------:R-:W-:Y:S01]  /*17d0*/  FADD.FTZ R89, R224, R89 ;  /* 0x00000059e0597221 */ /* 0x000fe20000010000 */
[----:B------:R-:W-:Y:S01]  /*17e0*/  FMUL.FTZ R95, R80, UR10 ;  /* 0x0000000a505f7c20 */ /* 0x000fe20008410000 */
[----:B------:R-:W-:Y:S01]  /*17f0*/  MOV R213, R211 ;  /* 0x000000d300d57202 */ /* 0x000fe20000000f00 */
[----:B------:R-:W-:Y:S01]  /*1800*/  FFMA.FTZ R48, R241, R222, R48 ;  /* 0x000000def1307223 */ /* 0x000fe20000010030 */
[----:B------:R-:W-:Y:S01]  /*1810*/  SHF.L.U32 R80, R214, 0x10, RZ ;  /* 0x00000010d6507819 */ /* 0x000fe200000006ff */
[----:B------:R-:W-:Y:S01]  /*1820*/  FADD.FTZ R24, R222, R24 ;  /* 0x00000018de187221 */ /* 0x000fe20000010000 */
[----:B------:R-:W-:Y:S01]  /*1830*/  FMUL.FTZ R222, R185, R218 ;  /* 0x000000dab9de7220 */ /* 0x000fe20000410000 */
[----:B------:R-:W-:Y:S01]  /*1840*/  FFMA.FTZ R84, R239, R238, R84 ;  /* 0x000000eeef547223 */ /* 0x000fe20000010054 */
[----:B------:R-:W-:Y:S01]  /*1850*/  FADD.FTZ R89, R94, R89 ;  /* 0x000000595e597221 */ /* 0x000fe20000010000 */
[----:B------:R-:W-:Y:S01]  /*1860*/  FMUL.FTZ R97, R85, UR10 ;  /* 0x0000000a55617c20 */ /* 0x000fe20008410000 */
[----:B------:R-:W-:Y:S01]  /*1870*/  SHF.R.U32.HI R211, RZ, 0x10, R211 ;  /* 0x00000010ffd37819 */ /* 0x000fe200000116d3 */
[----:B------:R-:W-:Y:S01]  /*1880*/  FFMA.FTZ R44, R229, R220, R44 ;  /* 0x000000dce52c7223 */ /* 0x000fe2000001002c */
[----:B------:R-:W-:Y:S01]  /*1890*/  SHF.L.U32 R85, R213, 0x10, RZ ;  /* 0x00000010d5557819 */ /* 0x000fe200000006ff */
[----:B------:R-:W-:Y:S01]  /*18a0*/  FADD.FTZ R20, R220, R20 ;  /* 0x00000014dc147221 */ /* 0x000fe20000010000 */
[----:B------:R-:W-:Y:S01]  /*18b0*/  FFMA.FTZ R84, R237, R236, R84 ;  /* 0x000000eced547223 */ /* 0x000fe20000010054 */
[----:B------:R-:W-:Y:S01]  /*18c0*/  FADD.FTZ R89, R222, R89 ;  /* 0x00000059de597221 */ /* 0x000fe20000010000 */
[----:B------:R-:W-:Y:S01]  /*18d0*/  FMUL.FTZ R220, R184, R80 ;  /* 0x00000050b8dc7220 */ /* 0x000fe20000410000 */
[----:B------:R-:W-:Y:S01]  /*18e0*/  SHF.L.U32 R86, R211, 0x10, RZ ;  /* 0x00000010d3567819 */ /* 0x000fe200000006ff */
[----:B------:R-:W-:Y:S01]  /*18f0*/  FFMA.FTZ R42, R225, R88, R42 ;  /* 0x00000058e12a7223 */ /* 0x000fe2000001002a */
[----:B------:R-:W-:Y:S01]  /*1900*/  FADD.FTZ R18, R88, R18 ;  /* 0x0000001258127221 */ /* 0x000fe20000010000 */
[----:B------:R-:W-:Y:S01]  /*1910*/  FFMA.FTZ R40, R223, R218, R40 ;  /* 0x000000dadf287223 */ /* 0x000fe20000010028 */
[----:B------:R-:W-:Y:S01]  /*1920*/  FADD.FTZ R16, R218, R16 ;  /* 0x00000010da107221 */ /* 0x000fe20000010000 */
[----:B------:R-:W-:Y:S01]  /*1930*/  FFMA.FTZ R88, R235, R234, R84 ;  /* 0x000000eaeb587223 */ /* 0x000fe20000010054 */
[----:B------:R-:W-:Y:S01]  /*1940*/  FADD.FTZ R89, R220, R89 ;  /* 0x00000059dc597221 */ /* 0x000fe20000010000 */
[----:B------:R-:W-:Y:S01]  /*1950*/  FMUL.FTZ R218, R183, R85 ;  /* 0x00000055b7da7220 */ /* 0x000fe20000410000 */
[----:B------:R-:W-:Y:S01]  /*1960*/  FMUL.FTZ R215, R83, UR10 ;  /* 0x0000000a53d77c20 */ /* 0x000fe20008410000 */
[----:B------:R-:W-:Y:S01]  /*1970*/  FMUL.FTZ R217, R96, UR10 ;  /* 0x0000000a60d97c20 */ /* 0x000fe20008410000 */
[----:B------:R-:W-:Y:S01]  /*1980*/  SHF.L.U32 R83, R212, 0x10, RZ ;  /* 0x00000010d4537819 */ /* 0x000fe200000006ff */
[----:B------:R-:W-:Y:S01]  /*1990*/  FFMA.FTZ R88, R229, R228, R88 ;  /* 0x000000e4e5587223 */ /* 0x000fe20000010058 */
[----:B------:R-:W-:Y:S01]  /*19a0*/  FADD.FTZ R89, R218, R89 ;  /* 0x00000059da597221 */ /* 0x000fe20000010000 */
[----:B------:R-:W-:Y:S01]  /*19b0*/  FMUL.FTZ R96, R182, R86 ;  /* 0x00000056b6607220 */ /* 0x000fe20000410000 */
[----:B------:R-:W-:Y:S01]  /*19c0*/  SHF.L.U32 R84, R210, 0x10, RZ ;  /* 0x00000010d2547819 */ /* 0x000fe200000006ff */
[----:B------:R-:W-:Y:S01]  /*19d0*/  FFMA.FTZ R88, R227, R226, R88 ;  /* 0x000000e2e3587223 */ /* 0x000fe20000010058 */
[----:B------:R-:W-:Y:S01]  /*19e0*/  FMUL.FTZ R214, R181, R83 ;  /* 0x00000053b5d67220 */ /* 0x000fe20000410000 */
[----:B------:R-:W-:Y:S01]  /*19f0*/  FADD.FTZ R89, R96, R89 ;  /* 0x0000005960597221 */ /* 0x000fe20000010000 */
[----:B------:R-:W-:Y:S01]  /*1a00*/  FMUL.FTZ R211, R82, UR10 ;  /* 0x0000000a52d37c20 */ /* 0x000fe20008410000 */
[----:B------:R-:W-:Y:S01]  /*1a10*/  FMUL.FTZ R221, R93, UR10 ;  /* 0x0000000a5ddd7c20 */ /* 0x000fe20008410000 */
[----:B------:R-:W-:Y:S01]  /*1a20*/  SHF.L.U32 R82, R208, 0x10, RZ ;  /* 0x00000010d0527819 */ /* 0x000fe200000006ff */
[----:B------:R-:W-:Y:S01]  /*1a30*/  FFMA.FTZ R88, R225, R224, R88 ;  /* 0x000000e0e1587223 */ /* 0x000fe20000010058 */
[----:B------:R-:W-:Y:S01]  /*1a40*/  FADD.FTZ R93, R214, R89 ;  /* 0x00000059d65d7221 */ /* 0x000fe20000010000 */
[----:B------:R-:W-:Y:S01]  /*1a50*/  FMUL.FTZ R212, R180, R84 ;  /* 0x00000054b4d47220 */ /* 0x000fe20000410000 */
[C---:B------:R-:W-:Y:S01]  /*1a60*/  FFMA.FTZ R41, R95.reuse, R90, R41 ;  /* 0x0000005a5f297223 */ /* 0x040fe20000010029 */
[----:B------:R-:W-:Y:S01]  /*1a70*/  FADD.FTZ R17, R90, R17 ;  /* 0x000000115a117221 */ /* 0x000fe20000010000 */
        /* <DEDUP_REMOVED lines=9> */
[----:B------:R-:W-:Y:S01]  /*1b10*/  FFMA.FTZ R108, R245, R100, R108 ;  /* 0x00000064f56c7223 */ /* 0x000fe2000001006c */
[----:B------:R-:W-:Y:S01]  /*1b20*/  FADD.FTZ R51, R100, R51 ;  /* 0x0000003364337221 */ /* 0x000fe20000010000 */
        /* <DEDUP_REMOVED lines=8> */
[----:B------:R-:W-:Y:S01]  /*1bb0*/  SHF.L.U32 R248, R248, 0x10, RZ ;  /* 0x00000010f8f87819 */ /* 0x000fe200000006ff */
[----:B------:R-:W-:-:S02]  /*1bc0*/  FFMA.FTZ R98, R97, R96, R98 ;  /* 0x0000006061627223 */ /* 0x000fc40000010062 */
[----:B------:R-:W-:Y:S01]  /*1bd0*/  FADD.FTZ R93, R101, R102 ;  /* 0x00000066655d7221 */ /* 0x000fe20000010000 */
[----:B------:R-:W-:Y:S01]  /*1be0*/  FMUL.FTZ R102, R175, R250 ;  /* 0x000000faaf667220 */ /* 0x000fe20000410000 */
[----:B------:R-:W-:Y:S01]  /*1bf0*/  FFMA.FTZ R104, R217, R214, R98 ;  /* 0x000000d6d9687223 */ /* 0x000fe20000010062 */
[----:B------:R-:W-:Y:S01]  /*1c00*/  SHF.L.U32 R246, R246, 0x10, RZ ;  /* 0x00000010f6f67819 */ /* 0x000fe200000006ff */
[----:B------:R-:W-:Y:S01]  /*1c10*/  FMUL.FTZ R98, R174, R248 ;  /* 0x000000f8ae627220 */ /* 0x000fe20000410000 */
[----:B------:R-:W-:Y:S01]  /*1c20*/  FADD.FTZ R93, R102, R93 ;  /* 0x0000005d665d7221 */ /* 0x000fe20000010000 */
[----:B------:R-:W-:Y:S01]  /*1c30*/  SHF.L.U32 R244, R244, 0x10, RZ ;  /* 0x00000010f4f47819 */ /* 0x000fe200000006ff */
[----:B------:R-:W-:Y:S02]  /*1c40*/  FFMA.FTZ R104, R215, R212, R104 ;  /* 0x000000d4d7687223 */ /* 0x000fe40000010068 */
[----:B------:R-:W-:Y:S01]  /*1c50*/  FADD.FTZ R200, R98, R93 ;  /* 0x0000005d62c87221 */ /* 0x000fe20000010000 */
[----:B------:R-:W-:Y:S01]  /*1c60*/  FMUL.FTZ R93, R173, R246 ;  /* 0x000000f6ad5d7220 */ /* 0x000fe20000410000 */
[----:B------:R-:W-:Y:S01]  /*1c70*/  SHF.L.U32 R204, R201, 0x10, RZ ;  /* 0x00000010c9cc7819 */ /* 0x000fe200000006ff */
[----:B------:R-:W-:Y:S01]  /*1c80*/  FFMA.FTZ R106, R213, R210, R104 ;  /* 0x000000d2d56a7223 */ /* 0x000fe20000010068 */
[----:B------:R-:W-:Y:S01]  /*1c90*/  FMUL.FTZ R104, R172, R244 ;  /* 0x000000f4ac687220 */ /* 0x000fe20000410000 */
[----:B------:R-:W-:Y:S01]  /*1ca0*/  FADD.FTZ R105, R93, R200 ;  /* 0x000000c85d697221 */ /* 0x000fe20000010000 */
[----:B------:R-:W-:Y:S01]  /*1cb0*/  SHF.L.U32 R249, R249, 0x10, RZ ;  /* 0x00000010f9f97819 */ /* 0x000fe200000006ff */
[----:B------:R-:W-:Y:S01]  /*1cc0*/  FFMA.FTZ R200, R211, R208, R106 ;  /* 0x000000d0d3c87223 */ /* 0x000fe2000001006a */
[----:B------:R-:W-:Y:S01]  /*1cd0*/  FMUL.FTZ R107, R171, R204 ;  /* 0x000000ccab6b7220 */ /* 0x000fe20000410000 */
[----:B------:R-:W-:Y:S01]  /*1ce0*/  FADD.FTZ R106, R105, R104 ;  /* 0x00000068696a7221 */ /* 0x000fe20000010000 */
[----:B------:R-:W-:Y:S01]  /*1cf0*/  FMUL.FTZ R103, R252, UR10 ;  /* 0x0000000afc677c20 */ /* 0x000fe20008410000 */
[----:B------:R-:W-:-:S02]  /*1d00*/  FMUL.FTZ R207, R251, UR10 ;  /* 0x0000000afbcf7c20 */ /* 0x000fc40008410000 */
[----:B------:R-:W-:Y:S01]  /*1d10*/  FADD.FTZ R251, R106, R107 ;  /* 0x0000006b6afb7221 */ /* 0x000fe20000010000 */
[----:B------:R-:W-:Y:S01]  /*1d20*/  FMUL.FTZ R106, R170, R249 ;  /* 0x000000f9aa6a7220 */ /* 0x000fe20000410000 */
[----:B------:R-:W-:Y:S01]  /*1d30*/  FFMA.FTZ R200, R103, R100, R200 ;  /* 0x0000006467c87223 */ /* 0x000fe200000100c8 */
[----:B------:R-:W-:Y:S02]  /*1d40*/  FMUL.FTZ R209, R209, UR10 ;  /* 0x0000000ad1d17c20 */ /* 0x000fe40008410000 */
[----:B------:R-:W-:Y:S01]  /*1d50*/  FADD.FTZ R251, R251, R106 ;  /* 0x0000006afbfb7221 */ /* 0x000fe20000010000 */
[----:B------:R-:W-:Y:S01]  /*1d60*/  FFMA.FTZ R200, R207, R101, R200 ;  /* 0x00000065cfc87223 */ /* 0x000fe200000100c8 */
[----:B------:R-:W-:-:S03]  /*1d70*/  FMUL.FTZ R99, R99, UR10 ;  /* 0x0000000a63637c20 */ /* 0x000fc60008410000 */
[----:B------:R-:W-:Y:S01]  /*1d80*/  FFMA.FTZ R200, R209, R102, R200 ;  /* 0x00000066d1c87223 */ /* 0x000fe200000100c8 */
[----:B------:R-:W0:Y:S01]  /*1d90*/  SHFL.DOWN PT, R252, R251, 0x10, 0x1f ;  /* 0x0a001f00fbfc7f89 */ /* 0x000e2200000e0000 */
[----:B------:R-:W-:Y:S02]  /*1da0*/  FMUL.FTZ R105, R92, UR10 ;  /* 0x0000000a5c697c20 */ /* 0x000fe40008410000 */
        /* <DEDUP_REMOVED lines=19> */
[----:B0-----:R-:W-:-:S05]  /*1ee0*/  FADD.FTZ R251, R87, R251 ;  /* 0x000000fb57fb7221 */ /* 0x001fca0000010000 */
[----:B------:R-:W0:Y:S01]  /*1ef0*/  SHFL.DOWN PT, R81, R251, 0x2, 0x1f ;  /* 0x08401f00fb517f89 */ /* 0x000e2200000e0000 */
[----:B-1----:R-:W-:Y:S02]  /*1f00*/  FADD.FTZ R87, R91, R92 ;  /* 0x0000005c5b577221 */ /* 0x002fe40000010000 */
[----:B------:R-:W1:Y:S01]  /*1f10*/  S2R R92, SR_TID.X ;  /* 0x00000000005c7919 */ /* 0x000e620000002100 */
[----:B------:R-:W-:Y:S01]  /*1f20*/  FFMA.FTZ R39, R221, R80, R39 ;  /* 0x00000050dd277223 */ /* 0x000fe20000010027 */
[----:B------:R-:W-:Y:S02]  /*1f30*/  FADD.FTZ R15, R80, R15 ;  /* 0x0000000f500f7221 */ /* 0x000fe40000010000 */
[----:B------:R-:W2:Y:S01]  /*1f40*/  SHFL.DOWN PT, R80, R87, 0x1, 0x1f ;  /* 0x08201f0057507f89 */ /* 0x000ea200000e0000 */
[----:B0-----:R-:W-:-:S05]  /*1f50*/  FADD.FTZ R252, R251, R81 ;  /* 0x00000051fbfc7221 */ /* 0x001fca0000010000 */
[----:B------:R-:W0:Y:S01]  /*1f60*/  SHFL.DOWN PT, R81, R252, 0x1, 0x1f ;  /* 0x08201f00fc517f89 */ /* 0x000e2200000e0000 */
[----:B-1----:R-:W-:Y:S01]  /*1f70*/  LOP3.LUT P0, RZ, R92, 0x1f, RZ, 0xc0, !PT ;  /* 0x0000001f5cff7812 */ /* 0x002fe2000780c0ff */
[----:B------:R-:W-:Y:S01]  /*1f80*/  UMOV UR7, 0x3f800000 ;  /* 0x3f80000000077882 */ /* 0x000fe20000000000 */
[----:B------:R-:W-:Y:S01]  /*1f90*/  @UP0 USHF.L.U32 UR7, UR4, 0x10, URZ ;  /* 0x0000001004070899 */ /* 0x000fe200080006ff */
[----:B------:R-:W-:Y:S01]  /*1fa0*/  BSSY.RECONVERGENT B0, `(.L_x_4318) ;  /* 0x000000c000007945 */ /* 0x000fe20003800200 */
[----:B--2---:R-:W-:Y:S01]  /*1fb0*/  FADD.FTZ R80, R87, R80 ;  /* 0x0000005057507221 */ /* 0x004fe20000010000 */
[----:B0-----:R-:W-:-:S08]  /*1fc0*/  FADD.FTZ R81, R252, R81 ;  /* 0x00000051fc517221 */ /* 0x001fd00000010000 */
[----:B------:R-:W-:Y:S05]  /*1fd0*/  @P0 BRA `(.L_x_4319) ;  /* 0x0000000000200947 */ /* 0x000fea0003800000 */
        /* <DEDUP_REMOVED lines=8> */
.L_x_4319:
[----:B------:R-:W-:Y:S05]  /*2060*/  BSYNC.RECONVERGENT B0 ;  /* 0x0000000000007941 */ /* 0x000fea0003800200 */
.L_x_4318:
        /* <DEDUP_REMOVED lines=17> */
[----:B------:R-:W-:Y:S01]  /*2180*/  FADD.FTZ R7, R88, R7 ;  /* 0x0000000758077221 */ /* 0x000fe20000010000 */
[----:B------:R-:W-:Y:S01]  /*2190*/  FFMA.FTZ R31, R207, R88, R31 ;  /* 0x00000058cf1f7223 */ /* 0x000fe2000001001f */
[----:B------:R-:W-:Y:S01]  /*21a0*/  UISETP.NE.U32.AND UP1, UPT, UR20, URZ, UPT ;  /* 0x000000ff1400728c */ /* 0x000fe2000bf25070 */
[----:B------:R-:W-:Y:S01]  /*21b0*/  FADD.FTZ R2, R204, R2 ;  /* 0x00000002cc027221 */ /* 0x000fe20000010000 */
[----:B------:R-:W-:Y:S01]  /*21c0*/  FFMA.FTZ R26, R201, R204, R26 ;  /* 0x000000ccc91a7223 */ /* 0x000fe2000001001a */
[----:B------:R-:W-:Y:S01]  /*21d0*/  FADD.FTZ R6, R250, R6 ;  /* 0x00000006fa067221 */ /* 0x000fe20000010000 */
[----:B------:R-:W-:Y:S01]  /*21e0*/  UISETP.NE.AND.EX UP1, UPT, UR21, URZ, UPT, UP1 ;  /* 0x000000ff1500728c */ /* 0x000fe2000bf25310 */
[----:B------:R-:W-:Y:S01]  /*21f0*/  FFMA.FTZ R30, R209, R250, R30 ;  /* 0x000000fad11e7223 */ /* 0x000fe2000001001e */
[----:B-1----:R-:W-:Y:S01]  /*2200*/  ULEA UR4, UR5, UR4, 0x18 ;  /* 0x0000000405047291 */ /* 0x002fe2000f8ec0ff */
[----:B------:R-:W-:Y:S01]  /*2210*/  FADD.FTZ R5, R248, R5 ;  /* 0x00000005f8057221 */ /* 0x000fe20000010000 */
[----:B------:R-:W-:Y:S01]  /*2220*/  FFMA.FTZ R29, R99, R248, R29 ;  /* 0x000000f8631d7223 */ /* 0x000fe2000001001d */
[----:B------:R-:W-:Y:S01]  /*2230*/  FADD.FTZ R4, R246, R4 ;  /* 0x00000004f6047221 */ /* 0x000fe20000010000 */
[----:B------:R-:W-:Y:S01]  /*2240*/  UIADD3 UR5, UPT, UPT, UR4, 0x7040, URZ ;  /* 0x0000704004057890 */ /* 0x000fe2000fffe0ff */
[----:B------:R-:W-:Y:S01]  /*2250*/  FFMA.FTZ R28, R105, R246, R28 ;  /* 0x000000f6691c7223 */ /* 0x000fe2000001001c */
[----:B------:R-:W-:Y:S01]  /*2260*/  @!UP2 UIADD3 UR5, UPT, UPT, UR4, 0x7000, URZ ;  /* 0x000070000405a890 */ /* 0x000fe2000fffe0ff */
[----:B------:R-:W-:Y:S01]  /*2270*/  FADD.FTZ R3, R244, R3 ;  /* 0x00000003f4037221 */ /* 0x000fe20000010000 */
[----:B------:R-:W-:Y:S01]  /*2280*/  UIADD3 UR8, UPT, UPT, UR4, 0x7050, URZ ;  /* 0x0000705004087890 */ /* 0x000fe2000fffe0ff */
[----:B------:R-:W-:Y:S01]  /*2290*/  FFMA.FTZ R27, R200, R244, R27 ;  /* 0x000000f4c81b7223 */ /* 0x000fe2000001001b */
[----:B------:R-:W-:Y:S01]  /*22a0*/  @!UP2 UIADD3 UR8, UPT, UPT, UR4, 0x7010, URZ ;  /* 0x000070100408a890 */ /* 0x000fe2000fffe0ff */
[----:B------:R-:W-:Y:S01]  /*22b0*/  FADD.FTZ R0, R249, R0 ;  /* 0x00000000f9007221 */ /* 0x000fe20000010000 */
[----:B------:R-:W-:-:S03]  /*22c0*/  FFMA.FTZ R25, R202, R249, R25 ;  /* 0x000000f9ca197223 */ /* 0x000fc60000010019 */
[----:B0-----:R-:W0:Y:S01]  /*22d0*/  LDS.128 R84, [UR5] ;  /* 0x00000005ff547984 */ /* 0x001e220008000c00 */
[----:B------:R-:W-:Y:S02]  /*22e0*/  UIADD3 UR5, UPT, UPT, UR4, 0x7060, URZ ;  /* 0x0000706004057890 */ /* 0x000fe4000fffe0ff */
[----:B------:R-:W-:Y:S01]  /*22f0*/  @!UP2 UIADD3 UR5, UPT, UPT, UR4, 0x7020, URZ ;  /* 0x000070200405a890 */ /* 0x000fe2000fffe0ff */
[----:B------:R-:W1:Y:S01]  /*2300*/  LDS.128 R80, [UR8] ;  /* 0x00000008ff507984 */ /* 0x000e620008000c00 */
[----:B------:R-:W-:Y:S02]  /*2310*/  UIADD3 UR8, UPT, UPT, UR4, 0x7070, URZ ;  /* 0x0000707004087890 */ /* 0x000fe4000fffe0ff */
[----:B------:R-:W-:Y:S01]  /*2320*/  @!UP2 UIADD3 UR8, UPT, UPT, UR4, 0x7030, URZ ;  /* 0x000070300408a890 */ /* 0x000fe2000fffe0ff */
[----:B0-----:R-:W-:Y:S01]  /*2330*/  FADD.FTZ R89, RZ, R84 ;  /* 0x00000054ff597221 */ /* 0x001fe20000010000 */
[----:B------:R-:W-:-:S03]  /*2340*/  FADD.FTZ R84, RZ, R85 ;  /* 0x00000055ff547221 */ /* 0x000fc60000010000 */
[----:B------:R-:W-:Y:S01]  /*2350*/  FADD.FTZ R89, R86, R89 ;  /* 0x0000005956597221 */ /* 0x000fe20000010000 */
[----:B------:R-:W-:-:S03]  /*2360*/  FADD.FTZ R84, R87, R84 ;  /* 0x0000005457547221 */ /* 0x000fc60000010000 */
[----:B-1----:R-:W-:Y:S01]  /*2370*/  FADD.FTZ R251, R89, R80 ;  /* 0x0000005059fb7221 */ /* 0x002fe20000010000 */
[----:B------:R-:W-:Y:S01]  /*2380*/  FADD.FTZ R84, R84, R81 ;  /* 0x0000005154547221 */ /* 0x000fe20000010000 */
[----:B------:R-:W-:Y:S02]  /*2390*/  LDS.128 R88, [UR8] ;  /* 0x00000008ff587984 */ /* 0x000fe40008000c00 */
[----:B------:R-:W-:Y:S01]  /*23a0*/  FADD.FTZ R251, R82, R251 ;  /* 0x000000fb52fb7221 */ /* 0x000fe20000010000 */
[----:B------:R-:W-:Y:S02]  /*23b0*/  FADD.FTZ R80, R83, R84 ;  /* 0x0000005453507221 */ /* 0x000fe40000010000 */
[----:B------:R-:W0:Y:S02]  /*23c0*/  LDS.128 R84, [UR5] ;  /* 0x00000005ff547984 */ /* 0x000e240008000c00 */
        /* <DEDUP_REMOVED lines=12> */
[----:B------:R-:W-:-:S12]  /*2490*/  BRA.U UP1, `(.L_x_4320) ;  /* 0x0000002901707547 */ /* 0x000fd8000b800000 */
[----:B------:R-:W-:-:S04]  /*24a0*/  UISETP.NE.U32.AND UP1, UPT, UR24, URZ, UPT ;  /* 0x000000ff1800728c */ /* 0x000fc8000bf25070 */
[----:B------:R-:W-:-:S09]  /*24b0*/  UISETP.NE.AND.EX UP1, UPT, UR25, URZ, UPT, UP1 ;  /* 0x000000ff1900728c */ /* 0x000fd2000bf25310 */
[----:B------:R-:W-:Y:S05]  /*24c0*/  BRA.U UP1, `(.L_x_4321) ;  /* 0x0000001501147547 */ /* 0x000fea000b800000 */
[--C-:B------:R-:W-:Y:S01]  /*24d0*/  FFMA.FTZ R237, R237, UR4, R204.reuse ;  /* 0x00000004eded7c23 */ /* 0x100fe200080100cc */
[--C-:B------:R-:W-:Y:S01]  /*24e0*/  FFMA.FTZ R85, R227, UR4, R204.reuse ;  /* 0x00000004e3557c23 */ /* 0x100fe200080100cc */
[--C-:B------:R-:W-:Y:S01]  /*24f0*/  FFMA.FTZ R243, R243, UR4, R204.reuse ;  /* 0x00000004f3f37c23 */ /* 0x100fe200080100cc */
[--C-:B------:R-:W-:Y:S01]  /*2500*/  FFMA.FTZ R245, R245, UR4, R204.reuse ;  /* 0x00000004f5f57c23 */ /* 0x100fe200080100cc */
[----:B------:R-:W-:Y:S01]  /*2510*/  FADD.FTZ R236, R236, -R237 ;  /* 0x800000edecec7221 */ /* 0x000fe20000010000 */
[--C-:B------:R-:W-:Y:S01]  /*2520*/  FFMA.FTZ R231, R231, UR4, R204.reuse ;  /* 0x00000004e7e77c23 */ /* 0x100fe200080100cc */
[--C-:B------:R-:W-:Y:S01]  /*2530*/  FFMA.FTZ R235, R235, UR4, R204.reuse ;  /* 0x00000004ebeb7c23 */ /* 0x100fe200080100cc */
[----:B------:R-:W-:Y:S01]  /*2540*/  FADD.FTZ R84, R226, -R85 ;  /* 0x80000055e2547221 */ /* 0x000fe20000010000 */
[--C-:B------:R-:W-:Y:S01]  /*2550*/  FFMA.FTZ R239, R239, UR4, R204.reuse ;  /* 0x00000004efef7c23 */ /* 0x100fe200080100cc */
[--C-:B------:R-:W-:Y:S01]  /*2560*/  FFMA.FTZ R85, R225, UR4, R204.reuse ;  /* 0x00000004e1557c23 */ /* 0x100fe200080100cc */
[----:B------:R-:W-:Y:S01]  /*2570*/  FADD.FTZ R243, R230, -R243 ;  /* 0x800000f3e6f37221 */ /* 0x000fe20000010000 */
[----:B------:R-:W-:Y:S01]  /*2580*/  FADD.FTZ R245, R232, -R245 ;  /* 0x800000f5e8f57221 */ /* 0x000fe20000010000 */
[----:B------:R-:W-:Y:S01]  /*2590*/  FMUL.FTZ R236, R236, UR10 ;  /* 0x0000000aecec7c20 */ /* 0x000fe20008410000 */
[----:B------:R-:W-:Y:S01]  /*25a0*/  FADD.FTZ R242, R242, -R231 ;  /* 0x800000e7f2f27221 */ /* 0x000fe20000010000 */
[----:B------:R-:W-:Y:S01]  /*25b0*/  FADD.FTZ R235, R234, -R235 ;  /* 0x800000ebeaeb7221 */ /* 0x000fe20000010000 */
[--C-:B------:R-:W-:Y:S01]  /*25c0*/  FFMA.FTZ R80, R247, UR4, R204.reuse ;  /* 0x00000004f7507c23 */ /* 0x100fe200080100cc */
[----:B------:R-:W-:Y:S01]  /*25d0*/  FADD.FTZ R238, R238, -R239 ;  /* 0x800000efeeee7221 */ /* 0x000fe20000010000 */
[----:B------:R-:W-:Y:S01]  /*25e0*/  FADD.FTZ R224, R224, -R85 ;  /* 0x80000055e0e07221 */ /* 0x000fe20000010000 */
[--C-:B------:R-:W-:Y:S01]  /*25f0*/  FFMA.FTZ R85, R223, UR4, R204.reuse ;  /* 0x00000004df557c23 */ /* 0x100fe200080100cc */
[----:B------:R-:W-:Y:S01]  /*2600*/  SHF.L.U32 R88, R115, 0x10, RZ ;  /* 0x0000001073587819 */ /* 0x000fe200000006ff */
[----:B------:R-:W-:Y:S01]  /*2610*/  FMUL.FTZ R231, R243, UR10 ;  /* 0x0000000af3e77c20 */ /* 0x000fe20008410000 */
[----:B------:R-:W-:Y:S01]  /*2620*/  FMUL.FTZ R230, R245, UR10 ;  /* 0x0000000af5e67c20 */ /* 0x000fe20008410000 */
[----:B------:R-:W-:Y:S01]  /*2630*/  FFMA.FTZ R95, R95, UR4, R204 ;  /* 0x000000045f5f7c23 */ /* 0x000fe200080100cc */
[----:B------:R-:W-:Y:S01]  /*2640*/  FMUL.FTZ R223, R236, UR7 ;  /* 0x00000007ecdf7c20 */ /* 0x000fe20008410000 */
[----:B------:R-:W-:Y:S01]  /*2650*/  FMUL.FTZ R242, R242, UR10 ;  /* 0x0000000af2f27c20 */ /* 0x000fe20008410000 */
[----:B------:R-:W-:Y:S01]  /*2660*/  FMUL.FTZ R225, R235, UR10 ;  /* 0x0000000aebe17c20 */ /* 0x000fe20008410000 */
[----:B------:R-:W-:Y:S01]  /*2670*/  FADD.FTZ R233, R233, -R80 ;  /* 0x80000050e9e97221 */ /* 0x000fe20000010000 */
[----:B------:R-:W-:Y:S01]  /*2680*/  FMUL.FTZ R235, R238, UR10 ;  /* 0x0000000aeeeb7c20 */ /* 0x000fe20008410000 */
[----:B------:R-:W-:Y:S01]  /*2690*/  SHF.L.U32 R80, R166, 0x10, RZ ;  /* 0x00000010a6507819 */ /* 0x000fe200000006ff */
[----:B------:R-:W-:Y:S01]  /*26a0*/  FMUL.FTZ R231, R231, UR7 ;  /* 0x00000007e7e77c20 */ /* 0x000fe20008410000 */
[----:B------:R-:W-:Y:S01]  /*26b0*/  SHF.L.U32 R81, R113, 0x10, RZ ;  /* 0x0000001071517819 */ /* 0x000fe200000006ff */
[----:B------:R-:W-:Y:S01]  /*26c0*/  FMUL.FTZ R230, R230, UR7 ;  /* 0x00000007e6e67c20 */ /* 0x000fe20008410000 */
[--C-:B------:R-:W-:Y:S01]  /*26d0*/  FFMA.FTZ R83, R229, UR4, R204.reuse ;  /* 0x00000004e5537c23 */ /* 0x100fe200080100cc */
[----:B------:R-:W-:Y:S01]  /*26e0*/  SHF.L.U32 R82, R112, 0x10, RZ ;  /* 0x0000001070527819 */ /* 0x000fe200000006ff */
[----:B------:R-:W-:Y:S01]  /*26f0*/  FADD.FTZ R95, R94, -R95 ;  /* 0x8000005f5e5f7221 */ /* 0x000fe20000010000 */
[----:B------:R-:W-:Y:S01]  /*2700*/  FMUL.FTZ R87, R223, R88 ;  /* 0x00000058df577220 */ /* 0x000fe20000410000 */
[----:B------:R-:W-:Y:S01]  /*2710*/  FMUL.FTZ R229, R242, UR7 ;  /* 0x00000007f2e57c20 */ /* 0x000fe20008410000 */
[----:B------:R-:W-:Y:S01]  /*2720*/  SHF.L.U32 R88, R165, 0x10, RZ ;  /* 0x00000010a5587819 */ /* 0x000fe200000006ff */
[--C-:B------:R-:W-:Y:S01]  /*2730*/  FFMA.FTZ R97, R97, UR4, R204.reuse ;  /* 0x0000000461617c23 */ /* 0x100fe200080100cc */
[----:B------:R-:W-:Y:S01]  /*2740*/  FMUL.FTZ R235, R235, UR7 ;  /* 0x00000007ebeb7c20 */ /* 0x000fe20008410000 */
[----:B------:R-:W-:Y:S01]  /*2750*/  FMUL.FTZ R233, R233, UR10 ;  /* 0x0000000ae9e97c20 */ /* 0x000fe20008410000 */
[----:B------:R-:W-:Y:S01]  /*2760*/  FMUL.FTZ R80, R231, R80 ;  /* 0x00000050e7507220 */ /* 0x000fe20000410000 */
[----:B------:R-:W-:Y:S01]  /*2770*/  FMUL.FTZ R81, R230, R81 ;  /* 0x00000051e6517220 */ /* 0x000fe20000410000 */
[----:B------:R-:W-:Y:S01]  /*2780*/  FADD.FTZ R228, R228, -R83 ;  /* 0x80000053e4e47221 */ /* 0x000fe20000010000 */
[----:B------:R-:W-:Y:S01]  /*2790*/  SHF.L.U32 R86, R164, 0x10, RZ ;  /* 0x00000010a4567819 */ /* 0x000fe200000006ff */
[--C-:B------:R-:W-:Y:S01]  /*27a0*/  FFMA.FTZ R219, R219, UR4, R204.reuse ;  /* 0x00000004dbdb7c23 */ /* 0x100fe200080100cc */
[----:B------:R-:W-:Y:S01]  /*27b0*/  FMUL.FTZ R95, R95, UR10 ;  /* 0x0000000a5f5f7c20 */ /* 0x000fe20008410000 */
[----:B------:R-:W-:Y:S01]  /*27c0*/  FMUL.FTZ R83, R229, R82 ;  /* 0x00000052e5537220 */ /* 0x000fe20000410000 */
[----:B------:R-:W-:Y:S01]  /*27d0*/  FMUL.FTZ R225, R225, UR7 ;  /* 0x00000007e1e17c20 */ /* 0x000fe20008410000 */
[----:B------:R-:W-:Y:S01]  /*27e0*/  SHF.L.U32 R82, R167, 0x10, RZ ;  /* 0x00000010a7527819 */ /* 0x000fe200000006ff */
[----:B------:R-:W-:Y:S01]  /*27f0*/  FADD.FTZ R96, R96, -R97 ;  /* 0x8000006160607221 */ /* 0x000fe20000010000 */
[----:B------:R-:W-:Y:S01]  /*2800*/  FMUL.FTZ R91, R235, R88 ;  /* 0x00000058eb5b7220 */ /* 0x000fe20000410000 */
[----:B------:R-:W-:Y:S01]  /*2810*/  FMUL.FTZ R227, R233, UR7 ;  /* 0x00000007e9e37c20 */ /* 0x000fe20008410000 */
[--C-:B------:R-:W-:Y:S01]  /*2820*/  FFMA.FTZ R97, R215, UR4, R204.reuse ;  /* 0x00000004d7617c23 */ /* 0x100fe200080100cc */
[----:B------:R-:W-:Y:S01]  /*2830*/  SHF.L.U32 R88, R162, 0x10, RZ ;  /* 0x00000010a2587819 */ /* 0x000fe200000006ff */
[----:B------:R-:W-:Y:S01]  /*2840*/  FADD.FTZ R94, R218, -R219 ;  /* 0x800000dbda5e7221 */ /* 0x000fe20000010000 */
[----:B------:R-:W-:Y:S01]  /*2850*/  FMUL.FTZ R215, R95, UR7 ;  /* 0x000000075fd77c20 */ /* 0x000fe20008410000 */
[----:B------:R-:W-:Y:S01]  /*2860*/  FMUL.FTZ R86, R225, R86 ;  /* 0x00000056e1567220 */ /* 0x000fe20000410000 */
[--C-:B------:R-:W-:Y:S01]  /*2870*/  FFMA.FTZ R217, R217, UR4, R204.reuse ;  /* 0x00000004d9d97c23 */ /* 0x100fe200080100cc */
[--C-:B------:R-:W-:Y:S01]  /*2880*/  FFMA.FTZ R213, R213, UR4, R204.reuse ;  /* 0x00000004d5d57c23 */ /* 0x100fe200080100cc */
[----:B------:R-:W-:Y:S01]  /*2890*/  F2F.BF16.F32 R80, R80 ;  /* 0x0000005000507304 */ /* 0x000fe20000202000 */
[----:B------:R-:W-:Y:S01]  /*28a0*/  FMUL.FTZ R82, R227, R82 ;  /* 0x00000052e3527220 */ /* 0x000fe20000410000 */
[----:B------:R-:W-:Y:S01]  /*28b0*/  FADD.FTZ R85, R222, -R85 ;  /* 0x80000055de557221 */ /* 0x000fe20000010000 */
[----:B------:R-:W-:Y:S01]  /*28c0*/  FMUL.FTZ R95, R215, R88 ;  /* 0x00000058d75f7220 */ /* 0x000fe20000410000 */
[----:B------:R-:W-:Y:S01]  /*28d0*/  FMUL.FTZ R96, R96, UR10 ;  /* 0x0000000a60607c20 */ /* 0x000fe20008410000 */
[----:B------:R-:W-:Y:S01]  /*28e0*/  FMUL.FTZ R94, R94, UR10 ;  /* 0x0000000a5e5e7c20 */ /* 0x000fe20008410000 */
[----:B------:R-:W-:Y:S01]  /*28f0*/  FADD.FTZ R90, R214, -R217 ;  /* 0x800000d9d65a7221 */ /* 0x000fe20000010000 */
[----:B------:R-:W-:Y:S01]  /*2900*/  FADD.FTZ R222, R212, -R97 ;  /* 0x80000061d4de7221 */ /* 0x000fe20000010000 */
[----:B------:R-:W0:Y:S01]  /*2910*/  F2F.BF16.F32 R81, R81 ;  /* 0x0000005100517304 */ /* 0x000e220000202000 */
[----:B------:R-:W-:Y:S01]  /*2920*/  FADD.FTZ R88, R210, -R213 ;  /* 0x800000d5d2587221 */ /* 0x000fe20000010000 */
[----:B------:R-:W-:Y:S01]  /*2930*/  FMUL.FTZ R212, R224, UR10 ;  /* 0x0000000ae0d47c20 */ /* 0x000fe20008410000 */
[--C-:B------:R-:W-:Y:S01]  /*2940*/  FFMA.FTZ R213, R103, UR4, R204.reuse ;  /* 0x0000000467d57c23 */ /* 0x100fe200080100cc */
[--C-:B------:R-:W-:Y:S01]  /*2950*/  FFMA.FTZ R214, R207, UR4, R204.reuse ;  /* 0x00000004cfd67c23 */ /* 0x100fe200080100cc */
[--C-:B------:R-:W-:Y:S01]  /*2960*/  FFMA.FTZ R211, R211, UR4, R204.reuse ;  /* 0x00000004d3d37c23 */ /* 0x100fe200080100cc */
[----:B------:R-:W-:Y:S01]  /*2970*/  SHF.L.U32 R103, R161, 0x10, RZ ;  /* 0x00000010a1677819 */ /* 0x000fe200000006ff */
[----:B------:R-:W-:Y:S01]  /*2980*/  FMUL.FTZ R218, R96, UR7 ;  /* 0x0000000760da7c20 */ /* 0x000fe20008410000 */
[----:B------:R-:W-:Y:S01]  /*2990*/  F2F.BF16.F32 R86, R86 ;  /* 0x0000005600567304 */ /* 0x000fe20000202000 */
[----:B------:R-:W-:Y:S01]  /*29a0*/  SHF.L.U32 R207, R119, 0x10, RZ ;  /* 0x0000001077cf7819 */ /* 0x000fe200000006ff */
[----:B------:R-:W-:Y:S01]  /*29b0*/  FMUL.FTZ R210, R94, UR7 ;  /* 0x000000075ed27c20 */ /* 0x000fe20008410000 */
[----:B------:R-:W-:Y:S01]  /*29c0*/  SHF.L.U32 R97, R117, 0x10, RZ ;  /* 0x0000001075617819 */ /* 0x000fe200000006ff */
[----:B------:R-:W-:Y:S01]  /*29d0*/  FMUL.FTZ R212, R212, UR7 ;  /* 0x00000007d4d47c20 */ /* 0x000fe20008410000 */
[--C-:B------:R-:W-:Y:S01]  /*29e0*/  FFMA.FTZ R241, R241, UR4, R204.reuse ;  /* 0x00000004f1f17c23 */ /* 0x100fe200080100cc */
[----:B------:R-:W-:Y:S01]  /*29f0*/  FADD.FTZ R208, R208, -R211 ;  /* 0x800000d3d0d07221 */ /* 0x000fe20000010000 */
[----:B------:R-:W-:Y:S01]  /*2a00*/  FMUL.FTZ R211, R218, R103 ;  /* 0x00000067dad37220 */ /* 0x000fe20000410000 */
[----:B------:R-:W1:Y:S01]  /*2a10*/  F2F.BF16.F32 R87, R87 ;  /* 0x0000005700577304 */ /* 0x000e620000202000 */
[----:B------:R-:W-:Y:S01]  /*2a20*/  FMUL.FTZ R94, R210, R207 ;  /* 0x000000cfd25e7220 */ /* 0x000fe20000410000 */
[----:B------:R-:W-:Y:S01]  /*2a30*/  FFMA.FTZ R221, R221, UR4, R204 ;  /* 0x00000004dddd7c23 */ /* 0x000fe200080100cc */
[----:B------:R-:W-:Y:S01]  /*2a40*/  FMUL.FTZ R97, R212, R97 ;  /* 0x00000061d4617220 */ /* 0x000fe20000410000 */
[----:B------:R-:W-:Y:S01]  /*2a50*/  FADD.FTZ R240, R240, -R241 ;  /* 0x800000f1f0f07221 */ /* 0x000fe20000010000 */
[----:B------:R-:W-:Y:S01]  /*2a60*/  FMUL.FTZ R84, R84, UR10 ;  /* 0x0000000a54547c20 */ /* 0x000fe20008410000 */
[----:B------:R-:W-:Y:S01]  /*2a70*/  FADD.FTZ R100, R100, -R213 ;  /* 0x800000d564647221 */ /* 0x000fe20000010000 */
[----:B0-----:R-:W-:Y:S01]  /*2a80*/  PRMT R213, R81, 0x5410, R80 ;  /* 0x0000541051d57816 */ /* 0x001fe20000000050 */
[----:B------:R-:W0:Y:S01]  /*2a90*/  F2F.BF16.F32 R82, R82 ;  /* 0x0000005200527304 */ /* 0x000e220000202000 */
[----:B------:R-:W-:Y:S01]  /*2aa0*/  FADD.FTZ R220, R220, -R221 ;  /* 0x800000dddcdc7221 */ /* 0x000fe20000010000 */
[----:B------:R-:W-:Y:S01]  /*2ab0*/  SHF.L.U32 R80, R163, 0x10, RZ ;  /* 0x00000010a3507819 */ /* 0x000fe200000006ff */
[----:B------:R-:W-:Y:S01]  /*2ac0*/  FMUL.FTZ R236, R240, UR10 ;  /* 0x0000000af0ec7c20 */ /* 0x000fe20008410000 */
[----:B------:R-:W-:Y:S01]  /*2ad0*/  FMUL.FTZ R221, R84, UR7 ;  /* 0x0000000754dd7c20 */ /* 0x000fe20008410000 */
[----:B------:R-:W-:Y:S01]  /*2ae0*/  SHF.L.U32 R89, R114, 0x10, RZ ;  /* 0x0000001072597819 */ /* 0x000fe200000006ff */
[----:B------:R-:W-:Y:S01]  /*2af0*/  FMUL.FTZ R217, R220, UR10 ;  /* 0x0000000adcd97c20 */ /* 0x000fe20008410000 */
[----:B-1----:R-:W-:Y:S01]  /*2b00*/  PRMT R87, R87, 0x5410, R86 ;  /* 0x0000541057577816 */ /* 0x002fe20000000056 */
[----:B------:R-:W-:Y:S01]  /*2b10*/  F2F.BF16.F32 R95, R95 ;  /* 0x0000005f005f7304 */ /* 0x000fe20000202000 */
[----:B------:R-:W-:Y:S01]  /*2b20*/  FMUL.FTZ R236, R236, UR7 ;  /* 0x00000007ecec7c20 */ /* 0x000fe20008410000 */
[----:B------:R-:W-:Y:S01]  /*2b30*/  FMUL.FTZ R86, R221, R80 ;  /* 0x00000050dd567220 */ /* 0x000fe20000410000 */
[----:B------:R-:W-:Y:S01]  /*2b40*/  FMUL.FTZ R226, R228, UR10 ;  /* 0x0000000ae4e27c20 */ /* 0x000fe20008410000 */
[----:B------:R-:W-:Y:S01]  /*2b50*/  FFMA.FTZ R219, R209, UR4, R204 ;  /* 0x00000004d1db7c23 */ /* 0x000fe200080100cc */
[----:B------:R-:W-:Y:S01]  /*2b60*/  SHF.L.U32 R84, R160, 0x10, RZ ;  /* 0x00000010a0547819 */ /* 0x000fe200000006ff */
[----:B------:R-:W-:Y:S01]  /*2b70*/  FADD.FTZ R103, R101, -R214 ;  /* 0x800000d665677221 */ /* 0x000fe20000010000 */
[----:B0-----:R-:W-:Y:S01]  /*2b80*/  IMAD.WIDE.U32 R80, R82, 0x10000, RZ ;  /* 0x0001000052507825 */ /* 0x001fe200078e00ff */
[----:B------:R0:W1:Y:S03]  /*2b90*/  F2F.BF16.F32 R96, R97 ;  /* 0x0000006100607304 */ /* 0x0000660000202000 */
[----:B------:R-:W-:Y:S01]  /*2ba0*/  FMUL.FTZ R217, R217, UR7 ;  /* 0x00000007d9d97c20 */ /* 0x000fe20008410000 */
[----:B------:R-:W-:Y:S01]  /*2bb0*/  FMUL.FTZ R89, R236, R89 ;  /* 0x00000059ec597220 */ /* 0x000fe20000410000 */
[----:B------:R-:W-:Y:S01]  /*2bc0*/  FMUL.FTZ R214, R85, UR10 ;  /* 0x0000000a55d67c20 */ /* 0x000fe20008410000 */
[----:B------:R-:W-:Y:S01]  /*2bd0*/  FMUL.FTZ R226, R226, UR7 ;  /* 0x00000007e2e27c20 */ /* 0x000fe20008410000 */
[----:B------:R-:W-:Y:S01]  /*2be0*/  FADD.FTZ R219, R102, -R219 ;  /* 0x800000db66db7221 */ /* 0x000fe20000010000 */
[----:B------:R-:W-:Y:S01]  /*2bf0*/  LOP3.LUT R85, R213, R81, RZ, 0xfc, !PT ;  /* 0x00000051d5557212 */ /* 0x000fe200078efcff */
[----:B------:R-:W-:Y:S01]  /*2c00*/  FFMA.FTZ R207, R99, UR4, R204 ;  /* 0x0000000463cf7c23 */ /* 0x000fe200080100cc */
[----:B------:R-:W-:Y:S01]  /*2c10*/  F2F.BF16.F32 R211, R211 ;  /* 0x000000d300d37304 */ /* 0x000fe20000202000 */
[----:B0-----:R-:W-:Y:S01]  /*2c20*/  SHF.L.U32 R97, R116, 0x10, RZ ;  /* 0x0000001074617819 */ /* 0x001fe200000006ff */
[----:B------:R-:W-:Y:S01]  /*2c30*/  FMUL.FTZ R102, R217, R84 ;  /* 0x00000054d9667220 */ /* 0x000fe20000410000 */
[----:B------:R-:W-:Y:S01]  /*2c40*/  SHF.L.U32 R81, R118, 0x10, RZ ;  /* 0x0000001076517819 */ /* 0x000fe200000006ff */
[----:B------:R-:W-:Y:S01]  /*2c50*/  FMUL.FTZ R214, R214, UR7 ;  /* 0x00000007d6d67c20 */ /* 0x000fe20008410000 */
[----:B------:R-:W-:Y:S01]  /*2c60*/  FADD.FTZ R207, R98, -R207 ;  /* 0x800000cf62cf7221 */ /* 0x000fe20000010000 */
[----:B------:R-:W-:Y:S01]  /*2c70*/  FMUL.FTZ R97, R226, R97 ;  /* 0x00000061e2617220 */ /* 0x000fe20000410000 */
[----:B-1----:R-:W-:Y:S01]  /*2c80*/  PRMT R101, R96, 0x5410, R95 ;  /* 0x0000541060657816 */ /* 0x002fe2000000005f */
[----:B------:R-:W0:Y:S01]  /*2c90*/  F2F.BF16.F32 R94, R94 ;  /* 0x0000005e005e7304 */ /* 0x000e220000202000 */
[----:B------:R-:W-:Y:S01]  /*2ca0*/  FMUL.FTZ R98, R214, R81 ;  /* 0x00000051d6627220 */ /* 0x000fe20000410000 */
[----:B------:R-:W-:Y:S01]  /*2cb0*/  FMUL.FTZ R208, R208, UR10 ;  /* 0x0000000ad0d07c20 */ /* 0x000fe20008410000 */
[----:B------:R-:W-:-:S03]  /*2cc0*/  FMUL.FTZ R88, R88, UR10 ;  /* 0x0000000a58587c20 */ /* 0x000fc60008410000 */
[----:B------:R-:W-:Y:S01]  /*2cd0*/  FMUL.FTZ R208, R208, UR7 ;  /* 0x00000007d0d07c20 */ /* 0x000fe20008410000 */
[----:B------:R-:W-:Y:S01]  /*2ce0*/  FMUL.FTZ R220, R88, UR7 ;  /* 0x0000000758dc7c20 */ /* 0x000fe20008410000 */
[----:B------:R-:W1:Y:S01]  /*2cf0*/  F2F.BF16.F32 R83, R83 ;  /* 0x0000005300537304 */ /* 0x000e620000202000 */
[----:B0-----:R-:W-:-:S07]  /*2d00*/  PRMT R209, R94, 0x5410, R211 ;  /* 0x000054105ed17816 */ /* 0x001fce00000000d3 */
[----:B------:R-:W0:Y:S01]  /*2d10*/  F2F.BF16.F32 R91, R91 ;  /* 0x0000005b005b7304 */ /* 0x000e220000202000 */
[----:B------:R-:W2:Y:S01]  /*2d20*/  LDC.64 R94, c[0x0][0x390] ;  /* 0x0000e400ff5e7b82 */ /* 0x000ea20000000a00 */
[----:B-1----:R-:W-:-:S06]  /*2d30*/  LOP3.LUT R84, R80, R83, RZ, 0xfc, !PT ;  /* 0x0000005350547212 */ /* 0x002fcc00078efcff */
[----:B------:R-:W-:Y:S01]  /*2d40*/  F2F.BF16.F32 R82, R86 ;  /* 0x0000005600527304 */ /* 0x000fe20000202000 */
[----:B------:R-:W-:Y:S01]  /*2d50*/  SHF.L.U32 R83, R159, 0x10, RZ ;  /* 0x000000109f537819 */ /* 0x000fe200000006ff */
[----:B0-----:R-:W-:-:S06]  /*2d60*/  IMAD.WIDE.U32 R80, R91, 0x10000, RZ ;  /* 0x000100005b507825 */ /* 0x001fcc00078e00ff */
[----:B------:R-:W0:Y:S01]  /*2d70*/  F2F.BF16.F32 R89, R89 ;  /* 0x0000005900597304 */ /* 0x000e220000202000 */
[----:B------:R-:W-:Y:S02]  /*2d80*/  SHF.L.U32 R91, R121, 0x10, RZ ;  /* 0x00000010795b7819 */ /* 0x000fe400000006ff */
[----:B------:R-:W-:-:S03]  /*2d90*/  LOP3.LUT R87, R87, R81, RZ, 0xfc, !PT ;  /* 0x0000005157577212 */ /* 0x000fc600078efcff */
[----:B------:R-:W-:Y:S02]  /*2da0*/  FMUL.FTZ R237, R220, R91 ;  /* 0x0000005bdced7220 */ /* 0x000fe40000410000 */
[----:B------:R1:W3:Y:S01]  /*2db0*/  F2F.BF16.F32 R213, R102 ;  /* 0x0000006600d57304 */ /* 0x0002e20000202000 */
[----:B0-----:R-:W-:-:S07]  /*2dc0*/  LOP3.LUT R86, R80, R89, RZ, 0xfc, !PT ;  /* 0x0000005950567212 */ /* 0x001fce00078efcff */
[----:B------:R0:W4:Y:S01]  /*2dd0*/  F2F.BF16.F32 R99, R97 ;  /* 0x0000006100637304 */ /* 0x0001220000202000 */
[----:B-1----:R-:W-:Y:S01]  /*2de0*/  FMUL.FTZ R102, R208, R83 ;  /* 0x00000053d0667220 */ /* 0x002fe20000410000 */
[----:B------:R-:W-:-:S04]  /*2df0*/  IMAD.WIDE.U32 R82, R82, 0x10000, RZ ;  /* 0x0001000052527825 */ /* 0x000fc800078e00ff */
[----:B---3--:R-:W-:Y:S02]  /*2e00*/  IMAD.WIDE.U32 R80, R213, 0x10000, RZ ;  /* 0x00010000d5507825 */ /* 0x008fe400078e00ff */
[----:B------:R1:W3:Y:S01]  /*2e10*/  F2F.BF16.F32 R211, R98 ;  /* 0x0000006200d37304 */ /* 0x0002e20000202000 */
[----:B0-----:R-:W0:Y:S01]  /*2e20*/  LDC.64 R96, c[0x0][0x468] ;  /* 0x00011a00ff607b82 */ /* 0x001e220000000a00 */
[----:B------:R-:W-:Y:S01]  /*2e30*/  FMUL.FTZ R219, R219, UR10 ;  /* 0x0000000adbdb7c20 */ /* 0x000fe20008410000 */
[----:B------:R-:W-:Y:S02]  /*2e40*/  LOP3.LUT R89, R101, R83, RZ, 0xfc, !PT ;  /* 0x0000005365597212 */ /* 0x000fe400078efcff */
[----:B------:R-:W-:Y:S02]  /*2e50*/  LOP3.LUT R91, R209, R81, RZ, 0xfc, !PT ;  /* 0x00000051d15b7212 */ /* 0x000fe400078efcff */
[----:B----4-:R-:W-:Y:S01]  /*2e60*/  LOP3.LUT R88, R82, R99, RZ, 0xfc, !PT ;  /* 0x0000006352587212 */ /* 0x010fe200078efcff */
[----:B------:R-:W-:Y:S01]  /*2e70*/  FMUL.FTZ R82, R90, UR10 ;  /* 0x0000000a5a527c20 */ /* 0x000fe20008410000 */
[----:B-1----:R-:W-:-:S02]  /*2e80*/  SHF.L.U32 R98, R120, 0x10, RZ ;  /* 0x0000001078627819 */ /* 0x002fc400000006ff */
[----:B------:R-:W-:Y:S01]  /*2e90*/  SHF.L.U32 R224, R123, 0x10, RZ ;  /* 0x000000107be07819 */ /* 0x000fe200000006ff */
[----:B------:R-:W-:Y:S01]  /*2ea0*/  FMUL.FTZ R209, R82, UR7 ;  /* 0x0000000752d17c20 */ /* 0x000fe20008410000 */
[----:B------:R-:W-:Y:S01]  /*2eb0*/  SHF.L.U32 R82, R158, 0x10, RZ ;  /* 0x000000109e527819 */ /* 0x000fe200000006ff */
[----:B------:R-:W-:Y:S01]  /*2ec0*/  FMUL.FTZ R103, R103, UR10 ;  /* 0x0000000a67677c20 */ /* 0x000fe20008410000 */
[----:B---3--:R-:W-:Y:S01]  /*2ed0*/  LOP3.LUT R90, R80, R211, RZ, 0xfc, !PT ;  /* 0x000000d3505a7212 */ /* 0x008fe200078efcff */
[----:B------:R-:W-:Y:S01]  /*2ee0*/  FMUL.FTZ R211, R222, UR10 ;  /* 0x0000000aded37c20 */ /* 0x000fe20008410000 */
[----:B--2---:R-:W-:-:S04]  /*2ef0*/  IMAD.WIDE.U32 R80, R216, 0x8, R94 ;  /* 0x00000008d8507825 */ /* 0x004fc800078e005e */
[----:B------:R-:W-:Y:S01]  /*2f00*/  FMUL.FTZ R101, R209, R98 ;  /* 0x00000062d1657220 */ /* 0x000fe20000410000 */
[----:B------:R-:W-:Y:S01]  /*2f10*/  F2F.BF16.F32 R102, R102 ;  /* 0x0000006600667304 */ /* 0x000fe20000202000 */
[----:B------:R-:W-:Y:S01]  /*2f20*/  FMUL.FTZ R211, R211, UR7 ;  /* 0x00000007d3d37c20 */ /* 0x000fe20008410000 */
[----:B------:R-:W-:Y:S01]  /*2f30*/  FMUL.FTZ R219, R219, UR7 ;  /* 0x00000007dbdb7c20 */ /* 0x000fe20008410000 */
[----:B------:R-:W-:Y:S01]  /*2f40*/  FMUL.FTZ R213, R207, UR10 ;  /* 0x0000000acfd57c20 */ /* 0x000fe20008410000 */
[----:B------:R-:W2:Y:S01]  /*2f50*/  LDG.E.64 R80, desc[UR16][R80.64] ;  /* 0x0000001050507981 */ /* 0x000ea2000c1e1b00 */
[----:B------:R-:W-:Y:S01]  /*2f60*/  FMUL.FTZ R222, R211, R82 ;  /* 0x00000052d3de7220 */ /* 0x000fe20000410000 */
[----:B0-----:R-:W-:Y:S01]  /*2f70*/  IMAD.WIDE.U32 R98, R216, 0x8, R96 ;  /* 0x00000008d8627825 */ /* 0x001fe200078e0060 */
[----:B------:R-:W-:Y:S01]  /*2f80*/  SHF.L.U32 R216, R157, 0x10, RZ ;  /* 0x000000109dd87819 */ /* 0x000fe200000006ff */
[----:B------:R-:W0:Y:S02]  /*2f90*/  F2F.BF16.F32 R237, R237 ;  /* 0x000000ed00ed7304 */ /* 0x000e240000202000 */
[C---:B------:R-:W-:Y:S01]  /*2fa0*/  IMAD.WIDE.U32 R82, R206.reuse, 0x8, R94 ;  /* 0x00000008ce527825 */ /* 0x040fe200078e005e */
[----:B------:R1:W-:Y:S03]  /*2fb0*/  STG.E.64 desc[UR16][R98.64], R84 ;  /* 0x0000005462007986 */ /* 0x0003e6000c101b10 */
[----:B------:R-:W-:Y:S01]  /*2fc0*/  FMUL.FTZ R228, R219, R224 ;  /* 0x000000e0dbe47220 */ /* 0x000fe20000410000 */
[----:B------:R-:W-:Y:S01]  /*2fd0*/  FMUL.FTZ R213, R213, UR7 ;  /* 0x00000007d5d57c20 */ /* 0x000fe20008410000 */
[----:B------:R-:W-:Y:S01]  /*2fe0*/  IMAD.WIDE.U32 R206, R206, 0x8, R96 ;  /* 0x00000008cece7825 */ /* 0x000fe200078e0060 */
[----:B------:R-:W-:Y:S01]  /*2ff0*/  SHF.L.U32 R224, R156, 0x10, RZ ;  /* 0x000000109ce07819 */ /* 0x000fe200000006ff */
[----:B------:R-:W3:Y:S02]  /*3000*/  LDG.E.64 R82, desc[UR16][R82.64] ;  /* 0x0000001052527981 */ /* 0x000ee4000c1e1b00 */
[----:B------:R-:W-:Y:S01]  /*3010*/  FMUL.FTZ R100, R100, UR10 ;  /* 0x0000000a64647c20 */ /* 0x000fe20008410000 */
[----:B------:R-:W4:Y:S01]  /*3020*/  F2F.BF16.F32 R222, R222 ;  /* 0x000000de00de7304 */ /* 0x000f220000202000 */
[----:B------:R-:W-:Y:S01]  /*3030*/  FMUL.FTZ R216, R213, R216 ;  /* 0x000000d8d5d87220 */ /* 0x000fe20000410000 */
[----:B------:R0:W-:Y:S01]  /*3040*/  STG.E.64 desc[UR16][R206.64], R86 ;  /* 0x00000056ce007986 */ /* 0x0001e2000c101b10 */
[----:B-1----:R-:W-:-:S04]  /*3050*/  IMAD.WIDE.U32 R84, R205, 0x8, R94 ;  /* 0x00000008cd547825 */ /* 0x002fc800078e005e */
[----:B------:R-:W-:-:S04]  /*3060*/  IMAD.WIDE.U32 R98, R205, 0x8, R96 ;  /* 0x00000008cd627825 */ /* 0x000fc800078e0060 */
[----:B------:R-:W-:Y:S01]  /*3070*/  FMUL.FTZ R205, R103, UR7 ;  /* 0x0000000767cd7c20 */ /* 0x000fe20008410000 */
[----:B------:R-:W-:Y:S01]  /*3080*/  IMAD.WIDE.U32 R232, R203, 0x8, R96 ;  /* 0x00000008cbe87825 */ /* 0x000fe200078e0060 */
[----:B0-----:R-:W-:-:S03]  /*3090*/  SHF.L.U32 R206, R122, 0x10, RZ ;  /* 0x000000107ace7819 */ /* 0x001fc600000006ff */
[----:B------:R-:W-:Y:S01]  /*30a0*/  FMUL.FTZ R103, R205, R224 ;  /* 0x000000e0cd677220 */ /* 0x000fe20000410000 */
[----:B------:R-:W0:Y:S01]  /*30b0*/  F2F.BF16.F32 R101, R101 ;  /* 0x0000006500657304 */ /* 0x000e220000202000 */
[----:B------:R-:W-:-:S04]  /*30c0*/  IMAD.WIDE.U32 R86, R203, 0x8, R94 ;  /* 0x00000008cb567825 */ /* 0x000fc800078e005e */
[----:B------:R-:W-:Y:S01]  /*30d0*/  FMUL.FTZ R203, R100, UR7 ;  /* 0x0000000764cb7c20 */ /* 0x000fe20008410000 */
[----:B------:R-:W3:Y:S03]  /*30e0*/  LDG.E.64 R84, desc[UR16][R84.64] ;  /* 0x0000001054547981 */ /* 0x000ee6000c1e1b00 */
[----:B------:R-:W-:Y:S01]  /*30f0*/  FMUL.FTZ R224, R203, R206 ;  /* 0x000000cecbe07220 */ /* 0x000fe20000410000 */
[----:B------:R-:W-:Y:S01]  /*3100*/  F2F.BF16.F32 R100, R103 ;  /* 0x0000006700647304 */ /* 0x000fe20000202000 */
[----:B------:R-:W-:-:S07]  /*3110*/  PRMT R207, R237, 0x5410, R102 ;  /* 0x00005410edcf7816 */ /* 0x000fce0000000066 */
[----:B------:R-:W-:Y:S01]  /*3120*/  F2F.BF16.F32 R216, R216 ;  /* 0x000000d800d87304 */ /* 0x000fe20000202000 */
[----:B------:R4:W-:Y:S04]  /*3130*/  STG.E.64 desc[UR16][R98.64], R88 ;  /* 0x0000005862007986 */ /* 0x0009e8000c101b10 */
[----:B------:R-:W3:Y:S03]  /*3140*/  LDG.E.64 R86, desc[UR16][R86.64] ;  /* 0x0000001056567981 */ /* 0x000ee6000c1e1b00 */
[----:B------:R-:W1:Y:S08]  /*3150*/  F2F.BF16.F32 R239, R228 ;  /* 0x000000e400ef7304 */ /* 0x000e700000202000 */
[----:B------:R-:W1:Y:S01]  /*3160*/  F2F.BF16.F32 R237, R224 ;  /* 0x000000e000ed7304 */ /* 0x000e620000202000 */
[----:B----4-:R-:W-:-:S04]  /*3170*/  IMAD.WIDE.U32 R98, R222, 0x10000, RZ ;  /* 0x00010000de627825 */ /* 0x010fc800078e00ff */
[----:B------:R-:W-:Y:S01]  /*3180*/  IMAD.WIDE.U32 R88, R199, 0x8, R94 ;  /* 0x00000008c7587825 */ /* 0x000fe200078e005e */
[----:B0-----:R-:W-:Y:S02]  /*3190*/  LOP3.LUT R98, R98, R101, RZ, 0xfc, !PT ;  /* 0x0000006562627212 */ /* 0x001fe400078efcff */
[----:B-1----:R-:W-:Y:S01]  /*31a0*/  PRMT R239, R239, 0x5410, R216 ;  /* 0x00005410efef7816 */ /* 0x002fe200000000d8 */
[----:B------:R-:W-:Y:S01]  /*31b0*/  IMAD.WIDE.U32 R100, R100, 0x10000, RZ ;  /* 0x0001000064647825 */ /* 0x000fe200078e00ff */
[----:B------:R-:W-:Y:S01]  /*31c0*/  LOP3.LUT R99, R207, R99, RZ, 0xfc, !PT ;  /* 0x00000063cf637212 */ /* 0x000fe200078efcff */
[----:B------:R0:W-:Y:S02]  /*31d0*/  STG.E.64 desc[UR16][R232.64], R90 ;  /* 0x0000005ae8007986 */ /* 0x0001e4000c101b10 */
[----:B------:R-:W-:Y:S01]  /*31e0*/  IMAD.WIDE.U32 R206, R199, 0x8, R96 ;  /* 0x00000008c7ce7825 */ /* 0x000fe200078e0060 */
[----:B------:R-:W-:Y:S01]  /*31f0*/  LOP3.LUT R101, R239, R101, RZ, 0xfc, !PT ;  /* 0x00000065ef657212 */ /* 0x000fe200078efcff */
[----:B------:R-:W4:Y:S01]  /*3200*/  LDG.E.64 R88, desc[UR16][R88.64] ;  /* 0x0000001058587981 */ /* 0x000f22000c1e1b00 */
[----:B------:R-:W-:Y:S01]  /*3210*/  LOP3.LUT R100, R100, R237, RZ, 0xfc, !PT ;  /* 0x000000ed64647212 */ /* 0x000fe200078efcff */
[----:B------:R-:W-:-:S04]  /*3220*/  IMAD.WIDE.U32 R102, R198, 0x8, R94 ;  /* 0x00000008c6667825 */ /* 0x000fc800078e005e */
[----:B------:R-:W-:Y:S01]  /*3230*/  IMAD.WIDE.U32 R198, R198, 0x8, R96 ;  /* 0x00000008c6c67825 */ /* 0x000fe200078e0060 */
[----:B------:R1:W-:Y:S03]  /*3240*/  STG.E.64 desc[UR16][R206.64], R98 ;  /* 0x00000062ce007986 */ /* 0x0003e6000c101b10 */
[----:B------:R-:W-:Y:S01]  /*3250*/  IMAD.WIDE.U32 R94, R168, 0x8, R94 ;  /* 0x00000008a85e7825 */ /* 0x000fe200078e005e */
[----:B0-----:R0:W4:Y:S04]  /*3260*/  LDG.E.64 R90, desc[UR16][R102.64] ;  /* 0x00000010665a7981 */ /* 0x001128000c1e1b00 */
[----:B------:R0:W-:Y:S04]  /*3270*/  STG.E.64 desc[UR16][R198.64], R100 ;  /* 0x00000064c6007986 */ /* 0x0001e8000c101b10 */
[----:B------:R-:W4:Y:S01]  /*3280*/  LDG.E.64 R94, desc[UR16][R94.64] ;  /* 0x000000105e5e7981 */ /* 0x000f22000c1e1b00 */
[----:B------:R-:W-:-:S04]  /*3290*/  FFMA.FTZ R216, R201, UR4, R204 ;  /* 0x00000004c9d87c23 */ /* 0x000fc800080100cc */
[----:B------:R-:W-:Y:S01]  /*32a0*/  FADD.FTZ R216, R107, -R216 ;  /* 0x800000d86bd87221 */ /* 0x000fe20000010000 */
[--C-:B------:R-:W-:Y:S01]  /*32b0*/  FFMA.FTZ R107, R202, UR4, R204.reuse ;  /* 0x00000004ca6b7c23 */ /* 0x100fe200080100cc */
[----:B-1----:R-:W-:-:S03]  /*32c0*/  FFMA.FTZ R99, R200, UR4, R204 ;  /* 0x00000004c8637c23 */ /* 0x002fc600080100cc */
[----:B------:R-:W-:Y:S01]  /*32d0*/  FADD.FTZ R107, R106, -R107 ;  /* 0x8000006b6a6b7221 */ /* 0x000fe20000010000 */
[----:B------:R-:W-:Y:S01]  /*32e0*/  FMUL.FTZ R216, R216, UR10 ;  /* 0x0000000ad8d87c20 */ /* 0x000fe20008410000 */
[----:B------:R-:W-:Y:S01]  /*32f0*/  FADD.FTZ R99, R104, -R99 ;  /* 0x8000006368637221 */ /* 0x000fe20000010000 */
[----:B0-----:R-:W-:Y:S01]  /*3300*/  SHF.L.U32 R103, R125, 0x10, RZ ;  /* 0x000000107d677819 */ /* 0x001fe200000006ff */
[----:B------:R-:W-:Y:S01]  /*3310*/  FMUL.FTZ R107, R107, UR10 ;  /* 0x0000000a6b6b7c20 */ /* 0x000fe20008410000 */
[----:B------:R-:W-:Y:S01]  /*3320*/  FFMA.FTZ R204, R105, UR4, R204 ;  /* 0x0000000469cc7c23 */ /* 0x000fe200080100cc */
[----:B------:R-:W-:Y:S01]  /*3330*/  FMUL.FTZ R102, R216, UR7 ;  /* 0x00000007d8667c20 */ /* 0x000fe20008410000 */
[----:B------:R-:W-:Y:S01]  /*3340*/  SHF.L.U32 R101, R155, 0x10, RZ ;  /* 0x000000109b657819 */ /* 0x000fe200000006ff */
[----:B------:R-:W-:Y:S01]  /*3350*/  FMUL.FTZ R99, R99, UR10 ;  /* 0x0000000a63637c20 */ /* 0x000fe20008410000 */
[----:B------:R-:W-:Y:S01]  /*3360*/  FMUL.FTZ R100, R107, UR7 ;  /* 0x000000076b647c20 */ /* 0x000fe20008410000 */
[----:B------:R-:W-:Y:S01]  /*3370*/  FADD.FTZ R204, R93, -R204 ;  /* 0x800000cc5dcc7221 */ /* 0x000fe20000010000 */
[----:B------:R-:W-:Y:S01]  /*3380*/  FMUL.FTZ R106, R102, R103 ;  /* 0x00000067666a7220 */ /* 0x000fe20000410000 */
[----:B------:R-:W-:Y:S01]  /*3390*/  SHF.L.U32 R98, R154, 0x10, RZ ;  /* 0x000000109a627819 */ /* 0x000fe200000006ff */
[----:B------:R-:W-:Y:S01]  /*33a0*/  FMUL.FTZ R103, R99, UR7 ;  /* 0x0000000763677c20 */ /* 0x000fe20008410000 */
[----:B------:R-:W-:Y:S01]  /*33b0*/  FMUL.FTZ R104, R100, R101 ;  /* 0x0000006564687220 */ /* 0x000fe20000410000 */
[----:B------:R-:W-:-:S02]  /*33c0*/  FMUL.FTZ R101, R204, UR10 ;  /* 0x0000000acc657c20 */ /* 0x000fc40008410000 */
[----:B------:R-:W-:Y:S01]  /*33d0*/  FMUL.FTZ R107, R103, R98 ;  /* 0x00000062676b7220 */ /* 0x000fe20000410000 */
[----:B------:R-:W-:Y:S01]  /*33e0*/  SHF.L.U32 R98, R124, 0x10, RZ ;  /* 0x000000107c627819 */ /* 0x000fe200000006ff */
[----:B------:R-:W-:Y:S02]  /*33f0*/  FMUL.FTZ R101, R101, UR7 ;  /* 0x0000000765657c20 */ /* 0x000fe40008410000 */
[----:B------:R-:W0:Y:S02]  /*3400*/  F2F.BF16.F32 R99, R107 ;  /* 0x0000006b00637304 */ /* 0x000e240000202000 */
[----:B------:R-:W-:-:S06]  /*3410*/  FMUL.FTZ R105, R101, R98 ;  /* 0x0000006265697220 */ /* 0x000fcc0000410000 */
[----:B------:R-:W-:Y:S08]  /*3420*/  F2F.BF16.F32 R106, R106 ;  /* 0x0000006a006a7304 */ /* 0x000ff00000202000 */
[----:B------:R-:W1:Y:S08]  /*3430*/  F2F.BF16.F32 R93, R104 ;  /* 0x00000068005d7304 */ /* 0x000e700000202000 */
[----:B------:R-:W2:Y:S01]  /*3440*/  F2F.BF16.F32 R105, R105 ;  /* 0x0000006900697304 */ /* 0x000ea20000202000 */
[----:B0-----:R-:W-:Y:S01]  /*3450*/  IMAD.WIDE.U32 R98, R99, 0x10000, RZ ;  /* 0x0001000063627825 */ /* 0x001fe200078e00ff */
[----:B-1----:R-:W-:-:S03]  /*3460*/  PRMT R199, R106, 0x5410, R93 ;  /* 0x000054106ac77816 */ /* 0x002fc6000000005d */
[----:B------:R-:W-:Y:S01]  /*3470*/  IMAD.WIDE.U32 R96, R168, 0x8, R96 ;  /* 0x00000008a8607825 */ /* 0x000fe200078e0060 */
[C-C-:B--2---:R-:W-:Y:S02]  /*3480*/  SHF.R.U64 R198, R80.reuse, 0x10, R81.reuse ;  /* 0x0000001050c67819 */ /* 0x144fe40000001251 */
[----:B------:R-:W-:Y:S02]  /*3490*/  SHF.L.U32 R104, R80, 0x10, RZ ;  /* 0x0000001050687819 */ /* 0x000fe400000006ff */
[----:B------:R-:W-:Y:S02]  /*34a0*/  SHF.L.U32 R93, R81, 0x10, RZ ;  /* 0x00000010515d7819 */ /* 0x000fe400000006ff */
[----:B------:R-:W-:Y:S02]  /*34b0*/  LOP3.LUT R80, R98, R105, RZ, 0xfc, !PT ;  /* 0x0000006962507212 */ /* 0x000fe400078efcff */
[----:B------:R-:W-:Y:S01]  /*34c0*/  SHF.L.U32 R98, R198, 0x10, RZ ;  /* 0x00000010c6627819 */ /* 0x000fe200000006ff */
[----:B------:R-:W-:Y:S01]  /*34d0*/  FMUL.FTZ R230, R230, R93 ;  /* 0x0000005de6e67220 */ /* 0x000fe20000410000 */
[----:B------:R-:W-:-:S02]  /*34e0*/  SHF.R.U32.HI R106, RZ, 0x10, R81 ;  /* 0x00000010ff6a7819 */ /* 0x000fc40000011651 */
[--C-:B---3--:R-:W-:Y:S01]  /*34f0*/  SHF.R.U32.HI R105, RZ, 0x10, R83.reuse ;  /* 0x00000010ff697819 */ /* 0x108fe20000011653 */
[----:B------:R-:W-:Y:S01]  /*3500*/  FMUL.FTZ R93, R227, R98 ;  /* 0x00000062e35d7220 */ /* 0x000fe20000410000 */
[----:B------:R-:W-:Y:S02]  /*3510*/  LOP3.LUT R81, R199, R99, RZ, 0xfc, !PT ;  /* 0x00000063c7517212 */ /* 0x000fe400078efcff */
[C---:B------:R-:W-:Y:S02]  /*3520*/  SHF.L.U32 R99, R82.reuse, 0x10, RZ ;  /* 0x0000001052637819 */ /* 0x040fe400000006ff */
[----:B------:R-:W-:Y:S02]  /*3530*/  SHF.L.U32 R98, R105, 0x10, RZ ;  /* 0x0000001069627819 */ /* 0x000fe400000006ff */
[----:B------:R-:W-:Y:S01]  /*3540*/  SHF.R.U64 R82, R82, 0x10, R83 ;  /* 0x0000001052527819 */ /* 0x000fe20000001253 */
[----:B------:R-:W-:Y:S02]  /*3550*/  FMUL.FTZ R236, R236, R99 ;  /* 0x00000063ecec7220 */ /* 0x000fe40000410000 */
[----:B------:R-:W-:Y:S01]  /*3560*/  FMUL.FTZ R105, R225, R98 ;  /* 0x00000062e1697220 */ /* 0x000fe20000410000 */
[----:B------:R-:W-:-:S02]  /*3570*/  SHF.L.U32 R82, R82, 0x10, RZ ;  /* 0x0000001052527819 */ /* 0x000fc400000006ff */
[----:B------:R-:W-:-:S03]  /*3580*/  SHF.L.U32 R216, R83, 0x10, RZ ;  /* 0x0000001053d87819 */ /* 0x000fc600000006ff */
        /* <DEDUP_REMOVED lines=10> */
[C---:B------:R-:W-:Y:S02]  /*3630*/  SHF.L.U32 R83, R86.reuse, 0x10, RZ ;  /* 0x0000001056537819 */ /* 0x040fe400000006ff */
[--C-:B------:R-:W-:Y:S02]  /*3640*/  SHF.R.U64 R82, R86, 0x10, R87.reuse ;  /* 0x0000001056527819 */ /* 0x100fe40000001257 */
[----:B------:R-:W-:Y:S01]  /*3650*/  SHF.R.U32.HI R84, RZ, 0x10, R87 ;  /* 0x00000010ff547819 */ /* 0x000fe20000011657 */
[----:B------:R-:W-:Y:S01]  /*3660*/  FMUL.FTZ R214, R214, R83 ;  /* 0x00000053d6d67220 */ /* 0x000fe20000410000 */
[----:B------:R-:W-:Y:S02]  /*3670*/  SHF.L.U32 R85, R87, 0x10, RZ ;  /* 0x0000001057557819 */ /* 0x000fe400000006ff */
[----:B------:R-:W-:-:S02]  /*3680*/  SHF.L.U32 R82, R82, 0x10, RZ ;  /* 0x0000001052527819 */ /* 0x000fc400000006ff */
[----:B------:R-:W-:Y:S01]  /*3690*/  SHF.L.U32 R87, R84, 0x10, RZ ;  /* 0x0000001054577819 */ /* 0x000fe200000006ff */
[----:B------:R-:W-:Y:S02]  /*36a0*/  FMUL.FTZ R86, R210, R85 ;  /* 0x00000055d2567220 */ /* 0x000fe40000410000 */
[----:B------:R-:W-:Y:S01]  /*36b0*/  FMUL.FTZ R217, R217, R82 ;  /* 0x00000052d9d97220 */ /* 0x000fe20000410000 */
[----:B------:R0:W-:Y:S01]  /*36c0*/  STG.E.64 desc[UR16][R96.64], R80 ;  /* 0x0000005060007986 */ /* 0x0001e2000c101b10 */
[----:B------:R-:W-:Y:S01]  /*36d0*/  FMUL.FTZ R218, R218, R87 ;  /* 0x00000057dada7220 */ /* 0x000fe20000410000 */
[----:B------:R-:W-:Y:S02]  /*36e0*/  SHF.L.U32 R106, R106, 0x10, RZ ;  /* 0x000000106a6a7819 */ /* 0x000fe400000006ff */
[----:B----4-:R-:W-:Y:S02]  /*36f0*/  SHF.L.U32 R83, R89, 0x10, RZ ;  /* 0x0000001059537819 */ /* 0x010fe400000006ff */
[----:B------:R-:W-:-:S02]  /*3700*/  SHF.L.U32 R84, R88, 0x10, RZ ;  /* 0x0000001058547819 */ /* 0x000fc400000006ff */
[--C-:B------:R-:W-:Y:S02]  /*3710*/  SHF.R.U32.HI R85, RZ, 0x10, R89.reuse ;  /* 0x00000010ff557819 */ /* 0x100fe40000011659 */
[----:B------:R-:W-:Y:S01]  /*3720*/  SHF.R.U64 R88, R88, 0x10, R89 ;  /* 0x0000001058587819 */ /* 0x000fe20000001259 */
[----:B------:R-:W-:Y:S01]  /*3730*/  FMUL.FTZ R89, R220, R83 ;  /* 0x00000053dc597220 */ /* 0x000fe20000410000 */
[C---:B------:R-:W-:Y:S02]  /*3740*/  SHF.L.U32 R82, R90.reuse, 0x10, RZ ;  /* 0x000000105a527819 */ /* 0x040fe400000006ff */
[--C-:B------:R-:W-:Y:S02]  /*3750*/  SHF.R.U32.HI R98, RZ, 0x10, R91.reuse ;  /* 0x00000010ff627819 */ /* 0x100fe4000001165b */
[----:B------:R-:W-:Y:S01]  /*3760*/  SHF.R.U64 R90, R90, 0x10, R91 ;  /* 0x000000105a5a7819 */ /* 0x000fe2000000125b */
[----:B------:R-:W-:Y:S01]  /*3770*/  FMUL.FTZ R87, R209, R84 ;  /* 0x00000054d1577220 */ /* 0x000fe20000410000 */
[----:B------:R-:W-:-:S02]  /*3780*/  SHF.R.U64 R83, R94, 0x10, R95 ;  /* 0x000000105e537819 */ /* 0x000fc4000000125f */
[----:B0-----:R-:W-:Y:S01]  /*3790*/  SHF.R.U32.HI R81, RZ, 0x10, R95 ;  /* 0x00000010ff517819 */ /* 0x001fe2000001165f */
[----:B------:R-:W-:Y:S01]  /*37a0*/  FMUL.FTZ R203, R203, R82 ;  /* 0x00000052cbcb7220 */ /* 0x000fe20000410000 */
        /* <DEDUP_REMOVED lines=23> */
.L_x_4321:
[----:B------:R-:W0:Y:S01]  /*3920*/  LDC.64 R250, c[0x0][0x390] ;  /* 0x0000e400fffa7b82 */ /* 0x000e220000000a00 */
[--C-:B------:R-:W-:Y:S01]  /*3930*/  FFMA.FTZ R82, R247, UR4, R204.reuse ;  /* 0x00000004f7527c23 */ /* 0x100fe200080100cc */
[--C-:B------:R-:W-:Y:S01]  /*3940*/  FFMA.FTZ R245, R245, UR4, R204.reuse ;  /* 0x00000004f5f57c23 */ /* 0x100fe200080100cc */
[--C-:B------:R-:W-:Y:S01]  /*3950*/  FFMA.FTZ R243, R243, UR4, R204.reuse ;  /* 0x00000004f3f37c23 */ /* 0x100fe200080100cc */
[----:B------:R-:W-:Y:S01]  /*3960*/  FFMA.FTZ R231, R231, UR4, R204 ;  /* 0x00000004e7e77c23 */ /* 0x000fe200080100cc */
[----:B------:R-:W-:Y:S01]  /*3970*/  FADD.FTZ R81, R233, -R82 ;  /* 0x80000052e9517221 */ /* 0x000fe20000010000 */
[----:B------:R-:W-:Y:S01]  /*3980*/  FADD.FTZ R82, R232, -R245 ;  /* 0x800000f5e8527221 */ /* 0x000fe20000010000 */
[----:B------:R-:W-:Y:S01]  /*3990*/  FADD.FTZ R83, R230, -R243 ;  /* 0x800000f3e6537221 */ /* 0x000fe20000010000 */
[----:B------:R-:W1:Y:S01]  /*39a0*/  LDC.64 R248, c[0x0][0x478] ;  /* 0x00011e00fff87b82 */ /* 0x000e620000000a00 */
[----:B------:R-:W-:Y:S01]  /*39b0*/  SHF.L.U32 R87, R113, 0x10, RZ ;  /* 0x0000001071577819 */ /* 0x000fe200000006ff */
[----:B------:R-:W-:Y:S01]  /*39c0*/  FMUL.FTZ R82, R82, UR10 ;  /* 0x0000000a52527c20 */ /* 0x000fe20008410000 */
[----:B------:R-:W-:Y:S01]  /*39d0*/  FMUL.FTZ R83, R83, UR10 ;  /* 0x0000000a53537c20 */ /* 0x000fe20008410000 */
[----:B------:R-:W-:Y:S01]  /*39e0*/  FADD.FTZ R80, R242, -R231 ;  /* 0x800000e7f2507221 */ /* 0x000fe20000010000 */
[----:B------:R-:W-:Y:S01]  /*39f0*/  SHF.L.U32 R232, R166, 0x10, RZ ;  /* 0x00000010a6e87819 */ /* 0x000fe200000006ff */
[----:B------:R-:W-:Y:S01]  /*3a00*/  FMUL.FTZ R230, R82, UR7 ;  /* 0x0000000752e67c20 */ /* 0x000fe20008410000 */
[----:B------:R-:W-:Y:S01]  /*3a10*/  FMUL.FTZ R231, R83, UR7 ;  /* 0x0000000753e77c20 */ /* 0x000fe20008410000 */
[----:B------:R-:W-:Y:S01]  /*3a20*/  FMUL.FTZ R81, R81, UR10 ;  /* 0x0000000a51517c20 */ /* 0x000fe20008410000 */
[----:B------:R-:W-:Y:S01]  /*3a30*/  FMUL.FTZ R80, R80, UR10 ;  /* 0x0000000a50507c20 */ /* 0x000fe20008410000 */
[----:B------:R-:W-:Y:S01]  /*3a40*/  FMUL.FTZ R86, R230, R87 ;  /* 0x00000057e6567220 */ /* 0x000fe20000410000 */
[----:B------:R-:W-:Y:S01]  /*3a50*/  FMUL.FTZ R91, R231, R232 ;  /* 0x000000e8e75b7220 */ /* 0x000fe20000410000 */
[----:B------:R-:W-:Y:S01]  /*3a60*/  SHF.L.U32 R87, R167, 0x10, RZ ;  /* 0x00000010a7577819 */ /* 0x000fe200000006ff */
[----:B0-----:R-:W-:-:S04]  /*3a70*/  IMAD.WIDE.U32 R88, R216, 0x8, R250 ;  /* 0x00000008d8587825 */ /* 0x001fc800078e00fa */
[----:B------:R-:W-:Y:S01]  /*3a80*/  FMUL.FTZ R232, R81, UR7 ;  /* 0x0000000751e87c20 */ /* 0x000fe20008410000 */
[----:B------:R-:W-:Y:S01]  /*3a90*/  FMUL.FTZ R233, R80, UR7 ;  /* 0x0000000750e97c20 */ /* 0x000fe20008410000 */
[----:B------:R-:W0:Y:S01]  /*3aa0*/  LDC.64 R242, c[0x0][0x468] ;  /* 0x00011a00fff27b82 */ /* 0x000e220000000a00 */
[----:B------:R-:W2:Y:S01]  /*3ab0*/  LDG.E.64 R88, desc[UR16][R88.64] ;  /* 0x0000001058587981 */ /* 0x000ea2000c1e1b00 */
[----:B-1----:R-:W-:-:S04]  /*3ac0*/  IMAD.WIDE.U32 R84, R216, 0x10, R248 ;  /* 0x00000010d8547825 */ /* 0x002fc800078e00f8 */
[----:B------:R-:W-:Y:S01]  /*3ad0*/  FMUL.FTZ R87, R232, R87 ;  /* 0x00000057e8577220 */ /* 0x000fe20000410000 */
[----:B------:R1:W-:Y:S01]  /*3ae0*/  STG.E.128 desc[UR16][R84.64], R80 ;  /* 0x0000005054007986 */ /* 0x0003e2000c101d10 */
[----:B------:R3:W-:Y:S08]  /*3af0*/  F2F.BF16.F32 R90, R86 ;  /* 0x00000056005a7304 */ /* 0x0007f00000202000 */
[----:B------:R-:W4:Y:S01]  /*3b00*/  F2F.BF16.F32 R91, R91 ;  /* 0x0000005b005b7304 */ /* 0x000f220000202000 */
[----:B-1----:R-:W-:-:S07]  /*3b10*/  SHF.L.U32 R80, R112, 0x10, RZ ;  /* 0x0000001070507819 */ /* 0x002fce00000006ff */
[----:B------:R-:W1:Y:S01]  /*3b20*/  F2F.BF16.F32 R81, R87 ;  /* 0x0000005700517304 */ /* 0x000e620000202000 */
[----:B---3--:R-:W-:-:S07]  /*3b30*/  FMUL.FTZ R86, R233, R80 ;  /* 0x00000050e9567220 */ /* 0x008fce0000410000 */
[----:B------:R-:W3:Y:S01]  /*3b40*/  F2F.BF16.F32 R85, R86 ;  /* 0x0000005600557304 */ /* 0x000ee20000202000 */
[----:B----4-:R-:W-:Y:S01]  /*3b50*/  PRMT R83, R90, 0x5410, R91 ;  /* 0x000054105a537816 */ /* 0x010fe2000000005b */
[----:B------:R-:W-:Y:S01]  /*3b60*/  FFMA.FTZ R235, R235, UR4, R204 ;  /* 0x00000004ebeb7c23 */ /* 0x000fe200080100cc */
[----:B-1----:R-:W-:-:S04]  /*3b70*/  IMAD.WIDE.U32 R80, R81, 0x10000, RZ ;  /* 0x0001000051507825 */ /* 0x002fc800078e00ff */
[----:B------:R-:W-:Y:S01]  /*3b80*/  FADD.FTZ R235, R234, -R235 ;  /* 0x800000ebeaeb7221 */ /* 0x000fe20000010000 */
[----:B------:R-:W-:Y:S01]  /*3b90*/  FFMA.FTZ R239, R239, UR4, R204 ;  /* 0x00000004efef7c23 */ /* 0x000fe200080100cc */
[----:B------:R-:W-:Y:S02]  /*3ba0*/  LOP3.LUT R83, R83, R81, RZ, 0xfc, !PT ;  /* 0x0000005153537212 */ /* 0x000fe400078efcff */
[----:B---3--:R-:W-:Y:S01]  /*3bb0*/  LOP3.LUT R82, R80, R85, RZ, 0xfc, !PT ;  /* 0x0000005550527212 */ /* 0x008fe200078efcff */
[----:B0-----:R-:W-:-:S04]  /*3bc0*/  IMAD.WIDE.U32 R84, R216, 0x8, R242 ;  /* 0x00000008d8547825 */ /* 0x001fc800078e00f2 */
[--C-:B------:R-:W-:Y:S01]  /*3bd0*/  FFMA.FTZ R237, R237, UR4, R204.reuse ;  /* 0x00000004eded7c23 */ /* 0x100fe200080100cc */
[----:B------:R-:W-:Y:S01]  /*3be0*/  FFMA.FTZ R241, R241, UR4, R204 ;  /* 0x00000004f1f17c23 */ /* 0x000fe200080100cc */
[----:B------:R-:W-:Y:S01]  /*3bf0*/  FADD.FTZ R81, R238, -R239 ;  /* 0x800000efee517221 */ /* 0x000fe20000010000 */
[----:B------:R0:W-:Y:S01]  /*3c00*/  STG.E.64 desc[UR16][R84.64], R82 ;  /* 0x0000005254007986 */ /* 0x0001e2000c101b10 */
[----:B------:R-:W-:Y:S01]  /*3c10*/  FADD.FTZ R237, R236, -R237 ;  /* 0x800000edeced7221 */ /* 0x000fe20000010000 */
[----:B------:R-:W-:Y:S01]  /*3c20*/  FADD.FTZ R80, R240, -R241 ;  /* 0x800000f1f0507221 */ /* 0x000fe20000010000 */
[----:B------:R-:W-:Y:S01]  /*3c30*/  FMUL.FTZ R81, R81, UR10 ;  /* 0x0000000a51517c20 */ /* 0x000fe20008410000 */
[----:B------:R-:W-:Y:S01]  /*3c40*/  IMAD.WIDE.U32 R90, R206, 0x8, R250 ;  /* 0x00000008ce5a7825 */ /* 0x000fe200078e00fa */
[----:B------:R-:W-:-:S03]  /*3c50*/  SHF.L.U32 R87, R115, 0x10, RZ ;  /* 0x0000001073577819 */ /* 0x000fc600000006ff */
[----:B------:R-:W-:Y:S01]  /*3c60*/  FMUL.FTZ R80, R80, UR10 ;  /* 0x0000000a50507c20 */ /* 0x000fe20008410000 */
[----:B------:R-:W-:Y:S01]  /*3c70*/  SHF.L.U32 R86, R165, 0x10, RZ ;  /* 0x00000010a5567819 */ /* 0x000fe200000006ff */
[----:B------:R-:W3:Y:S01]  /*3c80*/  LDG.E.64 R90, desc[UR16][R90.64] ;  /* 0x000000105a5a7981 */ /* 0x000ee2000c1e1b00 */
[----:B0-----:R-:W-:Y:S01]  /*3c90*/  FMUL.FTZ R83, R235, UR10 ;  /* 0x0000000aeb537c20 */ /* 0x001fe20008410000 */
[----:B------:R-:W-:Y:S01]  /*3ca0*/  SHF.L.U32 R235, R164, 0x10, RZ ;  /* 0x00000010a4eb7819 */ /* 0x000fe200000006ff */
[----:B------:R-:W-:Y:S02]  /*3cb0*/  FMUL.FTZ R82, R237, UR10 ;  /* 0x0000000aed527c20 */ /* 0x000fe40008410000 */
[----:B------:R-:W-:Y:S01]  /*3cc0*/  FMUL.FTZ R234, R83, UR7 ;  /* 0x0000000753ea7c20 */ /* 0x000fe20008410000 */
[----:B------:R-:W-:-:S04]  /*3cd0*/  IMAD.WIDE.U32 R84, R206, 0x10, R248 ;  /* 0x00000010ce547825 */ /* 0x000fc800078e00f8 */
[----:B------:R-:W-:Y:S01]  /*3ce0*/  FMUL.FTZ R216, R82, UR7 ;  /* 0x0000000752d87c20 */ /* 0x000fe20008410000 */
[----:B------:R-:W-:Y:S01]  /*3cf0*/  FMUL.FTZ R237, R234, R235 ;  /* 0x000000ebeaed7220 */ /* 0x000fe20000410000 */
[----:B------:R-:W-:Y:S01]  /*3d00*/  FMUL.FTZ R235, R81, UR7 ;  /* 0x0000000751eb7c20 */ /* 0x000fe20008410000 */
[----:B------:R0:W-:Y:S01]  /*3d10*/  STG.E.128 desc[UR16][R84.64], R80 ;  /* 0x0000005054007986 */ /* 0x0001e2000c101d10 */
[----:B------:R-:W-:Y:S01]  /*3d20*/  FMUL.FTZ R87, R216, R87 ;  /* 0x00000057d8577220 */ /* 0x000fe20000410000 */
[----:B------:R-:W-:Y:S01]  /*3d30*/  FMUL.FTZ R236, R80, UR7 ;  /* 0x0000000750ec7c20 */ /* 0x000fe20008410000 */
[----:B------:R-:W-:Y:S01]  /*3d40*/  FMUL.FTZ R86, R235, R86 ;  /* 0x00000056eb567220 */ /* 0x000fe20000410000 */
[----:B------:R-:W-:Y:S08]  /*3d50*/  F2F.BF16.F32 R238, R237 ;  /* 0x000000ed00ee7304 */ /* 0x000ff00000202000 */
[----:B------:R-:W1:Y:S01]  /*3d60*/  F2F.BF16.F32 R87, R87 ;  /* 0x0000005700577304 */ /* 0x000e620000202000 */
[----:B0-----:R-:W-:-:S07]  /*3d70*/  SHF.L.U32 R81, R114, 0x10, RZ ;  /* 0x0000001072517819 */ /* 0x001fce00000006ff */
[----:B------:R-:W0:Y:S01]  /*3d80*/  F2F.BF16.F32 R80, R86 ;  /* 0x0000005600507304 */ /* 0x000e220000202000 */
[----:B------:R-:W-:-:S07]  /*3d90*/  FMUL.FTZ R82, R236, R81 ;  /* 0x00000051ec527220 */ /* 0x000fce0000410000 */
[----:B------:R-:W4:Y:S01]  /*3da0*/  F2F.BF16.F32 R83, R82 ;  /* 0x0000005200537304 */ /* 0x000f220000202000 */
[----:B-1----:R-:W-:Y:S01]  /*3db0*/  PRMT R87, R87, 0x5410, R238 ;  /* 0x0000541057577816 */ /* 0x002fe200000000ee */
[--C-:B------:R-:W-:Y:S01]  /*3dc0*/  FFMA.FTZ R225, R225, UR4, R204.reuse ;  /* 0x00000004e1e17c23 */ /* 0x100fe200080100cc */
[----:B------:R-:W-:Y:S01]  /*3dd0*/  FFMA.FTZ R227, R227, UR4, R204 ;  /* 0x00000004e3e37c23 */ /* 0x000fe200080100cc */
[----:B0-----:R-:W-:-:S04]  /*3de0*/  IMAD.WIDE.U32 R80, R80, 0x10000, RZ ;  /* 0x0001000050507825 */ /* 0x001fc800078e00ff */
[--C-:B------:R-:W-:Y:S01]  /*3df0*/  FFMA.FTZ R95, R95, UR4, R204.reuse ;  /* 0x000000045f5f7c23 */ /* 0x100fe200080100cc */
[----:B------:R-:W-:Y:S01]  /*3e00*/  FFMA.FTZ R229, R229, UR4, R204 ;  /* 0x00000004e5e57c23 */ /* 0x000fe200080100cc */
[----:B------:R-:W-:Y:S01]  /*3e10*/  LOP3.LUT R85, R87, R81, RZ, 0xfc, !PT ;  /* 0x0000005157557212 */ /* 0x000fe200078efcff */
[----:B------:R-:W-:Y:S01]  /*3e20*/  FADD.FTZ R81, R226, -R227 ;  /* 0x800000e3e2517221 */ /* 0x000fe20000010000 */
[----:B----4-:R-:W-:Y:S01]  /*3e30*/  LOP3.LUT R84, R80, R83, RZ, 0xfc, !PT ;  /* 0x0000005350547212 */ /* 0x010fe200078efcff */
[----:B------:R-:W-:Y:S01]  /*3e40*/  FADD.FTZ R83, R224, -R225 ;  /* 0x800000e1e0537221 */ /* 0x000fe20000010000 */
[----:B------:R-:W-:-:S04]  /*3e50*/  IMAD.WIDE.U32 R224, R206, 0x8, R242 ;  /* 0x00000008cee07825 */ /* 0x000fc800078e00f2 */
[----:B------:R-:W-:Y:S01]  /*3e60*/  FADD.FTZ R206, R94, -R95 ;  /* 0x8000005f5ece7221 */ /* 0x000fe20000010000 */
[----:B------:R-:W-:Y:S01]  /*3e70*/  FADD.FTZ R80, R228, -R229 ;  /* 0x800000e5e4507221 */ /* 0x000fe20000010000 */
[----:B------:R-:W-:Y:S01]  /*3e80*/  FMUL.FTZ R82, R83, UR10 ;  /* 0x0000000a53527c20 */ /* 0x000fe20008410000 */
[----:B------:R-:W-:-:S04]  /*3e90*/  IMAD.WIDE.U32 R94, R205, 0x8, R250 ;  /* 0x00000008cd5e7825 */ /* 0x000fc800078e00fa */
[----:B------:R-:W-:Y:S01]  /*3ea0*/  FMUL.FTZ R81, R81, UR10 ;  /* 0x0000000a51517c20 */ /* 0x000fe20008410000 */
[----:B------:R-:W-:Y:S01]  /*3eb0*/  FMUL.FTZ R83, R206, UR10 ;  /* 0x0000000ace537c20 */ /* 0x000fe20008410000 */
[----:B------:R0:W-:Y:S01]  /*3ec0*/  STG.E.64 desc[UR16][R224.64], R84 ;  /* 0x00000054e0007986 */ /* 0x0001e2000c101b10 */
[----:B------:R-:W-:-:S04]  /*3ed0*/  IMAD.WIDE.U32 R86, R205, 0x10, R248 ;  /* 0x00000010cd567825 */ /* 0x000fc800078e00f8 */
[----:B------:R-:W-:Y:S01]  /*3ee0*/  FMUL.FTZ R80, R80, UR10 ;  /* 0x0000000a50507c20 */ /* 0x000fe20008410000 */
[----:B------:R-:W-:Y:S01]  /*3ef0*/  SHF.L.U32 R227, R117, 0x10, RZ ;  /* 0x0000001075e37819 */ /* 0x000fe200000006ff */
[----:B------:R-:W-:Y:S01]  /*3f00*/  FMUL.FTZ R206, R82, UR7 ;  /* 0x0000000752ce7c20 */ /* 0x000fe20008410000 */
[----:B------:R-:W4:Y:S01]  /*3f10*/  LDG.E.64 R94, desc[UR16][R94.64] ;  /* 0x000000105e5e7981 */ /* 0x000f22000c1e1b00 */
[----:B------:R-:W-:Y:S02]  /*3f20*/  FMUL.FTZ R226, R80, UR7 ;  /* 0x0000000750e27c20 */ /* 0x000fe40008410000 */
[----:B------:R-:W-:Y:S01]  /*3f30*/  FMUL.FTZ R227, R206, R227 ;  /* 0x000000e3cee37220 */ /* 0x000fe20000410000 */
[----:B------:R1:W-:Y:S01]  /*3f40*/  STG.E.128 desc[UR16][R86.64], R80 ;  /* 0x0000005056007986 */ /* 0x0003e2000c101d10 */
[----:B0-----:R-:W-:Y:S01]  /*3f50*/  SHF.L.U32 R84, R163, 0x10, RZ ;  /* 0x00000010a3547819 */ /* 0x001fe200000006ff */
[----:B------:R-:W-:Y:S01]  /*3f60*/  FMUL.FTZ R225, R81, UR7 ;  /* 0x0000000751e17c20 */ /* 0x000fe20008410000 */
[----:B------:R-:W-:Y:S01]  /*3f70*/  SHF.L.U32 R85, R162, 0x10, RZ ;  /* 0x00000010a2557819 */ /* 0x000fe200000006ff */
[----:B------:R-:W-:-:S02]  /*3f80*/  FMUL.FTZ R224, R83, UR7 ;  /* 0x0000000753e07c20 */ /* 0x000fc40008410000 */
[----:B------:R-:W-:Y:S02]  /*3f90*/  FMUL.FTZ R84, R225, R84 ;  /* 0x00000054e1547220 */ /* 0x000fe40000410000 */
[----:B------:R-:W-:Y:S01]  /*3fa0*/  FMUL.FTZ R85, R224, R85 ;  /* 0x00000055e0557220 */ /* 0x000fe20000410000 */
[----:B------:R-:W-:Y:S01]  /*3fb0*/  F2F.BF16.F32 R227, R227 ;  /* 0x000000e300e37304 */ /* 0x000fe20000202000 */
[----:B-1----:R-:W-:-:S07]  /*3fc0*/  SHF.L.U32 R81, R116, 0x10, RZ ;  /* 0x0000001074517819 */ /* 0x002fce00000006ff */
[----:B------:R-:W0:Y:S01]  /*3fd0*/  F2F.BF16.F32 R80, R84 ;  /* 0x0000005400507304 */ /* 0x000e220000202000 */
[----:B------:R-:W-:-:S07]  /*3fe0*/  FMUL.FTZ R82, R226, R81 ;  /* 0x00000051e2527220 */ /* 0x000fce0000410000 */
[----:B------:R-:W1:Y:S08]  /*3ff0*/  F2F.BF16.F32 R228, R85 ;  /* 0x0000005500e47304 */ /* 0x000e700000202000 */
[----:B------:R-:W1:Y:S01]  /*4000*/  F2F.BF16.F32 R83, R82 ;  /* 0x0000005200537304 */ /* 0x000e620000202000 */
[----:B------:R-:W-:Y:S01]  /*4010*/  FFMA.FTZ R219, R219, UR4, R204 ;  /* 0x00000004dbdb7c23 */ /* 0x000fe200080100cc */
[----:B0-----:R-:W-:-:S04]  /*4020*/  IMAD.WIDE.U32 R80, R80, 0x10000, RZ ;  /* 0x0001000050507825 */ /* 0x001fc800078e00ff */
[--C-:B------:R-:W-:Y:S01]  /*4030*/  FFMA.FTZ R221, R221, UR4, R204.reuse ;  /* 0x00000004dddd7c23 */ /* 0x100fe200080100cc */
[----:B------:R-:W-:Y:S01]  /*4040*/  FFMA.FTZ R97, R97, UR4, R204 ;  /* 0x0000000461617c23 */ /* 0x000fe200080100cc */
[----:B-1----:R-:W-:Y:S01]  /*4050*/  PRMT R227, R227, 0x5410, R228 ;  /* 0x00005410e3e37816 */ /* 0x002fe200000000e4 */
[----:B------:R-:W-:Y:S01]  /*4060*/  FFMA.FTZ R223, R223, UR4, R204 ;  /* 0x00000004dfdf7c23 */ /* 0x000fe200080100cc */
[----:B------:R-:W-:Y:S01]  /*4070*/  FADD.FTZ R85, R218, -R219 ;  /* 0x800000dbda557221 */ /* 0x000fe20000010000 */
[----:B------:R-:W-:Y:S01]  /*4080*/  IMAD.WIDE.U32 R218, R205, 0x8, R242 ;  /* 0x00000008cdda7825 */ /* 0x000fe200078e00f2 */
[----:B------:R-:W-:-:S03]  /*4090*/  LOP3.LUT R87, R227, R81, RZ, 0xfc, !PT ;  /* 0x00000051e3577212 */ /* 0x000fc600078efcff */
[----:B------:R-:W-:Y:S01]  /*40a0*/  FADD.FTZ R81, R220, -R221 ;  /* 0x800000dddc517221 */ /* 0x000fe20000010000 */
[----:B------:R-:W-:Y:S01]  /*40b0*/  LOP3.LUT R86, R80, R83, RZ, 0xfc, !PT ;  /* 0x0000005350567212 */ /* 0x000fe200078efcff */
[----:B------:R-:W-:Y:S01]  /*40c0*/  FADD.FTZ R83, R96, -R97 ;  /* 0x8000006160537221 */ /* 0x000fe20000010000 */
[----:B------:R-:W-:Y:S01]  /*40d0*/  FADD.FTZ R222, R222, -R223 ;  /* 0x800000dfdede7221 */ /* 0x000fe20000010000 */
[----:B------:R-:W-:Y:S01]  /*40e0*/  FMUL.FTZ R81, R81, UR10 ;  /* 0x0000000a51517c20 */ /* 0x000fe20008410000 */
[----:B------:R-:W-:Y:S01]  /*40f0*/  FMUL.FTZ R82, R85, UR10 ;  /* 0x0000000a55527c20 */ /* 0x000fe20008410000 */
[----:B------:R0:W-:Y:S01]  /*4100*/  STG.E.64 desc[UR16][R218.64], R86 ;  /* 0x00000056da007986 */ /* 0x0001e2000c101b10 */
[----:B------:R-:W-:Y:S01]  /*4110*/  FMUL.FTZ R83, R83, UR10 ;  /* 0x0000000a53537c20 */ /* 0x000fe20008410000 */
[----:B------:R-:W-:Y:S01]  /*4120*/  FMUL.FTZ R80, R222, UR10 ;  /* 0x0000000ade507c20 */ /* 0x000fe20008410000 */
[----:B------:R-:W-:Y:S01]  /*4130*/  IMAD.WIDE.U32 R96, R203, 0x8, R250 ;  /* 0x00000008cb607825 */ /* 0x000fe200078e00fa */
[----:B------:R-:W-:-:S03]  /*4140*/  SHF.L.U32 R222, R160, 0x10, RZ ;  /* 0x00000010a0de7819 */ /* 0x000fc600000006ff */
[----:B------:R-:W-:Y:S01]  /*4150*/  FMUL.FTZ R205, R82, UR7 ;  /* 0x0000000752cd7c20 */ /* 0x000fe20008410000 */
[----:B------:R-:W-:Y:S01]  /*4160*/  SHF.L.U32 R220, R119, 0x10, RZ ;  /* 0x0000001077dc7819 */ /* 0x000fe200000006ff */
[----:B------:R-:W-:Y:S01]  /*4170*/  IMAD.WIDE.U32 R84, R203, 0x10, R248 ;  /* 0x00000010cb547825 */ /* 0x000fe200078e00f8 */
[----:B------:R-:W-:Y:S01]  /*4180*/  SHF.L.U32 R221, R161, 0x10, RZ ;  /* 0x00000010a1dd7819 */ /* 0x000fe200000006ff */
[----:B------:R-:W4:Y:S02]  /*4190*/  LDG.E.64 R96, desc[UR16][R96.64] ;  /* 0x0000001060607981 */ /* 0x000f24000c1e1b00 */
[--C-:B0-----:R-:W-:Y:S01]  /*41a0*/  FFMA.FTZ R87, R217, UR4, R204.reuse ;  /* 0x00000004d9577c23 */ /* 0x101fe200080100cc */
[----:B------:R-:W-:Y:S01]  /*41b0*/  FMUL.FTZ R217, R81, UR7 ;  /* 0x0000000751d97c20 */ /* 0x000fe20008410000 */
[----:B------:R-:W-:Y:S02]  /*41c0*/  FMUL.FTZ R218, R83, UR7 ;  /* 0x0000000753da7c20 */ /* 0x000fe40008410000 */
[----:B------:R-:W-:Y:S01]  /*41d0*/  FADD.FTZ R86, R214, -R87 ;  /* 0x80000057d6567221 */ /* 0x000fe20000010000 */
[----:B------:R-:W-:Y:S01]  /*41e0*/  SHF.L.U32 R87, R118, 0x10, RZ ;  /* 0x0000001076577819 */ /* 0x000fe200000006ff */
[----:B------:R-:W-:Y:S01]  /*41f0*/  FMUL.FTZ R214, R80, UR7 ;  /* 0x0000000750d67c20 */ /* 0x000fe20008410000 */
[----:B------:R-:W-:Y:S01]  /*4200*/  FMUL.FTZ R222, R217, R222 ;  /* 0x000000ded9de7220 */ /* 0x000fe20000410000 */
[----:B------:R-:W-:Y:S01]  /*4210*/  FMUL.FTZ R220, R205, R220 ;  /* 0x000000dccddc7220 */ /* 0x000fe20000410000 */
[----:B------:R-:W-:Y:S01]  /*4220*/  FMUL.FTZ R219, R218, R221 ;  /* 0x000000dddadb7220 */ /* 0x000fe20000410000 */
[----:B------:R0:W-:Y:S01]  /*4230*/  STG.E.128 desc[UR16][R84.64], R80 ;  /* 0x0000005054007986 */ /* 0x0001e2000c101d10 */
[----:B------:R-:W-:-:S03]  /*4240*/  FFMA.FTZ R213, R213, UR4, R204 ;  /* 0x00000004d5d57c23 */ /* 0x000fc600080100cc */
[----:B------:R-:W-:Y:S08]  /*4250*/  F2F.BF16.F32 R220, R220 ;  /* 0x000000dc00dc7304 */ /* 0x000ff00000202000 */
[----:B------:R-:W-:Y:S01]  /*4260*/  F2F.BF16.F32 R219, R219 ;  /* 0x000000db00db7304 */ /* 0x000fe20000202000 */
[----:B0-----:R-:W-:-:S07]  /*4270*/  FMUL.FTZ R85, R214, R87 ;  /* 0x00000057d6557220 */ /* 0x001fce0000410000 */
[----:B------:R-:W0:Y:S01]  /*4280*/  F2F.BF16.F32 R80, R222 ;  /* 0x000000de00507304 */ /* 0x000e220000202000 */
[----:B------:R-:W-:Y:S01]  /*4290*/  FADD.FTZ R82, R210, -R213 ;  /* 0x800000d5d2527221 */ /* 0x000fe20000010000 */
[----:B------:R-:W-:-:S03]  /*42a0*/  FFMA.FTZ R213, R209, UR4, R204 ;  /* 0x00000004d1d57c23 */ /* 0x000fc600080100cc */
[----:B------:R-:W-:-:S03]  /*42b0*/  FMUL.FTZ R82, R82, UR10 ;  /* 0x0000000a52527c20 */ /* 0x000fc60008410000 */
[----:B------:R-:W1:Y:S01]  /*42c0*/  F2F.BF16.F32 R85, R85 ;  /* 0x0000005500557304 */ /* 0x000e620000202000 */
[----:B------:R-:W-:Y:S01]  /*42d0*/  SHF.L.U32 R81, R121, 0x10, RZ ;  /* 0x0000001079517819 */ /* 0x000fe200000006ff */
[----:B------:R-:W-:Y:S01]  /*42e0*/  FMUL.FTZ R210, R82, UR7 ;  /* 0x0000000752d27c20 */ /* 0x000fe20008410000 */
[----:B------:R-:W-:Y:S01]  /*42f0*/  FFMA.FTZ R211, R211, UR4, R204 ;  /* 0x00000004d3d37c23 */ /* 0x000fe200080100cc */
[----:B------:R-:W-:Y:S02]  /*4300*/  FADD.FTZ R213, R102, -R213 ;  /* 0x800000d566d57221 */ /* 0x000fe40000010000 */
[----:B------:R-:W-:Y:S01]  /*4310*/  FMUL.FTZ R102, R210, R81 ;  /* 0x00000051d2667220 */ /* 0x000fe20000410000 */
[----:B------:R-:W-:Y:S01]  /*4320*/  FADD.FTZ R83, R208, -R211 ;  /* 0x800000d3d0537221 */ /* 0x000fe20000010000 */
[----:B0-----:R-:W-:-:S04]  /*4330*/  IMAD.WIDE.U32 R80, R80, 0x10000, RZ ;  /* 0x0001000050507825 */ /* 0x001fc800078e00ff */
[--C-:B------:R-:W-:Y:S01]  /*4340*/  FFMA.FTZ R87, R99, UR4, R204.reuse ;  /* 0x0000000463577c23 */ /* 0x100fe200080100cc */
[----:B------:R-:W-:Y:S01]  /*4350*/  PRMT R219, R220, 0x5410, R219 ;  /* 0x00005410dcdb7816 */ /* 0x000fe200000000db */
[----:B------:R-:W-:Y:S01]  /*4360*/  FMUL.FTZ R83, R83, UR10 ;  /* 0x0000000a53537c20 */ /* 0x000fe20008410000 */
[----:B------:R-:W-:Y:S01]  /*4370*/  FFMA.FTZ R215, R215, UR4, R204 ;  /* 0x00000004d7d77c23 */ /* 0x000fe200080100cc */
[----:B------:R-:W-:Y:S01]  /*4380*/  FADD.FTZ R87, R98, -R87 ;  /* 0x8000005762577221 */ /* 0x000fe20000010000 */
[----:B-1----:R-:W-:Y:S01]  /*4390*/  LOP3.LUT R208, R80, R85, RZ, 0xfc, !PT ;  /* 0x0000005550d07212 */ /* 0x002fe200078efcff */
[----:B------:R-:W-:Y:S01]  /*43a0*/  FMUL.FTZ R80, R86, UR10 ;  /* 0x0000000a56507c20 */ /* 0x000fe20008410000 */
[----:B------:R-:W-:Y:S01]  /*43b0*/  SHF.L.U32 R98, R159, 0x10, RZ ;  /* 0x000000109f627819 */ /* 0x000fe200000006ff */
[----:B------:R-:W-:Y:S01]  /*43c0*/  IMAD.WIDE.U32 R220, R203, 0x8, R242 ;  /* 0x00000008cbdc7825 */ /* 0x000fe200078e00f2 */
[----:B------:R-:W-:-:S03]  /*43d0*/  LOP3.LUT R209, R219, R81, RZ, 0xfc, !PT ;  /* 0x00000051dbd17212 */ /* 0x000fc600078efcff */
[----:B------:R-:W-:Y:S01]  /*43e0*/  FMUL.FTZ R211, R83, UR7 ;  /* 0x0000000753d37c20 */ /* 0x000fe20008410000 */
[----:B------:R-:W-:Y:S01]  /*43f0*/  FADD.FTZ R84, R212, -R215 ;  /* 0x800000d7d4547221 */ /* 0x000fe20000010000 */
[----:B------:R-:W-:Y:S01]  /*4400*/  SHF.L.U32 R85, R120, 0x10, RZ ;  /* 0x0000001078557819 */ /* 0x000fe200000006ff */
[----:B------:R-:W-:Y:S01]  /*4410*/  FMUL.FTZ R212, R80, UR7 ;  /* 0x0000000750d47c20 */ /* 0x000fe20008410000 */
[----:B------:R-:W-:Y:S01]  /*4420*/  FMUL.FTZ R223, R211, R98 ;  /* 0x00000062d3df7220 */ /* 0x000fe20000410000 */
[----:B------:R0:W-:Y:S01]  /*4430*/  STG.E.64 desc[UR16][R220.64], R208 ;  /* 0x000000d0dc007986 */ /* 0x0001e2000c101b10 */
[----:B------:R-:W-:-:S04]  /*4440*/  IMAD.WIDE.U32 R98, R199, 0x8, R250 ;  /* 0x00000008c7627825 */ /* 0x000fc800078e00fa */
[----:B------:R-:W-:Y:S01]  /*4450*/  FMUL.FTZ R81, R84, UR10 ;  /* 0x0000000a54517c20 */ /* 0x000fe20008410000 */
[----:B------:R-:W-:Y:S01]  /*4460*/  FMUL.FTZ R227, R212, R85 ;  /* 0x00000055d4e37220 */ /* 0x000fe20000410000 */
[----:B------:R-:W-:Y:S01]  /*4470*/  IMAD.WIDE.U32 R84, R199, 0x10, R248 ;  /* 0x00000010c7547825 */ /* 0x000fe200078e00f8 */
[----:B------:R-:W-:-:S03]  /*4480*/  SHF.L.U32 R222, R158, 0x10, RZ ;  /* 0x000000109ede7819 */ /* 0x000fc600000006ff */
[----:B------:R-:W-:Y:S01]  /*4490*/  FMUL.FTZ R203, R81, UR7 ;  /* 0x0000000751cb7c20 */ /* 0x000fe20008410000 */
[----:B------:R-:W4:Y:S01]  /*44a0*/  LDG.E.64 R98, desc[UR16][R98.64] ;  /* 0x0000001062627981 */ /* 0x000f22000c1e1b00 */
[----:B0-----:R-:W-:Y:S01]  /*44b0*/  FFMA.FTZ R208, R207, UR4, R204 ;  /* 0x00000004cfd07c23 */ /* 0x001fe200080100cc */
[----:B------:R-:W-:Y:S03]  /*44c0*/  F2F.BF16.F32 R102, R102 ;  /* 0x0000006600667304 */ /* 0x000fe60000202000 */
[----:B------:R-:W-:Y:S01]  /*44d0*/  FADD.FTZ R101, R101, -R208 ;  /* 0x800000d065657221 */ /* 0x000fe20000010000 */
[----:B------:R0:W-:Y:S01]  /*44e0*/  STG.E.128 desc[UR16][R84.64], R80 ;  /* 0x0000005054007986 */ /* 0x0001e2000c101d10 */
[----:B------:R-:W-:-:S03]  /*44f0*/  FFMA.FTZ R103, R103, UR4, R204 ;  /* 0x0000000467677c23 */ /* 0x000fc600080100cc */
[----:B------:R-:W1:Y:S01]  /*4500*/  F2F.BF16.F32 R223, R223 ;  /* 0x000000df00df7304 */ /* 0x000e620000202000 */
[----:B------:R-:W-:Y:S01]  /*4510*/  FMUL.FTZ R222, R203, R222 ;  /* 0x000000decbde7220 */ /* 0x000fe20000410000 */
[----:B------:R-:W-:Y:S01]  /*4520*/  FMUL.FTZ R86, R213, UR10 ;  /* 0x0000000ad5567c20 */ /* 0x000fe20008410000 */
[----:B------:R-:W-:Y:S01]  /*4530*/  FMUL.FTZ R87, R87, UR10 ;  /* 0x0000000a57577c20 */ /* 0x000fe20008410000 */
[----:B------:R-:W-:Y:S02]  /*4540*/  SHF.L.U32 R220, R123, 0x10, RZ ;  /* 0x000000107bdc7819 */ /* 0x000fe400000006ff */
[----:B------:R-:W-:Y:S01]  /*4550*/  SHF.L.U32 R228, R157, 0x10, RZ ;  /* 0x000000109de47819 */ /* 0x000fe200000006ff */
[----:B0-----:R-:W-:Y:S01]  /*4560*/  FMUL.FTZ R85, R101, UR10 ;  /* 0x0000000a65557c20 */ /* 0x001fe20008410000 */
[----:B------:R-:W-:Y:S01]  /*4570*/  FADD.FTZ R84, R100, -R103 ;  /* 0x8000006764547221 */ /* 0x000fe20000010000 */
[----:B------:R-:W-:Y:S02]  /*4580*/  SHF.L.U32 R80, R156, 0x10, RZ ;  /* 0x000000109c507819 */ /* 0x000fe400000006ff */
[----:B------:R-:W-:Y:S01]  /*4590*/  FMUL.FTZ R215, R85, UR7 ;  /* 0x0000000755d77c20 */ /* 0x000fe20008410000 */
[----:B------:R-:W-:Y:S01]  /*45a0*/  FMUL.FTZ R84, R84, UR10 ;  /* 0x0000000a54547c20 */ /* 0x000fe20008410000 */
[----:B------:R-:W-:Y:S01]  /*45b0*/  FMUL.FTZ R213, R86, UR7 ;  /* 0x0000000756d57c20 */ /* 0x000fe20008410000 */
[----:B------:R-:W0:Y:S01]  /*45c0*/  F2F.BF16.F32 R222, R222 ;  /* 0x000000de00de7304 */ /* 0x000e220000202000 */
[----:B------:R-:W-:Y:S01]  /*45d0*/  FMUL.FTZ R207, R87, UR7 ;  /* 0x0000000757cf7c20 */ /* 0x000fe20008410000 */
[----:B------:R-:W-:Y:S01]  /*45e0*/  FMUL.FTZ R209, R215, R80 ;  /* 0x00000050d7d17220 */ /* 0x000fe20000410000 */
[----:B------:R-:W-:Y:S01]  /*45f0*/  SHF.L.U32 R80, R122, 0x10, RZ ;  /* 0x000000107a507819 */ /* 0x000fe200000006ff */
[----:B------:R-:W-:Y:S01]  /*4600*/  FMUL.FTZ R219, R84, UR7 ;  /* 0x0000000754db7c20 */ /* 0x000fe20008410000 */
[----:B------:R-:W-:Y:S01]  /*4610*/  FMUL.FTZ R220, R213, R220 ;  /* 0x000000dcd5dc7220 */ /* 0x000fe20000410000 */
[----:B------:R-:W-:Y:S01]  /*4620*/  FMUL.FTZ R228, R207, R228 ;  /* 0x000000e4cfe47220 */ /* 0x000fe20000410000 */
[----:B-1----:R-:W-:Y:S01]  /*4630*/  PRMT R223, R102, 0x5410, R223 ;  /* 0x0000541066df7816 */ /* 0x002fe200000000df */
[----:B------:R-:W1:Y:S01]  /*4640*/  F2F.BF16.F32 R227, R227 ;  /* 0x000000e300e37304 */ /* 0x000e620000202000 */
[----:B------:R-:W-:-:S07]  /*4650*/  FMUL.FTZ R102, R219, R80 ;  /* 0x00000050db667220 */ /* 0x000fce0000410000 */
[----:B------:R-:W2:Y:S01]  /*4660*/  F2F.BF16.F32 R209, R209 ;  /* 0x000000d100d17304 */ /* 0x000ea20000202000 */
[----:B0-----:R-:W-:-:S07]  /*4670*/  IMAD.WIDE.U32 R80, R222, 0x10000, RZ ;  /* 0x00010000de507825 */ /* 0x001fce00078e00ff */
[----:B------:R-:W-:Y:S08]  /*4680*/  F2F.BF16.F32 R208, R220 ;  /* 0x000000dc00d07304 */ /* 0x000ff00000202000 */
[----:B------:R-:W0:Y:S08]  /*4690*/  F2F.BF16.F32 R229, R228 ;  /* 0x000000e400e57304 */ /* 0x000e300000202000 */
[----:B------:R-:W3:Y:S01]  /*46a0*/  F2F.BF16.F32 R103, R102 ;  /* 0x0000006600677304 */ /* 0x000ee20000202000 */
[----:B------:R-:W-:-:S02]  /*46b0*/  LOP3.LUT R83, R223, R81, RZ, 0xfc, !PT ;  /* 0x00000051df537212 */ /* 0x000fc400078efcff */
[----:B-1----:R-:W-:Y:S01]  /*46c0*/  LOP3.LUT R82, R80, R227, RZ, 0xfc, !PT ;  /* 0x000000e350527212 */ /* 0x002fe200078efcff */
[----:B--2---:R-:W-:Y:S01]  /*46d0*/  IMAD.WIDE.U32 R80, R209, 0x10000, RZ ;  /* 0x00010000d1507825 */ /* 0x004fe200078e00ff */
[----:B0-----:R-:W-:-:S03]  /*46e0*/  PRMT R229, R208, 0x5410, R229 ;  /* 0x00005410d0e57816 */ /* 0x001fc600000000e5 */
[----:B------:R-:W-:-:S04]  /*46f0*/  IMAD.WIDE.U32 R220, R199, 0x8, R242 ;  /* 0x00000008c7dc7825 */ /* 0x000fc800078e00f2 */
[----:B------:R-:W-:Y:S01]  /*4700*/  IMAD.WIDE.U32 R100, R198, 0x8, R250 ;  /* 0x00000008c6647825 */ /* 0x000fe200078e00fa */
[----:B------:R-:W-:Y:S02]  /*4710*/  LOP3.LUT R81, R229, R81, RZ, 0xfc, !PT ;  /* 0x00000051e5517212 */ /* 0x000fe400078efcff */
[----:B---3--:R-:W-:Y:S01]  /*4720*/  LOP3.LUT R80, R80, R103, RZ, 0xfc, !PT ;  /* 0x0000006750507212 */ /* 0x008fe200078efcff */
[C---:B------:R-:W-:Y:S01]  /*4730*/  IMAD.WIDE.U32 R208, R198.reuse, 0x10, R248 ;  /* 0x00000010c6d07825 */ /* 0x040fe200078e00f8 */
[----:B------:R0:W-:Y:S03]  /*4740*/  STG.E.64 desc[UR16][R220.64], R82 ;  /* 0x00000052dc007986 */ /* 0x0001e6000c101b10 */
[----:B------:R-:W-:Y:S01]  /*4750*/  IMAD.WIDE.U32 R198, R198, 0x8, R242 ;  /* 0x00000008c6c67825 */ /* 0x000fe200078e00f2 */
[----:B------:R-:W2:Y:S03]  /*4760*/  LDG.E.64 R100, desc[UR16][R100.64] ;  /* 0x0000001064647981 */ /* 0x000ea6000c1e1b00 */
[----:B------:R-:W-:Y:S01]  /*4770*/  IMAD.WIDE.U32 R102, R168, 0x8, R250 ;  /* 0x00000008a8667825 */ /* 0x000fe200078e00fa */
[----:B------:R1:W-:Y:S04]  /*4780*/  STG.E.128 desc[UR16][R208.64], R84 ;  /* 0x00000054d0007986 */ /* 0x0003e8000c101d10 */
[----:B------:R3:W-:Y:S04]  /*4790*/  STG.E.64 desc[UR16][R198.64], R80 ;  /* 0x00000050c6007986 */ /* 0x0007e8000c101b10 */
[----:B------:R-:W2:Y:S01]  /*47a0*/  LDG.E.64 R102, desc[UR16][R102.64] ;  /* 0x0000001066667981 */ /* 0x000ea2000c1e1b00 */
[--C-:B0-----:R-:W-:Y:S01]  /*47b0*/  FFMA.FTZ R82, R201, UR4, R204.reuse ;  /* 0x00000004c9527c23 */ /* 0x101fe200080100cc */
[----:B------:R-:W-:-:S03]  /*47c0*/  FFMA.FTZ R83, R202, UR4, R204 ;  /* 0x00000004ca537c23 */ /* 0x000fc600080100cc */
[----:B------:R-:W-:Y:S01]  /*47d0*/  FADD.FTZ R82, R107, -R82 ;  /* 0x800000526b527221 */ /* 0x000fe20000010000 */
[----:B------:R-:W-:-:S03]  /*47e0*/  FADD.FTZ R83, R106, -R83 ;  /* 0x800000536a537221 */ /* 0x000fc60000010000 */
[----:B------:R-:W-:Y:S01]  /*47f0*/  FMUL.FTZ R82, R82, UR10 ;  /* 0x0000000a52527c20 */ /* 0x000fe20008410000 */
[----:B------:R-:W-:Y:S01]  /*4800*/  FMUL.FTZ R83, R83, UR10 ;  /* 0x0000000a53537c20 */ /* 0x000fe20008410000 */
[----:B------:R-:W-:Y:S02]  /*4810*/  SHF.L.U32 R201, R125, 0x10, RZ ;  /* 0x000000107dc97819 */ /* 0x000fe400000006ff */
[----:B------:R-:W-:Y:S01]  /*4820*/  FMUL.FTZ R106, R82, UR7 ;  /* 0x00000007526a7c20 */ /* 0x000fe20008410000 */
[----:B-1----:R-:W-:Y:S01]  /*4830*/  SHF.L.U32 R85, R155, 0x10, RZ ;  /* 0x000000109b557819 */ /* 0x002fe200000006ff */
[--C-:B------:R-:W-:Y:S01]  /*4840*/  FFMA.FTZ R107, R200, UR4, R204.reuse ;  /* 0x00000004c86b7c23 */ /* 0x100fe200080100cc */
[----:B---3--:R-:W-:Y:S01]  /*4850*/  FMUL.FTZ R198, R83, UR7 ;  /* 0x0000000753c67c20 */ /* 0x008fe20008410000 */
[----:B------:R-:W-:Y:S01]  /*4860*/  FMUL.FTZ R201, R106, R201 ;  /* 0x000000c96ac97220 */ /* 0x000fe20000410000 */
[----:B------:R-:W-:Y:S01]  /*4870*/  FFMA.FTZ R204, R105, UR4, R204 ;  /* 0x0000000469cc7c23 */ /* 0x000fe200080100cc */
[----:B------:R-:W-:Y:S01]  /*4880*/  FADD.FTZ R81, R104, -R107 ;  /* 0x8000006b68517221 */ /* 0x000fe20000010000 */
[----:B------:R-:W-:-:S02]  /*4890*/  FMUL.FTZ R105, R198, R85 ;  /* 0x00000055c6697220 */ /* 0x000fc40000410000 */
[----:B------:R-:W-:Y:S01]  /*48a0*/  FADD.FTZ R80, R93, -R204 ;  /* 0x800000cc5d507221 */ /* 0x000fe20000010000 */
[----:B------:R-:W-:Y:S01]  /*48b0*/  F2F.BF16.F32 R201, R201 ;  /* 0x000000c900c97304 */ /* 0x000fe20000202000 */
[----:B------:R-:W-:Y:S01]  /*48c0*/  FMUL.FTZ R81, R81, UR10 ;  /* 0x0000000a51517c20 */ /* 0x000fe20008410000 */
[----:B------:R-:W-:Y:S01]  /*48d0*/  SHF.L.U32 R84, R154, 0x10, RZ ;  /* 0x000000109a547819 */ /* 0x000fe200000006ff */
[----:B------:R-:W-:-:S05]  /*48e0*/  FMUL.FTZ R80, R80, UR10 ;  /* 0x0000000a50507c20 */ /* 0x000fca0008410000 */
[----:B------:R-:W0:Y:S01]  /*48f0*/  F2F.BF16.F32 R86, R105 ;  /* 0x0000006900567304 */ /* 0x000e220000202000 */
[----:B------:R-:W-:Y:S01]  /*4900*/  FMUL.FTZ R199, R81, UR7 ;  /* 0x0000000751c77c20 */ /* 0x000fe20008410000 */
[----:B------:R-:W-:Y:S01]  /*4910*/  SHF.L.U32 R85, R124, 0x10, RZ ;  /* 0x000000107c557819 */ /* 0x000fe200000006ff */
[----:B------:R-:W-:Y:S02]  /*4920*/  FMUL.FTZ R200, R80, UR7 ;  /* 0x0000000750c87c20 */ /* 0x000fe40008410000 */
[----:B------:R-:W-:Y:S02]  /*4930*/  FMUL.FTZ R104, R199, R84 ;  /* 0x00000054c7687220 */ /* 0x000fe40000410000 */
[----:B------:R-:W-:Y:S02]  /*4940*/  FMUL.FTZ R87, R200, R85 ;  /* 0x00000055c8577220 */ /* 0x000fe40000410000 */
[----:B------:R-:W1:Y:S01]  /*4950*/  F2F.BF16.F32 R84, R104 ;  /* 0x0000006800547304 */ /* 0x000e620000202000 */
[----:B0-----:R-:W-:-:S02]  /*4960*/  PRMT R201, R201, 0x5410, R86 ;  /* 0x00005410c9c97816 */ /* 0x001fc40000000056 */
[----:B------:R-:W-:-:S05]  /*4970*/  SHF.R.U32.HI R86, RZ, 0x10, R89 ;  /* 0x00000010ff567819 */ /* 0x000fca0000011659 */
[----:B------:R-:W0:Y:S01]  /*4980*/  F2F.BF16.F32 R87, R87 ;  /* 0x0000005700577304 */ /* 0x000e220000202000 */
[----:B------:R-:W-:Y:S01]  /*4990*/  SHF.L.U32 R86, R86, 0x10, RZ ;  /* 0x0000001056567819 */ /* 0x000fe200000006ff */
[----:B-1----:R-:W-:-:S04]  /*49a0*/  IMAD.WIDE.U32 R84, R84, 0x10000, RZ ;  /* 0x0001000054547825 */ /* 0x002fc800078e00ff */
[----:B------:R-:W-:Y:S01]  /*49b0*/  FMUL.FTZ R231, R231, R86 ;  /* 0x00000056e7e77220 */ /* 0x000fe20000410000 */
[----:B------:R-:W-:Y:S01]  /*49c0*/  SHF.R.U64 R86, R90, 0x10, R91 ;  /* 0x000000105a567819 */ /* 0x000fe2000000125b */
[----:B------:R-:W-:Y:S01]  /*49d0*/  IMAD.WIDE.U32 R248, R168, 0x10, R248 ;  /* 0x00000010a8f87825 */ /* 0x000fe200078e00f8 */
[----:B------:R-:W-:Y:S02]  /*49e0*/  SHF.R.U64 R93, R88, 0x10, R89 ;  /* 0x00000010585d7819 */ /* 0x000fe40000001259 */
[----:B------:R-:W-:Y:S01]  /*49f0*/  SHF.L.U32 R86, R86, 0x10, RZ ;  /* 0x0000001056567819 */ /* 0x000fe200000006ff */
[----:B------:R-:W-:Y:S01]  /*4a00*/  IMAD.WIDE.U32 R242, R168, 0x8, R242 ;  /* 0x00000008a8f27825 */ /* 0x000fe200078e00f2 */
[----:B------:R-:W-:Y:S02]  /*4a10*/  SHF.L.U32 R88, R88, 0x10, RZ ;  /* 0x0000001058587819 */ /* 0x000fe400000006ff */
[----:B0-----:R-:W-:Y:S02]  /*4a20*/  LOP3.LUT R84, R84, R87, RZ, 0xfc, !PT ;  /* 0x0000005754547212 */ /* 0x001fe400078efcff */
[----:B------:R-:W-:-:S02]  /*4a30*/  LOP3.LUT R85, R201, R85, RZ, 0xfc, !PT ;  /* 0x00000055c9557212 */ /* 0x000fc400078efcff */
[----:B------:R-:W-:Y:S01]  /*4a40*/  SHF.L.U32 R87, R90, 0x10, RZ ;  /* 0x000000105a577819 */ /* 0x000fe200000006ff */
[----:B------:R-:W-:Y:S01]  /*4a50*/  FMUL.FTZ R235, R235, R86 ;  /* 0x00000056ebeb7220 */ /* 0x000fe20000410000 */
[----:B------:R-:W-:Y:S01]  /*4a60*/  SHF.L.U32 R89, R89, 0x10, RZ ;  /* 0x0000001059597819 */ /* 0x000fe200000006ff */
[----:B------:R-:W-:Y:S01]  /*4a70*/  FMUL.FTZ R104, R233, R88 ;  /* 0x00000058e9687220 */ /* 0x000fe20000410000 */
[--C-:B----4-:R-:W-:Y:S01]  /*4a80*/  SHF.R.U64 R86, R94, 0x10, R95.reuse ;  /* 0x000000105e567819 */ /* 0x110fe2000000125f */
[----:B------:R0:W-:Y:S01]  /*4a90*/  STG.E.128 desc[UR16][R248.64], R80 ;  /* 0x00000050f8007986 */ /* 0x0001e2000c101d10 */
[----:B------:R-:W-:Y:S01]  /*4aa0*/  FMUL.FTZ R236, R236, R87 ;  /* 0x00000057ecec7220 */ /* 0x000fe20000410000 */
[----:B------:R-:W-:Y:S02]  /*4ab0*/  SHF.L.U32 R87, R94, 0x10, RZ ;  /* 0x000000105e577819 */ /* 0x000fe400000006ff */
[----:B------:R1:W-:Y:S01]  /*4ac0*/  STG.E.64 desc[UR16][R242.64], R84 ;  /* 0x00000054f2007986 */ /* 0x0003e2000c101b10 */
[----:B------:R-:W-:Y:S01]  /*4ad0*/  SHF.L.U32 R86, R86, 0x10, RZ ;  /* 0x0000001056567819 */ /* 0x000fe200000006ff */
[----:B------:R-:W-:Y:S01]  /*4ae0*/  FMUL.FTZ R230, R230, R89 ;  /* 0x00000059e6e67220 */ /* 0x000fe20000410000 */
[----:B------:R-:W-:Y:S01]  /*4af0*/  SHF.L.U32 R89, R91, 0x10, RZ ;  /* 0x000000105b597819 */ /* 0x000fe200000006ff */
[----:B------:R-:W-:Y:S01]  /*4b00*/  FMUL.FTZ R226, R226, R87 ;  /* 0x00000057e2e27220 */ /* 0x000fe20000410000 */
[----:B------:R-:W-:Y:S01]  /*4b10*/  SHF.R.U32.HI R107, RZ, 0x10, R95 ;  /* 0x00000010ff6b7819 */ /* 0x000fe2000001165f */
[----:B------:R-:W-:Y:S01]  /*4b20*/  FMUL.FTZ R225, R225, R86 ;  /* 0x00000056e1e17220 */ /* 0x000fe20000410000 */
[----:B------:R-:W-:Y:S01]  /*4b30*/  SHF.L.U32 R95, R95, 0x10, RZ ;  /* 0x000000105f5f7819 */ /* 0x000fe200000006ff */
[----:B------:R-:W-:Y:S01]  /*4b40*/  FMUL.FTZ R216, R216, R89 ;  /* 0x00000059d8d87220 */ /* 0x000fe20000410000 */
[----:B------:R-:W-:-:S02]  /*4b50*/  SHF.R.U32.HI R105, RZ, 0x10, R91 ;  /* 0x00000010ff697819 */ /* 0x000fc4000001165b */
[----:B------:R-:W-:Y:S01]  /*4b60*/  SHF.L.U32 R93, R93, 0x10, RZ ;  /* 0x000000105d5d7819 */ /* 0x000fe200000006ff */
[----:B------:R-:W-:Y:S01]  /*4b70*/  FMUL.FTZ R206, R206, R95 ;  /* 0x0000005fcece7220 */ /* 0x000fe20000410000 */
[----:B------:R-:W-:Y:S02]  /*4b80*/  SHF.L.U32 R105, R105, 0x10, RZ ;  /* 0x0000001069697819 */ /* 0x000fe400000006ff */
[----:B------:R-:W-:Y:S01]  /*4b90*/  SHF.L.U32 R107, R107, 0x10, RZ ;  /* 0x000000106b6b7819 */ /* 0x000fe200000006ff */
[----:B------:R-:W-:Y:S01]  /*4ba0*/  FMUL.FTZ R93, R232, R93 ;  /* 0x0000005de85d7220 */ /* 0x000fe20000410000 */
[----:B------:R-:W-:-:S04]  /*4bb0*/  SHF.R.U64 R88, R96, 0x10, R97 ;  /* 0x0000001060587819 */ /* 0x000fc80000001261 */
[----:B------:R-:W-:Y:S02]  /*4bc0*/  SHF.L.U32 R88, R88, 0x10, RZ ;  /* 0x0000001058587819 */ /* 0x000fe400000006ff */
[----:B------:R-:W-:Y:S02]  /*4bd0*/  SHF.L.U32 R87, R96, 0x10, RZ ;  /* 0x0000001060577819 */ /* 0x000fe400000006ff */
[----:B------:R-:W-:Y:S01]  /*4be0*/  SHF.L.U32 R86, R97, 0x10, RZ ;  /* 0x0000001061567819 */ /* 0x000fe200000006ff */
[----:B------:R-:W-:Y:S01]  /*4bf0*/  FMUL.FTZ R217, R217, R88 ;  /* 0x00000058d9d97220 */ /* 0x000fe20000410000 */
[----:B------:R-:W-:Y:S01]  /*4c00*/  SHF.R.U32.HI R97, RZ, 0x10, R97 ;  /* 0x00000010ff617819 */ /* 0x000fe20000011661 */
[----:B------:R-:W-:-:S03]  /*4c10*/  FMUL.FTZ R214, R214, R87 ;  /* 0x00000057d6d67220 */ /* 0x000fc60000410000 */
[----:B------:R-:W-:Y:S01]  /*4c20*/  SHF.L.U32 R87, R97, 0x10, RZ ;  /* 0x0000001061577819 */ /* 0x000fe200000006ff */
[----:B------:R-:W-:Y:S01]  /*4c30*/  FMUL.FTZ R105, R234, R105 ;  /* 0x00000069ea697220 */ /* 0x000fe20000410000 */
[----:B------:R-:W-:Y:S01]  /*4c40*/  FMUL.FTZ R107, R224, R107 ;  /* 0x0000006be06b7220 */ /* 0x000fe20000410000 */
[----:B------:R-:W-:Y:S02]  /*4c50*/  FMUL.FTZ R86, R205, R86 ;  /* 0x00000056cd567220 */ /* 0x000fe40000410000 */
[----:B------:R-:W-:Y:S01]  /*4c60*/  FMUL.FTZ R218, R218, R87 ;  /* 0x00000057dada7220 */ /* 0x000fe20000410000 */
[C---:B------:R-:W-:Y:S02]  /*4c70*/  SHF.R.U64 R90, R98.reuse, 0x10, R99 ;  /* 0x00000010625a7819 */ /* 0x040fe40000001263 */
[----:B------:R-:W-:Y:S02]  /*4c80*/  SHF.L.U32 R89, R98, 0x10, RZ ;  /* 0x0000001062597819 */ /* 0x000fe400000006ff */
[----:B------:R-:W-:-:S02]  /*4c90*/  SHF.L.U32 R88, R90, 0x10, RZ ;  /* 0x000000105a587819 */ /* 0x000fc400000006ff */
[----:B------:R-:W-:Y:S02]  /*4ca0*/  SHF.R.U32.HI R208, RZ, 0x10, R99 ;  /* 0x00000010ffd07819 */ /* 0x000fe40000011663 */
[----:B------:R-:W-:Y:S02]  /*4cb0*/  SHF.L.U32 R91, R99, 0x10, RZ ;  /* 0x00000010635b7819 */ /* 0x000fe400000006ff */
[----:B------:R-:W-:Y:S01]  /*4cc0*/  SHF.L.U32 R208, R208, 0x10, RZ ;  /* 0x00000010d0d07819 */ /* 0x000fe200000006ff */
[----:B------:R-:W-:Y:S01]  /*4cd0*/  FMUL.FTZ R88, R203, R88 ;  /* 0x00000058cb587220 */ /* 0x000fe20000410000 */
[----:B------:R-:W-:Y:S01]  /*4ce0*/  FMUL.FTZ R87, R212, R89 ;  /* 0x00000059d4577220 */ /* 0x000fe20000410000 */
[----:B------:R-:W-:Y:S02]  /*4cf0*/  FMUL.FTZ R89, R210, R91 ;  /* 0x0000005bd2597220 */ /* 0x000fe40000410000 */
[----:B------:R-:W-:Y:S01]  /*4d00*/  FMUL.FTZ R208, R211, R208 ;  /* 0x000000d0d3d07220 */ /* 0x000fe20000410000 */
[----:B--2---:R-:W-:-:S02]  /*4d10*/  SHF.R.U64 R90, R100, 0x10, R101 ;  /* 0x00000010645a7819 */ /* 0x004fc40000001265 */
        /* <DEDUP_REMOVED lines=20> */
.L_x_4320:
[----:B------:R-:W-:-:S04]  /*4e60*/  UISETP.NE.U32.AND UP1, UPT, UR24, URZ, UPT ;  /* 0x000000ff1800728c */ /* 0x000fc8000bf25070 */
[----:B------:R-:W-:-:S09]  /*4e70*/  UISETP.NE.AND.EX UP1, UPT, UR25, URZ, UPT, UP1 ;  /* 0x000000ff1900728c */ /* 0x000fd2000bf25310 */
[----:B------:R-:W-:Y:S05]  /*4e80*/  BRA.U UP1, `(.L_x_4323) ;  /* 0x0000001501147547 */ /* 0x000fea000b800000 */
        /* <DEDUP_REMOVED lines=8> */
[----:B-----5:R-:W-:Y:S01]  /*4f10*/  FFMA.FTZ R231, R230, UR10, R55 ;  /* 0x0000000ae6e77c23 */ /* 0x020fe20008010037 */
[----:B------:R-:W-:Y:S01]  /*4f20*/  FFMA.FTZ R230, R245, UR10, R54 ;  /* 0x0000000af5e67c23 */ /* 0x000fe20008010036 */
[----:B------:R-:W-:Y:S01]  /*4f30*/  FFMA.FTZ R81, R81, UR10, R52 ;  /* 0x0000000a51517c23 */ /* 0x000fe20008010034 */
[--C-:B------:R-:W-:Y:S01]  /*4f40*/  FFMA.FTZ R87, R237, UR4, R204.reuse ;  /* 0x00000004ed577c23 */ /* 0x100fe200080100cc */
[----:B------:R-:W-:Y:S01]  /*4f50*/  SHF.L.U32 R83, R113, 0x10, RZ ;  /* 0x0000001071537819 */ /* 0x000fe200000006ff */
[--C-:B------:R-:W-:Y:S01]  /*4f60*/  FFMA.FTZ R235, R235, UR4, R204.reuse ;  /* 0x00000004ebeb7c23 */ /* 0x100fe200080100cc */
[----:B------:R-:W-:Y:S01]  /*4f70*/  FMUL.FTZ R230, R230, UR7 ;  /* 0x00000007e6e67c20 */ /* 0x000fe20008410000 */
[--C-:B------:R-:W-:Y:S01]  /*4f80*/  FFMA.FTZ R85, R229, UR4, R204.reuse ;  /* 0x00000004e5557c23 */ /* 0x100fe200080100cc */
[----:B------:R-:W-:Y:S01]  /*4f90*/  SHF.L.U32 R84, R112, 0x10, RZ ;  /* 0x0000001070547819 */ /* 0x000fe200000006ff */
[--C-:B------:R-:W-:Y:S01]  /*4fa0*/  FFMA.FTZ R89, R241, UR4, R204.reuse ;  /* 0x00000004f1597c23 */ /* 0x100fe200080100cc */
[----:B------:R-:W-:Y:S01]  /*4fb0*/  FMUL.FTZ R229, R81, UR7 ;  /* 0x0000000751e57c20 */ /* 0x000fe20008410000 */
[----:B------:R-:W-:Y:S01]  /*4fc0*/  FFMA.FTZ R82, R82, UR10, R53 ;  /* 0x0000000a52527c23 */ /* 0x000fe20008010035 */
[----:B------:R-:W-:Y:S01]  /*4fd0*/  FADD.FTZ R87, R236, -R87 ;  /* 0x80000057ec577221 */ /* 0x000fe20000010000 */
[--C-:B------:R-:W-:Y:S01]  /*4fe0*/  FFMA.FTZ R91, R227, UR4, R204.reuse ;  /* 0x00000004e35b7c23 */ /* 0x100fe200080100cc */
[----:B------:R-:W-:Y:S01]  /*4ff0*/  FADD.FTZ R234, R234, -R235 ;  /* 0x800000ebeaea7221 */ /* 0x000fe20000010000 */
[----:B------:R-:W-:Y:S01]  /*5000*/  FMUL.FTZ R86, R83, R230 ;  /* 0x000000e653567220 */ /* 0x000fe20000410000 */
[----:B------:R-:W-:Y:S01]  /*5010*/  SHF.L.U32 R88, R167, 0x10, RZ ;  /* 0x00000010a7587819 */ /* 0x000fe200000006ff */
[----:B------:R-:W-:Y:S01]  /*5020*/  FADD.FTZ R89, R240, -R89 ;  /* 0x80000059f0597221 */ /* 0x000fe20000010000 */
[----:B------:R-:W-:Y:S01]  /*5030*/  SHF.L.U32 R80, R166, 0x10, RZ ;  /* 0x00000010a6507819 */ /* 0x000fe200000006ff */
[----:B------:R-:W-:Y:S01]  /*5040*/  FMUL.FTZ R83, R84, R229 ;  /* 0x000000e554537220 */ /* 0x000fe20000410000 */
[----:B------:R-:W-:Y:S01]  /*5050*/  FMUL.FTZ R227, R82, UR7 ;  /* 0x0000000752e37c20 */ /* 0x000fe20008410000 */
[----:B------:R-:W-:Y:S01]  /*5060*/  FMUL.FTZ R231, R231, UR7 ;  /* 0x00000007e7e77c20 */ /* 0x000fe20008410000 */
[----:B------:R-:W-:Y:S01]  /*5070*/  FADD.FTZ R84, R226, -R91 ;  /* 0x8000005be2547221 */ /* 0x000fe20000010000 */
[----:B------:R-:W-:Y:S01]  /*5080*/  FFMA.FTZ R233, R225, UR4, R204 ;  /* 0x00000004e1e97c23 */ /* 0x000fe200080100cc */
[----:B------:R-:W-:Y:S01]  /*5090*/  FFMA.FTZ R87, R87, UR10, R58 ;  /* 0x0000000a57577c23 */ /* 0x000fe2000801003a */
[----:B------:R-:W-:Y:S01]  /*50a0*/  FFMA.FTZ R225, R234, UR10, R59 ;  /* 0x0000000aeae17c23 */ /* 0x000fe2000801003b */
[--C-:B------:R-:W-:Y:S01]  /*50b0*/  FFMA.FTZ R91, R223, UR4, R204.reuse ;  /* 0x00000004df5b7c23 */ /* 0x100fe200080100cc */
[----:B------:R-:W-:Y:S01]  /*50c0*/  FFMA.FTZ R97, R97, UR4, R204 ;  /* 0x0000000461617c23 */ /* 0x000fe200080100cc */
[----:B------:R0:W-:Y:S01]  /*50d0*/  F2F.BF16.F32 R81, R86 ;  /* 0x0000005600517304 */ /* 0x0001e20000202000 */
[----:B------:R-:W-:Y:S01]  /*50e0*/  FMUL.FTZ R82, R88, R227 ;  /* 0x000000e358527220 */ /* 0x000fe20000410000 */
[----:B------:R-:W-:Y:S01]  /*50f0*/  FFMA.FTZ R89, R89, UR10, R56 ;  /* 0x0000000a59597c23 */ /* 0x000fe20008010038 */
[----:B------:R-:W-:Y:S01]  /*5100*/  FMUL.FTZ R80, R80, R231 ;  /* 0x000000e750507220 */ /* 0x000fe20000410000 */
[--C-:B------:R-:W-:Y:S01]  /*5110*/  FFMA.FTZ R95, R95, UR4, R204.reuse ;  /* 0x000000045f5f7c23 */ /* 0x100fe200080100cc */
[----:B------:R-:W-:Y:S01]  /*5120*/  SHF.L.U32 R88, R115, 0x10, RZ ;  /* 0x0000001073587819 */ /* 0x000fe200000006ff */
[----:B------:R-:W-:Y:S01]  /*5130*/  FMUL.FTZ R223, R87, UR7 ;  /* 0x0000000757df7c20 */ /* 0x000fe20008410000 */
[----:B------:R-:W-:Y:S01]  /*5140*/  FMUL.FTZ R225, R225, UR7 ;  /* 0x00000007e1e17c20 */ /* 0x000fe20008410000 */
[----:B------:R-:W-:Y:S01]  /*5150*/  FADD.FTZ R87, R222, -R91 ;  /* 0x8000005bde577221 */ /* 0x000fe20000010000 */
[----:B0-----:R-:W-:Y:S01]  /*5160*/  SHF.L.U32 R86, R164, 0x10, RZ ;  /* 0x00000010a4567819 */ /* 0x001fe200000006ff */
[--C-:B------:R-:W-:Y:S01]  /*5170*/  FFMA.FTZ R221, R221, UR4, R204.reuse ;  /* 0x00000004dddd7c23 */ /* 0x100fe200080100cc */
[----:B------:R-:W-:Y:S01]  /*5180*/  SHF.L.U32 R91, R114, 0x10, RZ ;  /* 0x00000010725b7819 */ /* 0x000fe200000006ff */
[----:B------:R-:W-:Y:S01]  /*5190*/  FADD.FTZ R96, R96, -R97 ;  /* 0x8000006160607221 */ /* 0x000fe20000010000 */
[----:B------:R-:W-:Y:S01]  /*51a0*/  FMUL.FTZ R236, R89, UR7 ;  /* 0x0000000759ec7c20 */ /* 0x000fe20008410000 */
[----:B------:R-:W-:Y:S01]  /*51b0*/  FFMA.FTZ R97, R215, UR4, R204 ;  /* 0x00000004d7617c23 */ /* 0x000fe200080100cc */
[----:B------:R-:W-:Y:S01]  /*51c0*/  FADD.FTZ R233, R224, -R233 ;  /* 0x800000e9e0e97221 */ /* 0x000fe20000010000 */
[----:B------:R-:W-:Y:S01]  /*51d0*/  FADD.FTZ R94, R94, -R95 ;  /* 0x8000005f5e5e7221 */ /* 0x000fe20000010000 */
[----:B------:R-:W-:Y:S01]  /*51e0*/  FMUL.FTZ R86, R86, R225 ;  /* 0x000000e156567220 */ /* 0x000fe20000410000 */
[----:B------:R-:W-:Y:S01]  /*51f0*/  FMUL.FTZ R95, R88, R223 ;  /* 0x000000df585f7220 */ /* 0x000fe20000410000 */
[----:B------:R-:W0:Y:S01]  /*5200*/  F2F.BF16.F32 R80, R80 ;  /* 0x0000005000507304 */ /* 0x000e220000202000 */
[----:B------:R-:W-:Y:S01]  /*5210*/  FADD.FTZ R90, R220, -R221 ;  /* 0x800000dddc5a7221 */ /* 0x000fe20000010000 */
[----:B------:R-:W-:Y:S01]  /*5220*/  FMUL.FTZ R89, R91, R236 ;  /* 0x000000ec5b597220 */ /* 0x000fe20000410000 */
[----:B------:R-:W-:Y:S01]  /*5230*/  FADD.FTZ R220, R212, -R97 ;  /* 0x80000061d4dc7221 */ /* 0x000fe20000010000 */
[----:B------:R-:W-:Y:S01]  /*5240*/  FFMA.FTZ R91, R94, UR10, R63 ;  /* 0x0000000a5e5b7c23 */ /* 0x000fe2000801003f */
[----:B------:R-:W-:Y:S01]  /*5250*/  FFMA.FTZ R212, R233, UR10, R62 ;  /* 0x0000000ae9d47c23 */ /* 0x000fe2000801003e */
[--C-:B------:R-:W-:Y:S01]  /*5260*/  FFMA.FTZ R213, R213, UR4, R204.reuse ;  /* 0x00000004d5d57c23 */ /* 0x100fe200080100cc */
[--C-:B------:R-:W-:Y:S01]  /*5270*/  FFMA.FTZ R217, R217, UR4, R204.reuse ;  /* 0x00000004d9d97c23 */ /* 0x100fe200080100cc */
[--C-:B------:R-:W-:Y:S01]  /*5280*/  FFMA.FTZ R239, R239, UR4, R204.reuse ;  /* 0x00000004efef7c23 */ /* 0x100fe200080100cc */
[----:B------:R-:W-:Y:S01]  /*5290*/  F2F.BF16.F32 R86, R86 ;  /* 0x0000005600567304 */ /* 0x000fe20000202000 */
[--C-:B------:R-:W-:Y:S01]  /*52a0*/  FFMA.FTZ R219, R219, UR4, R204.reuse ;  /* 0x00000004dbdb7c23 */ /* 0x100fe200080100cc */
[----:B------:R-:W-:Y:S01]  /*52b0*/  SHF.L.U32 R94, R162, 0x10, RZ ;  /* 0x00000010a25e7819 */ /* 0x000fe200000006ff */
[----:B------:R-:W-:Y:S01]  /*52c0*/  FADD.FTZ R85, R228, -R85 ;  /* 0x80000055e4557221 */ /* 0x000fe20000010000 */
[----:B------:R-:W-:Y:S01]  /*52d0*/  SHF.L.U32 R97, R117, 0x10, RZ ;  /* 0x0000001075617819 */ /* 0x000fe200000006ff */
[----:B------:R-:W-:Y:S01]  /*52e0*/  FMUL.FTZ R215, R91, UR7 ;  /* 0x000000075bd77c20 */ /* 0x000fe20008410000 */
[----:B------:R-:W-:Y:S01]  /*52f0*/  FMUL.FTZ R212, R212, UR7 ;  /* 0x00000007d4d47c20 */ /* 0x000fe20008410000 */
[----:B------:R-:W-:Y:S01]  /*5300*/  FADD.FTZ R213, R210, -R213 ;  /* 0x800000d5d2d57221 */ /* 0x000fe20000010000 */
[----:B------:R-:W1:Y:S01]  /*5310*/  F2F.BF16.F32 R95, R95 ;  /* 0x0000005f005f7304 */ /* 0x000e620000202000 */
[----:B------:R-:W-:Y:S01]  /*5320*/  FADD.FTZ R91, R214, -R217 ;  /* 0x800000d9d65b7221 */ /* 0x000fe20000010000 */
[----:B------:R-:W-:Y:S01]  /*5330*/  FFMA.FTZ R210, R96, UR10, R67 ;  /* 0x0000000a60d27c23 */ /* 0x000fe20008010043 */
[----:B------:R-:W-:Y:S01]  /*5340*/  FADD.FTZ R238, R238, -R239 ;  /* 0x800000efeeee7221 */ /* 0x000fe20000010000 */
[----:B------:R-:W-:Y:S01]  /*5350*/  FFMA.FTZ R217, R211, UR4, R204 ;  /* 0x00000004d3d97c23 */ /* 0x000fe200080100cc */
[----:B------:R-:W-:Y:S01]  /*5360*/  FADD.FTZ R219, R218, -R219 ;  /* 0x800000dbdadb7221 */ /* 0x000fe20000010000 */
[----:B------:R-:W-:Y:S01]  /*5370*/  FMUL.FTZ R94, R94, R215 ;  /* 0x000000d75e5e7220 */ /* 0x000fe20000410000 */
[----:B------:R-:W-:Y:S01]  /*5380*/  FMUL.FTZ R97, R97, R212 ;  /* 0x000000d461617220 */ /* 0x000fe20000410000 */
[----:B------:R-:W2:Y:S01]  /*5390*/  F2F.BF16.F32 R82, R82 ;  /* 0x0000005200527304 */ /* 0x000ea20000202000 */
[----:B------:R-:W-:Y:S01]  /*53a0*/  SHF.L.U32 R211, R161, 0x10, RZ ;  /* 0x00000010a1d37819 */ /* 0x000fe200000006ff */
[----:B------:R-:W-:Y:S01]  /*53b0*/  FFMA.FTZ R85, R85, UR10, R60 ;  /* 0x0000000a55557c23 */ /* 0x000fe2000801003c */
[----:B------:R-:W-:Y:S01]  /*53c0*/  FMUL.FTZ R210, R210, UR7 ;  /* 0x00000007d2d27c20 */ /* 0x000fe20008410000 */
[----:B------:R-:W-:Y:S01]  /*53d0*/  FFMA.FTZ R222, R207, UR4, R204 ;  /* 0x00000004cfde7c23 */ /* 0x000fe200080100cc */
[----:B------:R-:W-:Y:S01]  /*53e0*/  FFMA.FTZ R235, R238, UR10, R57 ;  /* 0x0000000aeeeb7c23 */ /* 0x000fe20008010039 */
[----:B------:R-:W-:Y:S01]  /*53f0*/  FADD.FTZ R96, R208, -R217 ;  /* 0x800000d9d0607221 */ /* 0x000fe20000010000 */
[----:B------:R-:W-:Y:S01]  /*5400*/  FFMA.FTZ R208, R219, UR10, R66 ;  /* 0x0000000adbd07c23 */ /* 0x000fe20008010042 */
[----:B------:R-:W-:Y:S01]  /*5410*/  FFMA.FTZ R84, R84, UR10, R61 ;  /* 0x0000000a54547c23 */ /* 0x000fe2000801003d */
[----:B------:R-:W-:Y:S01]  /*5420*/  FMUL.FTZ R226, R85, UR7 ;  /* 0x0000000755e27c20 */ /* 0x000fe20008410000 */
[----:B------:R-:W-:Y:S01]  /*5430*/  SHF.L.U32 R88, R165, 0x10, RZ ;  /* 0x00000010a5587819 */ /* 0x000fe200000006ff */
[----:B------:R-:W-:Y:S01]  /*5440*/  FMUL.FTZ R211, R211, R210 ;  /* 0x000000d2d3d37220 */ /* 0x000fe20000410000 */
[----:B------:R-:W-:Y:S01]  /*5450*/  FADD.FTZ R222, R101, -R222 ;  /* 0x800000de65de7221 */ /* 0x000fe20000010000 */
[----:B------:R-:W-:Y:S01]  /*5460*/  FFMA.FTZ R221, R209, UR4, R204 ;  /* 0x00000004d1dd7c23 */ /* 0x000fe200080100cc */
[----:B0-----:R-:W-:Y:S01]  /*5470*/  PRMT R85, R81, 0x5410, R80 ;  /* 0x0000541051557816 */ /* 0x001fe20000000050 */
[----:B------:R-:W-:Y:S01]  /*5480*/  FMUL.FTZ R235, R235, UR7 ;  /* 0x00000007ebeb7c20 */ /* 0x000fe20008410000 */
[----:B------:R-:W-:Y:S01]  /*5490*/  F2F.BF16.F32 R94, R94 ;  /* 0x0000005e005e7304 */ /* 0x000fe20000202000 */
[--C-:B------:R-:W-:Y:S01]  /*54a0*/  FFMA.FTZ R103, R103, UR4, R204.reuse ;  /* 0x0000000467677c23 */ /* 0x100fe200080100cc */
[----:B------:R-:W-:Y:S01]  /*54b0*/  SHF.L.U32 R217, R119, 0x10, RZ ;  /* 0x0000001077d97819 */ /* 0x000fe200000006ff */
[----:B------:R-:W-:Y:S01]  /*54c0*/  FFMA.FTZ R101, R99, UR4, R204 ;  /* 0x0000000463657c23 */ /* 0x000fe200080100cc */
[----:B------:R-:W-:Y:S01]  /*54d0*/  SHF.L.U32 R81, R163, 0x10, RZ ;  /* 0x00000010a3517819 */ /* 0x000fe200000006ff */
[----:B------:R-:W-:Y:S01]  /*54e0*/  FMUL.FTZ R208, R208, UR7 ;  /* 0x00000007d0d07c20 */ /* 0x000fe20008410000 */
[----:B------:R-:W-:Y:S01]  /*54f0*/  FMUL.FTZ R218, R84, UR7 ;  /* 0x0000000754da7c20 */ /* 0x000fe20008410000 */
[----:B------:R-:W-:Y:S01]  /*5500*/  FFMA.FTZ R90, R90, UR10, R65 ;  /* 0x0000000a5a5a7c23 */ /* 0x000fe20008010041 */
[----:B------:R-:W0:Y:S01]  /*5510*/  F2F.BF16.F32 R97, R97 ;  /* 0x0000006100617304 */ /* 0x000e220000202000 */
[----:B------:R-:W-:Y:S01]  /*5520*/  FADD.FTZ R221, R102, -R221 ;  /* 0x800000dd66dd7221 */ /* 0x000fe20000010000 */
[----:B------:R-:W-:Y:S01]  /*5530*/  FMUL.FTZ R88, R88, R235 ;  /* 0x000000eb58587220 */ /* 0x000fe20000410000 */
[----:B------:R-:W-:Y:S01]  /*5540*/  FADD.FTZ R103, R100, -R103 ;  /* 0x8000006764677221 */ /* 0x000fe20000010000 */
[----:B------:R-:W-:Y:S01]  /*5550*/  FADD.FTZ R102, R98, -R101 ;  /* 0x8000006562667221 */ /* 0x000fe20000010000 */
[----:B------:R-:W-:Y:S01]  /*5560*/  FMUL.FTZ R100, R217, R208 ;  /* 0x000000d0d9647220 */ /* 0x000fe20000410000 */
[----:B------:R-:W-:Y:S01]  /*5570*/  SHF.L.U32 R98, R160, 0x10, RZ ;  /* 0x00000010a0627819 */ /* 0x000fe200000006ff */
[----:B------:R-:W-:Y:S01]  /*5580*/  FMUL.FTZ R217, R90, UR7 ;  /* 0x000000075ad97c20 */ /* 0x000fe20008410000 */
[----:B------:R1:W-:Y:S01]  /*5590*/  F2F.BF16.F32 R207, R211 ;  /* 0x000000d300cf7304 */ /* 0x0003e20000202000 */
[----:B------:R-:W-:Y:S01]  /*55a0*/  FFMA.FTZ R87, R87, UR10, R64 ;  /* 0x0000000a57577c23 */ /* 0x000fe20008010040 */
[----:B------:R-:W-:Y:S01]  /*55b0*/  SHF.L.U32 R99, R116, 0x10, RZ ;  /* 0x0000001074637819 */ /* 0x000fe200000006ff */
[----:B------:R-:W-:Y:S01]  /*55c0*/  FMUL.FTZ R98, R98, R217 ;  /* 0x000000d962627220 */ /* 0x000fe20000410000 */
[----:B------:R-:W-:Y:S01]  /*55d0*/  FFMA.FTZ R209, R96, UR10, R71 ;  /* 0x0000000a60d17c23 */ /* 0x000fe20008010047 */
[----:B------:R-:W-:Y:S01]  /*55e0*/  FMUL.FTZ R214, R87, UR7 ;  /* 0x0000000757d67c20 */ /* 0x000fe20008410000 */
[----:B------:R-:W-:Y:S01]  /*55f0*/  SHF.L.U32 R224, R121, 0x10, RZ ;  /* 0x0000001079e07819 */ /* 0x000fe200000006ff */
[----:B------:R-:W-:Y:S01]  /*5600*/  FMUL.FTZ R99, R99, R226 ;  /* 0x000000e263637220 */ /* 0x000fe20000410000 */
[----:B------:R-:W3:Y:S01]  /*5610*/  F2F.BF16.F32 R83, R83 ;  /* 0x0000005300537304 */ /* 0x000ee20000202000 */
[----:B-1----:R-:W-:Y:S01]  /*5620*/  PRMT R211, R95, 0x5410, R86 ;  /* 0x000054105fd37816 */ /* 0x002fe20000000056 */
[----:B------:R-:W-:Y:S01]  /*5630*/  FMUL.FTZ R86, R81, R218 ;  /* 0x000000da51567220 */ /* 0x000fe20000410000 */
[----:B--2---:R-:W-:Y:S01]  /*5640*/  IMAD.WIDE.U32 R80, R82, 0x10000, RZ ;  /* 0x0001000052507825 */ /* 0x004fe200078e00ff */
[----:B0-----:R-:W-:-:S03]  /*5650*/  PRMT R101, R97, 0x5410, R94 ;  /* 0x0000541061657816 */ /* 0x001fc6000000005e */
[----:B------:R-:W-:Y:S01]  /*5660*/  FMUL.FTZ R209, R209, UR7 ;  /* 0x00000007d1d17c20 */ /* 0x000fe20008410000 */
[----:B------:R-:W0:Y:S01]  /*5670*/  LDC.64 R94, c[0x0][0x390] ;  /* 0x0000e400ff5e7b82 */ /* 0x000e220000000a00 */
[----:B------:R-:W1:Y:S01]  /*5680*/  F2F.BF16.F32 R88, R88 ;  /* 0x0000005800587304 */ /* 0x000e620000202000 */
[----:B------:R-:W-:Y:S02]  /*5690*/  LOP3.LUT R85, R85, R81, RZ, 0xfc, !PT ;  /* 0x0000005155557212 */ /* 0x000fe400078efcff */
[----:B------:R-:W-:-:S04]  /*56a0*/  SHF.L.U32 R81, R118, 0x10, RZ ;  /* 0x0000001076517819 */ /* 0x000fc800000006ff */
[----:B------:R-:W2:Y:S01]  /*56b0*/  LDC.64 R96, c[0x0][0x468] ;  /* 0x00011a00ff607b82 */ /* 0x000ea20000000a00 */
[----:B---3--:R-:W-:Y:S01]  /*56c0*/  LOP3.LUT R84, R80, R83, RZ, 0xfc, !PT ;  /* 0x0000005350547212 */ /* 0x008fe200078efcff */
[----:B------:R-:W-:Y:S01]  /*56d0*/  F2F.BF16.F32 R89, R89 ;  /* 0x0000005900597304 */ /* 0x000fe20000202000 */
[----:B------:R-:W-:Y:S01]  /*56e0*/  FMUL.FTZ R90, R81, R214 ;  /* 0x000000d6515a7220 */ /* 0x000fe20000410000 */
[----:B-1----:R-:W-:-:S06]  /*56f0*/  IMAD.WIDE.U32 R80, R88, 0x10000, RZ ;  /* 0x0001000058507825 */ /* 0x002fcc00078e00ff */
[----:B------:R-:W-:Y:S01]  /*5700*/  F2F.BF16.F32 R98, R98 ;  /* 0x0000006200627304 */ /* 0x000fe20000202000 */
[----:B------:R-:W-:Y:S01]  /*5710*/  LOP3.LUT R87, R211, R81, RZ, 0xfc, !PT ;  /* 0x00000051d3577212 */ /* 0x000fe200078efcff */
[----:B------:R-:W-:Y:S01]  /*5720*/  FFMA.FTZ R211, R213, UR10, R70 ;  /* 0x0000000ad5d37c23 */ /* 0x000fe20008010046 */
[----:B------:R-:W-:-:S05]  /*5730*/  FFMA.FTZ R213, R91, UR10, R68 ;  /* 0x0000000a5bd57c23 */ /* 0x000fca0008010044 */
[----:B------:R-:W1:Y:S01]  /*5740*/  F2F.BF16.F32 R100, R100 ;  /* 0x0000006400647304 */ /* 0x000e620000202000 */
[----:B------:R-:W-:Y:S01]  /*5750*/  FMUL.FTZ R211, R211, UR7 ;  /* 0x00000007d3d37c20 */ /* 0x000fe20008410000 */
[----:B------:R-:W-:Y:S01]  /*5760*/  FFMA.FTZ R221, R221, UR10, R74 ;  /* 0x0000000adddd7c23 */ /* 0x000fe2000801004a */
[----:B------:R-:W-:Y:S02]  /*5770*/  FMUL.FTZ R213, R213, UR7 ;  /* 0x00000007d5d57c20 */ /* 0x000fe40008410000 */
[----:B------:R-:W-:Y:S01]  /*5780*/  FMUL.FTZ R237, R224, R211 ;  /* 0x000000d3e0ed7220 */ /* 0x000fe20000410000 */
[----:B------:R-:W-:Y:S02]  /*5790*/  SHF.L.U32 R224, R158, 0x10, RZ ;  /* 0x000000109ee07819 */ /* 0x000fe400000006ff */
[----:B------:R3:W4:Y:S01]  /*57a0*/  F2F.BF16.F32 R82, R86 ;  /* 0x0000005600527304 */ /* 0x0007220000202000 */
[----:B-1----:R-:W-:-:S07]  /*57b0*/  PRMT R207, R100, 0x5410, R207 ;  /* 0x0000541064cf7816 */ /* 0x002fce00000000cf */
[----:B------:R-:W1:Y:S01]  /*57c0*/  F2F.BF16.F32 R219, R90 ;  /* 0x0000005a00db7304 */ /* 0x000e620000202000 */
[----:B---3--:R-:W-:Y:S01]  /*57d0*/  LOP3.LUT R86, R80, R89, RZ, 0xfc, !PT ;  /* 0x0000005950567212 */ /* 0x008fe200078efcff */
[----:B------:R-:W-:Y:S01]  /*57e0*/  IMAD.WIDE.U32 R80, R98, 0x10000, RZ ;  /* 0x0001000062507825 */ /* 0x000fe200078e00ff */
[----:B------:R-:W-:-:S03]  /*57f0*/  SHF.L.U32 R100, R159, 0x10, RZ ;  /* 0x000000109f647819 */ /* 0x000fc600000006ff */
[----:B----4-:R-:W-:Y:S02]  /*5800*/  IMAD.WIDE.U32 R82, R82, 0x10000, RZ ;  /* 0x0001000052527825 */ /* 0x010fe400078e00ff */
[----:B------:R-:W3:Y:S01]  /*5810*/  F2F.BF16.F32 R99, R99 ;  /* 0x0000006300637304 */ /* 0x000ee20000202000 */
[----:B------:R-:W-:Y:S01]  /*5820*/  LOP3.LUT R91, R207, R81, RZ, 0xfc, !PT ;  /* 0x00000051cf5b7212 */ /* 0x000fe200078efcff */
[----:B------:R-:W-:Y:S01]  /*5830*/  FMUL.FTZ R100, R100, R209 ;  /* 0x000000d164647220 */ /* 0x000fe20000410000 */
[----:B------:R-:W-:Y:S01]  /*5840*/  FMUL.FTZ R221, R221, UR7 ;  /* 0x00000007dddd7c20 */ /* 0x000fe20008410000 */
[----:B------:R-:W-:Y:S02]  /*5850*/  LOP3.LUT R89, R101, R83, RZ, 0xfc, !PT ;  /* 0x0000005365597212 */ /* 0x000fe400078efcff */
[----:B-1----:R-:W-:Y:S01]  /*5860*/  LOP3.LUT R90, R80, R219, RZ, 0xfc, !PT ;  /* 0x000000db505a7212 */ /* 0x002fe200078efcff */
[----:B------:R-:W-:Y:S01]  /*5870*/  FFMA.FTZ R219, R220, UR10, R69 ;  /* 0x0000000adcdb7c23 */ /* 0x000fe20008010045 */
[----:B0-----:R-:W-:Y:S01]  /*5880*/  IMAD.WIDE.U32 R80, R216, 0x8, R94 ;  /* 0x00000008d8507825 */ /* 0x001fe200078e005e */
[----:B------:R-:W-:Y:S03]  /*5890*/  F2F.BF16.F32 R100, R100 ;  /* 0x0000006400647304 */ /* 0x000fe60000202000 */
[----:B------:R-:W-:Y:S01]  /*58a0*/  FMUL.FTZ R219, R219, UR7 ;  /* 0x00000007dbdb7c20 */ /* 0x000fe20008410000 */
[----:B---3--:R-:W-:Y:S01]  /*58b0*/  LOP3.LUT R88, R82, R99, RZ, 0xfc, !PT ;  /* 0x0000006352587212 */ /* 0x008fe200078efcff */
[----:B--2---:R-:W-:-:S04]  /*58c0*/  IMAD.WIDE.U32 R98, R216, 0x8, R96 ;  /* 0x00000008d8627825 */ /* 0x004fc800078e0060 */
[----:B------:R-:W-:Y:S01]  /*58d0*/  FFMA.FTZ R220, R102, UR10, R75 ;  /* 0x0000000a66dc7c23 */ /* 0x000fe2000801004b */
[----:B------:R-:W-:Y:S01]  /*58e0*/  SHF.L.U32 R82, R120, 0x10, RZ ;  /* 0x0000001078527819 */ /* 0x000fe200000006ff */
[----:B------:R-:W-:Y:S01]  /*58f0*/  FMUL.FTZ R102, R224, R219 ;  /* 0x000000dbe0667220 */ /* 0x000fe20000410000 */
[----:B------:R-:W2:Y:S01]  /*5900*/  LDG.E.64 R80, desc[UR16][R80.64] ;  /* 0x0000001050507981 */ /* 0x000ea2000c1e1b00 */
[----:B------:R-:W-:Y:S01]  /*5910*/  SHF.L.U32 R224, R123, 0x10, RZ ;  /* 0x000000107be07819 */ /* 0x000fe200000006ff */
[----:B------:R-:W0:Y:S01]  /*5920*/  F2F.BF16.F32 R237, R237 ;  /* 0x000000ed00ed7304 */ /* 0x000e220000202000 */
[----:B------:R-:W-:Y:S01]  /*5930*/  FMUL.FTZ R101, R82, R213 ;  /* 0x000000d552657220 */ /* 0x000fe20000410000 */
[----:B------:R1:W-:Y:S01]  /*5940*/  STG.E.64 desc[UR16][R98.64], R84 ;  /* 0x0000005462007986 */ /* 0x0003e2000c101b10 */
[----:B------:R-:W-:Y:S01]  /*5950*/  IMAD.WIDE.U32 R82, R206, 0x8, R94 ;  /* 0x00000008ce527825 */ /* 0x000fe200078e005e */
[----:B------:R-:W-:-:S03]  /*5960*/  SHF.L.U32 R233, R157, 0x10, RZ ;  /* 0x000000109de97819 */ /* 0x000fc600000006ff */
[----:B------:R-:W-:Y:S01]  /*5970*/  FMUL.FTZ R220, R220, UR7 ;  /* 0x00000007dcdc7c20 */ /* 0x000fe20008410000 */
[----:B------:R-:W-:Y:S01]  /*5980*/  IMAD.WIDE.U32 R206, R206, 0x8, R96 ;  /* 0x00000008cece7825 */ /* 0x000fe200078e0060 */
[----:B------:R-:W3:Y:S03]  /*5990*/  F2F.BF16.F32 R102, R102 ;  /* 0x0000006600667304 */ /* 0x000ee60000202000 */
[----:B------:R-:W-:Y:S01]  /*59a0*/  FFMA.FTZ R103, R103, UR10, R72 ;  /* 0x0000000a67677c23 */ /* 0x000fe20008010048 */
[----:B------:R-:W4:Y:S01]  /*59b0*/  LDG.E.64 R82, desc[UR16][R82.64] ;  /* 0x0000001052527981 */ /* 0x000f22000c1e1b00 */
[----:B-1----:R-:W-:-:S04]  /*59c0*/  IMAD.WIDE.U32 R84, R205, 0x8, R94 ;  /* 0x00000008cd547825 */ /* 0x002fc800078e005e */
[----:B------:R-:W-:-:S04]  /*59d0*/  IMAD.WIDE.U32 R98, R205, 0x8, R96 ;  /* 0x00000008cd627825 */ /* 0x000fc800078e0060 */
[----:B------:R-:W-:Y:S01]  /*59e0*/  FFMA.FTZ R205, R222, UR10, R73 ;  /* 0x0000000adecd7c23 */ /* 0x000fe20008010049 */
[----:B------:R-:W-:Y:S01]  /*59f0*/  FMUL.FTZ R222, R224, R221 ;  /* 0x000000dde0de7220 */ /* 0x000fe20000410000 */
[----:B------:R-:W-:Y:S02]  /*5a00*/  SHF.L.U32 R224, R156, 0x10, RZ ;  /* 0x000000109ce07819 */ /* 0x000fe400000006ff */
[----:B------:R-:W-:Y:S01]  /*5a10*/  FMUL.FTZ R205, R205, UR7 ;  /* 0x00000007cdcd7c20 */ /* 0x000fe20008410000 */
[----:B------:R-:W1:Y:S01]  /*5a20*/  F2F.BF16.F32 R101, R101 ;  /* 0x0000006500657304 */ /* 0x000e620000202000 */
[----:B------:R0:W-:Y:S01]  /*5a30*/  STG.E.64 desc[UR16][R206.64], R86 ;  /* 0x00000056ce007986 */ /* 0x0001e2000c101b10 */
[----:B------:R-:W-:Y:S01]  /*5a40*/  FMUL.FTZ R216, R233, R220 ;  /* 0x000000dce9d87220 */ /* 0x000fe20000410000 */
[----:B------:R-:W-:Y:S01]  /*5a50*/  FMUL.FTZ R224, R224, R205 ;  /* 0x000000cde0e07220 */ /* 0x000fe20000410000 */
[C---:B------:R-:W-:Y:S01]  /*5a60*/  IMAD.WIDE.U32 R232, R203.reuse, 0x8, R96 ;  /* 0x00000008cbe87825 */ /* 0x040fe200078e0060 */
[----:B------:R-:W4:Y:S03]  /*5a70*/  LDG.E.64 R84, desc[UR16][R84.64] ;  /* 0x0000001054547981 */ /* 0x000f26000c1e1b00 */
[----:B------:R3:W-:Y:S01]  /*5a80*/  F2F.BF16.F32 R239, R222 ;  /* 0x000000de00ef7304 */ /* 0x0007e20000202000 */
[----:B0-----:R-:W-:Y:S01]  /*5a90*/  IMAD.WIDE.U32 R86, R203, 0x8, R94 ;  /* 0x00000008cb567825 */ /* 0x001fe200078e005e */
[----:B------:R-:W-:-:S03]  /*5aa0*/  SHF.L.U32 R206, R122, 0x10, RZ ;  /* 0x000000107ace7819 */ /* 0x000fc600000006ff */
[----:B------:R-:W-:-:S03]  /*5ab0*/  FMUL.FTZ R203, R103, UR7 ;  /* 0x0000000767cb7c20 */ /* 0x000fc60008410000 */
[----:B------:R-:W-:Y:S01]  /*5ac0*/  F2F.BF16.F32 R224, R224 ;  /* 0x000000e000e07304 */ /* 0x000fe20000202000 */
[----:B---3--:R-:W-:Y:S01]  /*5ad0*/  FMUL.FTZ R222, R206, R203 ;  /* 0x000000cbcede7220 */ /* 0x008fe20000410000 */
[----:B------:R0:W-:Y:S01]  /*5ae0*/  STG.E.64 desc[UR16][R98.64], R88 ;  /* 0x0000005862007986 */ /* 0x0001e2000c101b10 */
[----:B------:R-:W-:-:S05]  /*5af0*/  PRMT R103, R237, 0x5410, R100 ;  /* 0x00005410ed677816 */ /* 0x000fca0000000064 */
[----:B------:R-:W3:Y:S01]  /*5b00*/  F2F.BF16.F32 R216, R216 ;  /* 0x000000d800d87304 */ /* 0x000ee20000202000 */
[----:B------:R-:W4:Y:S01]  /*5b10*/  LDG.E.64 R86, desc[UR16][R86.64] ;  /* 0x0000001056567981 */ /* 0x000f22000c1e1b00 */
[----:B------:R-:W-:-:S06]  /*5b20*/  IMAD.WIDE.U32 R206, R199, 0x8, R96 ;  /* 0x00000008c7ce7825 */ /* 0x000fcc00078e0060 */
[----:B------:R-:W3:Y:S01]  /*5b30*/  F2F.BF16.F32 R237, R222 ;  /* 0x000000de00ed7304 */ /* 0x000ee20000202000 */
[----:B0-----:R-:W-:-:S04]  /*5b40*/  IMAD.WIDE.U32 R98, R102, 0x10000, RZ ;  /* 0x0001000066627825 */ /* 0x001fc800078e00ff */
[--C-:B------:R-:W-:Y:S01]  /*5b50*/  IMAD.WIDE.U32 R88, R199, 0x8, R94.reuse ;  /* 0x00000008c7587825 */ /* 0x100fe200078e005e */
[----:B------:R-:W-:Y:S02]  /*5b60*/  LOP3.LUT R99, R103, R99, RZ, 0xfc, !PT ;  /* 0x0000006367637212 */ /* 0x000fe400078efcff */
[----:B-1----:R-:W-:Y:S01]  /*5b70*/  LOP3.LUT R98, R98, R101, RZ, 0xfc, !PT ;  /* 0x0000006562627212 */ /* 0x002fe200078efcff */
[----:B------:R-:W-:Y:S01]  /*5b80*/  IMAD.WIDE.U32 R102, R198, 0x8, R94 ;  /* 0x00000008c6667825 */ /* 0x000fe200078e005e */
[----:B------:R0:W-:Y:S01]  /*5b90*/  STG.E.64 desc[UR16][R232.64], R90 ;  /* 0x0000005ae8007986 */ /* 0x0001e2000c101b10 */
[----:B---3--:R-:W-:Y:S02]  /*5ba0*/  PRMT R239, R239, 0x5410, R216 ;  /* 0x00005410efef7816 */ /* 0x008fe400000000d8 */
[----:B------:R-:W-:Y:S01]  /*5bb0*/  IMAD.WIDE.U32 R100, R224, 0x10000, RZ ;  /* 0x00010000e0647825 */ /* 0x000fe200078e00ff */
[----:B------:R-:W3:Y:S04]  /*5bc0*/  LDG.E.64 R88, desc[UR16][R88.64] ;  /* 0x0000001058587981 */ /* 0x000ee8000c1e1b00 */
[----:B------:R1:W-:Y:S01]  /*5bd0*/  STG.E.64 desc[UR16][R206.64], R98 ;  /* 0x00000062ce007986 */ /* 0x0003e2000c101b10 */
[----:B------:R-:W-:Y:S01]  /*5be0*/  LOP3.LUT R101, R239, R101, RZ, 0xfc, !PT ;  /* 0x00000065ef657212 */ /* 0x000fe200078efcff */
[----:B------:R-:W-:-:S02]  /*5bf0*/  IMAD.WIDE.U32 R198, R198, 0x8, R96 ;  /* 0x00000008c6c67825 */ /* 0x000fc400078e0060 */
[----:B0-----:R0:W3:Y:S01]  /*5c00*/  LDG.E.64 R90, desc[UR16][R102.64] ;  /* 0x00000010665a7981 */ /* 0x0010e2000c1e1b00 */
[----:B------:R-:W-:Y:S01]  /*5c10*/  LOP3.LUT R100, R100, R237, RZ, 0xfc, !PT ;  /* 0x000000ed64647212 */ /* 0x000fe200078efcff */
[----:B------:R-:W-:-:S04]  /*5c20*/  IMAD.WIDE.U32 R94, R168, 0x8, R94 ;  /* 0x00000008a85e7825 */ /* 0x000fc800078e005e */
[----:B------:R1:W-:Y:S04]  /*5c30*/  STG.E.64 desc[UR16][R198.64], R100 ;  /* 0x00000064c6007986 */ /* 0x0003e8000c101b10 */
[----:B------:R-:W3:Y:S01]  /*5c40*/  LDG.E.64 R94, desc[UR16][R94.64] ;  /* 0x000000105e5e7981 */ /* 0x000ee2000c1e1b00 */
[--C-:B------:R-:W-:Y:S01]  /*5c50*/  FFMA.FTZ R216, R201, UR4, R204.reuse ;  /* 0x00000004c9d87c23 */ /* 0x100fe200080100cc */
[--C-:B------:R-:W-:Y:S01]  /*5c60*/  FFMA.FTZ R201, R202, UR4, R204.reuse ;  /* 0x00000004cac97c23 */ /* 0x100fe200080100cc */
[----:B0-----:R-:W-:-:S03]  /*5c70*/  FFMA.FTZ R103, R200, UR4, R204 ;  /* 0x00000004c8677c23 */ /* 0x001fc600080100cc */
[----:B------:R-:W-:Y:S01]  /*5c80*/  FADD.FTZ R106, R106, -R201 ;  /* 0x800000c96a6a7221 */ /* 0x000fe20000010000 */
[----:B------:R-:W-:Y:S01]  /*5c90*/  FADD.FTZ R107, R107, -R216 ;  /* 0x800000d86b6b7221 */ /* 0x000fe20000010000 */
[----:B------:R-:W-:Y:S02]  /*5ca0*/  FADD.FTZ R104, R104, -R103 ;  /* 0x8000006768687221 */ /* 0x000fe40000010000 */
[----:B-1----:R-:W-:Y:S01]  /*5cb0*/  FFMA.FTZ R99, R106, UR10, R79 ;  /* 0x0000000a6a637c23 */ /* 0x002fe2000801004f */
[----:B------:R-:W-:Y:S01]  /*5cc0*/  SHF.L.U32 R103, R155, 0x10, RZ ;  /* 0x000000109b677819 */ /* 0x000fe200000006ff */
[----:B------:R-:W-:Y:S02]  /*5cd0*/  FFMA.FTZ R204, R105, UR4, R204 ;  /* 0x0000000469cc7c23 */ /* 0x000fe400080100cc */
[----:B------:R-:W-:Y:S01]  /*5ce0*/  FMUL.FTZ R100, R99, UR7 ;  /* 0x0000000763647c20 */ /* 0x000fe20008410000 */
[----:B------:R-:W-:Y:S01]  /*5cf0*/  FFMA.FTZ R98, R107, UR10, R78 ;  /* 0x0000000a6b627c23 */ /* 0x000fe2000801004e */
[----:B------:R-:W-:Y:S01]  /*5d00*/  FFMA.FTZ R101, R104, UR10, R77 ;  /* 0x0000000a68657c23 */ /* 0x000fe2000801004d */
[----:B------:R-:W-:Y:S01]  /*5d10*/  SHF.L.U32 R107, R125, 0x10, RZ ;  /* 0x000000107d6b7819 */ /* 0x000fe200000006ff */
[----:B------:R-:W-:Y:S01]  /*5d20*/  FMUL.FTZ R104, R103, R100 ;  /* 0x0000006467687220 */ /* 0x000fe20000410000 */
[----:B------:R-:W-:Y:S01]  /*5d30*/  FADD.FTZ R103, R93, -R204 ;  /* 0x800000cc5d677221 */ /* 0x000fe20000010000 */
[----:B------:R-:W-:Y:S01]  /*5d40*/  FMUL.FTZ R102, R98, UR7 ;  /* 0x0000000762667c20 */ /* 0x000fe20008410000 */
[----:B------:R-:W-:Y:S01]  /*5d50*/  SHF.L.U32 R106, R154, 0x10, RZ ;  /* 0x000000109a6a7819 */ /* 0x000fe200000006ff */
[----:B------:R-:W-:Y:S01]  /*5d60*/  FMUL.FTZ R101, R101, UR7 ;  /* 0x0000000765657c20 */ /* 0x000fe20008410000 */
[----:B------:R-:W-:Y:S01]  /*5d70*/  FFMA.FTZ R103, R103, UR10, R76 ;  /* 0x0000000a67677c23 */ /* 0x000fe2000801004c */
[----:B------:R-:W-:-:S02]  /*5d80*/  FMUL.FTZ R98, R107, R102 ;  /* 0x000000666b627220 */ /* 0x000fc40000410000 */
[----:B------:R-:W-:Y:S01]  /*5d90*/  FMUL.FTZ R107, R106, R101 ;  /* 0x000000656a6b7220 */ /* 0x000fe20000410000 */
[----:B------:R-:W-:Y:S01]  /*5da0*/  SHF.L.U32 R106, R124, 0x10, RZ ;  /* 0x000000107c6a7819 */ /* 0x000fe200000006ff */
[----:B------:R-:W-:Y:S01]  /*5db0*/  FMUL.FTZ R103, R103, UR7 ;  /* 0x0000000767677c20 */ /* 0x000fe20008410000 */
[----:B------:R-:W-:Y:S03]  /*5dc0*/  F2F.BF16.F32 R99, R98 ;  /* 0x0000006200637304 */ /* 0x000fe60000202000 */
[----:B------:R-:W-:-:S05]  /*5dd0*/  FMUL.FTZ R105, R106, R103 ;  /* 0x000000676a697220 */ /* 0x000fca0000410000 */
[----:B------:R-:W0:Y:S08]  /*5de0*/  F2F.BF16.F32 R104, R104 ;  /* 0x0000006800687304 */ /* 0x000e300000202000 */
[----:B------:R-:W1:Y:S08]  /*5df0*/  F2F.BF16.F32 R98, R107 ;  /* 0x0000006b00627304 */ /* 0x000e700000202000 */
[----:B------:R-:W2:Y:S01]  /*5e00*/  F2F.BF16.F32 R105, R105 ;  /* 0x0000006900697304 */ /* 0x000ea20000202000 */
[----:B0-----:R-:W-:Y:S01]  /*5e10*/  PRMT R199, R99, 0x5410, R104 ;  /* 0x0000541063c77816 */ /* 0x001fe20000000068 */
[----:B-1----:R-:W-:-:S04]  /*5e20*/  IMAD.WIDE.U32 R98, R98, 0x10000, RZ ;  /* 0x0001000062627825 */ /* 0x002fc800078e00ff */
[----:B------:R-:W-:Y:S01]  /*5e30*/  IMAD.WIDE.U32 R96, R168, 0x8, R96 ;  /* 0x00000008a8607825 */ /* 0x000fe200078e0060 */
[C---:B--2---:R-:W-:Y:S02]  /*5e40*/  SHF.R.U64 R198, R80.reuse, 0x10, R81 ;  /* 0x0000001050c67819 */ /* 0x044fe40000001251 */
[----:B------:R-:W-:Y:S02]  /*5e50*/  SHF.L.U32 R104, R80, 0x10, RZ ;  /* 0x0000001050687819 */ /* 0x000fe400000006ff */
[----:B------:R-:W-:Y:S02]  /*5e60*/  SHF.L.U32 R93, R81, 0x10, RZ ;  /* 0x00000010515d7819 */ /* 0x000fe400000006ff */
[----:B------:R-:W-:Y:S02]  /*5e70*/  LOP3.LUT R80, R98, R105, RZ, 0xfc, !PT ;  /* 0x0000006962507212 */ /* 0x000fe400078efcff */
[----:B------:R-:W-:Y:S01]  /*5e80*/  SHF.L.U32 R98, R198, 0x10, RZ ;  /* 0x00000010c6627819 */ /* 0x000fe200000006ff */
[----:B------:R-:W-:Y:S01]  /*5e90*/  FMUL.FTZ R230, R230, R93 ;  /* 0x0000005de6e67220 */ /* 0x000fe20000410000 */
[----:B----4-:R-:W-:-:S03]  /*5ea0*/  SHF.R.U32.HI R105, RZ, 0x10, R83 ;  /* 0x00000010ff697819 */ /* 0x010fc60000011653 */
[----:B------:R-:W-:Y:S01]  /*5eb0*/  FMUL.FTZ R93, R227, R98 ;  /* 0x00000062e35d7220 */ /* 0x000fe20000410000 */
[----:B------:R-:W-:Y:S02]  /*5ec0*/  SHF.R.U32.HI R106, RZ, 0x10, R81 ;  /* 0x00000010ff6a7819 */ /* 0x000fe40000011651 */
[----:B------:R-:W-:Y:S02]  /*5ed0*/  SHF.L.U32 R98, R105, 0x10, RZ ;  /* 0x0000001069627819 */ /* 0x000fe400000006ff */
[----:B------:R-:W-:Y:S02]  /*5ee0*/  LOP3.LUT R81, R199, R99, RZ, 0xfc, !PT ;  /* 0x00000063c7517212 */ /* 0x000fe400078efcff */
[C---:B------:R-:W-:Y:S01]  /*5ef0*/  SHF.L.U32 R99, R82.reuse, 0x10, RZ ;  /* 0x0000001052637819 */ /* 0x040fe200000006ff */
[----:B------:R-:W-:Y:S01]  /*5f00*/  FMUL.FTZ R105, R225, R98 ;  /* 0x00000062e1697220 */ /* 0x000fe20000410000 */
[----:B------:R-:W-:Y:S02]  /*5f10*/  SHF.L.U32 R216, R83, 0x10, RZ ;  /* 0x0000001053d87819 */ /* 0x000fe400000006ff */
[----:B------:R-:W-:-:S04]  /*5f20*/  SHF.R.U64 R82, R82, 0x10, R83 ;  /* 0x0000001052527819 */ /* 0x000fc80000001253 */
[----:B------:R-:W-:Y:S02]  /*5f30*/  SHF.L.U32 R82, R82, 0x10, RZ ;  /* 0x0000001052527819 */ /* 0x000fe400000006ff */
[--C-:B------:R-:W-:Y:S02]  /*5f40*/  SHF.R.U32.HI R98, RZ, 0x10, R85.reuse ;  /* 0x00000010ff627819 */ /* 0x100fe40000011655 */
[C---:B------:R-:W-:Y:S02]  /*5f50*/  SHF.L.U32 R83, R84.reuse, 0x10, RZ ;  /* 0x0000001054537819 */ /* 0x040fe400000006ff */
[----:B------:R-:W-:Y:S02]  /*5f60*/  SHF.R.U64 R225, R84, 0x10, R85 ;  /* 0x0000001054e17819 */ /* 0x000fe40000001255 */
[----:B------:R-:W-:Y:S01]  /*5f70*/  SHF.L.U32 R84, R98, 0x10, RZ ;  /* 0x0000001062547819 */ /* 0x000fe200000006ff */
[----:B------:R-:W-:Y:S01]  /*5f80*/  FMUL.FTZ R226, R226, R83 ;  /* 0x00000053e2e27220 */ /* 0x000fe20000410000 */
[----:B------:R-:W-:Y:S01]  /*5f90*/  FMUL.FTZ R235, R235, R82 ;  /* 0x00000052ebeb7220 */ /* 0x000fe20000410000 */
[----:B------:R-:W-:-:S02]  /*5fa0*/  FMUL.FTZ R236, R236, R99 ;  /* 0x00000063ecec7220 */ /* 0x000fc40000410000 */
[----:B------:R-:W-:Y:S01]  /*5fb0*/  FMUL.FTZ R107, R215, R84 ;  /* 0x00000054d76b7220 */ /* 0x000fe20000410000 */
[----:B------:R-:W-:Y:S02]  /*5fc0*/  SHF.L.U32 R99, R85, 0x10, RZ ;  /* 0x0000001055637819 */ /* 0x000fe400000006ff */
[C---:B------:R-:W-:Y:S02]  /*5fd0*/  SHF.L.U32 R83, R86.reuse, 0x10, RZ ;  /* 0x0000001056537819 */ /* 0x040fe400000006ff */
[--C-:B------:R-:W-:Y:S02]  /*5fe0*/  SHF.R.U32.HI R82, RZ, 0x10, R87.reuse ;  /* 0x00000010ff527819 */ /* 0x100fe40000011657 */
[----:B------:R-:W-:Y:S01]  /*5ff0*/  SHF.R.U64 R84, R86, 0x10, R87 ;  /* 0x0000001056547819 */ /* 0x000fe20000001257 */
[----:B------:R-:W-:Y:S01]  /*6000*/  FMUL.FTZ R214, R214, R83 ;  /* 0x00000053d6d67220 */ /* 0x000fe20000410000 */
[----:B------:R-:W-:Y:S02]  /*6010*/  SHF.L.U32 R85, R87, 0x10, RZ ;  /* 0x0000001057557819 */ /* 0x000fe400000006ff */
[----:B------:R-:W-:-:S02]  /*6020*/  SHF.L.U32 R87, R82, 0x10, RZ ;  /* 0x0000001052577819 */ /* 0x000fc400000006ff */
[----:B------:R-:W-:Y:S01]  /*6030*/  SHF.L.U32 R82, R84, 0x10, RZ ;  /* 0x0000001054527819 */ /* 0x000fe200000006ff */
[----:B------:R-:W-:Y:S01]  /*6040*/  FMUL.FTZ R86, R208, R85 ;  /* 0x00000055d0567220 */ /* 0x000fe20000410000 */
[----:B------:R-:W-:Y:S01]  /*6050*/  SHF.L.U32 R225, R225, 0x10, RZ ;  /* 0x00000010e1e17819 */ /* 0x000fe200000006ff */
[----:B------:R0:W-:Y:S02]  /*6060*/  STG.E.64 desc[UR16][R96.64], R80 ;  /* 0x0000005060007986 */ /* 0x0001e4000c101b10 */
[----:B------:R-:W-:Y:S01]  /*6070*/  FMUL.FTZ R217, R217, R82 ;  /* 0x00000052d9d97220 */ /* 0x000fe20000410000 */
[----:B---3--:R-:W-:Y:S02]  /*6080*/  SHF.L.U32 R98, R89, 0x10, RZ ;  /* 0x0000001059627819 */ /* 0x008fe400000006ff */
[----:B------:R-:W-:Y:S02]  /*6090*/  SHF.L.U32 R84, R88, 0x10, RZ ;  /* 0x0000001058547819 */ /* 0x000fe400000006ff */
[----:B------:R-:W-:-:S04]  /*60a0*/  SHF.R.U32.HI R83, RZ, 0x10, R91 ;  /* 0x00000010ff537819 */ /* 0x000fc8000001165b */
[----:B------:R-:W-:Y:S02]  /*60b0*/  SHF.L.U32 R83, R83, 0x10, RZ ;  /* 0x0000001053537819 */ /* 0x000fe400000006ff */
[--C-:B------:R-:W-:Y:S02]  /*60c0*/  SHF.R.U32.HI R208, RZ, 0x10, R89.reuse ;  /* 0x00000010ffd07819 */ /* 0x100fe40000011659 */
[----:B------:R-:W-:Y:S01]  /*60d0*/  SHF.R.U64 R88, R88, 0x10, R89 ;  /* 0x0000001058587819 */ /* 0x000fe20000001259 */
[----:B------:R-:W-:Y:S01]  /*60e0*/  FMUL.FTZ R89, R211, R98 ;  /* 0x00000062d3597220 */ /* 0x000fe20000410000 */
[----:B------:R-:W-:Y:S01]  /*60f0*/  SHF.L.U32 R82, R90, 0x10, RZ ;  /* 0x000000105a527819 */ /* 0x000fe200000006ff */
[----:B------:R-:W-:Y:S01]  /*6100*/  FMUL.FTZ R98, R220, R83 ;  /* 0x00000053dc627220 */ /* 0x000fe20000410000 */
[----:B------:R-:W-:Y:S01]  /*6110*/  SHF.R.U64 R90, R90, 0x10, R91 ;  /* 0x000000105a5a7819 */ /* 0x000fe2000000125b */
[----:B------:R-:W-:Y:S01]  /*6120*/  FMUL.FTZ R225, R218, R225 ;  /* 0x000000e1dae17220 */ /* 0x000fe20000410000 */
[----:B------:R-:W-:-:S02]  /*6130*/  SHF.R.U64 R83, R94, 0x10, R95 ;  /* 0x000000105e537819 */ /* 0x000fc4000000125f */
[----:B0-----:R-:W-:Y:S01]  /*6140*/  SHF.R.U32.HI R81, RZ, 0x10, R95 ;  /* 0x00000010ff517819 */ /* 0x001fe2000001165f */
[----:B------:R-:W-:Y:S01]  /*6150*/  FMUL.FTZ R218, R210, R87 ;  /* 0x00000057d2da7220 */ /* 0x000fe20000410000 */
[----:B------:R-:W-:Y:S01]  /*6160*/  FMUL.FTZ R87, R213, R84 ;  /* 0x00000054d5577220 */ /* 0x000fe20000410000 */
[----:B------:R-:W-:Y:S01]  /*6170*/  SHF.L.U32 R88, R88, 0x10, RZ ;  /* 0x0000001058587819 */ /* 0x000fe200000006ff */
[----:B------:R-:W-:Y:S01]  /*6180*/  FMUL.FTZ R203, R203, R82 ;  /* 0x00000052cbcb7220 */ /* 0x000fe20000410000 */
        /* <DEDUP_REMOVED lines=21> */
.L_x_4323:
        /* <DEDUP_REMOVED lines=9> */
[----:B-----5:R-:W-:Y:S01]  /*6370*/  FFMA.FTZ R81, R82, UR10, R53 ;  /* 0x0000000a52517c23 */ /* 0x020fe20008010035 */
[----:B------:R-:W-:Y:S01]  /*6380*/  FADD.FTZ R231, R242, -R231 ;  /* 0x800000e7f2e77221 */ /* 0x000fe20000010000 */
[----:B------:R-:W-:Y:S01]  /*6390*/  FFMA.FTZ R82, R245, UR10, R54 ;  /* 0x0000000af5527c23 */ /* 0x000fe20008010036 */
[----:B------:R-:W-:Y:S01]  /*63a0*/  FFMA.FTZ R83, R230, UR10, R55 ;  /* 0x0000000ae6537c23 */ /* 0x000fe20008010037 */
[----:B------:R-:W-:Y:S01]  /*63b0*/  SHF.L.U32 R87, R113, 0x10, RZ ;  /* 0x0000001071577819 */ /* 0x000fe200000006ff */
[----:B------:R-:W-:Y:S01]  /*63c0*/  FFMA.FTZ R80, R231, UR10, R52 ;  /* 0x0000000ae7507c23 */ /* 0x000fe20008010034 */
[----:B------:R-:W-:Y:S01]  /*63d0*/  FMUL.FTZ R230, R82, UR7 ;  /* 0x0000000752e67c20 */ /* 0x000fe20008410000 */
[----:B------:R-:W-:Y:S01]  /*63e0*/  SHF.L.U32 R232, R166, 0x10, RZ ;  /* 0x00000010a6e87819 */ /* 0x000fe200000006ff */
[----:B------:R-:W-:Y:S01]  /*63f0*/  FMUL.FTZ R231, R83, UR7 ;  /* 0x0000000753e77c20 */ /* 0x000fe20008410000 */
[----:B------:R-:W2:Y:S01]  /*6400*/  LDC.64 R242, c[0x0][0x468] ;  /* 0x00011a00fff27b82 */ /* 0x000ea20000000a00 */
[----:B------:R-:W-:Y:S01]  /*6410*/  FMUL.FTZ R86, R87, R230 ;  /* 0x000000e657567220 */ /* 0x000fe20000410000 */
[----:B------:R-:W-:Y:S01]  /*6420*/  SHF.L.U32 R87, R167, 0x10, RZ ;  /* 0x00000010a7577819 */ /* 0x000fe200000006ff */
[----:B------:R-:W-:Y:S01]  /*6430*/  FMUL.FTZ R91, R232, R231 ;  /* 0x000000e7e85b7220 */ /* 0x000fe20000410000 */
[----:B0-----:R-:W-:-:S04]  /*6440*/  IMAD.WIDE.U32 R88, R216, 0x8, R250 ;  /* 0x00000008d8587825 */ /* 0x001fc800078e00fa */
[----:B------:R-:W-:Y:S01]  /*6450*/  FMUL.FTZ R232, R81, UR7 ;  /* 0x0000000751e87c20 */ /* 0x000fe20008410000 */
[----:B------:R-:W-:Y:S01]  /*6460*/  FMUL.FTZ R233, R80, UR7 ;  /* 0x0000000750e97c20 */ /* 0x000fe20008410000 */
[----:B------:R-:W3:Y:S01]  /*6470*/  LDG.E.64 R88, desc[UR16][R88.64] ;  /* 0x0000001058587981 */ /* 0x000ee2000c1e1b00 */
[----:B-1----:R-:W-:-:S04]  /*6480*/  IMAD.WIDE.U32 R84, R216, 0x10, R248 ;  /* 0x00000010d8547825 */ /* 0x002fc800078e00f8 */
[----:B------:R-:W-:Y:S01]  /*6490*/  FMUL.FTZ R87, R87, R232 ;  /* 0x000000e857577220 */ /* 0x000fe20000410000 */
[----:B------:R0:W-:Y:S01]  /*64a0*/  STG.E.128 desc[UR16][R84.64], R80 ;  /* 0x0000005054007986 */ /* 0x0001e2000c101d10 */
[----:B------:R1:W-:Y:S08]  /*64b0*/  F2F.BF16.F32 R90, R86 ;  /* 0x00000056005a7304 */ /* 0x0003f00000202000 */
[----:B------:R-:W4:Y:S01]  /*64c0*/  F2F.BF16.F32 R91, R91 ;  /* 0x0000005b005b7304 */ /* 0x000f220000202000 */
[----:B0-----:R-:W-:-:S07]  /*64d0*/  SHF.L.U32 R80, R112, 0x10, RZ ;  /* 0x0000001070507819 */ /* 0x001fce00000006ff */
[----:B------:R-:W0:Y:S01]  /*64e0*/  F2F.BF16.F32 R81, R87 ;  /* 0x0000005700517304 */ /* 0x000e220000202000 */
[----:B-1----:R-:W-:-:S07]  /*64f0*/  FMUL.FTZ R86, R80, R233 ;  /* 0x000000e950567220 */ /* 0x002fce0000410000 */
[----:B------:R-:W1:Y:S01]  /*6500*/  F2F.BF16.F32 R85, R86 ;  /* 0x0000005600557304 */ /* 0x000e620000202000 */
[----:B----4-:R-:W-:Y:S01]  /*6510*/  PRMT R83, R90, 0x5410, R91 ;  /* 0x000054105a537816 */ /* 0x010fe2000000005b */
[----:B------:R-:W-:Y:S01]  /*6520*/  FFMA.FTZ R235, R235, UR4, R204 ;  /* 0x00000004ebeb7c23 */ /* 0x000fe200080100cc */
[----:B0-----:R-:W-:-:S04]  /*6530*/  IMAD.WIDE.U32 R80, R81, 0x10000, RZ ;  /* 0x0001000051507825 */ /* 0x001fc800078e00ff */
[----:B------:R-:W-:Y:S01]  /*6540*/  FADD.FTZ R234, R234, -R235 ;  /* 0x800000ebeaea7221 */ /* 0x000fe20000010000 */
[----:B------:R-:W-:Y:S01]  /*6550*/  FFMA.FTZ R239, R239, UR4, R204 ;  /* 0x00000004efef7c23 */ /* 0x000fe200080100cc */
[----:B------:R-:W-:Y:S02]  /*6560*/  LOP3.LUT R83, R83, R81, RZ, 0xfc, !PT ;  /* 0x0000005153537212 */ /* 0x000fe400078efcff */
[----:B-1----:R-:W-:Y:S01]  /*6570*/  LOP3.LUT R82, R80, R85, RZ, 0xfc, !PT ;  /* 0x0000005550527212 */ /* 0x002fe200078efcff */
[----:B--2---:R-:W-:-:S04]  /*6580*/  IMAD.WIDE.U32 R84, R216, 0x8, R242 ;  /* 0x00000008d8547825 */ /* 0x004fc800078e00f2 */
[--C-:B------:R-:W-:Y:S01]  /*6590*/  FFMA.FTZ R241, R241, UR4, R204.reuse ;  /* 0x00000004f1f17c23 */ /* 0x100fe200080100cc */
[----:B------:R-:W-:Y:S01]  /*65a0*/  FFMA.FTZ R237, R237, UR4, R204 ;  /* 0x00000004eded7c23 */ /* 0x000fe200080100cc */
[----:B------:R-:W-:Y:S01]  /*65b0*/  FADD.FTZ R238, R238, -R239 ;  /* 0x800000efeeee7221 */ /* 0x000fe20000010000 */
[----:B------:R0:W-:Y:S01]  /*65c0*/  STG.E.64 desc[UR16][R84.64], R82 ;  /* 0x0000005254007986 */ /* 0x0001e2000c101b10 */
[----:B------:R-:W-:Y:S01]  /*65d0*/  FADD.FTZ R241, R240, -R241 ;  /* 0x800000f1f0f17221 */ /* 0x000fe20000010000 */
[----:B------:R-:W-:Y:S01]  /*65e0*/  FADD.FTZ R237, R236, -R237 ;  /* 0x800000edeced7221 */ /* 0x000fe20000010000 */
[----:B------:R-:W-:Y:S01]  /*65f0*/  SHF.L.U32 R235, R164, 0x10, RZ ;  /* 0x00000010a4eb7819 */ /* 0x000fe200000006ff */
[----:B------:R-:W-:Y:S01]  /*6600*/  FFMA.FTZ R81, R238, UR10, R57 ;  /* 0x0000000aee517c23 */ /* 0x000fe20008010039 */
[----:B------:R-:W-:-:S04]  /*6610*/  IMAD.WIDE.U32 R90, R206, 0x8, R250 ;  /* 0x00000008ce5a7825 */ /* 0x000fc800078e00fa */
[----:B------:R-:W-:Y:S01]  /*6620*/  FFMA.FTZ R80, R241, UR10, R56 ;  /* 0x0000000af1507c23 */ /* 0x000fe20008010038 */
[----:B------:R-:W-:Y:S02]  /*6630*/  SHF.L.U32 R86, R165, 0x10, RZ ;  /* 0x00000010a5567819 */ /* 0x000fe400000006ff */
[----:B------:R-:W-:Y:S01]  /*6640*/  SHF.L.U32 R87, R115, 0x10, RZ ;  /* 0x0000001073577819 */ /* 0x000fe200000006ff */
[----:B------:R-:W2:Y:S01]  /*6650*/  LDG.E.64 R90, desc[UR16][R90.64] ;  /* 0x000000105a5a7981 */ /* 0x000ea2000c1e1b00 */
[----:B0-----:R-:W-:Y:S01]  /*6660*/  FFMA.FTZ R83, R234, UR10, R59 ;  /* 0x0000000aea537c23 */ /* 0x001fe2000801003b */
[----:B------:R-:W-:-:S03]  /*6670*/  FFMA.FTZ R82, R237, UR10, R58 ;  /* 0x0000000aed527c23 */ /* 0x000fc6000801003a */
[----:B------:R-:W-:Y:S01]  /*6680*/  FMUL.FTZ R234, R83, UR7 ;  /* 0x0000000753ea7c20 */ /* 0x000fe20008410000 */
[----:B------:R-:W-:-:S04]  /*6690*/  IMAD.WIDE.U32 R84, R206, 0x10, R248 ;  /* 0x00000010ce547825 */ /* 0x000fc800078e00f8 */
[----:B------:R-:W-:Y:S01]  /*66a0*/  FMUL.FTZ R237, R235, R234 ;  /* 0x000000eaebed7220 */ /* 0x000fe20000410000 */
[----:B------:R-:W-:Y:S01]  /*66b0*/  FMUL.FTZ R235, R81, UR7 ;  /* 0x0000000751eb7c20 */ /* 0x000fe20008410000 */
[----:B------:R0:W-:Y:S01]  /*66c0*/  STG.E.128 desc[UR16][R84.64], R80 ;  /* 0x0000005054007986 */ /* 0x0001e2000c101d10 */
[----:B------:R-:W-:Y:S01]  /*66d0*/  FMUL.FTZ R216, R82, UR7 ;  /* 0x0000000752d87c20 */ /* 0x000fe20008410000 */
[----:B------:R-:W-:Y:S01]  /*66e0*/  FMUL.FTZ R236, R80, UR7 ;  /* 0x0000000750ec7c20 */ /* 0x000fe20008410000 */
[----:B------:R-:W-:Y:S02]  /*66f0*/  FMUL.FTZ R86, R86, R235 ;  /* 0x000000eb56567220 */ /* 0x000fe40000410000 */
[----:B------:R-:W-:Y:S01]  /*6700*/  FMUL.FTZ R87, R87, R216 ;  /* 0x000000d857577220 */ /* 0x000fe20000410000 */
[----:B------:R-:W-:Y:S01]  /*6710*/  F2F.BF16.F32 R238, R237 ;  /* 0x000000ed00ee7304 */ /* 0x000fe20000202000 */
[----:B0-----:R-:W-:-:S07]  /*6720*/  SHF.L.U32 R81, R114, 0x10, RZ ;  /* 0x0000001072517819 */ /* 0x001fce00000006ff */
[----:B------:R-:W0:Y:S01]  /*6730*/  F2F.BF16.F32 R80, R86 ;  /* 0x0000005600507304 */ /* 0x000e220000202000 */
[----:B------:R-:W-:-:S07]  /*6740*/  FMUL.FTZ R82, R81, R236 ;  /* 0x000000ec51527220 */ /* 0x000fce0000410000 */
[----:B------:R-:W1:Y:S08]  /*6750*/  F2F.BF16.F32 R87, R87 ;  /* 0x0000005700577304 */ /* 0x000e700000202000 */
[----:B------:R-:W4:Y:S01]  /*6760*/  F2F.BF16.F32 R83, R82 ;  /* 0x0000005200537304 */ /* 0x000f220000202000 */
[----:B0-----:R-:W-:-:S04]  /*6770*/  IMAD.WIDE.U32 R80, R80, 0x10000, RZ ;  /* 0x0001000050507825 */ /* 0x001fc800078e00ff */
[--C-:B------:R-:W-:Y:S01]  /*6780*/  FFMA.FTZ R225, R225, UR4, R204.reuse ;  /* 0x00000004e1e17c23 */ /* 0x100fe200080100cc */
[--C-:B------:R-:W-:Y:S01]  /*6790*/  FFMA.FTZ R95, R95, UR4, R204.reuse ;  /* 0x000000045f5f7c23 */ /* 0x100fe200080100cc */
[--C-:B------:R-:W-:Y:S01]  /*67a0*/  FFMA.FTZ R227, R227, UR4, R204.reuse ;  /* 0x00000004e3e37c23 */ /* 0x100fe200080100cc */
[----:B------:R-:W-:Y:S01]  /*67b0*/  FFMA.FTZ R229, R229, UR4, R204 ;  /* 0x00000004e5e57c23 */ /* 0x000fe200080100cc */
[----:B-1----:R-:W-:Y:S02]  /*67c0*/  PRMT R87, R87, 0x5410, R238 ;  /* 0x0000541057577816 */ /* 0x002fe400000000ee */
[----:B------:R-:W-:Y:S01]  /*67d0*/  FADD.FTZ R226, R226, -R227 ;  /* 0x800000e3e2e27221 */ /* 0x000fe20000010000 */
[----:B------:R-:W-:Y:S01]  /*67e0*/  FADD.FTZ R229, R228, -R229 ;  /* 0x800000e5e4e57221 */ /* 0x000fe20000010000 */
[----:B------:R-:W-:Y:S02]  /*67f0*/  LOP3.LUT R85, R87, R81, RZ, 0xfc, !PT ;  /* 0x0000005157557212 */ /* 0x000fe400078efcff */
[----:B----4-:R-:W-:Y:S01]  /*6800*/  LOP3.LUT R84, R80, R83, RZ, 0xfc, !PT ;  /* 0x0000005350547212 */ /* 0x010fe200078efcff */
[----:B------:R-:W-:Y:S01]  /*6810*/  FADD.FTZ R83, R224, -R225 ;  /* 0x800000e1e0537221 */ /* 0x000fe20000010000 */
[----:B------:R-:W-:-:S04]  /*6820*/  IMAD.WIDE.U32 R224, R206, 0x8, R242 ;  /* 0x00000008cee07825 */ /* 0x000fc800078e00f2 */
[----:B------:R-:W-:Y:S01]  /*6830*/  FADD.FTZ R206, R94, -R95 ;  /* 0x8000005f5ece7221 */ /* 0x000fe20000010000 */
[----:B------:R-:W-:Y:S01]  /*6840*/  FFMA.FTZ R82, R83, UR10, R62 ;  /* 0x0000000a53527c23 */ /* 0x000fe2000801003e */
[----:B------:R-:W-:-:S04]  /*6850*/  IMAD.WIDE.U32 R94, R205, 0x8, R250 ;  /* 0x00000008cd5e7825 */ /* 0x000fc800078e00fa */
[----:B------:R-:W-:Y:S01]  /*6860*/  FFMA.FTZ R83, R206, UR10, R63 ;  /* 0x0000000ace537c23 */ /* 0x000fe2000801003f */
[----:B------:R-:W-:Y:S01]  /*6870*/  FFMA.FTZ R81, R226, UR10, R61 ;  /* 0x0000000ae2517c23 */ /* 0x000fe2000801003d */
[----:B------:R0:W-:Y:S01]  /*6880*/  STG.E.64 desc[UR16][R224.64], R84 ;  /* 0x00000054e0007986 */ /* 0x0001e2000c101b10 */
[----:B------:R-:W-:-:S04]  /*6890*/  IMAD.WIDE.U32 R86, R205, 0x10, R248 ;  /* 0x00000010cd567825 */ /* 0x000fc800078e00f8 */
[----:B------:R-:W-:Y:S01]  /*68a0*/  FFMA.FTZ R80, R229, UR10, R60 ;  /* 0x0000000ae5507c23 */ /* 0x000fe2000801003c */
        /* <DEDUP_REMOVED lines=18> */
[--C-:B------:R-:W-:Y:S01]  /*69d0*/  FFMA.FTZ R83, R223, UR4, R204.reuse ;  /* 0x00000004df537c23 */ /* 0x100fe200080100cc */
[--C-:B------:R-:W-:Y:S01]  /*69e0*/  FFMA.FTZ R97, R97, UR4, R204.reuse ;  /* 0x0000000461617c23 */ /* 0x100fe200080100cc */
[----:B------:R-:W-:Y:S01]  /*69f0*/  FFMA.FTZ R219, R219, UR4, R204 ;  /* 0x00000004dbdb7c23 */ /* 0x000fe200080100cc */
[----:B0-----:R-:W-:-:S04]  /*6a00*/  IMAD.WIDE.U32 R80, R80, 0x10000, RZ ;  /* 0x0001000050507825 */ /* 0x001fc800078e00ff */
[----:B------:R-:W-:Y:S01]  /*6a10*/  FADD.FTZ R83, R222, -R83 ;  /* 0x80000053de537221 */ /* 0x000fe20000010000 */
[----:B-1----:R-:W-:Y:S01]  /*6a20*/  PRMT R227, R227, 0x5410, R228 ;  /* 0x00005410e3e37816 */ /* 0x002fe200000000e4 */
[----:B------:R-:W-:Y:S01]  /*6a30*/  FFMA.FTZ R221, R221, UR4, R204 ;  /* 0x00000004dddd7c23 */ /* 0x000fe200080100cc */
[----:B------:R-:W-:Y:S01]  /*6a40*/  FADD.FTZ R228, R96, -R97 ;  /* 0x8000006160e47221 */ /* 0x000fe20000010000 */
[----:B------:R-:W-:Y:S01]  /*6a50*/  FADD.FTZ R223, R218, -R219 ;  /* 0x800000dbdadf7221 */ /* 0x000fe20000010000 */
[----:B------:R-:W-:Y:S01]  /*6a60*/  LOP3.LUT R87, R227, R81, RZ, 0xfc, !PT ;  /* 0x00000051e3577212 */ /* 0x000fe200078efcff */
[----:B------:R-:W-:-:S04]  /*6a70*/  IMAD.WIDE.U32 R218, R205, 0x8, R242 ;  /* 0x00000008cdda7825 */ /* 0x000fc800078e00f2 */
[----:B------:R-:W-:Y:S01]  /*6a80*/  FADD.FTZ R220, R220, -R221 ;  /* 0x800000dddcdc7221 */ /* 0x000fe20000010000 */
[----:B------:R-:W-:Y:S01]  /*6a90*/  LOP3.LUT R86, R80, R85, RZ, 0xfc, !PT ;  /* 0x0000005550567212 */ /* 0x000fe200078efcff */
[----:B------:R-:W-:Y:S01]  /*6aa0*/  FFMA.FTZ R80, R83, UR10, R64 ;  /* 0x0000000a53507c23 */ /* 0x000fe20008010040 */
[----:B------:R-:W-:Y:S01]  /*6ab0*/  FFMA.FTZ R83, R228, UR10, R67 ;  /* 0x0000000ae4537c23 */ /* 0x000fe20008010043 */
[----:B------:R-:W-:Y:S01]  /*6ac0*/  SHF.L.U32 R221, R161, 0x10, RZ ;  /* 0x00000010a1dd7819 */ /* 0x000fe200000006ff */
[----:B------:R-:W-:Y:S01]  /*6ad0*/  FFMA.FTZ R81, R220, UR10, R65 ;  /* 0x0000000adc517c23 */ /* 0x000fe20008010041 */
[----:B------:R0:W-:Y:S01]  /*6ae0*/  STG.E.64 desc[UR16][R218.64], R86 ;  /* 0x00000056da007986 */ /* 0x0001e2000c101b10 */
[----:B------:R-:W-:Y:S01]  /*6af0*/  FFMA.FTZ R82, R223, UR10, R66 ;  /* 0x0000000adf527c23 */ /* 0x000fe20008010042 */
[----:B------:R-:W-:Y:S01]  /*6b00*/  IMAD.WIDE.U32 R96, R203, 0x8, R250 ;  /* 0x00000008cb607825 */ /* 0x000fe200078e00fa */
[----:B------:R-:W-:-:S03]  /*6b10*/  SHF.L.U32 R222, R119, 0x10, RZ ;  /* 0x0000001077de7819 */ /* 0x000fc600000006ff */
[----:B------:R-:W-:Y:S01]  /*6b20*/  FMUL.FTZ R205, R82, UR7 ;  /* 0x0000000752cd7c20 */ /* 0x000fe20008410000 */
[----:B------:R-:W-:Y:S01]  /*6b30*/  IMAD.WIDE.U32 R84, R203, 0x10, R248 ;  /* 0x00000010cb547825 */ /* 0x000fe200078e00f8 */
[----:B------:R-:W4:Y:S03]  /*6b40*/  LDG.E.64 R96, desc[UR16][R96.64] ;  /* 0x0000001060607981 */ /* 0x000f26000c1e1b00 */
[----:B0-----:R-:W-:Y:S01]  /*6b50*/  FMUL.FTZ R218, R83, UR7 ;  /* 0x0000000753da7c20 */ /* 0x001fe20008410000 */
[--C-:B------:R-:W-:Y:S01]  /*6b60*/  FFMA.FTZ R87, R217, UR4, R204.reuse ;  /* 0x00000004d9577c23 */ /* 0x100fe200080100cc */
[----:B------:R-:W-:Y:S01]  /*6b70*/  SHF.L.U32 R86, R160, 0x10, RZ ;  /* 0x00000010a0567819 */ /* 0x000fe200000006ff */
[----:B------:R-:W-:Y:S01]  /*6b80*/  FMUL.FTZ R217, R81, UR7 ;  /* 0x0000000751d97c20 */ /* 0x000fe20008410000 */
[----:B------:R-:W-:Y:S01]  /*6b90*/  FMUL.FTZ R219, R221, R218 ;  /* 0x000000dadddb7220 */ /* 0x000fe20000410000 */
[--C-:B------:R-:W-:Y:S01]  /*6ba0*/  FFMA.FTZ R221, R213, UR4, R204.reuse ;  /* 0x00000004d5dd7c23 */ /* 0x100fe200080100cc */
[----:B------:R-:W-:Y:S01]  /*6bb0*/  FADD.FTZ R87, R214, -R87 ;  /* 0x80000057d6577221 */ /* 0x000fe20000010000 */
[----:B------:R-:W-:Y:S01]  /*6bc0*/  SHF.L.U32 R213, R118, 0x10, RZ ;  /* 0x0000001076d57819 */ /* 0x000fe200000006ff */
[----:B------:R-:W-:Y:S01]  /*6bd0*/  FMUL.FTZ R214, R80, UR7 ;  /* 0x0000000750d67c20 */ /* 0x000fe20008410000 */
[----:B------:R-:W-:Y:S01]  /*6be0*/  FMUL.FTZ R86, R86, R217 ;  /* 0x000000d956567220 */ /* 0x000fe20000410000 */
[----:B------:R-:W-:Y:S01]  /*6bf0*/  FMUL.FTZ R222, R222, R205 ;  /* 0x000000cddede7220 */ /* 0x000fe20000410000 */
[----:B------:R0:W-:Y:S01]  /*6c00*/  STG.E.128 desc[UR16][R84.64], R80 ;  /* 0x0000005054007986 */ /* 0x0001e2000c101d10 */
[----:B------:R-:W-:Y:S01]  /*6c10*/  F2F.BF16.F32 R219, R219 ;  /* 0x000000db00db7304 */ /* 0x000fe20000202000 */
[----:B------:R-:W-:Y:S01]  /*6c20*/  FADD.FTZ R221, R210, -R221 ;  /* 0x800000ddd2dd7221 */ /* 0x000fe20000010000 */
[----:B------:R-:W-:-:S06]  /*6c30*/  FFMA.FTZ R211, R211, UR4, R204 ;  /* 0x00000004d3d37c23 */ /* 0x000fcc00080100cc */
[----:B------:R-:W-:Y:S01]  /*6c40*/  F2F.BF16.F32 R220, R222 ;  /* 0x000000de00dc7304 */ /* 0x000fe20000202000 */
[----:B0-----:R-:W-:-:S07]  /*6c50*/  FMUL.FTZ R85, R213, R214 ;  /* 0x000000d6d5557220 */ /* 0x001fce0000410000 */
[----:B------:R-:W0:Y:S01]  /*6c60*/  F2F.BF16.F32 R80, R86 ;  /* 0x0000005600507304 */ /* 0x000e220000202000 */
[----:B------:R-:W-:Y:S01]  /*6c70*/  FFMA.FTZ R82, R221, UR10, R70 ;  /* 0x0000000add527c23 */ /* 0x000fe20008010046 */
[----:B------:R-:W-:Y:S01]  /*6c80*/  FFMA.FTZ R213, R209, UR4, R204 ;  /* 0x00000004d1d57c23 */ /* 0x000fe200080100cc */
[----:B------:R-:W-:-:S05]  /*6c90*/  SHF.L.U32 R81, R121, 0x10, RZ ;  /* 0x0000001079517819 */ /* 0x000fca00000006ff */
[----:B------:R-:W1:Y:S01]  /*6ca0*/  F2F.BF16.F32 R85, R85 ;  /* 0x0000005500557304 */ /* 0x000e620000202000 */
[----:B------:R-:W-:Y:S01]  /*6cb0*/  FADD.FTZ R208, R208, -R211 ;  /* 0x800000d3d0d07221 */ /* 0x000fe20000010000 */
[----:B------:R-:W-:Y:S01]  /*6cc0*/  FMUL.FTZ R210, R82, UR7 ;  /* 0x0000000752d27c20 */ /* 0x000fe20008410000 */
[----:B------:R-:W-:Y:S02]  /*6cd0*/  FADD.FTZ R213, R102, -R213 ;  /* 0x800000d566d57221 */ /* 0x000fe40000010000 */
[----:B------:R-:W-:Y:S01]  /*6ce0*/  FFMA.FTZ R83, R208, UR10, R71 ;  /* 0x0000000ad0537c23 */ /* 0x000fe20008010047 */
[----:B------:R-:W-:Y:S01]  /*6cf0*/  FMUL.FTZ R102, R81, R210 ;  /* 0x000000d251667220 */ /* 0x000fe20000410000 */
[----:B0-----:R-:W-:Y:S01]  /*6d00*/  IMAD.WIDE.U32 R80, R80, 0x10000, RZ ;  /* 0x0001000050507825 */ /* 0x001fe200078e00ff */
[----:B------:R-:W-:-:S03]  /*6d10*/  PRMT R219, R220, 0x5410, R219 ;  /* 0x00005410dcdb7816 */ /* 0x000fc600000000db */
[----:B------:R-:W-:Y:S01]  /*6d20*/  FMUL.FTZ R211, R83, UR7 ;  /* 0x0000000753d37c20 */ /* 0x000fe20008410000 */
[----:B------:R-:W-:Y:S01]  /*6d30*/  SHF.L.U32 R86, R159, 0x10, RZ ;  /* 0x000000109f567819 */ /* 0x000fe200000006ff */
[----:B------:R-:W-:Y:S01]  /*6d40*/  FFMA.FTZ R215, R215, UR4, R204 ;  /* 0x00000004d7d77c23 */ /* 0x000fe200080100cc */
[----:B------:R-:W-:Y:S01]  /*6d50*/  LOP3.LUT R209, R219, R81, RZ, 0xfc, !PT ;  /* 0x00000051dbd17212 */ /* 0x000fe200078efcff */
[----:B------:R-:W-:Y:S01]  /*6d60*/  IMAD.WIDE.U32 R220, R203, 0x8, R242 ;  /* 0x00000008cbdc7825 */ /* 0x000fe200078e00f2 */
[----:B-1----:R-:W-:-:S03]  /*6d70*/  LOP3.LUT R208, R80, R85, RZ, 0xfc, !PT ;  /* 0x0000005550d07212 */ /* 0x002fc600078efcff */
[----:B------:R-:W-:Y:S01]  /*6d80*/  FFMA.FTZ R80, R87, UR10, R68 ;  /* 0x0000000a57507c23 */ /* 0x000fe20008010044 */
[----:B------:R-:W-:Y:S01]  /*6d90*/  FMUL.FTZ R223, R86, R211 ;  /* 0x000000d356df7220 */ /* 0x000fe20000410000 */
[----:B------:R-:W-:Y:S01]  /*6da0*/  FFMA.FTZ R99, R99, UR4, R204 ;  /* 0x0000000463637c23 */ /* 0x000fe200080100cc */
[----:B------:R-:W-:Y:S01]  /*6db0*/  FFMA.FTZ R86, R213, UR10, R74 ;  /* 0x0000000ad5567c23 */ /* 0x000fe2000801004a */
[----:B------:R-:W-:Y:S01]  /*6dc0*/  FADD.FTZ R84, R212, -R215 ;  /* 0x800000d7d4547221 */ /* 0x000fe20000010000 */
[----:B------:R-:W-:Y:S01]  /*6dd0*/  SHF.L.U32 R85, R120, 0x10, RZ ;  /* 0x0000001078557819 */ /* 0x000fe200000006ff */
[----:B------:R-:W-:Y:S01]  /*6de0*/  FMUL.FTZ R212, R80, UR7 ;  /* 0x0000000750d47c20 */ /* 0x000fe20008410000 */
[----:B------:R0:W-:Y:S01]  /*6df0*/  STG.E.64 desc[UR16][R220.64], R208 ;  /* 0x000000d0dc007986 */ /* 0x0001e2000c101b10 */
[----:B------:R-:W-:Y:S01]  /*6e00*/  FADD.FTZ R222, R98, -R99 ;  /* 0x8000006362de7221 */ /* 0x000fe20000010000 */
[----:B------:R-:W-:Y:S01]  /*6e10*/  FMUL.FTZ R213, R86, UR7 ;  /* 0x0000000756d57c20 */ /* 0x000fe20008410000 */
[----:B------:R-:W-:-:S04]  /*6e20*/  IMAD.WIDE.U32 R98, R199, 0x8, R250 ;  /* 0x00000008c7627825 */ /* 0x000fc800078e00fa */
[----:B------:R-:W-:Y:S01]  /*6e30*/  FFMA.FTZ R81, R84, UR10, R69 ;  /* 0x0000000a54517c23 */ /* 0x000fe20008010045 */
[----:B------:R-:W-:Y:S01]  /*6e40*/  FMUL.FTZ R227, R85, R212 ;  /* 0x000000d455e37220 */ /* 0x000fe20000410000 */
[----:B------:R-:W-:Y:S01]  /*6e50*/  IMAD.WIDE.U32 R84, R199, 0x10, R248 ;  /* 0x00000010c7547825 */ /* 0x000fe200078e00f8 */
[----:B0-----:R-:W-:-:S03]  /*6e60*/  SHF.L.U32 R220, R123, 0x10, RZ ;  /* 0x000000107bdc7819 */ /* 0x001fc600000006ff */
[----:B------:R-:W-:Y:S01]  /*6e70*/  FFMA.FTZ R208, R207, UR4, R204 ;  /* 0x00000004cfd07c23 */ /* 0x000fe200080100cc */
[----:B------:R-:W-:Y:S01]  /*6e80*/  SHF.L.U32 R228, R158, 0x10, RZ ;  /* 0x000000109ee47819 */ /* 0x000fe200000006ff */
[----:B------:R-:W4:Y:S01]  /*6e90*/  LDG.E.64 R98, desc[UR16][R98.64] ;  /* 0x0000001062627981 */ /* 0x000f22000c1e1b00 */
[----:B------:R-:W-:Y:S01]  /*6ea0*/  FMUL.FTZ R219, R220, R213 ;  /* 0x000000d5dcdb7220 */ /* 0x000fe20000410000 */
[----:B------:R-:W-:Y:S01]  /*6eb0*/  FADD.FTZ R220, R101, -R208 ;  /* 0x800000d065dc7221 */ /* 0x000fe20000010000 */
[----:B------:R-:W-:Y:S01]  /*6ec0*/  FMUL.FTZ R203, R81, UR7 ;  /* 0x0000000751cb7c20 */ /* 0x000fe20008410000 */
[----:B------:R-:W-:Y:S01]  /*6ed0*/  F2F.BF16.F32 R102, R102 ;  /* 0x0000006600667304 */ /* 0x000fe20000202000 */
[----:B------:R0:W-:Y:S01]  /*6ee0*/  STG.E.128 desc[UR16][R84.64], R80 ;  /* 0x0000005054007986 */ /* 0x0001e2000c101d10 */
[----:B------:R-:W-:Y:S01]  /*6ef0*/  FFMA.FTZ R103, R103, UR4, R204 ;  /* 0x0000000467677c23 */ /* 0x000fe200080100cc */
[----:B------:R-:W-:-:S05]  /*6f00*/  FMUL.FTZ R228, R228, R203 ;  /* 0x000000cbe4e47220 */ /* 0x000fca0000410000 */
[----:B------:R-:W1:Y:S01]  /*6f10*/  F2F.BF16.F32 R223, R223 ;  /* 0x000000df00df7304 */ /* 0x000e620000202000 */
[----:B------:R-:W-:Y:S01]  /*6f20*/  FADD.FTZ R103, R100, -R103 ;  /* 0x8000006764677221 */ /* 0x000fe20000010000 */
[----:B------:R-:W-:Y:S01]  /*6f30*/  FFMA.FTZ R87, R222, UR10, R75 ;  /* 0x0000000ade577c23 */ /* 0x000fe2000801004b */
[----:B------:R-:W-:Y:S01]  /*6f40*/  SHF.L.U32 R222, R157, 0x10, RZ ;  /* 0x000000109dde7819 */ /* 0x000fe200000006ff */
[----:B0-----:R-:W-:Y:S01]  /*6f50*/  FFMA.FTZ R85, R220, UR10, R73 ;  /* 0x0000000adc557c23 */ /* 0x001fe20008010049 */
[----:B------:R-:W-:-:S03]  /*6f60*/  SHF.L.U32 R80, R156, 0x10, RZ ;  /* 0x000000109c507819 */ /* 0x000fc600000006ff */
[----:B------:R-:W-:Y:S01]  /*6f70*/  FMUL.FTZ R215, R85, UR7 ;  /* 0x0000000755d77c20 */ /* 0x000fe20008410000 */
[----:B------:R-:W-:Y:S01]  /*6f80*/  FFMA.FTZ R84, R103, UR10, R72 ;  /* 0x0000000a67547c23 */ /* 0x000fe20008010048 */
[----:B------:R-:W0:Y:S01]  /*6f90*/  F2F.BF16.F32 R228, R228 ;  /* 0x000000e400e47304 */ /* 0x000e220000202000 */
[----:B------:R-:W-:Y:S01]  /*6fa0*/  FMUL.FTZ R207, R87, UR7 ;  /* 0x0000000757cf7c20 */ /* 0x000fe20008410000 */
[----:B------:R-:W-:Y:S01]  /*6fb0*/  FMUL.FTZ R209, R80, R215 ;  /* 0x000000d750d17220 */ /* 0x000fe20000410000 */
[----:B------:R-:W-:Y:S02]  /*6fc0*/  SHF.L.U32 R80, R122, 0x10, RZ ;  /* 0x000000107a507819 */ /* 0x000fe400000006ff */
[----:B------:R-:W-:-:S03]  /*6fd0*/  FMUL.FTZ R222, R222, R207 ;  /* 0x000000cfdede7220 */ /* 0x000fc60000410000 */
[----:B------:R3:W-:Y:S01]  /*6fe0*/  F2F.BF16.F32 R208, R219 ;  /* 0x000000db00d07304 */ /* 0x0007e20000202000 */
[----:B-1----:R-:W-:Y:S01]  /*6ff0*/  PRMT R223, R102, 0x5410, R223 ;  /* 0x0000541066df7816 */ /* 0x002fe200000000df */
[----:B---3--:R-:W-:-:S06]  /*7000*/  FMUL.FTZ R219, R84, UR7 ;  /* 0x0000000754db7c20 */ /* 0x008fcc0008410000 */
[----:B------:R-:W1:Y:S01]  /*7010*/  F2F.BF16.F32 R227, R227 ;  /* 0x000000e300e37304 */ /* 0x000e620000202000 */
[----:B------:R-:W-:-:S07]  /*7020*/  FMUL.FTZ R102, R80, R219 ;  /* 0x000000db50667220 */ /* 0x000fce0000410000 */
[----:B------:R-:W3:Y:S01]  /*7030*/  F2F.BF16.F32 R209, R209 ;  /* 0x000000d100d17304 */ /* 0x000ee20000202000 */
[----:B0-----:R-:W-:-:S07]  /*7040*/  IMAD.WIDE.U32 R80, R228, 0x10000, RZ ;  /* 0x00010000e4507825 */ /* 0x001fce00078e00ff */
[----:B------:R-:W0:Y:S08]  /*7050*/  F2F.BF16.F32 R229, R222 ;  /* 0x000000de00e57304 */ /* 0x000e300000202000 */
[----:B------:R-:W2:Y:S01]  /*7060*/  F2F.BF16.F32 R103, R102 ;  /* 0x0000006600677304 */ /* 0x000ea20000202000 */
[----:B------:R-:W-:Y:S02]  /*7070*/  LOP3.LUT R83, R223, R81, RZ, 0xfc, !PT ;  /* 0x00000051df537212 */ /* 0x000fe400078efcff */
[----:B-1----:R-:W-:Y:S01]  /*7080*/  LOP3.LUT R82, R80, R227, RZ, 0xfc, !PT ;  /* 0x000000e350527212 */ /* 0x002fe200078efcff */
[----:B---3--:R-:W-:Y:S01]  /*7090*/  IMAD.WIDE.U32 R80, R209, 0x10000, RZ ;  /* 0x00010000d1507825 */ /* 0x008fe200078e00ff */
[----:B0-----:R-:W-:-:S03]  /*70a0*/  PRMT R229, R208, 0x5410, R229 ;  /* 0x00005410d0e57816 */ /* 0x001fc600000000e5 */
[----:B------:R-:W-:-:S04]  /*70b0*/  IMAD.WIDE.U32 R220, R199, 0x8, R242 ;  /* 0x00000008c7dc7825 */ /* 0x000fc800078e00f2 */
[----:B------:R-:W-:Y:S01]  /*70c0*/  IMAD.WIDE.U32 R100, R198, 0x8, R250 ;  /* 0x00000008c6647825 */ /* 0x000fe200078e00fa */
[----:B------:R-:W-:Y:S02]  /*70d0*/  LOP3.LUT R81, R229, R81, RZ, 0xfc, !PT ;  /* 0x00000051e5517212 */ /* 0x000fe400078efcff */
[----:B--2---:R-:W-:Y:S01]  /*70e0*/  LOP3.LUT R80, R80, R103, RZ, 0xfc, !PT ;  /* 0x0000006750507212 */ /* 0x004fe200078efcff */
        /* <DEDUP_REMOVED lines=12> */
[----:B------:R-:W-:Y:S01]  /*71b0*/  FFMA.FTZ R82, R107, UR10, R78 ;  /* 0x0000000a6b527c23 */ /* 0x000fe2000801004e */
[----:B------:R-:W-:Y:S01]  /*71c0*/  FFMA.FTZ R83, R202, UR10, R79 ;  /* 0x0000000aca537c23 */ /* 0x000fe2000801004f */
        /* <DEDUP_REMOVED lines=11> */
[----:B------:R-:W-:Y:S01]  /*7280*/  FFMA.FTZ R81, R104, UR10, R77 ;  /* 0x0000000a68517c23 */ /* 0x000fe2000801004d */
[----:B------:R-:W-:Y:S01]  /*7290*/  SHF.L.U32 R84, R154, 0x10, RZ ;  /* 0x000000109a547819 */ /* 0x000fe200000006ff */
[----:B------:R-:W-:-:S05]  /*72a0*/  FFMA.FTZ R80, R93, UR10, R76 ;  /* 0x0000000a5d507c23 */ /* 0x000fca000801004c */
        /* <DEDUP_REMOVED lines=42> */
[----:B------:R-:W-:Y:S02]  /*7550*/  SHF.L.U32 R107, R107, 0x10, RZ ;  /* 0x000000106b6b7819 */ /* 0x000fe400000006ff */
        /* <DEDUP_REMOVED lines=43> */
.L_x_4322:
        /* <DEDUP_REMOVED lines=30> */
[----:B------:R-:W-:Y:S01]  /*79f0*/  UPLOP3.LUT UP2, UPT, UPT, UPT, UP2, 0x40, 0x4 ;  /* 0x000000000004789c */ /* 0x000fe20003f4e820 */
[----:B------:R-:W-:Y:S10]  /*7a00*/  BRA.U !UP1, `(.L_x_4324) ;  /* 0xffffff9109447547 */ /* 0x000ff4000b83ffff */
[----:B-----5:R-:W-:Y:S02]  /*7a10*/  MOV R58, R51 ;  /* 0x00000033003a7202 */ /* 0x020fe40000000f00 */
        /* <DEDUP_REMOVED lines=77> */
.L_x_4317:
        /* <DEDUP_REMOVED lines=31> */
.L_x_4325:
        /* <DEDUP_REMOVED lines=10> */
.L_x_14351:


//--------------------- .text._ZN10layer_norm13ln_bwd_kernelINS_13Kernel_traitsI13__nv_bfloat16S2_fS2_fjLj7168ELj1ELj1ELj8ELj8ENS_18Kernel_traits_baseILj7168ES2_S2_fS2_fjLj256EEEEELb0ELb1ELb1ELb0EEEvNS_9BwdParamsE --------------------------
	.section	.text._ZN10layer_norm13ln_bwd_kernelINS_13Kernel_traitsI13__nv_bfloat16S2_fS2_fjLj7168ELj1ELj1ELj8ELj8ENS_18Kernel_traits_baseILj7168ES2_S2_fS2_fjLj256EEEEELb0ELb1ELb1ELb0EEEvNS_9BwdParamsE,"ax",@progbits
	.align	128
        .global         _ZN10layer_norm13ln_bwd_kernelINS_13Kernel_traitsI13__nv_bfloat16S2_fS2_fjLj7168ELj1ELj1ELj8ELj8ENS_18Kernel_traits_baseILj7168ES2_S2_fS2_fjLj256EEEEELb0ELb1ELb1ELb0EEEvNS_9BwdParamsE
        .type           _ZN10layer_norm13ln_bwd_kernelINS_13Kernel_traitsI13__nv_bfloat16S2_fS2_fjLj7168ELj1ELj1ELj8ELj8ENS_18Kernel_traits_baseILj7168ES2_S2_fS2_fjLj256EEEEELb0ELb1ELb1ELb0EEEvNS_9BwdParamsE,@function
        .size           _ZN10layer_norm13ln_bwd_kernelINS_13Kernel_traitsI13__nv_bfloat16S2_fS2_fjLj7168ELj1ELj1ELj8ELj8ENS_18Kernel_traits_baseILj7168ES2_S2_fS2_fjLj256EEEEELb0ELb1ELb1ELb0EEEvNS_9BwdParamsE,(.L_x_14352 - _ZN10layer_norm13ln_bwd_kernelINS_13Kernel_traitsI13__nv_bfloat16S2_fS2_fjLj7168ELj1ELj1ELj8ELj8ENS_18Kernel_traits_baseILj7168ES2_S2_fS2_fjLj256EEEEELb0ELb1ELb1ELb0EEEvNS_9BwdParamsE)
        .other          _ZN10layer_norm13ln_bwd_kernelINS_13Kernel_traitsI13__nv_bfloat16S2_fS2_fjLj7168ELj1ELj1ELj8ELj8ENS_18Kernel_traits_baseILj7168ES2_S2_fS2_fjLj256EEEEELb0ELb1ELb1ELb0EEEvNS_9BwdParamsE,@"STO_CUDA_ENTRY STV_DEFAULT"
_ZN10layer_norm13ln_bwd_kernelINS_13Kernel_traitsI13__nv_bfloat16S2_fS2_fjLj7168ELj1ELj1ELj8ELj8ENS_18Kernel_traits_baseILj7168ES2_S2_fS2_fjLj256EEEEELb0ELb1ELb1ELb0EEEvNS_9BwdParamsE:
.text._ZN10layer_norm13ln_bwd_kernelINS_13Kernel_traitsI13__nv_bfloat16S2_fS2_fjLj7168ELj1ELj1ELj8ELj8ENS_18Kernel_traits_baseILj7168ES2_S2_fS2_fjLj256EEEEELb0ELb1ELb1ELb0EEEvNS_9BwdParamsE:
        /* <DEDUP_REMOVED lines=38> */
[----:B------:R0:W5:Y:S01]  /*0260*/  @P0 LDG.E.64 R24, desc[UR10][R32.64] ;  /* 0x0000000a20180981 */ /* 0x000162000c1e1b00 */
[----:B------:R-:W4:Y:S01]  /*0270*/  @P2 LDC.64 R40, c[0x0][0x3d0] ;  /* 0x0000f400ff282b82 */ /* 0x000f220000000a00 */
[C---:B------:R-:W-:Y:S01]  /*0280*/  @P0 IMAD.WIDE.U32 R34, R3.reuse, 0x8, R34 ;  /* 0x0000000803220825 */ /* 0x040fe200078e0022 */
[----:B------:R-:W-:-:S02]  /*0290*/  @P0 IADD3 R3, PT, PT, R3, 0x100, RZ ;  /* 0x0000010003030810 */ /* 0x000fc40007ffe0ff */
[----:B------:R-:W-:Y:S02]  /*02a0*/  CS2R R64, SRZ ;  /* 0x0000000000407805 */ /* 0x000fe4000001ff00 */
[----:B------:R-:W-:Y:S02]  /*02b0*/  CS2R R66, SRZ ;  /* 0x0000000000427805 */ /* 0x000fe4000001ff00 */
[----:B------:R-:W-:Y:S01]  /*02c0*/  CS2R R68, SRZ ;  /* 0x0000000000447805 */ /* 0x000fe2000001ff00 */
[----:B------:R0:W5:Y:S01]  /*02d0*/  @P0 LDG.E.64 R14, desc[UR10][R34.64] ;  /* 0x0000000a220e0981 */ /* 0x000162000c1e1b00 */
[----:B------:R-:W3:Y:S01]  /*02e0*/  @P2 LDC.64 R42, c[0x0][0x3e8] ;  /* 0x0000fa00ff2a2b82 */ /* 0x000ee20000000a00 */
[----:B--2---:R-:W-:-:S07]  /*02f0*/  @P1 IMAD.WIDE.U32 R36, R3, 0x8, R36 ;  /* 0x0000000803241825 */ /* 0x004fce00078e0024 */
[----:B------:R-:W2:Y:S01]  /*0300*/  @P3 LDC.64 R44, c[0x0][0x3d0] ;  /* 0x0000f400ff2c3b82 */ /* 0x000ea20000000a00 */
[C---:B-1----:R-:W-:Y:S01]  /*0310*/  @P1 IMAD.WIDE.U32 R38, R3.reuse, 0x8, R38 ;  /* 0x0000000803261825 */ /* 0x042fe200078e0026 */
[----:B------:R1:W5:Y:S03]  /*0320*/  @P1 LDG.E.64 R26, desc[UR10][R36.64] ;  /* 0x0000000a241a1981 */ /* 0x000366000c1e1b00 */
[----:B------:R-:W-:Y:S01]  /*0330*/  @P1 VIADD R3, R3, 0x100 ;  /* 0x0000010003031836 */ /* 0x000fe20000000000 */
[----:B------:R1:W5:Y:S02]  /*0340*/  @P1 LDG.E.64 R4, desc[UR10][R38.64] ;  /* 0x0000000a26041981 */ /* 0x000364000c1e1b00 */
[----:B------:R-:W0:Y:S01]  /*0350*/  @P3 LDC.64 R46, c[0x0][0x3e8] ;  /* 0x0000fa00ff2e3b82 */ /* 0x000e220000000a00 */
[----:B----4-:R-:W-:-:S07]  /*0360*/  @P2 IMAD.WIDE.U32 R40, R3, 0x8, R40 ;  /* 0x0000000803282825 */ /* 0x010fce00078e0028 */
[----:B------:R-:W4:Y:S01]  /*0370*/  @P4 LDC.64 R48, c[0x0][0x3d0] ;  /* 0x0000f400ff304b82 */ /* 0x000f220000000a00 */
[C---:B---3--:R-:W-:Y:S01]  /*0380*/  @P2 IMAD.WIDE.U32 R42, R3.reuse, 0x8, R42 ;  /* 0x00000008032a2825 */ /* 0x048fe200078e002a */
[----:B------:R-:W-:Y:S01]  /*0390*/  @P2 IADD3 R3, PT, PT, R3, 0x100, RZ ;  /* 0x0000010003032810 */ /* 0x000fe20007ffe0ff */
[----:B------:R3:W5:Y:S05]  /*03a0*/  @P2 LDG.E.64 R28, desc[UR10][R40.64] ;  /* 0x0000000a281c2981 */ /* 0x00076a000c1e1b00 */
[----:B------:R-:W1:Y:S08]  /*03b0*/  @P4 LDC.64 R50, c[0x0][0x3e8] ;  /* 0x0000fa00ff324b82 */ /* 0x000e700000000a00 */
[----:B------:R-:W3:Y:S08]  /*03c0*/  @P5 LDC.64 R52, c[0x0][0x3d0] ;  /* 0x0000f400ff345b82 */ /* 0x000ef00000000a00 */
[----:B------:R-:W3:Y:S01]  /*03d0*/  @P5 LDC.64 R54, c[0x0][0x3e8] ;  /* 0x0000fa00ff365b82 */ /* 0x000ee20000000a00 */
[C---:B--2---:R-:W-:Y:S01]  /*03e0*/  @P3 IMAD.WIDE.U32 R44, R3.reuse, 0x8, R44 ;  /* 0x00000008032c3825 */ /* 0x044fe200078e002c */
[----:B------:R2:W5:Y:S03]  /*03f0*/  @P2 LDG.E.64 R6, desc[UR10][R42.64] ;  /* 0x0000000a2a062981 */ /* 0x000566000c1e1b00 */
[C---:B0-----:R-:W-:Y:S01]  /*0400*/  @P3 IMAD.WIDE.U32 R46, R3.reuse, 0x8, R46 ;  /* 0x00000008032e3825 */ /* 0x041fe200078e002e */
[----:B------:R-:W-:Y:S01]  /*0410*/  @P3 IADD3 R3, PT, PT, R3, 0x100, RZ ;  /* 0x0000010003033810 */ /* 0x000fe20007ffe0ff */
[----:B------:R0:W5:Y:S04]  /*0420*/  @P3 LDG.E.64 R30, desc[UR10][R44.64] ;  /* 0x0000000a2c1e3981 */ /* 0x000168000c1e1b00 */
[C---:B----4-:R-:W-:Y:S01]  /*0430*/  @P4 IMAD.WIDE.U32 R48, R3.reuse, 0x8, R48 ;  /* 0x0000000803304825 */ /* 0x050fe200078e0030 */
[----:B------:R4:W5:Y:S03]  /*0440*/  @P3 LDG.E.64 R8, desc[UR10][R46.64] ;  /* 0x0000000a2e083981 */ /* 0x000966000c1e1b00 */
[C---:B-1----:R-:W-:Y:S01]  /*0450*/  @P4 IMAD.WIDE.U32 R50, R3.reuse, 0x8, R50 ;  /* 0x0000000803324825 */ /* 0x042fe200078e0032 */
        /* <DEDUP_REMOVED lines=12> */
[----:B--2---:R-:W-:Y:S02]  /*0520*/  CS2R R42, SRZ ;  /* 0x00000000002a7805 */ /* 0x004fe4000001ff00 */
[----:B0-----:R-:W-:-:S02]  /*0530*/  CS2R R44, SRZ ;  /* 0x00000000002c7805 */ /* 0x001fc4000001ff00 */
[----:B----4-:R-:W-:Y:S02]  /*0540*/  CS2R R46, SRZ ;  /* 0x00000000002e7805 */ /* 0x010fe4000001ff00 */
[----:B-1----:R-:W-:Y:S02]  /*0550*/  CS2R R48, SRZ ;  /* 0x0000000000307805 */ /* 0x002fe4000001ff00 */
[----:B---3--:R-:W-:Y:S02]  /*0560*/  CS2R R50, SRZ ;  /* 0x0000000000327805 */ /* 0x008fe4000001ff00 */
        /* <DEDUP_REMOVED lines=25> */
[----:B------:R-:W-:Y:S06]  /*0700*/  BRA.U UP0, `(.L_x_4326) ;  /* 0x000000a500287547 */ /* 0x000fec000b800000 */
[----:B-----5:R-:W-:Y:S01]  /*0710*/  IMAD.MOV.U32 R3, RZ, RZ, R18 ;  /* 0x000000ffff037224 */ /* 0x020fe200078e0012 */
[--C-:B------:R-:W-:Y:S01]  /*0720*/  SHF.R.U64 R0, R18, 0x10, R19.reuse ;  /* 0x0000001012007819 */ /* 0x100fe20000001213 */
        /* <DEDUP_REMOVED lines=67> */
[----:B------:R-:W-:Y:S02]  /*0b60*/  SHF.R.U64 R156, R22, 0x10, R23 ;  /* 0x00000010169c7819 */ /* 0x000fe40000001217 */
        /* <DEDUP_REMOVED lines=19> */
[----:B------:R-:W-:Y:S02]  /*0ca0*/  PRMT R5, R16, 0x7610, R5 ;  /* 0x0000761010057816 */ /* 0x000fe40000000005 */
[----:B------:R-:W-:Y:S02]  /*0cb0*/  CS2R R108, SRZ ;  /* 0x00000000006c7805 */ /* 0x000fe4000001ff00 */
[----:B------:R-:W-:-:S02]  /*0cc0*/  PRMT R7, R18, 0x7610, R7 ;  /* 0x0000761012077816 */ /* 0x000fc40000000007 */
[----:B------:R-:W-:Y:S02]  /*0cd0*/  CS2R R110, SRZ ;  /* 0x00000000006e7805 */ /* 0x000fe4000001ff00 */
[----:B------:R-:W-:Y:S02]  /*0ce0*/  PRMT R9, R20, 0x7610, R9 ;  /* 0x0000761014097816 */ /* 0x000fe40000000009 */
[----:B------:R-:W-:Y:S02]  /*0cf0*/  CS2R R112, SRZ ;  /* 0x0000000000707805 */ /* 0x000fe4000001ff00 */
[----:B------:R-:W-:Y:S02]  /*0d00*/  MOV R157, R23 ;  /* 0x00000017009d7202 */ /* 0x000fe40000000f00 */
[----:B------:R-:W-:Y:S02]  /*0d10*/  CS2R R114, SRZ ;  /* 0x0000000000727805 */ /* 0x000fe4000001ff00 */
[----:B------:R-:W-:Y:S01]  /*0d20*/  SHF.R.U32.HI R158, RZ, 0x10, R23 ;  /* 0x00000010ff9e7819 */ /* 0x000fe20000011617 */
[----:B------:R-:W-:Y:S01]  /*0d30*/  UPLOP3.LUT UP1, UPT, UPT, UPT, UPT, 0x40, 0x4 ;  /* 0x000000000004789c */ /* 0x000fe20003f2e870 */
[----:B------:R-:W-:Y:S01]  /*0d40*/  MOV R163, R4 ;  /* 0x0000000400a37202 */ /* 0x000fe20000000f00 */
[----:B------:R-:W0:Y:S01]  /*0d50*/  LDCU UR30, c[0x0][0x40c] ;  /* 0x00008180ff1e77ac */ /* 0x000e220008000800 */
[----:B------:R-:W-:-:S02]  /*0d60*/  MOV R181, R13 ;  /* 0x0000000d00b57202 */ /* 0x000fc40000000f00 */
[----:B------:R-:W-:Y:S01]  /*0d70*/  SHF.R.U32.HI R182, RZ, 0x10, R13 ;  /* 0x00000010ffb67819 */ /* 0x000fe2000001160d */
        /* <DEDUP_REMOVED lines=9> */
[----:B------:R-:W4:Y:S01]  /*0e10*/  LDCU.64 UR18, c[0x0][0x3c0] ;  /* 0x00007800ff1277ac */ /* 0x000f220008000a00 */
[----:B------:R-:W-:Y:S02]  /*0e20*/  PRMT R15, R27, 0x7610, R15 ;  /* 0x000076101b0f7816 */ /* 0x000fe4000000000f */
[----:B------:R-:W-:Y:S01]  /*0e30*/  PRMT R16, R28, 0x7610, R16 ;  /* 0x000076101c107816 */ /* 0x000fe20000000010 */
[----:B------:R-:W0:Y:S01]  /*0e40*/  LDCU UR29, c[0x0][0x400] ;  /* 0x00008000ff1d77ac */ /* 0x000e220008000800 */
[----:B------:R-:W-:Y:S02]  /*0e50*/  PRMT R18, R29, 0x7610, R18 ;  /* 0x000076101d127816 */ /* 0x000fe40000000012 */
[----:B------:R-:W-:Y:S01]  /*0e60*/  PRMT R20, R30, 0x7610, R20 ;  /* 0x000076101e147816 */ /* 0x000fe20000000014 */
[----:B------:R-:W0:Y:S01]  /*0e70*/  LDCU.64 UR20, c[0x0][0x438] ;  /* 0x00008700ff1477ac */ /* 0x000e220008000a00 */
[----:B------:R-:W-:-:S02]  /*0e80*/  PRMT R22, R31, 0x7610, R22 ;  /* 0x000076101f167816 */ /* 0x000fc40000000016 */
[----:B------:R-:W-:Y:S01]  /*0e90*/  PRMT R4, R0, 0x7610, R4 ;  /* 0x0000761000047816 */ /* 0x000fe20000000004 */
[----:B------:R-:W0:Y:S01]  /*0ea0*/  LDCU.64 UR4, c[0x0][0x478] ;  /* 0x00008f00ff0477ac */ /* 0x000e220008000a00 */
        /* <DEDUP_REMOVED lines=14> */
[----:B-1234-:R-:W-:-:S07]  /*0f90*/  PRMT R31, R128, 0x7610, R31 ;  /* 0x00007610801f7816 */ /* 0x01efce000000001f */
.L_x_4483:
[----:B0-----:R-:W-:Y:S02]  /*0fa0*/  UIMAD.WIDE UR26, UR24, 0x4, UR14 ;  /* 0x00000004181a78a5 */ /* 0x001fe4000f8e020e */
[----:B------:R-:W-:-:S04]  /*0fb0*/  UIMAD.WIDE UR6, UR24, 0x4, UR16 ;  /* 0x00000004180678a5 */ /* 0x000fc8000f8e0210 */
[----:B------:R-:W-:Y:S01]  /*0fc0*/  IMAD.U32 R150, RZ, RZ, UR26 ;  /* 0x0000001aff967e24 */ /* 0x000fe2000f8e00ff */
[----:B------:R-:W-:Y:S01]  /*0fd0*/  MOV R151, UR27 ;  /* 0x0000001b00977c02 */ /* 0x000fe20008000f00 */
[----:B------:R-:W-:-:S04]  /*0fe0*/  UIMAD.WIDE UR26, UR24, 0x4, UR12 ;  /* 0x00000004181a78a5 */ /* 0x000fc8000f8e020c */
[----:B--2---:R-:W2:Y:S01]  /*0ff0*/  LDG.E R150, desc[UR10][R150.64] ;  /* 0x0000000a96967981 */ /* 0x004ea2000c1e1900 */
[----:B------:R-:W-:Y:S01]  /*1000*/  MOV R152, UR6 ;  /* 0x0000000600987c02 */ /* 0x000fe20008000f00 */
[----:B-1----:R-:W-:Y:S01]  /*1010*/  IMAD.U32 R148, RZ, RZ, UR26 ;  /* 0x0000001aff947e24 */ /* 0x002fe2000f8e00ff */
[----:B------:R-:W-:Y:S02]  /*1020*/  MOV R153, UR7 ;  /* 0x0000000700997c02 */ /* 0x000fe40008000f00 */
[----:B------:R-:W-:-:S03]  /*1030*/  MOV R149, UR27 ;  /* 0x0000001b00957c02 */ /* 0x000fc60008000f00 */
[----:B------:R-:W3:Y:S04]  /*1040*/  LDG.E R152, desc[UR10][R152.64] ;  /* 0x0000000a98987981 */ /* 0x000ee8000c1e1900 */
[----:B------:R-:W4:Y:S01]  /*1050*/  LDG.E R148, desc[UR10][R148.64] ;  /* 0x0000000a94947981 */ /* 0x000f22000c1e1900 */
[----:B------:R-:W-:Y:S01]  /*1060*/  HFMA2 R155, -RZ, RZ, 0, 0 ;  /* 0x00000000ff9b7431 */ /* 0x000fe200000001ff */
[----:B------:R-:W-:Y:S01]  /*1070*/  BSSY.RECONVERGENT B0, `(.L_x_4327) ;  /* 0x00001d4000007945 */ /* 0x000fe20003800200 */
[----:B------:R-:W-:Y:S02]  /*1080*/  MOV R248, RZ ;  /* 0x000000ff00f87202 */ /* 0x000fe40000000f00 */
[----:B--2---:R-:W-:Y:S02]  /*1090*/  R2UR UR27, R150 ;  /* 0x00000000961b72ca */ /* 0x004fe400000e0000 */
[----:B---3--:R-:W-:-:S02]  /*10a0*/  R2UR UR26, R152 ;  /* 0x00000000981a72ca */ /* 0x008fc400000e0000 */
[----:B----4-:R-:W-:-:S09]  /*10b0*/  R2UR UR9, R148 ;  /* 0x00000000940972ca */ /* 0x010fd200000e0000 */
[----:B------:R-:W-:-:S09]  /*10c0*/  UISETP.GE.AND UP2, UPT, UR27, 0x1, UPT ;  /* 0x000000011b00788c */ /* 0x000fd2000bf46270 */
[----:B-----5:R-:W-:Y:S05]  /*10d0*/  BRA.U !UP2, `(.L_x_4328) ;  /* 0x000000190a847547 */ /* 0x020fea000b800000 */
[----:B------:R-:W-:-:S06]  /*10e0*/  UIMAD.WIDE UR6, UR24, 0x4, UR18 ;  /* 0x00000004180678a5 */ /* 0x000fcc000f8e0212 */
[----:B------:R-:W-:Y:S01]  /*10f0*/  IMAD.U32 R148, RZ, RZ, UR6 ;  /* 0x00000006ff947e24 */ /* 0x000fe2000f8e00ff */
[----:B------:R-:W-:-:S05]  /*1100*/  MOV R149, UR7 ;  /* 0x0000000700957c02 */ /* 0x000fca0008000f00 */
[----:B------:R-:W2:Y:S01]  /*1110*/  LDG.E R148, desc[UR10][R148.64] ;  /* 0x0000000a94947981 */ /* 0x000ea2000c1e1900 */
[----:B------:R-:W-:Y:S01]  /*1120*/  UIADD3 UR6, UPT, UPT, UR27, -0x1, URZ ;  /* 0xffffffff1b067890 */ /* 0x000fe2000fffe0ff */
[C---:B------:R-:W-:Y:S01]  /*1130*/  ISETP.GE.U32.AND P0, PT, R2.reuse, 0x100, PT ;  /* 0x000001000200780c */ /* 0x040fe20003f06070 */
[----:B------:R-:W-:Y:S01]  /*1140*/  BSSY.RECONVERGENT B1, `(.L_x_4329) ;  /* 0x000004d000017945 */ /* 0x000fe20003800200 */
[----:B------:R-:W0:Y:S01]  /*1150*/  S2R R0, SR_TID.X ;  /* 0x0000000000007919 */ /* 0x000e220000002100 */
[----:B------:R-:W-:Y:S01]  /*1160*/  ISETP.NE.AND P6, PT, RZ, UR28, PT ;  /* 0x0000001cff007c0c */ /* 0x000fe2000bfc5270 */
[----:B------:R-:W-:Y:S01]  /*1170*/  IMAD.MOV.U32 R155, RZ, RZ, RZ ;  /* 0x000000ffff9b7224 */ /* 0x000fe200078e00ff */
[----:B------:R-:W-:Y:S01]  /*1180*/  MOV R150, UR6 ;  /* 0x0000000600967c02 */ /* 0x000fe20008000f00 */
[----:B------:R-:W-:Y:S01]  /*1190*/  UIMAD UR6, UR24, UR8, URZ ;  /* 0x00000008180672a4 */ /* 0x000fe2000f8e02ff */
[C---:B------:R-:W-:Y:S02]  /*11a0*/  ISETP.GE.U32.AND P1, PT, R2.reuse, 0x200, PT ;  /* 0x000002000200780c */ /* 0x040fe40003f26070 */
[----:B------:R-:W-:Y:S01]  /*11b0*/  ISETP.GE.U32.AND P2, PT, R2, 0x300, PT ;  /* 0x000003000200780c */ /* 0x000fe20003f46070 */
[----:B------:R-:W-:Y:S01]  /*11c0*/  USHF.R.S32.HI UR7, URZ, 0x1f, UR6 ;  /* 0x0000001fff077899 */ /* 0x000fe20008011406 */
[----:B------:R-:W-:Y:S01]  /*11d0*/  IMAD R150, R150, UR8, RZ ;  /* 0x0000000896967c24 */ /* 0x000fe2000f8e02ff */
[----:B------:R-:W-:-:S02]  /*11e0*/  ISETP.GE.U32.AND P3, PT, R2, 0x400, PT ;  /* 0x000004000200780c */ /* 0x000fc40003f66070 */
[----:B------:R-:W-:Y:S01]  /*11f0*/  ULEA.HI UR7, UR7, UR6, URZ, 0x2 ;  /* 0x0000000607077291 */ /* 0x000fe2000f8f10ff */
[C---:B------:R-:W-:Y:S02]  /*1200*/  ISETP.GE.U32.AND P4, PT, R2.reuse, 0x500, PT ;  /* 0x000005000200780c */ /* 0x040fe40003f86070 */
[----:B------:R-:W-:Y:S02]  /*1210*/  SHF.R.S32.HI R151, RZ, 0x1f, R150 ;  /* 0x0000001fff977819 */ /* 0x000fe40000011496 */
[----:B------:R-:W-:Y:S02]  /*1220*/  ISETP.GE.U32.AND P5, PT, R2, 0x600, PT ;  /* 0x000006000200780c */ /* 0x000fe40003fa6070 */
[----:B------:R-:W-:Y:S02]  /*1230*/  MOV R247, UR7 ;  /* 0x0000000700f77c02 */ /* 0x000fe40008000f00 */
[----:B------:R-:W-:Y:S02]  /*1240*/  LEA.HI R151, R151, R150, RZ, 0x2 ;  /* 0x0000009697977211 */ /* 0x000fe400078f10ff */
[----:B------:R-:W-:-:S02]  /*1250*/  MOV R248, RZ ;  /* 0x000000ff00f87202 */ /* 0x000fc40000000f00 */
        /* <DEDUP_REMOVED lines=11> */
[----:B------:R-:W3:Y:S01]  /*1310*/  LDG.E.128 R148, desc[UR10][R148.64] ;  /* 0x0000000a94947981 */ /* 0x000ee2000c1e1d00 */
[----:B------:R-:W-:-:S04]  /*1320*/  ISETP.NE.U32.AND P0, PT, RZ, UR20, PT ;  /* 0x00000014ff007c0c */ /* 0x000fc8000bf05070 */
[----:B------:R-:W-:-:S13]  /*1330*/  ISETP.NE.AND.EX P0, PT, RZ, UR21, PT, P0 ;  /* 0x00000015ff007c0c */ /* 0x000fda000bf05300 */
[----:B------:R-:W0:Y:S01]  /*1340*/  @P0 LDC.64 R248, c[0x0][0x438] ;  /* 0x00010e00fff80b82 */ /* 0x000e220000000a00 */
[----:B------:R-:W-:Y:S02]  /*1350*/  SHF.L.U32 R212, R3, 0x10, RZ ;  /* 0x0000001003d47819 */ /* 0x000fe400000006ff */
[----:B------:R-:W-:Y:S01]  /*1360*/  IADD3 R154, PT, PT, R154, 0x100, RZ ;  /* 0x000001009a9a7810 */ /* 0x000fe20007ffe0ff */
[----:B0-----:R-:W-:-:S05]  /*1370*/  @P0 IMAD.WIDE.U32 R248, R153, 0x10, R248 ;  /* 0x0000001099f80825 */ /* 0x001fca00078e00f8 */
[----:B------:R0:W5:Y:S01]  /*1380*/  @P0 LDG.E.128 R116, desc[UR10][R248.64] ;  /* 0x0000000af8740981 */ /* 0x000162000c1e1d00 */
[----:B------:R-:W-:Y:S02]  /*1390*/  IADD3 R153, PT, PT, R153, 0x100, RZ ;  /* 0x0000010099997810 */ /* 0x000fe40007ffe0ff */
[----:B--2---:R-:W-:Y:S01]  /*13a0*/  MOV R208, R240 ;  /* 0x000000f000d07202 */ /* 0x004fe20000000f00 */
[--C-:B------:R-:W-:Y:S01]  /*13b0*/  IMAD.MOV.U32 R155, RZ, RZ, R241.reuse ;  /* 0x000000ffff9b7224 */ /* 0x100fe200078e00f1 */
[--C-:B------:R-:W-:Y:S02]  /*13c0*/  SHF.R.U64 R210, R240, 0x10, R241.reuse ;  /* 0x00000010f0d27819 */ /* 0x100fe400000012f1 */
[----:B------:R-:W-:Y:S02]  /*13d0*/  SHF.R.U32.HI R238, RZ, 0x10, R241 ;  /* 0x00000010ffee7819 */ /* 0x000fe400000116f1 */
[----:B------:R-:W-:Y:S01]  /*13e0*/  SHF.L.U32 R241, R208, 0x10, RZ ;  /* 0x00000010d0f17819 */ /* 0x000fe200000006ff */
[C---:B---3--:R-:W-:Y:S01]  /*13f0*/  FADD.FTZ R197, -R152.reuse, R148 ;  /* 0x0000009498c57221 */ /* 0x048fe20000010100 */
[----:B------:R-:W-:Y:S01]  /*1400*/  FADD.FTZ R149, -R152, R149 ;  /* 0x0000009598957221 */ /* 0x000fe20000010100 */
[----:B------:R-:W-:Y:S01]  /*1410*/  SHF.L.U32 R148, R210, 0x10, RZ ;  /* 0x00000010d2947819 */ /* 0x000fe200000006ff */
[----:B------:R-:W-:Y:S01]  /*1420*/  FADD.FTZ R151, -R152, R151 ;  /* 0x0000009798977221 */ /* 0x000fe20000010100 */
[----:B------:R-:W-:Y:S01]  /*1430*/  FMUL.FTZ R197, R197, UR26 ;  /* 0x0000001ac5c57c20 */ /* 0x000fe20008410000 */
[----:B------:R-:W-:Y:S01]  /*1440*/  FMUL.FTZ R212, R212, R241 ;  /* 0x000000f1d4d47220 */ /* 0x000fe20000410000 */
[----:B------:R-:W-:-:S02]  /*1450*/  IMAD.U32 R208, R4, 0x10000, RZ ;  /* 0x0001000004d07824 */ /* 0x000fc400078e00ff */
[----:B------:R-:W-:Y:S01]  /*1460*/  FADD.FTZ R60, R60, R241 ;  /* 0x000000f13c3c7221 */ /* 0x000fe20000010000 */
[----:B------:R-:W-:Y:S01]  /*1470*/  FFMA.FTZ R32, R197, R241, R32 ;  /* 0x000000f1c5207223 */ /* 0x000fe20000010020 */
[----:B------:R-:W-:Y:S01]  /*1480*/  FMUL.FTZ R210, R149, UR26 ;  /* 0x0000001a95d27c20 */ /* 0x000fe20008410000 */
[----:B------:R-:W-:Y:S01]  /*1490*/  FADD.FTZ R150, -R152, R150 ;  /* 0x0000009698967221 */ /* 0x000fe20000010100 */
[----:B------:R-:W-:Y:S01]  /*14a0*/  SHF.L.U32 R155, R155, 0x10, RZ ;  /* 0x000000109b9b7819 */ /* 0x000fe200000006ff */
[----:B------:R-:W-:Y:S01]  /*14b0*/  FMUL.FTZ R240, R151, UR26 ;  /* 0x0000001a97f07c20 */ /* 0x000fe20008410000 */
[----:B------:R-:W-:Y:S01]  /*14c0*/  SHF.L.U32 R241, R5, 0x10, RZ ;  /* 0x0000001005f17819 */ /* 0x000fe200000006ff */
[----:B------:R-:W-:Y:S01]  /*14d0*/  FMUL.FTZ R208, R208, R148 ;  /* 0x00000094d0d07220 */ /* 0x000fe20000410000 */
[----:B------:R-:W-:Y:S01]  /*14e0*/  FADD.FTZ R149, RZ, R212 ;  /* 0x000000d4ff957221 */ /* 0x000fe20000010000 */
[----:B------:R-:W-:Y:S01]  /*14f0*/  FFMA.FTZ R151, R197, R212, RZ ;  /* 0x000000d4c5977223 */ /* 0x000fe200000100ff */
[----:B------:R-:W-:Y:S01]  /*1500*/  FADD.FTZ R61, R61, R148 ;  /* 0x000000943d3d7221 */ /* 0x000fe20000010000 */
[----:B------:R-:W-:Y:S01]  /*1510*/  FFMA.FTZ R33, R210, R148, R33 ;  /* 0x00000094d2217223 */ /* 0x000fe20000010021 */
[----:B------:R-:W-:Y:S01]  /*1520*/  FMUL.FTZ R243, R150, UR26 ;  /* 0x0000001a96f37c20 */ /* 0x000fe20008410000 */
[----:B0-----:R-:W-:Y:S01]  /*1530*/  SHF.L.U32 R248, R238, 0x10, RZ ;  /* 0x00000010eef87819 */ /* 0x001fe200000006ff */
[----:B------:R-:W-:Y:S01]  /*1540*/  FMUL.FTZ R241, R241, R155 ;  /* 0x0000009bf1f17220 */ /* 0x000fe20000410000 */
[----:B------:R-:W-:-:S02]  /*1550*/  IMAD.U32 R238, R6, 0x10000, RZ ;  /* 0x0001000006ee7824 */ /* 0x000fc400078e00ff */
[----:B------:R-:W-:Y:S01]  /*1560*/  FADD.FTZ R148, R149, R208 ;  /* 0x000000d095947221 */ /* 0x000fe20000010000 */
[----:B------:R-:W-:Y:S01]  /*1570*/  FFMA.FTZ R150, R210, R208, R151 ;  /* 0x000000d0d2967223 */ /* 0x000fe20000010097 */
[----:B------:R-:W-:Y:S01]  /*1580*/  FADD.FTZ R62, R62, R155 ;  /* 0x0000009b3e3e7221 */ /* 0x000fe20000010000 */
[C---:B------:R-:W-:Y:S01]  /*1590*/  FFMA.FTZ R34, R243.reuse, R155, R34 ;  /* 0x0000009bf3227223 */ /* 0x040fe20000010022 */
[-C--:B------:R-:W-:Y:S01]  /*15a0*/  FMUL.FTZ R238, R238, R248.reuse ;  /* 0x000000f8eeee7220 */ /* 0x080fe20000410000 */
[----:B------:R-:W-:Y:S01]  /*15b0*/  FADD.FTZ R155, R148, R241 ;  /* 0x000000f1949b7221 */ /* 0x000fe20000010000 */
[----:B------:R-:W-:Y:S01]  /*15c0*/  FFMA.FTZ R149, R243, R241, R150 ;  /* 0x000000f1f3957223 */ /* 0x000fe20000010096 */
[----:B------:R-:W-:Y:S01]  /*15d0*/  FADD.FTZ R63, R63, R248 ;  /* 0x000000f83f3f7221 */ /* 0x000fe20000010000 */
[C---:B------:R-:W-:Y:S01]  /*15e0*/  FFMA.FTZ R35, R240.reuse, R248, R35 ;  /* 0x000000f8f0237223 */ /* 0x040fe20000010023 */
[----:B------:R-:W-:Y:S01]  /*15f0*/  FADD.FTZ R155, R155, R238 ;  /* 0x000000ee9b9b7221 */ /* 0x000fe20000010000 */
[----:B------:R-:W-:-:S07]  /*1600*/  FFMA.FTZ R248, R240, R238, R149 ;  /* 0x000000eef0f87223 */ /* 0x000fce0000010095 */
.L_x_4330:
[----:B------:R-:W-:Y:S05]  /*1610*/  BSYNC.RECONVERGENT B1 ;  /* 0x0000000000017941 */ /* 0x000fea0003800200 */
.L_x_4329:
[----:B------:R-:W-:Y:S04]  /*1620*/  BSSY.RECONVERGENT B1, `(.L_x_4331) ;  /* 0x0000037000017945 */ /* 0x000fe80003800200 */
[----:B------:R-:W-:Y:S05]  /*1630*/  @!P1 BRA `(.L_x_4332) ;  /* 0x0000000000d49947 */ /* 0x000fea0003800000 */
        /* <DEDUP_REMOVED lines=8> */
[----:B------:R-:W0:Y:S02]  /*16c0*/  @P0 LDC.64 R206, c[0x0][0x438] ;  /* 0x00010e00ffce0b82 */ /* 0x000e240000000a00 */
[----:B0-----:R-:W-:-:S05]  /*16d0*/  @P0 IMAD.WIDE.U32 R206, R153, 0x10, R206 ;  /* 0x0000001099ce0825 */ /* 0x001fca00078e00ce */
[----:B------:R0:W5:Y:S02]  /*16e0*/  @P0 LDG.E.128 R120, desc[UR10][R206.64] ;  /* 0x0000000ace780981 */ /* 0x000164000c1e1d00 */
[----:B0-----:R-:W-:Y:S01]  /*16f0*/  IMAD.U32 R207, R8, 0x10000, RZ ;  /* 0x0001000008cf7824 */ /* 0x001fe200078e00ff */
[----:B------:R-:W-:Y:S02]  /*1700*/  IADD3 R154, PT, PT, R154, 0x100, RZ ;  /* 0x000001009a9a7810 */ /* 0x000fe40007ffe0ff */
[----:B------:R-:W-:Y:S02]  /*1710*/  IADD3 R153, PT, PT, R153, 0x100, RZ ;  /* 0x0000010099997810 */ /* 0x000fe40007ffe0ff */
[----:B--2---:R-:W-:Y:S01]  /*1720*/  MOV R195, R250 ;  /* 0x000000fa00c37202 */ /* 0x004fe20000000f00 */
[--C-:B------:R-:W-:Y:S01]  /*1730*/  IMAD.MOV.U32 R217, RZ, RZ, R251.reuse ;  /* 0x000000ffffd97224 */ /* 0x100fe200078e00fb */
[----:B------:R-:W-:Y:S02]  /*1740*/  SHF.R.U64 R196, R250, 0x10, R251 ;  /* 0x00000010fac47819 */ /* 0x000fe400000012fb */
[----:B------:R-:W-:Y:S01]  /*1750*/  SHF.L.U32 R239, R195, 0x10, RZ ;  /* 0x00000010c3ef7819 */ /* 0x000fe200000006ff */
[C---:B---3--:R-:W-:Y:S01]  /*1760*/  FADD.FTZ R236, -R152.reuse, R148 ;  /* 0x0000009498ec7221 */ /* 0x048fe20000010100 */
[----:B------:R-:W-:Y:S01]  /*1770*/  SHF.L.U32 R148, R7, 0x10, RZ ;  /* 0x0000001007947819 */ /* 0x000fe200000006ff */
[C---:B------:R-:W-:Y:S01]  /*1780*/  FADD.FTZ R149, -R152.reuse, R149 ;  /* 0x0000009598957221 */ /* 0x040fe20000010100 */
[----:B------:R-:W-:Y:S01]  /*1790*/  FADD.FTZ R150, -R152, R150 ;  /* 0x0000009698967221 */ /* 0x000fe20000010100 */
[----:B------:R-:W-:-:S02]  /*17a0*/  FMUL.FTZ R195, R236, UR26 ;  /* 0x0000001aecc37c20 */ /* 0x000fc40008410000 */
[----:B------:R-:W-:Y:S01]  /*17b0*/  FMUL.FTZ R206, R148, R239 ;  /* 0x000000ef94ce7220 */ /* 0x000fe20000410000 */
[----:B------:R-:W-:Y:S01]  /*17c0*/  SHF.L.U32 R148, R196, 0x10, RZ ;  /* 0x00000010c4947819 */ /* 0x000fe200000006ff */
[----:B------:R-:W-:Y:S01]  /*17d0*/  FMUL.FTZ R196, R149, UR26 ;  /* 0x0000001a95c47c20 */ /* 0x000fe20008410000 */
[----:B------:R-:W-:Y:S01]  /*17e0*/  SHF.L.U32 R149, R217, 0x10, RZ ;  /* 0x00000010d9957819 */ /* 0x000fe200000006ff */
[----:B------:R-:W-:Y:S01]  /*17f0*/  FMUL.FTZ R217, R150, UR26 ;  /* 0x0000001a96d97c20 */ /* 0x000fe20008410000 */
[----:B------:R-:W-:Y:S01]  /*1800*/  SHF.L.U32 R236, R9, 0x10, RZ ;  /* 0x0000001009ec7819 */ /* 0x000fe200000006ff */
[----:B------:R-:W-:Y:S01]  /*1810*/  FADD.FTZ R65, R65, R148 ;  /* 0x0000009441417221 */ /* 0x000fe20000010000 */
[----:B------:R-:W-:Y:S01]  /*1820*/  SHF.R.U32.HI R222, RZ, 0x10, R251 ;  /* 0x00000010ffde7819 */ /* 0x000fe200000116fb */
        /* <DEDUP_REMOVED lines=8> */
[----:B------:R-:W-:Y:S01]  /*18b0*/  SHF.L.U32 R150, R222, 0x10, RZ ;  /* 0x00000010de967819 */ /* 0x000fe200000006ff */
[----:B------:R-:W-:Y:S01]  /*18c0*/  FADD.FTZ R64, R64, R239 ;  /* 0x000000ef40407221 */ /* 0x000fe20000010000 */
[----:B------:R-:W-:Y:S01]  /*18d0*/  FFMA.FTZ R36, R195, R239, R36 ;  /* 0x000000efc3247223 */ /* 0x000fe20000010024 */
[----:B------:R-:W-:Y:S01]  /*18e0*/  FMUL.FTZ R222, R151, UR26 ;  /* 0x0000001a97de7c20 */ /* 0x000fe20008410000 */
[----:B------:R-:W-:-:S02]  /*18f0*/  IMAD.U32 R239, R10, 0x10000, RZ ;  /* 0x000100000aef7824 */ /* 0x000fc400078e00ff */
        /* <DEDUP_REMOVED lines=9> */
.L_x_4332:
[----:B------:R-:W-:Y:S05]  /*1990*/  BSYNC.RECONVERGENT B1 ;  /* 0x0000000000017941 */ /* 0x000fea0003800200 */
.L_x_4331:
        /* <DEDUP_REMOVED lines=55> */
.L_x_4334:
[----:B------:R-:W-:Y:S05]  /*1d10*/  BSYNC.RECONVERGENT B1 ;  /* 0x0000000000017941 */ /* 0x000fea0003800200 */
.L_x_4333:
        /* <DEDUP_REMOVED lines=55> */
.L_x_4336:
[----:B------:R-:W-:Y:S05]  /*2090*/  BSYNC.RECONVERGENT B1 ;  /* 0x0000000000017941 */ /* 0x000fea0003800200 */
.L_x_4335:
        /* <DEDUP_REMOVED lines=18> */
[--C-:B------:R-:W-:Y:S02]  /*21c0*/  SHF.R.U64 R249, R190, 0x10, R191.reuse ;  /* 0x00000010bef97819 */ /* 0x100fe400000012bf */
[----:B------:R-:W-:-:S02]  /*21d0*/  SHF.R.U32.HI R216, RZ, 0x10, R191 ;  /* 0x00000010ffd87819 */ /* 0x000fc400000116bf */
[----:B------:R-:W-:Y:S01]  /*21e0*/  SHF.L.U32 R233, R230, 0x10, RZ ;  /* 0x00000010e6e97819 */ /* 0x000fe200000006ff */
[C---:B---3--:R-:W-:Y:S01]  /*21f0*/  FADD.FTZ R191, -R152.reuse, R148 ;  /* 0x0000009498bf7221 */ /* 0x048fe20000010100 */
[----:B------:R-:W-:Y:S01]  /*2200*/  SHF.L.U32 R148, R19, 0x10, RZ ;  /* 0x0000001013947819 */ /* 0x000fe200000006ff */
[C---:B------:R-:W-:Y:S01]  /*2210*/  FADD.FTZ R149, -R152.reuse, R149 ;  /* 0x0000009598957221 */ /* 0x040fe20000010100 */
[----:B------:R-:W-:Y:S01]  /*2220*/  FADD.FTZ R150, -R152, R150 ;  /* 0x0000009698967221 */ /* 0x000fe20000010100 */
[----:B------:R-:W-:Y:S02]  /*2230*/  SHF.L.U32 R230, R21, 0x10, RZ ;  /* 0x0000001015e67819 */ /* 0x000fe400000006ff */
[----:B------:R-:W-:Y:S01]  /*2240*/  FMUL.FTZ R200, R148, R233 ;  /* 0x000000e994c87220 */ /* 0x000fe20000410000 */
[----:B------:R-:W-:Y:S01]  /*2250*/  SHF.L.U32 R148, R249, 0x10, RZ ;  /* 0x00000010f9947819 */ /* 0x000fe200000006ff */
[----:B------:R-:W-:Y:S01]  /*2260*/  FMUL.FTZ R190, R149, UR26 ;  /* 0x0000001a95be7c20 */ /* 0x000fe20008410000 */
[----:B------:R-:W-:Y:S01]  /*2270*/  SHF.L.U32 R149, R211, 0x10, RZ ;  /* 0x00000010d3957819 */ /* 0x000fe200000006ff */
[----:B------:R-:W-:Y:S01]  /*2280*/  FMUL.FTZ R211, R150, UR26 ;  /* 0x0000001a96d37c20 */ /* 0x000fe20008410000 */
[----:B------:R-:W-:Y:S01]  /*2290*/  FMUL.FTZ R191, R191, UR26 ;  /* 0x0000001abfbf7c20 */ /* 0x000fe20008410000 */
        /* <DEDUP_REMOVED lines=23> */
.L_x_4338:
[----:B------:R-:W-:Y:S05]  /*2410*/  BSYNC.RECONVERGENT B1 ;  /* 0x0000000000017941 */ /* 0x000fea0003800200 */
.L_x_4337:
        /* <DEDUP_REMOVED lines=23> */
[----:B------:R-:W-:-:S03]  /*2590*/  FADD.FTZ R150, -R152, R150 ;  /* 0x0000009698967221 */ /* 0x000fc60000010100 */
[----:B------:R-:W-:Y:S01]  /*25a0*/  FMUL.FTZ R198, R148, R231 ;  /* 0x000000e794c67220 */ /* 0x000fe20000410000 */
[----:B------:R-:W-:Y:S01]  /*25b0*/  SHF.L.U32 R148, R228, 0x10, RZ ;  /* 0x00000010e4947819 */ /* 0x000fe200000006ff */
[----:B------:R-:W-:Y:S01]  /*25c0*/  FMUL.FTZ R188, R149, UR26 ;  /* 0x0000001a95bc7c20 */ /* 0x000fe20008410000 */
[----:B------:R-:W-:Y:S01]  /*25d0*/  SHF.L.U32 R149, R209, 0x10, RZ ;  /* 0x00000010d1957819 */ /* 0x000fe200000006ff */
[----:B------:R-:W-:Y:S01]  /*25e0*/  FMUL.FTZ R209, R150, UR26 ;  /* 0x0000001a96d17c20 */ /* 0x000fe20008410000 */
[----:B------:R-:W-:Y:S01]  /*25f0*/  SHF.L.U32 R228, R25, 0x10, RZ ;  /* 0x0000001019e47819 */ /* 0x000fe200000006ff */
[----:B------:R-:W-:Y:S01]  /*2600*/  FMUL.FTZ R193, R193, UR26 ;  /* 0x0000001ac1c17c20 */ /* 0x000fe20008410000 */
[----:B------:R-:W-:Y:S01]  /*2610*/  SHF.R.U32.HI R214, RZ, 0x10, R251 ;  /* 0x00000010ffd67819 */ /* 0x000fe200000116fb */
        /* <DEDUP_REMOVED lines=23> */
.L_x_4340:
[----:B------:R-:W-:Y:S05]  /*2790*/  BSYNC.RECONVERGENT B1 ;  /* 0x0000000000017941 */ /* 0x000fea0003800200 */
.L_x_4339:
        /* <DEDUP_REMOVED lines=13> */
[----:B--2---:R-:W-:Y:S01]  /*2870*/  MOV R219, R226 ;  /* 0x000000e200db7202 */ /* 0x004fe20000000f00 */
[--C-:B------:R-:W-:Y:S01]  /*2880*/  IMAD.MOV.U32 R153, RZ, RZ, R227.reuse ;  /* 0x000000ffff997224 */ /* 0x100fe200078e00e3 */
[--C-:B------:R-:W-:Y:S02]  /*2890*/  SHF.R.U64 R221, R226, 0x10, R227.reuse ;  /* 0x00000010e2dd7819 */ /* 0x100fe400000012e3 */
[----:B------:R-:W-:Y:S02]  /*28a0*/  SHF.R.U32.HI R154, RZ, 0x10, R227 ;  /* 0x00000010ff9a7819 */ /* 0x000fe400000116e3 */
[----:B------:R-:W-:Y:S01]  /*28b0*/  SHF.L.U32 R219, R219, 0x10, RZ ;  /* 0x00000010dbdb7819 */ /* 0x000fe200000006ff */
[C---:B---3--:R-:W-:Y:S01]  /*28c0*/  FADD.FTZ R149, -R152.reuse, R149 ;  /* 0x0000009598957221 */ /* 0x048fe20000010100 */
[----:B------:R-:W-:Y:S01]  /*28d0*/  SHF.L.U32 R227, R27, 0x10, RZ ;  /* 0x000000101be37819 */ /* 0x000fe200000006ff */
[----:B------:R-:W-:Y:S01]  /*28e0*/  FADD.FTZ R229, -R152, R148 ;  /* 0x0000009498e57221 */ /* 0x000fe20000010100 */
[----:B------:R-:W-:Y:S01]  /*28f0*/  SHF.L.U32 R148, R221, 0x10, RZ ;  /* 0x00000010dd947819 */ /* 0x000fe200000006ff */
[----:B------:R-:W-:-:S02]  /*2900*/  FMUL.FTZ R226, R149, UR26 ;  /* 0x0000001a95e27c20 */ /* 0x000fc40008410000 */
[----:B------:R-:W-:Y:S01]  /*2910*/  FMUL.FTZ R229, R229, UR26 ;  /* 0x0000001ae5e57c20 */ /* 0x000fe20008410000 */
[----:B------:R-:W-:Y:S01]  /*2920*/  FMUL.FTZ R227, R227, R219 ;  /* 0x000000dbe3e37220 */ /* 0x000fe20000410000 */
[----:B------:R-:W-:Y:S01]  /*2930*/  FADD.FTZ R150, -R152, R150 ;  /* 0x0000009698967221 */ /* 0x000fe20000010100 */
[----:B------:R-:W-:Y:S01]  /*2940*/  FADD.FTZ R85, R85, R148 ;  /* 0x0000009455557221 */ /* 0x000fe20000010000 */
[-C--:B------:R-:W-:Y:S01]  /*2950*/  FFMA.FTZ R57, R226, R148.reuse, R57 ;  /* 0x00000094e2397223 */ /* 0x080fe20000010039 */
[----:B------:R-:W-:Y:S01]  /*2960*/  FMUL.FTZ R225, R225, R148 ;  /* 0x00000094e1e17220 */ /* 0x000fe20000410000 */
[----:B------:R-:W-:Y:S01]  /*2970*/  SHF.L.U32 R153, R153, 0x10, RZ ;  /* 0x0000001099997819 */ /* 0x000fe200000006ff */
[----:B------:R-:W-:Y:S01]  /*2980*/  FADD.FTZ R148, R155, R227 ;  /* 0x000000e39b947221 */ /* 0x000fe20000010000 */
[----:B------:R-:W-:Y:S01]  /*2990*/  SHF.L.U32 R221, R29, 0x10, RZ ;  /* 0x000000101ddd7819 */ /* 0x000fe200000006ff */
[C---:B------:R-:W-:Y:S01]  /*29a0*/  FFMA.FTZ R149, R229.reuse, R227, R248 ;  /* 0x000000e3e5957223 */ /* 0x040fe200000100f8 */
[----:B------:R-:W-:Y:S01]  /*29b0*/  FADD.FTZ R84, R84, R219 ;  /* 0x000000db54547221 */ /* 0x000fe20000010000 */
[----:B------:R-:W-:Y:S01]  /*29c0*/  FFMA.FTZ R56, R229, R219, R56 ;  /* 0x000000dbe5387223 */ /* 0x000fe20000010038 */
[----:B------:R-:W-:Y:S01]  /*29d0*/  FMUL.FTZ R223, R150, UR26 ;  /* 0x0000001a96df7c20 */ /* 0x000fe20008410000 */
[----:B------:R-:W-:Y:S01]  /*29e0*/  SHF.L.U32 R154, R154, 0x10, RZ ;  /* 0x000000109a9a7819 */ /* 0x000fe200000006ff */
[----:B------:R-:W-:Y:S01]  /*29f0*/  FADD.FTZ R151, -R152, R151 ;  /* 0x0000009798977221 */ /* 0x000fe20000010100 */
[----:B------:R-:W-:Y:S01]  /*2a00*/  FMUL.FTZ R221, R221, R153 ;  /* 0x00000099dddd7220 */ /* 0x000fe20000410000 */
[----:B------:R-:W-:-:S02]  /*2a10*/  IMAD.U32 R219, R30, 0x10000, RZ ;  /* 0x000100001edb7824 */ /* 0x000fc400078e00ff */
[----:B------:R-:W-:Y:S01]  /*2a20*/  FADD.FTZ R148, R148, R225 ;  /* 0x000000e194947221 */ /* 0x000fe20000010000 */
[----:B------:R-:W-:Y:S01]  /*2a30*/  FFMA.FTZ R150, R226, R225, R149 ;  /* 0x000000e1e2967223 */ /* 0x000fe20000010095 */
[----:B------:R-:W-:Y:S01]  /*2a40*/  FMUL.FTZ R224, R151, UR26 ;  /* 0x0000001a97e07c20 */ /* 0x000fe20008410000 */
[-C--:B------:R-:W-:Y:S01]  /*2a50*/  FMUL.FTZ R219, R219, R154.reuse ;  /* 0x0000009adbdb7220 */ /* 0x080fe20000410000 */
        /* <DEDUP_REMOVED lines=9> */
.L_x_4328:
        /* <DEDUP_REMOVED lines=20> */
[----:B------:R3:W5:Y:S01]  /*2c30*/  @P0 LDG.E.128 R116, desc[UR10][R152.64] ;  /* 0x0000000a98740981 */ /* 0x000762000c1e1d00 */
[----:B------:R-:W-:Y:S01]  /*2c40*/  ISETP.GE.U32.AND P0, PT, R2, 0x500, PT ;  /* 0x000005000200780c */ /* 0x000fe20003f06070 */
[----:B-1----:R-:W-:-:S04]  /*2c50*/  @P1 IMAD.WIDE.U32 R150, R249, 0x10, R150 ;  /* 0x00000010f9961825 */ /* 0x002fc800078e0096 */
[----:B------:R-:W-:Y:S01]  /*2c60*/  @P1 VIADD R249, R249, 0x100 ;  /* 0x00000100f9f91836 */ /* 0x000fe20000000000 */
[----:B------:R1:W5:Y:S01]  /*2c70*/  @P1 LDG.E.128 R120, desc[UR10][R150.64] ;  /* 0x0000000a96781981 */ /* 0x000362000c1e1d00 */
[----:B------:R-:W-:Y:S02]  /*2c80*/  ISETP.GE.U32.AND P1, PT, R2, 0x600, PT ;  /* 0x000006000200780c */ /* 0x000fe40003f26070 */
[C---:B--2---:R-:W-:Y:S01]  /*2c90*/  @P2 IMAD.WIDE.U32 R250, R249.reuse, 0x10, R250 ;  /* 0x00000010f9fa2825 */ /* 0x044fe200078e00fa */
[----:B------:R-:W-:-:S03]  /*2ca0*/  @P2 IADD3 R249, PT, PT, R249, 0x100, RZ ;  /* 0x00000100f9f92810 */ /* 0x000fc60007ffe0ff */
[----:B---3--:R-:W2:Y:S01]  /*2cb0*/  @P0 LDC.64 R152, c[0x0][0x438] ;  /* 0x00010e00ff980b82 */ /* 0x008ea20000000a00 */
[----:B------:R0:W5:Y:S01]  /*2cc0*/  @P2 LDG.E.128 R124, desc[UR10][R250.64] ;  /* 0x0000000afa7c2981 */ /* 0x000162000c1e1d00 */
[----:B------:R-:W-:-:S06]  /*2cd0*/  ISETP.GE.U32.AND P2, PT, R2, 0x700, PT ;  /* 0x000007000200780c */ /* 0x000fcc0003f46070 */
[----:B-1----:R-:W1:Y:S01]  /*2ce0*/  @P1 LDC.64 R150, c[0x0][0x438] ;  /* 0x00010e00ff961b82 */ /* 0x002e620000000a00 */
[----:B0-----:R-:W-:-:S07]  /*2cf0*/  @P3 IMAD.WIDE.U32 R250, R249, 0x10, R148 ;  /* 0x00000010f9fa3825 */ /* 0x001fce00078e0094 */
[----:B------:R-:W0:Y:S01]  /*2d00*/  @P2 LDC.64 R148, c[0x0][0x438] ;  /* 0x00010e00ff942b82 */ /* 0x000e220000000a00 */
[----:B------:R-:W-:Y:S01]  /*2d10*/  @P3 IADD3 R249, PT, PT, R249, 0x100, RZ ;  /* 0x00000100f9f93810 */ /* 0x000fe20007ffe0ff */
[----:B------:R3:W5:Y:S04]  /*2d20*/  @P3 LDG.E.128 R128, desc[UR10][R250.64] ;  /* 0x0000000afa803981 */ /* 0x000768000c1e1d00 */
[C---:B--2---:R-:W-:Y:S01]  /*2d30*/  @P0 IMAD.WIDE.U32 R152, R249.reuse, 0x10, R152 ;  /* 0x00000010f9980825 */ /* 0x044fe200078e0098 */
[----:B------:R-:W-:-:S04]  /*2d40*/  @P0 IADD3 R249, PT, PT, R249, 0x100, RZ ;  /* 0x00000100f9f90810 */ /* 0x000fc80007ffe0ff */
[----:B------:R3:W5:Y:S01]  /*2d50*/  @P0 LDG.E.128 R132, desc[UR10][R152.64] ;  /* 0x0000000a98840981 */ /* 0x000762000c1e1d00 */
[----:B-1----:R-:W-:-:S04]  /*2d60*/  @P1 IMAD.WIDE.U32 R150, R249, 0x10, R150 ;  /* 0x00000010f9961825 */ /* 0x002fc800078e0096 */
[----:B------:R-:W-:Y:S01]  /*2d70*/  @P1 VIADD R249, R249, 0x100 ;  /* 0x00000100f9f91836 */ /* 0x000fe20000000000 */
[----:B------:R3:W5:Y:S03]  /*2d80*/  @P1 LDG.E.128 R136, desc[UR10][R150.64] ;  /* 0x0000000a96881981 */ /* 0x000766000c1e1d00 */
[----:B0-----:R-:W-:-:S05]  /*2d90*/  @P2 IMAD.WIDE.U32 R148, R249, 0x10, R148 ;  /* 0x00000010f9942825 */ /* 0x001fca00078e0094 */
[----:B------:R3:W5:Y:S02]  /*2da0*/  @P2 LDG.E.128 R140, desc[UR10][R148.64] ;  /* 0x0000000a948c2981 */ /* 0x000764000c1e1d00 */
.L_x_4341:
[----:B------:R-:W-:Y:S05]  /*2db0*/  BSYNC.RECONVERGENT B0 ;  /* 0x0000000000007941 */ /* 0x000fea0003800200 */
.L_x_4327:
        /* <DEDUP_REMOVED lines=31> */
.L_x_4343:
[----:B------:R-:W-:Y:S05]  /*2fb0*/  BSYNC.RECONVERGENT B0 ;  /* 0x0000000000007941 */ /* 0x000fea0003800200 */
.L_x_4342:
        /* <DEDUP_REMOVED lines=19> */
[----:B------:R-:W-:-:S04]  /*30f0*/  @UP3 UIADD3 UR6, UPT, UPT, UR9, -0x1, URZ ;  /* 0xffffffff09063890 */ /* 0x000fc8000fffe0ff */
[----:B------:R-:W-:Y:S01]  /*3100*/  @UP3 UIMAD UR6, UR6, UR8, URZ ;  /* 0x00000008060632a4 */ /* 0x000fe2000f8e02ff */
[----:B0-----:R-:W-:Y:S01]  /*3110*/  FADD.FTZ R249, RZ, R148 ;  /* 0x00000094fff97221 */ /* 0x001fe20000010000 */
[----:B------:R-:W-:-:S03]  /*3120*/  FADD.FTZ R148, RZ, R149 ;  /* 0x00000095ff947221 */ /* 0x000fc60000010000 */
[----:B------:R-:W-:Y:S01]  /*3130*/  FADD.FTZ R249, R150, R249 ;  /* 0x000000f996f97221 */ /* 0x000fe20000010000 */
[----:B------:R-:W-:-:S03]  /*3140*/  FADD.FTZ R148, R151, R148 ;  /* 0x0000009497947221 */ /* 0x000fc60000010000 */
[----:B-1----:R-:W-:Y:S01]  /*3150*/  FADD.FTZ R249, R249, R152 ;  /* 0x00000098f9f97221 */ /* 0x002fe20000010000 */
[----:B------:R-:W-:-:S03]  /*3160*/  FADD.FTZ R148, R148, R153 ;  /* 0x0000009994947221 */ /* 0x000fc60000010000 */
[----:B------:R-:W-:Y:S01]  /*3170*/  FADD.FTZ R249, R154, R249 ;  /* 0x000000f99af97221 */ /* 0x000fe20000010000 */
[----:B------:R-:W-:Y:S02]  /*3180*/  FADD.FTZ R248, R155, R148 ;  /* 0x000000949bf87221 */ /* 0x000fe40000010000 */
[----:B------:R-:W0:Y:S01]  /*3190*/  LDS.128 R148, [UR7] ;  /* 0x00000007ff947984 */ /* 0x000e220008000c00 */
[----:B------:R-:W-:-:S03]  /*31a0*/  @UP3 USHF.R.S32.HI UR7, URZ, 0x1f, UR6 ;  /* 0x0000001fff073899 */ /* 0x000fc60008011406 */
[----:B------:R-:W1:Y:S01]  /*31b0*/  LDS.128 R152, [UR25] ;  /* 0x00000019ff987984 */ /* 0x000e620008000c00 */
[----:B------:R-:W-:Y:S01]  /*31c0*/  @UP3 ULEA.HI UR7, UR7, UR6, URZ, 0x2 ;  /* 0x0000000607073291 */ /* 0x000fe2000f8f10ff */
[----:B0-----:R-:W-:Y:S01]  /*31d0*/  FADD.FTZ R248, R248, R149 ;  /* 0x00000095f8f87221 */ /* 0x001fe20000010000 */
[----:B------:R-:W-:-:S04]  /*31e0*/  FADD.FTZ R249, R249, R148 ;  /* 0x00000094f9f97221 */ /* 0x000fc80000010000 */
[----:B------:R-:W-:Y:S01]  /*31f0*/  MOV R149, UR7 ;  /* 0x0000000700957c02 */ /* 0x000fe20008000f00 */
[----:B------:R-:W-:Y:S01]  /*3200*/  FADD.FTZ R248, R151, R248 ;  /* 0x000000f897f87221 */ /* 0x000fe20000010000 */
[----:B------:R-:W-:Y:S01]  /*3210*/  FADD.FTZ R249, R150, R249 ;  /* 0x000000f996f97221 */ /* 0x000fe20000010000 */
[----:B------:R-:W-:Y:S01]  /*3220*/  HFMA2 R150, -RZ, RZ, 0, 0 ;  /* 0x00000000ff967431 */ /* 0x000fe200000001ff */
[----:B------:R-:W-:Y:S01]  /*3230*/  P2R R151, PR, RZ, 0x4 ;  /* 0x00000004ff977803 */ /* 0x000fe20000000000 */
[----:B-1----:R-:W-:Y:S01]  /*3240*/  FADD.FTZ R248, R248, R153 ;  /* 0x00000099f8f87221 */ /* 0x002fe20000010000 */
[----:B------:R-:W-:Y:S01]  /*3250*/  FADD.FTZ R249, R249, R152 ;  /* 0x00000098f9f97221 */ /* 0x000fe20000010000 */
[----:B------:R-:W-:Y:S02]  /*3260*/  @P1 LEA.HI.SX32 R150, R149, R0, 0x1e ;  /* 0x0000000095961211 */ /* 0x000fe400078ff2ff */
        /* <DEDUP_REMOVED lines=14> */
[----:B------:R-:W-:Y:S02]  /*3350*/  PRMT R242, R148, 0x7610, R242 ;  /* 0x0000761094f27816 */ /* 0x000fe400000000f2 */
[----:B------:R-:W-:Y:S02]  /*3360*/  SHF.R.U32.HI R244, RZ, 0x10, R149 ;  /* 0x00000010fff47819 */ /* 0x000fe40000011695 */
[----:B------:R-:W-:-:S07]  /*3370*/  PRMT R245, R149, 0x7610, R245 ;  /* 0x0000761095f57816 */ /* 0x000fce00000000f5 */
.L_x_4346:
        /* <DEDUP_REMOVED lines=13> */
[----:B------:R-:W-:-:S04]  /*3450*/  IMAD.U32 R148, R242, 0x10000, RZ ;  /* 0x00010000f2947824 */ /* 0x000fc800078e00ff */
[----:B------:R-:W-:Y:S01]  /*3460*/  F2FP.BF16.F32.PACK_AB R153, RZ, R153 ;  /* 0x00000099ff99723e */ /* 0x000fe200000010ff */
[----:B------:R-:W-:-:S03]  /*3470*/  FFMA.FTZ R88, R149, R148, R88 ;  /* 0x0000009495587223 */ /* 0x000fc60000010058 */
[----:B------:R-:W-:-:S07]  /*3480*/  PRMT R183, R153, 0x7610, R183 ;  /* 0x0000761099b77816 */ /* 0x000fce00000000b7 */
.L_x_4349:
[----:B------:R-:W-:Y:S05]  /*3490*/  BRA.U !UP3, `(.L_x_4350) ;  /* 0x000000010b307547 */ /* 0x000fea000b800000 */
[----:B------:R-:W-:Y:S01]  /*34a0*/  FFMA.FTZ R149, R210, UR9, R152 ;  /* 0x00000009d2957c23 */ /* 0x000fe20008010098 */
[----:B------:R-:W-:-:S03]  /*34b0*/  ISETP.LT.AND P0, PT, RZ, UR27, PT ;  /* 0x0000001bff007c0c */ /* 0x000fc6000bf01270 */
[----:B------:R-:W-:-:S04]  /*34c0*/  FADD.FTZ R149, R208, -R149 ;  /* 0x80000095d0957221 */ /* 0x000fc80000010000 */
[----:B------:R-:W-:-:S05]  /*34d0*/  FMUL.FTZ R149, R149, UR26 ;  /* 0x0000001a95957c20 */ /* 0x000fca0008410000 */
[----:B------:R-:W-:-:S05]  /*34e0*/  FSEL R149, R149, RZ, P0 ;  /* 0x000000ff95957208 */ /* 0x000fca0000000000 */
[----:B------:R-:W-:Y:S01]  /*34f0*/  FMUL.FTZ R148, R149, UR30 ;  /* 0x0000001e95947c20 */ /* 0x000fe20008410000 */
[----:B------:R-:W-:-:S05]  /*3500*/  SHF.L.U32 R149, R156, 0x10, RZ ;  /* 0x000000109c957819 */ /* 0x000fca00000006ff */
[----:B------:R-:W-:Y:S01]  /*3510*/  FMUL.FTZ R153, R148, R149 ;  /* 0x0000009594997220 */ /* 0x000fe20000410000 */
[----:B------:R-:W-:-:S04]  /*3520*/  SHF.L.U32 R149, R246, 0x10, RZ ;  /* 0x00000010f6957819 */ /* 0x000fc800000006ff */
[----:B------:R-:W-:Y:S01]  /*3530*/  F2FP.BF16.F32.PACK_AB R153, RZ, R153 ;  /* 0x00000099ff99723e */ /* 0x000fe200000010ff */
[----:B------:R-:W-:-:S03]  /*3540*/  FFMA.FTZ R89, R148, R149, R89 ;  /* 0x0000009594597223 */ /* 0x000fc60000010059 */
[----:B------:R-:W-:-:S07]  /*3550*/  PRMT R184, R153, 0x7610, R184 ;  /* 0x0000761099b87816 */ /* 0x000fce00000000b8 */
.L_x_4350:
        /* <DEDUP_REMOVED lines=9> */
[----:B------:R-:W-:-:S04]  /*35f0*/  IMAD.U32 R148, R245, 0x10000, RZ ;  /* 0x00010000f5947824 */ /* 0x000fc800078e00ff */
[----:B------:R-:W-:Y:S01]  /*3600*/  F2FP.BF16.F32.PACK_AB R153, RZ, R153 ;  /* 0x00000099ff99723e */ /* 0x000fe200000010ff */
[----:B------:R-:W-:-:S03]  /*3610*/  FFMA.FTZ R90, R149, R148, R90 ;  /* 0x00000094955a7223 */ /* 0x000fc6000001005a */
[----:B------:R-:W-:-:S07]  /*3620*/  PRMT R185, R153, 0x7610, R185 ;  /* 0x0000761099b97816 */ /* 0x000fce00000000b9 */
.L_x_4351:
        /* <DEDUP_REMOVED lines=12> */
[----:B------:R-:W-:Y:S01]  /*36f0*/  PRMT R186, R153, 0x7610, R186 ;  /* 0x0000761099ba7816 */ /* 0x000fe200000000ba */
[----:B------:R-:W-:Y:S06]  /*3700*/  BRA `(.L_x_4352) ;  /* 0x0000000800f47947 */ /* 0x000fec0003800000 */
.L_x_4348:
[--C-:B------:R-:W-:Y:S01]  /*3710*/  FFMA.FTZ R145, R240, UR9, R152.reuse ;  /* 0x00000009f0917c23 */ /* 0x100fe20008010098 */
        /* <DEDUP_REMOVED lines=9> */
[----:B------:R-:W-:Y:S01]  /*37b0*/  FMUL.FTZ R146, R144, UR26 ;  /* 0x0000001a90927c20 */ /* 0x000fe20008410000 */
[----:B------:R-:W-:-:S02]  /*37c0*/  FMUL.FTZ R144, R147, UR26 ;  /* 0x0000001a93907c20 */ /* 0x000fc40008410000 */
[----:B------:R-:W-:Y:S01]  /*37d0*/  FMUL.FTZ R145, R145, UR26 ;  /* 0x0000001a91917c20 */ /* 0x000fe20008410000 */
[----:B------:R-:W-:Y:S02]  /*37e0*/  FSEL R147, R148, RZ, P1 ;  /* 0x000000ff94937208 */ /* 0x000fe40000800000 */
[----:B------:R-:W-:Y:S02]  /*37f0*/  FSEL R146, R146, RZ, P1 ;  /* 0x000000ff92927208 */ /* 0x000fe40000800000 */
[----:B------:R-:W-:Y:S01]  /*3800*/  FSEL R145, R145, RZ, P1 ;  /* 0x000000ff91917208 */ /* 0x000fe20000800000 */
[----:B------:R-:W-:Y:S06]  /*3810*/  BRA.U !UP3, `(.L_x_4353) ;  /* 0x000000010b307547 */ /* 0x000fec000b800000 */
        /* <DEDUP_REMOVED lines=12> */
.L_x_4353:
        /* <DEDUP_REMOVED lines=13> */
.L_x_4354:
        /* <DEDUP_REMOVED lines=13> */
.L_x_4355:
        /* <DEDUP_REMOVED lines=10> */
.L_x_4347:
[----:B------:R-:W-:-:S04]  /*3b20*/  UISETP.NE.U32.AND UP0, UPT, UR4, URZ, UPT ;  /* 0x000000ff0400728c */ /* 0x000fc8000bf05070 */
[----:B------:R-:W-:-:S09]  /*3b30*/  UISETP.NE.AND.EX UP0, UPT, UR5, URZ, UPT, UP0 ;  /* 0x000000ff0500728c */ /* 0x000fd2000bf05300 */
[----:B------:R-:W-:Y:S05]  /*3b40*/  BRA.U UP0, `(.L_x_4356) ;  /* 0x0000000100f47547 */ /* 0x000fea000b800000 */
[----:B------:R-:W-:Y:S05]  /*3b50*/  BRA.U !UP3, `(.L_x_4357) ;  /* 0x000000010b387547 */ /* 0x000fea000b800000 */
[----:B------:R-:W-:Y:S02]  /*3b60*/  PLOP3.LUT P0, PT, PT, PT, UP2, 0x80, 0x8 ;  /* 0x000000000008781c */ /* 0x000fe40003f0f028 */
[----:B------:R-:W-:Y:S02]  /*3b70*/  PLOP3.LUT P1, PT, PT, PT, UP2, 0x80, 0x8 ;  /* 0x000000000008781c */ /* 0x000fe40003f2f028 */
[----:B------:R-:W-:Y:S02]  /*3b80*/  PLOP3.LUT P2, PT, PT, PT, UP2, 0x80, 0x8 ;  /* 0x000000000008781c */ /* 0x000fe40003f4f028 */
[----:B-----5:R-:W-:Y:S02]  /*3b90*/  MOV R148, R116 ;  /* 0x0000007400947202 */ /* 0x020fe40000000f00 */
[----:B------:R-:W-:-:S05]  /*3ba0*/  SHF.L.U32 R153, R242, 0x10, RZ ;  /* 0x00000010f2997819 */ /* 0x000fca00000006ff */
[----:B------:R-:W-:-:S04]  /*3bb0*/  @P0 FFMA.FTZ R149, R197, UR9, R152 ;  /* 0x00000009c5950c23 */ /* 0x000fc80008010098 */
[----:B------:R-:W-:-:S04]  /*3bc0*/  @P1 FADD.FTZ R149, R212, -R149 ;  /* 0x80000095d4951221 */ /* 0x000fc80000010000 */
[----:B------:R-:W-:-:S04]  /*3bd0*/  @P2 FFMA.FTZ R148, R149, UR26, R116 ;  /* 0x0000001a95942c23 */ /* 0x000fc80008010074 */
[----:B------:R-:W-:Y:S01]  /*3be0*/  FMUL.FTZ R149, R148, UR30 ;  /* 0x0000001e94957c20 */ /* 0x000fe20008410000 */
[----:B------:R-:W-:-:S03]  /*3bf0*/  IMAD.U32 R148, R31, 0x10000, RZ ;  /* 0x000100001f947824 */ /* 0x000fc600078e00ff */
[-C--:B------:R-:W-:Y:S01]  /*3c00*/  FFMA.FTZ R88, R153, R149.reuse, R88 ;  /* 0x0000009599587223 */ /* 0x080fe20000010058 */
[----:B------:R-:W-:-:S05]  /*3c10*/  FMUL.FTZ R148, R148, R149 ;  /* 0x0000009594947220 */ /* 0x000fca0000410000 */
[----:B------:R-:W-:-:S04]  /*3c20*/  F2FP.BF16.F32.PACK_AB R148, RZ, R148 ;  /* 0x00000094ff94723e */ /* 0x000fc800000010ff */
[----:B------:R-:W-:-:S07]  /*3c30*/  PRMT R183, R148, 0x7610, R183 ;  /* 0x0000761094b77816 */ /* 0x000fce00000000b7 */
.L_x_4357:
[----:B------:R-:W-:Y:S05]  /*3c40*/  BRA.U !UP3, `(.L_x_4358) ;  /* 0x000000010b387547 */ /* 0x000fea000b800000 */
[----:B------:R-:W-:Y:S02]  /*3c50*/  PLOP3.LUT P0, PT, PT, PT, UP2, 0x80, 0x8 ;  /* 0x000000000008781c */ /* 0x000fe40003f0f028 */
[----:B------:R-:W-:Y:S02]  /*3c60*/  PLOP3.LUT P1, PT, PT, PT, UP2, 0x80, 0x8 ;  /* 0x000000000008781c */ /* 0x000fe40003f2f028 */
[----:B------:R-:W-:Y:S02]  /*3c70*/  PLOP3.LUT P2, PT, PT, PT, UP2, 0x80, 0x8 ;  /* 0x000000000008781c */ /* 0x000fe40003f4f028 */
[----:B-----5:R-:W-:-:S07]  /*3c80*/  MOV R148, R117 ;  /* 0x0000007500947202 */ /* 0x020fce0000000f00 */
[----:B------:R-:W-:-:S04]  /*3c90*/  @P0 FFMA.FTZ R149, R210, UR9, R152 ;  /* 0x00000009d2950c23 */ /* 0x000fc80008010098 */
        /* <DEDUP_REMOVED lines=9> */
.L_x_4358:
[----:B------:R-:W-:Y:S05]  /*3d30*/  BRA.U !UP3, `(.L_x_4359) ;  /* 0x000000010b387547 */ /* 0x000fea000b800000 */
[----:B------:R-:W-:Y:S02]  /*3d40*/  PLOP3.LUT P0, PT, PT, PT, UP2, 0x80, 0x8 ;  /* 0x000000000008781c */ /* 0x000fe40003f0f028 */
[----:B------:R-:W-:Y:S02]  /*3d50*/  PLOP3.LUT P1, PT, PT, PT, UP2, 0x80, 0x8 ;  /* 0x000000000008781c */ /* 0x000fe40003f2f028 */
[----:B------:R-:W-:Y:S02]  /*3d60*/  PLOP3.LUT P2, PT, PT, PT, UP2, 0x80, 0x8 ;  /* 0x000000000008781c */ /* 0x000fe40003f4f028 */
[----:B------:R-:W-:-:S07]  /*3d70*/  SHF.L.U32 R153, R245, 0x10, RZ ;  /* 0x00000010f5997819 */ /* 0x000fce00000006ff */
[----:B------:R-:W-:-:S04]  /*3d80*/  @P0 FFMA.FTZ R148, R243, UR9, R152 ;  /* 0x00000009f3940c23 */ /* 0x000fc80008010098 */
[----:B------:R-:W-:Y:S01]  /*3d90*/  @P1 FADD.FTZ R149, R241, -R148 ;  /* 0x80000094f1951221 */ /* 0x000fe20000010000 */
[----:B-----5:R-:W-:-:S03]  /*3da0*/  MOV R148, R118 ;  /* 0x0000007600947202 */ /* 0x020fc60000000f00 */
[----:B------:R-:W-:-:S04]  /*3db0*/  @P2 FFMA.FTZ R148, R149, UR26, R118 ;  /* 0x0000001a95942c23 */ /* 0x000fc80008010076 */
[----:B------:R-:W-:Y:S01]  /*3dc0*/  FMUL.FTZ R149, R148, UR30 ;  /* 0x0000001e94957c20 */ /* 0x000fe20008410000 */
[----:B------:R-:W-:-:S03]  /*3dd0*/  SHF.L.U32 R148, R157, 0x10, RZ ;  /* 0x000000109d947819 */ /* 0x000fc600000006ff */
[-C--:B------:R-:W-:Y:S02]  /*3de0*/  FFMA.FTZ R90, R153, R149.reuse, R90 ;  /* 0x00000095995a7223 */ /* 0x080fe4000001005a */
[----:B------:R-:W-:-:S05]  /*3df0*/  FMUL.FTZ R148, R148, R149 ;  /* 0x0000009594947220 */ /* 0x000fca0000410000 */
[----:B------:R-:W-:-:S04]  /*3e00*/  F2FP.BF16.F32.PACK_AB R148, RZ, R148 ;  /* 0x00000094ff94723e */ /* 0x000fc800000010ff */
[----:B------:R-:W-:-:S07]  /*3e10*/  PRMT R185, R148, 0x7610, R185 ;  /* 0x0000761094b97816 */ /* 0x000fce00000000b9 */
.L_x_4359:
[----:B------:R-:W-:Y:S05]  /*3e20*/  BRA.U !UP3, `(.L_x_4352) ;  /* 0x000000050b2c7547 */ /* 0x000fea000b800000 */
[----:B------:R-:W-:Y:S01]  /*3e30*/  PLOP3.LUT P0, PT, PT, PT, UP2, 0x80, 0x8 ;  /* 0x000000000008781c */ /* 0x000fe20003f0f028 */
[----:B-----5:R-:W-:Y:S01]  /*3e40*/  IMAD.MOV.U32 R148, RZ, RZ, R119 ;  /* 0x000000ffff947224 */ /* 0x020fe200078e0077 */
[----:B------:R-:W-:Y:S02]  /*3e50*/  PLOP3.LUT P1, PT, PT, PT, UP2, 0x80, 0x8 ;  /* 0x000000000008781c */ /* 0x000fe40003f2f028 */
[----:B------:R-:W-:-:S09]  /*3e60*/  PLOP3.LUT P2, PT, PT, PT, UP2, 0x80, 0x8 ;  /* 0x000000000008781c */ /* 0x000fd20003f4f028 */
[----:B------:R-:W-:-:S04]  /*3e70*/  @P0 FFMA.FTZ R149, R240, UR9, R152 ;  /* 0x00000009f0950c23 */ /* 0x000fc80008010098 */
        /* <DEDUP_REMOVED lines=10> */
.L_x_4356:
[----:B------:R-:W-:Y:S01]  /*3f20*/  PLOP3.LUT P1, PT, PT, PT, UP2, 0x80, 0x8 ;  /* 0x000000000008781c */ /* 0x000fe20003f2f028 */
[----:B-----5:R-:W-:Y:S01]  /*3f30*/  IMAD.MOV.U32 R146, RZ, RZ, R118 ;  /* 0x000000ffff927224 */ /* 0x020fe200078e0076 */
[----:B------:R-:W-:Y:S02]  /*3f40*/  PLOP3.LUT P2, PT, PT, PT, UP2, 0x80, 0x8 ;  /* 0x000000000008781c */ /* 0x000fe40003f4f028 */
[----:B------:R-:W-:Y:S02]  /*3f50*/  PLOP3.LUT P3, PT, PT, PT, UP2, 0x80, 0x8 ;  /* 0x000000000008781c */ /* 0x000fe40003f6f028 */
[----:B------:R-:W-:-:S07]  /*3f60*/  PLOP3.LUT P0, PT, PT, PT, UP2, 0x80, 0x8 ;  /* 0x000000000008781c */ /* 0x000fce0003f0f028 */
[----:B------:R-:W-:Y:S01]  /*3f70*/  @P1 FFMA.FTZ R145, R210, UR9, R152 ;  /* 0x00000009d2911c23 */ /* 0x000fe20008010098 */
[----:B------:R-:W-:-:S03]  /*3f80*/  PLOP3.LUT P1, PT, PT, PT, UP2, 0x80, 0x8 ;  /* 0x000000000008781c */ /* 0x000fc60003f2f028 */
[----:B------:R-:W-:Y:S01]  /*3f90*/  @P2 FADD.FTZ R144, R208, -R145 ;  /* 0x80000091d0902221 */ /* 0x000fe20000010000 */
[----:B------:R-:W-:Y:S02]  /*3fa0*/  MOV R145, R117 ;  /* 0x0000007500917202 */ /* 0x000fe40000000f00 */
[----:B------:R-:W-:Y:S01]  /*3fb0*/  PLOP3.LUT P2, PT, PT, PT, UP2, 0x80, 0x8 ;  /* 0x000000000008781c */ /* 0x000fe20003f4f028 */
[----:B------:R-:W-:Y:S01]  /*3fc0*/  @P3 FFMA.FTZ R145, R144, UR26, R117 ;  /* 0x0000001a90913c23 */ /* 0x000fe20008010075 */
[----:B------:R-:W-:Y:S01]  /*3fd0*/  PLOP3.LUT P3, PT, PT, PT, UP2, 0x80, 0x8 ;  /* 0x000000000008781c */ /* 0x000fe20003f6f028 */
[----:B------:R-:W-:Y:S01]  /*3fe0*/  @P0 FFMA.FTZ R144, R243, UR9, R152 ;  /* 0x00000009f3900c23 */ /* 0x000fe20008010098 */
[----:B------:R-:W-:-:S03]  /*3ff0*/  PLOP3.LUT P0, PT, PT, PT, UP2, 0x80, 0x8 ;  /* 0x000000000008781c */ /* 0x000fc60003f0f028 */
[----:B------:R-:W-:Y:S01]  /*4000*/  @P1 FADD.FTZ R147, R241, -R144 ;  /* 0x80000090f1931221 */ /* 0x000fe20000010000 */
[----:B------:R-:W-:-:S07]  /*4010*/  PLOP3.LUT P1, PT, PT, PT, UP2, 0x80, 0x8 ;  /* 0x000000000008781c */ /* 0x000fce0003f2f028 */
[----:B------:R-:W-:Y:S01]  /*4020*/  @P3 FFMA.FTZ R146, R147, UR26, R118 ;  /* 0x0000001a93923c23 */ /* 0x000fe20008010076 */
[--C-:B------:R-:W-:Y:S01]  /*4030*/  @P2 FFMA.FTZ R147, R240, UR9, R152.reuse ;  /* 0x00000009f0932c23 */ /* 0x100fe20008010098 */
[----:B------:R-:W-:Y:S02]  /*4040*/  PLOP3.LUT P2, PT, PT, PT, UP2, 0x80, 0x8 ;  /* 0x000000000008781c */ /* 0x000fe40003f4f028 */
[----:B------:R-:W-:Y:S01]  /*4050*/  PLOP3.LUT P3, PT, PT, PT, UP2, 0x80, 0x8 ;  /* 0x000000000008781c */ /* 0x000fe20003f6f028 */
[----:B------:R-:W-:Y:S01]  /*4060*/  @P0 FADD.FTZ R144, R238, -R147 ;  /* 0x80000093ee900221 */ /* 0x000fe20000010000 */
[----:B------:R-:W-:Y:S01]  /*4070*/  PLOP3.LUT P0, PT, PT, PT, UP2, 0x80, 0x8 ;  /* 0x000000000008781c */ /* 0x000fe20003f0f028 */
[----:B------:R-:W-:Y:S01]  /*4080*/  @P1 FFMA.FTZ R149, R197, UR9, R152 ;  /* 0x00000009c5951c23 */ /* 0x000fe20008010098 */
[----:B------:R-:W-:-:S07]  /*4090*/  MOV R147, R119 ;  /* 0x0000007700937202 */ /* 0x000fce0000000f00 */
[----:B------:R-:W-:Y:S02]  /*40a0*/  @P2 FADD.FTZ R149, R212, -R149 ;  /* 0x80000095d4952221 */ /* 0x000fe40000010000 */
[----:B------:R-:W-:Y:S01]  /*40b0*/  @P3 FFMA.FTZ R147, R144, UR26, R119 ;  /* 0x0000001a90933c23 */ /* 0x000fe20008010077 */
[----:B------:R-:W-:Y:S01]  /*40c0*/  MOV R144, R116 ;  /* 0x0000007400907202 */ /* 0x000fe20000000f00 */
        /* <DEDUP_REMOVED lines=9> */
.L_x_4360:
        /* <DEDUP_REMOVED lines=8> */
.L_x_4361:
        /* <DEDUP_REMOVED lines=8> */
.L_x_4362:
        /* <DEDUP_REMOVED lines=8> */
.L_x_4352:
[----:B------:R-:W-:-:S04]  /*42e0*/  ISETP.NE.U32.AND P0, PT, RZ, UR4, PT ;  /* 0x00000004ff007c0c */ /* 0x000fc8000bf05070 */
[----:B------:R-:W-:-:S13]  /*42f0*/  ISETP.NE.AND.EX P0, PT, RZ, UR5, PT, P0 ;  /* 0x00000005ff007c0c */ /* 0x000fda000bf05300 */
[----:B------:R-:W0:Y:S02]  /*4300*/  @P0 LDC.64 R148, c[0x0][0x478] ;  /* 0x00011e00ff940b82 */ /* 0x000e240000000a00 */
[----:B0-----:R-:W-:-:S05]  /*4310*/  @P0 IMAD.WIDE.U32 R148, R247, 0x10, R148 ;  /* 0x00000010f7940825 */ /* 0x001fca00078e0094 */
[----:B------:R0:W-:Y:S01]  /*4320*/  @P0 STG.E.128 desc[UR10][R148.64], R144 ;  /* 0x0000009094000986 */ /* 0x0001e2000c101d0a */
        /* <DEDUP_REMOVED lines=9> */
.L_x_4363:
[----:B------:R-:W-:Y:S01]  /*43c0*/  IADD3 R247, PT, PT, R247, 0x100, RZ ;  /* 0x00000100f7f77810 */ /* 0x000fe20007ffe0ff */
[----:B------:R-:W-:-:S07]  /*43d0*/  VIADD R150, R150, 0x100 ;  /* 0x0000010096967836 */ /* 0x000fce0000000000 */
.L_x_4345:
[----:B------:R-:W-:Y:S05]  /*43e0*/  BSYNC.RECONVERGENT B0 ;  /* 0x0000000000007941 */ /* 0x000fea0003800200 */
.L_x_4344:
        /* <DEDUP_REMOVED lines=10> */
[----:B------:R-:W-:Y:S02]  /*4490*/  PRMT R242, R148, 0x7610, R242 ;  /* 0x0000761094f27816 */ /* 0x000fe400000000f2 */
[----:B------:R-:W-:Y:S02]  /*44a0*/  SHF.R.U32.HI R244, RZ, 0x10, R149 ;  /* 0x00000010fff47819 */ /* 0x000fe40000011695 */
[----:B------:R-:W-:-:S07]  /*44b0*/  PRMT R245, R149, 0x7610, R245 ;  /* 0x0000761095f57816 */ /* 0x000fce00000000f5 */
.L_x_4366:
[----:B------:R-:W-:Y:S05]  /*44c0*/  BRA.U !UP0, `(.L_x_4367) ;  /* 0x0000000508f87547 */ /* 0x000fea000b800000 */
[----:B------:R-:W-:-:S04]  /*44d0*/  UISETP.NE.U32.AND UP0, UPT, UR4, URZ, UPT ;  /* 0x000000ff0400728c */ /* 0x000fc8000bf05070 */
[----:B------:R-:W-:-:S06]  /*44e0*/  UISETP.NE.AND.EX UP0, UPT, UR5, URZ, UPT, UP0 ;  /* 0x000000ff0500728c */ /* 0x000fcc000bf05300 */
[----:B------:R-:W-:-:S13]  /*44f0*/  PLOP3.LUT P1, PT, PT, PT, UP0, 0x80, 0x8 ;  /* 0x000000000008781c */ /* 0x000fda0003f2f008 */
[----:B------:R-:W-:Y:S05]  /*4500*/  @!P1 BRA `(.L_x_4368) ;  /* 0x0000000000f49947 */ /* 0x000fea0003800000 */
[----:B------:R-:W-:Y:S02]  /*4510*/  PLOP3.LUT P4, PT, PT, PT, UP2, 0x80, 0x8 ;  /* 0x000000000008781c */ /* 0x000fe40003f8f028 */
[----:B------:R-:W-:Y:S02]  /*4520*/  PLOP3.LUT P3, PT, PT, PT, UP2, 0x80, 0x8 ;  /* 0x000000000008781c */ /* 0x000fe40003f6f028 */
[----:B------:R-:W-:Y:S02]  /*4530*/  PLOP3.LUT P5, PT, PT, PT, UP2, 0x80, 0x8 ;  /* 0x000000000008781c */ /* 0x000fe40003faf028 */
[----:B------:R-:W-:Y:S02]  /*4540*/  PLOP3.LUT P2, PT, PT, PT, UP2, 0x80, 0x8 ;  /* 0x000000000008781c */ /* 0x000fe40003f4f028 */
[----:B0----5:R-:W-:Y:S02]  /*4550*/  MOV R145, R121 ;  /* 0x0000007900917202 */ /* 0x021fe40000000f00 */
[----:B------:R-:W-:-:S03]  /*4560*/  MOV R146, R122 ;  /* 0x0000007a00927202 */ /* 0x000fc60000000f00 */
[----:B------:R-:W-:Y:S01]  /*4570*/  @P4 FFMA.FTZ R144, R196, UR9, R152 ;  /* 0x00000009c4904c23 */ /* 0x000fe20008010098 */
[----:B------:R-:W-:-:S03]  /*4580*/  PLOP3.LUT P4, PT, PT, PT, UP2, 0x80, 0x8 ;  /* 0x000000000008781c */ /* 0x000fc60003f8f028 */
[----:B------:R-:W-:Y:S01]  /*4590*/  @P3 FADD.FTZ R144, R207, -R144 ;  /* 0x80000090cf903221 */ /* 0x000fe20000010000 */
[----:B------:R-:W-:Y:S01]  /*45a0*/  PLOP3.LUT P3, PT, PT, PT, UP2, 0x80, 0x8 ;  /* 0x000000000008781c */ /* 0x000fe20003f6f028 */
[----:B------:R-:W-:Y:S01]  /*45b0*/  @P2 FFMA.FTZ R147, R217, UR9, R152 ;  /* 0x00000009d9932c23 */ /* 0x000fe20008010098 */
[----:B------:R-:W-:Y:S01]  /*45c0*/  PLOP3.LUT P2, PT, PT, PT, UP2, 0x80, 0x8 ;  /* 0x000000000008781c */ /* 0x000fe20003f4f028 */
[----:B------:R-:W-:Y:S01]  /*45d0*/  @P5 FFMA.FTZ R145, R144, UR26, R121 ;  /* 0x0000001a90915c23 */ /* 0x000fe20008010079 */
[----:B------:R-:W-:-:S05]  /*45e0*/  PLOP3.LUT P5, PT, PT, PT, UP2, 0x80, 0x8 ;  /* 0x000000000008781c */ /* 0x000fca0003faf028 */
[----:B------:R-:W-:Y:S01]  /*45f0*/  @P4 FADD.FTZ R147, R236, -R147 ;  /* 0x80000093ec934221 */ /* 0x000fe20000010000 */
[----:B------:R-:W-:-:S03]  /*4600*/  PLOP3.LUT P4, PT, PT, PT, UP2, 0x80, 0x8 ;  /* 0x000000000008781c */ /* 0x000fc60003f8f028 */
[----:B------:R-:W-:Y:S01]  /*4610*/  @P3 FFMA.FTZ R144, R222, UR9, R152 ;  /* 0x00000009de903c23 */ /* 0x000fe20008010098 */
[----:B------:R-:W-:-:S03]  /*4620*/  PLOP3.LUT P3, PT, PT, PT, UP2, 0x80, 0x8 ;  /* 0x000000000008781c */ /* 0x000fc60003f6f028 */
[----:B------:R-:W-:Y:S01]  /*4630*/  @P5 FFMA.FTZ R146, R147, UR26, R122 ;  /* 0x0000001a93925c23 */ /* 0x000fe2000801007a */
[----:B------:R-:W-:Y:S01]  /*4640*/  PLOP3.LUT P5, PT, PT, PT, UP2, 0x80, 0x8 ;  /* 0x000000000008781c */ /* 0x000fe20003faf028 */
[----:B------:R-:W-:Y:S01]  /*4650*/  @P2 FADD.FTZ R144, R239, -R144 ;  /* 0x80000090ef902221 */ /* 0x000fe20000010000 */
[----:B------:R-:W-:Y:S02]  /*4660*/  PLOP3.LUT P2, PT, PT, PT, UP2, 0x80, 0x8 ;  /* 0x000000000008781c */ /* 0x000fe40003f4f028 */
[----:B------:R-:W-:Y:S01]  /*4670*/  MOV R147, R123 ;  /* 0x0000007b00937202 */ /* 0x000fe20000000f00 */
[----:B-1----:R-:W-:-:S04]  /*4680*/  @P4 FFMA.FTZ R149, R195, UR9, R152 ;  /* 0x00000009c3954c23 */ /* 0x002fc80008010098 */
[----:B------:R-:W-:-:S04]  /*4690*/  @P3 FADD.FTZ R149, R206, -R149 ;  /* 0x80000095ce953221 */ /* 0x000fc80000010000 */
[----:B------:R-:W-:Y:S01]  /*46a0*/  @P5 FFMA.FTZ R147, R144, UR26, R123 ;  /* 0x0000001a90935c23 */ /* 0x000fe2000801007b */
[--C-:B------:R-:W-:Y:S02]  /*46b0*/  IMAD.MOV.U32 R144, RZ, RZ, R120.reuse ;  /* 0x000000ffff907224 */ /* 0x100fe400078e0078 */
        /* <DEDUP_REMOVED lines=9> */
.L_x_4369:
        /* <DEDUP_REMOVED lines=8> */
.L_x_4370:
        /* <DEDUP_REMOVED lines=8> */
.L_x_4371:
[----:B------:R-:W-:Y:S05]  /*4850*/  BRA.U !UP3, `(.L_x_4372) ;  /* 0x000000090bf87547 */ /* 0x000fea000b800000 */
        /* <DEDUP_REMOVED lines=8> */
.L_x_4368:
[----:B------:R-:W-:Y:S05]  /*48e0*/  BRA.U !UP3, `(.L_x_4373) ;  /* 0x000000010b387547 */ /* 0x000fea000b800000 */
[----:B------:R-:W-:Y:S02]  /*48f0*/  PLOP3.LUT P2, PT, PT, PT, UP2, 0x80, 0x8 ;  /* 0x000000000008781c */ /* 0x000fe40003f4f028 */
[----:B------:R-:W-:Y:S02]  /*4900*/  PLOP3.LUT P3, PT, PT, PT, UP2, 0x80, 0x8 ;  /* 0x000000000008781c */ /* 0x000fe40003f6f028 */
[----:B------:R-:W-:Y:S02]  /*4910*/  PLOP3.LUT P4, PT, PT, PT, UP2, 0x80, 0x8 ;  /* 0x000000000008781c */ /* 0x000fe40003f8f028 */
[----:B01---5:R-:W-:Y:S02]  /*4920*/  MOV R148, R120 ;  /* 0x0000007800947202 */ /* 0x023fe40000000f00 */
[----:B------:R-:W-:-:S05]  /*4930*/  SHF.L.U32 R153, R242, 0x10, RZ ;  /* 0x00000010f2997819 */ /* 0x000fca00000006ff */
[----:B------:R-:W-:-:S04]  /*4940*/  @P2 FFMA.FTZ R149, R195, UR9, R152 ;  /* 0x00000009c3952c23 */ /* 0x000fc80008010098 */
[----:B------:R-:W-:-:S04]  /*4950*/  @P3 FADD.FTZ R149, R206, -R149 ;  /* 0x80000095ce953221 */ /* 0x000fc80000010000 */
[----:B------:R-:W-:-:S04]  /*4960*/  @P4 FFMA.FTZ R148, R149, UR26, R120 ;  /* 0x0000001a95944c23 */ /* 0x000fc80008010078 */
[----:B------:R-:W-:Y:S01]  /*4970*/  FMUL.FTZ R149, R148, UR30 ;  /* 0x0000001e94957c20 */ /* 0x000fe20008410000 */
[----:B------:R-:W-:-:S03]  /*4980*/  SHF.L.U32 R148, R159, 0x10, RZ ;  /* 0x000000109f947819 */ /* 0x000fc600000006ff */
[-C--:B------:R-:W-:Y:S02]  /*4990*/  FFMA.FTZ R92, R153, R149.reuse, R92 ;  /* 0x00000095995c7223 */ /* 0x080fe4000001005c */
[----:B------:R-:W-:-:S05]  /*49a0*/  FMUL.FTZ R148, R148, R149 ;  /* 0x0000009594947220 */ /* 0x000fca0000410000 */
[----:B------:R-:W-:-:S04]  /*49b0*/  F2FP.BF16.F32.PACK_AB R148, RZ, R148 ;  /* 0x00000094ff94723e */ /* 0x000fc800000010ff */
[----:B------:R-:W-:-:S07]  /*49c0*/  PRMT R183, R148, 0x7610, R183 ;  /* 0x0000761094b77816 */ /* 0x000fce00000000b7 */
.L_x_4373:
[----:B------:R-:W-:Y:S05]  /*49d0*/  BRA.U !UP3, `(.L_x_4374) ;  /* 0x000000010b387547 */ /* 0x000fea000b800000 */
[----:B------:R-:W-:Y:S02]  /*49e0*/  PLOP3.LUT P2, PT, PT, PT, UP2, 0x80, 0x8 ;  /* 0x000000000008781c */ /* 0x000fe40003f4f028 */
[----:B------:R-:W-:Y:S02]  /*49f0*/  PLOP3.LUT P3, PT, PT, PT, UP2, 0x80, 0x8 ;  /* 0x000000000008781c */ /* 0x000fe40003f6f028 */
[----:B------:R-:W-:Y:S02]  /*4a00*/  PLOP3.LUT P4, PT, PT, PT, UP2, 0x80, 0x8 ;  /* 0x000000000008781c */ /* 0x000fe40003f8f028 */
[----:B01----:R-:W-:-:S07]  /*4a10*/  SHF.L.U32 R149, R160, 0x10, RZ ;  /* 0x00000010a0957819 */ /* 0x003fce00000006ff */
[----:B------:R-:W-:-:S04]  /*4a20*/  @P2 FFMA.FTZ R148, R196, UR9, R152 ;  /* 0x00000009c4942c23 */ /* 0x000fc80008010098 */
[----:B------:R-:W-:Y:S01]  /*4a30*/  @P3 FADD.FTZ R154, R207, -R148 ;  /* 0x80000094cf9a3221 */ /* 0x000fe20000010000 */
[----:B-----5:R-:W-:-:S03]  /*4a40*/  IMAD.MOV.U32 R148, RZ, RZ, R121 ;  /* 0x000000ffff947224 */ /* 0x020fc600078e0079 */
[----:B------:R-:W-:Y:S01]  /*4a50*/  @P4 FFMA.FTZ R148, R154, UR26, R121 ;  /* 0x0000001a9a944c23 */ /* 0x000fe20008010079 */
[----:B------:R-:W-:-:S03]  /*4a60*/  SHF.L.U32 R154, R246, 0x10, RZ ;  /* 0x00000010f69a7819 */ /* 0x000fc600000006ff */
[----:B------:R-:W-:-:S04]  /*4a70*/  FMUL.FTZ R148, R148, UR30 ;  /* 0x0000001e94947c20 */ /* 0x000fc80008410000 */
[-C--:B------:R-:W-:Y:S01]  /*4a80*/  FMUL.FTZ R149, R149, R148.reuse ;  /* 0x0000009495957220 */ /* 0x080fe20000410000 */
[----:B------:R-:W-:-:S04]  /*4a90*/  FFMA.FTZ R93, R154, R148, R93 ;  /* 0x000000949a5d7223 */ /* 0x000fc8000001005d */
[----:B------:R-:W-:-:S04]  /*4aa0*/  F2FP.BF16.F32.PACK_AB R149, RZ, R149 ;  /* 0x00000095ff95723e */ /* 0x000fc800000010ff */
[----:B------:R-:W-:-:S07]  /*4ab0*/  PRMT R184, R149, 0x7610, R184 ;  /* 0x0000761095b87816 */ /* 0x000fce00000000b8 */
.L_x_4374:
        /* <DEDUP_REMOVED lines=15> */
.L_x_4375:
[----:B------:R-:W-:Y:S05]  /*4bb0*/  BRA.U !UP3, `(.L_x_4372) ;  /* 0x000000090b207547 */ /* 0x000fea000b800000 */
[----:B------:R-:W-:Y:S02]  /*4bc0*/  PLOP3.LUT P2, PT, PT, PT, UP2, 0x80, 0x8 ;  /* 0x000000000008781c */ /* 0x000fe40003f4f028 */
[----:B------:R-:W-:Y:S02]  /*4bd0*/  PLOP3.LUT P3, PT, PT, PT, UP2, 0x80, 0x8 ;  /* 0x000000000008781c */ /* 0x000fe40003f6f028 */
[----:B------:R-:W-:Y:S02]  /*4be0*/  PLOP3.LUT P4, PT, PT, PT, UP2, 0x80, 0x8 ;  /* 0x000000000008781c */ /* 0x000fe40003f8f028 */
[----:B01----:R-:W-:-:S07]  /*4bf0*/  SHF.L.U32 R149, R162, 0x10, RZ ;  /* 0x00000010a2957819 */ /* 0x003fce00000006ff */
[----:B------:R-:W-:-:S04]  /*4c00*/  @P2 FFMA.FTZ R148, R222, UR9, R152 ;  /* 0x00000009de942c23 */ /* 0x000fc80008010098 */
[----:B------:R-:W-:Y:S01]  /*4c10*/  @P3 FADD.FTZ R154, R239, -R148 ;  /* 0x80000094ef9a3221 */ /* 0x000fe20000010000 */
[----:B-----5:R-:W-:-:S03]  /*4c20*/  MOV R148, R123 ;  /* 0x0000007b00947202 */ /* 0x020fc60000000f00 */
        /* <DEDUP_REMOVED lines=8> */
.L_x_4367:
[----:B01----:R-:W0:Y:S02]  /*4cb0*/  LDC.64 R148, c[0x0][0x478] ;  /* 0x00011e00ff947b82 */ /* 0x003e240000000a00 */
[----:B0-----:R-:W-:-:S04]  /*4cc0*/  ISETP.NE.U32.AND P1, PT, R148, RZ, PT ;  /* 0x000000ff9400720c */ /* 0x001fc80003f25070 */
[----:B------:R-:W-:-:S13]  /*4cd0*/  ISETP.NE.AND.EX P1, PT, R149, RZ, PT, P1 ;  /* 0x000000ff9500720c */ /* 0x000fda0003f25310 */
[----:B------:R-:W-:Y:S05]  /*4ce0*/  @!P1 BRA `(.L_x_4376) ;  /* 0x0000000400049947 */ /* 0x000fea0003800000 */
[--C-:B------:R-:W-:Y:S01]  /*4cf0*/  FFMA.FTZ R144, R222, UR9, R152.reuse ;  /* 0x00000009de907c23 */ /* 0x100fe20008010098 */
[--C-:B------:R-:W-:Y:S01]  /*4d00*/  FFMA.FTZ R145, R217, UR9, R152.reuse ;  /* 0x00000009d9917c23 */ /* 0x100fe20008010098 */
[----:B------:R-:W-:Y:S01]  /*4d10*/  FFMA.FTZ R147, R195, UR9, R152 ;  /* 0x00000009c3937c23 */ /* 0x000fe20008010098 */
        /* <DEDUP_REMOVED lines=8> */
[----:B------:R-:W-:Y:S01]  /*4da0*/  FMUL.FTZ R148, R144, UR26 ;  /* 0x0000001a90947c20 */ /* 0x000fe20008410000 */
        /* <DEDUP_REMOVED lines=13> */
[-C--:B------:R-:W-:Y:S02]  /*4e80*/  FFMA.FTZ R92, R153, R149.reuse, R92 ;  /* 0x00000095995c7223 */ /* 0x080fe4000001005c */
[----:B------:R-:W-:-:S05]  /*4e90*/  FMUL.FTZ R148, R148, R149 ;  /* 0x0000009594947220 */ /* 0x000fca0000410000 */
[----:B------:R-:W-:-:S04]  /*4ea0*/  F2FP.BF16.F32.PACK_AB R148, RZ, R148 ;  /* 0x00000094ff94723e */ /* 0x000fc800000010ff */
[----:B------:R-:W-:-:S07]  /*4eb0*/  PRMT R183, R148, 0x7610, R183 ;  /* 0x0000761094b77816 */ /* 0x000fce00000000b7 */
.L_x_4377:
[----:B------:R-:W-:Y:S05]  /*4ec0*/  BRA.U !UP3, `(.L_x_4378) ;  /* 0x000000010b307547 */ /* 0x000fea000b800000 */
[----:B------:R-:W-:Y:S01]  /*4ed0*/  FFMA.FTZ R148, R196, UR9, R152 ;  /* 0x00000009c4947c23 */ /* 0x000fe20008010098 */
        /* <DEDUP_REMOVED lines=11> */
.L_x_4378:
        /* <DEDUP_REMOVED lines=13> */
.L_x_4379:
        /* <DEDUP_REMOVED lines=10> */
.L_x_4376:
[----:B------:R-:W-:Y:S05]  /*5100*/  BRA.U !UP3, `(.L_x_4380) ;  /* 0x000000010b307547 */ /* 0x000fea000b800000 */
[----:B------:R-:W-:Y:S01]  /*5110*/  FFMA.FTZ R149, R195, UR9, R152 ;  /* 0x00000009c3957c23 */ /* 0x000fe20008010098 */
        /* <DEDUP_REMOVED lines=11> */
.L_x_4380:
        /* <DEDUP_REMOVED lines=13> */
.L_x_4381:
        /* <DEDUP_REMOVED lines=13> */
.L_x_4382:
        /* <DEDUP_REMOVED lines=13> */
.L_x_4372:
[----:B01----:R-:W0:Y:S02]  /*5440*/  @P1 LDC.64 R148, c[0x0][0x478] ;  /* 0x00011e00ff941b82 */ /* 0x003e240000000a00 */
[----:B0-----:R-:W-:-:S05]  /*5450*/  @P1 IMAD.WIDE.U32 R148, R247, 0x10, R148 ;  /* 0x00000010f7941825 */ /* 0x001fca00078e0094 */
[----:B------:R0:W-:Y:S01]  /*5460*/  @P1 STG.E.128 desc[UR10][R148.64], R144 ;  /* 0x0000009094001986 */ /* 0x0001e2000c101d0a */
[----:B------:R-:W-:Y:S05]  /*5470*/  BRA.U !UP3, `(.L_x_4383) ;  /* 0x000000010b207547 */ /* 0x000fea000b800000 */
        /* <DEDUP_REMOVED lines=8> */
.L_x_4383:
[----:B------:R-:W-:Y:S02]  /*5500*/  IADD3 R247, PT, PT, R247, 0x100, RZ ;  /* 0x00000100f7f77810 */ /* 0x000fe40007ffe0ff */
[----:B------:R-:W-:-:S07]  /*5510*/  IADD3 R150, PT, PT, R150, 0x100, RZ ;  /* 0x0000010096967810 */ /* 0x000fce0007ffe0ff */
.L_x_4365:
[----:B------:R-:W-:Y:S05]  /*5520*/  BSYNC.RECONVERGENT B0 ;  /* 0x0000000000007941 */ /* 0x000fea0003800200 */
.L_x_4364:
        /* <DEDUP_REMOVED lines=13> */
.L_x_4386:
[----:B------:R-:W-:Y:S05]  /*5600*/  BRA.U !UP0, `(.L_x_4387) ;  /* 0x0000000508f87547 */ /* 0x000fea000b800000 */
[----:B------:R-:W-:-:S04]  /*5610*/  UISETP.NE.U32.AND UP0, UPT, UR4, URZ, UPT ;  /* 0x000000ff0400728c */ /* 0x000fc8000bf05070 */
[----:B------:R-:W-:-:S06]  /*5620*/  UISETP.NE.AND.EX UP0, UPT, UR5, URZ, UPT, UP0 ;  /* 0x000000ff0500728c */ /* 0x000fcc000bf05300 */
[----:B------:R-:W-:-:S13]  /*5630*/  PLOP3.LUT P2, PT, PT, PT, UP0, 0x80, 0x8 ;  /* 0x000000000008781c */ /* 0x000fda0003f4f008 */
[----:B------:R-:W-:Y:S05]  /*5640*/  @!P2 BRA `(.L_x_4388) ;  /* 0x0000000000f4a947 */ /* 0x000fea0003800000 */
[----:B------:R-:W-:Y:S01]  /*5650*/  PLOP3.LUT P5, PT, PT, PT, UP2, 0x80, 0x8 ;  /* 0x000000000008781c */ /* 0x000fe20003faf028 */
[----:B0----5:R-:W-:Y:S01]  /*5660*/  IMAD.MOV.U32 R146, RZ, RZ, R126 ;  /* 0x000000ffff927224 */ /* 0x021fe200078e007e */
[----:B------:R-:W-:Y:S02]  /*5670*/  PLOP3.LUT P3, PT, PT, PT, UP2, 0x80, 0x8 ;  /* 0x000000000008781c */ /* 0x000fe40003f6f028 */
[----:B------:R-:W-:Y:S02]  /*5680*/  PLOP3.LUT P4, PT, PT, PT, UP2, 0x80, 0x8 ;  /* 0x000000000008781c */ /* 0x000fe40003f8f028 */
[----:B------:R-:W-:-:S07]  /*5690*/  MOV R145, R125 ;  /* 0x0000007d00917202 */ /* 0x000fce0000000f00 */
[--C-:B------:R-:W-:Y:S01]  /*56a0*/  @P5 FFMA.FTZ R144, R194, UR9, R152.reuse ;  /* 0x00000009c2905c23 */ /* 0x100fe20008010098 */
[----:B------:R-:W-:Y:S01]  /*56b0*/  PLOP3.LUT P5, PT, PT, PT, UP2, 0x80, 0x8 ;  /* 0x000000000008781c */ /* 0x000fe20003faf028 */
[----:B-1----:R-:W-:Y:S01]  /*56c0*/  @P3 FFMA.FTZ R149, R187, UR9, R152 ;  /* 0x00000009bb953c23 */ /* 0x002fe20008010098 */
[----:B------:R-:W-:Y:S01]  /*56d0*/  PLOP3.LUT P3, PT, PT, PT, UP2, 0x80, 0x8 ;  /* 0x000000000008781c */ /* 0x000fe20003f6f028 */
[----:B------:R-:W-:Y:S01]  /*56e0*/  @P4 FADD.FTZ R144, R205, -R144 ;  /* 0x80000090cd904221 */ /* 0x000fe20000010000 */
[----:B------:R-:W-:-:S09]  /*56f0*/  PLOP3.LUT P4, PT, PT, PT, UP2, 0x80, 0x8 ;  /* 0x000000000008781c */ /* 0x000fd20003f8f028 */
[----:B------:R-:W-:Y:S01]  /*5700*/  @P5 FFMA.FTZ R147, R215, UR9, R152 ;  /* 0x00000009d7935c23 */ /* 0x000fe20008010098 */
[----:B------:R-:W-:Y:S01]  /*5710*/  PLOP3.LUT P5, PT, PT, PT, UP2, 0x80, 0x8 ;  /* 0x000000000008781c */ /* 0x000fe20003faf028 */
[----:B------:R-:W-:Y:S01]  /*5720*/  @P3 FFMA.FTZ R145, R144, UR26, R125 ;  /* 0x0000001a90913c23 */ /* 0x000fe2000801007d */
        /* <DEDUP_REMOVED lines=8> */
[----:B------:R-:W-:Y:S02]  /*57b0*/  PLOP3.LUT P4, PT, PT, PT, UP2, 0x80, 0x8 ;  /* 0x000000000008781c */ /* 0x000fe40003f8f028 */
        /* <DEDUP_REMOVED lines=13> */
.L_x_4389:
        /* <DEDUP_REMOVED lines=8> */
.L_x_4390:
        /* <DEDUP_REMOVED lines=8> */
.L_x_4391:
[----:B------:R-:W-:Y:S05]  /*5990*/  BRA.U !UP3, `(.L_x_4392) ;  /* 0x000000090bf87547 */ /* 0x000fea000b800000 */
        /* <DEDUP_REMOVED lines=8> */
.L_x_4388:
        /* <DEDUP_REMOVED lines=15> */
.L_x_4393:
        /* <DEDUP_REMOVED lines=14> */
[----:B------:R-:W-:-:S07]  /*5bf0*/  PRMT R184, R149, 0x7610, R184 ;  /* 0x0000761095b87816 */ /* 0x000fce00000000b8 */
.L_x_4394:
        /* <DEDUP_REMOVED lines=15> */
.L_x_4395:
        /* <DEDUP_REMOVED lines=16> */
.L_x_4387:
        /* <DEDUP_REMOVED lines=22> */
[----:B------:R-:W-:Y:S01]  /*5f50*/  ISETP.LT.AND P4, PT, RZ, UR27, PT ;  /* 0x0000001bff007c0c */ /* 0x000fe2000bf81270 */
[----:B------:R-:W-:Y:S02]  /*5f60*/  IMAD.U32 R153, R242, 0x10000, RZ ;  /* 0x00010000f2997824 */ /* 0x000fe400078e00ff */
        /* <DEDUP_REMOVED lines=9> */
.L_x_4397:
        /* <DEDUP_REMOVED lines=13> */
.L_x_4398:
[----:B------:R-:W-:Y:S05]  /*60d0*/  BRA.U !UP3, `(.L_x_4399) ;  /* 0x000000010b307547 */ /* 0x000fea000b800000 */
        /* <DEDUP_REMOVED lines=12> */
.L_x_4399:
        /* <DEDUP_REMOVED lines=10> */
.L_x_4396:
        /* <DEDUP_REMOVED lines=13> */
.L_x_4400:
        /* <DEDUP_REMOVED lines=13> */
.L_x_4401:
        /* <DEDUP_REMOVED lines=13> */
.L_x_4402:
        /* <DEDUP_REMOVED lines=13> */
.L_x_4392:
        /* <DEDUP_REMOVED lines=12> */
.L_x_4403:
[----:B------:R-:W-:Y:S01]  /*6640*/  IADD3 R247, PT, PT, R247, 0x100, RZ ;  /* 0x00000100f7f77810 */ /* 0x000fe20007ffe0ff */
[----:B------:R-:W-:-:S07]  /*6650*/  VIADD R150, R150, 0x100 ;  /* 0x0000010096967836 */ /* 0x000fce0000000000 */
.L_x_4385:
[----:B------:R-:W-:Y:S05]  /*6660*/  BSYNC.RECONVERGENT B0 ;  /* 0x0000000000007941 */ /* 0x000fea0003800200 */
.L_x_4384:
        /* <DEDUP_REMOVED lines=13> */
.L_x_4406:
[----:B------:R-:W-:Y:S05]  /*6740*/  BRA.U !UP0, `(.L_x_4407) ;  /* 0x0000000508f87547 */ /* 0x000fea000b800000 */
[----:B------:R-:W-:-:S04]  /*6750*/  UISETP.NE.U32.AND UP0, UPT, UR4, URZ, UPT ;  /* 0x000000ff0400728c */ /* 0x000fc8000bf05070 */
[----:B------:R-:W-:-:S06]  /*6760*/  UISETP.NE.AND.EX UP0, UPT, UR5, URZ, UPT, UP0 ;  /* 0x000000ff0500728c */ /* 0x000fcc000bf05300 */
[----:B------:R-:W-:-:S13]  /*6770*/  PLOP3.LUT P3, PT, PT, PT, UP0, 0x80, 0x8 ;  /* 0x000000000008781c */ /* 0x000fda0003f6f008 */
[----:B------:R-:W-:Y:S05]  /*6780*/  @!P3 BRA `(.L_x_4408) ;  /* 0x0000000000f4b947 */ /* 0x000fea0003800000 */
[----:B------:R-:W-:Y:S02]  /*6790*/  PLOP3.LUT P5, PT, PT, PT, UP2, 0x80, 0x8 ;  /* 0x000000000008781c */ /* 0x000fe40003faf028 */
[----:B------:R-:W-:Y:S02]  /*67a0*/  PLOP3.LUT P4, PT, PT, PT, UP2, 0x80, 0x8 ;  /* 0x000000000008781c */ /* 0x000fe40003f8f028 */
[----:B0----5:R-:W-:-:S09]  /*67b0*/  MOV R146, R130 ;  /* 0x0000008200927202 */ /* 0x021fd20000000f00 */
[----:B------:R-:W-:Y:S01]  /*67c0*/  @P5 FFMA.FTZ R145, R189, UR9, R152 ;  /* 0x00000009bd915c23 */ /* 0x000fe20008010098 */
[----:B------:R-:W-:-:S03]  /*67d0*/  PLOP3.LUT P5, PT, PT, PT, UP2, 0x80, 0x8 ;  /* 0x000000000008781c */ /* 0x000fc60003faf028 */
[----:B-1----:R-:W-:Y:S01]  /*67e0*/  @P4 FADD.FTZ R149, R202, -R145 ;  /* 0x80000091ca954221 */ /* 0x002fe20000010000 */
[----:B------:R-:W-:Y:S02]  /*67f0*/  PLOP3.LUT P4, PT, PT, PT, UP2, 0x80, 0x8 ;  /* 0x000000000008781c */ /* 0x000fe40003f8f028 */
[----:B------:R-:W-:-:S07]  /*6800*/  MOV R145, R129 ;  /* 0x0000008100917202 */ /* 0x000fce0000000f00 */
[----:B------:R-:W-:Y:S01]  /*6810*/  @P5 FFMA.FTZ R144, R192, UR9, R152 ;  /* 0x00000009c0905c23 */ /* 0x000fe20008010098 */
[----:B------:R-:W-:-:S03]  /*6820*/  PLOP3.LUT P5, PT, PT, PT, UP2, 0x80, 0x8 ;  /* 0x000000000008781c */ /* 0x000fc60003faf028 */
[----:B------:R-:W-:Y:S01]  /*6830*/  @P4 FADD.FTZ R144, R203, -R144 ;  /* 0x80000090cb904221 */ /* 0x000fe20000010000 */
[----:B------:R-:W-:-:S09]  /*6840*/  PLOP3.LUT P4, PT, PT, PT, UP2, 0x80, 0x8 ;  /* 0x000000000008781c */ /* 0x000fd20003f8f028 */
[----:B------:R-:W-:Y:S01]  /*6850*/  @P5 FFMA.FTZ R145, R144, UR26, R129 ;  /* 0x0000001a90915c23 */ /* 0x000fe20008010081 */
[----:B------:R-:W-:-:S03]  /*6860*/  PLOP3.LUT P5, PT, PT, PT, UP2, 0x80, 0x8 ;  /* 0x000000000008781c */ /* 0x000fc60003faf028 */
[----:B------:R-:W-:Y:S01]  /*6870*/  @P4 FFMA.FTZ R147, R213, UR9, R152 ;  /* 0x00000009d5934c23 */ /* 0x000fe20008010098 */
[----:B------:R-:W-:-:S09]  /*6880*/  PLOP3.LUT P4, PT, PT, PT, UP2, 0x80, 0x8 ;  /* 0x000000000008781c */ /* 0x000fd20003f8f028 */
[----:B------:R-:W-:Y:S01]  /*6890*/  @P5 FADD.FTZ R147, R232, -R147 ;  /* 0x80000093e8935221 */ /* 0x000fe20000010000 */
[----:B------:R-:W-:-:S03]  /*68a0*/  PLOP3.LUT P5, PT, PT, PT, UP2, 0x80, 0x8 ;  /* 0x000000000008781c */ /* 0x000fc60003faf028 */
[----:B------:R-:W-:Y:S01]  /*68b0*/  @P4 FFMA.FTZ R146, R147, UR26, R130 ;  /* 0x0000001a93924c23 */ /* 0x000fe20008010082 */
[----:B------:R-:W-:Y:S02]  /*68c0*/  PLOP3.LUT P4, PT, PT, PT, UP2, 0x80, 0x8 ;  /* 0x000000000008781c */ /* 0x000fe40003f8f028 */
[----:B------:R-:W-:-:S07]  /*68d0*/  MOV R147, R131 ;  /* 0x0000008300937202 */ /* 0x000fce0000000f00 */
[----:B------:R-:W-:Y:S01]  /*68e0*/  @P5 FFMA.FTZ R144, R218, UR9, R152 ;  /* 0x00000009da905c23 */ /* 0x000fe20008010098 */
[----:B------:R-:W-:-:S03]  /*68f0*/  PLOP3.LUT P5, PT, PT, PT, UP2, 0x80, 0x8 ;  /* 0x000000000008781c */ /* 0x000fc60003faf028 */
[----:B------:R-:W-:Y:S01]  /*6900*/  @P4 FADD.FTZ R144, R235, -R144 ;  /* 0x80000090eb904221 */ /* 0x000fe20000010000 */
[----:B------:R-:W-:-:S09]  /*6910*/  PLOP3.LUT P4, PT, PT, PT, UP2, 0x80, 0x8 ;  /* 0x000000000008781c */ /* 0x000fd20003f8f028 */
[----:B------:R-:W-:Y:S01]  /*6920*/  @P5 FFMA.FTZ R147, R144, UR26, R131 ;  /* 0x0000001a90935c23 */ /* 0x000fe20008010083 */
[----:B------:R-:W-:-:S03]  /*6930*/  IMAD.MOV.U32 R144, RZ, RZ, R128 ;  /* 0x000000ffff907224 */ /* 0x000fc600078e0080 */
        /* <DEDUP_REMOVED lines=9> */
.L_x_4409:
        /* <DEDUP_REMOVED lines=8> */
.L_x_4410:
        /* <DEDUP_REMOVED lines=8> */
.L_x_4411:
        /* <DEDUP_REMOVED lines=9> */
.L_x_4408:
[----:B------:R-:W-:Y:S05]  /*6b60*/  BRA.U !UP3, `(.L_x_4413) ;  /* 0x000000010b387547 */ /* 0x000fea000b800000 */
[----:B------:R-:W-:Y:S02]  /*6b70*/  PLOP3.LUT P5, PT, PT, PT, UP2, 0x80, 0x8 ;  /* 0x000000000008781c */ /* 0x000fe40003faf028 */
[----:B------:R-:W-:Y:S02]  /*6b80*/  PLOP3.LUT P4, PT, PT, PT, UP2, 0x80, 0x8 ;  /* 0x000000000008781c */ /* 0x000fe40003f8f028 */
[----:B01---5:R-:W-:Y:S02]  /*6b90*/  MOV R148, R128 ;  /* 0x0000008000947202 */ /* 0x023fe40000000f00 */
[----:B------:R-:W-:-:S07]  /*6ba0*/  SHF.L.U32 R153, R242, 0x10, RZ ;  /* 0x00000010f2997819 */ /* 0x000fce00000006ff */
[----:B------:R-:W-:Y:S01]  /*6bb0*/  @P5 FFMA.FTZ R149, R189, UR9, R152 ;  /* 0x00000009bd955c23 */ /* 0x000fe20008010098 */
[----:B------:R-:W-:-:S03]  /*6bc0*/  PLOP3.LUT P5, PT, PT, PT, UP2, 0x80, 0x8 ;  /* 0x000000000008781c */ /* 0x000fc60003faf028 */
[----:B------:R-:W-:-:S10]  /*6bd0*/  @P4 FADD.FTZ R149, R202, -R149 ;  /* 0x80000095ca954221 */ /* 0x000fd40000010000 */
[----:B------:R-:W-:-:S04]  /*6be0*/  @P5 FFMA.FTZ R148, R149, UR26, R128 ;  /* 0x0000001a95945c23 */ /* 0x000fc80008010080 */
[----:B------:R-:W-:Y:S01]  /*6bf0*/  FMUL.FTZ R149, R148, UR30 ;  /* 0x0000001e94957c20 */ /* 0x000fe20008410000 */
[----:B------:R-:W-:-:S03]  /*6c00*/  SHF.L.U32 R148, R167, 0x10, RZ ;  /* 0x00000010a7947819 */ /* 0x000fc600000006ff */
[-C--:B------:R-:W-:Y:S02]  /*6c10*/  FFMA.FTZ R100, R153, R149.reuse, R100 ;  /* 0x0000009599647223 */ /* 0x080fe40000010064 */
[----:B------:R-:W-:-:S05]  /*6c20*/  FMUL.FTZ R148, R148, R149 ;  /* 0x0000009594947220 */ /* 0x000fca0000410000 */
[----:B------:R-:W-:-:S04]  /*6c30*/  F2FP.BF16.F32.PACK_AB R148, RZ, R148 ;  /* 0x00000094ff94723e */ /* 0x000fc800000010ff */
[----:B------:R-:W-:-:S07]  /*6c40*/  PRMT R183, R148, 0x7610, R183 ;  /* 0x0000761094b77816 */ /* 0x000fce00000000b7 */
.L_x_4413:
[----:B------:R-:W-:Y:S05]  /*6c50*/  BRA.U !UP3, `(.L_x_4414) ;  /* 0x000000010b387547 */ /* 0x000fea000b800000 */
[----:B------:R-:W-:Y:S02]  /*6c60*/  PLOP3.LUT P5, PT, PT, PT, UP2, 0x80, 0x8 ;  /* 0x000000000008781c */ /* 0x000fe40003faf028 */
[----:B------:R-:W-:Y:S02]  /*6c70*/  PLOP3.LUT P4, PT, PT, PT, UP2, 0x80, 0x8 ;  /* 0x000000000008781c */ /* 0x000fe40003f8f028 */
[----:B01----:R-:W-:-:S09]  /*6c80*/  SHF.L.U32 R149, R168, 0x10, RZ ;  /* 0x00000010a8957819 */ /* 0x003fd200000006ff */
[----:B------:R-:W-:Y:S01]  /*6c90*/  @P5 FFMA.FTZ R148, R192, UR9, R152 ;  /* 0x00000009c0945c23 */ /* 0x000fe20008010098 */
[----:B------:R-:W-:-:S03]  /*6ca0*/  PLOP3.LUT P5, PT, PT, PT, UP2, 0x80, 0x8 ;  /* 0x000000000008781c */ /* 0x000fc60003faf028 */
[----:B------:R-:W-:Y:S01]  /*6cb0*/  @P4 FADD.FTZ R154, R203, -R148 ;  /* 0x80000094cb9a4221 */ /* 0x000fe20000010000 */
[----:B-----5:R-:W-:-:S09]  /*6cc0*/  IMAD.MOV.U32 R148, RZ, RZ, R129 ;  /* 0x000000ffff947224 */ /* 0x020fd200078e0081 */
[----:B------:R-:W-:Y:S01]  /*6cd0*/  @P5 FFMA.FTZ R148, R154, UR26, R129 ;  /* 0x0000001a9a945c23 */ /* 0x000fe20008010081 */
[----:B------:R-:W-:-:S03]  /*6ce0*/  SHF.L.U32 R154, R246, 0x10, RZ ;  /* 0x00000010f69a7819 */ /* 0x000fc600000006ff */
[----:B------:R-:W-:-:S04]  /*6cf0*/  FMUL.FTZ R148, R148, UR30 ;  /* 0x0000001e94947c20 */ /* 0x000fc80008410000 */
[-C--:B------:R-:W-:Y:S01]  /*6d00*/  FMUL.FTZ R149, R149, R148.reuse ;  /* 0x0000009495957220 */ /* 0x080fe20000410000 */
[----:B------:R-:W-:-:S04]  /*6d10*/  FFMA.FTZ R101, R154, R148, R101 ;  /* 0x000000949a657223 */ /* 0x000fc80000010065 */
[----:B------:R-:W-:-:S04]  /*6d20*/  F2FP.BF16.F32.PACK_AB R149, RZ, R149 ;  /* 0x00000095ff95723e */ /* 0x000fc800000010ff */
[----:B------:R-:W-:-:S07]  /*6d30*/  PRMT R184, R149, 0x7610, R184 ;  /* 0x0000761095b87816 */ /* 0x000fce00000000b8 */
.L_x_4414:
        /* <DEDUP_REMOVED lines=10> */
[----:B------:R-:W-:-:S03]  /*6de0*/  IMAD.U32 R148, R169, 0x10000, RZ ;  /* 0x00010000a9947824 */ /* 0x000fc600078e00ff */
[-C--:B------:R-:W-:Y:S01]  /*6df0*/  FFMA.FTZ R102, R153, R149.reuse, R102 ;  /* 0x0000009599667223 */ /* 0x080fe20000010066 */
[----:B------:R-:W-:-:S05]  /*6e00*/  FMUL.FTZ R148, R148, R149 ;  /* 0x0000009594947220 */ /* 0x000fca0000410000 */
[----:B------:R-:W-:-:S04]  /*6e10*/  F2FP.BF16.F32.PACK_AB R148, RZ, R148 ;  /* 0x00000094ff94723e */ /* 0x000fc800000010ff */
[----:B------:R-:W-:-:S07]  /*6e20*/  PRMT R185, R148, 0x7610, R185 ;  /* 0x0000761094b97816 */ /* 0x000fce00000000b9 */
.L_x_4415:
[----:B------:R-:W-:Y:S05]  /*6e30*/  BRA.U !UP3, `(.L_x_4412) ;  /* 0x000000090b207547 */ /* 0x000fea000b800000 */
[----:B------:R-:W-:Y:S02]  /*6e40*/  PLOP3.LUT P5, PT, PT, PT, UP2, 0x80, 0x8 ;  /* 0x000000000008781c */ /* 0x000fe40003faf028 */
[----:B------:R-:W-:Y:S02]  /*6e50*/  PLOP3.LUT P4, PT, PT, PT, UP2, 0x80, 0x8 ;  /* 0x000000000008781c */ /* 0x000fe40003f8f028 */
[----:B01----:R-:W-:-:S09]  /*6e60*/  SHF.L.U32 R149, R170, 0x10, RZ ;  /* 0x00000010aa957819 */ /* 0x003fd200000006ff */
[----:B------:R-:W-:Y:S01]  /*6e70*/  @P5 FFMA.FTZ R148, R218, UR9, R152 ;  /* 0x00000009da945c23 */ /* 0x000fe20008010098 */
[----:B------:R-:W-:-:S03]  /*6e80*/  PLOP3.LUT P5, PT, PT, PT, UP2, 0x80, 0x8 ;  /* 0x000000000008781c */ /* 0x000fc60003faf028 */
[----:B------:R-:W-:Y:S01]  /*6e90*/  @P4 FADD.FTZ R154, R235, -R148 ;  /* 0x80000094eb9a4221 */ /* 0x000fe20000010000 */
[----:B-----5:R-:W-:-:S09]  /*6ea0*/  MOV R148, R131 ;  /* 0x0000008300947202 */ /* 0x020fd20000000f00 */
        /* <DEDUP_REMOVED lines=8> */
.L_x_4407:
        /* <DEDUP_REMOVED lines=33> */
.L_x_4417:
        /* <DEDUP_REMOVED lines=13> */
.L_x_4418:
        /* <DEDUP_REMOVED lines=13> */
.L_x_4419:
        /* <DEDUP_REMOVED lines=10> */
.L_x_4416:
        /* <DEDUP_REMOVED lines=13> */
.L_x_4420:
        /* <DEDUP_REMOVED lines=13> */
.L_x_4421:
        /* <DEDUP_REMOVED lines=13> */
.L_x_4422:
        /* <DEDUP_REMOVED lines=13> */
.L_x_4412:
        /* <DEDUP_REMOVED lines=12> */
.L_x_4423:
[----:B------:R-:W-:Y:S02]  /*7780*/  IADD3 R247, PT, PT, R247, 0x100, RZ ;  /* 0x00000100f7f77810 */ /* 0x000fe40007ffe0ff */
[----:B------:R-:W-:-:S07]  /*7790*/  IADD3 R150, PT, PT, R150, 0x100, RZ ;  /* 0x0000010096967810 */ /* 0x000fce0007ffe0ff */
.L_x_4405:
[----:B------:R-:W-:Y:S05]  /*77a0*/  BSYNC.RECONVERGENT B0 ;  /* 0x0000000000007941 */ /* 0x000fea0003800200 */
.L_x_4404:
        /* <DEDUP_REMOVED lines=13> */
.L_x_4426:
[----:B------:R-:W-:Y:S05]  /*7880*/  BRA.U !UP0, `(.L_x_4427) ;  /* 0x0000000508f87547 */ /* 0x000fea000b800000 */
[----:B------:R-:W-:-:S04]  /*7890*/  UISETP.NE.U32.AND UP0, UPT, UR4, URZ, UPT ;  /* 0x000000ff0400728c */ /* 0x000fc8000bf05070 */
[----:B------:R-:W-:-:S06]  /*78a0*/  UISETP.NE.AND.EX UP0, UPT, UR5, URZ, UPT, UP0 ;  /* 0x000000ff0500728c */ /* 0x000fcc000bf05300 */
[----:B------:R-:W-:-:S13]  /*78b0*/  PLOP3.LUT P4, PT, PT, PT, UP0, 0x80, 0x8 ;  /* 0x000000000008781c */ /* 0x000fda0003f8f008 */
[----:B------:R-:W-:Y:S05]  /*78c0*/  @!P4 BRA `(.L_x_4428) ;  /* 0x0000000000f4c947 */ /* 0x000fea0003800000 */
[----:B------:R-:W-:Y:S02]  /*78d0*/  PLOP3.LUT P5, PT, PT, PT, UP2, 0x80, 0x8 ;  /* 0x000000000008781c */ /* 0x000fe40003faf028 */
[----:B0----5:R-:W-:-:S11]  /*78e0*/  MOV R144, R132 ;  /* 0x0000008400907202 */ /* 0x021fd60000000f00 */
[----:B------:R-:W-:Y:S01]  /*78f0*/  @P5 FFMA.FTZ R145, R191, UR9, R152 ;  /* 0x00000009bf915c23 */ /* 0x000fe20008010098 */
[----:B------:R-:W-:-:S13]  /*7900*/  PLOP3.LUT P5, PT, PT, PT, UP2, 0x80, 0x8 ;  /* 0x000000000008781c */ /* 0x000fda0003faf028 */
[----:B------:R-:W-:Y:S01]  /*7910*/  @P5 FADD.FTZ R145, R200, -R145 ;  /* 0x80000091c8915221 */ /* 0x000fe20000010000 */
[----:B------:R-:W-:-:S13]  /*7920*/  PLOP3.LUT P5, PT, PT, PT, UP2, 0x80, 0x8 ;  /* 0x000000000008781c */ /* 0x000fda0003faf028 */
[----:B------:R-:W-:Y:S01]  /*7930*/  @P5 FFMA.FTZ R144, R145, UR26, R132 ;  /* 0x0000001a91905c23 */ /* 0x000fe20008010084 */
[----:B------:R-:W-:Y:S01]  /*7940*/  PLOP3.LUT P5, PT, PT, PT, UP2, 0x80, 0x8 ;  /* 0x000000000008781c */ /* 0x000fe20003faf028 */
[----:B------:R-:W-:-:S12]  /*7950*/  IMAD.MOV.U32 R145, RZ, RZ, R133 ;  /* 0x000000ffff917224 */ /* 0x000fd800078e0085 */
[----:B------:R-:W-:Y:S01]  /*7960*/  @P5 FFMA.FTZ R146, R190, UR9, R152 ;  /* 0x00000009be925c23 */ /* 0x000fe20008010098 */
[----:B------:R-:W-:-:S13]  /*7970*/  PLOP3.LUT P5, PT, PT, PT, UP2, 0x80, 0x8 ;  /* 0x000000000008781c */ /* 0x000fda0003faf028 */
[----:B------:R-:W-:Y:S01]  /*7980*/  @P5 FADD.FTZ R146, R201, -R146 ;  /* 0x80000092c9925221 */ /* 0x000fe20000010000 */
[----:B------:R-:W-:-:S13]  /*7990*/  PLOP3.LUT P5, PT, PT, PT, UP2, 0x80, 0x8 ;  /* 0x000000000008781c */ /* 0x000fda0003faf028 */
[----:B------:R-:W-:Y:S01]  /*79a0*/  @P5 FFMA.FTZ R145, R146, UR26, R133 ;  /* 0x0000001a92915c23 */ /* 0x000fe20008010085 */
[----:B------:R-:W-:Y:S02]  /*79b0*/  PLOP3.LUT P5, PT, PT, PT, UP2, 0x80, 0x8 ;  /* 0x000000000008781c */ /* 0x000fe40003faf028 */
[----:B------:R-:W-:-:S11]  /*79c0*/  MOV R146, R134 ;  /* 0x0000008600927202 */ /* 0x000fd60000000f00 */
[----:B------:R-:W-:Y:S01]  /*79d0*/  @P5 FFMA.FTZ R147, R211, UR9, R152 ;  /* 0x00000009d3935c23 */ /* 0x000fe20008010098 */
[----:B------:R-:W-:-:S13]  /*79e0*/  PLOP3.LUT P5, PT, PT, PT, UP2, 0x80, 0x8 ;  /* 0x000000000008781c */ /* 0x000fda0003faf028 */
[----:B------:R-:W-:Y:S01]  /*79f0*/  @P5 FADD.FTZ R147, R230, -R147 ;  /* 0x80000093e6935221 */ /* 0x000fe20000010000 */
[----:B------:R-:W-:-:S13]  /*7a00*/  PLOP3.LUT P5, PT, PT, PT, UP2, 0x80, 0x8 ;  /* 0x000000000008781c */ /* 0x000fda0003faf028 */
[----:B------:R-:W-:Y:S01]  /*7a10*/  @P5 FFMA.FTZ R146, R147, UR26, R134 ;  /* 0x0000001a93925c23 */ /* 0x000fe20008010086 */
[----:B------:R-:W-:Y:S02]  /*7a20*/  PLOP3.LUT P5, PT, PT, PT, UP2, 0x80, 0x8 ;  /* 0x000000000008781c */ /* 0x000fe40003faf028 */
[----:B------:R-:W-:-:S11]  /*7a30*/  MOV R147, R135 ;  /* 0x0000008700937202 */ /* 0x000fd60000000f00 */
[----:B-1----:R-:W-:Y:S01]  /*7a40*/  @P5 FFMA.FTZ R148, R216, UR9, R152 ;  /* 0x00000009d8945c23 */ /* 0x002fe20008010098 */
[----:B------:R-:W-:-:S13]  /*7a50*/  PLOP3.LUT P5, PT, PT, PT, UP2, 0x80, 0x8 ;  /* 0x000000000008781c */ /* 0x000fda0003faf028 */
[----:B------:R-:W-:Y:S01]  /*7a60*/  @P5 FADD.FTZ R148, R233, -R148 ;  /* 0x80000094e9945221 */ /* 0x000fe20000010000 */
[----:B------:R-:W-:-:S13]  /*7a70*/  PLOP3.LUT P5, PT, PT, PT, UP2, 0x80, 0x8 ;  /* 0x000000000008781c */ /* 0x000fda0003faf028 */
        /* <DEDUP_REMOVED lines=9> */
.L_x_4429:
        /* <DEDUP_REMOVED lines=8> */
.L_x_4430:
        /* <DEDUP_REMOVED lines=8> */
.L_x_4431:
        /* <DEDUP_REMOVED lines=9> */
.L_x_4428:
[----:B------:R-:W-:Y:S05]  /*7ca0*/  BRA.U !UP3, `(.L_x_4433) ;  /* 0x000000010b387547 */ /* 0x000fea000b800000 */
[----:B------:R-:W-:Y:S02]  /*7cb0*/  PLOP3.LUT P5, PT, PT, PT, UP2, 0x80, 0x8 ;  /* 0x000000000008781c */ /* 0x000fe40003faf028 */
[----:B01---5:R-:W-:Y:S02]  /*7cc0*/  MOV R148, R132 ;  /* 0x0000008400947202 */ /* 0x023fe40000000f00 */
[----:B------:R-:W-:-:S09]  /*7cd0*/  SHF.L.U32 R153, R242, 0x10, RZ ;  /* 0x00000010f2997819 */ /* 0x000fd200000006ff */
[----:B------:R-:W-:Y:S01]  /*7ce0*/  @P5 FFMA.FTZ R149, R191, UR9, R152 ;  /* 0x00000009bf955c23 */ /* 0x000fe20008010098 */
[----:B------:R-:W-:-:S13]  /*7cf0*/  PLOP3.LUT P5, PT, PT, PT, UP2, 0x80, 0x8 ;  /* 0x000000000008781c */ /* 0x000fda0003faf028 */
[----:B------:R-:W-:Y:S01]  /*7d00*/  @P5 FADD.FTZ R149, R200, -R149 ;  /* 0x80000095c8955221 */ /* 0x000fe20000010000 */
[----:B------:R-:W-:-:S13]  /*7d10*/  PLOP3.LUT P5, PT, PT, PT, UP2, 0x80, 0x8 ;  /* 0x000000000008781c */ /* 0x000fda0003faf028 */
[----:B------:R-:W-:-:S04]  /*7d20*/  @P5 FFMA.FTZ R148, R149, UR26, R132 ;  /* 0x0000001a95945c23 */ /* 0x000fc80008010084 */
[----:B------:R-:W-:Y:S01]  /*7d30*/  FMUL.FTZ R149, R148, UR30 ;  /* 0x0000001e94957c20 */ /* 0x000fe20008410000 */
[----:B------:R-:W-:-:S03]  /*7d40*/  IMAD.U32 R148, R171, 0x10000, RZ ;  /* 0x00010000ab947824 */ /* 0x000fc600078e00ff */
[-C--:B------:R-:W-:Y:S01]  /*7d50*/  FFMA.FTZ R104, R153, R149.reuse, R104 ;  /* 0x0000009599687223 */ /* 0x080fe20000010068 */
[----:B------:R-:W-:-:S05]  /*7d60*/  FMUL.FTZ R148, R148, R149 ;  /* 0x0000009594947220 */ /* 0x000fca0000410000 */
[----:B------:R-:W-:-:S04]  /*7d70*/  F2FP.BF16.F32.PACK_AB R148, RZ, R148 ;  /* 0x00000094ff94723e */ /* 0x000fc800000010ff */
[----:B------:R-:W-:-:S07]  /*7d80*/  PRMT R183, R148, 0x7610, R183 ;  /* 0x0000761094b77816 */ /* 0x000fce00000000b7 */
.L_x_4433:
[----:B------:R-:W-:Y:S05]  /*7d90*/  BRA.U !UP3, `(.L_x_4434) ;  /* 0x000000010b387547 */ /* 0x000fea000b800000 */
[----:B------:R-:W-:Y:S02]  /*7da0*/  PLOP3.LUT P5, PT, PT, PT, UP2, 0x80, 0x8 ;  /* 0x000000000008781c */ /* 0x000fe40003faf028 */
[----:B01----:R-:W-:-:S11]  /*7db0*/  SHF.L.U32 R149, R172, 0x10, RZ ;  /* 0x00000010ac957819 */ /* 0x003fd600000006ff */
[----:B------:R-:W-:Y:S01]  /*7dc0*/  @P5 FFMA.FTZ R148, R190, UR9, R152 ;  /* 0x00000009be945c23 */ /* 0x000fe20008010098 */
[----:B------:R-:W-:-:S13]  /*7dd0*/  PLOP3.LUT P5, PT, PT, PT, UP2, 0x80, 0x8 ;  /* 0x000000000008781c */ /* 0x000fda0003faf028 */
[----:B------:R-:W-:Y:S01]  /*7de0*/  @P5 FADD.FTZ R154, R201, -R148 ;  /* 0x80000094c99a5221 */ /* 0x000fe20000010000 */
[----:B------:R-:W-:Y:S02]  /*7df0*/  PLOP3.LUT P5, PT, PT, PT, UP2, 0x80, 0x8 ;  /* 0x000000000008781c */ /* 0x000fe40003faf028 */
[----:B-----5:R-:W-:-:S11]  /*7e00*/  MOV R148, R133 ;  /* 0x0000008500947202 */ /* 0x020fd60000000f00 */
[----:B------:R-:W-:Y:S01]  /*7e10*/  @P5 FFMA.FTZ R148, R154, UR26, R133 ;  /* 0x0000001a9a945c23 */ /* 0x000fe20008010085 */
[----:B------:R-:W-:-:S03]  /*7e20*/  IMAD.U32 R154, R246, 0x10000, RZ ;  /* 0x00010000f69a7824 */ /* 0x000fc600078e00ff */
[----:B------:R-:W-:-:S04]  /*7e30*/  FMUL.FTZ R148, R148, UR30 ;  /* 0x0000001e94947c20 */ /* 0x000fc80008410000 */
[-C--:B------:R-:W-:Y:S01]  /*7e40*/  FMUL.FTZ R149, R149, R148.reuse ;  /* 0x0000009495957220 */ /* 0x080fe20000410000 */
[----:B------:R-:W-:-:S04]  /*7e50*/  FFMA.FTZ R105, R154, R148, R105 ;  /* 0x000000949a697223 */ /* 0x000fc80000010069 */
[----:B------:R-:W-:-:S04]  /*7e60*/  F2FP.BF16.F32.PACK_AB R149, RZ, R149 ;  /* 0x00000095ff95723e */ /* 0x000fc800000010ff */
[----:B------:R-:W-:-:S07]  /*7e70*/  PRMT R184, R149, 0x7610, R184 ;  /* 0x0000761095b87816 */ /* 0x000fce00000000b8 */
.L_x_4434:
        /* <DEDUP_REMOVED lines=10> */
[----:B------:R-:W-:-:S03]  /*7f20*/  SHF.L.U32 R148, R173, 0x10, RZ ;  /* 0x00000010ad947819 */ /* 0x000fc600000006ff */
[-C--:B------:R-:W-:Y:S02]  /*7f30*/  FFMA.FTZ R106, R153, R149.reuse, R106 ;  /* 0x00000095996a7223 */ /* 0x080fe4000001006a */
[----:B------:R-:W-:-:S05]  /*7f40*/  FMUL.FTZ R148, R148, R149 ;  /* 0x0000009594947220 */ /* 0x000fca0000410000 */
[----:B------:R-:W-:-:S04]  /*7f50*/  F2FP.BF16.F32.PACK_AB R148, RZ, R148 ;  /* 0x00000094ff94723e */ /* 0x000fc800000010ff */
[----:B------:R-:W-:-:S07]  /*7f60*/  PRMT R185, R148, 0x7610, R185 ;  /* 0x0000761094b97816 */ /* 0x000fce00000000b9 */
.L_x_4435:
[----:B------:R-:W-:Y:S05]  /*7f70*/  BRA.U !UP3, `(.L_x_4432) ;  /* 0x000000090b207547 */ /* 0x000fea000b800000 */
[----:B------:R-:W-:Y:S02]  /*7f80*/  PLOP3.LUT P5, PT, PT, PT, UP2, 0x80, 0x8 ;  /* 0x000000000008781c */ /* 0x000fe40003faf028 */
[----:B01----:R-:W-:-:S11]  /*7f90*/  SHF.L.U32 R149, R174, 0x10, RZ ;  /* 0x00000010ae957819 */ /* 0x003fd600000006ff */
[----:B------:R-:W-:Y:S01]  /*7fa0*/  @P5 FFMA.FTZ R148, R216, UR9, R152 ;  /* 0x00000009d8945c23 */ /* 0x000fe20008010098 */
[----:B------:R-:W-:-:S13]  /*7fb0*/  PLOP3.LUT P5, PT, PT, PT, UP2, 0x80, 0x8 ;  /* 0x000000000008781c */ /* 0x000fda0003faf028 */
[----:B------:R-:W-:Y:S01]  /*7fc0*/  @P5 FADD.FTZ R154, R233, -R148 ;  /* 0x80000094e99a5221 */ /* 0x000fe20000010000 */
[----:B------:R-:W-:Y:S01]  /*7fd0*/  PLOP3.LUT P5, PT, PT, PT, UP2, 0x80, 0x8 ;  /* 0x000000000008781c */ /* 0x000fe20003faf028 */
[----:B-----5:R-:W-:-:S12]  /*7fe0*/  IMAD.MOV.U32 R148, RZ, RZ, R135 ;  /* 0x000000ffff947224 */ /* 0x020fd800078e0087 */
        /* <DEDUP_REMOVED lines=8> */
.L_x_4427:
[----:B01----:R-:W0:Y:S02]  /*8070*/  LDC.64 R148, c[0x0][0x478] ;  /* 0x00011e00ff947b82 */ /* 0x003e240000000a00 */
[----:B0-----:R-:W-:-:S04]  /*8080*/  ISETP.NE.U32.AND P4, PT, R148, RZ, PT ;  /* 0x000000ff9400720c */ /* 0x001fc80003f85070 */
[----:B------:R-:W-:-:S13]  /*8090*/  ISETP.NE.AND.EX P4, PT, R149, RZ, PT, P4 ;  /* 0x000000ff9500720c */ /* 0x000fda0003f85340 */
[----:B------:R-:W-:Y:S05]  /*80a0*/  @!P4 BRA `(.L_x_4436) ;  /* 0x000000040004c947 */ /* 0x000fea0003800000 */
        /* <DEDUP_REMOVED lines=9> */
[----:B------:R-:W-:Y:S01]  /*8140*/  ISETP.LT.AND P5, PT, RZ, UR27, PT ;  /* 0x0000001bff007c0c */ /* 0x000fe2000bfa1270 */
[----:B------:R-:W-:Y:S01]  /*8150*/  FMUL.FTZ R144, R144, UR26 ;  /* 0x0000001a90907c20 */ /* 0x000fe20008410000 */
[----:B------:R-:W-:Y:S01]  /*8160*/  FMUL.FTZ R148, R147, UR26 ;  /* 0x0000001a93947c20 */ /* 0x000fe20008410000 */
[----:B------:R-:W-:Y:S01]  /*8170*/  FMUL.FTZ R147, R146, UR26 ;  /* 0x0000001a92937c20 */ /* 0x000fe20008410000 */
[----:B------:R-:W-:-:S02]  /*8180*/  FSEL R146, R145, RZ, P5 ;  /* 0x000000ff91927208 */ /* 0x000fc40002800000 */
        /* <DEDUP_REMOVED lines=16> */
.L_x_4437:
        /* <DEDUP_REMOVED lines=13> */
.L_x_4438:
        /* <DEDUP_REMOVED lines=13> */
.L_x_4439:
[----:B------:R-:W-:Y:S05]  /*8430*/  BRA.U !UP3, `(.L_x_4432) ;  /* 0x000000010bf07547 */ /* 0x000fea000b800000 */
        /* <DEDUP_REMOVED lines=8> */
.L_x_4436:
        /* <DEDUP_REMOVED lines=13> */
.L_x_4440:
        /* <DEDUP_REMOVED lines=13> */
.L_x_4441:
        /* <DEDUP_REMOVED lines=13> */
.L_x_4442:
        /* <DEDUP_REMOVED lines=13> */
.L_x_4432:
        /* <DEDUP_REMOVED lines=12> */
.L_x_4443:
[----:B------:R-:W-:Y:S01]  /*88c0*/  IADD3 R247, PT, PT, R247, 0x100, RZ ;  /* 0x00000100f7f77810 */ /* 0x000fe20007ffe0ff */
[----:B------:R-:W-:-:S07]  /*88d0*/  VIADD R150, R150, 0x100 ;  /* 0x0000010096967836 */ /* 0x000fce0000000000 */
.L_x_4425:
[----:B------:R-:W-:Y:S05]  /*88e0*/  BSYNC.RECONVERGENT B0 ;  /* 0x0000000000007941 */ /* 0x000fea0003800200 */
.L_x_4424:
        /* <DEDUP_REMOVED lines=13> */
.L_x_4446:
[----:B------:R-:W-:Y:S05]  /*89c0*/  BRA.U !UP0, `(.L_x_4447) ;  /* 0x0000000508f87547 */ /* 0x000fea000b800000 */
[----:B------:R-:W-:-:S04]  /*89d0*/  UISETP.NE.U32.AND UP0, UPT, UR4, URZ, UPT ;  /* 0x000000ff0400728c */ /* 0x000fc8000bf05070 */
[----:B------:R-:W-:-:S06]  /*89e0*/  UISETP.NE.AND.EX UP0, UPT, UR5, URZ, UPT, UP0 ;  /* 0x000000ff0500728c */ /* 0x000fcc000bf05300 */
[----:B------:R-:W-:-:S13]  /*89f0*/  PLOP3.LUT P5, PT, PT, PT, UP0, 0x80, 0x8 ;  /* 0x000000000008781c */ /* 0x000fda0003faf008 */
[----:B------:R-:W-:Y:S05]  /*8a00*/  @!P5 BRA `(.L_x_4448) ;  /* 0x0000000000f4d947 */ /* 0x000fea0003800000 */
[----:B------:R-:W-:Y:S02]  /*8a10*/  PLOP3.LUT P6, PT, PT, PT, UP2, 0x80, 0x8 ;  /* 0x000000000008781c */ /* 0x000fe40003fcf028 */
[----:B0----5:R-:W-:Y:S02]  /*8a20*/  MOV R145, R137 ;  /* 0x0000008900917202 */ /* 0x021fe40000000f00 */
[----:B------:R-:W-:-:S09]  /*8a30*/  MOV R146, R138 ;  /* 0x0000008a00927202 */ /* 0x000fd20000000f00 */
[----:B------:R-:W-:Y:S01]  /*8a40*/  @P6 FFMA.FTZ R144, R188, UR9, R152 ;  /* 0x00000009bc906c23 */ /* 0x000fe20008010098 */
[----:B------:R-:W-:-:S13]  /*8a50*/  PLOP3.LUT P6, PT, PT, PT, UP2, 0x80, 0x8 ;  /* 0x000000000008781c */ /* 0x000fda0003fcf028 */
[----:B------:R-:W-:Y:S01]  /*8a60*/  @P6 FADD.FTZ R144, R199, -R144 ;  /* 0x80000090c7906221 */ /* 0x000fe20000010000 */
[----:B------:R-:W-:-:S13]  /*8a70*/  PLOP3.LUT P6, PT, PT, PT, UP2, 0x80, 0x8 ;  /* 0x000000000008781c */ /* 0x000fda0003fcf028 */
[----:B------:R-:W-:Y:S01]  /*8a80*/  @P6 FFMA.FTZ R145, R144, UR26, R137 ;  /* 0x0000001a90916c23 */ /* 0x000fe20008010089 */
[----:B------:R-:W-:-:S13]  /*8a90*/  PLOP3.LUT P6, PT, PT, PT, UP2, 0x80, 0x8 ;  /* 0x000000000008781c */ /* 0x000fda0003fcf028 */
        /* <DEDUP_REMOVED lines=12> */
[----:B------:R-:W-:Y:S01]  /*8b60*/  PLOP3.LUT P6, PT, PT, PT, UP2, 0x80, 0x8 ;  /* 0x000000000008781c */ /* 0x000fe20003fcf028 */
[----:B------:R-:W-:-:S12]  /*8b70*/  IMAD.MOV.U32 R144, RZ, RZ, R136 ;  /* 0x000000ffff907224 */ /* 0x000fd800078e0088 */
        /* <DEDUP_REMOVED lines=13> */
.L_x_4449:
        /* <DEDUP_REMOVED lines=8> */
.L_x_4450:
        /* <DEDUP_REMOVED lines=8> */
.L_x_4451:
        /* <DEDUP_REMOVED lines=9> */
.L_x_4448:
        /* <DEDUP_REMOVED lines=15> */
.L_x_4453:
        /* <DEDUP_REMOVED lines=14> */
[----:B------:R-:W-:-:S07]  /*8fb0*/  PRMT R184, R149, 0x7610, R184 ;  /* 0x0000761095b87816 */ /* 0x000fce00000000b8 */
.L_x_4454:
        /* <DEDUP_REMOVED lines=15> */
.L_x_4455:
        /* <DEDUP_REMOVED lines=16> */
.L_x_4447:
        /* <DEDUP_REMOVED lines=15> */
[----:B------:R-:W-:Y:S01]  /*92a0*/  ISETP.LT.AND P6, PT, RZ, UR27, PT ;  /* 0x0000001bff007c0c */ /* 0x000fe2000bfc1270 */
[----:B------:R-:W-:-:S03]  /*92b0*/  FMUL.FTZ R147, R146, UR26 ;  /* 0x0000001a92937c20 */ /* 0x000fc60008410000 */
[----:B------:R-:W-:Y:S02]  /*92c0*/  FSEL R146, R145, RZ, P6 ;  /* 0x000000ff91927208 */ /* 0x000fe40003000000 */
        /* <DEDUP_REMOVED lines=16> */
.L_x_4457:
        /* <DEDUP_REMOVED lines=13> */
.L_x_4458:
        /* <DEDUP_REMOVED lines=13> */
.L_x_4459:
[----:B------:R-:W-:Y:S05]  /*9570*/  BRA.U !UP3, `(.L_x_4452) ;  /* 0x000000010bf07547 */ /* 0x000fea000b800000 */
        /* <DEDUP_REMOVED lines=8> */
.L_x_4456:
        /* <DEDUP_REMOVED lines=13> */
.L_x_4460:
        /* <DEDUP_REMOVED lines=13> */
.L_x_4461:
        /* <DEDUP_REMOVED lines=13> */
.L_x_4462:
        /* <DEDUP_REMOVED lines=13> */
.L_x_4452:
        /* <DEDUP_REMOVED lines=12> */
.L_x_4463:
[----:B------:R-:W-:Y:S02]  /*9a00*/  IADD3 R247, PT, PT, R247, 0x100, RZ ;  /* 0x00000100f7f77810 */ /* 0x000fe40007ffe0ff */
[----:B------:R-:W-:-:S07]  /*9a10*/  IADD3 R150, PT, PT, R150, 0x100, RZ ;  /* 0x0000010096967810 */ /* 0x000fce0007ffe0ff */
.L_x_4445:
[----:B------:R-:W-:Y:S05]  /*9a20*/  BSYNC.RECONVERGENT B0 ;  /* 0x0000000000007941 */ /* 0x000fea0003800200 */
.L_x_4444:
[----:B------:R-:W-:Y:S01]  /*9a30*/  ISETP.GE.U32.AND P5, PT, R2, 0x700, PT ;  /* 0x000007000200780c */ /* 0x000fe20003fa6070 */
[----:B------:R-:W-:Y:S03]  /*9a40*/  BSSY.RECONVERGENT B0, `(.L_x_4464) ;  /* 0x0000112000007945 */ /* 0x000fe60003800200 */
[----:B-1----:R-:W-:-:S09]  /*9a50*/  P2R R154, PR, RZ, 0x20 ;  /* 0x00000020ff9a7803 */ /* 0x002fd20000000000 */
[----:B------:R-:W-:Y:S05]  /*9a60*/  @!P5 BRA `(.L_x_4465) ;  /* 0x00000010003cd947 */ /* 0x000fea0003800000 */
[----:B------:R-:W-:-:S04]  /*9a70*/  UISETP.NE.U32.AND UP0, UPT, UR20, URZ, UPT ;  /* 0x000000ff1400728c */ /* 0x000fc8000bf05070 */
[----:B------:R-:W-:Y:S01]  /*9a80*/  UISETP.NE.AND.EX UP0, UPT, UR21, URZ, UPT, UP0 ;  /* 0x000000ff1500728c */ /* 0x000fe2000bf05300 */
[----:B------:R-:W-:Y:S10]  /*9a90*/  BRA.U !UP3, `(.L_x_4466) ;  /* 0x000000010b1c7547 */ /* 0x000ff4000b800000 */
[----:B0-----:R-:W0:Y:S02]  /*9aa0*/  LDC.64 R148, c[0x0][0x390] ;  /* 0x0000e400ff947b82 */ /* 0x001e240000000a00 */
[----:B0-----:R-:W-:-:S06]  /*9ab0*/  IMAD.WIDE.U32 R148, R150, 0x8, R148 ;  /* 0x0000000896947825 */ /* 0x001fcc00078e0094 */
[----:B------:R-:W2:Y:S02]  /*9ac0*/  LDG.E.64 R148, desc[UR10][R148.64] ;  /* 0x0000000a94947981 */ /* 0x000ea4000c1e1b00 */
[C-C-:B--2---:R-:W-:Y:S02]  /*9ad0*/  SHF.R.U64 R246, R148.reuse, 0x10, R149.reuse ;  /* 0x0000001094f67819 */ /* 0x144fe40000001295 */
[----:B------:R-:W-:Y:S02]  /*9ae0*/  PRMT R242, R148, 0x7610, R242 ;  /* 0x0000761094f27816 */ /* 0x000fe400000000f2 */
[----:B------:R-:W-:Y:S02]  /*9af0*/  SHF.R.U32.HI R244, RZ, 0x10, R149 ;  /* 0x00000010fff47819 */ /* 0x000fe40000011695 */
[----:B------:R-:W-:-:S07]  /*9b00*/  PRMT R245, R149, 0x7610, R245 ;  /* 0x0000761095f57816 */ /* 0x000fce00000000f5 */
.L_x_4466:
        /* <DEDUP_REMOVED lines=41> */
.L_x_4469:
        /* <DEDUP_REMOVED lines=8> */
.L_x_4470:
        /* <DEDUP_REMOVED lines=8> */
.L_x_4471:
        /* <DEDUP_REMOVED lines=9> */
.L_x_4468:
[----:B------:R-:W-:Y:S05]  /*9f30*/  BRA.U !UP3, `(.L_x_4473) ;  /* 0x000000010b387547 */ /* 0x000fea000b800000 */
[----:B------:R-:W-:Y:S02]  /*9f40*/  PLOP3.LUT P6, PT, PT, PT, UP2, 0x80, 0x8 ;  /* 0x000000000008781c */ /* 0x000fe40003fcf028 */
[----:B------:R-:W-:-:S11]  /*9f50*/  SHF.L.U32 R153, R242, 0x10, RZ ;  /* 0x00000010f2997819 */ /* 0x000fd600000006ff */
[----:B0-----:R-:W-:Y:S01]  /*9f60*/  @P6 FFMA.FTZ R148, R229, UR9, R152 ;  /* 0x00000009e5946c23 */ /* 0x001fe20008010098 */
[----:B------:R-:W-:-:S13]  /*9f70*/  PLOP3.LUT P6, PT, PT, PT, UP2, 0x80, 0x8 ;  /* 0x000000000008781c */ /* 0x000fda0003fcf028 */
[----:B------:R-:W-:Y:S01]  /*9f80*/  @P6 FADD.FTZ R149, R227, -R148 ;  /* 0x80000094e3956221 */ /* 0x000fe20000010000 */
[----:B------:R-:W-:Y:S01]  /*9f90*/  PLOP3.LUT P6, PT, PT, PT, UP2, 0x80, 0x8 ;  /* 0x000000000008781c */ /* 0x000fe20003fcf028 */
[----:B-----5:R-:W-:-:S12]  /*9fa0*/  IMAD.MOV.U32 R148, RZ, RZ, R140 ;  /* 0x000000ffff947224 */ /* 0x020fd800078e008c */
[----:B------:R-:W-:-:S04]  /*9fb0*/  @P6 FFMA.FTZ R148, R149, UR26, R140 ;  /* 0x0000001a95946c23 */ /* 0x000fc8000801008c */
[----:B------:R-:W-:Y:S01]  /*9fc0*/  FMUL.FTZ R149, R148, UR30 ;  /* 0x0000001e94957c20 */ /* 0x000fe20008410000 */
[----:B------:R-:W-:-:S03]  /*9fd0*/  SHF.L.U32 R148, R179, 0x10, RZ ;  /* 0x00000010b3947819 */ /* 0x000fc600000006ff */
[-C--:B------:R-:W-:Y:S02]  /*9fe0*/  FFMA.FTZ R112, R153, R149.reuse, R112 ;  /* 0x0000009599707223 */ /* 0x080fe40000010070 */
[----:B------:R-:W-:-:S05]  /*9ff0*/  FMUL.FTZ R148, R148, R149 ;  /* 0x0000009594947220 */ /* 0x000fca0000410000 */
[----:B------:R-:W-:-:S04]  /*a000*/  F2FP.BF16.F32.PACK_AB R148, RZ, R148 ;  /* 0x00000094ff94723e */ /* 0x000fc800000010ff */
[----:B------:R-:W-:-:S07]  /*a010*/  PRMT R183, R148, 0x7610, R183 ;  /* 0x0000761094b77816 */ /* 0x000fce00000000b7 */
.L_x_4473:
[----:B------:R-:W-:Y:S05]  /*a020*/  BRA.U !UP3, `(.L_x_4474) ;  /* 0x000000010b387547 */ /* 0x000fea000b800000 */
[----:B------:R-:W-:Y:S02]  /*a030*/  PLOP3.LUT P6, PT, PT, PT, UP2, 0x80, 0x8 ;  /* 0x000000000008781c */ /* 0x000fe40003fcf028 */
[----:B0-----:R-:W-:-:S11]  /*a040*/  SHF.L.U32 R149, R180, 0x10, RZ ;  /* 0x00000010b4957819 */ /* 0x001fd600000006ff */
        /* <DEDUP_REMOVED lines=12> */
.L_x_4474:
[----:B------:R-:W-:Y:S05]  /*a110*/  BRA.U !UP3, `(.L_x_4475) ;  /* 0x000000010b387547 */ /* 0x000fea000b800000 */
[----:B------:R-:W-:Y:S02]  /*a120*/  PLOP3.LUT P6, PT, PT, PT, UP2, 0x80, 0x8 ;  /* 0x000000000008781c */ /* 0x000fe40003fcf028 */
[----:B------:R-:W-:-:S11]  /*a130*/  SHF.L.U32 R153, R245, 0x10, RZ ;  /* 0x00000010f5997819 */ /* 0x000fd600000006ff */
[----:B0-----:R-:W-:Y:S01]  /*a140*/  @P6 FFMA.FTZ R148, R223, UR9, R152 ;  /* 0x00000009df946c23 */ /* 0x001fe20008010098 */
[----:B------:R-:W-:-:S13]  /*a150*/  PLOP3.LUT P6, PT, PT, PT, UP2, 0x80, 0x8 ;  /* 0x000000000008781c */ /* 0x000fda0003fcf028 */
[----:B------:R-:W-:Y:S01]  /*a160*/  @P6 FADD.FTZ R149, R221, -R148 ;  /* 0x80000094dd956221 */ /* 0x000fe20000010000 */
[----:B------:R-:W-:Y:S02]  /*a170*/  PLOP3.LUT P6, PT, PT, PT, UP2, 0x80, 0x8 ;  /* 0x000000000008781c */ /* 0x000fe40003fcf028 */
[----:B-----5:R-:W-:-:S11]  /*a180*/  MOV R148, R142 ;  /* 0x0000008e00947202 */ /* 0x020fd60000000f00 */
[----:B------:R-:W-:-:S04]  /*a190*/  @P6 FFMA.FTZ R148, R149, UR26, R142 ;  /* 0x0000001a95946c23 */ /* 0x000fc8000801008e */
[----:B------:R-:W-:Y:S01]  /*a1a0*/  FMUL.FTZ R149, R148, UR30 ;  /* 0x0000001e94957c20 */ /* 0x000fe20008410000 */
[----:B------:R-:W-:-:S03]  /*a1b0*/  SHF.L.U32 R148, R181, 0x10, RZ ;  /* 0x00000010b5947819 */ /* 0x000fc600000006ff */
[-C--:B------:R-:W-:Y:S02]  /*a1c0*/  FFMA.FTZ R114, R153, R149.reuse, R114 ;  /* 0x0000009599727223 */ /* 0x080fe40000010072 */
[----:B------:R-:W-:-:S05]  /*a1d0*/  FMUL.FTZ R148, R148, R149 ;  /* 0x0000009594947220 */ /* 0x000fca0000410000 */
[----:B------:R-:W-:-:S04]  /*a1e0*/  F2FP.BF16.F32.PACK_AB R148, RZ, R148 ;  /* 0x00000094ff94723e */ /* 0x000fc800000010ff */
[----:B------:R-:W-:-:S07]  /*a1f0*/  PRMT R185, R148, 0x7610, R185 ;  /* 0x0000761094b97816 */ /* 0x000fce00000000b9 */
.L_x_4475:
[----:B------:R-:W-:Y:S05]  /*a200*/  BRA.U !UP3, `(.L_x_4472) ;  /* 0x000000090b247547 */ /* 0x000fea000b800000 */
[----:B------:R-:W-:Y:S01]  /*a210*/  PLOP3.LUT P6, PT, PT, PT, UP2, 0x80, 0x8 ;  /* 0x000000000008781c */ /* 0x000fe20003fcf028 */
[----:B0-----:R-:W-:Y:S01]  /*a220*/  IMAD.U32 R149, R182, 0x10000, RZ ;  /* 0x00010000b6957824 */ /* 0x001fe200078e00ff */
[----:B-----5:R-:W-:-:S11]  /*a230*/  MOV R148, R143 ;  /* 0x0000008f00947202 */ /* 0x020fd60000000f00 */
[----:B------:R-:W-:Y:S01]  /*a240*/  @P6 FFMA.FTZ R152, R224, UR9, R152 ;  /* 0x00000009e0986c23 */ /* 0x000fe20008010098 */
[----:B------:R-:W-:-:S13]  /*a250*/  PLOP3.LUT P6, PT, PT, PT, UP2, 0x80, 0x8 ;  /* 0x000000000008781c */ /* 0x000fda0003fcf028 */
[----:B------:R-:W-:Y:S01]  /*a260*/  @P6 FADD.FTZ R152, R219, -R152 ;  /* 0x80000098db986221 */ /* 0x000fe20000010000 */
[----:B------:R-:W-:-:S13]  /*a270*/  PLOP3.LUT P6, PT, PT, PT, UP2, 0x80, 0x8 ;  /* 0x000000000008781c */ /* 0x000fda0003fcf028 */
        /* <DEDUP_REMOVED lines=8> */
.L_x_4467:
[----:B0-----:R-:W0:Y:S02]  /*a300*/  LDC.64 R148, c[0x0][0x478] ;  /* 0x00011e00ff947b82 */ /* 0x001e240000000a00 */
        /* <DEDUP_REMOVED lines=33> */
.L_x_4477:
        /* <DEDUP_REMOVED lines=13> */
.L_x_4478:
        /* <DEDUP_REMOVED lines=13> */
.L_x_4479:
        /* <DEDUP_REMOVED lines=9> */
.L_x_4476:
        /* <DEDUP_REMOVED lines=9> */
[-C--:B------:R-:W-:Y:S01]  /*a7e0*/  FFMA.FTZ R112, R153, R149.reuse, R112 ;  /* 0x0000009599707223 */ /* 0x080fe20000010070 */
[----:B------:R-:W-:-:S05]  /*a7f0*/  FMUL.FTZ R148, R148, R149 ;  /* 0x0000009594947220 */ /* 0x000fca0000410000 */
[----:B------:R-:W-:-:S04]  /*a800*/  F2FP.BF16.F32.PACK_AB R148, RZ, R148 ;  /* 0x00000094ff94723e */ /* 0x000fc800000010ff */
[----:B------:R-:W-:-:S07]  /*a810*/  PRMT R183, R148, 0x7610, R183 ;  /* 0x0000761094b77816 */ /* 0x000fce00000000b7 */
.L_x_4480:
        /* <DEDUP_REMOVED lines=13> */
.L_x_4481:
        /* <DEDUP_REMOVED lines=13> */
.L_x_4482:
[----:B------:R-:W-:Y:S05]  /*a9c0*/  BRA.U !UP3, `(.L_x_4472) ;  /* 0x000000010b347547 */ /* 0x000fea000b800000 */
[----:B------:R-:W-:Y:S01]  /*a9d0*/  FFMA.FTZ R152, R224, UR9, R152 ;  /* 0x00000009e0987c23 */ /* 0x000fe20008010098 */
[----:B------:R-:W-:Y:S01]  /*a9e0*/  UISETP.GT.AND UP0, UPT, UR27, URZ, UPT ;  /* 0x000000ff1b00728c */ /* 0x000fe2000bf04270 */
[----:B------:R-:W-:Y:S02]  /*a9f0*/  SHF.L.U32 R149, R182, 0x10, RZ ;  /* 0x00000010b6957819 */ /* 0x000fe400000006ff */
[----:B------:R-:W-:-:S03]  /*aa00*/  FADD.FTZ R152, R219, -R152 ;  /* 0x80000098db987221 */ /* 0x000fc60000010000 */
[----:B------:R-:W-:Y:S01]  /*aa10*/  PLOP3.LUT P6, PT, PT, PT, UP0, 0x80, 0x8 ;  /* 0x000000000008781c */ /* 0x000fe20003fcf008 */
[----:B------:R-:W-:-:S05]  /*aa20*/  FMUL.FTZ R152, R152, UR26 ;  /* 0x0000001a98987c20 */ /* 0x000fca0008410000 */
[----:B------:R-:W-:Y:S02]  /*aa30*/  FSEL R148, R152, RZ, P6 ;  /* 0x000000ff98947208 */ /* 0x000fe40003000000 */
[----:B------:R-:W-:-:S03]  /*aa40*/  SHF.L.U32 R152, R244, 0x10, RZ ;  /* 0x00000010f4987819 */ /* 0x000fc600000006ff */
[----:B------:R-:W-:-:S04]  /*aa50*/  FMUL.FTZ R148, R148, UR30 ;  /* 0x0000001e94947c20 */ /* 0x000fc80008410000 */
[-C--:B------:R-:W-:Y:S01]  /*aa60*/  FMUL.FTZ R149, R149, R148.reuse ;  /* 0x0000009495957220 */ /* 0x080fe20000410000 */
[----:B------:R-:W-:-:S04]  /*aa70*/  FFMA.FTZ R115, R152, R148, R115 ;  /* 0x0000009498737223 */ /* 0x000fc80000010073 */
[----:B------:R-:W-:-:S04]  /*aa80*/  F2FP.BF16.F32.PACK_AB R149, RZ, R149 ;  /* 0x00000095ff95723e */ /* 0x000fc800000010ff */
[----:B------:R-:W-:-:S07]  /*aa90*/  PRMT R186, R149, 0x7610, R186 ;  /* 0x0000761095ba7816 */ /* 0x000fce00000000ba */
.L_x_4472:
[----:B0-----:R-:W0:Y:S02]  /*aaa0*/  @P5 LDC.64 R148, c[0x0][0x478] ;  /* 0x00011e00ff945b82 */ /* 0x001e240000000a00 */
[----:B0-----:R-:W-:-:S05]  /*aab0*/  @P5 IMAD.WIDE.U32 R148, R247, 0x10, R148 ;  /* 0x00000010f7945825 */ /* 0x001fca00078e0094 */
[----:B------:R1:W-:Y:S01]  /*aac0*/  @P5 STG.E.128 desc[UR10][R148.64], R144 ;  /* 0x0000009094005986 */ /* 0x0003e2000c101d0a */
[----:B------:R-:W-:Y:S05]  /*aad0*/  BRA.U !UP3, `(.L_x_4465) ;  /* 0x000000010b207547 */ /* 0x000fea000b800000 */
        /* <DEDUP_REMOVED lines=8> */
.L_x_4465:
[----:B------:R-:W-:Y:S05]  /*ab60*/  BSYNC.RECONVERGENT B0 ;  /* 0x0000000000007941 */ /* 0x000fea0003800200 */
.L_x_4464:
[----:B------:R-:W-:Y:S02]  /*ab70*/  UIADD3 UR24, UPT, UPT, UR24, UR22, URZ ;  /* 0x0000001618187290 */ /* 0x000fe4000fffe0ff */
[----:B------:R-:W-:Y:S02]  /*ab80*/  UPLOP3.LUT UP1, UPT, UPT, UPT, UP1, 0x40, 0x4 ;  /* 0x000000000004789c */ /* 0x000fe40003f2e810 */
[----:B------:R-:W-:-:S09]  /*ab90*/  UISETP.GE.AND UP0, UPT, UR24, UR23, UPT ;  /* 0x000000171800728c */ /* 0x000fd2000bf06270 */
[----:B------:R-:W-:Y:S05]  /*aba0*/  BRA.U !UP0, `(.L_x_4483) ;  /* 0xffffff6108fc7547 */ /* 0x000fea000b83ffff */
.L_x_4326:
[----:B------:R-:W3:Y:S01]  /*abb0*/  S2UR UR4, SR_CTAID.X ;  /* 0x00000000000479c3 */ /* 0x000ee20000002500 */
[----:B------:R-:W-:Y:S01]  /*abc0*/  ISETP.NE.AND P5, PT, R151, RZ, PT ;  /* 0x000000ff9700720c */ /* 0x000fe20003fa5270 */
[----:B------:R-:W-:Y:S01]  /*abd0*/  BSSY.RECONVERGENT B0, `(.L_x_4484) ;  /* 0x000000f000007945 */ /* 0x000fe20003800200 */
[----:B---3--:R-:W-:-:S06]  /*abe0*/  UIMAD UR4, UR4, UR8, URZ ;  /* 0x00000008040472a4 */ /* 0x008fcc000f8e02ff */
[----:B-----5:R-:W-:-:S04]  /*abf0*/  MOV R9, UR4 ;  /* 0x0000000400097c02 */ /* 0x020fc80008000f00 */
[----:B------:R-:W-:Y:S01]  /*ac00*/  LEA.HI R9, R9, R0, RZ, 0x1e ;  /* 0x0000000009097211 */ /* 0x000fe200078ff0ff */
[----:B------:R-:W-:Y:S06]  /*ac10*/  @!P5 BRA `(.L_x_4485) ;  /* 0x000000000028d947 */ /* 0x000fec0003800000 */
[----:B------:R-:W3:Y:S08]  /*ac20*/  LDC.64 R2, c[0x0][0x440] ;  /* 0x00011000ff027b82 */ /* 0x000ef00000000a00 */
[----:B------:R-:W4:Y:S08]  /*ac30*/  LDC.64 R4, c[0x0][0x448] ;  /* 0x00011200ff047b82 */ /* 0x000f300000000a00 */
[----:B------:R-:W5:Y:S01]  /*ac40*/  LDC.64 R6, c[0x0][0x460] ;  /* 0x00011800ff067b82 */ /* 0x000f620000000a00 */
[----:B---3--:R-:W-:-:S05]  /*ac50*/  IMAD.WIDE.U32 R2, R9, 0x10, R2 ;  /* 0x0000001009027825 */ /* 0x008fca00078e0002 */
[----:B------:R3:W-:Y:S01]  /*ac60*/  STG.E.128 desc[UR10][R2.64], R60 ;  /* 0x0000003c02007986 */ /* 0x0007e2000c101d0a */
[----:B----4-:R-:W-:-:S05]  /*ac70*/  IMAD.WIDE.U32 R4, R9, 0x10, R4 ;  /* 0x0000001009047825 */ /* 0x010fca00078e0004 */
[----:B------:R3:W-:Y:S01]  /*ac80*/  STG.E.128 desc[UR10][R4.64], R32 ;  /* 0x0000002004007986 */ /* 0x0007e2000c101d0a */
[C---:B-----5:R-:W-:Y:S01]  /*ac90*/  IMAD.WIDE.U32 R6, R9.reuse, 0x10, R6 ;  /* 0x0000001009067825 */ /* 0x060fe200078e0006 */
[----:B------:R-:W-:-:S04]  /*aca0*/  IADD3 R9, PT, PT, R9, 0x100, RZ ;  /* 0x0000010009097810 */ /* 0x000fc80007ffe0ff */
[----:B------:R3:W-:Y:S03]  /*acb0*/  STG.E.128 desc[UR10][R6.64], R88 ;  /* 0x0000005806007986 */ /* 0x0007e6000c101d0a */
.L_x_4485:
[----:B------:R-:W-:Y:S05]  /*acc0*/  BSYNC.RECONVERGENT B0 ;  /* 0x0000000000007941 */ /* 0x000fea0003800200 */
.L_x_4484:
[----:B------:R-:W-:Y:S04]  /*acd0*/  BSSY.RECONVERGENT B0, `(.L_x_4486) ;  /* 0x000000c000007945 */ /* 0x000fe80003800200 */
[----:B------:R-:W-:Y:S05]  /*ace0*/  @!P0 BRA `(.L_x_4487) ;  /* 0x0000000000288947 */ /* 0x000fea0003800000 */
[----:B---3--:R-:W3:Y:S08]  /*acf0*/  LDC.64 R2, c[0x0][0x440] ;  /* 0x00011000ff027b82 */ /* 0x008ef00000000a00 */
[----:B------:R-:W4:Y:S08]  /*ad00*/  LDC.64 R4, c[0x0][0x448] ;  /* 0x00011200ff047b82 */ /* 0x000f300000000a00 */
[----:B------:R-:W5:Y:S01]  /*ad10*/  LDC.64 R6, c[0x0][0x460] ;  /* 0x00011800ff067b82 */ /* 0x000f620000000a00 */
[----:B---3--:R-:W-:-:S05]  /*ad20*/  IMAD.WIDE.U32 R2, R9, 0x10, R2 ;  /* 0x0000001009027825 */ /* 0x008fca00078e0002 */
[----:B------:R3:W-:Y:S01]  /*ad30*/  STG.E.128 desc[UR10][R2.64], R64 ;  /* 0x0000004002007986 */ /* 0x0007e2000c101d0a */
[----:B----4-:R-:W-:-:S05]  /*ad40*/  IMAD.WIDE.U32 R4, R9, 0x10, R4 ;  /* 0x0000001009047825 */ /* 0x010fca00078e0004 */
[----:B------:R3:W-:Y:S01]  /*ad50*/  STG.E.128 desc[UR10][R4.64], R36 ;  /* 0x0000002404007986 */ /* 0x0007e2000c101d0a */
[----:B-----5:R-:W-:-:S04]  /*ad60*/  IMAD.WIDE.U32 R6, R9, 0x10, R6 ;  /* 0x0000001009067825 */ /* 0x020fc800078e0006 */
[----:B------:R-:W-:Y:S01]  /*ad70*/  VIADD R9, R9, 0x100 ;  /* 0x0000010009097836 */ /* 0x000fe20000000000 */
[----:B------:R3:W-:Y:S06]  /*ad80*/  STG.E.128 desc[UR10][R6.64], R92 ;  /* 0x0000005c06007986 */ /* 0x0007ec000c101d0a */
.L_x_4487:
[----:B------:R-:W-:Y:S05]  /*ad90*/  BSYNC.RECONVERGENT B0 ;  /* 0x0000000000007941 */ /* 0x000fea0003800200 */
.L_x_4486:
        /* <DEDUP_REMOVED lines=12> */
.L_x_4489:
[----:B------:R-:W-:Y:S05]  /*ae60*/  BSYNC.RECONVERGENT B0 ;  /* 0x0000000000007941 */ /* 0x000fea0003800200 */
.L_x_4488:
        /* <DEDUP_REMOVED lines=12> */
.L_x_4491:
[----:B------:R-:W-:Y:S05]  /*af30*/  BSYNC.RECONVERGENT B0 ;  /* 0x0000000000007941 */ /* 0x000fea0003800200 */
.L_x_4490:
        /* <DEDUP_REMOVED lines=12> */
.L_x_4493:
[----:B------:R-:W-:Y:S05]  /*b000*/  BSYNC.RECONVERGENT B0 ;  /* 0x0000000000007941 */ /* 0x000fea0003800200 */
.L_x_4492:
        /* <DEDUP_REMOVED lines=12> */
.L_x_4495:
[----:B------:R-:W-:Y:S05]  /*b0d0*/  BSYNC.RECONVERGENT B0 ;  /* 0x0000000000007941 */ /* 0x000fea0003800200 */
.L_x_4494:
[----:B------:R-:W-:-:S13]  /*b0e0*/  ISETP.NE.AND P0, PT, R154, RZ, PT ;  /* 0x000000ff9a00720c */ /* 0x000fda0003f05270 */
[----:B------:R-:W-:Y:S05]  /*b0f0*/  @!P0 EXIT ;  /* 0x000000000000894d */ /* 0x000fea0003800000 */
[----:B---3--:R-:W3:Y:S08]  /*b100*/  LDC.64 R2, c[0x0][0x440] ;  /* 0x00011000ff027b82 */ /* 0x008ef00000000a00 */
[----:B------:R-:W4:Y:S08]  /*b110*/  LDC.64 R4, c[0x0][0x448] ;  /* 0x00011200ff047b82 */ /* 0x000f300000000a00 */
[----:B------:R-:W5:Y:S01]  /*b120*/  LDC.64 R6, c[0x0][0x460] ;  /* 0x00011800ff067b82 */ /* 0x000f620000000a00 */
[----:B---3--:R-:W-:-:S05]  /*b130*/  IMAD.WIDE.U32 R2, R9, 0x10, R2 ;  /* 0x0000001009027825 */ /* 0x008fca00078e0002 */
[----:B------:R-:W-:Y:S01]  /*b140*/  STG.E.128 desc[UR10][R2.64], R84 ;  /* 0x0000005402007986 */ /* 0x000fe2000c101d0a */
[----:B----4-:R-:W-:-:S05]  /*b150*/  IMAD.WIDE.U32 R4, R9, 0x10, R4 ;  /* 0x0000001009047825 */ /* 0x010fca00078e0004 */
[----:B------:R-:W-:Y:S01]  /*b160*/  STG.E.128 desc[UR10][R4.64], R56 ;  /* 0x0000003804007986 */ /* 0x000fe2000c101d0a */
[----:B-----5:R-:W-:-:S05]  /*b170*/  IMAD.WIDE.U32 R6, R9, 0x10, R6 ;  /* 0x0000001009067825 */ /* 0x020fca00078e0006 */
[----:B------:R-:W-:Y:S01]  /*b180*/  STG.E.128 desc[UR10][R6.64], R112 ;  /* 0x0000007006007986 */ /* 0x000fe2000c101d0a */
[----:B------:R-:W-:Y:S05]  /*b190*/  EXIT ;  /* 0x000000000000794d */ /* 0x000fea0003800000 */
.L_x_4496:
        /* <DEDUP_REMOVED lines=14> */
.L_x_14352:


//--------------------- .text._ZN10layer_norm13ln_bwd_kernelINS_13Kernel_traitsI13__nv_bfloat16S2_fS2_fjLj7168ELj1ELj1ELj8ELj8ENS_18Kernel_traits_baseILj7168ES2_S2_fS2_fjLj256EEEEELb0ELb1ELb1ELb1EEEvNS_9BwdParamsE --------------------------
	.section	.text._ZN10layer_norm13ln_bwd_kernelINS_13Kernel_traitsI13__nv_bfloat16S2_fS2_fjLj7168ELj1ELj1ELj8ELj8ENS_18Kernel_traits_baseILj7168ES2_S2_fS2_fjLj256EEEEELb0ELb1ELb1ELb1EEEvNS_9BwdParamsE,"ax",@progbits
	.align	128
        .global         _ZN10layer_norm13ln_bwd_kernelINS_13Kernel_traitsI13__nv_bfloat16S2_fS2_fjLj7168ELj1ELj1ELj8ELj8ENS_18Kernel_traits_baseILj7168ES2_S2_fS2_fjLj256EEEEELb0ELb1ELb1ELb1EEEvNS_9BwdParamsE
        .type           _ZN10layer_norm13ln_bwd_kernelINS_13Kernel_traitsI13__nv_bfloat16S2_fS2_fjLj7168ELj1ELj1ELj8ELj8ENS_18Kernel_traits_baseILj7168ES2_S2_fS2_fjLj256EEEEELb0ELb1ELb1ELb1EEEvNS_9BwdParamsE,@function
        .size           _ZN10layer_norm13ln_bwd_kernelINS_13Kernel_traitsI13__nv_bfloat16S2_fS2_fjLj7168ELj1ELj1ELj8ELj8ENS_18Kernel_traits_baseILj7168ES2_S2_fS2_fjLj256EEEEELb0ELb1ELb1ELb1EEEvNS_9BwdParamsE,(.L_x_14353 - _ZN10layer_norm13ln_bwd_kernelINS_13Kernel_traitsI13__nv_bfloat16S2_fS2_fjLj7168ELj1ELj1ELj8ELj8ENS_18Kernel_traits_baseILj7168ES2_S2_fS2_fjLj256EEEEELb0ELb1ELb1ELb1EEEvNS_9BwdParamsE)
        .other          _ZN10layer_norm13ln_bwd_kernelINS_13Kernel_traitsI13__nv_bfloat16S2_fS2_fjLj7168ELj1ELj1ELj8ELj8ENS_18Kernel_traits_baseILj7168ES2_S2_fS2_fjLj256EEEEELb0ELb1ELb1ELb1EEEvNS_9BwdParamsE,@"STO_CUDA_ENTRY STV_DEFAULT"
_ZN10layer_norm13ln_bwd_kernelINS_13Kernel_traitsI13__nv_bfloat16S2_fS2_fjLj7168ELj1ELj1ELj8ELj8ENS_18Kernel_traits_baseILj7168ES2_S2_fS2_fjLj256EEEEELb0ELb1ELb1ELb1EEEvNS_9BwdParamsE:
.text._ZN10layer_norm13ln_bwd_kernelINS_13Kernel_traitsI13__nv_bfloat16S2_fS2_fjLj7168ELj1ELj1ELj8ELj8ENS_18Kernel_traits_baseILj7168ES2_S2_fS2_fjLj256EEEEELb0ELb1ELb1ELb1EEEvNS_9BwdParamsE:
        /* <DEDUP_REMOVED lines=58> */
[----:B0-----:R-:W3:Y:S01]  /*03a0*/  LDG.E.64 R202, desc[UR10][R2.64+0x3000] ;  /* 0x0030000a02ca7981 */ /* 0x001ee2000c1e1b00 */
[----:B------:R-:W0:Y:S01]  /*03b0*/  LDCU.64 UR6, c[0x0][0x438] ;  /* 0x00008700ff0677ac */ /* 0x000e220008000a00 */
[----:B--2---:R-:W-:-:S02]  /*03c0*/  IMAD.WIDE.U32 R248, R248, 0x8, R4 ;  /* 0x00000008f8f87825 */ /* 0x004fc400078e0004 */
[----:B------:R-:W2:Y:S01]  /*03d0*/  LDG.E.64 R200, desc[UR10][R2.64+0x2800] ;  /* 0x0028000a02c87981 */ /* 0x000ea2000c1e1b00 */
[----:B------:R-:W0:Y:S03]  /*03e0*/  LDCU.64 UR8, c[0x0][0x478] ;  /* 0x00008f00ff0877ac */ /* 0x000e260008000a00 */
[----:B------:R-:W4:Y:S04]  /*03f0*/  LDG.E.64 R198, desc[UR10][R2.64+0x2000] ;  /* 0x0020000a02c67981 */ /* 0x000f28000c1e1b00 */
[----:B------:R-:W4:Y:S04]  /*0400*/  LDG.E.64 R196, desc[UR10][R2.64+0x1800] ;  /* 0x0018000a02c47981 */ /* 0x000f28000c1e1b00 */
[----:B------:R-:W4:Y:S04]  /*0410*/  LDG.E.64 R194, desc[UR10][R2.64+0x1000] ;  /* 0x0010000a02c27981 */ /* 0x000f28000c1e1b00 */
[----:B------:R-:W4:Y:S04]  /*0420*/  LDG.E.64 R192, desc[UR10][R2.64+0x800] ;  /* 0x0008000a02c07981 */ /* 0x000f28000c1e1b00 */
[----:B------:R3:W4:Y:S04]  /*0430*/  LDG.E.64 R190, desc[UR10][R2.64] ;  /* 0x0000000a02be7981 */ /* 0x000728000c1e1b00 */
[----:B------:R-:W4:Y:S04]  /*0440*/  LDG.E.64 R188, desc[UR10][R248.64+0x3000] ;  /* 0x0030000af8bc7981 */ /* 0x000f28000c1e1b00 */
[----:B------:R-:W4:Y:S04]  /*0450*/  LDG.E.64 R186, desc[UR10][R248.64+0x2800] ;  /* 0x0028000af8ba7981 */ /* 0x000f28000c1e1b00 */
[----:B------:R-:W4:Y:S04]  /*0460*/  LDG.E.64 R184, desc[UR10][R248.64+0x2000] ;  /* 0x0020000af8b87981 */ /* 0x000f28000c1e1b00 */
[----:B------:R-:W4:Y:S04]  /*0470*/  LDG.E.64 R182, desc[UR10][R248.64+0x1800] ;  /* 0x0018000af8b67981 */ /* 0x000f28000c1e1b00 */
[----:B------:R-:W4:Y:S04]  /*0480*/  LDG.E.64 R180, desc[UR10][R248.64+0x1000] ;  /* 0x0010000af8b47981 */ /* 0x000f28000c1e1b00 */
[----:B------:R-:W4:Y:S04]  /*0490*/  LDG.E.64 R178, desc[UR10][R248.64+0x800] ;  /* 0x0008000af8b27981 */ /* 0x000f28000c1e1b00 */
[----:B------:R0:W5:Y:S01]  /*04a0*/  LDG.E.64 R176, desc[UR10][R248.64] ;  /* 0x0000000af8b07981 */ /* 0x000162000c1e1b00 */
[----:B------:R-:W-:Y:S01]  /*04b0*/  HFMA2 R110, -RZ, RZ, 0, 0 ;  /* 0x00000000ff6e7431 */ /* 0x000fe200000001ff */
[----:B---3--:R-:W-:-:S02]  /*04c0*/  SHF.R.U64 R2, R202, 0x10, R203 ;  /* 0x00000010ca027819 */ /* 0x008fc400000012cb */
[----:B------:R-:W-:Y:S02]  /*04d0*/  SHF.R.U32.HI R3, RZ, 0x10, R203 ;  /* 0x00000010ff037819 */ /* 0x000fe400000116cb */
[--C-:B--2---:R-:W-:Y:S02]  /*04e0*/  SHF.R.U64 R4, R200, 0x10, R201.reuse ;  /* 0x00000010c8047819 */ /* 0x104fe400000012c9 */
[----:B------:R-:W-:Y:S02]  /*04f0*/  SHF.R.U32.HI R5, RZ, 0x10, R201 ;  /* 0x00000010ff057819 */ /* 0x000fe400000116c9 */
[--C-:B----4-:R-:W-:Y:S02]  /*0500*/  SHF.R.U64 R6, R198, 0x10, R199.reuse ;  /* 0x00000010c6067819 */ /* 0x110fe400000012c7 */
        /* <DEDUP_REMOVED lines=20> */
[----:B01----:R-:W-:-:S07]  /*0650*/  SHF.R.U32.HI R27, RZ, 0x10, R179 ;  /* 0x00000010ff1b7819 */ /* 0x003fce00000116b3 */
.L_x_4627:
[----:B------:R-:W0:Y:S08]  /*0660*/  LDC.64 R148, c[0x0][0x3f8] ;  /* 0x0000fe00ff947b82 */ /* 0x000e300000000a00 */
[----:B------:R-:W1:Y:S08]  /*0670*/  LDC.64 R146, c[0x0][0x3c8] ;  /* 0x0000f200ff927b82 */ /* 0x000e700000000a00 */
[----:B------:R-:W2:Y:S01]  /*0680*/  LDC.64 R144, c[0x0][0x3f0] ;  /* 0x0000fc00ff907b82 */ /* 0x000ea20000000a00 */
[----:B0-----:R-:W-:-:S05]  /*0690*/  IMAD.WIDE R148, R0, 0x4, R148 ;  /* 0x0000000400947825 */ /* 0x001fca00078e0294 */
[----:B------:R-:W3:Y:S01]  /*06a0*/  LDG.E R204, desc[UR10][R148.64] ;  /* 0x0000000a94cc7981 */ /* 0x000ee2000c1e1900 */
[----:B-1----:R-:W-:-:S05]  /*06b0*/  IMAD.WIDE R146, R0, 0x4, R146 ;  /* 0x0000000400927825 */ /* 0x002fca00078e0292 */
[----:B-----5:R-:W5:Y:S01]  /*06c0*/  LDG.E R206, desc[UR10][R146.64] ;  /* 0x0000000a92ce7981 */ /* 0x020f62000c1e1900 */
[----:B--2---:R-:W-:-:S05]  /*06d0*/  IMAD.WIDE R144, R0, 0x4, R144 ;  /* 0x0000000400907825 */ /* 0x004fca00078e0290 */
[----:B------:R0:W5:Y:S02]  /*06e0*/  LDG.E R249, desc[UR10][R144.64] ;  /* 0x0000000a90f97981 */ /* 0x000164000c1e1900 */
[----:B0-----:R-:W-:Y:S02]  /*06f0*/  CS2R R144, SRZ ;  /* 0x0000000000907805 */ /* 0x001fe4000001ff00 */
[----:B---3--:R-:W-:-:S13]  /*0700*/  ISETP.GE.AND P2, PT, R204, 0x1, PT ;  /* 0x00000001cc00780c */ /* 0x008fda0003f46270 */
[----:B------:R-:W-:Y:S05]  /*0710*/  @!P2 BRA `(.L_x_4498) ;  /* 0x0000001400c8a947 */ /* 0x000fea0003800000 */
[----:B------:R-:W0:Y:S01]  /*0720*/  S2R R150, SR_TID.X ;  /* 0x0000000000967919 */ /* 0x000e220000002100 */
[----:B------:R-:W-:Y:S01]  /*0730*/  IADD3 R146, PT, PT, R204, -0x1, RZ ;  /* 0xffffffffcc927810 */ /* 0x000fe20007ffe0ff */
[----:B------:R-:W1:Y:S04]  /*0740*/  LDC.64 R144, c[0x0][0x428] ;  /* 0x00010a00ff907b82 */ /* 0x000e680000000a00 */
[----:B------:R-:W-:Y:S02]  /*0750*/  IMAD R146, R146, UR13, RZ ;  /* 0x0000000d92927c24 */ /* 0x000fe4000f8e02ff */
[----:B------:R-:W-:Y:S02]  /*0760*/  IMAD R148, R0, UR13, RZ ;  /* 0x0000000d00947c24 */ /* 0x000fe4000f8e02ff */
[----:B------:R-:W2:Y:S01]  /*0770*/  LDC.64 R168, c[0x0][0x3a8] ;  /* 0x0000ea00ffa87b82 */ /* 0x000ea20000000a00 */
[----:B------:R-:W-:-:S04]  /*0780*/  SHF.R.S32.HI R147, RZ, 0x1f, R146 ;  /* 0x0000001fff937819 */ /* 0x000fc80000011492 */
[----:B------:R-:W-:-:S04]  /*0790*/  LEA.HI R147, R147, R146, RZ, 0x2 ;  /* 0x0000009293937211 */ /* 0x000fc800078f10ff */
[----:B0-----:R-:W-:Y:S02]  /*07a0*/  LEA.HI.SX32 R243, R147, R150, 0x1e ;  /* 0x0000009693f37211 */ /* 0x001fe400078ff2ff */
[----:B------:R-:W0:Y:S01]  /*07b0*/  LDC.64 R146, c[0x0][0x3c0] ;  /* 0x0000f000ff927b82 */ /* 0x000e220000000a00 */
[----:B------:R-:W-:Y:S02]  /*07c0*/  SHF.R.S32.HI R149, RZ, 0x1f, R148 ;  /* 0x0000001fff957819 */ /* 0x000fe40000011494 */
[C---:B------:R-:W-:Y:S01]  /*07d0*/  IADD3 R213, PT, PT, R243.reuse, 0x300, RZ ;  /* 0x00000300f3d57810 */ /* 0x040fe20007ffe0ff */
[----:B-1----:R-:W-:Y:S01]  /*07e0*/  IMAD.WIDE.U32 R222, R243, 0x8, R144 ;  /* 0x00000008f3de7825 */ /* 0x002fe200078e0090 */
[----:B------:R-:W-:Y:S02]  /*07f0*/  LEA.HI R149, R149, R148, RZ, 0x2 ;  /* 0x0000009495957211 */ /* 0x000fe400078f10ff */
[----:B------:R-:W-:Y:S02]  /*0800*/  SHF.R.S32.HI R148, RZ, 0x1f, R0 ;  /* 0x0000001fff947819 */ /* 0x000fe40000011400 */
[----:B------:R-:W-:Y:S01]  /*0810*/  LEA.HI.SX32 R227, R149, R150, 0x1e ;  /* 0x0000009695e37211 */ /* 0x000fe200078ff2ff */
[----:B------:R-:W-:Y:S01]  /*0820*/  IMAD.WIDE.U32 R212, R213, 0x8, R144 ;  /* 0x00000008d5d47825 */ /* 0x000fe200078e0090 */
[----:B------:R-:W-:Y:S01]  /*0830*/  IADD3 R217, PT, PT, R243, 0x200, RZ ;  /* 0x00000200f3d97810 */ /* 0x000fe20007ffe0ff */
[----:B------:R-:W3:Y:S01]  /*0840*/  LDG.E.64 R222, desc[UR10][R222.64] ;  /* 0x0000000adede7981 */ /* 0x000ee2000c1e1b00 */
[----:B------:R-:W-:-:S02]  /*0850*/  IADD3 R231, PT, PT, R227, 0x300, RZ ;  /* 0x00000300e3e77810 */ /* 0x000fc40007ffe0ff */
[C---:B------:R-:W-:Y:S01]  /*0860*/  IADD3 R226, PT, PT, R227.reuse, 0x100, RZ ;  /* 0x00000100e3e27810 */ /* 0x040fe20007ffe0ff */
[----:B------:R-:W4:Y:S01]  /*0870*/  LDG.E.64 R212, desc[UR10][R212.64] ;  /* 0x0000000ad4d47981 */ /* 0x000f22000c1e1b00 */
[C---:B------:R-:W-:Y:S02]  /*0880*/  IADD3 R230, PT, PT, R227.reuse, 0x400, RZ ;  /* 0x00000400e3e67810 */ /* 0x040fe40007ffe0ff */
[----:B------:R-:W-:Y:S02]  /*0890*/  IADD3 R229, PT, PT, R227, 0x500, RZ ;  /* 0x00000500e3e57810 */ /* 0x000fe40007ffe0ff */
[----:B------:R-:W-:Y:S02]  /*08a0*/  IADD3 R221, PT, PT, R243, 0x100, RZ ;  /* 0x00000100f3dd7810 */ /* 0x000fe40007ffe0ff */
[----:B0-----:R-:W-:Y:S01]  /*08b0*/  LEA R154, P0, R0, R146, 0x2 ;  /* 0x00000092009a7211 */ /* 0x001fe200078010ff */
[----:B--2---:R-:W-:-:S03]  /*08c0*/  IMAD.WIDE.U32 R156, R231, 0x10, R168 ;  /* 0x00000010e79c7825 */ /* 0x004fc600078e00a8 */
[----:B------:R-:W-:Y:S01]  /*08d0*/  LEA.HI.X R155, R0, R147, R148, 0x2, P0 ;  /* 0x00000093009b7211 */ /* 0x000fe200000f1494 */
[--C-:B------:R-:W-:Y:S01]  /*08e0*/  IMAD.WIDE.U32 R148, R226, 0x10, R168.reuse ;  /* 0x00000010e2947825 */ /* 0x100fe200078e00a8 */
[C---:B------:R-:W-:Y:S01]  /*08f0*/  IADD3 R211, PT, PT, R243.reuse, 0x400, RZ ;  /* 0x00000400f3d37810 */ /* 0x040fe20007ffe0ff */
[----:B------:R-:W2:Y:S01]  /*0900*/  LDG.E.128 R156, desc[UR10][R156.64] ;  /* 0x0000000a9c9c7981 */ /* 0x000ea2000c1e1d00 */
[C---:B------:R-:W-:Y:S01]  /*0910*/  IADD3 R245, PT, PT, R243.reuse, 0x500, RZ ;  /* 0x00000500f3f57810 */ /* 0x040fe20007ffe0ff */
[--C-:B------:R-:W-:Y:S01]  /*0920*/  IMAD.WIDE.U32 R160, R230, 0x10, R168.reuse ;  /* 0x00000010e6a07825 */ /* 0x100fe200078e00a8 */
[----:B------:R-:W-:Y:S01]  /*0930*/  IADD3 R243, PT, PT, R243, 0x600, RZ ;  /* 0x00000600f3f37810 */ /* 0x000fe20007ffe0ff */
[----:B------:R-:W2:Y:S01]  /*0940*/  LDG.E R241, desc[UR10][R154.64] ;  /* 0x0000000a9af17981 */ /* 0x000ea2000c1e1900 */
[----:B------:R-:W-:Y:S01]  /*0950*/  IADD3 R232, PT, PT, R227, 0x200, RZ ;  /* 0x00000200e3e87810 */ /* 0x000fe20007ffe0ff */
[----:B------:R-:W-:Y:S01]  /*0960*/  IMAD.WIDE.U32 R164, R229, 0x10, R168 ;  /* 0x00000010e5a47825 */ /* 0x000fe200078e00a8 */
[----:B------:R-:W-:Y:S01]  /*0970*/  IADD3 R228, PT, PT, R227, 0x600, RZ ;  /* 0x00000600e3e47810 */ /* 0x000fe20007ffe0ff */
[----:B------:R-:W2:Y:S02]  /*0980*/  LDG.E.128 R148, desc[UR10][R148.64] ;  /* 0x0000000a94947981 */ /* 0x000ea4000c1e1d00 */
[----:B------:R-:W-:-:S02]  /*0990*/  IMAD.WIDE.U32 R216, R217, 0x8, R144 ;  /* 0x00000008d9d87825 */ /* 0x000fc400078e0090 */
[----:B------:R-:W2:Y:S02]  /*09a0*/  LDG.E.128 R160, desc[UR10][R160.64] ;  /* 0x0000000aa0a07981 */ /* 0x000ea4000c1e1d00 */
[--C-:B------:R-:W-:Y:S02]  /*09b0*/  IMAD.WIDE.U32 R220, R221, 0x8, R144.reuse ;  /* 0x00000008dddc7825 */ /* 0x100fe400078e0090 */
[----:B------:R-:W2:Y:S02]  /*09c0*/  LDG.E.128 R164, desc[UR10][R164.64] ;  /* 0x0000000aa4a47981 */ /* 0x000ea4000c1e1d00 */
        /* <DEDUP_REMOVED lines=9> */
[----:B------:R-:W2:Y:S02]  /*0a60*/  LDG.E.128 R152, desc[UR10][R152.64] ;  /* 0x0000000a98987981 */ /* 0x000ea4000c1e1d00 */
[----:B------:R-:W-:Y:S02]  /*0a70*/  IMAD.WIDE.U32 R168, R228, 0x10, R168 ;  /* 0x00000010e4a87825 */ /* 0x000fe400078e00a8 */
[----:B------:R-:W2:Y:S04]  /*0a80*/  LDG.E.128 R144, desc[UR10][R144.64] ;  /* 0x0000000a90907981 */ /* 0x000ea8000c1e1d00 */
[----:B------:R-:W2:Y:S04]  /*0a90*/  LDG.E.128 R168, desc[UR10][R168.64] ;  /* 0x0000000aa8a87981 */ /* 0x000ea8000c1e1d00 */
[----:B------:R-:W2:Y:S01]  /*0aa0*/  LDG.E.64 R244, desc[UR10][R244.64] ;  /* 0x0000000af4f47981 */ /* 0x000ea2000c1e1b00 */
[----:B------:R-:W-:-:S04]  /*0ab0*/  UISETP.NE.U32.AND UP0, UPT, UR6, URZ, UPT ;  /* 0x000000ff0600728c */ /* 0x000fc8000bf05070 */
[----:B------:R-:W-:-:S06]  /*0ac0*/  UISETP.NE.AND.EX UP0, UPT, UR7, URZ, UPT, UP0 ;  /* 0x000000ff0700728c */ /* 0x000fcc000bf05300 */
[----:B------:R-:W-:-:S13]  /*0ad0*/  PLOP3.LUT P0, PT, PT, PT, UP0, 0x80, 0x8 ;  /* 0x000000000008781c */ /* 0x000fda0003f0f008 */
[----:B------:R-:W0:Y:S08]  /*0ae0*/  @P0 LDC.64 R218, c[0x0][0x438] ;  /* 0x00010e00ffda0b82 */ /* 0x000e300000000a00 */
[----:B------:R-:W1:Y:S08]  /*0af0*/  @P0 LDC.64 R214, c[0x0][0x438] ;  /* 0x00010e00ffd60b82 */ /* 0x000e700000000a00 */
[----:B------:R-:W1:Y:S01]  /*0b00*/  @P0 LDC.64 R224, c[0x0][0x438] ;  /* 0x00010e00ffe00b82 */ /* 0x000e620000000a00 */
[----:B0-----:R-:W-:-:S05]  /*0b10*/  @P0 IMAD.WIDE.U32 R218, R226, 0x10, R218 ;  /* 0x00000010e2da0825 */ /* 0x001fca00078e00da */
[----:B------:R0:W5:Y:S01]  /*0b20*/  @P0 LDG.E.128 R116, desc[UR10][R218.64] ;  /* 0x0000000ada740981 */ /* 0x000162000c1e1d00 */
[----:B-1----:R-:W-:-:S05]  /*0b30*/  @P0 IMAD.WIDE.U32 R214, R232, 0x10, R214 ;  /* 0x00000010e8d60825 */ /* 0x002fca00078e00d6 */
[----:B------:R1:W5:Y:S01]  /*0b40*/  @P0 LDG.E.128 R120, desc[UR10][R214.64] ;  /* 0x0000000ad6780981 */ /* 0x000362000c1e1d00 */
[----:B0-----:R-:W0:Y:S01]  /*0b50*/  @P0 LDC.64 R218, c[0x0][0x438] ;  /* 0x00010e00ffda0b82 */ /* 0x001e220000000a00 */
[----:B------:R-:W-:-:S05]  /*0b60*/  @P0 IMAD.WIDE.U32 R224, R227, 0x10, R224 ;  /* 0x00000010e3e00825 */ /* 0x000fca00078e00e0 */
[----:B------:R1:W5:Y:S02]  /*0b70*/  @P0 LDG.E.128 R112, desc[UR10][R224.64] ;  /* 0x0000000ae0700981 */ /* 0x000364000c1e1d00 */
[----:B-1----:R-:W1:Y:S08]  /*0b80*/  @P0 LDC.64 R214, c[0x0][0x438] ;  /* 0x00010e00ffd60b82 */ /* 0x002e700000000a00 */
[----:B------:R-:W1:Y:S08]  /*0b90*/  @P0 LDC.64 R226, c[0x0][0x438] ;  /* 0x00010e00ffe20b82 */ /* 0x000e700000000a00 */
[----:B------:R-:W1:Y:S01]  /*0ba0*/  @P0 LDC.64 R224, c[0x0][0x438] ;  /* 0x00010e00ffe00b82 */ /* 0x000e620000000a00 */
[----:B------:R-:W-:Y:S01]  /*0bb0*/  ISETP.NE.AND P1, PT, RZ, UR12, PT ;  /* 0x0000000cff007c0c */ /* 0x000fe2000bf25270 */
[----:B0-----:R-:W-:-:S05]  /*0bc0*/  @P0 IMAD.WIDE.U32 R218, R229, 0x10, R218 ;  /* 0x00000010e5da0825 */ /* 0x001fca00078e00da */
[----:B------:R4:W5:Y:S01]  /*0bd0*/  @P0 LDG.E.128 R132, desc[UR10][R218.64] ;  /* 0x0000000ada840981 */ /* 0x000962000c1e1d00 */
[----:B-1----:R-:W-:-:S05]  /*0be0*/  @P0 IMAD.WIDE.U32 R214, R228, 0x10, R214 ;  /* 0x00000010e4d60825 */ /* 0x002fca00078e00d6 */
[----:B------:R0:W5:Y:S01]  /*0bf0*/  @P0 LDG.E.128 R136, desc[UR10][R214.64] ;  /* 0x0000000ad6880981 */ /* 0x000162000c1e1d00 */
[----:B------:R-:W-:-:S05]  /*0c00*/  @P0 IMAD.WIDE.U32 R226, R231, 0x10, R226 ;  /* 0x00000010e7e20825 */ /* 0x000fca00078e00e2 */
[----:B------:R1:W5:Y:S01]  /*0c10*/  @P0 LDG.E.128 R124, desc[UR10][R226.64] ;  /* 0x0000000ae27c0981 */ /* 0x000362000c1e1d00 */
[----:B------:R-:W-:-:S05]  /*0c20*/  @P0 IMAD.WIDE.U32 R224, R230, 0x10, R224 ;  /* 0x00000010e6e00825 */ /* 0x000fca00078e00e0 */
[----:B------:R1:W5:Y:S01]  /*0c30*/  @P0 LDG.E.128 R128, desc[UR10][R224.64] ;  /* 0x0000000ae0800981 */ /* 0x000362000c1e1d00 */
[----:B----4-:R-:W-:Y:S02]  /*0c40*/  MOV R218, R213 ;  /* 0x000000d500da7202 */ /* 0x010fe40000000f00 */
[----:B---3--:R-:W-:Y:S02]  /*0c50*/  MOV R236, R222 ;  /* 0x000000de00ec7202 */ /* 0x008fe40000000f00 */
[--C-:B------:R-:W-:Y:S02]  /*0c60*/  SHF.R.U64 R240, R222, 0x10, R223.reuse ;  /* 0x00000010def07819 */ /* 0x100fe400000012df */
[----:B------:R-:W-:Y:S02]  /*0c70*/  MOV R234, R223 ;  /* 0x000000df00ea7202 */ /* 0x000fe40000000f00 */
[----:B------:R-:W-:Y:S02]  /*0c80*/  SHF.R.U32.HI R238, RZ, 0x10, R223 ;  /* 0x00000010ffee7819 */ /* 0x000fe400000116df */
[----:B--2---:R-:W-:-:S05]  /*0c90*/  FSEL R241, R241, RZ, !P1 ;  /* 0x000000fff1f17208 */ /* 0x004fca0004800000 */
[C---:B------:R-:W-:Y:S01]  /*0ca0*/  FADD.FTZ R252, -R241.reuse, R158 ;  /* 0x0000009ef1fc7221 */ /* 0x040fe20000010100 */
[C---:B------:R-:W-:Y:S01]  /*0cb0*/  FADD.FTZ R235, -R241.reuse, R150 ;  /* 0x00000096f1eb7221 */ /* 0x040fe20000010100 */
[C---:B------:R-:W-:Y:S01]  /*0cc0*/  FADD.FTZ R246, -R241.reuse, R151 ;  /* 0x00000097f1f67221 */ /* 0x040fe20000010100 */
[C---:B------:R-:W-:Y:S01]  /*0cd0*/  FADD.FTZ R250, -R241.reuse, R160 ;  /* 0x000000a0f1fa7221 */ /* 0x040fe20000010100 */
[C---:B------:R-:W-:Y:S01]  /*0ce0*/  FADD.FTZ R160, -R241.reuse, R163 ;  /* 0x000000a3f1a07221 */ /* 0x040fe20000010100 */
[----:B-----5:R-:W-:Y:S01]  /*0cf0*/  FMUL.FTZ R163, R206, R252 ;  /* 0x000000fccea37220 */ /* 0x020fe20000410000 */
[C---:B------:R-:W-:Y:S01]  /*0d00*/  FADD.FTZ R151, -R241.reuse, R164 ;  /* 0x000000a4f1977221 */ /* 0x040fe20000010100 */
[----:B------:R-:W-:Y:S01]  /*0d10*/  FADD.FTZ R150, -R241, R165 ;  /* 0x000000a5f1967221 */ /* 0x000fe20000010100 */
[----:B------:R-:W-:Y:S02]  /*0d20*/  SHF.L.U32 R165, R218, 0x10, RZ ;  /* 0x00000010daa57819 */ /* 0x000fe400000006ff */
[----:B------:R-:W-:-:S02]  /*0d30*/  MOV R229, R216 ;  /* 0x000000d800e57202 */ /* 0x000fc40000000f00 */
[----:B------:R-:W-:Y:S02]  /*0d40*/  SHF.R.U64 R228, R216, 0x10, R217 ;  /* 0x00000010d8e47819 */ /* 0x000fe400000012d9 */
[----:B------:R-:W-:Y:S01]  /*0d50*/  SHF.L.U32 R164, R183, 0x10, RZ ;  /* 0x00000010b7a47819 */ /* 0x000fe200000006ff */
[C---:B------:R-:W-:Y:S01]  /*0d60*/  FADD.FTZ R251, -R241.reuse, R159 ;  /* 0x0000009ff1fb7221 */ /* 0x040fe20000010100 */
[----:B------:R-:W-:Y:S01]  /*0d70*/  SHF.R.U32.HI R216, RZ, 0x10, R213 ;  /* 0x00000010ffd87819 */ /* 0x000fe200000116d5 */
[C---:B------:R-:W-:Y:S01]  /*0d80*/  FADD.FTZ R237, -R241.reuse, R149 ;  /* 0x00000095f1ed7221 */ /* 0x040fe20000010100 */
[----:B------:R-:W-:Y:S01]  /*0d90*/  MOV R233, R220 ;  /* 0x000000dc00e97202 */ /* 0x000fe20000000f00 */
[----:B------:R-:W-:Y:S01]  /*0da0*/  FADD.FTZ R149, -R241, R166 ;  /* 0x000000a6f1957221 */ /* 0x000fe20000010100 */
[----:B------:R-:W-:Y:S02]  /*0db0*/  SHF.R.U64 R232, R220, 0x10, R221 ;  /* 0x00000010dce87819 */ /* 0x000fe400000012dd */
[----:B------:R-:W-:-:S02]  /*0dc0*/  MOV R231, R221 ;  /* 0x000000dd00e77202 */ /* 0x000fc40000000f00 */
[----:B------:R-:W-:Y:S02]  /*0dd0*/  SHF.R.U32.HI R230, RZ, 0x10, R221 ;  /* 0x00000010ffe67819 */ /* 0x000fe400000116dd */
[----:B0-----:R-:W-:Y:S01]  /*0de0*/  MOV R215, R210 ;  /* 0x000000d200d77202 */ /* 0x001fe20000000f00 */
[----:B------:R-:W-:Y:S01]  /*0df0*/  FADD.FTZ R248, -R241, R152 ;  /* 0x00000098f1f87221 */ /* 0x000fe20000010100 */
[----:B------:R-:W-:Y:S01]  /*0e00*/  MOV R222, R212 ;  /* 0x000000d400de7202 */ /* 0x000fe20000000f00 */
[-C--:B------:R-:W-:Y:S01]  /*0e10*/  FFMA.FTZ R110, R163, R165.reuse, R110 ;  /* 0x000000a5a36e7223 */ /* 0x080fe2000001006e */
[----:B------:R-:W-:Y:S01]  /*0e20*/  SHF.R.U64 R220, R212, 0x10, R213 ;  /* 0x00000010d4dc7819 */ /* 0x000fe200000012d5 */
[----:B------:R-:W-:Y:S01]  /*0e30*/  FADD.FTZ R82, R82, R165 ;  /* 0x000000a552527221 */ /* 0x000fe20000010000 */
[----:B------:R-:W-:Y:S01]  /*0e40*/  MOV R221, R242 ;  /* 0x000000f200dd7202 */ /* 0x000fe20000000f00 */
[----:B------:R-:W-:Y:S01]  /*0e50*/  FMUL.FTZ R164, R164, R165 ;  /* 0x000000a5a4a47220 */ /* 0x000fe20000410000 */
[----:B------:R-:W-:Y:S01]  /*0e60*/  SHF.R.U64 R223, R242, 0x10, R243 ;  /* 0x00000010f2df7819 */ /* 0x000fe200000012f3 */
[C---:B------:R-:W-:Y:S01]  /*0e70*/  FADD.FTZ R242, -R241.reuse, R147 ;  /* 0x00000093f1f27221 */ /* 0x040fe20000010100 */
[----:B------:R-:W-:Y:S01]  /*0e80*/  SHF.R.U64 R212, R210, 0x10, R211 ;  /* 0x00000010d2d47819 */ /* 0x000fe200000012d3 */
[C---:B------:R-:W-:Y:S01]  /*0e90*/  FADD.FTZ R239, -R241.reuse, R148 ;  /* 0x00000094f1ef7221 */ /* 0x040fe20000010100 */
[----:B------:R-:W-:Y:S01]  /*0ea0*/  SHF.L.U32 R216, R216, 0x10, RZ ;  /* 0x00000010d8d87819 */ /* 0x000fe200000006ff */
[----:B------:R-:W-:Y:S01]  /*0eb0*/  FADD.FTZ R147, -R241, R168 ;  /* 0x000000a8f1937221 */ /* 0x000fe20000010100 */
[----:B------:R-:W-:Y:S01]  /*0ec0*/  SHF.L.U32 R166, R23, 0x10, RZ ;  /* 0x0000001017a67819 */ /* 0x000fe200000006ff */
[----:B------:R-:W-:Y:S01]  /*0ed0*/  FMUL.FTZ R165, R206, R251 ;  /* 0x000000fbcea57220 */ /* 0x000fe20000410000 */
[----:B------:R-:W-:Y:S01]  /*0ee0*/  MOV R210, R211 ;  /* 0x000000d300d27202 */ /* 0x000fe20000000f00 */
[C---:B------:R-:W-:Y:S01]  /*0ef0*/  FADD.FTZ R247, -R241.reuse, R144 ;  /* 0x00000090f1f77221 */ /* 0x040fe20000010100 */
[----:B-1----:R-:W-:Y:S01]  /*0f00*/  MOV R226, R217 ;  /* 0x000000d900e27202 */ /* 0x002fe20000000f00 */
[C---:B------:R-:W-:Y:S01]  /*0f10*/  FADD.FTZ R152, -R241.reuse, R153 ;  /* 0x00000099f1987221 */ /* 0x040fe20000010100 */
[----:B------:R-:W-:Y:S01]  /*0f20*/  SHF.R.U32.HI R224, RZ, 0x10, R217 ;  /* 0x00000010ffe07819 */ /* 0x000fe200000116d9 */
[C---:B------:R-:W-:Y:S01]  /*0f30*/  FADD.FTZ R148, -R241.reuse, R167 ;  /* 0x000000a7f1947221 */ /* 0x040fe20000010100 */
[----:B------:R-:W-:Y:S01]  /*0f40*/  SHF.R.U32.HI R211, RZ, 0x10, R211 ;  /* 0x00000010ffd37819 */ /* 0x000fe200000116d3 */
[C---:B------:R-:W-:Y:S01]  /*0f50*/  FADD.FTZ R153, -R241.reuse, R154 ;  /* 0x0000009af1997221 */ /* 0x040fe20000010100 */
[----:B------:R-:W-:Y:S01]  /*0f60*/  MOV R213, R244 ;  /* 0x000000f400d57202 */ /* 0x000fe20000000f00 */
[----:B------:R-:W-:Y:S01]  /*0f70*/  FADD.FTZ R144, -R241, R156 ;  /* 0x0000009cf1907221 */ /* 0x000fe20000010100 */
[----:B------:R-:W-:Y:S01]  /*0f80*/  SHF.R.U64 R214, R244, 0x10, R245 ;  /* 0x00000010f4d67819 */ /* 0x000fe200000012f5 */
[----:B------:R-:W-:Y:S01]  /*0f90*/  FMUL.FTZ R167, R206, R250 ;  /* 0x000000facea77220 */ /* 0x000fe20000410000 */
[----:B------:R-:W-:-:S02]  /*0fa0*/  SHF.L.U32 R215, R215, 0x10, RZ ;  /* 0x00000010d7d77819 */ /* 0x000fc400000006ff */
[----:B------:R-:W-:Y:S02]  /*0fb0*/  SHF.L.U32 R168, R184, 0x10, RZ ;  /* 0x00000010b8a87819 */ /* 0x000fe400000006ff */
[----:B------:R-:W-:Y:S02]  /*0fc0*/  MOV R217, R245 ;  /* 0x000000f500d97202 */ /* 0x000fe40000000f00 */
[----:B------:R-:W-:Y:S01]  /*0fd0*/  SHF.R.U32.HI R219, RZ, 0x10, R245 ;  /* 0x00000010ffdb7819 */ /* 0x000fe200000116f5 */
[----:B------:R-:W-:Y:S01]  /*0fe0*/  FADD.FTZ R245, -R241, R145 ;  /* 0x00000091f1f57221 */ /* 0x000fe20000010100 */
[----:B------:R-:W-:Y:S01]  /*0ff0*/  SHF.R.U64 R244, R176, 0x10, R177 ;  /* 0x00000010b0f47819 */ /* 0x000fe200000012b1 */
[----:B------:R-:W-:Y:S01]  /*1000*/  FFMA.FTZ R111, R165, R216, R111 ;  /* 0x000000d8a56f7223 */ /* 0x000fe2000001006f */
[----:B------:R-:W-:Y:S01]  /*1010*/  MOV R154, R248 ;  /* 0x000000f8009a7202 */ /* 0x000fe20000000f00 */
[----:B------:R-:W-:Y:S01]  /*1020*/  FADD.FTZ R248, -R241, R161 ;  /* 0x000000a1f1f87221 */ /* 0x000fe20000010100 */
[----:B------:R-:W-:Y:S01]  /*1030*/  FADD.FTZ R83, R83, R216 ;  /* 0x000000d853537221 */ /* 0x000fe20000010000 */
[----:B------:R-:W-:Y:S01]  /*1040*/  FMUL.FTZ R166, R166, R216 ;  /* 0x000000d8a6a67220 */ /* 0x000fe20000410000 */
[C---:B------:R-:W-:Y:S01]  /*1050*/  FADD.FTZ R156, -R241.reuse, R157 ;  /* 0x0000009df19c7221 */ /* 0x040fe20000010100 */
[----:B------:R-:W-:Y:S01]  /*1060*/  MOV R159, R246 ;  /* 0x000000f6009f7202 */ /* 0x000fe20000000f00 */
[----:B------:R-:W-:Y:S01]  /*1070*/  FADD.FTZ R161, -R241, R162 ;  /* 0x000000a2f1a17221 */ /* 0x000fe20000010100 */
        /* <DEDUP_REMOVED lines=8> */
[----:B------:R-:W-:Y:S01]  /*1100*/  SHF.L.U32 R246, R176, 0x10, RZ ;  /* 0x00000010b0f67819 */ /* 0x000fe200000006ff */
[----:B------:R-:W-:Y:S01]  /*1110*/  FMUL.FTZ R245, R206, R245 ;  /* 0x000000f5cef57220 */ /* 0x000fe20000410000 */
[----:B------:R-:W-:Y:S01]  /*1120*/  MOV R158, R144 ;  /* 0x00000090009e7202 */ /* 0x000fe20000000f00 */
[----:B------:R-:W-:Y:S01]  /*1130*/  FADD.FTZ R144, -R241, R171 ;  /* 0x000000abf1907221 */ /* 0x000fe20000010100 */
[----:B------:R-:W-:-:S02]  /*1140*/  SHF.L.U32 R215, R210, 0x10, RZ ;  /* 0x00000010d2d77819 */ /* 0x000fc400000006ff */
[----:B------:R-:W-:Y:S01]  /*1150*/  SHF.L.U32 R160, R213, 0x10, RZ ;  /* 0x00000010d5a07819 */ /* 0x000fe200000006ff */
[C---:B------:R-:W-:Y:S01]  /*1160*/  FMUL.FTZ R213, R206.reuse, R151 ;  /* 0x00000097ced57220 */ /* 0x040fe20000410000 */
[----:B------:R-:W-:Y:S01]  /*1170*/  SHF.L.U32 R210, R185, 0x10, RZ ;  /* 0x00000010b9d27819 */ /* 0x000fe200000006ff */
[C---:B------:R-:W-:Y:S01]  /*1180*/  FMUL.FTZ R247, R206.reuse, R247 ;  /* 0x000000f7cef77220 */ /* 0x040fe20000410000 */
[----:B------:R-:W-:Y:S01]  /*1190*/  FMUL.FTZ R171, R206, R161 ;  /* 0x000000a1ceab7220 */ /* 0x000fe20000410000 */
[----:B------:R-:W-:Y:S01]  /*11a0*/  SHF.L.U32 R151, R186, 0x10, RZ ;  /* 0x00000010ba977819 */ /* 0x000fe200000006ff */
[-C--:B------:R-:W-:Y:S01]  /*11b0*/  FMUL.FTZ R244, R244, R240.reuse ;  /* 0x000000f0f4f47220 */ /* 0x080fe20000410000 */
[----:B------:R-:W-:Y:S01]  /*11c0*/  MOV R225, R243 ;  /* 0x000000f300e17202 */ /* 0x000fe20000000f00 */
[----:B------:R-:W-:Y:S01]  /*11d0*/  FFMA.FTZ R29, R245, R240, R29 ;  /* 0x000000f0f51d7223 */ /* 0x000fe2000001001d */
[----:B------:R-:W-:Y:S01]  /*11e0*/  SHF.R.U32.HI R227, RZ, 0x10, R243 ;  /* 0x00000010ffe37819 */ /* 0x000fe200000116f3 */
[----:B------:R-:W-:Y:S01]  /*11f0*/  FADD.FTZ R243, -R241, R146 ;  /* 0x00000092f1f37221 */ /* 0x000fe20000010100 */
[----:B------:R-:W-:Y:S01]  /*1200*/  FADD.FTZ R93, R93, R240 ;  /* 0x000000f05d5d7221 */ /* 0x000fe20000010000 */
[-C--:B------:R-:W-:Y:S01]  /*1210*/  FMUL.FTZ R246, R246, R157.reuse ;  /* 0x0000009df6f67220 */ /* 0x080fe20000410000 */
[C---:B------:R-:W-:Y:S01]  /*1220*/  FADD.FTZ R155, -R241.reuse, R155 ;  /* 0x0000009bf19b7221 */ /* 0x040fe20000010100 */
[C---:B------:R-:W-:Y:S01]  /*1230*/  FADD.FTZ R146, -R241.reuse, R169 ;  /* 0x000000a9f1927221 */ /* 0x040fe20000010100 */
[----:B------:R-:W-:Y:S01]  /*1240*/  FADD.FTZ R145, -R241, R170 ;  /* 0x000000aaf1917221 */ /* 0x000fe20000010100 */
[----:B------:R-:W-:Y:S01]  /*1250*/  SHF.R.U32.HI R240, RZ, 0x10, R177 ;  /* 0x00000010fff07819 */ /* 0x000fe200000116b1 */
[----:B------:R-:W-:Y:S01]  /*1260*/  FMUL.FTZ R241, R206, R242 ;  /* 0x000000f2cef17220 */ /* 0x000fe20000410000 */
[----:B------:R-:W-:Y:S01]  /*1270*/  FFMA.FTZ R28, R247, R157, R28 ;  /* 0x0000009df71c7223 */ /* 0x000fe2000001001c */
[----:B------:R-:W-:Y:S01]  /*1280*/  FADD.FTZ R92, R92, R157 ;  /* 0x0000009d5c5c7221 */ /* 0x000fe20000010000 */
[-C--:B------:R-:W-:Y:S01]  /*1290*/  FFMA.FTZ R106, R171, R215.reuse, R106 ;  /* 0x000000d7ab6a7223 */ /* 0x080fe2000001006a */
[----:B------:R-:W-:Y:S01]  /*12a0*/  FADD.FTZ R78, R78, R215 ;  /* 0x000000d74e4e7221 */ /* 0x000fe20000010000 */
[----:B------:R-:W-:Y:S01]  /*12b0*/  FMUL.FTZ R210, R210, R215 ;  /* 0x000000d7d2d27220 */ /* 0x000fe20000410000 */
[----:B------:R-:W-:Y:S01]  /*12c0*/  SHF.L.U32 R218, R214, 0x10, RZ ;  /* 0x00000010d6da7819 */ /* 0x000fe200000006ff */
[----:B------:R-:W-:Y:S01]  /*12d0*/  FMUL.FTZ R214, R151, R160 ;  /* 0x000000a097d67220 */ /* 0x000fe20000410000 */
[----:B------:R-:W-:Y:S01]  /*12e0*/  SHF.L.U32 R157, R234, 0x10, RZ ;  /* 0x00000010ea9d7819 */ /* 0x000fe200000006ff */
[----:B------:R-:W-:Y:S01]  /*12f0*/  FMUL.FTZ R215, R206, R150 ;  /* 0x00000096ced77220 */ /* 0x000fe20000410000 */
[----:B------:R-:W-:Y:S01]  /*1300*/  SHF.L.U32 R242, R177, 0x10, RZ ;  /* 0x00000010b1f27819 */ /* 0x000fe200000006ff */
[----:B------:R-:W-:Y:S01]  /*1310*/  FADD.FTZ R151, RZ, R246 ;  /* 0x000000f6ff977221 */ /* 0x000fe20000010000 */
[----:B------:R-:W-:Y:S01]  /*1320*/  FFMA.FTZ R150, R247, R246, RZ ;  /* 0x000000f6f7967223 */ /* 0x000fe200000100ff */
[----:B------:R-:W-:-:S02]  /*1330*/  SHF.L.U32 R240, R240, 0x10, RZ ;  /* 0x00000010f0f07819 */ /* 0x000fc400000006ff */
[----:B------:R-:W-:Y:S01]  /*1340*/  SHF.L.U32 R238, R238, 0x10, RZ ;  /* 0x00000010eeee7819 */ /* 0x000fe200000006ff */
[----:B------:R-:W-:Y:S01]  /*1350*/  FMUL.FTZ R243, R206, R243 ;  /* 0x000000f3cef37220 */ /* 0x000fe20000410000 */
[----:B------:R-:W-:Y:S01]  /*1360*/  FMUL.FTZ R242, R242, R157 ;  /* 0x0000009df2f27220 */ /* 0x000fe20000410000 */
[----:B------:R-:W-:Y:S01]  /*1370*/  FADD.FTZ R151, R244, R151 ;  /* 0x00000097f4977221 */ /* 0x000fe20000010000 */
[----:B------:R-:W-:Y:S01]  /*1380*/  FFMA.FTZ R150, R245, R244, R150 ;  /* 0x000000f4f5967223 */ /* 0x000fe20000010096 */
[-C--:B------:R-:W-:Y:S01]  /*1390*/  FMUL.FTZ R240, R240, R238.reuse ;  /* 0x000000eef0f07220 */ /* 0x080fe20000410000 */
[----:B------:R-:W-:Y:S01]  /*13a0*/  FFMA.FTZ R31, R241, R238, R31 ;  /* 0x000000eef11f7223 */ /* 0x000fe2000001001f */
[----:B------:R-:W-:Y:S01]  /*13b0*/  FADD.FTZ R95, R95, R238 ;  /* 0x000000ee5f5f7221 */ /* 0x000fe20000010000 */
[----:B------:R-:W-:Y:S01]  /*13c0*/  SHF.L.U32 R233, R233, 0x10, RZ ;  /* 0x00000010e9e97819 */ /* 0x000fe200000006ff */
[----:B------:R-:W-:Y:S01]  /*13d0*/  FADD.FTZ R161, R242, R151 ;  /* 0x00000097f2a17221 */ /* 0x000fe20000010000 */
[----:B------:R-:W-:Y:S01]  /*13e0*/  SHF.L.U32 R238, R178, 0x10, RZ ;  /* 0x00000010b2ee7819 */ /* 0x000fe200000006ff */
[----:B------:R-:W-:Y:S01]  /*13f0*/  FFMA.FTZ R150, R243, R242, R150 ;  /* 0x000000f2f3967223 */ /* 0x000fe20000010096 */
[----:B------:R-:W-:Y:S01]  /*1400*/  SHF.L.U32 R232, R232, 0x10, RZ ;  /* 0x00000010e8e87819 */ /* 0x000fe200000006ff */
[----:B------:R-:W-:Y:S01]  /*1410*/  FMUL.FTZ R237, R206, R237 ;  /* 0x000000edceed7220 */ /* 0x000fe20000410000 */
[----:B------:R-:W-:Y:S01]  /*1420*/  SHF.L.U32 R236, R26, 0x10, RZ ;  /* 0x000000101aec7819 */ /* 0x000fe200000006ff */
[----:B------:R-:W-:Y:S01]  /*1430*/  FMUL.FTZ R239, R206, R239 ;  /* 0x000000efceef7220 */ /* 0x000fe20000410000 */
[-C--:B------:R-:W-:Y:S01]  /*1440*/  FMUL.FTZ R238, R238, R233.reuse ;  /* 0x000000e9eeee7220 */ /* 0x080fe20000410000 */
[----:B------:R-:W-:Y:S01]  /*1450*/  FADD.FTZ R161, R240, R161 ;  /* 0x000000a1f0a17221 */ /* 0x000fe20000010000 */
[----:B------:R-:W-:Y:S01]  /*1460*/  FFMA.FTZ R150, R241, R240, R150 ;  /* 0x000000f0f1967223 */ /* 0x000fe20000010096 */
[-C--:B------:R-:W-:Y:S01]  /*1470*/  FFMA.FTZ R33, R237, R232.reuse, R33 ;  /* 0x000000e8ed217223 */ /* 0x080fe20000010021 */
[----:B------:R-:W-:Y:S01]  /*1480*/  FADD.FTZ R89, R89, R232 ;  /* 0x000000e859597221 */ /* 0x000fe20000010000 */
[----:B------:R-:W-:Y:S01]  /*1490*/  FMUL.FTZ R236, R236, R232 ;  /* 0x000000e8ecec7220 */ /* 0x000fe20000410000 */
[----:B------:R-:W-:Y:S01]  /*14a0*/  FFMA.FTZ R32, R239, R233, R32 ;  /* 0x000000e9ef207223 */ /* 0x000fe20000010020 */
[----:B------:R-:W-:Y:S01]  /*14b0*/  FADD.FTZ R88, R88, R233 ;  /* 0x000000e958587221 */ /* 0x000fe20000010000 */
[----:B------:R-:W-:Y:S01]  /*14c0*/  SHF.L.U32 R230, R230, 0x10, RZ ;  /* 0x00000010e6e67819 */ /* 0x000fe200000006ff */
[C---:B------:R-:W-:Y:S01]  /*14d0*/  FMUL.FTZ R233, R206.reuse, R159 ;  /* 0x0000009fcee97220 */ /* 0x040fe20000410000 */
[----:B------:R-:W-:Y:S01]  /*14e0*/  SHF.L.U32 R232, R27, 0x10, RZ ;  /* 0x000000101be87819 */ /* 0x000fe200000006ff */
[----:B------:R-:W-:Y:S01]  /*14f0*/  FMUL.FTZ R235, R206, R235 ;  /* 0x000000ebceeb7220 */ /* 0x000fe20000410000 */
[----:B------:R-:W-:Y:S01]  /*1500*/  SHF.L.U32 R231, R231, 0x10, RZ ;  /* 0x00000010e7e77819 */ /* 0x000fe200000006ff */
[----:B------:R-:W-:Y:S01]  /*1510*/  FADD.FTZ R161, R238, R161 ;  /* 0x000000a1eea17221 */ /* 0x000fe20000010000 */
[----:B------:R-:W-:Y:S01]  /*1520*/  SHF.L.U32 R234, R179, 0x10, RZ ;  /* 0x00000010b3ea7819 */ /* 0x000fe200000006ff */
[----:B------:R-:W-:Y:S01]  /*1530*/  FFMA.FTZ R150, R239, R238, R150 ;  /* 0x000000eeef967223 */ /* 0x000fe20000010096 */
[-C--:B------:R-:W-:Y:S01]  /*1540*/  FFMA.FTZ R35, R233, R230.reuse, R35 ;  /* 0x000000e6e9237223 */ /* 0x080fe20000010023 */
[----:B------:R-:W-:Y:S01]  /*1550*/  FADD.FTZ R91, R91, R230 ;  /* 0x000000e65b5b7221 */ /* 0x000fe20000010000 */
[----:B------:R-:W-:Y:S01]  /*1560*/  FMUL.FTZ R232, R232, R230 ;  /* 0x000000e6e8e87220 */ /* 0x000fe20000410000 */
[-C--:B------:R-:W-:Y:S01]  /*1570*/  FFMA.FTZ R34, R235, R231.reuse, R34 ;  /* 0x000000e7eb227223 */ /* 0x080fe20000010022 */
[----:B------:R-:W-:Y:S01]  /*1580*/  FADD.FTZ R90, R90, R231 ;  /* 0x000000e75a5a7221 */ /* 0x000fe20000010000 */
[----:B------:R-:W-:Y:S01]  /*1590*/  FMUL.FTZ R234, R234, R231 ;  /* 0x000000e7eaea7220 */ /* 0x000fe20000410000 */
[----:B------:R-:W-:Y:S01]  /*15a0*/  SHF.L.U32 R229, R229, 0x10, RZ ;  /* 0x00000010e5e57819 */ /* 0x000fe200000006ff */
[----:B------:R-:W-:Y:S01]  /*15b0*/  FADD.FTZ R161, R236, R161 ;  /* 0x000000a1eca17221 */ /* 0x000fe20000010000 */
[----:B------:R-:W-:Y:S01]  /*15c0*/  SHF.L.U32 R230, R180, 0x10, RZ ;  /* 0x00000010b4e67819 */ /* 0x000fe200000006ff */
[----:B------:R-:W-:Y:S01]  /*15d0*/  FFMA.FTZ R150, R237, R236, R150 ;  /* 0x000000eced967223 */ /* 0x000fe20000010096 */
[----:B------:R-:W-:Y:S01]  /*15e0*/  FMUL.FTZ R231, R206, R154 ;  /* 0x0000009acee77220 */ /* 0x000fe20000410000 */
[----:B------:R-:W-:Y:S01]  /*15f0*/  FADD.FTZ R161, R234, R161 ;  /* 0x000000a1eaa17221 */ /* 0x000fe20000010000 */
[----:B------:R-:W-:Y:S01]  /*1600*/  FADD.FTZ R84, R84, R229 ;  /* 0x000000e554547221 */ /* 0x000fe20000010000 */
[----:B------:R-:W-:Y:S01]  /*1610*/  FFMA.FTZ R150, R235, R234, R150 ;  /* 0x000000eaeb967223 */ /* 0x000fe20000010096 */
[-C--:B------:R-:W-:Y:S01]  /*1620*/  FFMA.FTZ R36, R231, R229.reuse, R36 ;  /* 0x000000e5e7247223 */ /* 0x080fe20000010024 */
[----:B------:R-:W-:Y:S01]  /*1630*/  FMUL.FTZ R230, R230, R229 ;  /* 0x000000e5e6e67220 */ /* 0x000fe20000410000 */
[----:B------:R-:W-:Y:S01]  /*1640*/  FMUL.FTZ R229, R206, R152 ;  /* 0x00000098cee57220 */ /* 0x000fe20000410000 */
[----:B------:R-:W-:Y:S01]  /*1650*/  SHF.L.U32 R228, R228, 0x10, RZ ;  /* 0x00000010e4e47819 */ /* 0x000fe200000006ff */
[----:B------:R-:W-:Y:S01]  /*1660*/  FFMA.FTZ R30, R243, R157, R30 ;  /* 0x0000009df31e7223 */ /* 0x000fe2000001001e */
[----:B------:R-:W-:Y:S01]  /*1670*/  SHF.L.U32 R152, R24, 0x10, RZ ;  /* 0x0000001018987819 */ /* 0x000fe200000006ff */
[----:B------:R-:W-:Y:S01]  /*1680*/  FADD.FTZ R94, R94, R157 ;  /* 0x0000009d5e5e7221 */ /* 0x000fe20000010000 */
[----:B------:R-:W-:Y:S01]  /*1690*/  FADD.FTZ R161, R232, R161 ;  /* 0x000000a1e8a17221 */ /* 0x000fe20000010000 */
[----:B------:R-:W-:Y:S01]  /*16a0*/  FFMA.FTZ R150, R233, R232, R150 ;  /* 0x000000e8e9967223 */ /* 0x000fe20000010096 */
[----:B------:R-:W-:Y:S01]  /*16b0*/  SHF.L.U32 R157, R226, 0x10, RZ ;  /* 0x00000010e29d7819 */ /* 0x000fe200000006ff */
[----:B------:R-:W-:Y:S01]  /*16c0*/  FADD.FTZ R72, R72, R160 ;  /* 0x000000a048487221 */ /* 0x000fe20000010000 */
[----:B------:R-:W-:Y:S01]  /*16d0*/  SHF.L.U32 R154, R181, 0x10, RZ ;  /* 0x00000010b59a7819 */ /* 0x000fe200000006ff */
[----:B------:R-:W-:Y:S01]  /*16e0*/  FFMA.FTZ R100, R213, R160, R100 ;  /* 0x000000a0d5647223 */ /* 0x000fe20000010064 */
[C---:B------:R-:W-:Y:S01]  /*16f0*/  FMUL.FTZ R153, R206.reuse, R153 ;  /* 0x00000099ce997220 */ /* 0x040fe20000410000 */
[----:B------:R-:W-:Y:S01]  /*1700*/  SHF.L.U32 R160, R219, 0x10, RZ ;  /* 0x00000010dba07819 */ /* 0x000fe200000006ff */
[----:B------:R-:W-:Y:S01]  /*1710*/  FMUL.FTZ R219, R206, R148 ;  /* 0x00000094cedb7220 */ /* 0x000fe20000410000 */
[----:B------:R-:W-:Y:S01]  /*1720*/  FMUL.FTZ R152, R152, R228 ;  /* 0x000000e498987220 */ /* 0x000fe20000410000 */
[----:B------:R-:W-:Y:S01]  /*1730*/  FADD.FTZ R161, R230, R161 ;  /* 0x000000a1e6a17221 */ /* 0x000fe20000010000 */
[----:B------:R-:W-:Y:S01]  /*1740*/  FFMA.FTZ R148, R231, R230, R150 ;  /* 0x000000e6e7947223 */ /* 0x000fe20000010096 */
[----:B------:R-:W-:Y:S01]  /*1750*/  MOV R162, R156 ;  /* 0x0000009c00a27202 */ /* 0x000fe20000000f00 */
[-C--:B------:R-:W-:Y:S01]  /*1760*/  FFMA.FTZ R38, R153, R157.reuse, R38 ;  /* 0x0000009d99267223 */ /* 0x080fe20000010026 */
[----:B------:R-:W-:Y:S01]  /*1770*/  FADD.FTZ R86, R86, R157 ;  /* 0x0000009d56567221 */ /* 0x000fe20000010000 */
[----:B------:R-:W-:Y:S01]  /*1780*/  FMUL.FTZ R154, R154, R157 ;  /* 0x0000009d9a9a7220 */ /* 0x000fe20000410000 */
[----:B------:R-:W-:Y:S01]  /*1790*/  SHF.L.U32 R224, R224, 0x10, RZ ;  /* 0x00000010e0e07819 */ /* 0x000fe200000006ff */
[----:B------:R-:W-:Y:S01]  /*17a0*/  FMUL.FTZ R157, R206, R158 ;  /* 0x0000009ece9d7220 */ /* 0x000fe20000410000 */
        /* <DEDUP_REMOVED lines=9> */
[-C--:B------:R-:W-:Y:S01]  /*1840*/  FFMA.FTZ R108, R157, R159.reuse, R108 ;  /* 0x0000009f9d6c7223 */ /* 0x080fe2000001006c */
[----:B------:R-:W-:Y:S01]  /*1850*/  FADD.FTZ R80, R80, R159 ;  /* 0x0000009f50507221 */ /* 0x000fe20000010000 */
[----:B------:R-:W-:Y:S01]  /*1860*/  FMUL.FTZ R158, R158, R159 ;  /* 0x0000009f9e9e7220 */ /* 0x000fe20000410000 */
[----:B------:R-:W-:Y:S01]  /*1870*/  FMUL.FTZ R159, R206, R162 ;  /* 0x000000a2ce9f7220 */ /* 0x000fe20000410000 */
[----:B------:R-:W-:Y:S01]  /*1880*/  SHF.L.U32 R220, R220, 0x10, RZ ;  /* 0x00000010dcdc7819 */ /* 0x000fe200000006ff */
[----:B------:R-:W-:Y:S01]  /*1890*/  FADD.FTZ R161, R156, R161 ;  /* 0x000000a19ca17221 */ /* 0x000fe20000010000 */
[----:B------:R-:W-:Y:S01]  /*18a0*/  SHF.L.U32 R162, R22, 0x10, RZ ;  /* 0x0000001016a27819 */ /* 0x000fe200000006ff */
[----:B------:R-:W-:-:S02]  /*18b0*/  FFMA.FTZ R148, R155, R156, R148 ;  /* 0x0000009c9b947223 */ /* 0x000fc40000010094 */
[----:B------:R-:W-:Y:S02]  /*18c0*/  FADD.FTZ R161, R158, R161 ;  /* 0x000000a19ea17221 */ /* 0x000fe40000010000 */
[----:B------:R-:W-:Y:S01]  /*18d0*/  FMUL.FTZ R162, R162, R220 ;  /* 0x000000dca2a27220 */ /* 0x000fe20000410000 */
[----:B------:R-:W-:-:S03]  /*18e0*/  FFMA.FTZ R148, R157, R158, R148 ;  /* 0x0000009e9d947223 */ /* 0x000fc60000010094 */
        /* <DEDUP_REMOVED lines=8> */
[C---:B------:R-:W-:Y:S01]  /*1970*/  FMUL.FTZ R169, R206.reuse, R248 ;  /* 0x000000f8cea97220 */ /* 0x040fe20000410000 */
[----:B------:R-:W-:Y:S01]  /*1980*/  SHF.L.U32 R150, R223, 0x10, RZ ;  /* 0x00000010df967819 */ /* 0x000fe200000006ff */
[----:B------:R-:W-:Y:S01]  /*1990*/  FMUL.FTZ R223, R206, R146 ;  /* 0x00000092cedf7220 */ /* 0x000fe20000410000 */
[----:B------:R-:W-:Y:S01]  /*19a0*/  FMUL.FTZ R170, R170, R212 ;  /* 0x000000d4aaaa7220 */ /* 0x000fe20000410000 */
[----:B------:R-:W-:Y:S01]  /*19b0*/  FADD.FTZ R161, R168, R161 ;  /* 0x000000a1a8a17221 */ /* 0x000fe20000010000 */
[----:B------:R-:W-:Y:S01]  /*19c0*/  FFMA.FTZ R146, R167, R168, R148 ;  /* 0x000000a8a7927223 */ /* 0x000fe20000010094 */
[----:B------:R-:W-:Y:S01]  /*19d0*/  FFMA.FTZ R105, R169, R212, R105 ;  /* 0x000000d4a9697223 */ /* 0x000fe20000010069 */
[----:B------:R-:W-:Y:S01]  /*19e0*/  FADD.FTZ R77, R77, R212 ;  /* 0x000000d44d4d7221 */ /* 0x000fe20000010000 */
[----:B------:R-:W-:Y:S01]  /*19f0*/  SHF.L.U32 R212, R21, 0x10, RZ ;  /* 0x0000001015d47819 */ /* 0x000fe200000006ff */
[----:B------:R-:W-:Y:S01]  /*1a00*/  FADD.FTZ R161, R170, R161 ;  /* 0x000000a1aaa17221 */ /* 0x000fe20000010000 */
[----:B------:R-:W-:Y:S01]  /*1a10*/  FFMA.FTZ R146, R169, R170, R146 ;  /* 0x000000aaa9927223 */ /* 0x000fe20000010092 */
[-C--:B------:R-:W-:Y:S01]  /*1a20*/  FFMA.FTZ R107, R211, R216.reuse, R107 ;  /* 0x000000d8d36b7223 */ /* 0x080fe2000001006b */
[----:B------:R-:W-:Y:S01]  /*1a30*/  FADD.FTZ R79, R79, R216 ;  /* 0x000000d84f4f7221 */ /* 0x000fe20000010000 */
[----:B------:R-:W-:Y:S01]  /*1a40*/  FMUL.FTZ R212, R212, R216 ;  /* 0x000000d8d4d47220 */ /* 0x000fe20000410000 */
[----:B------:R-:W-:Y:S01]  /*1a50*/  FADD.FTZ R161, R210, R161 ;  /* 0x000000a1d2a17221 */ /* 0x000fe20000010000 */
[----:B------:R-:W-:Y:S01]  /*1a60*/  FFMA.FTZ R146, R171, R210, R146 ;  /* 0x000000d2ab927223 */ /* 0x000fe20000010092 */
[----:B------:R-:W-:-:S02]  /*1a70*/  SHF.L.U32 R216, R18, 0x10, RZ ;  /* 0x0000001012d87819 */ /* 0x000fc400000006ff */
[----:B------:R-:W-:Y:S01]  /*1a80*/  FADD.FTZ R161, R212, R161 ;  /* 0x000000a1d4a17221 */ /* 0x000fe20000010000 */
[----:B------:R-:W-:Y:S01]  /*1a90*/  FFMA.FTZ R146, R211, R212, R146 ;  /* 0x000000d4d3927223 */ /* 0x000fe20000010092 */
[----:B------:R-:W-:Y:S01]  /*1aa0*/  FADD.FTZ R73, R73, R218 ;  /* 0x000000da49497221 */ /* 0x000fe20000010000 */
[-C--:B------:R-:W-:Y:S01]  /*1ab0*/  FFMA.FTZ R101, R215, R218.reuse, R101 ;  /* 0x000000dad7657223 */ /* 0x080fe20000010065 */
[----:B------:R-:W-:Y:S01]  /*1ac0*/  FMUL.FTZ R216, R216, R218 ;  /* 0x000000dad8d87220 */ /* 0x000fe20000410000 */
[----:B------:R-:W-:Y:S01]  /*1ad0*/  SHF.L.U32 R151, R217, 0x10, RZ ;  /* 0x00000010d9977819 */ /* 0x000fe200000006ff */
[----:B------:R-:W-:Y:S01]  /*1ae0*/  FADD.FTZ R161, R214, R161 ;  /* 0x000000a1d6a17221 */ /* 0x000fe20000010000 */
[----:B------:R-:W-:Y:S01]  /*1af0*/  SHF.L.U32 R218, R187, 0x10, RZ ;  /* 0x00000010bbda7819 */ /* 0x000fe200000006ff */
[----:B------:R-:W-:Y:S01]  /*1b00*/  FFMA.FTZ R146, R213, R214, R146 ;  /* 0x000000d6d5927223 */ /* 0x000fe20000010092 */
[----:B------:R-:W-:Y:S01]  /*1b10*/  FFMA.FTZ R109, R159, R220, R109 ;  /* 0x000000dc9f6d7223 */ /* 0x000fe2000001006d */
[----:B------:R-:W-:Y:S01]  /*1b20*/  FADD.FTZ R81, R81, R220 ;  /* 0x000000dc51517221 */ /* 0x000fe20000010000 */
        /* <DEDUP_REMOVED lines=49> */
.L_x_4498:
        /* <DEDUP_REMOVED lines=20> */
[----:B------:R-:W-:-:S04]  /*1f80*/  IMAD.WIDE.U32 R124, R125, 0x10, R136 ;  /* 0x000000107d7c7825 */ /* 0x000fc800078e0088 */
[--C-:B------:R-:W-:Y:S02]  /*1f90*/  IMAD.WIDE.U32 R128, R129, 0x10, R136.reuse ;  /* 0x0000001081807825 */ /* 0x100fe400078e0088 */
[----:B------:R-:W5:Y:S02]  /*1fa0*/  LDG.E.128 R124, desc[UR10][R124.64] ;  /* 0x0000000a7c7c7981 */ /* 0x000f64000c1e1d00 */
[--C-:B------:R-:W-:Y:S02]  /*1fb0*/  IMAD.WIDE.U32 R132, R133, 0x10, R136.reuse ;  /* 0x0000001085847825 */ /* 0x100fe400078e0088 */
[----:B------:R-:W5:Y:S02]  /*1fc0*/  LDG.E.128 R128, desc[UR10][R128.64] ;  /* 0x0000000a80807981 */ /* 0x000f64000c1e1d00 */
[----:B------:R-:W-:Y:S02]  /*1fd0*/  IMAD.WIDE.U32 R136, R115, 0x10, R136 ;  /* 0x0000001073887825 */ /* 0x000fe400078e0088 */
[----:B------:R-:W5:Y:S04]  /*1fe0*/  LDG.E.128 R112, desc[UR10][R112.64] ;  /* 0x0000000a70707981 */ /* 0x000f68000c1e1d00 */
[----:B------:R-:W5:Y:S04]  /*1ff0*/  LDG.E.128 R132, desc[UR10][R132.64] ;  /* 0x0000000a84847981 */ /* 0x000f68000c1e1d00 */
[----:B------:R-:W5:Y:S02]  /*2000*/  LDG.E.128 R136, desc[UR10][R136.64] ;  /* 0x0000000a88887981 */ /* 0x000f64000c1e1d00 */
.L_x_4499:
[----:B------:R-:W0:Y:S01]  /*2010*/  SHFL.DOWN PT, R147, R144, 0x10, 0x1f ;  /* 0x0a001f0090937f89 */ /* 0x000e2200000e0000 */
[----:B------:R-:W1:Y:S01]  /*2020*/  LDC R250, c[0x0][0x388] ;  /* 0x0000e200fffa7b82 */ /* 0x000e620000000800 */
[C---:B-----5:R-:W-:Y:S01]  /*2030*/  ISETP.GE.AND P3, PT, R249.reuse, 0x1, PT ;  /* 0x00000001f900780c */ /* 0x060fe20003f66270 */
[----:B------:R-:W-:Y:S01]  /*2040*/  BSSY.RECONVERGENT B0, `(.L_x_4500) ;  /* 0x0000026000007945 */ /* 0x000fe20003800200 */
[----:B------:R-:W2:Y:S01]  /*2050*/  SHFL.DOWN PT, R146, R145, 0x10, 0x1f ;  /* 0x0a001f0091927f89 */ /* 0x000ea200000e0000 */
[----:B------:R-:W3:Y:S10]  /*2060*/  S2R R248, SR_TID.X ;  /* 0x0000000000f87919 */ /* 0x000ef40000002100 */
        /* <DEDUP_REMOVED lines=9> */
[----:B------:R-:W0:Y:S01]  /*2100*/  SHFL.DOWN PT, R151, R150, 0x4, 0x1f ;  /* 0x08801f0096977f89 */ /* 0x000e2200000e0000 */
[----:B------:R-:W1:Y:S03]  /*2110*/  @P3 LDC.64 R146, c[0x0][0x390] ;  /* 0x0000e400ff923b82 */ /* 0x000e660000000a00 */
[----:B------:R-:W2:Y:S01]  /*2120*/  SHFL.DOWN PT, R148, R149, 0x4, 0x1f ;  /* 0x08801f0095947f89 */ /* 0x000ea200000e0000 */
[----:B0-----:R-:W-:Y:S01]  /*2130*/  FADD.FTZ R151, R150, R151 ;  /* 0x0000009796977221 */ /* 0x001fe20000010000 */
[----:B--2---:R-:W-:-:S04]  /*2140*/  FADD.FTZ R144, R149, R148 ;  /* 0x0000009495907221 */ /* 0x004fc80000010000 */
[----:B------:R-:W0:Y:S04]  /*2150*/  SHFL.DOWN PT, R148, R151, 0x2, 0x1f ;  /* 0x08401f0097947f89 */ /* 0x000e2800000e0000 */
[----:B------:R-:W2:Y:S01]  /*2160*/  SHFL.DOWN PT, R145, R144, 0x2, 0x1f ;  /* 0x08401f0090917f89 */ /* 0x000ea200000e0000 */
[----:B0-----:R-:W-:Y:S01]  /*2170*/  FADD.FTZ R148, R151, R148 ;  /* 0x0000009497947221 */ /* 0x001fe20000010000 */
[----:B--2---:R-:W-:Y:S01]  /*2180*/  FADD.FTZ R160, R144, R145 ;  /* 0x0000009190a07221 */ /* 0x004fe20000010000 */
[----:B------:R-:W-:-:S03]  /*2190*/  @P3 SHF.R.S32.HI R144, RZ, 0x1f, R249 ;  /* 0x0000001fff903819 */ /* 0x000fc600000114f9 */
[----:B------:R-:W0:Y:S01]  /*21a0*/  SHFL.DOWN PT, R145, R148, 0x1, 0x1f ;  /* 0x08201f0094917f89 */ /* 0x000e2200000e0000 */
[----:B------:R-:W-:-:S03]  /*21b0*/  @P3 LEA.HI R151, R144, R249, RZ, 0x2 ;  /* 0x000000f990973211 */ /* 0x000fc600078f10ff */
[----:B------:R-:W2:Y:S01]  /*21c0*/  SHFL.DOWN PT, R149, R160, 0x1, 0x1f ;  /* 0x08201f00a0957f89 */ /* 0x000ea200000e0000 */
[----:B------:R-:W-:Y:S01]  /*21d0*/  HFMA2 R249, -RZ, RZ, 0, 0 ;  /* 0x00000000fff97431 */ /* 0x000fe200000001ff */
[----:B------:R-:W-:Y:S01]  /*21e0*/  @P3 LEA.HI.SX32 R249, R151, R248, 0x1e ;  /* 0x000000f897f93211 */ /* 0x000fe200078ff2ff */
[----:B0-----:R-:W-:Y:S01]  /*21f0*/  FADD.FTZ R144, R148, R145 ;  /* 0x0000009194907221 */ /* 0x001fe20000010000 */
[----:B--2---:R-:W-:Y:S01]  /*2200*/  FADD.FTZ R145, R160, R149 ;  /* 0x00000095a0917221 */ /* 0x004fe20000010000 */
[----:B-1----:R-:W-:Y:S06]  /*2210*/  @P1 BRA `(.L_x_4501) ;  /* 0x0000000000201947 */ /* 0x002fec0003800000 */
        /* <DEDUP_REMOVED lines=8> */
.L_x_4501:
[----:B------:R-:W-:Y:S05]  /*22a0*/  BSYNC.RECONVERGENT B0 ;  /* 0x0000000000007941 */ /* 0x000fea0003800200 */
.L_x_4500:
[----:B------:R-:W-:Y:S01]  /*22b0*/  BAR.SYNC.DEFER_BLOCKING 0x0 ;  /* 0x0000000000007b1d */ /* 0x000fe20000010000 */
[----:B------:R-:W-:-:S05]  /*22c0*/  @P3 IMAD.WIDE.U32 R146, R249, 0x8, R146 ;  /* 0x00000008f9923825 */ /* 0x000fca00078e0092 */
[----:B------:R1:W2:Y:S02]  /*22d0*/  @P3 LDG.E.64 R160, desc[UR10][R146.64] ;  /* 0x0000000a92a03981 */ /* 0x0002a4000c1e1b00 */
[----:B------:R-:W3:Y:S01]  /*22e0*/  S2UR UR5, SR_CgaCtaId ;  /* 0x00000000000579c3 */ /* 0x000ee20000008800 */
[----:B------:R-:W-:Y:S01]  /*22f0*/  UMOV UR4, 0x400 ;  /* 0x0000040000047882 */ /* 0x000fe20000000000 */
[----:B------:R-:W-:Y:S01]  /*2300*/  UISETP.NE.U32.AND UP0, UPT, UR6, URZ, UPT ;  /* 0x000000ff0600728c */ /* 0x000fe2000bf05070 */
[----:B------:R-:W-:Y:S01]  /*2310*/  IMAD R250, R0, R250, RZ ;  /* 0x000000fa00fa7224 */ /* 0x000fe200078e02ff */
[----:B------:R-:W-:Y:S02]  /*2320*/  ISETP.NE.AND P1, PT, RZ, UR12, PT ;  /* 0x0000000cff007c0c */ /* 0x000fe4000bf25270 */
[----:B------:R-:W-:Y:S02]  /*2330*/  UISETP.NE.AND.EX UP0, UPT, UR7, URZ, UPT, UP0 ;  /* 0x000000ff0700728c */ /* 0x000fe4000bf05300 */
[----:B---3--:R-:W-:-:S04]  /*2340*/  ULEA UR4, UR5, UR4, 0x18 ;  /* 0x0000000405047291 */ /* 0x008fc8000f8ec0ff */
        /* <DEDUP_REMOVED lines=9> */
[----:B-1----:R-:W0:Y:S01]  /*23e0*/  LDS.128 R144, [UR5] ;  /* 0x00000005ff907984 */ /* 0x002e220008000c00 */
[----:B------:R-:W-:Y:S02]  /*23f0*/  UIADD3 UR5, UPT, UPT, UR4, 0x7060, URZ ;  /* 0x0000706004057890 */ /* 0x000fe4000fffe0ff */
[----:B------:R-:W-:Y:S01]  /*2400*/  @!UP1 UIADD3 UR5, UPT, UPT, UR4, 0x7020, URZ ;  /* 0x0000702004059890 */ /* 0x000fe2000fffe0ff */
[----:B0-----:R-:W-:Y:S01]  /*2410*/  FADD.FTZ R251, R251, R144 ;  /* 0x00000090fbfb7221 */ /* 0x001fe20000010000 */
[----:B------:R-:W-:-:S07]  /*2420*/  FADD.FTZ R144, R148, R145 ;  /* 0x0000009194907221 */ /* 0x000fce0000010000 */
[----:B------:R-:W0:Y:S01]  /*2430*/  LDS.128 R148, [UR5] ;  /* 0x00000005ff947984 */ /* 0x000e220008000c00 */
[----:B------:R-:W-:Y:S01]  /*2440*/  UIADD3 UR5, UPT, UPT, UR4, 0x7070, URZ ;  /* 0x0000707004057890 */ /* 0x000fe2000fffe0ff */
[----:B------:R-:W-:Y:S01]  /*2450*/  FADD.FTZ R251, R146, R251 ;  /* 0x000000fb92fb7221 */ /* 0x000fe20000010000 */
[----:B------:R-:W-:Y:S01]  /*2460*/  @!UP1 UIADD3 UR5, UPT, UPT, UR4, 0x7030, URZ ;  /* 0x0000703004059890 */ /* 0x000fe2000fffe0ff */
[----:B------:R-:W-:Y:S02]  /*2470*/  FADD.FTZ R144, R147, R144 ;  /* 0x0000009093907221 */ /* 0x000fe40000010000 */
[----:B0-----:R-:W-:Y:S02]  /*2480*/  FADD.FTZ R251, R251, R148 ;  /* 0x00000094fbfb7221 */ /* 0x001fe40000010000 */
[----:B------:R-:W-:-:S04]  /*2490*/  FADD.FTZ R148, R144, R149 ;  /* 0x0000009590947221 */ /* 0x000fc80000010000 */
[----:B------:R-:W0:Y:S01]  /*24a0*/  LDS.128 R144, [UR5] ;  /* 0x00000005ff907984 */ /* 0x000e220008000c00 */
[----:B------:R-:W-:Y:S01]  /*24b0*/  FADD.FTZ R251, R150, R251 ;  /* 0x000000fb96fb7221 */ /* 0x000fe20000010000 */
[----:B------:R-:W-:-:S03]  /*24c0*/  FADD.FTZ R148, R151, R148 ;  /* 0x0000009497947221 */ /* 0x000fc60000010000 */
[----:B0-----:R-:W-:Y:S01]  /*24d0*/  FADD.FTZ R251, R251, R144 ;  /* 0x00000090fbfb7221 */ /* 0x001fe20000010000 */
[----:B------:R-:W-:Y:S01]  /*24e0*/  FADD.FTZ R148, R148, R145 ;  /* 0x0000009194947221 */ /* 0x000fe20000010000 */
[----:B------:R-:W-:Y:S02]  /*24f0*/  SHF.R.S32.HI R145, RZ, 0x1f, R250 ;  /* 0x0000001fff917819 */ /* 0x000fe400000114fa */
[----:B------:R-:W-:Y:S01]  /*2500*/  FADD.FTZ R146, R146, R251 ;  /* 0x000000fb92927221 */ /* 0x000fe20000010000 */
[----:B------:R-:W-:Y:S01]  /*2510*/  FADD.FTZ R147, R147, R148 ;  /* 0x0000009493937221 */ /* 0x000fe20000010000 */
[----:B------:R-:W-:Y:S02]  /*2520*/  LEA.HI R145, R145, R250, RZ, 0x2 ;  /* 0x000000fa91917211 */ /* 0x000fe400078f10ff */
[----:B------:R-:W-:Y:S01]  /*2530*/  FMUL.FTZ R148, R146, UR14 ;  /* 0x0000000e92947c20 */ /* 0x000fe20008410000 */
[----:B------:R-:W-:Y:S01]  /*2540*/  FMUL.FTZ R147, R147, UR14 ;  /* 0x0000000e93937c20 */ /* 0x000fe20008410000 */
[----:B------:R-:W-:-:S03]  /*2550*/  LEA.HI.SX32 R146, R145, R248, 0x1e ;  /* 0x000000f891927211 */ /* 0x000fc600078ff2ff */
[----:B------:R-:W-:Y:S02]  /*2560*/  FSEL R148, R148, RZ, !P1 ;  /* 0x000000ff94947208 */ /* 0x000fe40004800000 */
[C---:B--2---:R-:W-:Y:S02]  /*2570*/  @P3 PRMT R205, R160.reuse, 0x7610, R205 ;  /* 0x00007610a0cd3816 */ /* 0x044fe400000000cd */
[----:B------:R-:W-:Y:S02]  /*2580*/  @P3 SHF.R.U64 R160, R160, 0x10, R161 ;  /* 0x00000010a0a03819 */ /* 0x000fe400000012a1 */
        /* <DEDUP_REMOVED lines=23> */
.L_x_4504:
[----:B------:R-:W-:Y:S05]  /*2700*/  @!P3 BRA `(.L_x_4505) ;  /* 0x000000000030b947 */ /* 0x000fea0003800000 */
[----:B------:R-:W-:Y:S01]  /*2710*/  FFMA.FTZ R145, R245, R147, R148 ;  /* 0x00000093f5917223 */ /* 0x000fe20000010094 */
[----:B------:R-:W-:-:S03]  /*2720*/  ISETP.GT.AND P1, PT, R204, RZ, PT ;  /* 0x000000ffcc00720c */ /* 0x000fc60003f24270 */
[----:B------:R-:W-:-:S04]  /*2730*/  FADD.FTZ R145, R244, -R145 ;  /* 0x80000091f4917221 */ /* 0x000fc80000010000 */
[----:B------:R-:W-:-:S05]  /*2740*/  FMUL.FTZ R145, R206, R145 ;  /* 0x00000091ce917220 */ /* 0x000fca0000410000 */
        /* <DEDUP_REMOVED lines=8> */
.L_x_4505:
        /* <DEDUP_REMOVED lines=13> */
.L_x_4506:
        /* <DEDUP_REMOVED lines=14> */
.L_x_4503:
        /* <DEDUP_REMOVED lines=8> */
[----:B------:R-:W-:Y:S01]  /*2a00*/  FMUL.FTZ R149, R206, R149 ;  /* 0x00000095ce957220 */ /* 0x000fe20000410000 */
[----:B------:R-:W-:Y:S01]  /*2a10*/  FADD.FTZ R141, R242, -R141 ;  /* 0x8000008df28d7221 */ /* 0x000fe20000010000 */
[C---:B------:R-:W-:Y:S01]  /*2a20*/  FMUL.FTZ R144, R206.reuse, R143 ;  /* 0x0000008fce907220 */ /* 0x040fe20000410000 */
[----:B------:R-:W-:-:S02]  /*2a30*/  FMUL.FTZ R140, R206, R145 ;  /* 0x00000091ce8c7220 */ /* 0x000fc40000410000 */
[----:B------:R-:W-:Y:S01]  /*2a40*/  FMUL.FTZ R141, R206, R141 ;  /* 0x0000008dce8d7220 */ /* 0x000fe20000410000 */
[----:B------:R-:W-:-:S04]  /*2a50*/  FSEL R143, R149, RZ, P1 ;  /* 0x000000ff958f7208 */ /* 0x000fc80000800000 */
[----:B------:R-:W-:Y:S02]  /*2a60*/  FSEL R142, R141, RZ, P1 ;  /* 0x000000ff8d8e7208 */ /* 0x000fe40000800000 */
[----:B------:R-:W-:Y:S01]  /*2a70*/  FSEL R141, R144, RZ, P1 ;  /* 0x000000ff908d7208 */ /* 0x000fe20000800000 */
        /* <DEDUP_REMOVED lines=13> */
.L_x_4508:
        /* <DEDUP_REMOVED lines=13> */
.L_x_4509:
        /* <DEDUP_REMOVED lines=13> */
.L_x_4510:
        /* <DEDUP_REMOVED lines=10> */
.L_x_4502:
[----:B------:R-:W-:Y:S01]  /*2d90*/  UMOV UR4, UR8 ;  /* 0x0000000800047c82 */ /* 0x000fe20008000000 */
[----:B------:R-:W-:Y:S01]  /*2da0*/  UMOV UR5, UR9 ;  /* 0x0000000900057c82 */ /* 0x000fe20008000000 */
[----:B------:R-:W-:-:S04]  /*2db0*/  UISETP.NE.U32.AND UP0, UPT, UR4, URZ, UPT ;  /* 0x000000ff0400728c */ /* 0x000fc8000bf05070 */
[----:B------:R-:W-:-:S09]  /*2dc0*/  UISETP.NE.AND.EX UP0, UPT, UR5, URZ, UPT, UP0 ;  /* 0x000000ff0500728c */ /* 0x000fd2000bf05300 */
[----:B------:R-:W-:Y:S05]  /*2dd0*/  BRA.U UP0, `(.L_x_4511) ;  /* 0x0000000100c47547 */ /* 0x000fea000b800000 */
[----:B------:R-:W-:Y:S05]  /*2de0*/  @!P3 BRA `(.L_x_4512) ;  /* 0x00000000002cb947 */ /* 0x000fea0003800000 */
[----:B------:R-:W-:Y:S01]  /*2df0*/  @P2 FFMA.FTZ R145, R247, R147, R148 ;  /* 0x00000093f7912223 */ /* 0x000fe20000010094 */
[----:B------:R-:W-:Y:S02]  /*2e00*/  MOV R144, R112 ;  /* 0x0000007000907202 */ /* 0x000fe40000000f00 */
[----:B------:R-:W-:Y:S01]  /*2e10*/  SHF.L.U32 R149, R205, 0x10, RZ ;  /* 0x00000010cd957819 */ /* 0x000fe200000006ff */
[----:B------:R-:W-:-:S04]  /*2e20*/  @P2 FADD.FTZ R145, R246, -R145 ;  /* 0x80000091f6912221 */ /* 0x000fc80000010000 */
[----:B------:R-:W-:-:S04]  /*2e30*/  @P2 FFMA.FTZ R144, R206, R145, R112 ;  /* 0x00000091ce902223 */ /* 0x000fc80000010070 */
[----:B------:R-:W-:Y:S01]  /*2e40*/  FMUL.FTZ R145, R144, UR15 ;  /* 0x0000000f90917c20 */ /* 0x000fe20008410000 */
[----:B------:R-:W-:-:S03]  /*2e50*/  SHF.L.U32 R144, R190, 0x10, RZ ;  /* 0x00000010be907819 */ /* 0x000fc600000006ff */
[-C--:B------:R-:W-:Y:S02]  /*2e60*/  FFMA.FTZ R64, R149, R145.reuse, R64 ;  /* 0x0000009195407223 */ /* 0x080fe40000010040 */
[----:B------:R-:W-:-:S05]  /*2e70*/  FMUL.FTZ R144, R144, R145 ;  /* 0x0000009190907220 */ /* 0x000fca0000410000 */
[----:B------:R-:W-:-:S04]  /*2e80*/  F2FP.BF16.F32.PACK_AB R144, RZ, R144 ;  /* 0x00000090ff90723e */ /* 0x000fc800000010ff */
[----:B------:R-:W-:-:S07]  /*2e90*/  PRMT R172, R144, 0x7610, R172 ;  /* 0x0000761090ac7816 */ /* 0x000fce00000000ac */
.L_x_4512:
[----:B------:R-:W-:Y:S05]  /*2ea0*/  @!P3 BRA `(.L_x_4513) ;  /* 0x00000000002cb947 */ /* 0x000fea0003800000 */
[----:B------:R-:W-:Y:S01]  /*2eb0*/  @P2 FFMA.FTZ R145, R245, R147, R148 ;  /* 0x00000093f5912223 */ /* 0x000fe20000010094 */
[----:B------:R-:W-:Y:S02]  /*2ec0*/  MOV R144, R113 ;  /* 0x0000007100907202 */ /* 0x000fe40000000f00 */
        /* <DEDUP_REMOVED lines=9> */
.L_x_4513:
        /* <DEDUP_REMOVED lines=12> */
.L_x_4514:
        /* <DEDUP_REMOVED lines=13> */
.L_x_4511:
[-CC-:B------:R-:W-:Y:S01]  /*30f0*/  @P2 FFMA.FTZ R143, R243, R147.reuse, R148.reuse ;  /* 0x00000093f38f2223 */ /* 0x180fe20000010094 */
[-CC-:B------:R-:W-:Y:S01]  /*3100*/  @P2 FFMA.FTZ R141, R245, R147.reuse, R148.reuse ;  /* 0x00000093f58d2223 */ /* 0x180fe20000010094 */
[----:B------:R-:W-:Y:S01]  /*3110*/  MOV R142, R114 ;  /* 0x00000072008e7202 */ /* 0x000fe20000000f00 */
[----:B------:R-:W-:Y:S01]  /*3120*/  @P2 FFMA.FTZ R145, R247, R147, R148 ;  /* 0x00000093f7912223 */ /* 0x000fe20000010094 */
[----:B------:R-:W-:Y:S01]  /*3130*/  @P2 FADD.FTZ R143, R242, -R143 ;  /* 0x8000008ff28f2221 */ /* 0x000fe20000010000 */
[----:B------:R-:W-:Y:S01]  /*3140*/  @P2 FADD.FTZ R140, R244, -R141 ;  /* 0x8000008df48c2221 */ /* 0x000fe20000010000 */
[----:B------:R-:W-:Y:S01]  /*3150*/  MOV R141, R113 ;  /* 0x00000071008d7202 */ /* 0x000fe20000000f00 */
[----:B------:R-:W-:Y:S01]  /*3160*/  @P2 FADD.FTZ R145, R246, -R145 ;  /* 0x80000091f6912221 */ /* 0x000fe20000010000 */
[C---:B------:R-:W-:Y:S01]  /*3170*/  @P2 FFMA.FTZ R142, R206.reuse, R143, R114 ;  /* 0x0000008fce8e2223 */ /* 0x040fe20000010072 */
[----:B------:R-:W-:Y:S01]  /*3180*/  @P2 FFMA.FTZ R143, R241, R147, R148 ;  /* 0x00000093f18f2223 */ /* 0x000fe20000010094 */
[----:B------:R-:W-:-:S03]  /*3190*/  @P2 FFMA.FTZ R141, R206, R140, R113 ;  /* 0x0000008cce8d2223 */ /* 0x000fc60000010071 */
[----:B------:R-:W-:Y:S01]  /*31a0*/  @P2 FADD.FTZ R140, R240, -R143 ;  /* 0x8000008ff08c2221 */ /* 0x000fe20000010000 */
[----:B------:R-:W-:-:S03]  /*31b0*/  MOV R143, R115 ;  /* 0x00000073008f7202 */ /* 0x000fc60000000f00 */
[C---:B------:R-:W-:Y:S01]  /*31c0*/  @P2 FFMA.FTZ R143, R206.reuse, R140, R115 ;  /* 0x0000008cce8f2223 */ /* 0x040fe20000010073 */
[----:B------:R-:W-:Y:S01]  /*31d0*/  MOV R140, R112 ;  /* 0x00000070008c7202 */ /* 0x000fe20000000f00 */
[----:B------:R-:W-:Y:S01]  /*31e0*/  @P2 FFMA.FTZ R140, R206, R145, R112 ;  /* 0x00000091ce8c2223 */ /* 0x000fe20000010070 */
        /* <DEDUP_REMOVED lines=8> */
.L_x_4515:
        /* <DEDUP_REMOVED lines=8> */
.L_x_4516:
        /* <DEDUP_REMOVED lines=8> */
.L_x_4517:
        /* <DEDUP_REMOVED lines=8> */
.L_x_4507:
        /* <DEDUP_REMOVED lines=14> */
.L_x_4518:
[----:B------:R-:W-:Y:S05]  /*34d0*/  @!P3 BRA `(.L_x_4519) ;  /* 0x000000000020b947 */ /* 0x000fea0003800000 */
[----:B01----:R-:W0:Y:S01]  /*34e0*/  LDC.64 R144, c[0x0][0x390] ;  /* 0x0000e400ff907b82 */ /* 0x003e220000000a00 */
[----:B------:R-:W-:-:S05]  /*34f0*/  IADD3 R149, PT, PT, R249, 0x100, RZ ;  /* 0x00000100f9957810 */ /* 0x000fca0007ffe0ff */
[----:B0-----:R-:W-:-:S06]  /*3500*/  IMAD.WIDE.U32 R144, R149, 0x8, R144 ;  /* 0x0000000895907825 */ /* 0x001fcc00078e0090 */
[----:B------:R-:W2:Y:S02]  /*3510*/  LDG.E.64 R144, desc[UR10][R144.64] ;  /* 0x0000000a90907981 */ /* 0x000ea4000c1e1b00 */
[C---:B--2---:R-:W-:Y:S02]  /*3520*/  SHF.R.U64 R208, R144.reuse, 0x10, R145 ;  /* 0x0000001090d07819 */ /* 0x044fe40000001291 */
[----:B------:R-:W-:Y:S02]  /*3530*/  PRMT R205, R144, 0x7610, R205 ;  /* 0x0000761090cd7816 */ /* 0x000fe400000000cd */
[----:B------:R-:W-:Y:S02]  /*3540*/  SHF.R.U32.HI R209, RZ, 0x10, R145 ;  /* 0x00000010ffd17819 */ /* 0x000fe40000011691 */
[----:B------:R-:W-:-:S07]  /*3550*/  PRMT R207, R145, 0x7610, R207 ;  /* 0x0000761091cf7816 */ /* 0x000fce00000000cf */
.L_x_4519:
[----:B------:R-:W-:Y:S05]  /*3560*/  @!P0 BRA `(.L_x_4520) ;  /* 0x00000004008c8947 */ /* 0x000fea0003800000 */
[----:B------:R-:W-:Y:S05]  /*3570*/  @!P1 BRA `(.L_x_4521) ;  /* 0x0000000000c49947 */ /* 0x000fea0003800000 */
[-CC-:B0-----:R-:W-:Y:S01]  /*3580*/  @P2 FFMA.FTZ R143, R235, R147.reuse, R148.reuse ;  /* 0x00000093eb8f2223 */ /* 0x181fe20000010094 */
[-CC-:B------:R-:W-:Y:S01]  /*3590*/  @P2 FFMA.FTZ R141, R237, R147.reuse, R148.reuse ;  /* 0x00000093ed8d2223 */ /* 0x180fe20000010094 */
[----:B------:R-:W-:Y:S01]  /*35a0*/  MOV R142, R118 ;  /* 0x00000076008e7202 */ /* 0x000fe20000000f00 */
[----:B-1----:R-:W-:Y:S01]  /*35b0*/  @P2 FFMA.FTZ R145, R239, R147, R148 ;  /* 0x00000093ef912223 */ /* 0x002fe20000010094 */
        /* <DEDUP_REMOVED lines=20> */
.L_x_4522:
        /* <DEDUP_REMOVED lines=8> */
.L_x_4523:
        /* <DEDUP_REMOVED lines=8> */
.L_x_4524:
[----:B------:R-:W-:Y:S05]  /*3800*/  @!P3 BRA `(.L_x_4525) ;  /* 0x0000000800bcb947 */ /* 0x000fea0003800000 */
        /* <DEDUP_REMOVED lines=8> */
.L_x_4521:
[----:B------:R-:W-:Y:S05]  /*3890*/  @!P3 BRA `(.L_x_4526) ;  /* 0x00000000002cb947 */ /* 0x000fea0003800000 */
[----:B01----:R-:W-:Y:S01]  /*38a0*/  @P2 FFMA.FTZ R145, R239, R147, R148 ;  /* 0x00000093ef912223 */ /* 0x003fe20000010094 */
        /* <DEDUP_REMOVED lines=10> */
.L_x_4526:
[----:B------:R-:W-:Y:S05]  /*3950*/  @!P3 BRA `(.L_x_4527) ;  /* 0x00000000002cb947 */ /* 0x000fea0003800000 */
[----:B01----:R-:W-:Y:S01]  /*3960*/  @P2 FFMA.FTZ R145, R237, R147, R148 ;  /* 0x00000093ed912223 */ /* 0x003fe20000010094 */
        /* <DEDUP_REMOVED lines=10> */
.L_x_4527:
        /* <DEDUP_REMOVED lines=12> */
.L_x_4528:
        /* <DEDUP_REMOVED lines=13> */
.L_x_4520:
[----:B------:R-:W-:Y:S05]  /*3ba0*/  @!P1 BRA `(.L_x_4529) ;  /* 0x0000000400049947 */ /* 0x000fea0003800000 */
[-CC-:B0-----:R-:W-:Y:S01]  /*3bb0*/  FFMA.FTZ R141, R233, R147.reuse, R148.reuse ;  /* 0x00000093e98d7223 */ /* 0x181fe20000010094 */
[-CC-:B------:R-:W-:Y:S01]  /*3bc0*/  FFMA.FTZ R143, R237, R147.reuse, R148.reuse ;  /* 0x00000093ed8f7223 */ /* 0x180fe20000010094 */
[-CC-:B------:R-:W-:Y:S01]  /*3bd0*/  FFMA.FTZ R149, R239, R147.reuse, R148.reuse ;  /* 0x00000093ef957223 */ /* 0x180fe20000010094 */
[----:B------:R-:W-:Y:S01]  /*3be0*/  ISETP.GT.AND P4, PT, R204, RZ, PT ;  /* 0x000000ffcc00720c */ /* 0x000fe20003f84270 */
[----:B-1----:R-:W-:Y:S01]  /*3bf0*/  FADD.FTZ R151, R232, -R141 ;  /* 0x8000008de8977221 */ /* 0x002fe20000010000 */
        /* <DEDUP_REMOVED lines=20> */
[-C--:B------:R-:W-:Y:S02]  /*3d40*/  FFMA.FTZ R60, R149, R145.reuse, R60 ;  /* 0x00000091953c7223 */ /* 0x080fe4000001003c */
[----:B------:R-:W-:-:S05]  /*3d50*/  FMUL.FTZ R144, R144, R145 ;  /* 0x0000009190907220 */ /* 0x000fca0000410000 */
[----:B------:R-:W-:-:S04]  /*3d60*/  F2FP.BF16.F32.PACK_AB R144, RZ, R144 ;  /* 0x00000090ff90723e */ /* 0x000fc800000010ff */
[----:B------:R-:W-:-:S07]  /*3d70*/  PRMT R172, R144, 0x7610, R172 ;  /* 0x0000761090ac7816 */ /* 0x000fce00000000ac */
.L_x_4530:
[----:B------:R-:W-:Y:S05]  /*3d80*/  @!P3 BRA `(.L_x_4531) ;  /* 0x000000000030b947 */ /* 0x000fea0003800000 */
[----:B------:R-:W-:Y:S01]  /*3d90*/  FFMA.FTZ R145, R237, R147, R148 ;  /* 0x00000093ed917223 */ /* 0x000fe20000010094 */
[----:B------:R-:W-:Y:S02]  /*3da0*/  ISETP.GT.AND P5, PT, R204, RZ, PT ;  /* 0x000000ffcc00720c */ /* 0x000fe40003fa4270 */
[----:B------:R-:W-:Y:S01]  /*3db0*/  SHF.L.U32 R150, R208, 0x10, RZ ;  /* 0x00000010d0967819 */ /* 0x000fe200000006ff */
        /* <DEDUP_REMOVED lines=9> */
.L_x_4531:
        /* <DEDUP_REMOVED lines=13> */
.L_x_4532:
        /* <DEDUP_REMOVED lines=10> */
.L_x_4529:
        /* <DEDUP_REMOVED lines=13> */
.L_x_4533:
[----:B------:R-:W-:Y:S05]  /*4090*/  @!P3 BRA `(.L_x_4534) ;  /* 0x000000000030b947 */ /* 0x000fea0003800000 */
[----:B01----:R-:W-:Y:S01]  /*40a0*/  FFMA.FTZ R145, R237, R147, R148 ;  /* 0x00000093ed917223 */ /* 0x003fe20000010094 */
        /* <DEDUP_REMOVED lines=11> */
.L_x_4534:
        /* <DEDUP_REMOVED lines=13> */
.L_x_4535:
[----:B------:R-:W-:Y:S05]  /*4230*/  @!P3 BRA `(.L_x_4525) ;  /* 0x000000000030b947 */ /* 0x000fea0003800000 */
[----:B01----:R-:W-:Y:S01]  /*4240*/  FFMA.FTZ R145, R233, R147, R148 ;  /* 0x00000093e9917223 */ /* 0x003fe20000010094 */
[----:B------:R-:W-:Y:S02]  /*4250*/  ISETP.GT.AND P4, PT, R204, RZ, PT ;  /* 0x000000ffcc00720c */ /* 0x000fe40003f84270 */
[----:B------:R-:W-:Y:S01]  /*4260*/  SHF.L.U32 R150, R209, 0x10, RZ ;  /* 0x00000010d1967819 */ /* 0x000fe200000006ff */
[----:B------:R-:W-:-:S04]  /*4270*/  FADD.FTZ R145, R232, -R145 ;  /* 0x80000091e8917221 */ /* 0x000fc80000010000 */
[----:B------:R-:W-:-:S05]  /*4280*/  FMUL.FTZ R145, R206, R145 ;  /* 0x00000091ce917220 */ /* 0x000fca0000410000 */
[----:B------:R-:W-:Y:S02]  /*4290*/  FSEL R144, R145, RZ, P4 ;  /* 0x000000ff91907208 */ /* 0x000fe40002000000 */
[----:B------:R-:W-:-:S03]  /*42a0*/  SHF.L.U32 R145, R13, 0x10, RZ ;  /* 0x000000100d917819 */ /* 0x000fc600000006ff */
[----:B------:R-:W-:-:S04]  /*42b0*/  FMUL.FTZ R144, R144, UR15 ;  /* 0x0000000f90907c20 */ /* 0x000fc80008410000 */
[-C--:B------:R-:W-:Y:S01]  /*42c0*/  FMUL.FTZ R145, R145, R144.reuse ;  /* 0x0000009091917220 */ /* 0x080fe20000410000 */
[----:B------:R-:W-:-:S04]  /*42d0*/  FFMA.FTZ R63, R150, R144, R63 ;  /* 0x00000090963f7223 */ /* 0x000fc8000001003f */
[----:B------:R-:W-:-:S04]  /*42e0*/  F2FP.BF16.F32.PACK_AB R145, RZ, R145 ;  /* 0x00000091ff91723e */ /* 0x000fc800000010ff */
[----:B------:R-:W-:-:S07]  /*42f0*/  PRMT R175, R145, 0x7610, R175 ;  /* 0x0000761091af7816 */ /* 0x000fce00000000af */
.L_x_4525:
[----:B01----:R-:W0:Y:S01]  /*4300*/  @P1 LDC.64 R144, c[0x0][0x478] ;  /* 0x00011e00ff901b82 */ /* 0x003e220000000a00 */
[----:B------:R-:W-:-:S05]  /*4310*/  @P1 IADD3 R149, PT, PT, R146, 0x100, RZ ;  /* 0x0000010092951810 */ /* 0x000fca0007ffe0ff */
        /* <DEDUP_REMOVED lines=8> */
[----:B------:R-:W-:Y:S02]  /*43a0*/  IADD3 R149, PT, PT, R249, 0x100, RZ ;  /* 0x00000100f9957810 */ /* 0x000fe40007ffe0ff */
[----:B------:R-:W-:-:S03]  /*43b0*/  LOP3.LUT R144, R144, 0xffff, R172, 0xf8, !PT ;  /* 0x0000ffff90907812 */ /* 0x000fc600078ef8ac */
[----:B-1----:R-:W-:-:S05]  /*43c0*/  IMAD.WIDE.U32 R150, R149, 0x8, R150 ;  /* 0x0000000895967825 */ /* 0x002fca00078e0096 */
[----:B------:R1:W-:Y:S02]  /*43d0*/  STG.E.64 desc[UR10][R150.64], R144 ;  /* 0x0000009096007986 */ /* 0x0003e4000c101b0a */
.L_x_4536:
        /* <DEDUP_REMOVED lines=9> */
.L_x_4537:
        /* <DEDUP_REMOVED lines=26> */
.L_x_4540:
        /* <DEDUP_REMOVED lines=8> */
.L_x_4541:
        /* <DEDUP_REMOVED lines=8> */
.L_x_4542:
        /* <DEDUP_REMOVED lines=9> */
.L_x_4539:
        /* <DEDUP_REMOVED lines=12> */
.L_x_4544:
        /* <DEDUP_REMOVED lines=12> */
.L_x_4545:
        /* <DEDUP_REMOVED lines=12> */
.L_x_4546:
        /* <DEDUP_REMOVED lines=13> */
.L_x_4538:
        /* <DEDUP_REMOVED lines=30> */
.L_x_4548:
        /* <DEDUP_REMOVED lines=13> */
.L_x_4549:
        /* <DEDUP_REMOVED lines=13> */
.L_x_4550:
        /* <DEDUP_REMOVED lines=10> */
.L_x_4547:
        /* <DEDUP_REMOVED lines=13> */
.L_x_4551:
        /* <DEDUP_REMOVED lines=13> */
.L_x_4552:
        /* <DEDUP_REMOVED lines=13> */
.L_x_4553:
        /* <DEDUP_REMOVED lines=13> */
.L_x_4543:
        /* <DEDUP_REMOVED lines=14> */
.L_x_4554:
        /* <DEDUP_REMOVED lines=9> */
.L_x_4555:
        /* <DEDUP_REMOVED lines=26> */
.L_x_4558:
        /* <DEDUP_REMOVED lines=8> */
.L_x_4559:
        /* <DEDUP_REMOVED lines=8> */
.L_x_4560:
        /* <DEDUP_REMOVED lines=9> */
.L_x_4557:
        /* <DEDUP_REMOVED lines=12> */
.L_x_4562:
        /* <DEDUP_REMOVED lines=12> */
.L_x_4563:
        /* <DEDUP_REMOVED lines=12> */
.L_x_4564:
        /* <DEDUP_REMOVED lines=13> */
.L_x_4556:
        /* <DEDUP_REMOVED lines=30> */
.L_x_4566:
        /* <DEDUP_REMOVED lines=13> */
.L_x_4567:
        /* <DEDUP_REMOVED lines=13> */
.L_x_4568:
        /* <DEDUP_REMOVED lines=10> */
.L_x_4565:
        /* <DEDUP_REMOVED lines=13> */
.L_x_4569:
        /* <DEDUP_REMOVED lines=13> */
.L_x_4570:
        /* <DEDUP_REMOVED lines=13> */
.L_x_4571:
        /* <DEDUP_REMOVED lines=13> */
.L_x_4561:
        /* <DEDUP_REMOVED lines=14> */
.L_x_4572:
        /* <DEDUP_REMOVED lines=9> */
.L_x_4573:
        /* <DEDUP_REMOVED lines=26> */
.L_x_4576:
        /* <DEDUP_REMOVED lines=8> */
.L_x_4577:
        /* <DEDUP_REMOVED lines=8> */
.L_x_4578:
        /* <DEDUP_REMOVED lines=9> */
.L_x_4575:
        /* <DEDUP_REMOVED lines=12> */
.L_x_4580:
        /* <DEDUP_REMOVED lines=12> */
.L_x_4581:
        /* <DEDUP_REMOVED lines=12> */
.L_x_4582:
        /* <DEDUP_REMOVED lines=13> */
.L_x_4574:
        /* <DEDUP_REMOVED lines=30> */
.L_x_4584:
        /* <DEDUP_REMOVED lines=13> */
.L_x_4585:
        /* <DEDUP_REMOVED lines=13> */
.L_x_4586:
        /* <DEDUP_REMOVED lines=10> */
.L_x_4583:
        /* <DEDUP_REMOVED lines=13> */
.L_x_4587:
        /* <DEDUP_REMOVED lines=13> */
.L_x_4588:
        /* <DEDUP_REMOVED lines=13> */
.L_x_4589:
        /* <DEDUP_REMOVED lines=13> */
.L_x_4579:
        /* <DEDUP_REMOVED lines=14> */
.L_x_4590:
        /* <DEDUP_REMOVED lines=9> */
.L_x_4591:
        /* <DEDUP_REMOVED lines=26> */
.L_x_4594:
        /* <DEDUP_REMOVED lines=8> */
.L_x_4595:
        /* <DEDUP_REMOVED lines=8> */
.L_x_4596:
        /* <DEDUP_REMOVED lines=9> */
.L_x_4593:
        /* <DEDUP_REMOVED lines=12> */
.L_x_4598:
        /* <DEDUP_REMOVED lines=12> */
.L_x_4599:
        /* <DEDUP_REMOVED lines=12> */
.L_x_4600:
        /* <DEDUP_REMOVED lines=13> */
.L_x_4592:
        /* <DEDUP_REMOVED lines=30> */
.L_x_4602:
        /* <DEDUP_REMOVED lines=13> */
.L_x_4603:
        /* <DEDUP_REMOVED lines=13> */
.L_x_4604:
        /* <DEDUP_REMOVED lines=10> */
.L_x_4601:
        /* <DEDUP_REMOVED lines=13> */
.L_x_4605:
        /* <DEDUP_REMOVED lines=13> */
.L_x_4606:
        /* <DEDUP_REMOVED lines=13> */
.L_x_4607:
        /* <DEDUP_REMOVED lines=13> */
.L_x_4597:
        /* <DEDUP_REMOVED lines=14> */
.L_x_4608:
[----:B------:R-:W-:Y:S01]  /*8020*/  IADD3 R249, PT, PT, R249, 0x600, RZ ;  /* 0x00000600f9f97810 */ /* 0x000fe20007ffe0ff */
[----:B------:R-:W-:Y:S06]  /*8030*/  @!P3 BRA `(.L_x_4609) ;  /* 0x00000000001cb947 */ /* 0x000fec0003800000 */
[----:B01----:R-:W0:Y:S02]  /*8040*/  LDC.64 R144, c[0x0][0x390] ;  /* 0x0000e400ff907b82 */ /* 0x003e240000000a00 */
[----:B0-----:R-:W-:-:S06]  /*8050*/  IMAD.WIDE.U32 R144, R249, 0x8, R144 ;  /* 0x00000008f9907825 */ /* 0x001fcc00078e0090 */
[----:B------:R-:W2:Y:S02]  /*8060*/  LDG.E.64 R144, desc[UR10][R144.64] ;  /* 0x0000000a90907981 */ /* 0x000ea4000c1e1b00 */
[C---:B--2---:R-:W-:Y:S02]  /*8070*/  SHF.R.U64 R208, R144.reuse, 0x10, R145 ;  /* 0x0000001090d07819 */ /* 0x044fe40000001291 */
[----:B------:R-:W-:Y:S02]  /*8080*/  PRMT R205, R144, 0x7610, R205 ;  /* 0x0000761090cd7816 */ /* 0x000fe400000000cd */
[----:B------:R-:W-:Y:S02]  /*8090*/  SHF.R.U32.HI R209, RZ, 0x10, R145 ;  /* 0x00000010ffd17819 */ /* 0x000fe40000011691 */
[----:B------:R-:W-:-:S07]  /*80a0*/  PRMT R207, R145, 0x7610, R207 ;  /* 0x0000761091cf7816 */ /* 0x000fce00000000cf */
.L_x_4609:
[----:B------:R-:W-:Y:S05]  /*80b0*/  @!P0 BRA `(.L_x_4610) ;  /* 0x00000004008c8947 */ /* 0x000fea0003800000 */
[----:B------:R-:W-:Y:S05]  /*80c0*/  @!P1 BRA `(.L_x_4611) ;  /* 0x0000000000c49947 */ /* 0x000fea0003800000 */
[-CC-:B0-----:R-:W-:Y:S01]  /*80d0*/  @P2 FFMA.FTZ R141, R223, R147.reuse, R148.reuse ;  /* 0x00000093df8d2223 */ /* 0x181fe20000010094 */
[-CC-:B------:R-:W-:Y:S01]  /*80e0*/  @P2 FFMA.FTZ R143, R225, R147.reuse, R148.reuse ;  /* 0x00000093e18f2223 */ /* 0x180fe20000010094 */
[-CC-:B-1----:R-:W-:Y:S01]  /*80f0*/  @P2 FFMA.FTZ R145, R221, R147.reuse, R148.reuse ;  /* 0x00000093dd912223 */ /* 0x182fe20000010094 */
[----:B------:R-:W-:Y:S01]  /*8100*/  @P2 FFMA.FTZ R147, R227, R147, R148 ;  /* 0x00000093e3932223 */ /* 0x000fe20000010094 */
[----:B------:R-:W-:Y:S01]  /*8110*/  @P2 FADD.FTZ R140, R224, -R141 ;  /* 0x8000008de08c2221 */ /* 0x000fe20000010000 */
[----:B------:R-:W-:Y:S01]  /*8120*/  MOV R141, R137 ;  /* 0x00000089008d7202 */ /* 0x000fe20000000f00 */
[----:B------:R-:W-:Y:S01]  /*8130*/  @P2 FADD.FTZ R143, R226, -R143 ;  /* 0x8000008fe28f2221 */ /* 0x000fe20000010000 */
[----:B------:R-:W-:Y:S01]  /*8140*/  MOV R142, R138 ;  /* 0x0000008a008e7202 */ /* 0x000fe20000000f00 */
[----:B------:R-:W-:Y:S01]  /*8150*/  @P2 FFMA.FTZ R141, R206, R140, R137 ;  /* 0x0000008cce8d2223 */ /* 0x000fe20000010089 */
[----:B------:R-:W-:Y:S01]  /*8160*/  @P2 FADD.FTZ R140, R228, -R147 ;  /* 0x80000093e48c2221 */ /* 0x000fe20000010000 */
[----:B------:R-:W-:Y:S01]  /*8170*/  @P2 FFMA.FTZ R142, R206, R143, R138 ;  /* 0x0000008fce8e2223 */ /* 0x000fe2000001008a */
[----:B------:R-:W-:Y:S01]  /*8180*/  @P2 FADD.FTZ R145, R222, -R145 ;  /* 0x80000091de912221 */ /* 0x000fe20000010000 */
[----:B------:R-:W-:Y:S01]  /*8190*/  MOV R143, R139 ;  /* 0x0000008b008f7202 */ /* 0x000fe20000000f00 */
        /* <DEDUP_REMOVED lines=11> */
.L_x_4612:
        /* <DEDUP_REMOVED lines=8> */
.L_x_4613:
        /* <DEDUP_REMOVED lines=8> */
.L_x_4614:
        /* <DEDUP_REMOVED lines=9> */
.L_x_4611:
        /* <DEDUP_REMOVED lines=12> */
.L_x_4616:
        /* <DEDUP_REMOVED lines=12> */
.L_x_4617:
        /* <DEDUP_REMOVED lines=12> */
.L_x_4618:
[----:B------:R-:W-:Y:S05]  /*8620*/  @!P3 BRA `(.L_x_4615) ;  /* 0x000000080008b947 */ /* 0x000fea0003800000 */
[----:B------:R-:W-:Y:S01]  /*8630*/  @P2 FFMA.FTZ R147, R227, R147, R148 ;  /* 0x00000093e3932223 */ /* 0x000fe20000010094 */
[----:B01----:R-:W-:Y:S02]  /*8640*/  MOV R144, R139 ;  /* 0x0000008b00907202 */ /* 0x003fe40000000f00 */
        /* <DEDUP_REMOVED lines=10> */
.L_x_4610:
[----:B------:R-:W-:Y:S05]  /*86f0*/  @!P1 BRA `(.L_x_4619) ;  /* 0x0000000400049947 */ /* 0x000fea0003800000 */
[----:B------:R-:W-:Y:S01]  /*8700*/  ISETP.GT.AND P2, PT, R204, RZ, PT ;  /* 0x000000ffcc00720c */ /* 0x000fe20003f44270 */
[----:B------:R-:W-:-:S12]  /*8710*/  @!P3 BRA `(.L_x_4620) ;  /* 0x000000000030b947 */ /* 0x000fd80003800000 */
[----:B0-----:R-:W-:Y:S01]  /*8720*/  FFMA.FTZ R141, R221, R147, R148 ;  /* 0x00000093dd8d7223 */ /* 0x001fe20000010094 */
        /* <DEDUP_REMOVED lines=11> */
.L_x_4620:
[----:B------:R-:W-:Y:S05]  /*87e0*/  @!P3 BRA `(.L_x_4621) ;  /* 0x000000000030b947 */ /* 0x000fea0003800000 */
[----:B0-----:R-:W-:Y:S01]  /*87f0*/  FFMA.FTZ R141, R223, R147, R148 ;  /* 0x00000093df8d7223 */ /* 0x001fe20000010094 */
        /* <DEDUP_REMOVED lines=11> */
.L_x_4621:
[----:B------:R-:W-:Y:S05]  /*88b0*/  @!P3 BRA `(.L_x_4622) ;  /* 0x000000000030b947 */ /* 0x000fea0003800000 */
        /* <DEDUP_REMOVED lines=12> */
.L_x_4622:
[-CC-:B01----:R-:W-:Y:S01]  /*8980*/  FFMA.FTZ R145, R227, R147.reuse, R148.reuse ;  /* 0x00000093e3917223 */ /* 0x183fe20000010094 */
        /* <DEDUP_REMOVED lines=10> */
[----:B------:R-:W-:-:S02]  /*8a30*/  FMUL.FTZ R147, R206, R147 ;  /* 0x00000093ce937220 */ /* 0x000fc40000410000 */
[----:B------:R-:W-:Y:S02]  /*8a40*/  FSEL R143, R140, RZ, P2 ;  /* 0x000000ff8c8f7208 */ /* 0x000fe40001000000 */
[----:B------:R-:W-:Y:S02]  /*8a50*/  FSEL R142, R141, RZ, P2 ;  /* 0x000000ff8d8e7208 */ /* 0x000fe40001000000 */
        /* <DEDUP_REMOVED lines=11> */
.L_x_4619:
        /* <DEDUP_REMOVED lines=13> */
.L_x_4623:
        /* <DEDUP_REMOVED lines=13> */
.L_x_4624:
        /* <DEDUP_REMOVED lines=13> */
.L_x_4625:
[----:B------:R-:W-:Y:S05]  /*8d80*/  @!P3 BRA `(.L_x_4615) ;  /* 0x000000000030b947 */ /* 0x000fea0003800000 */
[----:B------:R-:W-:Y:S01]  /*8d90*/  FFMA.FTZ R147, R227, R147, R148 ;  /* 0x00000093e3937223 */ /* 0x000fe20000010094 */
[----:B------:R-:W-:Y:S02]  /*8da0*/  ISETP.GT.AND P0, PT, R204, RZ, PT ;  /* 0x000000ffcc00720c */ /* 0x000fe40003f04270 */
[----:B01----:R-:W-:Y:S01]  /*8db0*/  SHF.L.U32 R145, R3, 0x10, RZ ;  /* 0x0000001003917819 */ /* 0x003fe200000006ff */
        /* <DEDUP_REMOVED lines=9> */
.L_x_4615:
        /* <DEDUP_REMOVED lines=13> */
.L_x_4626:
[----:B01----:R-:W0:Y:S01]  /*8f20*/  LDC.64 R144, c[0x0][0x380] ;  /* 0x0000e000ff907b82 */ /* 0x003e220000000a00 */
[----:B------:R-:W-:Y:S01]  /*8f30*/  UPLOP3.LUT UP1, UPT, UPT, UPT, UP1, 0x40, 0x4 ;  /* 0x000000000004789c */ /* 0x000fe20003f2e810 */
[----:B0-----:R-:W-:-:S04]  /*8f40*/  IADD3 R0, PT, PT, R0, R144, RZ ;  /* 0x0000009000007210 */ /* 0x001fc80007ffe0ff */
[----:B------:R-:W-:-:S13]  /*8f50*/  ISETP.GE.AND P0, PT, R0, R145, PT ;  /* 0x000000910000720c */ /* 0x000fda0003f06270 */
[----:B------:R-:W-:Y:S05]  /*8f60*/  @!P0 BRA `(.L_x_4627) ;  /* 0xffffff7400bc8947 */ /* 0x000fea000383ffff */
.L_x_4497:
        /* <DEDUP_REMOVED lines=32> */
.L_x_4628:
        /* <DEDUP_REMOVED lines=9> */
.L_x_14353:


//--------------------- .text._ZN10layer_norm13ln_bwd_kernelINS_13Kernel_traitsI13__nv_bfloat16S2_fS2_fjLj7168ELj1ELj1ELj8ELj8ENS_18Kernel_traits_baseILj7168ES2_S2_fS2_fjLj256EEEEELb1ELb0ELb0ELb0EEEvNS_9BwdParamsE --------------------------
	.section	.text._ZN10layer_norm13ln_bwd_kernelINS_13Kernel_traitsI13__nv_bfloat16S2_fS2_fjLj7168ELj1ELj1ELj8ELj8ENS_18Kernel_traits_baseILj7168ES2_S2_fS2_fjLj256EEEEELb1ELb0ELb0ELb0EEEvNS_9BwdParamsE,"ax",@progbits
	.align	128
        .global         _ZN10layer_norm13ln_bwd_kernelINS_13Kernel_traitsI13__nv_bfloat16S2_fS2_fjLj7168ELj1ELj1ELj8ELj8ENS_18Kernel_traits_baseILj7168ES2_S2_fS2_fjLj256EEEEELb1ELb0ELb0ELb0EEEvNS_9BwdParamsE
        .type           _ZN10layer_norm13ln_bwd_kernelINS_13Kernel_traitsI13__nv_bfloat16S2_fS2_fjLj7168ELj1ELj1ELj8ELj8ENS_18Kernel_traits_baseILj7168ES2_S2_fS2_fjLj256EEEEELb1ELb0ELb0ELb0EEEvNS_9BwdParamsE,@function
        .size           _ZN10layer_norm13ln_bwd_kernelINS_13Kernel_traitsI13__nv_bfloat16S2_fS2_fjLj7168ELj1ELj1ELj8ELj8ENS_18Kernel_traits_baseILj7168ES2_S2_fS2_fjLj256EEEEELb1ELb0ELb0ELb0EEEvNS_9BwdParamsE,(.L_x_14354 - _ZN10layer_norm13ln_bwd_kernelINS_13Kernel_traitsI13__nv_bfloat16S2_fS2_fjLj7168ELj1ELj1ELj8ELj8ENS_18Kernel_traits_baseILj7168ES2_S2_fS2_fjLj256EEEEELb1ELb0ELb0ELb0EEEvNS_9BwdParamsE)
        .other          _ZN10layer_norm13ln_bwd_kernelINS_13Kernel_traitsI13__nv_bfloat16S2_fS2_fjLj7168ELj1ELj1ELj8ELj8ENS_18Kernel_traits_baseILj7168ES2_S2_fS2_fjLj256EEEEELb1ELb0ELb0ELb0EEEvNS_9BwdParamsE,@"STO_CUDA_ENTRY STV_DEFAULT"
_ZN10layer_norm13ln_bwd_kernelINS_13Kernel_traitsI13__nv_bfloat16S2_fS2_fjLj7168ELj1ELj1ELj8ELj8ENS_18Kernel_traits_baseILj7168ES2_S2_fS2_fjLj256EEEEELb1ELb0ELb0ELb0EEEvNS_9BwdParamsE:
.text._ZN10layer_norm13ln_bwd_kernelINS_13Kernel_traitsI13__nv_bfloat16S2_fS2_fjLj7168ELj1ELj1ELj8ELj8ENS_18Kernel_traits_baseILj7168ES2_S2_fS2_fjLj256EEEEELb1ELb0ELb0ELb0EEEvNS_9BwdParamsE:
        /* <DEDUP_REMOVED lines=85> */
[----:B------:R-:W-:Y:S01]  /*0550*/  CS2R R86, SRZ ;  /* 0x0000000000567805 */ /* 0x000fe2000001ff00 */
[----:B------:R-:W0:Y:S01]  /*0560*/  LDC.64 R4, c[0x0][0x3e0] ;  /* 0x0000f800ff047b82 */ /* 0x000e220000000a00 */
[----:B------:R-:W-:Y:S02]  /*0570*/  MOV R0, R13 ;  /* 0x0000000d00007202 */ /* 0x000fe40000000f00 */
[----:B------:R-:W-:Y:S02]  /*0580*/  CS2R R80, SRZ ;  /* 0x0000000000507805 */ /* 0x000fe4000001ff00 */
[----:B------:R-:W-:Y:S02]  /*0590*/  SHF.R.U32.HI R2, RZ, 0x10, R13 ;  /* 0x00000010ff027819 */ /* 0x000fe4000001160d */
        /* <DEDUP_REMOVED lines=19> */
[----:B------:R-:W-:Y:S02]  /*06d0*/  SHF.R.U64 R28, R8, 0x10, R9 ;  /* 0x00000010081c7819 */ /* 0x000fe40000001209 */
[----:B------:R-:W-:Y:S02]  /*06e0*/  CS2R R62, SRZ ;  /* 0x00000000003e7805 */ /* 0x000fe4000001ff00 */
[----:B0-----:R-:W-:Y:S02]  /*06f0*/  ISETP.NE.U32.AND P0, PT, R4, RZ, PT ;  /* 0x000000ff0400720c */ /* 0x001fe40003f05070 */
[----:B------:R-:W-:Y:S02]  /*0700*/  CS2R R56, SRZ ;  /* 0x0000000000387805 */ /* 0x000fe4000001ff00 */
[----:B------:R-:W-:Y:S02]  /*0710*/  MOV R27, R9 ;  /* 0x00000009001b7202 */ /* 0x000fe40000000f00 */
[----:B------:R-:W-:-:S02]  /*0720*/  CS2R R58, SRZ ;  /* 0x00000000003a7805 */ /* 0x000fc4000001ff00 */
[----:B------:R-:W-:Y:S02]  /*0730*/  ISETP.NE.AND.EX P0, PT, R5, RZ, PT, P0 ;  /* 0x000000ff0500720c */ /* 0x000fe40003f05300 */
[----:B------:R-:W-:Y:S02]  /*0740*/  CS2R R52, SRZ ;  /* 0x0000000000347805 */ /* 0x000fe4000001ff00 */
[----:B------:R-:W-:Y:S02]  /*0750*/  SHF.R.U32.HI R26, RZ, 0x10, R9 ;  /* 0x00000010ff1a7819 */ /* 0x000fe40000011609 */
        /* <DEDUP_REMOVED lines=21> */
[----:B------:R-:W-:Y:S02]  /*08b0*/  P2R R9, PR, RZ, 0x1 ;  /* 0x00000001ff097803 */ /* 0x000fe40000000000 */
[----:B------:R-:W-:Y:S01]  /*08c0*/  PRMT R19, R0, 0x7610, R19 ;  /* 0x0000761000137816 */ /* 0x000fe20000000013 */
[----:B------:R-:W1:Y:S01]  /*08d0*/  LDCU.U8 UR7, c[0x0][0x410] ;  /* 0x00008200ff0777ac */ /* 0x000e620008000000 */
[----:B------:R-:W-:-:S02]  /*08e0*/  PRMT R18, R2, 0x7610, R18 ;  /* 0x0000761002127816 */ /* 0x000fc40000000012 */
[----:B------:R-:W-:Y:S01]  /*08f0*/  PRMT R15, R3, 0x7610, R15 ;  /* 0x00007610030f7816 */ /* 0x000fe2000000000f */
[----:B------:R-:W2:Y:S01]  /*0900*/  LDCU UR12, c[0x0][0x400] ;  /* 0x00008000ff0c77ac */ /* 0x000ea20008000800 */
[----:B------:R-:W3:Y:S01]  /*0910*/  LDCU.64 UR10, c[0x0][0x438] ;  /* 0x00008700ff0a77ac */ /* 0x000ee20008000a00 */
[----:B------:R-:W4:Y:S04]  /*0920*/  LDCU.64 UR14, c[0x0][0x478] ;  /* 0x00008f00ff0e77ac */ /* 0x000f280008000a00 */
.L_x_4699:
        /* <DEDUP_REMOVED lines=11> */
[----:B------:R-:W-:Y:S01]  /*09e0*/  BSSY.RECONVERGENT B0, `(.L_x_4630) ;  /* 0x0000048000007945 */ /* 0x000fe20003800200 */
[----:B------:R-:W-:Y:S01]  /*09f0*/  ISETP.NE.AND P4, PT, RZ, UR7, PT ;  /* 0x00000007ff007c0c */ /* 0x000fe2000bf85270 */
[----:B------:R-:W5:Y:S01]  /*0a00*/  @P0 LDG.E.U16 R200, desc[UR8][R200.64] ;  /* 0x00000008c8c80981 */ /* 0x000f62000c1e1500 */
[----:B------:R-:W-:-:S02]  /*0a10*/  SHF.R.S32.HI R129, RZ, 0x1f, R8 ;  /* 0x0000001fff817819 */ /* 0x000fc40000011408 */
[----:B------:R-:W-:Y:S02]  /*0a20*/  CS2R R136, SRZ ;  /* 0x0000000000887805 */ /* 0x000fe4000001ff00 */
[----:B------:R-:W-:Y:S02]  /*0a30*/  ISETP.GE.U32.AND P0, PT, R39, 0x200, PT ;  /* 0x000002002700780c */ /* 0x000fe40003f06070 */
[----:B------:R-:W-:Y:S02]  /*0a40*/  LEA.HI R129, R129, R8, RZ, 0x2 ;  /* 0x0000000881817211 */ /* 0x000fe400078f10ff */
[C---:B------:R-:W-:Y:S02]  /*0a50*/  ISETP.GE.U32.AND P1, PT, R39.reuse, 0x300, PT ;  /* 0x000003002700780c */ /* 0x040fe40003f26070 */
[----:B------:R-:W-:Y:S02]  /*0a60*/  ISETP.GE.U32.AND P2, PT, R39, 0x400, PT ;  /* 0x000004002700780c */ /* 0x000fe40003f46070 */
[----:B------:R-:W-:Y:S01]  /*0a70*/  P2R R142, PR, RZ, 0x8 ;  /* 0x00000008ff8e7803 */ /* 0x000fe20000000000 */
[----:B--2---:R-:W-:Y:S01]  /*0a80*/  IMAD.WIDE R124, R38, 0x4, R124 ;  /* 0x00000004267c7825 */ /* 0x004fe200078e027c */
[----:B0-----:R-:W-:-:S04]  /*0a90*/  LEA.HI.SX32 R8, R129, R140, 0x1e ;  /* 0x0000008c81087211 */ /* 0x001fc800078ff2ff */
[----:B------:R0:W5:Y:S01]  /*0aa0*/  LDG.E R198, desc[UR8][R124.64] ;  /* 0x000000087cc67981 */ /* 0x000162000c1e1900 */
[----:B------:R-:W-:Y:S02]  /*0ab0*/  MOV R135, R8 ;  /* 0x0000000800877202 */ /* 0x000fe40000000f00 */
[----:B0-----:R-:W-:Y:S02]  /*0ac0*/  P2R R124, PR, RZ, 0x10 ;  /* 0x00000010ff7c7803 */ /* 0x001fe40000000000 */
[----:B---3--:R-:W-:Y:S01]  /*0ad0*/  FSEL R134, R126, RZ, !P4 ;  /* 0x000000ff7e867208 */ /* 0x008fe20006000000 */
[----:B------:R-:W-:Y:S06]  /*0ae0*/  @!P3 BRA `(.L_x_4631) ;  /* 0x0000000000dcb947 */ /* 0x000fec0003800000 */
        /* <DEDUP_REMOVED lines=9> */
[----:B------:R-:W4:Y:S01]  /*0b80*/  LDG.E.128 R124, desc[UR8][R124.64] ;  /* 0x000000087c7c7981 */ /* 0x000f22000c1e1d00 */
[----:B--2---:R-:W-:-:S05]  /*0b90*/  IMAD.WIDE.U32 R132, R8, 0x4, R132 ;  /* 0x0000000408847825 */ /* 0x004fca00078e0084 */
[----:B------:R1:W5:Y:S01]  /*0ba0*/  LDG.E R7, desc[UR8][R132.64] ;  /* 0x0000000884077981 */ /* 0x000362000c1e1900 */
[----:B0-----:R-:W-:-:S05]  /*0bb0*/  @P3 IMAD.WIDE.U32 R130, R8, 0x10, R130 ;  /* 0x0000001008823825 */ /* 0x001fca00078e0082 */
[----:B------:R1:W5:Y:S01]  /*0bc0*/  @P3 LDG.E.128 R96, desc[UR8][R130.64] ;  /* 0x0000000882603981 */ /* 0x000362000c1e1d00 */
[----:B------:R-:W-:Y:S02]  /*0bd0*/  SHF.L.U32 R197, R37, 0x10, RZ ;  /* 0x0000001025c57819 */ /* 0x000fe400000006ff */
[----:B------:R-:W-:Y:S02]  /*0be0*/  SHF.L.U32 R194, R36, 0x10, RZ ;  /* 0x0000001024c27819 */ /* 0x000fe400000006ff */
[----:B------:R-:W-:Y:S02]  /*0bf0*/  SHF.L.U32 R193, R35, 0x10, RZ ;  /* 0x0000001023c17819 */ /* 0x000fe400000006ff */
[----:B------:R-:W-:Y:S02]  /*0c00*/  SHF.L.U32 R190, R34, 0x10, RZ ;  /* 0x0000001022be7819 */ /* 0x000fe400000006ff */
[----:B---3--:R-:W-:Y:S02]  /*0c10*/  MOV R135, R128 ;  /* 0x0000008000877202 */ /* 0x008fe40000000f00 */
[----:B------:R-:W-:-:S02]  /*0c20*/  SHF.R.U64 R137, R128, 0x10, R129 ;  /* 0x0000001080897819 */ /* 0x000fc40000001281 */
[----:B------:R-:W-:Y:S01]  /*0c30*/  SHF.L.U32 R135, R135, 0x10, RZ ;  /* 0x0000001087877819 */ /* 0x000fe200000006ff */
[C---:B----4-:R-:W-:Y:S01]  /*0c40*/  FADD.FTZ R199, -R134.reuse, R124 ;  /* 0x0000007c86c77221 */ /* 0x050fe20000010100 */
[----:B------:R-:W-:Y:S01]  /*0c50*/  MOV R136, R129 ;  /* 0x0000008100887202 */ /* 0x000fe20000000f00 */
[----:B------:R-:W-:Y:S01]  /*0c60*/  FADD.FTZ R125, -R134, R125 ;  /* 0x0000007d867d7221 */ /* 0x000fe20000010100 */
[----:B------:R-:W-:Y:S01]  /*0c70*/  SHF.L.U32 R124, R137, 0x10, RZ ;  /* 0x00000010897c7819 */ /* 0x000fe200000006ff */
[----:B-----5:R-:W-:Y:S01]  /*0c80*/  FMUL.FTZ R199, R198, R199 ;  /* 0x000000c7c6c77220 */ /* 0x020fe20000410000 */
[----:B------:R-:W-:Y:S01]  /*0c90*/  FMUL.FTZ R197, R197, R135 ;  /* 0x00000087c5c57220 */ /* 0x000fe20000410000 */
[----:B------:R-:W-:Y:S01]  /*0ca0*/  SHF.R.U32.HI R128, RZ, 0x10, R129 ;  /* 0x00000010ff807819 */ /* 0x000fe20000011681 */
        /* <DEDUP_REMOVED lines=26> */
[----:B-1----:R-:W-:-:S07]  /*0e50*/  FFMA.FTZ R136, R192, R190, R125 ;  /* 0x000000bec0887223 */ /* 0x002fce000001007d */
.L_x_4631:
[----:B----4-:R-:W-:Y:S05]  /*0e60*/  BSYNC.RECONVERGENT B0 ;  /* 0x0000000000007941 */ /* 0x010fea0003800200 */
.L_x_4630:
        /* <DEDUP_REMOVED lines=19> */
[----:B------:R-:W-:Y:S02]  /*0fa0*/  IADD3 R135, PT, PT, R135, 0x100, RZ ;  /* 0x0000010087877810 */ /* 0x000fe40007ffe0ff */
[----:B---3--:R-:W-:Y:S02]  /*0fb0*/  MOV R138, R128 ;  /* 0x00000080008a7202 */ /* 0x008fe40000000f00 */
[----:B------:R-:W-:-:S02]  /*0fc0*/  SHF.R.U64 R183, R128, 0x10, R129 ;  /* 0x0000001080b77819 */ /* 0x000fc40000001281 */
[----:B------:R-:W-:Y:S01]  /*0fd0*/  SHF.L.U32 R138, R138, 0x10, RZ ;  /* 0x000000108a8a7819 */ /* 0x000fe200000006ff */
[C---:B----4-:R-:W-:Y:S01]  /*0fe0*/  FADD.FTZ R191, -R134.reuse, R124 ;  /* 0x0000007c86bf7221 */ /* 0x050fe20000010100 */
[----:B------:R-:W-:Y:S01]  /*0ff0*/  MOV R139, R129 ;  /* 0x00000081008b7202 */ /* 0x000fe20000000f00 */
[----:B------:R-:W-:Y:S01]  /*1000*/  FADD.FTZ R125, -R134, R125 ;  /* 0x0000007d867d7221 */ /* 0x000fe20000010100 */
[----:B------:R-:W-:Y:S01]  /*1010*/  SHF.L.U32 R124, R183, 0x10, RZ ;  /* 0x00000010b77c7819 */ /* 0x000fe200000006ff */
[C---:B-----5:R-:W-:Y:S01]  /*1020*/  FMUL.FTZ R191, R198.reuse, R191 ;  /* 0x000000bfc6bf7220 */ /* 0x060fe20000410000 */
[----:B------:R-:W-:Y:S01]  /*1030*/  FMUL.FTZ R189, R189, R138 ;  /* 0x0000008abdbd7220 */ /* 0x000fe20000410000 */
[----:B------:R-:W-:Y:S01]  /*1040*/  SHF.R.U32.HI R128, RZ, 0x10, R129 ;  /* 0x00000010ff807819 */ /* 0x000fe20000011681 */
        /* <DEDUP_REMOVED lines=8> */
[----:B------:R-:W-:Y:S01]  /*10d0*/  SHF.L.U32 R183, R30, 0x10, RZ ;  /* 0x000000101eb77819 */ /* 0x000fe200000006ff */
[----:B------:R-:W-:Y:S01]  /*10e0*/  FADD.FTZ R127, -R134, R127 ;  /* 0x0000007f867f7221 */ /* 0x000fe20000010100 */
        /* <DEDUP_REMOVED lines=16> */
[----:B-1----:R-:W-:-:S07]  /*11f0*/  FFMA.FTZ R136, R184, R183, R126 ;  /* 0x000000b7b8887223 */ /* 0x002fce000001007e */
.L_x_4633:
[----:B------:R-:W-:Y:S05]  /*1200*/  BSYNC.RECONVERGENT B0 ;  /* 0x0000000000007941 */ /* 0x000fea0003800200 */
.L_x_4632:
        /* <DEDUP_REMOVED lines=9> */
[----:B------:R-:W4:Y:S01]  /*12a0*/  LDG.E.128 R124, desc[UR8][R124.64] ;  /* 0x000000087c7c7981 */ /* 0x000f22000c1e1d00 */
[----:B--2---:R-:W-:-:S05]  /*12b0*/  IMAD.WIDE.U32 R132, R135, 0x4, R132 ;  /* 0x0000000487847825 */ /* 0x004fca00078e0084 */
[----:B------:R-:W5:Y:S01]  /*12c0*/  LDG.E R5, desc[UR8][R132.64] ;  /* 0x0000000884057981 */ /* 0x000f62000c1e1900 */
        /* <DEDUP_REMOVED lines=9> */
[----:B---3--:R-:W-:Y:S02]  /*1360*/  MOV R138, R130 ;  /* 0x00000082008a7202 */ /* 0x008fe40000000f00 */
[--C-:B------:R-:W-:Y:S02]  /*1370*/  SHF.R.U64 R149, R130, 0x10, R131.reuse ;  /* 0x0000001082957819 */ /* 0x100fe40000001283 */
[----:B------:R-:W-:Y:S02]  /*1380*/  MOV R139, R131 ;  /* 0x00000083008b7202 */ /* 0x000fe40000000f00 */
[----:B------:R-:W-:Y:S01]  /*1390*/  SHF.R.U32.HI R130, RZ, 0x10, R131 ;  /* 0x00000010ff827819 */ /* 0x000fe20000011683 */
[----:B----4-:R-:W-:Y:S01]  /*13a0*/  FADD.FTZ R131, -R134, R125 ;  /* 0x0000007d86837221 */ /* 0x010fe20000010100 */
        /* <DEDUP_REMOVED lines=31> */
.L_x_4635:
[----:B------:R-:W-:Y:S05]  /*15a0*/  BSYNC.RECONVERGENT B0 ;  /* 0x0000000000007941 */ /* 0x000fea0003800200 */
.L_x_4634:
        /* <DEDUP_REMOVED lines=57> */
.L_x_4637:
[----:B------:R-:W-:Y:S05]  /*1940*/  BSYNC.RECONVERGENT B0 ;  /* 0x0000000000007941 */ /* 0x000fea0003800200 */
.L_x_4636:
        /* <DEDUP_REMOVED lines=12> */
[----:B------:R-:W4:Y:S01]  /*1a10*/  LDG.E.128 R124, desc[UR8][R124.64] ;  /* 0x000000087c7c7981 */ /* 0x000f22000c1e1d00 */
[----:B--2---:R-:W-:-:S05]  /*1a20*/  IMAD.WIDE.U32 R130, R135, 0x4, R130 ;  /* 0x0000000487827825 */ /* 0x004fca00078e0082 */
[----:B------:R-:W5:Y:S01]  /*1a30*/  LDG.E R3, desc[UR8][R130.64] ;  /* 0x0000000882037981 */ /* 0x000f62000c1e1900 */
[----:B0-----:R-:W-:Y:S01]  /*1a40*/  @P4 IMAD.WIDE.U32 R132, R135, 0x10, R132 ;  /* 0x0000001087844825 */ /* 0x001fe200078e0084 */
        /* <DEDUP_REMOVED lines=8> */
[----:B0-----:R-:W-:Y:S02]  /*1ad0*/  MOV R132, R129 ;  /* 0x0000008100847202 */ /* 0x001fe40000000f00 */
[----:B------:R-:W-:Y:S01]  /*1ae0*/  SHF.R.U32.HI R133, RZ, 0x10, R129 ;  /* 0x00000010ff857819 */ /* 0x000fe20000011681 */
[----:B----4-:R-:W-:Y:S01]  /*1af0*/  FADD.FTZ R129, -R134, R125 ;  /* 0x0000007d86817221 */ /* 0x010fe20000010100 */
[----:B------:R-:W-:Y:S01]  /*1b00*/  SHF.L.U32 R125, R138, 0x10, RZ ;  /* 0x000000108a7d7819 */ /* 0x000fe200000006ff */
[C---:B------:R-:W-:Y:S01]  /*1b10*/  FADD.FTZ R143, -R134.reuse, R124 ;  /* 0x0000007c868f7221 */ /* 0x040fe20000010100 */
[----:B------:R-:W-:Y:S01]  /*1b20*/  SHF.L.U32 R124, R139, 0x10, RZ ;  /* 0x000000108b7c7819 */ /* 0x000fe200000006ff */
[----:B------:R-:W-:Y:S01]  /*1b30*/  FADD.FTZ R153, -R134, R126 ;  /* 0x0000007e86997221 */ /* 0x000fe20000010100 */
[C---:B-----5:R-:W-:Y:S01]  /*1b40*/  FMUL.FTZ R144, R198.reuse, R129 ;  /* 0x00000081c6907220 */ /* 0x060fe20000410000 */
[----:B------:R-:W-:Y:S01]  /*1b50*/  FMUL.FTZ R143, R198, R143 ;  /* 0x0000008fc68f7220 */ /* 0x000fe20000410000 */
[----:B------:R-:W-:Y:S01]  /*1b60*/  FMUL.FTZ R174, R174, R125 ;  /* 0x0000007daeae7220 */ /* 0x000fe20000410000 */
[----:B------:R-:W-:Y:S01]  /*1b70*/  FADD.FTZ R201, -R134, R127 ;  /* 0x0000007f86c97221 */ /* 0x000fe20000010100 */
[----:B------:R-:W-:Y:S01]  /*1b80*/  SHF.L.U32 R127, R132, 0x10, RZ ;  /* 0x00000010847f7819 */ /* 0x000fe200000006ff */
[-C--:B------:R-:W-:Y:S01]  /*1b90*/  FMUL.FTZ R173, R173, R124.reuse ;  /* 0x0000007cadad7220 */ /* 0x080fe20000410000 */
[----:B------:R-:W-:Y:S01]  /*1ba0*/  FADD.FTZ R45, R45, R124 ;  /* 0x0000007c2d2d7221 */ /* 0x000fe20000010000 */
[----:B------:R-:W-:Y:S01]  /*1bb0*/  FFMA.FTZ R73, R144, R124, R73 ;  /* 0x0000007c90497223 */ /* 0x000fe20000010049 */
[----:B------:R-:W-:Y:S01]  /*1bc0*/  FMUL.FTZ R153, R198, R153 ;  /* 0x00000099c6997220 */ /* 0x000fe20000410000 */
        /* <DEDUP_REMOVED lines=18> */
.L_x_4639:
[----:B------:R-:W-:Y:S05]  /*1cf0*/  BSYNC.RECONVERGENT B0 ;  /* 0x0000000000007941 */ /* 0x000fea0003800200 */
.L_x_4638:
        /* <DEDUP_REMOVED lines=58> */
.L_x_4641:
[----:B------:R-:W-:Y:S05]  /*20a0*/  BSYNC.RECONVERGENT B0 ;  /* 0x0000000000007941 */ /* 0x000fea0003800200 */
.L_x_4640:
        /* <DEDUP_REMOVED lines=11> */
[----:B------:R0:W5:Y:S05]  /*2160*/  @P6 LDG.E.128 R120, desc[UR8][R132.64] ;  /* 0x0000000884786981 */ /* 0x00016a000c1e1d00 */
[----:B------:R-:W3:Y:S01]  /*2170*/  LDG.E.64 R128, desc[UR8][R128.64] ;  /* 0x0000000880807981 */ /* 0x000ee2000c1e1b00 */
[----:B--2---:R-:W-:-:S06]  /*2180*/  IMAD.WIDE.U32 R124, R135, 0x10, R124 ;  /* 0x00000010877c7825 */ /* 0x004fcc00078e007c */
[----:B------:R-:W2:Y:S01]  /*2190*/  LDG.E.128 R124, desc[UR8][R124.64] ;  /* 0x000000087c7c7981 */ /* 0x000ea2000c1e1d00 */
[----:B-1----:R-:W-:-:S05]  /*21a0*/  IMAD.WIDE.U32 R130, R135, 0x4, R130 ;  /* 0x0000000487827825 */ /* 0x002fca00078e0082 */
[----:B------:R1:W5:Y:S01]  /*21b0*/  LDG.E R0, desc[UR8][R130.64] ;  /* 0x0000000882007981 */ /* 0x000362000c1e1900 */
[----:B------:R-:W-:Y:S02]  /*21c0*/  SHF.L.U32 R166, R13, 0x10, RZ ;  /* 0x000000100da67819 */ /* 0x000fe400000006ff */
[----:B------:R-:W-:Y:S02]  /*21d0*/  SHF.L.U32 R167, R12, 0x10, RZ ;  /* 0x000000100ca77819 */ /* 0x000fe400000006ff */
[----:B------:R-:W-:Y:S02]  /*21e0*/  SHF.L.U32 R170, R11, 0x10, RZ ;  /* 0x000000100baa7819 */ /* 0x000fe400000006ff */
[----:B------:R-:W-:Y:S02]  /*21f0*/  SHF.L.U32 R171, R10, 0x10, RZ ;  /* 0x000000100aab7819 */ /* 0x000fe400000006ff */
[----:B---3--:R-:W-:Y:S02]  /*2200*/  MOV R135, R128 ;  /* 0x0000008000877202 */ /* 0x008fe40000000f00 */
[----:B------:R-:W-:-:S02]  /*2210*/  SHF.R.U64 R139, R128, 0x10, R129 ;  /* 0x00000010808b7819 */ /* 0x000fc40000001281 */
[----:B0-----:R-:W-:Y:S02]  /*2220*/  MOV R132, R129 ;  /* 0x0000008100847202 */ /* 0x001fe40000000f00 */
[----:B------:R-:W-:Y:S02]  /*2230*/  SHF.R.U32.HI R138, RZ, 0x10, R129 ;  /* 0x00000010ff8a7819 */ /* 0x000fe40000011681 */
[----:B------:R-:W-:-:S05]  /*2240*/  SHF.L.U32 R135, R135, 0x10, RZ ;  /* 0x0000001087877819 */ /* 0x000fca00000006ff */
[----:B------:R-:W-:Y:S01]  /*2250*/  FMUL.FTZ R166, R166, R135 ;  /* 0x00000087a6a67220 */ /* 0x000fe20000410000 */
[C---:B--2---:R-:W-:Y:S01]  /*2260*/  FADD.FTZ R129, -R134.reuse, R125 ;  /* 0x0000007d86817221 */ /* 0x044fe20000010100 */
[C---:B------:R-:W-:Y:S01]  /*2270*/  FADD.FTZ R165, -R134.reuse, R124 ;  /* 0x0000007c86a57221 */ /* 0x040fe20000010100 */
        /* <DEDUP_REMOVED lines=28> */
.L_x_4643:
[----:B------:R-:W-:Y:S05]  /*2440*/  BSYNC.RECONVERGENT B0 ;  /* 0x0000000000007941 */ /* 0x000fea0003800200 */
.L_x_4642:
        /* <DEDUP_REMOVED lines=31> */
.L_x_4645:
[----:B------:R-:W-:Y:S05]  /*2640*/  BSYNC.RECONVERGENT B0 ;  /* 0x0000000000007941 */ /* 0x000fea0003800200 */
.L_x_4644:
        /* <DEDUP_REMOVED lines=53> */
[----:B------:R-:W-:-:S04]  /*29a0*/  FADD.FTZ R125, R193, -R124 ;  /* 0x8000007cc17d7221 */ /* 0x000fc80000010000 */
[----:B------:R-:W-:Y:S01]  /*29b0*/  FMUL.FTZ R124, R198, R125 ;  /* 0x0000007dc67c7220 */ /* 0x000fe20000410000 */
[----:B------:R-:W-:-:S03]  /*29c0*/  FFMA.FTZ R125, R192, R137, R134 ;  /* 0x00000089c07d7223 */ /* 0x000fc60000010086 */
[----:B------:R-:W-:Y:S01]  /*29d0*/  FMUL.FTZ R124, R124, R135 ;  /* 0x000000877c7c7220 */ /* 0x000fe20000410000 */
[----:B------:R-:W-:-:S03]  /*29e0*/  FADD.FTZ R125, R190, -R125 ;  /* 0x8000007dbe7d7221 */ /* 0x000fc60000010000 */
[----:B------:R-:W-:-:S05]  /*29f0*/  FMUL.FTZ R124, R124, UR13 ;  /* 0x0000000d7c7c7c20 */ /* 0x000fca0008410000 */
[----:B------:R-:W-:Y:S01]  /*2a00*/  FSEL R131, R124, RZ, P6 ;  /* 0x000000ff7c837208 */ /* 0x000fe20003000000 */
[----:B------:R-:W-:Y:S01]  /*2a10*/  FMUL.FTZ R124, R198, R125 ;  /* 0x0000007dc67c7220 */ /* 0x000fe20000410000 */
[----:B------:R-:W-:-:S03]  /*2a20*/  ISETP.GE.U32.AND P6, PT, R7, 0x1000000, PT ;  /* 0x010000000700780c */ /* 0x000fc60003fc6070 */
[----:B------:R-:W-:Y:S01]  /*2a30*/  FMUL.FTZ R124, R124, R135 ;  /* 0x000000877c7c7220 */ /* 0x000fe20000410000 */
[----:B------:R-:W-:Y:S03]  /*2a40*/  F2F.BF16.F32 R131, R131 ;  /* 0x0000008300837304 */ /* 0x000fe60000202000 */
[----:B------:R-:W-:-:S05]  /*2a50*/  FMUL.FTZ R124, R124, UR13 ;  /* 0x0000000d7c7c7c20 */ /* 0x000fca0008410000 */
[----:B------:R-:W-:Y:S01]  /*2a60*/  FSEL R132, R124, RZ, P6 ;  /* 0x000000ff7c847208 */ /* 0x000fe20003000000 */
[----:B------:R-:W-:Y:S01]  /*2a70*/  FFMA.FTZ R124, R199, R137, R134 ;  /* 0x00000089c77c7223 */ /* 0x000fe20000010086 */
[----:B------:R-:W-:-:S03]  /*2a80*/  LOP3.LUT P6, RZ, R7, 0xff, RZ, 0xc0, !PT ;  /* 0x000000ff07ff7812 */ /* 0x000fc600078cc0ff */
[----:B------:R-:W-:Y:S01]  /*2a90*/  FADD.FTZ R125, R197, -R124 ;  /* 0x8000007cc57d7221 */ /* 0x000fe20000010000 */
[----:B------:R-:W0:Y:S03]  /*2aa0*/  F2F.BF16.F32 R132, R132 ;  /* 0x0000008400847304 */ /* 0x000e260000202000 */
[----:B------:R-:W-:Y:S01]  /*2ab0*/  FMUL.FTZ R124, R198, R125 ;  /* 0x0000007dc67c7220 */ /* 0x000fe20000410000 */
[----:B------:R-:W-:-:S03]  /*2ac0*/  FFMA.FTZ R125, R196, R137, R134 ;  /* 0x00000089c47d7223 */ /* 0x000fc60000010086 */
[----:B------:R-:W-:Y:S01]  /*2ad0*/  FMUL.FTZ R124, R124, R135 ;  /* 0x000000877c7c7220 */ /* 0x000fe20000410000 */
[----:B------:R-:W-:-:S03]  /*2ae0*/  FADD.FTZ R125, R194, -R125 ;  /* 0x8000007dc27d7221 */ /* 0x000fc60000010000 */
[----:B------:R-:W-:Y:S01]  /*2af0*/  FMUL.FTZ R124, R124, UR13 ;  /* 0x0000000d7c7c7c20 */ /* 0x000fe20008410000 */
[----:B0-----:R-:W-:-:S04]  /*2b00*/  PRMT R133, R131, 0x5410, R132 ;  /* 0x0000541083857816 */ /* 0x001fc80000000084 */
[----:B------:R-:W-:Y:S01]  /*2b10*/  FSEL R128, R124, RZ, P6 ;  /* 0x000000ff7c807208 */ /* 0x000fe20003000000 */
[----:B------:R-:W-:Y:S01]  /*2b20*/  FMUL.FTZ R124, R198, R125 ;  /* 0x0000007dc67c7220 */ /* 0x000fe20000410000 */
[----:B------:R-:W-:Y:S02]  /*2b30*/  LOP3.LUT P6, RZ, R7, 0xff00, RZ, 0xc0, !PT ;  /* 0x0000ff0007ff7812 */ /* 0x000fe400078cc0ff */
[----:B------:R-:W-:Y:S01]  /*2b40*/  F2F.BF16.F32 R129, R128 ;  /* 0x0000008000817304 */ /* 0x000fe20000202000 */
        /* <DEDUP_REMOVED lines=11> */
.L_x_4650:
[----:B------:R-:W-:Y:S05]  /*2c00*/  BSYNC.RECONVERGENT B1 ;  /* 0x0000000000017941 */ /* 0x000fea0003800200 */
.L_x_4649:
[----:B------:R-:W-:Y:S04]  /*2c10*/  BSSY.RECONVERGENT B1, `(.L_x_4651) ;  /* 0x000002a000017945 */ /* 0x000fe80003800200 */
[----:B------:R-:W-:Y:S05]  /*2c20*/  @!P0 BRA `(.L_x_4652) ;  /* 0x0000000000a08947 */ /* 0x000fea0003800000 */
[----:B0-----:R-:W-:Y:S01]  /*2c30*/  FFMA.FTZ R124, R187, R137, R134 ;  /* 0x00000089bb7c7223 */ /* 0x001fe20000010086 */
        /* <DEDUP_REMOVED lines=39> */
.L_x_4652:
[----:B------:R-:W-:Y:S05]  /*2eb0*/  BSYNC.RECONVERGENT B1 ;  /* 0x0000000000017941 */ /* 0x000fea0003800200 */
.L_x_4651:
[----:B------:R-:W-:Y:S04]  /*2ec0*/  BSSY.RECONVERGENT B1, `(.L_x_4653) ;  /* 0x000002a000017945 */ /* 0x000fe80003800200 */
[----:B------:R-:W-:Y:S05]  /*2ed0*/  @!P1 BRA `(.L_x_4654) ;  /* 0x0000000000a09947 */ /* 0x000fea0003800000 */
[----:B01----:R-:W-:Y:S01]  /*2ee0*/  FFMA.FTZ R125, R149, R137, R134 ;  /* 0x00000089957d7223 */ /* 0x003fe20000010086 */
        /* <DEDUP_REMOVED lines=10> */
[----:B------:R-:W-:Y:S01]  /*2f90*/  FMUL.FTZ R124, R198, R125 ;  /* 0x0000007dc67c7220 */ /* 0x000fe20000410000 */
[----:B------:R-:W-:-:S03]  /*2fa0*/  FFMA.FTZ R125, R151, R137, R134 ;  /* 0x00000089977d7223 */ /* 0x000fc60000010086 */
[----:B------:R-:W-:Y:S01]  /*2fb0*/  FMUL.FTZ R124, R124, R135 ;  /* 0x000000877c7c7220 */ /* 0x000fe20000410000 */
[----:B------:R-:W-:-:S03]  /*2fc0*/  FADD.FTZ R125, R182, -R125 ;  /* 0x8000007db67d7221 */ /* 0x000fc60000010000 */
[----:B------:R-:W-:-:S05]  /*2fd0*/  FMUL.FTZ R124, R124, UR13 ;  /* 0x0000000d7c7c7c20 */ /* 0x000fca0008410000 */
[----:B------:R-:W-:Y:S01]  /*2fe0*/  FSEL R132, R124, RZ, P6 ;  /* 0x000000ff7c847208 */ /* 0x000fe20003000000 */
[----:B------:R-:W-:Y:S01]  /*2ff0*/  FMUL.FTZ R124, R198, R125 ;  /* 0x0000007dc67c7220 */ /* 0x000fe20000410000 */
[----:B------:R-:W-:-:S03]  /*3000*/  LOP3.LUT P6, RZ, R5, 0xff, RZ, 0xc0, !PT ;  /* 0x000000ff05ff7812 */ /* 0x000fc600078cc0ff */
[----:B------:R-:W-:Y:S01]  /*3010*/  FMUL.FTZ R124, R124, R135 ;  /* 0x000000877c7c7220 */ /* 0x000fe20000410000 */
[----:B------:R-:W0:Y:S03]  /*3020*/  F2F.BF16.F32 R132, R132 ;  /* 0x0000008400847304 */ /* 0x000e260000202000 */
        /* <DEDUP_REMOVED lines=19> */
.L_x_4654:
[----:B------:R-:W-:Y:S05]  /*3160*/  BSYNC.RECONVERGENT B1 ;  /* 0x0000000000017941 */ /* 0x000fea0003800200 */
.L_x_4653:
[----:B------:R-:W-:Y:S04]  /*3170*/  BSSY.RECONVERGENT B1, `(.L_x_4655) ;  /* 0x000002a000017945 */ /* 0x000fe80003800200 */
[----:B------:R-:W-:Y:S05]  /*3180*/  @!P2 BRA `(.L_x_4656) ;  /* 0x0000000000a0a947 */ /* 0x000fea0003800000 */
[----:B012---:R-:W-:Y:S01]  /*3190*/  FFMA.FTZ R125, R145, R137, R134 ;  /* 0x00000089917d7223 */ /* 0x007fe20000010086 */
        /* <DEDUP_REMOVED lines=39> */
.L_x_4656:
[----:B------:R-:W-:Y:S05]  /*3410*/  BSYNC.RECONVERGENT B1 ;  /* 0x0000000000017941 */ /* 0x000fea0003800200 */
.L_x_4655:
[----:B------:R-:W-:Y:S04]  /*3420*/  BSSY.RECONVERGENT B1, `(.L_x_4657) ;  /* 0x000002a000017945 */ /* 0x000fe80003800200 */
[----:B------:R-:W-:Y:S05]  /*3430*/  @!P3 BRA `(.L_x_4658) ;  /* 0x0000000000a0b947 */ /* 0x000fea0003800000 */
[----:B0123--:R-:W-:Y:S01]  /*3440*/  FFMA.FTZ R125, R153, R137, R134 ;  /* 0x00000089997d7223 */ /* 0x00ffe20000010086 */
        /* <DEDUP_REMOVED lines=39> */
.L_x_4658:
[----:B------:R-:W-:Y:S05]  /*36c0*/  BSYNC.RECONVERGENT B1 ;  /* 0x0000000000017941 */ /* 0x000fea0003800200 */
.L_x_4657:
[----:B------:R-:W-:Y:S04]  /*36d0*/  BSSY.RECONVERGENT B1, `(.L_x_4659) ;  /* 0x000002a000017945 */ /* 0x000fe80003800200 */
[----:B------:R-:W-:Y:S05]  /*36e0*/  @!P4 BRA `(.L_x_4660) ;  /* 0x0000000000a0c947 */ /* 0x000fea0003800000 */
[----:B01234-:R-:W-:Y:S01]  /*36f0*/  FFMA.FTZ R125, R161, R137, R134 ;  /* 0x00000089a17d7223 */ /* 0x01ffe20000010086 */
        /* <DEDUP_REMOVED lines=39> */
.L_x_4660:
[----:B------:R-:W-:Y:S05]  /*3970*/  BSYNC.RECONVERGENT B1 ;  /* 0x0000000000017941 */ /* 0x000fea0003800200 */
.L_x_4659:
[----:B------:R-:W-:Y:S05]  /*3980*/  @!P5 BRA `(.L_x_4661) ;  /* 0x0000003c0060d947 */ /* 0x000fea0003800000 */
[----:B01234-:R-:W-:Y:S01]  /*3990*/  FFMA.FTZ R124, R172, R137, R134 ;  /* 0x00000089ac7c7223 */ /* 0x01ffe20000010086 */
[----:B------:R-:W-:-:S03]  /*39a0*/  ISETP.GE.U32.AND P6, PT, R0, 0x1000000, PT ;  /* 0x010000000000780c */ /* 0x000fc60003fc6070 */
        /* <DEDUP_REMOVED lines=8> */
[-CC-:B------:R-:W-:Y:S01]  /*3a30*/  FFMA.FTZ R125, R165, R137.reuse, R134.reuse ;  /* 0x00000089a57d7223 */ /* 0x180fe20000010086 */
[----:B------:R-:W-:Y:S01]  /*3a40*/  LOP3.LUT P6, RZ, R0, 0xff0000, RZ, 0xc0, !PT ;  /* 0x00ff000000ff7812 */ /* 0x000fe200078cc0ff */
[----:B------:R-:W-:Y:S01]  /*3a50*/  FFMA.FTZ R134, R168, R137, R134 ;  /* 0x00000089a8867223 */ /* 0x000fe20000010086 */
[----:B------:R-:W-:Y:S01]  /*3a60*/  FMUL.FTZ R124, R124, R135 ;  /* 0x000000877c7c7220 */ /* 0x000fe20000410000 */
[----:B------:R-:W-:Y:S01]  /*3a70*/  FADD.FTZ R125, R166, -R125 ;  /* 0x8000007da67d7221 */ /* 0x000fe20000010000 */
[----:B------:R-:W-:Y:S02]  /*3a80*/  F2F.BF16.F32 R131, R131 ;  /* 0x0000008300837304 */ /* 0x000fe40000202000 */
[----:B------:R-:W-:-:S05]  /*3a90*/  FMUL.FTZ R124, R124, UR13 ;  /* 0x0000000d7c7c7c20 */ /* 0x000fca0008410000 */
[----:B------:R-:W-:Y:S01]  /*3aa0*/  FSEL R130, R124, RZ, P6 ;  /* 0x000000ff7c827208 */ /* 0x000fe20003000000 */
[----:B------:R-:W-:Y:S01]  /*3ab0*/  FMUL.FTZ R124, R198, R125 ;  /* 0x0000007dc67c7220 */ /* 0x000fe20000410000 */
[----:B------:R-:W-:Y:S01]  /*3ac0*/  FADD.FTZ R125, R167, -R134 ;  /* 0x80000086a77d7221 */ /* 0x000fe20000010000 */
[----:B------:R-:W-:Y:S02]  /*3ad0*/  LOP3.LUT P6, RZ, R0, 0xff, RZ, 0xc0, !PT ;  /* 0x000000ff00ff7812 */ /* 0x000fe400078cc0ff */
[----:B------:R-:W-:Y:S01]  /*3ae0*/  FMUL.FTZ R124, R124, R135 ;  /* 0x000000877c7c7220 */ /* 0x000fe20000410000 */
[----:B------:R-:W-:Y:S01]  /*3af0*/  FMUL.FTZ R198, R198, R125 ;  /* 0x0000007dc6c67220 */ /* 0x000fe20000410000 */
[----:B------:R-:W0:Y:S02]  /*3b00*/  F2F.BF16.F32 R130, R130 ;  /* 0x0000008200827304 */ /* 0x000e240000202000 */
[----:B------:R-:W-:Y:S01]  /*3b10*/  FMUL.FTZ R124, R124, UR13 ;  /* 0x0000000d7c7c7c20 */ /* 0x000fe20008410000 */
[----:B------:R-:W-:-:S04]  /*3b20*/  FMUL.FTZ R198, R198, R135 ;  /* 0x00000087c6c67220 */ /* 0x000fc80000410000 */
[----:B------:R-:W-:Y:S01]  /*3b30*/  FSEL R128, R124, RZ, P6 ;  /* 0x000000ff7c807208 */ /* 0x000fe20003000000 */
[----:B------:R-:W-:Y:S01]  /*3b40*/  FMUL.FTZ R198, R198, UR13 ;  /* 0x0000000dc6c67c20 */ /* 0x000fe20008410000 */
[----:B------:R-:W-:Y:S01]  /*3b50*/  LOP3.LUT P6, RZ, R0, 0xff00, RZ, 0xc0, !PT ;  /* 0x0000ff0000ff7812 */ /* 0x000fe200078cc0ff */
[----:B------:R-:W1:Y:S01]  /*3b60*/  LDC.64 R124, c[0x0][0x468] ;  /* 0x00011a00ff7c7b82 */ /* 0x000e620000000a00 */
[----:B------:R-:W-:Y:S02]  /*3b70*/  F2F.BF16.F32 R129, R128 ;  /* 0x0000008000817304 */ /* 0x000fe40000202000 */
[----:B------:R-:W-:Y:S02]  /*3b80*/  FSEL R198, R198, RZ, P6 ;  /* 0x000000ffc6c67208 */ /* 0x000fe40003000000 */
[----:B0-----:R-:W-:-:S04]  /*3b90*/  PRMT R133, R130, 0x5410, R131 ;  /* 0x0000541082857816 */ /* 0x001fc80000000083 */
[----:B------:R-:W0:Y:S02]  /*3ba0*/  F2F.BF16.F32 R126, R198 ;  /* 0x000000c6007e7304 */ /* 0x000e240000202000 */
[----:B0-----:R-:W-:-:S04]  /*3bb0*/  IMAD.WIDE.U32 R126, R126, 0x10000, RZ ;  /* 0x000100007e7e7825 */ /* 0x001fc800078e00ff */
[----:B-1----:R-:W-:Y:S01]  /*3bc0*/  IMAD.WIDE.U32 R124, R8, 0x8, R124 ;  /* 0x00000008087c7825 */ /* 0x002fe200078e007c */
[----:B------:R-:W-:Y:S02]  /*3bd0*/  LOP3.LUT R127, R133, R127, RZ, 0xfc, !PT ;  /* 0x0000007f857f7212 */ /* 0x000fe400078efcff */
[----:B------:R-:W-:-:S05]  /*3be0*/  LOP3.LUT R126, R126, R129, RZ, 0xfc, !PT ;  /* 0x000000817e7e7212 */ /* 0x000fca00078efcff */
[----:B------:R0:W-:Y:S01]  /*3bf0*/  STG.E.64 desc[UR8][R124.64], R126 ;  /* 0x0000007e7c007986 */ /* 0x0001e2000c101b08 */
[----:B------:R-:W-:Y:S05]  /*3c00*/  BRA `(.L_x_4661) ;  /* 0x0000003800c07947 */ /* 0x000fea0003800000 */
.L_x_4648:
[----:B------:R-:W-:Y:S01]  /*3c10*/  ISETP.GT.U32.AND P6, PT, R39, 0xff, PT ;  /* 0x000000ff2700780c */ /* 0x000fe20003fc4070 */
[----:B------:R-:W-:-:S12]  /*3c20*/  BSSY.RECONVERGENT B1, `(.L_x_4662) ;  /* 0x000002d000017945 */ /* 0x000fd80003800200 */
[----:B------:R-:W-:Y:S05]  /*3c30*/  @!P6 BRA `(.L_x_4663) ;  /* 0x0000000000ace947 */ /* 0x000fea0003800000 */
[----:B------:R-:W-:Y:S01]  /*3c40*/  FFMA.FTZ R124, R199, R137, R134 ;  /* 0x00000089c77c7223 */ /* 0x000fe20000010086 */
[----:B------:R-:W-:Y:S01]  /*3c50*/  LOP3.LUT P6, RZ, R7, 0xff, RZ, 0xc0, !PT ;  /* 0x000000ff07ff7812 */ /* 0x000fe200078cc0ff */
[----:B------:R-:W0:Y:S02]  /*3c60*/  LDC.64 R132, c[0x0][0x478] ;  /* 0x00011e00ff847b82 */ /* 0x000e240000000a00 */
[----:B------:R-:W-:-:S04]  /*3c70*/  FADD.FTZ R125, R197, -R124 ;  /* 0x8000007cc57d7221 */ /* 0x000fc80000010000 */
[----:B------:R-:W-:Y:S02]  /*3c80*/  FMUL.FTZ R124, R198, R125 ;  /* 0x0000007dc67c7220 */ /* 0x000fe40000410000 */
[----:B------:R-:W1:Y:S02]  /*3c90*/  LDC.64 R130, c[0x0][0x468] ;  /* 0x00011a00ff827b82 */ /* 0x000e640000000a00 */
[----:B------:R-:W-:-:S04]  /*3ca0*/  FMUL.FTZ R125, R124, R135 ;  /* 0x000000877c7d7220 */ /* 0x000fc80000410000 */
[----:B------:R-:W-:-:S05]  /*3cb0*/  FMUL.FTZ R125, R125, UR13 ;  /* 0x0000000d7d7d7c20 */ /* 0x000fca0008410000 */
[----:B------:R-:W-:Y:S01]  /*3cc0*/  FSEL R136, R125, RZ, P6 ;  /* 0x000000ff7d887208 */ /* 0x000fe20003000000 */
[----:B------:R-:W-:Y:S01]  /*3cd0*/  FFMA.FTZ R125, R196, R137, R134 ;  /* 0x00000089c47d7223 */ /* 0x000fe20000010086 */
[----:B------:R-:W-:Y:S02]  /*3ce0*/  LOP3.LUT P6, RZ, R7, 0xff00, RZ, 0xc0, !PT ;  /* 0x0000ff0007ff7812 */ /* 0x000fe400078cc0ff */
[----:B------:R-:W-:Y:S01]  /*3cf0*/  F2F.BF16.F32 R139, R136 ;  /* 0x00000088008b7304 */ /* 0x000fe20000202000 */
[----:B------:R-:W-:Y:S01]  /*3d00*/  FADD.FTZ R125, R194, -R125 ;  /* 0x8000007dc27d7221 */ /* 0x000fe20000010000 */
[----:B0-----:R-:W-:-:S04]  /*3d10*/  IMAD.WIDE.U32 R132, R8, 0x10, R132 ;  /* 0x0000001008847825 */ /* 0x001fc800078e0084 */
[----:B------:R-:W-:-:S04]  /*3d20*/  FMUL.FTZ R125, R198, R125 ;  /* 0x0000007dc67d7220 */ /* 0x000fc80000410000 */
[----:B------:R-:W-:Y:S01]  /*3d30*/  FMUL.FTZ R126, R125, R135 ;  /* 0x000000877d7e7220 */ /* 0x000fe20000410000 */
[C---:B-1----:R-:W-:Y:S01]  /*3d40*/  IMAD.WIDE.U32 R130, R8.reuse, 0x8, R130 ;  /* 0x0000000808827825 */ /* 0x042fe200078e0082 */
[----:B------:R-:W-:-:S03]  /*3d50*/  IADD3 R8, PT, PT, R8, 0x100, RZ ;  /* 0x0000010008087810 */ /* 0x000fc60007ffe0ff */
[----:B------:R-:W-:-:S05]  /*3d60*/  FMUL.FTZ R126, R126, UR13 ;  /* 0x0000000d7e7e7c20 */ /* 0x000fca0008410000 */
[----:B------:R-:W-:Y:S01]  /*3d70*/  FSEL R138, R126, RZ, P6 ;  /* 0x000000ff7e8a7208 */ /* 0x000fe20003000000 */
        /* <DEDUP_REMOVED lines=12> */
[----:B------:R-:W-:Y:S01]  /*3e40*/  FMUL.FTZ R128, R127, R135 ;  /* 0x000000877f807220 */ /* 0x000fe20000410000 */
[----:B------:R0:W-:Y:S03]  /*3e50*/  STG.E.128 desc[UR8][R132.64], R124 ;  /* 0x0000007c84007986 */ /* 0x0001e6000c101d08 */
[----:B------:R-:W-:-:S05]  /*3e60*/  FMUL.FTZ R128, R128, UR13 ;  /* 0x0000000d80807c20 */ /* 0x000fca0008410000 */
[----:B------:R-:W-:Y:S02]  /*3e70*/  FSEL R201, R128, RZ, P6 ;  /* 0x000000ff80c97208 */ /* 0x000fe40003000000 */
[----:B------:R-:W1:Y:S08]  /*3e80*/  F2F.BF16.F32 R128, R138 ;  /* 0x0000008a00807304 */ /* 0x000e700000202000 */
[----:B------:R-:W2:Y:S01]  /*3e90*/  F2F.BF16.F32 R201, R201 ;  /* 0x000000c900c97304 */ /* 0x000ea20000202000 */
[----:B-1----:R-:W-:-:S03]  /*3ea0*/  IMAD.WIDE.U32 R128, R128, 0x10000, RZ ;  /* 0x0001000080807825 */ /* 0x002fc600078e00ff */
[----:B------:R-:W-:Y:S02]  /*3eb0*/  LOP3.LUT R128, R128, R139, RZ, 0xfc, !PT ;  /* 0x0000008b80807212 */ /* 0x000fe400078efcff */
[----:B--2---:R-:W-:-:S04]  /*3ec0*/  PRMT R203, R200, 0x5410, R201 ;  /* 0x00005410c8cb7816 */ /* 0x004fc800000000c9 */
[----:B------:R-:W-:-:S05]  /*3ed0*/  LOP3.LUT R129, R203, R129, RZ, 0xfc, !PT ;  /* 0x00000081cb817212 */ /* 0x000fca00078efcff */
[----:B------:R0:W-:Y:S02]  /*3ee0*/  STG.E.64 desc[UR8][R130.64], R128 ;  /* 0x0000008082007986 */ /* 0x0001e4000c101b08 */
.L_x_4663:
[----:B------:R-:W-:Y:S05]  /*3ef0*/  BSYNC.RECONVERGENT B1 ;  /* 0x0000000000017941 */ /* 0x000fea0003800200 */
.L_x_4662:
[----:B------:R-:W-:Y:S04]  /*3f00*/  BSSY.RECONVERGENT B1, `(.L_x_4664) ;  /* 0x000002d000017945 */ /* 0x000fe80003800200 */
[----:B------:R-:W-:Y:S05]  /*3f10*/  @!P0 BRA `(.L_x_4665) ;  /* 0x0000000000ac8947 */ /* 0x000fea0003800000 */
[-CC-:B0-----:R-:W-:Y:S01]  /*3f20*/  FFMA.FTZ R124, R191, R137.reuse, R134.reuse ;  /* 0x00000089bf7c7223 */ /* 0x181fe20000010086 */
[----:B------:R-:W-:Y:S01]  /*3f30*/  LOP3.LUT P6, RZ, R6, 0xff, RZ, 0xc0, !PT ;  /* 0x000000ff06ff7812 */ /* 0x000fe200078cc0ff */
        /* <DEDUP_REMOVED lines=26> */
[----:B------:R-:W-:Y:S01]  /*40e0*/  FADD.FTZ R127, R183, -R128 ;  /* 0x80000080b77f7221 */ /* 0x000fe20000010000 */
[----:B------:R-:W-:-:S03]  /*40f0*/  ISETP.GE.U32.AND P6, PT, R6, 0x1000000, PT ;  /* 0x010000000600780c */ /* 0x000fc60003fc6070 */
[----:B------:R-:W-:Y:S01]  /*4100*/  FMUL.FTZ R127, R198, R127 ;  /* 0x0000007fc67f7220 */ /* 0x000fe20000410000 */
[----:B------:R-:W-:Y:S03]  /*4110*/  F2F.BF16.F32 R200, R200 ;  /* 0x000000c800c87304 */ /* 0x000fe60000202000 */
[----:B------:R-:W-:Y:S01]  /*4120*/  FMUL.FTZ R128, R127, R135 ;  /* 0x000000877f807220 */ /* 0x000fe20000410000 */
[----:B------:R1:W-:Y:S03]  /*4130*/  STG.E.128 desc[UR8][R132.64], R124 ;  /* 0x0000007c84007986 */ /* 0x0003e6000c101d08 */
[----:B------:R-:W-:-:S05]  /*4140*/  FMUL.FTZ R128, R128, UR13 ;  /* 0x0000000d80807c20 */ /* 0x000fca0008410000 */
[----:B------:R-:W-:Y:S02]  /*4150*/  FSEL R201, R128, RZ, P6 ;  /* 0x000000ff80c97208 */ /* 0x000fe40003000000 */
[----:B------:R-:W0:Y:S08]  /*4160*/  F2F.BF16.F32 R128, R138 ;  /* 0x0000008a00807304 */ /* 0x000e300000202000 */
[----:B------:R-:W2:Y:S01]  /*4170*/  F2F.BF16.F32 R201, R201 ;  /* 0x000000c900c97304 */ /* 0x000ea20000202000 */
[----:B0-----:R-:W-:-:S03]  /*4180*/  IMAD.WIDE.U32 R128, R128, 0x10000, RZ ;  /* 0x0001000080807825 */ /* 0x001fc600078e00ff */
[----:B------:R-:W-:Y:S02]  /*4190*/  LOP3.LUT R128, R128, R139, RZ, 0xfc, !PT ;  /* 0x0000008b80807212 */ /* 0x000fe400078efcff */
[----:B--2---:R-:W-:-:S04]  /*41a0*/  PRMT R203, R200, 0x5410, R201 ;  /* 0x00005410c8cb7816 */ /* 0x004fc800000000c9 */
[----:B------:R-:W-:-:S05]  /*41b0*/  LOP3.LUT R129, R203, R129, RZ, 0xfc, !PT ;  /* 0x00000081cb817212 */ /* 0x000fca00078efcff */
[----:B------:R1:W-:Y:S02]  /*41c0*/  STG.E.64 desc[UR8][R130.64], R128 ;  /* 0x0000008082007986 */ /* 0x0003e4000c101b08 */
.L_x_4665:
[----:B------:R-:W-:Y:S05]  /*41d0*/  BSYNC.RECONVERGENT B1 ;  /* 0x0000000000017941 */ /* 0x000fea0003800200 */
.L_x_4664:
[----:B------:R-:W-:Y:S04]  /*41e0*/  BSSY.RECONVERGENT B1, `(.L_x_4666) ;  /* 0x000002d000017945 */ /* 0x000fe80003800200 */
[----:B------:R-:W-:Y:S05]  /*41f0*/  @!P1 BRA `(.L_x_4667) ;  /* 0x0000000000ac9947 */ /* 0x000fea0003800000 */
[-CC-:B01----:R-:W-:Y:S01]  /*4200*/  FFMA.FTZ R125, R151, R137.reuse, R134.reuse ;  /* 0x00000089977d7223 */ /* 0x183fe20000010086 */
[----:B------:R-:W-:Y:S01]  /*4210*/  LOP3.LUT P6, RZ, R5, 0xff, RZ, 0xc0, !PT ;  /* 0x000000ff05ff7812 */ /* 0x000fe200078cc0ff */
[-CC-:B------:R-:W-:Y:S01]  /*4220*/  FFMA.FTZ R126, R152, R137.reuse, R134.reuse ;  /* 0x00000089987e7223 */ /* 0x180fe20000010086 */
[-CC-:B------:R-:W-:Y:S01]  /*4230*/  FFMA.FTZ R127, R149, R137.reuse, R134.reuse ;  /* 0x00000089957f7223 */ /* 0x180fe20000010086 */
[----:B------:R-:W-:Y:S01]  /*4240*/  FADD.FTZ R125, R182, -R125 ;  /* 0x8000007db67d7221 */ /* 0x000fe20000010000 */
[----:B------:R-:W-:Y:S01]  /*4250*/  FFMA.FTZ R128, R150, R137, R134 ;  /* 0x0000008996807223 */ /* 0x000fe20000010086 */
[----:B------:R-:W0:Y:S01]  /*4260*/  LDC.64 R132, c[0x0][0x478] ;  /* 0x00011e00ff847b82 */ /* 0x000e220000000a00 */
[----:B------:R-:W-:Y:S01]  /*4270*/  FADD.FTZ R127, R180, -R127 ;  /* 0x8000007fb47f7221 */ /* 0x000fe20000010000 */
[----:B------:R-:W-:-:S04]  /*4280*/  FMUL.FTZ R124, R198, R125 ;  /* 0x0000007dc67c7220 */ /* 0x000fc80000410000 */
[----:B------:R-:W-:Y:S02]  /*4290*/  FMUL.FTZ R125, R124, R135 ;  /* 0x000000877c7d7220 */ /* 0x000fe40000410000 */
[----:B------:R-:W1:Y:S02]  /*42a0*/  LDC.64 R130, c[0x0][0x468] ;  /* 0x00011a00ff827b82 */ /* 0x000e640000000a00 */
[----:B------:R-:W-:-:S05]  /*42b0*/  FMUL.FTZ R125, R125, UR13 ;  /* 0x0000000d7d7d7c20 */ /* 0x000fca0008410000 */
[----:B------:R-:W-:Y:S01]  /*42c0*/  FSEL R136, R125, RZ, P6 ;  /* 0x000000ff7d887208 */ /* 0x000fe20003000000 */
[----:B------:R-:W-:Y:S01]  /*42d0*/  FADD.FTZ R125, R181, -R126 ;  /* 0x8000007eb57d7221 */ /* 0x000fe20000010000 */
[----:B------:R-:W-:Y:S02]  /*42e0*/  LOP3.LUT P6, RZ, R5, 0xff00, RZ, 0xc0, !PT ;  /* 0x0000ff0005ff7812 */ /* 0x000fe400078cc0ff */
[----:B------:R-:W-:Y:S01]  /*42f0*/  F2F.BF16.F32 R139, R136 ;  /* 0x00000088008b7304 */ /* 0x000fe20000202000 */
[----:B------:R-:W-:-:S04]  /*4300*/  FMUL.FTZ R125, R198, R125 ;  /* 0x0000007dc67d7220 */ /* 0x000fc80000410000 */
[----:B------:R-:W-:Y:S01]  /*4310*/  FMUL.FTZ R126, R125, R135 ;  /* 0x000000877d7e7220 */ /* 0x000fe20000410000 */
[----:B0-----:R-:W-:-:S04]  /*4320*/  IMAD.WIDE.U32 R132, R8, 0x10, R132 ;  /* 0x0000001008847825 */ /* 0x001fc800078e0084 */
[----:B------:R-:W-:Y:S01]  /*4330*/  FMUL.FTZ R126, R126, UR13 ;  /* 0x0000000d7e7e7c20 */ /* 0x000fe20008410000 */
[----:B-1----:R-:W-:-:S04]  /*4340*/  IMAD.WIDE.U32 R130, R8, 0x8, R130 ;  /* 0x0000000808827825 */ /* 0x002fc800078e0082 */
[----:B------:R-:W-:Y:S01]  /*4350*/  FSEL R138, R126, RZ, P6 ;  /* 0x000000ff7e8a7208 */ /* 0x000fe20003000000 */
[----:B------:R-:W-:Y:S01]  /*4360*/  FMUL.FTZ R126, R198, R127 ;  /* 0x0000007fc67e7220 */ /* 0x000fe20000410000 */
[----:B------:R-:W-:Y:S02]  /*4370*/  LOP3.LUT P6, RZ, R5, 0xff0000, RZ, 0xc0, !PT ;  /* 0x00ff000005ff7812 */ /* 0x000fe400078cc0ff */
[----:B------:R-:W-:Y:S01]  /*4380*/  IADD3 R8, PT, PT, R8, 0x100, RZ ;  /* 0x0000010008087810 */ /* 0x000fe20007ffe0ff */
        /* <DEDUP_REMOVED lines=12> */
[----:B------:R-:W1:Y:S01]  /*4450*/  F2F.BF16.F32 R201, R201 ;  /* 0x000000c900c97304 */ /* 0x000e620000202000 */
[----:B0-----:R-:W-:-:S03]  /*4460*/  IMAD.WIDE.U32 R128, R128, 0x10000, RZ ;  /* 0x0001000080807825 */ /* 0x001fc600078e00ff */
[----:B------:R-:W-:Y:S02]  /*4470*/  LOP3.LUT R128, R128, R139, RZ, 0xfc, !PT ;  /* 0x0000008b80807212 */ /* 0x000fe400078efcff */
[----:B-1----:R-:W-:-:S04]  /*4480*/  PRMT R203, R200, 0x5410, R201 ;  /* 0x00005410c8cb7816 */ /* 0x002fc800000000c9 */
[----:B------:R-:W-:-:S05]  /*4490*/  LOP3.LUT R129, R203, R129, RZ, 0xfc, !PT ;  /* 0x00000081cb817212 */ /* 0x000fca00078efcff */
[----:B------:R2:W-:Y:S02]  /*44a0*/  STG.E.64 desc[UR8][R130.64], R128 ;  /* 0x0000008082007986 */ /* 0x0005e4000c101b08 */
.L_x_4667:
[----:B------:R-:W-:Y:S05]  /*44b0*/  BSYNC.RECONVERGENT B1 ;  /* 0x0000000000017941 */ /* 0x000fea0003800200 */
.L_x_4666:
[----:B------:R-:W-:Y:S04]  /*44c0*/  BSSY.RECONVERGENT B1, `(.L_x_4668) ;  /* 0x000002d000017945 */ /* 0x000fe80003800200 */
[----:B------:R-:W-:Y:S05]  /*44d0*/  @!P2 BRA `(.L_x_4669) ;  /* 0x0000000000aca947 */ /* 0x000fea0003800000 */
[-CC-:B012---:R-:W-:Y:S01]  /*44e0*/  FFMA.FTZ R125, R147, R137.reuse, R134.reuse ;  /* 0x00000089937d7223 */ /* 0x187fe20000010086 */
        /* <DEDUP_REMOVED lines=42> */
.L_x_4669:
[----:B------:R-:W-:Y:S05]  /*4790*/  BSYNC.RECONVERGENT B1 ;  /* 0x0000000000017941 */ /* 0x000fea0003800200 */
.L_x_4668:
[----:B------:R-:W-:Y:S04]  /*47a0*/  BSSY.RECONVERGENT B1, `(.L_x_4670) ;  /* 0x000002d000017945 */ /* 0x000fe80003800200 */
[----:B------:R-:W-:Y:S05]  /*47b0*/  @!P3 BRA `(.L_x_4671) ;  /* 0x0000000000acb947 */ /* 0x000fea0003800000 */
[-CC-:B0123--:R-:W-:Y:S01]  /*47c0*/  FFMA.FTZ R125, R143, R137.reuse, R134.reuse ;  /* 0x000000898f7d7223 */ /* 0x18ffe20000010086 */
        /* <DEDUP_REMOVED lines=42> */
.L_x_4671:
[----:B------:R-:W-:Y:S05]  /*4a70*/  BSYNC.RECONVERGENT B1 ;  /* 0x0000000000017941 */ /* 0x000fea0003800200 */
.L_x_4670:
[----:B------:R-:W-:Y:S04]  /*4a80*/  BSSY.RECONVERGENT B1, `(.L_x_4672) ;  /* 0x000002d000017945 */ /* 0x000fe80003800200 */
[----:B------:R-:W-:Y:S05]  /*4a90*/  @!P4 BRA `(.L_x_4673) ;  /* 0x0000000000acc947 */ /* 0x000fea0003800000 */
[-CC-:B01234-:R-:W-:Y:S01]  /*4aa0*/  FFMA.FTZ R125, R157, R137.reuse, R134.reuse ;  /* 0x000000899d7d7223 */ /* 0x19ffe20000010086 */
        /* <DEDUP_REMOVED lines=42> */
.L_x_4673:
[----:B------:R-:W-:Y:S05]  /*4d50*/  BSYNC.RECONVERGENT B1 ;  /* 0x0000000000017941 */ /* 0x000fea0003800200 */
.L_x_4672:
[----:B------:R-:W-:Y:S05]  /*4d60*/  @!P5 BRA `(.L_x_4661) ;  /* 0x000000280068d947 */ /* 0x000fea0003800000 */
[-CC-:B01234-:R-:W-:Y:S01]  /*4d70*/  FFMA.FTZ R124, R172, R137.reuse, R134.reuse ;  /* 0x00000089ac7c7223 */ /* 0x19ffe20000010086 */
[-CC-:B------:R-:W-:Y:S01]  /*4d80*/  FFMA.FTZ R125, R165, R137.reuse, R134.reuse ;  /* 0x00000089a57d7223 */ /* 0x180fe20000010086 */
[----:B------:R-:W-:Y:S01]  /*4d90*/  ISETP.GE.U32.AND P6, PT, R0, 0x1000000, PT ;  /* 0x010000000000780c */ /* 0x000fe20003fc6070 */
[-C--:B------:R-:W-:Y:S01]  /*4da0*/  FFMA.FTZ R126, R168, R137.reuse, R134 ;  /* 0x00000089a87e7223 */ /* 0x080fe20000010086 */
[----:B------:R-:W-:Y:S01]  /*4db0*/  FADD.FTZ R127, R171, -R124 ;  /* 0x8000007cab7f7221 */ /* 0x000fe20000010000 */
[----:B------:R-:W-:Y:S01]  /*4dc0*/  FADD.FTZ R125, R166, -R125 ;  /* 0x8000007da67d7221 */ /* 0x000fe20000010000 */
[----:B------:R-:W-:Y:S01]  /*4dd0*/  FFMA.FTZ R137, R169, R137, R134 ;  /* 0x00000089a9897223 */ /* 0x000fe20000010086 */
[----:B------:R-:W0:Y:S01]  /*4de0*/  LDC.64 R132, c[0x0][0x478] ;  /* 0x00011e00ff847b82 */ /* 0x000e220000000a00 */
[----:B------:R-:W-:Y:S02]  /*4df0*/  FMUL.FTZ R127, R198, R127 ;  /* 0x0000007fc67f7220 */ /* 0x000fe40000410000 */
[----:B------:R-:W-:-:S02]  /*4e00*/  FADD.FTZ R137, R170, -R137 ;  /* 0x80000089aa897221 */ /* 0x000fc40000010000 */
[----:B------:R-:W-:-:S03]  /*4e10*/  FMUL.FTZ R124, R127, R135 ;  /* 0x000000877f7c7220 */ /* 0x000fc60000410000 */
[----:B------:R-:W1:Y:S01]  /*4e20*/  LDC.64 R130, c[0x0][0x468] ;  /* 0x00011a00ff827b82 */ /* 0x000e620000000a00 */
[----:B------:R-:W-:-:S05]  /*4e30*/  FMUL.FTZ R124, R124, UR13 ;  /* 0x0000000d7c7c7c20 */ /* 0x000fca0008410000 */
[----:B------:R-:W-:Y:S01]  /*4e40*/  FSEL R139, R124, RZ, P6 ;  /* 0x000000ff7c8b7208 */ /* 0x000fe20003000000 */
[----:B------:R-:W-:Y:S01]  /*4e50*/  FMUL.FTZ R124, R198, R125 ;  /* 0x0000007dc67c7220 */ /* 0x000fe20000410000 */
[----:B------:R-:W-:-:S03]  /*4e60*/  LOP3.LUT P6, RZ, R0, 0xff, RZ, 0xc0, !PT ;  /* 0x000000ff00ff7812 */ /* 0x000fc600078cc0ff */
[----:B------:R-:W-:Y:S01]  /*4e70*/  FMUL.FTZ R125, R124, R135 ;  /* 0x000000877c7d7220 */ /* 0x000fe20000410000 */
[----:B------:R-:W-:Y:S03]  /*4e80*/  F2F.BF16.F32 R139, R139 ;  /* 0x0000008b008b7304 */ /* 0x000fe60000202000 */
[----:B------:R-:W-:Y:S01]  /*4e90*/  FMUL.FTZ R125, R125, UR13 ;  /* 0x0000000d7d7d7c20 */ /* 0x000fe20008410000 */
[----:B0-----:R-:W-:-:S04]  /*4ea0*/  IMAD.WIDE.U32 R132, R8, 0x10, R132 ;  /* 0x0000001008847825 */ /* 0x001fc800078e0084 */
[----:B------:R-:W-:Y:S01]  /*4eb0*/  FSEL R136, R125, RZ, P6 ;  /* 0x000000ff7d887208 */ /* 0x000fe20003000000 */
[----:B------:R-:W-:Y:S01]  /*4ec0*/  FADD.FTZ R125, R167, -R126 ;  /* 0x8000007ea77d7221 */ /* 0x000fe20000010000 */
[----:B------:R-:W-:Y:S01]  /*4ed0*/  LOP3.LUT P6, RZ, R0, 0xff00, RZ, 0xc0, !PT ;  /* 0x0000ff0000ff7812 */ /* 0x000fe200078cc0ff */
[----:B-1----:R-:W-:-:S04]  /*4ee0*/  IMAD.WIDE.U32 R130, R8, 0x8, R130 ;  /* 0x0000000808827825 */ /* 0x002fc800078e0082 */
[----:B------:R-:W-:-:S04]  /*4ef0*/  FMUL.FTZ R125, R198, R125 ;  /* 0x0000007dc67d7220 */ /* 0x000fc80000410000 */
[----:B------:R-:W-:-:S04]  /*4f00*/  FMUL.FTZ R126, R125, R135 ;  /* 0x000000877d7e7220 */ /* 0x000fc80000410000 */
[----:B------:R-:W-:-:S05]  /*4f10*/  FMUL.FTZ R126, R126, UR13 ;  /* 0x0000000d7e7e7c20 */ /* 0x000fca0008410000 */
[----:B------:R-:W-:Y:S01]  /*4f20*/  FSEL R138, R126, RZ, P6 ;  /* 0x000000ff7e8a7208 */ /* 0x000fe20003000000 */
[----:B------:R-:W-:Y:S01]  /*4f30*/  FMUL.FTZ R126, R198, R137 ;  /* 0x00000089c67e7220 */ /* 0x000fe20000410000 */
[----:B------:R-:W-:Y:S02]  /*4f40*/  LOP3.LUT P6, RZ, R0, 0xff0000, RZ, 0xc0, !PT ;  /* 0x00ff000000ff7812 */ /* 0x000fe400078cc0ff */
[----:B------:R-:W0:Y:S01]  /*4f50*/  F2F.BF16.F32 R128, R138 ;  /* 0x0000008a00807304 */ /* 0x000e220000202000 */
[----:B------:R-:W-:Y:S01]  /*4f60*/  FMUL.FTZ R135, R126, R135 ;  /* 0x000000877e877220 */ /* 0x000fe20000410000 */
[----:B------:R1:W-:Y:S03]  /*4f70*/  STG.E.128 desc[UR8][R132.64], R124 ;  /* 0x0000007c84007986 */ /* 0x0003e6000c101d08 */
[----:B------:R-:W-:-:S05]  /*4f80*/  FMUL.FTZ R135, R135, UR13 ;  /* 0x0000000d87877c20 */ /* 0x000fca0008410000 */
[----:B------:R-:W-:Y:S02]  /*4f90*/  FSEL R134, R135, RZ, P6 ;  /* 0x000000ff87867208 */ /* 0x000fe40003000000 */
[----:B------:R-:W2:Y:S01]  /*4fa0*/  F2F.BF16.F32 R135, R136 ;  /* 0x0000008800877304 */ /* 0x000ea20000202000 */
[----:B0-----:R-:W-:-:S07]  /*4fb0*/  IMAD.WIDE.U32 R128, R128, 0x10000, RZ ;  /* 0x0001000080807825 */ /* 0x001fce00078e00ff */
[----:B------:R-:W0:Y:S01]  /*4fc0*/  F2F.BF16.F32 R134, R134 ;  /* 0x0000008600867304 */ /* 0x000e220000202000 */
[----:B--2---:R-:W-:Y:S02]  /*4fd0*/  LOP3.LUT R128, R128, R135, RZ, 0xfc, !PT ;  /* 0x0000008780807212 */ /* 0x004fe400078efcff */
[----:B0-----:R-:W-:-:S04]  /*4fe0*/  PRMT R137, R134, 0x5410, R139 ;  /* 0x0000541086897816 */ /* 0x001fc8000000008b */
[----:B------:R-:W-:-:S05]  /*4ff0*/  LOP3.LUT R129, R137, R129, RZ, 0xfc, !PT ;  /* 0x0000008189817212 */ /* 0x000fca00078efcff */
[----:B------:R1:W-:Y:S01]  /*5000*/  STG.E.64 desc[UR8][R130.64], R128 ;  /* 0x0000008082007986 */ /* 0x0003e2000c101b08 */
[----:B------:R-:W-:Y:S05]  /*5010*/  BRA `(.L_x_4661) ;  /* 0x0000002400bc7947 */ /* 0x000fea0003800000 */
.L_x_4647:
        /* <DEDUP_REMOVED lines=9> */
[----:B------:R-:W-:Y:S01]  /*50b0*/  FFMA.FTZ R124, R198, R125, R98 ;  /* 0x0000007dc67c7223 */ /* 0x000fe20000010062 */
[----:B------:R-:W-:-:S03]  /*50c0*/  FFMA.FTZ R125, R192, R137, R134 ;  /* 0x00000089c07d7223 */ /* 0x000fc60000010086 */
[----:B------:R-:W-:-:S04]  /*50d0*/  FMUL.FTZ R124, R124, R135 ;  /* 0x000000877c7c7220 */ /* 0x000fc80000410000 */
[----:B------:R-:W-:-:S05]  /*50e0*/  FMUL.FTZ R124, R124, UR13 ;  /* 0x0000000d7c7c7c20 */ /* 0x000fca0008410000 */
[----:B------:R-:W-:Y:S01]  /*50f0*/  FSEL R131, R124, RZ, P6 ;  /* 0x000000ff7c837208 */ /* 0x000fe20003000000 */
[----:B------:R-:W-:Y:S01]  /*5100*/  FADD.FTZ R124, R190, -R125 ;  /* 0x8000007dbe7c7221 */ /* 0x000fe20000010000 */
[----:B------:R-:W-:-:S03]  /*5110*/  ISETP.GE.U32.AND P6, PT, R7, 0x1000000, PT ;  /* 0x010000000700780c */ /* 0x000fc60003fc6070 */
[----:B------:R-:W-:Y:S01]  /*5120*/  FFMA.FTZ R124, R198, R124, R99 ;  /* 0x0000007cc67c7223 */ /* 0x000fe20000010063 */
[----:B------:R-:W-:Y:S03]  /*5130*/  F2F.BF16.F32 R131, R131 ;  /* 0x0000008300837304 */ /* 0x000fe60000202000 */
[----:B------:R-:W-:-:S04]  /*5140*/  FMUL.FTZ R124, R124, R135 ;  /* 0x000000877c7c7220 */ /* 0x000fc80000410000 */
[----:B------:R-:W-:-:S05]  /*5150*/  FMUL.FTZ R124, R124, UR13 ;  /* 0x0000000d7c7c7c20 */ /* 0x000fca0008410000 */
[----:B------:R-:W-:Y:S01]  /*5160*/  FSEL R132, R124, RZ, P6 ;  /* 0x000000ff7c847208 */ /* 0x000fe20003000000 */
[----:B------:R-:W-:Y:S01]  /*5170*/  FFMA.FTZ R124, R199, R137, R134 ;  /* 0x00000089c77c7223 */ /* 0x000fe20000010086 */
[----:B------:R-:W-:-:S03]  /*5180*/  LOP3.LUT P6, RZ, R7, 0xff, RZ, 0xc0, !PT ;  /* 0x000000ff07ff7812 */ /* 0x000fc600078cc0ff */
[----:B------:R-:W-:Y:S01]  /*5190*/  FADD.FTZ R125, R197, -R124 ;  /* 0x8000007cc57d7221 */ /* 0x000fe20000010000 */
[----:B------:R-:W0:Y:S03]  /*51a0*/  F2F.BF16.F32 R132, R132 ;  /* 0x0000008400847304 */ /* 0x000e260000202000 */
[----:B------:R-:W-:Y:S01]  /*51b0*/  FFMA.FTZ R124, R198, R125, R96 ;  /* 0x0000007dc67c7223 */ /* 0x000fe20000010060 */
[----:B------:R-:W-:-:S03]  /*51c0*/  FFMA.FTZ R125, R196, R137, R134 ;  /* 0x00000089c47d7223 */ /* 0x000fc60000010086 */
[----:B------:R-:W-:-:S04]  /*51d0*/  FMUL.FTZ R124, R124, R135 ;  /* 0x000000877c7c7220 */ /* 0x000fc80000410000 */
[----:B------:R-:W-:Y:S01]  /*51e0*/  FMUL.FTZ R124, R124, UR13 ;  /* 0x0000000d7c7c7c20 */ /* 0x000fe20008410000 */
[----:B0-----:R-:W-:-:S04]  /*51f0*/  PRMT R133, R131, 0x5410, R132 ;  /* 0x0000541083857816 */ /* 0x001fc80000000084 */
[----:B------:R-:W-:Y:S01]  /*5200*/  FSEL R128, R124, RZ, P6 ;  /* 0x000000ff7c807208 */ /* 0x000fe20003000000 */
[----:B------:R-:W-:Y:S01]  /*5210*/  FADD.FTZ R124, R194, -R125 ;  /* 0x8000007dc27c7221 */ /* 0x000fe20000010000 */
[----:B------:R-:W-:Y:S02]  /*5220*/  LOP3.LUT P6, RZ, R7, 0xff00, RZ, 0xc0, !PT ;  /* 0x0000ff0007ff7812 */ /* 0x000fe400078cc0ff */
[----:B------:R-:W-:Y:S01]  /*5230*/  F2F.BF16.F32 R129, R128 ;  /* 0x0000008000817304 */ /* 0x000fe20000202000 */
        /* <DEDUP_REMOVED lines=12> */
.L_x_4676:
[----:B------:R-:W-:Y:S05]  /*5300*/  BSYNC.RECONVERGENT B1 ;  /* 0x0000000000017941 */ /* 0x000fea0003800200 */
.L_x_4675:
[----:B------:R-:W-:Y:S04]  /*5310*/  BSSY.RECONVERGENT B1, `(.L_x_4677) ;  /* 0x000002a000017945 */ /* 0x000fe80003800200 */
[----:B------:R-:W-:Y:S05]  /*5320*/  @!P0 BRA `(.L_x_4678) ;  /* 0x0000000000a08947 */ /* 0x000fea0003800000 */
[----:B0-----:R-:W-:Y:S01]  /*5330*/  FFMA.FTZ R124, R187, R137, R134 ;  /* 0x00000089bb7c7223 */ /* 0x001fe20000010086 */
[----:B------:R-:W-:-:S03]  /*5340*/  LOP3.LUT P6, RZ, R6, 0xff0000, RZ, 0xc0, !PT ;  /* 0x00ff000006ff7812 */ /* 0x000fc600078cc0ff */
[----:B------:R-:W-:-:S04]  /*5350*/  FADD.FTZ R125, R185, -R124 ;  /* 0x8000007cb97d7221 */ /* 0x000fc80000010000 */
[----:B------:R-:W-:-:S04]  /*5360*/  FFMA.FTZ R124, R198, R125, R102 ;  /* 0x0000007dc67c7223 */ /* 0x000fc80000010066 */
[----:B------:R-:W-:-:S04]  /*5370*/  FMUL.FTZ R124, R124, R135 ;  /* 0x000000877c7c7220 */ /* 0x000fc80000410000 */
[----:B------:R-:W-:-:S05]  /*5380*/  FMUL.FTZ R124, R124, UR13 ;  /* 0x0000000d7c7c7c20 */ /* 0x000fca0008410000 */
[----:B------:R-:W-:Y:S01]  /*5390*/  FSEL R131, R124, RZ, P6 ;  /* 0x000000ff7c837208 */ /* 0x000fe20003000000 */
[----:B------:R-:W-:Y:S01]  /*53a0*/  FFMA.FTZ R124, R184, R137, R134 ;  /* 0x00000089b87c7223 */ /* 0x000fe20000010086 */
[----:B------:R-:W-:-:S03]  /*53b0*/  ISETP.GE.U32.AND P6, PT, R6, 0x1000000, PT ;  /* 0x010000000600780c */ /* 0x000fc60003fc6070 */
[----:B------:R-:W-:Y:S01]  /*53c0*/  FADD.FTZ R124, R183, -R124 ;  /* 0x8000007cb77c7221 */ /* 0x000fe20000010000 */
[----:B------:R-:W-:Y:S03]  /*53d0*/  F2F.BF16.F32 R131, R131 ;  /* 0x0000008300837304 */ /* 0x000fe60000202000 */
[----:B------:R-:W-:-:S04]  /*53e0*/  FFMA.FTZ R124, R198, R124, R103 ;  /* 0x0000007cc67c7223 */ /* 0x000fc80000010067 */
        /* <DEDUP_REMOVED lines=28> */
.L_x_4678:
[----:B------:R-:W-:Y:S05]  /*55b0*/  BSYNC.RECONVERGENT B1 ;  /* 0x0000000000017941 */ /* 0x000fea0003800200 */
.L_x_4677:
[----:B------:R-:W-:Y:S04]  /*55c0*/  BSSY.RECONVERGENT B1, `(.L_x_4679) ;  /* 0x000002a000017945 */ /* 0x000fe80003800200 */
[----:B------:R-:W-:Y:S05]  /*55d0*/  @!P1 BRA `(.L_x_4680) ;  /* 0x0000000000a09947 */ /* 0x000fea0003800000 */
[----:B01----:R-:W-:Y:S01]  /*55e0*/  FFMA.FTZ R125, R149, R137, R134 ;  /* 0x00000089957d7223 */ /* 0x003fe20000010086 */
[----:B------:R-:W-:-:S03]  /*55f0*/  LOP3.LUT P6, RZ, R5, 0xff0000, RZ, 0xc0, !PT ;  /* 0x00ff000005ff7812 */ /* 0x000fc600078cc0ff */
[----:B------:R-:W-:-:S04]  /*5600*/  FADD.FTZ R125, R180, -R125 ;  /* 0x8000007db47d7221 */ /* 0x000fc80000010000 */
[----:B------:R-:W-:Y:S01]  /*5610*/  FFMA.FTZ R124, R198, R125, R106 ;  /* 0x0000007dc67c7223 */ /* 0x000fe2000001006a */
[----:B------:R-:W-:-:S03]  /*5620*/  FFMA.FTZ R125, R151, R137, R134 ;  /* 0x00000089977d7223 */ /* 0x000fc60000010086 */
[----:B------:R-:W-:Y:S01]  /*5630*/  FMUL.FTZ R124, R124, R135 ;  /* 0x000000877c7c7220 */ /* 0x000fe20000410000 */
[----:B------:R-:W-:-:S03]  /*5640*/  FADD.FTZ R125, R182, -R125 ;  /* 0x8000007db67d7221 */ /* 0x000fc60000010000 */
        /* <DEDUP_REMOVED lines=33> */
.L_x_4680:
[----:B------:R-:W-:Y:S05]  /*5860*/  BSYNC.RECONVERGENT B1 ;  /* 0x0000000000017941 */ /* 0x000fea0003800200 */
.L_x_4679:
[----:B------:R-:W-:Y:S04]  /*5870*/  BSSY.RECONVERGENT B1, `(.L_x_4681) ;  /* 0x000002a000017945 */ /* 0x000fe80003800200 */
[----:B------:R-:W-:Y:S05]  /*5880*/  @!P2 BRA `(.L_x_4682) ;  /* 0x0000000000a0a947 */ /* 0x000fea0003800000 */
[----:B012---:R-:W-:Y:S01]  /*5890*/  FFMA.FTZ R125, R145, R137, R134 ;  /* 0x00000089917d7223 */ /* 0x007fe20000010086 */
        /* <DEDUP_REMOVED lines=39> */
.L_x_4682:
[----:B------:R-:W-:Y:S05]  /*5b10*/  BSYNC.RECONVERGENT B1 ;  /* 0x0000000000017941 */ /* 0x000fea0003800200 */
.L_x_4681:
[----:B------:R-:W-:Y:S04]  /*5b20*/  BSSY.RECONVERGENT B1, `(.L_x_4683) ;  /* 0x000002a000017945 */ /* 0x000fe80003800200 */
[----:B------:R-:W-:Y:S05]  /*5b30*/  @!P3 BRA `(.L_x_4684) ;  /* 0x0000000000a0b947 */ /* 0x000fea0003800000 */
[----:B0123--:R-:W-:Y:S01]  /*5b40*/  FFMA.FTZ R125, R153, R137, R134 ;  /* 0x00000089997d7223 */ /* 0x00ffe20000010086 */
        /* <DEDUP_REMOVED lines=39> */
.L_x_4684:
[----:B------:R-:W-:Y:S05]  /*5dc0*/  BSYNC.RECONVERGENT B1 ;  /* 0x0000000000017941 */ /* 0x000fea0003800200 */
.L_x_4683:
[----:B------:R-:W-:Y:S04]  /*5dd0*/  BSSY.RECONVERGENT B1, `(.L_x_4685) ;  /* 0x000002a000017945 */ /* 0x000fe80003800200 */
[----:B------:R-:W-:Y:S05]  /*5de0*/  @!P4 BRA `(.L_x_4686) ;  /* 0x0000000000a0c947 */ /* 0x000fea0003800000 */
[----:B01234-:R-:W-:Y:S01]  /*5df0*/  FFMA.FTZ R125, R161, R137, R134 ;  /* 0x00000089a17d7223 */ /* 0x01ffe20000010086 */
        /* <DEDUP_REMOVED lines=39> */
.L_x_4686:
[----:B------:R-:W-:Y:S05]  /*6070*/  BSYNC.RECONVERGENT B1 ;  /* 0x0000000000017941 */ /* 0x000fea0003800200 */
.L_x_4685:
[----:B------:R-:W-:Y:S05]  /*6080*/  @!P5 BRA `(.L_x_4661) ;  /* 0x0000001400a0d947 */ /* 0x000fea0003800000 */
[-CC-:B01234-:R-:W-:Y:S01]  /*6090*/  FFMA.FTZ R124, R172, R137.reuse, R134.reuse ;  /* 0x00000089ac7c7223 */ /* 0x19ffe20000010086 */
[----:B------:R-:W-:Y:S01]  /*60a0*/  FFMA.FTZ R125, R169, R137, R134 ;  /* 0x00000089a97d7223 */ /* 0x000fe20000010086 */
[----:B------:R-:W-:Y:S02]  /*60b0*/  ISETP.GE.U32.AND P6, PT, R0, 0x1000000, PT ;  /* 0x010000000000780c */ /* 0x000fe40003fc6070 */
[----:B------:R-:W-:Y:S01]  /*60c0*/  FADD.FTZ R124, R171, -R124 ;  /* 0x8000007cab7c7221 */ /* 0x000fe20000010000 */
[----:B------:R-:W-:-:S03]  /*60d0*/  FADD.FTZ R125, R170, -R125 ;  /* 0x8000007daa7d7221 */ /* 0x000fc60000010000 */
[----:B------:R-:W-:-:S04]  /*60e0*/  FFMA.FTZ R124, R198, R124, R123 ;  /* 0x0000007cc67c7223 */ /* 0x000fc8000001007b */
[----:B------:R-:W-:-:S04]  /*60f0*/  FMUL.FTZ R124, R124, R135 ;  /* 0x000000877c7c7220 */ /* 0x000fc80000410000 */
[----:B------:R-:W-:-:S05]  /*6100*/  FMUL.FTZ R124, R124, UR13 ;  /* 0x0000000d7c7c7c20 */ /* 0x000fca0008410000 */
[----:B------:R-:W-:Y:S01]  /*6110*/  FSEL R131, R124, RZ, P6 ;  /* 0x000000ff7c837208 */ /* 0x000fe20003000000 */
[----:B------:R-:W-:Y:S01]  /*6120*/  FFMA.FTZ R124, R198, R125, R122 ;  /* 0x0000007dc67c7223 */ /* 0x000fe2000001007a */
[-CC-:B------:R-:W-:Y:S01]  /*6130*/  FFMA.FTZ R125, R165, R137.reuse, R134.reuse ;  /* 0x00000089a57d7223 */ /* 0x180fe20000010086 */
[----:B------:R-:W-:Y:S01]  /*6140*/  LOP3.LUT P6, RZ, R0, 0xff0000, RZ, 0xc0, !PT ;  /* 0x00ff000000ff7812 */ /* 0x000fe200078cc0ff */
[----:B------:R-:W-:Y:S01]  /*6150*/  FFMA.FTZ R134, R168, R137, R134 ;  /* 0x00000089a8867223 */ /* 0x000fe20000010086 */
[----:B------:R-:W-:Y:S01]  /*6160*/  FMUL.FTZ R124, R124, R135 ;  /* 0x000000877c7c7220 */ /* 0x000fe20000410000 */
[----:B------:R-:W-:Y:S01]  /*6170*/  FADD.FTZ R125, R166, -R125 ;  /* 0x8000007da67d7221 */ /* 0x000fe20000010000 */
[----:B------:R-:W-:Y:S01]  /*6180*/  F2F.BF16.F32 R131, R131 ;  /* 0x0000008300837304 */ /* 0x000fe20000202000 */
[----:B------:R-:W-:Y:S01]  /*6190*/  FADD.FTZ R134, R167, -R134 ;  /* 0x80000086a7867221 */ /* 0x000fe20000010000 */
[----:B------:R-:W-:-:S05]  /*61a0*/  FMUL.FTZ R124, R124, UR13 ;  /* 0x0000000d7c7c7c20 */ /* 0x000fca0008410000 */
[----:B------:R-:W-:Y:S01]  /*61b0*/  FSEL R130, R124, RZ, P6 ;  /* 0x000000ff7c827208 */ /* 0x000fe20003000000 */
[C---:B------:R-:W-:Y:S01]  /*61c0*/  FFMA.FTZ R124, R198.reuse, R125, R120 ;  /* 0x0000007dc67c7223 */ /* 0x040fe20000010078 */
[----:B------:R-:W-:Y:S01]  /*61d0*/  FFMA.FTZ R198, R198, R134, R121 ;  /* 0x00000086c6c67223 */ /* 0x000fe20000010079 */
[----:B------:R-:W-:Y:S02]  /*61e0*/  LOP3.LUT P6, RZ, R0, 0xff, RZ, 0xc0, !PT ;  /* 0x000000ff00ff7812 */ /* 0x000fe400078cc0ff */
[-C--:B------:R-:W-:Y:S01]  /*61f0*/  FMUL.FTZ R124, R124, R135.reuse ;  /* 0x000000877c7c7220 */ /* 0x080fe20000410000 */
[----:B------:R-:W-:Y:S01]  /*6200*/  FMUL.FTZ R198, R198, R135 ;  /* 0x00000087c6c67220 */ /* 0x000fe20000410000 */
[----:B------:R-:W0:Y:S02]  /*6210*/  F2F.BF16.F32 R130, R130 ;  /* 0x0000008200827304 */ /* 0x000e240000202000 */
[----:B------:R-:W-:Y:S01]  /*6220*/  FMUL.FTZ R124, R124, UR13 ;  /* 0x0000000d7c7c7c20 */ /* 0x000fe20008410000 */
[----:B------:R-:W-:-:S04]  /*6230*/  FMUL.FTZ R198, R198, UR13 ;  /* 0x0000000dc6c67c20 */ /* 0x000fc80008410000 */
[----:B------:R-:W-:Y:S02]  /*6240*/  FSEL R128, R124, RZ, P6 ;  /* 0x000000ff7c807208 */ /* 0x000fe40003000000 */
        /* <DEDUP_REMOVED lines=12> */
.L_x_4674:
[----:B------:R-:W-:Y:S01]  /*6310*/  ISETP.NE.AND P6, PT, R142, RZ, PT ;  /* 0x000000ff8e00720c */ /* 0x000fe20003fc5270 */
[----:B------:R-:W-:-:S12]  /*6320*/  BSSY.RECONVERGENT B1, `(.L_x_4687) ;  /* 0x000002d000017945 */ /* 0x000fd80003800200 */
[----:B------:R-:W-:Y:S05]  /*6330*/  @!P6 BRA `(.L_x_4688) ;  /* 0x0000000000ace947 */ /* 0x000fea0003800000 */
[----:B------:R-:W-:Y:S01]  /*6340*/  FFMA.FTZ R124, R199, R137, R134 ;  /* 0x00000089c77c7223 */ /* 0x000fe20000010086 */
[----:B------:R-:W-:Y:S01]  /*6350*/  LOP3.LUT P6, RZ, R7, 0xff, RZ, 0xc0, !PT ;  /* 0x000000ff07ff7812 */ /* 0x000fe200078cc0ff */
[----:B------:R-:W0:Y:S02]  /*6360*/  LDC.64 R132, c[0x0][0x478] ;  /* 0x00011e00ff847b82 */ /* 0x000e240000000a00 */
[----:B------:R-:W-:-:S04]  /*6370*/  FADD.FTZ R125, R197, -R124 ;  /* 0x8000007cc57d7221 */ /* 0x000fc80000010000 */
[----:B------:R-:W-:Y:S02]  /*6380*/  FFMA.FTZ R124, R198, R125, R96 ;  /* 0x0000007dc67c7223 */ /* 0x000fe40000010060 */
        /* <DEDUP_REMOVED lines=9> */
[----:B------:R-:W-:-:S04]  /*6420*/  FFMA.FTZ R125, R198, R125, R97 ;  /* 0x0000007dc67d7223 */ /* 0x000fc80000010061 */
        /* <DEDUP_REMOVED lines=28> */
.L_x_4688:
[----:B------:R-:W-:Y:S05]  /*65f0*/  BSYNC.RECONVERGENT B1 ;  /* 0x0000000000017941 */ /* 0x000fea0003800200 */
.L_x_4687:
[----:B------:R-:W-:Y:S04]  /*6600*/  BSSY.RECONVERGENT B1, `(.L_x_4689) ;  /* 0x000002d000017945 */ /* 0x000fe80003800200 */
[----:B------:R-:W-:Y:S05]  /*6610*/  @!P0 BRA `(.L_x_4690) ;  /* 0x0000000000ac8947 */ /* 0x000fea0003800000 */
[-CC-:B0-----:R-:W-:Y:S01]  /*6620*/  FFMA.FTZ R124, R191, R137.reuse, R134.reuse ;  /* 0x00000089bf7c7223 */ /* 0x181fe20000010086 */
[----:B------:R-:W-:Y:S01]  /*6630*/  LOP3.LUT P6, RZ, R6, 0xff, RZ, 0xc0, !PT ;  /* 0x000000ff06ff7812 */ /* 0x000fe200078cc0ff */
[----:B------:R-:W-:Y:S01]  /*6640*/  FFMA.FTZ R128, R184, R137, R134 ;  /* 0x00000089b8807223 */ /* 0x000fe20000010086 */
[----:B------:R-:W0:Y:S01]  /*6650*/  LDC.64 R132, c[0x0][0x478] ;  /* 0x00011e00ff847b82 */ /* 0x000e220000000a00 */
[----:B------:R-:W-:-:S04]  /*6660*/  FADD.FTZ R125, R189, -R124 ;  /* 0x8000007cbd7d7221 */ /* 0x000fc80000010000 */
[----:B------:R-:W-:-:S03]  /*6670*/  FFMA.FTZ R124, R198, R125, R100 ;  /* 0x0000007dc67c7223 */ /* 0x000fc60000010064 */
        /* <DEDUP_REMOVED lines=22> */
[----:B------:R-:W-:Y:S01]  /*67e0*/  FADD.FTZ R127, R183, -R128 ;  /* 0x80000080b77f7221 */ /* 0x000fe20000010000 */
[----:B------:R-:W-:-:S03]  /*67f0*/  ISETP.GE.U32.AND P6, PT, R6, 0x1000000, PT ;  /* 0x010000000600780c */ /* 0x000fc60003fc6070 */
[----:B------:R-:W-:Y:S01]  /*6800*/  FFMA.FTZ R127, R198, R127, R103 ;  /* 0x0000007fc67f7223 */ /* 0x000fe20000010067 */
        /* <DEDUP_REMOVED lines=12> */
.L_x_4690:
[----:B------:R-:W-:Y:S05]  /*68d0*/  BSYNC.RECONVERGENT B1 ;  /* 0x0000000000017941 */ /* 0x000fea0003800200 */
.L_x_4689:
        /* <DEDUP_REMOVED lines=10> */
[----:B------:R-:W-:-:S04]  /*6980*/  FFMA.FTZ R124, R198, R125, R104 ;  /* 0x0000007dc67c7223 */ /* 0x000fc80000010068 */
[----:B------:R-:W-:Y:S02]  /*6990*/  FMUL.FTZ R125, R124, R135 ;  /* 0x000000877c7d7220 */ /* 0x000fe40000410000 */
[----:B------:R-:W1:Y:S02]  /*69a0*/  LDC.64 R130, c[0x0][0x468] ;  /* 0x00011a00ff827b82 */ /* 0x000e640000000a00 */
[----:B------:R-:W-:-:S05]  /*69b0*/  FMUL.FTZ R125, R125, UR13 ;  /* 0x0000000d7d7d7c20 */ /* 0x000fca0008410000 */
[----:B------:R-:W-:Y:S01]  /*69c0*/  FSEL R136, R125, RZ, P6 ;  /* 0x000000ff7d887208 */ /* 0x000fe20003000000 */
[----:B------:R-:W-:Y:S01]  /*69d0*/  FADD.FTZ R125, R181, -R126 ;  /* 0x8000007eb57d7221 */ /* 0x000fe20000010000 */
[----:B------:R-:W-:Y:S02]  /*69e0*/  LOP3.LUT P6, RZ, R5, 0xff00, RZ, 0xc0, !PT ;  /* 0x0000ff0005ff7812 */ /* 0x000fe400078cc0ff */
[----:B------:R-:W-:Y:S01]  /*69f0*/  F2F.BF16.F32 R139, R136 ;  /* 0x00000088008b7304 */ /* 0x000fe20000202000 */
[----:B------:R-:W-:-:S04]  /*6a00*/  FFMA.FTZ R125, R198, R125, R105 ;  /* 0x0000007dc67d7223 */ /* 0x000fc80000010069 */
[----:B------:R-:W-:Y:S01]  /*6a10*/  FMUL.FTZ R126, R125, R135 ;  /* 0x000000877d7e7220 */ /* 0x000fe20000410000 */
[----:B0-----:R-:W-:-:S04]  /*6a20*/  IMAD.WIDE.U32 R132, R8, 0x10, R132 ;  /* 0x0000001008847825 */ /* 0x001fc800078e0084 */
[----:B------:R-:W-:Y:S01]  /*6a30*/  FMUL.FTZ R126, R126, UR13 ;  /* 0x0000000d7e7e7c20 */ /* 0x000fe20008410000 */
[----:B-1----:R-:W-:-:S04]  /*6a40*/  IMAD.WIDE.U32 R130, R8, 0x8, R130 ;  /* 0x0000000808827825 */ /* 0x002fc800078e0082 */
[----:B------:R-:W-:Y:S01]  /*6a50*/  FSEL R138, R126, RZ, P6 ;  /* 0x000000ff7e8a7208 */ /* 0x000fe20003000000 */
[----:B------:R-:W-:Y:S01]  /*6a60*/  FFMA.FTZ R126, R198, R127, R106 ;  /* 0x0000007fc67e7223 */ /* 0x000fe2000001006a */
[----:B------:R-:W-:Y:S02]  /*6a70*/  LOP3.LUT P6, RZ, R5, 0xff0000, RZ, 0xc0, !PT ;  /* 0x00ff000005ff7812 */ /* 0x000fe400078cc0ff */
[----:B------:R-:W-:Y:S01]  /*6a80*/  IADD3 R8, PT, PT, R8, 0x100, RZ ;  /* 0x0000010008087810 */ /* 0x000fe20007ffe0ff */
        /* <DEDUP_REMOVED lines=18> */
.L_x_4692:
[----:B------:R-:W-:Y:S05]  /*6bb0*/  BSYNC.RECONVERGENT B1 ;  /* 0x0000000000017941 */ /* 0x000fea0003800200 */
.L_x_4691:
        /* <DEDUP_REMOVED lines=45> */
.L_x_4694:
[----:B------:R-:W-:Y:S05]  /*6e90*/  BSYNC.RECONVERGENT B1 ;  /* 0x0000000000017941 */ /* 0x000fea0003800200 */
.L_x_4693:
        /* <DEDUP_REMOVED lines=45> */
.L_x_4696:
[----:B------:R-:W-:Y:S05]  /*7170*/  BSYNC.RECONVERGENT B1 ;  /* 0x0000000000017941 */ /* 0x000fea0003800200 */
.L_x_4695:
        /* <DEDUP_REMOVED lines=45> */
.L_x_4698:
[----:B------:R-:W-:Y:S05]  /*7450*/  BSYNC.RECONVERGENT B1 ;  /* 0x0000000000017941 */ /* 0x000fea0003800200 */
.L_x_4697:
        /* <DEDUP_REMOVED lines=9> */
[----:B------:R-:W-:Y:S02]  /*74f0*/  FFMA.FTZ R127, R198, R124, R123 ;  /* 0x0000007cc67f7223 */ /* 0x000fe4000001007b */
[----:B------:R-:W-:-:S02]  /*7500*/  FADD.FTZ R137, R170, -R137 ;  /* 0x80000089aa897221 */ /* 0x000fc40000010000 */
[----:B------:R-:W-:-:S03]  /*7510*/  FMUL.FTZ R124, R127, R135 ;  /* 0x000000877f7c7220 */ /* 0x000fc60000410000 */
[----:B------:R-:W1:Y:S01]  /*7520*/  LDC.64 R130, c[0x0][0x468] ;  /* 0x00011a00ff827b82 */ /* 0x000e620000000a00 */
[----:B------:R-:W-:-:S05]  /*7530*/  FMUL.FTZ R124, R124, UR13 ;  /* 0x0000000d7c7c7c20 */ /* 0x000fca0008410000 */
[----:B------:R-:W-:Y:S01]  /*7540*/  FSEL R139, R124, RZ, P6 ;  /* 0x000000ff7c8b7208 */ /* 0x000fe20003000000 */
[----:B------:R-:W-:Y:S01]  /*7550*/  FFMA.FTZ R124, R198, R125, R120 ;  /* 0x0000007dc67c7223 */ /* 0x000fe20000010078 */
        /* <DEDUP_REMOVED lines=9> */
[----:B------:R-:W-:-:S04]  /*75f0*/  FFMA.FTZ R125, R198, R125, R121 ;  /* 0x0000007dc67d7223 */ /* 0x000fc80000010079 */
[----:B------:R-:W-:-:S04]  /*7600*/  FMUL.FTZ R126, R125, R135 ;  /* 0x000000877d7e7220 */ /* 0x000fc80000410000 */
[----:B------:R-:W-:-:S05]  /*7610*/  FMUL.FTZ R126, R126, UR13 ;  /* 0x0000000d7e7e7c20 */ /* 0x000fca0008410000 */
[----:B------:R-:W-:Y:S01]  /*7620*/  FSEL R138, R126, RZ, P6 ;  /* 0x000000ff7e8a7208 */ /* 0x000fe20003000000 */
[----:B------:R-:W-:Y:S01]  /*7630*/  FFMA.FTZ R126, R198, R137, R122 ;  /* 0x00000089c67e7223 */ /* 0x000fe2000001007a */
        /* <DEDUP_REMOVED lines=12> */
[----:B------:R1:W-:Y:S02]  /*7700*/  STG.E.64 desc[UR8][R130.64], R128 ;  /* 0x0000008082007986 */ /* 0x0003e4000c101b08 */
.L_x_4661:
[----:B------:R-:W-:Y:S05]  /*7710*/  BSYNC.RECONVERGENT B0 ;  /* 0x0000000000007941 */ /* 0x000fea0003800200 */
.L_x_4646:
[----:B01234-:R-:W0:Y:S01]  /*7720*/  LDC.64 R124, c[0x0][0x380] ;  /* 0x0000e000ff7c7b82 */ /* 0x01fe220000000a00 */
[----:B------:R-:W-:Y:S01]  /*7730*/  UPLOP3.LUT UP1, UPT, UPT, UPT, UP1, 0x40, 0x4 ;  /* 0x000000000004789c */ /* 0x000fe20003f2e810 */
[----:B0-----:R-:W-:-:S04]  /*7740*/  IADD3 R38, PT, PT, R38, R124, RZ ;  /* 0x0000007c26267210 */ /* 0x001fc80007ffe0ff */
[----:B------:R-:W-:-:S13]  /*7750*/  ISETP.GE.AND P6, PT, R38, R125, PT ;  /* 0x0000007d2600720c */ /* 0x000fda0003fc6270 */
[----:B------:R-:W-:Y:S05]  /*7760*/  @!P6 BRA `(.L_x_4699) ;  /* 0xffffff900070e947 */ /* 0x000fea000383ffff */
.L_x_4629:
        /* <DEDUP_REMOVED lines=54> */
.L_x_4700:
        /* <DEDUP_REMOVED lines=11> */
.L_x_14354:


//--------------------- .text._ZN10layer_norm13ln_bwd_kernelINS_13Kernel_traitsI13__nv_bfloat16S2_fS2_fjLj7168ELj1ELj1ELj8ELj8ENS_18Kernel_traits_baseILj7168ES2_S2_fS2_fjLj256EEEEELb1ELb0ELb0ELb1EEEvNS_9BwdParamsE --------------------------
	.section	.text._ZN10layer_norm13ln_bwd_kernelINS_13Kernel_traitsI13__nv_bfloat16S2_fS2_fjLj7168ELj1ELj1ELj8ELj8ENS_18Kernel_traits_baseILj7168ES2_S2_fS2_fjLj256EEEEELb1ELb0ELb0ELb1EEEvNS_9BwdParamsE,"ax",@progbits
	.align	128
        .global         _ZN10layer_norm13ln_bwd_kernelINS_13Kernel_traitsI13__nv_bfloat16S2_fS2_fjLj7168ELj1ELj1ELj8ELj8ENS_18Kernel_traits_baseILj7168ES2_S2_fS2_fjLj256EEEEELb1ELb0ELb0ELb1EEEvNS_9BwdParamsE
        .type           _ZN10layer_norm13ln_bwd_kernelINS_13Kernel_traitsI13__nv_bfloat16S2_fS2_fjLj7168ELj1ELj1ELj8ELj8ENS_18Kernel_traits_baseILj7168ES2_S2_fS2_fjLj256EEEEELb1ELb0ELb0ELb1EEEvNS_9BwdParamsE,@function
        .size           _ZN10layer_norm13ln_bwd_kernelINS_13Kernel_traitsI13__nv_bfloat16S2_fS2_fjLj7168ELj1ELj1ELj8ELj8ENS_18Kernel_traits_baseILj7168ES2_S2_fS2_fjLj256EEEEELb1ELb0ELb0ELb1EEEvNS_9BwdParamsE,(.L_x_14355 - _ZN10layer_norm13ln_bwd_kernelINS_13Kernel_traitsI13__nv_bfloat16S2_fS2_fjLj7168ELj1ELj1ELj8ELj8ENS_18Kernel_traits_baseILj7168ES2_S2_fS2_fjLj256EEEEELb1ELb0ELb0ELb1EEEvNS_9BwdParamsE)
        .other          _ZN10layer_norm13ln_bwd_kernelINS_13Kernel_traitsI13__nv_bfloat16S2_fS2_fjLj7168ELj1ELj1ELj8ELj8ENS_18Kernel_traits_baseILj7168ES2_S2_fS2_fjLj256EEEEELb1ELb0ELb0ELb1EEEvNS_9BwdParamsE,@"STO_CUDA_ENTRY STV_DEFAULT"
_ZN10layer_norm13ln_bwd_kernelINS_13Kernel_traitsI13__nv_bfloat16S2_fS2_fjLj7168ELj1ELj1ELj8ELj8ENS_18Kernel_traits_baseILj7168ES2_S2_fS2_fjLj256EEEEELb1ELb0ELb0ELb1EEEvNS_9BwdParamsE:
.text._ZN10layer_norm13ln_bwd_kernelINS_13Kernel_traitsI13__nv_bfloat16S2_fS2_fjLj7168ELj1ELj1ELj8ELj8ENS_18Kernel_traits_baseILj7168ES2_S2_fS2_fjLj256EEEEELb1ELb0ELb0ELb1EEEvNS_9BwdParamsE:
        /* <DEDUP_REMOVED lines=37> */
[----:B------:R-:W-:Y:S02]  /*0250*/  PLOP3.LUT P2, PT, PT, PT, PT, 0x8, 0x80 ;  /* 0x000000000080781c */ /* 0x000fe40003f4e170 */
[----:B------:R-:W-:-:S02]  /*0260*/  CS2R R16, SRZ ;  /* 0x0000000000107805 */ /* 0x000fc4000001ff00 */
[----:B------:R-:W-:Y:S02]  /*0270*/  MOV R15, UR6 ;  /* 0x00000006000f7c02 */ /* 0x000fe40008000f00 */
        /* <DEDUP_REMOVED lines=37> */
[----:B------:R1:W5:Y:S01]  /*04d0*/  LDG.E.64 R174, desc[UR4][R6.64] ;  /* 0x0000000406ae7981 */ /* 0x000362000c1e1b00 */
[----:B--2---:R-:W-:Y:S01]  /*04e0*/  ISETP.NE.U32.AND P1, PT, R2, RZ, PT ;  /* 0x000000ff0200720c */ /* 0x004fe20003f25070 */
[----:B------:R-:W2:Y:S03]  /*04f0*/  LDCU UR11, c[0x0][0x400] ;  /* 0x00008000ff0b77ac */ /* 0x000ea60008000800 */
[----:B------:R-:W-:Y:S01]  /*0500*/  ISETP.NE.AND.EX P1, PT, R3, RZ, PT, P1 ;  /* 0x000000ff0300720c */ /* 0x000fe20003f25310 */
[----:B------:R-:W0:Y:S01]  /*0510*/  LDCU.64 UR12, c[0x0][0x478] ;  /* 0x00008f00ff0c77ac */ /* 0x000e220008000a00 */
[----:B------:R-:W0:Y:S01]  /*0520*/  LDCU.64 UR8, c[0x0][0x438] ;  /* 0x00008700ff0877ac */ /* 0x000e220008000a00 */
[----:B---3--:R-:W-:-:S02]  /*0530*/  SHF.L.U32 R0, R128, 0x10, RZ ;  /* 0x0000001080007819 */ /* 0x008fc400000006ff */
[----:B------:R-:W-:Y:S02]  /*0540*/  SHF.R.U64 R128, R128, 0x10, R129 ;  /* 0x0000001080807819 */ /* 0x000fe40000001281 */
[----:B----4-:R-:W-:Y:S02]  /*0550*/  SHF.L.U32 R3, R130, 0x10, RZ ;  /* 0x0000001082037819 */ /* 0x010fe400000006ff */
[----:B------:R-:W-:Y:S02]  /*0560*/  SHF.L.U32 R2, R129, 0x10, RZ ;  /* 0x0000001081027819 */ /* 0x000fe400000006ff */
[----:B-----5:R-:W-:Y:S02]  /*0570*/  SHF.L.U32 R5, R132, 0x10, RZ ;  /* 0x0000001084057819 */ /* 0x020fe400000006ff */
[----:B------:R-:W-:Y:S02]  /*0580*/  SHF.R.U64 R130, R130, 0x10, R131 ;  /* 0x0000001082827819 */ /* 0x000fe40000001283 */
[----:B-1----:R-:W-:-:S02]  /*0590*/  SHF.L.U32 R7, R134, 0x10, RZ ;  /* 0x0000001086077819 */ /* 0x002fc400000006ff */
[----:B------:R-:W-:Y:S02]  /*05a0*/  SHF.L.U32 R4, R131, 0x10, RZ ;  /* 0x0000001083047819 */ /* 0x000fe400000006ff */
[----:B------:R-:W-:Y:S02]  /*05b0*/  SHF.L.U32 R9, R136, 0x10, RZ ;  /* 0x0000001088097819 */ /* 0x000fe400000006ff */
[----:B------:R-:W-:Y:S02]  /*05c0*/  SHF.R.U64 R132, R132, 0x10, R133 ;  /* 0x0000001084847819 */ /* 0x000fe40000001285 */
[----:B------:R-:W-:Y:S02]  /*05d0*/  SHF.L.U32 R11, R172, 0x10, RZ ;  /* 0x00000010ac0b7819 */ /* 0x000fe400000006ff */
[----:B------:R-:W-:Y:S02]  /*05e0*/  SHF.L.U32 R6, R133, 0x10, RZ ;  /* 0x0000001085067819 */ /* 0x000fe400000006ff */
[----:B------:R-:W-:-:S02]  /*05f0*/  SHF.L.U32 R13, R174, 0x10, RZ ;  /* 0x00000010ae0d7819 */ /* 0x000fc400000006ff */
[----:B------:R-:W-:Y:S02]  /*0600*/  SHF.R.U64 R134, R134, 0x10, R135 ;  /* 0x0000001086867819 */ /* 0x000fe40000001287 */
[----:B------:R-:W-:Y:S02]  /*0610*/  SHF.L.U32 R8, R135, 0x10, RZ ;  /* 0x0000001087087819 */ /* 0x000fe400000006ff */
[----:B------:R-:W-:Y:S02]  /*0620*/  SHF.R.U64 R136, R136, 0x10, R137 ;  /* 0x0000001088887819 */ /* 0x000fe40000001289 */
[----:B------:R-:W-:Y:S02]  /*0630*/  SHF.L.U32 R10, R137, 0x10, RZ ;  /* 0x00000010890a7819 */ /* 0x000fe400000006ff */
[----:B------:R-:W-:Y:S02]  /*0640*/  SHF.R.U64 R172, R172, 0x10, R173 ;  /* 0x00000010acac7819 */ /* 0x000fe400000012ad */
[----:B------:R-:W-:-:S02]  /*0650*/  SHF.L.U32 R12, R173, 0x10, RZ ;  /* 0x00000010ad0c7819 */ /* 0x000fc400000006ff */
[----:B------:R-:W-:Y:S02]  /*0660*/  SHF.R.U64 R174, R174, 0x10, R175 ;  /* 0x00000010aeae7819 */ /* 0x000fe400000012af */
[----:B------:R-:W-:Y:S02]  /*0670*/  SHF.L.U32 R14, R175, 0x10, RZ ;  /* 0x00000010af0e7819 */ /* 0x000fe400000006ff */
[----:B------:R-:W-:Y:S02]  /*0680*/  SHF.R.U32.HI R129, RZ, 0x10, R129 ;  /* 0x00000010ff817819 */ /* 0x000fe40000011681 */
[----:B------:R-:W-:Y:S02]  /*0690*/  SHF.R.U32.HI R131, RZ, 0x10, R131 ;  /* 0x00000010ff837819 */ /* 0x000fe40000011683 */
[----:B------:R-:W-:Y:S02]  /*06a0*/  SHF.R.U32.HI R133, RZ, 0x10, R133 ;  /* 0x00000010ff857819 */ /* 0x000fe40000011685 */
[----:B------:R-:W-:-:S02]  /*06b0*/  SHF.R.U32.HI R135, RZ, 0x10, R135 ;  /* 0x00000010ff877819 */ /* 0x000fc40000011687 */
[----:B------:R-:W-:Y:S02]  /*06c0*/  SHF.R.U32.HI R137, RZ, 0x10, R137 ;  /* 0x00000010ff897819 */ /* 0x000fe40000011689 */
[----:B------:R-:W-:Y:S02]  /*06d0*/  SHF.R.U32.HI R173, RZ, 0x10, R173 ;  /* 0x00000010ffad7819 */ /* 0x000fe400000116ad */
[----:B------:R-:W-:Y:S02]  /*06e0*/  SHF.R.U32.HI R175, RZ, 0x10, R175 ;  /* 0x00000010ffaf7819 */ /* 0x000fe400000116af */
        /* <DEDUP_REMOVED lines=13> */
[----:B0-2---:R-:W-:-:S07]  /*07c0*/  SHF.L.U32 R175, R175, 0x10, RZ ;  /* 0x00000010afaf7819 */ /* 0x005fce00000006ff */
.L_x_4706:
        /* <DEDUP_REMOVED lines=8> */
[----:B0-----:R-:W-:Y:S01]  /*0850*/  IMAD.WIDE R88, R15, 0x4, R88 ;  /* 0x000000040f587825 */ /* 0x001fe200078e0258 */
[----:B------:R-:W-:-:S04]  /*0860*/  IADD3 R167, PT, PT, R181, 0x100, RZ ;  /* 0x00000100b5a77810 */ /* 0x000fc80007ffe0ff */
[----:B------:R-:W0:Y:S01]  /*0870*/  LDC.64 R152, c[0x0][0x3c8] ;  /* 0x0000f200ff987b82 */ /* 0x000e220000000a00 */
[----:B------:R-:W3:Y:S01]  /*0880*/  LDG.E R154, desc[UR4][R88.64] ;  /* 0x00000004589a7981 */ /* 0x000ee2000c1e1900 */
[C---:B-1----:R-:W-:Y:S01]  /*0890*/  IMAD.WIDE.U32 R80, R181.reuse, 0x10, R104 ;  /* 0x00000010b5507825 */ /* 0x042fe200078e0068 */
[----:B------:R-:W-:-:S03]  /*08a0*/  IADD3 R169, PT, PT, R181, 0x200, RZ ;  /* 0x00000200b5a97810 */ /* 0x000fc60007ffe0ff */
[--C-:B------:R-:W-:Y:S02]  /*08b0*/  IMAD.WIDE.U32 R96, R183, 0x10, R104.reuse ;  /* 0x00000010b7607825 */ /* 0x100fe400078e0068 */
[----:B------:R-:W4:Y:S02]  /*08c0*/  LDG.E.128 R80, desc[UR4][R80.64] ;  /* 0x0000000450507981 */ /* 0x000f24000c1e1d00 */
[--C-:B------:R-:W-:Y:S02]  /*08d0*/  IMAD.WIDE.U32 R84, R167, 0x10, R104.reuse ;  /* 0x00000010a7547825 */ /* 0x100fe400078e0068 */
[----:B------:R-:W4:Y:S02]  /*08e0*/  LDG.E.128 R96, desc[UR4][R96.64] ;  /* 0x0000000460607981 */ /* 0x000f24000c1e1d00 */
[----:B------:R-:W-:Y:S02]  /*08f0*/  IMAD.WIDE.U32 R90, R169, 0x10, R104 ;  /* 0x00000010a95a7825 */ /* 0x000fe400078e0068 */
[----:B------:R-:W4:Y:S01]  /*0900*/  LDG.E.128 R84, desc[UR4][R84.64] ;  /* 0x0000000454547981 */ /* 0x000f22000c1e1d00 */
[C---:B------:R-:W-:Y:S01]  /*0910*/  IADD3 R171, PT, PT, R181.reuse, 0x300, RZ ;  /* 0x00000300b5ab7810 */ /* 0x040fe20007ffe0ff */
[C---:B--2---:R-:W-:Y:S01]  /*0920*/  IMAD.WIDE.U32 R150, R181.reuse, 0x8, R106 ;  /* 0x00000008b5967825 */ /* 0x044fe200078e006a */
[C---:B------:R-:W-:Y:S01]  /*0930*/  IADD3 R177, PT, PT, R181.reuse, 0x500, RZ ;  /* 0x00000500b5b17810 */ /* 0x040fe20007ffe0ff */
[----:B------:R-:W2:Y:S01]  /*0940*/  LDG.E.128 R88, desc[UR4][R90.64] ;  /* 0x000000045a587981 */ /* 0x000ea2000c1e1d00 */
[----:B------:R-:W-:Y:S01]  /*0950*/  IADD3 R179, PT, PT, R181, 0x600, RZ ;  /* 0x00000600b5b37810 */ /* 0x000fe20007ffe0ff */
[----:B------:R-:W-:-:S02]  /*0960*/  IMAD.WIDE.U32 R92, R171, 0x10, R104 ;  /* 0x00000010ab5c7825 */ /* 0x000fc400078e0068 */
[----:B------:R-:W2:Y:S02]  /*0970*/  LDG.E.64 R150, desc[UR4][R150.64] ;  /* 0x0000000496967981 */ /* 0x000ea4000c1e1b00 */
[--C-:B------:R-:W-:Y:S02]  /*0980*/  IMAD.WIDE.U32 R100, R177, 0x10, R104.reuse ;  /* 0x00000010b1647825 */ /* 0x100fe400078e0068 */
[----:B------:R-:W2:Y:S02]  /*0990*/  LDG.E.128 R92, desc[UR4][R92.64] ;  /* 0x000000045c5c7981 */ /* 0x000ea4000c1e1d00 */
[----:B------:R-:W-:Y:S02]  /*09a0*/  IMAD.WIDE.U32 R104, R179, 0x10, R104 ;  /* 0x00000010b3687825 */ /* 0x000fe400078e0068 */
[----:B------:R-:W2:Y:S02]  /*09b0*/  LDG.E.128 R100, desc[UR4][R100.64] ;  /* 0x0000000464647981 */ /* 0x000ea4000c1e1d00 */
        /* <DEDUP_REMOVED lines=10> */
[----:B------:R-:W2:Y:S02]  /*0a60*/  LDG.E.128 R104, desc[UR4][R104.64] ;  /* 0x0000000468687981 */ /* 0x000ea4000c1e1d00 */
[----:B0-----:R-:W-:Y:S02]  /*0a70*/  IMAD.WIDE R152, R15, 0x4, R152 ;  /* 0x000000040f987825 */ /* 0x001fe400078e0298 */
[----:B------:R-:W2:Y:S04]  /*0a80*/  LDG.E.64 R144, desc[UR4][R144.64] ;  /* 0x0000000490907981 */ /* 0x000ea8000c1e1b00 */
[----:B------:R0:W2:Y:S04]  /*0a90*/  LDG.E R153, desc[UR4][R152.64] ;  /* 0x0000000498997981 */ /* 0x0000a8000c1e1900 */
[----:B------:R-:W2:Y:S01]  /*0aa0*/  LDG.E.64 R146, desc[UR4][R146.64] ;  /* 0x0000000492927981 */ /* 0x000ea2000c1e1b00 */
[----:B------:R-:W-:-:S02]  /*0ab0*/  ISETP.NE.AND P4, PT, RZ, UR7, PT ;  /* 0x00000007ff007c0c */ /* 0x000fc4000bf85270 */
[----:B------:R-:W-:-:S04]  /*0ac0*/  ISETP.NE.U32.AND P0, PT, RZ, UR8, PT ;  /* 0x00000008ff007c0c */ /* 0x000fc8000bf05070 */
[----:B------:R-:W-:Y:S02]  /*0ad0*/  ISETP.NE.AND.EX P0, PT, RZ, UR9, PT, P0 ;  /* 0x00000009ff007c0c */ /* 0x000fe4000bf05300 */
[----:B---3--:R-:W-:-:S05]  /*0ae0*/  FSEL R214, R154, RZ, !P4 ;  /* 0x000000ff9ad67208 */ /* 0x008fca0006000000 */
[C---:B----4-:R-:W-:Y:S01]  /*0af0*/  FADD.FTZ R154, -R214.reuse, R80 ;  /* 0x00000050d69a7221 */ /* 0x050fe20000010100 */
[C---:B------:R-:W-:Y:S02]  /*0b00*/  FADD.FTZ R156, -R214.reuse, R81 ;  /* 0x00000051d69c7221 */ /* 0x040fe40000010100 */
[----:B------:R-:W1:Y:S01]  /*0b10*/  LDC.64 R80, c[0x0][0x3b0] ;  /* 0x0000ec00ff507b82 */ /* 0x000e620000000a00 */
[C---:B------:R-:W-:Y:S01]  /*0b20*/  FADD.FTZ R192, -R214.reuse, R96 ;  /* 0x00000060d6c07221 */ /* 0x040fe20000010100 */
[C---:B------:R-:W-:Y:S01]  /*0b30*/  FADD.FTZ R194, -R214.reuse, R97 ;  /* 0x00000061d6c27221 */ /* 0x040fe20000010100 */
[C---:B------:R-:W-:Y:S01]  /*0b40*/  FADD.FTZ R158, -R214.reuse, R82 ;  /* 0x00000052d69e7221 */ /* 0x040fe20000010100 */
[C---:B------:R-:W-:Y:S01]  /*0b50*/  FADD.FTZ R160, -R214.reuse, R83 ;  /* 0x00000053d6a07221 */ /* 0x040fe20000010100 */
[C---:B0-----:R-:W-:Y:S01]  /*0b60*/  FADD.FTZ R152, -R214.reuse, R84 ;  /* 0x00000054d6987221 */ /* 0x041fe20000010100 */
[C---:B------:R-:W-:Y:S02]  /*0b70*/  FADD.FTZ R162, -R214.reuse, R85 ;  /* 0x00000055d6a27221 */ /* 0x040fe40000010100 */
[----:B------:R-:W0:Y:S01]  /*0b80*/  @P1 LDC.64 R96, c[0x0][0x3e0] ;  /* 0x0000f800ff601b82 */ /* 0x000e220000000a00 */
[C---:B--2---:R-:W-:Y:S01]  /*0b90*/  FADD.FTZ R168, -R214.reuse, R88 ;  /* 0x00000058d6a87221 */ /* 0x044fe20000010100 */
[----:B------:R-:W-:-:S06]  /*0ba0*/  FADD.FTZ R170, -R214, R89 ;  /* 0x00000059d6aa7221 */ /* 0x000fcc0000010100 */
[----:B------:R-:W2:Y:S01]  /*0bb0*/  @P0 LDC.64 R84, c[0x0][0x438] ;  /* 0x00010e00ff540b82 */ /* 0x000ea20000000a00 */
[C---:B------:R-:W-:Y:S01]  /*0bc0*/  FADD.FTZ R164, -R214.reuse, R86 ;  /* 0x00000056d6a47221 */ /* 0x040fe20000010100 */
[----:B------:R-:W-:-:S06]  /*0bd0*/  FADD.FTZ R166, -R214, R87 ;  /* 0x00000057d6a67221 */ /* 0x000fcc0000010100 */
[----:B------:R-:W3:Y:S01]  /*0be0*/  @P0 LDC.64 R82, c[0x0][0x438] ;  /* 0x00010e00ff520b82 */ /* 0x000ee20000000a00 */
[C---:B------:R-:W-:Y:S01]  /*0bf0*/  FADD.FTZ R176, -R214.reuse, R90 ;  /* 0x0000005ad6b07221 */ /* 0x040fe20000010100 */
[----:B------:R-:W-:-:S06]  /*0c00*/  FADD.FTZ R178, -R214, R91 ;  /* 0x0000005bd6b27221 */ /* 0x000fcc0000010100 */
[----:B------:R-:W4:Y:S01]  /*0c10*/  @P0 LDC.64 R88, c[0x0][0x438] ;  /* 0x00010e00ff580b82 */ /* 0x000f220000000a00 */
[C---:B------:R-:W-:Y:S01]  /*0c20*/  FADD.FTZ R184, -R214.reuse, R92 ;  /* 0x0000005cd6b87221 */ /* 0x040fe20000010100 */
[C---:B------:R-:W-:Y:S01]  /*0c30*/  FADD.FTZ R186, -R214.reuse, R93 ;  /* 0x0000005dd6ba7221 */ /* 0x040fe20000010100 */
[----:B------:R-:W-:-:S05]  /*0c40*/  FADD.FTZ R188, -R214, R94 ;  /* 0x0000005ed6bc7221 */ /* 0x000fca0000010100 */
[----:B------:R-:W4:Y:S01]  /*0c50*/  @P0 LDC.64 R86, c[0x0][0x438] ;  /* 0x00010e00ff560b82 */ /* 0x000f220000000a00 */
[C---:B------:R-:W-:Y:S01]  /*0c60*/  FADD.FTZ R190, -R214.reuse, R95 ;  /* 0x0000005fd6be7221 */ /* 0x040fe20000010100 */
[C---:B------:R-:W-:Y:S01]  /*0c70*/  FADD.FTZ R196, -R214.reuse, R98 ;  /* 0x00000062d6c47221 */ /* 0x040fe20000010100 */
[C---:B------:R-:W-:Y:S01]  /*0c80*/  FADD.FTZ R198, -R214.reuse, R99 ;  /* 0x00000063d6c67221 */ /* 0x040fe20000010100 */
[C---:B------:R-:W-:Y:S01]  /*0c90*/  FADD.FTZ R200, -R214.reuse, R100 ;  /* 0x00000064d6c87221 */ /* 0x040fe20000010100 */
[C---:B------:R-:W-:Y:S01]  /*0ca0*/  FADD.FTZ R202, -R214.reuse, R101 ;  /* 0x00000065d6ca7221 */ /* 0x040fe20000010100 */
[C---:B------:R-:W-:Y:S01]  /*0cb0*/  FADD.FTZ R204, -R214.reuse, R102 ;  /* 0x00000066d6cc7221 */ /* 0x040fe20000010100 */
[C---:B------:R-:W-:Y:S01]  /*0cc0*/  FADD.FTZ R206, -R214.reuse, R103 ;  /* 0x00000067d6ce7221 */ /* 0x040fe20000010100 */
[----:B------:R-:W4:Y:S01]  /*0cd0*/  @P0 LDC.64 R90, c[0x0][0x438] ;  /* 0x00010e00ff5a0b82 */ /* 0x000f220000000a00 */
[C---:B------:R-:W-:Y:S01]  /*0ce0*/  FADD.FTZ R208, -R214.reuse, R104 ;  /* 0x00000068d6d07221 */ /* 0x040fe20000010100 */
[C---:B------:R-:W-:Y:S01]  /*0cf0*/  FADD.FTZ R210, -R214.reuse, R105 ;  /* 0x00000069d6d27221 */ /* 0x040fe20000010100 */
[C---:B------:R-:W-:Y:S01]  /*0d00*/  FADD.FTZ R212, -R214.reuse, R106 ;  /* 0x0000006ad6d47221 */ /* 0x040fe20000010100 */
[----:B------:R-:W-:Y:S01]  /*0d10*/  MOV R180, R138 ;  /* 0x0000008a00b47202 */ /* 0x000fe20000000f00 */
[----:B------:R-:W-:Y:S01]  /*0d20*/  FADD.FTZ R214, -R214, R107 ;  /* 0x0000006bd6d67221 */ /* 0x000fe20000010100 */
[----:B------:R-:W-:Y:S01]  /*0d30*/  SHF.R.U64 R163, R138, 0x10, R139 ;  /* 0x000000108aa37819 */ /* 0x000fe2000000128b */
[----:B-1----:R-:W-:Y:S01]  /*0d40*/  IMAD.WIDE.U32 R100, R181, 0x4, R80 ;  /* 0x00000004b5647825 */ /* 0x002fe200078e0050 */
[----:B------:R-:W-:Y:S01]  /*0d50*/  MOV R165, R139 ;  /* 0x0000008b00a57202 */ /* 0x000fe20000000f00 */
[----:B------:R-:W1:Y:S01]  /*0d60*/  @P0 LDC.64 R92, c[0x0][0x438] ;  /* 0x00010e00ff5c0b82 */ /* 0x000e620000000a00 */
[----:B------:R-:W-:Y:S01]  /*0d70*/  SHF.R.U32.HI R182, RZ, 0x10, R139 ;  /* 0x00000010ffb67819 */ /* 0x000fe2000001168b */
[--C-:B------:R-:W-:Y:S01]  /*0d80*/  IMAD.WIDE.U32 R102, R167, 0x4, R80.reuse ;  /* 0x00000004a7667825 */ /* 0x100fe200078e0050 */
[----:B------:R-:W-:Y:S01]  /*0d90*/  MOV R157, R150 ;  /* 0x00000096009d7202 */ /* 0x000fe20000000f00 */
[----:B------:R-:W5:Y:S02]  /*0da0*/  LDG.E R100, desc[UR4][R100.64] ;  /* 0x0000000464647981 */ /* 0x000f64000c1e1900 */
[--C-:B------:R-:W-:Y:S01]  /*0db0*/  IMAD.WIDE.U32 R104, R169, 0x4, R80.reuse ;  /* 0x00000004a9687825 */ /* 0x100fe200078e0050 */
[----:B------:R-:W-:Y:S01]  /*0dc0*/  MOV R155, R151 ;  /* 0x00000097009b7202 */ /* 0x000fe20000000f00 */
[----:B------:R-:W1:Y:S02]  /*0dd0*/  @P0 LDC.64 R94, c[0x0][0x438] ;  /* 0x00010e00ff5e0b82 */ /* 0x000e640000000a00 */
[----:B------:R-:W-:-:S04]  /*0de0*/  IMAD.WIDE.U32 R106, R171, 0x4, R80 ;  /* 0x00000004ab6a7825 */ /* 0x000fc800078e0050 */
[----:B------:R-:W-:-:S04]  /*0df0*/  IMAD.WIDE.U32 R138, R183, 0x4, R80 ;  /* 0x00000004b78a7825 */ /* 0x000fc800078e0050 */
[----:B------:R-:W-:Y:S01]  /*0e00*/  IMAD.WIDE.U32 R98, R177, 0x4, R80 ;  /* 0x00000004b1627825 */ /* 0x000fe200078e0050 */
[----:B------:R-:W-:-:S03]  /*0e10*/  SHF.R.U64 R150, R150, 0x10, R151 ;  /* 0x0000001096967819 */ /* 0x000fc60000001297 */
[----:B0-----:R-:W-:-:S04]  /*0e20*/  @P1 IMAD.WIDE R96, R15, 0x2, R96 ;  /* 0x000000020f601825 */ /* 0x001fc800078e0260 */
[----:B--2---:R-:W-:-:S04]  /*0e30*/  @P0 IMAD.WIDE.U32 R84, R181, 0x10, R84 ;  /* 0x00000010b5540825 */ /* 0x004fc800078e0054 */
[----:B---3--:R-:W-:Y:S01]  /*0e40*/  @P0 IMAD.WIDE.U32 R82, R167, 0x10, R82 ;  /* 0x00000010a7520825 */ /* 0x008fe200078e0052 */
[----:B------:R0:W2:Y:S03]  /*0e50*/  @P1 LDG.E.U16 R97, desc[UR4][R96.64] ;  /* 0x0000000460611981 */ /* 0x0000a6000c1e1500 */
[C---:B------:R-:W-:Y:S01]  /*0e60*/  IMAD.WIDE.U32 R80, R179.reuse, 0x4, R80 ;  /* 0x00000004b3507825 */ /* 0x040fe200078e0050 */
[----:B------:R-:W5:Y:S04]  /*0e70*/  @P0 LDG.E.128 R52, desc[UR4][R84.64] ;  /* 0x0000000454340981 */ /* 0x000f68000c1e1d00 */
[----:B------:R3:W5:Y:S01]  /*0e80*/  LDG.E R101, desc[UR4][R80.64] ;  /* 0x0000000450657981 */ /* 0x000762000c1e1900 */
[----:B----4-:R-:W-:-:S04]  /*0e90*/  @P0 IMAD.WIDE.U32 R88, R179, 0x10, R88 ;  /* 0x00000010b3580825 */ /* 0x010fc800078e0058 */
[----:B0-----:R-:W-:Y:S01]  /*0ea0*/  FMUL.FTZ R96, R153, R154 ;  /* 0x0000009a99607220 */ /* 0x001fe20000410000 */
[----:B------:R-:W-:Y:S01]  /*0eb0*/  SHF.R.U32.HI R151, RZ, 0x10, R151 ;  /* 0x00000010ff977819 */ /* 0x000fe20000011697 */
[----:B------:R0:W5:Y:S01]  /*0ec0*/  @P0 LDG.E.128 R56, desc[UR4][R82.64] ;  /* 0x0000000452380981 */ /* 0x000162000c1e1d00 */
[----:B------:R-:W-:-:S04]  /*0ed0*/  @P0 IMAD.WIDE.U32 R86, R171, 0x10, R86 ;  /* 0x00000010ab560825 */ /* 0x000fc800078e0056 */
[----:B------:R-:W-:Y:S01]  /*0ee0*/  FMUL.FTZ R207, R153, R156 ;  /* 0x0000009c99cf7220 */ /* 0x000fe20000410000 */
[----:B------:R-:W-:Y:S01]  /*0ef0*/  MOV R161, R148 ;  /* 0x0000009400a17202 */ /* 0x000fe20000000f00 */
[----:B------:R4:W5:Y:S01]  /*0f00*/  @P0 LDG.E.128 R76, desc[UR4][R88.64] ;  /* 0x00000004584c0981 */ /* 0x000962000c1e1d00 */
[----:B---3--:R-:W-:Y:S02]  /*0f10*/  SHF.L.U32 R80, R157, 0x10, RZ ;  /* 0x000000109d507819 */ /* 0x008fe400000006ff */
[----:B------:R-:W-:Y:S01]  /*0f20*/  SHF.L.U32 R81, R150, 0x10, RZ ;  /* 0x0000001096517819 */ /* 0x000fe200000006ff */
[----:B------:R-:W-:Y:S01]  /*0f30*/  @P0 IMAD.WIDE.U32 R90, R177, 0x10, R90 ;  /* 0x00000010b15a0825 */ /* 0x000fe200078e005a */
[----:B------:R-:W-:-:S03]  /*0f40*/  SHF.L.U32 R84, R155, 0x10, RZ ;  /* 0x000000109b547819 */ /* 0x000fc600000006ff */
[----:B------:R-:W-:Y:S01]  /*0f50*/  FMUL.FTZ R213, R13, R80 ;  /* 0x000000500dd57220 */ /* 0x000fe20000410000 */
[----:B------:R-:W-:Y:S01]  /*0f60*/  SHF.L.U32 R85, R151, 0x10, RZ ;  /* 0x0000001097557819 */ /* 0x000fe200000006ff */
[----:B------:R-:W-:Y:S01]  /*0f70*/  FMUL.FTZ R154, R174, R81 ;  /* 0x00000051ae9a7220 */ /* 0x000fe20000410000 */
[----:B------:R-:W-:Y:S01]  /*0f80*/  FMUL.FTZ R158, R153, R158 ;  /* 0x0000009e999e7220 */ /* 0x000fe20000410000 */
[----:B0-----:R-:W-:Y:S01]  /*0f90*/  FADD.FTZ R83, RZ, R213 ;  /* 0x000000d5ff537221 */ /* 0x001fe20000010000 */
[----:B------:R-:W-:Y:S01]  /*0fa0*/  FFMA.FTZ R82, R96, R213, RZ ;  /* 0x000000d560527223 */ /* 0x000fe200000100ff */
[----:B------:R-:W-:Y:S01]  /*0fb0*/  FMUL.FTZ R209, R14, R84 ;  /* 0x000000540ed17220 */ /* 0x000fe20000410000 */
[----:B------:R0:W5:Y:S01]  /*0fc0*/  @P0 LDG.E.128 R64, desc[UR4][R86.64] ;  /* 0x0000000456400981 */ /* 0x000162000c1e1d00 */
[----:B----4-:R-:W-:Y:S01]  /*0fd0*/  FADD.FTZ R88, R154, R83 ;  /* 0x000000539a587221 */ /* 0x010fe20000010000 */
[----:B------:R-:W-:Y:S01]  /*0fe0*/  FFMA.FTZ R83, R207, R154, R82 ;  /* 0x0000009acf537223 */ /* 0x000fe20000010052 */
[----:B------:R-:W-:Y:S01]  /*0ff0*/  SHF.R.U64 R148, R148, 0x10, R149 ;  /* 0x0000001094947819 */ /* 0x000fe20000001295 */
[----:B------:R-:W-:Y:S01]  /*1000*/  FMUL.FTZ R150, R175, R85 ;  /* 0x00000055af967220 */ /* 0x000fe20000410000 */
[----:B------:R-:W-:Y:S01]  /*1010*/  FMUL.FTZ R211, R153, R160 ;  /* 0x000000a099d37220 */ /* 0x000fe20000410000 */
[----:B------:R-:W-:Y:S01]  /*1020*/  FFMA.FTZ R82, R158, R209, R83 ;  /* 0x000000d19e527223 */ /* 0x000fe20000010053 */
[----:B------:R3:W5:Y:S01]  /*1030*/  @P0 LDG.E.128 R72, desc[UR4][R90.64] ;  /* 0x000000045a480981 */ /* 0x000762000c1e1d00 */
[----:B0-----:R-:W-:Y:S01]  /*1040*/  SHF.L.U32 R86, R161, 0x10, RZ ;  /* 0x00000010a1567819 */ /* 0x001fe200000006ff */
[----:B------:R-:W-:Y:S01]  /*1050*/  FADD.FTZ R87, R209, R88 ;  /* 0x00000058d1577221 */ /* 0x000fe20000010000 */
[----:B------:R-:W-:Y:S01]  /*1060*/  MOV R159, R149 ;  /* 0x00000095009f7202 */ /* 0x000fe20000000f00 */
[----:B-1----:R-:W-:-:S04]  /*1070*/  @P0 IMAD.WIDE.U32 R92, R183, 0x10, R92 ;  /* 0x00000010b75c0825 */ /* 0x002fc800078e005c */
[----:B------:R-:W-:Y:S01]  /*1080*/  FMUL.FTZ R152, R153, R152 ;  /* 0x0000009899987220 */ /* 0x000fe20000410000 */
[----:B------:R-:W-:Y:S01]  /*1090*/  FMUL.FTZ R219, R11, R86 ;  /* 0x000000560bdb7220 */ /* 0x000fe20000410000 */
[----:B------:R-:W-:Y:S01]  /*10a0*/  FADD.FTZ R88, R150, R87 ;  /* 0x0000005796587221 */ /* 0x000fe20000010000 */
[----:B---3--:R-:W-:Y:S01]  /*10b0*/  SHF.L.U32 R91, R148, 0x10, RZ ;  /* 0x00000010945b7819 */ /* 0x008fe200000006ff */
[----:B------:R-:W-:Y:S01]  /*10c0*/  FFMA.FTZ R83, R211, R150, R82 ;  /* 0x00000096d3537223 */ /* 0x000fe20000010052 */
[----:B------:R-:W-:Y:S01]  /*10d0*/  SHF.R.U32.HI R149, RZ, 0x10, R149 ;  /* 0x00000010ff957819 */ /* 0x000fe20000011695 */
[----:B------:R-:W-:Y:S01]  /*10e0*/  FADD.FTZ R87, R219, R88 ;  /* 0x00000058db577221 */ /* 0x000fe20000010000 */
[----:B------:R-:W-:Y:S02]  /*10f0*/  SHF.L.U32 R90, R159, 0x10, RZ ;  /* 0x000000109f5a7819 */ /* 0x000fe400000006ff */
[----:B------:R-:W-:Y:S01]  /*1100*/  SHF.L.U32 R216, R180, 0x10, RZ ;  /* 0x00000010b4d87819 */ /* 0x000fe200000006ff */
[----:B------:R-:W-:Y:S01]  /*1110*/  FMUL.FTZ R180, R172, R91 ;  /* 0x0000005bacb47220 */ /* 0x000fe20000410000 */
[C---:B------:R-:W-:Y:S01]  /*1120*/  FMUL.FTZ R205, R153.reuse, R162 ;  /* 0x000000a299cd7220 */ /* 0x040fe20000410000 */
[----:B------:R-:W-:Y:S01]  /*1130*/  FFMA.FTZ R82, R152, R219, R83 ;  /* 0x000000db98527223 */ /* 0x000fe20000010053 */
[----:B------:R0:W5:Y:S01]  /*1140*/  @P0 LDG.E.128 R68, desc[UR4][R92.64] ;  /* 0x000000045c440981 */ /* 0x000162000c1e1d00 */
[----:B------:R-:W-:Y:S01]  /*1150*/  FMUL.FTZ R217, R12, R90 ;  /* 0x0000005a0cd97220 */ /* 0x000fe20000410000 */
[----:B------:R-:W-:Y:S01]  /*1160*/  FADD.FTZ R88, R180, R87 ;  /* 0x00000057b4587221 */ /* 0x000fe20000010000 */
[----:B------:R-:W-:Y:S01]  /*1170*/  FMUL.FTZ R164, R153, R164 ;  /* 0x000000a499a47220 */ /* 0x000fe20000410000 */
[----:B------:R-:W-:Y:S01]  /*1180*/  FFMA.FTZ R83, R205, R180, R82 ;  /* 0x000000b4cd537223 */ /* 0x000fe20000010052 */
[----:B------:R-:W-:Y:S01]  /*1190*/  FMUL.FTZ R155, R153, R178 ;  /* 0x000000b2999b7220 */ /* 0x000fe20000410000 */
[----:B------:R-:W-:-:S04]  /*11a0*/  @P0 IMAD.WIDE.U32 R94, R169, 0x10, R94 ;  /* 0x00000010a95e0825 */ /* 0x000fc800078e005e */
[C---:B------:R-:W-:Y:S01]  /*11b0*/  FMUL.FTZ R203, R153.reuse, R166 ;  /* 0x000000a699cb7220 */ /* 0x040fe20000410000 */
[----:B------:R-:W-:Y:S01]  /*11c0*/  FMUL.FTZ R168, R153, R168 ;  /* 0x000000a899a87220 */ /* 0x000fe20000410000 */
[----:B------:R-:W-:Y:S01]  /*11d0*/  MOV R191, R142 ;  /* 0x0000008e00bf7202 */ /* 0x000fe20000000f00 */
[----:B------:R1:W5:Y:S01]  /*11e0*/  LDG.E R106, desc[UR4][R106.64] ;  /* 0x000000046a6a7981 */ /* 0x000362000c1e1900 */
[----:B0-----:R-:W-:Y:S01]  /*11f0*/  SHF.L.U32 R92, R149, 0x10, RZ ;  /* 0x00000010955c7819 */ /* 0x001fe200000006ff */
[----:B------:R-:W-:Y:S01]  /*1200*/  FADD.FTZ R87, R217, R88 ;  /* 0x00000058d9577221 */ /* 0x000fe20000010000 */
[----:B------:R-:W-:Y:S01]  /*1210*/  FFMA.FTZ R82, R164, R217, R83 ;  /* 0x000000d9a4527223 */ /* 0x000fe20000010053 */
[----:B------:R-:W-:Y:S01]  /*1220*/  SHF.L.U32 R93, R163, 0x10, RZ ;  /* 0x00000010a35d7819 */ /* 0x000fe200000006ff */
[----:B------:R-:W-:Y:S01]  /*1230*/  FMUL.FTZ R215, R9, R216 ;  /* 0x000000d809d77220 */ /* 0x000fe20000410000 */
[----:B------:R-:W-:Y:S01]  /*1240*/  FMUL.FTZ R178, R173, R92 ;  /* 0x0000005cadb27220 */ /* 0x000fe20000410000 */
[----:B------:R0:W5:Y:S03]  /*1250*/  @P0 LDG.E.128 R60, desc[UR4][R94.64] ;  /* 0x000000045e3c0981 */ /* 0x000166000c1e1d00 */
[----:B------:R-:W-:Y:S01]  /*1260*/  FADD.FTZ R88, R178, R87 ;  /* 0x00000057b2587221 */ /* 0x000fe20000010000 */
[----:B------:R-:W-:Y:S01]  /*1270*/  FFMA.FTZ R83, R203, R178, R82 ;  /* 0x000000b2cb537223 */ /* 0x000fe20000010052 */
[----:B------:R-:W-:Y:S01]  /*1280*/  FMUL.FTZ R157, R153, R170 ;  /* 0x000000aa999d7220 */ /* 0x000fe20000410000 */
[----:B------:R-:W-:Y:S01]  /*1290*/  FMUL.FTZ R170, R136, R93 ;  /* 0x0000005d88aa7220 */ /* 0x000fe20000410000 */
[----:B------:R-:W-:Y:S01]  /*12a0*/  FADD.FTZ R87, R215, R88 ;  /* 0x00000058d7577221 */ /* 0x000fe20000010000 */
[----:B------:R-:W-:Y:S01]  /*12b0*/  FFMA.FTZ R82, R168, R215, R83 ;  /* 0x000000d7a8527223 */ /* 0x000fe20000010053 */
[----:B------:R-:W-:-:S02]  /*12c0*/  MOV R187, R140 ;  /* 0x0000008c00bb7202 */ /* 0x000fc40000000f00 */
[----:B------:R-:W-:Y:S02]  /*12d0*/  SHF.R.U64 R185, R140, 0x10, R141 ;  /* 0x000000108cb97819 */ /* 0x000fe4000000128d */
[----:B------:R-:W-:Y:S01]  /*12e0*/  MOV R189, R141 ;  /* 0x0000008d00bd7202 */ /* 0x000fe20000000f00 */
[----:B-1----:R-:W-:Y:S01]  /*12f0*/  FMUL.FTZ R107, R153, R194 ;  /* 0x000000c2996b7220 */ /* 0x002fe20000410000 */
[----:B0-----:R-:W-:Y:S01]  /*1300*/  SHF.L.U32 R94, R165, 0x10, RZ ;  /* 0x00000010a55e7819 */ /* 0x001fe200000006ff */
[----:B------:R0:W5:Y:S01]  /*1310*/  LDG.E R140, desc[UR4][R98.64] ;  /* 0x00000004628c7981 */ /* 0x000162000c1e1900 */
[----:B------:R-:W-:Y:S01]  /*1320*/  SHF.L.U32 R182, R182, 0x10, RZ ;  /* 0x00000010b6b67819 */ /* 0x000fe200000006ff */
[----:B------:R-:W-:Y:S01]  /*1330*/  FADD.FTZ R88, R170, R87 ;  /* 0x00000057aa587221 */ /* 0x000fe20000010000 */
[----:B------:R-:W-:Y:S01]  /*1340*/  SHF.L.U32 R194, R191, 0x10, RZ ;  /* 0x00000010bfc27819 */ /* 0x000fe200000006ff */
[----:B------:R-:W-:Y:S01]  /*1350*/  FMUL.FTZ R191, R10, R94 ;  /* 0x0000005e0abf7220 */ /* 0x000fe20000410000 */
[----:B------:R-:W-:Y:S01]  /*1360*/  FFMA.FTZ R83, R157, R170, R82 ;  /* 0x000000aa9d537223 */ /* 0x000fe20000010052 */
[----:B------:R-:W-:Y:S01]  /*1370*/  FMUL.FTZ R151, R153, R186 ;  /* 0x000000ba99977220 */ /* 0x000fe20000410000 */
[----:B------:R-:W-:Y:S01]  /*1380*/  SHF.L.U32 R186, R187, 0x10, RZ ;  /* 0x00000010bbba7819 */ /* 0x000fe200000006ff */
[C---:B------:R-:W-:Y:S01]  /*1390*/  FMUL.FTZ R184, R153.reuse, R184 ;  /* 0x000000b899b87220 */ /* 0x040fe20000410000 */
[C---:B------:R-:W-:Y:S01]  /*13a0*/  FMUL.FTZ R188, R153.reuse, R188 ;  /* 0x000000bc99bc7220 */ /* 0x040fe20000410000 */
[----:B0-----:R-:W-:Y:S01]  /*13b0*/  FMUL.FTZ R98, R153, R176 ;  /* 0x000000b099627220 */ /* 0x001fe20000410000 */
        /* <DEDUP_REMOVED lines=9> */
[----:B------:R-:W-:Y:S01]  /*1450*/  SHF.R.U32.HI R141, RZ, 0x10, R141 ;  /* 0x00000010ff8d7819 */ /* 0x000fe2000001168d */
[----:B------:R-:W-:Y:S01]  /*1460*/  FMUL.FTZ R162, R134, R221 ;  /* 0x000000dd86a27220 */ /* 0x000fe20000410000 */
[----:B------:R-:W-:Y:S01]  /*1470*/  FADD.FTZ R87, R189, R88 ;  /* 0x00000058bd577221 */ /* 0x000fe20000010000 */
[----:B------:R-:W-:Y:S01]  /*1480*/  FFMA.FTZ R82, R184, R189, R83 ;  /* 0x000000bdb8527223 */ /* 0x000fe20000010053 */
[----:B------:R-:W-:Y:S01]  /*1490*/  SHF.L.U32 R218, R141, 0x10, RZ ;  /* 0x000000108dda7819 */ /* 0x000fe200000006ff */
[----:B------:R-:W-:Y:S01]  /*14a0*/  FMUL.FTZ R187, R8, R190 ;  /* 0x000000be08bb7220 */ /* 0x000fe20000410000 */
[----:B------:R-:W-:Y:S01]  /*14b0*/  FADD.FTZ R88, R162, R87 ;  /* 0x00000057a2587221 */ /* 0x000fe20000010000 */
[----:B------:R-:W-:Y:S01]  /*14c0*/  FFMA.FTZ R83, R151, R162, R82 ;  /* 0x000000a297537223 */ /* 0x000fe20000010052 */
[----:B------:R-:W-:Y:S01]  /*14d0*/  SHF.R.U64 R142, R142, 0x10, R143 ;  /* 0x000000108e8e7819 */ /* 0x000fe2000000128f */
[----:B------:R-:W-:Y:S01]  /*14e0*/  FMUL.FTZ R160, R135, R218 ;  /* 0x000000da87a07220 */ /* 0x000fe20000410000 */
[----:B------:R-:W-:Y:S01]  /*14f0*/  FADD.FTZ R87, R187, R88 ;  /* 0x00000058bb577221 */ /* 0x000fe20000010000 */
[----:B------:R-:W-:Y:S01]  /*1500*/  FFMA.FTZ R82, R188, R187, R83 ;  /* 0x000000bbbc527223 */ /* 0x000fe20000010053 */
[----:B------:R-:W-:Y:S01]  /*1510*/  SHF.L.U32 R223, R142, 0x10, RZ ;  /* 0x000000108edf7819 */ /* 0x000fe200000006ff */
[----:B------:R-:W-:Y:S01]  /*1520*/  FMUL.FTZ R185, R5, R194 ;  /* 0x000000c205b97220 */ /* 0x000fe20000410000 */
[----:B------:R-:W-:Y:S01]  /*1530*/  MOV R193, R143 ;  /* 0x0000008f00c17202 */ /* 0x000fe20000000f00 */
        /* <DEDUP_REMOVED lines=8> */
[----:B------:R-:W-:Y:S01]  /*15c0*/  FMUL.FTZ R99, R153, R198 ;  /* 0x000000c699637220 */ /* 0x000fe20000410000 */
[----:B------:R-:W-:Y:S01]  /*15d0*/  MOV R195, R144 ;  /* 0x0000009000c37202 */ /* 0x000fe20000000f00 */
[----:B------:R-:W-:Y:S01]  /*15e0*/  FADD.FTZ R88, R148, R83 ;  /* 0x0000005394587221 */ /* 0x000fe20000010000 */
[----:B------:R-:W-:Y:S01]  /*15f0*/  SHF.L.U32 R198, R143, 0x10, RZ ;  /* 0x000000108fc67819 */ /* 0x000fe200000006ff */
[----:B------:R-:W-:Y:S01]  /*1600*/  FMUL.FTZ R196, R153, R196 ;  /* 0x000000c499c47220 */ /* 0x000fe20000410000 */
[----:B------:R-:W-:Y:S01]  /*1610*/  FMUL.FTZ R159, R6, R193 ;  /* 0x000000c1069f7220 */ /* 0x000fe20000410000 */
[----:B------:R-:W-:Y:S01]  /*1620*/  FFMA.FTZ R83, R107, R148, R82 ;  /* 0x000000946b537223 */ /* 0x000fe20000010052 */
[----:B------:R0:W5:Y:S01]  /*1630*/  LDG.E R102, desc[UR4][R102.64] ;  /* 0x0000000466667981 */ /* 0x000162000c1e1900 */
[----:B------:R-:W-:Y:S01]  /*1640*/  SHF.R.U64 R144, R144, 0x10, R145 ;  /* 0x0000001090907819 */ /* 0x000fe20000001291 */
[----:B------:R-:W-:Y:S01]  /*1650*/  FMUL.FTZ R156, R133, R198 ;  /* 0x000000c6859c7220 */ /* 0x000fe20000410000 */
[----:B------:R-:W-:Y:S01]  /*1660*/  FADD.FTZ R87, R159, R88 ;  /* 0x000000589f577221 */ /* 0x000fe20000010000 */
[----:B------:R-:W-:Y:S01]  /*1670*/  FFMA.FTZ R82, R196, R159, R83 ;  /* 0x0000009fc4527223 */ /* 0x000fe20000010053 */
[----:B------:R-:W-:Y:S01]  /*1680*/  MOV R197, R145 ;  /* 0x0000009100c57202 */ /* 0x000fe20000000f00 */
[C---:B------:R-:W-:Y:S01]  /*1690*/  FMUL.FTZ R200, R153.reuse, R200 ;  /* 0x000000c899c87220 */ /* 0x040fe20000410000 */
[----:B------:R-:W-:Y:S01]  /*16a0*/  SHF.R.U32.HI R199, RZ, 0x10, R145 ;  /* 0x00000010ffc77819 */ /* 0x000fe20000011691 */
[C---:B------:R-:W-:Y:S01]  /*16b0*/  FMUL.FTZ R204, R153.reuse, R204 ;  /* 0x000000cc99cc7220 */ /* 0x040fe20000410000 */
[----:B------:R-:W-:Y:S01]  /*16c0*/  MOV R201, R146 ;  /* 0x0000009200c97202 */ /* 0x000fe20000000f00 */
[----:B0-----:R-:W-:Y:S01]  /*16d0*/  FMUL.FTZ R103, R153, R202 ;  /* 0x000000ca99677220 */ /* 0x001fe20000410000 */
[----:B------:R-:W-:Y:S01]  /*16e0*/  SHF.L.U32 R202, R195, 0x10, RZ ;  /* 0x00000010c3ca7819 */ /* 0x000fe200000006ff */
[----:B------:R-:W-:Y:S01]  /*16f0*/  FADD.FTZ R88, R156, R87 ;  /* 0x000000579c587221 */ /* 0x000fe20000010000 */
[----:B------:R-:W-:Y:S01]  /*1700*/  SHF.L.U32 R195, R144, 0x10, RZ ;  /* 0x0000001090c37819 */ /* 0x000fe200000006ff */
[----:B------:R-:W-:Y:S01]  /*1710*/  FFMA.FTZ R83, R99, R156, R82 ;  /* 0x0000009c63537223 */ /* 0x000fe20000010052 */
[----:B------:R0:W5:Y:S01]  /*1720*/  LDG.E R104, desc[UR4][R104.64] ;  /* 0x0000000468687981 */ /* 0x000162000c1e1900 */
[----:B------:R-:W-:Y:S01]  /*1730*/  FMUL.FTZ R161, R3, R202 ;  /* 0x000000ca03a17220 */ /* 0x000fe20000410000 */
        /* <DEDUP_REMOVED lines=11> */
[----:B------:R-:W-:Y:S01]  /*17f0*/  SHF.L.U32 R201, R201, 0x10, RZ ;  /* 0x00000010c9c97819 */ /* 0x000fe200000006ff */
[----:B------:R-:W-:Y:S01]  /*1800*/  FMUL.FTZ R144, R131, R199 ;  /* 0x000000c783907220 */ /* 0x000fe20000410000 */
[----:B------:R-:W-:Y:S01]  /*1810*/  FADD.FTZ R87, R165, R88 ;  /* 0x00000058a5577221 */ /* 0x000fe20000010000 */
[----:B------:R-:W-:Y:S01]  /*1820*/  FFMA.FTZ R82, R204, R165, R83 ;  /* 0x000000a5cc527223 */ /* 0x000fe20000010053 */
[----:B------:R-:W-:Y:S01]  /*1830*/  MOV R145, R147 ;  /* 0x0000009300917202 */ /* 0x000fe20000000f00 */
[----:B0-----:R-:W-:Y:S01]  /*1840*/  FMUL.FTZ R105, R0, R201 ;  /* 0x000000c900697220 */ /* 0x001fe20000410000 */
[----:B------:R-:W-:Y:S01]  /*1850*/  SHF.R.U32.HI R147, RZ, 0x10, R147 ;  /* 0x00000010ff937819 */ /* 0x000fe20000011693 */
[----:B------:R-:W-:Y:S01]  /*1860*/  FADD.FTZ R88, R144, R87 ;  /* 0x0000005790587221 */ /* 0x000fe20000010000 */
[----:B------:R-:W-:Y:S01]  /*1870*/  SHF.L.U32 R225, R146, 0x10, RZ ;  /* 0x0000001092e17819 */ /* 0x000fe200000006ff */
[----:B------:R-:W-:Y:S01]  /*1880*/  FFMA.FTZ R83, R143, R144, R82 ;  /* 0x000000908f537223 */ /* 0x000fe20000010052 */
[----:B------:R0:W5:Y:S01]  /*1890*/  LDG.E R138, desc[UR4][R138.64] ;  /* 0x000000048a8a7981 */ /* 0x000162000c1e1900 */
[----:B------:R-:W-:Y:S01]  /*18a0*/  SHF.L.U32 R146, R145, 0x10, RZ ;  /* 0x0000001091927819 */ /* 0x000fe200000006ff */
[----:B------:R-:W-:Y:S01]  /*18b0*/  FADD.FTZ R88, R105, R88 ;  /* 0x0000005869587221 */ /* 0x000fe20000010000 */
[----:B------:R-:W-:Y:S01]  /*18c0*/  SHF.L.U32 R206, R147, 0x10, RZ ;  /* 0x0000001093ce7819 */ /* 0x000fe200000006ff */
[C---:B------:R-:W-:Y:S01]  /*18d0*/  FMUL.FTZ R147, R153.reuse, R210 ;  /* 0x000000d299937220 */ /* 0x040fe20000410000 */
[----:B------:R-:W-:Y:S01]  /*18e0*/  FFMA.FTZ R82, R208, R105, R83 ;  /* 0x00000069d0527223 */ /* 0x000fe20000010053 */
[----:B------:R-:W-:Y:S01]  /*18f0*/  FMUL.FTZ R212, R153, R212 ;  /* 0x000000d499d47220 */ /* 0x000fe20000410000 */
[----:B0-----:R-:W-:Y:S01]  /*1900*/  FMUL.FTZ R139, R128, R225 ;  /* 0x000000e1808b7220 */ /* 0x001fe20000410000 */
[----:B------:R-:W-:-:S03]  /*1910*/  FMUL.FTZ R142, R2, R146 ;  /* 0x00000092028e7220 */ /* 0x000fc60000410000 */
[----:B------:R-:W-:Y:S01]  /*1920*/  FADD.FTZ R83, R88, R139 ;  /* 0x0000008b58537221 */ /* 0x000fe20000010000 */
[----:B------:R-:W-:Y:S01]  /*1930*/  FFMA.FTZ R87, R147, R139, R82 ;  /* 0x0000008b93577223 */ /* 0x000fe20000010052 */
[----:B------:R-:W-:Y:S01]  /*1940*/  FMUL.FTZ R163, R153, R214 ;  /* 0x000000d699a37220 */ /* 0x000fe20000410000 */
[----:B------:R-:W-:Y:S01]  /*1950*/  FMUL.FTZ R145, R129, R206 ;  /* 0x000000ce81917220 */ /* 0x000fe20000410000 */
[----:B------:R-:W-:Y:S01]  /*1960*/  FADD.FTZ R82, R83, R142 ;  /* 0x0000008e53527221 */ /* 0x000fe20000010000 */
[----:B------:R-:W-:-:S03]  /*1970*/  FFMA.FTZ R88, R212, R142, R87 ;  /* 0x0000008ed4587223 */ /* 0x000fc60000010057 */
[----:B------:R-:W-:Y:S01]  /*1980*/  FADD.FTZ R82, R82, R145 ;  /* 0x0000009152527221 */ /* 0x000fe20000010000 */
[----:B------:R-:W-:-:S04]  /*1990*/  FFMA.FTZ R88, R163, R145, R88 ;  /* 0x00000091a3587223 */ /* 0x000fc80000010058 */
        /* <DEDUP_REMOVED lines=35> */
[----:B------:R-:W-:Y:S01]  /*1bd0*/  FFMA.FTZ R127, R96, R80, R127 ;  /* 0x00000050607f7223 */ /* 0x000fe2000001007f */
[C---:B------:R-:W-:Y:S01]  /*1be0*/  IADD3 R214, PT, PT, R83.reuse, 0x7050, RZ ;  /* 0x0000705053d67810 */ /* 0x040fe20007ffe0ff */
[----:B------:R-:W-:Y:S01]  /*1bf0*/  FADD.FTZ R43, R80, R43 ;  /* 0x0000002b502b7221 */ /* 0x000fe20000010000 */
[----:B------:R-:W-:Y:S01]  /*1c00*/  IADD3 R220, PT, PT, R83, 0x7060, RZ ;  /* 0x0000706053dc7810 */ /* 0x000fe20007ffe0ff */
[----:B------:R-:W-:Y:S01]  /*1c10*/  FFMA.FTZ R126, R207, R81, R126 ;  /* 0x00000051cf7e7223 */ /* 0x000fe2000001007e */
[----:B------:R-:W-:Y:S01]  /*1c20*/  IADD3 R222, PT, PT, R83, 0x7070, RZ ;  /* 0x0000707053de7810 */ /* 0x000fe20007ffe0ff */
[----:B------:R-:W-:Y:S01]  /*1c30*/  FADD.FTZ R42, R81, R42 ;  /* 0x0000002a512a7221 */ /* 0x000fe20000010000 */
[C---:B------:R-:W-:Y:S02]  /*1c40*/  @!P2 IADD3 R214, PT, PT, R83.reuse, 0x7010, RZ ;  /* 0x0000701053d6a810 */ /* 0x040fe40007ffe0ff */
[----:B------:R-:W-:-:S02]  /*1c50*/  @!P2 IADD3 R220, PT, PT, R83, 0x7020, RZ ;  /* 0x0000702053dca810 */ /* 0x000fc40007ffe0ff */
[----:B------:R-:W-:Y:S01]  /*1c60*/  @!P2 IADD3 R222, PT, PT, R83, 0x7030, RZ ;  /* 0x0000703053dea810 */ /* 0x000fe20007ffe0ff */
[----:B------:R-:W-:Y:S01]  /*1c70*/  BAR.SYNC.DEFER_BLOCKING 0x0 ;  /* 0x0000000000007b1d */ /* 0x000fe20000010000 */
        /* <DEDUP_REMOVED lines=9> */
[----:B------:R-:W0:Y:S04]  /*1d10*/  LDS.128 R80, [R210] ;  /* 0x00000000d2507984 */ /* 0x000e280000000c00 */
[----:B------:R-:W1:Y:S01]  /*1d20*/  LDS.128 R84, [R214] ;  /* 0x00000000d6547984 */ /* 0x000e620000000c00 */
[----:B------:R-:W-:-:S03]  /*1d30*/  FADD.FTZ R37, R90, R37 ;  /* 0x000000255a257221 */ /* 0x000fc60000010000 */
[----:B------:R-:W3:Y:S01]  /*1d40*/  LDS.128 R88, [R220] ;  /* 0x00000000dc587984 */ /* 0x000ee20000000c00 */
[----:B------:R-:W-:Y:S01]  /*1d50*/  FFMA.FTZ R120, R203, R92, R120 ;  /* 0x0000005ccb787223 */ /* 0x000fe20000010078 */
[----:B------:R-:W-:Y:S01]  /*1d60*/  FADD.FTZ R36, R92, R36 ;  /* 0x000000245c247221 */ /* 0x000fe20000010000 */
[----:B------:R-:W-:Y:S01]  /*1d70*/  FFMA.FTZ R118, R157, R93, R118 ;  /* 0x0000005d9d767223 */ /* 0x000fe20000010076 */
[----:B------:R-:W-:Y:S01]  /*1d80*/  FADD.FTZ R34, R93, R34 ;  /* 0x000000225d227221 */ /* 0x000fe20000010000 */
[----:B------:R-:W-:Y:S01]  /*1d90*/  FFMA.FTZ R117, R98, R94, R117 ;  /* 0x0000005e62757223 */ /* 0x000fe20000010075 */
[----:B------:R-:W-:Y:S02]  /*1da0*/  FADD.FTZ R33, R94, R33 ;  /* 0x000000215e217221 */ /* 0x000fe40000010000 */
[----:B------:R-:W4:Y:S01]  /*1db0*/  LDS.128 R92, [R222] ;  /* 0x00000000de5c7984 */ /* 0x000f220000000c00 */
[----:B------:R-:W-:Y:S01]  /*1dc0*/  FFMA.FTZ R109, R196, R193, R109 ;  /* 0x000000c1c46d7223 */ /* 0x000fe2000001006d */
        /* <DEDUP_REMOVED lines=20> */
[----:B------:R-:W-:Y:S01]  /*1f10*/  FADD.FTZ R17, R146, R17 ;  /* 0x0000001192117221 */ /* 0x000fe20000010000 */
[----:B------:R-:W-:Y:S01]  /*1f20*/  FFMA.FTZ R45, R212, R146, R45 ;  /* 0x00000092d42d7223 */ /* 0x000fe2000001002d */
[----:B------:R-:W-:Y:S01]  /*1f30*/  FFMA.FTZ R116, R155, R182, R116 ;  /* 0x000000b69b747223 */ /* 0x000fe20000010074 */
[----:B------:R-:W-:Y:S01]  /*1f40*/  FADD.FTZ R32, R182, R32 ;  /* 0x00000020b6207221 */ /* 0x000fe20000010000 */
[----:B------:R-:W-:Y:S02]  /*1f50*/  HFMA2 R146, -RZ, RZ, 1.875, 0 ;  /* 0x3f800000ff927431 */ /* 0x000fe400000001ff */
        /* <DEDUP_REMOVED lines=43> */
[----:B-----5:R-:W-:Y:S01]  /*2210*/  LOP3.LUT P3, RZ, R100, 0xff00, RZ, 0xc0, !PT ;  /* 0x0000ff0064ff7812 */ /* 0x020fe2000786c0ff */
[----:B------:R-:W-:Y:S01]  /*2220*/  FADD.FTZ R150, R150, -R211 ;  /* 0x800000d396967221 */ /* 0x000fe20000010000 */
[C---:B------:R-:W-:Y:S01]  /*2230*/  FMUL.FTZ R81, R153.reuse, R154 ;  /* 0x0000009a99517220 */ /* 0x040fe20000410000 */
[----:B------:R-:W-:Y:S01]  /*2240*/  FMUL.FTZ R83, R153, R158 ;  /* 0x0000009e99537220 */ /* 0x000fe20000410000 */
[----:B------:R-:W-:Y:S01]  /*2250*/  FADD.FTZ R152, R219, -R152 ;  /* 0x80000098db987221 */ /* 0x000fe20000010000 */
[-CC-:B------:R-:W-:Y:S01]  /*2260*/  FFMA.FTZ R164, R164, R193.reuse, R182.reuse ;  /* 0x000000c1a4a47223 */ /* 0x180fe200000100b6 */
[-C--:B------:R-:W-:Y:S01]  /*2270*/  FMUL.FTZ R81, R81, R146.reuse ;  /* 0x0000009251517220 */ /* 0x080fe20000410000 */
[----:B------:R-:W-:Y:S01]  /*2280*/  FMUL.FTZ R83, R83, R146 ;  /* 0x0000009253537220 */ /* 0x000fe20000410000 */
[-C--:B------:R-:W-:Y:S01]  /*2290*/  FFMA.FTZ R96, R96, R193.reuse, R182 ;  /* 0x000000c160607223 */ /* 0x080fe200000100b6 */
[----:B------:R-:W-:Y:S01]  /*22a0*/  FMUL.FTZ R85, R153, R152 ;  /* 0x0000009899557220 */ /* 0x000fe20000410000 */
[----:B------:R-:W-:Y:S01]  /*22b0*/  FMUL.FTZ R81, R81, UR14 ;  /* 0x0000000e51517c20 */ /* 0x000fe20008410000 */
[----:B------:R-:W-:Y:S01]  /*22c0*/  FMUL.FTZ R83, R83, UR14 ;  /* 0x0000000e53537c20 */ /* 0x000fe20008410000 */
[C---:B------:R-:W-:Y:S01]  /*22d0*/  LOP3.LUT P4, RZ, R100.reuse, 0xff0000, RZ, 0xc0, !PT ;  /* 0x00ff000064ff7812 */ /* 0x040fe2000788c0ff */
[----:B------:R-:W-:Y:S01]  /*22e0*/  FADD.FTZ R164, R217, -R164 ;  /* 0x800000a4d9a47221 */ /* 0x000fe20000010000 */
[----:B------:R-:W-:Y:S01]  /*22f0*/  FADD.FTZ R96, R213, -R96 ;  /* 0x80000060d5607221 */ /* 0x000fe20000010000 */
[----:B------:R-:W-:Y:S01]  /*2300*/  FSEL R80, R81, RZ, P3 ;  /* 0x000000ff51507208 */ /* 0x000fe20001800000 */
[----:B------:R-:W-:Y:S01]  /*2310*/  FMUL.FTZ R81, R153, R150 ;  /* 0x0000009699517220 */ /* 0x000fe20000410000 */
[----:B------:R-:W-:Y:S01]  /*2320*/  FMUL.FTZ R85, R85, R146 ;  /* 0x0000009255557220 */ /* 0x000fe20000410000 */
[----:B------:R-:W-:Y:S01]  /*2330*/  FMUL.FTZ R87, R153, R164 ;  /* 0x000000a499577220 */ /* 0x000fe20000410000 */
[----:B------:R-:W-:Y:S01]  /*2340*/  ISETP.GE.U32.AND P5, PT, R100, 0x1000000, PT ;  /* 0x010000006400780c */ /* 0x000fe20003fa6070 */
[----:B------:R-:W-:Y:S01]  /*2350*/  FMUL.FTZ R82, R81, R146 ;  /* 0x0000009251527220 */ /* 0x000fe20000410000 */
[----:B------:R-:W-:Y:S01]  /*2360*/  FSEL R81, R83, RZ, P4 ;  /* 0x000000ff53517208 */ /* 0x000fe20002000000 */
[----:B------:R-:W-:Y:S01]  /*2370*/  FMUL.FTZ R83, R153, R96 ;  /* 0x0000006099537220 */ /* 0x000fe20000410000 */
[----:B------:R-:W-:Y:S01]  /*2380*/  FMUL.FTZ R85, R85, UR14 ;  /* 0x0000000e55557c20 */ /* 0x000fe20008410000 */
[----:B------:R-:W-:Y:S01]  /*2390*/  FMUL.FTZ R82, R82, UR14 ;  /* 0x0000000e52527c20 */ /* 0x000fe20008410000 */
[----:B------:R-:W-:Y:S01]  /*23a0*/  LOP3.LUT P3, RZ, R102, 0xff, RZ, 0xc0, !PT ;  /* 0x000000ff66ff7812 */ /* 0x000fe2000786c0ff */
[-C--:B------:R-:W-:Y:S01]  /*23b0*/  FMUL.FTZ R87, R87, R146.reuse ;  /* 0x0000009257577220 */ /* 0x080fe20000410000 */
[----:B------:R-:W-:Y:S01]  /*23c0*/  FMUL.FTZ R83, R83, R146 ;  /* 0x0000009253537220 */ /* 0x000fe20000410000 */
[-CC-:B------:R-:W-:Y:S01]  /*23d0*/  FFMA.FTZ R203, R203, R193.reuse, R182.reuse ;  /* 0x000000c1cbcb7223 */ /* 0x180fe200000100b6 */
[-CC-:B------:R-:W-:Y:S01]  /*23e0*/  FFMA.FTZ R168, R168, R193.reuse, R182.reuse ;  /* 0x000000c1a8a87223 */ /* 0x180fe200000100b6 */
[-C--:B------:R-:W-:Y:S01]  /*23f0*/  FFMA.FTZ R205, R205, R193.reuse, R182 ;  /* 0x000000c1cdcd7223 */ /* 0x080fe200000100b6 */
[----:B------:R-:W-:Y:S01]  /*2400*/  FSEL R84, R82, RZ, P5 ;  /* 0x000000ff52547208 */ /* 0x000fe20002800000 */
[----:B------:R-:W-:Y:S01]  /*2410*/  FMUL.FTZ R87, R87, UR14 ;  /* 0x0000000e57577c20 */ /* 0x000fe20008410000 */
[----:B------:R-:W-:Y:S01]  /*2420*/  FSEL R85, R85, RZ, P3 ;  /* 0x000000ff55557208 */ /* 0x000fe20001800000 */
[----:B------:R-:W-:Y:S01]  /*2430*/  FMUL.FTZ R83, R83, UR14 ;  /* 0x0000000e53537c20 */ /* 0x000fe20008410000 */
[----:B------:R-:W-:Y:S01]  /*2440*/  LOP3.LUT P5, RZ, R102, 0xff0000, RZ, 0xc0, !PT ;  /* 0x00ff000066ff7812 */ /* 0x000fe200078ac0ff */
[----:B------:R-:W-:Y:S01]  /*2450*/  FADD.FTZ R178, R178, -R203 ;  /* 0x800000cbb2b27221 */ /* 0x000fe20000010000 */
[----:B------:R-:W-:Y:S01]  /*2460*/  LOP3.LUT P0, RZ, R100, 0xff, RZ, 0xc0, !PT ;  /* 0x000000ff64ff7812 */ /* 0x000fe2000780c0ff */
[----:B------:R-:W-:Y:S01]  /*2470*/  FADD.FTZ R168, R215, -R168 ;  /* 0x800000a8d7a87221 */ /* 0x000fe20000010000 */
[----:B------:R-:W-:Y:S01]  /*2480*/  FADD.FTZ R180, R180, -R205 ;  /* 0x800000cdb4b47221 */ /* 0x000fe20000010000 */
[----:B------:R0:W-:Y:S01]  /*2490*/  F2F.BF16.F32 R86, R85 ;  /* 0x0000005500567304 */ /* 0x0001e20000202000 */
[-CC-:B------:R-:W-:Y:S01]  /*24a0*/  FFMA.FTZ R157, R157, R193.reuse, R182.reuse ;  /* 0x000000c19d9d7223 */ /* 0x180fe200000100b6 */
[----:B------:R-:W-:Y:S01]  /*24b0*/  FSEL R82, R83, RZ, P0 ;  /* 0x000000ff53527208 */ /* 0x000fe20000000000 */
[C---:B------:R-:W-:Y:S01]  /*24c0*/  FMUL.FTZ R89, R153.reuse, R178 ;  /* 0x000000b299597220 */ /* 0x040fe20000410000 */
[----:B------:R-:W-:Y:S01]  /*24d0*/  FMUL.FTZ R83, R153, R180 ;  /* 0x000000b499537220 */ /* 0x000fe20000410000 */
[----:B------:R-:W-:Y:S01]  /*24e0*/  FADD.FTZ R170, R170, -R157 ;  /* 0x8000009daaaa7221 */ /* 0x000fe20000010000 */
[-C--:B------:R-:W-:Y:S01]  /*24f0*/  FFMA.FTZ R98, R98, R193.reuse, R182 ;  /* 0x000000c162627223 */ /* 0x080fe200000100b6 */
[-C--:B------:R-:W-:Y:S01]  /*2500*/  FMUL.FTZ R89, R89, R146.reuse ;  /* 0x0000009259597220 */ /* 0x080fe20000410000 */
[----:B------:R-:W-:Y:S01]  /*2510*/  FMUL.FTZ R83, R83, R146 ;  /* 0x0000009253537220 */ /* 0x000fe20000410000 */
[----:B0-----:R-:W-:Y:S01]  /*2520*/  FSEL R85, R87, RZ, P5 ;  /* 0x000000ff57557208 */ /* 0x001fe20002800000 */
[C---:B------:R-:W-:Y:S01]  /*2530*/  FMUL.FTZ R87, R153.reuse, R168 ;  /* 0x000000a899577220 */ /* 0x040fe20000410000 */
[----:B------:R-:W-:Y:S01]  /*2540*/  FMUL.FTZ R91, R153, R170 ;  /* 0x000000aa995b7220 */ /* 0x000fe20000410000 */
[----:B------:R-:W-:Y:S01]  /*2550*/  FMUL.FTZ R89, R89, UR14 ;  /* 0x0000000e59597c20 */ /* 0x000fe20008410000 */
[----:B------:R-:W-:Y:S01]  /*2560*/  ISETP.GE.U32.AND P0, PT, R102, 0x1000000, PT ;  /* 0x010000006600780c */ /* 0x000fe20003f06070 */
[-C--:B------:R-:W-:Y:S01]  /*2570*/  FMUL.FTZ R87, R87, R146.reuse ;  /* 0x0000009257577220 */ /* 0x080fe20000410000 */
[----:B------:R-:W-:Y:S01]  /*2580*/  FMUL.FTZ R83, R83, UR14 ;  /* 0x0000000e53537c20 */ /* 0x000fe20008410000 */
[----:B------:R-:W-:Y:S01]  /*2590*/  LOP3.LUT P3, RZ, R104, 0xff, RZ, 0xc0, !PT ;  /* 0x000000ff68ff7812 */ /* 0x000fe2000786c0ff */
[----:B------:R-:W-:Y:S01]  /*25a0*/  FADD.FTZ R98, R191, -R98 ;  /* 0x80000062bf627221 */ /* 0x000fe20000010000 */
[----:B------:R-:W-:Y:S01]  /*25b0*/  FMUL.FTZ R87, R87, UR14 ;  /* 0x0000000e57577c20 */ /* 0x000fe20008410000 */
[----:B------:R-:W-:Y:S01]  /*25c0*/  LOP3.LUT P4, RZ, R102, 0xff00, RZ, 0xc0, !PT ;  /* 0x0000ff0066ff7812 */ /* 0x000fe2000788c0ff */
[----:B------:R-:W-:Y:S01]  /*25d0*/  FMUL.FTZ R91, R91, R146 ;  /* 0x000000925b5b7220 */ /* 0x000fe20000410000 */
[-CC-:B------:R-:W-:Y:S01]  /*25e0*/  FFMA.FTZ R155, R155, R193.reuse, R182.reuse ;  /* 0x000000c19b9b7223 */ /* 0x180fe200000100b6 */
[----:B------:R-:W-:Y:S01]  /*25f0*/  FSEL R89, R89, RZ, P0 ;  /* 0x000000ff59597208 */ /* 0x000fe20000000000 */
[-C--:B------:R-:W-:Y:S01]  /*2600*/  FFMA.FTZ R184, R184, R193.reuse, R182 ;  /* 0x000000c1b8b87223 */ /* 0x080fe200000100b6 */
[----:B------:R-:W-:Y:S01]  /*2610*/  FSEL R88, R87, RZ, P3 ;  /* 0x000000ff57587208 */ /* 0x000fe20001800000 */
[----:B------:R-:W-:Y:S01]  /*2620*/  FMUL.FTZ R87, R153, R98 ;  /* 0x0000006299577220 */ /* 0x000fe20000410000 */
[----:B------:R-:W-:Y:S01]  /*2630*/  FSEL R83, R83, RZ, P4 ;  /* 0x000000ff53537208 */ /* 0x000fe20002000000 */
[----:B------:R-:W-:Y:S01]  /*2640*/  FMUL.FTZ R91, R91, UR14 ;  /* 0x0000000e5b5b7c20 */ /* 0x000fe20008410000 */
[----:B------:R-:W-:Y:S01]  /*2650*/  LOP3.LUT P4, RZ, R104, 0xff00, RZ, 0xc0, !PT ;  /* 0x0000ff0068ff7812 */ /* 0x000fe2000788c0ff */
[----:B------:R-:W-:Y:S01]  /*2660*/  FADD.FTZ R166, R166, -R155 ;  /* 0x8000009ba6a67221 */ /* 0x000fe20000010000 */
[----:B------:R0:W-:Y:S01]  /*2670*/  F2F.BF16.F32 R90, R89 ;  /* 0x00000059005a7304 */ /* 0x0001e20000202000 */
[----:B------:R-:W-:Y:S01]  /*2680*/  FADD.FTZ R184, R189, -R184 ;  /* 0x800000b8bdb87221 */ /* 0x000fe20000010000 */
[-CC-:B------:R-:W-:Y:S01]  /*2690*/  FFMA.FTZ R151, R151, R193.reuse, R182.reuse ;  /* 0x000000c197977223 */ /* 0x180fe200000100b6 */
[-CC-:B------:R-:W-:Y:S01]  /*26a0*/  FFMA.FTZ R192, R192, R193.reuse, R182.reuse ;  /* 0x000000c1c0c07223 */ /* 0x180fe200000100b6 */
[----:B------:R-:W-:Y:S01]  /*26b0*/  ISETP.GE.U32.AND P0, PT, R104, 0x1000000, PT ;  /* 0x010000006800780c */ /* 0x000fe20003f06070 */
[----:B------:R-:W-:Y:S01]  /*26c0*/  FMUL.FTZ R93, R153, R184 ;  /* 0x000000b8995d7220 */ /* 0x000fe20000410000 */
[----:B------:R-:W-:Y:S01]  /*26d0*/  FADD.FTZ R162, R162, -R151 ;  /* 0x80000097a2a27221 */ /* 0x000fe20000010000 */
[-CC-:B------:R-:W-:Y:S01]  /*26e0*/  FFMA.FTZ R107, R107, R193.reuse, R182.reuse ;  /* 0x000000c16b6b7223 */ /* 0x180fe200000100b6 */
[-C--:B------:R-:W-:Y:S01]  /*26f0*/  FFMA.FTZ R149, R149, R193.reuse, R182 ;  /* 0x000000c195957223 */ /* 0x080fe200000100b6 */
[----:B0-----:R-:W-:Y:S01]  /*2700*/  FMUL.FTZ R89, R87, R146 ;  /* 0x0000009257597220 */ /* 0x001fe20000410000 */
[----:B------:R-:W-:Y:S01]  /*2710*/  FSEL R87, R91, RZ, P4 ;  /* 0x000000ff5b577208 */ /* 0x000fe20002000000 */
[----:B------:R-:W-:Y:S01]  /*2720*/  FMUL.FTZ R91, R153, R166 ;  /* 0x000000a6995b7220 */ /* 0x000fe20000410000 */
[----:B------:R-:W-:Y:S01]  /*2730*/  FADD.FTZ R192, R185, -R192 ;  /* 0x800000c0b9c07221 */ /* 0x000fe20000010000 */
[-C--:B------:R-:W-:Y:S01]  /*2740*/  FMUL.FTZ R93, R93, R146.reuse ;  /* 0x000000925d5d7220 */ /* 0x080fe20000410000 */
[-C--:B------:R-:W-:Y:S01]  /*2750*/  FFMA.FTZ R188, R188, R193.reuse, R182 ;  /* 0x000000c1bcbc7223 */ /* 0x080fe200000100b6 */
[----:B------:R-:W-:Y:S01]  /*2760*/  FMUL.FTZ R91, R91, R146 ;  /* 0x000000925b5b7220 */ /* 0x000fe20000410000 */
[----:B------:R-:W-:Y:S01]  /*2770*/  FADD.FTZ R148, R148, -R107 ;  /* 0x8000006b94947221 */ /* 0x000fe20000010000 */
[----:B------:R-:W-:Y:S01]  /*2780*/  FADD.FTZ R160, R160, -R149 ;  /* 0x80000095a0a07221 */ /* 0x000fe20000010000 */
[----:B------:R-:W-:Y:S01]  /*2790*/  FMUL.FTZ R107, R153, R192 ;  /* 0x000000c0996b7220 */ /* 0x000fe20000410000 */
[----:B------:R-:W-:Y:S01]  /*27a0*/  FMUL.FTZ R91, R91, UR14 ;  /* 0x0000000e5b5b7c20 */ /* 0x000fe20008410000 */
[----:B------:R-:W-:Y:S01]  /*27b0*/  FMUL.FTZ R93, R93, UR14 ;  /* 0x0000000e5d5d7c20 */ /* 0x000fe20008410000 */
[C---:B------:R-:W-:Y:S01]  /*27c0*/  LOP3.LUT P3, RZ, R106.reuse, 0xff, RZ, 0xc0, !PT ;  /* 0x000000ff6aff7812 */ /* 0x040fe2000786c0ff */
[----:B------:R-:W-:Y:S01]  /*27d0*/  FADD.FTZ R188, R187, -R188 ;  /* 0x800000bcbbbc7221 */ /* 0x000fe20000010000 */
[----:B------:R-:W-:Y:S01]  /*27e0*/  FMUL.FTZ R97, R153, R160 ;  /* 0x000000a099617220 */ /* 0x000fe20000410000 */
[----:B------:R-:W-:Y:S01]  /*27f0*/  FSEL R92, R91, RZ, P0 ;  /* 0x000000ff5b5c7208 */ /* 0x000fe20000000000 */
[----:B------:R-:W-:Y:S01]  /*2800*/  FMUL.FTZ R91, R153, R162 ;  /* 0x000000a2995b7220 */ /* 0x000fe20000410000 */
[-C--:B------:R-:W-:Y:S01]  /*2810*/  FMUL.FTZ R107, R107, R146.reuse ;  /* 0x000000926b6b7220 */ /* 0x080fe20000410000 */
[----:B------:R-:W-:Y:S01]  /*2820*/  LOP3.LUT P4, RZ, R106, 0xff00, RZ, 0xc0, !PT ;  /* 0x0000ff006aff7812 */ /* 0x000fe2000788c0ff */
[-C--:B------:R-:W-:Y:S01]  /*2830*/  FMUL.FTZ R97, R97, R146.reuse ;  /* 0x0000009261617220 */ /* 0x080fe20000410000 */
[----:B------:R-:W-:Y:S01]  /*2840*/  FMUL.FTZ R94, R91, R146 ;  /* 0x000000925b5e7220 */ /* 0x000fe20000410000 */
[----:B------:R-:W-:Y:S01]  /*2850*/  FSEL R91, R93, RZ, P3 ;  /* 0x000000ff5d5b7208 */ /* 0x000fe20001800000 */
[----:B------:R-:W-:Y:S01]  /*2860*/  FMUL.FTZ R93, R153, R188 ;  /* 0x000000bc995d7220 */ /* 0x000fe20000410000 */
[----:B------:R-:W-:Y:S01]  /*2870*/  FMUL.FTZ R107, R107, UR14 ;  /* 0x0000000e6b6b7c20 */ /* 0x000fe20008410000 */
[----:B------:R-:W-:Y:S01]  /*2880*/  FMUL.FTZ R94, R94, UR14 ;  /* 0x0000000e5e5e7c20 */ /* 0x000fe20008410000 */
[----:B------:R-:W-:Y:S01]  /*2890*/  LOP3.LUT P3, RZ, R138, 0xff, RZ, 0xc0, !PT ;  /* 0x000000ff8aff7812 */ /* 0x000fe2000786c0ff */
[----:B------:R-:W-:Y:S01]  /*28a0*/  FMUL.FTZ R95, R93, R146 ;  /* 0x000000925d5f7220 */ /* 0x000fe20000410000 */
[----:B------:R-:W-:Y:S01]  /*28b0*/  FMUL.FTZ R97, R97, UR14 ;  /* 0x0000000e61617c20 */ /* 0x000fe20008410000 */
[----:B------:R-:W-:Y:S01]  /*28c0*/  ISETP.GE.U32.AND P0, PT, R106, 0x1000000, PT ;  /* 0x010000006a00780c */ /* 0x000fe20003f06070 */
[----:B------:R-:W-:Y:S01]  /*28d0*/  FMUL.FTZ R89, R89, UR14 ;  /* 0x0000000e59597c20 */ /* 0x000fe20008410000 */
[----:B------:R-:W-:Y:S01]  /*28e0*/  FSEL R93, R94, RZ, P4 ;  /* 0x000000ff5e5d7208 */ /* 0x000fe20002000000 */
[----:B------:R-:W-:Y:S01]  /*28f0*/  FMUL.FTZ R95, R95, UR14 ;  /* 0x0000000e5f5f7c20 */ /* 0x000fe20008410000 */
[----:B------:R-:W-:Y:S01]  /*2900*/  FSEL R94, R107, RZ, P3 ;  /* 0x000000ff6b5e7208 */ /* 0x000fe20001800000 */
[-CC-:B------:R-:W-:Y:S01]  /*2910*/  FFMA.FTZ R107, R99, R193.reuse, R182.reuse ;  /* 0x000000c1636b7223 */ /* 0x180fe200000100b6 */
[----:B------:R-:W-:Y:S01]  /*2920*/  FSEL R97, R97, RZ, P0 ;  /* 0x000000ff61617208 */ /* 0x000fe20000000000 */
[-CC-:B------:R-:W-:Y:S01]  /*2930*/  FFMA.FTZ R143, R143, R193.reuse, R182.reuse ;  /* 0x000000c18f8f7223 */ /* 0x180fe200000100b6 */
[----:B------:R-:W-:Y:S01]  /*2940*/  LOP3.LUT P5, RZ, R104, 0xff0000, RZ, 0xc0, !PT ;  /* 0x00ff000068ff7812 */ /* 0x000fe200078ac0ff */
[----:B------:R-:W-:Y:S01]  /*2950*/  FADD.FTZ R156, R156, -R107 ;  /* 0x8000006b9c9c7221 */ /* 0x000fe20000010000 */
[----:B------:R0:W-:Y:S01]  /*2960*/  F2F.BF16.F32 R96, R97 ;  /* 0x0000006100607304 */ /* 0x0001e20000202000 */
[-CC-:B------:R-:W-:Y:S01]  /*2970*/  FFMA.FTZ R196, R196, R193.reuse, R182.reuse ;  /* 0x000000c1c4c47223 */ /* 0x180fe200000100b6 */
[----:B------:R-:W-:Y:S01]  /*2980*/  FSEL R89, R89, RZ, P5 ;  /* 0x000000ff59597208 */ /* 0x000fe20002800000 */
[----:B------:R-:W-:Y:S01]  /*2990*/  FADD.FTZ R144, R144, -R143 ;  /* 0x8000008f90907221 */ /* 0x000fe20000010000 */
[----:B------:R-:W-:Y:S01]  /*29a0*/  LOP3.LUT P5, RZ, R106, 0xff0000, RZ, 0xc0, !PT ;  /* 0x00ff00006aff7812 */ /* 0x000fe200078ac0ff */
[-CC-:B------:R-:W-:Y:S01]  /*29b0*/  FFMA.FTZ R151, R212, R193.reuse, R182.reuse ;  /* 0x000000c1d4977223 */ /* 0x180fe200000100b6 */
[-C--:B------:R-:W-:Y:S01]  /*29c0*/  FFMA.FTZ R100, R103, R193.reuse, R182 ;  /* 0x000000c167647223 */ /* 0x080fe200000100b6 */
[----:B------:R-:W-:Y:S01]  /*29d0*/  FADD.FTZ R196, R159, -R196 ;  /* 0x800000c49fc47221 */ /* 0x000fe20000010000 */
[----:B------:R-:W-:Y:S01]  /*29e0*/  FSEL R95, R95, RZ, P5 ;  /* 0x000000ff5f5f7208 */ /* 0x000fe20002800000 */
[C---:B0-----:R-:W-:Y:S01]  /*29f0*/  FMUL.FTZ R97, R153.reuse, R156 ;  /* 0x0000009c99617220 */ /* 0x041fe20000410000 */
[----:B------:R-:W-:Y:S01]  /*2a00*/  ISETP.GE.U32.AND P5, PT, R138, 0x1000000, PT ;  /* 0x010000008a00780c */ /* 0x000fe20003fa6070 */
[----:B------:R-:W-:Y:S01]  /*2a10*/  FMUL.FTZ R103, R153, R144 ;  /* 0x0000009099677220 */ /* 0x000fe20000410000 */
[-C--:B------:R-:W-:Y:S01]  /*2a20*/  FFMA.FTZ R200, R200, R193.reuse, R182 ;  /* 0x000000c1c8c87223 */ /* 0x080fe200000100b6 */
[----:B------:R-:W-:Y:S01]  /*2a30*/  FMUL.FTZ R97, R97, R146 ;  /* 0x0000009261617220 */ /* 0x000fe20000410000 */
[----:B------:R-:W-:Y:S01]  /*2a40*/  FADD.FTZ R142, R142, -R151 ;  /* 0x800000978e8e7221 */ /* 0x000fe20000010000 */
[----:B------:R-:W-:Y:S01]  /*2a50*/  FMUL.FTZ R99, R153, R196 ;  /* 0x000000c499637220 */ /* 0x000fe20000410000 */
[-C--:B------:R-:W-:Y:S01]  /*2a60*/  FMUL.FTZ R103, R103, R146.reuse ;  /* 0x0000009267677220 */ /* 0x080fe20000410000 */
[----:B------:R-:W-:Y:S01]  /*2a70*/  FMUL.FTZ R97, R97, UR14 ;  /* 0x0000000e61617c20 */ /* 0x000fe20008410000 */
[----:B------:R-:W-:Y:S01]  /*2a80*/  FADD.FTZ R200, R161, -R200 ;  /* 0x800000c8a1c87221 */ /* 0x000fe20000010000 */
[-CC-:B------:R-:W-:Y:S01]  /*2a90*/  FFMA.FTZ R204, R204, R193.reuse, R182.reuse ;  /* 0x000000c1cccc7223 */ /* 0x180fe200000100b6 */
[----:B------:R-:W-:Y:S01]  /*2aa0*/  FMUL.FTZ R99, R99, R146 ;  /* 0x0000009263637220 */ /* 0x000fe20000410000 */
[-C--:B------:R-:W-:Y:S01]  /*2ab0*/  FFMA.FTZ R102, R163, R193.reuse, R182 ;  /* 0x000000c1a3667223 */ /* 0x080fe200000100b6 */
[----:B------:R-:W-:Y:S01]  /*2ac0*/  FSEL R97, R97, RZ, P5 ;  /* 0x000000ff61617208 */ /* 0x000fe20002800000 */
[----:B------:R-:W-:Y:S01]  /*2ad0*/  FMUL.FTZ R103, R103, UR14 ;  /* 0x0000000e67677c20 */ /* 0x000fe20008410000 */
[----:B------:R-:W-:Y:S01]  /*2ae0*/  FMUL.FTZ R107, R153, R200 ;  /* 0x000000c8996b7220 */ /* 0x000fe20000410000 */
[----:B------:R-:W-:Y:S01]  /*2af0*/  ISETP.GE.U32.AND P3, PT, R140, 0x1000000, PT ;  /* 0x010000008c00780c */ /* 0x000fe20003f66070 */
[----:B------:R0:W-:Y:S01]  /*2b00*/  F2F.BF16.F32 R98, R97 ;  /* 0x0000006100627304 */ /* 0x0001e20000202000 */
[----:B------:R-:W-:Y:S01]  /*2b10*/  FADD.FTZ R204, R165, -R204 ;  /* 0x800000cca5cc7221 */ /* 0x000fe20000010000 */
[-CC-:B------:R-:W-:Y:S01]  /*2b20*/  FFMA.FTZ R208, R208, R193.reuse, R182.reuse ;  /* 0x000000c1d0d07223 */ /* 0x180fe200000100b6 */
[----:B------:R-:W-:Y:S01]  /*2b30*/  FMUL.FTZ R99, R99, UR14 ;  /* 0x0000000e63637c20 */ /* 0x000fe20008410000 */
[----:B------:R-:W-:Y:S01]  /*2b40*/  FFMA.FTZ R182, R147, R193, R182 ;  /* 0x000000c193b67223 */ /* 0x000fe200000100b6 */
[----:B------:R-:W-:Y:S01]  /*2b50*/  FADD.FTZ R102, R145, -R102 ;  /* 0x8000006691667221 */ /* 0x000fe20000010000 */
[----:B------:R-:W-:Y:S01]  /*2b60*/  LOP3.LUT P0, RZ, R138, 0xff0000, RZ, 0xc0, !PT ;  /* 0x00ff00008aff7812 */ /* 0x000fe2000780c0ff */
[----:B------:R-:W-:Y:S01]  /*2b70*/  FMUL.FTZ R107, R107, R146 ;  /* 0x000000926b6b7220 */ /* 0x000fe20000410000 */
[----:B------:R-:W-:Y:S01]  /*2b80*/  FSEL R103, R103, RZ, P3 ;  /* 0x000000ff67677208 */ /* 0x000fe20001800000 */
[C---:B0-----:R-:W-:Y:S01]  /*2b90*/  FMUL.FTZ R97, R153.reuse, R142 ;  /* 0x0000008e99617220 */ /* 0x041fe20000410000 */
[----:B------:R-:W-:Y:S01]  /*2ba0*/  F2F.BF16.F32 R81, R81 ;  /* 0x0000005100517304 */ /* 0x000fe20000202000 */
[----:B------:R-:W-:Y:S01]  /*2bb0*/  FMUL.FTZ R143, R153, R204 ;  /* 0x000000cc998f7220 */ /* 0x000fe20000410000 */
[----:B------:R-:W-:Y:S01]  /*2bc0*/  LOP3.LUT P3, RZ, R101, 0xff0000, RZ, 0xc0, !PT ;  /* 0x00ff000065ff7812 */ /* 0x000fe2000786c0ff */
[----:B------:R-:W-:Y:S01]  /*2bd0*/  FMUL.FTZ R97, R97, R146 ;  /* 0x0000009261617220 */ /* 0x000fe20000410000 */
[----:B------:R-:W-:Y:S01]  /*2be0*/  FMUL.FTZ R149, R153, R148 ;  /* 0x0000009499957220 */ /* 0x000fe20000410000 */
[----:B------:R-:W-:Y:S01]  /*2bf0*/  FADD.FTZ R100, R141, -R100 ;  /* 0x800000648d647221 */ /* 0x000fe20000010000 */
[----:B------:R-:W-:Y:S01]  /*2c00*/  FADD.FTZ R208, R105, -R208 ;  /* 0x800000d069d07221 */ /* 0x000fe20000010000 */
[----:B------:R-:W-:Y:S01]  /*2c10*/  FMUL.FTZ R97, R97, UR14 ;  /* 0x0000000e61617c20 */ /* 0x000fe20008410000 */
[----:B------:R-:W0:Y:S01]  /*2c20*/  F2F.BF16.F32 R84, R84 ;  /* 0x0000005400547304 */ /* 0x000e220000202000 */
[----:B------:R-:W-:Y:S01]  /*2c30*/  FADD.FTZ R182, R139, -R182 ;  /* 0x800000b68bb67221 */ /* 0x000fe20000010000 */
[----:B------:R-:W-:Y:S01]  /*2c40*/  FSEL R99, R99, RZ, P0 ;  /* 0x000000ff63637208 */ /* 0x000fe20000000000 */
[----:B------:R-:W-:Y:S01]  /*2c50*/  FMUL.FTZ R107, R107, UR14 ;  /* 0x0000000e6b6b7c20 */ /* 0x000fe20008410000 */
[----:B------:R-:W-:Y:S01]  /*2c60*/  FMUL.FTZ R145, R153, R102 ;  /* 0x0000006699917220 */ /* 0x000fe20000410000 */
[C---:B------:R-:W-:Y:S01]  /*2c70*/  LOP3.LUT P0, RZ, R140.reuse, 0xff, RZ, 0xc0, !PT ;  /* 0x000000ff8cff7812 */ /* 0x040fe2000780c0ff */
[-C--:B------:R-:W-:Y:S01]  /*2c80*/  FMUL.FTZ R143, R143, R146.reuse ;  /* 0x000000928f8f7220 */ /* 0x080fe20000410000 */
[----:B------:R-:W-:Y:S01]  /*2c90*/  FSEL R104, R97, RZ, P3 ;  /* 0x000000ff61687208 */ /* 0x000fe20001800000 */
[----:B------:R-:W1:Y:S01]  /*2ca0*/  F2F.BF16.F32 R85, R85 ;  /* 0x0000005500557304 */ /* 0x000e620000202000 */
[----:B------:R-:W-:Y:S01]  /*2cb0*/  FMUL.FTZ R149, R149, R146 ;  /* 0x0000009295957220 */ /* 0x000fe20000410000 */
[----:B------:R-:W-:Y:S01]  /*2cc0*/  FMUL.FTZ R97, R153, R100 ;  /* 0x0000006499617220 */ /* 0x000fe20000410000 */
[----:B------:R-:W-:Y:S01]  /*2cd0*/  FSEL R107, R107, RZ, P0 ;  /* 0x000000ff6b6b7208 */ /* 0x000fe20000000000 */
[----:B------:R-:W-:Y:S01]  /*2ce0*/  FMUL.FTZ R143, R143, UR14 ;  /* 0x0000000e8f8f7c20 */ /* 0x000fe20008410000 */
[-C--:B------:R-:W-:Y:S01]  /*2cf0*/  FMUL.FTZ R145, R145, R146.reuse ;  /* 0x0000009291917220 */ /* 0x080fe20000410000 */
[----:B------:R-:W-:Y:S01]  /*2d00*/  FMUL.FTZ R149, R149, UR14 ;  /* 0x0000000e95957c20 */ /* 0x000fe20008410000 */
[----:B------:R-:W-:Y:S01]  /*2d10*/  LOP3.LUT P0, RZ, R140, 0xff0000, RZ, 0xc0, !PT ;  /* 0x00ff00008cff7812 */ /* 0x000fe2000780c0ff */
[----:B------:R-:W2:Y:S01]  /*2d20*/  F2F.BF16.F32 R80, R80 ;  /* 0x0000005000507304 */ /* 0x000ea20000202000 */
[----:B------:R-:W-:Y:S01]  /*2d30*/  FMUL.FTZ R97, R97, R146 ;  /* 0x0000009261617220 */ /* 0x000fe20000410000 */
[----:B------:R-:W-:Y:S01]  /*2d40*/  LOP3.LUT P4, RZ, R138, 0xff00, RZ, 0xc0, !PT ;  /* 0x0000ff008aff7812 */ /* 0x000fe2000788c0ff */
[----:B------:R-:W-:Y:S01]  /*2d50*/  FMUL.FTZ R145, R145, UR14 ;  /* 0x0000000e91917c20 */ /* 0x000fe20008410000 */
[----:B------:R-:W-:Y:S01]  /*2d60*/  FSEL R143, R143, RZ, P0 ;  /* 0x000000ff8f8f7208 */ /* 0x000fe20000000000 */
[----:B------:R-:W-:Y:S01]  /*2d70*/  FMUL.FTZ R97, R97, UR14 ;  /* 0x0000000e61617c20 */ /* 0x000fe20008410000 */
[----:B------:R-:W-:-:S02]  /*2d80*/  ISETP.GE.U32.AND P3, PT, R101, 0x1000000, PT ;  /* 0x010000006500780c */ /* 0x000fc40003f66070 */
[----:B------:R3:W-:Y:S01]  /*2d90*/  F2F.BF16.F32 R102, R103 ;  /* 0x0000006700667304 */ /* 0x0007e20000202000 */
[----:B------:R-:W-:Y:S02]  /*2da0*/  FSEL R149, R149, RZ, P4 ;  /* 0x000000ff95957208 */ /* 0x000fe40002000000 */
[----:B------:R-:W-:Y:S02]  /*2db0*/  LOP3.LUT P0, RZ, R140, 0xff00, RZ, 0xc0, !PT ;  /* 0x0000ff008cff7812 */ /* 0x000fe4000780c0ff */
[----:B------:R-:W-:Y:S02]  /*2dc0*/  LOP3.LUT P4, RZ, R101, 0xff00, RZ, 0xc0, !PT ;  /* 0x0000ff0065ff7812 */ /* 0x000fe4000788c0ff */
[----:B0-----:R-:W-:Y:S01]  /*2dd0*/  PRMT R141, R81, 0x5410, R84 ;  /* 0x00005410518d7816 */ /* 0x001fe20000000054 */
[----:B------:R-:W-:Y:S01]  /*2de0*/  F2F.BF16.F32 R89, R89 ;  /* 0x0000005900597304 */ /* 0x000fe20000202000 */
[C---:B---3--:R-:W-:Y:S01]  /*2df0*/  FMUL.FTZ R103, R153.reuse, R208 ;  /* 0x000000d099677220 */ /* 0x048fe20000410000 */
[----:B------:R-:W-:Y:S01]  /*2e00*/  FMUL.FTZ R153, R153, R182 ;  /* 0x000000b699997220 */ /* 0x000fe20000410000 */
[----:B-1----:R-:W-:Y:S01]  /*2e10*/  PRMT R139, R85, 0x5410, R90 ;  /* 0x00005410558b7816 */ /* 0x002fe2000000005a */
[----:B--2---:R-:W-:-:S04]  /*2e20*/  IMAD.WIDE.U32 R84, R80, 0x10000, RZ ;  /* 0x0001000050547825 */ /* 0x004fc800078e00ff */
[-C--:B------:R-:W-:Y:S01]  /*2e30*/  FMUL.FTZ R103, R103, R146.reuse ;  /* 0x0000009267677220 */ /* 0x080fe20000410000 */
[----:B------:R-:W-:Y:S01]  /*2e40*/  FMUL.FTZ R153, R153, R146 ;  /* 0x0000009299997220 */ /* 0x000fe20000410000 */
[----:B------:R-:W-:Y:S01]  /*2e50*/  FSEL R145, R145, RZ, P3 ;  /* 0x000000ff91917208 */ /* 0x000fe20001800000 */
[----:B------:R-:W0:Y:S01]  /*2e60*/  F2F.BF16.F32 R92, R92 ;  /* 0x0000005c005c7304 */ /* 0x000e220000202000 */
[----:B------:R-:W-:Y:S01]  /*2e70*/  FMUL.FTZ R103, R103, UR14 ;  /* 0x0000000e67677c20 */ /* 0x000fe20008410000 */
[----:B------:R-:W-:Y:S01]  /*2e80*/  FMUL.FTZ R153, R153, UR14 ;  /* 0x0000000e99997c20 */ /* 0x000fe20008410000 */
[----:B------:R-:W1:Y:S01]  /*2e90*/  LDC.64 R80, c[0x0][0x468] ;  /* 0x00011a00ff507b82 */ /* 0x000e620000000a00 */
[----:B------:R-:W-:Y:S02]  /*2ea0*/  LOP3.LUT P3, RZ, R101, 0xff, RZ, 0xc0, !PT ;  /* 0x000000ff65ff7812 */ /* 0x000fe4000786c0ff */
[----:B------:R-:W-:Y:S02]  /*2eb0*/  FSEL R97, R97, RZ, P0 ;  /* 0x000000ff61617208 */ /* 0x000fe40000000000 */
[----:B------:R-:W2:Y:S01]  /*2ec0*/  F2F.BF16.F32 R95, R95 ;  /* 0x0000005f005f7304 */ /* 0x000ea20000202000 */
[----:B------:R-:W-:-:S02]  /*2ed0*/  FSEL R153, R153, RZ, P4 ;  /* 0x000000ff99997208 */ /* 0x000fc40002000000 */
[----:B------:R-:W-:Y:S02]  /*2ee0*/  FSEL R103, R103, RZ, P3 ;  /* 0x000000ff67677208 */ /* 0x000fe40001800000 */
[----:B0-----:R-:W-:-:S03]  /*2ef0*/  PRMT R105, R89, 0x5410, R92 ;  /* 0x0000541059697816 */ /* 0x001fc6000000005c */
[----:B------:R-:W-:Y:S01]  /*2f00*/  F2F.BF16.F32 R83, R83 ;  /* 0x0000005300537304 */ /* 0x000fe20000202000 */
[----:B--2---:R-:W-:-:S07]  /*2f10*/  PRMT R89, R95, 0x5410, R96 ;  /* 0x000054105f597816 */ /* 0x004fce0000000060 */
        /* <DEDUP_REMOVED lines=10> */
[----:B------:R-:W2:Y:S01]  /*2fc0*/  F2F.BF16.F32 R88, R88 ;  /* 0x0000005800587304 */ /* 0x000ea20000202000 */
[----:B------:R-:W-:-:S07]  /*2fd0*/  LOP3.LUT R89, R89, R93, RZ, 0xfc, !PT ;  /* 0x0000005d59597212 */ /* 0x000fce00078efcff */
[----:B------:R3:W4:Y:S08]  /*2fe0*/  F2F.BF16.F32 R100, R97 ;  /* 0x0000006100647304 */ /* 0x0007300000202000 */
[----:B------:R-:W1:Y:S01]  /*2ff0*/  F2F.BF16.F32 R143, R143 ;  /* 0x0000008f008f7304 */ /* 0x000e620000202000 */
[----:B---3--:R-:W-:Y:S01]  /*3000*/  IMAD.WIDE.U32 R96, R83, 0x10000, RZ ;  /* 0x0001000053607825 */ /* 0x008fe200078e00ff */
[----:B------:R-:W-:-:S04]  /*3010*/  LOP3.LUT R83, R141, R85, RZ, 0xfc, !PT ;  /* 0x000000558d537212 */ /* 0x000fc800078efcff */
[----:B------:R-:W-:Y:S02]  /*3020*/  LOP3.LUT R85, R139, R97, RZ, 0xfc, !PT ;  /* 0x000000618b557212 */ /* 0x000fe400078efcff */
[----:B------:R-:W3:Y:S01]  /*3030*/  F2F.BF16.F32 R101, R153 ;  /* 0x0000009900657304 */ /* 0x000ee20000202000 */
[----:B------:R-:W-:Y:S01]  /*3040*/  LOP3.LUT R84, R96, R86, RZ, 0xfc, !PT ;  /* 0x0000005660547212 */ /* 0x000fe200078efcff */
[----:B0-----:R-:W-:Y:S01]  /*3050*/  IMAD.WIDE.U32 R96, R149, 0x10000, RZ ;  /* 0x0001000095607825 */ /* 0x001fe200078e00ff */
[----:B--2---:R-:W-:-:S03]  /*3060*/  LOP3.LUT R86, R98, R88, RZ, 0xfc, !PT ;  /* 0x0000005862567212 */ /* 0x004fc600078efcff */
[----:B----4-:R-:W-:Y:S01]  /*3070*/  IMAD.WIDE.U32 R98, R100, 0x10000, RZ ;  /* 0x0001000064627825 */ /* 0x010fe200078e00ff */
[----:B-1----:R-:W-:Y:S01]  /*3080*/  PRMT R143, R143, 0x5410, R102 ;  /* 0x000054108f8f7816 */ /* 0x002fe20000000066 */
[----:B------:R-:W0:Y:S03]  /*3090*/  F2F.BF16.F32 R91, R91 ;  /* 0x0000005b005b7304 */ /* 0x000e260000202000 */
[----:B------:R-:W-:Y:S01]  /*30a0*/  LOP3.LUT R93, R143, R99, RZ, 0xfc, !PT ;  /* 0x000000638f5d7212 */ /* 0x000fe200078efcff */
[----:B---3--:R-:W-:-:S04]  /*30b0*/  IMAD.WIDE.U32 R100, R101, 0x10000, RZ ;  /* 0x0001000065647825 */ /* 0x008fc800078e00ff */
[----:B------:R-:W-:Y:S01]  /*30c0*/  F2F.BF16.F32 R104, R104 ;  /* 0x0000006800687304 */ /* 0x000fe20000202000 */
[----:B0-----:R-:W-:-:S07]  /*30d0*/  LOP3.LUT R88, R92, R91, RZ, 0xfc, !PT ;  /* 0x0000005b5c587212 */ /* 0x001fce00078efcff */
[----:B------:R-:W0:Y:S01]  /*30e0*/  F2F.BF16.F32 R145, R145 ;  /* 0x0000009100917304 */ /* 0x000e220000202000 */
[----:B------:R-:W-:-:S07]  /*30f0*/  LOP3.LUT R91, R95, R97, RZ, 0xfc, !PT ;  /* 0x000000615f5b7212 */ /* 0x000fce00078efcff */
[----:B------:R-:W1:Y:S01]  /*3100*/  F2F.BF16.F32 R94, R94 ;  /* 0x0000005e005e7304 */ /* 0x000e620000202000 */
[----:B0-----:R-:W-:-:S07]  /*3110*/  PRMT R145, R104, 0x5410, R145 ;  /* 0x0000541068917816 */ /* 0x001fce0000000091 */
[----:B------:R-:W0:Y:S01]  /*3120*/  F2F.BF16.F32 R107, R107 ;  /* 0x0000006b006b7304 */ /* 0x000e220000202000 */
[----:B------:R-:W-:Y:S01]  /*3130*/  IMAD.WIDE.U32 R104, R177, 0x8, R80 ;  /* 0x00000008b1687825 */ /* 0x000fe200078e0050 */
[----:B-1----:R-:W-:-:S06]  /*3140*/  LOP3.LUT R90, R96, R94, RZ, 0xfc, !PT ;  /* 0x0000005e605a7212 */ /* 0x002fcc00078efcff */
[----:B------:R-:W1:Y:S01]  /*3150*/  F2F.BF16.F32 R103, R103 ;  /* 0x0000006700677304 */ /* 0x000e620000202000 */
[----:B------:R-:W-:-:S04]  /*3160*/  IMAD.WIDE.U32 R94, R181, 0x8, R80 ;  /* 0x00000008b55e7825 */ /* 0x000fc800078e0050 */
[--C-:B------:R-:W-:Y:S01]  /*3170*/  IMAD.WIDE.U32 R96, R167, 0x8, R80.reuse ;  /* 0x00000008a7607825 */ /* 0x100fe200078e0050 */
[----:B------:R2:W-:Y:S01]  /*3180*/  STG.E.64 desc[UR4][R94.64], R82 ;  /* 0x000000525e007986 */ /* 0x0005e2000c101b04 */
[----:B0-----:R-:W-:Y:S02]  /*3190*/  LOP3.LUT R92, R98, R107, RZ, 0xfc, !PT ;  /* 0x0000006b625c7212 */ /* 0x001fe400078efcff */
[----:B------:R-:W-:Y:S01]  /*31a0*/  LOP3.LUT R107, R145, R101, RZ, 0xfc, !PT ;  /* 0x00000065916b7212 */ /* 0x000fe200078efcff */
[--C-:B------:R-:W-:Y:S01]  /*31b0*/  IMAD.WIDE.U32 R98, R169, 0x8, R80.reuse ;  /* 0x00000008a9627825 */ /* 0x100fe200078e0050 */
[----:B------:R2:W-:Y:S01]  /*31c0*/  STG.E.64 desc[UR4][R96.64], R84 ;  /* 0x0000005460007986 */ /* 0x0005e2000c101b04 */
[----:B-1----:R-:W-:Y:S02]  /*31d0*/  LOP3.LUT R106, R100, R103, RZ, 0xfc, !PT ;  /* 0x00000067646a7212 */ /* 0x002fe400078efcff */
[--C-:B------:R-:W-:Y:S01]  /*31e0*/  IMAD.WIDE.U32 R100, R171, 0x8, R80.reuse ;  /* 0x00000008ab647825 */ /* 0x100fe200078e0050 */
[----:B------:R2:W-:Y:S03]  /*31f0*/  STG.E.64 desc[UR4][R98.64], R86 ;  /* 0x0000005662007986 */ /* 0x0005e6000c101b04 */
[--C-:B------:R-:W-:Y:S01]  /*3200*/  IMAD.WIDE.U32 R102, R183, 0x8, R80.reuse ;  /* 0x00000008b7667825 */ /* 0x100fe200078e0050 */
[----:B------:R2:W-:Y:S03]  /*3210*/  STG.E.64 desc[UR4][R100.64], R88 ;  /* 0x0000005864007986 */ /* 0x0005e6000c101b04 */
[----:B------:R-:W-:Y:S01]  /*3220*/  IMAD.WIDE.U32 R80, R179, 0x8, R80 ;  /* 0x00000008b3507825 */ /* 0x000fe200078e0050 */
[----:B------:R2:W-:Y:S04]  /*3230*/  STG.E.64 desc[UR4][R102.64], R90 ;  /* 0x0000005a66007986 */ /* 0x0005e8000c101b04 */
[----:B------:R2:W-:Y:S04]  /*3240*/  STG.E.64 desc[UR4][R104.64], R92 ;  /* 0x0000005c68007986 */ /* 0x0005e8000c101b04 */
[----:B------:R2:W-:Y:S01]  /*3250*/  STG.E.64 desc[UR4][R80.64], R106 ;  /* 0x0000006a50007986 */ /* 0x0005e2000c101b04 */
[----:B------:R-:W-:Y:S05]  /*3260*/  BRA `(.L_x_4704) ;  /* 0x0000003400107947 */ /* 0x000fea0003800000 */
.L_x_4703:
[-CC-:B------:R-:W-:Y:S01]  /*3270*/  FFMA.FTZ R96, R96, R193.reuse, R182.reuse ;  /* 0x000000c160607223 */ /* 0x180fe200000100b6 */
[-CC-:B------:R-:W-:Y:S01]  /*3280*/  FFMA.FTZ R207, R207, R193.reuse, R182.reuse ;  /* 0x000000c1cfcf7223 */ /* 0x180fe200000100b6 */
[-CC-:B------:R-:W-:Y:S01]  /*3290*/  FFMA.FTZ R158, R158, R193.reuse, R182.reuse ;  /* 0x000000c19e9e7223 */ /* 0x180fe200000100b6 */
[-C--:B------:R-:W-:Y:S01]  /*32a0*/  FFMA.FTZ R211, R211, R193.reuse, R182 ;  /* 0x000000c1d3d37223 */ /* 0x080fe200000100b6 */
[----:B------:R-:W-:Y:S01]  /*32b0*/  FADD.FTZ R80, R213, -R96 ;  /* 0x80000060d5507221 */ /* 0x000fe20000010000 */
[----:B------:R-:W-:Y:S01]  /*32c0*/  FADD.FTZ R154, R154, -R207 ;  /* 0x800000cf9a9a7221 */ /* 0x000fe20000010000 */
[C---:B-----5:R-:W-:Y:S01]  /*32d0*/  LOP3.LUT P0, RZ, R100.reuse, 0xff, RZ, 0xc0, !PT ;  /* 0x000000ff64ff7812 */ /* 0x060fe2000780c0ff */
[----:B------:R-:W-:Y:S01]  /*32e0*/  FADD.FTZ R158, R209, -R158 ;  /* 0x8000009ed19e7221 */ /* 0x000fe20000010000 */
[C---:B------:R-:W-:Y:S01]  /*32f0*/  FMUL.FTZ R80, R153.reuse, R80 ;  /* 0x0000005099507220 */ /* 0x040fe20000410000 */
[----:B------:R-:W-:Y:S01]  /*3300*/  FMUL.FTZ R81, R153, R154 ;  /* 0x0000009a99517220 */ /* 0x000fe20000410000 */
[----:B------:R-:W-:Y:S01]  /*3310*/  LOP3.LUT P4, RZ, R100, 0xff00, RZ, 0xc0, !PT ;  /* 0x0000ff0064ff7812 */ /* 0x000fe2000788c0ff */
[----:B------:R-:W-:Y:S01]  /*3320*/  FADD.FTZ R86, R150, -R211 ;  /* 0x800000d396567221 */ /* 0x000fe20000010000 */
[-C--:B------:R-:W-:Y:S01]  /*3330*/  FMUL.FTZ R82, R80, R146.reuse ;  /* 0x0000009250527220 */ /* 0x080fe20000410000 */
[----:B------:R-:W-:Y:S01]  /*3340*/  FMUL.FTZ R83, R81, R146 ;  /* 0x0000009251537220 */ /* 0x000fe20000410000 */
[-CC-:B------:R-:W-:Y:S01]  /*3350*/  FFMA.FTZ R152, R152, R193.reuse, R182.reuse ;  /* 0x000000c198987223 */ /* 0x180fe200000100b6 */
[-C--:B------:R-:W-:Y:S01]  /*3360*/  FFMA.FTZ R205, R205, R193.reuse, R182 ;  /* 0x000000c1cdcd7223 */ /* 0x080fe200000100b6 */
[----:B------:R-:W-:Y:S01]  /*3370*/  FMUL.FTZ R82, R82, UR14 ;  /* 0x0000000e52527c20 */ /* 0x000fe20008410000 */
[----:B------:R-:W-:Y:S01]  /*3380*/  FMUL.FTZ R83, R83, UR14 ;  /* 0x0000000e53537c20 */ /* 0x000fe20008410000 */
[C---:B------:R-:W-:Y:S01]  /*3390*/  LOP3.LUT P5, RZ, R100.reuse, 0xff0000, RZ, 0xc0, !PT ;  /* 0x00ff000064ff7812 */ /* 0x040fe200078ac0ff */
[----:B------:R-:W-:Y:S01]  /*33a0*/  FADD.FTZ R88, R219, -R152 ;  /* 0x80000098db587221 */ /* 0x000fe20000010000 */
[----:B------:R-:W-:Y:S01]  /*33b0*/  ISETP.GE.U32.AND P3, PT, R100, 0x1000000, PT ;  /* 0x010000006400780c */ /* 0x000fe20003f66070 */
[----:B------:R-:W-:Y:S01]  /*33c0*/  FADD.FTZ R180, R180, -R205 ;  /* 0x800000cdb4b47221 */ /* 0x000fe20000010000 */
[----:B------:R-:W-:Y:S01]  /*33d0*/  FSEL R195, R82, RZ, P0 ;  /* 0x000000ff52c37208 */ /* 0x000fe20000000000 */
[----:B------:R-:W-:Y:S01]  /*33e0*/  FMUL.FTZ R82, R153, R158 ;  /* 0x0000009e99527220 */ /* 0x000fe20000410000 */
[----:B------:R-:W-:Y:S01]  /*33f0*/  FSEL R150, R83, RZ, P4 ;  /* 0x000000ff53967208 */ /* 0x000fe20002000000 */
[----:B------:R-:W-:Y:S01]  /*3400*/  FMUL.FTZ R83, R153, R86 ;  /* 0x0000005699537220 */ /* 0x000fe20000410000 */
[-CC-:B------:R-:W-:Y:S01]  /*3410*/  FFMA.FTZ R164, R164, R193.reuse, R182.reuse ;  /* 0x000000c1a4a47223 */ /* 0x180fe200000100b6 */
[-C--:B------:R-:W-:Y:S01]  /*3420*/  FMUL.FTZ R84, R82, R146.reuse ;  /* 0x0000009252547220 */ /* 0x080fe20000410000 */
[-C--:B------:R-:W-:Y:S01]  /*3430*/  FFMA.FTZ R203, R203, R193.reuse, R182 ;  /* 0x000000c1cbcb7223 */ /* 0x080fe200000100b6 */
[----:B------:R-:W-:Y:S01]  /*3440*/  FMUL.FTZ R85, R83, R146 ;  /* 0x0000009253557220 */ /* 0x000fe20000410000 */
[----:B------:R-:W-:Y:S01]  /*3450*/  LOP3.LUT P6, RZ, R102, 0xff, RZ, 0xc0, !PT ;  /* 0x000000ff66ff7812 */ /* 0x000fe200078cc0ff */
[----:B------:R-:W-:Y:S01]  /*3460*/  FMUL.FTZ R84, R84, UR14 ;  /* 0x0000000e54547c20 */ /* 0x000fe20008410000 */
[----:B------:R-:W-:Y:S01]  /*3470*/  LOP3.LUT P0, RZ, R102, 0xff00, RZ, 0xc0, !PT ;  /* 0x0000ff0066ff7812 */ /* 0x000fe2000780c0ff */
[----:B------:R-:W-:Y:S01]  /*3480*/  FMUL.FTZ R85, R85, UR14 ;  /* 0x0000000e55557c20 */ /* 0x000fe20008410000 */
[----:B------:R-:W-:Y:S01]  /*3490*/  FADD.FTZ R164, R217, -R164 ;  /* 0x800000a4d9a47221 */ /* 0x000fe20000010000 */
        /* <DEDUP_REMOVED lines=11> */
[----:B------:R-:W-:Y:S01]  /*3550*/  ISETP.GE.U32.AND P5, PT, R102, 0x1000000, PT ;  /* 0x010000006600780c */ /* 0x000fe20003fa6070 */
        /* <DEDUP_REMOVED lines=11> */
[----:B------:R-:W-:Y:S01]  /*3610*/  FADD.FTZ R166, R166, -R93 ;  /* 0x8000005da6a67221 */ /* 0x000fe20000010000 */
[----:B------:R-:W-:Y:S01]  /*3620*/  FMUL.FTZ R88, R88, UR14 ;  /* 0x0000000e58587c20 */ /* 0x000fe20008410000 */
[----:B------:R-:W-:Y:S01]  /*3630*/  FADD.FTZ R98, R191, -R98 ;  /* 0x80000062bf627221 */ /* 0x000fe20000010000 */
[----:B------:R-:W-:Y:S01]  /*3640*/  FMUL.FTZ R89, R89, UR14 ;  /* 0x0000000e59597c20 */ /* 0x000fe20008410000 */
[----:B------:R-:W-:Y:S01]  /*3650*/  LOP3.LUT P6, RZ, R104, 0xff, RZ, 0xc0, !PT ;  /* 0x000000ff68ff7812 */ /* 0x000fe200078cc0ff */
[-CC-:B------:R-:W-:Y:S01]  /*3660*/  FFMA.FTZ R184, R184, R193.reuse, R182.reuse ;  /* 0x000000c1b8b87223 */ /* 0x180fe200000100b6 */
[----:B------:R-:W-:Y:S01]  /*3670*/  FSEL R90, R88, RZ, P4 ;  /* 0x000000ff585a7208 */ /* 0x000fe20002000000 */
[----:B------:R-:W-:Y:S01]  /*3680*/  FMUL.FTZ R88, R153, R168 ;  /* 0x000000a899587220 */ /* 0x000fe20000410000 */
[----:B------:R-:W-:Y:S01]  /*3690*/  FSEL R91, R89, RZ, P5 ;  /* 0x000000ff595b7208 */ /* 0x000fe20002800000 */
[----:B------:R-:W-:Y:S01]  /*36a0*/  FMUL.FTZ R89, R153, R170 ;  /* 0x000000aa99597220 */ /* 0x000fe20000410000 */
[----:B------:R-:W-:Y:S01]  /*36b0*/  LOP3.LUT P0, RZ, R104, 0xff00, RZ, 0xc0, !PT ;  /* 0x0000ff0068ff7812 */ /* 0x000fe2000780c0ff */
[-C--:B------:R-:W-:Y:S01]  /*36c0*/  FMUL.FTZ R92, R88, R146.reuse ;  /* 0x00000092585c7220 */ /* 0x080fe20000410000 */
[C---:B------:R-:W-:Y:S01]  /*36d0*/  LOP3.LUT P3, RZ, R104.reuse, 0xff0000, RZ, 0xc0, !PT ;  /* 0x00ff000068ff7812 */ /* 0x040fe2000786c0ff */
[----:B------:R-:W-:Y:S01]  /*36e0*/  FMUL.FTZ R93, R89, R146 ;  /* 0x00000092595d7220 */ /* 0x000fe20000410000 */
[----:B------:R-:W-:Y:S01]  /*36f0*/  ISETP.GE.U32.AND P4, PT, R104, 0x1000000, PT ;  /* 0x010000006800780c */ /* 0x000fe20003f86070 */
[----:B------:R-:W-:Y:S01]  /*3700*/  FMUL.FTZ R92, R92, UR14 ;  /* 0x0000000e5c5c7c20 */ /* 0x000fe20008410000 */
[----:B------:R0:W-:Y:S01]  /*3710*/  F2F.BF16.F32 R104, R90 ;  /* 0x0000005a00687304 */ /* 0x0001e20000202000 */
[----:B------:R-:W-:Y:S01]  /*3720*/  FMUL.FTZ R93, R93, UR14 ;  /* 0x0000000e5d5d7c20 */ /* 0x000fe20008410000 */
[-C--:B------:R-:W-:Y:S01]  /*3730*/  FFMA.FTZ R97, R151, R193.reuse, R182 ;  /* 0x000000c197617223 */ /* 0x080fe200000100b6 */
[----:B------:R-:W-:Y:S01]  /*3740*/  FADD.FTZ R184, R189, -R184 ;  /* 0x800000b8bdb87221 */ /* 0x000fe20000010000 */
[----:B------:R-:W-:Y:S01]  /*3750*/  FSEL R92, R92, RZ, P6 ;  /* 0x000000ff5c5c7208 */ /* 0x000fe20003000000 */
[-CC-:B------:R-:W-:Y:S01]  /*3760*/  FFMA.FTZ R188, R188, R193.reuse, R182.reuse ;  /* 0x000000c1bcbc7223 */ /* 0x180fe200000100b6 */
[----:B------:R-:W-:Y:S01]  /*3770*/  FSEL R93, R93, RZ, P0 ;  /* 0x000000ff5d5d7208 */ /* 0x000fe20000000000 */
[----:B------:R-:W-:Y:S01]  /*3780*/  FADD.FTZ R162, R162, -R97 ;  /* 0x80000061a2a27221 */ /* 0x000fe20000010000 */
[----:B------:R1:W-:Y:S01]  /*3790*/  F2F.BF16.F32 R155, R91 ;  /* 0x0000005b009b7304 */ /* 0x0003e20000202000 */
[----:B0-----:R-:W-:Y:S01]  /*37a0*/  FMUL.FTZ R90, R153, R98 ;  /* 0x00000062995a7220 */ /* 0x001fe20000410000 */
[-C--:B------:R-:W-:Y:S01]  /*37b0*/  FFMA.FTZ R149, R149, R193.reuse, R182 ;  /* 0x000000c195957223 */ /* 0x080fe200000100b6 */
[----:B------:R-:W-:Y:S01]  /*37c0*/  FADD.FTZ R188, R187, -R188 ;  /* 0x800000bcbbbc7221 */ /* 0x000fe20000010000 */
[----:B------:R-:W-:Y:S01]  /*37d0*/  LOP3.LUT P5, RZ, R106, 0xff, RZ, 0xc0, !PT ;  /* 0x000000ff6aff7812 */ /* 0x000fe200078ac0ff */
[----:B------:R-:W-:Y:S01]  /*37e0*/  FMUL.FTZ R94, R90, R146 ;  /* 0x000000925a5e7220 */ /* 0x000fe20000410000 */
[----:B------:R-:W-:Y:S01]  /*37f0*/  LOP3.LUT P6, RZ, R106, 0xff00, RZ, 0xc0, !PT ;  /* 0x0000ff006aff7812 */ /* 0x000fe200078cc0ff */
[----:B------:R-:W-:Y:S01]  /*3800*/  FADD.FTZ R160, R160, -R149 ;  /* 0x80000095a0a07221 */ /* 0x000fe20000010000 */
[----:B------:R0:W-:Y:S01]  /*3810*/  F2F.BF16.F32 R157, R92 ;  /* 0x0000005c009d7304 */ /* 0x0001e20000202000 */
[----:B-1----:R-:W-:Y:S01]  /*3820*/  FMUL.FTZ R91, R153, R166 ;  /* 0x000000a6995b7220 */ /* 0x002fe20000410000 */
[----:B------:R-:W-:Y:S01]  /*3830*/  FMUL.FTZ R94, R94, UR14 ;  /* 0x0000000e5e5e7c20 */ /* 0x000fe20008410000 */
[-CC-:B------:R-:W-:Y:S01]  /*3840*/  FFMA.FTZ R192, R192, R193.reuse, R182.reuse ;  /* 0x000000c1c0c07223 */ /* 0x180fe200000100b6 */
[-CC-:B------:R-:W-:Y:S01]  /*3850*/  FFMA.FTZ R107, R107, R193.reuse, R182.reuse ;  /* 0x000000c16b6b7223 */ /* 0x180fe200000100b6 */
[----:B------:R-:W-:Y:S01]  /*3860*/  FMUL.FTZ R95, R91, R146 ;  /* 0x000000925b5f7220 */ /* 0x000fe20000410000 */
[-C--:B------:R-:W-:Y:S01]  /*3870*/  FFMA.FTZ R99, R99, R193.reuse, R182 ;  /* 0x000000c163637223 */ /* 0x080fe200000100b6 */
[----:B------:R-:W-:Y:S01]  /*3880*/  FSEL R94, R94, RZ, P3 ;  /* 0x000000ff5e5e7208 */ /* 0x000fe20001800000 */
[----:B------:R1:W-:Y:S01]  /*3890*/  F2F.BF16.F32 R164, R93 ;  /* 0x0000005d00a47304 */ /* 0x0003e20000202000 */
[----:B0-----:R-:W-:Y:S01]  /*38a0*/  FMUL.FTZ R92, R153, R184 ;  /* 0x000000b8995c7220 */ /* 0x001fe20000410000 */
[----:B------:R-:W-:Y:S01]  /*38b0*/  FMUL.FTZ R95, R95, UR14 ;  /* 0x0000000e5f5f7c20 */ /* 0x000fe20008410000 */
[----:B------:R-:W-:Y:S01]  /*38c0*/  FADD.FTZ R192, R185, -R192 ;  /* 0x800000c0b9c07221 */ /* 0x000fe20000010000 */
[----:B------:R-:W-:Y:S01]  /*38d0*/  FADD.FTZ R148, R148, -R107 ;  /* 0x8000006b94947221 */ /* 0x000fe20000010000 */
[----:B------:R-:W-:Y:S01]  /*38e0*/  FMUL.FTZ R96, R92, R146 ;  /* 0x000000925c607220 */ /* 0x000fe20000410000 */
[----:B------:R-:W-:Y:S01]  /*38f0*/  LOP3.LUT P0, RZ, R106, 0xff0000, RZ, 0xc0, !PT ;  /* 0x00ff00006aff7812 */ /* 0x000fe2000780c0ff */
[-C--:B------:R-:W-:Y:S01]  /*3900*/  FFMA.FTZ R196, R196, R193.reuse, R182 ;  /* 0x000000c1c4c47223 */ /* 0x080fe200000100b6 */
[----:B------:R0:W-:Y:S01]  /*3910*/  F2F.BF16.F32 R151, R94 ;  /* 0x0000005e00977304 */ /* 0x0001e20000202000 */
[----:B-1----:R-:W-:Y:S01]  /*3920*/  FMUL.FTZ R93, R153, R162 ;  /* 0x000000a2995d7220 */ /* 0x002fe20000410000 */
[----:B------:R-:W-:Y:S01]  /*3930*/  FSEL R95, R95, RZ, P4 ;  /* 0x000000ff5f5f7208 */ /* 0x000fe20002000000 */
[----:B------:R-:W-:Y:S01]  /*3940*/  FMUL.FTZ R96, R96, UR14 ;  /* 0x0000000e60607c20 */ /* 0x000fe20008410000 */
[----:B------:R-:W-:Y:S01]  /*3950*/  ISETP.GE.U32.AND P3, PT, R106, 0x1000000, PT ;  /* 0x010000006a00780c */ /* 0x000fe20003f66070 */
[----:B------:R-:W-:Y:S01]  /*3960*/  FMUL.FTZ R97, R93, R146 ;  /* 0x000000925d617220 */ /* 0x000fe20000410000 */
[----:B------:R-:W-:Y:S01]  /*3970*/  FADD.FTZ R106, R156, -R99 ;  /* 0x800000639c6a7221 */ /* 0x000fe20000010000 */
[----:B------:R-:W-:Y:S01]  /*3980*/  FADD.FTZ R196, R159, -R196 ;  /* 0x800000c49fc47221 */ /* 0x000fe20000010000 */
[----:B------:R1:W2:Y:S01]  /*3990*/  F2F.BF16.F32 R154, R95 ;  /* 0x0000005f009a7304 */ /* 0x0002a20000202000 */
[----:B------:R-:W-:Y:S01]  /*39a0*/  FMUL.FTZ R97, R97, UR14 ;  /* 0x0000000e61617c20 */ /* 0x000fe20008410000 */
[----:B0-----:R-:W-:Y:S01]  /*39b0*/  FMUL.FTZ R94, R153, R188 ;  /* 0x000000bc995e7220 */ /* 0x001fe20000410000 */
[----:B------:R-:W-:Y:S01]  /*39c0*/  FSEL R96, R96, RZ, P5 ;  /* 0x000000ff60607208 */ /* 0x000fe20002800000 */
[-C--:B------:R-:W-:Y:S01]  /*39d0*/  FFMA.FTZ R200, R200, R193.reuse, R182 ;  /* 0x000000c1c8c87223 */ /* 0x080fe200000100b6 */
[----:B------:R-:W-:Y:S01]  /*39e0*/  LOP3.LUT P4, RZ, R138, 0xff, RZ, 0xc0, !PT ;  /* 0x000000ff8aff7812 */ /* 0x000fe2000788c0ff */
[----:B------:R-:W-:Y:S01]  /*39f0*/  FMUL.FTZ R98, R94, R146 ;  /* 0x000000925e627220 */ /* 0x000fe20000410000 */
[----:B------:R-:W-:Y:S01]  /*3a00*/  FSEL R97, R97, RZ, P6 ;  /* 0x000000ff61617208 */ /* 0x000fe20003000000 */
[----:B------:R0:W-:Y:S01]  /*3a10*/  F2F.BF16.F32 R187, R96 ;  /* 0x0000006000bb7304 */ /* 0x0001e20000202000 */
[----:B-1----:R-:W-:Y:S01]  /*3a20*/  FMUL.FTZ R95, R153, R160 ;  /* 0x000000a0995f7220 */ /* 0x002fe20000410000 */
[----:B------:R-:W-:Y:S01]  /*3a30*/  FMUL.FTZ R98, R98, UR14 ;  /* 0x0000000e62627c20 */ /* 0x000fe20008410000 */
[C---:B------:R-:W-:Y:S01]  /*3a40*/  LOP3.LUT P6, RZ, R138.reuse, 0xff00, RZ, 0xc0, !PT ;  /* 0x0000ff008aff7812 */ /* 0x040fe200078cc0ff */
[----:B------:R-:W-:Y:S01]  /*3a50*/  FADD.FTZ R200, R161, -R200 ;  /* 0x800000c8a1c87221 */ /* 0x000fe20000010000 */
[----:B------:R-:W-:Y:S01]  /*3a60*/  FMUL.FTZ R100, R95, R146 ;  /* 0x000000925f647220 */ /* 0x000fe20000410000 */
[----:B------:R-:W-:Y:S01]  /*3a70*/  LOP3.LUT P5, RZ, R138, 0xff0000, RZ, 0xc0, !PT ;  /* 0x00ff00008aff7812 */ /* 0x000fe200078ac0ff */
[-CC-:B------:R-:W-:Y:S01]  /*3a80*/  FFMA.FTZ R204, R204, R193.reuse, R182.reuse ;  /* 0x000000c1cccc7223 */ /* 0x180fe200000100b6 */
[----:B------:R1:W-:Y:S01]  /*3a90*/  F2F.BF16.F32 R149, R97 ;  /* 0x0000006100957304 */ /* 0x0003e20000202000 */
[----:B0-----:R-:W-:Y:S01]  /*3aa0*/  FMUL.FTZ R96, R153, R192 ;  /* 0x000000c099607220 */ /* 0x001fe20000410000 */
[----:B------:R-:W-:Y:S01]  /*3ab0*/  FMUL.FTZ R100, R100, UR14 ;  /* 0x0000000e64647c20 */ /* 0x000fe20008410000 */
[----:B------:R-:W-:Y:S01]  /*3ac0*/  FSEL R98, R98, RZ, P0 ;  /* 0x000000ff62627208 */ /* 0x000fe20000000000 */
[-C--:B------:R-:W-:Y:S01]  /*3ad0*/  FFMA.FTZ R160, R103, R193.reuse, R182 ;  /* 0x000000c167a07223 */ /* 0x080fe200000100b6 */
[----:B------:R-:W-:Y:S01]  /*3ae0*/  FMUL.FTZ R102, R96, R146 ;  /* 0x0000009260667220 */ /* 0x000fe20000410000 */
[----:B------:R-:W-:Y:S01]  /*3af0*/  ISETP.GE.U32.AND P0, PT, R138, 0x1000000, PT ;  /* 0x010000008a00780c */ /* 0x000fe20003f06070 */
[----:B------:R-:W-:Y:S01]  /*3b00*/  FADD.FTZ R204, R165, -R204 ;  /* 0x800000cca5cc7221 */ /* 0x000fe20000010000 */
[----:B------:R0:W-:Y:S01]  /*3b10*/  F2F.BF16.F32 R138, R98 ;  /* 0x00000062008a7304 */ /* 0x0001e20000202000 */
[----:B-1----:R-:W-:Y:S01]  /*3b20*/  FMUL.FTZ R97, R153, R148 ;  /* 0x0000009499617220 */ /* 0x002fe20000410000 */
[----:B------:R-:W-:Y:S01]  /*3b30*/  FSEL R100, R100, RZ, P3 ;  /* 0x000000ff64647208 */ /* 0x000fe20001800000 */
[----:B------:R-:W-:Y:S01]  /*3b40*/  FMUL.FTZ R102, R102, UR14 ;  /* 0x0000000e66667c20 */ /* 0x000fe20008410000 */
[-CC-:B------:R-:W-:Y:S01]  /*3b50*/  FFMA.FTZ R161, R143, R193.reuse, R182.reuse ;  /* 0x000000c18fa17223 */ /* 0x180fe200000100b6 */
[----:B------:R-:W-:Y:S01]  /*3b60*/  FMUL.FTZ R99, R97, R146 ;  /* 0x0000009261637220 */ /* 0x000fe20000410000 */
[-CC-:B------:R-:W-:Y:S01]  /*3b70*/  FFMA.FTZ R166, R147, R193.reuse, R182.reuse ;  /* 0x000000c193a67223 */ /* 0x180fe200000100b6 */
[-CC-:B------:R-:W-:Y:S01]  /*3b80*/  FFMA.FTZ R208, R208, R193.reuse, R182.reuse ;  /* 0x000000c1d0d07223 */ /* 0x180fe200000100b6 */
[----:B------:R1:W3:Y:S01]  /*3b90*/  F2F.BF16.F32 R185, R100 ;  /* 0x0000006400b97304 */ /* 0x0002e20000202000 */
[----:B------:R-:W-:Y:S01]  /*3ba0*/  FMUL.FTZ R99, R99, UR14 ;  /* 0x0000000e63637c20 */ /* 0x000fe20008410000 */
[----:B0-----:R-:W-:Y:S01]  /*3bb0*/  FMUL.FTZ R98, R153, R196 ;  /* 0x000000c499627220 */ /* 0x001fe20000410000 */
[----:B------:R-:W-:Y:S01]  /*3bc0*/  FSEL R102, R102, RZ, P4 ;  /* 0x000000ff66667208 */ /* 0x000fe20002000000 */
[-CC-:B------:R-:W-:Y:S01]  /*3bd0*/  FFMA.FTZ R147, R212, R193.reuse, R182.reuse ;  /* 0x000000c1d4937223 */ /* 0x180fe200000100b6 */
[----:B------:R-:W-:Y:S01]  /*3be0*/  FADD.FTZ R162, R144, -R161 ;  /* 0x800000a190a27221 */ /* 0x000fe20000010000 */
[----:B------:R-:W-:Y:S01]  /*3bf0*/  FSEL R156, R99, RZ, P6 ;  /* 0x000000ff639c7208 */ /* 0x000fe20003000000 */
[----:B------:R-:W-:Y:S01]  /*3c00*/  FMUL.FTZ R99, R153, R106 ;  /* 0x0000006a99637220 */ /* 0x000fe20000410000 */
[----:B------:R0:W-:Y:S01]  /*3c10*/  F2F.BF16.F32 R159, R102 ;  /* 0x00000066009f7304 */ /* 0x0001e20000202000 */
[-C--:B-1----:R-:W-:Y:S01]  /*3c20*/  FMUL.FTZ R100, R98, R146.reuse ;  /* 0x0000009262647220 */ /* 0x082fe20000410000 */
[----:B------:R-:W-:Y:S01]  /*3c30*/  FFMA.FTZ R182, R163, R193, R182 ;  /* 0x000000c1a3b67223 */ /* 0x000fe200000100b6 */
[----:B------:R-:W-:Y:S01]  /*3c40*/  LOP3.LUT P3, RZ, R140, 0xff, RZ, 0xc0, !PT ;  /* 0x000000ff8cff7812 */ /* 0x000fe2000786c0ff */
[----:B------:R-:W-:Y:S01]  /*3c50*/  FADD.FTZ R160, R141, -R160 ;  /* 0x800000a08da07221 */ /* 0x000fe20000010000 */
[----:B------:R-:W-:Y:S01]  /*3c60*/  FMUL.FTZ R100, R100, UR14 ;  /* 0x0000000e64647c20 */ /* 0x000fe20008410000 */
[----:B------:R-:W-:Y:S01]  /*3c70*/  FADD.FTZ R182, R145, -R182 ;  /* 0x800000b691b67221 */ /* 0x000fe20000010000 */
[----:B------:R-:W-:Y:S01]  /*3c80*/  FADD.FTZ R142, R142, -R147 ;  /* 0x800000938e8e7221 */ /* 0x000fe20000010000 */
[----:B------:R-:W-:Y:S01]  /*3c90*/  F2F.BF16.F32 R152, R152 ;  /* 0x0000009800987304 */ /* 0x000fe20000202000 */
[----:B0-----:R-:W-:Y:S01]  /*3ca0*/  FMUL.FTZ R102, R99, R146 ;  /* 0x0000009263667220 */ /* 0x001fe20000410000 */
[----:B------:R-:W-:Y:S01]  /*3cb0*/  FSEL R103, R100, RZ, P5 ;  /* 0x000000ff64677208 */ /* 0x000fe20002800000 */
[----:B------:R-:W-:Y:S01]  /*3cc0*/  FMUL.FTZ R100, R153, R200 ;  /* 0x000000c899647220 */ /* 0x000fe20000410000 */
[C---:B------:R-:W-:Y:S01]  /*3cd0*/  ISETP.GE.U32.AND P5, PT, R101.reuse, 0x1000000, PT ;  /* 0x010000006500780c */ /* 0x040fe20003fa6070 */
[----:B------:R-:W-:Y:S01]  /*3ce0*/  FMUL.FTZ R102, R102, UR14 ;  /* 0x0000000e66667c20 */ /* 0x000fe20008410000 */
[----:B------:R-:W-:Y:S01]  /*3cf0*/  LOP3.LUT P4, RZ, R101, 0xff00, RZ, 0xc0, !PT ;  /* 0x0000ff0065ff7812 */ /* 0x000fe2000788c0ff */
[----:B------:R-:W-:Y:S01]  /*3d00*/  FMUL.FTZ R107, R100, R146 ;  /* 0x00000092646b7220 */ /* 0x000fe20000410000 */
[----:B------:R0:W-:Y:S01]  /*3d10*/  F2F.BF16.F32 R143, R103 ;  /* 0x00000067008f7304 */ /* 0x0001e20000202000 */
[----:B------:R-:W-:Y:S01]  /*3d20*/  FADD.FTZ R166, R139, -R166 ;  /* 0x800000a68ba67221 */ /* 0x000fe20000010000 */
[----:B------:R-:W-:Y:S01]  /*3d30*/  FSEL R106, R102, RZ, P0 ;  /* 0x000000ff666a7208 */ /* 0x000fe20000000000 */
[----:B------:R-:W-:Y:S01]  /*3d40*/  FMUL.FTZ R102, R153, R204 ;  /* 0x000000cc99667220 */ /* 0x000fe20000410000 */
[----:B------:R-:W-:Y:S01]  /*3d50*/  FMUL.FTZ R107, R107, UR14 ;  /* 0x0000000e6b6b7c20 */ /* 0x000fe20008410000 */
[----:B------:R-:W-:Y:S01]  /*3d60*/  LOP3.LUT P0, RZ, R140, 0xff00, RZ, 0xc0, !PT ;  /* 0x0000ff008cff7812 */ /* 0x000fe2000780c0ff */
[----:B------:R-:W-:Y:S01]  /*3d70*/  FADD.FTZ R208, R105, -R208 ;  /* 0x800000d069d07221 */ /* 0x000fe20000010000 */
[----:B------:R-:W-:Y:S01]  /*3d80*/  FMUL.FTZ R144, R102, R146 ;  /* 0x0000009266907220 */ /* 0x000fe20000410000 */
[----:B------:R1:W4:Y:S01]  /*3d90*/  F2F.BF16.F32 R148, R106 ;  /* 0x0000006a00947304 */ /* 0x0003220000202000 */
[----:B0-----:R-:W-:Y:S01]  /*3da0*/  FMUL.FTZ R103, R153, R162 ;  /* 0x000000a299677220 */ /* 0x001fe20000410000 */
[----:B------:R-:W-:Y:S01]  /*3db0*/  FSEL R161, R107, RZ, P3 ;  /* 0x000000ff6ba17208 */ /* 0x000fe20001800000 */
[----:B------:R-:W-:Y:S01]  /*3dc0*/  FMUL.FTZ R144, R144, UR14 ;  /* 0x0000000e90907c20 */ /* 0x000fe20008410000 */
[----:B------:R-:W-:Y:S01]  /*3dd0*/  LOP3.LUT P3, RZ, R140, 0xff0000, RZ, 0xc0, !PT ;  /* 0x00ff00008cff7812 */ /* 0x000fe2000786c0ff */
[C---:B------:R-:W-:Y:S01]  /*3de0*/  FMUL.FTZ R107, R153.reuse, R182 ;  /* 0x000000b6996b7220 */ /* 0x040fe20000410000 */
[----:B------:R-:W-:Y:S01]  /*3df0*/  FMUL.FTZ R105, R153, R166 ;  /* 0x000000a699697220 */ /* 0x000fe20000410000 */
[----:B--2---:R-:W-:Y:S01]  /*3e00*/  PRMT R147, R151, 0x5410, R154 ;  /* 0x0000541097937816 */ /* 0x004fe2000000009a */
[----:B------:R-:W0:Y:S01]  /*3e10*/  F2F.BF16.F32 R199, R199 ;  /* 0x000000c700c77304 */ /* 0x000e220000202000 */
[-C--:B-1----:R-:W-:Y:S01]  /*3e20*/  FMUL.FTZ R106, R103, R146.reuse ;  /* 0x00000092676a7220 */ /* 0x082fe20000410000 */
[----:B------:R-:W-:Y:S01]  /*3e30*/  FSEL R144, R144, RZ, P3 ;  /* 0x000000ff90907208 */ /* 0x000fe20001800000 */
[----:B------:R-:W-:Y:S01]  /*3e40*/  FMUL.FTZ R141, R107, R146 ;  /* 0x000000926b8d7220 */ /* 0x000fe20000410000 */
[----:B------:R-:W-:Y:S01]  /*3e50*/  ISETP.GE.U32.AND P3, PT, R140, 0x1000000, PT ;  /* 0x010000008c00780c */ /* 0x000fe20003f66070 */
[----:B------:R-:W-:Y:S01]  /*3e60*/  FMUL.FTZ R106, R106, UR14 ;  /* 0x0000000e6a6a7c20 */ /* 0x000fe20008410000 */
[----:B---3--:R-:W-:Y:S01]  /*3e70*/  PRMT R185, R138, 0x5410, R185 ;  /* 0x000054108ab97816 */ /* 0x008fe200000000b9 */
[----:B------:R-:W-:Y:S01]  /*3e80*/  FMUL.FTZ R145, R141, UR14 ;  /* 0x0000000e8d917c20 */ /* 0x000fe20008410000 */
[----:B------:R1:W-:Y:S01]  /*3e90*/  F2F.BF16.F32 R162, R144 ;  /* 0x0000009000a27304 */ /* 0x0003e20000202000 */
[----:B----4-:R-:W-:-:S02]  /*3ea0*/  PRMT R163, R143, 0x5410, R148 ;  /* 0x000054108fa37816 */ /* 0x010fc40000000094 */
[----:B------:R-:W-:Y:S01]  /*3eb0*/  FSEL R140, R106, RZ, P3 ;  /* 0x000000ff6a8c7208 */ /* 0x000fe20001800000 */
[----:B------:R-:W-:Y:S01]  /*3ec0*/  FMUL.FTZ R106, R153, R142 ;  /* 0x0000008e996a7220 */ /* 0x000fe20000410000 */
[----:B------:R-:W-:Y:S02]  /*3ed0*/  LOP3.LUT P3, RZ, R101, 0xff, RZ, 0xc0, !PT ;  /* 0x000000ff65ff7812 */ /* 0x000fe4000786c0ff */
[----:B0-----:R-:W-:Y:S01]  /*3ee0*/  PRMT R199, R152, 0x5410, R199 ;  /* 0x0000541098c77816 */ /* 0x001fe200000000c7 */
[----:B------:R-:W-:Y:S01]  /*3ef0*/  FMUL.FTZ R142, R106, R146 ;  /* 0x000000926a8e7220 */ /* 0x000fe20000410000 */
[----:B-1----:R-:W-:Y:S01]  /*3f00*/  FSEL R144, R145, RZ, P5 ;  /* 0x000000ff91907208 */ /* 0x002fe20002800000 */
[----:B------:R-:W-:Y:S01]  /*3f10*/  F2F.BF16.F32 R150, R150 ;  /* 0x0000009600967304 */ /* 0x000fe20000202000 */
[----:B------:R-:W-:Y:S01]  /*3f20*/  LOP3.LUT P5, RZ, R101, 0xff0000, RZ, 0xc0, !PT ;  /* 0x00ff000065ff7812 */ /* 0x000fe200078ac0ff */
[C---:B------:R-:W-:Y:S01]  /*3f30*/  FMUL.FTZ R101, R153.reuse, R160 ;  /* 0x000000a099657220 */ /* 0x040fe20000410000 */
[----:B------:R-:W-:Y:S01]  /*3f40*/  FMUL.FTZ R142, R142, UR14 ;  /* 0x0000000e8e8e7c20 */ /* 0x000fe20008410000 */
[----:B------:R-:W-:Y:S01]  /*3f50*/  PRMT R145, R104, 0x5410, R155 ;  /* 0x0000541068917816 */ /* 0x000fe2000000009b */
[----:B------:R-:W-:Y:S01]  /*3f60*/  FMUL.FTZ R104, R153, R208 ;  /* 0x000000d099687220 */ /* 0x000fe20000410000 */
[-C--:B------:R-:W-:Y:S01]  /*3f70*/  FMUL.FTZ R139, R101, R146.reuse ;  /* 0x00000092658b7220 */ /* 0x080fe20000410000 */
[----:B------:R-:W0:Y:S01]  /*3f80*/  LDC.64 R154, c[0x0][0x478] ;  /* 0x00011e00ff9a7b82 */ /* 0x000e220000000a00 */
[----:B------:R-:W-:Y:S01]  /*3f90*/  FSEL R160, R142, RZ, P5 ;  /* 0x000000ff8ea07208 */ /* 0x000fe20002800000 */
[-C--:B------:R-:W-:Y:S01]  /*3fa0*/  FMUL.FTZ R142, R105, R146.reuse ;  /* 0x00000092698e7220 */ /* 0x080fe20000410000 */
[----:B------:R-:W-:Y:S01]  /*3fb0*/  FMUL.FTZ R139, R139, UR14 ;  /* 0x0000000e8b8b7c20 */ /* 0x000fe20008410000 */
[----:B------:R-:W1:Y:S01]  /*3fc0*/  F2F.BF16.F32 R158, R158 ;  /* 0x0000009e009e7304 */ /* 0x000e620000202000 */
[----:B------:R-:W-:Y:S01]  /*3fd0*/  FMUL.FTZ R146, R104, R146 ;  /* 0x0000009268927220 */ /* 0x000fe20000410000 */
[----:B------:R-:W-:-:S02]  /*3fe0*/  FMUL.FTZ R142, R142, UR14 ;  /* 0x0000000e8e8e7c20 */ /* 0x000fc40008410000 */
[----:B------:R-:W2:Y:S01]  /*3ff0*/  LDC.64 R152, c[0x0][0x468] ;  /* 0x00011a00ff987b82 */ /* 0x000ea20000000a00 */
[----:B------:R-:W-:Y:S02]  /*4000*/  FMUL.FTZ R146, R146, UR14 ;  /* 0x0000000e92927c20 */ /* 0x000fe40008410000 */
[----:B------:R-:W-:Y:S01]  /*4010*/  FSEL R166, R142, RZ, P4 ;  /* 0x000000ff8ea67208 */ /* 0x000fe20002000000 */
[----:B------:R3:W4:Y:S01]  /*4020*/  F2F.BF16.F32 R141, R140 ;  /* 0x0000008c008d7304 */ /* 0x0007220000202000 */
[----:B-1----:R-:W-:-:S07]  /*4030*/  IMAD.WIDE.U32 R142, R158, 0x10000, RZ ;  /* 0x000100009e8e7825 */ /* 0x002fce00078e00ff */
[----:B------:R-:W-:Y:S01]  /*4040*/  F2F.BF16.F32 R189, R144 ;  /* 0x0000009000bd7304 */ /* 0x000fe20000202000 */
[----:B---3--:R-:W-:Y:S01]  /*4050*/  FSEL R140, R139, RZ, P0 ;  /* 0x000000ff8b8c7208 */ /* 0x008fe20000000000 */
[----:B------:R-:W-:Y:S01]  /*4060*/  IMAD.WIDE.U32 R138, R150, 0x10000, RZ ;  /* 0x00010000968a7825 */ /* 0x000fe200078e00ff */
[----:B----4-:R-:W-:-:S05]  /*4070*/  PRMT R165, R162, 0x5410, R141 ;  /* 0x00005410a2a57816 */ /* 0x010fca000000008d */
[----:B------:R-:W1:Y:S01]  /*4080*/  F2F.BF16.F32 R160, R160 ;  /* 0x000000a000a07304 */ /* 0x000e620000202000 */
[----:B------:R-:W-:-:S07]  /*4090*/  LOP3.LUT R151, R199, R139, RZ, 0xfc, !PT ;  /* 0x0000008bc7977212 */ /* 0x000fce00078efcff */
[----:B------:R-:W3:Y:S01]  /*40a0*/  F2F.BF16.F32 R195, R195 ;  /* 0x000000c300c37304 */ /* 0x000ee20000202000 */
[----:B-1----:R-:W-:-:S07]  /*40b0*/  PRMT R191, R160, 0x5410, R189 ;  /* 0x00005410a0bf7816 */ /* 0x002fce00000000bd */
[----:B------:R1:W4:Y:S01]  /*40c0*/  F2F.BF16.F32 R144, R140 ;  /* 0x0000008c00907304 */ /* 0x0003220000202000 */
[----:B------:R-:W-:Y:S02]  /*40d0*/  FSEL R160, R146, RZ, P3 ;  /* 0x000000ff92a07208 */ /* 0x000fe40001800000 */
[----:B---3--:R-:W-:-:S05]  /*40e0*/  LOP3.LUT R150, R138, R195, RZ, 0xfc, !PT ;  /* 0x000000c38a967212 */ /* 0x008fca00078efcff */
[----:B------:R-:W3:Y:S01]  /*40f0*/  F2F.BF16.F32 R197, R197 ;  /* 0x000000c500c57304 */ /* 0x000ee20000202000 */
[----:B-1----:R-:W-:Y:S01]  /*4100*/  IMAD.WIDE.U32 R140, R149, 0x10000, RZ ;  /* 0x00010000958c7825 */ /* 0x002fe200078e00ff */
[----:B------:R-:W-:-:S03]  /*4110*/  LOP3.LUT R149, R145, R143, RZ, 0xfc, !PT ;  /* 0x0000008f91957212 */ /* 0x000fc600078efcff */
[----:B------:R-:W-:Y:S01]  /*4120*/  IMAD.WIDE.U32 R138, R164, 0x10000, RZ ;  /* 0x00010000a48a7825 */ /* 0x000fe200078e00ff */
[----:B------:R-:W-:Y:S02]  /*4130*/  LOP3.LUT R141, R185, R141, RZ, 0xfc, !PT ;  /* 0x0000008db98d7212 */ /* 0x000fe400078efcff */
[----:B------:R-:W1:Y:S01]  /*4140*/  F2F.BF16.F32 R156, R156 ;  /* 0x0000009c009c7304 */ /* 0x000e620000202000 */
[----:B----4-:R-:W-:Y:S01]  /*4150*/  IMAD.WIDE.U32 R144, R144, 0x10000, RZ ;  /* 0x0001000090907825 */ /* 0x010fe200078e00ff */
[----:B------:R-:W-:Y:S02]  /*4160*/  LOP3.LUT R139, R147, R139, RZ, 0xfc, !PT ;  /* 0x0000008b938b7212 */ /* 0x000fe400078efcff */
[----:B------:R-:W-:Y:S01]  /*4170*/  LOP3.LUT R138, R138, R157, RZ, 0xfc, !PT ;  /* 0x0000009d8a8a7212 */ /* 0x000fe200078efcff */
[----:B0-----:R-:W-:Y:S01]  /*4180*/  IMAD.WIDE.U32 R184, R181, 0x10, R154 ;  /* 0x00000010b5b87825 */ /* 0x001fe200078e009a */
[----:B------:R-:W-:Y:S02]  /*4190*/  LOP3.LUT R145, R165, R145, RZ, 0xfc, !PT ;  /* 0x00000091a5917212 */ /* 0x000fe400078efcff */
[----:B------:R-:W0:Y:S01]  /*41a0*/  F2F.BF16.F32 R166, R166 ;  /* 0x000000a600a67304 */ /* 0x000e220000202000 */
[----:B---3--:R-:W-:Y:S01]  /*41b0*/  LOP3.LUT R148, R142, R197, RZ, 0xfc, !PT ;  /* 0x000000c58e947212 */ /* 0x008fe200078efcff */
[----:B--2---:R-:W-:Y:S01]  /*41c0*/  IMAD.WIDE.U32 R180, R181, 0x8, R152 ;  /* 0x00000008b5b47825 */ /* 0x004fe200078e0098 */
[----:B------:R2:W-:Y:S01]  /*41d0*/  STG.E.128 desc[UR4][R184.64], R80 ;  /* 0x00000050b8007986 */ /* 0x0005e2000c101d04 */
[----:B------:R-:W-:-:S02]  /*41e0*/  LOP3.LUT R140, R140, R187, RZ, 0xfc, !PT ;  /* 0x000000bb8c8c7212 */ /* 0x000fc400078efcff */
[--C-:B------:R-:W-:Y:S01]  /*41f0*/  IMAD.WIDE.U32 R164, R167, 0x10, R154.reuse ;  /* 0x00000010a7a47825 */ /* 0x100fe200078e009a */
[----:B------:R3:W-:Y:S01]  /*4200*/  STG.E.64 desc[UR4][R180.64], R150 ;  /* 0x00000096b4007986 */ /* 0x0007e2000c101b04 */
[----:B------:R-:W4:Y:S02]  /*4210*/  F2F.BF16.F32 R161, R161 ;  /* 0x000000a100a17304 */ /* 0x000f240000202000 */
[----:B-1----:R-:W-:Y:S01]  /*4220*/  IMAD.WIDE.U32 R142, R156, 0x10000, RZ ;  /* 0x000100009c8e7825 */ /* 0x002fe200078e00ff */
[----:B------:R3:W-:Y:S03]  /*4230*/  STG.E.128 desc[UR4][R164.64], R84 ;  /* 0x00000054a4007986 */ /* 0x0007e6000c101d04 */
[----:B------:R-:W-:Y:S01]  /*4240*/  IMAD.WIDE.U32 R156, R177, 0x10, R154 ;  /* 0x00000010b19c7825 */ /* 0x000fe200078e009a */
[----:B------:R-:W-:Y:S01]  /*4250*/  LOP3.LUT R143, R163, R143, RZ, 0xfc, !PT ;  /* 0x0000008fa38f7212 */ /* 0x000fe200078efcff */
[----:B------:R-:W1:Y:S01]  /*4260*/  F2F.BF16.F32 R189, R160 ;  /* 0x000000a000bd7304 */ /* 0x000e620000202000 */
[----:B------:R-:W-:Y:S01]  /*4270*/  LOP3.LUT R142, R142, R159, RZ, 0xfc, !PT ;  /* 0x0000009f8e8e7212 */ /* 0x000fe200078efcff */
[----:B0-----:R-:W-:-:S04]  /*4280*/  IMAD.WIDE.U32 R146, R166, 0x10000, RZ ;  /* 0x00010000a6927825 */ /* 0x001fc800078e00ff */
[----:B------:R-:W-:Y:S01]  /*4290*/  IMAD.WIDE.U32 R166, R167, 0x8, R152 ;  /* 0x00000008a7a67825 */ /* 0x000fe200078e0098 */
[----:B----4-:R-:W-:Y:S02]  /*42a0*/  LOP3.LUT R144, R144, R161, RZ, 0xfc, !PT ;  /* 0x000000a190907212 */ /* 0x010fe400078efcff */
[----:B------:R-:W-:Y:S01]  /*42b0*/  LOP3.LUT R147, R191, R147, RZ, 0xfc, !PT ;  /* 0x00000093bf937212 */ /* 0x000fe200078efcff */
[C---:B------:R-:W-:Y:S01]  /*42c0*/  IMAD.WIDE.U32 R162, R169.reuse, 0x10, R154 ;  /* 0x00000010a9a27825 */ /* 0x040fe200078e009a */
[----:B------:R3:W-:Y:S03]  /*42d0*/  STG.E.64 desc[UR4][R166.64], R148 ;  /* 0x00000094a6007986 */ /* 0x0007e6000c101b04 */
[----:B------:R-:W-:Y:S01]  /*42e0*/  IMAD.WIDE.U32 R168, R169, 0x8, R152 ;  /* 0x00000008a9a87825 */ /* 0x000fe200078e0098 */
[----:B------:R3:W-:Y:S01]  /*42f0*/  STG.E.128 desc[UR4][R162.64], R88 ;  /* 0x00000058a2007986 */ /* 0x0007e2000c101d04 */
[----:B-1----:R-:W-:-:S02]  /*4300*/  LOP3.LUT R146, R146, R189, RZ, 0xfc, !PT ;  /* 0x000000bd92927212 */ /* 0x002fc400078efcff */
[C---:B------:R-:W-:Y:S01]  /*4310*/  IMAD.WIDE.U32 R160, R171.reuse, 0x10, R154 ;  /* 0x00000010aba07825 */ /* 0x040fe200078e009a */
[----:B------:R3:W-:Y:S03]  /*4320*/  STG.E.64 desc[UR4][R168.64], R138 ;  /* 0x0000008aa8007986 */ /* 0x0007e6000c101b04 */
[----:B------:R-:W-:Y:S01]  /*4330*/  IMAD.WIDE.U32 R170, R171, 0x8, R152 ;  /* 0x00000008abaa7825 */ /* 0x000fe200078e0098 */
[----:B------:R3:W-:Y:S03]  /*4340*/  STG.E.128 desc[UR4][R160.64], R92 ;  /* 0x0000005ca0007986 */ /* 0x0007e6000c101d04 */
[C---:B------:R-:W-:Y:S01]  /*4350*/  IMAD.WIDE.U32 R158, R183.reuse, 0x10, R154 ;  /* 0x00000010b79e7825 */ /* 0x040fe200078e009a */
[----:B------:R3:W-:Y:S03]  /*4360*/  STG.E.64 desc[UR4][R170.64], R140 ;  /* 0x0000008caa007986 */ /* 0x0007e6000c101b04 */
[--C-:B--2---:R-:W-:Y:S01]  /*4370*/  IMAD.WIDE.U32 R80, R183, 0x8, R152.reuse ;  /* 0x00000008b7507825 */ /* 0x104fe200078e0098 */
[----:B------:R3:W-:Y:S03]  /*4380*/  STG.E.128 desc[UR4][R158.64], R96 ;  /* 0x000000609e007986 */ /* 0x0007e6000c101d04 */
[----:B------:R-:W-:Y:S01]  /*4390*/  IMAD.WIDE.U32 R82, R177, 0x8, R152 ;  /* 0x00000008b1527825 */ /* 0x000fe200078e0098 */
[----:B------:R3:W-:Y:S03]  /*43a0*/  STG.E.64 desc[UR4][R80.64], R142 ;  /* 0x0000008e50007986 */ /* 0x0007e6000c101b04 */
[C---:B------:R-:W-:Y:S01]  /*43b0*/  IMAD.WIDE.U32 R154, R179.reuse, 0x10, R154 ;  /* 0x00000010b39a7825 */ /* 0x040fe200078e009a */
[----:B------:R3:W-:Y:S03]  /*43c0*/  STG.E.128 desc[UR4][R156.64], R100 ;  /* 0x000000649c007986 */ /* 0x0007e6000c101d04 */
[----:B------:R-:W-:Y:S01]  /*43d0*/  IMAD.WIDE.U32 R152, R179, 0x8, R152 ;  /* 0x00000008b3987825 */ /* 0x000fe200078e0098 */
[----:B------:R3:W-:Y:S04]  /*43e0*/  STG.E.64 desc[UR4][R82.64], R144 ;  /* 0x0000009052007986 */ /* 0x0007e8000c101b04 */
[----:B------:R3:W-:Y:S04]  /*43f0*/  STG.E.128 desc[UR4][R154.64], R104 ;  /* 0x000000689a007986 */ /* 0x0007e8000c101d04 */
[----:B------:R3:W-:Y:S01]  /*4400*/  STG.E.64 desc[UR4][R152.64], R146 ;  /* 0x0000009298007986 */ /* 0x0007e2000c101b04 */
[----:B------:R-:W-:Y:S05]  /*4410*/  BRA `(.L_x_4704) ;  /* 0x0000002000a47947 */ /* 0x000fea0003800000 */
.L_x_4702:
[----:B------:R-:W-:-:S04]  /*4420*/  UISETP.NE.U32.AND UP0, UPT, UR12, URZ, UPT ;  /* 0x000000ff0c00728c */ /* 0x000fc8000bf05070 */
[----:B------:R-:W-:-:S09]  /*4430*/  UISETP.NE.AND.EX UP0, UPT, UR13, URZ, UPT, UP0 ;  /* 0x000000ff0d00728c */ /* 0x000fd2000bf05300 */
[----:B------:R-:W-:Y:S05]  /*4440*/  BRA.U UP0, `(.L_x_4705) ;  /* 0x0000001100307547 */ /* 0x000fea000b800000 */
[-CC-:B------:R-:W-:Y:S01]  /*4450*/  FFMA.FTZ R207, R207, R193.reuse, R182.reuse ;  /* 0x000000c1cfcf7223 */ /* 0x180fe200000100b6 */
[-CC-:B------:R-:W-:Y:S01]  /*4460*/  FFMA.FTZ R158, R158, R193.reuse, R182.reuse ;  /* 0x000000c19e9e7223 */ /* 0x180fe200000100b6 */
[-C--:B------:R-:W-:Y:S01]  /*4470*/  FFMA.FTZ R211, R211, R193.reuse, R182 ;  /* 0x000000c1d3d37223 */ /* 0x080fe200000100b6 */
[----:B-----5:R-:W-:Y:S01]  /*4480*/  LOP3.LUT P3, RZ, R100, 0xff00, RZ, 0xc0, !PT ;  /* 0x0000ff0064ff7812 */ /* 0x020fe2000786c0ff */
[----:B------:R-:W-:Y:S01]  /*4490*/  FADD.FTZ R154, R154, -R207 ;  /* 0x800000cf9a9a7221 */ /* 0x000fe20000010000 */
[----:B------:R-:W-:Y:S01]  /*44a0*/  FADD.FTZ R83, R209, -R158 ;  /* 0x8000009ed1537221 */ /* 0x000fe20000010000 */
[----:B------:R-:W-:Y:S01]  /*44b0*/  FADD.FTZ R150, R150, -R211 ;  /* 0x800000d396967221 */ /* 0x000fe20000010000 */
[----:B------:R-:W-:Y:S01]  /*44c0*/  FFMA.FTZ R96, R96, R193, R182 ;  /* 0x000000c160607223 */ /* 0x000fe200000100b6 */
[C---:B------:R-:W-:Y:S01]  /*44d0*/  FFMA.FTZ R81, R153.reuse, R154, R53 ;  /* 0x0000009a99517223 */ /* 0x040fe20000010035 */
[----:B------:R-:W-:Y:S01]  /*44e0*/  FFMA.FTZ R83, R153, R83, R54 ;  /* 0x0000005399537223 */ /* 0x000fe20000010036 */
[C---:B------:R-:W-:Y:S01]  /*44f0*/  LOP3.LUT P4, RZ, R100.reuse, 0xff0000, RZ, 0xc0, !PT ;  /* 0x00ff000064ff7812 */ /* 0x040fe2000788c0ff */
[----:B------:R-:W-:Y:S01]  /*4500*/  FADD.FTZ R96, R213, -R96 ;  /* 0x80000060d5607221 */ /* 0x000fe20000010000 */
[-C--:B------:R-:W-:Y:S01]  /*4510*/  FMUL.FTZ R81, R81, R146.reuse ;  /* 0x0000009251517220 */ /* 0x080fe20000410000 */
[----:B------:R-:W-:Y:S01]  /*4520*/  FMUL.FTZ R83, R83, R146 ;  /* 0x0000009253537220 */ /* 0x000fe20000410000 */
[-CC-:B------:R-:W-:Y:S01]  /*4530*/  FFMA.FTZ R205, R205, R193.reuse, R182.reuse ;  /* 0x000000c1cdcd7223 */ /* 0x180fe200000100b6 */
[-CC-:B------:R-:W-:Y:S01]  /*4540*/  FFMA.FTZ R203, R203, R193.reuse, R182.reuse ;  /* 0x000000c1cbcb7223 */ /* 0x180fe200000100b6 */
[----:B------:R-:W-:Y:S01]  /*4550*/  FMUL.FTZ R81, R81, UR14 ;  /* 0x0000000e51517c20 */ /* 0x000fe20008410000 */
[----:B------:R-:W-:Y:S01]  /*4560*/  FMUL.FTZ R83, R83, UR14 ;  /* 0x0000000e53537c20 */ /* 0x000fe20008410000 */
[----:B------:R-:W-:Y:S01]  /*4570*/  ISETP.GE.U32.AND P5, PT, R100, 0x1000000, PT ;  /* 0x010000006400780c */ /* 0x000fe20003fa6070 */
[----:B------:R-:W-:Y:S01]  /*4580*/  FADD.FTZ R180, R180, -R205 ;  /* 0x800000cdb4b47221 */ /* 0x000fe20000010000 */
[----:B------:R-:W-:Y:S01]  /*4590*/  LOP3.LUT P0, RZ, R100, 0xff, RZ, 0xc0, !PT ;  /* 0x000000ff64ff7812 */ /* 0x000fe2000780c0ff */
[----:B------:R-:W-:Y:S01]  /*45a0*/  FADD.FTZ R178, R178, -R203 ;  /* 0x800000cbb2b27221 */ /* 0x000fe20000010000 */
[----:B------:R-:W-:Y:S01]  /*45b0*/  FSEL R80, R81, RZ, P3 ;  /* 0x000000ff51507208 */ /* 0x000fe20001800000 */
[----:B------:R-:W-:Y:S01]  /*45c0*/  FFMA.FTZ R81, R153, R150, R55 ;  /* 0x0000009699517223 */ /* 0x000fe20000010037 */
[-CC-:B------:R-:W-:Y:S01]  /*45d0*/  FFMA.FTZ R157, R157, R193.reuse, R182.reuse ;  /* 0x000000c19d9d7223 */ /* 0x180fe200000100b6 */
[----:B------:R-:W-:Y:S01]  /*45e0*/  FFMA.FTZ R87, R153, R178, R59 ;  /* 0x000000b299577223 */ /* 0x000fe2000001003b */
[-C--:B------:R-:W-:Y:S01]  /*45f0*/  FFMA.FTZ R155, R155, R193.reuse, R182 ;  /* 0x000000c19b9b7223 */ /* 0x080fe200000100b6 */
[----:B------:R-:W-:Y:S01]  /*4600*/  FMUL.FTZ R82, R81, R146 ;  /* 0x0000009251527220 */ /* 0x000fe20000410000 */
[----:B------:R-:W-:Y:S01]  /*4610*/  FSEL R81, R83, RZ, P4 ;  /* 0x000000ff53517208 */ /* 0x000fe20002000000 */
[----:B------:R-:W-:Y:S01]  /*4620*/  FFMA.FTZ R83, R153, R96, R52 ;  /* 0x0000006099537223 */ /* 0x000fe20000010034 */
[----:B------:R-:W-:Y:S01]  /*4630*/  FADD.FTZ R170, R170, -R157 ;  /* 0x8000009daaaa7221 */ /* 0x000fe20000010000 */
[----:B------:R-:W-:Y:S01]  /*4640*/  FMUL.FTZ R82, R82, UR14 ;  /* 0x0000000e52527c20 */ /* 0x000fe20008410000 */
[-C--:B------:R-:W-:Y:S01]  /*4650*/  FMUL.FTZ R87, R87, R146.reuse ;  /* 0x0000009257577220 */ /* 0x080fe20000410000 */
[----:B------:R-:W-:Y:S01]  /*4660*/  FMUL.FTZ R83, R83, R146 ;  /* 0x0000009253537220 */ /* 0x000fe20000410000 */
[----:B------:R-:W-:Y:S01]  /*4670*/  FFMA.FTZ R91, R153, R170, R61 ;  /* 0x000000aa995b7223 */ /* 0x000fe2000001003d */
[----:B------:R-:W-:Y:S01]  /*4680*/  LOP3.LUT P4, RZ, R102, 0xff00, RZ, 0xc0, !PT ;  /* 0x0000ff0066ff7812 */ /* 0x000fe2000788c0ff */
[----:B------:R-:W-:Y:S01]  /*4690*/  FMUL.FTZ R87, R87, UR14 ;  /* 0x0000000e57577c20 */ /* 0x000fe20008410000 */
[----:B------:R-:W-:Y:S01]  /*46a0*/  FMUL.FTZ R83, R83, UR14 ;  /* 0x0000000e53537c20 */ /* 0x000fe20008410000 */
[----:B------:R-:W-:Y:S01]  /*46b0*/  FSEL R86, R82, RZ, P5 ;  /* 0x000000ff52567208 */ /* 0x000fe20002800000 */
[----:B------:R-:W-:Y:S01]  /*46c0*/  FMUL.FTZ R91, R91, R146 ;  /* 0x000000925b5b7220 */ /* 0x000fe20000410000 */
[----:B------:R-:W-:Y:S01]  /*46d0*/  FADD.FTZ R166, R166, -R155 ;  /* 0x8000009ba6a67221 */ /* 0x000fe20000010000 */
[-C--:B------:R-:W-:Y:S01]  /*46e0*/  FFMA.FTZ R152, R152, R193.reuse, R182 ;  /* 0x000000c198987223 */ /* 0x080fe200000100b6 */
[----:B------:R-:W-:Y:S01]  /*46f0*/  FSEL R82, R83, RZ, P0 ;  /* 0x000000ff53527208 */ /* 0x000fe20000000000 */
[----:B------:R-:W-:Y:S01]  /*4700*/  FFMA.FTZ R83, R153, R180, R57 ;  /* 0x000000b499537223 */ /* 0x000fe20000010039 */
[----:B------:R-:W-:Y:S01]  /*4710*/  ISETP.GE.U32.AND P0, PT, R102, 0x1000000, PT ;  /* 0x010000006600780c */ /* 0x000fe20003f06070 */
[----:B------:R-:W-:Y:S01]  /*4720*/  FMUL.FTZ R91, R91, UR14 ;  /* 0x0000000e5b5b7c20 */ /* 0x000fe20008410000 */
[----:B------:R-:W-:Y:S01]  /*4730*/  FADD.FTZ R85, R219, -R152 ;  /* 0x80000098db557221 */ /* 0x000fe20000010000 */
[-C--:B------:R-:W-:Y:S01]  /*4740*/  FMUL.FTZ R83, R83, R146.reuse ;  /* 0x0000009253537220 */ /* 0x080fe20000410000 */
[----:B------:R-:W-:Y:S01]  /*4750*/  FSEL R87, R87, RZ, P0 ;  /* 0x000000ff57577208 */ /* 0x000fe20000000000 */
[----:B------:R-:W-:Y:S01]  /*4760*/  FFMA.FTZ R168, R168, R193, R182 ;  /* 0x000000c1a8a87223 */ /* 0x000fe200000100b6 */
[----:B------:R-:W-:Y:S01]  /*4770*/  FFMA.FTZ R85, R153, R85, R56 ;  /* 0x0000005599557223 */ /* 0x000fe20000010038 */
[----:B------:R-:W-:Y:S01]  /*4780*/  FMUL.FTZ R83, R83, UR14 ;  /* 0x0000000e53537c20 */ /* 0x000fe20008410000 */
[----:B------:R0:W-:Y:S01]  /*4790*/  F2F.BF16.F32 R90, R87 ;  /* 0x00000057005a7304 */ /* 0x0001e20000202000 */
[----:B------:R-:W-:Y:S01]  /*47a0*/  FADD.FTZ R89, R215, -R168 ;  /* 0x800000a8d7597221 */ /* 0x000fe20000010000 */
[-CC-:B------:R-:W-:Y:S01]  /*47b0*/  FFMA.FTZ R151, R151, R193.reuse, R182.reuse ;  /* 0x000000c197977223 */ /* 0x180fe200000100b6 */
[-CC-:B------:R-:W-:Y:S01]  /*47c0*/  FFMA.FTZ R184, R184, R193.reuse, R182.reuse ;  /* 0x000000c1b8b87223 */ /* 0x180fe200000100b6 */
[----:B------:R-:W-:Y:S01]  /*47d0*/  FSEL R83, R83, RZ, P4 ;  /* 0x000000ff53537208 */ /* 0x000fe20002000000 */
[----:B------:R-:W-:Y:S01]  /*47e0*/  FFMA.FTZ R149, R149, R193, R182 ;  /* 0x000000c195957223 */ /* 0x000fe200000100b6 */
[C---:B------:R-:W-:Y:S01]  /*47f0*/  LOP3.LUT P4, RZ, R104.reuse, 0xff00, RZ, 0xc0, !PT ;  /* 0x0000ff0068ff7812 */ /* 0x040fe2000788c0ff */
[----:B------:R-:W-:Y:S01]  /*4800*/  FMUL.FTZ R85, R85, R146 ;  /* 0x0000009255557220 */ /* 0x000fe20000410000 */
[----:B------:R-:W-:Y:S01]  /*4810*/  ISETP.GE.U32.AND P0, PT, R104, 0x1000000, PT ;  /* 0x010000006800780c */ /* 0x000fe20003f06070 */
[----:B------:R-:W-:Y:S01]  /*4820*/  FFMA.FTZ R89, R153, R89, R60 ;  /* 0x0000005999597223 */ /* 0x000fe2000001003c */
[----:B0-----:R-:W-:Y:S01]  /*4830*/  FSEL R87, R91, RZ, P4 ;  /* 0x000000ff5b577208 */ /* 0x001fe20002000000 */
[----:B------:R-:W-:Y:S01]  /*4840*/  FFMA.FTZ R91, R153, R166, R63 ;  /* 0x000000a6995b7223 */ /* 0x000fe2000001003f */
[----:B------:R-:W-:Y:S01]  /*4850*/  FADD.FTZ R162, R162, -R151 ;  /* 0x80000097a2a27221 */ /* 0x000fe20000010000 */
[-C--:B------:R-:W-:Y:S01]  /*4860*/  FFMA.FTZ R164, R164, R193.reuse, R182 ;  /* 0x000000c1a4a47223 */ /* 0x080fe200000100b6 */
[----:B------:R-:W-:Y:S01]  /*4870*/  FADD.FTZ R93, R189, -R184 ;  /* 0x800000b8bd5d7221 */ /* 0x000fe20000010000 */
[-C--:B------:R-:W-:Y:S01]  /*4880*/  FMUL.FTZ R91, R91, R146.reuse ;  /* 0x000000925b5b7220 */ /* 0x080fe20000410000 */
[----:B------:R-:W-:Y:S01]  /*4890*/  FADD.FTZ R160, R160, -R149 ;  /* 0x80000095a0a07221 */ /* 0x000fe20000010000 */
[----:B------:R-:W-:Y:S01]  /*48a0*/  FMUL.FTZ R85, R85, UR14 ;  /* 0x0000000e55557c20 */ /* 0x000fe20008410000 */
[----:B------:R-:W-:Y:S01]  /*48b0*/  FFMA.FTZ R192, R192, R193, R182 ;  /* 0x000000c1c0c07223 */ /* 0x000fe200000100b6 */
[----:B------:R-:W-:Y:S01]  /*48c0*/  FMUL.FTZ R91, R91, UR14 ;  /* 0x0000000e5b5b7c20 */ /* 0x000fe20008410000 */
[----:B------:R-:W-:Y:S01]  /*48d0*/  LOP3.LUT P3, RZ, R102, 0xff, RZ, 0xc0, !PT ;  /* 0x000000ff66ff7812 */ /* 0x000fe2000786c0ff */
[----:B------:R-:W-:Y:S01]  /*48e0*/  FMUL.FTZ R89, R89, R146 ;  /* 0x0000009259597220 */ /* 0x000fe20000410000 */
[----:B------:R-:W-:Y:S01]  /*48f0*/  FADD.FTZ R164, R217, -R164 ;  /* 0x800000a4d9a47221 */ /* 0x000fe20000010000 */
[----:B------:R-:W-:Y:S01]  /*4900*/  FFMA.FTZ R93, R153, R93, R64 ;  /* 0x0000005d995d7223 */ /* 0x000fe20000010040 */
[----:B------:R-:W-:Y:S01]  /*4910*/  FSEL R92, R91, RZ, P0 ;  /* 0x000000ff5b5c7208 */ /* 0x000fe20000000000 */
[C---:B------:R-:W-:Y:S01]  /*4920*/  FFMA.FTZ R91, R153.reuse, R162, R65 ;  /* 0x000000a2995b7223 */ /* 0x040fe20000010041 */
[-C--:B------:R-:W-:Y:S01]  /*4930*/  FFMA.FTZ R98, R98, R193.reuse, R182 ;  /* 0x000000c162627223 */ /* 0x080fe200000100b6 */
[----:B------:R-:W-:Y:S01]  /*4940*/  FFMA.FTZ R95, R153, R160, R67 ;  /* 0x000000a0995f7223 */ /* 0x000fe20000010043 */
[----:B------:R-:W-:Y:S01]  /*4950*/  FADD.FTZ R97, R185, -R192 ;  /* 0x800000c0b9617221 */ /* 0x000fe20000010000 */
[----:B------:R-:W-:Y:S01]  /*4960*/  FSEL R84, R85, RZ, P3 ;  /* 0x000000ff55547208 */ /* 0x000fe20001800000 */
[----:B------:R-:W-:Y:S01]  /*4970*/  FMUL.FTZ R89, R89, UR14 ;  /* 0x0000000e59597c20 */ /* 0x000fe20008410000 */
[----:B------:R-:W-:Y:S01]  /*4980*/  FMUL.FTZ R94, R91, R146 ;  /* 0x000000925b5e7220 */ /* 0x000fe20000410000 */
[----:B------:R-:W-:Y:S01]  /*4990*/  FFMA.FTZ R85, R153, R164, R58 ;  /* 0x000000a499557223 */ /* 0x000fe2000001003a */
[----:B------:R-:W-:Y:S01]  /*49a0*/  LOP3.LUT P3, RZ, R104, 0xff, RZ, 0xc0, !PT ;  /* 0x000000ff68ff7812 */ /* 0x000fe2000786c0ff */
[-C--:B------:R-:W-:Y:S01]  /*49b0*/  FMUL.FTZ R93, R93, R146.reuse ;  /* 0x000000925d5d7220 */ /* 0x080fe20000410000 */
[----:B------:R-:W-:Y:S01]  /*49c0*/  FADD.FTZ R98, R191, -R98 ;  /* 0x80000062bf627221 */ /* 0x000fe20000010000 */
[-C--:B------:R-:W-:Y:S01]  /*49d0*/  FMUL.FTZ R95, R95, R146.reuse ;  /* 0x000000925f5f7220 */ /* 0x080fe20000410000 */
[----:B------:R-:W-:Y:S01]  /*49e0*/  FFMA.FTZ R188, R188, R193, R182 ;  /* 0x000000c1bcbc7223 */ /* 0x000fe200000100b6 */
[----:B------:R-:W-:Y:S01]  /*49f0*/  FFMA.FTZ R97, R153, R97, R68 ;  /* 0x0000006199617223 */ /* 0x000fe20000010044 */
[----:B------:R-:W-:Y:S01]  /*4a00*/  FMUL.FTZ R94, R94, UR14 ;  /* 0x0000000e5e5e7c20 */ /* 0x000fe20008410000 */
[----:B------:R-:W-:Y:S01]  /*4a10*/  FMUL.FTZ R85, R85, R146 ;  /* 0x0000009255557220 */ /* 0x000fe20000410000 */
[----:B------:R-:W-:Y:S01]  /*4a20*/  FSEL R88, R89, RZ, P3 ;  /* 0x000000ff59587208 */ /* 0x000fe20001800000 */
[----:B------:R-:W-:Y:S01]  /*4a30*/  FMUL.FTZ R93, R93, UR14 ;  /* 0x0000000e5d5d7c20 */ /* 0x000fe20008410000 */
[C---:B------:R-:W-:Y:S01]  /*4a40*/  LOP3.LUT P4, RZ, R106.reuse, 0xff00, RZ, 0xc0, !PT ;  /* 0x0000ff006aff7812 */ /* 0x040fe2000788c0ff */
[----:B------:R-:W-:Y:S01]  /*4a50*/  FFMA.FTZ R89, R153, R98, R62 ;  /* 0x0000006299597223 */ /* 0x000fe2000001003e */
[C---:B------:R-:W-:Y:S01]  /*4a60*/  LOP3.LUT P3, RZ, R106.reuse, 0xff, RZ, 0xc0, !PT ;  /* 0x000000ff6aff7812 */ /* 0x040fe2000786c0ff */
[----:B------:R-:W-:Y:S01]  /*4a70*/  FMUL.FTZ R95, R95, UR14 ;  /* 0x0000000e5f5f7c20 */ /* 0x000fe20008410000 */
[----:B------:R-:W-:Y:S01]  /*4a80*/  ISETP.GE.U32.AND P0, PT, R106, 0x1000000, PT ;  /* 0x010000006a00780c */ /* 0x000fe20003f06070 */
[----:B------:R-:W-:Y:S01]  /*4a90*/  FADD.FTZ R188, R187, -R188 ;  /* 0x800000bcbbbc7221 */ /* 0x000fe20000010000 */
[-C--:B------:R-:W-:Y:S01]  /*4aa0*/  FMUL.FTZ R97, R97, R146.reuse ;  /* 0x0000009261617220 */ /* 0x080fe20000410000 */
[-CC-:B------:R-:W-:Y:S01]  /*4ab0*/  FFMA.FTZ R196, R196, R193.reuse, R182.reuse ;  /* 0x000000c1c4c47223 */ /* 0x180fe200000100b6 */
[-C--:B------:R-:W-:Y:S01]  /*4ac0*/  FFMA.FTZ R151, R99, R193.reuse, R182 ;  /* 0x000000c163977223 */ /* 0x080fe200000100b6 */
[----:B------:R-:W-:Y:S01]  /*4ad0*/  FMUL.FTZ R85, R85, UR14 ;  /* 0x0000000e55557c20 */ /* 0x000fe20008410000 */
[----:B------:R-:W-:Y:S01]  /*4ae0*/  FSEL R94, R94, RZ, P4 ;  /* 0x000000ff5e5e7208 */ /* 0x000fe20002000000 */
[----:B------:R-:W-:Y:S01]  /*4af0*/  FMUL.FTZ R89, R89, R146 ;  /* 0x0000009259597220 */ /* 0x000fe20000410000 */
[----:B------:R-:W-:Y:S01]  /*4b00*/  LOP3.LUT P5, RZ, R102, 0xff0000, RZ, 0xc0, !PT ;  /* 0x00ff000066ff7812 */ /* 0x000fe200078ac0ff */
[----:B------:R-:W-:Y:S01]  /*4b10*/  FMUL.FTZ R97, R97, UR14 ;  /* 0x0000000e61617c20 */ /* 0x000fe20008410000 */
[----:B------:R-:W-:Y:S01]  /*4b20*/  FSEL R91, R93, RZ, P3 ;  /* 0x000000ff5d5b7208 */ /* 0x000fe20001800000 */
[----:B------:R-:W-:Y:S01]  /*4b30*/  FFMA.FTZ R93, R153, R188, R66 ;  /* 0x000000bc995d7223 */ /* 0x000fe20000010042 */
[----:B------:R-:W-:Y:S01]  /*4b40*/  FSEL R95, R95, RZ, P0 ;  /* 0x000000ff5f5f7208 */ /* 0x000fe20000000000 */
[----:B------:R-:W-:Y:S01]  /*4b50*/  FADD.FTZ R149, R159, -R196 ;  /* 0x800000c49f957221 */ /* 0x000fe20000010000 */
[----:B------:R-:W-:Y:S01]  /*4b60*/  LOP3.LUT P3, RZ, R138, 0xff, RZ, 0xc0, !PT ;  /* 0x000000ff8aff7812 */ /* 0x000fe2000786c0ff */
[----:B------:R-:W-:Y:S01]  /*4b70*/  FADD.FTZ R156, R156, -R151 ;  /* 0x800000979c9c7221 */ /* 0x000fe20000010000 */
[----:B------:R-:W-:Y:S01]  /*4b80*/  FFMA.FTZ R200, R200, R193, R182 ;  /* 0x000000c1c8c87223 */ /* 0x000fe200000100b6 */
[----:B------:R-:W-:Y:S01]  /*4b90*/  FSEL R85, R85, RZ, P5 ;  /* 0x000000ff55557208 */ /* 0x000fe20002800000 */
[----:B------:R-:W-:Y:S01]  /*4ba0*/  FMUL.FTZ R89, R89, UR14 ;  /* 0x0000000e59597c20 */ /* 0x000fe20008410000 */
[----:B------:R-:W-:Y:S01]  /*4bb0*/  F2F.BF16.F32 R96, R94 ;  /* 0x0000005e00607304 */ /* 0x000fe20000202000 */
[----:B------:R-:W-:Y:S01]  /*4bc0*/  LOP3.LUT P5, RZ, R104, 0xff0000, RZ, 0xc0, !PT ;  /* 0x00ff000068ff7812 */ /* 0x000fe200078ac0ff */
[-C--:B------:R-:W-:Y:S01]  /*4bd0*/  FMUL.FTZ R93, R93, R146.reuse ;  /* 0x000000925d5d7220 */ /* 0x080fe20000410000 */
[----:B------:R-:W-:Y:S01]  /*4be0*/  FSEL R97, R97, RZ, P3 ;  /* 0x000000ff61617208 */ /* 0x000fe20001800000 */
[----:B------:R-:W-:Y:S01]  /*4bf0*/  FFMA.FTZ R149, R153, R149, R70 ;  /* 0x0000009599957223 */ /* 0x000fe20000010046 */
[----:B------:R-:W-:Y:S01]  /*4c00*/  FADD.FTZ R200, R161, -R200 ;  /* 0x800000c8a1c87221 */ /* 0x000fe20000010000 */
[----:B------:R-:W-:Y:S01]  /*4c10*/  FSEL R89, R89, RZ, P5 ;  /* 0x000000ff59597208 */ /* 0x000fe20002800000 */
[----:B------:R-:W-:Y:S01]  /*4c20*/  FMUL.FTZ R93, R93, UR14 ;  /* 0x0000000e5d5d7c20 */ /* 0x000fe20008410000 */
[----:B------:R0:W-:Y:S01]  /*4c30*/  F2F.BF16.F32 R94, R95 ;  /* 0x0000005f005e7304 */ /* 0x0001e20000202000 */
[----:B------:R-:W-:Y:S01]  /*4c40*/  LOP3.LUT P5, RZ, R106, 0xff0000, RZ, 0xc0, !PT ;  /* 0x00ff00006aff7812 */ /* 0x000fe200078ac0ff */
[----:B------:R-:W-:Y:S01]  /*4c50*/  FMUL.FTZ R149, R149, R146 ;  /* 0x0000009295957220 */ /* 0x000fe20000410000 */
[-CC-:B------:R-:W-:Y:S01]  /*4c60*/  FFMA.FTZ R143, R143, R193.reuse, R182.reuse ;  /* 0x000000c18f8f7223 */ /* 0x180fe200000100b6 */
[-CC-:B------:R-:W-:Y:S01]  /*4c70*/  FFMA.FTZ R151, R212, R193.reuse, R182.reuse ;  /* 0x000000c1d4977223 */ /* 0x180fe200000100b6 */
[----:B------:R-:W-:Y:S01]  /*4c80*/  FSEL R93, R93, RZ, P5 ;  /* 0x000000ff5d5d7208 */ /* 0x000fe20002800000 */
[----:B------:R-:W-:Y:S01]  /*4c90*/  FMUL.FTZ R149, R149, UR14 ;  /* 0x0000000e95957c20 */ /* 0x000fe20008410000 */
[C---:B------:R-:W-:Y:S01]  /*4ca0*/  LOP3.LUT P0, RZ, R138.reuse, 0xff0000, RZ, 0xc0, !PT ;  /* 0x00ff00008aff7812 */ /* 0x040fe2000780c0ff */
[----:B------:R1:W-:Y:S01]  /*4cb0*/  F2F.BF16.F32 R99, R97 ;  /* 0x0000006100637304 */ /* 0x0003e20000202000 */
[----:B0-----:R-:W-:Y:S01]  /*4cc0*/  FFMA.FTZ R95, R153, R156, R71 ;  /* 0x0000009c995f7223 */ /* 0x001fe20000010047 */
[----:B------:R-:W-:Y:S01]  /*4cd0*/  ISETP.GE.U32.AND P5, PT, R138, 0x1000000, PT ;  /* 0x010000008a00780c */ /* 0x000fe20003fa6070 */
[----:B------:R-:W-:Y:S01]  /*4ce0*/  FADD.FTZ R144, R144, -R143 ;  /* 0x8000008f90907221 */ /* 0x000fe20000010000 */
[-C--:B------:R-:W-:Y:S01]  /*4cf0*/  FFMA.FTZ R204, R204, R193.reuse, R182 ;  /* 0x000000c1cccc7223 */ /* 0x080fe200000100b6 */
[----:B------:R-:W-:Y:S01]  /*4d00*/  FMUL.FTZ R95, R95, R146 ;  /* 0x000000925f5f7220 */ /* 0x000fe20000410000 */
[----:B------:R-:W-:Y:S01]  /*4d10*/  FADD.FTZ R142, R142, -R151 ;  /* 0x800000978e8e7221 */ /* 0x000fe20000010000 */
[----:B------:R-:W-:Y:S01]  /*4d20*/  FSEL R149, R149, RZ, P0 ;  /* 0x000000ff95957208 */ /* 0x000fe20000000000 */
[C---:B------:R-:W-:Y:S01]  /*4d30*/  FFMA.FTZ R151, R153.reuse, R144, R75 ;  /* 0x0000009099977223 */ /* 0x040fe2000001004b */
[----:B-1----:R-:W-:Y:S01]  /*4d40*/  FFMA.FTZ R97, R153, R200, R72 ;  /* 0x000000c899617223 */ /* 0x002fe20000010048 */
[----:B------:R-:W-:Y:S01]  /*4d50*/  FMUL.FTZ R95, R95, UR14 ;  /* 0x0000000e5f5f7c20 */ /* 0x000fe20008410000 */
[C---:B------:R-:W-:Y:S01]  /*4d60*/  LOP3.LUT P0, RZ, R140.reuse, 0xff, RZ, 0xc0, !PT ;  /* 0x000000ff8cff7812 */ /* 0x040fe2000780c0ff */
[-C--:B------:R-:W-:Y:S01]  /*4d70*/  FFMA.FTZ R100, R163, R193.reuse, R182 ;  /* 0x000000c1a3647223 */ /* 0x080fe200000100b6 */
[-C--:B------:R-:W-:Y:S01]  /*4d80*/  FMUL.FTZ R97, R97, R146.reuse ;  /* 0x0000009261617220 */ /* 0x080fe20000410000 */
[----:B------:R-:W-:Y:S01]  /*4d90*/  FADD.FTZ R204, R165, -R204 ;  /* 0x800000cca5cc7221 */ /* 0x000fe20000010000 */
[----:B------:R-:W-:Y:S01]  /*4da0*/  FSEL R95, R95, RZ, P5 ;  /* 0x000000ff5f5f7208 */ /* 0x000fe20002800000 */
[----:B------:R-:W-:Y:S01]  /*4db0*/  FMUL.FTZ R151, R151, R146 ;  /* 0x0000009297977220 */ /* 0x000fe20000410000 */
[----:B------:R-:W-:Y:S01]  /*4dc0*/  FMUL.FTZ R97, R97, UR14 ;  /* 0x0000000e61617c20 */ /* 0x000fe20008410000 */
[----:B------:R-:W-:Y:S01]  /*4dd0*/  FADD.FTZ R100, R145, -R100 ;  /* 0x8000006491647221 */ /* 0x000fe20000010000 */
[----:B------:R0:W-:Y:S01]  /*4de0*/  F2F.BF16.F32 R98, R95 ;  /* 0x0000005f00627304 */ /* 0x0001e20000202000 */
[----:B------:R-:W-:Y:S01]  /*4df0*/  FFMA.FTZ R143, R153, R204, R74 ;  /* 0x000000cc998f7223 */ /* 0x000fe2000001004a */
[-CC-:B------:R-:W-:Y:S01]  /*4e00*/  FFMA.FTZ R102, R103, R193.reuse, R182.reuse ;  /* 0x000000c167667223 */ /* 0x180fe200000100b6 */
[----:B------:R-:W-:Y:S01]  /*4e10*/  FSEL R97, R97, RZ, P0 ;  /* 0x000000ff61617208 */ /* 0x000fe20000000000 */
[----:B------:R-:W-:Y:S01]  /*4e20*/  FMUL.FTZ R151, R151, UR14 ;  /* 0x0000000e97977c20 */ /* 0x000fe20008410000 */
[----:B------:R-:W-:Y:S01]  /*4e30*/  ISETP.GE.U32.AND P3, PT, R140, 0x1000000, PT ;  /* 0x010000008c00780c */ /* 0x000fe20003f66070 */
[-C--:B------:R-:W-:Y:S01]  /*4e40*/  FFMA.FTZ R107, R107, R193.reuse, R182 ;  /* 0x000000c16b6b7223 */ /* 0x080fe200000100b6 */
[----:B------:R-:W-:Y:S01]  /*4e50*/  FMUL.FTZ R143, R143, R146 ;  /* 0x000000928f8f7220 */ /* 0x000fe20000410000 */
[----:B------:R1:W-:Y:S01]  /*4e60*/  F2F.BF16.F32 R103, R97 ;  /* 0x0000006100677304 */ /* 0x0003e20000202000 */
[----:B0-----:R-:W-:Y:S01]  /*4e70*/  FFMA.FTZ R95, R153, R142, R78 ;  /* 0x0000008e995f7223 */ /* 0x001fe2000001004e */
[----:B------:R-:W-:Y:S01]  /*4e80*/  FSEL R151, R151, RZ, P3 ;  /* 0x000000ff97977208 */ /* 0x000fe20001800000 */
[----:B------:R-:W-:Y:S01]  /*4e90*/  FADD.FTZ R148, R148, -R107 ;  /* 0x8000006b94947221 */ /* 0x000fe20000010000 */
[----:B------:R-:W-:Y:S01]  /*4ea0*/  LOP3.LUT P3, RZ, R101, 0xff0000, RZ, 0xc0, !PT ;  /* 0x00ff000065ff7812 */ /* 0x000fe2000786c0ff */
[----:B------:R-:W-:Y:S01]  /*4eb0*/  FMUL.FTZ R95, R95, R146 ;  /* 0x000000925f5f7220 */ /* 0x000fe20000410000 */
[----:B------:R-:W-:Y:S01]  /*4ec0*/  FMUL.FTZ R143, R143, UR14 ;  /* 0x0000000e8f8f7c20 */ /* 0x000fe20008410000 */
[----:B------:R-:W-:Y:S01]  /*4ed0*/  LOP3.LUT P0, RZ, R140, 0xff0000, RZ, 0xc0, !PT ;  /* 0x00ff00008cff7812 */ /* 0x000fe2000780c0ff */
[-CC-:B------:R-:W-:Y:S01]  /*4ee0*/  FFMA.FTZ R208, R208, R193.reuse, R182.reuse ;  /* 0x000000c1d0d07223 */ /* 0x180fe200000100b6 */
[----:B-1----:R-:W-:Y:S01]  /*4ef0*/  FFMA.FTZ R97, R153, R100, R79 ;  /* 0x0000006499617223 */ /* 0x002fe2000001004f */
[----:B------:R-:W-:Y:S01]  /*4f00*/  FMUL.FTZ R95, R95, UR14 ;  /* 0x0000000e5f5f7c20 */ /* 0x000fe20008410000 */
[----:B------:R-:W-:Y:S01]  /*4f10*/  FFMA.FTZ R182, R147, R193, R182 ;  /* 0x000000c193b67223 */ /* 0x000fe200000100b6 */
[----:B------:R-:W-:Y:S01]  /*4f20*/  FADD.FTZ R104, R141, -R102 ;  /* 0x800000668d687221 */ /* 0x000fe20000010000 */
[----:B------:R-:W-:Y:S01]  /*4f30*/  FMUL.FTZ R97, R97, R146 ;  /* 0x0000009261617220 */ /* 0x000fe20000410000 */
[----:B------:R-:W-:Y:S01]  /*4f40*/  F2F.BF16.F32 R89, R89 ;  /* 0x0000005900597304 */ /* 0x000fe20000202000 */
[----:B------:R-:W-:Y:S01]  /*4f50*/  FSEL R102, R95, RZ, P3 ;  /* 0x000000ff5f667208 */ /* 0x000fe20001800000 */
[----:B------:R-:W-:Y:S01]  /*4f60*/  FFMA.FTZ R107, R153, R148, R69 ;  /* 0x00000094996b7223 */ /* 0x000fe20000010045 */
[----:B------:R-:W-:Y:S01]  /*4f70*/  FMUL.FTZ R97, R97, UR14 ;  /* 0x0000000e61617c20 */ /* 0x000fe20008410000 */
[----:B------:R-:W-:Y:S01]  /*4f80*/  ISETP.GE.U32.AND P3, PT, R101, 0x1000000, PT ;  /* 0x010000006500780c */ /* 0x000fe20003f66070 */
[----:B------:R-:W-:Y:S01]  /*4f90*/  FADD.FTZ R208, R105, -R208 ;  /* 0x800000d069d07221 */ /* 0x000fe20000010000 */
[----:B------:R-:W-:Y:S01]  /*4fa0*/  FSEL R143, R143, RZ, P0 ;  /* 0x000000ff8f8f7208 */ /* 0x000fe20000000000 */
[----:B------:R-:W-:Y:S01]  /*4fb0*/  FADD.FTZ R182, R139, -R182 ;  /* 0x800000b68bb67221 */ /* 0x000fe20000010000 */
[----:B------:R-:W0:Y:S01]  /*4fc0*/  F2F.BF16.F32 R92, R92 ;  /* 0x0000005c005c7304 */ /* 0x000e220000202000 */
[----:B------:R-:W-:Y:S01]  /*4fd0*/  FFMA.FTZ R95, R153, R104, R73 ;  /* 0x00000068995f7223 */ /* 0x000fe20000010049 */
[----:B------:R-:W-:Y:S01]  /*4fe0*/  FMUL.FTZ R107, R107, R146 ;  /* 0x000000926b6b7220 */ /* 0x000fe20000410000 */
[----:B------:R-:W-:Y:S01]  /*4ff0*/  FSEL R104, R97, RZ, P3 ;  /* 0x000000ff61687208 */ /* 0x000fe20001800000 */
[C---:B------:R-:W-:Y:S01]  /*5000*/  FFMA.FTZ R97, R153.reuse, R208, R76 ;  /* 0x000000d099617223 */ /* 0x040fe2000001004c */
[----:B------:R-:W-:Y:S01]  /*5010*/  FFMA.FTZ R153, R153, R182, R77 ;  /* 0x000000b699997223 */ /* 0x000fe2000001004d */
[----:B------:R-:W-:Y:S01]  /*5020*/  FMUL.FTZ R107, R107, UR14 ;  /* 0x0000000e6b6b7c20 */ /* 0x000fe20008410000 */
[-C--:B------:R-:W-:Y:S01]  /*5030*/  FMUL.FTZ R95, R95, R146.reuse ;  /* 0x000000925f5f7220 */ /* 0x080fe20000410000 */
[----:B------:R-:W1:Y:S01]  /*5040*/  F2F.BF16.F32 R93, R93 ;  /* 0x0000005d005d7304 */ /* 0x000e620000202000 */
[----:B------:R-:W-:Y:S01]  /*5050*/  LOP3.LUT P4, RZ, R138, 0xff00, RZ, 0xc0, !PT ;  /* 0x0000ff008aff7812 */ /* 0x000fe2000788c0ff */
[-C--:B------:R-:W-:Y:S01]  /*5060*/  FMUL.FTZ R153, R153, R146.reuse ;  /* 0x0000009299997220 */ /* 0x080fe20000410000 */
[----:B------:R-:W-:Y:S01]  /*5070*/  FMUL.FTZ R95, R95, UR14 ;  /* 0x0000000e5f5f7c20 */ /* 0x000fe20008410000 */
[----:B------:R-:W-:Y:S01]  /*5080*/  LOP3.LUT P0, RZ, R140, 0xff00, RZ, 0xc0, !PT ;  /* 0x0000ff008cff7812 */ /* 0x000fe2000780c0ff */
[----:B------:R-:W-:Y:S01]  /*5090*/  FMUL.FTZ R146, R97, R146 ;  /* 0x0000009261927220 */ /* 0x000fe20000410000 */
[----:B------:R-:W-:Y:S01]  /*50a0*/  FSEL R107, R107, RZ, P4 ;  /* 0x000000ff6b6b7208 */ /* 0x000fe20002000000 */
[----:B------:R-:W-:Y:S01]  /*50b0*/  FMUL.FTZ R153, R153, UR14 ;  /* 0x0000000e99997c20 */ /* 0x000fe20008410000 */
[----:B------:R-:W2:Y:S01]  /*50c0*/  F2F.BF16.F32 R80, R80 ;  /* 0x0000005000507304 */ /* 0x000ea20000202000 */
[C---:B------:R-:W-:Y:S01]  /*50d0*/  LOP3.LUT P3, RZ, R101.reuse, 0xff, RZ, 0xc0, !PT ;  /* 0x000000ff65ff7812 */ /* 0x040fe2000786c0ff */
[----:B------:R-:W-:Y:S01]  /*50e0*/  FMUL.FTZ R146, R146, UR14 ;  /* 0x0000000e92927c20 */ /* 0x000fe20008410000 */
[----:B------:R-:W-:-:S02]  /*50f0*/  LOP3.LUT P4, RZ, R101, 0xff00, RZ, 0xc0, !PT ;  /* 0x0000ff0065ff7812 */ /* 0x000fc4000788c0ff */
[----:B0-----:R-:W-:Y:S02]  /*5100*/  PRMT R101, R89, 0x5410, R92 ;  /* 0x0000541059657816 */ /* 0x001fe4000000005c */
[----:B-1----:R-:W-:Y:S01]  /*5110*/  PRMT R89, R93, 0x5410, R94 ;  /* 0x000054105d597816 */ /* 0x002fe2000000005e */
[----:B------:R-:W-:Y:S01]  /*5120*/  F2F.BF16.F32 R81, R81 ;  /* 0x0000005100517304 */ /* 0x000fe20000202000 */
[----:B------:R-:W-:Y:S02]  /*5130*/  FSEL R95, R95, RZ, P0 ;  /* 0x000000ff5f5f7208 */ /* 0x000fe40000000000 */
[----:B------:R-:W-:Y:S02]  /*5140*/  FSEL R153, R153, RZ, P4 ;  /* 0x000000ff99997208 */ /* 0x000fe40002000000 */
[----:B------:R-:W-:Y:S01]  /*5150*/  FSEL R146, R146, RZ, P3 ;  /* 0x000000ff92927208 */ /* 0x000fe20001800000 */
[----:B--2---:R-:W-:Y:S02]  /*5160*/  IMAD.WIDE.U32 R92, R80, 0x10000, RZ ;  /* 0x00010000505c7825 */ /* 0x004fe400078e00ff */
[----:B------:R-:W0:Y:S08]  /*5170*/  F2F.BF16.F32 R86, R86 ;  /* 0x0000005600567304 */ /* 0x000e300000202000 */
[----:B------:R-:W-:Y:S01]  /*5180*/  F2F.BF16.F32 R143, R143 ;  /* 0x0000008f008f7304 */ /* 0x000fe20000202000 */
[----:B0-----:R-:W-:-:S07]  /*5190*/  PRMT R141, R81, 0x5410, R86 ;  /* 0x00005410518d7816 */ /* 0x001fce0000000056 */
[----:B------:R-:W0:Y:S01]  /*51a0*/  F2F.BF16.F32 R100, R151 ;  /* 0x0000009700647304 */ /* 0x000e220000202000 */
[----:B------:R-:W1:Y:S07]  /*51b0*/  LDC.64 R80, c[0x0][0x468] ;  /* 0x00011a00ff507b82 */ /* 0x000e6e0000000a00 */
[----:B------:R-:W-:Y:S01]  /*51c0*/  F2F.BF16.F32 R102, R102 ;  /* 0x0000006600667304 */ /* 0x000fe20000202000 */
[----:B0-----:R-:W-:-:S07]  /*51d0*/  PRMT R143, R143, 0x5410, R100 ;  /* 0x000054108f8f7816 */ /* 0x001fce0000000064 */
[----:B------:R-:W0:Y:S08]  /*51e0*/  F2F.BF16.F32 R105, R104 ;  /* 0x0000006800697304 */ /* 0x000e300000202000 */
[----:B------:R-:W-:Y:S01]  /*51f0*/  F2F.BF16.F32 R83, R83 ;  /* 0x0000005300537304 */ /* 0x000fe20000202000 */
[----:B0-----:R-:W-:-:S07]  /*5200*/  PRMT R139, R102, 0x5410, R105 ;  /* 0x00005410668b7816 */ /* 0x001fce0000000069 */
        /* <DEDUP_REMOVED lines=8> */
[----:B------:R0:W3:Y:S08]  /*5290*/  F2F.BF16.F32 R97, R95 ;  /* 0x0000005f00617304 */ /* 0x0000f00000202000 */
[----:B------:R-:W4:Y:S01]  /*52a0*/  F2F.BF16.F32 R107, R107 ;  /* 0x0000006b006b7304 */ /* 0x000f220000202000 */
[----:B0-----:R-:W-:Y:S01]  /*52b0*/  IMAD.WIDE.U32 R94, R83, 0x10000, RZ ;  /* 0x00010000535e7825 */ /* 0x001fe200078e00ff */
[----:B------:R-:W-:-:S03]  /*52c0*/  LOP3.LUT R83, R141, R93, RZ, 0xfc, !PT ;  /* 0x0000005d8d537212 */ /* 0x000fc600078efcff */
[----:B------:R-:W-:Y:S01]  /*52d0*/  IMAD.WIDE.U32 R92, R96, 0x10000, RZ ;  /* 0x00010000605c7825 */ /* 0x000fe200078e00ff */
[----:B------:R-:W-:Y:S02]  /*52e0*/  LOP3.LUT R85, R85, R95, RZ, 0xfc, !PT ;  /* 0x0000005f55557212 */ /* 0x000fe400078efcff */
[----:B------:R-:W0:Y:S01]  /*52f0*/  F2F.BF16.F32 R149, R149 ;  /* 0x0000009500957304 */ /* 0x000e220000202000 */
[----:B--2---:R-:W-:Y:S01]  /*5300*/  LOP3.LUT R84, R94, R84, RZ, 0xfc, !PT ;  /* 0x000000545e547212 */ /* 0x004fe200078efcff */
[----:B---3--:R-:W-:Y:S01]  /*5310*/  IMAD.WIDE.U32 R96, R97, 0x10000, RZ ;  /* 0x0001000061607825 */ /* 0x008fe200078e00ff */
[----:B------:R-:W-:-:S03]  /*5320*/  LOP3.LUT R89, R89, R93, RZ, 0xfc, !PT ;  /* 0x0000005d59597212 */ /* 0x000fc600078efcff */
[----:B----4-:R-:W-:Y:S02]  /*5330*/  IMAD.WIDE.U32 R94, R107, 0x10000, RZ ;  /* 0x000100006b5e7825 */ /* 0x010fe400078e00ff */
[----:B------:R-:W2:Y:S01]  /*5340*/  F2F.BF16.F32 R100, R153 ;  /* 0x0000009900647304 */ /* 0x000ea20000202000 */
[----:B------:R-:W-:Y:S01]  /*5350*/  LOP3.LUT R93, R143, R97, RZ, 0xfc, !PT ;  /* 0x000000618f5d7212 */ /* 0x000fe200078efcff */
[----:B-1----:R-:W-:Y:S01]  /*5360*/  IMAD.WIDE.U32 R106, R177, 0x8, R80 ;  /* 0x00000008b16a7825 */ /* 0x002fe200078e0050 */
[----:B------:R-:W-:Y:S02]  /*5370*/  LOP3.LUT R90, R94, R99, RZ, 0xfc, !PT ;  /* 0x000000635e5a7212 */ /* 0x000fe400078efcff */
[----:B0-----:R-:W-:-:S03]  /*5380*/  PRMT R149, R149, 0x5410, R98 ;  /* 0x0000541095957816 */ /* 0x001fc60000000062 */
[----:B------:R-:W0:Y:S01]  /*5390*/  F2F.BF16.F32 R88, R88 ;  /* 0x0000005800587304 */ /* 0x000e220000202000 */
[----:B------:R-:W-:-:S04]  /*53a0*/  IMAD.WIDE.U32 R98, R167, 0x8, R80 ;  /* 0x00000008a7627825 */ /* 0x000fc800078e0050 */
[----:B--2---:R-:W-:-:S03]  /*53b0*/  IMAD.WIDE.U32 R100, R100, 0x10000, RZ ;  /* 0x0001000064647825 */ /* 0x004fc600078e00ff */
[----:B------:R-:W1:Y:S01]  /*53c0*/  F2F.BF16.F32 R91, R91 ;  /* 0x0000005b005b7304 */ /* 0x000e620000202000 */
[----:B0-----:R-:W-:-:S07]  /*53d0*/  LOP3.LUT R86, R86, R88, RZ, 0xfc, !PT ;  /* 0x0000005856567212 */ /* 0x001fce00078efcff */
[----:B------:R-:W0:Y:S01]  /*53e0*/  F2F.BF16.F32 R105, R146 ;  /* 0x0000009200697304 */ /* 0x000e220000202000 */
[----:B-1----:R-:W-:Y:S02]  /*53f0*/  LOP3.LUT R88, R92, R91, RZ, 0xfc, !PT ;  /* 0x0000005b5c587212 */ /* 0x002fe400078efcff */
        /* <DEDUP_REMOVED lines=17> */
.L_x_4705:
[-CC-:B------:R-:W-:Y:S01]  /*5510*/  FFMA.FTZ R96, R96, R193.reuse, R182.reuse ;  /* 0x000000c160607223 */ /* 0x180fe200000100b6 */
[-CC-:B------:R-:W-:Y:S01]  /*5520*/  FFMA.FTZ R207, R207, R193.reuse, R182.reuse ;  /* 0x000000c1cfcf7223 */ /* 0x180fe200000100b6 */
[-C--:B------:R-:W-:Y:S01]  /*5530*/  FFMA.FTZ R158, R158, R193.reuse, R182 ;  /* 0x000000c19e9e7223 */ /* 0x080fe200000100b6 */
[----:B-----5:R-:W-:Y:S01]  /*5540*/  LOP3.LUT P0, RZ, R100, 0xff, RZ, 0xc0, !PT ;  /* 0x000000ff64ff7812 */ /* 0x020fe2000780c0ff */
[----:B------:R-:W-:Y:S01]  /*5550*/  FADD.FTZ R80, R213, -R96 ;  /* 0x80000060d5507221 */ /* 0x000fe20000010000 */
[----:B------:R-:W-:Y:S01]  /*5560*/  FADD.FTZ R154, R154, -R207 ;  /* 0x800000cf9a9a7221 */ /* 0x000fe20000010000 */
[----:B------:R-:W-:Y:S01]  /*5570*/  FADD.FTZ R158, R209, -R158 ;  /* 0x8000009ed19e7221 */ /* 0x000fe20000010000 */
[-C--:B------:R-:W-:Y:S01]  /*5580*/  FFMA.FTZ R211, R211, R193.reuse, R182 ;  /* 0x000000c1d3d37223 */ /* 0x080fe200000100b6 */
[C---:B------:R-:W-:Y:S01]  /*5590*/  FFMA.FTZ R80, R153.reuse, R80, R52 ;  /* 0x0000005099507223 */ /* 0x040fe20000010034 */
[----:B------:R-:W-:Y:S01]  /*55a0*/  FFMA.FTZ R81, R153, R154, R53 ;  /* 0x0000009a99517223 */ /* 0x000fe20000010035 */
[-C--:B------:R-:W-:Y:S01]  /*55b0*/  FFMA.FTZ R152, R152, R193.reuse, R182 ;  /* 0x000000c198987223 */ /* 0x080fe200000100b6 */
[----:B------:R-:W-:Y:S01]  /*55c0*/  LOP3.LUT P4, RZ, R100, 0xff00, RZ, 0xc0, !PT ;  /* 0x0000ff0064ff7812 */ /* 0x000fe2000788c0ff */
[-C--:B------:R-:W-:Y:S01]  /*55d0*/  FMUL.FTZ R82, R80, R146.reuse ;  /* 0x0000009250527220 */ /* 0x080fe20000410000 */
[----:B------:R-:W-:Y:S01]  /*55e0*/  FMUL.FTZ R83, R81, R146 ;  /* 0x0000009251537220 */ /* 0x000fe20000410000 */
[----:B------:R-:W-:Y:S01]  /*55f0*/  FADD.FTZ R86, R150, -R211 ;  /* 0x800000d396567221 */ /* 0x000fe20000010000 */
[----:B------:R-:W-:Y:S01]  /*5600*/  LOP3.LUT P5, RZ, R100, 0xff0000, RZ, 0xc0, !PT ;  /* 0x00ff000064ff7812 */ /* 0x000fe200078ac0ff */
[----:B------:R-:W-:Y:S01]  /*5610*/  FMUL.FTZ R82, R82, UR14 ;  /* 0x0000000e52527c20 */ /* 0x000fe20008410000 */
[----:B------:R-:W-:Y:S01]  /*5620*/  FMUL.FTZ R83, R83, UR14 ;  /* 0x0000000e53537c20 */ /* 0x000fe20008410000 */
[----:B------:R-:W-:Y:S01]  /*5630*/  FADD.FTZ R219, R219, -R152 ;  /* 0x80000098dbdb7221 */ /* 0x000fe20000010000 */
[-CC-:B------:R-:W-:Y:S01]  /*5640*/  FFMA.FTZ R205, R205, R193.reuse, R182.reuse ;  /* 0x000000c1cdcd7223 */ /* 0x180fe200000100b6 */
[-C--:B------:R-:W-:Y:S01]  /*5650*/  FFMA.FTZ R164, R164, R193.reuse, R182 ;  /* 0x000000c1a4a47223 */ /* 0x080fe200000100b6 */
[----:B------:R-:W-:Y:S01]  /*5660*/  FSEL R195, R82, RZ, P0 ;  /* 0x000000ff52c37208 */ /* 0x000fe20000000000 */
[----:B------:R-:W-:Y:S01]  /*5670*/  FFMA.FTZ R82, R153, R158, R54 ;  /* 0x0000009e99527223 */ /* 0x000fe20000010036 */
[----:B------:R-:W-:Y:S01]  /*5680*/  FSEL R150, R83, RZ, P4 ;  /* 0x000000ff53967208 */ /* 0x000fe20002000000 */
[----:B------:R-:W-:Y:S01]  /*5690*/  FFMA.FTZ R83, R153, R86, R55 ;  /* 0x0000005699537223 */ /* 0x000fe20000010037 */
[----:B------:R-:W-:Y:S01]  /*56a0*/  ISETP.GE.U32.AND P3, PT, R100, 0x1000000, PT ;  /* 0x010000006400780c */ /* 0x000fe20003f66070 */
[-C--:B------:R-:W-:Y:S01]  /*56b0*/  FMUL.FTZ R84, R82, R146.reuse ;  /* 0x0000009252547220 */ /* 0x080fe20000410000 */
[----:B------:R-:W-:Y:S01]  /*56c0*/  FADD.FTZ R180, R180, -R205 ;  /* 0x800000cdb4b47221 */ /* 0x000fe20000010000 */
[----:B------:R-:W-:Y:S01]  /*56d0*/  FMUL.FTZ R85, R83, R146 ;  /* 0x0000009253557220 */ /* 0x000fe20000410000 */
[----:B------:R-:W-:Y:S01]  /*56e0*/  LOP3.LUT P6, RZ, R102, 0xff, RZ, 0xc0, !PT ;  /* 0x000000ff66ff7812 */ /* 0x000fe200078cc0ff */
[----:B------:R-:W-:Y:S01]  /*56f0*/  FMUL.FTZ R84, R84, UR14 ;  /* 0x0000000e54547c20 */ /* 0x000fe20008410000 */
[----:B------:R-:W-:Y:S01]  /*5700*/  FADD.FTZ R164, R217, -R164 ;  /* 0x800000a4d9a47221 */ /* 0x000fe20000010000 */
[----:B------:R-:W-:Y:S01]  /*5710*/  FMUL.FTZ R85, R85, UR14 ;  /* 0x0000000e55557c20 */ /* 0x000fe20008410000 */
[-CC-:B------:R-:W-:Y:S01]  /*5720*/  FFMA.FTZ R203, R203, R193.reuse, R182.reuse ;  /* 0x000000c1cbcb7223 */ /* 0x180fe200000100b6 */
[----:B------:R-:W-:Y:S01]  /*5730*/  LOP3.LUT P0, RZ, R102, 0xff00, RZ, 0xc0, !PT ;  /* 0x0000ff0066ff7812 */ /* 0x000fe2000780c0ff */
[----:B------:R-:W-:Y:S01]  /*5740*/  FFMA.FTZ R98, R98, R193, R182 ;  /* 0x000000c162627223 */ /* 0x000fe200000100b6 */
[----:B------:R-:W-:Y:S01]  /*5750*/  FSEL R152, R84, RZ, P5 ;  /* 0x000000ff54987208 */ /* 0x000fe20002800000 */
[----:B------:R-:W-:Y:S01]  /*5760*/  FFMA.FTZ R84, R153, R219, R56 ;  /* 0x000000db99547223 */ /* 0x000fe20000010038 */
[----:B------:R-:W-:Y:S01]  /*5770*/  FSEL R199, R85, RZ, P3 ;  /* 0x000000ff55c77208 */ /* 0x000fe20001800000 */
[----:B------:R-:W-:Y:S01]  /*5780*/  FFMA.FTZ R85, R153, R180, R57 ;  /* 0x000000b499557223 */ /* 0x000fe20000010039 */
[----:B------:R-:W-:Y:S01]  /*5790*/  FADD.FTZ R178, R178, -R203 ;  /* 0x800000cbb2b27221 */ /* 0x000fe20000010000 */
[-C--:B------:R-:W-:Y:S01]  /*57a0*/  FMUL.FTZ R86, R84, R146.reuse ;  /* 0x0000009254567220 */ /* 0x080fe20000410000 */
[----:B------:R-:W-:Y:S01]  /*57b0*/  LOP3.LUT P4, RZ, R102, 0xff0000, RZ, 0xc0, !PT ;  /* 0x00ff000066ff7812 */ /* 0x000fe2000788c0ff */
[----:B------:R-:W-:Y:S01]  /*57c0*/  FMUL.FTZ R87, R85, R146 ;  /* 0x0000009255577220 */ /* 0x000fe20000410000 */
[-C--:B------:R-:W-:Y:S01]  /*57d0*/  FFMA.FTZ R168, R168, R193.reuse, R182 ;  /* 0x000000c1a8a87223 */ /* 0x080fe200000100b6 */
[----:B------:R-:W-:Y:S01]  /*57e0*/  FMUL.FTZ R86, R86, UR14 ;  /* 0x0000000e56567c20 */ /* 0x000fe20008410000 */
[----:B------:R-:W-:Y:S01]  /*57f0*/  FADD.FTZ R98, R191, -R98 ;  /* 0x80000062bf627221 */ /* 0x000fe20000010000 */
[----:B------:R-:W-:Y:S01]  /*5800*/  FMUL.FTZ R87, R87, UR14 ;  /* 0x0000000e57577c20 */ /* 0x000fe20008410000 */
[----:B------:R-:W-:Y:S01]  /*5810*/  LOP3.LUT P3, RZ, R104, 0xff0000, RZ, 0xc0, !PT ;  /* 0x00ff000068ff7812 */ /* 0x000fe2000786c0ff */
[----:B------:R-:W-:Y:S01]  /*5820*/  FADD.FTZ R168, R215, -R168 ;  /* 0x800000a8d7a87221 */ /* 0x000fe20000010000 */
[----:B------:R-:W-:Y:S01]  /*5830*/  FSEL R197, R86, RZ, P6 ;  /* 0x000000ff56c57208 */ /* 0x000fe20003000000 */
[----:B------:R-:W-:Y:S01]  /*5840*/  FFMA.FTZ R86, R153, R164, R58 ;  /* 0x000000a499567223 */ /* 0x000fe2000001003a */
[----:B------:R-:W-:Y:S01]  /*5850*/  FSEL R154, R87, RZ, P0 ;  /* 0x000000ff579a7208 */ /* 0x000fe20000000000 */
[----:B------:R-:W-:Y:S01]  /*5860*/  FFMA.FTZ R87, R153, R178, R59 ;  /* 0x000000b299577223 */ /* 0x000fe2000001003b */
[----:B------:R-:W-:Y:S01]  /*5870*/  LOP3.LUT P6, RZ, R104, 0xff, RZ, 0xc0, !PT ;  /* 0x000000ff68ff7812 */ /* 0x000fe200078cc0ff */
[-C--:B------:R-:W-:Y:S01]  /*5880*/  FMUL.FTZ R88, R86, R146.reuse ;  /* 0x0000009256587220 */ /* 0x080fe20000410000 */
[----:B------:R-:W-:Y:S01]  /*5890*/  LOP3.LUT P0, RZ, R104, 0xff00, RZ, 0xc0, !PT ;  /* 0x0000ff0068ff7812 */ /* 0x000fe2000780c0ff */
[----:B------:R-:W-:Y:S01]  /*58a0*/  FMUL.FTZ R89, R87, R146 ;  /* 0x0000009257597220 */ /* 0x000fe20000410000 */
[-CC-:B------:R-:W-:Y:S01]  /*58b0*/  FFMA.FTZ R157, R157, R193.reuse, R182.reuse ;  /* 0x000000c19d9d7223 */ /* 0x180fe200000100b6 */
[----:B------:R-:W-:Y:S01]  /*58c0*/  FMUL.FTZ R88, R88, UR14 ;  /* 0x0000000e58587c20 */ /* 0x000fe20008410000 */
[----:B------:R-:W-:Y:S01]  /*58d0*/  ISETP.GE.U32.AND P5, PT, R102, 0x1000000, PT ;  /* 0x010000006600780c */ /* 0x000fe20003fa6070 */
[----:B------:R-:W-:Y:S01]  /*58e0*/  FMUL.FTZ R89, R89, UR14 ;  /* 0x0000000e59597c20 */ /* 0x000fe20008410000 */
[----:B------:R-:W-:Y:S01]  /*58f0*/  FADD.FTZ R170, R170, -R157 ;  /* 0x8000009daaaa7221 */ /* 0x000fe20000010000 */
[-C--:B------:R-:W-:Y:S01]  /*5900*/  FFMA.FTZ R155, R155, R193.reuse, R182 ;  /* 0x000000c19b9b7223 */ /* 0x080fe200000100b6 */
[----:B------:R-:W-:Y:S01]  /*5910*/  FSEL R90, R88, RZ, P4 ;  /* 0x000000ff585a7208 */ /* 0x000fe20002000000 */
[----:B------:R-:W-:Y:S01]  /*5920*/  FFMA.FTZ R88, R153, R168, R60 ;  /* 0x000000a899587223 */ /* 0x000fe2000001003c */
[----:B------:R-:W-:Y:S01]  /*5930*/  ISETP.GE.U32.AND P4, PT, R104, 0x1000000, PT ;  /* 0x010000006800780c */ /* 0x000fe20003f86070 */
[----:B------:R-:W-:Y:S01]  /*5940*/  FADD.FTZ R166, R166, -R155 ;  /* 0x8000009ba6a67221 */ /* 0x000fe20000010000 */
[----:B------:R0:W-:Y:S01]  /*5950*/  F2F.BF16.F32 R104, R90 ;  /* 0x0000005a00687304 */ /* 0x0001e20000202000 */
[----:B------:R-:W-:Y:S01]  /*5960*/  FMUL.FTZ R91, R88, R146 ;  /* 0x00000092585b7220 */ /* 0x000fe20000410000 */
[----:B------:R-:W-:Y:S01]  /*5970*/  FSEL R157, R89, RZ, P5 ;  /* 0x000000ff599d7208 */ /* 0x000fe20002800000 */
[----:B------:R-:W-:Y:S01]  /*5980*/  FFMA.FTZ R89, R153, R170, R61 ;  /* 0x000000aa99597223 */ /* 0x000fe2000001003d */
[-CC-:B------:R-:W-:Y:S01]  /*5990*/  FFMA.FTZ R184, R184, R193.reuse, R182.reuse ;  /* 0x000000c1b8b87223 */ /* 0x180fe200000100b6 */
[----:B------:R-:W-:Y:S01]  /*59a0*/  FMUL.FTZ R91, R91, UR14 ;  /* 0x0000000e5b5b7c20 */ /* 0x000fe20008410000 */
[-C--:B------:R-:W-:Y:S01]  /*59b0*/  FFMA.FTZ R188, R188, R193.reuse, R182 ;  /* 0x000000c1bcbc7223 */ /* 0x080fe200000100b6 */
[----:B------:R-:W-:Y:S01]  /*59c0*/  FMUL.FTZ R92, R89, R146 ;  /* 0x00000092595c7220 */ /* 0x000fe20000410000 */
[----:B------:R-:W-:Y:S01]  /*59d0*/  FADD.FTZ R184, R189, -R184 ;  /* 0x800000b8bdb87221 */ /* 0x000fe20000010000 */
[----:B0-----:R-:W-:Y:S01]  /*59e0*/  FFMA.FTZ R90, R153, R98, R62 ;  /* 0x00000062995a7223 */ /* 0x001fe2000001003e */
[----:B------:R-:W-:Y:S01]  /*59f0*/  FSEL R155, R91, RZ, P6 ;  /* 0x000000ff5b9b7208 */ /* 0x000fe20003000000 */
[----:B------:R-:W-:Y:S01]  /*5a00*/  FMUL.FTZ R92, R92, UR14 ;  /* 0x0000000e5c5c7c20 */ /* 0x000fe20008410000 */
[----:B------:R-:W-:Y:S01]  /*5a10*/  FFMA.FTZ R91, R153, R166, R63 ;  /* 0x000000a6995b7223 */ /* 0x000fe2000001003f */
[-C--:B------:R-:W-:Y:S01]  /*5a20*/  FMUL.FTZ R93, R90, R146.reuse ;  /* 0x000000925a5d7220 */ /* 0x080fe20000410000 */
[-C--:B------:R-:W-:Y:S01]  /*5a30*/  FFMA.FTZ R149, R149, R193.reuse, R182 ;  /* 0x000000c195957223 */ /* 0x080fe200000100b6 */
[----:B------:R-:W-:Y:S01]  /*5a40*/  FADD.FTZ R188, R187, -R188 ;  /* 0x800000bcbbbc7221 */ /* 0x000fe20000010000 */
[----:B------:R-:W-:Y:S01]  /*5a50*/  FSEL R158, R92, RZ, P0 ;  /* 0x000000ff5c9e7208 */ /* 0x000fe20000000000 */
[----:B------:R-:W-:Y:S01]  /*5a60*/  FMUL.FTZ R93, R93, UR14 ;  /* 0x0000000e5d5d7c20 */ /* 0x000fe20008410000 */
[----:B------:R-:W-:Y:S01]  /*5a70*/  FMUL.FTZ R95, R91, R146 ;  /* 0x000000925b5f7220 */ /* 0x000fe20000410000 */
[----:B------:R-:W-:Y:S01]  /*5a80*/  FFMA.FTZ R92, R153, R184, R64 ;  /* 0x000000b8995c7223 */ /* 0x000fe20000010040 */
[----:B------:R-:W-:Y:S01]  /*5a90*/  LOP3.LUT P5, RZ, R106, 0xff, RZ, 0xc0, !PT ;  /* 0x000000ff6aff7812 */ /* 0x000fe200078ac0ff */
[----:B------:R-:W-:Y:S01]  /*5aa0*/  FADD.FTZ R160, R160, -R149 ;  /* 0x80000095a0a07221 */ /* 0x000fe20000010000 */
[----:B------:R-:W-:Y:S01]  /*5ab0*/  FSEL R94, R93, RZ, P3 ;  /* 0x000000ff5d5e7208 */ /* 0x000fe20001800000 */
[-CC-:B------:R-:W-:Y:S01]  /*5ac0*/  FFMA.FTZ R93, R151, R193.reuse, R182.reuse ;  /* 0x000000c1975d7223 */ /* 0x180fe200000100b6 */
[----:B------:R-:W-:Y:S01]  /*5ad0*/  FMUL.FTZ R95, R95, UR14 ;  /* 0x0000000e5f5f7c20 */ /* 0x000fe20008410000 */
[----:B------:R-:W-:Y:S01]  /*5ae0*/  FMUL.FTZ R96, R92, R146 ;  /* 0x000000925c607220 */ /* 0x000fe20000410000 */
[----:B------:R0:W-:Y:S01]  /*5af0*/  F2F.BF16.F32 R151, R94 ;  /* 0x0000005e00977304 */ /* 0x0001e20000202000 */
[----:B------:R-:W-:Y:S01]  /*5b00*/  FADD.FTZ R162, R162, -R93 ;  /* 0x8000005da2a27221 */ /* 0x000fe20000010000 */
[----:B------:R-:W-:Y:S01]  /*5b10*/  LOP3.LUT P6, RZ, R106, 0xff00, RZ, 0xc0, !PT ;  /* 0x0000ff006aff7812 */ /* 0x000fe200078cc0ff */
[----:B------:R-:W-:Y:S01]  /*5b20*/  FMUL.FTZ R96, R96, UR14 ;  /* 0x0000000e60607c20 */ /* 0x000fe20008410000 */
[----:B------:R-:W-:Y:S01]  /*5b30*/  FSEL R95, R95, RZ, P4 ;  /* 0x000000ff5f5f7208 */ /* 0x000fe20002000000 */
[----:B------:R-:W-:Y:S01]  /*5b40*/  FFMA.FTZ R93, R153, R162, R65 ;  /* 0x000000a2995d7223 */ /* 0x000fe20000010041 */
[-CC-:B------:R-:W-:Y:S01]  /*5b50*/  FFMA.FTZ R192, R192, R193.reuse, R182.reuse ;  /* 0x000000c1c0c07223 */ /* 0x180fe200000100b6 */
[-C--:B------:R-:W-:Y:S01]  /*5b60*/  FFMA.FTZ R107, R107, R193.reuse, R182 ;  /* 0x000000c16b6b7223 */ /* 0x080fe200000100b6 */
[----:B------:R1:W-:Y:S01]  /*5b70*/  F2F.BF16.F32 R162, R95 ;  /* 0x0000005f00a27304 */ /* 0x0003e20000202000 */
[----:B------:R-:W-:Y:S01]  /*5b80*/  FMUL.FTZ R97, R93, R146 ;  /* 0x000000925d617220 */ /* 0x000fe20000410000 */
[----:B0-----:R-:W-:Y:S01]  /*5b90*/  FFMA.FTZ R94, R153, R188, R66 ;  /* 0x000000bc995e7223 */ /* 0x001fe20000010042 */
[----:B------:R-:W-:Y:S01]  /*5ba0*/  FSEL R96, R96, RZ, P5 ;  /* 0x000000ff60607208 */ /* 0x000fe20002800000 */
[----:B------:R-:W-:Y:S01]  /*5bb0*/  FADD.FTZ R192, R185, -R192 ;  /* 0x800000c0b9c07221 */ /* 0x000fe20000010000 */
[----:B------:R-:W-:Y:S01]  /*5bc0*/  FMUL.FTZ R97, R97, UR14 ;  /* 0x0000000e61617c20 */ /* 0x000fe20008410000 */
[----:B------:R-:W-:Y:S01]  /*5bd0*/  FMUL.FTZ R98, R94, R146 ;  /* 0x000000925e627220 */ /* 0x000fe20000410000 */
[----:B------:R-:W-:Y:S01]  /*5be0*/  FADD.FTZ R148, R148, -R107 ;  /* 0x8000006b94947221 */ /* 0x000fe20000010000 */
[----:B------:R0:W-:Y:S01]  /*5bf0*/  F2F.BF16.F32 R187, R96 ;  /* 0x0000006000bb7304 */ /* 0x0001e20000202000 */
[----:B-1----:R-:W-:Y:S01]  /*5c00*/  FFMA.FTZ R95, R153, R160, R67 ;  /* 0x000000a0995f7223 */ /* 0x002fe20000010043 */
[----:B------:R-:W-:Y:S01]  /*5c10*/  FSEL R97, R97, RZ, P6 ;  /* 0x000000ff61617208 */ /* 0x000fe20003000000 */
[----:B------:R-:W-:Y:S01]  /*5c20*/  FMUL.FTZ R98, R98, UR14 ;  /* 0x0000000e62627c20 */ /* 0x000fe20008410000 */
[-CC-:B------:R-:W-:Y:S01]  /*5c30*/  FFMA.FTZ R99, R99, R193.reuse, R182.reuse ;  /* 0x000000c163637223 */ /* 0x180fe200000100b6 */
[----:B------:R-:W-:Y:S01]  /*5c40*/  FMUL.FTZ R100, R95, R146 ;  /* 0x000000925f647220 */ /* 0x000fe20000410000 */
[----:B------:R-:W-:Y:S01]  /*5c50*/  LOP3.LUT P0, RZ, R106, 0xff0000, RZ, 0xc0, !PT ;  /* 0x00ff00006aff7812 */ /* 0x000fe2000780c0ff */
[-C--:B------:R-:W-:Y:S01]  /*5c60*/  FFMA.FTZ R196, R196, R193.reuse, R182 ;  /* 0x000000c1c4c47223 */ /* 0x080fe200000100b6 */
[----:B------:R1:W-:Y:S01]  /*5c70*/  F2F.BF16.F32 R149, R97 ;  /* 0x0000006100957304 */ /* 0x0003e20000202000 */
[----:B0-----:R-:W-:Y:S01]  /*5c80*/  FFMA.FTZ R96, R153, R192, R68 ;  /* 0x000000c099607223 */ /* 0x001fe20000010044 */
[----:B------:R-:W-:Y:S01]  /*5c90*/  ISETP.GE.U32.AND P3, PT, R106, 0x1000000, PT ;  /* 0x010000006a00780c */ /* 0x000fe20003f66070 */
[----:B------:R-:W-:Y:S01]  /*5ca0*/  FMUL.FTZ R100, R100, UR14 ;  /* 0x0000000e64647c20 */ /* 0x000fe20008410000 */
[----:B------:R-:W-:Y:S01]  /*5cb0*/  FADD.FTZ R106, R156, -R99 ;  /* 0x800000639c6a7221 */ /* 0x000fe20000010000 */
[----:B------:R-:W-:Y:S01]  /*5cc0*/  FSEL R98, R98, RZ, P0 ;  /* 0x000000ff62627208 */ /* 0x000fe20000000000 */
[----:B------:R-:W-:Y:S01]  /*5cd0*/  FMUL.FTZ R102, R96, R146 ;  /* 0x0000009260667220 */ /* 0x000fe20000410000 */
[----:B------:R-:W-:Y:S01]  /*5ce0*/  FADD.FTZ R196, R159, -R196 ;  /* 0x800000c49fc47221 */ /* 0x000fe20000010000 */
[C---:B------:R-:W-:Y:S01]  /*5cf0*/  LOP3.LUT P4, RZ, R138.reuse, 0xff, RZ, 0xc0, !PT ;  /* 0x000000ff8aff7812 */ /* 0x040fe2000788c0ff */
[----:B-1----:R-:W-:Y:S01]  /*5d00*/  FFMA.FTZ R97, R153, R148, R69 ;  /* 0x0000009499617223 */ /* 0x002fe20000010045 */
[----:B------:R-:W-:Y:S01]  /*5d10*/  LOP3.LUT P6, RZ, R138, 0xff00, RZ, 0xc0, !PT ;  /* 0x0000ff008aff7812 */ /* 0x000fe200078cc0ff */
[----:B------:R-:W-:Y:S01]  /*5d20*/  FMUL.FTZ R102, R102, UR14 ;  /* 0x0000000e66667c20 */ /* 0x000fe20008410000 */
[C---:B------:R-:W-:Y:S01]  /*5d30*/  LOP3.LUT P5, RZ, R138.reuse, 0xff0000, RZ, 0xc0, !PT ;  /* 0x00ff00008aff7812 */ /* 0x040fe200078ac0ff */
[----:B------:R-:W-:Y:S01]  /*5d40*/  FMUL.FTZ R99, R97, R146 ;  /* 0x0000009261637220 */ /* 0x000fe20000410000 */
[----:B------:R-:W-:Y:S01]  /*5d50*/  ISETP.GE.U32.AND P0, PT, R138, 0x1000000, PT ;  /* 0x010000008a00780c */ /* 0x000fe20003f06070 */
[-C--:B------:R-:W-:Y:S01]  /*5d60*/  FFMA.FTZ R200, R200, R193.reuse, R182 ;  /* 0x000000c1c8c87223 */ /* 0x080fe200000100b6 */
[----:B------:R0:W-:Y:S01]  /*5d70*/  F2F.BF16.F32 R138, R98 ;  /* 0x00000062008a7304 */ /* 0x0001e20000202000 */
[----:B------:R-:W-:Y:S01]  /*5d80*/  FSEL R100, R100, RZ, P3 ;  /* 0x000000ff64647208 */ /* 0x000fe20001800000 */
[----:B------:R-:W-:Y:S01]  /*5d90*/  FMUL.FTZ R99, R99, UR14 ;  /* 0x0000000e63637c20 */ /* 0x000fe20008410000 */
[----:B------:R-:W-:Y:S01]  /*5da0*/  FSEL R102, R102, RZ, P4 ;  /* 0x000000ff66667208 */ /* 0x000fe20002000000 */
[----:B------:R-:W-:Y:S01]  /*5db0*/  FADD.FTZ R200, R161, -R200 ;  /* 0x800000c8a1c87221 */ /* 0x000fe20000010000 */
[-CC-:B------:R-:W-:Y:S01]  /*5dc0*/  FFMA.FTZ R204, R204, R193.reuse, R182.reuse ;  /* 0x000000c1cccc7223 */ /* 0x180fe200000100b6 */
[-C--:B------:R-:W-:Y:S01]  /*5dd0*/  FFMA.FTZ R160, R103, R193.reuse, R182 ;  /* 0x000000c167a07223 */ /* 0x080fe200000100b6 */
[----:B------:R-:W-:Y:S01]  /*5de0*/  FSEL R156, R99, RZ, P6 ;  /* 0x000000ff639c7208 */ /* 0x000fe20003000000 */
[----:B------:R1:W2:Y:S01]  /*5df0*/  F2F.BF16.F32 R185, R100 ;  /* 0x0000006400b97304 */ /* 0x0002a20000202000 */
[C---:B0-----:R-:W-:Y:S01]  /*5e00*/  FFMA.FTZ R98, R153.reuse, R196, R70 ;  /* 0x000000c499627223 */ /* 0x041fe20000010046 */
[----:B------:R-:W-:Y:S01]  /*5e10*/  FFMA.FTZ R99, R153, R106, R71 ;  /* 0x0000006a99637223 */ /* 0x000fe20000010047 */
[----:B------:R-:W-:Y:S01]  /*5e20*/  FADD.FTZ R204, R165, -R204 ;  /* 0x800000cca5cc7221 */ /* 0x000fe20000010000 */
[-CC-:B------:R-:W-:Y:S01]  /*5e30*/  FFMA.FTZ R161, R143, R193.reuse, R182.reuse ;  /* 0x000000c18fa17223 */ /* 0x180fe200000100b6 */
[----:B------:R-:W-:Y:S01]  /*5e40*/  LOP3.LUT P3, RZ, R140, 0xff, RZ, 0xc0, !PT ;  /* 0x000000ff8cff7812 */ /* 0x000fe2000786c0ff */
[-CC-:B------:R-:W-:Y:S01]  /*5e50*/  FFMA.FTZ R166, R147, R193.reuse, R182.reuse ;  /* 0x000000c193a67223 */ /* 0x180fe200000100b6 */
[-CC-:B------:R-:W-:Y:S01]  /*5e60*/  FFMA.FTZ R208, R208, R193.reuse, R182.reuse ;  /* 0x000000c1d0d07223 */ /* 0x180fe200000100b6 */
[----:B------:R0:W-:Y:S01]  /*5e70*/  F2F.BF16.F32 R159, R102 ;  /* 0x00000066009f7304 */ /* 0x0001e20000202000 */
[-C--:B-1----:R-:W-:Y:S01]  /*5e80*/  FMUL.FTZ R100, R98, R146.reuse ;  /* 0x0000009262647220 */ /* 0x082fe20000410000 */
[----:B------:R-:W-:Y:S01]  /*5e90*/  FADD.FTZ R164, R144, -R161 ;  /* 0x800000a190a47221 */ /* 0x000fe20000010000 */
[-CC-:B------:R-:W-:Y:S01]  /*5ea0*/  FFMA.FTZ R147, R212, R193.reuse, R182.reuse ;  /* 0x000000c1d4937223 */ /* 0x180fe200000100b6 */
[----:B------:R-:W-:Y:S01]  /*5eb0*/  FFMA.FTZ R182, R163, R193, R182 ;  /* 0x000000c1a3b67223 */ /* 0x000fe200000100b6 */
[----:B------:R-:W-:Y:S01]  /*5ec0*/  FMUL.FTZ R100, R100, UR14 ;  /* 0x0000000e64647c20 */ /* 0x000fe20008410000 */
[----:B------:R-:W-:Y:S01]  /*5ed0*/  FADD.FTZ R160, R141, -R160 ;  /* 0x800000a08da07221 */ /* 0x000fe20000010000 */
[----:B------:R-:W-:Y:S01]  /*5ee0*/  FADD.FTZ R147, R142, -R147 ;  /* 0x800000938e937221 */ /* 0x000fe20000010000 */
[----:B------:R-:W-:Y:S01]  /*5ef0*/  FADD.FTZ R182, R145, -R182 ;  /* 0x800000b691b67221 */ /* 0x000fe20000010000 */
[----:B0-----:R-:W-:Y:S01]  /*5f00*/  FMUL.FTZ R102, R99, R146 ;  /* 0x0000009263667220 */ /* 0x001fe20000410000 */
[----:B------:R-:W-:Y:S01]  /*5f10*/  FSEL R103, R100, RZ, P5 ;  /* 0x000000ff64677208 */ /* 0x000fe20002800000 */
[----:B------:R-:W-:Y:S01]  /*5f20*/  FFMA.FTZ R100, R153, R200, R72 ;  /* 0x000000c899647223 */ /* 0x000fe20000010048 */
[----:B------:R-:W-:Y:S01]  /*5f30*/  ISETP.GE.U32.AND P5, PT, R101, 0x1000000, PT ;  /* 0x010000006500780c */ /* 0x000fe20003fa6070 */
[----:B------:R-:W-:Y:S01]  /*5f40*/  FMUL.FTZ R102, R102, UR14 ;  /* 0x0000000e66667c20 */ /* 0x000fe20008410000 */
[----:B------:R0:W-:Y:S01]  /*5f50*/  F2F.BF16.F32 R143, R103 ;  /* 0x00000067008f7304 */ /* 0x0001e20000202000 */
[----:B------:R-:W-:Y:S01]  /*5f60*/  FMUL.FTZ R107, R100, R146 ;  /* 0x00000092646b7220 */ /* 0x000fe20000410000 */
[----:B------:R-:W-:Y:S01]  /*5f70*/  FADD.FTZ R166, R139, -R166 ;  /* 0x800000a68ba67221 */ /* 0x000fe20000010000 */
[----:B------:R-:W-:Y:S01]  /*5f80*/  FADD.FTZ R208, R105, -R208 ;  /* 0x800000d069d07221 */ /* 0x000fe20000010000 */
[----:B------:R-:W-:Y:S01]  /*5f90*/  FSEL R106, R102, RZ, P0 ;  /* 0x000000ff666a7208 */ /* 0x000fe20000000000 */
[----:B------:R-:W-:Y:S01]  /*5fa0*/  FFMA.FTZ R102, R153, R204, R74 ;  /* 0x000000cc99667223 */ /* 0x000fe2000001004a */
[----:B------:R-:W-:Y:S01]  /*5fb0*/  FMUL.FTZ R107, R107, UR14 ;  /* 0x0000000e6b6b7c20 */ /* 0x000fe20008410000 */
[----:B------:R-:W-:Y:S01]  /*5fc0*/  LOP3.LUT P0, RZ, R140, 0xff00, RZ, 0xc0, !PT ;  /* 0x0000ff008cff7812 */ /* 0x000fe2000780c0ff */
[----:B------:R1:W-:Y:S01]  /*5fd0*/  F2F.BF16.F32 R148, R106 ;  /* 0x0000006a00947304 */ /* 0x0003e20000202000 */
[----:B------:R-:W-:Y:S01]  /*5fe0*/  FMUL.FTZ R144, R102, R146 ;  /* 0x0000009266907220 */ /* 0x000fe20000410000 */
[----:B0-----:R-:W-:Y:S01]  /*5ff0*/  FFMA.FTZ R103, R153, R164, R75 ;  /* 0x000000a499677223 */ /* 0x001fe2000001004b */
[----:B------:R-:W-:Y:S01]  /*6000*/  FSEL R161, R107, RZ, P3 ;  /* 0x000000ff6ba17208 */ /* 0x000fe20001800000 */
[C---:B------:R-:W-:Y:S01]  /*6010*/  FFMA.FTZ R107, R153.reuse, R182, R79 ;  /* 0x000000b6996b7223 */ /* 0x040fe2000001004f */
[----:B------:R-:W-:Y:S01]  /*6020*/  FMUL.FTZ R144, R144, UR14 ;  /* 0x0000000e90907c20 */ /* 0x000fe20008410000 */
[----:B------:R-:W-:Y:S01]  /*6030*/  LOP3.LUT P3, RZ, R140, 0xff0000, RZ, 0xc0, !PT ;  /* 0x00ff00008cff7812 */ /* 0x000fe2000786c0ff */
[----:B------:R-:W-:Y:S01]  /*6040*/  FFMA.FTZ R105, R153, R166, R77 ;  /* 0x000000a699697223 */ /* 0x000fe2000001004d */
[-C--:B------:R-:W-:Y:S01]  /*6050*/  FMUL.FTZ R141, R107, R146.reuse ;  /* 0x000000926b8d7220 */ /* 0x080fe20000410000 */
[----:B-1----:R-:W-:Y:S01]  /*6060*/  FMUL.FTZ R106, R103, R146 ;  /* 0x00000092676a7220 */ /* 0x002fe20000410000 */
[----:B------:R-:W-:Y:S01]  /*6070*/  FSEL R144, R144, RZ, P3 ;  /* 0x000000ff90907208 */ /* 0x000fe20001800000 */
[----:B------:R-:W0:Y:S01]  /*6080*/  F2F.BF16.F32 R157, R157 ;  /* 0x0000009d009d7304 */ /* 0x000e220000202000 */
[----:B------:R-:W-:Y:S01]  /*6090*/  ISETP.GE.U32.AND P3, PT, R140, 0x1000000, PT ;  /* 0x010000008c00780c */ /* 0x000fe20003f66070 */
[----:B------:R-:W-:Y:S01]  /*60a0*/  FMUL.FTZ R106, R106, UR14 ;  /* 0x0000000e6a6a7c20 */ /* 0x000fe20008410000 */
[----:B------:R-:W-:Y:S01]  /*60b0*/  FMUL.FTZ R145, R141, UR14 ;  /* 0x0000000e8d917c20 */ /* 0x000fe20008410000 */
[----:B------:R-:W-:Y:S01]  /*60c0*/  LOP3.LUT P4, RZ, R101, 0xff00, RZ, 0xc0, !PT ;  /* 0x0000ff0065ff7812 */ /* 0x000fe2000788c0ff */
[----:B------:R-:W1:Y:S01]  /*60d0*/  LDC.64 R164, c[0x0][0x478] ;  /* 0x00011e00ffa47b82 */ /* 0x000e620000000a00 */
[----:B--2---:R-:W-:-:S02]  /*60e0*/  PRMT R185, R138, 0x5410, R185 ;  /* 0x000054108ab97816 */ /* 0x004fc400000000b9 */
[----:B------:R-:W-:Y:S01]  /*60f0*/  FSEL R140, R106, RZ, P3 ;  /* 0x000000ff6a8c7208 */ /* 0x000fe20001800000 */
[----:B------:R-:W-:Y:S01]  /*6100*/  FFMA.FTZ R106, R153, R147, R78 ;  /* 0x00000093996a7223 */ /* 0x000fe2000001004e */
[----:B------:R-:W-:Y:S01]  /*6110*/  FSEL R163, R145, RZ, P5 ;  /* 0x000000ff91a37208 */ /* 0x000fe20002800000 */
[----:B------:R-:W-:Y:S01]  /*6120*/  F2F.BF16.F32 R150, R150 ;  /* 0x0000009600967304 */ /* 0x000fe20000202000 */
[C---:B------:R-:W-:Y:S01]  /*6130*/  LOP3.LUT P5, RZ, R101.reuse, 0xff0000, RZ, 0xc0, !PT ;  /* 0x00ff000065ff7812 */ /* 0x040fe200078ac0ff */
[----:B------:R-:W-:Y:S01]  /*6140*/  FMUL.FTZ R142, R106, R146 ;  /* 0x000000926a8e7220 */ /* 0x000fe20000410000 */
[----:B------:R-:W-:Y:S01]  /*6150*/  LOP3.LUT P3, RZ, R101, 0xff, RZ, 0xc0, !PT ;  /* 0x000000ff65ff7812 */ /* 0x000fe2000786c0ff */
[C---:B------:R-:W-:Y:S01]  /*6160*/  FFMA.FTZ R101, R153.reuse, R160, R73 ;  /* 0x000000a099657223 */ /* 0x040fe20000010049 */
[----:B0-----:R-:W-:Y:S01]  /*6170*/  PRMT R157, R104, 0x5410, R157 ;  /* 0x00005410689d7816 */ /* 0x001fe2000000009d */
[----:B------:R-:W-:Y:S01]  /*6180*/  FMUL.FTZ R142, R142, UR14 ;  /* 0x0000000e8e8e7c20 */ /* 0x000fe20008410000 */
[----:B------:R-:W-:Y:S01]  /*6190*/  FFMA.FTZ R104, R153, R208, R76 ;  /* 0x000000d099687223 */ /* 0x000fe2000001004c */
[----:B------:R-:W-:Y:S01]  /*61a0*/  F2F.BF16.F32 R152, R152 ;  /* 0x0000009800987304 */ /* 0x000fe20000202000 */
[----:B------:R-:W-:Y:S01]  /*61b0*/  FMUL.FTZ R139, R101, R146 ;  /* 0x00000092658b7220 */ /* 0x000fe20000410000 */
[----:B------:R-:W-:-:S02]  /*61c0*/  PRMT R147, R151, 0x5410, R162 ;  /* 0x0000541097937816 */ /* 0x000fc400000000a2 */
[----:B------:R-:W-:Y:S01]  /*61d0*/  FSEL R145, R142, RZ, P5 ;  /* 0x000000ff8e917208 */ /* 0x000fe20002800000 */
[-C--:B------:R-:W-:Y:S01]  /*61e0*/  FMUL.FTZ R142, R105, R146.reuse ;  /* 0x00000092698e7220 */ /* 0x080fe20000410000 */
[----:B------:R-:W-:Y:S01]  /*61f0*/  FMUL.FTZ R139, R139, UR14 ;  /* 0x0000000e8b8b7c20 */ /* 0x000fe20008410000 */
[----:B------:R-:W-:Y:S01]  /*6200*/  FMUL.FTZ R146, R104, R146 ;  /* 0x0000009268927220 */ /* 0x000fe20000410000 */
[----:B------:R-:W0:Y:S01]  /*6210*/  F2F.BF16.F32 R199, R199 ;  /* 0x000000c700c77304 */ /* 0x000e220000202000 */
[----:B------:R-:W-:Y:S02]  /*6220*/  FMUL.FTZ R142, R142, UR14 ;  /* 0x0000000e8e8e7c20 */ /* 0x000fe40008410000 */
[----:B------:R-:W-:-:S05]  /*6230*/  FMUL.FTZ R146, R146, UR14 ;  /* 0x0000000e92927c20 */ /* 0x000fca0008410000 */
[----:B------:R2:W-:Y:S01]  /*6240*/  F2F.BF16.F32 R168, R163 ;  /* 0x000000a300a87304 */ /* 0x0005e20000202000 */
[----:B------:R-:W-:Y:S02]  /*6250*/  FSEL R162, R146, RZ, P3 ;  /* 0x000000ff92a27208 */ /* 0x000fe40001800000 */
[----:B0-----:R-:W-:-:S05]  /*6260*/  PRMT R199, R152, 0x5410, R199 ;  /* 0x0000541098c77816 */ /* 0x001fca00000000c7 */
[----:B------:R-:W-:Y:S01]  /*6270*/  F2F.BF16.F32 R144, R144 ;  /* 0x0000009000907304 */ /* 0x000fe20000202000 */
[----:B--2---:R-:W-:Y:S02]  /*6280*/  PRMT R163, R143, 0x5410, R148 ;  /* 0x000054108fa37816 */ /* 0x004fe40000000094 */
[----:B------:R-:W-:Y:S02]  /*6290*/  FSEL R148, R142, RZ, P4 ;  /* 0x000000ff8e947208 */ /* 0x000fe40002000000 */
[----:B------:R-:W0:Y:S03]  /*62a0*/  LDC.64 R142, c[0x0][0x468] ;  /* 0x00011a00ff8e7b82 */ /* 0x000e260000000a00 */
[----:B------:R2:W3:Y:S08]  /*62b0*/  F2F.BF16.F32 R141, R140 ;  /* 0x0000008c008d7304 */ /* 0x0004f00000202000 */
[----:B------:R-:W4:Y:S01]  /*62c0*/  F2F.BF16.F32 R195, R195 ;  /* 0x000000c300c37304 */ /* 0x000f220000202000 */
[----:B--2---:R-:W-:Y:S01]  /*62d0*/  FSEL R140, R139, RZ, P0 ;  /* 0x000000ff8b8c7208 */ /* 0x004fe20000000000 */
[----:B------:R-:W-:Y:S01]  /*62e0*/  IMAD.WIDE.U32 R138, R150, 0x10000, RZ ;  /* 0x00010000968a7825 */ /* 0x000fe200078e00ff */
[----:B---3--:R-:W-:-:S05]  /*62f0*/  PRMT R189, R144, 0x5410, R141 ;  /* 0x0000541090bd7816 */ /* 0x008fca000000008d */
[----:B------:R-:W-:Y:S01]  /*6300*/  F2F.BF16.F32 R158, R158 ;  /* 0x0000009e009e7304 */ /* 0x000fe20000202000 */
[----:B------:R-:W-:Y:S02]  /*6310*/  LOP3.LUT R153, R199, R139, RZ, 0xfc, !PT ;  /* 0x0000008bc7997212 */ /* 0x000fe400078efcff */
[----:B----4-:R-:W-:-:S05]  /*6320*/  LOP3.LUT R152, R138, R195, RZ, 0xfc, !PT ;  /* 0x000000c38a987212 */ /* 0x010fca00078efcff */
[----:B------:R-:W2:Y:S01]  /*6330*/  F2F.BF16.F32 R145, R145 ;  /* 0x0000009100917304 */ /* 0x000ea20000202000 */
[----:B------:R-:W-:-:S03]  /*6340*/  IMAD.WIDE.U32 R138, R149, 0x10000, RZ ;  /* 0x00010000958a7825 */ /* 0x000fc600078e00ff */
[----:B------:R-:W-:-:S04]  /*6350*/  LOP3.LUT R146, R138, R187, RZ, 0xfc, !PT ;  /* 0x000000bb8a927212 */ /* 0x000fc800078efcff */
[----:B------:R-:W3:Y:S01]  /*6360*/  F2F.BF16.F32 R154, R154 ;  /* 0x0000009a009a7304 */ /* 0x000ee20000202000 */
[----:B--2---:R-:W-:-:S07]  /*6370*/  PRMT R193, R145, 0x5410, R168 ;  /* 0x0000541091c17816 */ /* 0x004fce00000000a8 */
[----:B------:R-:W2:Y:S01]  /*6380*/  F2F.BF16.F32 R197, R197 ;  /* 0x000000c500c57304 */ /* 0x000ea20000202000 */
[----:B---3--:R-:W-:-:S07]  /*6390*/  IMAD.WIDE.U32 R144, R154, 0x10000, RZ ;  /* 0x000100009a907825 */ /* 0x008fce00078e00ff */
[----:B------:R-:W3:Y:S01]  /*63a0*/  F2F.BF16.F32 R156, R156 ;  /* 0x0000009c009c7304 */ /* 0x000ee20000202000 */
[----:B------:R-:W-:Y:S02]  /*63b0*/  LOP3.LUT R151, R157, R145, RZ, 0xfc, !PT ;  /* 0x000000919d977212 */ /* 0x000fe400078efcff */
[----:B--2---:R-:W-:-:S05]  /*63c0*/  LOP3.LUT R150, R144, R197, RZ, 0xfc, !PT ;  /* 0x000000c590967212 */ /* 0x004fca00078efcff */
[----:B------:R-:W2:Y:S01]  /*63d0*/  F2F.BF16.F32 R155, R155 ;  /* 0x0000009b009b7304 */ /* 0x000ea20000202000 */
[----:B---3--:R-:W-:-:S07]  /*63e0*/  IMAD.WIDE.U32 R144, R156, 0x10000, RZ ;  /* 0x000100009c907825 */ /* 0x008fce00078e00ff */
[----:B------:R3:W4:Y:S01]  /*63f0*/  F2F.BF16.F32 R160, R140 ;  /* 0x0000008c00a07304 */ /* 0x0007220000202000 */
[----:B-1----:R-:W-:Y:S01]  /*6400*/  IMAD.WIDE.U32 R156, R169, 0x10, R164 ;  /* 0x00000010a99c7825 */ /* 0x002fe200078e00a4 */
[----:B------:R-:W-:Y:S02]  /*6410*/  LOP3.LUT R144, R144, R159, RZ, 0xfc, !PT ;  /* 0x0000009f90907212 */ /* 0x000fe400078efcff */
[----:B------:R-:W-:Y:S01]  /*6420*/  LOP3.LUT R145, R163, R145, RZ, 0xfc, !PT ;  /* 0x00000091a3917212 */ /* 0x000fe200078efcff */
[----:B0-----:R-:W-:-:S03]  /*6430*/  IMAD.WIDE.U32 R168, R169, 0x8, R142 ;  /* 0x00000008a9a87825 */ /* 0x001fc600078e008e */
[----:B------:R2:W0:Y:S01]  /*6440*/  F2F.BF16.F32 R166, R148 ;  /* 0x0000009400a67304 */ /* 0x0004220000202000 */
[----:B---3--:R-:W-:-:S04]  /*6450*/  IMAD.WIDE.U32 R140, R158, 0x10000, RZ ;  /* 0x000100009e8c7825 */ /* 0x008fc800078e00ff */
[----:B------:R-:W-:-:S03]  /*6460*/  IMAD.WIDE.U32 R158, R171, 0x10, R164 ;  /* 0x00000010ab9e7825 */ /* 0x000fc600078e00a4 */
[----:B------:R-:W1:Y:S01]  /*6470*/  F2F.BF16.F32 R161, R161 ;  /* 0x000000a100a17304 */ /* 0x000e620000202000 */
[----:B------:R-:W-:Y:S02]  /*6480*/  LOP3.LUT R149, R147, R141, RZ, 0xfc, !PT ;  /* 0x0000008d93957212 */ /* 0x000fe400078efcff */
[----:B------:R-:W-:Y:S01]  /*6490*/  LOP3.LUT R147, R185, R139, RZ, 0xfc, !PT ;  /* 0x0000008bb9937212 */ /* 0x000fe200078efcff */
[----:B------:R-:W-:Y:S01]  /*64a0*/  IMAD.WIDE.U32 R184, R181, 0x10, R164 ;  /* 0x00000010b5b87825 */ /* 0x000fe200078e00a4 */
[----:B--2---:R-:W-:-:S03]  /*64b0*/  LOP3.LUT R148, R140, R155, RZ, 0xfc, !PT ;  /* 0x0000009b8c947212 */ /* 0x004fc600078efcff */
[----:B------:R-:W2:Y:S01]  /*64c0*/  F2F.BF16.F32 R191, R162 ;  /* 0x000000a200bf7304 */ /* 0x000ea20000202000 */
[----:B------:R-:W-:Y:S01]  /*64d0*/  IMAD.WIDE.U32 R180, R181, 0x8, R142 ;  /* 0x00000008b5b47825 */ /* 0x000fe200078e008e */
[----:B------:R3:W-:Y:S03]  /*64e0*/  STG.E.128 desc[UR4][R184.64], R80 ;  /* 0x00000050b8007986 */ /* 0x0007e6000c101d04 */
[----:B----4-:R-:W-:Y:S01]  /*64f0*/  IMAD.WIDE.U32 R140, R160, 0x10000, RZ ;  /* 0x00010000a08c7825 */ /* 0x010fe200078e00ff */
[----:B------:R4:W-:Y:S03]  /*6500*/  STG.E.64 desc[UR4][R180.64], R152 ;  /* 0x00000098b4007986 */ /* 0x0009e6000c101b04 */
[----:B0-----:R-:W-:Y:S01]  /*6510*/  IMAD.WIDE.U32 R138, R166, 0x10000, RZ ;  /* 0x00010000a68a7825 */ /* 0x001fe200078e00ff */
[----:B-1----:R-:W-:-:S02]  /*6520*/  LOP3.LUT R140, R140, R161, RZ, 0xfc, !PT ;  /* 0x000000a18c8c7212 */ /* 0x002fc400078efcff */
[----:B------:R-:W-:Y:S01]  /*6530*/  LOP3.LUT R141, R189, R141, RZ, 0xfc, !PT ;  /* 0x0000008dbd8d7212 */ /* 0x000fe200078efcff */
[----:B------:R-:W-:Y:S01]  /*6540*/  IMAD.WIDE.U32 R154, R167, 0x10, R164 ;  /* 0x00000010a79a7825 */ /* 0x000fe200078e00a4 */
[----:B------:R-:W-:Y:S02]  /*6550*/  LOP3.LUT R139, R193, R139, RZ, 0xfc, !PT ;  /* 0x0000008bc18b7212 */ /* 0x000fe400078efcff */
[----:B--2---:R-:W-:Y:S01]  /*6560*/  LOP3.LUT R138, R138, R191, RZ, 0xfc, !PT ;  /* 0x000000bf8a8a7212 */ /* 0x004fe200078efcff */
[--C-:B------:R-:W-:Y:S01]  /*6570*/  IMAD.WIDE.U32 R166, R167, 0x8, R142.reuse ;  /* 0x00000008a7a67825 */ /* 0x100fe200078e008e */
[----:B------:R4:W-:Y:S03]  /*6580*/  STG.E.128 desc[UR4][R154.64], R84 ;  /* 0x000000549a007986 */ /* 0x0009e6000c101d04 */
[----:B------:R-:W-:Y:S01]  /*6590*/  IMAD.WIDE.U32 R170, R171, 0x8, R142 ;  /* 0x00000008abaa7825 */ /* 0x000fe200078e008e */
[----:B------:R4:W-:Y:S03]  /*65a0*/  STG.E.64 desc[UR4][R166.64], R150 ;  /* 0x00000096a6007986 */ /* 0x0009e6000c101b04 */
[C---:B------:R-:W-:Y:S01]  /*65b0*/  IMAD.WIDE.U32 R160, R183.reuse, 0x10, R164 ;  /* 0x00000010b7a07825 */ /* 0x040fe200078e00a4 */
[----:B------:R4:W-:Y:S03]  /*65c0*/  STG.E.128 desc[UR4][R156.64], R88 ;  /* 0x000000589c007986 */ /* 0x0009e6000c101d04 */
[----:B---3--:R-:W-:Y:S01]  /*65d0*/  IMAD.WIDE.U32 R80, R183, 0x8, R142 ;  /* 0x00000008b7507825 */ /* 0x008fe200078e008e */
[----:B------:R4:W-:Y:S03]  /*65e0*/  STG.E.64 desc[UR4][R168.64], R148 ;  /* 0x00000094a8007986 */ /* 0x0009e6000c101b04 */
[C---:B------:R-:W-:Y:S01]  /*65f0*/  IMAD.WIDE.U32 R162, R177.reuse, 0x10, R164 ;  /* 0x00000010b1a27825 */ /* 0x040fe200078e00a4 */
        /* <DEDUP_REMOVED lines=8> */
[----:B------:R4:W-:Y:S04]  /*6680*/  STG.E.64 desc[UR4][R82.64], R140 ;  /* 0x0000008c52007986 */ /* 0x0009e8000c101b04 */
[----:B------:R4:W-:Y:S04]  /*6690*/  STG.E.128 desc[UR4][R164.64], R104 ;  /* 0x00000068a4007986 */ /* 0x0009e8000c101d04 */
[----:B------:R4:W-:Y:S02]  /*66a0*/  STG.E.64 desc[UR4][R142.64], R138 ;  /* 0x0000008a8e007986 */ /* 0x0009e4000c101b04 */
.L_x_4704:
        /* <DEDUP_REMOVED lines=61> */
.L_x_4701:
        /* <DEDUP_REMOVED lines=23> */
.L_x_4707:
        /* <DEDUP_REMOVED lines=9> */
.L_x_14355:


//--------------------- .text._ZN10layer_norm22ln_bwd_finalize_kernelINS_22Kernel_traits_finalizeILj7168E13__nv_bfloat16S2_fS2_fjLb0ELj1024ELj4ENS_18Kernel_traits_baseILj7168ES2_S2_fS2_fjLj1024EEEEELb0ELb0EEEvNS_9BwdParamsE --------------------------
	.section	.text._ZN10layer_norm22ln_bwd_finalize_kernelINS_22Kernel_traits_finalizeILj7168E13__nv_bfloat16S2_fS2_fjLb0ELj1024ELj4ENS_18Kernel_traits_baseILj7168ES2_S2_fS2_fjLj1024EEEEELb0ELb0EEEvNS_9BwdParamsE,"ax",@progbits
	.align	128
        .global         _ZN10layer_norm22ln_bwd_finalize_kernelINS_22Kernel_traits_finalizeILj7168E13__nv_bfloat16S2_fS2_fjLb0ELj1024ELj4ENS_18Kernel_traits_baseILj7168ES2_S2_fS2_fjLj1024EEEEELb0ELb0EEEvNS_9BwdParamsE
        .type           _ZN10layer_norm22ln_bwd_finalize_kernelINS_22Kernel_traits_finalizeILj7168E13__nv_bfloat16S2_fS2_fjLb0ELj1024ELj4ENS_18Kernel_traits_baseILj7168ES2_S2_fS2_fjLj1024EEEEELb0ELb0EEEvNS_9BwdParamsE,@function
        .size           _ZN10layer_norm22ln_bwd_finalize_kernelINS_22Kernel_traits_finalizeILj7168E13__nv_bfloat16S2_fS2_fjLb0ELj1024ELj4ENS_18Kernel_traits_baseILj7168ES2_S2_fS2_fjLj1024EEEEELb0ELb0EEEvNS_9BwdParamsE,(.L_x_14356 - _ZN10layer_norm22ln_bwd_finalize_kernelINS_22Kernel_traits_finalizeILj7168E13__nv_bfloat16S2_fS2_fjLb0ELj1024ELj4ENS_18Kernel_traits_baseILj7168ES2_S2_fS2_fjLj1024EEEEELb0ELb0EEEvNS_9BwdParamsE)
        .other          _ZN10layer_norm22ln_bwd_finalize_kernelINS_22Kernel_traits_finalizeILj7168E13__nv_bfloat16S2_fS2_fjLb0ELj1024ELj4ENS_18Kernel_traits_baseILj7168ES2_S2_fS2_fjLj1024EEEEELb0ELb0EEEvNS_9BwdParamsE,@"STO_CUDA_ENTRY STV_DEFAULT"
_ZN10layer_norm22ln_bwd_finalize_kernelINS_22Kernel_traits_finalizeILj7168E13__nv_bfloat16S2_fS2_fjLb0ELj1024ELj4ENS_18Kernel_traits_baseILj7168ES2_S2_fS2_fjLj1024EEEEELb0ELb0EEEvNS_9BwdParamsE:
.text._ZN10layer_norm22ln_bwd_finalize_kernelINS_22Kernel_traits_finalizeILj7168E13__nv_bfloat16S2_fS2_fjLb0ELj1024ELj4ENS_18Kernel_traits_baseILj7168ES2_S2_fS2_fjLj1024EEEEELb0ELb0EEEvNS_9BwdParamsE:
        /* <DEDUP_REMOVED lines=82> */
.L_x_4712:
        /* <DEDUP_REMOVED lines=118> */
.L_x_4711:
[----:B------:R-:W-:Y:S05]  /*0c80*/  BSYNC.RECONVERGENT B1 ;  /* 0x0000000000017941 */ /* 0x000fea0003800200 */
.L_x_4710:
        /* <DEDUP_REMOVED lines=75> */
.L_x_4714:
[----:B------:R-:W-:Y:S05]  /*1140*/  BSYNC.RECONVERGENT B1 ;  /* 0x0000000000017941 */ /* 0x000fea0003800200 */
.L_x_4713:
        /* <DEDUP_REMOVED lines=37> */
.L_x_4716:
[----:B------:R-:W-:Y:S05]  /*13a0*/  BSYNC.RECONVERGENT B1 ;  /* 0x0000000000017941 */ /* 0x000fea0003800200 */
.L_x_4715:
[----:B------:R-:W-:Y:S05]  /*13b0*/  @!P1 BRA `(.L_x_4709) ;  /* 0x0000000000409947 */ /* 0x000fea0003800000 */
[----:B------:R-:W0:Y:S01]  /*13c0*/  LDC.64 R10, c[0x0][0x440] ;  /* 0x00011000ff0a7b82 */ /* 0x000e220000000a00 */
[----:B------:R-:W-:Y:S01]  /*13d0*/  IMAD R59, R0, R56, R59 ;  /* 0x00000038003b7224 */ /* 0x000fe200078e023b */
[----:B------:R-:W-:Y:S02]  /*13e0*/  LOP3.LUT R8, R8, 0x1f, RZ, 0xc0, !PT ;  /* 0x0000001f08087812 */ /* 0x000fe400078ec0ff */
[----:B------:R-:W-:Y:S02]  /*13f0*/  IADD3 R9, PT, PT, -R9, RZ, RZ ;  /* 0x000000ff09097210 */ /* 0x000fe40007ffe1ff */
[----:B------:R-:W-:Y:S02]  /*1400*/  IADD3 R59, PT, PT, R8, R59, RZ ;  /* 0x0000003b083b7210 */ /* 0x000fe40007ffe0ff */
[----:B------:R-:W1:Y:S05]  /*1410*/  LDC.64 R12, c[0x0][0x448] ;  /* 0x00011200ff0c7b82 */ /* 0x000e6a0000000a00 */
.L_x_4717:
        /* <DEDUP_REMOVED lines=10> */
.L_x_4709:
[----:B------:R-:W-:Y:S05]  /*14c0*/  BSYNC.RECONVERGENT B0 ;  /* 0x0000000000007941 */ /* 0x000fea0003800200 */
.L_x_4708:
        /* <DEDUP_REMOVED lines=59> */
.L_x_4718:
        /* <DEDUP_REMOVED lines=16> */
.L_x_14356:


//--------------------- .text._ZN10layer_norm13ln_bwd_kernelINS_13Kernel_traitsI13__nv_bfloat16S2_fS2_fjLj7168ELj1ELj1ELj8ELj8ENS_18Kernel_traits_baseILj7168ES2_S2_fS2_fjLj256EEEEELb1ELb0ELb1ELb0EEEvNS_9BwdParamsE --------------------------
	.section	.text._ZN10layer_norm13ln_bwd_kernelINS_13Kernel_traitsI13__nv_bfloat16S2_fS2_fjLj7168ELj1ELj1ELj8ELj8ENS_18Kernel_traits_baseILj7168ES2_S2_fS2_fjLj256EEEEELb1ELb0ELb1ELb0EEEvNS_9BwdParamsE,"ax",@progbits
	.align	128
        .global         _ZN10layer_norm13ln_bwd_kernelINS_13Kernel_traitsI13__nv_bfloat16S2_fS2_fjLj7168ELj1ELj1ELj8ELj8ENS_18Kernel_traits_baseILj7168ES2_S2_fS2_fjLj256EEEEELb1ELb0ELb1ELb0EEEvNS_9BwdParamsE
        .type           _ZN10layer_norm13ln_bwd_kernelINS_13Kernel_traitsI13__nv_bfloat16S2_fS2_fjLj7168ELj1ELj1ELj8ELj8ENS_18Kernel_traits_baseILj7168ES2_S2_fS2_fjLj256EEEEELb1ELb0ELb1ELb0EEEvNS_9BwdParamsE,@function
        .size           _ZN10layer_norm13ln_bwd_kernelINS_13Kernel_traitsI13__nv_bfloat16S2_fS2_fjLj7168ELj1ELj1ELj8ELj8ENS_18Kernel_traits_baseILj7168ES2_S2_fS2_fjLj256EEEEELb1ELb0ELb1ELb0EEEvNS_9BwdParamsE,(.L_x_14357 - _ZN10layer_norm13ln_bwd_kernelINS_13Kernel_traitsI13__nv_bfloat16S2_fS2_fjLj7168ELj1ELj1ELj8ELj8ENS_18Kernel_traits_baseILj7168ES2_S2_fS2_fjLj256EEEEELb1ELb0ELb1ELb0EEEvNS_9BwdParamsE)
        .other          _ZN10layer_norm13ln_bwd_kernelINS_13Kernel_traitsI13__nv_bfloat16S2_fS2_fjLj7168ELj1ELj1ELj8ELj8ENS_18Kernel_traits_baseILj7168ES2_S2_fS2_fjLj256EEEEELb1ELb0ELb1ELb0EEEvNS_9BwdParamsE,@"STO_CUDA_ENTRY STV_DEFAULT"
_ZN10layer_norm13ln_bwd_kernelINS_13Kernel_traitsI13__nv_bfloat16S2_fS2_fjLj7168ELj1ELj1ELj8ELj8ENS_18Kernel_traits_baseILj7168ES2_S2_fS2_fjLj256EEEEELb1ELb0ELb1ELb0EEEvNS_9BwdParamsE:
.text._ZN10layer_norm13ln_bwd_kernelINS_13Kernel_traitsI13__nv_bfloat16S2_fS2_fjLj7168ELj1ELj1ELj8ELj8ENS_18Kernel_traits_baseILj7168ES2_S2_fS2_fjLj256EEEEELb1ELb0ELb1ELb0EEEvNS_9BwdParamsE:
        /* <DEDUP_REMOVED lines=32> */
[----:B-1----:R-:W-:-:S04]  /*0200*/  @P5 IMAD.WIDE.U32 R22, R33, 0x8, R18 ;  /* 0x0000000821165825 */ /* 0x002fc800078e0012 */
[----:B------:R-:W-:Y:S01]  /*0210*/  @P5 VIADD R33, R33, 0x100 ;  /* 0x0000010021215836 */ /* 0x000fe20000000000 */
[----:B------:R1:W5:Y:S02]  /*0220*/  @P5 LDG.E.64 R8, desc[UR10][R22.64] ;  /* 0x0000000a16085981 */ /* 0x000364000c1e1b00 */
[----:B------:R-:W0:Y:S01]  /*0230*/  @P2 LDC.64 R30, c[0x0][0x3d0] ;  /* 0x0000f400ff1e2b82 */ /* 0x000e220000000a00 */
[C---:B----4-:R-:W-:Y:S01]  /*0240*/  @P4 IMAD.WIDE.U32 R24, R33.reuse, 0x8, R24 ;  /* 0x0000000821184825 */ /* 0x050fe200078e0018 */
[----:B------:R-:W-:-:S04]  /*0250*/  @P4 IADD3 R33, PT, PT, R33, 0x100, RZ ;  /* 0x0000010021214810 */ /* 0x000fc80007ffe0ff */
[----:B------:R1:W5:Y:S01]  /*0260*/  @P4 LDG.E.64 R10, desc[UR10][R24.64] ;  /* 0x0000000a180a4981 */ /* 0x000362000c1e1b00 */
[C---:B---3--:R-:W-:Y:S01]  /*0270*/  @P0 IMAD.WIDE.U32 R26, R33.reuse, 0x8, R26 ;  /* 0x00000008211a0825 */ /* 0x048fe200078e001a */
[----:B------:R-:W-:Y:S01]  /*0280*/  @P0 IADD3 R33, PT, PT, R33, 0x100, RZ ;  /* 0x0000010021210810 */ /* 0x000fe20007ffe0ff */
[----:B------:R-:W3:Y:S03]  /*0290*/  @P3 LDC.64 R18, c[0x0][0x3d0] ;  /* 0x0000f400ff123b82 */ /* 0x000ee60000000a00 */
[----:B------:R1:W5:Y:S01]  /*02a0*/  @P0 LDG.E.64 R12, desc[UR10][R26.64] ;  /* 0x0000000a1a0c0981 */ /* 0x000362000c1e1b00 */
[----:B--2---:R-:W-:-:S04]  /*02b0*/  @P1 IMAD.WIDE.U32 R28, R33, 0x8, R28 ;  /* 0x00000008211c1825 */ /* 0x004fc800078e001c */
[----:B------:R-:W-:Y:S01]  /*02c0*/  @P1 VIADD R33, R33, 0x100 ;  /* 0x0000010021211836 */ /* 0x000fe20000000000 */
[----:B------:R1:W5:Y:S03]  /*02d0*/  @P1 LDG.E.64 R14, desc[UR10][R28.64] ;  /* 0x0000000a1c0e1981 */ /* 0x000366000c1e1b00 */
[C---:B0-----:R-:W-:Y:S01]  /*02e0*/  @P2 IMAD.WIDE.U32 R30, R33.reuse, 0x8, R30 ;  /* 0x00000008211e2825 */ /* 0x041fe200078e001e */
[----:B------:R-:W0:Y:S01]  /*02f0*/  S2UR UR4, SR_CTAID.X ;  /* 0x00000000000479c3 */ /* 0x000e220000002500 */
[----:B------:R-:W-:-:S03]  /*0300*/  @P2 IADD3 R33, PT, PT, R33, 0x100, RZ ;  /* 0x0000010021212810 */ /* 0x000fc60007ffe0ff */
[----:B------:R1:W5:Y:S02]  /*0310*/  @P2 LDG.E.64 R16, desc[UR10][R30.64] ;  /* 0x0000000a1e102981 */ /* 0x000364000c1e1b00 */
[----:B---3--:R-:W-:-:S05]  /*0320*/  @P3 IMAD.WIDE.U32 R18, R33, 0x8, R18 ;  /* 0x0000000821123825 */ /* 0x008fca00078e0012 */
[----:B------:R1:W5:Y:S01]  /*0330*/  @P3 LDG.E.64 R20, desc[UR10][R18.64] ;  /* 0x0000000a12143981 */ /* 0x000362000c1e1b00 */
        /* <DEDUP_REMOVED lines=28> */
[----:B-1----:R-:W-:Y:S06]  /*0500*/  @P3 BRA `(.L_x_4719) ;  /* 0x00000094000c3947 */ /* 0x002fec0003800000 */
[----:B-----5:R-:W-:Y:S01]  /*0510*/  MOV R18, R8 ;  /* 0x0000000800127202 */ /* 0x020fe20000000f00 */
[--C-:B------:R-:W-:Y:S01]  /*0520*/  IMAD.MOV.U32 R22, RZ, RZ, R9.reuse ;  /* 0x000000ffff167224 */ /* 0x100fe200078e0009 */
[--C-:B------:R-:W-:Y:S01]  /*0530*/  SHF.R.U64 R19, R8, 0x10, R9.reuse ;  /* 0x0000001008137819 */ /* 0x100fe20000001209 */
        /* <DEDUP_REMOVED lines=19> */
[----:B------:R-:W-:-:S02]  /*0670*/  MOV R0, R7 ;  /* 0x0000000700007202 */ /* 0x000fc40000000f00 */
        /* <DEDUP_REMOVED lines=21> */
[----:B------:R-:W-:Y:S02]  /*07d0*/  PRMT R9, R18, 0x7610, R9 ;  /* 0x0000761012097816 */ /* 0x000fe40000000009 */
[----:B------:R-:W-:Y:S02]  /*07e0*/  CS2R R74, SRZ ;  /* 0x00000000004a7805 */ /* 0x000fe4000001ff00 */
[----:B------:R-:W-:-:S02]  /*07f0*/  PRMT R10, R19, 0x7610, R10 ;  /* 0x00007610130a7816 */ /* 0x000fc4000000000a */
        /* <DEDUP_REMOVED lines=39> */
[----:B------:R-:W-:Y:S02]  /*0a70*/  PRMT R31, R42, 0x7610, R31 ;  /* 0x000076102a1f7816 */ /* 0x000fe4000000001f */
[----:B012---:R-:W-:-:S07]  /*0a80*/  PRMT R32, R43, 0x7610, R32 ;  /* 0x000076102b207816 */ /* 0x007fce0000000020 */
.L_x_4828:
        /* <DEDUP_REMOVED lines=20> */
[C---:B------:R-:W-:Y:S01]  /*0bd0*/  ISETP.GE.U32.AND P5, PT, R3.reuse, 0x200, PT ;  /* 0x000002000300780c */ /* 0x040fe20003fa6070 */
[----:B------:R-:W-:Y:S01]  /*0be0*/  HFMA2 R139, -RZ, RZ, 0, 0 ;  /* 0x00000000ff8b7431 */ /* 0x000fe200000001ff */
[----:B------:R-:W-:-:S02]  /*0bf0*/  ISETP.GE.U32.AND P2, PT, R3, 0x300, PT ;  /* 0x000003000300780c */ /* 0x000fc40003f46070 */
[----:B------:R-:W-:Y:S02]  /*0c00*/  CS2R R140, SRZ ;  /* 0x00000000008c7805 */ /* 0x000fe4000001ff00 */
[----:B------:R-:W-:Y:S02]  /*0c10*/  ISETP.NE.AND P1, PT, RZ, UR9, PT ;  /* 0x00000009ff007c0c */ /* 0x000fe4000bf25270 */
[----:B------:R-:W-:Y:S02]  /*0c20*/  ISETP.GE.U32.AND P0, PT, R3, 0x400, PT ;  /* 0x000004000300780c */ /* 0x000fe40003f06070 */
[----:B------:R-:W-:Y:S02]  /*0c30*/  P2R R145, PR, RZ, 0x40 ;  /* 0x00000040ff917803 */ /* 0x000fe40000000000 */
[----:B------:R-:W-:Y:S02]  /*0c40*/  @P4 IADD3 R131, PT, PT, R211, -0x1, RZ ;  /* 0xffffffffd3834810 */ /* 0x000fe40007ffe0ff */
[----:B------:R-:W-:-:S02]  /*0c50*/  P2R R150, PR, RZ, 0x20 ;  /* 0x00000020ff967803 */ /* 0x000fc40000000000 */
[----:B------:R-:W-:Y:S01]  /*0c60*/  P2R R151, PR, RZ, 0x4 ;  /* 0x00000004ff977803 */ /* 0x000fe20000000000 */
        /* <DEDUP_REMOVED lines=31> */
[----:B------:R-:W-:Y:S01]  /*0e60*/  SHF.L.U32 R204, R6, 0x10, RZ ;  /* 0x0000001006cc7819 */ /* 0x000fe200000006ff */
[----:B------:R-:W-:Y:S01]  /*0e70*/  IMAD.U32 R201, R7, 0x10000, RZ ;  /* 0x0001000007c97824 */ /* 0x000fe200078e00ff */
[----:B------:R-:W-:Y:S01]  /*0e80*/  IADD3 R139, PT, PT, R139, 0x100, RZ ;  /* 0x000001008b8b7810 */ /* 0x000fe20007ffe0ff */
[----:B------:R-:W-:Y:S01]  /*0e90*/  VIADD R143, R143, 0x100 ;  /* 0x000001008f8f7836 */ /* 0x000fe20000000000 */
[----:B------:R-:W-:Y:S01]  /*0ea0*/  IADD3 R142, PT, PT, R142, 0x100, RZ ;  /* 0x000001008e8e7810 */ /* 0x000fe20007ffe0ff */
[----:B---3--:R-:W-:Y:S01]  /*0eb0*/  IMAD.MOV.U32 R140, RZ, RZ, R132 ;  /* 0x000000ffff8c7224 */ /* 0x008fe200078e0084 */
[----:B------:R-:W-:-:S03]  /*0ec0*/  SHF.R.U64 R200, R132, 0x10, R133 ;  /* 0x0000001084c87819 */ /* 0x000fc60000001285 */
[----:B------:R-:W-:Y:S02]  /*0ed0*/  IMAD.U32 R140, R140, 0x10000, RZ ;  /* 0x000100008c8c7824 */ /* 0x000fe400078e00ff */
[C---:B----4-:R-:W-:Y:S01]  /*0ee0*/  FADD.FTZ R128, -R138.reuse, R128 ;  /* 0x000000808a807221 */ /* 0x050fe20000010100 */
[----:B------:R-:W-:Y:S01]  /*0ef0*/  MOV R141, R133 ;  /* 0x00000085008d7202 */ /* 0x000fe20000000f00 */
[----:B------:R-:W-:Y:S02]  /*0f00*/  FADD.FTZ R206, -R138, R129 ;  /* 0x000000818ace7221 */ /* 0x000fe40000010100 */
[----:B------:R-:W-:Y:S01]  /*0f10*/  FMUL.FTZ R207, R33, R128 ;  /* 0x0000008021cf7220 */ /* 0x000fe20000410000 */
[----:B------:R-:W-:Y:S01]  /*0f20*/  SHF.L.U32 R128, R200, 0x10, RZ ;  /* 0x00000010c8807819 */ /* 0x000fe200000006ff */
[----:B------:R-:W-:Y:S01]  /*0f30*/  FMUL.FTZ R205, R205, R140 ;  /* 0x0000008ccdcd7220 */ /* 0x000fe20000410000 */
[----:B------:R-:W-:Y:S01]  /*0f40*/  SHF.R.U32.HI R132, RZ, 0x10, R133 ;  /* 0x00000010ff847819 */ /* 0x000fe20000011685 */
[C---:B------:R-:W-:Y:S01]  /*0f50*/  FADD.FTZ R130, -R138.reuse, R130 ;  /* 0x000000828a827221 */ /* 0x040fe20000010100 */
[----:B------:R-:W-:Y:S01]  /*0f60*/  FADD.FTZ R202, -R138, R131 ;  /* 0x000000838aca7221 */ /* 0x000fe20000010100 */
[----:B------:R-:W-:Y:S01]  /*0f70*/  FMUL.FTZ R206, R33, R206 ;  /* 0x000000ce21ce7220 */ /* 0x000fe20000410000 */
[----:B------:R-:W-:Y:S01]  /*0f80*/  SHF.L.U32 R141, R141, 0x10, RZ ;  /* 0x000000108d8d7819 */ /* 0x000fe200000006ff */
[-C--:B------:R-:W-:Y:S01]  /*0f90*/  FMUL.FTZ R204, R204, R128.reuse ;  /* 0x00000080cccc7220 */ /* 0x080fe20000410000 */
[----:B------:R-:W-:Y:S01]  /*0fa0*/  FADD.FTZ R129, RZ, R205 ;  /* 0x000000cdff817221 */ /* 0x000fe20000010000 */
[----:B------:R-:W-:Y:S01]  /*0fb0*/  FFMA.FTZ R131, R207, R205, RZ ;  /* 0x000000cdcf837223 */ /* 0x000fe200000100ff */
[----:B------:R-:W-:Y:S01]  /*0fc0*/  FADD.FTZ R77, R77, R128 ;  /* 0x000000804d4d7221 */ /* 0x000fe20000010000 */
[----:B------:R-:W-:Y:S01]  /*0fd0*/  FFMA.FTZ R105, R206, R128, R105 ;  /* 0x00000080ce697223 */ /* 0x000fe20000010069 */
[----:B------:R-:W-:Y:S01]  /*0fe0*/  SHF.L.U32 R200, R8, 0x10, RZ ;  /* 0x0000001008c87819 */ /* 0x000fe200000006ff */
[----:B------:R-:W-:Y:S01]  /*0ff0*/  FMUL.FTZ R203, R33, R130 ;  /* 0x0000008221cb7220 */ /* 0x000fe20000410000 */
[----:B------:R-:W-:-:S02]  /*1000*/  IMAD.U32 R132, R132, 0x10000, RZ ;  /* 0x0001000084847824 */ /* 0x000fc400078e00ff */
[-C--:B------:R-:W-:Y:S01]  /*1010*/  FMUL.FTZ R201, R201, R141.reuse ;  /* 0x0000008dc9c97220 */ /* 0x080fe20000410000 */
        /* <DEDUP_REMOVED lines=13> */
[----:B-1----:R-:W-:-:S07]  /*10f0*/  FFMA.FTZ R140, R202, R200, R129 ;  /* 0x000000c8ca8c7223 */ /* 0x002fce0000010081 */
.L_x_4723:
[----:B----4-:R-:W-:Y:S05]  /*1100*/  BSYNC.RECONVERGENT B1 ;  /* 0x0000000000017941 */ /* 0x010fea0003800200 */
.L_x_4722:
        /* <DEDUP_REMOVED lines=12> */
[----:B0-----:R-:W-:-:S05]  /*11d0*/  @P1 IMAD.WIDE.U32 R132, R143, 0x10, R132 ;  /* 0x000000108f841825 */ /* 0x001fca00078e0084 */
[----:B------:R-:W5:Y:S01]  /*11e0*/  @P1 LDG.E.128 R44, desc[UR10][R132.64] ;  /* 0x0000000a842c1981 */ /* 0x000f62000c1e1d00 */
[----:B------:R-:W-:Y:S01]  /*11f0*/  IMAD.U32 R198, R9, 0x10000, RZ ;  /* 0x0001000009c67824 */ /* 0x000fe200078e00ff */
[----:B------:R-:W-:Y:S01]  /*1200*/  SHF.L.U32 R199, R10, 0x10, RZ ;  /* 0x000000100ac77819 */ /* 0x000fe200000006ff */
[----:B--2---:R-:W-:Y:S01]  /*1210*/  IMAD.WIDE.U32 R136, R139, 0x4, R136 ;  /* 0x000000048b887825 */ /* 0x004fe200078e0088 */
[----:B------:R-:W-:-:S04]  /*1220*/  SHF.L.U32 R196, R11, 0x10, RZ ;  /* 0x000000100bc47819 */ /* 0x000fc800000006ff */
[----:B------:R0:W5:Y:S01]  /*1230*/  LDG.E R35, desc[UR10][R136.64] ;  /* 0x0000000a88237981 */ /* 0x000162000c1e1900 */
[----:B------:R-:W-:Y:S01]  /*1240*/  IMAD.U32 R197, R12, 0x10000, RZ ;  /* 0x000100000cc57824 */ /* 0x000fe200078e00ff */
[----:B------:R-:W-:Y:S01]  /*1250*/  IADD3 R139, PT, PT, R139, 0x100, RZ ;  /* 0x000001008b8b7810 */ /* 0x000fe20007ffe0ff */
[----:B------:R-:W-:Y:S01]  /*1260*/  VIADD R142, R142, 0x100 ;  /* 0x000001008e8e7836 */ /* 0x000fe20000000000 */
[----:B------:R-:W-:Y:S02]  /*1270*/  IADD3 R143, PT, PT, R143, 0x100, RZ ;  /* 0x000001008f8f7810 */ /* 0x000fe40007ffe0ff */
[----:B---3--:R-:W-:Y:S02]  /*1280*/  MOV R152, R134 ;  /* 0x0000008600987202 */ /* 0x008fe40000000f00 */
[----:B------:R-:W-:Y:S01]  /*1290*/  SHF.R.U64 R155, R134, 0x10, R135 ;  /* 0x00000010869b7819 */ /* 0x000fe20000001287 */
[C---:B----4-:R-:W-:Y:S01]  /*12a0*/  FADD.FTZ R128, -R138.reuse, R128 ;  /* 0x000000808a807221 */ /* 0x050fe20000010100 */
[----:B------:R-:W-:Y:S01]  /*12b0*/  FADD.FTZ R212, -R138, R129 ;  /* 0x000000818ad47221 */ /* 0x000fe20000010100 */
[----:B------:R-:W-:-:S02]  /*12c0*/  SHF.L.U32 R129, R152, 0x10, RZ ;  /* 0x0000001098817819 */ /* 0x000fc400000006ff */
[----:B------:R-:W-:Y:S01]  /*12d0*/  FMUL.FTZ R153, R33, R128 ;  /* 0x0000008021997220 */ /* 0x000fe20000410000 */
[----:B------:R-:W-:Y:S01]  /*12e0*/  MOV R154, R135 ;  /* 0x00000087009a7202 */ /* 0x000fe20000000f00 */
[----:B------:R-:W-:Y:S01]  /*12f0*/  FADD.FTZ R130, -R138, R130 ;  /* 0x000000828a827221 */ /* 0x000fe20000010100 */
[-C--:B------:R-:W-:Y:S01]  /*1300*/  FMUL.FTZ R198, R198, R129.reuse ;  /* 0x00000081c6c67220 */ /* 0x080fe20000410000 */
[----:B------:R-:W-:Y:S01]  /*1310*/  FADD.FTZ R72, R72, R129 ;  /* 0x0000008148487221 */ /* 0x000fe20000010000 */
[----:B------:R-:W-:Y:S01]  /*1320*/  FFMA.FTZ R100, R153, R129, R100 ;  /* 0x0000008199647223 */ /* 0x000fe20000010064 */
[----:B------:R-:W-:Y:S02]  /*1330*/  IMAD.U32 R128, R155, 0x10000, RZ ;  /* 0x000100009b807824 */ /* 0x000fe400078e00ff */
[C---:B------:R-:W-:Y:S01]  /*1340*/  FMUL.FTZ R152, R33.reuse, R212 ;  /* 0x000000d421987220 */ /* 0x040fe20000410000 */
[----:B------:R-:W-:Y:S01]  /*1350*/  SHF.L.U32 R129, R154, 0x10, RZ ;  /* 0x000000109a817819 */ /* 0x000fe200000006ff */
[----:B------:R-:W-:Y:S01]  /*1360*/  FMUL.FTZ R155, R33, R130 ;  /* 0x00000082219b7220 */ /* 0x000fe20000410000 */
[----:B------:R-:W-:Y:S01]  /*1370*/  SHF.R.U32.HI R134, RZ, 0x10, R135 ;  /* 0x00000010ff867819 */ /* 0x000fe20000011687 */
[-C--:B------:R-:W-:Y:S01]  /*1380*/  FMUL.FTZ R199, R199, R128.reuse ;  /* 0x00000080c7c77220 */ /* 0x080fe20000410000 */
[----:B------:R-:W-:Y:S01]  /*1390*/  FADD.FTZ R73, R73, R128 ;  /* 0x0000008049497221 */ /* 0x000fe20000010000 */
[----:B------:R-:W-:Y:S01]  /*13a0*/  FFMA.FTZ R101, R152, R128, R101 ;  /* 0x0000008098657223 */ /* 0x000fe20000010065 */
[----:B0-----:R-:W-:Y:S01]  /*13b0*/  FADD.FTZ R136, -R138, R131 ;  /* 0x000000838a887221 */ /* 0x001fe20000010100 */
        /* <DEDUP_REMOVED lines=16> */
.L_x_4725:
[----:B------:R-:W-:Y:S05]  /*14c0*/  BSYNC.RECONVERGENT B1 ;  /* 0x0000000000017941 */ /* 0x000fea0003800200 */
.L_x_4724:
        /* <DEDUP_REMOVED lines=14> */
[----:B------:R-:W-:Y:S01]  /*15b0*/  SHF.L.U32 R194, R13, 0x10, RZ ;  /* 0x000000100dc27819 */ /* 0x000fe200000006ff */
[----:B--2---:R-:W-:Y:S01]  /*15c0*/  IMAD.WIDE.U32 R136, R139, 0x4, R136 ;  /* 0x000000048b887825 */ /* 0x004fe200078e0088 */
[----:B------:R-:W-:-:S03]  /*15d0*/  SHF.L.U32 R192, R15, 0x10, RZ ;  /* 0x000000100fc07819 */ /* 0x000fc600000006ff */
[----:B------:R-:W-:Y:S01]  /*15e0*/  IMAD.U32 R195, R14, 0x10000, RZ ;  /* 0x000100000ec37824 */ /* 0x000fe200078e00ff */
[----:B------:R0:W5:Y:S01]  /*15f0*/  LDG.E R36, desc[UR10][R136.64] ;  /* 0x0000000a88247981 */ /* 0x000162000c1e1900 */
[----:B------:R-:W-:Y:S01]  /*1600*/  SHF.L.U32 R193, R16, 0x10, RZ ;  /* 0x0000001010c17819 */ /* 0x000fe200000006ff */
[----:B------:R-:W-:Y:S01]  /*1610*/  VIADD R139, R139, 0x100 ;  /* 0x000001008b8b7836 */ /* 0x000fe20000000000 */
[----:B------:R-:W-:Y:S02]  /*1620*/  IADD3 R142, PT, PT, R142, 0x100, RZ ;  /* 0x000001008e8e7810 */ /* 0x000fe40007ffe0ff */
[----:B------:R-:W-:Y:S02]  /*1630*/  IADD3 R143, PT, PT, R143, 0x100, RZ ;  /* 0x000001008f8f7810 */ /* 0x000fe40007ffe0ff */
[----:B---3--:R-:W-:Y:S02]  /*1640*/  MOV R156, R134 ;  /* 0x00000086009c7202 */ /* 0x008fe40000000f00 */
[--C-:B------:R-:W-:Y:S01]  /*1650*/  SHF.R.U64 R159, R134, 0x10, R135.reuse ;  /* 0x00000010869f7819 */ /* 0x100fe20000001287 */
[----:B------:R-:W-:-:S02]  /*1660*/  IMAD.MOV.U32 R158, RZ, RZ, R135 ;  /* 0x000000ffff9e7224 */ /* 0x000fc400078e0087 */
[C---:B----4-:R-:W-:Y:S01]  /*1670*/  FADD.FTZ R128, -R138.reuse, R128 ;  /* 0x000000808a807221 */ /* 0x050fe20000010100 */
[----:B------:R-:W-:Y:S01]  /*1680*/  FADD.FTZ R212, -R138, R129 ;  /* 0x000000818ad47221 */ /* 0x000fe20000010100 */
[----:B------:R-:W-:Y:S01]  /*1690*/  SHF.L.U32 R129, R156, 0x10, RZ ;  /* 0x000000109c817819 */ /* 0x000fe200000006ff */
[----:B------:R-:W-:Y:S01]  /*16a0*/  FADD.FTZ R130, -R138, R130 ;  /* 0x000000828a827221 */ /* 0x000fe20000010100 */
[----:B------:R-:W-:Y:S01]  /*16b0*/  FMUL.FTZ R157, R33, R128 ;  /* 0x00000080219d7220 */ /* 0x000fe20000410000 */
[----:B------:R-:W-:Y:S01]  /*16c0*/  SHF.L.U32 R128, R159, 0x10, RZ ;  /* 0x000000109f807819 */ /* 0x000fe200000006ff */
[----:B------:R-:W-:Y:S01]  /*16d0*/  FMUL.FTZ R156, R33, R212 ;  /* 0x000000d4219c7220 */ /* 0x000fe20000410000 */
[-C--:B------:R-:W-:Y:S01]  /*16e0*/  FMUL.FTZ R194, R194, R129.reuse ;  /* 0x00000081c2c27220 */ /* 0x080fe20000410000 */
[----:B------:R-:W-:Y:S01]  /*16f0*/  FADD.FTZ R68, R68, R129 ;  /* 0x0000008144447221 */ /* 0x000fe20000010000 */
[----:B------:R-:W-:Y:S01]  /*1700*/  FFMA.FTZ R96, R157, R129, R96 ;  /* 0x000000819d607223 */ /* 0x000fe20000010060 */
[----:B------:R-:W-:-:S02]  /*1710*/  IMAD.U32 R129, R158, 0x10000, RZ ;  /* 0x000100009e817824 */ /* 0x000fc400078e00ff */
        /* <DEDUP_REMOVED lines=22> */
.L_x_4727:
[----:B------:R-:W-:Y:S05]  /*1880*/  BSYNC.RECONVERGENT B1 ;  /* 0x0000000000017941 */ /* 0x000fea0003800200 */
.L_x_4726:
        /* <DEDUP_REMOVED lines=22> */
[----:B------:R-:W-:Y:S01]  /*19f0*/  IADD3 R143, PT, PT, R143, 0x100, RZ ;  /* 0x000001008f8f7810 */ /* 0x000fe20007ffe0ff */
[----:B---3--:R-:W-:Y:S01]  /*1a00*/  IMAD.MOV.U32 R160, RZ, RZ, R134 ;  /* 0x000000ffffa07224 */ /* 0x008fe200078e0086 */
[----:B------:R-:W-:Y:S02]  /*1a10*/  SHF.R.U64 R163, R134, 0x10, R135 ;  /* 0x0000001086a37819 */ /* 0x000fe40000001287 */
[----:B------:R-:W-:Y:S01]  /*1a20*/  MOV R162, R135 ;  /* 0x0000008700a27202 */ /* 0x000fe20000000f00 */
[C---:B----4-:R-:W-:Y:S01]  /*1a30*/  FADD.FTZ R128, -R138.reuse, R128 ;  /* 0x000000808a807221 */ /* 0x050fe20000010100 */
[----:B------:R-:W-:Y:S01]  /*1a40*/  FADD.FTZ R212, -R138, R129 ;  /* 0x000000818ad47221 */ /* 0x000fe20000010100 */
[----:B------:R-:W-:-:S02]  /*1a50*/  IMAD.U32 R129, R160, 0x10000, RZ ;  /* 0x00010000a0817824 */ /* 0x000fc400078e00ff */
[----:B------:R-:W-:Y:S01]  /*1a60*/  FMUL.FTZ R161, R33, R128 ;  /* 0x0000008021a17220 */ /* 0x000fe20000410000 */
[----:B------:R-:W-:Y:S01]  /*1a70*/  FADD.FTZ R130, -R138, R130 ;  /* 0x000000828a827221 */ /* 0x000fe20000010100 */
[----:B------:R-:W-:Y:S01]  /*1a80*/  SHF.L.U32 R128, R163, 0x10, RZ ;  /* 0x00000010a3807819 */ /* 0x000fe200000006ff */
[-C--:B------:R-:W-:Y:S01]  /*1a90*/  FMUL.FTZ R190, R190, R129.reuse ;  /* 0x00000081bebe7220 */ /* 0x080fe20000410000 */
[----:B------:R-:W-:Y:S01]  /*1aa0*/  FADD.FTZ R64, R64, R129 ;  /* 0x0000008140407221 */ /* 0x000fe20000010000 */
[----:B------:R-:W-:Y:S01]  /*1ab0*/  FFMA.FTZ R92, R161, R129, R92 ;  /* 0x00000081a15c7223 */ /* 0x000fe2000001005c */
        /* <DEDUP_REMOVED lines=24> */
.L_x_4729:
[----:B------:R-:W-:Y:S05]  /*1c40*/  BSYNC.RECONVERGENT B1 ;  /* 0x0000000000017941 */ /* 0x000fea0003800200 */
.L_x_4728:
        /* <DEDUP_REMOVED lines=20> */
[----:B------:R-:W-:Y:S02]  /*1d90*/  IADD3 R139, PT, PT, R139, 0x100, RZ ;  /* 0x000001008b8b7810 */ /* 0x000fe40007ffe0ff */
[----:B------:R-:W-:Y:S02]  /*1da0*/  IADD3 R142, PT, PT, R142, 0x100, RZ ;  /* 0x000001008e8e7810 */ /* 0x000fe40007ffe0ff */
[----:B------:R-:W-:Y:S02]  /*1db0*/  IADD3 R143, PT, PT, R143, 0x100, RZ ;  /* 0x000001008f8f7810 */ /* 0x000fe40007ffe0ff */
[----:B---3--:R-:W-:-:S02]  /*1dc0*/  MOV R164, R132 ;  /* 0x0000008400a47202 */ /* 0x008fc40000000f00 */
[--C-:B------:R-:W-:Y:S01]  /*1dd0*/  SHF.R.U64 R166, R132, 0x10, R133.reuse ;  /* 0x0000001084a67819 */ /* 0x100fe20000001285 */
[----:B0-----:R-:W-:Y:S02]  /*1de0*/  IMAD.MOV.U32 R136, RZ, RZ, R133 ;  /* 0x000000ffff887224 */ /* 0x001fe400078e0085 */
[C---:B----4-:R-:W-:Y:S01]  /*1df0*/  FADD.FTZ R184, -R138.reuse, R128 ;  /* 0x000000808ab87221 */ /* 0x050fe20000010100 */
[----:B------:R-:W-:Y:S01]  /*1e00*/  FADD.FTZ R132, -R138, R129 ;  /* 0x000000818a847221 */ /* 0x000fe20000010100 */
[----:B------:R-:W-:Y:S02]  /*1e10*/  SHF.L.U32 R129, R164, 0x10, RZ ;  /* 0x00000010a4817819 */ /* 0x000fe400000006ff */
[----:B------:R-:W-:Y:S01]  /*1e20*/  FMUL.FTZ R165, R33, R184 ;  /* 0x000000b821a57220 */ /* 0x000fe20000410000 */
[----:B------:R-:W-:Y:S01]  /*1e30*/  FADD.FTZ R130, -R138, R130 ;  /* 0x000000828a827221 */ /* 0x000fe20000010100 */
[----:B------:R-:W-:Y:S02]  /*1e40*/  IMAD.U32 R128, R166, 0x10000, RZ ;  /* 0x00010000a6807824 */ /* 0x000fe400078e00ff */
[-C--:B------:R-:W-:Y:S01]  /*1e50*/  FMUL.FTZ R186, R186, R129.reuse ;  /* 0x00000081baba7220 */ /* 0x080fe20000410000 */
[----:B------:R-:W-:Y:S01]  /*1e60*/  FADD.FTZ R60, R60, R129 ;  /* 0x000000813c3c7221 */ /* 0x000fe20000010000 */
[----:B------:R-:W-:Y:S01]  /*1e70*/  FFMA.FTZ R88, R165, R129, R88 ;  /* 0x00000081a5587223 */ /* 0x000fe20000010058 */
[----:B------:R-:W-:Y:S01]  /*1e80*/  SHF.L.U32 R184, R23, 0x10, RZ ;  /* 0x0000001017b87819 */ /* 0x000fe200000006ff */
[C---:B------:R-:W-:Y:S01]  /*1e90*/  FMUL.FTZ R164, R33.reuse, R132 ;  /* 0x0000008421a47220 */ /* 0x040fe20000410000 */
[----:B------:R-:W-:Y:S01]  /*1ea0*/  SHF.L.U32 R129, R136, 0x10, RZ ;  /* 0x0000001088817819 */ /* 0x000fe200000006ff */
[----:B------:R-:W-:Y:S01]  /*1eb0*/  FMUL.FTZ R167, R33, R130 ;  /* 0x0000008221a77220 */ /* 0x000fe20000410000 */
[----:B------:R-:W-:Y:S01]  /*1ec0*/  SHF.R.U32.HI R137, RZ, 0x10, R133 ;  /* 0x00000010ff897819 */ /* 0x000fe20000011685 */
[-C--:B------:R-:W-:Y:S01]  /*1ed0*/  FMUL.FTZ R187, R187, R128.reuse ;  /* 0x00000080bbbb7220 */ /* 0x080fe20000410000 */
[----:B------:R-:W-:Y:S01]  /*1ee0*/  FADD.FTZ R61, R61, R128 ;  /* 0x000000803d3d7221 */ /* 0x000fe20000010000 */
[----:B------:R-:W-:Y:S01]  /*1ef0*/  FFMA.FTZ R89, R164, R128, R89 ;  /* 0x00000080a4597223 */ /* 0x000fe20000010059 */
[----:B------:R-:W-:Y:S01]  /*1f00*/  FADD.FTZ R212, -R138, R131 ;  /* 0x000000838ad47221 */ /* 0x000fe20000010100 */
[-C--:B------:R-:W-:Y:S01]  /*1f10*/  FMUL.FTZ R184, R184, R129.reuse ;  /* 0x00000081b8b87220 */ /* 0x080fe20000410000 */
[----:B------:R-:W-:Y:S01]  /*1f20*/  FADD.FTZ R62, R62, R129 ;  /* 0x000000813e3e7221 */ /* 0x000fe20000010000 */
[----:B------:R-:W-:Y:S01]  /*1f30*/  FFMA.FTZ R90, R167, R129, R90 ;  /* 0x00000081a75a7223 */ /* 0x000fe2000001005a */
        /* <DEDUP_REMOVED lines=13> */
.L_x_4731:
[----:B------:R-:W-:Y:S05]  /*2010*/  BSYNC.RECONVERGENT B1 ;  /* 0x0000000000017941 */ /* 0x000fea0003800200 */
.L_x_4730:
        /* <DEDUP_REMOVED lines=18> */
[----:B------:R-:W-:Y:S02]  /*2140*/  IMAD.U32 R173, R26, 0x10000, RZ ;  /* 0x000100001aad7824 */ /* 0x000fe400078e00ff */
[----:B------:R-:W-:Y:S01]  /*2150*/  IMAD.U32 R177, R28, 0x10000, RZ ;  /* 0x000100001cb17824 */ /* 0x000fe200078e00ff */
[----:B------:R-:W-:Y:S01]  /*2160*/  IADD3 R139, PT, PT, R139, 0x100, RZ ;  /* 0x000001008b8b7810 */ /* 0x000fe20007ffe0ff */
[----:B------:R-:W-:Y:S01]  /*2170*/  VIADD R143, R143, 0x100 ;  /* 0x000001008f8f7836 */ /* 0x000fe20000000000 */
[----:B------:R-:W-:Y:S01]  /*2180*/  IADD3 R142, PT, PT, R142, 0x100, RZ ;  /* 0x000001008e8e7810 */ /* 0x000fe20007ffe0ff */
[----:B---3--:R-:W-:Y:S01]  /*2190*/  IMAD.MOV.U32 R170, RZ, RZ, R132 ;  /* 0x000000ffffaa7224 */ /* 0x008fe200078e0084 */
[----:B------:R-:W-:Y:S02]  /*21a0*/  SHF.R.U64 R172, R132, 0x10, R133 ;  /* 0x0000001084ac7819 */ /* 0x000fe40000001285 */
[----:B0-----:R-:W-:Y:S01]  /*21b0*/  MOV R136, R133 ;  /* 0x0000008500887202 */ /* 0x001fe20000000f00 */
[C---:B----4-:R-:W-:Y:S01]  /*21c0*/  FADD.FTZ R174, -R138.reuse, R128 ;  /* 0x000000808aae7221 */ /* 0x050fe20000010100 */
[----:B------:R-:W-:Y:S01]  /*21d0*/  FADD.FTZ R132, -R138, R129 ;  /* 0x000000818a847221 */ /* 0x000fe20000010100 */
[----:B------:R-:W-:-:S02]  /*21e0*/  SHF.L.U32 R129, R170, 0x10, RZ ;  /* 0x00000010aa817819 */ /* 0x000fc400000006ff */
[----:B------:R-:W-:Y:S01]  /*21f0*/  FMUL.FTZ R171, R33, R174 ;  /* 0x000000ae21ab7220 */ /* 0x000fe20000410000 */
[----:B------:R-:W-:Y:S01]  /*2200*/  FADD.FTZ R130, -R138, R130 ;  /* 0x000000828a827221 */ /* 0x000fe20000010100 */
[----:B------:R-:W-:Y:S01]  /*2210*/  SHF.L.U32 R128, R172, 0x10, RZ ;  /* 0x00000010ac807819 */ /* 0x000fe200000006ff */
        /* <DEDUP_REMOVED lines=28> */
.L_x_4733:
[----:B------:R-:W-:Y:S05]  /*23e0*/  BSYNC.RECONVERGENT B1 ;  /* 0x0000000000017941 */ /* 0x000fea0003800200 */
.L_x_4732:
        /* <DEDUP_REMOVED lines=11> */
[----:B------:R-:W-:Y:S01]  /*24a0*/  SHF.L.U32 R176, R29, 0x10, RZ ;  /* 0x000000101db07819 */ /* 0x000fe200000006ff */
[----:B------:R0:W5:Y:S04]  /*24b0*/  @P5 LDG.E.128 R120, desc[UR10][R136.64] ;  /* 0x0000000a88785981 */ /* 0x000168000c1e1d00 */
        /* <DEDUP_REMOVED lines=8> */
[----:B---3--:R-:W-:Y:S02]  /*2540*/  MOV R139, R132 ;  /* 0x00000084008b7202 */ /* 0x008fe40000000f00 */
[----:B------:R-:W-:-:S03]  /*2550*/  SHF.R.U64 R143, R132, 0x10, R133 ;  /* 0x00000010848f7819 */ /* 0x000fc60000001285 */
[----:B------:R-:W-:Y:S01]  /*2560*/  IMAD.U32 R139, R139, 0x10000, RZ ;  /* 0x000100008b8b7824 */ /* 0x000fe200078e00ff */
[----:B0-----:R-:W-:-:S03]  /*2570*/  MOV R137, R133 ;  /* 0x0000008500897202 */ /* 0x001fc60000000f00 */
[----:B------:R-:W-:Y:S01]  /*2580*/  FMUL.FTZ R176, R176, R139 ;  /* 0x0000008bb0b07220 */ /* 0x000fe20000410000 */
[----:B------:R-:W-:Y:S01]  /*2590*/  SHF.R.U32.HI R142, RZ, 0x10, R133 ;  /* 0x00000010ff8e7819 */ /* 0x000fe20000011685 */
[----:B------:R-:W-:Y:S02]  /*25a0*/  IMAD.U32 R137, R137, 0x10000, RZ ;  /* 0x0001000089897824 */ /* 0x000fe400078e00ff */
[C---:B--2---:R-:W-:Y:S01]  /*25b0*/  FADD.FTZ R178, -R138.reuse, R129 ;  /* 0x000000818ab27221 */ /* 0x044fe20000010100 */
[----:B------:R-:W-:Y:S01]  /*25c0*/  FADD.FTZ R136, -R138, R128 ;  /* 0x000000808a887221 */ /* 0x000fe20000010100 */
[----:B------:R-:W-:Y:S02]  /*25d0*/  SHF.L.U32 R128, R143, 0x10, RZ ;  /* 0x000000108f807819 */ /* 0x000fe400000006ff */
[C---:B------:R-:W-:Y:S01]  /*25e0*/  FMUL.FTZ R178, R33.reuse, R178 ;  /* 0x000000b221b27220 */ /* 0x040fe20000410000 */
[----:B------:R-:W-:Y:S02]  /*25f0*/  FMUL.FTZ R179, R33, R136 ;  /* 0x0000008821b37220 */ /* 0x000fe40000410000 */
[-C--:B------:R-:W-:Y:S01]  /*2600*/  FMUL.FTZ R181, R181, R128.reuse ;  /* 0x00000080b5b57220 */ /* 0x080fe20000410000 */
[----:B------:R-:W-:Y:S01]  /*2610*/  FADD.FTZ R53, R53, R128 ;  /* 0x0000008035357221 */ /* 0x000fe20000010000 */
[----:B------:R-:W-:Y:S01]  /*2620*/  FFMA.FTZ R81, R178, R128, R81 ;  /* 0x00000080b2517223 */ /* 0x000fe20000010051 */
[----:B------:R-:W-:Y:S01]  /*2630*/  FADD.FTZ R128, R141, R176 ;  /* 0x000000b08d807221 */ /* 0x000fe20000010000 */
[C---:B------:R-:W-:Y:S01]  /*2640*/  FADD.FTZ R130, -R138.reuse, R130 ;  /* 0x000000828a827221 */ /* 0x040fe20000010100 */
[----:B------:R-:W-:Y:S01]  /*2650*/  FFMA.FTZ R129, R179, R176, R140 ;  /* 0x000000b0b3817223 */ /* 0x000fe2000001008c */
[----:B------:R-:W-:Y:S01]  /*2660*/  FADD.FTZ R182, -R138, R131 ;  /* 0x000000838ab67221 */ /* 0x000fe20000010100 */
[----:B------:R-:W-:Y:S01]  /*2670*/  SHF.L.U32 R132, R142, 0x10, RZ ;  /* 0x000000108e847819 */ /* 0x000fe200000006ff */
[----:B------:R-:W-:Y:S01]  /*2680*/  FADD.FTZ R131, R128, R181 ;  /* 0x000000b580837221 */ /* 0x000fe20000010000 */
[C---:B------:R-:W-:Y:S01]  /*2690*/  FMUL.FTZ R183, R33.reuse, R130 ;  /* 0x0000008221b77220 */ /* 0x040fe20000410000 */
        /* <DEDUP_REMOVED lines=15> */
.L_x_4721:
        /* <DEDUP_REMOVED lines=26> */
[----:B------:R-:W-:Y:S02]  /*2930*/  P2R R145, PR, RZ, 0x8 ;  /* 0x00000008ff917803 */ /* 0x000fe40000000000 */
[----:B------:R-:W-:-:S05]  /*2940*/  P2R R150, PR, RZ, 0x40 ;  /* 0x00000040ff967803 */ /* 0x000fca0000000000 */
[----:B------:R-:W1:Y:S08]  /*2950*/  @P6 LDC.64 R136, c[0x0][0x3b0] ;  /* 0x0000ec00ff886b82 */ /* 0x000e700000000a00 */
[----:B------:R-:W2:Y:S08]  /*2960*/  @P5 LDC.64 R134, c[0x0][0x3b0] ;  /* 0x0000ec00ff865b82 */ /* 0x000eb00000000a00 */
[----:B------:R-:W3:Y:S01]  /*2970*/  @P0 LDC.64 R132, c[0x0][0x3b0] ;  /* 0x0000ec00ff840b82 */ /* 0x000ee20000000a00 */
[C---:B0-----:R-:W-:Y:S01]  /*2980*/  @P3 IMAD.WIDE.U32 R138, R227.reuse, 0x4, R138 ;  /* 0x00000004e38a3825 */ /* 0x041fe200078e008a */
[----:B------:R-:W-:-:S04]  /*2990*/  @P3 IADD3 R227, PT, PT, R227, 0x100, RZ ;  /* 0x00000100e3e33810 */ /* 0x000fc80007ffe0ff */
        /* <DEDUP_REMOVED lines=12> */
[C---:B----4-:R-:W-:Y:S01]  /*2a60*/  @P1 IMAD.WIDE.U32 R130, R227.reuse, 0x4, R130 ;  /* 0x00000004e3821825 */ /* 0x050fe200078e0082 */
[----:B------:R-:W-:-:S04]  /*2a70*/  @P1 IADD3 R227, PT, PT, R227, 0x100, RZ ;  /* 0x00000100e3e31810 */ /* 0x000fc80007ffe0ff */
[----:B------:R0:W5:Y:S01]  /*2a80*/  @P1 LDG.E R38, desc[UR10][R130.64] ;  /* 0x0000000a82261981 */ /* 0x000162000c1e1900 */
        /* <DEDUP_REMOVED lines=12> */
.L_x_4735:
        /* <DEDUP_REMOVED lines=13> */
[----:B------:R-:W1:Y:S01]  /*2c20*/  @P4 LDC.64 R222, c[0x0][0x438] ;  /* 0x00010e00ffde4b82 */ /* 0x000e620000000a00 */
[----:B------:R-:W-:-:S07]  /*2c30*/  P2R R209, PR, RZ, 0x20 ;  /* 0x00000020ffd17803 */ /* 0x000fce0000000000 */
        /* <DEDUP_REMOVED lines=8> */
[----:B------:R-:W5:Y:S02]  /*2cc0*/  @P4 LDG.E.128 R48, desc[UR10][R222.64] ;  /* 0x0000000ade304981 */ /* 0x000f64000c1e1d00 */
[----:B------:R-:W1:Y:S01]  /*2cd0*/  @P6 LDC.64 R214, c[0x0][0x438] ;  /* 0x00010e00ffd66b82 */ /* 0x000e620000000a00 */
[C---:B--2---:R-:W-:Y:S01]  /*2ce0*/  @P3 IMAD.WIDE.U32 R216, R227.reuse, 0x4, R216 ;  /* 0x00000004e3d83825 */ /* 0x044fe200078e00d8 */
[----:B------:R-:W-:-:S06]  /*2cf0*/  @P3 IADD3 R227, PT, PT, R227, 0x100, RZ ;  /* 0x00000100e3e33810 */ /* 0x000fcc0007ffe0ff */
[----:B------:R-:W2:Y:S01]  /*2d00*/  @P0 LDC.64 R140, c[0x0][0x3b0] ;  /* 0x0000ec00ff8c0b82 */ /* 0x000ea20000000a00 */
[C---:B---3--:R-:W-:Y:S01]  /*2d10*/  @P3 IMAD.WIDE.U32 R218, R229.reuse, 0x10, R218 ;  /* 0x00000010e5da3825 */ /* 0x048fe200078e00da */
[----:B------:R-:W-:Y:S01]  /*2d20*/  @P3 IADD3 R229, PT, PT, R229, 0x100, RZ ;  /* 0x00000100e5e53810 */ /* 0x000fe20007ffe0ff */
[----:B------:R-:W5:Y:S05]  /*2d30*/  @P3 LDG.E R35, desc[UR10][R216.64] ;  /* 0x0000000ad8233981 */ /* 0x000f6a000c1e1900 */
[----:B------:R-:W3:Y:S01]  /*2d40*/  @P0 LDC.64 R142, c[0x0][0x438] ;  /* 0x00010e00ff8e0b82 */ /* 0x000ee20000000a00 */
[C---:B0-----:R-:W-:Y:S01]  /*2d50*/  @P6 IMAD.WIDE.U32 R212, R227.reuse, 0x4, R212 ;  /* 0x00000004e3d46825 */ /* 0x041fe200078e00d4 */
[----:B------:R-:W-:Y:S01]  /*2d60*/  @P6 IADD3 R227, PT, PT, R227, 0x100, RZ ;  /* 0x00000100e3e36810 */ /* 0x000fe20007ffe0ff */
[----:B------:R-:W5:Y:S04]  /*2d70*/  @P3 LDG.E.128 R44, desc[UR10][R218.64] ;  /* 0x0000000ada2c3981 */ /* 0x000f68000c1e1d00 */
[----:B------:R-:W5:Y:S01]  /*2d80*/  @P6 LDG.E R36, desc[UR10][R212.64] ;  /* 0x0000000ad4246981 */ /* 0x000f62000c1e1900 */
        /* <DEDUP_REMOVED lines=10> */
[----:B------:R3:W5:Y:S04]  /*2e30*/  @P0 LDG.E R37, desc[UR10][R140.64] ;  /* 0x0000000a8c250981 */ /* 0x000768000c1e1900 */
[----:B------:R0:W5:Y:S01]  /*2e40*/  @P0 LDG.E.128 R108, desc[UR10][R142.64] ;  /* 0x0000000a8e6c0981 */ /* 0x000162000c1e1d00 */
[----:B------:R-:W4:Y:S01]  /*2e50*/  @P2 LDC.64 R132, c[0x0][0x3b0] ;  /* 0x0000ec00ff842b82 */ /* 0x000f220000000a00 */
[C---:B0-----:R-:W-:Y:S01]  /*2e60*/  @P1 IMAD.WIDE.U32 R136, R227.reuse, 0x4, R136 ;  /* 0x00000004e3881825 */ /* 0x041fe200078e0088 */
[----:B------:R-:W-:-:S04]  /*2e70*/  @P1 IADD3 R227, PT, PT, R227, 0x100, RZ ;  /* 0x00000100e3e31810 */ /* 0x000fc80007ffe0ff */
[----:B------:R0:W5:Y:S02]  /*2e80*/  @P1 LDG.E R38, desc[UR10][R136.64] ;  /* 0x0000000a88261981 */ /* 0x000164000c1e1900 */
[----:B------:R-:W3:Y:S01]  /*2e90*/  @P5 LDC.64 R130, c[0x0][0x438] ;  /* 0x00010e00ff825b82 */ /* 0x000ee20000000a00 */
[----:B-1----:R-:W-:-:S04]  /*2ea0*/  @P1 IMAD.WIDE.U32 R138, R229, 0x10, R138 ;  /* 0x00000010e58a1825 */ /* 0x002fc800078e008a */
[----:B------:R-:W-:Y:S01]  /*2eb0*/  @P1 VIADD R229, R229, 0x100 ;  /* 0x00000100e5e51836 */ /* 0x000fe20000000000 */
[----:B------:R0:W5:Y:S02]  /*2ec0*/  @P1 LDG.E.128 R112, desc[UR10][R138.64] ;  /* 0x0000000a8a701981 */ /* 0x000164000c1e1d00 */
[----:B------:R-:W1:Y:S01]  /*2ed0*/  @P5 LDC.64 R128, c[0x0][0x3b0] ;  /* 0x0000ec00ff805b82 */ /* 0x000e620000000a00 */
[C---:B--2---:R-:W-:Y:S01]  /*2ee0*/  @P2 IMAD.WIDE.U32 R134, R229.reuse, 0x10, R134 ;  /* 0x00000010e5862825 */ /* 0x044fe200078e0086 */
[----:B------:R-:W-:-:S04]  /*2ef0*/  @P2 IADD3 R229, PT, PT, R229, 0x100, RZ ;  /* 0x00000100e5e52810 */ /* 0x000fc80007ffe0ff */
[----:B------:R0:W5:Y:S01]  /*2f00*/  @P2 LDG.E.128 R116, desc[UR10][R134.64] ;  /* 0x0000000a86742981 */ /* 0x000162000c1e1d00 */
[C---:B----4-:R-:W-:Y:S01]  /*2f10*/  @P2 IMAD.WIDE.U32 R132, R227.reuse, 0x4, R132 ;  /* 0x00000004e3842825 */ /* 0x050fe200078e0084 */
[----:B------:R-:W-:-:S04]  /*2f20*/  @P2 IADD3 R227, PT, PT, R227, 0x100, RZ ;  /* 0x00000100e3e32810 */ /* 0x000fc80007ffe0ff */
[----:B------:R0:W5:Y:S01]  /*2f30*/  @P2 LDG.E R39, desc[UR10][R132.64] ;  /* 0x0000000a84272981 */ /* 0x000162000c1e1900 */
[----:B---3--:R-:W-:-:S05]  /*2f40*/  @P5 IMAD.WIDE.U32 R130, R229, 0x10, R130 ;  /* 0x00000010e5825825 */ /* 0x008fca00078e0082 */
[----:B------:R0:W5:Y:S01]  /*2f50*/  @P5 LDG.E.128 R120, desc[UR10][R130.64] ;  /* 0x0000000a82785981 */ /* 0x000162000c1e1d00 */
[----:B-1----:R-:W-:-:S05]  /*2f60*/  @P5 IMAD.WIDE.U32 R128, R227, 0x4, R128 ;  /* 0x00000004e3805825 */ /* 0x002fca00078e0080 */
[----:B------:R0:W5:Y:S01]  /*2f70*/  @P5 LDG.E R144, desc[UR10][R128.64] ;  /* 0x0000000a80905981 */ /* 0x000162000c1e1900 */
[----:B------:R-:W-:Y:S02]  /*2f80*/  ISETP.NE.AND P4, PT, R224, RZ, PT ;  /* 0x000000ffe000720c */ /* 0x000fe40003f85270 */
[----:B------:R-:W-:Y:S02]  /*2f90*/  CS2R R140, SRZ ;  /* 0x00000000008c7805 */ /* 0x000fe4000001ff00 */
[----:B------:R-:W-:-:S13]  /*2fa0*/  ISETP.NE.AND P3, PT, R225, RZ, PT ;  /* 0x000000ffe100720c */ /* 0x000fda0003f65270 */
.L_x_4734:
[----:B------:R-:W-:Y:S05]  /*2fb0*/  BSYNC.RECONVERGENT B0 ;  /* 0x0000000000007941 */ /* 0x000fea0003800200 */
.L_x_4720:
        /* <DEDUP_REMOVED lines=31> */
.L_x_4737:
[----:B------:R-:W-:Y:S05]  /*31b0*/  BSYNC.RECONVERGENT B0 ;  /* 0x0000000000007941 */ /* 0x000fea0003800200 */
.L_x_4736:
[----:B------:R-:W1:Y:S08]  /*31c0*/  S2UR UR5, SR_CgaCtaId ;  /* 0x00000000000579c3 */ /* 0x000e700000008800 */
[----:B------:R-:W-:Y:S01]  /*31d0*/  BAR.SYNC.DEFER_BLOCKING 0x0 ;  /* 0x0000000000007b1d */ /* 0x000fe20000010000 */
[----:B------:R-:W-:Y:S01]  /*31e0*/  @P4 VIADD R211, R211, 0xffffffff ;  /* 0xffffffffd3d34836 */ /* 0x000fe20000000000 */
[----:B------:R-:W-:-:S02]  /*31f0*/  ISETP.NE.AND P6, PT, R145, RZ, PT ;  /* 0x000000ff9100720c */ /* 0x000fc40003fc5270 */
[----:B------:R-:W-:Y:S01]  /*3200*/  ISETP.NE.AND P5, PT, RZ, UR9, PT ;  /* 0x00000009ff007c0c */ /* 0x000fe2000bfa5270 */
[----:B------:R-:W-:Y:S01]  /*3210*/  @P4 IMAD R211, R211, R2, RZ ;  /* 0x00000002d3d34224 */ /* 0x000fe200078e02ff */
        /* <DEDUP_REMOVED lines=19> */
[----:B------:R-:W-:Y:S02]  /*3350*/  HFMA2 R131, -RZ, RZ, 0, 0 ;  /* 0x00000000ff837431 */ /* 0x000fe400000001ff */
[----:B-1----:R-:W-:Y:S01]  /*3360*/  FADD.FTZ R213, R213, R132 ;  /* 0x00000084d5d57221 */ /* 0x002fe20000010000 */
[----:B------:R-:W-:Y:S01]  /*3370*/  FADD.FTZ R128, R128, R133 ;  /* 0x0000008580807221 */ /* 0x000fe20000010000 */
[----:B------:R-:W-:Y:S02]  /*3380*/  @P4 SHF.R.S32.HI R132, RZ, 0x1f, R211 ;  /* 0x0000001fff844819 */ /* 0x000fe400000114d3 */
[----:B------:R-:W-:Y:S01]  /*3390*/  FADD.FTZ R213, R134, R213 ;  /* 0x000000d586d57221 */ /* 0x000fe20000010000 */
[----:B------:R-:W-:Y:S01]  /*33a0*/  FADD.FTZ R128, R135, R128 ;  /* 0x0000008087807221 */ /* 0x000fe20000010000 */
[----:B------:R-:W-:-:S02]  /*33b0*/  @P4 LEA.HI R211, R132, R211, RZ, 0x2 ;  /* 0x000000d384d34211 */ /* 0x000fc400078f10ff */
[----:B--2---:R-:W-:Y:S01]  /*33c0*/  FADD.FTZ R213, R213, R136 ;  /* 0x00000088d5d57221 */ /* 0x004fe20000010000 */
[----:B------:R-:W-:Y:S01]  /*33d0*/  FADD.FTZ R128, R128, R137 ;  /* 0x0000008980807221 */ /* 0x000fe20000010000 */
[----:B------:R-:W-:Y:S02]  /*33e0*/  @P4 LEA.HI.SX32 R131, R211, R0, 0x1e ;  /* 0x00000000d3834211 */ /* 0x000fe400078ff2ff */
[----:B------:R-:W-:Y:S01]  /*33f0*/  FADD.FTZ R213, R138, R213 ;  /* 0x000000d58ad57221 */ /* 0x000fe20000010000 */
[----:B------:R-:W-:Y:S01]  /*3400*/  FADD.FTZ R128, R139, R128 ;  /* 0x000000808b807221 */ /* 0x000fe20000010000 */
[----:B------:R-:W-:Y:S02]  /*3410*/  MOV R132, R210 ;  /* 0x000000d200847202 */ /* 0x000fe40000000f00 */
        /* <DEDUP_REMOVED lines=28> */
.L_x_4742:
        /* <DEDUP_REMOVED lines=12> */
.L_x_4743:
        /* <DEDUP_REMOVED lines=12> */
.L_x_4744:
        /* <DEDUP_REMOVED lines=13> */
.L_x_4741:
        /* <DEDUP_REMOVED lines=29> */
.L_x_4746:
        /* <DEDUP_REMOVED lines=12> */
.L_x_4747:
        /* <DEDUP_REMOVED lines=12> */
.L_x_4748:
[----:B------:R-:W-:Y:S05]  /*3b80*/  @!P4 BRA `(.L_x_4745) ;  /* 0x000000040098c947 */ /* 0x000fea0003800000 */
[----:B------:R-:W-:Y:S01]  /*3b90*/  FMUL.FTZ R128, R127, UR17 ;  /* 0x000000117f807c20 */ /* 0x000fe20008410000 */
[----:B-----5:R-:W-:-:S03]  /*3ba0*/  ISETP.GE.U32.AND P5, PT, R34, 0x1000000, PT ;  /* 0x010000002200780c */ /* 0x020fc60003fa6070 */
[----:B------:R-:W-:-:S05]  /*3bb0*/  FMUL.FTZ R128, R128, UR16 ;  /* 0x0000001080807c20 */ /* 0x000fca0008410000 */
[----:B------:R-:W-:-:S04]  /*3bc0*/  FSEL R128, R128, RZ, P5 ;  /* 0x000000ff80807208 */ /* 0x000fc80002800000 */
[----:B------:R-:W-:-:S04]  /*3bd0*/  F2FP.BF16.F32.PACK_AB R128, RZ, R128 ;  /* 0x00000080ff80723e */ /* 0x000fc800000010ff */
[----:B------:R-:W-:Y:S01]  /*3be0*/  PRMT R149, R128, 0x7610, R149 ;  /* 0x0000761080957816 */ /* 0x000fe20000000095 */
[----:B------:R-:W-:Y:S06]  /*3bf0*/  BRA `(.L_x_4745) ;  /* 0x00000004007c7947 */ /* 0x000fec0003800000 */
.L_x_4740:
[----:B------:R-:W-:Y:S01]  /*3c00*/  UMOV UR4, UR6 ;  /* 0x0000000600047c82 */ /* 0x000fe20008000000 */
[----:B------:R-:W-:Y:S01]  /*3c10*/  UMOV UR5, UR7 ;  /* 0x0000000700057c82 */ /* 0x000fe20008000000 */
[----:B------:R-:W-:-:S04]  /*3c20*/  UISETP.NE.U32.AND UP0, UPT, UR4, URZ, UPT ;  /* 0x000000ff0400728c */ /* 0x000fc8000bf05070 */
[----:B------:R-:W-:-:S09]  /*3c30*/  UISETP.NE.AND.EX UP0, UPT, UR5, URZ, UPT, UP0 ;  /* 0x000000ff0500728c */ /* 0x000fd2000bf05300 */
[----:B------:R-:W-:Y:S05]  /*3c40*/  BRA.U UP0, `(.L_x_4749) ;  /* 0x0000000100b47547 */ /* 0x000fea000b800000 */
[----:B------:R-:W0:Y:S01]  /*3c50*/  @P4 LDC.64 R128, c[0x0][0x408] ;  /* 0x00010200ff804b82 */ /* 0x000e220000000a00 */
[-CC-:B------:R-:W-:Y:S01]  /*3c60*/  @P3 FFMA.FTZ R136, R207, R133.reuse, R130.reuse ;  /* 0x00000085cf883223 */ /* 0x180fe20000010082 */
[----:B-----5:R-:W-:Y:S01]  /*3c70*/  MOV R134, R48 ;  /* 0x0000003000867202 */ /* 0x020fe20000000f00 */
[----:B------:R-:W-:Y:S01]  /*3c80*/  @P3 FFMA.FTZ R135, R206, R133, R130 ;  /* 0x00000085ce873223 */ /* 0x000fe20000010082 */
[----:B------:R-:W-:Y:S01]  /*3c90*/  @P4 LOP3.LUT P5, RZ, R34, 0xff, RZ, 0xc0, !PT ;  /* 0x000000ff22ff4812 */ /* 0x000fe200078ac0ff */
[----:B------:R-:W-:Y:S02]  /*3ca0*/  @P3 FADD.FTZ R136, R205, -R136 ;  /* 0x80000088cd883221 */ /* 0x000fe40000010000 */
[----:B------:R-:W-:Y:S02]  /*3cb0*/  @P3 FADD.FTZ R138, R204, -R135 ;  /* 0x80000087cc8a3221 */ /* 0x000fe40000010000 */
[----:B------:R-:W-:Y:S01]  /*3cc0*/  @P3 FFMA.FTZ R134, R33, R136, R48 ;  /* 0x0000008821863223 */ /* 0x000fe20000010030 */
[----:B------:R-:W-:-:S02]  /*3cd0*/  IMAD.MOV.U32 R136, RZ, RZ, R49 ;  /* 0x000000ffff887224 */ /* 0x000fc400078e0031 */
[----:B------:R-:W-:Y:S01]  /*3ce0*/  @P3 FFMA.FTZ R136, R33, R138, R49 ;  /* 0x0000008a21883223 */ /* 0x000fe20000010031 */
[----:B------:R-:W-:-:S04]  /*3cf0*/  @P3 FFMA.FTZ R138, R203, R133, R130 ;  /* 0x00000085cb8a3223 */ /* 0x000fc80000010082 */
[----:B------:R-:W-:Y:S01]  /*3d00*/  @P3 FADD.FTZ R138, R201, -R138 ;  /* 0x8000008ac98a3221 */ /* 0x000fe20000010000 */
[----:B0-----:R-:W-:-:S04]  /*3d10*/  @P4 FMUL.FTZ R129, R134, R129 ;  /* 0x0000008186814220 */ /* 0x001fc80000410000 */
[----:B------:R-:W-:-:S05]  /*3d20*/  @P4 FMUL.FTZ R128, R129, R128 ;  /* 0x0000008081804220 */ /* 0x000fca0000410000 */
[----:B------:R-:W-:Y:S02]  /*3d30*/  @P4 FSEL R134, R128, RZ, P5 ;  /* 0x000000ff80864208 */ /* 0x000fe40002800000 */
[----:B------:R-:W0:Y:S01]  /*3d40*/  @P4 LDC.64 R128, c[0x0][0x408] ;  /* 0x00010200ff804b82 */ /* 0x000e220000000a00 */
[----:B------:R-:W-:Y:S02]  /*3d50*/  @P4 LOP3.LUT P5, RZ, R34, 0xff00, RZ, 0xc0, !PT ;  /* 0x0000ff0022ff4812 */ /* 0x000fe400078ac0ff */
[----:B------:R-:W-:-:S04]  /*3d60*/  @P4 F2FP.BF16.F32.PACK_AB R134, RZ, R134 ;  /* 0x00000086ff86423e */ /* 0x000fc800000010ff */
[----:B------:R-:W-:Y:S01]  /*3d70*/  @P4 PRMT R146, R134, 0x7610, R146 ;  /* 0x0000761086924816 */ /* 0x000fe20000000092 */
[----:B0-----:R-:W-:Y:S01]  /*3d80*/  @P4 FMUL.FTZ R129, R136, R129 ;  /* 0x0000008188814220 */ /* 0x001fe20000410000 */
[----:B------:R-:W-:Y:S01]  /*3d90*/  MOV R136, R50 ;  /* 0x0000003200887202 */ /* 0x000fe20000000f00 */
[----:B------:R-:W-:Y:S02]  /*3da0*/  @P3 FFMA.FTZ R136, R33, R138, R50 ;  /* 0x0000008a21883223 */ /* 0x000fe40000010032 */
        /* <DEDUP_REMOVED lines=12> */
[----:B------:R-:W-:Y:S01]  /*3e70*/  @P3 FFMA.FTZ R129, R202, R133, R130 ;  /* 0x00000085ca813223 */ /* 0x000fe20000010082 */
[----:B------:R-:W-:Y:S02]  /*3e80*/  MOV R128, R51 ;  /* 0x0000003300807202 */ /* 0x000fe40000000f00 */
[----:B------:R-:W-:Y:S01]  /*3e90*/  ISETP.GE.U32.AND P5, PT, R34, 0x1000000, PT ;  /* 0x010000002200780c */ /* 0x000fe20003fa6070 */
[----:B------:R-:W-:-:S04]  /*3ea0*/  @P3 FADD.FTZ R134, R200, -R129 ;  /* 0x80000081c8863221 */ /* 0x000fc80000010000 */
[----:B------:R-:W-:-:S04]  /*3eb0*/  @P3 FFMA.FTZ R128, R33, R134, R51 ;  /* 0x0000008621803223 */ /* 0x000fc80000010033 */
[----:B------:R-:W-:-:S04]  /*3ec0*/  FMUL.FTZ R128, R128, UR17 ;  /* 0x0000001180807c20 */ /* 0x000fc80008410000 */
[----:B------:R-:W-:-:S05]  /*3ed0*/  FMUL.FTZ R128, R128, UR16 ;  /* 0x0000001080807c20 */ /* 0x000fca0008410000 */
[----:B------:R-:W-:-:S04]  /*3ee0*/  FSEL R128, R128, RZ, P5 ;  /* 0x000000ff80807208 */ /* 0x000fc80002800000 */
[----:B------:R-:W-:-:S04]  /*3ef0*/  F2FP.BF16.F32.PACK_AB R128, RZ, R128 ;  /* 0x00000080ff80723e */ /* 0x000fc800000010ff */
[----:B------:R-:W-:Y:S01]  /*3f00*/  PRMT R149, R128, 0x7610, R149 ;  /* 0x0000761080957816 */ /* 0x000fe20000000095 */
[----:B------:R-:W-:Y:S06]  /*3f10*/  BRA `(.L_x_4745) ;  /* 0x0000000000b47947 */ /* 0x000fec0003800000 */
.L_x_4749:
[----:B------:R-:W0:Y:S01]  /*3f20*/  @P4 LDC.64 R124, c[0x0][0x408] ;  /* 0x00010200ff7c4b82 */ /* 0x000e220000000a00 */
[--C-:B------:R-:W-:Y:S01]  /*3f30*/  @P3 FFMA.FTZ R127, R202, R133, R130.reuse ;  /* 0x00000085ca7f3223 */ /* 0x100fe20000010082 */
[----:B-----5:R-:W-:Y:S01]  /*3f40*/  MOV R136, R51 ;  /* 0x0000003300887202 */ /* 0x020fe20000000f00 */
[-CC-:B------:R-:W-:Y:S01]  /*3f50*/  @P3 FFMA.FTZ R128, R207, R133.reuse, R130.reuse ;  /* 0x00000085cf803223 */ /* 0x180fe20000010082 */
[----:B------:R-:W-:Y:S01]  /*3f60*/  @P4 ISETP.GE.U32.AND P5, PT, R34, 0x1000000, PT ;  /* 0x010000002200480c */ /* 0x000fe20003fa6070 */
[----:B------:R-:W-:Y:S01]  /*3f70*/  @P3 FADD.FTZ R126, R200, -R127 ;  /* 0x8000007fc87e3221 */ /* 0x000fe20000010000 */
[-C--:B------:R-:W-:Y:S01]  /*3f80*/  @P3 FFMA.FTZ R129, R206, R133.reuse, R130 ;  /* 0x00000085ce813223 */ /* 0x080fe20000010082 */
[----:B------:R-:W-:Y:S01]  /*3f90*/  @P3 FADD.FTZ R128, R205, -R128 ;  /* 0x80000080cd803221 */ /* 0x000fe20000010000 */
[----:B------:R-:W-:Y:S01]  /*3fa0*/  @P3 FFMA.FTZ R138, R203, R133, R130 ;  /* 0x00000085cb8a3223 */ /* 0x000fe20000010082 */
[----:B------:R-:W-:Y:S02]  /*3fb0*/  @P3 FFMA.FTZ R136, R33, R126, R51 ;  /* 0x0000007e21883223 */ /* 0x000fe40000010033 */
[----:B------:R-:W1:Y:S01]  /*3fc0*/  @P4 LDC.64 R126, c[0x0][0x408] ;  /* 0x00010200ff7e4b82 */ /* 0x000e620000000a00 */
[----:B------:R-:W-:Y:S01]  /*3fd0*/  @P3 FADD.FTZ R138, R201, -R138 ;  /* 0x8000008ac98a3221 */ /* 0x000fe20000010000 */
[----:B0-----:R-:W-:-:S04]  /*3fe0*/  @P4 FMUL.FTZ R125, R136, R125 ;  /* 0x0000007d887d4220 */ /* 0x001fc80000410000 */
[----:B------:R-:W-:Y:S01]  /*3ff0*/  @P4 FMUL.FTZ R124, R125, R124 ;  /* 0x0000007c7d7c4220 */ /* 0x000fe20000410000 */
[----:B------:R-:W-:-:S04]  /*4000*/  MOV R125, R49 ;  /* 0x00000031007d7202 */ /* 0x000fc80000000f00 */
[----:B------:R-:W-:Y:S01]  /*4010*/  @P4 FSEL R135, R124, RZ, P5 ;  /* 0x000000ff7c874208 */ /* 0x000fe20002800000 */
[--C-:B------:R-:W-:Y:S02]  /*4020*/  IMAD.MOV.U32 R124, RZ, RZ, R48.reuse ;  /* 0x000000ffff7c7224 */ /* 0x100fe400078e0030 */
[C---:B------:R-:W-:Y:S01]  /*4030*/  @P3 FFMA.FTZ R124, R33.reuse, R128, R48 ;  /* 0x00000080217c3223 */ /* 0x040fe20000010030 */
[----:B------:R-:W-:Y:S01]  /*4040*/  @P4 LOP3.LUT P5, RZ, R34, 0xff, RZ, 0xc0, !PT ;  /* 0x000000ff22ff4812 */ /* 0x000fe200078ac0ff */
[----:B------:R-:W-:Y:S01]  /*4050*/  @P3 FADD.FTZ R128, R204, -R129 ;  /* 0x80000081cc803221 */ /* 0x000fe20000010000 */
[----:B------:R-:W-:Y:S01]  /*4060*/  @P4 F2FP.BF16.F32.PACK_AB R135, RZ, R135 ;  /* 0x00000087ff87423e */ /* 0x000fe200000010ff */
[----:B-1----:R-:W-:Y:S02]  /*4070*/  @P4 FMUL.FTZ R127, R124, R127 ;  /* 0x0000007f7c7f4220 */ /* 0x002fe40000410000 */
[----:B------:R-:W-:Y:S01]  /*4080*/  @P3 FFMA.FTZ R125, R33, R128, R49 ;  /* 0x00000080217d3223 */ /* 0x000fe20000010031 */
[----:B------:R-:W-:Y:S01]  /*4090*/  @P4 PRMT R149, R135, 0x7610, R149 ;  /* 0x0000761087954816 */ /* 0x000fe20000000095 */
[----:B------:R-:W-:Y:S01]  /*40a0*/  @P4 FMUL.FTZ R126, R127, R126 ;  /* 0x0000007e7f7e4220 */ /* 0x000fe20000410000 */
[----:B------:R-:W0:Y:S04]  /*40b0*/  @P4 LDC.64 R128, c[0x0][0x408] ;  /* 0x00010200ff804b82 */ /* 0x000e280000000a00 */
[----:B------:R-:W-:-:S02]  /*40c0*/  @P4 FSEL R134, R126, RZ, P5 ;  /* 0x000000ff7e864208 */ /* 0x000fc40002800000 */
[----:B------:R-:W-:Y:S02]  /*40d0*/  @P4 LOP3.LUT P5, RZ, R34, 0xff00, RZ, 0xc0, !PT ;  /* 0x0000ff0022ff4812 */ /* 0x000fe400078ac0ff */
[----:B------:R-:W1:Y:S01]  /*40e0*/  @P4 LDC.64 R126, c[0x0][0x408] ;  /* 0x00010200ff7e4b82 */ /* 0x000e620000000a00 */
[----:B------:R-:W-:-:S04]  /*40f0*/  @P4 F2FP.BF16.F32.PACK_AB R134, RZ, R134 ;  /* 0x00000086ff86423e */ /* 0x000fc800000010ff */
[----:B------:R-:W-:Y:S01]  /*4100*/  @P4 PRMT R146, R134, 0x7610, R146 ;  /* 0x0000761086924816 */ /* 0x000fe20000000092 */
[----:B-1----:R-:W-:-:S04]  /*4110*/  @P4 FMUL.FTZ R127, R125, R127 ;  /* 0x0000007f7d7f4220 */ /* 0x002fc80000410000 */
[----:B------:R-:W-:-:S05]  /*4120*/  @P4 FMUL.FTZ R126, R127, R126 ;  /* 0x0000007e7f7e4220 */ /* 0x000fca0000410000 */
[----:B------:R-:W-:Y:S02]  /*4130*/  @P4 FSEL R127, R126, RZ, P5 ;  /* 0x000000ff7e7f4208 */ /* 0x000fe40002800000 */
[----:B------:R-:W-:Y:S01]  /*4140*/  MOV R126, R50 ;  /* 0x00000032007e7202 */ /* 0x000fe20000000f00 */
[----:B------:R-:W-:Y:S01]  /*4150*/  @P3 FFMA.FTZ R126, R33, R138, R50 ;  /* 0x0000008a217e3223 */ /* 0x000fe20000010032 */
[----:B------:R-:W-:Y:S02]  /*4160*/  @P4 LOP3.LUT P5, RZ, R34, 0xff0000, RZ, 0xc0, !PT ;  /* 0x00ff000022ff4812 */ /* 0x000fe400078ac0ff */
[----:B------:R-:W-:Y:S01]  /*4170*/  @P4 F2FP.BF16.F32.PACK_AB R127, RZ, R127 ;  /* 0x0000007fff7f423e */ /* 0x000fe200000010ff */
[----:B0-----:R-:W-:-:S03]  /*4180*/  @P4 FMUL.FTZ R129, R126, R129 ;  /* 0x000000817e814220 */ /* 0x001fc60000410000 */
[----:B------:R-:W-:Y:S01]  /*4190*/  @P4 PRMT R147, R127, 0x7610, R147 ;  /* 0x000076107f934816 */ /* 0x000fe20000000093 */
[----:B------:R-:W-:Y:S01]  /*41a0*/  @P4 FMUL.FTZ R128, R129, R128 ;  /* 0x0000008081804220 */ /* 0x000fe20000410000 */
[----:B------:R-:W-:-:S04]  /*41b0*/  MOV R127, R136 ;  /* 0x00000088007f7202 */ /* 0x000fc80000000f00 */
[----:B------:R-:W-:-:S04]  /*41c0*/  @P4 FSEL R128, R128, RZ, P5 ;  /* 0x000000ff80804208 */ /* 0x000fc80002800000 */
[----:B------:R-:W-:-:S04]  /*41d0*/  @P4 F2FP.BF16.F32.PACK_AB R128, RZ, R128 ;  /* 0x00000080ff80423e */ /* 0x000fc800000010ff */
[----:B------:R-:W-:-:S07]  /*41e0*/  @P4 PRMT R148, R128, 0x7610, R148 ;  /* 0x0000761080944816 */ /* 0x000fce0000000094 */
.L_x_4745:
        /* <DEDUP_REMOVED lines=14> */
.L_x_4750:
[----:B------:R-:W-:Y:S01]  /*42d0*/  VIADD R132, R132, 0x100 ;  /* 0x0000010084847836 */ /* 0x000fe20000000000 */
[----:B------:R-:W-:-:S07]  /*42e0*/  IADD3 R131, PT, PT, R131, 0x100, RZ ;  /* 0x0000010083837810 */ /* 0x000fce0007ffe0ff */
.L_x_4739:
[----:B------:R-:W-:Y:S05]  /*42f0*/  BSYNC.RECONVERGENT B0 ;  /* 0x0000000000007941 */ /* 0x000fea0003800200 */
.L_x_4738:
[----:B------:R-:W-:Y:S01]  /*4300*/  ISETP.NE.AND P5, PT, R150, RZ, PT ;  /* 0x000000ff9600720c */ /* 0x000fe20003fa5270 */
        /* <DEDUP_REMOVED lines=9> */
[----:B0-----:R-:W0:Y:S01]  /*43a0*/  @P4 LDC.64 R126, c[0x0][0x408] ;  /* 0x00010200ff7e4b82 */ /* 0x001e220000000a00 */
[-CC-:B------:R-:W-:Y:S01]  /*43b0*/  @P3 FFMA.FTZ R125, R153, R133.reuse, R130.reuse ;  /* 0x00000085997d3223 */ /* 0x180fe20000010082 */
[----:B-----5:R-:W-:Y:S01]  /*43c0*/  MOV R124, R44 ;  /* 0x0000002c007c7202 */ /* 0x020fe20000000f00 */
[-CC-:B-1----:R-:W-:Y:S01]  /*43d0*/  @P3 FFMA.FTZ R128, R152, R133.reuse, R130.reuse ;  /* 0x0000008598803223 */ /* 0x182fe20000010082 */
[----:B------:R-:W-:Y:S01]  /*43e0*/  @P4 LOP3.LUT P6, RZ, R35, 0xff, RZ, 0xc0, !PT ;  /* 0x000000ff23ff4812 */ /* 0x000fe200078cc0ff */
[----:B------:R-:W-:Y:S01]  /*43f0*/  @P3 FADD.FTZ R125, R198, -R125 ;  /* 0x8000007dc67d3221 */ /* 0x000fe20000010000 */
[-C--:B------:R-:W-:Y:S01]  /*4400*/  @P3 FFMA.FTZ R135, R155, R133.reuse, R130 ;  /* 0x000000859b873223 */ /* 0x080fe20000010082 */
[----:B------:R-:W-:Y:S01]  /*4410*/  @P3 FADD.FTZ R128, R199, -R128 ;  /* 0x80000080c7803221 */ /* 0x000fe20000010000 */
[----:B------:R-:W-:Y:S01]  /*4420*/  @P3 FFMA.FTZ R136, R154, R133, R130 ;  /* 0x000000859a883223 */ /* 0x000fe20000010082 */
[C---:B------:R-:W-:Y:S01]  /*4430*/  @P3 FFMA.FTZ R124, R33.reuse, R125, R44 ;  /* 0x0000007d217c3223 */ /* 0x040fe2000001002c */
[----:B------:R-:W-:Y:S01]  /*4440*/  MOV R125, R45 ;  /* 0x0000002d007d7202 */ /* 0x000fe20000000f00 */
[----:B------:R-:W-:Y:S01]  /*4450*/  @P3 FFMA.FTZ R125, R33, R128, R45 ;  /* 0x00000080217d3223 */ /* 0x000fe2000001002d */
[----:B------:R-:W-:Y:S01]  /*4460*/  @P3 FADD.FTZ R135, R196, -R135 ;  /* 0x80000087c4873221 */ /* 0x000fe20000010000 */
[----:B------:R-:W1:Y:S01]  /*4470*/  @P4 LDC.64 R128, c[0x0][0x408] ;  /* 0x00010200ff804b82 */ /* 0x000e620000000a00 */
        /* <DEDUP_REMOVED lines=10> */
[----:B------:R-:W-:Y:S01]  /*4520*/  @P4 FSEL R127, R126, RZ, P6 ;  /* 0x000000ff7e7f4208 */ /* 0x000fe20003000000 */
[--C-:B------:R-:W-:Y:S02]  /*4530*/  IMAD.MOV.U32 R126, RZ, RZ, R46.reuse ;  /* 0x000000ffff7e7224 */ /* 0x100fe400078e002e */
[----:B------:R-:W-:Y:S01]  /*4540*/  @P3 FFMA.FTZ R126, R33, R135, R46 ;  /* 0x00000087217e3223 */ /* 0x000fe2000001002e */
[----:B------:R-:W-:Y:S02]  /*4550*/  @P4 LOP3.LUT P6, RZ, R35, 0xff0000, RZ, 0xc0, !PT ;  /* 0x00ff000023ff4812 */ /* 0x000fe400078cc0ff */
[----:B------:R-:W-:Y:S01]  /*4560*/  @P4 F2FP.BF16.F32.PACK_AB R127, RZ, R127 ;  /* 0x0000007fff7f423e */ /* 0x000fe200000010ff */
[----:B-1----:R-:W-:-:S03]  /*4570*/  @P4 FMUL.FTZ R129, R126, R129 ;  /* 0x000000817e814220 */ /* 0x002fc60000410000 */
[----:B------:R-:W-:Y:S01]  /*4580*/  @P4 PRMT R147, R127, 0x7610, R147 ;  /* 0x000076107f934816 */ /* 0x000fe20000000093 */
[----:B------:R-:W-:Y:S01]  /*4590*/  @P4 FMUL.FTZ R128, R129, R128 ;  /* 0x0000008081804220 */ /* 0x000fe20000410000 */
[----:B------:R-:W-:Y:S01]  /*45a0*/  MOV R129, R47 ;  /* 0x0000002f00817202 */ /* 0x000fe20000000f00 */
[----:B------:R-:W-:-:S03]  /*45b0*/  @P3 FFMA.FTZ R129, R33, R136, R47 ;  /* 0x0000008821813223 */ /* 0x000fc6000001002f */
[----:B------:R-:W-:Y:S02]  /*45c0*/  @P4 FSEL R128, R128, RZ, P6 ;  /* 0x000000ff80804208 */ /* 0x000fe40003000000 */
[----:B------:R-:W-:Y:S02]  /*45d0*/  MOV R127, R129 ;  /* 0x00000081007f7202 */ /* 0x000fe40000000f00 */
[----:B------:R-:W-:-:S04]  /*45e0*/  @P4 F2FP.BF16.F32.PACK_AB R128, RZ, R128 ;  /* 0x00000080ff80423e */ /* 0x000fc800000010ff */
        /* <DEDUP_REMOVED lines=9> */
.L_x_4754:
[----:B01----:R-:W0:Y:S01]  /*4680*/  @P4 LDC.64 R128, c[0x0][0x408] ;  /* 0x00010200ff804b82 */ /* 0x003e220000000a00 */
[-CC-:B------:R-:W-:Y:S01]  /*4690*/  @P3 FFMA.FTZ R135, R153, R133.reuse, R130.reuse ;  /* 0x0000008599873223 */ /* 0x180fe20000010082 */
[----:B-----5:R-:W-:Y:S01]  /*46a0*/  MOV R134, R44 ;  /* 0x0000002c00867202 */ /* 0x020fe20000000f00 */
[-C--:B------:R-:W-:Y:S01]  /*46b0*/  @P3 FFMA.FTZ R138, R152, R133.reuse, R130 ;  /* 0x00000085988a3223 */ /* 0x080fe20000010082 */
[----:B------:R-:W-:Y:S01]  /*46c0*/  @P4 LOP3.LUT P6, RZ, R35, 0xff, RZ, 0xc0, !PT ;  /* 0x000000ff23ff4812 */ /* 0x000fe200078cc0ff */
[----:B------:R-:W-:Y:S01]  /*46d0*/  @P3 FADD.FTZ R135, R198, -R135 ;  /* 0x80000087c6873221 */ /* 0x000fe20000010000 */
[----:B------:R-:W-:Y:S02]  /*46e0*/  IMAD.MOV.U32 R136, RZ, RZ, R45 ;  /* 0x000000ffff887224 */ /* 0x000fe400078e002d */
[----:B------:R-:W-:Y:S01]  /*46f0*/  @P3 FADD.FTZ R138, R199, -R138 ;  /* 0x8000008ac78a3221 */ /* 0x000fe20000010000 */
[----:B------:R-:W-:Y:S01]  /*4700*/  @P3 FFMA.FTZ R137, R155, R133, R130 ;  /* 0x000000859b893223 */ /* 0x000fe20000010082 */
[----:B------:R-:W-:-:S02]  /*4710*/  @P3 FFMA.FTZ R134, R33, R135, R44 ;  /* 0x0000008721863223 */ /* 0x000fc4000001002c */
[----:B------:R-:W-:Y:S01]  /*4720*/  @P3 FFMA.FTZ R136, R33, R138, R45 ;  /* 0x0000008a21883223 */ /* 0x000fe2000001002d */
        /* <DEDUP_REMOVED lines=34> */
.L_x_4753:
        /* <DEDUP_REMOVED lines=33> */
.L_x_4757:
        /* <DEDUP_REMOVED lines=12> */
.L_x_4758:
        /* <DEDUP_REMOVED lines=12> */
.L_x_4759:
[----:B------:R-:W-:Y:S01]  /*4ce0*/  MOV R124, R128 ;  /* 0x00000080007c7202 */ /* 0x000fe20000000f00 */
[----:B------:R-:W-:Y:S06]  /*4cf0*/  @!P4 BRA `(.L_x_4755) ;  /* 0x0000000000dcc947 */ /* 0x000fec0003800000 */
[----:B------:R-:W-:Y:S01]  /*4d00*/  FMUL.FTZ R124, R127, UR17 ;  /* 0x000000117f7c7c20 */ /* 0x000fe20008410000 */
[----:B-----5:R-:W-:-:S03]  /*4d10*/  ISETP.GE.U32.AND P6, PT, R35, 0x1000000, PT ;  /* 0x010000002300780c */ /* 0x020fc60003fc6070 */
[----:B------:R-:W-:-:S05]  /*4d20*/  FMUL.FTZ R124, R124, UR16 ;  /* 0x000000107c7c7c20 */ /* 0x000fca0008410000 */
[----:B------:R-:W-:-:S04]  /*4d30*/  FSEL R124, R124, RZ, P6 ;  /* 0x000000ff7c7c7208 */ /* 0x000fc80003000000 */
[----:B------:R-:W-:Y:S01]  /*4d40*/  F2FP.BF16.F32.PACK_AB R149, RZ, R124 ;  /* 0x0000007cff95723e */ /* 0x000fe200000010ff */
[----:B------:R-:W-:Y:S01]  /*4d50*/  IMAD.MOV.U32 R124, RZ, RZ, R128 ;  /* 0x000000ffff7c7224 */ /* 0x000fe200078e0080 */
[----:B------:R-:W-:Y:S06]  /*4d60*/  BRA `(.L_x_4755) ;  /* 0x0000000000c07947 */ /* 0x000fec0003800000 */
.L_x_4756:
        /* <DEDUP_REMOVED lines=12> */
.L_x_4760:
        /* <DEDUP_REMOVED lines=12> */
.L_x_4761:
        /* <DEDUP_REMOVED lines=12> */
.L_x_4762:
        /* <DEDUP_REMOVED lines=12> */
.L_x_4755:
        /* <DEDUP_REMOVED lines=12> */
.L_x_4763:
[----:B------:R-:W-:Y:S02]  /*5130*/  IADD3 R132, PT, PT, R132, 0x100, RZ ;  /* 0x0000010084847810 */ /* 0x000fe40007ffe0ff */
[----:B------:R-:W-:-:S07]  /*5140*/  IADD3 R131, PT, PT, R131, 0x100, RZ ;  /* 0x0000010083837810 */ /* 0x000fce0007ffe0ff */
.L_x_4752:
[----:B------:R-:W-:Y:S05]  /*5150*/  BSYNC.RECONVERGENT B0 ;  /* 0x0000000000007941 */ /* 0x000fea0003800200 */
.L_x_4751:
        /* <DEDUP_REMOVED lines=19> */
[----:B------:R-:W-:Y:S01]  /*5290*/  @P3 FFMA.FTZ R124, R33, R125, R40 ;  /* 0x0000007d217c3223 */ /* 0x000fe20000010028 */
[----:B------:R-:W-:-:S02]  /*52a0*/  IMAD.MOV.U32 R125, RZ, RZ, R41 ;  /* 0x000000ffff7d7224 */ /* 0x000fc400078e0029 */
        /* <DEDUP_REMOVED lines=13> */
[----:B------:R-:W-:Y:S02]  /*5380*/  @P4 FSEL R127, R126, RZ, P6 ;  /* 0x000000ff7e7f4208 */ /* 0x000fe40003000000 */
[----:B------:R-:W-:Y:S01]  /*5390*/  MOV R126, R42 ;  /* 0x0000002a007e7202 */ /* 0x000fe20000000f00 */
        /* <DEDUP_REMOVED lines=20> */
.L_x_4767:
[----:B01----:R-:W0:Y:S01]  /*54e0*/  @P4 LDC.64 R128, c[0x0][0x408] ;  /* 0x00010200ff804b82 */ /* 0x003e220000000a00 */
[-C--:B------:R-:W-:Y:S01]  /*54f0*/  @P3 FFMA.FTZ R135, R157, R133.reuse, R130 ;  /* 0x000000859d873223 */ /* 0x080fe20000010082 */
[----:B-----5:R-:W-:Y:S01]  /*5500*/  IMAD.MOV.U32 R134, RZ, RZ, R40 ;  /* 0x000000ffff867224 */ /* 0x020fe200078e0028 */
[----:B------:R-:W-:Y:S01]  /*5510*/  @P4 LOP3.LUT P6, RZ, R36, 0xff, RZ, 0xc0, !PT ;  /* 0x000000ff24ff4812 */ /* 0x000fe200078cc0ff */
[--C-:B------:R-:W-:Y:S01]  /*5520*/  @P3 FFMA.FTZ R138, R156, R133, R130.reuse ;  /* 0x000000859c8a3223 */ /* 0x100fe20000010082 */
[----:B------:R-:W-:Y:S01]  /*5530*/  @P3 FADD.FTZ R135, R194, -R135 ;  /* 0x80000087c2873221 */ /* 0x000fe20000010000 */
[----:B------:R-:W-:Y:S01]  /*5540*/  MOV R136, R41 ;  /* 0x0000002900887202 */ /* 0x000fe20000000f00 */
[----:B------:R-:W-:Y:S01]  /*5550*/  @P3 FFMA.FTZ R137, R159, R133, R130 ;  /* 0x000000859f893223 */ /* 0x000fe20000010082 */
[----:B------:R-:W-:Y:S01]  /*5560*/  @P3 FADD.FTZ R138, R195, -R138 ;  /* 0x8000008ac38a3221 */ /* 0x000fe20000010000 */
[C---:B------:R-:W-:Y:S02]  /*5570*/  @P3 FFMA.FTZ R134, R33.reuse, R135, R40 ;  /* 0x0000008721863223 */ /* 0x040fe40000010028 */
[----:B------:R-:W-:Y:S01]  /*5580*/  @P3 FADD.FTZ R137, R192, -R137 ;  /* 0x80000089c0893221 */ /* 0x000fe20000010000 */
[----:B------:R-:W-:Y:S01]  /*5590*/  @P3 FFMA.FTZ R136, R33, R138, R41 ;  /* 0x0000008a21883223 */ /* 0x000fe20000010029 */
        /* <DEDUP_REMOVED lines=33> */
.L_x_4766:
        /* <DEDUP_REMOVED lines=33> */
.L_x_4770:
        /* <DEDUP_REMOVED lines=12> */
.L_x_4771:
        /* <DEDUP_REMOVED lines=12> */
.L_x_4772:
[----:B------:R-:W-:Y:S01]  /*5b40*/  IMAD.MOV.U32 R124, RZ, RZ, R128 ;  /* 0x000000ffff7c7224 */ /* 0x000fe200078e0080 */
[----:B------:R-:W-:Y:S06]  /*5b50*/  @!P4 BRA `(.L_x_4768) ;  /* 0x0000000000dcc947 */ /* 0x000fec0003800000 */
[----:B------:R-:W-:Y:S01]  /*5b60*/  FMUL.FTZ R124, R127, UR17 ;  /* 0x000000117f7c7c20 */ /* 0x000fe20008410000 */
[----:B-----5:R-:W-:-:S03]  /*5b70*/  ISETP.GE.U32.AND P6, PT, R36, 0x1000000, PT ;  /* 0x010000002400780c */ /* 0x020fc60003fc6070 */
[----:B------:R-:W-:-:S05]  /*5b80*/  FMUL.FTZ R124, R124, UR16 ;  /* 0x000000107c7c7c20 */ /* 0x000fca0008410000 */
[----:B------:R-:W-:-:S04]  /*5b90*/  FSEL R124, R124, RZ, P6 ;  /* 0x000000ff7c7c7208 */ /* 0x000fc80003000000 */
[----:B------:R-:W-:Y:S02]  /*5ba0*/  F2FP.BF16.F32.PACK_AB R149, RZ, R124 ;  /* 0x0000007cff95723e */ /* 0x000fe400000010ff */
[----:B------:R-:W-:Y:S01]  /*5bb0*/  MOV R124, R128 ;  /* 0x00000080007c7202 */ /* 0x000fe20000000f00 */
[----:B------:R-:W-:Y:S06]  /*5bc0*/  BRA `(.L_x_4768) ;  /* 0x0000000000c07947 */ /* 0x000fec0003800000 */
.L_x_4769:
        /* <DEDUP_REMOVED lines=12> */
.L_x_4773:
        /* <DEDUP_REMOVED lines=12> */
.L_x_4774:
        /* <DEDUP_REMOVED lines=12> */
.L_x_4775:
        /* <DEDUP_REMOVED lines=12> */
.L_x_4768:
        /* <DEDUP_REMOVED lines=12> */
.L_x_4776:
[----:B------:R-:W-:Y:S02]  /*5f90*/  IADD3 R132, PT, PT, R132, 0x100, RZ ;  /* 0x0000010084847810 */ /* 0x000fe40007ffe0ff */
[----:B------:R-:W-:-:S07]  /*5fa0*/  IADD3 R131, PT, PT, R131, 0x100, RZ ;  /* 0x0000010083837810 */ /* 0x000fce0007ffe0ff */
.L_x_4765:
[----:B------:R-:W-:Y:S05]  /*5fb0*/  BSYNC.RECONVERGENT B0 ;  /* 0x0000000000007941 */ /* 0x000fea0003800200 */
.L_x_4764:
[----:B------:R-:W-:Y:S04]  /*5fc0*/  BSSY.RECONVERGENT B0, `(.L_x_4777) ;  /* 0x00000e4000007945 */ /* 0x000fe80003800200 */
        /* <DEDUP_REMOVED lines=9> */
[-C--:B------:R-:W-:Y:S01]  /*6060*/  @P3 FFMA.FTZ R125, R161, R133.reuse, R130 ;  /* 0x00000085a17d3223 */ /* 0x080fe20000010082 */
[----:B-----5:R-:W-:Y:S01]  /*6070*/  IMAD.MOV.U32 R124, RZ, RZ, R108 ;  /* 0x000000ffff7c7224 */ /* 0x020fe200078e006c */
[----:B------:R-:W-:Y:S01]  /*6080*/  @P4 LOP3.LUT P6, RZ, R37, 0xff, RZ, 0xc0, !PT ;  /* 0x000000ff25ff4812 */ /* 0x000fe200078cc0ff */
[-CC-:B-1----:R-:W-:Y:S01]  /*6090*/  @P3 FFMA.FTZ R128, R160, R133.reuse, R130.reuse ;  /* 0x00000085a0803223 */ /* 0x182fe20000010082 */
[----:B------:R-:W-:Y:S01]  /*60a0*/  @P3 FADD.FTZ R125, R190, -R125 ;  /* 0x8000007dbe7d3221 */ /* 0x000fe20000010000 */
[-CC-:B------:R-:W-:Y:S01]  /*60b0*/  @P3 FFMA.FTZ R135, R163, R133.reuse, R130.reuse ;  /* 0x00000085a3873223 */ /* 0x180fe20000010082 */
[----:B------:R-:W-:Y:S01]  /*60c0*/  @P3 FFMA.FTZ R136, R162, R133, R130 ;  /* 0x00000085a2883223 */ /* 0x000fe20000010082 */
[----:B------:R-:W-:Y:S01]  /*60d0*/  @P3 FADD.FTZ R128, R191, -R128 ;  /* 0x80000080bf803221 */ /* 0x000fe20000010000 */
[C---:B------:R-:W-:Y:S01]  /*60e0*/  @P3 FFMA.FTZ R124, R33.reuse, R125, R108 ;  /* 0x0000007d217c3223 */ /* 0x040fe2000001006c */
[----:B------:R-:W-:Y:S01]  /*60f0*/  MOV R125, R109 ;  /* 0x0000006d007d7202 */ /* 0x000fe20000000f00 */
[----:B------:R-:W-:Y:S01]  /*6100*/  @P3 FADD.FTZ R135, R188, -R135 ;  /* 0x80000087bc873221 */ /* 0x000fe20000010000 */
[----:B------:R-:W-:Y:S01]  /*6110*/  @P3 FFMA.FTZ R125, R33, R128, R109 ;  /* 0x00000080217d3223 */ /* 0x000fe2000001006d */
[----:B------:R-:W-:Y:S01]  /*6120*/  @P3 FADD.FTZ R136, R189, -R136 ;  /* 0x80000088bd883221 */ /* 0x000fe20000010000 */
[----:B------:R-:W1:Y:S01]  /*6130*/  @P4 LDC.64 R128, c[0x0][0x408] ;  /* 0x00010200ff804b82 */ /* 0x000e620000000a00 */
        /* <DEDUP_REMOVED lines=19> */
[----:B------:R-:W-:Y:S01]  /*6270*/  @P4 FSEL R128, R128, RZ, P6 ;  /* 0x000000ff80804208 */ /* 0x000fe20003000000 */
[----:B------:R-:W-:-:S03]  /*6280*/  IMAD.MOV.U32 R127, RZ, RZ, R129 ;  /* 0x000000ffff7f7224 */ /* 0x000fc600078e0081 */
        /* <DEDUP_REMOVED lines=10> */
.L_x_4780:
[----:B01----:R-:W0:Y:S01]  /*6330*/  @P4 LDC.64 R128, c[0x0][0x408] ;  /* 0x00010200ff804b82 */ /* 0x003e220000000a00 */
[-CC-:B------:R-:W-:Y:S01]  /*6340*/  @P3 FFMA.FTZ R135, R161, R133.reuse, R130.reuse ;  /* 0x00000085a1873223 */ /* 0x180fe20000010082 */
[----:B-----5:R-:W-:Y:S01]  /*6350*/  MOV R134, R108 ;  /* 0x0000006c00867202 */ /* 0x020fe20000000f00 */
[----:B------:R-:W-:Y:S01]  /*6360*/  @P3 FFMA.FTZ R138, R160, R133, R130 ;  /* 0x00000085a08a3223 */ /* 0x000fe20000010082 */
[----:B------:R-:W-:Y:S01]  /*6370*/  @P4 LOP3.LUT P6, RZ, R37, 0xff, RZ, 0xc0, !PT ;  /* 0x000000ff25ff4812 */ /* 0x000fe200078cc0ff */
[----:B------:R-:W-:Y:S01]  /*6380*/  @P3 FADD.FTZ R135, R190, -R135 ;  /* 0x80000087be873221 */ /* 0x000fe20000010000 */
[----:B------:R-:W-:Y:S01]  /*6390*/  MOV R136, R109 ;  /* 0x0000006d00887202 */ /* 0x000fe20000000f00 */
[----:B------:R-:W-:Y:S01]  /*63a0*/  @P3 FADD.FTZ R138, R191, -R138 ;  /* 0x8000008abf8a3221 */ /* 0x000fe20000010000 */
[----:B------:R-:W-:Y:S01]  /*63b0*/  @P3 FFMA.FTZ R137, R163, R133, R130 ;  /* 0x00000085a3893223 */ /* 0x000fe20000010082 */
[C---:B------:R-:W-:Y:S02]  /*63c0*/  @P3 FFMA.FTZ R134, R33.reuse, R135, R108 ;  /* 0x0000008721863223 */ /* 0x040fe4000001006c */
        /* <DEDUP_REMOVED lines=25> */
[----:B------:R-:W-:Y:S01]  /*6560*/  IMAD.MOV.U32 R128, RZ, RZ, R111 ;  /* 0x000000ffff807224 */ /* 0x000fe200078e006f */
[----:B------:R-:W-:Y:S02]  /*6570*/  ISETP.GE.U32.AND P6, PT, R37, 0x1000000, PT ;  /* 0x010000002500780c */ /* 0x000fe40003fc6070 */
        /* <DEDUP_REMOVED lines=8> */
.L_x_4779:
        /* <DEDUP_REMOVED lines=33> */
.L_x_4783:
        /* <DEDUP_REMOVED lines=12> */
.L_x_4784:
        /* <DEDUP_REMOVED lines=12> */
.L_x_4785:
[----:B------:R-:W-:Y:S01]  /*6990*/  MOV R124, R128 ;  /* 0x00000080007c7202 */ /* 0x000fe20000000f00 */
        /* <DEDUP_REMOVED lines=8> */
.L_x_4782:
        /* <DEDUP_REMOVED lines=12> */
.L_x_4786:
        /* <DEDUP_REMOVED lines=12> */
.L_x_4787:
        /* <DEDUP_REMOVED lines=12> */
.L_x_4788:
        /* <DEDUP_REMOVED lines=12> */
.L_x_4781:
        /* <DEDUP_REMOVED lines=12> */
.L_x_4789:
[----:B------:R-:W-:Y:S01]  /*6de0*/  IADD3 R132, PT, PT, R132, 0x100, RZ ;  /* 0x0000010084847810 */ /* 0x000fe20007ffe0ff */
[----:B------:R-:W-:-:S07]  /*6df0*/  VIADD R131, R131, 0x100 ;  /* 0x0000010083837836 */ /* 0x000fce0000000000 */
.L_x_4778:
[----:B------:R-:W-:Y:S05]  /*6e00*/  BSYNC.RECONVERGENT B0 ;  /* 0x0000000000007941 */ /* 0x000fea0003800200 */
.L_x_4777:
        /* <DEDUP_REMOVED lines=41> */
[--C-:B------:R-:W-:Y:S02]  /*70a0*/  IMAD.MOV.U32 R129, RZ, RZ, R115.reuse ;  /* 0x000000ffff817224 */ /* 0x100fe400078e0073 */
[----:B------:R-:W-:Y:S02]  /*70b0*/  @P3 FFMA.FTZ R129, R33, R136, R115 ;  /* 0x0000008821813223 */ /* 0x000fe40000010073 */
[----:B------:R-:W-:-:S03]  /*70c0*/  @P4 FSEL R128, R128, RZ, P6 ;  /* 0x000000ff80804208 */ /* 0x000fc60003000000 */
        /* <DEDUP_REMOVED lines=11> */
.L_x_4793:
        /* <DEDUP_REMOVED lines=20> */
[--C-:B------:R-:W-:Y:S02]  /*72c0*/  IMAD.MOV.U32 R136, RZ, RZ, R114.reuse ;  /* 0x000000ffff887224 */ /* 0x100fe400078e0072 */
[----:B------:R-:W-:Y:S01]  /*72d0*/  @P3 FFMA.FTZ R136, R33, R137, R114 ;  /* 0x0000008921883223 */ /* 0x000fe20000010072 */
        /* <DEDUP_REMOVED lines=23> */
.L_x_4792:
        /* <DEDUP_REMOVED lines=33> */
.L_x_4796:
        /* <DEDUP_REMOVED lines=12> */
.L_x_4797:
        /* <DEDUP_REMOVED lines=12> */
.L_x_4798:
        /* <DEDUP_REMOVED lines=9> */
.L_x_4795:
        /* <DEDUP_REMOVED lines=12> */
.L_x_4799:
        /* <DEDUP_REMOVED lines=12> */
.L_x_4800:
        /* <DEDUP_REMOVED lines=12> */
.L_x_4801:
        /* <DEDUP_REMOVED lines=12> */
.L_x_4794:
        /* <DEDUP_REMOVED lines=12> */
.L_x_4802:
[----:B------:R-:W-:Y:S01]  /*7c30*/  VIADD R132, R132, 0x100 ;  /* 0x0000010084847836 */ /* 0x000fe20000000000 */
[----:B------:R-:W-:-:S07]  /*7c40*/  IADD3 R131, PT, PT, R131, 0x100, RZ ;  /* 0x0000010083837810 */ /* 0x000fce0007ffe0ff */
.L_x_4791:
[----:B------:R-:W-:Y:S05]  /*7c50*/  BSYNC.RECONVERGENT B0 ;  /* 0x0000000000007941 */ /* 0x000fea0003800200 */
.L_x_4790:
        /* <DEDUP_REMOVED lines=55> */
.L_x_4806:
        /* <DEDUP_REMOVED lines=45> */
.L_x_4805:
        /* <DEDUP_REMOVED lines=33> */
.L_x_4809:
        /* <DEDUP_REMOVED lines=12> */
.L_x_4810:
        /* <DEDUP_REMOVED lines=12> */
.L_x_4811:
        /* <DEDUP_REMOVED lines=9> */
.L_x_4808:
        /* <DEDUP_REMOVED lines=12> */
.L_x_4812:
        /* <DEDUP_REMOVED lines=12> */
.L_x_4813:
        /* <DEDUP_REMOVED lines=12> */
.L_x_4814:
        /* <DEDUP_REMOVED lines=12> */
.L_x_4807:
        /* <DEDUP_REMOVED lines=12> */
.L_x_4815:
[----:B------:R-:W-:Y:S02]  /*8a80*/  IADD3 R132, PT, PT, R132, 0x100, RZ ;  /* 0x0000010084847810 */ /* 0x000fe40007ffe0ff */
[----:B------:R-:W-:-:S07]  /*8a90*/  IADD3 R131, PT, PT, R131, 0x100, RZ ;  /* 0x0000010083837810 */ /* 0x000fce0007ffe0ff */
.L_x_4804:
[----:B------:R-:W-:Y:S05]  /*8aa0*/  BSYNC.RECONVERGENT B0 ;  /* 0x0000000000007941 */ /* 0x000fea0003800200 */
.L_x_4803:
        /* <DEDUP_REMOVED lines=56> */
.L_x_4819:
        /* <DEDUP_REMOVED lines=35> */
[----:B------:R-:W-:-:S03]  /*9060*/  MOV R128, R123 ;  /* 0x0000007b00807202 */ /* 0x000fc60000000f00 */
        /* <DEDUP_REMOVED lines=9> */
.L_x_4818:
        /* <DEDUP_REMOVED lines=33> */
.L_x_4822:
        /* <DEDUP_REMOVED lines=12> */
.L_x_4823:
        /* <DEDUP_REMOVED lines=12> */
.L_x_4824:
[----:B------:R-:W-:Y:S01]  /*9490*/  IMAD.MOV.U32 R127, RZ, RZ, R128 ;  /* 0x000000ffff7f7224 */ /* 0x000fe200078e0080 */
[----:B------:R-:W-:Y:S06]  /*94a0*/  @!P4 BRA `(.L_x_4820) ;  /* 0x0000000000dcc947 */ /* 0x000fec0003800000 */
[----:B------:R-:W-:Y:S01]  /*94b0*/  FMUL.FTZ R33, R128, UR17 ;  /* 0x0000001180217c20 */ /* 0x000fe20008410000 */
[----:B-----5:R-:W-:-:S03]  /*94c0*/  ISETP.GE.U32.AND P3, PT, R144, 0x1000000, PT ;  /* 0x010000009000780c */ /* 0x020fc60003f66070 */
[----:B------:R-:W-:-:S05]  /*94d0*/  FMUL.FTZ R33, R33, UR16 ;  /* 0x0000001021217c20 */ /* 0x000fca0008410000 */
[----:B------:R-:W-:-:S04]  /*94e0*/  FSEL R33, R33, RZ, P3 ;  /* 0x000000ff21217208 */ /* 0x000fc80001800000 */
[----:B------:R-:W-:-:S04]  /*94f0*/  F2FP.BF16.F32.PACK_AB R33, RZ, R33 ;  /* 0x00000021ff21723e */ /* 0x000fc800000010ff */
[----:B------:R-:W-:Y:S01]  /*9500*/  PRMT R149, R33, 0x7610, R149 ;  /* 0x0000761021957816 */ /* 0x000fe20000000095 */
[----:B------:R-:W-:Y:S06]  /*9510*/  BRA `(.L_x_4820) ;  /* 0x0000000000c07947 */ /* 0x000fec0003800000 */
.L_x_4821:
[----:B------:R-:W-:Y:S01]  /*9520*/  FFMA.FTZ R128, R182, R133, R130 ;  /* 0x00000085b6807223 */ /* 0x000fe20000010082 */
        /* <DEDUP_REMOVED lines=22> */
.L_x_4825:
        /* <DEDUP_REMOVED lines=12> */
.L_x_4826:
        /* <DEDUP_REMOVED lines=12> */
.L_x_4827:
[----:B------:R-:W-:-:S07]  /*9810*/  @P4 PRMT R149, R134, 0x7610, R149 ;  /* 0x0000761086954816 */ /* 0x000fce0000000095 */
.L_x_4820:
[----:B------:R-:W0:Y:S02]  /*9820*/  @P5 LDC.64 R128, c[0x0][0x478] ;  /* 0x00011e00ff805b82 */ /* 0x000e240000000a00 */
[----:B0-----:R-:W-:-:S05]  /*9830*/  @P5 IMAD.WIDE.U32 R128, R132, 0x10, R128 ;  /* 0x0000001084805825 */ /* 0x001fca00078e0080 */
[----:B------:R2:W-:Y:S01]  /*9840*/  @P5 STG.E.128 desc[UR10][R128.64], R124 ;  /* 0x0000007c80005986 */ /* 0x0005e2000c101d0a */
[----:B------:R-:W-:Y:S05]  /*9850*/  @!P4 BRA `(.L_x_4817) ;  /* 0x000000000020c947 */ /* 0x000fea0003800000 */
[----:B------:R-:W0:Y:S01]  /*9860*/  LDC.64 R132, c[0x0][0x468] ;  /* 0x00011a00ff847b82 */ /* 0x000e220000000a00 */
[----:B--2---:R-:W-:Y:S02]  /*9870*/  LOP3.LUT R128, R147, 0xffff, RZ, 0xc0, !PT ;  /* 0x0000ffff93807812 */ /* 0x004fe400078ec0ff */
[----:B------:R-:W-:-:S03]  /*9880*/  PRMT R33, R148, 0x5410, R149 ;  /* 0x0000541094217816 */ /* 0x000fc60000000095 */
[----:B------:R-:W-:-:S05]  /*9890*/  IMAD.WIDE.U32 R128, R128, 0x10000, RZ ;  /* 0x0001000080807825 */ /* 0x000fca00078e00ff */
[----:B------:R-:W-:Y:S02]  /*98a0*/  LOP3.LUT R129, R33, R129, RZ, 0xfc, !PT ;  /* 0x0000008121817212 */ /* 0x000fe400078efcff */
[----:B------:R-:W-:Y:S01]  /*98b0*/  LOP3.LUT R128, R128, 0xffff, R146, 0xf8, !PT ;  /* 0x0000ffff80807812 */ /* 0x000fe200078ef892 */
[----:B0-----:R-:W-:-:S05]  /*98c0*/  IMAD.WIDE.U32 R132, R131, 0x8, R132 ;  /* 0x0000000883847825 */ /* 0x001fca00078e0084 */
[----:B------:R3:W-:Y:S02]  /*98d0*/  STG.E.64 desc[UR10][R132.64], R128 ;  /* 0x0000008084007986 */ /* 0x0007e4000c101b0a */
.L_x_4817:
[----:B------:R-:W-:Y:S05]  /*98e0*/  BSYNC.RECONVERGENT B0 ;  /* 0x0000000000007941 */ /* 0x000fea0003800200 */
.L_x_4816:
[----:B0123--:R-:W0:Y:S01]  /*98f0*/  LDC.64 R128, c[0x0][0x380] ;  /* 0x0000e000ff807b82 */ /* 0x00fe220000000a00 */
[----:B------:R-:W-:Y:S01]  /*9900*/  UPLOP3.LUT UP1, UPT, UPT, UPT, UP1, 0x40, 0x4 ;  /* 0x000000000004789c */ /* 0x000fe20003f2e810 */
[----:B0-----:R-:W-:-:S04]  /*9910*/  IADD3 R5, PT, PT, R5, R128, RZ ;  /* 0x0000008005057210 */ /* 0x001fc80007ffe0ff */
[----:B------:R-:W-:-:S13]  /*9920*/  ISETP.GE.AND P3, PT, R5, R129, PT ;  /* 0x000000810500720c */ /* 0x000fda0003f66270 */
[----:B------:R-:W-:Y:S05]  /*9930*/  @!P3 BRA `(.L_x_4828) ;  /* 0xffffff700054b947 */ /* 0x000fea000383ffff */
.L_x_4719:
[----:B------:R-:W0:Y:S01]  /*9940*/  S2UR UR4, SR_CTAID.X ;  /* 0x00000000000479c3 */ /* 0x000e220000002500 */
[----:B------:R-:W-:Y:S02]  /*9950*/  ISETP.NE.AND P6, PT, R145, RZ, PT ;  /* 0x000000ff9100720c */ /* 0x000fe40003fc5270 */
[----:B------:R-:W-:Y:S02]  /*9960*/  ISETP.NE.AND P5, PT, R150, RZ, PT ;  /* 0x000000ff9600720c */ /* 0x000fe40003fa5270 */
[----:B------:R-:W-:Y:S02]  /*9970*/  ISETP.NE.AND P4, PT, R151, RZ, PT ;  /* 0x000000ff9700720c */ /* 0x000fe40003f85270 */
[----:B------:R-:W-:Y:S01]  /*9980*/  ISETP.NE.AND P3, PT, R209, RZ, PT ;  /* 0x000000ffd100720c */ /* 0x000fe20003f65270 */
        /* <DEDUP_REMOVED lines=52> */
.L_x_4829:
        /* <DEDUP_REMOVED lines=11> */
.L_x_14357:


//--------------------- .text._ZN10layer_norm22ln_bwd_finalize_kernelINS_22Kernel_traits_finalizeILj7168E13__nv_bfloat16S2_fS2_fjLb0ELj1024ELj4ENS_18Kernel_traits_baseILj7168ES2_S2_fS2_fjLj1024EEEEELb0ELb1EEEvNS_9BwdParamsE --------------------------
	.section	.text._ZN10layer_norm22ln_bwd_finalize_kernelINS_22Kernel_traits_finalizeILj7168E13__nv_bfloat16S2_fS2_fjLb0ELj1024ELj4ENS_18Kernel_traits_baseILj7168ES2_S2_fS2_fjLj1024EEEEELb0ELb1EEEvNS_9BwdParamsE,"ax",@progbits
	.align	128
        .global         _ZN10layer_norm22ln_bwd_finalize_kernelINS_22Kernel_traits_finalizeILj7168E13__nv_bfloat16S2_fS2_fjLb0ELj1024ELj4ENS_18Kernel_traits_baseILj7168ES2_S2_fS2_fjLj1024EEEEELb0ELb1EEEvNS_9BwdParamsE
        .type           _ZN10layer_norm22ln_bwd_finalize_kernelINS_22Kernel_traits_finalizeILj7168E13__nv_bfloat16S2_fS2_fjLb0ELj1024ELj4ENS_18Kernel_traits_baseILj7168ES2_S2_fS2_fjLj1024EEEEELb0ELb1EEEvNS_9BwdParamsE,@function
        .size           _ZN10layer_norm22ln_bwd_finalize_kernelINS_22Kernel_traits_finalizeILj7168E13__nv_bfloat16S2_fS2_fjLb0ELj1024ELj4ENS_18Kernel_traits_baseILj7168ES2_S2_fS2_fjLj1024EEEEELb0ELb1EEEvNS_9BwdParamsE,(.L_x_14358 - _ZN10layer_norm22ln_bwd_finalize_kernelINS_22Kernel_traits_finalizeILj7168E13__nv_bfloat16S2_fS2_fjLb0ELj1024ELj4ENS_18Kernel_traits_baseILj7168ES2_S2_fS2_fjLj1024EEEEELb0ELb1EEEvNS_9BwdParamsE)
        .other          _ZN10layer_norm22ln_bwd_finalize_kernelINS_22Kernel_traits_finalizeILj7168E13__nv_bfloat16S2_fS2_fjLb0ELj1024ELj4ENS_18Kernel_traits_baseILj7168ES2_S2_fS2_fjLj1024EEEEELb0ELb1EEEvNS_9BwdParamsE,@"STO_CUDA_ENTRY STV_DEFAULT"
_ZN10layer_norm22ln_bwd_finalize_kernelINS_22Kernel_traits_finalizeILj7168E13__nv_bfloat16S2_fS2_fjLb0ELj1024ELj4ENS_18Kernel_traits_baseILj7168ES2_S2_fS2_fjLj1024EEEEELb0ELb1EEEvNS_9BwdParamsE:
.text._ZN10layer_norm22ln_bwd_finalize_kernelINS_22Kernel_traits_finalizeILj7168E13__nv_bfloat16S2_fS2_fjLb0ELj1024ELj4ENS_18Kernel_traits_baseILj7168ES2_S2_fS2_fjLj1024EEEEELb0ELb1EEEvNS_9BwdParamsE:
        /* <DEDUP_REMOVED lines=81> */
.L_x_4834:
        /* <DEDUP_REMOVED lines=118> */
.L_x_4833:
[----:B------:R-:W-:Y:S05]  /*0c70*/  BSYNC.RECONVERGENT B1 ;  /* 0x0000000000017941 */ /* 0x000fea0003800200 */
.L_x_4832:
        /* <DEDUP_REMOVED lines=77> */
.L_x_4836:
[----:B------:R-:W-:Y:S05]  /*1150*/  BSYNC.RECONVERGENT B1 ;  /* 0x0000000000017941 */ /* 0x000fea0003800200 */
.L_x_4835:
        /* <DEDUP_REMOVED lines=38> */
.L_x_4838:
[----:B------:R-:W-:Y:S05]  /*13c0*/  BSYNC.RECONVERGENT B1 ;  /* 0x0000000000017941 */ /* 0x000fea0003800200 */
.L_x_4837:
        /* <DEDUP_REMOVED lines=8> */
.L_x_4839:
        /* <DEDUP_REMOVED lines=10> */
.L_x_4831:
[----:B------:R-:W-:Y:S05]  /*14f0*/  BSYNC.RECONVERGENT B0 ;  /* 0x0000000000007941 */ /* 0x000fea0003800200 */
.L_x_4830:
        /* <DEDUP_REMOVED lines=57> */
.L_x_4840:
        /* <DEDUP_REMOVED lines=15> */
.L_x_14358:


//--------------------- .text._ZN10layer_norm13ln_bwd_kernelINS_13Kernel_traitsI13__nv_bfloat16S2_fS2_fjLj7168ELj1ELj1ELj8ELj8ENS_18Kernel_traits_baseILj7168ES2_S2_fS2_fjLj256EEEEELb1ELb0ELb1ELb1EEEvNS_9BwdParamsE --------------------------
	.section	.text._ZN10layer_norm13ln_bwd_kernelINS_13Kernel_traitsI13__nv_bfloat16S2_fS2_fjLj7168ELj1ELj1ELj8ELj8ENS_18Kernel_traits_baseILj7168ES2_S2_fS2_fjLj256EEEEELb1ELb0ELb1ELb1EEEvNS_9BwdParamsE,"ax",@progbits
	.align	128
        .global         _ZN10layer_norm13ln_bwd_kernelINS_13Kernel_traitsI13__nv_bfloat16S2_fS2_fjLj7168ELj1ELj1ELj8ELj8ENS_18Kernel_traits_baseILj7168ES2_S2_fS2_fjLj256EEEEELb1ELb0ELb1ELb1EEEvNS_9BwdParamsE
        .type           _ZN10layer_norm13ln_bwd_kernelINS_13Kernel_traitsI13__nv_bfloat16S2_fS2_fjLj7168ELj1ELj1ELj8ELj8ENS_18Kernel_traits_baseILj7168ES2_S2_fS2_fjLj256EEEEELb1ELb0ELb1ELb1EEEvNS_9BwdParamsE,@function
        .size           _ZN10layer_norm13ln_bwd_kernelINS_13Kernel_traitsI13__nv_bfloat16S2_fS2_fjLj7168ELj1ELj1ELj8ELj8ENS_18Kernel_traits_baseILj7168ES2_S2_fS2_fjLj256EEEEELb1ELb0ELb1ELb1EEEvNS_9BwdParamsE,(.L_x_14359 - _ZN10layer_norm13ln_bwd_kernelINS_13Kernel_traitsI13__nv_bfloat16S2_fS2_fjLj7168ELj1ELj1ELj8ELj8ENS_18Kernel_traits_baseILj7168ES2_S2_fS2_fjLj256EEEEELb1ELb0ELb1ELb1EEEvNS_9BwdParamsE)
        .other          _ZN10layer_norm13ln_bwd_kernelINS_13Kernel_traitsI13__nv_bfloat16S2_fS2_fjLj7168ELj1ELj1ELj8ELj8ENS_18Kernel_traits_baseILj7168ES2_S2_fS2_fjLj256EEEEELb1ELb0ELb1ELb1EEEvNS_9BwdParamsE,@"STO_CUDA_ENTRY STV_DEFAULT"
_ZN10layer_norm13ln_bwd_kernelINS_13Kernel_traitsI13__nv_bfloat16S2_fS2_fjLj7168ELj1ELj1ELj8ELj8ENS_18Kernel_traits_baseILj7168ES2_S2_fS2_fjLj256EEEEELb1ELb0ELb1ELb1EEEvNS_9BwdParamsE:
.text._ZN10layer_norm13ln_bwd_kernelINS_13Kernel_traitsI13__nv_bfloat16S2_fS2_fjLj7168ELj1ELj1ELj8ELj8ENS_18Kernel_traits_baseILj7168ES2_S2_fS2_fjLj256EEEEELb1ELb0ELb1ELb1EEEvNS_9BwdParamsE:
        /* <DEDUP_REMOVED lines=53> */
.L_x_4925:
[----:B------:R-:W1:Y:S08]  /*0350*/  LDC.64 R94, c[0x0][0x3f8] ;  /* 0x0000fe00ff5e7b82 */ /* 0x000e700000000a00 */
[----:B-----5:R-:W2:Y:S08]  /*0360*/  LDC.64 R122, c[0x0][0x3c8] ;  /* 0x0000f200ff7a7b82 */ /* 0x020eb00000000a00 */
[----:B------:R-:W3:Y:S01]  /*0370*/  LDC.64 R96, c[0x0][0x3f0] ;  /* 0x0000fc00ff607b82 */ /* 0x000ee20000000a00 */
[----:B-1----:R-:W-:-:S07]  /*0380*/  IMAD.WIDE R94, R0, 0x4, R94 ;  /* 0x00000004005e7825 */ /* 0x002fce00078e025e */
[----:B------:R-:W1:Y:S01]  /*0390*/  LDC.64 R92, c[0x0][0x3c0] ;  /* 0x0000f000ff5c7b82 */ /* 0x000e620000000a00 */
[----:B0-----:R-:W4:Y:S01]  /*03a0*/  LDG.E R2, desc[UR12][R94.64] ;  /* 0x0000000c5e027981 */ /* 0x001f22000c1e1900 */
[----:B--2---:R-:W-:-:S06]  /*03b0*/  IMAD.WIDE R122, R0, 0x4, R122 ;  /* 0x00000004007a7825 */ /* 0x004fcc00078e027a */
[----:B-----5:R0:W5:Y:S01]  /*03c0*/  LDG.E R122, desc[UR12][R122.64] ;  /* 0x0000000c7a7a7981 */ /* 0x020162000c1e1900 */
[----:B---3--:R-:W-:-:S05]  /*03d0*/  IMAD.WIDE R96, R0, 0x4, R96 ;  /* 0x0000000400607825 */ /* 0x008fca00078e0260 */
[----:B------:R0:W5:Y:S01]  /*03e0*/  LDG.E R191, desc[UR12][R96.64] ;  /* 0x0000000c60bf7981 */ /* 0x000162000c1e1900 */
[----:B----4-:R-:W-:-:S13]  /*03f0*/  ISETP.GE.AND P3, PT, R2, 0x1, PT ;  /* 0x000000010200780c */ /* 0x010fda0003f66270 */
[----:B01----:R-:W-:Y:S05]  /*0400*/  @!P3 BRA `(.L_x_4842) ;  /* 0x000000180050b947 */ /* 0x003fea0003800000 */
[----:B------:R-:W0:Y:S01]  /*0410*/  LDC R125, c[0x0][0x388] ;  /* 0x0000e200ff7d7b82 */ /* 0x000e220000000800 */
[----:B------:R-:W1:Y:S01]  /*0420*/  S2R R153, SR_TID.X ;  /* 0x0000000000997919 */ /* 0x000e620000002100 */
[----:B------:R-:W-:Y:S01]  /*0430*/  IADD3 R96, PT, PT, R2, -0x1, RZ ;  /* 0xffffffff02607810 */ /* 0x000fe20007ffe0ff */
[----:B------:R-:W-:-:S05]  /*0440*/  IMAD.WIDE R92, R0, 0x4, R92 ;  /* 0x00000004005c7825 */ /* 0x000fca00078e025c */
[----:B------:R-:W2:Y:S08]  /*0450*/  LDC.64 R94, c[0x0][0x3a8] ;  /* 0x0000ea00ff5e7b82 */ /* 0x000eb00000000a00 */
[----:B------:R-:W3:Y:S01]  /*0460*/  LDC.64 R126, c[0x0][0x428] ;  /* 0x00010a00ff7e7b82 */ /* 0x000ee20000000a00 */
[-C--:B0-----:R-:W-:Y:S01]  /*0470*/  IMAD R3, R0, R125.reuse, RZ ;  /* 0x0000007d00037224 */ /* 0x081fe200078e02ff */
[----:B-----5:R-:W-:Y:S01]  /*0480*/  ISETP.GE.AND P2, PT, R191, 0x1, PT ;  /* 0x00000001bf00780c */ /* 0x020fe20003f46270 */
[----:B------:R-:W-:-:S05]  /*0490*/  IMAD R97, R96, R125, RZ ;  /* 0x0000007d60617224 */ /* 0x000fca00078e02ff */
[----:B------:R-:W0:Y:S01]  /*04a0*/  LDC.64 R172, c[0x0][0x3b0] ;  /* 0x0000ec00ffac7b82 */ /* 0x000e220000000a00 */
[----:B------:R-:W-:Y:S02]  /*04b0*/  SHF.R.S32.HI R96, RZ, 0x1f, R3 ;  /* 0x0000001fff607819 */ /* 0x000fe40000011403 */
[----:B------:R-:W-:Y:S02]  /*04c0*/  SHF.R.S32.HI R98, RZ, 0x1f, R97 ;  /* 0x0000001fff627819 */ /* 0x000fe40000011461 */
[----:B------:R-:W-:Y:S02]  /*04d0*/  LEA.HI R96, R96, R3, RZ, 0x2 ;  /* 0x0000000360607211 */ /* 0x000fe400078f10ff */
[----:B------:R-:W-:Y:S01]  /*04e0*/  LEA.HI R98, R98, R97, RZ, 0x2 ;  /* 0x0000006162627211 */ /* 0x000fe200078f10ff */
[----:B------:R4:W3:Y:S01]  /*04f0*/  LDG.E R3, desc[UR12][R92.64] ;  /* 0x0000000c5c037981 */ /* 0x0008e2000c1e1900 */
[-C--:B-1----:R-:W-:Y:S02]  /*0500*/  LEA.HI.SX32 R152, R96, R153.reuse, 0x1e ;  /* 0x0000009960987211 */ /* 0x082fe400078ff2ff */
[----:B------:R-:W-:-:S02]  /*0510*/  LEA.HI.SX32 R97, R98, R153, 0x1e ;  /* 0x0000009962617211 */ /* 0x000fc400078ff2ff */
[C---:B------:R-:W-:Y:S02]  /*0520*/  IADD3 R197, PT, PT, R152.reuse, 0x400, RZ ;  /* 0x0000040098c57810 */ /* 0x040fe40007ffe0ff */
[C---:B------:R-:W-:Y:S02]  /*0530*/  IADD3 R149, PT, PT, R97.reuse, 0x100, RZ ;  /* 0x0000010061957810 */ /* 0x040fe40007ffe0ff */
[C---:B------:R-:W-:Y:S02]  /*0540*/  IADD3 R151, PT, PT, R97.reuse, 0x200, RZ ;  /* 0x0000020061977810 */ /* 0x040fe40007ffe0ff */
[C---:B------:R-:W-:Y:S02]  /*0550*/  IADD3 R147, PT, PT, R97.reuse, 0x300, RZ ;  /* 0x0000030061937810 */ /* 0x040fe40007ffe0ff */
[C---:B------:R-:W-:Y:S02]  /*0560*/  IADD3 R143, PT, PT, R97.reuse, 0x400, RZ ;  /* 0x00000400618f7810 */ /* 0x040fe40007ffe0ff */
[C---:B------:R-:W-:Y:S01]  /*0570*/  IADD3 R141, PT, PT, R97.reuse, 0x500, RZ ;  /* 0x00000500618d7810 */ /* 0x040fe20007ffe0ff */
[----:B--2---:R-:W-:Y:S01]  /*0580*/  IMAD.WIDE.U32 R128, R152, 0x10, R94 ;  /* 0x0000001098807825 */ /* 0x004fe200078e005e */
[----:B----4-:R-:W-:-:S02]  /*0590*/  IADD3 R93, PT, PT, R97, 0x600, RZ ;  /* 0x00000600615d7810 */ /* 0x010fc40007ffe0ff */
[C---:B------:R-:W-:Y:S01]  /*05a0*/  IADD3 R201, PT, PT, R152.reuse, 0x600, RZ ;  /* 0x0000060098c97810 */ /* 0x040fe20007ffe0ff */
[--C-:B---3--:R-:W-:Y:S01]  /*05b0*/  IMAD.WIDE.U32 R144, R97, 0x8, R126.reuse ;  /* 0x0000000861907825 */ /* 0x108fe200078e007e */
[C---:B------:R-:W-:Y:S01]  /*05c0*/  IADD3 R185, PT, PT, R152.reuse, 0x100, RZ ;  /* 0x0000010098b97810 */ /* 0x040fe20007ffe0ff */
[----:B------:R-:W2:Y:S02]  /*05d0*/  LDG.E.128 R128, desc[UR12][R128.64] ;  /* 0x0000000c80807981 */ /* 0x000ea4000c1e1d00 */
[--C-:B------:R-:W-:Y:S01]  /*05e0*/  IMAD.WIDE.U32 R148, R149, 0x8, R126.reuse ;  /* 0x0000000895947825 */ /* 0x100fe200078e007e */
[C---:B------:R-:W-:Y:S01]  /*05f0*/  IADD3 R193, PT, PT, R152.reuse, 0x200, RZ ;  /* 0x0000020098c17810 */ /* 0x040fe20007ffe0ff */
[----:B------:R-:W3:Y:S02]  /*0600*/  LDG.E.64 R144, desc[UR12][R144.64] ;  /* 0x0000000c90907981 */ /* 0x000ee4000c1e1b00 */
[--C-:B------:R-:W-:Y:S01]  /*0610*/  IMAD.WIDE.U32 R150, R151, 0x8, R126.reuse ;  /* 0x0000000897967825 */ /* 0x100fe200078e007e */
[C---:B------:R-:W-:Y:S01]  /*0620*/  IADD3 R195, PT, PT, R152.reuse, 0x300, RZ ;  /* 0x0000030098c37810 */ /* 0x040fe20007ffe0ff */
[----:B------:R-:W4:Y:S02]  /*0630*/  LDG.E.64 R148, desc[UR12][R148.64] ;  /* 0x0000000c94947981 */ /* 0x000f24000c1e1b00 */
[----:B------:R-:W-:Y:S01]  /*0640*/  IMAD.WIDE.U32 R146, R147, 0x8, R126 ;  /* 0x0000000893927825 */ /* 0x000fe200078e007e */
[----:B------:R-:W-:Y:S01]  /*0650*/  IADD3 R199, PT, PT, R152, 0x500, RZ ;  /* 0x0000050098c77810 */ /* 0x000fe20007ffe0ff */
[----:B------:R-:W4:Y:S02]  /*0660*/  LDG.E.64 R150, desc[UR12][R150.64] ;  /* 0x0000000c96967981 */ /* 0x000f24000c1e1b00 */
[----:B------:R-:W-:-:S02]  /*0670*/  IMAD.WIDE.U32 R100, R197, 0x10, R94 ;  /* 0x00000010c5647825 */ /* 0x000fc400078e005e */
[----:B------:R-:W4:Y:S02]  /*0680*/  LDG.E.64 R146, desc[UR12][R146.64] ;  /* 0x0000000c92927981 */ /* 0x000f24000c1e1b00 */
[--C-:B------:R-:W-:Y:S02]  /*0690*/  IMAD.WIDE.U32 R142, R143, 0x8, R126.reuse ;  /* 0x000000088f8e7825 */ /* 0x100fe400078e007e */
[----:B------:R-:W4:Y:S02]  /*06a0*/  LDG.E.128 R100, desc[UR12][R100.64] ;  /* 0x0000000c64647981 */ /* 0x000f24000c1e1d00 */
[--C-:B------:R-:W-:Y:S02]  /*06b0*/  IMAD.WIDE.U32 R140, R141, 0x8, R126.reuse ;  /* 0x000000088d8c7825 */ /* 0x100fe400078e007e */
[----:B------:R-:W4:Y:S02]  /*06c0*/  LDG.E.64 R142, desc[UR12][R142.64] ;  /* 0x0000000c8e8e7981 */ /* 0x000f24000c1e1b00 */
[----:B------:R-:W-:-:S02]  /*06d0*/  IMAD.WIDE.U32 R126, R93, 0x8, R126 ;  /* 0x000000085d7e7825 */ /* 0x000fc400078e007e */
[----:B------:R-:W4:Y:S02]  /*06e0*/  LDG.E.64 R140, desc[UR12][R140.64] ;  /* 0x0000000c8c8c7981 */ /* 0x000f24000c1e1b00 */
[--C-:B------:R-:W-:Y:S02]  /*06f0*/  IMAD.WIDE.U32 R92, R201, 0x10, R94.reuse ;  /* 0x00000010c95c7825 */ /* 0x100fe400078e005e */
[----:B------:R-:W4:Y:S02]  /*0700*/  LDG.E.64 R126, desc[UR12][R126.64] ;  /* 0x0000000c7e7e7981 */ /* 0x000f24000c1e1b00 */
[----:B------:R-:W-:-:S04]  /*0710*/  IMAD.WIDE.U32 R132, R185, 0x10, R94 ;  /* 0x00000010b9847825 */ /* 0x000fc800078e005e */
[--C-:B------:R-:W-:Y:S02]  /*0720*/  IMAD.WIDE.U32 R136, R193, 0x10, R94.reuse ;  /* 0x00000010c1887825 */ /* 0x100fe400078e005e */
[----:B------:R-:W4:Y:S02]  /*0730*/  LDG.E.128 R132, desc[UR12][R132.64] ;  /* 0x0000000c84847981 */ /* 0x000f24000c1e1d00 */
[--C-:B------:R-:W-:Y:S02]  /*0740*/  IMAD.WIDE.U32 R104, R195, 0x10, R94.reuse ;  /* 0x00000010c3687825 */ /* 0x100fe400078e005e */
[----:B------:R-:W4:Y:S02]  /*0750*/  LDG.E.128 R136, desc[UR12][R136.64] ;  /* 0x0000000c88887981 */ /* 0x000f24000c1e1d00 */
[----:B------:R-:W-:Y:S02]  /*0760*/  IMAD.WIDE.U32 R96, R199, 0x10, R94 ;  /* 0x00000010c7607825 */ /* 0x000fe400078e005e */
[----:B------:R-:W4:Y:S04]  /*0770*/  LDG.E.128 R92, desc[UR12][R92.64] ;  /* 0x0000000c5c5c7981 */ /* 0x000f28000c1e1d00 */
[----:B------:R-:W4:Y:S04]  /*0780*/  LDG.E.128 R104, desc[UR12][R104.64] ;  /* 0x0000000c68687981 */ /* 0x000f28000c1e1d00 */
[----:B------:R-:W4:Y:S01]  /*0790*/  LDG.E.128 R96, desc[UR12][R96.64] ;  /* 0x0000000c60607981 */ /* 0x000f22000c1e1d00 */
[----:B------:R-:W-:-:S02]  /*07a0*/  MOV R189, UR7 ;  /* 0x0000000700bd7c02 */ /* 0x000fc40008000f00 */
[----:B------:R-:W-:-:S04]  /*07b0*/  ISETP.NE.U32.AND P0, PT, RZ, UR6, PT ;  /* 0x00000006ff007c0c */ /* 0x000fc8000bf05070 */
[----:B------:R-:W-:Y:S02]  /*07c0*/  ISETP.NE.AND.EX P0, PT, R189, RZ, PT, P0 ;  /* 0x000000ffbd00720c */ /* 0x000fe40003f05300 */
[----:B------:R-:W-:-:S05]  /*07d0*/  @P2 IADD3 R123, PT, PT, R191, -0x1, RZ ;  /* 0xffffffffbf7b2810 */ /* 0x000fca0007ffe0ff */
[----:B------:R-:W-:-:S05]  /*07e0*/  @P2 IMAD R123, R123, R125, RZ ;  /* 0x0000007d7b7b2224 */ /* 0x000fca00078e02ff */
[----:B------:R-:W-:Y:S01]  /*07f0*/  @P2 SHF.R.S32.HI R124, RZ, 0x1f, R123 ;  /* 0x0000001fff7c2819 */ /* 0x000fe2000001147b */
[----:B------:R-:W1:Y:S03]  /*0800*/  @P0 LDC.64 R154, c[0x0][0x438] ;  /* 0x00010e00ff9a0b82 */ /* 0x000e660000000a00 */
[----:B------:R-:W-:-:S05]  /*0810*/  @P2 LEA.HI R124, R124, R123, RZ, 0x2 ;  /* 0x0000007b7c7c2211 */ /* 0x000fca00078f10ff */
[----:B------:R-:W1:Y:S01]  /*0820*/  @P0 LDC.64 R178, c[0x0][0x438] ;  /* 0x00010e00ffb20b82 */ /* 0x000e620000000a00 */
[----:B------:R-:W-:-:S07]  /*0830*/  MOV R123, RZ ;  /* 0x000000ff007b7202 */ /* 0x000fce0000000f00 */
[----:B------:R-:W1:Y:S01]  /*0840*/  @P0 LDC.64 R158, c[0x0][0x438] ;  /* 0x00010e00ff9e0b82 */ /* 0x000e620000000a00 */
[----:B------:R-:W-:-:S07]  /*0850*/  @P2 LEA.HI.SX32 R123, R124, R153, 0x1e ;  /* 0x000000997c7b2211 */ /* 0x000fce00078ff2ff */
[----:B------:R-:W1:Y:S08]  /*0860*/  @P0 LDC.64 R162, c[0x0][0x438] ;  /* 0x00010e00ffa20b82 */ /* 0x000e700000000a00 */
[----:B------:R-:W1:Y:S08]  /*0870*/  @P0 LDC.64 R166, c[0x0][0x438] ;  /* 0x00010e00ffa60b82 */ /* 0x000e700000000a00 */
[----:B------:R-:W1:Y:S01]  /*0880*/  @P0 LDC.64 R176, c[0x0][0x438] ;  /* 0x00010e00ffb00b82 */ /* 0x000e620000000a00 */
[----:B------:R-:W-:-:S02]  /*0890*/  IADD3 R161, PT, PT, R123, 0x200, RZ ;  /* 0x000002007ba17810 */ /* 0x000fc40007ffe0ff */
[----:B------:R-:W-:-:S03]  /*08a0*/  IADD3 R157, PT, PT, R123, 0x100, RZ ;  /* 0x000001007b9d7810 */ /* 0x000fc60007ffe0ff */
[--C-:B0-----:R-:W-:Y:S02]  /*08b0*/  IMAD.WIDE.U32 R160, R161, 0x4, R172.reuse ;  /* 0x00000004a1a07825 */ /* 0x101fe400078e00ac */
[----:B------:R-:W0:Y:S01]  /*08c0*/  @P0 LDC.64 R174, c[0x0][0x438] ;  /* 0x00010e00ffae0b82 */ /* 0x000e220000000a00 */
[----:B------:R-:W-:Y:S01]  /*08d0*/  ISETP.NE.AND P1, PT, RZ, UR11, PT ;  /* 0x0000000bff007c0c */ /* 0x000fe2000bf25270 */
[--C-:B------:R-:W-:Y:S01]  /*08e0*/  IMAD.WIDE.U32 R156, R157, 0x4, R172.reuse ;  /* 0x000000049d9c7825 */ /* 0x100fe200078e00ac */
[----:B------:R1:W5:Y:S01]  /*08f0*/  LDG.E R187, desc[UR12][R160.64] ;  /* 0x0000000ca0bb7981 */ /* 0x000362000c1e1900 */
[C---:B------:R-:W-:Y:S02]  /*0900*/  IADD3 R165, PT, PT, R123.reuse, 0x300, RZ ;  /* 0x000003007ba57810 */ /* 0x040fe40007ffe0ff */
[C---:B------:R-:W-:Y:S01]  /*0910*/  IMAD.WIDE.U32 R124, R123.reuse, 0x4, R172 ;  /* 0x000000047b7c7825 */ /* 0x040fe200078e00ac */
[C---:B------:R-:W-:Y:S01]  /*0920*/  IADD3 R169, PT, PT, R123.reuse, 0x400, RZ ;  /* 0x000004007ba97810 */ /* 0x040fe20007ffe0ff */
[----:B------:R0:W5:Y:S01]  /*0930*/  LDG.E R188, desc[UR12][R156.64] ;  /* 0x0000000c9cbc7981 */ /* 0x000162000c1e1900 */
[C---:B------:R-:W-:Y:S01]  /*0940*/  IADD3 R171, PT, PT, R123.reuse, 0x500, RZ ;  /* 0x000005007bab7810 */ /* 0x040fe20007ffe0ff */
[----:B-1----:R-:W-:Y:S01]  /*0950*/  @P0 IMAD.WIDE.U32 R152, R152, 0x10, R154 ;  /* 0x0000001098980825 */ /* 0x002fe200078e009a */
[----:B------:R-:W-:Y:S01]  /*0960*/  IADD3 R123, PT, PT, R123, 0x600, RZ ;  /* 0x000006007b7b7810 */ /* 0x000fe20007ffe0ff */
[----:B------:R-:W5:Y:S02]  /*0970*/  LDG.E R190, desc[UR12][R124.64] ;  /* 0x0000000c7cbe7981 */ /* 0x000f64000c1e1900 */
[----:B------:R-:W-:-:S02]  /*0980*/  @P0 IMAD.WIDE.U32 R160, R201, 0x10, R178 ;  /* 0x00000010c9a00825 */ /* 0x000fc400078e00b2 */
[----:B------:R-:W5:Y:S02]  /*0990*/  @P0 LDG.E.128 R28, desc[UR12][R152.64] ;  /* 0x0000000c981c0981 */ /* 0x000f64000c1e1d00 */
[----:B------:R-:W-:Y:S02]  /*09a0*/  @P0 IMAD.WIDE.U32 R154, R185, 0x10, R158 ;  /* 0x00000010b99a0825 */ /* 0x000fe400078e009e */
[----:B------:R-:W5:Y:S02]  /*09b0*/  @P0 LDG.E.128 R4, desc[UR12][R160.64] ;  /* 0x0000000ca0040981 */ /* 0x000f64000c1e1d00 */
[----:B------:R-:W-:Y:S02]  /*09c0*/  @P0 IMAD.WIDE.U32 R158, R193, 0x10, R162 ;  /* 0x00000010c19e0825 */ /* 0x000fe400078e00a2 */
[----:B------:R-:W5:Y:S02]  /*09d0*/  @P0 LDG.E.128 R24, desc[UR12][R154.64] ;  /* 0x0000000c9a180981 */ /* 0x000f64000c1e1d00 */
[----:B------:R-:W-:-:S02]  /*09e0*/  @P0 IMAD.WIDE.U32 R162, R195, 0x10, R166 ;  /* 0x00000010c3a20825 */ /* 0x000fc400078e00a6 */
[----:B------:R-:W5:Y:S02]  /*09f0*/  @P0 LDG.E.128 R20, desc[UR12][R158.64] ;  /* 0x0000000c9e140981 */ /* 0x000f64000c1e1d00 */
[----:B0-----:R-:W-:Y:S02]  /*0a00*/  @P0 IMAD.WIDE.U32 R156, R199, 0x10, R176 ;  /* 0x00000010c79c0825 */ /* 0x001fe400078e00b0 */
[----:B------:R-:W5:Y:S02]  /*0a10*/  @P0 LDG.E.128 R16, desc[UR12][R162.64] ;  /* 0x0000000ca2100981 */ /* 0x000f64000c1e1d00 */
[--C-:B------:R-:W-:Y:S02]  /*0a20*/  IMAD.WIDE.U32 R164, R165, 0x4, R172.reuse ;  /* 0x00000004a5a47825 */ /* 0x100fe400078e00ac */
[----:B------:R-:W5:Y:S02]  /*0a30*/  @P0 LDG.E.128 R8, desc[UR12][R156.64] ;  /* 0x0000000c9c080981 */ /* 0x000f64000c1e1d00 */
[----:B------:R-:W-:-:S04]  /*0a40*/  IMAD.WIDE.U32 R168, R169, 0x4, R172 ;  /* 0x00000004a9a87825 */ /* 0x000fc800078e00ac */
[--C-:B------:R-:W-:Y:S01]  /*0a50*/  IMAD.WIDE.U32 R170, R171, 0x4, R172.reuse ;  /* 0x00000004abaa7825 */ /* 0x100fe200078e00ac */
[----:B------:R-:W5:Y:S03]  /*0a60*/  LDG.E R124, desc[UR12][R168.64] ;  /* 0x0000000ca87c7981 */ /* 0x000f66000c1e1900 */
[----:B------:R-:W-:Y:S01]  /*0a70*/  IMAD.WIDE.U32 R172, R123, 0x4, R172 ;  /* 0x000000047bac7825 */ /* 0x000fe200078e00ac */
[----:B------:R0:W5:Y:S04]  /*0a80*/  LDG.E R125, desc[UR12][R170.64] ;  /* 0x0000000caa7d7981 */ /* 0x000168000c1e1900 */
[----:B------:R1:W5:Y:S01]  /*0a90*/  LDG.E R186, desc[UR12][R172.64] ;  /* 0x0000000cacba7981 */ /* 0x000362000c1e1900 */
[----:B------:R-:W-:-:S03]  /*0aa0*/  @P0 IMAD.WIDE.U32 R166, R197, 0x10, R174 ;  /* 0x00000010c5a60825 */ /* 0x000fc600078e00ae */
[----:B------:R-:W5:Y:S04]  /*0ab0*/  LDG.E R123, desc[UR12][R164.64] ;  /* 0x0000000ca47b7981 */ /* 0x000f68000c1e1900 */
[----:B------:R1:W5:Y:S01]  /*0ac0*/  @P0 LDG.E.128 R12, desc[UR12][R166.64] ;  /* 0x0000000ca60c0981 */ /* 0x000362000c1e1d00 */
[----:B------:R-:W-:-:S05]  /*0ad0*/  FSEL R178, R3, RZ, !P1 ;  /* 0x000000ff03b27208 */ /* 0x000fca0004800000 */
[----:B--2---:R-:W-:Y:S01]  /*0ae0*/  FADD.FTZ R3, -R178, R128 ;  /* 0x00000080b2037221 */ /* 0x004fe20000010100 */
[----:B---3--:R-:W-:-:S03]  /*0af0*/  MOV R128, R144 ;  /* 0x0000009000807202 */ /* 0x008fc60000000f00 */
[----:B------:R-:W-:Y:S01]  /*0b00*/  FMUL.FTZ R3, R122, R3 ;  /* 0x000000037a037220 */ /* 0x000fe20000410000 */
[----:B0-----:R-:W-:Y:S01]  /*0b10*/  FADD.FTZ R171, -R178, R130 ;  /* 0x00000082b2ab7221 */ /* 0x001fe20000010100 */
[----:B------:R-:W-:Y:S01]  /*0b20*/  SHF.R.U64 R130, R144, 0x10, R145 ;  /* 0x0000001090827819 */ /* 0x000fe20000001291 */
[C---:B------:R-:W-:Y:S01]  /*0b30*/  FADD.FTZ R129, -R178.reuse, R129 ;  /* 0x00000081b2817221 */ /* 0x040fe20000010100 */
[C---:B------:R-:W-:Y:S01]  /*0b40*/  FADD.FTZ R175, -R178.reuse, R131 ;  /* 0x00000083b2af7221 */ /* 0x040fe20000010100 */
[C---:B----4-:R-:W-:Y:S01]  /*0b50*/  FADD.FTZ R157, -R178.reuse, R100 ;  /* 0x00000064b29d7221 */ /* 0x050fe20000010100 */
[C---:B------:R-:W-:Y:S01]  /*0b60*/  FADD.FTZ R159, -R178.reuse, R101 ;  /* 0x00000065b29f7221 */ /* 0x040fe20000010100 */
[C---:B------:R-:W-:Y:S01]  /*0b70*/  FADD.FTZ R161, -R178.reuse, R102 ;  /* 0x00000066b2a17221 */ /* 0x040fe20000010100 */
[----:B------:R-:W-:Y:S01]  /*0b80*/  FADD.FTZ R163, -R178, R103 ;  /* 0x00000067b2a37221 */ /* 0x000fe20000010100 */
[----:B------:R-:W-:Y:S02]  /*0b90*/  MOV R103, R126 ;  /* 0x0000007e00677202 */ /* 0x000fe40000000f00 */
[----:B------:R-:W-:-:S02]  /*0ba0*/  SHF.R.U64 R102, R126, 0x10, R127 ;  /* 0x000000107e667819 */ /* 0x000fc4000000127f */
[----:B------:R-:W-:Y:S02]  /*0bb0*/  MOV R100, R127 ;  /* 0x0000007f00647202 */ /* 0x000fe40000000f00 */
[----:B------:R-:W-:Y:S02]  /*0bc0*/  SHF.R.U32.HI R101, RZ, 0x10, R127 ;  /* 0x00000010ff657819 */ /* 0x000fe4000001167f */
[----:B------:R-:W-:Y:S02]  /*0bd0*/  SHF.L.U32 R126, R120, 0x10, RZ ;  /* 0x00000010787e7819 */ /* 0x000fe400000006ff */
[----:B------:R-:W-:Y:S01]  /*0be0*/  SHF.L.U32 R127, R128, 0x10, RZ ;  /* 0x00000010807f7819 */ /* 0x000fe200000006ff */
[----:B-1----:R-:W-:Y:S01]  /*0bf0*/  FADD.FTZ R173, -R178, R92 ;  /* 0x0000005cb2ad7221 */ /* 0x002fe20000010100 */
[----:B------:R-:W-:-:S03]  /*0c00*/  SHF.R.U64 R92, R120, 0x10, R121 ;  /* 0x00000010785c7819 */ /* 0x000fc60000001279 */
[-C--:B------:R-:W-:Y:S01]  /*0c10*/  FMUL.FTZ R126, R126, R127.reuse ;  /* 0x0000007f7e7e7220 */ /* 0x080fe20000410000 */
[----:B------:R-:W-:Y:S01]  /*0c20*/  FFMA.FTZ R32, R3, R127, R32 ;  /* 0x0000007f03207223 */ /* 0x000fe20000010020 */
[----:B------:R-:W-:Y:S01]  /*0c30*/  FADD.FTZ R60, R60, R127 ;  /* 0x0000007f3c3c7221 */ /* 0x000fe20000010000 */
[----:B------:R-:W-:Y:S01]  /*0c40*/  SHF.L.U32 R127, R92, 0x10, RZ ;  /* 0x000000105c7f7819 */ /* 0x000fe200000006ff */
[----:B------:R-:W-:Y:S01]  /*0c50*/  FADD.FTZ R177, -R178, R94 ;  /* 0x0000005eb2b17221 */ /* 0x000fe20000010100 */
[----:B------:R-:W-:Y:S01]  /*0c60*/  SHF.L.U32 R92, R130, 0x10, RZ ;  /* 0x00000010825c7819 */ /* 0x000fe200000006ff */
[----:B------:R-:W-:Y:S01]  /*0c70*/  FMUL.FTZ R128, R122, R129 ;  /* 0x000000817a807220 */ /* 0x000fe20000410000 */
[----:B------:R-:W-:Y:S02]  /*0c80*/  MOV R131, R145 ;  /* 0x0000009100837202 */ /* 0x000fe40000000f00 */
[----:B------:R-:W-:Y:S02]  /*0c90*/  SHF.R.U32.HI R94, RZ, 0x10, R121 ;  /* 0x00000010ff5e7819 */ /* 0x000fe40000011679 */
[----:B------:R-:W-:Y:S01]  /*0ca0*/  SHF.R.U32.HI R176, RZ, 0x10, R145 ;  /* 0x00000010ffb07819 */ /* 0x000fe20000011691 */
[-C--:B------:R-:W-:Y:S01]  /*0cb0*/  FMUL.FTZ R127, R127, R92.reuse ;  /* 0x0000005c7f7f7220 */ /* 0x080fe20000410000 */
[----:B------:R-:W-:Y:S01]  /*0cc0*/  FFMA.FTZ R33, R128, R92, R33 ;  /* 0x0000005c80217223 */ /* 0x000fe20000010021 */
[----:B------:R-:W-:Y:S01]  /*0cd0*/  FADD.FTZ R61, R61, R92 ;  /* 0x0000005c3d3d7221 */ /* 0x000fe20000010000 */
[----:B------:R-:W-:Y:S01]  /*0ce0*/  SHF.L.U32 R130, R121, 0x10, RZ ;  /* 0x0000001079827819 */ /* 0x000fe200000006ff */
[----:B------:R-:W-:Y:S01]  /*0cf0*/  FMUL.FTZ R129, R122, R171 ;  /* 0x000000ab7a817220 */ /* 0x000fe20000410000 */
[----:B------:R-:W-:-:S02]  /*0d00*/  SHF.L.U32 R131, R131, 0x10, RZ ;  /* 0x0000001083837819 */ /* 0x000fc400000006ff */
[----:B------:R-:W-:Y:S01]  /*0d10*/  SHF.L.U32 R92, R94, 0x10, RZ ;  /* 0x000000105e5c7819 */ /* 0x000fe200000006ff */
[----:B------:R-:W-:Y:S01]  /*0d20*/  FADD.FTZ R195, -R178, R137 ;  /* 0x00000089b2c37221 */ /* 0x000fe20000010100 */
[----:B------:R-:W-:Y:S01]  /*0d30*/  SHF.L.U32 R94, R176, 0x10, RZ ;  /* 0x00000010b05e7819 */ /* 0x000fe200000006ff */
[----:B------:R-:W-:Y:S01]  /*0d40*/  FADD.FTZ R167, -R178, R133 ;  /* 0x00000085b2a77221 */ /* 0x000fe20000010100 */
[----:B------:R-:W-:Y:S02]  /*0d50*/  SHF.R.U64 R174, R148, 0x10, R149 ;  /* 0x0000001094ae7819 */ /* 0x000fe40000001295 */
[----:B------:R-:W-:Y:S01]  /*0d60*/  SHF.R.U64 R137, R118, 0x10, R119 ;  /* 0x0000001076897819 */ /* 0x000fe20000001277 */
[-C--:B------:R-:W-:Y:S01]  /*0d70*/  FMUL.FTZ R130, R130, R131.reuse ;  /* 0x0000008382827220 */ /* 0x080fe20000410000 */
[----:B------:R-:W-:Y:S01]  /*0d80*/  MOV R133, R148 ;  /* 0x0000009400857202 */ /* 0x000fe20000000f00 */
[----:B------:R-:W-:Y:S01]  /*0d90*/  FFMA.FTZ R34, R129, R131, R34 ;  /* 0x0000008381227223 */ /* 0x000fe20000010022 */
[----:B------:R-:W-:Y:S01]  /*0da0*/  MOV R148, R150 ;  /* 0x0000009600947202 */ /* 0x000fe20000000f00 */
[----:B------:R-:W-:Y:S01]  /*0db0*/  FADD.FTZ R62, R62, R131 ;  /* 0x000000833e3e7221 */ /* 0x000fe20000010000 */
[--C-:B------:R-:W-:Y:S01]  /*0dc0*/  SHF.R.U64 R170, R150, 0x10, R151.reuse ;  /* 0x0000001096aa7819 */ /* 0x100fe20000001297 */
[----:B------:R-:W-:Y:S01]  /*0dd0*/  FMUL.FTZ R131, R92, R94 ;  /* 0x0000005e5c837220 */ /* 0x000fe20000410000 */
[----:B------:R-:W-:Y:S01]  /*0de0*/  MOV R166, R151 ;  /* 0x0000009700a67202 */ /* 0x000fe20000000f00 */
[C---:B------:R-:W-:Y:S01]  /*0df0*/  FADD.FTZ R193, -R178.reuse, R136 ;  /* 0x00000088b2c17221 */ /* 0x040fe20000010100 */
[----:B------:R-:W-:Y:S01]  /*0e00*/  SHF.R.U32.HI R150, RZ, 0x10, R151 ;  /* 0x00000010ff967819 */ /* 0x000fe20000011697 */
[C---:B------:R-:W-:Y:S01]  /*0e10*/  FADD.FTZ R199, -R178.reuse, R104 ;  /* 0x00000068b2c77221 */ /* 0x040fe20000010100 */
[C---:B------:R-:W-:Y:S01]  /*0e20*/  FADD.FTZ R151, -R178.reuse, R105 ;  /* 0x00000069b2977221 */ /* 0x040fe20000010100 */
[----:B------:R-:W-:Y:S01]  /*0e30*/  FADD.FTZ R153, -R178, R106 ;  /* 0x0000006ab2997221 */ /* 0x000fe20000010100 */
[----:B------:R-:W-:Y:S01]  /*0e40*/  SHF.L.U32 R137, R137, 0x10, RZ ;  /* 0x0000001089897819 */ /* 0x000fe200000006ff */
[----:B------:R-:W-:Y:S01]  /*0e50*/  FMUL.FTZ R136, R122, R167 ;  /* 0x000000a77a887220 */ /* 0x000fe20000410000 */
[----:B------:R-:W-:-:S02]  /*0e60*/  SHF.L.U32 R92, R174, 0x10, RZ ;  /* 0x00000010ae5c7819 */ /* 0x000fc400000006ff */
[--C-:B------:R-:W-:Y:S02]  /*0e70*/  SHF.R.U64 R106, R140, 0x10, R141.reuse ;  /* 0x000000108c6a7819 */ /* 0x100fe4000000128d */
[----:B------:R-:W-:Y:S02]  /*0e80*/  MOV R104, R141 ;  /* 0x0000008d00687202 */ /* 0x000fe40000000f00 */
[----:B------:R-:W-:Y:S01]  /*0e90*/  SHF.R.U32.HI R105, RZ, 0x10, R141 ;  /* 0x00000010ff697819 */ /* 0x000fe2000001168d */
[C---:B------:R-:W-:Y:S01]  /*0ea0*/  FADD.FTZ R145, -R178.reuse, R132 ;  /* 0x00000084b2917221 */ /* 0x040fe20000010100 */
[----:B------:R-:W-:Y:S01]  /*0eb0*/  SHF.R.U32.HI R172, RZ, 0x10, R149 ;  /* 0x00000010ffac7819 */ /* 0x000fe20000011695 */
[C---:B------:R-:W-:Y:S01]  /*0ec0*/  FADD.FTZ R185, -R178.reuse, R135 ;  /* 0x00000087b2b97221 */ /* 0x040fe20000010100 */
[----:B------:R-:W-:Y:S01]  /*0ed0*/  SHF.R.U32.HI R141, RZ, 0x10, R119 ;  /* 0x00000010ff8d7819 */ /* 0x000fe20000011677 */
[----:B------:R-:W-:Y:S01]  /*0ee0*/  FADD.FTZ R155, -R178, R107 ;  /* 0x0000006bb29b7221 */ /* 0x000fe20000010100 */
[-C--:B------:R-:W-:Y:S01]  /*0ef0*/  FMUL.FTZ R137, R137, R92.reuse ;  /* 0x0000005c89897220 */ /* 0x080fe20000410000 */
[----:B------:R-:W-:Y:S01]  /*0f00*/  FFMA.FTZ R85, R136, R92, R85 ;  /* 0x0000005c88557223 */ /* 0x000fe20000010055 */
[----:B------:R-:W-:Y:S01]  /*0f10*/  FADD.FTZ R57, R57, R92 ;  /* 0x0000005c39397221 */ /* 0x000fe20000010000 */
[----:B------:R-:W-:Y:S01]  /*0f20*/  MOV R107, R140 ;  /* 0x0000008c006b7202 */ /* 0x000fe20000000f00 */
[C---:B------:R-:W-:Y:S01]  /*0f30*/  FMUL.FTZ R140, R122.reuse, R185 ;  /* 0x000000b97a8c7220 */ /* 0x040fe20000410000 */
[----:B------:R-:W-:Y:S01]  /*0f40*/  SHF.L.U32 R135, R133, 0x10, RZ ;  /* 0x0000001085877819 */ /* 0x000fe200000006ff */
[----:B------:R-:W-:Y:S01]  /*0f50*/  FMUL.FTZ R133, R122, R145 ;  /* 0x000000917a857220 */ /* 0x000fe20000410000 */
[----:B------:R-:W-:-:S02]  /*0f60*/  SHF.L.U32 R141, R141, 0x10, RZ ;  /* 0x000000108d8d7819 */ /* 0x000fc400000006ff */
[----:B------:R-:W-:Y:S02]  /*0f70*/  SHF.L.U32 R92, R172, 0x10, RZ ;  /* 0x00000010ac5c7819 */ /* 0x000fe400000006ff */
[----:B------:R-:W-:Y:S02]  /*0f80*/  MOV R144, R149 ;  /* 0x0000009500907202 */ /* 0x000fe40000000f00 */
[----:B------:R-:W-:Y:S01]  /*0f90*/  SHF.R.U64 R145, R116, 0x10, R117 ;  /* 0x0000001074917819 */ /* 0x000fe20000001275 */
[----:B------:R-:W-:Y:S01]  /*0fa0*/  FADD.FTZ R149, -R178, R139 ;  /* 0x0000008bb2957221 */ /* 0x000fe20000010100 */
        /* <DEDUP_REMOVED lines=9> */
[----:B------:R-:W-:Y:S02]  /*1040*/  FMUL.FTZ R132, R122, R175 ;  /* 0x000000af7a847220 */ /* 0x000fe40000410000 */
[-C--:B------:R-:W-:Y:S01]  /*1050*/  FMUL.FTZ R145, R145, R92.reuse ;  /* 0x0000005c91917220 */ /* 0x080fe20000410000 */
[----:B------:R-:W-:Y:S01]  /*1060*/  FFMA.FTZ R81, R144, R92, R81 ;  /* 0x0000005c90517223 */ /* 0x000fe20000010051 */
[----:B------:R-:W-:Y:S01]  /*1070*/  FADD.FTZ R53, R53, R92 ;  /* 0x0000005c35357221 */ /* 0x000fe20000010000 */
[----:B------:R-:W-:Y:S01]  /*1080*/  SHF.R.U32.HI R92, RZ, 0x10, R117 ;  /* 0x00000010ff5c7819 */ /* 0x000fe20000011675 */
[----:B------:R-:W-:Y:S01]  /*1090*/  FADD.FTZ R197, -R178, R138 ;  /* 0x0000008ab2c57221 */ /* 0x000fe20000010100 */
        /* <DEDUP_REMOVED lines=9> */
[--C-:B------:R-:W-:Y:S02]  /*1130*/  SHF.R.U64 R160, R142, 0x10, R143.reuse ;  /* 0x000000108ea07819 */ /* 0x100fe4000000128f */
[----:B------:R-:W-:Y:S02]  /*1140*/  MOV R164, R143 ;  /* 0x0000008f00a47202 */ /* 0x000fe40000000f00 */
[----:B------:R-:W-:Y:S01]  /*1150*/  SHF.R.U32.HI R162, RZ, 0x10, R143 ;  /* 0x00000010ffa27819 */ /* 0x000fe2000001168f */
[-C--:B------:R-:W-:Y:S01]  /*1160*/  FMUL.FTZ R138, R138, R139.reuse ;  /* 0x0000008b8a8a7220 */ /* 0x080fe20000410000 */
[----:B------:R-:W-:Y:S01]  /*1170*/  MOV R158, R142 ;  /* 0x0000008e009e7202 */ /* 0x000fe20000000f00 */
[----:B------:R-:W-:Y:S01]  /*1180*/  FFMA.FTZ R86, R135, R139, R86 ;  /* 0x0000008b87567223 */ /* 0x000fe20000010056 */
[----:B------:R-:W-:Y:S01]  /*1190*/  SHF.L.U32 R143, R148, 0x10, RZ ;  /* 0x00000010948f7819 */ /* 0x000fe200000006ff */
[----:B------:R-:W-:Y:S01]  /*11a0*/  FADD.FTZ R58, R58, R139 ;  /* 0x0000008b3a3a7221 */ /* 0x000fe20000010000 */
[----:B------:R-:W-:Y:S01]  /*11b0*/  SHF.L.U32 R142, R116, 0x10, RZ ;  /* 0x00000010748e7819 */ /* 0x000fe200000006ff */
[C---:B------:R-:W-:Y:S01]  /*11c0*/  FMUL.FTZ R148, R122.reuse, R149 ;  /* 0x000000957a947220 */ /* 0x040fe20000410000 */
[----:B------:R-:W-:Y:S01]  /*11d0*/  FMUL.FTZ R139, R122, R193 ;  /* 0x000000c17a8b7220 */ /* 0x000fe20000410000 */
[----:B------:R-:W-:Y:S01]  /*11e0*/  FMUL.FTZ R149, R92, R94 ;  /* 0x0000005e5c957220 */ /* 0x000fe20000410000 */
[----:B------:R-:W-:-:S02]  /*11f0*/  SHF.R.U64 R152, R146, 0x10, R147 ;  /* 0x0000001092987819 */ /* 0x000fc40000001293 */
[----:B------:R-:W-:Y:S01]  /*1200*/  SHF.R.U64 R92, R114, 0x10, R115 ;  /* 0x00000010725c7819 */ /* 0x000fe20000001273 */
[-C--:B------:R-:W-:Y:S01]  /*1210*/  FMUL.FTZ R142, R142, R143.reuse ;  /* 0x0000008f8e8e7220 */ /* 0x080fe20000410000 */
[----:B------:R-:W-:Y:S01]  /*1220*/  MOV R168, R146 ;  /* 0x0000009200a87202 */ /* 0x000fe20000000f00 */
[----:B------:R-:W-:Y:S01]  /*1230*/  FFMA.FTZ R80, R139, R143, R80 ;  /* 0x0000008f8b507223 */ /* 0x000fe20000010050 */
[----:B------:R-:W-:Y:S01]  /*1240*/  MOV R154, R147 ;  /* 0x00000093009a7202 */ /* 0x000fe20000000f00 */
[----:B------:R-:W-:Y:S01]  /*1250*/  FADD.FTZ R52, R52, R143 ;  /* 0x0000008f34347221 */ /* 0x000fe20000010000 */
[----:B------:R-:W-:Y:S01]  /*1260*/  SHF.R.U32.HI R156, RZ, 0x10, R147 ;  /* 0x00000010ff9c7819 */ /* 0x000fe20000011693 */
[----:B------:R-:W-:Y:S01]  /*1270*/  FFMA.FTZ R83, R148, R94, R83 ;  /* 0x0000005e94537223 */ /* 0x000fe20000010053 */
[----:B------:R-:W-:Y:S01]  /*1280*/  SHF.L.U32 R146, R117, 0x10, RZ ;  /* 0x0000001075927819 */ /* 0x000fe200000006ff */
[----:B------:R-:W-:Y:S01]  /*1290*/  FADD.FTZ R55, R55, R94 ;  /* 0x0000005e37377221 */ /* 0x000fe20000010000 */
[----:B------:R-:W-:Y:S01]  /*12a0*/  SHF.L.U32 R147, R166, 0x10, RZ ;  /* 0x00000010a6937819 */ /* 0x000fe200000006ff */
        /* <DEDUP_REMOVED lines=8> */
[----:B------:R-:W-:Y:S01]  /*1330*/  FMUL.FTZ R151, R122, R153 ;  /* 0x000000997a977220 */ /* 0x000fe20000410000 */
[----:B------:R-:W-:Y:S01]  /*1340*/  SHF.L.U32 R167, R168, 0x10, RZ ;  /* 0x00000010a8a77819 */ /* 0x000fe200000006ff */
[----:B------:R-:W-:Y:S01]  /*1350*/  FMUL.FTZ R147, R122, R199 ;  /* 0x000000c77a937220 */ /* 0x000fe20000410000 */
[-C--:B------:R-:W-:Y:S01]  /*1360*/  FMUL.FTZ R153, R92, R94.reuse ;  /* 0x0000005e5c997220 */ /* 0x080fe20000410000 */
[----:B------:R-:W-:Y:S01]  /*1370*/  SHF.R.U32.HI R92, RZ, 0x10, R115 ;  /* 0x00000010ff5c7819 */ /* 0x000fe20000011673 */
[----:B------:R-:W-:Y:S01]  /*1380*/  FADD.FTZ R165, -R178, R96 ;  /* 0x00000060b2a57221 */ /* 0x000fe20000010100 */
[-C--:B------:R-:W-:Y:S01]  /*1390*/  FMUL.FTZ R150, R150, R167.reuse ;  /* 0x000000a796967220 */ /* 0x080fe20000410000 */
[----:B------:R-:W-:Y:S01]  /*13a0*/  FFMA.FTZ R76, R147, R167, R76 ;  /* 0x000000a7934c7223 */ /* 0x000fe2000001004c */
[----:B------:R-:W-:Y:S01]  /*13b0*/  FADD.FTZ R48, R48, R167 ;  /* 0x000000a730307221 */ /* 0x000fe20000010000 */
[----:B------:R-:W-:Y:S01]  /*13c0*/  FFMA.FTZ R77, R152, R94, R77 ;  /* 0x0000005e984d7223 */ /* 0x000fe2000001004d */
[----:B------:R-:W-:Y:S01]  /*13d0*/  FADD.FTZ R49, R49, R94 ;  /* 0x0000005e31317221 */ /* 0x000fe20000010000 */
[----:B------:R-:W-:-:S02]  /*13e0*/  SHF.L.U32 R96, R115, 0x10, RZ ;  /* 0x0000001073607819 */ /* 0x000fc400000006ff */
[----:B------:R-:W-:Y:S02]  /*13f0*/  SHF.L.U32 R167, R154, 0x10, RZ ;  /* 0x000000109aa77819 */ /* 0x000fe400000006ff */
[----:B------:R-:W-:Y:S02]  /*1400*/  SHF.L.U32 R92, R92, 0x10, RZ ;  /* 0x000000105c5c7819 */ /* 0x000fe400000006ff */
[----:B------:R-:W-:Y:S01]  /*1410*/  SHF.L.U32 R94, R156, 0x10, RZ ;  /* 0x000000109c5e7819 */ /* 0x000fe200000006ff */
[C---:B------:R-:W-:Y:S01]  /*1420*/  FMUL.FTZ R156, R122.reuse, R155 ;  /* 0x0000009b7a9c7220 */ /* 0x040fe20000410000 */
[----:B------:R-:W-:Y:S01]  /*1430*/  FMUL.FTZ R155, R122, R157 ;  /* 0x0000009d7a9b7220 */ /* 0x000fe20000410000 */
[-C--:B------:R-:W-:Y:S01]  /*1440*/  FMUL.FTZ R154, R96, R167.reuse ;  /* 0x000000a7609a7220 */ /* 0x080fe20000410000 */
[----:B------:R-:W-:Y:S01]  /*1450*/  FFMA.FTZ R78, R151, R167, R78 ;  /* 0x000000a7974e7223 */ /* 0x000fe2000001004e */
[----:B------:R-:W-:Y:S01]  /*1460*/  FADD.FTZ R50, R50, R167 ;  /* 0x000000a732327221 */ /* 0x000fe20000010000 */
[----:B------:R-:W-:Y:S01]  /*1470*/  FMUL.FTZ R157, R92, R94 ;  /* 0x0000005e5c9d7220 */ /* 0x000fe20000410000 */
[----:B------:R-:W-:-:S02]  /*1480*/  SHF.L.U32 R96, R112, 0x10, RZ ;  /* 0x0000001070607819 */ /* 0x000fc400000006ff */
[----:B------:R-:W-:Y:S02]  /*1490*/  SHF.L.U32 R167, R158, 0x10, RZ ;  /* 0x000000109ea77819 */ /* 0x000fe400000006ff */
[----:B------:R-:W-:Y:S01]  /*14a0*/  SHF.R.U64 R92, R112, 0x10, R113 ;  /* 0x00000010705c7819 */ /* 0x000fe20000001271 */
        /* <DEDUP_REMOVED lines=8> */
[----:B------:R-:W-:Y:S01]  /*1530*/  FADD.FTZ R169, -R178, R98 ;  /* 0x00000062b2a97221 */ /* 0x000fe20000010100 */
[----:B------:R-:W-:-:S02]  /*1540*/  SHF.L.U32 R96, R113, 0x10, RZ ;  /* 0x0000001071607819 */ /* 0x000fc400000006ff */
[----:B------:R-:W-:Y:S01]  /*1550*/  SHF.L.U32 R167, R164, 0x10, RZ ;  /* 0x00000010a4a77819 */ /* 0x000fe200000006ff */
[----:B------:R-:W-:Y:S01]  /*1560*/  FMUL.FTZ R161, R122, R161 ;  /* 0x000000a17aa17220 */ /* 0x000fe20000410000 */
[----:B------:R-:W-:Y:S01]  /*1570*/  SHF.R.U32.HI R98, RZ, 0x10, R113 ;  /* 0x00000010ff627819 */ /* 0x000fe20000011671 */
        /* <DEDUP_REMOVED lines=8> */
[----:B------:R-:W-:Y:S01]  /*1600*/  FADD.FTZ R96, RZ, R126 ;  /* 0x0000007eff607221 */ /* 0x000fe20000010000 */
[----:B------:R-:W-:Y:S01]  /*1610*/  FFMA.FTZ R167, R3, R126, RZ ;  /* 0x0000007e03a77223 */ /* 0x000fe200000100ff */
        /* <DEDUP_REMOVED lines=8> */
[----:B------:R-:W-:-:S03]  /*16a0*/  FFMA.FTZ R92, R132, R131, R167 ;  /* 0x00000083845c7223 */ /* 0x000fc600000100a7 */
[----:B------:R-:W-:Y:S01]  /*16b0*/  FADD.FTZ R96, R134, R107 ;  /* 0x0000006b86607221 */ /* 0x000fe20000010000 */
[----:B------:R-:W-:Y:S01]  /*16c0*/  FFMA.FTZ R107, R133, R134, R92 ;  /* 0x00000086856b7223 */ /* 0x000fe2000001005c */
[----:B------:R-:W-:Y:S01]  /*16d0*/  FADD.FTZ R97, -R178, R97 ;  /* 0x00000061b2617221 */ /* 0x000fe20000010100 */
[----:B------:R-:W-:Y:S01]  /*16e0*/  FFMA.FTZ R75, R164, R94, R75 ;  /* 0x0000005ea44b7223 */ /* 0x000fe2000001004b */
[----:B------:R-:W-:Y:S01]  /*16f0*/  FADD.FTZ R167, R137, R96 ;  /* 0x0000006089a77221 */ /* 0x000fe20000010000 */
[----:B------:R-:W-:Y:S01]  /*1700*/  FADD.FTZ R47, R47, R94 ;  /* 0x0000005e2f2f7221 */ /* 0x000fe20000010000 */
[----:B------:R-:W-:Y:S01]  /*1710*/  FFMA.FTZ R92, R136, R137, R107 ;  /* 0x00000089885c7223 */ /* 0x000fe2000001006b */
[----:B------:R-:W-:Y:S01]  /*1720*/  SHF.R.U64 R94, R110, 0x10, R111 ;  /* 0x000000106e5e7819 */ /* 0x000fe2000000126f */
[----:B------:R-:W-:Y:S01]  /*1730*/  FMUL.FTZ R168, R122, R97 ;  /* 0x000000617aa87220 */ /* 0x000fe20000410000 */
[----:B------:R-:W-:Y:S01]  /*1740*/  FADD.FTZ R96, R138, R167 ;  /* 0x000000a78a607221 */ /* 0x000fe20000010000 */
[----:B------:R-:W-:Y:S01]  /*1750*/  FFMA.FTZ R97, R135, R138, R92 ;  /* 0x0000008a87617223 */ /* 0x000fe2000001005c */
[----:B------:R-:W-:-:S02]  /*1760*/  SHF.L.U32 R94, R94, 0x10, RZ ;  /* 0x000000105e5e7819 */ /* 0x000fc400000006ff */
[----:B------:R-:W-:Y:S01]  /*1770*/  SHF.L.U32 R106, R106, 0x10, RZ ;  /* 0x000000106a6a7819 */ /* 0x000fe200000006ff */
[----:B------:R-:W-:Y:S01]  /*1780*/  FADD.FTZ R107, R141, R96 ;  /* 0x000000608d6b7221 */ /* 0x000fe20000010000 */
[----:B------:R-:W-:-:S03]  /*1790*/  FFMA.FTZ R92, R140, R141, R97 ;  /* 0x0000008d8c5c7223 */ /* 0x000fc60000010061 */
[----:B------:R-:W-:Y:S01]  /*17a0*/  FMUL.FTZ R167, R94, R106 ;  /* 0x0000006a5ea77220 */ /* 0x000fe20000410000 */
[----:B------:R-:W-:Y:S01]  /*17b0*/  FADD.FTZ R94, R142, R107 ;  /* 0x0000006b8e5e7221 */ /* 0x000fe20000010000 */
[----:B------:R-:W-:-:S03]  /*17c0*/  FFMA.FTZ R97, R139, R142, R92 ;  /* 0x0000008e8b617223 */ /* 0x000fc6000001005c */
[----:B------:R-:W-:Y:S01]  /*17d0*/  FADD.FTZ R175, R145, R94 ;  /* 0x0000005e91af7221 */ /* 0x000fe20000010000 */
[----:B------:R-:W-:Y:S01]  /*17e0*/  FFMA.FTZ R92, R144, R145, R97 ;  /* 0x00000091905c7223 */ /* 0x000fe20000010061 */
[----:B------:R-:W-:Y:S01]  /*17f0*/  SHF.L.U32 R166, R110, 0x10, RZ ;  /* 0x000000106ea67819 */ /* 0x000fe200000006ff */
[----:B------:R-:W-:Y:S01]  /*1800*/  FMUL.FTZ R165, R122, R165 ;  /* 0x000000a57aa57220 */ /* 0x000fe20000410000 */
[----:B------:R-:W-:Y:S01]  /*1810*/  FADD.FTZ R96, R146, R175 ;  /* 0x000000af92607221 */ /* 0x000fe20000010000 */
[----:B------:R-:W-:Y:S01]  /*1820*/  FFMA.FTZ R97, R143, R146, R92 ;  /* 0x000000928f617223 */ /* 0x000fe2000001005c */
[----:B------:R-:W-:Y:S01]  /*1830*/  SHF.L.U32 R94, R105, 0x10, RZ ;  /* 0x00000010695e7819 */ /* 0x000fe200000006ff */
[-C--:B------:R-:W-:Y:S01]  /*1840*/  FMUL.FTZ R166, R166, R171.reuse ;  /* 0x000000aba6a67220 */ /* 0x080fe20000410000 */
[----:B------:R-:W-:Y:S01]  /*1850*/  FADD.FTZ R105, R149, R96 ;  /* 0x0000006095697221 */ /* 0x000fe20000010000 */
[----:B------:R-:W-:Y:S01]  /*1860*/  FADD.FTZ R40, R40, R171 ;  /* 0x000000ab28287221 */ /* 0x000fe20000010000 */
[----:B------:R-:W-:Y:S01]  /*1870*/  FFMA.FTZ R68, R165, R171, R68 ;  /* 0x000000aba5447223 */ /* 0x000fe20000010044 */
        /* <DEDUP_REMOVED lines=26> */
[----:B------:R-:W-:-:S02]  /*1a20*/  SHF.L.U32 R170, R111, 0x10, RZ ;  /* 0x000000106faa7819 */ /* 0x000fc400000006ff */
[----:B------:R-:W-:Y:S01]  /*1a30*/  SHF.L.U32 R107, R104, 0x10, RZ ;  /* 0x00000010686b7819 */ /* 0x000fe200000006ff */
[----:B------:R-:W-:Y:S01]  /*1a40*/  FADD.FTZ R92, R166, R93 ;  /* 0x0000005da65c7221 */ /* 0x000fe20000010000 */
[----:B------:R-:W-:Y:S01]  /*1a50*/  FFMA.FTZ R93, R165, R166, R94 ;  /* 0x000000a6a55d7223 */ /* 0x000fe2000001005e */
[----:B------:R-:W-:Y:S02]  /*1a60*/  FMUL.FTZ R169, R122, R169 ;  /* 0x000000a97aa97220 */ /* 0x000fe40000410000 */
[----:B------:R-:W-:Y:S01]  /*1a70*/  FMUL.FTZ R170, R170, R107 ;  /* 0x0000006baaaa7220 */ /* 0x000fe20000410000 */
[----:B------:R-:W-:Y:S01]  /*1a80*/  FADD.FTZ R97, R167, R92 ;  /* 0x0000005ca7617221 */ /* 0x000fe20000010000 */
[----:B------:R-:W-:Y:S01]  /*1a90*/  FFMA.FTZ R92, R168, R167, R93 ;  /* 0x000000a7a85c7223 */ /* 0x000fe2000001005d */
[C---:B------:R-:W-:Y:S02]  /*1aa0*/  SHF.R.U64 R175, R108.reuse, 0x10, R109 ;  /* 0x000000106caf7819 */ /* 0x040fe4000000126d */
[----:B------:R-:W-:Y:S01]  /*1ab0*/  SHF.L.U32 R174, R108, 0x10, RZ ;  /* 0x000000106cae7819 */ /* 0x000fe200000006ff */
[----:B------:R-:W-:Y:S01]  /*1ac0*/  FADD.FTZ R94, R170, R97 ;  /* 0x00000061aa5e7221 */ /* 0x000fe20000010000 */
[----:B------:R-:W-:Y:S01]  /*1ad0*/  SHF.L.U32 R103, R103, 0x10, RZ ;  /* 0x0000001067677819 */ /* 0x000fe200000006ff */
[----:B------:R-:W-:Y:S01]  /*1ae0*/  FFMA.FTZ R93, R169, R170, R92 ;  /* 0x000000aaa95d7223 */ /* 0x000fe2000001005c */
[----:B------:R-:W-:Y:S01]  /*1af0*/  SHF.L.U32 R175, R175, 0x10, RZ ;  /* 0x00000010afaf7819 */ /* 0x000fe200000006ff */
[----:B------:R-:W-:Y:S01]  /*1b00*/  FADD.FTZ R97, R171, R94 ;  /* 0x0000005eab617221 */ /* 0x000fe20000010000 */
[----:B------:R-:W-:Y:S01]  /*1b10*/  SHF.L.U32 R102, R102, 0x10, RZ ;  /* 0x0000001066667819 */ /* 0x000fe200000006ff */
[----:B------:R-:W-:Y:S01]  /*1b20*/  FMUL.FTZ R174, R174, R103 ;  /* 0x00000067aeae7220 */ /* 0x000fe20000410000 */
[----:B------:R-:W-:Y:S01]  /*1b30*/  FMUL.FTZ R173, R122, R173 ;  /* 0x000000ad7aad7220 */ /* 0x000fe20000410000 */
[----:B------:R-:W-:Y:S01]  /*1b40*/  FFMA.FTZ R94, R172, R171, R93 ;  /* 0x000000abac5e7223 */ /* 0x000fe2000001005d */
[----:B------:R-:W-:Y:S01]  /*1b50*/  FADD.FTZ R95, -R178, R95 ;  /* 0x0000005fb25f7221 */ /* 0x000fe20000010100 */
[----:B------:R-:W-:Y:S01]  /*1b60*/  FMUL.FTZ R175, R175, R102 ;  /* 0x00000066afaf7220 */ /* 0x000fe20000410000 */
        /* <DEDUP_REMOVED lines=30> */
.L_x_4842:
        /* <DEDUP_REMOVED lines=12> */
.L_x_4844:
[----:B------:R-:W-:Y:S01]  /*1e10*/  CS2R R106, SRZ ;  /* 0x00000000006a7805 */ /* 0x000fe2000001ff00 */
        /* <DEDUP_REMOVED lines=13> */
[----:B------:R-:W-:-:S04]  /*1ef0*/  IMAD.WIDE.U32 R98, R99, 0x4, R92 ;  /* 0x0000000463627825 */ /* 0x000fc800078e005c */
        /* <DEDUP_REMOVED lines=9> */
.L_x_4845:
        /* <DEDUP_REMOVED lines=17> */
[----:B------:R-:W-:Y:S01]  /*20a0*/  IADD3 R25, PT, PT, R29, 0x100, RZ ;  /* 0x000001001d197810 */ /* 0x000fe20007ffe0ff */
[----:B------:R-:W5:Y:S02]  /*20b0*/  LDG.E R187, desc[UR12][R12.64] ;  /* 0x0000000c0cbb7981 */ /* 0x000f64000c1e1900 */
[--C-:B------:R-:W-:Y:S01]  /*20c0*/  IMAD.WIDE.U32 R16, R17, 0x4, R6.reuse ;  /* 0x0000000411107825 */ /* 0x100fe200078e0006 */
[----:B------:R-:W-:Y:S01]  /*20d0*/  IADD3 R23, PT, PT, R29, 0x300, RZ ;  /* 0x000003001d177810 */ /* 0x000fe20007ffe0ff */
[----:B------:R-:W5:Y:S02]  /*20e0*/  LDG.E R123, desc[UR12][R14.64] ;  /* 0x0000000c0e7b7981 */ /* 0x000f64000c1e1900 */
[--C-:B------:R-:W-:Y:S01]  /*20f0*/  IMAD.WIDE.U32 R18, R19, 0x4, R6.reuse ;  /* 0x0000000413127825 */ /* 0x100fe200078e0006 */
[----:B------:R-:W-:Y:S01]  /*2100*/  IADD3 R27, PT, PT, R29, 0x400, RZ ;  /* 0x000004001d1b7810 */ /* 0x000fe20007ffe0ff */
[----:B------:R2:W5:Y:S02]  /*2110*/  LDG.E R124, desc[UR12][R16.64] ;  /* 0x0000000c107c7981 */ /* 0x000564000c1e1900 */
[--C-:B------:R-:W-:Y:S01]  /*2120*/  IMAD.WIDE.U32 R8, R95, 0x4, R6.reuse ;  /* 0x000000045f087825 */ /* 0x100fe200078e0006 */
[----:B-1----:R-:W-:Y:S01]  /*2130*/  IADD3 R11, PT, PT, R29, 0x500, RZ ;  /* 0x000005001d0b7810 */ /* 0x002fe20007ffe0ff */
[----:B------:R-:W5:Y:S02]  /*2140*/  LDG.E R125, desc[UR12][R18.64] ;  /* 0x0000000c127d7981 */ /* 0x000f64000c1e1900 */
[----:B------:R-:W-:Y:S01]  /*2150*/  IMAD.WIDE.U32 R6, R21, 0x4, R6 ;  /* 0x0000000415067825 */ /* 0x000fe200078e0006 */
[C---:B------:R-:W-:Y:S01]  /*2160*/  IADD3 R21, PT, PT, R29.reuse, 0x200, RZ ;  /* 0x000002001d157810 */ /* 0x040fe20007ffe0ff */
[----:B------:R1:W5:Y:S01]  /*2170*/  LDG.E R190, desc[UR12][R8.64] ;  /* 0x0000000c08be7981 */ /* 0x000362000c1e1900 */
[----:B------:R-:W-:-:S03]  /*2180*/  IADD3 R31, PT, PT, R29, 0x600, RZ ;  /* 0x000006001d1f7810 */ /* 0x000fc60007ffe0ff */
[----:B------:R3:W5:Y:S01]  /*2190*/  LDG.E R186, desc[UR12][R6.64] ;  /* 0x0000000c06ba7981 */ /* 0x000762000c1e1900 */
[----:B0-----:R-:W-:-:S04]  /*21a0*/  IMAD.WIDE.U32 R28, R29, 0x10, R4 ;  /* 0x000000101d1c7825 */ /* 0x001fc800078e0004 */
[----:B------:R-:W-:-:S04]  /*21b0*/  IMAD.WIDE.U32 R24, R25, 0x10, R4 ;  /* 0x0000001019187825 */ /* 0x000fc800078e0004 */
[----:B------:R-:W-:-:S04]  /*21c0*/  IMAD.WIDE.U32 R20, R21, 0x10, R4 ;  /* 0x0000001015147825 */ /* 0x000fc800078e0004 */
[--C-:B--2---:R-:W-:Y:S02]  /*21d0*/  IMAD.WIDE.U32 R16, R23, 0x10, R4.reuse ;  /* 0x0000001017107825 */ /* 0x104fe400078e0004 */
[----:B------:R-:W5:Y:S02]  /*21e0*/  LDG.E.128 R20, desc[UR12][R20.64] ;  /* 0x0000000c14147981 */ /* 0x000f64000c1e1d00 */
[--C-:B------:R-:W-:Y:S02]  /*21f0*/  IMAD.WIDE.U32 R12, R27, 0x10, R4.reuse ;  /* 0x000000101b0c7825 */ /* 0x100fe400078e0004 */
[----:B------:R-:W5:Y:S02]  /*2200*/  LDG.E.128 R24, desc[UR12][R24.64] ;  /* 0x0000000c18187981 */ /* 0x000f64000c1e1d00 */
[--C-:B-1----:R-:W-:Y:S02]  /*2210*/  IMAD.WIDE.U32 R8, R11, 0x10, R4.reuse ;  /* 0x000000100b087825 */ /* 0x102fe400078e0004 */
[----:B------:R-:W5:Y:S02]  /*2220*/  LDG.E.128 R16, desc[UR12][R16.64] ;  /* 0x0000000c10107981 */ /* 0x000f64000c1e1d00 */
[----:B------:R-:W-:-:S02]  /*2230*/  IMAD.WIDE.U32 R4, R31, 0x10, R4 ;  /* 0x000000101f047825 */ /* 0x000fc400078e0004 */
[----:B------:R-:W5:Y:S04]  /*2240*/  LDG.E.128 R28, desc[UR12][R28.64] ;  /* 0x0000000c1c1c7981 */ /* 0x000f68000c1e1d00 */
[----:B------:R-:W5:Y:S04]  /*2250*/  LDG.E.128 R12, desc[UR12][R12.64] ;  /* 0x0000000c0c0c7981 */ /* 0x000f68000c1e1d00 */
[----:B------:R-:W5:Y:S04]  /*2260*/  LDG.E.128 R8, desc[UR12][R8.64] ;  /* 0x0000000c08087981 */ /* 0x000f68000c1e1d00 */
[----:B---3--:R-:W5:Y:S02]  /*2270*/  LDG.E.128 R4, desc[UR12][R4.64] ;  /* 0x0000000c04047981 */ /* 0x008f64000c1e1d00 */
.L_x_4843:
[----:B0-----:R-:W0:Y:S01]  /*2280*/  SHFL.DOWN PT, R93, R106, 0x10, 0x1f ;  /* 0x0a001f006a5d7f89 */ /* 0x001e2200000e0000 */
[----:B------:R-:W-:Y:S03]  /*2290*/  BSSY.RECONVERGENT B0, `(.L_x_4846) ;  /* 0x000001f000007945 */ /* 0x000fe60003800200 */
        /* <DEDUP_REMOVED lines=30> */
.L_x_4847:
[----:B------:R-:W-:Y:S05]  /*2480*/  BSYNC.RECONVERGENT B0 ;  /* 0x0000000000007941 */ /* 0x000fea0003800200 */
.L_x_4846:
        /* <DEDUP_REMOVED lines=67> */
.L_x_4850:
        /* <DEDUP_REMOVED lines=12> */
.L_x_4851:
        /* <DEDUP_REMOVED lines=12> */
.L_x_4852:
        /* <DEDUP_REMOVED lines=13> */
.L_x_4849:
        /* <DEDUP_REMOVED lines=8> */
[----:B------:R-:W-:Y:S01]  /*2b90*/  FMUL.FTZ R89, R122, R89 ;  /* 0x000000597a597220 */ /* 0x000fe20000410000 */
        /* <DEDUP_REMOVED lines=20> */
.L_x_4854:
        /* <DEDUP_REMOVED lines=12> */
.L_x_4855:
        /* <DEDUP_REMOVED lines=12> */
.L_x_4856:
        /* <DEDUP_REMOVED lines=8> */
.L_x_4848:
[----:B------:R-:W-:Y:S01]  /*2ee0*/  UMOV UR4, UR8 ;  /* 0x0000000800047c82 */ /* 0x000fe20008000000 */
[----:B------:R-:W-:Y:S01]  /*2ef0*/  UMOV UR5, UR9 ;  /* 0x0000000900057c82 */ /* 0x000fe20008000000 */
[----:B------:R-:W-:-:S04]  /*2f00*/  UISETP.NE.U32.AND UP0, UPT, UR4, URZ, UPT ;  /* 0x000000ff0400728c */ /* 0x000fc8000bf05070 */
[----:B------:R-:W-:-:S09]  /*2f10*/  UISETP.NE.AND.EX UP0, UPT, UR5, URZ, UPT, UP0 ;  /* 0x000000ff0500728c */ /* 0x000fd2000bf05300 */
[----:B------:R-:W-:Y:S05]  /*2f20*/  BRA.U UP0, `(.L_x_4857) ;  /* 0x0000000100b47547 */ /* 0x000fea000b800000 */
[----:B------:R-:W0:Y:S01]  /*2f30*/  @P2 LDC.64 R92, c[0x0][0x408] ;  /* 0x00010200ff5c2b82 */ /* 0x000e220000000a00 */
[-CC-:B------:R-:W-:Y:S01]  /*2f40*/  @P3 FFMA.FTZ R99, R3, R100.reuse, R105.reuse ;  /* 0x0000006403633223 */ /* 0x180fe20000010069 */
[-CC-:B------:R-:W-:Y:S01]  /*2f50*/  @P3 FFMA.FTZ R106, R128, R100.reuse, R105.reuse ;  /* 0x00000064806a3223 */ /* 0x180fe20000010069 */
[----:B------:R-:W-:Y:S01]  /*2f60*/  @P3 FFMA.FTZ R107, R129, R100, R105 ;  /* 0x00000064816b3223 */ /* 0x000fe20000010069 */
[----:B-----5:R-:W-:Y:S01]  /*2f70*/  MOV R98, R28 ;  /* 0x0000001c00627202 */ /* 0x020fe20000000f00 */
[----:B------:R-:W-:Y:S01]  /*2f80*/  @P3 FADD.FTZ R99, R126, -R99 ;  /* 0x800000637e633221 */ /* 0x000fe20000010000 */
[----:B------:R-:W-:Y:S01]  /*2f90*/  @P3 FADD.FTZ R106, R127, -R106 ;  /* 0x8000006a7f6a3221 */ /* 0x000fe20000010000 */
[----:B------:R-:W-:Y:S01]  /*2fa0*/  @P3 FADD.FTZ R107, R130, -R107 ;  /* 0x8000006b826b3221 */ /* 0x000fe20000010000 */
[----:B------:R-:W1:Y:S01]  /*2fb0*/  @P2 LDC.64 R94, c[0x0][0x408] ;  /* 0x00010200ff5e2b82 */ /* 0x000e620000000a00 */
[----:B------:R-:W-:Y:S01]  /*2fc0*/  MOV R102, R29 ;  /* 0x0000001d00667202 */ /* 0x000fe20000000f00 */
[C---:B------:R-:W-:Y:S01]  /*2fd0*/  @P3 FFMA.FTZ R98, R122.reuse, R99, R28 ;  /* 0x000000637a623223 */ /* 0x040fe2000001001c */
[----:B------:R-:W-:Y:S01]  /*2fe0*/  MOV R104, R30 ;  /* 0x0000001e00687202 */ /* 0x000fe20000000f00 */
[C---:B------:R-:W-:Y:S01]  /*2ff0*/  @P3 FFMA.FTZ R102, R122.reuse, R106, R29 ;  /* 0x0000006a7a663223 */ /* 0x040fe2000001001d */
[----:B------:R-:W-:Y:S01]  /*3000*/  @P3 FFMA.FTZ R104, R122, R107, R30 ;  /* 0x0000006b7a683223 */ /* 0x000fe2000001001e */
[----:B------:R-:W-:-:S02]  /*3010*/  @P2 LOP3.LUT P0, RZ, R190, 0xff, RZ, 0xc0, !PT ;  /* 0x000000ffbeff2812 */ /* 0x000fc4000780c0ff */
[----:B------:R-:W2:Y:S01]  /*3020*/  @P2 LDC.64 R96, c[0x0][0x408] ;  /* 0x00010200ff602b82 */ /* 0x000ea20000000a00 */
[C---:B------:R-:W-:Y:S02]  /*3030*/  @P2 LOP3.LUT P1, RZ, R190.reuse, 0xff00, RZ, 0xc0, !PT ;  /* 0x0000ff00beff2812 */ /* 0x040fe4000782c0ff */
[----:B------:R-:W-:Y:S01]  /*3040*/  @P2 LOP3.LUT P4, RZ, R190, 0xff0000, RZ, 0xc0, !PT ;  /* 0x00ff0000beff2812 */ /* 0x000fe2000788c0ff */
        /* <DEDUP_REMOVED lines=27> */
.L_x_4857:
[----:B------:R-:W0:Y:S01]  /*3200*/  @P2 LDC.64 R92, c[0x0][0x408] ;  /* 0x00010200ff5c2b82 */ /* 0x000e220000000a00 */
[-CC-:B------:R-:W-:Y:S01]  /*3210*/  @P3 FFMA.FTZ R104, R132, R100.reuse, R105.reuse ;  /* 0x0000006484683223 */ /* 0x180fe20000010069 */
[-CC-:B------:R-:W-:Y:S01]  /*3220*/  @P3 FFMA.FTZ R107, R3, R100.reuse, R105.reuse ;  /* 0x00000064036b3223 */ /* 0x180fe20000010069 */
[-CC-:B------:R-:W-:Y:S01]  /*3230*/  @P3 FFMA.FTZ R102, R128, R100.reuse, R105.reuse ;  /* 0x0000006480663223 */ /* 0x180fe20000010069 */
[----:B------:R-:W-:Y:S01]  /*3240*/  @P3 FFMA.FTZ R191, R129, R100, R105 ;  /* 0x0000006481bf3223 */ /* 0x000fe20000010069 */
[----:B------:R-:W-:Y:S01]  /*3250*/  @P3 FADD.FTZ R104, R131, -R104 ;  /* 0x8000006883683221 */ /* 0x000fe20000010000 */
[----:B------:R-:W-:Y:S01]  /*3260*/  @P3 FADD.FTZ R107, R126, -R107 ;  /* 0x8000006b7e6b3221 */ /* 0x000fe20000010000 */
[----:B------:R-:W-:Y:S01]  /*3270*/  @P3 FADD.FTZ R102, R127, -R102 ;  /* 0x800000667f663221 */ /* 0x000fe20000010000 */
[----:B------:R-:W1:Y:S01]  /*3280*/  @P2 LDC.64 R94, c[0x0][0x408] ;  /* 0x00010200ff5e2b82 */ /* 0x000e620000000a00 */
[----:B------:R-:W-:Y:S01]  /*3290*/  @P3 FADD.FTZ R191, R130, -R191 ;  /* 0x800000bf82bf3221 */ /* 0x000fe20000010000 */
[----:B-----5:R-:W-:Y:S01]  /*32a0*/  MOV R91, R31 ;  /* 0x0000001f005b7202 */ /* 0x020fe20000000f00 */
[C---:B------:R-:W-:Y:S01]  /*32b0*/  @P3 FFMA.FTZ R91, R122.reuse, R104, R31 ;  /* 0x000000687a5b3223 */ /* 0x040fe2000001001f */
[----:B------:R-:W-:Y:S01]  /*32c0*/  MOV R88, R28 ;  /* 0x0000001c00587202 */ /* 0x000fe20000000f00 */
[C---:B------:R-:W-:Y:S01]  /*32d0*/  @P3 FFMA.FTZ R88, R122.reuse, R107, R28 ;  /* 0x0000006b7a583223 */ /* 0x040fe2000001001c */
[----:B------:R-:W-:Y:S01]  /*32e0*/  MOV R89, R29 ;  /* 0x0000001d00597202 */ /* 0x000fe20000000f00 */
[C---:B------:R-:W-:Y:S01]  /*32f0*/  @P3 FFMA.FTZ R89, R122.reuse, R102, R29 ;  /* 0x000000667a593223 */ /* 0x040fe2000001001d */
[----:B------:R-:W2:Y:S01]  /*3300*/  @P2 LDC.64 R96, c[0x0][0x408] ;  /* 0x00010200ff602b82 */ /* 0x000ea20000000a00 */
[----:B------:R-:W-:Y:S01]  /*3310*/  MOV R90, R30 ;  /* 0x0000001e005a7202 */ /* 0x000fe20000000f00 */
[----:B------:R-:W-:Y:S01]  /*3320*/  @P3 FFMA.FTZ R90, R122, R191, R30 ;  /* 0x000000bf7a5a3223 */ /* 0x000fe2000001001e */
[----:B------:R-:W-:-:S02]  /*3330*/  @P2 ISETP.GE.U32.AND P5, PT, R190, 0x1000000, PT ;  /* 0x01000000be00280c */ /* 0x000fc40003fa6070 */
[C---:B------:R-:W-:Y:S02]  /*3340*/  @P2 LOP3.LUT P0, RZ, R190.reuse, 0xff, RZ, 0xc0, !PT ;  /* 0x000000ffbeff2812 */ /* 0x040fe4000780c0ff */
[C---:B------:R-:W-:Y:S01]  /*3350*/  @P2 LOP3.LUT P1, RZ, R190.reuse, 0xff00, RZ, 0xc0, !PT ;  /* 0x0000ff00beff2812 */ /* 0x040fe2000782c0ff */
[----:B------:R-:W3:Y:S01]  /*3360*/  @P2 LDC.64 R98, c[0x0][0x408] ;  /* 0x00010200ff622b82 */ /* 0x000ee20000000a00 */
[----:B0-----:R-:W-:Y:S01]  /*3370*/  @P2 FMUL.FTZ R93, R91, R93 ;  /* 0x0000005d5b5d2220 */ /* 0x001fe20000410000 */
[----:B------:R-:W-:-:S03]  /*3380*/  @P2 LOP3.LUT P4, RZ, R190, 0xff0000, RZ, 0xc0, !PT ;  /* 0x00ff0000beff2812 */ /* 0x000fc6000788c0ff */
        /* <DEDUP_REMOVED lines=9> */
[----:B------:R-:W-:Y:S01]  /*3420*/  @P2 F2FP.BF16.F32.PACK_AB R94, RZ, R94 ;  /* 0x0000005eff5e223e */ /* 0x000fe200000010ff */
[----:B---3--:R-:W-:-:S03]  /*3430*/  @P2 FMUL.FTZ R99, R90, R99 ;  /* 0x000000635a632220 */ /* 0x008fc60000410000 */
[----:B------:R-:W-:Y:S02]  /*3440*/  @P2 FSEL R96, R96, RZ, P1 ;  /* 0x000000ff60602208 */ /* 0x000fe40000800000 */
[----:B------:R-:W-:Y:S01]  /*3450*/  @P2 PRMT R181, R94, 0x7610, R181 ;  /* 0x000076105eb52816 */ /* 0x000fe200000000b5 */
[----:B------:R-:W-:Y:S01]  /*3460*/  @P2 FMUL.FTZ R98, R99, R98 ;  /* 0x0000006263622220 */ /* 0x000fe20000410000 */
[----:B------:R-:W-:-:S04]  /*3470*/  @P2 F2FP.BF16.F32.PACK_AB R96, RZ, R96 ;  /* 0x00000060ff60223e */ /* 0x000fc800000010ff */
[----:B------:R-:W-:Y:S02]  /*3480*/  @P2 FSEL R98, R98, RZ, P4 ;  /* 0x000000ff62622208 */ /* 0x000fe40002000000 */
[----:B------:R-:W-:Y:S02]  /*3490*/  @P2 PRMT R182, R96, 0x7610, R182 ;  /* 0x0000761060b62816 */ /* 0x000fe400000000b6 */
[----:B------:R-:W-:-:S04]  /*34a0*/  @P2 F2FP.BF16.F32.PACK_AB R98, RZ, R98 ;  /* 0x00000062ff62223e */ /* 0x000fc800000010ff */
[----:B------:R-:W-:-:S07]  /*34b0*/  @P2 PRMT R183, R98, 0x7610, R183 ;  /* 0x0000761062b72816 */ /* 0x000fce00000000b7 */
.L_x_4853:
[----:B------:R-:W-:Y:S02]  /*34c0*/  ISETP.NE.U32.AND P0, PT, RZ, UR4, PT ;  /* 0x00000004ff007c0c */ /* 0x000fe4000bf05070 */
[----:B------:R-:W-:Y:S02]  /*34d0*/  ISETP.NE.U32.AND P1, PT, RZ, UR6, PT ;  /* 0x00000006ff007c0c */ /* 0x000fe4000bf25070 */
[----:B------:R-:W-:Y:S02]  /*34e0*/  ISETP.NE.AND.EX P0, PT, RZ, UR5, PT, P0 ;  /* 0x00000005ff007c0c */ /* 0x000fe4000bf05300 */
[----:B------:R-:W-:-:S11]  /*34f0*/  ISETP.NE.AND.EX P1, PT, R189, RZ, PT, P1 ;  /* 0x000000ffbd00720c */ /* 0x000fd60003f25310 */
        /* <DEDUP_REMOVED lines=12> */
.L_x_4858:
[----:B------:R-:W-:Y:S05]  /*35c0*/  @!P1 BRA `(.L_x_4859) ;  /* 0x00000004006c9947 */ /* 0x000fea0003800000 */
[----:B------:R-:W-:Y:S05]  /*35d0*/  @!P0 BRA `(.L_x_4860) ;  /* 0x0000000000b48947 */ /* 0x000fea0003800000 */
[----:B01----:R-:W0:Y:S01]  /*35e0*/  @P2 LDC.64 R92, c[0x0][0x408] ;  /* 0x00010200ff5c2b82 */ /* 0x003e220000000a00 */
        /* <DEDUP_REMOVED lines=13> */
[----:B------:R-:W-:Y:S01]  /*36c0*/  @P2 LOP3.LUT P4, RZ, R188, 0xff, RZ, 0xc0, !PT ;  /* 0x000000ffbcff2812 */ /* 0x000fe2000788c0ff */
[----:B------:R-:W-:Y:S01]  /*36d0*/  @P3 FFMA.FTZ R98, R140, R100, R105 ;  /* 0x000000648c623223 */ /* 0x000fe20000010069 */
[----:B------:R-:W2:Y:S01]  /*36e0*/  @P2 LDC.64 R96, c[0x0][0x408] ;  /* 0x00010200ff602b82 */ /* 0x000ea20000000a00 */
[----:B------:R-:W-:-:S02]  /*36f0*/  @P2 LOP3.LUT P5, RZ, R188, 0xff00, RZ, 0xc0, !PT ;  /* 0x0000ff00bcff2812 */ /* 0x000fc400078ac0ff */
[----:B------:R-:W-:Y:S01]  /*3700*/  @P2 LOP3.LUT P6, RZ, R188, 0xff0000, RZ, 0xc0, !PT ;  /* 0x00ff0000bcff2812 */ /* 0x000fe200078cc0ff */
[----:B------:R-:W-:Y:S01]  /*3710*/  @P3 FADD.FTZ R98, R141, -R98 ;  /* 0x800000628d623221 */ /* 0x000fe20000010000 */
[----:B------:R-:W-:Y:S01]  /*3720*/  MOV R91, R27 ;  /* 0x0000001b005b7202 */ /* 0x000fe20000000f00 */
[----:B0-----:R-:W-:Y:S02]  /*3730*/  @P2 FMUL.FTZ R93, R88, R93 ;  /* 0x0000005d585d2220 */ /* 0x001fe40000410000 */
[----:B------:R-:W-:Y:S02]  /*3740*/  @P3 FFMA.FTZ R91, R122, R98, R27 ;  /* 0x000000627a5b3223 */ /* 0x000fe4000001001b */
        /* <DEDUP_REMOVED lines=22> */
.L_x_4860:
        /* <DEDUP_REMOVED lines=45> */
.L_x_4859:
        /* <DEDUP_REMOVED lines=30> */
.L_x_4863:
        /* <DEDUP_REMOVED lines=12> */
.L_x_4864:
        /* <DEDUP_REMOVED lines=12> */
.L_x_4865:
[----:B------:R-:W-:Y:S01]  /*3ee0*/  MOV R88, R92 ;  /* 0x0000005c00587202 */ /* 0x000fe20000000f00 */
[----:B------:R-:W-:Y:S06]  /*3ef0*/  @!P2 BRA `(.L_x_4861) ;  /* 0x0000000000e0a947 */ /* 0x000fec0003800000 */
[----:B------:R-:W-:Y:S01]  /*3f00*/  FMUL.FTZ R88, R91, UR17 ;  /* 0x000000115b587c20 */ /* 0x000fe20008410000 */
[----:B-----5:R-:W-:-:S03]  /*3f10*/  ISETP.GE.U32.AND P4, PT, R188, 0x1000000, PT ;  /* 0x01000000bc00780c */ /* 0x020fc60003f86070 */
[----:B------:R-:W-:-:S05]  /*3f20*/  FMUL.FTZ R88, R88, UR16 ;  /* 0x0000001058587c20 */ /* 0x000fca0008410000 */
[----:B------:R-:W-:-:S04]  /*3f30*/  FSEL R88, R88, RZ, P4 ;  /* 0x000000ff58587208 */ /* 0x000fc80002000000 */
[----:B------:R-:W-:-:S04]  /*3f40*/  F2FP.BF16.F32.PACK_AB R88, RZ, R88 ;  /* 0x00000058ff58723e */ /* 0x000fc800000010ff */
[----:B------:R-:W-:Y:S02]  /*3f50*/  PRMT R184, R88, 0x7610, R184 ;  /* 0x0000761058b87816 */ /* 0x000fe400000000b8 */
[----:B------:R-:W-:Y:S01]  /*3f60*/  MOV R88, R92 ;  /* 0x0000005c00587202 */ /* 0x000fe20000000f00 */
[----:B------:R-:W-:Y:S06]  /*3f70*/  BRA `(.L_x_4861) ;  /* 0x0000000000c07947 */ /* 0x000fec0003800000 */
.L_x_4862:
        /* <DEDUP_REMOVED lines=12> */
.L_x_4866:
        /* <DEDUP_REMOVED lines=12> */
.L_x_4867:
        /* <DEDUP_REMOVED lines=12> */
.L_x_4868:
        /* <DEDUP_REMOVED lines=12> */
.L_x_4861:
        /* <DEDUP_REMOVED lines=14> */
.L_x_4869:
        /* <DEDUP_REMOVED lines=16> */
[C---:B------:R-:W-:Y:S01]  /*4460*/  @P2 LOP3.LUT P4, RZ, R187.reuse, 0xff, RZ, 0xc0, !PT ;  /* 0x000000ffbbff2812 */ /* 0x040fe2000788c0ff */
        /* <DEDUP_REMOVED lines=30> */
.L_x_4871:
        /* <DEDUP_REMOVED lines=45> */
.L_x_4870:
        /* <DEDUP_REMOVED lines=30> */
.L_x_4874:
        /* <DEDUP_REMOVED lines=12> */
.L_x_4875:
        /* <DEDUP_REMOVED lines=12> */
.L_x_4876:
        /* <DEDUP_REMOVED lines=9> */
.L_x_4873:
        /* <DEDUP_REMOVED lines=12> */
.L_x_4877:
        /* <DEDUP_REMOVED lines=12> */
.L_x_4878:
        /* <DEDUP_REMOVED lines=12> */
.L_x_4879:
        /* <DEDUP_REMOVED lines=12> */
.L_x_4872:
        /* <DEDUP_REMOVED lines=14> */
.L_x_4880:
        /* <DEDUP_REMOVED lines=47> */
.L_x_4882:
        /* <DEDUP_REMOVED lines=45> */
.L_x_4881:
        /* <DEDUP_REMOVED lines=30> */
.L_x_4885:
        /* <DEDUP_REMOVED lines=12> */
.L_x_4886:
        /* <DEDUP_REMOVED lines=12> */
.L_x_4887:
        /* <DEDUP_REMOVED lines=10> */
.L_x_4884:
        /* <DEDUP_REMOVED lines=12> */
.L_x_4888:
        /* <DEDUP_REMOVED lines=12> */
.L_x_4889:
        /* <DEDUP_REMOVED lines=12> */
.L_x_4890:
        /* <DEDUP_REMOVED lines=12> */
.L_x_4883:
        /* <DEDUP_REMOVED lines=14> */
.L_x_4891:
[----:B------:R-:W-:Y:S05]  /*5e90*/  @!P1 BRA `(.L_x_4892) ;  /* 0x00000004006c9947 */ /* 0x000fea0003800000 */
[----:B------:R-:W-:Y:S05]  /*5ea0*/  @!P0 BRA `(.L_x_4893) ;  /* 0x0000000000b48947 */ /* 0x000fea0003800000 */
[----:B-1----:R-:W1:Y:S01]  /*5eb0*/  @P2 LDC.64 R94, c[0x0][0x408] ;  /* 0x00010200ff5e2b82 */ /* 0x002e620000000a00 */
[-CC-:B0-----:R-:W-:Y:S01]  /*5ec0*/  @P3 FFMA.FTZ R91, R155, R100.reuse, R105.reuse ;  /* 0x000000649b5b3223 */ /* 0x181fe20000010069 */
[-CC-:B------:R-:W-:Y:S01]  /*5ed0*/  @P3 FFMA.FTZ R98, R160, R100.reuse, R105.reuse ;  /* 0x00000064a0623223 */ /* 0x180fe20000010069 */
[----:B------:R-:W-:Y:S01]  /*5ee0*/  @P3 FFMA.FTZ R99, R161, R100, R105 ;  /* 0x00000064a1633223 */ /* 0x000fe20000010069 */
[----:B-----5:R-:W-:Y:S01]  /*5ef0*/  MOV R88, R12 ;  /* 0x0000000c00587202 */ /* 0x020fe20000000f00 */
[----:B------:R-:W-:Y:S01]  /*5f00*/  @P3 FADD.FTZ R91, R158, -R91 ;  /* 0x8000005b9e5b3221 */ /* 0x000fe20000010000 */
[----:B------:R-:W-:Y:S01]  /*5f10*/  @P3 FADD.FTZ R98, R159, -R98 ;  /* 0x800000629f623221 */ /* 0x000fe20000010000 */
[----:B------:R-:W-:Y:S01]  /*5f20*/  @P3 FADD.FTZ R99, R162, -R99 ;  /* 0x80000063a2633221 */ /* 0x000fe20000010000 */
[----:B------:R-:W0:Y:S01]  /*5f30*/  @P2 LDC.64 R92, c[0x0][0x408] ;  /* 0x00010200ff5c2b82 */ /* 0x000e220000000a00 */
        /* <DEDUP_REMOVED lines=12> */
[----:B-1----:R-:W-:Y:S02]  /*6000*/  @P2 FMUL.FTZ R95, R88, R95 ;  /* 0x0000005f585f2220 */ /* 0x002fe40000410000 */
[----:B------:R-:W-:Y:S02]  /*6010*/  @P3 FFMA.FTZ R91, R122, R98, R15 ;  /* 0x000000627a5b3223 */ /* 0x000fe4000001000f */
[----:B------:R-:W-:Y:S01]  /*6020*/  @P2 FMUL.FTZ R94, R95, R94 ;  /* 0x0000005e5f5e2220 */ /* 0x000fe20000410000 */
[----:B0-----:R-:W-:-:S04]  /*6030*/  @P2 FMUL.FTZ R93, R89, R93 ;  /* 0x0000005d595d2220 */ /* 0x001fc80000410000 */
        /* <DEDUP_REMOVED lines=20> */
.L_x_4893:
[----:B------:R-:W2:Y:S01]  /*6180*/  @P2 LDC.64 R96, c[0x0][0x408] ;  /* 0x00010200ff602b82 */ /* 0x000ea20000000a00 */
[-CC-:B------:R-:W-:Y:S01]  /*6190*/  @P3 FFMA.FTZ R99, R155, R100.reuse, R105.reuse ;  /* 0x000000649b633223 */ /* 0x180fe20000010069 */
[-CC-:B------:R-:W-:Y:S01]  /*61a0*/  @P3 FFMA.FTZ R106, R160, R100.reuse, R105.reuse ;  /* 0x00000064a06a3223 */ /* 0x180fe20000010069 */
[----:B------:R-:W-:Y:S01]  /*61b0*/  @P3 FFMA.FTZ R107, R161, R100, R105 ;  /* 0x00000064a16b3223 */ /* 0x000fe20000010069 */
[----:B-----5:R-:W-:Y:S01]  /*61c0*/  MOV R98, R12 ;  /* 0x0000000c00627202 */ /* 0x020fe20000000f00 */
[----:B------:R-:W-:Y:S01]  /*61d0*/  @P3 FADD.FTZ R99, R158, -R99 ;  /* 0x800000639e633221 */ /* 0x000fe20000010000 */
[----:B------:R-:W-:Y:S01]  /*61e0*/  @P3 FADD.FTZ R106, R159, -R106 ;  /* 0x8000006a9f6a3221 */ /* 0x000fe20000010000 */
[----:B------:R-:W-:Y:S01]  /*61f0*/  @P3 FADD.FTZ R107, R162, -R107 ;  /* 0x8000006ba26b3221 */ /* 0x000fe20000010000 */
[----:B-1----:R-:W1:Y:S01]  /*6200*/  @P2 LDC.64 R94, c[0x0][0x408] ;  /* 0x00010200ff5e2b82 */ /* 0x002e620000000a00 */
[----:B------:R-:W-:Y:S01]  /*6210*/  MOV R102, R13 ;  /* 0x0000000d00667202 */ /* 0x000fe20000000f00 */
[C---:B------:R-:W-:Y:S01]  /*6220*/  @P3 FFMA.FTZ R98, R122.reuse, R99, R12 ;  /* 0x000000637a623223 */ /* 0x040fe2000001000c */
[----:B------:R-:W-:Y:S01]  /*6230*/  MOV R104, R14 ;  /* 0x0000000e00687202 */ /* 0x000fe20000000f00 */
[C---:B------:R-:W-:Y:S01]  /*6240*/  @P3 FFMA.FTZ R102, R122.reuse, R106, R13 ;  /* 0x0000006a7a663223 */ /* 0x040fe2000001000d */
[----:B------:R-:W-:Y:S01]  /*6250*/  @P3 FFMA.FTZ R104, R122, R107, R14 ;  /* 0x0000006b7a683223 */ /* 0x000fe2000001000e */
[----:B------:R-:W-:-:S02]  /*6260*/  @P2 LOP3.LUT P4, RZ, R124, 0xff, RZ, 0xc0, !PT ;  /* 0x000000ff7cff2812 */ /* 0x000fc4000788c0ff */
[----:B0-----:R-:W0:Y:S01]  /*6270*/  @P2 LDC.64 R92, c[0x0][0x408] ;  /* 0x00010200ff5c2b82 */ /* 0x001e220000000a00 */
[C---:B------:R-:W-:Y:S02]  /*6280*/  @P2 LOP3.LUT P5, RZ, R124.reuse, 0xff00, RZ, 0xc0, !PT ;  /* 0x0000ff007cff2812 */ /* 0x040fe400078ac0ff */
[----:B------:R-:W-:Y:S01]  /*6290*/  @P2 LOP3.LUT P6, RZ, R124, 0xff0000, RZ, 0xc0, !PT ;  /* 0x00ff00007cff2812 */ /* 0x000fe200078cc0ff */
[----:B--2---:R-:W-:-:S04]  /*62a0*/  @P2 FMUL.FTZ R97, R98, R97 ;  /* 0x0000006162612220 */ /* 0x004fc80000410000 */
[----:B------:R-:W-:Y:S01]  /*62b0*/  @P2 FMUL.FTZ R96, R97, R96 ;  /* 0x0000006061602220 */ /* 0x000fe20000410000 */
[----:B-1----:R-:W-:-:S04]  /*62c0*/  @P2 FMUL.FTZ R95, R102, R95 ;  /* 0x0000005f665f2220 */ /* 0x002fc80000410000 */
[----:B------:R-:W-:Y:S01]  /*62d0*/  @P2 FSEL R96, R96, RZ, P4 ;  /* 0x000000ff60602208 */ /* 0x000fe20002000000 */
[----:B------:R-:W-:-:S03]  /*62e0*/  @P2 FMUL.FTZ R94, R95, R94 ;  /* 0x0000005e5f5e2220 */ /* 0x000fc60000410000 */
[----:B------:R-:W-:Y:S01]  /*62f0*/  @P2 F2FP.BF16.F32.PACK_AB R96, RZ, R96 ;  /* 0x00000060ff60223e */ /* 0x000fe200000010ff */
[----:B0-----:R-:W-:Y:S01]  /*6300*/  @P2 FMUL.FTZ R93, R104, R93 ;  /* 0x0000005d685d2220 */ /* 0x001fe20000410000 */
        /* <DEDUP_REMOVED lines=20> */
.L_x_4892:
        /* <DEDUP_REMOVED lines=30> */
.L_x_4896:
        /* <DEDUP_REMOVED lines=12> */
.L_x_4897:
        /* <DEDUP_REMOVED lines=12> */
.L_x_4898:
        /* <DEDUP_REMOVED lines=9> */
.L_x_4895:
        /* <DEDUP_REMOVED lines=12> */
.L_x_4899:
        /* <DEDUP_REMOVED lines=12> */
.L_x_4900:
        /* <DEDUP_REMOVED lines=12> */
.L_x_4901:
        /* <DEDUP_REMOVED lines=12> */
.L_x_4894:
        /* <DEDUP_REMOVED lines=14> */
.L_x_4902:
[----:B------:R-:W-:Y:S05]  /*6c20*/  @!P1 BRA `(.L_x_4903) ;  /* 0x00000004006c9947 */ /* 0x000fea0003800000 */
[----:B------:R-:W-:Y:S05]  /*6c30*/  @!P0 BRA `(.L_x_4904) ;  /* 0x0000000000b48947 */ /* 0x000fea0003800000 */
[----:B------:R-:W2:Y:S01]  /*6c40*/  @P2 LDC.64 R96, c[0x0][0x408] ;  /* 0x00010200ff602b82 */ /* 0x000ea20000000a00 */
[-CC-:B0-----:R-:W-:Y:S01]  /*6c50*/  @P3 FFMA.FTZ R91, R165, R100.reuse, R105.reuse ;  /* 0x00000064a55b3223 */ /* 0x181fe20000010069 */
[-CC-:B------:R-:W-:Y:S01]  /*6c60*/  @P3 FFMA.FTZ R98, R168, R100.reuse, R105.reuse ;  /* 0x00000064a8623223 */ /* 0x180fe20000010069 */
[----:B------:R-:W-:Y:S01]  /*6c70*/  @P3 FFMA.FTZ R99, R169, R100, R105 ;  /* 0x00000064a9633223 */ /* 0x000fe20000010069 */
[----:B-----5:R-:W-:Y:S01]  /*6c80*/  MOV R88, R8 ;  /* 0x0000000800587202 */ /* 0x020fe20000000f00 */
[----:B------:R-:W-:Y:S01]  /*6c90*/  @P3 FADD.FTZ R91, R166, -R91 ;  /* 0x8000005ba65b3221 */ /* 0x000fe20000010000 */
[----:B------:R-:W-:Y:S01]  /*6ca0*/  @P3 FADD.FTZ R98, R167, -R98 ;  /* 0x80000062a7623221 */ /* 0x000fe20000010000 */
[----:B------:R-:W-:Y:S01]  /*6cb0*/  @P3 FADD.FTZ R99, R170, -R99 ;  /* 0x80000063aa633221 */ /* 0x000fe20000010000 */
[----:B-1----:R-:W0:Y:S01]  /*6cc0*/  @P2 LDC.64 R94, c[0x0][0x408] ;  /* 0x00010200ff5e2b82 */ /* 0x002e220000000a00 */
[----:B------:R-:W-:Y:S01]  /*6cd0*/  MOV R89, R9 ;  /* 0x0000000900597202 */ /* 0x000fe20000000f00 */
[C---:B------:R-:W-:Y:S01]  /*6ce0*/  @P3 FFMA.FTZ R88, R122.reuse, R91, R8 ;  /* 0x0000005b7a583223 */ /* 0x040fe20000010008 */
[----:B------:R-:W-:Y:S01]  /*6cf0*/  MOV R90, R10 ;  /* 0x0000000a005a7202 */ /* 0x000fe20000000f00 */
[C---:B------:R-:W-:Y:S01]  /*6d00*/  @P3 FFMA.FTZ R89, R122.reuse, R98, R9 ;  /* 0x000000627a593223 */ /* 0x040fe20000010009 */
[----:B------:R-:W-:Y:S01]  /*6d10*/  @P3 FFMA.FTZ R90, R122, R99, R10 ;  /* 0x000000637a5a3223 */ /* 0x000fe2000001000a */
[C---:B------:R-:W-:Y:S01]  /*6d20*/  @P2 LOP3.LUT P4, RZ, R125.reuse, 0xff, RZ, 0xc0, !PT ;  /* 0x000000ff7dff2812 */ /* 0x040fe2000788c0ff */
[----:B------:R-:W-:Y:S01]  /*6d30*/  @P3 FFMA.FTZ R98, R172, R100, R105 ;  /* 0x00000064ac623223 */ /* 0x000fe20000010069 */
[----:B------:R-:W1:Y:S01]  /*6d40*/  @P2 LDC.64 R92, c[0x0][0x408] ;  /* 0x00010200ff5c2b82 */ /* 0x000e620000000a00 */
[----:B------:R-:W-:-:S02]  /*6d50*/  @P2 LOP3.LUT P5, RZ, R125, 0xff00, RZ, 0xc0, !PT ;  /* 0x0000ff007dff2812 */ /* 0x000fc400078ac0ff */
[----:B------:R-:W-:Y:S01]  /*6d60*/  @P2 LOP3.LUT P6, RZ, R125, 0xff0000, RZ, 0xc0, !PT ;  /* 0x00ff00007dff2812 */ /* 0x000fe200078cc0ff */
[----:B------:R-:W-:Y:S01]  /*6d70*/  @P3 FADD.FTZ R98, R171, -R98 ;  /* 0x80000062ab623221 */ /* 0x000fe20000010000 */
[----:B------:R-:W-:Y:S01]  /*6d80*/  MOV R91, R11 ;  /* 0x0000000b005b7202 */ /* 0x000fe20000000f00 */
[----:B--2---:R-:W-:Y:S02]  /*6d90*/  @P2 FMUL.FTZ R97, R88, R97 ;  /* 0x0000006158612220 */ /* 0x004fe40000410000 */
[----:B------:R-:W-:Y:S02]  /*6da0*/  @P3 FFMA.FTZ R91, R122, R98, R11 ;  /* 0x000000627a5b3223 */ /* 0x000fe4000001000b */
        /* <DEDUP_REMOVED lines=22> */
.L_x_4904:
        /* <DEDUP_REMOVED lines=45> */
.L_x_4903:
        /* <DEDUP_REMOVED lines=30> */
.L_x_4907:
        /* <DEDUP_REMOVED lines=12> */
.L_x_4908:
        /* <DEDUP_REMOVED lines=12> */
.L_x_4909:
        /* <DEDUP_REMOVED lines=9> */
.L_x_4906:
        /* <DEDUP_REMOVED lines=12> */
.L_x_4910:
        /* <DEDUP_REMOVED lines=12> */
.L_x_4911:
        /* <DEDUP_REMOVED lines=12> */
.L_x_4912:
        /* <DEDUP_REMOVED lines=12> */
.L_x_4905:
        /* <DEDUP_REMOVED lines=14> */
.L_x_4913:
        /* <DEDUP_REMOVED lines=16> */
[----:B------:R-:W-:Y:S01]  /*7ab0*/  @P2 LOP3.LUT P1, RZ, R186, 0xff, RZ, 0xc0, !PT ;  /* 0x000000ffbaff2812 */ /* 0x000fe2000782c0ff */
        /* <DEDUP_REMOVED lines=30> */
.L_x_4915:
        /* <DEDUP_REMOVED lines=45> */
.L_x_4914:
        /* <DEDUP_REMOVED lines=26> */
.L_x_4918:
        /* <DEDUP_REMOVED lines=12> */
.L_x_4919:
        /* <DEDUP_REMOVED lines=12> */
.L_x_4920:
[----:B------:R-:W-:Y:S02]  /*8290*/  FSEL R91, R89, RZ, P1 ;  /* 0x000000ff595b7208 */ /* 0x000fe40000800000 */
[----:B------:R-:W-:Y:S02]  /*82a0*/  FSEL R90, R90, RZ, P1 ;  /* 0x000000ff5a5a7208 */ /* 0x000fe40000800000 */
[----:B------:R-:W-:Y:S02]  /*82b0*/  FSEL R89, R93, RZ, P1 ;  /* 0x000000ff5d597208 */ /* 0x000fe40000800000 */
[----:B------:R-:W-:Y:S01]  /*82c0*/  FSEL R88, R95, RZ, P1 ;  /* 0x000000ff5f587208 */ /* 0x000fe20000800000 */
        /* <DEDUP_REMOVED lines=8> */
.L_x_4917:
[----:B01----:R-:W0:Y:S01]  /*8350*/  @P2 LDC.64 R92, c[0x0][0x408] ;  /* 0x00010200ff5c2b82 */ /* 0x003e220000000a00 */
[----:B------:R-:W-:Y:S01]  /*8360*/  FFMA.FTZ R94, R180, R100, R105 ;  /* 0x00000064b45e7223 */ /* 0x000fe20000010069 */
        /* <DEDUP_REMOVED lines=21> */
.L_x_4921:
        /* <DEDUP_REMOVED lines=12> */
.L_x_4922:
        /* <DEDUP_REMOVED lines=12> */
.L_x_4923:
[----:B------:R-:W-:-:S07]  /*8640*/  @P2 PRMT R184, R94, 0x7610, R184 ;  /* 0x000076105eb82816 */ /* 0x000fce00000000b8 */
.L_x_4916:
[----:B------:R-:W0:Y:S01]  /*8650*/  @P0 LDC.64 R92, c[0x0][0x478] ;  /* 0x00011e00ff5c0b82 */ /* 0x000e220000000a00 */
[----:B------:R-:W-:-:S05]  /*8660*/  @P0 IADD3 R103, PT, PT, R103, 0x600, RZ ;  /* 0x0000060067670810 */ /* 0x000fca0007ffe0ff */
[----:B0-----:R-:W-:-:S05]  /*8670*/  @P0 IMAD.WIDE.U32 R92, R103, 0x10, R92 ;  /* 0x00000010675c0825 */ /* 0x001fca00078e005c */
[----:B------:R0:W-:Y:S01]  /*8680*/  @P0 STG.E.128 desc[UR12][R92.64], R88 ;  /* 0x000000585c000986 */ /* 0x0001e2000c101d0c */
[----:B------:R-:W-:Y:S05]  /*8690*/  @!P2 BRA `(.L_x_4924) ;  /* 0x000000000024a947 */ /* 0x000fea0003800000 */
[----:B------:R-:W1:Y:S01]  /*86a0*/  LDC.64 R94, c[0x0][0x468] ;  /* 0x00011a00ff5e7b82 */ /* 0x000e620000000a00 */
[----:B0-----:R-:W-:Y:S02]  /*86b0*/  LOP3.LUT R92, R182, 0xffff, RZ, 0xc0, !PT ;  /* 0x0000ffffb65c7812 */ /* 0x001fe400078ec0ff */
[----:B------:R-:W-:Y:S02]  /*86c0*/  PRMT R97, R183, 0x5410, R184 ;  /* 0x00005410b7617816 */ /* 0x000fe400000000b8 */
[----:B------:R-:W-:Y:S01]  /*86d0*/  IADD3 R101, PT, PT, R101, 0x600, RZ ;  /* 0x0000060065657810 */ /* 0x000fe20007ffe0ff */
[----:B------:R-:W-:-:S05]  /*86e0*/  IMAD.WIDE.U32 R92, R92, 0x10000, RZ ;  /* 0x000100005c5c7825 */ /* 0x000fca00078e00ff */
[----:B------:R-:W-:Y:S02]  /*86f0*/  LOP3.LUT R97, R97, R93, RZ, 0xfc, !PT ;  /* 0x0000005d61617212 */ /* 0x000fe400078efcff */
[----:B------:R-:W-:Y:S01]  /*8700*/  LOP3.LUT R96, R92, 0xffff, R181, 0xf8, !PT ;  /* 0x0000ffff5c607812 */ /* 0x000fe200078ef8b5 */
[----:B-1----:R-:W-:-:S05]  /*8710*/  IMAD.WIDE.U32 R92, R101, 0x8, R94 ;  /* 0x00000008655c7825 */ /* 0x002fca00078e005e */
[----:B------:R1:W-:Y:S02]  /*8720*/  STG.E.64 desc[UR12][R92.64], R96 ;  /* 0x000000605c007986 */ /* 0x0003e4000c101b0c */
.L_x_4924:
[----:B01----:R-:W0:Y:S01]  /*8730*/  LDC.64 R92, c[0x0][0x380] ;  /* 0x0000e000ff5c7b82 */ /* 0x003e220000000a00 */
[----:B------:R-:W-:Y:S01]  /*8740*/  UPLOP3.LUT UP1, UPT, UPT, UPT, UP1, 0x40, 0x4 ;  /* 0x000000000004789c */ /* 0x000fe20003f2e810 */
[----:B0-----:R-:W-:-:S04]  /*8750*/  IADD3 R0, PT, PT, R0, R92, RZ ;  /* 0x0000005c00007210 */ /* 0x001fc80007ffe0ff */
[----:B------:R-:W-:-:S13]  /*8760*/  ISETP.GE.AND P0, PT, R0, R93, PT ;  /* 0x0000005d0000720c */ /* 0x000fda0003f06270 */
[----:B------:R-:W-:Y:S05]  /*8770*/  @!P0 BRA `(.L_x_4925) ;  /* 0xffffff7800f48947 */ /* 0x000fea000383ffff */
.L_x_4841:
[----:B------:R-:W1:Y:S08]  /*8780*/  S2UR UR4, SR_CTAID.X ;  /* 0x00000000000479c3 */ /* 0x000e700000002500 */
[----:B------:R-:W1:Y:S08]  /*8790*/  LDC R0, c[0x0][0x388] ;  /* 0x0000e200ff007b82 */ /* 0x000e700000000800 */
[----:B------:R-:W2:Y:S08]  /*87a0*/  LDC.64 R2, c[0x0][0x440] ;  /* 0x00011000ff027b82 */ /* 0x000eb00000000a00 */
[----:B-----5:R-:W3:Y:S01]  /*87b0*/  LDC.64 R4, c[0x0][0x448] ;  /* 0x00011200ff047b82 */ /* 0x020ee20000000a00 */
        /* <DEDUP_REMOVED lines=19> */
.L_x_4926:
        /* <DEDUP_REMOVED lines=9> */
.L_x_14359:


//--------------------- .text._ZN10layer_norm13ln_bwd_kernelINS_13Kernel_traitsI13__nv_bfloat16S2_fS2_fjLj7168ELj1ELj1ELj8ELj8ENS_18Kernel_traits_baseILj7168ES2_S2_fS2_fjLj256EEEEELb1ELb1ELb0ELb0EEEvNS_9BwdParamsE --------------------------
	.section	.text._ZN10layer_norm13ln_bwd_kernelINS_13Kernel_traitsI13__nv_bfloat16S2_fS2_fjLj7168ELj1ELj1ELj8ELj8ENS_18Kernel_traits_baseILj7168ES2_S2_fS2_fjLj256EEEEELb1ELb1ELb0ELb0EEEvNS_9BwdParamsE,"ax",@progbits
	.align	128
        .global         _ZN10layer_norm13ln_bwd_kernelINS_13Kernel_traitsI13__nv_bfloat16S2_fS2_fjLj7168ELj1ELj1ELj8ELj8ENS_18Kernel_traits_baseILj7168ES2_S2_fS2_fjLj256EEEEELb1ELb1ELb0ELb0EEEvNS_9BwdParamsE
        .type           _ZN10layer_norm13ln_bwd_kernelINS_13Kernel_traitsI13__nv_bfloat16S2_fS2_fjLj7168ELj1ELj1ELj8ELj8ENS_18Kernel_traits_baseILj7168ES2_S2_fS2_fjLj256EEEEELb1ELb1ELb0ELb0EEEvNS_9BwdParamsE,@function
        .size           _ZN10layer_norm13ln_bwd_kernelINS_13Kernel_traitsI13__nv_bfloat16S2_fS2_fjLj7168ELj1ELj1ELj8ELj8ENS_18Kernel_traits_baseILj7168ES2_S2_fS2_fjLj256EEEEELb1ELb1ELb0ELb0EEEvNS_9BwdParamsE,(.L_x_14360 - _ZN10layer_norm13ln_bwd_kernelINS_13Kernel_traitsI13__nv_bfloat16S2_fS2_fjLj7168ELj1ELj1ELj8ELj8ENS_18Kernel_traits_baseILj7168ES2_S2_fS2_fjLj256EEEEELb1ELb1ELb0ELb0EEEvNS_9BwdParamsE)
        .other          _ZN10layer_norm13ln_bwd_kernelINS_13Kernel_traitsI13__nv_bfloat16S2_fS2_fjLj7168ELj1ELj1ELj8ELj8ENS_18Kernel_traits_baseILj7168ES2_S2_fS2_fjLj256EEEEELb1ELb1ELb0ELb0EEEvNS_9BwdParamsE,@"STO_CUDA_ENTRY STV_DEFAULT"
_ZN10layer_norm13ln_bwd_kernelINS_13Kernel_traitsI13__nv_bfloat16S2_fS2_fjLj7168ELj1ELj1ELj8ELj8ENS_18Kernel_traits_baseILj7168ES2_S2_fS2_fjLj256EEEEELb1ELb1ELb0ELb0EEEvNS_9BwdParamsE:
.text._ZN10layer_norm13ln_bwd_kernelINS_13Kernel_traitsI13__nv_bfloat16S2_fS2_fjLj7168ELj1ELj1ELj8ELj8ENS_18Kernel_traits_baseILj7168ES2_S2_fS2_fjLj256EEEEELb1ELb1ELb0ELb0EEEvNS_9BwdParamsE:
[----:B------:R-:W0:Y:S01]  /*0000*/  LDC R1, c[0x0][0x37c] ;  /* 0x0000df00ff017b82 */ /* 0x000e220000000800 */
[----:B------:R-:W1:Y:S01]  /*0010*/  S2R R0, SR_TID.X ;  /* 0x0000000000007919 */ /* 0x000e620000002100 */
[----:B------:R-:W2:Y:S01]  /*0020*/  LDCU UR6, c[0x0][0x388] ;  /* 0x00007100ff0677ac */ /* 0x000ea20008000800 */
[----:B0-----:R-:W-:Y:S01]  /*0030*/  IADD3 R1, PT, PT, R1, -0x10, RZ ;  /* 0xfffffff001017810 */ /* 0x001fe20007ffe0ff */
[----:B------:R-:W0:Y:S01]  /*0040*/  LDCU.64 UR12, c[0x0][0x358] ;  /* 0x00006b00ff0c77ac */ /* 0x000e220008000a00 */
[----:B--2---:R-:W-:-:S04]  /*0050*/  USHF.R.S32.HI UR4, URZ, 0x1f, UR6 ;  /* 0x0000001fff047899 */ /* 0x004fc80008011406 */
[----:B------:R-:W-:-:S06]  /*0060*/  ULEA.HI UR4, UR4, UR6, URZ, 0x2 ;  /* 0x0000000604047291 */ /* 0x000fcc000f8f10ff */
[----:B------:R-:W-:Y:S02]  /*0070*/  MOV R3, UR4 ;  /* 0x0000000400037c02 */ /* 0x000fe40008000f00 */
[----:B-1----:R-:W-:Y:S01]  /*0080*/  LOP3.LUT R2, R0, 0xff, RZ, 0x3c, !PT ;  /* 0x000000ff00027812 */ /* 0x002fe200078e3cff */
[----:B------:R-:W1:Y:S02]  /*0090*/  S2UR UR7, SR_CTAID.X ;  /* 0x00000000000779c3 */ /* 0x000e640000002500 */
[----:B------:R-:W1:Y:S01]  /*00a0*/  LDCU UR4, c[0x0][0x384] ;  /* 0x00007080ff0477ac */ /* 0x000e620008000800 */
        /* <DEDUP_REMOVED lines=9> */
[----:B------:R-:W2:Y:S01]  /*0140*/  @P6 LDC.64 R16, c[0x0][0x3d0] ;  /* 0x0000f400ff106b82 */ /* 0x000ea20000000a00 */
[----:B------:R-:W-:-:S02]  /*0150*/  P2R R228, PR, RZ, 0x40 ;  /* 0x00000040ffe47803 */ /* 0x000fc40000000000 */
[----:B------:R-:W-:Y:S02]  /*0160*/  CS2R R120, SRZ ;  /* 0x0000000000787805 */ /* 0x000fe4000001ff00 */
[----:B------:R-:W-:-:S03]  /*0170*/  P2R R198, PR, RZ, 0x20 ;  /* 0x00000020ffc67803 */ /* 0x000fc60000000000 */
[----:B------:R-:W3:Y:S08]  /*0180*/  @P6 LDC.64 R20, c[0x0][0x3e8] ;  /* 0x0000fa00ff146b82 */ /* 0x000ef00000000a00 */
[----:B------:R-:W4:Y:S08]  /*0190*/  @P0 LDC.64 R36, c[0x0][0x3d0] ;  /* 0x0000f400ff240b82 */ /* 0x000f300000000a00 */
[----:B------:R-:W1:Y:S01]  /*01a0*/  @P0 LDC.64 R38, c[0x0][0x3e8] ;  /* 0x0000fa00ff260b82 */ /* 0x000e620000000a00 */
[----:B--2---:R-:W-:-:S05]  /*01b0*/  @P6 IMAD.WIDE.U32 R16, R3, 0x8, R16 ;  /* 0x0000000803106825 */ /* 0x004fca00078e0010 */
[----:B0-----:R0:W5:Y:S02]  /*01c0*/  @P6 LDG.E.64 R18, desc[UR12][R16.64] ;  /* 0x0000000c10126981 */ /* 0x001164000c1e1b00 */
[----:B------:R-:W2:Y:S01]  /*01d0*/  @P1 LDC.64 R40, c[0x0][0x3d0] ;  /* 0x0000f400ff281b82 */ /* 0x000ea20000000a00 */
[C---:B---3--:R-:W-:Y:S01]  /*01e0*/  @P6 IMAD.WIDE.U32 R20, R3.reuse, 0x8, R20 ;  /* 0x0000000803146825 */ /* 0x048fe200078e0014 */
[----:B------:R-:W-:-:S04]  /*01f0*/  @P6 LOP3.LUT R3, R3, 0x100, RZ, 0xfc, !PT ;  /* 0x0000010003036812 */ /* 0x000fc800078efcff */
[----:B------:R3:W5:Y:S02]  /*0200*/  @P6 LDG.E.64 R22, desc[UR12][R20.64] ;  /* 0x0000000c14166981 */ /* 0x000764000c1e1b00 */
[----:B------:R-:W0:Y:S01]  /*0210*/  @P1 LDC.64 R42, c[0x0][0x3e8] ;  /* 0x0000fa00ff2a1b82 */ /* 0x000e220000000a00 */
[----:B----4-:R-:W-:-:S05]  /*0220*/  @P0 IMAD.WIDE.U32 R36, R3, 0x8, R36 ;  /* 0x0000000803240825 */ /* 0x010fca00078e0024 */
[----:B------:R-:W5:Y:S02]  /*0230*/  @P0 LDG.E.64 R24, desc[UR12][R36.64] ;  /* 0x0000000c24180981 */ /* 0x000f64000c1e1b00 */
[----:B------:R-:W4:Y:S01]  /*0240*/  @P2 LDC.64 R44, c[0x0][0x3d0] ;  /* 0x0000f400ff2c2b82 */ /* 0x000f220000000a00 */
[C---:B-1----:R-:W-:Y:S01]  /*0250*/  @P0 IMAD.WIDE.U32 R38, R3.reuse, 0x8, R38 ;  /* 0x0000000803260825 */ /* 0x042fe200078e0026 */
[----:B------:R-:W-:-:S04]  /*0260*/  @P0 IADD3 R3, PT, PT, R3, 0x100, RZ ;  /* 0x0000010003030810 */ /* 0x000fc80007ffe0ff */
[----:B------:R-:W5:Y:S02]  /*0270*/  @P0 LDG.E.64 R14, desc[UR12][R38.64] ;  /* 0x0000000c260e0981 */ /* 0x000f64000c1e1b00 */
[----:B------:R-:W1:Y:S01]  /*0280*/  @P2 LDC.64 R46, c[0x0][0x3e8] ;  /* 0x0000fa00ff2e2b82 */ /* 0x000e620000000a00 */
[C---:B--2---:R-:W-:Y:S01]  /*0290*/  @P1 IMAD.WIDE.U32 R40, R3.reuse, 0x8, R40 ;  /* 0x0000000803281825 */ /* 0x044fe200078e0028 */
[----:B------:R-:W-:Y:S01]  /*02a0*/  UISETP.GE.AND UP0, UPT, UR7, UR4, UPT ;  /* 0x000000040700728c */ /* 0x000fe2000bf06270 */
[----:B------:R-:W-:Y:S02]  /*02b0*/  CS2R R122, SRZ ;  /* 0x00000000007a7805 */ /* 0x000fe4000001ff00 */
[----:B------:R-:W-:Y:S02]  /*02c0*/  CS2R R116, SRZ ;  /* 0x0000000000747805 */ /* 0x000fe4000001ff00 */
[----:B------:R-:W-:Y:S01]  /*02d0*/  CS2R R118, SRZ ;  /* 0x0000000000767805 */ /* 0x000fe2000001ff00 */
[----:B------:R-:W5:Y:S01]  /*02e0*/  @P1 LDG.E.64 R26, desc[UR12][R40.64] ;  /* 0x0000000c281a1981 */ /* 0x000f62000c1e1b00 */
[----:B------:R-:W2:Y:S01]  /*02f0*/  @P3 LDC.64 R48, c[0x0][0x3d0] ;  /* 0x0000f400ff303b82 */ /* 0x000ea20000000a00 */
[C---:B0-----:R-:W-:Y:S01]  /*0300*/  @P1 IMAD.WIDE.U32 R42, R3.reuse, 0x8, R42 ;  /* 0x00000008032a1825 */ /* 0x041fe200078e002a */
[----:B------:R-:W-:-:S02]  /*0310*/  @P1 IADD3 R3, PT, PT, R3, 0x100, RZ ;  /* 0x0000010003031810 */ /* 0x000fc40007ffe0ff */
[----:B------:R-:W-:Y:S02]  /*0320*/  CS2R R112, SRZ ;  /* 0x0000000000707805 */ /* 0x000fe4000001ff00 */
[----:B------:R-:W-:Y:S02]  /*0330*/  CS2R R114, SRZ ;  /* 0x0000000000727805 */ /* 0x000fe4000001ff00 */
[----:B------:R-:W-:Y:S01]  /*0340*/  CS2R R108, SRZ ;  /* 0x00000000006c7805 */ /* 0x000fe2000001ff00 */
[----:B------:R-:W5:Y:S01]  /*0350*/  @P1 LDG.E.64 R4, desc[UR12][R42.64] ;  /* 0x0000000c2a041981 */ /* 0x000f62000c1e1b00 */
[----:B------:R-:W0:Y:S01]  /*0360*/  @P3 LDC.64 R50, c[0x0][0x3e8] ;  /* 0x0000fa00ff323b82 */ /* 0x000e220000000a00 */
[----:B----4-:R-:W-:-:S07]  /*0370*/  @P2 IMAD.WIDE.U32 R44, R3, 0x8, R44 ;  /* 0x00000008032c2825 */ /* 0x010fce00078e002c */
[----:B------:R-:W4:Y:S01]  /*0380*/  @P4 LDC.64 R52, c[0x0][0x3d0] ;  /* 0x0000f400ff344b82 */ /* 0x000f220000000a00 */
[C---:B-1----:R-:W-:Y:S01]  /*0390*/  @P2 IMAD.WIDE.U32 R46, R3.reuse, 0x8, R46 ;  /* 0x00000008032e2825 */ /* 0x042fe200078e002e */
[----:B------:R-:W-:Y:S01]  /*03a0*/  @P2 IADD3 R3, PT, PT, R3, 0x100, RZ ;  /* 0x0000010003032810 */ /* 0x000fe20007ffe0ff */
[----:B------:R-:W5:Y:S05]  /*03b0*/  @P2 LDG.E.64 R28, desc[UR12][R44.64] ;  /* 0x0000000c2c1c2981 */ /* 0x000f6a000c1e1b00 */
[----:B------:R-:W1:Y:S08]  /*03c0*/  @P4 LDC.64 R54, c[0x0][0x3e8] ;  /* 0x0000fa00ff364b82 */ /* 0x000e700000000a00 */
[----:B------:R-:W3:Y:S08]  /*03d0*/  @P5 LDC.64 R56, c[0x0][0x3d0] ;  /* 0x0000f400ff385b82 */ /* 0x000ef00000000a00 */
[----:B------:R-:W3:Y:S01]  /*03e0*/  @P5 LDC.64 R58, c[0x0][0x3e8] ;  /* 0x0000fa00ff3a5b82 */ /* 0x000ee20000000a00 */
[C---:B--2---:R-:W-:Y:S01]  /*03f0*/  @P3 IMAD.WIDE.U32 R48, R3.reuse, 0x8, R48 ;  /* 0x0000000803303825 */ /* 0x044fe200078e0030 */
[----:B------:R-:W5:Y:S03]  /*0400*/  @P2 LDG.E.64 R6, desc[UR12][R46.64] ;  /* 0x0000000c2e062981 */ /* 0x000f66000c1e1b00 */
[C---:B0-----:R-:W-:Y:S01]  /*0410*/  @P3 IMAD.WIDE.U32 R50, R3.reuse, 0x8, R50 ;  /* 0x0000000803323825 */ /* 0x041fe200078e0032 */
[----:B------:R-:W-:Y:S01]  /*0420*/  @P3 IADD3 R3, PT, PT, R3, 0x100, RZ ;  /* 0x0000010003033810 */ /* 0x000fe20007ffe0ff */
[----:B------:R-:W5:Y:S04]  /*0430*/  @P3 LDG.E.64 R30, desc[UR12][R48.64] ;  /* 0x0000000c301e3981 */ /* 0x000f68000c1e1b00 */
[C---:B----4-:R-:W-:Y:S01]  /*0440*/  @P4 IMAD.WIDE.U32 R52, R3.reuse, 0x8, R52 ;  /* 0x0000000803344825 */ /* 0x050fe200078e0034 */
[----:B------:R-:W5:Y:S03]  /*0450*/  @P3 LDG.E.64 R8, desc[UR12][R50.64] ;  /* 0x0000000c32083981 */ /* 0x000f66000c1e1b00 */
        /* <DEDUP_REMOVED lines=42> */
[----:B------:R-:W-:Y:S01]  /*0700*/  CS2R R42, SRZ ;  /* 0x00000000002a7805 */ /* 0x000fe2000001ff00 */
[----:B--2---:R-:W-:Y:S06]  /*0710*/  BRA.U UP0, `(.L_x_4927) ;  /* 0x000000d500807547 */ /* 0x004fec000b800000 */
[----:B-----5:R-:W-:Y:S01]  /*0720*/  MOV R0, R18 ;  /* 0x0000001200007202 */ /* 0x020fe20000000f00 */
[----:B------:R-:W0:Y:S01]  /*0730*/  LDCU.64 UR4, c[0x0][0x3e0] ;  /* 0x00007c00ff0477ac */ /* 0x000e220008000a00 */
        /* <DEDUP_REMOVED lines=14> */
[----:B------:R-:W-:Y:S02]  /*0820*/  PRMT R5, R0, 0x7610, R5 ;  /* 0x0000761000057816 */ /* 0x000fe40000000005 */
[----:B------:R-:W-:Y:S02]  /*0830*/  CS2R R110, SRZ ;  /* 0x00000000006e7805 */ /* 0x000fe4000001ff00 */
[----:B------:R-:W-:Y:S01]  /*0840*/  PRMT R4, R3, 0x7610, R4 ;  /* 0x0000761003047816 */ /* 0x000fe20000000004 */
[----:B0-----:R-:W-:Y:S01]  /*0850*/  UISETP.NE.U32.AND UP0, UPT, UR4, URZ, UPT ;  /* 0x000000ff0400728c */ /* 0x001fe2000bf05070 */
[----:B------:R-:W-:Y:S01]  /*0860*/  PRMT R3, R16, 0x7610, R3 ;  /* 0x0000761010037816 */ /* 0x000fe20000000003 */
[----:B------:R0:W-:Y:S01]  /*0870*/  STL.S16 [R1+0xc], R5 ;  /* 0x00000c0501007387 */ /* 0x0001e20000100600 */
[----:B------:R-:W-:-:S02]  /*0880*/  PRMT R0, R17, 0x7610, R0 ;  /* 0x0000761011007816 */ /* 0x000fc40000000000 */
[----:B------:R-:W-:Y:S02]  /*0890*/  CS2R R104, SRZ ;  /* 0x0000000000687805 */ /* 0x000fe4000001ff00 */
[----:B------:R-:W-:Y:S01]  /*08a0*/  MOV R252, R24 ;  /* 0x0000001800fc7202 */ /* 0x000fe20000000f00 */
[----:B------:R0:W-:Y:S01]  /*08b0*/  STL.S16 [R1+0x8], R4 ;  /* 0x0000080401007387 */ /* 0x0001e20000100600 */
[--C-:B------:R-:W-:Y:S02]  /*08c0*/  SHF.R.U64 R251, R24, 0x10, R25.reuse ;  /* 0x0000001018fb7819 */ /* 0x100fe40000001219 */
[----:B------:R-:W-:Y:S02]  /*08d0*/  CS2R R106, SRZ ;  /* 0x00000000006a7805 */ /* 0x000fe4000001ff00 */
[----:B------:R-:W-:Y:S01]  /*08e0*/  MOV R250, R25 ;  /* 0x0000001900fa7202 */ /* 0x000fe20000000f00 */
[----:B------:R0:W-:Y:S01]  /*08f0*/  STL.S16 [R1+0x4], R3 ;  /* 0x0000040301007387 */ /* 0x0001e20000100600 */
[----:B------:R-:W-:-:S02]  /*0900*/  SHF.R.U32.HI R249, RZ, 0x10, R25 ;  /* 0x00000010fff97819 */ /* 0x000fc40000011619 */
[----:B------:R-:W-:Y:S02]  /*0910*/  CS2R R100, SRZ ;  /* 0x0000000000647805 */ /* 0x000fe4000001ff00 */
[----:B------:R-:W-:Y:S01]  /*0920*/  MOV R248, R26 ;  /* 0x0000001a00f87202 */ /* 0x000fe20000000f00 */
[----:B------:R0:W-:Y:S01]  /*0930*/  STL.S16 [R1], R0 ;  /* 0x0000000001007387 */ /* 0x0001e20000100600 */
        /* <DEDUP_REMOVED lines=63> */
[----:B------:R-:W-:Y:S01]  /*0d30*/  UISETP.NE.AND.EX UP0, UPT, UR5, URZ, UPT, UP0 ;  /* 0x000000ff0500728c */ /* 0x000fe2000bf05300 */
        /* <DEDUP_REMOVED lines=9> */
[----:B------:R-:W3:Y:S01]  /*0dd0*/  LDCU.U8 UR16, c[0x0][0x410] ;  /* 0x00008200ff1077ac */ /* 0x000ee20008000000 */
[----:B------:R-:W-:Y:S02]  /*0de0*/  SHF.R.U32.HI R204, RZ, 0x10, R11 ;  /* 0x00000010ffcc7819 */ /* 0x000fe4000001160b */
[----:B------:R-:W-:Y:S01]  /*0df0*/  MOV R203, R12 ;  /* 0x0000000c00cb7202 */ /* 0x000fe20000000f00 */
[----:B------:R-:W4:Y:S01]  /*0e00*/  LDCU UR17, c[0x0][0x400] ;  /* 0x00008000ff1177ac */ /* 0x000f220008000800 */
[----:B------:R-:W-:-:S02]  /*0e10*/  SHF.R.U64 R202, R12, 0x10, R13 ;  /* 0x000000100cca7819 */ /* 0x000fc4000000120d */
[----:B------:R-:W-:Y:S01]  /*0e20*/  MOV R201, R13 ;  /* 0x0000000d00c97202 */ /* 0x000fe20000000f00 */
[----:B------:R-:W0:Y:S01]  /*0e30*/  LDCU.64 UR18, c[0x0][0x438] ;  /* 0x00008700ff1277ac */ /* 0x000e220008000a00 */
[----:B------:R-:W-:Y:S01]  /*0e40*/  SHF.R.U32.HI R200, RZ, 0x10, R13 ;  /* 0x00000010ffc87819 */ /* 0x000fe2000001160d */
[----:B------:R-:W0:Y:S01]  /*0e50*/  LDCU.64 UR20, c[0x0][0x478] ;  /* 0x00008f00ff1477ac */ /* 0x000e220008000a00 */
[----:B------:R-:W0:Y:S01]  /*0e60*/  LDCU.128 UR8, c[0x0][0x3c0] ;  /* 0x00007800ff0877ac */ /* 0x000e220008000c00 */
[----:B-1----:R-:W0:Y:S04]  /*0e70*/  LDCU.64 UR22, c[0x0][0x380] ;  /* 0x00007000ff1677ac */ /* 0x002e280008000a00 */
.L_x_5048:
[----:B-1----:R-:W1:Y:S01]  /*0e80*/  @UP0 LDCU.64 UR4, c[0x0][0x3e0] ;  /* 0x00007c00ff0407ac */ /* 0x002e620008000a00 */
[----:B------:R-:W-:Y:S01]  /*0e90*/  PLOP3.LUT P0, PT, PT, PT, UP0, 0x80, 0x8 ;  /* 0x000000000008781c */ /* 0x000fe20003f0f008 */
[----:B0-----:R-:W-:-:S06]  /*0ea0*/  UIMAD.WIDE UR14, UR7, 0x4, UR10 ;  /* 0x00000004070e78a5 */ /* 0x001fcc000f8e020a */
[----:B--234-:R-:W-:Y:S02]  /*0eb0*/  MOV R148, UR14 ;  /* 0x0000000e00947c02 */ /* 0x01cfe40008000f00 */
[----:B------:R-:W-:-:S05]  /*0ec0*/  MOV R149, UR15 ;  /* 0x0000000f00957c02 */ /* 0x000fca0008000f00 */
[----:B-----5:R0:W5:Y:S01]  /*0ed0*/  LDG.E R3, desc[UR12][R148.64] ;  /* 0x0000000c94037981 */ /* 0x020162000c1e1900 */
[----:B-1----:R-:W-:-:S06]  /*0ee0*/  @UP0 UIMAD.WIDE UR4, UR7, 0x2, UR4 ;  /* 0x00000002070408a5 */ /* 0x002fcc000f8e0204 */
[----:B0-----:R-:W-:Y:S02]  /*0ef0*/  MOV R148, UR4 ;  /* 0x0000000400947c02 */ /* 0x001fe40008000f00 */
[----:B------:R-:W-:-:S05]  /*0f00*/  MOV R149, UR5 ;  /* 0x0000000500957c02 */ /* 0x000fca0008000f00 */
[----:B------:R0:W4:Y:S01]  /*0f10*/  @P0 LDG.E.U16 R150, desc[UR12][R148.64] ;  /* 0x0000000c94960981 */ /* 0x000122000c1e1500 */
[----:B------:R-:W-:-:S06]  /*0f20*/  UIMAD.WIDE UR4, UR7, 0x4, UR8 ;  /* 0x00000004070478a5 */ /* 0x000fcc000f8e0208 */
[----:B0-----:R-:W-:Y:S02]  /*0f30*/  MOV R148, UR4 ;  /* 0x0000000400947c02 */ /* 0x001fe40008000f00 */
[----:B------:R-:W-:-:S05]  /*0f40*/  MOV R149, UR5 ;  /* 0x0000000500957c02 */ /* 0x000fca0008000f00 */
[----:B------:R-:W4:Y:S01]  /*0f50*/  LDG.E R152, desc[UR12][R148.64] ;  /* 0x0000000c94987981 */ /* 0x000f22000c1e1900 */
[----:B------:R-:W0:Y:S01]  /*0f60*/  S2R R163, SR_TID.X ;  /* 0x0000000000a37919 */ /* 0x000e220000002100 */
[----:B------:R-:W-:Y:S01]  /*0f70*/  PLOP3.LUT P0, PT, PT, PT, UP0, 0x80, 0x8 ;  /* 0x000000000008781c */ /* 0x000fe20003f0f008 */
[----:B--2---:R-:W-:Y:S01]  /*0f80*/  UIMAD UR4, UR7, UR6, URZ ;  /* 0x00000006070472a4 */ /* 0x004fe2000f8e02ff */
[----:B------:R-:W-:-:S03]  /*0f90*/  ISETP.GE.U32.AND P4, PT, R2, 0x100, PT ;  /* 0x000001000200780c */ /* 0x000fc60003f86070 */
[----:B------:R-:W-:-:S04]  /*0fa0*/  USHF.R.S32.HI UR5, URZ, 0x1f, UR4 ;  /* 0x0000001fff057899 */ /* 0x000fc80008011404 */
[----:B------:R-:W-:Y:S01]  /*0fb0*/  ULEA.HI UR5, UR5, UR4, URZ, 0x2 ;  /* 0x0000000405057291 */ /* 0x000fe2000f8f10ff */
[----:B---3--:R-:W-:Y:S01]  /*0fc0*/  ISETP.NE.AND P5, PT, RZ, UR16, PT ;  /* 0x00000010ff007c0c */ /* 0x008fe2000bfa5270 */
        /* <DEDUP_REMOVED lines=9> */
[----:B------:R-:W-:Y:S02]  /*1060*/  MOV R3, UR5 ;  /* 0x0000000500037c02 */ /* 0x000fe40008000f00 */
[----:B----4-:R-:W-:Y:S02]  /*1070*/  @P0 R2UR UR15, R150 ;  /* 0x00000000960f02ca */ /* 0x010fe400000e0000 */
[----:B0-----:R-:W-:Y:S02]  /*1080*/  LEA.HI.SX32 R3, R3, R163, 0x1e ;  /* 0x000000a303037211 */ /* 0x001fe400078ff2ff */
[----:B------:R-:W-:-:S02]  /*1090*/  ISETP.GE.U32.AND P0, PT, R2, 0x200, PT ;  /* 0x000002000200780c */ /* 0x000fc40003f06070 */
[----:B------:R-:W-:-:S07]  /*10a0*/  MOV R156, R3 ;  /* 0x00000003009c7202 */ /* 0x000fce0000000f00 */
[----:B------:R-:W-:Y:S01]  /*10b0*/  @UP0 USHF.L.U32 UR14, UR15, 0x10, URZ ;  /* 0x000000100f0e0899 */ /* 0x000fe200080006ff */
[----:B------:R-:W-:Y:S01]  /*10c0*/  FSEL R152, R152, RZ, !P5 ;  /* 0x000000ff98987208 */ /* 0x000fe20006800000 */
[----:B------:R-:W-:Y:S10]  /*10d0*/  @!P4 BRA `(.L_x_4929) ;  /* 0x0000000000ecc947 */ /* 0x000ff40003800000 */
[----:B------:R-:W0:Y:S01]  /*10e0*/  LDC.64 R154, c[0x0][0x428] ;  /* 0x00010a00ff9a7b82 */ /* 0x000e220000000a00 */
[----:B------:R-:W2:Y:S04]  /*10f0*/  LDL R198, [R1+0xc] ;  /* 0x00000c0001c67983 */ /* 0x000ea80000100800 */
[----:B------:R-:W3:Y:S03]  /*1100*/  LDL R162, [R1+0x8] ;  /* 0x0000080001a27983 */ /* 0x000ee60000100800 */
[----:B------:R-:W1:Y:S01]  /*1110*/  LDC.64 R148, c[0x0][0x3a8] ;  /* 0x0000ea00ff947b82 */ /* 0x000e620000000a00 */
[----:B------:R-:W4:Y:S04]  /*1120*/  LDL R161, [R1+0x4] ;  /* 0x0000040001a17983 */ /* 0x000f280000100800 */
[----:B------:R-:W3:Y:S01]  /*1130*/  LDL R160, [R1] ;  /* 0x0000000001a07983 */ /* 0x000ee20000100800 */
[----:B------:R-:W-:-:S02]  /*1140*/  ISETP.NE.U32.AND P4, PT, RZ, UR18, PT ;  /* 0x00000012ff007c0c */ /* 0x000fc4000bf85070 */
[----:B------:R-:W1:Y:S01]  /*1150*/  LDC.64 R158, c[0x0][0x3b0] ;  /* 0x0000ec00ff9e7b82 */ /* 0x000e620000000a00 */
[----:B0-----:R-:W-:-:S06]  /*1160*/  IMAD.WIDE.U32 R154, R3, 0x8, R154 ;  /* 0x00000008039a7825 */ /* 0x001fcc00078e009a */
[----:B------:R-:W3:Y:S01]  /*1170*/  LDG.E.64 R154, desc[UR12][R154.64] ;  /* 0x0000000c9a9a7981 */ /* 0x000ee2000c1e1b00 */
[----:B-1----:R-:W-:-:S06]  /*1180*/  IMAD.WIDE.U32 R148, R3, 0x10, R148 ;  /* 0x0000001003947825 */ /* 0x002fcc00078e0094 */
[----:B------:R-:W3:Y:S01]  /*1190*/  LDG.E.128 R148, desc[UR12][R148.64] ;  /* 0x0000000c94947981 */ /* 0x000ee2000c1e1d00 */
[----:B------:R-:W-:-:S13]  /*11a0*/  ISETP.NE.AND.EX P4, PT, RZ, UR19, PT, P4 ;  /* 0x00000013ff007c0c */ /* 0x000fda000bf85340 */
[----:B------:R-:W0:Y:S02]  /*11b0*/  @P4 LDC.64 R156, c[0x0][0x438] ;  /* 0x00010e00ff9c4b82 */ /* 0x000e240000000a00 */
[----:B0-----:R-:W-:-:S05]  /*11c0*/  @P4 IMAD.WIDE.U32 R156, R3, 0x10, R156 ;  /* 0x00000010039c4825 */ /* 0x001fca00078e009c */
[----:B------:R0:W5:Y:S02]  /*11d0*/  @P4 LDG.E.128 R36, desc[UR12][R156.64] ;  /* 0x0000000c9c244981 */ /* 0x000164000c1e1d00 */
[----:B0-----:R-:W-:-:S05]  /*11e0*/  IMAD.WIDE.U32 R156, R3, 0x4, R158 ;  /* 0x00000004039c7825 */ /* 0x001fca00078e009e */
[----:B------:R0:W5:Y:S02]  /*11f0*/  LDG.E R4, desc[UR12][R156.64] ;  /* 0x0000000c9c047981 */ /* 0x000164000c1e1900 */
[----:B0-----:R-:W-:Y:S02]  /*1200*/  IADD3 R156, PT, PT, R3, 0x100, RZ ;  /* 0x00000100039c7810 */ /* 0x001fe40007ffe0ff */
[----:B--2---:R-:W-:Y:S02]  /*1210*/  SHF.L.U32 R165, R198, 0x10, RZ ;  /* 0x00000010c6a57819 */ /* 0x004fe400000006ff */
[----:B----4-:R-:W-:Y:S02]  /*1220*/  SHF.L.U32 R167, R161, 0x10, RZ ;  /* 0x00000010a1a77819 */ /* 0x010fe400000006ff */
[----:B---3--:R-:W-:Y:S02]  /*1230*/  MOV R31, R154 ;  /* 0x0000009a001f7202 */ /* 0x008fe40000000f00 */
[----:B------:R-:W-:-:S02]  /*1240*/  SHF.R.U64 R154, R154, 0x10, R155 ;  /* 0x000000109a9a7819 */ /* 0x000fc4000000129b */
[----:B------:R-:W-:Y:S01]  /*1250*/  SHF.L.U32 R31, R31, 0x10, RZ ;  /* 0x000000101f1f7819 */ /* 0x000fe200000006ff */
[C---:B------:R-:W-:Y:S01]  /*1260*/  FADD.FTZ R0, -R152.reuse, R148 ;  /* 0x0000009498007221 */ /* 0x040fe20000010100 */
[----:B------:R-:W-:Y:S01]  /*1270*/  FADD.FTZ R149, -R152, R149 ;  /* 0x0000009598957221 */ /* 0x000fe20000010100 */
[----:B------:R-:W-:Y:S02]  /*1280*/  MOV R158, R155 ;  /* 0x0000009b009e7202 */ /* 0x000fe40000000f00 */
[----:B------:R-:W-:Y:S01]  /*1290*/  FMUL.FTZ R0, R0, UR24 ;  /* 0x0000001800007c20 */ /* 0x000fe20008410000 */
[----:B------:R-:W-:Y:S01]  /*12a0*/  FADD.FTZ R150, -R152, R150 ;  /* 0x0000009698967221 */ /* 0x000fe20000010100 */
[----:B------:R-:W-:Y:S01]  /*12b0*/  FADD.FTZ R92, R92, R31 ;  /* 0x0000001f5c5c7221 */ /* 0x000fe20000010000 */
[-C--:B------:R-:W-:Y:S01]  /*12c0*/  FMUL.FTZ R165, R165, R31.reuse ;  /* 0x0000001fa5a57220 */ /* 0x080fe20000410000 */
[----:B------:R-:W-:Y:S01]  /*12d0*/  FFMA.FTZ R120, R0, R31, R120 ;  /* 0x0000001f00787223 */ /* 0x000fe20000010078 */
[----:B------:R-:W-:Y:S01]  /*12e0*/  FMUL.FTZ R164, R149, UR24 ;  /* 0x0000001895a47c20 */ /* 0x000fe20008410000 */
[----:B------:R-:W-:Y:S01]  /*12f0*/  SHF.L.U32 R148, R154, 0x10, RZ ;  /* 0x000000109a947819 */ /* 0x000fe200000006ff */
[----:B------:R-:W-:Y:S01]  /*1300*/  FMUL.FTZ R166, R150, UR24 ;  /* 0x0000001896a67c20 */ /* 0x000fe20008410000 */
[----:B------:R-:W-:-:S02]  /*1310*/  SHF.L.U32 R31, R162, 0x10, RZ ;  /* 0x00000010a21f7819 */ /* 0x000fc400000006ff */
[----:B------:R-:W-:Y:S01]  /*1320*/  SHF.L.U32 R149, R158, 0x10, RZ ;  /* 0x000000109e957819 */ /* 0x000fe200000006ff */
[----:B------:R-:W-:Y:S01]  /*1330*/  FADD.FTZ R93, R93, R148 ;  /* 0x000000945d5d7221 */ /* 0x000fe20000010000 */
[----:B------:R-:W-:Y:S01]  /*1340*/  SHF.R.U32.HI R153, RZ, 0x10, R155 ;  /* 0x00000010ff997819 */ /* 0x000fe2000001169b */
        /* <DEDUP_REMOVED lines=9> */
[----:B------:R-:W-:Y:S01]  /*13e0*/  SHF.L.U32 R169, R160, 0x10, RZ ;  /* 0x00000010a0a97819 */ /* 0x000fe200000006ff */
[----:B------:R-:W-:Y:S01]  /*13f0*/  FADD.FTZ R148, R148, R31 ;  /* 0x0000001f94947221 */ /* 0x000fe20000010000 */
[----:B------:R-:W-:Y:S01]  /*1400*/  FFMA.FTZ R149, R164, R31, R149 ;  /* 0x0000001fa4957223 */ /* 0x000fe20000010095 */
[----:B------:R-:W-:-:S02]  /*1410*/  FMUL.FTZ R168, R151, UR24 ;  /* 0x0000001897a87c20 */ /* 0x000fc40008410000 */
[-C--:B------:R-:W-:Y:S01]  /*1420*/  FMUL.FTZ R169, R169, R150.reuse ;  /* 0x00000096a9a97220 */ /* 0x080fe20000410000 */
[----:B------:R-:W-:Y:S01]  /*1430*/  FADD.FTZ R148, R148, R167 ;  /* 0x000000a794947221 */ /* 0x000fe20000010000 */
[----:B------:R-:W-:Y:S01]  /*1440*/  FFMA.FTZ R149, R166, R167, R149 ;  /* 0x000000a7a6957223 */ /* 0x000fe20000010095 */
[----:B------:R-:W-:Y:S01]  /*1450*/  FADD.FTZ R95, R95, R150 ;  /* 0x000000965f5f7221 */ /* 0x000fe20000010000 */
[----:B------:R-:W-:Y:S01]  /*1460*/  FFMA.FTZ R123, R168, R150, R123 ;  /* 0x00000096a87b7223 */ /* 0x000fe2000001007b */
[----:B------:R-:W-:Y:S01]  /*1470*/  FADD.FTZ R153, R148, R169 ;  /* 0x000000a994997221 */ /* 0x000fe20000010000 */
[----:B------:R-:W-:-:S07]  /*1480*/  FFMA.FTZ R158, R168, R169, R149 ;  /* 0x000000a9a89e7223 */ /* 0x000fce0000010095 */
.L_x_4929:
[----:B------:R-:W-:Y:S05]  /*1490*/  BSYNC.RECONVERGENT B0 ;  /* 0x0000000000007941 */ /* 0x000fea0003800200 */
.L_x_4928:
        /* <DEDUP_REMOVED lines=12> */
[----:B0-----:R-:W-:-:S05]  /*1560*/  @P4 IMAD.WIDE.U32 R154, R156, 0x10, R154 ;  /* 0x000000109c9a4825 */ /* 0x001fca00078e009a */
[----:B------:R2:W5:Y:S02]  /*1570*/  @P4 LDG.E.128 R32, desc[UR12][R154.64] ;  /* 0x0000000c9a204981 */ /* 0x000564000c1e1d00 */
[----:B--2---:R-:W-:-:S05]  /*1580*/  IMAD.WIDE.U32 R154, R156, 0x4, R160 ;  /* 0x000000049c9a7825 */ /* 0x004fca00078e00a0 */
[----:B------:R0:W5:Y:S01]  /*1590*/  LDG.E R5, desc[UR12][R154.64] ;  /* 0x0000000c9a057981 */ /* 0x000162000c1e1900 */
[----:B------:R-:W-:Y:S02]  /*15a0*/  SHF.L.U32 R171, R250, 0x10, RZ ;  /* 0x00000010faab7819 */ /* 0x000fe400000006ff */
[----:B------:R-:W-:Y:S02]  /*15b0*/  SHF.L.U32 R173, R249, 0x10, RZ ;  /* 0x00000010f9ad7819 */ /* 0x000fe400000006ff */
[----:B------:R-:W-:Y:S02]  /*15c0*/  IADD3 R156, PT, PT, R156, 0x100, RZ ;  /* 0x000001009c9c7810 */ /* 0x000fe40007ffe0ff */
[----:B---3--:R-:W-:Y:S02]  /*15d0*/  MOV R30, R28 ;  /* 0x0000001c001e7202 */ /* 0x008fe40000000f00 */
[----:B------:R-:W-:Y:S02]  /*15e0*/  SHF.R.U64 R28, R28, 0x10, R29 ;  /* 0x000000101c1c7819 */ /* 0x000fe4000000121d */
[----:B------:R-:W-:-:S02]  /*15f0*/  MOV R157, R29 ;  /* 0x0000001d009d7202 */ /* 0x000fc40000000f00 */
[----:B------:R-:W-:Y:S01]  /*1600*/  SHF.R.U32.HI R159, RZ, 0x10, R29 ;  /* 0x00000010ff9f7819 */ /* 0x000fe2000001161d */
[----:B----4-:R-:W-:Y:S01]  /*1610*/  FADD.FTZ R6, -R152, R148 ;  /* 0x0000009498067221 */ /* 0x010fe20000010100 */
[----:B------:R-:W-:Y:S02]  /*1620*/  SHF.L.U32 R29, R30, 0x10, RZ ;  /* 0x000000101e1d7819 */ /* 0x000fe400000006ff */
[----:B------:R-:W-:Y:S01]  /*1630*/  SHF.L.U32 R30, R252, 0x10, RZ ;  /* 0x00000010fc1e7819 */ /* 0x000fe200000006ff */
[----:B------:R-:W-:Y:S01]  /*1640*/  FMUL.FTZ R6, R6, UR24 ;  /* 0x0000001806067c20 */ /* 0x000fe20008410000 */
[----:B------:R-:W-:Y:S01]  /*1650*/  SHF.L.U32 R148, R28, 0x10, RZ ;  /* 0x000000101c947819 */ /* 0x000fe200000006ff */
[----:B------:R-:W-:Y:S01]  /*1660*/  FADD.FTZ R149, -R152, R149 ;  /* 0x0000009598957221 */ /* 0x000fe20000010100 */
[----:B------:R-:W-:Y:S01]  /*1670*/  SHF.L.U32 R28, R251, 0x10, RZ ;  /* 0x00000010fb1c7819 */ /* 0x000fe200000006ff */
[-C--:B------:R-:W-:Y:S01]  /*1680*/  FMUL.FTZ R30, R30, R29.reuse ;  /* 0x0000001d1e1e7220 */ /* 0x080fe20000410000 */
[----:B------:R-:W-:Y:S01]  /*1690*/  FADD.FTZ R88, R88, R29 ;  /* 0x0000001d58587221 */ /* 0x000fe20000010000 */
[----:B------:R-:W-:Y:S01]  /*16a0*/  FFMA.FTZ R116, R6, R29, R116 ;  /* 0x0000001d06747223 */ /* 0x000fe20000010074 */
[----:B------:R-:W-:Y:S01]  /*16b0*/  FADD.FTZ R150, -R152, R150 ;  /* 0x0000009698967221 */ /* 0x000fe20000010100 */
[----:B------:R-:W-:Y:S01]  /*16c0*/  FMUL.FTZ R29, R149, UR24 ;  /* 0x00000018951d7c20 */ /* 0x000fe20008410000 */
[----:B------:R-:W-:Y:S01]  /*16d0*/  SHF.L.U32 R157, R157, 0x10, RZ ;  /* 0x000000109d9d7819 */ /* 0x000fe200000006ff */
[----:B------:R-:W-:Y:S01]  /*16e0*/  FMUL.FTZ R28, R28, R148 ;  /* 0x000000941c1c7220 */ /* 0x000fe20000410000 */
[----:B------:R-:W-:Y:S01]  /*16f0*/  FADD.FTZ R153, R153, R30 ;  /* 0x0000001e99997221 */ /* 0x000fe20000010000 */
[----:B------:R-:W-:Y:S01]  /*1700*/  FFMA.FTZ R158, R6, R30, R158 ;  /* 0x0000001e069e7223 */ /* 0x000fe2000001009e */
[----:B------:R-:W-:Y:S01]  /*1710*/  FMUL.FTZ R170, R150, UR24 ;  /* 0x0000001896aa7c20 */ /* 0x000fe20008410000 */
[----:B------:R-:W-:Y:S01]  /*1720*/  FADD.FTZ R89, R89, R148 ;  /* 0x0000009459597221 */ /* 0x000fe20000010000 */
[----:B------:R-:W-:Y:S01]  /*1730*/  FFMA.FTZ R117, R29, R148, R117 ;  /* 0x000000941d757223 */ /* 0x000fe20000010075 */
[----:B------:R-:W-:Y:S01]  /*1740*/  SHF.L.U32 R150, R159, 0x10, RZ ;  /* 0x000000109f967819 */ /* 0x000fe200000006ff */
[----:B------:R-:W-:Y:S01]  /*1750*/  FADD.FTZ R151, -R152, R151 ;  /* 0x0000009798977221 */ /* 0x000fe20000010100 */
[----:B------:R-:W-:Y:S01]  /*1760*/  FMUL.FTZ R171, R171, R157 ;  /* 0x0000009dabab7220 */ /* 0x000fe20000410000 */
        /* <DEDUP_REMOVED lines=12> */
.L_x_4931:
[----:B------:R-:W-:Y:S05]  /*1830*/  BSYNC.RECONVERGENT B0 ;  /* 0x0000000000007941 */ /* 0x000fea0003800200 */
.L_x_4930:
        /* <DEDUP_REMOVED lines=27> */
[----:B------:R-:W-:Y:S01]  /*19f0*/  FADD.FTZ R149, -R152, R149 ;  /* 0x0000009598957221 */ /* 0x000fe20000010100 */
[----:B------:R-:W-:Y:S01]  /*1a00*/  FADD.FTZ R84, R84, R25 ;  /* 0x0000001954547221 */ /* 0x000fe20000010000 */
[----:B------:R-:W-:Y:S01]  /*1a10*/  SHF.L.U32 R148, R26, 0x10, RZ ;  /* 0x000000101a947819 */ /* 0x000fe200000006ff */
[-C--:B------:R-:W-:Y:S01]  /*1a20*/  FFMA.FTZ R112, R8, R25.reuse, R112 ;  /* 0x0000001908707223 */ /* 0x080fe20000010070 */
[----:B------:R-:W-:Y:S01]  /*1a30*/  FMUL.FTZ R27, R27, R25 ;  /* 0x000000191b1b7220 */ /* 0x000fe20000410000 */
[----:B------:R-:W-:Y:S01]  /*1a40*/  SHF.L.U32 R25, R247, 0x10, RZ ;  /* 0x00000010f7197819 */ /* 0x000fe200000006ff */
[----:B------:R-:W-:Y:S01]  /*1a50*/  FMUL.FTZ R26, R149, UR24 ;  /* 0x00000018951a7c20 */ /* 0x000fe20008410000 */
[----:B------:R-:W-:Y:S01]  /*1a60*/  FADD.FTZ R150, -R152, R150 ;  /* 0x0000009698967221 */ /* 0x000fe20000010100 */
[----:B------:R-:W-:Y:S01]  /*1a70*/  FADD.FTZ R85, R85, R148 ;  /* 0x0000009455557221 */ /* 0x000fe20000010000 */
[----:B------:R-:W-:Y:S01]  /*1a80*/  SHF.L.U32 R159, R159, 0x10, RZ ;  /* 0x000000109f9f7819 */ /* 0x000fe200000006ff */
[-C--:B------:R-:W-:Y:S01]  /*1a90*/  FFMA.FTZ R113, R26, R148.reuse, R113 ;  /* 0x000000941a717223 */ /* 0x080fe20000010071 */
[----:B------:R-:W-:Y:S01]  /*1aa0*/  FMUL.FTZ R25, R25, R148 ;  /* 0x0000009419197220 */ /* 0x000fe20000410000 */
[----:B------:R-:W-:Y:S01]  /*1ab0*/  FADD.FTZ R148, R153, R27 ;  /* 0x0000001b99947221 */ /* 0x000fe20000010000 */
[----:B------:R-:W-:Y:S01]  /*1ac0*/  FFMA.FTZ R149, R8, R27, R158 ;  /* 0x0000001b08957223 */ /* 0x000fe2000001009e */
[----:B------:R-:W-:Y:S01]  /*1ad0*/  FMUL.FTZ R174, R150, UR24 ;  /* 0x0000001896ae7c20 */ /* 0x000fe20008410000 */
        /* <DEDUP_REMOVED lines=15> */
.L_x_4933:
[----:B------:R-:W-:Y:S05]  /*1bd0*/  BSYNC.RECONVERGENT B0 ;  /* 0x0000000000007941 */ /* 0x000fea0003800200 */
.L_x_4932:
        /* <DEDUP_REMOVED lines=18> */
[----:B------:R-:W-:Y:S02]  /*1d00*/  SHF.L.U32 R181, R241, 0x10, RZ ;  /* 0x00000010f1b57819 */ /* 0x000fe400000006ff */
[----:B------:R-:W-:Y:S02]  /*1d10*/  IADD3 R156, PT, PT, R156, 0x100, RZ ;  /* 0x000001009c9c7810 */ /* 0x000fe40007ffe0ff */
[----:B---3--:R-:W-:Y:S02]  /*1d20*/  MOV R10, R22 ;  /* 0x00000016000a7202 */ /* 0x008fe40000000f00 */
[----:B------:R-:W-:-:S02]  /*1d30*/  SHF.R.U64 R22, R22, 0x10, R23 ;  /* 0x0000001016167819 */ /* 0x000fc40000001217 */
[----:B------:R-:W-:Y:S02]  /*1d40*/  MOV R159, R23 ;  /* 0x00000017009f7202 */ /* 0x000fe40000000f00 */
[----:B------:R-:W-:Y:S01]  /*1d50*/  SHF.R.U32.HI R157, RZ, 0x10, R23 ;  /* 0x00000010ff9d7819 */ /* 0x000fe20000011617 */
[----:B----4-:R-:W-:Y:S01]  /*1d60*/  FADD.FTZ R148, -R152, R148 ;  /* 0x0000009498947221 */ /* 0x010fe20000010100 */
[----:B------:R-:W-:Y:S01]  /*1d70*/  SHF.L.U32 R23, R10, 0x10, RZ ;  /* 0x000000100a177819 */ /* 0x000fe200000006ff */
[----:B------:R-:W-:Y:S02]  /*1d80*/  FADD.FTZ R149, -R152, R149 ;  /* 0x0000009598957221 */ /* 0x000fe40000010100 */
[----:B------:R-:W-:Y:S01]  /*1d90*/  FMUL.FTZ R10, R148, UR24 ;  /* 0x00000018940a7c20 */ /* 0x000fe20008410000 */
[----:B------:R-:W-:Y:S01]  /*1da0*/  SHF.L.U32 R148, R22, 0x10, RZ ;  /* 0x0000001016947819 */ /* 0x000fe200000006ff */
[-C--:B------:R-:W-:Y:S01]  /*1db0*/  FMUL.FTZ R24, R24, R23.reuse ;  /* 0x0000001718187220 */ /* 0x080fe20000410000 */
[----:B------:R-:W-:Y:S01]  /*1dc0*/  SHF.L.U32 R22, R243, 0x10, RZ ;  /* 0x00000010f3167819 */ /* 0x000fe200000006ff */
        /* <DEDUP_REMOVED lines=26> */
.L_x_4935:
[----:B------:R-:W-:Y:S05]  /*1f70*/  BSYNC.RECONVERGENT B0 ;  /* 0x0000000000007941 */ /* 0x000fea0003800200 */
.L_x_4934:
        /* <DEDUP_REMOVED lines=57> */
.L_x_4937:
[----:B------:R-:W-:Y:S05]  /*2310*/  BSYNC.RECONVERGENT B0 ;  /* 0x0000000000007941 */ /* 0x000fea0003800200 */
.L_x_4936:
        /* <DEDUP_REMOVED lines=8> */
[----:B--2---:R-:W-:-:S05]  /*23a0*/  @P6 IMAD.WIDE.U32 R16, R156, 0x10, R16 ;  /* 0x000000109c106825 */ /* 0x004fca00078e0010 */
[----:B------:R2:W5:Y:S01]  /*23b0*/  @P6 LDG.E.128 R136, desc[UR12][R16.64] ;  /* 0x0000000c10886981 */ /* 0x000562000c1e1d00 */
[----:B0-----:R-:W-:-:S06]  /*23c0*/  IMAD.WIDE.U32 R148, R156, 0x10, R148 ;  /* 0x000000109c947825 */ /* 0x001fcc00078e0094 */
[----:B------:R-:W3:Y:S01]  /*23d0*/  LDG.E.128 R148, desc[UR12][R148.64] ;  /* 0x0000000c94947981 */ /* 0x000ee2000c1e1d00 */
[----:B--2---:R-:W0:Y:S02]  /*23e0*/  LDC.64 R16, c[0x0][0x428] ;  /* 0x00010a00ff107b82 */ /* 0x004e240000000a00 */
[----:B0-----:R-:W-:-:S06]  /*23f0*/  IMAD.WIDE.U32 R16, R156, 0x8, R16 ;  /* 0x000000089c107825 */ /* 0x001fcc00078e0010 */
[----:B------:R-:W2:Y:S01]  /*2400*/  LDG.E.64 R16, desc[UR12][R16.64] ;  /* 0x0000000c10107981 */ /* 0x000ea2000c1e1b00 */
[----:B-1----:R-:W-:-:S05]  /*2410*/  IMAD.WIDE.U32 R154, R156, 0x4, R154 ;  /* 0x000000049c9a7825 */ /* 0x002fca00078e009a */
[----:B------:R0:W5:Y:S01]  /*2420*/  LDG.E R13, desc[UR12][R154.64] ;  /* 0x0000000c9a0d7981 */ /* 0x000162000c1e1900 */
[----:B------:R-:W-:Y:S02]  /*2430*/  SHF.L.U32 R187, R234, 0x10, RZ ;  /* 0x00000010eabb7819 */ /* 0x000fe400000006ff */
[----:B------:R-:W-:Y:S02]  /*2440*/  SHF.L.U32 R189, R233, 0x10, RZ ;  /* 0x00000010e9bd7819 */ /* 0x000fe400000006ff */
[----:B------:R-:W-:Y:S01]  /*2450*/  IADD3 R156, PT, PT, R156, 0x100, RZ ;  /* 0x000001009c9c7810 */ /* 0x000fe20007ffe0ff */
[C---:B---3--:R-:W-:Y:S01]  /*2460*/  FADD.FTZ R18, -R152.reuse, R148 ;  /* 0x0000009498127221 */ /* 0x048fe20000010100 */
[C---:B------:R-:W-:Y:S01]  /*2470*/  FADD.FTZ R150, -R152.reuse, R150 ;  /* 0x0000009698967221 */ /* 0x040fe20000010100 */
[----:B------:R-:W-:-:S03]  /*2480*/  FADD.FTZ R151, -R152, R151 ;  /* 0x0000009798977221 */ /* 0x000fc60000010100 */
[----:B------:R-:W-:Y:S01]  /*2490*/  FMUL.FTZ R186, R150, UR24 ;  /* 0x0000001896ba7c20 */ /* 0x000fe20008410000 */
[----:B------:R-:W-:Y:S01]  /*24a0*/  FMUL.FTZ R188, R151, UR24 ;  /* 0x0000001897bc7c20 */ /* 0x000fe20008410000 */
[----:B--2---:R-:W-:Y:S02]  /*24b0*/  MOV R14, R16 ;  /* 0x00000010000e7202 */ /* 0x004fe40000000f00 */
[----:B------:R-:W-:Y:S02]  /*24c0*/  SHF.R.U64 R160, R16, 0x10, R17 ;  /* 0x0000001010a07819 */ /* 0x000fe40000001211 */
[----:B------:R-:W-:Y:S01]  /*24d0*/  SHF.L.U32 R161, R14, 0x10, RZ ;  /* 0x000000100ea17819 */ /* 0x000fe200000006ff */
[----:B------:R-:W-:Y:S01]  /*24e0*/  FMUL.FTZ R14, R18, UR24 ;  /* 0x00000018120e7c20 */ /* 0x000fe20008410000 */
[----:B------:R-:W-:Y:S02]  /*24f0*/  SHF.L.U32 R18, R236, 0x10, RZ ;  /* 0x00000010ec127819 */ /* 0x000fe400000006ff */
[----:B------:R-:W-:-:S02]  /*2500*/  MOV R159, R17 ;  /* 0x00000011009f7202 */ /* 0x000fc40000000f00 */
[----:B------:R-:W-:Y:S01]  /*2510*/  SHF.R.U32.HI R157, RZ, 0x10, R17 ;  /* 0x00000010ff9d7819 */ /* 0x000fe20000011611 */
[----:B------:R-:W-:Y:S01]  /*2520*/  FADD.FTZ R17, -R152, R149 ;  /* 0x0000009598117221 */ /* 0x000fe20000010100 */
[----:B------:R-:W-:Y:S01]  /*2530*/  SHF.L.U32 R148, R160, 0x10, RZ ;  /* 0x00000010a0947819 */ /* 0x000fe200000006ff */
[----:B------:R-:W-:Y:S01]  /*2540*/  FMUL.FTZ R18, R18, R161 ;  /* 0x000000a112127220 */ /* 0x000fe20000410000 */
[----:B------:R-:W-:Y:S01]  /*2550*/  SHF.L.U32 R16, R235, 0x10, RZ ;  /* 0x00000010eb107819 */ /* 0x000fe200000006ff */
[----:B------:R-:W-:Y:S01]  /*2560*/  FMUL.FTZ R17, R17, UR24 ;  /* 0x0000001811117c20 */ /* 0x000fe20008410000 */
[----:B------:R-:W-:Y:S01]  /*2570*/  SHF.L.U32 R159, R159, 0x10, RZ ;  /* 0x000000109f9f7819 */ /* 0x000fe200000006ff */
        /* <DEDUP_REMOVED lines=20> */
.L_x_4939:
[----:B------:R-:W-:Y:S05]  /*26c0*/  BSYNC.RECONVERGENT B0 ;  /* 0x0000000000007941 */ /* 0x000fea0003800200 */
.L_x_4938:
[----:B------:R-:W-:Y:S01]  /*26d0*/  ISETP.GE.U32.AND P6, PT, R2, 0x700, PT ;  /* 0x000007000200780c */ /* 0x000fe20003fc6070 */
[----:B------:R-:W-:Y:S03]  /*26e0*/  BSSY.RECONVERGENT B0, `(.L_x_4940) ;  /* 0x0000039000007945 */ /* 0x000fe60003800200 */
[----:B------:R-:W-:-:S09]  /*26f0*/  P2R R198, PR, RZ, 0x40 ;  /* 0x00000040ffc67803 */ /* 0x000fd20000000000 */
        /* <DEDUP_REMOVED lines=9> */
[----:B------:R-:W3:Y:S01]  /*2790*/  LDG.E.64 R154, desc[UR12][R154.64] ;  /* 0x0000000c9a9a7981 */ /* 0x000ee2000c1e1b00 */
[----:B--2---:R-:W0:Y:S02]  /*27a0*/  LDC.64 R148, c[0x0][0x3a8] ;  /* 0x0000ea00ff947b82 */ /* 0x004e240000000a00 */
[----:B0-----:R-:W-:-:S06]  /*27b0*/  IMAD.WIDE.U32 R148, R156, 0x10, R148 ;  /* 0x000000109c947825 */ /* 0x001fcc00078e0094 */
        /* <DEDUP_REMOVED lines=9> */
[----:B------:R-:W-:Y:S02]  /*2850*/  MOV R159, R155 ;  /* 0x0000009b009f7202 */ /* 0x000fe40000000f00 */
[----:B------:R-:W-:Y:S02]  /*2860*/  SHF.R.U32.HI R160, RZ, 0x10, R155 ;  /* 0x00000010ffa07819 */ /* 0x000fe4000001169b */
[----:B------:R-:W-:Y:S02]  /*2870*/  SHF.L.U32 R159, R159, 0x10, RZ ;  /* 0x000000109f9f7819 */ /* 0x000fe400000006ff */
[----:B------:R-:W-:-:S03]  /*2880*/  SHF.L.U32 R160, R160, 0x10, RZ ;  /* 0x00000010a0a07819 */ /* 0x000fc600000006ff */
[----:B------:R-:W-:Y:S02]  /*2890*/  FMUL.FTZ R195, R195, R159 ;  /* 0x0000009fc3c37220 */ /* 0x000fe40000410000 */
[----:B------:R-:W-:Y:S01]  /*28a0*/  FMUL.FTZ R197, R197, R160 ;  /* 0x000000a0c5c57220 */ /* 0x000fe20000410000 */
[C---:B--2---:R-:W-:Y:S01]  /*28b0*/  FADD.FTZ R192, -R152.reuse, R149 ;  /* 0x0000009598c07221 */ /* 0x044fe20000010100 */
[----:B------:R-:W-:Y:S01]  /*28c0*/  FADD.FTZ R190, -R152, R148 ;  /* 0x0000009498be7221 */ /* 0x000fe20000010100 */
[----:B------:R-:W-:Y:S02]  /*28d0*/  SHF.L.U32 R149, R162, 0x10, RZ ;  /* 0x00000010a2957819 */ /* 0x000fe400000006ff */
[----:B------:R-:W-:Y:S01]  /*28e0*/  SHF.L.U32 R148, R161, 0x10, RZ ;  /* 0x00000010a1947819 */ /* 0x000fe200000006ff */
[----:B------:R-:W-:Y:S01]  /*28f0*/  FMUL.FTZ R190, R190, UR24 ;  /* 0x00000018bebe7c20 */ /* 0x000fe20008410000 */
[----:B------:R-:W-:Y:S01]  /*2900*/  FMUL.FTZ R192, R192, UR24 ;  /* 0x00000018c0c07c20 */ /* 0x000fe20008410000 */
[-C--:B------:R-:W-:Y:S01]  /*2910*/  FMUL.FTZ R191, R191, R149.reuse ;  /* 0x00000095bfbf7220 */ /* 0x080fe20000410000 */
        /* <DEDUP_REMOVED lines=8> */
[----:B------:R-:W-:Y:S01]  /*29a0*/  FADD.FTZ R151, -R152, R151 ;  /* 0x0000009798977221 */ /* 0x000fe20000010100 */
[----:B------:R-:W-:Y:S01]  /*29b0*/  FMUL.FTZ R194, R150, UR24 ;  /* 0x0000001896c27c20 */ /* 0x000fe20008410000 */
        /* <DEDUP_REMOVED lines=11> */
.L_x_4941:
[----:B------:R-:W-:Y:S05]  /*2a70*/  BSYNC.RECONVERGENT B0 ;  /* 0x0000000000007941 */ /* 0x000fea0003800200 */
.L_x_4940:
        /* <DEDUP_REMOVED lines=31> */
.L_x_4943:
[----:B------:R-:W-:Y:S05]  /*2c70*/  BSYNC.RECONVERGENT B0 ;  /* 0x0000000000007941 */ /* 0x000fea0003800200 */
.L_x_4942:
        /* <DEDUP_REMOVED lines=14> */
[----:B------:R-:W-:Y:S01]  /*2d60*/  LDS.128 R156, [UR15] ;  /* 0x0000000fff9c7984 */ /* 0x000fe20008000c00 */
[----:B0-----:R-:W-:Y:S01]  /*2d70*/  FADD.FTZ R153, RZ, R148 ;  /* 0x00000094ff997221 */ /* 0x001fe20000010000 */
[----:B------:R-:W-:-:S03]  /*2d80*/  FADD.FTZ R148, RZ, R149 ;  /* 0x00000095ff947221 */ /* 0x000fc60000010000 */
[----:B------:R-:W-:Y:S01]  /*2d90*/  FADD.FTZ R161, R150, R153 ;  /* 0x0000009996a17221 */ /* 0x000fe20000010000 */
[----:B------:R-:W-:Y:S02]  /*2da0*/  FADD.FTZ R148, R151, R148 ;  /* 0x0000009497947221 */ /* 0x000fe40000010000 */
[----:B------:R-:W0:Y:S01]  /*2db0*/  LDS.128 R152, [UR5] ;  /* 0x00000005ff987984 */ /* 0x000e220008000c00 */
[----:B------:R-:W-:Y:S02]  /*2dc0*/  UIADD3 UR5, UPT, UPT, UR4, 0x7070, URZ ;  /* 0x0000707004057890 */ /* 0x000fe4000fffe0ff */
[----:B------:R-:W-:Y:S01]  /*2dd0*/  @!UP2 UIADD3 UR5, UPT, UPT, UR4, 0x7030, URZ ;  /* 0x000070300405a890 */ /* 0x000fe2000fffe0ff */
[----:B0-----:R-:W-:Y:S01]  /*2de0*/  FADD.FTZ R161, R161, R152 ;  /* 0x00000098a1a17221 */ /* 0x001fe20000010000 */
[----:B------:R-:W-:-:S03]  /*2df0*/  FADD.FTZ R148, R148, R153 ;  /* 0x0000009994947221 */ /* 0x000fc60000010000 */
[----:B------:R-:W-:Y:S01]  /*2e00*/  FADD.FTZ R161, R154, R161 ;  /* 0x000000a19aa17221 */ /* 0x000fe20000010000 */
[----:B------:R-:W-:-:S03]  /*2e10*/  FADD.FTZ R148, R155, R148 ;  /* 0x000000949b947221 */ /* 0x000fc60000010000 */
[----:B------:R-:W-:Y:S01]  /*2e20*/  FADD.FTZ R161, R161, R156 ;  /* 0x0000009ca1a17221 */ /* 0x000fe20000010000 */
[----:B------:R-:W-:-:S03]  /*2e30*/  FADD.FTZ R148, R148, R157 ;  /* 0x0000009d94947221 */ /* 0x000fc60000010000 */
[----:B------:R-:W-:Y:S01]  /*2e40*/  FADD.FTZ R199, R158, R161 ;  /* 0x000000a19ec77221 */ /* 0x000fe20000010000 */
[----:B------:R-:W-:Y:S01]  /*2e50*/  FADD.FTZ R148, R159, R148 ;  /* 0x000000949f947221 */ /* 0x000fe20000010000 */
[----:B------:R-:W0:Y:S03]  /*2e60*/  LDS.128 R160, [UR5] ;  /* 0x00000005ffa07984 */ /* 0x000e260008000c00 */
[----:B0-----:R-:W-:Y:S01]  /*2e70*/  FADD.FTZ R148, R148, R161 ;  /* 0x000000a194947221 */ /* 0x001fe20000010000 */
        /* <DEDUP_REMOVED lines=19> */
[----:B-----5:R-:W-:Y:S02]  /*2fb0*/  LOP3.LUT P6, RZ, R4, 0xff, RZ, 0xc0, !PT ;  /* 0x000000ff04ff7812 */ /* 0x020fe400078cc0ff */
[----:B------:R-:W-:-:S11]  /*2fc0*/  CS2R R156, SRZ ;  /* 0x00000000009c7805 */ /* 0x000fd6000001ff00 */
[----:B------:R-:W0:Y:S01]  /*2fd0*/  @P6 LDC R153, c[0x0][0x408] ;  /* 0x00010200ff996b82 */ /* 0x000e220000000800 */
[----:B------:R-:W-:Y:S01]  /*2fe0*/  @P6 FFMA.FTZ R152, R0, UR4, R199 ;  /* 0x0000000400986c23 */ /* 0x000fe200080100c7 */
[----:B------:R-:W-:-:S03]  /*2ff0*/  @P6 SHF.L.U32 R148, R148, 0x10, RZ ;  /* 0x0000001094946819 */ /* 0x000fc600000006ff */
[----:B------:R-:W-:-:S03]  /*3000*/  @P6 FADD.FTZ R152, R165, -R152 ;  /* 0x80000098a5986221 */ /* 0x000fc60000010000 */
[----:B------:R-:W1:Y:S01]  /*3010*/  @P6 LDC R155, c[0x0][0x408] ;  /* 0x00010200ff9b6b82 */ /* 0x000e620000000800 */
[----:B------:R-:W-:-:S04]  /*3020*/  @P6 FMUL.FTZ R152, R152, UR24 ;  /* 0x0000001898986c20 */ /* 0x000fc80008410000 */
[----:B------:R-:W-:-:S04]  /*3030*/  @P6 FMUL.FTZ R152, R152, UR14 ;  /* 0x0000000e98986c20 */ /* 0x000fc80008410000 */
[----:B0-----:R-:W-:Y:S01]  /*3040*/  @P6 FMUL.FTZ R153, R152, R153 ;  /* 0x0000009998996220 */ /* 0x001fe20000410000 */
[----:B------:R-:W-:-:S03]  /*3050*/  HFMA2 R152, -RZ, RZ, 0, 0 ;  /* 0x00000000ff987431 */ /* 0x000fc600000001ff */
[----:B------:R-:W-:Y:S01]  /*3060*/  @P6 FMUL.FTZ R157, R148, R153 ;  /* 0x00000099949d6220 */ /* 0x000fe20000410000 */
[----:B------:R-:W-:-:S04]  /*3070*/  @P6 FFMA.FTZ R148, R0, UR4, R199 ;  /* 0x0000000400946c23 */ /* 0x000fc800080100c7 */
[----:B------:R-:W-:-:S04]  /*3080*/  @P6 FADD.FTZ R148, R165, -R148 ;  /* 0x80000094a5946221 */ /* 0x000fc80000010000 */
[----:B------:R-:W-:-:S04]  /*3090*/  @P6 FMUL.FTZ R148, R148, UR24 ;  /* 0x0000001894946c20 */ /* 0x000fc80008410000 */
[----:B------:R-:W-:-:S04]  /*30a0*/  @P6 FMUL.FTZ R148, R148, UR14 ;  /* 0x0000000e94946c20 */ /* 0x000fc80008410000 */
[----:B-1----:R-:W-:Y:S01]  /*30b0*/  @P6 FMUL.FTZ R155, R148, R155 ;  /* 0x0000009b949b6220 */ /* 0x002fe20000410000 */
[----:B------:R-:W-:-:S05]  /*30c0*/  @P6 SHF.L.U32 R148, R227, 0x10, RZ ;  /* 0x00000010e3946819 */ /* 0x000fca00000006ff */
[----:B------:R-:W-:Y:S01]  /*30d0*/  @P6 FMUL.FTZ R152, R155, R148 ;  /* 0x000000949b986220 */ /* 0x000fe20000410000 */
[----:B------:R-:W-:-:S04]  /*30e0*/  LOP3.LUT P6, RZ, R4, 0xff00, RZ, 0xc0, !PT ;  /* 0x0000ff0004ff7812 */ /* 0x000fc800078cc0ff */
[----:B------:R-:W-:-:S09]  /*30f0*/  F2FP.BF16.F32.PACK_AB R152, RZ, R152 ;  /* 0x00000098ff98723e */ /* 0x000fd200000010ff */
[----:B------:R-:W0:Y:S01]  /*3100*/  @P6 LDC R153, c[0x0][0x408] ;  /* 0x00010200ff996b82 */ /* 0x000e220000000800 */
[----:B------:R-:W-:Y:S01]  /*3110*/  @P6 FFMA.FTZ R148, R164, UR4, R199 ;  /* 0x00000004a4946c23 */ /* 0x000fe200080100c7 */
[----:B------:R-:W-:-:S03]  /*3120*/  @P6 SHF.L.U32 R151, R151, 0x10, RZ ;  /* 0x0000001097976819 */ /* 0x000fc600000006ff */
[----:B------:R-:W-:-:S04]  /*3130*/  @P6 FADD.FTZ R148, R31, -R148 ;  /* 0x800000941f946221 */ /* 0x000fc80000010000 */
[----:B------:R-:W-:-:S04]  /*3140*/  @P6 FMUL.FTZ R148, R148, UR24 ;  /* 0x0000001894946c20 */ /* 0x000fc80008410000 */
[----:B------:R-:W-:-:S04]  /*3150*/  @P6 FMUL.FTZ R148, R148, UR14 ;  /* 0x0000000e94946c20 */ /* 0x000fc80008410000 */
[----:B0-----:R-:W-:Y:S01]  /*3160*/  @P6 FMUL.FTZ R154, R148, R153 ;  /* 0x00000099949a6220 */ /* 0x001fe20000410000 */
[----:B------:R-:W-:Y:S01]  /*3170*/  MOV R153, RZ ;  /* 0x000000ff00997202 */ /* 0x000fe20000000f00 */
[----:B------:R-:W0:Y:S02]  /*3180*/  @P6 LDC R148, c[0x0][0x408] ;  /* 0x00010200ff946b82 */ /* 0x000e240000000800 */
[----:B------:R-:W-:Y:S01]  /*3190*/  @P6 FMUL.FTZ R156, R151, R154 ;  /* 0x0000009a979c6220 */ /* 0x000fe20000410000 */
[----:B------:R-:W-:-:S04]  /*31a0*/  @P6 FFMA.FTZ R154, R164, UR4, R199 ;  /* 0x00000004a49a6c23 */ /* 0x000fc800080100c7 */
[----:B------:R-:W-:-:S04]  /*31b0*/  @P6 FADD.FTZ R154, R31, -R154 ;  /* 0x8000009a1f9a6221 */ /* 0x000fc80000010000 */
[----:B------:R-:W-:-:S04]  /*31c0*/  @P6 FMUL.FTZ R154, R154, UR24 ;  /* 0x000000189a9a6c20 */ /* 0x000fc80008410000 */
[----:B------:R-:W-:-:S04]  /*31d0*/  @P6 FMUL.FTZ R151, R154, UR14 ;  /* 0x0000000e9a976c20 */ /* 0x000fc80008410000 */
[----:B0-----:R-:W-:Y:S01]  /*31e0*/  @P6 FMUL.FTZ R151, R151, R148 ;  /* 0x0000009497976220 */ /* 0x001fe20000410000 */
[----:B------:R-:W-:-:S05]  /*31f0*/  @P6 SHF.L.U32 R148, R226, 0x10, RZ ;  /* 0x00000010e2946819 */ /* 0x000fca00000006ff */
[----:B------:R-:W-:Y:S01]  /*3200*/  @P6 FMUL.FTZ R153, R151, R148 ;  /* 0x0000009497996220 */ /* 0x000fe20000410000 */
[----:B------:R-:W-:-:S13]  /*3210*/  LOP3.LUT P6, RZ, R4, 0xff0000, RZ, 0xc0, !PT ;  /* 0x00ff000004ff7812 */ /* 0x000fda00078cc0ff */
[----:B------:R-:W0:Y:S01]  /*3220*/  @P6 LDC R151, c[0x0][0x408] ;  /* 0x00010200ff976b82 */ /* 0x000e220000000800 */
[----:B------:R-:W-:Y:S01]  /*3230*/  @P6 FFMA.FTZ R148, R166, UR4, R199 ;  /* 0x00000004a6946c23 */ /* 0x000fe200080100c7 */
[----:B------:R-:W-:-:S03]  /*3240*/  @P6 SHF.L.U32 R149, R149, 0x10, RZ ;  /* 0x0000001095956819 */ /* 0x000fc600000006ff */
[----:B------:R-:W-:-:S04]  /*3250*/  @P6 FADD.FTZ R148, R167, -R148 ;  /* 0x80000094a7946221 */ /* 0x000fc80000010000 */
[----:B------:R-:W-:-:S04]  /*3260*/  @P6 FMUL.FTZ R148, R148, UR24 ;  /* 0x0000001894946c20 */ /* 0x000fc80008410000 */
[----:B------:R-:W-:-:S04]  /*3270*/  @P6 FMUL.FTZ R148, R148, UR14 ;  /* 0x0000000e94946c20 */ /* 0x000fc80008410000 */
[----:B0-----:R-:W-:Y:S01]  /*3280*/  @P6 FMUL.FTZ R154, R148, R151 ;  /* 0x00000097949a6220 */ /* 0x001fe20000410000 */
[----:B------:R-:W-:Y:S01]  /*3290*/  HFMA2 R151, -RZ, RZ, 0, 0 ;  /* 0x00000000ff977431 */ /* 0x000fe200000001ff */
[----:B------:R-:W0:Y:S02]  /*32a0*/  @P6 LDC R148, c[0x0][0x408] ;  /* 0x00010200ff946b82 */ /* 0x000e240000000800 */
[----:B------:R-:W-:Y:S01]  /*32b0*/  @P6 FMUL.FTZ R151, R149, R154 ;  /* 0x0000009a95976220 */ /* 0x000fe20000410000 */
[----:B------:R-:W-:-:S04]  /*32c0*/  @P6 FFMA.FTZ R154, R166, UR4, R199 ;  /* 0x00000004a69a6c23 */ /* 0x000fc800080100c7 */
[----:B------:R-:W-:-:S04]  /*32d0*/  @P6 FADD.FTZ R154, R167, -R154 ;  /* 0x8000009aa79a6221 */ /* 0x000fc80000010000 */
[----:B------:R-:W-:-:S04]  /*32e0*/  @P6 FMUL.FTZ R154, R154, UR24 ;  /* 0x000000189a9a6c20 */ /* 0x000fc80008410000 */
[----:B------:R-:W-:Y:S01]  /*32f0*/  @P6 FMUL.FTZ R149, R154, UR14 ;  /* 0x0000000e9a956c20 */ /* 0x000fe20008410000 */
[----:B------:R-:W-:-:S03]  /*3300*/  CS2R R154, SRZ ;  /* 0x00000000009a7805 */ /* 0x000fc6000001ff00 */
[----:B0-----:R-:W-:Y:S01]  /*3310*/  @P6 FMUL.FTZ R149, R149, R148 ;  /* 0x0000009495956220 */ /* 0x001fe20000410000 */
[----:B------:R-:W-:-:S05]  /*3320*/  @P6 SHF.L.U32 R148, R225, 0x10, RZ ;  /* 0x00000010e1946819 */ /* 0x000fca00000006ff */
[----:B------:R-:W-:Y:S01]  /*3330*/  @P6 FMUL.FTZ R154, R149, R148 ;  /* 0x00000094959a6220 */ /* 0x000fe20000410000 */
[----:B------:R-:W-:-:S13]  /*3340*/  ISETP.GE.U32.AND P6, PT, R4, 0x1000000, PT ;  /* 0x010000000400780c */ /* 0x000fda0003fc6070 */
[----:B------:R-:W0:Y:S01]  /*3350*/  @P6 LDC R148, c[0x0][0x408] ;  /* 0x00010200ff946b82 */ /* 0x000e220000000800 */
[----:B------:R-:W-:Y:S01]  /*3360*/  @P6 FFMA.FTZ R158, R168, UR4, R199 ;  /* 0x00000004a89e6c23 */ /* 0x000fe200080100c7 */
[----:B------:R-:W-:-:S03]  /*3370*/  @P6 SHF.L.U32 R150, R150, 0x10, RZ ;  /* 0x0000001096966819 */ /* 0x000fc600000006ff */
[----:B------:R-:W-:-:S04]  /*3380*/  @P6 FADD.FTZ R158, R169, -R158 ;  /* 0x8000009ea99e6221 */ /* 0x000fc80000010000 */
[----:B------:R-:W-:-:S04]  /*3390*/  @P6 FMUL.FTZ R158, R158, UR24 ;  /* 0x000000189e9e6c20 */ /* 0x000fc80008410000 */
[----:B------:R-:W-:Y:S01]  /*33a0*/  @P6 FMUL.FTZ R149, R158, UR14 ;  /* 0x0000000e9e956c20 */ /* 0x000fe20008410000 */
[----:B------:R-:W-:-:S03]  /*33b0*/  MOV R158, RZ ;  /* 0x000000ff009e7202 */ /* 0x000fc60000000f00 */
[----:B0-----:R-:W-:Y:S02]  /*33c0*/  @P6 FMUL.FTZ R149, R149, R148 ;  /* 0x0000009495956220 */ /* 0x001fe40000410000 */
[----:B------:R-:W0:Y:S02]  /*33d0*/  @P6 LDC R148, c[0x0][0x408] ;  /* 0x00010200ff946b82 */ /* 0x000e240000000800 */
[----:B------:R-:W-:Y:S01]  /*33e0*/  @P6 FMUL.FTZ R158, R150, R149 ;  /* 0x00000095969e6220 */ /* 0x000fe20000410000 */
[----:B------:R-:W-:-:S04]  /*33f0*/  @P6 FFMA.FTZ R150, R168, UR4, R199 ;  /* 0x00000004a8966c23 */ /* 0x000fc800080100c7 */
[----:B------:R-:W-:-:S04]  /*3400*/  @P6 FADD.FTZ R150, R169, -R150 ;  /* 0x80000096a9966221 */ /* 0x000fc80000010000 */
[----:B------:R-:W-:-:S04]  /*3410*/  @P6 FMUL.FTZ R150, R150, UR24 ;  /* 0x0000001896966c20 */ /* 0x000fc80008410000 */
[----:B------:R-:W-:Y:S01]  /*3420*/  @P6 FMUL.FTZ R149, R150, UR14 ;  /* 0x0000000e96956c20 */ /* 0x000fe20008410000 */
[----:B------:R-:W-:Y:S01]  /*3430*/  FADD.FTZ R150, R66, R151 ;  /* 0x0000009742967221 */ /* 0x000fe20000010000 */
[----:B------:R-:W-:Y:S02]  /*3440*/  FADD.FTZ R151, R67, R158 ;  /* 0x0000009e43977221 */ /* 0x000fe40000010000 */
[----:B0-----:R-:W-:Y:S01]  /*3450*/  @P6 FMUL.FTZ R149, R149, R148 ;  /* 0x0000009495956220 */ /* 0x001fe20000410000 */
[----:B------:R-:W-:-:S05]  /*3460*/  @P6 SHF.L.U32 R148, R224, 0x10, RZ ;  /* 0x00000010e0946819 */ /* 0x000fca00000006ff */
[----:B------:R-:W-:Y:S01]  /*3470*/  @P6 FMUL.FTZ R155, R149, R148 ;  /* 0x00000094959b6220 */ /* 0x000fe20000410000 */
[----:B------:R-:W-:Y:S01]  /*3480*/  FADD.FTZ R148, R64, R157 ;  /* 0x0000009d40947221 */ /* 0x000fe20000010000 */
[----:B------:R-:W-:Y:S01]  /*3490*/  FADD.FTZ R149, R65, R156 ;  /* 0x0000009c41957221 */ /* 0x000fe20000010000 */
[----:B------:R-:W-:Y:S02]  /*34a0*/  F2FP.BF16.F32.PACK_AB R64, RZ, R153 ;  /* 0x00000099ff40723e */ /* 0x000fe400000010ff */
[----:B------:R-:W-:Y:S02]  /*34b0*/  F2FP.BF16.F32.PACK_AB R65, RZ, R154 ;  /* 0x0000009aff41723e */ /* 0x000fe400000010ff */
[----:B------:R-:W-:Y:S02]  /*34c0*/  PRMT R153, R152, 0x7610, R153 ;  /* 0x0000761098997816 */ /* 0x000fe40000000099 */
[----:B------:R-:W-:Y:S02]  /*34d0*/  F2FP.BF16.F32.PACK_AB R155, RZ, R155 ;  /* 0x0000009bff9b723e */ /* 0x000fe400000010ff */
[----:B------:R-:W-:-:S02]  /*34e0*/  PRMT R154, R64, 0x7610, R154 ;  /* 0x00007610409a7816 */ /* 0x000fc4000000009a */
[----:B------:R-:W-:Y:S01]  /*34f0*/  PRMT R152, R65, 0x7610, R152 ;  /* 0x0000761041987816 */ /* 0x000fe20000000098 */
[----:B------:R-:W-:Y:S06]  /*3500*/  BRA `(.L_x_4949) ;  /* 0x0000000400247947 */ /* 0x000fec0003800000 */
.L_x_4948:
[----:B-----5:R-:W-:Y:S01]  /*3510*/  LOP3.LUT P6, RZ, R4, 0xff, RZ, 0xc0, !PT ;  /* 0x000000ff04ff7812 */ /* 0x020fe200078cc0ff */
[----:B------:R-:W-:Y:S01]  /*3520*/  FFMA.FTZ R144, R0, UR4, R199 ;  /* 0x0000000400907c23 */ /* 0x000fe200080100c7 */
[----:B------:R-:W-:Y:S02]  /*3530*/  CS2R R154, SRZ ;  /* 0x00000000009a7805 */ /* 0x000fe4000001ff00 */
[----:B------:R-:W-:Y:S02]  /*3540*/  CS2R R156, SRZ ;  /* 0x00000000009c7805 */ /* 0x000fe4000001ff00 */
[----:B------:R-:W-:Y:S01]  /*3550*/  MOV R158, RZ ;  /* 0x000000ff009e7202 */ /* 0x000fe20000000f00 */
[----:B------:R-:W-:-:S04]  /*3560*/  FADD.FTZ R144, R165, -R144 ;  /* 0x80000090a5907221 */ /* 0x000fc80000010000 */
[----:B------:R-:W-:Y:S02]  /*3570*/  FMUL.FTZ R144, R144, UR24 ;  /* 0x0000001890907c20 */ /* 0x000fe40008410000 */
[----:B------:R-:W0:Y:S02]  /*3580*/  @P6 LDC R146, c[0x0][0x408] ;  /* 0x00010200ff926b82 */ /* 0x000e240000000800 */
[----:B------:R-:W-:Y:S01]  /*3590*/  @P6 FMUL.FTZ R145, R144, UR14 ;  /* 0x0000000e90916c20 */ /* 0x000fe20008410000 */
[----:B------:R-:W-:-:S05]  /*35a0*/  @P6 SHF.L.U32 R148, R148, 0x10, RZ ;  /* 0x0000001094946819 */ /* 0x000fca00000006ff */
[----:B------:R-:W1:Y:S01]  /*35b0*/  @P6 LDC R152, c[0x0][0x408] ;  /* 0x00010200ff986b82 */ /* 0x000e620000000800 */
[----:B0-----:R-:W-:-:S04]  /*35c0*/  @P6 FMUL.FTZ R145, R145, R146 ;  /* 0x0000009291916220 */ /* 0x001fc80000410000 */
[----:B------:R-:W-:Y:S01]  /*35d0*/  @P6 FMUL.FTZ R155, R148, R145 ;  /* 0x00000091949b6220 */ /* 0x000fe20000410000 */
[----:B------:R-:W-:-:S04]  /*35e0*/  @P6 FMUL.FTZ R145, R144, UR14 ;  /* 0x0000000e90916c20 */ /* 0x000fc80008410000 */
[----:B-1----:R-:W-:Y:S01]  /*35f0*/  @P6 FMUL.FTZ R146, R145, R152 ;  /* 0x0000009891926220 */ /* 0x002fe20000410000 */
[----:B------:R-:W-:Y:S01]  /*3600*/  @P6 SHF.L.U32 R145, R227, 0x10, RZ ;  /* 0x00000010e3916819 */ /* 0x000fe200000006ff */
[----:B------:R-:W-:-:S04]  /*3610*/  HFMA2 R152, -RZ, RZ, 0, 0 ;  /* 0x00000000ff987431 */ /* 0x000fc800000001ff */
[----:B------:R-:W-:Y:S01]  /*3620*/  @P6 FMUL.FTZ R152, R146, R145 ;  /* 0x0000009192986220 */ /* 0x000fe20000410000 */
[----:B------:R-:W-:Y:S01]  /*3630*/  LOP3.LUT P6, RZ, R4, 0xff00, RZ, 0xc0, !PT ;  /* 0x0000ff0004ff7812 */ /* 0x000fe200078cc0ff */
[----:B------:R-:W-:-:S03]  /*3640*/  FFMA.FTZ R146, R164, UR4, R199 ;  /* 0x00000004a4927c23 */ /* 0x000fc600080100c7 */
[----:B------:R-:W-:Y:S01]  /*3650*/  F2FP.BF16.F32.PACK_AB R152, RZ, R152 ;  /* 0x00000098ff98723e */ /* 0x000fe200000010ff */
[----:B------:R-:W-:-:S04]  /*3660*/  FADD.FTZ R146, R31, -R146 ;  /* 0x800000921f927221 */ /* 0x000fc80000010000 */
[----:B------:R-:W-:-:S04]  /*3670*/  FMUL.FTZ R145, R146, UR24 ;  /* 0x0000001892917c20 */ /* 0x000fc80008410000 */
[----:B------:R-:W0:Y:S01]  /*3680*/  @P6 LDC R147, c[0x0][0x408] ;  /* 0x00010200ff936b82 */ /* 0x000e220000000800 */
[----:B------:R-:W-:Y:S01]  /*3690*/  @P6 FMUL.FTZ R146, R145, UR14 ;  /* 0x0000000e91926c20 */ /* 0x000fe20008410000 */
[----:B------:R-:W-:-:S06]  /*36a0*/  @P6 SHF.L.U32 R151, R151, 0x10, RZ ;  /* 0x0000001097976819 */ /* 0x000fcc00000006ff */
[----:B------:R-:W1:Y:S01]  /*36b0*/  @P6 LDC R153, c[0x0][0x408] ;  /* 0x00010200ff996b82 */ /* 0x000e620000000800 */
[----:B0-----:R-:W-:-:S04]  /*36c0*/  @P6 FMUL.FTZ R146, R146, R147 ;  /* 0x0000009392926220 */ /* 0x001fc80000410000 */
[----:B------:R-:W-:Y:S01]  /*36d0*/  @P6 FMUL.FTZ R156, R151, R146 ;  /* 0x00000092979c6220 */ /* 0x000fe20000410000 */
[----:B------:R-:W-:-:S04]  /*36e0*/  @P6 FMUL.FTZ R146, R145, UR14 ;  /* 0x0000000e91926c20 */ /* 0x000fc80008410000 */
[----:B-1----:R-:W-:Y:S01]  /*36f0*/  @P6 FMUL.FTZ R147, R146, R153 ;  /* 0x0000009992936220 */ /* 0x002fe20000410000 */
[----:B------:R-:W-:Y:S02]  /*3700*/  @P6 SHF.L.U32 R146, R226, 0x10, RZ ;  /* 0x00000010e2926819 */ /* 0x000fe400000006ff */
[----:B------:R-:W-:-:S03]  /*3710*/  MOV R153, RZ ;  /* 0x000000ff00997202 */ /* 0x000fc60000000f00 */
[----:B------:R-:W-:Y:S01]  /*3720*/  @P6 FMUL.FTZ R153, R147, R146 ;  /* 0x0000009293996220 */ /* 0x000fe20000410000 */
[----:B------:R-:W-:Y:S01]  /*3730*/  LOP3.LUT P6, RZ, R4, 0xff0000, RZ, 0xc0, !PT ;  /* 0x00ff000004ff7812 */ /* 0x000fe200078cc0ff */
[----:B------:R-:W-:-:S04]  /*3740*/  FFMA.FTZ R146, R166, UR4, R199 ;  /* 0x00000004a6927c23 */ /* 0x000fc800080100c7 */
[----:B------:R-:W-:-:S04]  /*3750*/  FADD.FTZ R146, R167, -R146 ;  /* 0x80000092a7927221 */ /* 0x000fc80000010000 */
[----:B------:R-:W-:-:S04]  /*3760*/  FMUL.FTZ R146, R146, UR24 ;  /* 0x0000001892927c20 */ /* 0x000fc80008410000 */
[----:B------:R-:W0:Y:S01]  /*3770*/  @P6 LDC R151, c[0x0][0x408] ;  /* 0x00010200ff976b82 */ /* 0x000e220000000800 */
[----:B------:R-:W-:Y:S01]  /*3780*/  @P6 FMUL.FTZ R148, R146, UR14 ;  /* 0x0000000e92946c20 */ /* 0x000fe20008410000 */
[----:B------:R-:W-:-:S06]  /*3790*/  @P6 SHF.L.U32 R149, R149, 0x10, RZ ;  /* 0x0000001095956819 */ /* 0x000fcc00000006ff */
[----:B------:R-:W1:Y:S01]  /*37a0*/  @P6 LDC R147, c[0x0][0x408] ;  /* 0x00010200ff936b82 */ /* 0x000e620000000800 */
[----:B0-----:R-:W-:Y:S01]  /*37b0*/  @P6 FMUL.FTZ R148, R148, R151 ;  /* 0x0000009794946220 */ /* 0x001fe20000410000 */
[----:B------:R-:W-:-:S03]  /*37c0*/  HFMA2 R151, -RZ, RZ, 0, 0 ;  /* 0x00000000ff977431 */ /* 0x000fc600000001ff */
[----:B------:R-:W-:Y:S01]  /*37d0*/  @P6 FMUL.FTZ R151, R149, R148 ;  /* 0x0000009495976220 */ /* 0x000fe20000410000 */
[----:B------:R-:W-:-:S04]  /*37e0*/  @P6 FMUL.FTZ R148, R146, UR14 ;  /* 0x0000000e92946c20 */ /* 0x000fc80008410000 */
[----:B-1----:R-:W-:Y:S01]  /*37f0*/  @P6 FMUL.FTZ R148, R148, R147 ;  /* 0x0000009394946220 */ /* 0x002fe20000410000 */
[----:B------:R-:W-:-:S05]  /*3800*/  @P6 SHF.L.U32 R147, R225, 0x10, RZ ;  /* 0x00000010e1936819 */ /* 0x000fca00000006ff */
[----:B------:R-:W-:Y:S01]  /*3810*/  @P6 FMUL.FTZ R154, R148, R147 ;  /* 0x00000093949a6220 */ /* 0x000fe20000410000 */
[----:B------:R-:W-:Y:S01]  /*3820*/  ISETP.GE.U32.AND P6, PT, R4, 0x1000000, PT ;  /* 0x010000000400780c */ /* 0x000fe20003fc6070 */
[----:B------:R-:W-:-:S04]  /*3830*/  FFMA.FTZ R148, R168, UR4, R199 ;  /* 0x00000004a8947c23 */ /* 0x000fc800080100c7 */
[----:B------:R-:W-:-:S04]  /*3840*/  FADD.FTZ R148, R169, -R148 ;  /* 0x80000094a9947221 */ /* 0x000fc80000010000 */
[----:B------:R-:W-:-:S04]  /*3850*/  FMUL.FTZ R147, R148, UR24 ;  /* 0x0000001894937c20 */ /* 0x000fc80008410000 */
[----:B------:R-:W0:Y:S01]  /*3860*/  @P6 LDC R149, c[0x0][0x408] ;  /* 0x00010200ff956b82 */ /* 0x000e220000000800 */
[----:B------:R-:W-:Y:S01]  /*3870*/  @P6 FMUL.FTZ R148, R147, UR14 ;  /* 0x0000000e93946c20 */ /* 0x000fe20008410000 */
[----:B------:R-:W-:-:S03]  /*3880*/  @P6 SHF.L.U32 R150, R150, 0x10, RZ ;  /* 0x0000001096966819 */ /* 0x000fc600000006ff */
[----:B0-----:R-:W-:-:S04]  /*3890*/  @P6 FMUL.FTZ R149, R148, R149 ;  /* 0x0000009594956220 */ /* 0x001fc80000410000 */
[----:B------:R-:W-:Y:S01]  /*38a0*/  @P6 FMUL.FTZ R158, R150, R149 ;  /* 0x00000095969e6220 */ /* 0x000fe20000410000 */
[----:B------:R-:W-:Y:S01]  /*38b0*/  FADD.FTZ R150, R66, R151 ;  /* 0x0000009742967221 */ /* 0x000fe20000010000 */
[----:B------:R-:W0:Y:S02]  /*38c0*/  @P6 LDC R149, c[0x0][0x408] ;  /* 0x00010200ff956b82 */ /* 0x000e240000000800 */
[----:B------:R-:W-:Y:S01]  /*38d0*/  FADD.FTZ R151, R67, R158 ;  /* 0x0000009e43977221 */ /* 0x000fe20000010000 */
[----:B0-----:R-:W-:Y:S01]  /*38e0*/  @P6 FMUL.FTZ R149, R148, R149 ;  /* 0x0000009594956220 */ /* 0x001fe20000410000 */
[----:B------:R-:W-:-:S05]  /*38f0*/  @P6 SHF.L.U32 R148, R224, 0x10, RZ ;  /* 0x00000010e0946819 */ /* 0x000fca00000006ff */
[----:B------:R-:W-:Y:S01]  /*3900*/  @P6 FMUL.FTZ R157, R149, R148 ;  /* 0x00000094959d6220 */ /* 0x000fe20000410000 */
[----:B------:R-:W-:Y:S01]  /*3910*/  FADD.FTZ R148, R64, R155 ;  /* 0x0000009b40947221 */ /* 0x000fe20000010000 */
[----:B------:R-:W-:Y:S01]  /*3920*/  FADD.FTZ R149, R65, R156 ;  /* 0x0000009c41957221 */ /* 0x000fe20000010000 */
[----:B------:R-:W-:Y:S02]  /*3930*/  F2FP.BF16.F32.PACK_AB R64, RZ, R153 ;  /* 0x00000099ff40723e */ /* 0x000fe400000010ff */
[----:B------:R-:W-:Y:S02]  /*3940*/  F2FP.BF16.F32.PACK_AB R65, RZ, R154 ;  /* 0x0000009aff41723e */ /* 0x000fe400000010ff */
[----:B------:R-:W-:Y:S02]  /*3950*/  F2FP.BF16.F32.PACK_AB R157, RZ, R157 ;  /* 0x0000009dff9d723e */ /* 0x000fe400000010ff */
[----:B------:R-:W-:Y:S02]  /*3960*/  PRMT R153, R152, 0x7610, R153 ;  /* 0x0000761098997816 */ /* 0x000fe40000000099 */
[----:B------:R-:W-:-:S02]  /*3970*/  PRMT R154, R64, 0x7610, R154 ;  /* 0x00007610409a7816 */ /* 0x000fc4000000009a */
[----:B------:R-:W-:Y:S02]  /*3980*/  PRMT R152, R65, 0x7610, R152 ;  /* 0x0000761041987816 */ /* 0x000fe40000000098 */
[----:B------:R-:W-:-:S07]  /*3990*/  PRMT R155, R157, 0x7610, R155 ;  /* 0x000076109d9b7816 */ /* 0x000fce000000009b */
.L_x_4949:
[----:B------:R-:W0:Y:S01]  /*39a0*/  @P5 LDC.64 R64, c[0x0][0x478] ;  /* 0x00011e00ff405b82 */ /* 0x000e220000000a00 */
[----:B------:R-:W-:Y:S02]  /*39b0*/  LOP3.LUT R154, R154, 0xffff, RZ, 0xc0, !PT ;  /* 0x0000ffff9a9a7812 */ /* 0x000fe400078ec0ff */
[----:B------:R-:W-:-:S05]  /*39c0*/  PRMT R155, R152, 0x5410, R155 ;  /* 0x00005410989b7816 */ /* 0x000fca000000009b */
[----:B------:R-:W1:Y:S01]  /*39d0*/  LDC.64 R66, c[0x0][0x468] ;  /* 0x00011a00ff427b82 */ /* 0x000e620000000a00 */
[----:B0-----:R-:W-:-:S05]  /*39e0*/  @P5 IMAD.WIDE.U32 R64, R3, 0x10, R64 ;  /* 0x0000001003405825 */ /* 0x001fca00078e0040 */
[----:B------:R0:W-:Y:S01]  /*39f0*/  @P5 STG.E.128 desc[UR12][R64.64], R144 ;  /* 0x0000009040005986 */ /* 0x0001e2000c101d0c */
[C---:B-1----:R-:W-:Y:S01]  /*3a00*/  IMAD.WIDE.U32 R66, R3.reuse, 0x8, R66 ;  /* 0x0000000803427825 */ /* 0x042fe200078e0042 */
[----:B------:R-:W-:-:S03]  /*3a10*/  IADD3 R3, PT, PT, R3, 0x100, RZ ;  /* 0x0000010003037810 */ /* 0x000fc60007ffe0ff */
[----:B0-----:R-:W-:-:S05]  /*3a20*/  IMAD.WIDE.U32 R64, R154, 0x10000, RZ ;  /* 0x000100009a407825 */ /* 0x001fca00078e00ff */
[----:B------:R-:W-:Y:S02]  /*3a30*/  LOP3.LUT R65, R155, R65, RZ, 0xfc, !PT ;  /* 0x000000419b417212 */ /* 0x000fe400078efcff */
[----:B------:R-:W-:-:S05]  /*3a40*/  LOP3.LUT R64, R64, 0xffff, R153, 0xf8, !PT ;  /* 0x0000ffff40407812 */ /* 0x000fca00078ef899 */
[----:B------:R0:W-:Y:S02]  /*3a50*/  STG.E.64 desc[UR12][R66.64], R64 ;  /* 0x0000004042007986 */ /* 0x0001e4000c101b0c */
[----:B0-----:R-:W-:Y:S02]  /*3a60*/  MOV R64, R148 ;  /* 0x0000009400407202 */ /* 0x001fe40000000f00 */
[----:B------:R-:W-:Y:S02]  /*3a70*/  MOV R65, R149 ;  /* 0x0000009500417202 */ /* 0x000fe40000000f00 */
[----:B------:R-:W-:Y:S02]  /*3a80*/  MOV R66, R150 ;  /* 0x0000009600427202 */ /* 0x000fe40000000f00 */
[----:B------:R-:W-:-:S07]  /*3a90*/  MOV R67, R151 ;  /* 0x0000009700437202 */ /* 0x000fce0000000f00 */
.L_x_4947:
[----:B------:R-:W-:Y:S05]  /*3aa0*/  BSYNC.RECONVERGENT B1 ;  /* 0x0000000000017941 */ /* 0x000fea0003800200 */
.L_x_4946:
[----:B------:R-:W-:Y:S04]  /*3ab0*/  BSSY.RECONVERGENT B1, `(.L_x_4950) ;  /* 0x00000b8000017945 */ /* 0x000fe80003800200 */
        /* <DEDUP_REMOVED lines=8> */
[----:B------:R-:W-:Y:S05]  /*3b40*/  @!P5 BRA `(.L_x_4952) ;  /* 0x000000040024d947 */ /* 0x000fea0003800000 */
[----:B-----5:R-:W-:Y:S01]  /*3b50*/  LOP3.LUT P6, RZ, R5, 0xff, RZ, 0xc0, !PT ;  /* 0x000000ff05ff7812 */ /* 0x020fe200078cc0ff */
[----:B------:R-:W-:Y:S01]  /*3b60*/  FFMA.FTZ R145, R6, UR4, R199 ;  /* 0x0000000406917c23 */ /* 0x000fe200080100c7 */
[----:B------:R-:W-:Y:S01]  /*3b70*/  HFMA2 R151, -RZ, RZ, 0, 0 ;  /* 0x00000000ff977431 */ /* 0x000fe200000001ff */
[----:B------:R-:W-:Y:S02]  /*3b80*/  CS2R R156, SRZ ;  /* 0x00000000009c7805 */ /* 0x000fe4000001ff00 */
[----:B------:R-:W-:Y:S01]  /*3b90*/  MOV R158, RZ ;  /* 0x000000ff009e7202 */ /* 0x000fe20000000f00 */
[----:B------:R-:W-:-:S04]  /*3ba0*/  FADD.FTZ R145, R30, -R145 ;  /* 0x800000911e917221 */ /* 0x000fc80000010000 */
[----:B------:R-:W-:-:S03]  /*3bb0*/  FMUL.FTZ R144, R145, UR24 ;  /* 0x0000001891907c20 */ /* 0x000fc60008410000 */
        /* <DEDUP_REMOVED lines=22> */
[----:B------:R-:W-:Y:S01]  /*3d20*/  @P6 FMUL.FTZ R146, R145, UR14 ;  /* 0x0000000e91926c20 */ /* 0x000fe20008410000 */
[----:B------:R-:W-:-:S03]  /*3d30*/  HFMA2 R153, -RZ, RZ, 0, 0 ;  /* 0x00000000ff997431 */ /* 0x000fc600000001ff */
[----:B-1----:R-:W-:Y:S01]  /*3d40*/  @P6 FMUL.FTZ R155, R146, R155 ;  /* 0x0000009b929b6220 */ /* 0x002fe20000410000 */
[----:B------:R-:W-:-:S05]  /*3d50*/  @P6 SHF.L.U32 R146, R222, 0x10, RZ ;  /* 0x00000010de926819 */ /* 0x000fca00000006ff */
        /* <DEDUP_REMOVED lines=10> */
[----:B------:R-:W-:-:S03]  /*3e00*/  CS2R R154, SRZ ;  /* 0x00000000009a7805 */ /* 0x000fc6000001ff00 */
        /* <DEDUP_REMOVED lines=16> */
[----:B0-----:R-:W-:Y:S01]  /*3f10*/  @P6 FMUL.FTZ R149, R148, R149 ;  /* 0x0000009594956220 */ /* 0x001fe20000410000 */
[----:B------:R-:W-:-:S05]  /*3f20*/  @P6 SHF.L.U32 R148, R220, 0x10, RZ ;  /* 0x00000010dc946819 */ /* 0x000fca00000006ff */
[----:B------:R-:W-:Y:S01]  /*3f30*/  @P6 FMUL.FTZ R155, R149, R148 ;  /* 0x00000094959b6220 */ /* 0x000fe20000410000 */
[----:B------:R-:W-:Y:S01]  /*3f40*/  FADD.FTZ R148, R60, R151 ;  /* 0x000000973c947221 */ /* 0x000fe20000010000 */
[----:B------:R-:W-:Y:S01]  /*3f50*/  FADD.FTZ R149, R61, R156 ;  /* 0x0000009c3d957221 */ /* 0x000fe20000010000 */
[----:B------:R-:W-:Y:S01]  /*3f60*/  F2FP.BF16.F32.PACK_AB R60, RZ, R153 ;  /* 0x00000099ff3c723e */ /* 0x000fe200000010ff */
[----:B------:R-:W-:Y:S01]  /*3f70*/  FADD.FTZ R151, R63, R158 ;  /* 0x0000009e3f977221 */ /* 0x000fe20000010000 */
[----:B------:R-:W-:Y:S02]  /*3f80*/  F2FP.BF16.F32.PACK_AB R61, RZ, R154 ;  /* 0x0000009aff3d723e */ /* 0x000fe400000010ff */
[----:B------:R-:W-:Y:S02]  /*3f90*/  PRMT R153, R152, 0x7610, R153 ;  /* 0x0000761098997816 */ /* 0x000fe40000000099 */
[----:B------:R-:W-:Y:S02]  /*3fa0*/  F2FP.BF16.F32.PACK_AB R155, RZ, R155 ;  /* 0x0000009bff9b723e */ /* 0x000fe400000010ff */
[----:B------:R-:W-:-:S02]  /*3fb0*/  PRMT R154, R60, 0x7610, R154 ;  /* 0x000076103c9a7816 */ /* 0x000fc4000000009a */
[----:B------:R-:W-:Y:S01]  /*3fc0*/  PRMT R152, R61, 0x7610, R152 ;  /* 0x000076103d987816 */ /* 0x000fe20000000098 */
[----:B------:R-:W-:Y:S06]  /*3fd0*/  BRA `(.L_x_4953) ;  /* 0x0000000400547947 */ /* 0x000fec0003800000 */
.L_x_4952:
[----:B-----5:R-:W-:Y:S02]  /*3fe0*/  LOP3.LUT P6, RZ, R5, 0xff, RZ, 0xc0, !PT ;  /* 0x000000ff05ff7812 */ /* 0x020fe400078cc0ff */
[----:B------:R-:W-:-:S11]  /*3ff0*/  CS2R R156, SRZ ;  /* 0x00000000009c7805 */ /* 0x000fd6000001ff00 */
        /* <DEDUP_REMOVED lines=10> */
[----:B------:R-:W-:Y:S01]  /*40a0*/  @P6 FFMA.FTZ R155, R6, UR4, R199 ;  /* 0x00000004069b6c23 */ /* 0x000fe200080100c7 */
[----:B------:R-:W-:-:S03]  /*40b0*/  @P6 SHF.L.U32 R148, R223, 0x10, RZ ;  /* 0x00000010df946819 */ /* 0x000fc600000006ff */
[----:B------:R-:W-:-:S04]  /*40c0*/  @P6 FADD.FTZ R155, R30, -R155 ;  /* 0x8000009b1e9b6221 */ /* 0x000fc80000010000 */
[----:B------:R-:W-:-:S04]  /*40d0*/  @P6 FMUL.FTZ R155, R155, UR24 ;  /* 0x000000189b9b6c20 */ /* 0x000fc80008410000 */
[----:B------:R-:W-:-:S04]  /*40e0*/  @P6 FMUL.FTZ R155, R155, UR14 ;  /* 0x0000000e9b9b6c20 */ /* 0x000fc80008410000 */
[----:B0-----:R-:W-:Y:S01]  /*40f0*/  @P6 FMUL.FTZ R155, R155, R152 ;  /* 0x000000989b9b6220 */ /* 0x001fe20000410000 */
[----:B------:R-:W-:-:S03]  /*4100*/  MOV R152, RZ ;  /* 0x000000ff00987202 */ /* 0x000fc60000000f00 */
        /* <DEDUP_REMOVED lines=9> */
[----:B0-----:R-:W-:Y:S02]  /*41a0*/  @P6 FMUL.FTZ R154, R155, R148 ;  /* 0x000000949b9a6220 */ /* 0x001fe40000410000 */
[----:B------:R-:W0:Y:S02]  /*41b0*/  @P6 LDC R148, c[0x0][0x408] ;  /* 0x00010200ff946b82 */ /* 0x000e240000000800 */
[----:B------:R-:W-:Y:S01]  /*41c0*/  @P6 FMUL.FTZ R156, R153, R154 ;  /* 0x0000009a999c6220 */ /* 0x000fe20000410000 */
[----:B------:R-:W-:-:S04]  /*41d0*/  @P6 FFMA.FTZ R153, R29, UR4, R199 ;  /* 0x000000041d996c23 */ /* 0x000fc800080100c7 */
[----:B------:R-:W-:-:S04]  /*41e0*/  @P6 FADD.FTZ R153, R28, -R153 ;  /* 0x800000991c996221 */ /* 0x000fc80000010000 */
[----:B------:R-:W-:-:S04]  /*41f0*/  @P6 FMUL.FTZ R153, R153, UR24 ;  /* 0x0000001899996c20 */ /* 0x000fc80008410000 */
[----:B------:R-:W-:-:S04]  /*4200*/  @P6 FMUL.FTZ R153, R153, UR14 ;  /* 0x0000000e99996c20 */ /* 0x000fc80008410000 */
[----:B0-----:R-:W-:Y:S01]  /*4210*/  @P6 FMUL.FTZ R155, R153, R148 ;  /* 0x00000094999b6220 */ /* 0x001fe20000410000 */
[----:B------:R-:W-:Y:S01]  /*4220*/  @P6 SHF.L.U32 R148, R222, 0x10, RZ ;  /* 0x00000010de946819 */ /* 0x000fe200000006ff */
[----:B------:R-:W-:-:S04]  /*4230*/  HFMA2 R153, -RZ, RZ, 0, 0 ;  /* 0x00000000ff997431 */ /* 0x000fc800000001ff */
        /* <DEDUP_REMOVED lines=34> */
[----:B------:R-:W-:-:S03]  /*4460*/  FADD.FTZ R150, R62, R157 ;  /* 0x0000009d3e967221 */ /* 0x000fc60000010000 */
        /* <DEDUP_REMOVED lines=11> */
[----:B------:R-:W-:-:S07]  /*4520*/  PRMT R152, R61, 0x7610, R152 ;  /* 0x000076103d987816 */ /* 0x000fce0000000098 */
.L_x_4953:
        /* <DEDUP_REMOVED lines=16> */
.L_x_4951:
[----:B------:R-:W-:Y:S05]  /*4630*/  BSYNC.RECONVERGENT B1 ;  /* 0x0000000000017941 */ /* 0x000fea0003800200 */
.L_x_4950:
        /* <DEDUP_REMOVED lines=83> */
.L_x_4956:
[----:B-----5:R-:W-:-:S13]  /*4b70*/  LOP3.LUT P6, RZ, R7, 0xff, RZ, 0xc0, !PT ;  /* 0x000000ff07ff7812 */ /* 0x020fda00078cc0ff */
        /* <DEDUP_REMOVED lines=8> */
[----:B------:R-:W-:Y:S01]  /*4c00*/  HFMA2 R151, -RZ, RZ, 0, 0 ;  /* 0x00000000ff977431 */ /* 0x000fe200000001ff */
[----:B------:R-:W-:Y:S02]  /*4c10*/  MOV R152, RZ ;  /* 0x000000ff00987202 */ /* 0x000fe40000000f00 */
        /* <DEDUP_REMOVED lines=8> */
[----:B------:R-:W-:Y:S02]  /*4ca0*/  LOP3.LUT P6, RZ, R7, 0xff00, RZ, 0xc0, !PT ;  /* 0x0000ff0007ff7812 */ /* 0x000fe400078cc0ff */
[----:B------:R-:W-:Y:S02]  /*4cb0*/  CS2R R156, SRZ ;  /* 0x00000000009c7805 */ /* 0x000fe4000001ff00 */
        /* <DEDUP_REMOVED lines=64> */
.L_x_4957:
        /* <DEDUP_REMOVED lines=16> */
.L_x_4955:
[----:B------:R-:W-:Y:S05]  /*51c0*/  BSYNC.RECONVERGENT B1 ;  /* 0x0000000000017941 */ /* 0x000fea0003800200 */
.L_x_4954:
        /* <DEDUP_REMOVED lines=83> */
.L_x_4960:
        /* <DEDUP_REMOVED lines=85> */
.L_x_4961:
        /* <DEDUP_REMOVED lines=16> */
.L_x_4959:
[----:B------:R-:W-:Y:S05]  /*5d50*/  BSYNC.RECONVERGENT B1 ;  /* 0x0000000000017941 */ /* 0x000fea0003800200 */
.L_x_4958:
        /* <DEDUP_REMOVED lines=83> */
.L_x_4964:
        /* <DEDUP_REMOVED lines=85> */
.L_x_4965:
        /* <DEDUP_REMOVED lines=16> */
.L_x_4963:
[----:B------:R-:W-:Y:S05]  /*68e0*/  BSYNC.RECONVERGENT B1 ;  /* 0x0000000000017941 */ /* 0x000fea0003800200 */
.L_x_4962:
        /* <DEDUP_REMOVED lines=83> */
.L_x_4968:
        /* <DEDUP_REMOVED lines=85> */
.L_x_4969:
        /* <DEDUP_REMOVED lines=16> */
.L_x_4967:
[----:B------:R-:W-:Y:S05]  /*7470*/  BSYNC.RECONVERGENT B1 ;  /* 0x0000000000017941 */ /* 0x000fea0003800200 */
.L_x_4966:
[----:B------:R-:W-:-:S13]  /*7480*/  ISETP.NE.AND P5, PT, R198, RZ, PT ;  /* 0x000000ffc600720c */ /* 0x000fda0003fa5270 */
        /* <DEDUP_REMOVED lines=9> */
[----:B------:R-:W-:Y:S01]  /*7520*/  FFMA.FTZ R144, R196, UR4, R199 ;  /* 0x00000004c4907c23 */ /* 0x000fe200080100c7 */
[----:B-----5:R-:W-:Y:S02]  /*7530*/  ISETP.GE.U32.AND P6, PT, R15, 0x1000000, PT ;  /* 0x010000000f00780c */ /* 0x020fe40003fc6070 */
[----:B------:R-:W-:Y:S02]  /*7540*/  CS2R R150, SRZ ;  /* 0x0000000000967805 */ /* 0x000fe4000001ff00 */
[----:B------:R-:W-:Y:S01]  /*7550*/  CS2R R152, SRZ ;  /* 0x0000000000987805 */ /* 0x000fe2000001ff00 */
[----:B------:R-:W-:Y:S01]  /*7560*/  FADD.FTZ R144, R197, -R144 ;  /* 0x80000090c5907221 */ /* 0x000fe20000010000 */
[----:B------:R-:W-:-:S03]  /*7570*/  CS2R R156, SRZ ;  /* 0x00000000009c7805 */ /* 0x000fc6000001ff00 */
[----:B------:R-:W-:-:S04]  /*7580*/  FMUL.FTZ R147, R144, UR24 ;  /* 0x0000001890937c20 */ /* 0x000fc80008410000 */
[----:B------:R-:W-:Y:S01]  /*7590*/  FMUL.FTZ R144, R147, UR14 ;  /* 0x0000000e93907c20 */ /* 0x000fe20008410000 */
[----:B------:R-:W-:-:S03]  /*75a0*/  @P6 SHF.L.U32 R155, R155, 0x10, RZ ;  /* 0x000000109b9b6819 */ /* 0x000fc600000006ff */
[----:B------:R-:W-:Y:S01]  /*75b0*/  FMUL.FTZ R145, R144, UR25 ;  /* 0x0000001990917c20 */ /* 0x000fe20008410000 */
[----:B------:R-:W-:-:S03]  /*75c0*/  @P6 SHF.L.U32 R144, R200, 0x10, RZ ;  /* 0x00000010c8906819 */ /* 0x000fc600000006ff */
[C---:B------:R-:W-:Y:S02]  /*75d0*/  @P6 FMUL.FTZ R150, R145.reuse, R155 ;  /* 0x0000009b91966220 */ /* 0x040fe40000410000 */
        /* <DEDUP_REMOVED lines=8> */
[----:B------:R-:W-:-:S03]  /*7660*/  @P6 SHF.L.U32 R148, R148, 0x10, RZ ;  /* 0x0000001094946819 */ /* 0x000fc600000006ff */
[----:B------:R-:W-:-:S04]  /*7670*/  @P6 FMUL.FTZ R145, R145, UR25 ;  /* 0x0000001991916c20 */ /* 0x000fc80008410000 */
[----:B------:R-:W-:Y:S01]  /*7680*/  @P6 FMUL.FTZ R151, R148, R145 ;  /* 0x0000009194976220 */ /* 0x000fe20000410000 */
[----:B------:R-:W-:-:S04]  /*7690*/  @P6 FMUL.FTZ R145, R144, UR14 ;  /* 0x0000000e90916c20 */ /* 0x000fc80008410000 */
[----:B0-----:R-:W-:Y:S01]  /*76a0*/  @P6 FMUL.FTZ R146, R145, R146 ;  /* 0x0000009291926220 */ /* 0x001fe20000410000 */
[----:B------:R-:W-:-:S05]  /*76b0*/  @P6 SHF.L.U32 R145, R203, 0x10, RZ ;  /* 0x00000010cb916819 */ /* 0x000fca00000006ff */
        /* <DEDUP_REMOVED lines=26> */
[----:B0-----:R-:W-:Y:S01]  /*7860*/  @P6 FMUL.FTZ R158, R158, R155 ;  /* 0x0000009b9e9e6220 */ /* 0x001fe20000410000 */
[----:B------:R-:W-:-:S03]  /*7870*/  MOV R155, RZ ;  /* 0x000000ff009b7202 */ /* 0x000fc60000000f00 */
[----:B------:R-:W-:Y:S01]  /*7880*/  @P6 FMUL.FTZ R155, R149, R158 ;  /* 0x0000009e959b6220 */ /* 0x000fe20000410000 */
[----:B------:R-:W-:-:S04]  /*7890*/  @P6 FMUL.FTZ R149, R146, UR14 ;  /* 0x0000000e92956c20 */ /* 0x000fc80008410000 */
[----:B-1----:R-:W-:Y:S01]  /*78a0*/  @P6 FMUL.FTZ R149, R149, R148 ;  /* 0x0000009495956220 */ /* 0x002fe20000410000 */
[----:B------:R-:W-:-:S05]  /*78b0*/  @P6 SHF.L.U32 R148, R201, 0x10, RZ ;  /* 0x00000010c9946819 */ /* 0x000fca00000006ff */
[----:B------:R-:W-:Y:S01]  /*78c0*/  @P6 FMUL.FTZ R157, R149, R148 ;  /* 0x00000094959d6220 */ /* 0x000fe20000410000 */
[----:B------:R-:W-:Y:S01]  /*78d0*/  FADD.FTZ R149, R40, R151 ;  /* 0x0000009728957221 */ /* 0x000fe20000010000 */
[----:B------:R-:W-:Y:S01]  /*78e0*/  FADD.FTZ R148, R43, R150 ;  /* 0x000000962b947221 */ /* 0x000fe20000010000 */
[----:B------:R-:W-:Y:S01]  /*78f0*/  FADD.FTZ R151, R42, R155 ;  /* 0x0000009b2a977221 */ /* 0x000fe20000010000 */
[----:B------:R-:W-:Y:S01]  /*7900*/  FADD.FTZ R150, R41, R156 ;  /* 0x0000009c29967221 */ /* 0x000fe20000010000 */
[----:B------:R-:W-:-:S04]  /*7910*/  F2FP.BF16.F32.PACK_AB R157, RZ, R157 ;  /* 0x0000009dff9d723e */ /* 0x000fc800000010ff */
[----:B------:R-:W-:Y:S01]  /*7920*/  PRMT R155, R157, 0x7610, R155 ;  /* 0x000076109d9b7816 */ /* 0x000fe2000000009b */
[----:B------:R-:W-:Y:S06]  /*7930*/  BRA `(.L_x_4972) ;  /* 0x0000000400387947 */ /* 0x000fec0003800000 */
.L_x_4971:
[----:B-----5:R-:W-:Y:S01]  /*7940*/  LOP3.LUT P6, RZ, R15, 0xff, RZ, 0xc0, !PT ;  /* 0x000000ff0fff7812 */ /* 0x020fe200078cc0ff */
[----:B------:R-:W-:-:S12]  /*7950*/  HFMA2 R151, -RZ, RZ, 0, 0 ;  /* 0x00000000ff977431 */ /* 0x000fd800000001ff */
[----:B------:R-:W0:Y:S01]  /*7960*/  @P6 LDC R157, c[0x0][0x408] ;  /* 0x00010200ff9d6b82 */ /* 0x000e220000000800 */
[----:B------:R-:W-:Y:S01]  /*7970*/  @P6 SHF.L.U32 R153, R148, 0x10, RZ ;  /* 0x0000001094996819 */ /* 0x000fe200000006ff */
[C-C-:B------:R-:W-:Y:S01]  /*7980*/  @P6 FFMA.FTZ R150, R190.reuse, UR4, R199.reuse ;  /* 0x00000004be966c23 */ /* 0x140fe200080100c7 */
[----:B------:R-:W-:-:S03]  /*7990*/  @P6 FFMA.FTZ R148, R190, UR4, R199 ;  /* 0x00000004be946c23 */ /* 0x000fc600080100c7 */
[C---:B------:R-:W-:Y:S01]  /*79a0*/  @P6 FADD.FTZ R150, R191.reuse, -R150 ;  /* 0x80000096bf966221 */ /* 0x040fe20000010000 */
[----:B------:R-:W-:-:S03]  /*79b0*/  @P6 FADD.FTZ R148, R191, -R148 ;  /* 0x80000094bf946221 */ /* 0x000fc60000010000 */
[----:B------:R-:W-:Y:S01]  /*79c0*/  @P6 FMUL.FTZ R150, R150, UR24 ;  /* 0x0000001896966c20 */ /* 0x000fe20008410000 */
[----:B------:R-:W-:-:S03]  /*79d0*/  @P6 FMUL.FTZ R148, R148, UR24 ;  /* 0x0000001894946c20 */ /* 0x000fc60008410000 */
[----:B------:R-:W-:Y:S01]  /*79e0*/  @P6 FMUL.FTZ R150, R150, UR14 ;  /* 0x0000000e96966c20 */ /* 0x000fe20008410000 */
[----:B------:R-:W-:-:S03]  /*79f0*/  @P6 FMUL.FTZ R148, R148, UR14 ;  /* 0x0000000e94946c20 */ /* 0x000fc60008410000 */
[----:B------:R-:W-:-:S04]  /*7a00*/  @P6 FMUL.FTZ R150, R150, UR25 ;  /* 0x0000001996966c20 */ /* 0x000fc80008410000 */
[----:B------:R-:W-:Y:S01]  /*7a10*/  @P6 FMUL.FTZ R151, R153, R150 ;  /* 0x0000009699976220 */ /* 0x000fe20000410000 */
[----:B------:R-:W-:Y:S01]  /*7a20*/  MOV R153, RZ ;  /* 0x000000ff00997202 */ /* 0x000fe20000000f00 */
[----:B0-----:R-:W-:Y:S01]  /*7a30*/  @P6 FMUL.FTZ R157, R148, R157 ;  /* 0x0000009d949d6220 */ /* 0x001fe20000410000 */
[----:B------:R-:W-:Y:S01]  /*7a40*/  @P6 SHF.L.U32 R148, R203, 0x10, RZ ;  /* 0x00000010cb946819 */ /* 0x000fe200000006ff */
[----:B------:R-:W-:-:S04]  /*7a50*/  HFMA2 R150, -RZ, RZ, 0, 0 ;  /* 0x00000000ff967431 */ /* 0x000fc800000001ff */
[----:B------:R-:W-:Y:S01]  /*7a60*/  @P6 FMUL.FTZ R153, R148, R157 ;  /* 0x0000009d94996220 */ /* 0x000fe20000410000 */
[----:B------:R-:W-:-:S04]  /*7a70*/  LOP3.LUT P6, RZ, R15, 0xff00, RZ, 0xc0, !PT ;  /* 0x0000ff000fff7812 */ /* 0x000fc800078cc0ff */
[----:B------:R-:W-:-:S09]  /*7a80*/  F2FP.BF16.F32.PACK_AB R153, RZ, R153 ;  /* 0x00000099ff99723e */ /* 0x000fd200000010ff */
[----:B------:R-:W0:Y:S01]  /*7a90*/  @P6 LDC R157, c[0x0][0x408] ;  /* 0x00010200ff9d6b82 */ /* 0x000e220000000800 */
[----:B------:R-:W-:-:S04]  /*7aa0*/  @P6 FFMA.FTZ R148, R192, UR4, R199 ;  /* 0x00000004c0946c23 */ /* 0x000fc800080100c7 */
[----:B------:R-:W-:-:S04]  /*7ab0*/  @P6 FADD.FTZ R148, R193, -R148 ;  /* 0x80000094c1946221 */ /* 0x000fc80000010000 */
[----:B------:R-:W-:-:S04]  /*7ac0*/  @P6 FMUL.FTZ R148, R148, UR24 ;  /* 0x0000001894946c20 */ /* 0x000fc80008410000 */
[----:B------:R-:W-:-:S04]  /*7ad0*/  @P6 FMUL.FTZ R148, R148, UR14 ;  /* 0x0000000e94946c20 */ /* 0x000fc80008410000 */
[----:B0-----:R-:W-:Y:S01]  /*7ae0*/  @P6 FMUL.FTZ R152, R148, R157 ;  /* 0x0000009d94986220 */ /* 0x001fe20000410000 */
[----:B------:R-:W-:Y:S01]  /*7af0*/  @P6 SHF.L.U32 R157, R154, 0x10, RZ ;  /* 0x000000109a9d6819 */ /* 0x000fe200000006ff */
[----:B------:R-:W0:Y:S04]  /*7b00*/  @P6 LDC R148, c[0x0][0x408] ;  /* 0x00010200ff946b82 */ /* 0x000e280000000800 */
[----:B------:R-:W-:Y:S01]  /*7b10*/  @P6 FMUL.FTZ R150, R157, R152 ;  /* 0x000000989d966220 */ /* 0x000fe20000410000 */
[----:B------:R-:W-:-:S03]  /*7b20*/  @P6 FFMA.FTZ R152, R192, UR4, R199 ;  /* 0x00000004c0986c23 */ /* 0x000fc600080100c7 */
[----:B------:R-:W-:Y:S01]  /*7b30*/  FADD.FTZ R150, R41, R150 ;  /* 0x0000009629967221 */ /* 0x000fe20000010000 */
[----:B------:R-:W-:-:S04]  /*7b40*/  @P6 FADD.FTZ R152, R193, -R152 ;  /* 0x80000098c1986221 */ /* 0x000fc80000010000 */
[----:B------:R-:W-:-:S04]  /*7b50*/  @P6 FMUL.FTZ R152, R152, UR24 ;  /* 0x0000001898986c20 */ /* 0x000fc80008410000 */
[----:B------:R-:W-:Y:S01]  /*7b60*/  @P6 FMUL.FTZ R157, R152, UR14 ;  /* 0x0000000e989d6c20 */ /* 0x000fe20008410000 */
[----:B------:R-:W-:-:S03]  /*7b70*/  MOV R152, RZ ;  /* 0x000000ff00987202 */ /* 0x000fc60000000f00 */
        /* <DEDUP_REMOVED lines=18> */
[----:B------:R-:W-:-:S03]  /*7ca0*/  MOV R154, RZ ;  /* 0x000000ff009a7202 */ /* 0x000fc60000000f00 */
[----:B0-----:R-:W-:Y:S01]  /*7cb0*/  @P6 FMUL.FTZ R149, R149, R148 ;  /* 0x0000009495956220 */ /* 0x001fe20000410000 */
[----:B------:R-:W-:-:S05]  /*7cc0*/  @P6 SHF.L.U32 R148, R201, 0x10, RZ ;  /* 0x00000010c9946819 */ /* 0x000fca00000006ff */
[----:B------:R-:W-:Y:S01]  /*7cd0*/  @P6 FMUL.FTZ R154, R148, R149 ;  /* 0x00000095949a6220 */ /* 0x000fe20000410000 */
[----:B------:R-:W-:Y:S01]  /*7ce0*/  FFMA.FTZ R148, R196, UR4, R199 ;  /* 0x00000004c4947c23 */ /* 0x000fe200080100c7 */
[----:B------:R-:W-:-:S03]  /*7cf0*/  ISETP.GE.U32.AND P6, PT, R15, 0x1000000, PT ;  /* 0x010000000f00780c */ /* 0x000fc60003fc6070 */
[----:B------:R-:W-:-:S04]  /*7d00*/  FADD.FTZ R148, R197, -R148 ;  /* 0x80000094c5947221 */ /* 0x000fc80000010000 */
[----:B------:R-:W-:-:S04]  /*7d10*/  FMUL.FTZ R148, R148, UR24 ;  /* 0x0000001894947c20 */ /* 0x000fc80008410000 */
[----:B------:R-:W-:Y:S02]  /*7d20*/  FMUL.FTZ R148, R148, UR14 ;  /* 0x0000000e94947c20 */ /* 0x000fe40008410000 */
[----:B------:R-:W-:Y:S02]  /*7d30*/  @P6 SHF.L.U32 R156, R155, 0x10, RZ ;  /* 0x000000109b9c6819 */ /* 0x000fe400000006ff */
[----:B------:R-:W-:Y:S01]  /*7d40*/  FMUL.FTZ R149, R148, UR25 ;  /* 0x0000001994957c20 */ /* 0x000fe20008410000 */
[----:B------:R-:W-:Y:S01]  /*7d50*/  HFMA2 R148, -RZ, RZ, 0, 0 ;  /* 0x00000000ff947431 */ /* 0x000fe200000001ff */
[----:B------:R-:W-:Y:S02]  /*7d60*/  MOV R155, RZ ;  /* 0x000000ff009b7202 */ /* 0x000fe40000000f00 */
[----:B------:R-:W-:Y:S01]  /*7d70*/  @P6 FMUL.FTZ R148, R156, R149 ;  /* 0x000000959c946220 */ /* 0x000fe20000410000 */
[----:B------:R-:W-:-:S03]  /*7d80*/  @P6 SHF.L.U32 R156, R200, 0x10, RZ ;  /* 0x00000010c89c6819 */ /* 0x000fc600000006ff */
[----:B------:R-:W-:Y:S02]  /*7d90*/  FADD.FTZ R148, R43, R148 ;  /* 0x000000942b947221 */ /* 0x000fe40000010000 */
[----:B------:R-:W-:Y:S01]  /*7da0*/  @P6 FMUL.FTZ R155, R156, R149 ;  /* 0x000000959c9b6220 */ /* 0x000fe20000410000 */
[----:B------:R-:W-:Y:S01]  /*7db0*/  FADD.FTZ R149, R40, R151 ;  /* 0x0000009728957221 */ /* 0x000fe20000010000 */
[----:B------:R-:W-:Y:S01]  /*7dc0*/  F2FP.BF16.F32.PACK_AB R40, RZ, R152 ;  /* 0x00000098ff28723e */ /* 0x000fe200000010ff */
[----:B------:R-:W-:Y:S02]  /*7dd0*/  FADD.FTZ R151, R42, R157 ;  /* 0x0000009d2a977221 */ /* 0x000fe40000010000 */
[----:B------:R-:W-:Y:S02]  /*7de0*/  F2FP.BF16.F32.PACK_AB R41, RZ, R155 ;  /* 0x0000009bff29723e */ /* 0x000fe400000010ff */
[----:B------:R-:W-:Y:S02]  /*7df0*/  F2FP.BF16.F32.PACK_AB R155, RZ, R154 ;  /* 0x0000009aff9b723e */ /* 0x000fe400000010ff */
[----:B------:R-:W-:-:S02]  /*7e00*/  PRMT R152, R41, 0x7610, R152 ;  /* 0x0000761029987816 */ /* 0x000fc40000000098 */
[----:B------:R-:W-:-:S07]  /*7e10*/  PRMT R154, R40, 0x7610, R154 ;  /* 0x00007610289a7816 */ /* 0x000fce000000009a */
.L_x_4972:
[----:B------:R-:W0:Y:S01]  /*7e20*/  @P5 LDC.64 R40, c[0x0][0x478] ;  /* 0x00011e00ff285b82 */ /* 0x000e220000000a00 */
[----:B------:R-:W-:Y:S02]  /*7e30*/  LOP3.LUT R154, R154, 0xffff, RZ, 0xc0, !PT ;  /* 0x0000ffff9a9a7812 */ /* 0x000fe400078ec0ff */
[----:B------:R-:W-:-:S05]  /*7e40*/  PRMT R155, R155, 0x5410, R152 ;  /* 0x000054109b9b7816 */ /* 0x000fca0000000098 */
[----:B------:R-:W1:Y:S01]  /*7e50*/  LDC.64 R42, c[0x0][0x468] ;  /* 0x00011a00ff2a7b82 */ /* 0x000e620000000a00 */
[----:B0-----:R-:W-:-:S05]  /*7e60*/  @P5 IMAD.WIDE.U32 R40, R3, 0x10, R40 ;  /* 0x0000001003285825 */ /* 0x001fca00078e0028 */
[----:B------:R0:W-:Y:S01]  /*7e70*/  @P5 STG.E.128 desc[UR12][R40.64], R144 ;  /* 0x0000009028005986 */ /* 0x0001e2000c101d0c */
[----:B-1----:R-:W-:-:S04]  /*7e80*/  IMAD.WIDE.U32 R42, R3, 0x8, R42 ;  /* 0x00000008032a7825 */ /* 0x002fc800078e002a */
[----:B0-----:R-:W-:-:S05]  /*7e90*/  IMAD.WIDE.U32 R40, R154, 0x10000, RZ ;  /* 0x000100009a287825 */ /* 0x001fca00078e00ff */
[----:B------:R-:W-:Y:S02]  /*7ea0*/  LOP3.LUT R41, R155, R41, RZ, 0xfc, !PT ;  /* 0x000000299b297212 */ /* 0x000fe400078efcff */
[----:B------:R-:W-:-:S05]  /*7eb0*/  LOP3.LUT R40, R40, 0xffff, R153, 0xf8, !PT ;  /* 0x0000ffff28287812 */ /* 0x000fca00078ef899 */
[----:B------:R0:W-:Y:S02]  /*7ec0*/  STG.E.64 desc[UR12][R42.64], R40 ;  /* 0x000000282a007986 */ /* 0x0001e4000c101b0c */
[----:B0-----:R-:W-:Y:S02]  /*7ed0*/  MOV R40, R149 ;  /* 0x0000009500287202 */ /* 0x001fe40000000f00 */
[----:B------:R-:W-:Y:S02]  /*7ee0*/  MOV R41, R150 ;  /* 0x0000009600297202 */ /* 0x000fe40000000f00 */
[----:B------:R-:W-:Y:S02]  /*7ef0*/  MOV R42, R151 ;  /* 0x00000097002a7202 */ /* 0x000fe40000000f00 */
[----:B------:R-:W-:Y:S01]  /*7f00*/  MOV R43, R148 ;  /* 0x00000094002b7202 */ /* 0x000fe20000000f00 */
[----:B------:R-:W-:Y:S06]  /*7f10*/  BRA `(.L_x_4970) ;  /* 0x0000005c006c7947 */ /* 0x000fec0003800000 */
.L_x_4945:
        /* <DEDUP_REMOVED lines=9> */
[C---:B-----5:R-:W-:Y:S02]  /*7fb0*/  LOP3.LUT P5, RZ, R4.reuse, 0xff, RZ, 0xc0, !PT ;  /* 0x000000ff04ff7812 */ /* 0x060fe400078ac0ff */
[----:B------:R-:W-:Y:S02]  /*7fc0*/  CS2R R158, SRZ ;  /* 0x00000000009e7805 */ /* 0x000fe4000001ff00 */
[----:B------:R-:W-:Y:S01]  /*7fd0*/  LOP3.LUT P6, RZ, R4, 0xff00, RZ, 0xc0, !PT ;  /* 0x0000ff0004ff7812 */ /* 0x000fe200078cc0ff */
[----:B------:R-:W-:Y:S01]  /*7fe0*/  BSSY.RECONVERGENT B2, `(.L_x_4976) ;  /* 0x0000042000027945 */ /* 0x000fe20003800200 */
[----:B------:R-:W-:-:S07]  /*7ff0*/  HFMA2 R160, -RZ, RZ, 0, 0 ;  /* 0x00000000ffa07431 */ /* 0x000fce00000001ff */
[----:B------:R-:W0:Y:S01]  /*8000*/  @P5 LDC R153, c[0x0][0x408] ;  /* 0x00010200ff995b82 */ /* 0x000e220000000800 */
[----:B------:R-:W-:-:S04]  /*8010*/  @P5 FFMA.FTZ R150, R0, UR4, R199 ;  /* 0x0000000400965c23 */ /* 0x000fc800080100c7 */
[----:B------:R-:W-:-:S03]  /*8020*/  @P5 FADD.FTZ R151, R165, -R150 ;  /* 0x80000096a5975221 */ /* 0x000fc60000010000 */
[----:B------:R-:W1:Y:S01]  /*8030*/  @P5 LDC R154, c[0x0][0x408] ;  /* 0x00010200ff9a5b82 */ /* 0x000e620000000800 */
[----:B------:R-:W-:-:S04]  /*8040*/  @P5 FFMA.FTZ R150, R151, UR24, R36 ;  /* 0x0000001897965c23 */ /* 0x000fc80008010024 */
[----:B------:R-:W-:-:S04]  /*8050*/  @P5 FMUL.FTZ R150, R150, UR14 ;  /* 0x0000000e96965c20 */ /* 0x000fc80008410000 */
[----:B0-----:R-:W-:Y:S01]  /*8060*/  @P5 FMUL.FTZ R151, R150, R153 ;  /* 0x0000009996975220 */ /* 0x001fe20000410000 */
[----:B------:R-:W-:Y:S02]  /*8070*/  CS2R R152, SRZ ;  /* 0x0000000000987805 */ /* 0x000fe4000001ff00 */
[----:B--2---:R-:W-:-:S04]  /*8080*/  @P5 MOV R150, R148 ;  /* 0x0000009400965202 */ /* 0x004fc80000000f00 */
[----:B------:R-:W-:-:S05]  /*8090*/  @P5 SHF.L.U32 R150, R150, 0x10, RZ ;  /* 0x0000001096965819 */ /* 0x000fca00000006ff */
[----:B------:R-:W-:Y:S01]  /*80a0*/  @P5 FMUL.FTZ R152, R150, R151 ;  /* 0x0000009796985220 */ /* 0x000fe20000410000 */
[----:B------:R-:W-:-:S04]  /*80b0*/  @P5 FFMA.FTZ R150, R0, UR4, R199 ;  /* 0x0000000400965c23 */ /* 0x000fc800080100c7 */
[----:B------:R-:W-:Y:S01]  /*80c0*/  @P5 FADD.FTZ R151, R165, -R150 ;  /* 0x80000096a5975221 */ /* 0x000fe20000010000 */
[----:B------:R-:W-:-:S03]  /*80d0*/  HFMA2 R150, -RZ, RZ, 0, 0 ;  /* 0x00000000ff967431 */ /* 0x000fc600000001ff */
[----:B------:R-:W-:-:S04]  /*80e0*/  @P5 FFMA.FTZ R151, R151, UR24, R36 ;  /* 0x0000001897975c23 */ /* 0x000fc80008010024 */
[----:B------:R-:W-:-:S04]  /*80f0*/  @P5 FMUL.FTZ R151, R151, UR14 ;  /* 0x0000000e97975c20 */ /* 0x000fc80008410000 */
[----:B-1----:R-:W-:Y:S01]  /*8100*/  @P5 FMUL.FTZ R154, R151, R154 ;  /* 0x0000009a979a5220 */ /* 0x002fe20000410000 */
[----:B------:R-:W-:-:S05]  /*8110*/  @P5 SHF.L.U32 R151, R227, 0x10, RZ ;  /* 0x00000010e3975819 */ /* 0x000fca00000006ff */
[----:B------:R-:W-:Y:S01]  /*8120*/  @P5 FMUL.FTZ R150, R151, R154 ;  /* 0x0000009a97965220 */ /* 0x000fe20000410000 */
[----:B------:R-:W-:-:S13]  /*8130*/  LOP3.LUT P5, RZ, R4, 0xff0000, RZ, 0xc0, !PT ;  /* 0x00ff000004ff7812 */ /* 0x000fda00078ac0ff */
[----:B------:R-:W0:Y:S01]  /*8140*/  @P5 LDC R156, c[0x0][0x408] ;  /* 0x00010200ff9c5b82 */ /* 0x000e220000000800 */
[----:B------:R-:W-:-:S04]  /*8150*/  @P5 FFMA.FTZ R154, R166, UR4, R199 ;  /* 0x00000004a69a5c23 */ /* 0x000fc800080100c7 */
[----:B------:R-:W-:-:S04]  /*8160*/  @P5 FADD.FTZ R151, R167, -R154 ;  /* 0x8000009aa7975221 */ /* 0x000fc80000010000 */
[----:B------:R-:W-:-:S04]  /*8170*/  @P5 FFMA.FTZ R151, R151, UR24, R38 ;  /* 0x0000001897975c23 */ /* 0x000fc80008010026 */
[----:B------:R-:W-:-:S04]  /*8180*/  @P5 FMUL.FTZ R151, R151, UR14 ;  /* 0x0000000e97975c20 */ /* 0x000fc80008410000 */
[----:B0-----:R-:W-:Y:S01]  /*8190*/  @P5 FMUL.FTZ R155, R151, R156 ;  /* 0x0000009c979b5220 */ /* 0x001fe20000410000 */
[----:B------:R-:W-:-:S04]  /*81a0*/  @P5 MOV R151, R149 ;  /* 0x0000009500975202 */ /* 0x000fc80000000f00 */
[----:B------:R-:W-:Y:S02]  /*81b0*/  @P5 SHF.L.U32 R154, R151, 0x10, RZ ;  /* 0x00000010979a5819 */ /* 0x000fe400000006ff */
[----:B------:R-:W0:Y:S03]  /*81c0*/  @P5 LDC R151, c[0x0][0x408] ;  /* 0x00010200ff975b82 */ /* 0x000e260000000800 */
[----:B------:R-:W-:Y:S01]  /*81d0*/  @P5 FMUL.FTZ R153, R154, R155 ;  /* 0x0000009b9a995220 */ /* 0x000fe20000410000 */
[----:B------:R-:W-:-:S04]  /*81e0*/  @P5 FFMA.FTZ R154, R166, UR4, R199 ;  /* 0x00000004a69a5c23 */ /* 0x000fc800080100c7 */
[----:B------:R-:W-:-:S04]  /*81f0*/  @P5 FADD.FTZ R155, R167, -R154 ;  /* 0x8000009aa79b5221 */ /* 0x000fc80000010000 */
[----:B------:R-:W-:-:S04]  /*8200*/  @P5 FFMA.FTZ R155, R155, UR24, R38 ;  /* 0x000000189b9b5c23 */ /* 0x000fc80008010026 */
[----:B------:R-:W-:-:S04]  /*8210*/  @P5 FMUL.FTZ R154, R155, UR14 ;  /* 0x0000000e9b9a5c20 */ /* 0x000fc80008410000 */
[----:B0-----:R-:W-:Y:S01]  /*8220*/  @P5 FMUL.FTZ R154, R154, R151 ;  /* 0x000000979a9a5220 */ /* 0x001fe20000410000 */
[----:B------:R-:W-:-:S05]  /*8230*/  @P5 SHF.L.U32 R151, R225, 0x10, RZ ;  /* 0x00000010e1975819 */ /* 0x000fca00000006ff */
[----:B------:R-:W-:Y:S01]  /*8240*/  @P5 FMUL.FTZ R158, R151, R154 ;  /* 0x0000009a979e5220 */ /* 0x000fe20000410000 */
[----:B------:R-:W-:Y:S01]  /*8250*/  @P6 FFMA.FTZ R154, R164, UR4, R199 ;  /* 0x00000004a49a6c23 */ /* 0x000fe200080100c7 */
[----:B------:R-:W0:Y:S01]  /*8260*/  @P6 LDC R151, c[0x0][0x408] ;  /* 0x00010200ff976b82 */ /* 0x000e220000000800 */
[----:B------:R-:W-:Y:S02]  /*8270*/  ISETP.GE.U32.AND P5, PT, R4, 0x1000000, PT ;  /* 0x010000000400780c */ /* 0x000fe40003fa6070 */
[----:B------:R-:W-:-:S04]  /*8280*/  @P6 FADD.FTZ R154, R31, -R154 ;  /* 0x8000009a1f9a6221 */ /* 0x000fc80000010000 */
[----:B------:R-:W-:-:S04]  /*8290*/  @P6 FFMA.FTZ R154, R154, UR24, R37 ;  /* 0x000000189a9a6c23 */ /* 0x000fc80008010025 */
[----:B------:R-:W-:-:S04]  /*82a0*/  @P6 FMUL.FTZ R154, R154, UR14 ;  /* 0x0000000e9a9a6c20 */ /* 0x000fc80008410000 */
[----:B0-----:R-:W-:Y:S01]  /*82b0*/  @P6 FMUL.FTZ R154, R154, R151 ;  /* 0x000000979a9a6220 */ /* 0x001fe20000410000 */
[----:B------:R-:W-:-:S05]  /*82c0*/  @P6 SHF.L.U32 R151, R226, 0x10, RZ ;  /* 0x00000010e2976819 */ /* 0x000fca00000006ff */
[----:B------:R-:W-:Y:S01]  /*82d0*/  @P6 FMUL.FTZ R159, R151, R154 ;  /* 0x0000009a979f6220 */ /* 0x000fe20000410000 */
[----:B------:R-:W-:Y:S01]  /*82e0*/  @P5 FFMA.FTZ R154, R168, UR4, R199 ;  /* 0x00000004a89a5c23 */ /* 0x000fe200080100c7 */
[----:B------:R-:W0:Y:S03]  /*82f0*/  @P5 LDC R151, c[0x0][0x408] ;  /* 0x00010200ff975b82 */ /* 0x000e260000000800 */
[----:B------:R-:W-:-:S04]  /*8300*/  @P5 FADD.FTZ R154, R169, -R154 ;  /* 0x8000009aa99a5221 */ /* 0x000fc80000010000 */
[----:B------:R-:W-:-:S04]  /*8310*/  @P5 FFMA.FTZ R154, R154, UR24, R39 ;  /* 0x000000189a9a5c23 */ /* 0x000fc80008010027 */
[----:B------:R-:W-:-:S04]  /*8320*/  @P5 FMUL.FTZ R154, R154, UR14 ;  /* 0x0000000e9a9a5c20 */ /* 0x000fc80008410000 */
[----:B0-----:R-:W-:Y:S01]  /*8330*/  @P5 FMUL.FTZ R154, R154, R151 ;  /* 0x000000979a9a5220 */ /* 0x001fe20000410000 */
[----:B------:R-:W-:-:S05]  /*8340*/  @P5 SHF.L.U32 R151, R224, 0x10, RZ ;  /* 0x00000010e0975819 */ /* 0x000fca00000006ff */
[----:B------:R-:W-:Y:S01]  /*8350*/  @P5 FMUL.FTZ R160, R151, R154 ;  /* 0x0000009a97a05220 */ /* 0x000fe20000410000 */
[----:B------:R-:W-:Y:S01]  /*8360*/  MOV R154, RZ ;  /* 0x000000ff009a7202 */ /* 0x000fe20000000f00 */
[----:B------:R-:W-:Y:S06]  /*8370*/  @!P6 BRA `(.L_x_4977) ;  /* 0x000000000020e947 */ /* 0x000fec0003800000 */
[----:B------:R-:W-:-:S04]  /*8380*/  FFMA.FTZ R154, R164, UR4, R199 ;  /* 0x00000004a49a7c23 */ /* 0x000fc800080100c7 */
[----:B------:R-:W-:-:S04]  /*8390*/  FADD.FTZ R154, R31, -R154 ;  /* 0x8000009a1f9a7221 */ /* 0x000fc80000010000 */
[----:B------:R-:W-:Y:S01]  /*83a0*/  FFMA.FTZ R151, R154, UR24, R37 ;  /* 0x000000189a977c23 */ /* 0x000fe20008010025 */
[----:B------:R-:W-:-:S03]  /*83b0*/  SHF.R.U64 R154, R148, 0x10, R149 ;  /* 0x00000010949a7819 */ /* 0x000fc60000001295 */
[----:B------:R-:W-:Y:S01]  /*83c0*/  FMUL.FTZ R151, R151, UR14 ;  /* 0x0000000e97977c20 */ /* 0x000fe20008410000 */
[----:B------:R-:W-:-:S03]  /*83d0*/  SHF.L.U32 R154, R154, 0x10, RZ ;  /* 0x000000109a9a7819 */ /* 0x000fc600000006ff */
[----:B------:R-:W-:-:S04]  /*83e0*/  FMUL.FTZ R151, R151, UR25 ;  /* 0x0000001997977c20 */ /* 0x000fc80008410000 */
[----:B------:R-:W-:-:S07]  /*83f0*/  FMUL.FTZ R154, R154, R151 ;  /* 0x000000979a9a7220 */ /* 0x000fce0000410000 */
.L_x_4977:
[----:B------:R-:W-:Y:S05]  /*8400*/  BSYNC.RECONVERGENT B2 ;  /* 0x0000000000027941 */ /* 0x000fea0003800200 */
.L_x_4976:
[----:B------:R-:W-:Y:S01]  /*8410*/  BSSY.RECONVERGENT B2, `(.L_x_4978) ;  /* 0x000000b000027945 */ /* 0x000fe20003800200 */
[----:B------:R-:W-:-:S03]  /*8420*/  HFMA2 R155, -RZ, RZ, 0, 0 ;  /* 0x00000000ff9b7431 */ /* 0x000fc600000001ff */
[----:B------:R-:W-:Y:S05]  /*8430*/  @!P5 BRA `(.L_x_4979) ;  /* 0x000000000020d947 */ /* 0x000fea0003800000 */
[----:B------:R-:W-:Y:S01]  /*8440*/  FFMA.FTZ R148, R168, UR4, R199 ;  /* 0x00000004a8947c23 */ /* 0x000fe200080100c7 */
[----:B------:R-:W-:-:S03]  /*8450*/  SHF.R.U32.HI R155, RZ, 0x10, R149 ;  /* 0x00000010ff9b7819 */ /* 0x000fc60000011695 */
[----:B------:R-:W-:Y:S01]  /*8460*/  FADD.FTZ R148, R169, -R148 ;  /* 0x80000094a9947221 */ /* 0x000fe20000010000 */
[----:B------:R-:W-:-:S03]  /*8470*/  SHF.L.U32 R155, R155, 0x10, RZ ;  /* 0x000000109b9b7819 */ /* 0x000fc600000006ff */
[----:B------:R-:W-:-:S04]  /*8480*/  FFMA.FTZ R148, R148, UR24, R39 ;  /* 0x0000001894947c23 */ /* 0x000fc80008010027 */
[----:B------:R-:W-:-:S04]  /*8490*/  FMUL.FTZ R148, R148, UR14 ;  /* 0x0000000e94947c20 */ /* 0x000fc80008410000 */
[----:B------:R-:W-:-:S04]  /*84a0*/  FMUL.FTZ R148, R148, UR25 ;  /* 0x0000001994947c20 */ /* 0x000fc80008410000 */
[----:B------:R-:W-:-:S07]  /*84b0*/  FMUL.FTZ R155, R155, R148 ;  /* 0x000000949b9b7220 */ /* 0x000fce0000410000 */
.L_x_4979:
[----:B------:R-:W-:Y:S05]  /*84c0*/  BSYNC.RECONVERGENT B2 ;  /* 0x0000000000027941 */ /* 0x000fea0003800200 */
.L_x_4978:
[----:B------:R-:W0:Y:S01]  /*84d0*/  F2F.BF16.F32 R148, R159 ;  /* 0x0000009f00947304 */ /* 0x000e220000202000 */
[----:B------:R-:W1:Y:S01]  /*84e0*/  LDC.64 R156, c[0x0][0x468] ;  /* 0x00011a00ff9c7b82 */ /* 0x000e620000000a00 */
[----:B------:R-:W-:Y:S01]  /*84f0*/  FADD.FTZ R65, R65, R154 ;  /* 0x0000009a41417221 */ /* 0x000fe20000010000 */
[----:B------:R-:W-:Y:S01]  /*8500*/  FADD.FTZ R64, R64, R152 ;  /* 0x0000009840407221 */ /* 0x000fe20000010000 */
[----:B------:R-:W-:Y:S01]  /*8510*/  FADD.FTZ R66, R66, R153 ;  /* 0x0000009942427221 */ /* 0x000fe20000010000 */
[----:B------:R-:W-:-:S03]  /*8520*/  FADD.FTZ R67, R67, R155 ;  /* 0x0000009b43437221 */ /* 0x000fc60000010000 */
[----:B------:R-:W2:Y:S01]  /*8530*/  F2F.BF16.F32 R160, R160 ;  /* 0x000000a000a07304 */ /* 0x000ea20000202000 */
[----:B0-----:R-:W-:-:S07]  /*8540*/  IMAD.WIDE.U32 R148, R148, 0x10000, RZ ;  /* 0x0001000094947825 */ /* 0x001fce00078e00ff */
[----:B------:R-:W0:Y:S01]  /*8550*/  F2F.BF16.F32 R158, R158 ;  /* 0x0000009e009e7304 */ /* 0x000e220000202000 */
[----:B--2---:R-:W-:-:S04]  /*8560*/  SHF.L.U32 R151, R160, 0x10, RZ ;  /* 0x00000010a0977819 */ /* 0x004fc800000006ff */
[----:B0-----:R-:W-:-:S03]  /*8570*/  LOP3.LUT R149, R149, R151, R158, 0xfe, !PT ;  /* 0x0000009795957212 */ /* 0x001fc600078efe9e */
[----:B------:R-:W0:Y:S02]  /*8580*/  F2F.BF16.F32 R151, R150 ;  /* 0x0000009600977304 */ /* 0x000e240000202000 */
[----:B0-----:R-:W-:Y:S01]  /*8590*/  LOP3.LUT R148, R148, R151, RZ, 0xfc, !PT ;  /* 0x0000009794947212 */ /* 0x001fe200078efcff */
[C---:B-1----:R-:W-:Y:S01]  /*85a0*/  IMAD.WIDE.U32 R150, R3.reuse, 0x8, R156 ;  /* 0x0000000803967825 */ /* 0x042fe200078e009c */
[----:B------:R-:W-:-:S04]  /*85b0*/  IADD3 R3, PT, PT, R3, 0x100, RZ ;  /* 0x0000010003037810 */ /* 0x000fc80007ffe0ff */
[----:B------:R0:W-:Y:S03]  /*85c0*/  STG.E.64 desc[UR12][R150.64], R148 ;  /* 0x0000009496007986 */ /* 0x0001e6000c101b0c */
.L_x_4975:
[----:B------:R-:W-:Y:S05]  /*85d0*/  BSYNC.RECONVERGENT B1 ;  /* 0x0000000000017941 */ /* 0x000fea0003800200 */
.L_x_4974:
[----:B------:R-:W-:Y:S04]  /*85e0*/  BSSY.RECONVERGENT B1, `(.L_x_4980) ;  /* 0x0000067000017945 */ /* 0x000fe80003800200 */
[----:B------:R-:W-:Y:S05]  /*85f0*/  @!P0 BRA `(.L_x_4981) ;  /* 0x0000000400948947 */ /* 0x000fea0003800000 */
[----:B0-----:R-:W0:Y:S02]  /*8600*/  LDC.64 R148, c[0x0][0x390] ;  /* 0x0000e400ff947b82 */ /* 0x001e240000000a00 */
        /* <DEDUP_REMOVED lines=18> */
[----:B------:R-:W-:Y:S01]  /*8730*/  @P5 FFMA.FTZ R151, R6, UR4, R199 ;  /* 0x0000000406975c23 */ /* 0x000fe200080100c7 */
[----:B------:R-:W-:-:S03]  /*8740*/  HFMA2 R150, -RZ, RZ, 0, 0 ;  /* 0x00000000ff967431 */ /* 0x000fc600000001ff */
[----:B------:R-:W-:-:S04]  /*8750*/  @P5 FADD.FTZ R151, R30, -R151 ;  /* 0x800000971e975221 */ /* 0x000fc80000010000 */
        /* <DEDUP_REMOVED lines=19> */
[----:B------:R-:W-:Y:S02]  /*8890*/  @P5 FMUL.FTZ R154, R155, UR14 ;  /* 0x0000000e9b9a5c20 */ /* 0x000fe40008410000 */
[----:B------:R-:W1:Y:S02]  /*88a0*/  @P6 LDC R155, c[0x0][0x408] ;  /* 0x00010200ff9b6b82 */ /* 0x000e640000000800 */
[----:B0-----:R-:W-:Y:S01]  /*88b0*/  @P5 FMUL.FTZ R154, R154, R151 ;  /* 0x000000979a9a5220 */ /* 0x001fe20000410000 */
[----:B------:R-:W-:-:S05]  /*88c0*/  @P5 SHF.L.U32 R151, R221, 0x10, RZ ;  /* 0x00000010dd975819 */ /* 0x000fca00000006ff */
[----:B------:R-:W-:Y:S01]  /*88d0*/  @P5 FMUL.FTZ R158, R151, R154 ;  /* 0x0000009a979e5220 */ /* 0x000fe20000410000 */
[----:B------:R-:W-:Y:S01]  /*88e0*/  @P6 FFMA.FTZ R151, R29, UR4, R199 ;  /* 0x000000041d976c23 */ /* 0x000fe200080100c7 */
[----:B------:R-:W-:-:S03]  /*88f0*/  ISETP.GE.U32.AND P5, PT, R5, 0x1000000, PT ;  /* 0x010000000500780c */ /* 0x000fc60003fa6070 */
[----:B------:R-:W-:Y:S01]  /*8900*/  @P6 FADD.FTZ R154, R28, -R151 ;  /* 0x800000971c9a6221 */ /* 0x000fe20000010000 */
[----:B------:R-:W-:-:S03]  /*8910*/  @P6 SHF.L.U32 R151, R222, 0x10, RZ ;  /* 0x00000010de976819 */ /* 0x000fc600000006ff */
[----:B------:R-:W-:-:S04]  /*8920*/  @P6 FFMA.FTZ R154, R154, UR24, R33 ;  /* 0x000000189a9a6c23 */ /* 0x000fc80008010021 */
[----:B------:R-:W-:-:S04]  /*8930*/  @P6 FMUL.FTZ R154, R154, UR14 ;  /* 0x0000000e9a9a6c20 */ /* 0x000fc80008410000 */
[----:B-1----:R-:W-:-:S04]  /*8940*/  @P6 FMUL.FTZ R154, R154, R155 ;  /* 0x0000009b9a9a6220 */ /* 0x002fc80000410000 */
        /* <DEDUP_REMOVED lines=19> */
.L_x_4983:
[----:B------:R-:W-:Y:S05]  /*8a80*/  BSYNC.RECONVERGENT B2 ;  /* 0x0000000000027941 */ /* 0x000fea0003800200 */
.L_x_4982:
        /* <DEDUP_REMOVED lines=11> */
.L_x_4985:
[----:B------:R-:W-:Y:S05]  /*8b40*/  BSYNC.RECONVERGENT B2 ;  /* 0x0000000000027941 */ /* 0x000fea0003800200 */
.L_x_4984:
        /* <DEDUP_REMOVED lines=16> */
.L_x_4981:
[----:B------:R-:W-:Y:S05]  /*8c50*/  BSYNC.RECONVERGENT B1 ;  /* 0x0000000000017941 */ /* 0x000fea0003800200 */
.L_x_4980:
[----:B------:R-:W-:Y:S04]  /*8c60*/  BSSY.RECONVERGENT B1, `(.L_x_4986) ;  /* 0x0000067000017945 */ /* 0x000fe80003800200 */
[----:B------:R-:W-:Y:S05]  /*8c70*/  @!P1 BRA `(.L_x_4987) ;  /* 0x0000000400949947 */ /* 0x000fea0003800000 */
[----:B01----:R-:W0:Y:S02]  /*8c80*/  LDC.64 R148, c[0x0][0x390] ;  /* 0x0000e400ff947b82 */ /* 0x003e240000000a00 */
        /* <DEDUP_REMOVED lines=71> */
.L_x_4989:
[----:B------:R-:W-:Y:S05]  /*9100*/  BSYNC.RECONVERGENT B2 ;  /* 0x0000000000027941 */ /* 0x000fea0003800200 */
.L_x_4988:
        /* <DEDUP_REMOVED lines=11> */
.L_x_4991:
[----:B------:R-:W-:Y:S05]  /*91c0*/  BSYNC.RECONVERGENT B2 ;  /* 0x0000000000027941 */ /* 0x000fea0003800200 */
.L_x_4990:
        /* <DEDUP_REMOVED lines=16> */
.L_x_4987:
[----:B------:R-:W-:Y:S05]  /*92d0*/  BSYNC.RECONVERGENT B1 ;  /* 0x0000000000017941 */ /* 0x000fea0003800200 */
.L_x_4986:
[----:B------:R-:W-:Y:S04]  /*92e0*/  BSSY.RECONVERGENT B1, `(.L_x_4992) ;  /* 0x0000067000017945 */ /* 0x000fe80003800200 */
[----:B------:R-:W-:Y:S05]  /*92f0*/  @!P2 BRA `(.L_x_4993) ;  /* 0x000000040094a947 */ /* 0x000fea0003800000 */
[----:B012---:R-:W0:Y:S02]  /*9300*/  LDC.64 R148, c[0x0][0x390] ;  /* 0x0000e400ff947b82 */ /* 0x007e240000000a00 */
        /* <DEDUP_REMOVED lines=71> */
.L_x_4995:
[----:B------:R-:W-:Y:S05]  /*9780*/  BSYNC.RECONVERGENT B2 ;  /* 0x0000000000027941 */ /* 0x000fea0003800200 */
.L_x_4994:
        /* <DEDUP_REMOVED lines=11> */
.L_x_4997:
[----:B------:R-:W-:Y:S05]  /*9840*/  BSYNC.RECONVERGENT B2 ;  /* 0x0000000000027941 */ /* 0x000fea0003800200 */
.L_x_4996:
        /* <DEDUP_REMOVED lines=16> */
.L_x_4993:
[----:B------:R-:W-:Y:S05]  /*9950*/  BSYNC.RECONVERGENT B1 ;  /* 0x0000000000017941 */ /* 0x000fea0003800200 */
.L_x_4992:
[----:B------:R-:W-:Y:S04]  /*9960*/  BSSY.RECONVERGENT B1, `(.L_x_4998) ;  /* 0x0000067000017945 */ /* 0x000fe80003800200 */
[----:B------:R-:W-:Y:S05]  /*9970*/  @!P3 BRA `(.L_x_4999) ;  /* 0x000000040094b947 */ /* 0x000fea0003800000 */
[----:B0123--:R-:W0:Y:S02]  /*9980*/  LDC.64 R148, c[0x0][0x390] ;  /* 0x0000e400ff947b82 */ /* 0x00fe240000000a00 */
        /* <DEDUP_REMOVED lines=71> */
.L_x_5001:
[----:B------:R-:W-:Y:S05]  /*9e00*/  BSYNC.RECONVERGENT B2 ;  /* 0x0000000000027941 */ /* 0x000fea0003800200 */
.L_x_5000:
        /* <DEDUP_REMOVED lines=11> */
.L_x_5003:
[----:B------:R-:W-:Y:S05]  /*9ec0*/  BSYNC.RECONVERGENT B2 ;  /* 0x0000000000027941 */ /* 0x000fea0003800200 */
.L_x_5002:
        /* <DEDUP_REMOVED lines=16> */
.L_x_4999:
[----:B------:R-:W-:Y:S05]  /*9fd0*/  BSYNC.RECONVERGENT B1 ;  /* 0x0000000000017941 */ /* 0x000fea0003800200 */
.L_x_4998:
[----:B------:R-:W-:Y:S04]  /*9fe0*/  BSSY.RECONVERGENT B1, `(.L_x_5004) ;  /* 0x0000067000017945 */ /* 0x000fe80003800200 */
[----:B------:R-:W-:Y:S05]  /*9ff0*/  @!P4 BRA `(.L_x_5005) ;  /* 0x000000040094c947 */ /* 0x000fea0003800000 */
[----:B01234-:R-:W0:Y:S02]  /*a000*/  LDC.64 R148, c[0x0][0x390] ;  /* 0x0000e400ff947b82 */ /* 0x01fe240000000a00 */
        /* <DEDUP_REMOVED lines=71> */
.L_x_5007:
[----:B------:R-:W-:Y:S05]  /*a480*/  BSYNC.RECONVERGENT B2 ;  /* 0x0000000000027941 */ /* 0x000fea0003800200 */
.L_x_5006:
        /* <DEDUP_REMOVED lines=11> */
.L_x_5009:
[----:B------:R-:W-:Y:S05]  /*a540*/  BSYNC.RECONVERGENT B2 ;  /* 0x0000000000027941 */ /* 0x000fea0003800200 */
.L_x_5008:
        /* <DEDUP_REMOVED lines=16> */
.L_x_5005:
[----:B------:R-:W-:Y:S05]  /*a650*/  BSYNC.RECONVERGENT B1 ;  /* 0x0000000000017941 */ /* 0x000fea0003800200 */
.L_x_5004:
[----:B------:R-:W-:-:S13]  /*a660*/  ISETP.NE.AND P5, PT, R198, RZ, PT ;  /* 0x000000ffc600720c */ /* 0x000fda0003fa5270 */
[----:B------:R-:W-:Y:S05]  /*a670*/  @!P5 BRA `(.L_x_4970) ;  /* 0x000000340094d947 */ /* 0x000fea0003800000 */
[----:B01234-:R-:W0:Y:S02]  /*a680*/  LDC.64 R148, c[0x0][0x390] ;  /* 0x0000e400ff947b82 */ /* 0x01fe240000000a00 */
[----:B0-----:R-:W-:-:S06]  /*a690*/  IMAD.WIDE.U32 R148, R3, 0x8, R148 ;  /* 0x0000000803947825 */ /* 0x001fcc00078e0094 */
[----:B------:R-:W2:Y:S01]  /*a6a0*/  LDG.E.64 R148, desc[UR12][R148.64] ;  /* 0x0000000c94947981 */ /* 0x000ea2000c1e1b00 */
[C---:B-----5:R-:W-:Y:S02]  /*a6b0*/  LOP3.LUT P5, RZ, R15.reuse, 0xff, RZ, 0xc0, !PT ;  /* 0x000000ff0fff7812 */ /* 0x060fe400078ac0ff */
[----:B------:R-:W-:Y:S01]  /*a6c0*/  CS2R R154, SRZ ;  /* 0x00000000009a7805 */ /* 0x000fe2000001ff00 */
[----:B------:R-:W-:Y:S01]  /*a6d0*/  HFMA2 R156, -RZ, RZ, 0, 0 ;  /* 0x00000000ff9c7431 */ /* 0x000fe200000001ff */
[----:B------:R-:W-:Y:S01]  /*a6e0*/  CS2R R160, SRZ ;  /* 0x0000000000a07805 */ /* 0x000fe2000001ff00 */
[----:B------:R-:W-:Y:S01]  /*a6f0*/  HFMA2 R158, -RZ, RZ, 0, 0 ;  /* 0x00000000ff9e7431 */ /* 0x000fe200000001ff */
[----:B------:R-:W-:Y:S01]  /*a700*/  ISETP.GE.U32.AND P6, PT, R15, 0x1000000, PT ;  /* 0x010000000f00780c */ /* 0x000fe20003fc6070 */
[----:B------:R-:W-:Y:S06]  /*a710*/  BSSY.RECONVERGENT B1, `(.L_x_5010) ;  /* 0x0000040000017945 */ /* 0x000fec0003800200 */
[----:B------:R-:W0:Y:S01]  /*a720*/  @P5 LDC R153, c[0x0][0x408] ;  /* 0x00010200ff995b82 */ /* 0x000e220000000800 */
[----:B------:R-:W-:-:S04]  /*a730*/  @P5 FFMA.FTZ R150, R190, UR4, R199 ;  /* 0x00000004be965c23 */ /* 0x000fc800080100c7 */
[----:B------:R-:W-:-:S03]  /*a740*/  @P5 FADD.FTZ R151, R191, -R150 ;  /* 0x80000096bf975221 */ /* 0x000fc60000010000 */
[----:B------:R-:W1:Y:S01]  /*a750*/  @P5 LDC R152, c[0x0][0x408] ;  /* 0x00010200ff985b82 */ /* 0x000e620000000800 */
[----:B------:R-:W-:-:S04]  /*a760*/  @P5 FFMA.FTZ R150, R151, UR24, R140 ;  /* 0x0000001897965c23 */ /* 0x000fc8000801008c */
[----:B------:R-:W-:-:S04]  /*a770*/  @P5 FMUL.FTZ R150, R150, UR14 ;  /* 0x0000000e96965c20 */ /* 0x000fc80008410000 */
[----:B0-----:R-:W-:Y:S01]  /*a780*/  @P5 FMUL.FTZ R151, R150, R153 ;  /* 0x0000009996975220 */ /* 0x001fe20000410000 */
[----:B--2---:R-:W-:-:S04]  /*a790*/  @P5 MOV R150, R148 ;  /* 0x0000009400965202 */ /* 0x004fc80000000f00 */
[----:B------:R-:W-:-:S05]  /*a7a0*/  @P5 SHF.L.U32 R150, R150, 0x10, RZ ;  /* 0x0000001096965819 */ /* 0x000fca00000006ff */
[----:B------:R-:W-:Y:S01]  /*a7b0*/  @P5 FMUL.FTZ R155, R150, R151 ;  /* 0x00000097969b5220 */ /* 0x000fe20000410000 */
[----:B------:R-:W-:-:S04]  /*a7c0*/  @P5 FFMA.FTZ R150, R190, UR4, R199 ;  /* 0x00000004be965c23 */ /* 0x000fc800080100c7 */
[----:B------:R-:W-:Y:S01]  /*a7d0*/  @P5 FADD.FTZ R151, R191, -R150 ;  /* 0x80000096bf975221 */ /* 0x000fe20000010000 */
[----:B------:R-:W-:-:S03]  /*a7e0*/  @P5 SHF.L.U32 R150, R203, 0x10, RZ ;  /* 0x00000010cb965819 */ /* 0x000fc600000006ff */
[----:B------:R-:W-:-:S04]  /*a7f0*/  @P5 FFMA.FTZ R151, R151, UR24, R140 ;  /* 0x0000001897975c23 */ /* 0x000fc8000801008c */
[----:B------:R-:W-:-:S04]  /*a800*/  @P5 FMUL.FTZ R151, R151, UR14 ;  /* 0x0000000e97975c20 */ /* 0x000fc80008410000 */
[----:B-1----:R-:W-:-:S04]  /*a810*/  @P5 FMUL.FTZ R151, R151, R152 ;  /* 0x0000009897975220 */ /* 0x002fc80000410000 */
        /* <DEDUP_REMOVED lines=13> */
[----:B------:R-:W-:Y:S01]  /*a8f0*/  @P5 FADD.FTZ R151, R195, -R152 ;  /* 0x80000098c3975221 */ /* 0x000fe20000010000 */
[----:B------:R-:W-:-:S03]  /*a900*/  CS2R R152, SRZ ;  /* 0x0000000000987805 */ /* 0x000fc6000001ff00 */
[----:B------:R-:W-:-:S04]  /*a910*/  @P5 FFMA.FTZ R151, R151, UR24, R142 ;  /* 0x0000001897975c23 */ /* 0x000fc8000801008e */
[----:B------:R-:W-:-:S04]  /*a920*/  @P5 FMUL.FTZ R151, R151, UR14 ;  /* 0x0000000e97975c20 */ /* 0x000fc80008410000 */
[----:B0-----:R-:W-:Y:S01]  /*a930*/  @P5 FMUL.FTZ R151, R151, R150 ;  /* 0x0000009697975220 */ /* 0x001fe20000410000 */
[----:B------:R-:W-:-:S05]  /*a940*/  @P5 SHF.L.U32 R150, R201, 0x10, RZ ;  /* 0x00000010c9965819 */ /* 0x000fca00000006ff */
[----:B------:R-:W-:Y:S01]  /*a950*/  @P5 FMUL.FTZ R158, R150, R151 ;  /* 0x00000097969e5220 */ /* 0x000fe20000410000 */
[----:B------:R-:W-:-:S13]  /*a960*/  LOP3.LUT P5, RZ, R15, 0xff00, RZ, 0xc0, !PT ;  /* 0x0000ff000fff7812 */ /* 0x000fda00078ac0ff */
[----:B------:R-:W-:-:S04]  /*a970*/  @P5 FFMA.FTZ R150, R192, UR4, R199 ;  /* 0x00000004c0965c23 */ /* 0x000fc800080100c7 */
[----:B------:R-:W-:-:S04]  /*a980*/  @P5 FADD.FTZ R150, R193, -R150 ;  /* 0x80000096c1965221 */ /* 0x000fc80000010000 */
[----:B------:R-:W-:-:S04]  /*a990*/  @P5 FFMA.FTZ R150, R150, UR24, R141 ;  /* 0x0000001896965c23 */ /* 0x000fc8000801008d */
[----:B------:R-:W-:-:S04]  /*a9a0*/  @P5 FMUL.FTZ R150, R150, UR14 ;  /* 0x0000000e96965c20 */ /* 0x000fc80008410000 */
[----:B------:R-:W-:Y:S01]  /*a9b0*/  @P5 FMUL.FTZ R151, R150, UR25 ;  /* 0x0000001996975c20 */ /* 0x000fe20008410000 */
[----:B------:R-:W-:-:S05]  /*a9c0*/  @P5 SHF.L.U32 R150, R202, 0x10, RZ ;  /* 0x00000010ca965819 */ /* 0x000fca00000006ff */
[----:B------:R-:W-:Y:S01]  /*a9d0*/  @P5 FMUL.FTZ R160, R150, R151 ;  /* 0x0000009796a05220 */ /* 0x000fe20000410000 */
[----:B------:R-:W-:Y:S01]  /*a9e0*/  FFMA.FTZ R150, R196, UR4, R199 ;  /* 0x00000004c4967c23 */ /* 0x000fe200080100c7 */
[----:B------:R-:W-:-:S03]  /*a9f0*/  @P6 SHF.R.U32.HI R151, RZ, 0x10, R149 ;  /* 0x00000010ff976819 */ /* 0x000fc60000011695 */
[----:B------:R-:W-:Y:S01]  /*aa00*/  FADD.FTZ R150, R197, -R150 ;  /* 0x80000096c5967221 */ /* 0x000fe20000010000 */
[----:B------:R-:W-:-:S03]  /*aa10*/  @P6 SHF.L.U32 R151, R151, 0x10, RZ ;  /* 0x0000001097976819 */ /* 0x000fc600000006ff */
[----:B------:R-:W-:-:S04]  /*aa20*/  FFMA.FTZ R150, R150, UR24, R143 ;  /* 0x0000001896967c23 */ /* 0x000fc8000801008f */
[----:B------:R-:W-:-:S04]  /*aa30*/  FMUL.FTZ R150, R150, UR14 ;  /* 0x0000000e96967c20 */ /* 0x000fc80008410000 */
[----:B------:R-:W-:-:S04]  /*aa40*/  FMUL.FTZ R150, R150, UR25 ;  /* 0x0000001996967c20 */ /* 0x000fc80008410000 */
[----:B------:R-:W-:Y:S01]  /*aa50*/  @P6 FMUL.FTZ R152, R150, R151 ;  /* 0x0000009796986220 */ /* 0x000fe20000410000 */
[----:B------:R-:W-:-:S05]  /*aa60*/  @P6 SHF.L.U32 R151, R200, 0x10, RZ ;  /* 0x00000010c8976819 */ /* 0x000fca00000006ff */
[----:B------:R-:W-:Y:S01]  /*aa70*/  @P6 FMUL.FTZ R161, R151, R150 ;  /* 0x0000009697a16220 */ /* 0x000fe20000410000 */
[----:B------:R-:W-:Y:S06]  /*aa80*/  @!P5 BRA `(.L_x_5011) ;  /* 0x000000000020d947 */ /* 0x000fec0003800000 */
[----:B------:R-:W-:Y:S01]  /*aa90*/  FFMA.FTZ R150, R192, UR4, R199 ;  /* 0x00000004c0967c23 */ /* 0x000fe200080100c7 */
[----:B------:R-:W-:-:S03]  /*aaa0*/  SHF.R.U64 R153, R148, 0x10, R149 ;  /* 0x0000001094997819 */ /* 0x000fc60000001295 */
[----:B------:R-:W-:Y:S01]  /*aab0*/  FADD.FTZ R150, R193, -R150 ;  /* 0x80000096c1967221 */ /* 0x000fe20000010000 */
[----:B------:R-:W-:-:S03]  /*aac0*/  SHF.L.U32 R153, R153, 0x10, RZ ;  /* 0x0000001099997819 */ /* 0x000fc600000006ff */
[----:B------:R-:W-:-:S04]  /*aad0*/  FFMA.FTZ R150, R150, UR24, R141 ;  /* 0x0000001896967c23 */ /* 0x000fc8000801008d */
[----:B------:R-:W-:-:S04]  /*aae0*/  FMUL.FTZ R150, R150, UR14 ;  /* 0x0000000e96967c20 */ /* 0x000fc80008410000 */
[----:B------:R-:W-:-:S04]  /*aaf0*/  FMUL.FTZ R150, R150, UR25 ;  /* 0x0000001996967c20 */ /* 0x000fc80008410000 */
[----:B------:R-:W-:-:S07]  /*ab00*/  FMUL.FTZ R153, R153, R150 ;  /* 0x0000009699997220 */ /* 0x000fce0000410000 */
.L_x_5011:
[----:B------:R-:W-:Y:S05]  /*ab10*/  BSYNC.RECONVERGENT B1 ;  /* 0x0000000000017941 */ /* 0x000fea0003800200 */
.L_x_5010:
[----:B------:R-:W0:Y:S01]  /*ab20*/  LDC.64 R150, c[0x0][0x468] ;  /* 0x00011a00ff967b82 */ /* 0x000e220000000a00 */
[----:B------:R-:W1:Y:S01]  /*ab30*/  F2F.BF16.F32 R148, R161 ;  /* 0x000000a100947304 */ /* 0x000e620000202000 */
[----:B------:R-:W-:Y:S01]  /*ab40*/  FADD.FTZ R40, R40, R155 ;  /* 0x0000009b28287221 */ /* 0x000fe20000010000 */
[----:B------:R-:W-:Y:S01]  /*ab50*/  FADD.FTZ R41, R41, R153 ;  /* 0x0000009929297221 */ /* 0x000fe20000010000 */
[----:B------:R-:W-:Y:S01]  /*ab60*/  FADD.FTZ R43, R43, R152 ;  /* 0x000000982b2b7221 */ /* 0x000fe20000010000 */
[----:B------:R-:W-:-:S04]  /*ab70*/  FADD.FTZ R42, R42, R154 ;  /* 0x0000009a2a2a7221 */ /* 0x000fc80000010000 */
[----:B------:R-:W2:Y:S01]  /*ab80*/  F2F.BF16.F32 R149, R160 ;  /* 0x000000a000957304 */ /* 0x000ea20000202000 */
[----:B-1----:R-:W-:-:S07]  /*ab90*/  SHF.L.U32 R162, R148, 0x10, RZ ;  /* 0x0000001094a27819 */ /* 0x002fce00000006ff */
[----:B------:R-:W1:Y:S01]  /*aba0*/  F2F.BF16.F32 R159, R158 ;  /* 0x0000009e009f7304 */ /* 0x000e620000202000 */
[----:B--2---:R-:W-:-:S07]  /*abb0*/  IMAD.WIDE.U32 R148, R149, 0x10000, RZ ;  /* 0x0001000095947825 */ /* 0x004fce00078e00ff */
[----:B------:R-:W2:Y:S01]  /*abc0*/  F2F.BF16.F32 R157, R156 ;  /* 0x0000009c009d7304 */ /* 0x000ea20000202000 */
[----:B0-----:R-:W-:Y:S01]  /*abd0*/  IMAD.WIDE.U32 R150, R3, 0x8, R150 ;  /* 0x0000000803967825 */ /* 0x001fe200078e0096 */
[----:B-1----:R-:W-:Y:S02]  /*abe0*/  LOP3.LUT R149, R149, R162, R159, 0xfe, !PT ;  /* 0x000000a295957212 */ /* 0x002fe400078efe9f */
[----:B--2---:R-:W-:-:S05]  /*abf0*/  LOP3.LUT R148, R148, R157, RZ, 0xfc, !PT ;  /* 0x0000009d94947212 */ /* 0x004fca00078efcff */
[----:B------:R0:W-:Y:S01]  /*ac00*/  STG.E.64 desc[UR12][R150.64], R148 ;  /* 0x0000009496007986 */ /* 0x0001e2000c101b0c */
[----:B------:R-:W-:Y:S05]  /*ac10*/  BRA `(.L_x_4970) ;  /* 0x00000030002c7947 */ /* 0x000fea0003800000 */
.L_x_4973:
[----:B------:R-:W-:Y:S01]  /*ac20*/  ISETP.NE.AND P5, PT, R228, RZ, PT ;  /* 0x000000ffe400720c */ /* 0x000fe20003fa5270 */
[----:B------:R-:W-:-:S12]  /*ac30*/  BSSY.RECONVERGENT B1, `(.L_x_5012) ;  /* 0x0000073000017945 */ /* 0x000fd80003800200 */
[----:B------:R-:W-:Y:S05]  /*ac40*/  @!P5 BRA `(.L_x_5013) ;  /* 0x0000000400c4d947 */ /* 0x000fea0003800000 */
[----:B------:R-:W0:Y:S01]  /*ac50*/  LDC.64 R148, c[0x0][0x390] ;  /* 0x0000e400ff947b82 */ /* 0x000e220000000a00 */
[C---:B-----5:R-:W-:Y:S02]  /*ac60*/  LOP3.LUT P5, RZ, R4.reuse, 0xff, RZ, 0xc0, !PT ;  /* 0x000000ff04ff7812 */ /* 0x060fe400078ac0ff */
[----:B------:R-:W-:Y:S02]  /*ac70*/  CS2R R154, SRZ ;  /* 0x00000000009a7805 */ /* 0x000fe4000001ff00 */
[----:B------:R-:W-:Y:S02]  /*ac80*/  CS2R R158, SRZ ;  /* 0x00000000009e7805 */ /* 0x000fe4000001ff00 */
[----:B------:R-:W-:Y:S01]  /*ac90*/  LOP3.LUT P6, RZ, R4, 0xff00, RZ, 0xc0, !PT ;  /* 0x0000ff0004ff7812 */ /* 0x000fe200078cc0ff */
[----:B------:R-:W-:Y:S01]  /*aca0*/  HFMA2 R160, -RZ, RZ, 0, 0 ;  /* 0x00000000ffa07431 */ /* 0x000fe200000001ff */
[----:B------:R-:W1:Y:S08]  /*acb0*/  LDC.64 R156, c[0x0][0x468] ;  /* 0x00011a00ff9c7b82 */ /* 0x000e700000000a00 */
[----:B------:R-:W2:Y:S01]  /*acc0*/  @P5 LDC R146, c[0x0][0x408] ;  /* 0x00010200ff925b82 */ /* 0x000ea20000000800 */
[----:B0-----:R-:W-:-:S06]  /*acd0*/  IMAD.WIDE.U32 R148, R3, 0x8, R148 ;  /* 0x0000000803947825 */ /* 0x001fcc00078e0094 */
[----:B------:R-:W3:Y:S01]  /*ace0*/  LDG.E.64 R148, desc[UR12][R148.64] ;  /* 0x0000000c94947981 */ /* 0x000ee2000c1e1b00 */
[--C-:B------:R-:W-:Y:S01]  /*acf0*/  @P5 FFMA.FTZ R144, R0, UR4, R199.reuse ;  /* 0x0000000400905c23 */ /* 0x100fe200080100c7 */
[----:B------:R-:W-:Y:S01]  /*ad00*/  FFMA.FTZ R162, R164, UR4, R199 ;  /* 0x00000004a4a27c23 */ /* 0x000fe200080100c7 */
[----:B------:R-:W-:Y:S02]  /*ad10*/  BSSY.RECONVERGENT B2, `(.L_x_5014) ;  /* 0x0000053000027945 */ /* 0x000fe40003800200 */
[----:B------:R-:W-:-:S04]  /*ad20*/  @P5 FADD.FTZ R145, R165, -R144 ;  /* 0x80000090a5915221 */ /* 0x000fc80000010000 */
[----:B------:R-:W-:-:S04]  /*ad30*/  @P5 FFMA.FTZ R145, R145, UR24, R36 ;  /* 0x0000001891915c23 */ /* 0x000fc80008010024 */
[----:B------:R-:W-:-:S04]  /*ad40*/  @P5 FMUL.FTZ R145, R145, UR14 ;  /* 0x0000000e91915c20 */ /* 0x000fc80008410000 */
[----:B--2---:R-:W-:Y:S02]  /*ad50*/  @P5 FMUL.FTZ R145, R145, R146 ;  /* 0x0000009291915220 */ /* 0x004fe40000410000 */
[----:B------:R-:W0:Y:S01]  /*ad60*/  @P5 LDC R146, c[0x0][0x408] ;  /* 0x00010200ff925b82 */ /* 0x000e220000000800 */
[----:B---3--:R-:W-:-:S04]  /*ad70*/  @P5 MOV R144, R148 ;  /* 0x0000009400905202 */ /* 0x008fc80000000f00 */
[----:B------:R-:W-:-:S05]  /*ad80*/  @P5 SHF.L.U32 R144, R144, 0x10, RZ ;  /* 0x0000001090905819 */ /* 0x000fca00000006ff */
[----:B------:R-:W-:Y:S01]  /*ad90*/  @P5 FMUL.FTZ R155, R145, R144 ;  /* 0x00000090919b5220 */ /* 0x000fe20000410000 */
[----:B------:R-:W-:-:S04]  /*ada0*/  @P5 FFMA.FTZ R144, R0, UR4, R199 ;  /* 0x0000000400905c23 */ /* 0x000fc800080100c7 */
[----:B------:R-:W-:Y:S01]  /*adb0*/  @P5 FADD.FTZ R145, R165, -R144 ;  /* 0x80000090a5915221 */ /* 0x000fe20000010000 */
[----:B------:R-:W-:-:S03]  /*adc0*/  @P5 SHF.L.U32 R144, R227, 0x10, RZ ;  /* 0x00000010e3905819 */ /* 0x000fc600000006ff */
[----:B------:R-:W-:-:S04]  /*add0*/  @P5 FFMA.FTZ R145, R145, UR24, R36 ;  /* 0x0000001891915c23 */ /* 0x000fc80008010024 */
[----:B------:R-:W-:-:S04]  /*ade0*/  @P5 FMUL.FTZ R145, R145, UR14 ;  /* 0x0000000e91915c20 */ /* 0x000fc80008410000 */
[----:B0-----:R-:W-:Y:S01]  /*adf0*/  @P5 FMUL.FTZ R145, R145, R146 ;  /* 0x0000009291915220 */ /* 0x001fe20000410000 */
[----:B------:R-:W-:-:S03]  /*ae00*/  HFMA2 R146, -RZ, RZ, 0, 0 ;  /* 0x00000000ff927431 */ /* 0x000fc600000001ff */
[----:B------:R-:W-:Y:S01]  /*ae10*/  @P5 FMUL.FTZ R146, R144, R145 ;  /* 0x0000009190925220 */ /* 0x000fe20000410000 */
[----:B------:R-:W-:-:S03]  /*ae20*/  LOP3.LUT P5, RZ, R4, 0xff0000, RZ, 0xc0, !PT ;  /* 0x00ff000004ff7812 */ /* 0x000fc600078ac0ff */
[----:B------:R-:W-:Y:S10]  /*ae30*/  F2F.BF16.F32 R153, R146 ;  /* 0x0000009200997304 */ /* 0x000ff40000202000 */
[----:B------:R-:W0:Y:S01]  /*ae40*/  @P5 LDC R150, c[0x0][0x408] ;  /* 0x00010200ff965b82 */ /* 0x000e220000000800 */
[----:B------:R-:W-:-:S04]  /*ae50*/  @P5 FFMA.FTZ R144, R166, UR4, R199 ;  /* 0x00000004a6905c23 */ /* 0x000fc800080100c7 */
[----:B------:R-:W-:Y:S01]  /*ae60*/  @P5 FADD.FTZ R145, R167, -R144 ;  /* 0x80000090a7915221 */ /* 0x000fe20000010000 */
[----:B------:R-:W-:-:S03]  /*ae70*/  @P5 MOV R144, R149 ;  /* 0x0000009500905202 */ /* 0x000fc60000000f00 */
[----:B------:R-:W-:Y:S01]  /*ae80*/  @P5 FFMA.FTZ R145, R145, UR24, R38 ;  /* 0x0000001891915c23 */ /* 0x000fe20008010026 */
[----:B------:R-:W-:-:S03]  /*ae90*/  @P5 SHF.L.U32 R144, R144, 0x10, RZ ;  /* 0x0000001090905819 */ /* 0x000fc600000006ff */
[----:B------:R-:W-:-:S04]  /*aea0*/  @P5 FMUL.FTZ R145, R145, UR14 ;  /* 0x0000000e91915c20 */ /* 0x000fc80008410000 */
[----:B0-----:R-:W-:Y:S02]  /*aeb0*/  @P5 FMUL.FTZ R145, R145, R150 ;  /* 0x0000009691915220 */ /* 0x001fe40000410000 */
[----:B------:R-:W0:Y:S02]  /*aec0*/  @P5 LDC R150, c[0x0][0x408] ;  /* 0x00010200ff965b82 */ /* 0x000e240000000800 */
[----:B------:R-:W-:Y:S01]  /*aed0*/  @P5 FMUL.FTZ R154, R145, R144 ;  /* 0x00000090919a5220 */ /* 0x000fe20000410000 */
[----:B------:R-:W-:-:S04]  /*aee0*/  @P5 FFMA.FTZ R144, R166, UR4, R199 ;  /* 0x00000004a6905c23 */ /* 0x000fc800080100c7 */
[----:B------:R-:W-:Y:S01]  /*aef0*/  @P5 FADD.FTZ R145, R167, -R144 ;  /* 0x80000090a7915221 */ /* 0x000fe20000010000 */
[----:B------:R-:W-:-:S03]  /*af00*/  @P5 SHF.L.U32 R144, R225, 0x10, RZ ;  /* 0x00000010e1905819 */ /* 0x000fc600000006ff */
[----:B------:R-:W-:-:S04]  /*af10*/  @P5 FFMA.FTZ R145, R145, UR24, R38 ;  /* 0x0000001891915c23 */ /* 0x000fc80008010026 */
[----:B------:R-:W-:-:S04]  /*af20*/  @P5 FMUL.FTZ R145, R145, UR14 ;  /* 0x0000000e91915c20 */ /* 0x000fc80008410000 */
[----:B0-----:R-:W-:-:S04]  /*af30*/  @P5 FMUL.FTZ R145, R145, R150 ;  /* 0x0000009691915220 */ /* 0x001fc80000410000 */
[----:B------:R-:W-:Y:S01]  /*af40*/  @P5 FMUL.FTZ R158, R144, R145 ;  /* 0x00000091909e5220 */ /* 0x000fe20000410000 */
[----:B------:R-:W-:Y:S01]  /*af50*/  ISETP.GE.U32.AND P5, PT, R4, 0x1000000, PT ;  /* 0x010000000400780c */ /* 0x000fe20003fa6070 */
[----:B------:R-:W-:-:S04]  /*af60*/  FFMA.FTZ R144, R168, UR4, R199 ;  /* 0x00000004a8907c23 */ /* 0x000fc800080100c7 */
[----:B------:R-:W-:Y:S01]  /*af70*/  FADD.FTZ R144, R169, -R144 ;  /* 0x80000090a9907221 */ /* 0x000fe20000010000 */
[----:B------:R-:W-:Y:S03]  /*af80*/  F2F.BF16.F32 R158, R158 ;  /* 0x0000009e009e7304 */ /* 0x000fe60000202000 */
[----:B------:R-:W-:-:S04]  /*af90*/  FFMA.FTZ R147, R144, UR24, R39 ;  /* 0x0000001890937c23 */ /* 0x000fc80008010027 */
[----:B------:R-:W0:Y:S01]  /*afa0*/  @P5 LDC R145, c[0x0][0x408] ;  /* 0x00010200ff915b82 */ /* 0x000e220000000800 */
[----:B------:R-:W-:-:S04]  /*afb0*/  @P5 FMUL.FTZ R144, R147, UR14 ;  /* 0x0000000e93905c20 */ /* 0x000fc80008410000 */
[----:B0-----:R-:W-:Y:S01]  /*afc0*/  @P5 FMUL.FTZ R151, R144, R145 ;  /* 0x0000009190975220 */ /* 0x001fe20000410000 */
[----:B------:R-:W-:Y:S02]  /*afd0*/  @P5 SHF.L.U32 R144, R224, 0x10, RZ ;  /* 0x00000010e0905819 */ /* 0x000fe400000006ff */
[----:B------:R-:W0:Y:S03]  /*afe0*/  @P6 LDC R145, c[0x0][0x408] ;  /* 0x00010200ff916b82 */ /* 0x000e260000000800 */
[----:B------:R-:W-:Y:S01]  /*aff0*/  @P5 FMUL.FTZ R159, R144, R151 ;  /* 0x00000097909f5220 */ /* 0x000fe20000410000 */
[----:B------:R-:W-:-:S04]  /*b000*/  @P6 FFMA.FTZ R144, R164, UR4, R199 ;  /* 0x00000004a4906c23 */ /* 0x000fc800080100c7 */
[----:B------:R-:W-:Y:S01]  /*b010*/  @P6 FADD.FTZ R144, R31, -R144 ;  /* 0x800000901f906221 */ /* 0x000fe20000010000 */
[----:B------:R-:W2:Y:S03]  /*b020*/  F2F.BF16.F32 R159, R159 ;  /* 0x0000009f009f7304 */ /* 0x000ea60000202000 */
[----:B------:R-:W-:-:S04]  /*b030*/  @P6 FFMA.FTZ R144, R144, UR24, R37 ;  /* 0x0000001890906c23 */ /* 0x000fc80008010025 */
[----:B------:R-:W-:-:S04]  /*b040*/  @P6 FMUL.FTZ R144, R144, UR14 ;  /* 0x0000000e90906c20 */ /* 0x000fc80008410000 */
[----:B0-----:R-:W-:Y:S01]  /*b050*/  @P6 FMUL.FTZ R145, R144, R145 ;  /* 0x0000009190916220 */ /* 0x001fe20000410000 */
[----:B------:R-:W-:Y:S02]  /*b060*/  @P6 SHF.L.U32 R144, R226, 0x10, RZ ;  /* 0x00000010e2906819 */ /* 0x000fe400000006ff */
[----:B--2---:R-:W-:-:S03]  /*b070*/  SHF.L.U32 R151, R159, 0x10, RZ ;  /* 0x000000109f977819 */ /* 0x004fc600000006ff */
[----:B------:R-:W-:-:S04]  /*b080*/  @P6 FMUL.FTZ R160, R144, R145 ;  /* 0x0000009190a06220 */ /* 0x000fc80000410000 */
[----:B------:R0:W2:Y:S02]  /*b090*/  F2F.BF16.F32 R144, R160 ;  /* 0x000000a000907304 */ /* 0x0000a40000202000 */
[----:B0-----:R-:W-:-:S04]  /*b0a0*/  FFMA.FTZ R160, R166, UR4, R199 ;  /* 0x00000004a6a07c23 */ /* 0x001fc800080100c7 */
[----:B------:R-:W-:Y:S01]  /*b0b0*/  FADD.FTZ R146, R167, -R160 ;  /* 0x800000a0a7927221 */ /* 0x000fe20000010000 */
[----:B--2---:R-:W-:-:S04]  /*b0c0*/  IMAD.WIDE.U32 R144, R144, 0x10000, RZ ;  /* 0x0001000090907825 */ /* 0x004fc800078e00ff */
[----:B------:R-:W-:Y:S01]  /*b0d0*/  FFMA.FTZ R146, R146, UR24, R38 ;  /* 0x0000001892927c23 */ /* 0x000fe20008010026 */
[----:B------:R-:W-:Y:S01]  /*b0e0*/  LOP3.LUT R150, R144, R153, RZ, 0xfc, !PT ;  /* 0x0000009990967212 */ /* 0x000fe200078efcff */
[----:B------:R-:W-:Y:S01]  /*b0f0*/  FFMA.FTZ R144, R0, UR4, R199 ;  /* 0x0000000400907c23 */ /* 0x000fe200080100c7 */
[----:B------:R-:W0:Y:S01]  /*b100*/  LDC.64 R152, c[0x0][0x478] ;  /* 0x00011e00ff987b82 */ /* 0x000e220000000a00 */
[----:B------:R-:W-:Y:S01]  /*b110*/  LOP3.LUT R151, R145, R151, R158, 0xfe, !PT ;  /* 0x0000009791977212 */ /* 0x000fe200078efe9e */
[----:B------:R-:W-:Y:S01]  /*b120*/  FADD.FTZ R145, R31, -R162 ;  /* 0x800000a21f917221 */ /* 0x000fe20000010000 */
[----:B------:R-:W-:-:S03]  /*b130*/  FADD.FTZ R144, R165, -R144 ;  /* 0x80000090a5907221 */ /* 0x000fc60000010000 */
[----:B------:R-:W-:Y:S01]  /*b140*/  FFMA.FTZ R145, R145, UR24, R37 ;  /* 0x0000001891917c23 */ /* 0x000fe20008010025 */
[----:B------:R-:W-:Y:S01]  /*b150*/  FFMA.FTZ R144, R144, UR24, R36 ;  /* 0x0000001890907c23 */ /* 0x000fe20008010024 */
[----:B0-----:R-:W-:-:S05]  /*b160*/  IMAD.WIDE.U32 R152, R3, 0x10, R152 ;  /* 0x0000001003987825 */ /* 0x001fca00078e0098 */
[----:B------:R1:W-:Y:S02]  /*b170*/  STG.E.128 desc[UR12][R152.64], R144 ;  /* 0x0000009098007986 */ /* 0x0003e4000c101d0c */
[----:B-1----:R-:W-:Y:S01]  /*b180*/  IMAD.WIDE.U32 R152, R3, 0x8, R156 ;  /* 0x0000000803987825 */ /* 0x002fe200078e009c */
[----:B------:R-:W-:-:S04]  /*b190*/  MOV R156, RZ ;  /* 0x000000ff009c7202 */ /* 0x000fc80000000f00 */
[----:B------:R0:W-:Y:S01]  /*b1a0*/  STG.E.64 desc[UR12][R152.64], R150 ;  /* 0x0000009698007986 */ /* 0x0001e2000c101b0c */
[----:B------:R-:W-:Y:S05]  /*b1b0*/  @!P6 BRA `(.L_x_5015) ;  /* 0x000000000020e947 */ /* 0x000fea0003800000 */
[----:B0-----:R-:W-:Y:S01]  /*b1c0*/  FFMA.FTZ R150, R164, UR4, R199 ;  /* 0x00000004a4967c23 */ /* 0x001fe200080100c7 */
[----:B------:R-:W-:-:S03]  /*b1d0*/  SHF.R.U64 R156, R148, 0x10, R149 ;  /* 0x00000010949c7819 */ /* 0x000fc60000001295 */
[----:B------:R-:W-:Y:S01]  /*b1e0*/  FADD.FTZ R150, R31, -R150 ;  /* 0x800000961f967221 */ /* 0x000fe20000010000 */
[----:B------:R-:W-:-:S03]  /*b1f0*/  SHF.L.U32 R156, R156, 0x10, RZ ;  /* 0x000000109c9c7819 */ /* 0x000fc600000006ff */
[----:B------:R-:W-:-:S04]  /*b200*/  FFMA.FTZ R150, R150, UR24, R37 ;  /* 0x0000001896967c23 */ /* 0x000fc80008010025 */
[----:B------:R-:W-:-:S04]  /*b210*/  FMUL.FTZ R150, R150, UR14 ;  /* 0x0000000e96967c20 */ /* 0x000fc80008410000 */
[----:B------:R-:W-:-:S04]  /*b220*/  FMUL.FTZ R151, R150, UR25 ;  /* 0x0000001996977c20 */ /* 0x000fc80008410000 */
[----:B------:R-:W-:-:S07]  /*b230*/  FMUL.FTZ R156, R151, R156 ;  /* 0x0000009c979c7220 */ /* 0x000fce0000410000 */
.L_x_5015:
[----:B------:R-:W-:Y:S05]  /*b240*/  BSYNC.RECONVERGENT B2 ;  /* 0x0000000000027941 */ /* 0x000fea0003800200 */
.L_x_5014:
[----:B------:R-:W-:Y:S01]  /*b250*/  BSSY.RECONVERGENT B2, `(.L_x_5016) ;  /* 0x000000b000027945 */ /* 0x000fe20003800200 */
[----:B0-----:R-:W-:-:S03]  /*b260*/  HFMA2 R150, -RZ, RZ, 0, 0 ;  /* 0x00000000ff967431 */ /* 0x001fc600000001ff */
        /* <DEDUP_REMOVED lines=9> */
.L_x_5017:
[----:B------:R-:W-:Y:S05]  /*b300*/  BSYNC.RECONVERGENT B2 ;  /* 0x0000000000027941 */ /* 0x000fea0003800200 */
.L_x_5016:
[----:B------:R-:W-:Y:S01]  /*b310*/  FADD.FTZ R65, R65, R156 ;  /* 0x0000009c41417221 */ /* 0x000fe20000010000 */
[----:B------:R-:W-:Y:S01]  /*b320*/  FADD.FTZ R64, R64, R155 ;  /* 0x0000009b40407221 */ /* 0x000fe20000010000 */
[----:B------:R-:W-:Y:S01]  /*b330*/  FADD.FTZ R66, R66, R154 ;  /* 0x0000009a42427221 */ /* 0x000fe20000010000 */
[----:B------:R-:W-:Y:S01]  /*b340*/  FADD.FTZ R67, R67, R150 ;  /* 0x0000009643437221 */ /* 0x000fe20000010000 */
[----:B------:R-:W-:-:S07]  /*b350*/  IADD3 R3, PT, PT, R3, 0x100, RZ ;  /* 0x0000010003037810 */ /* 0x000fce0007ffe0ff */
.L_x_5013:
[----:B------:R-:W-:Y:S05]  /*b360*/  BSYNC.RECONVERGENT B1 ;  /* 0x0000000000017941 */ /* 0x000fea0003800200 */
.L_x_5012:
[----:B------:R-:W-:Y:S04]  /*b370*/  BSSY.RECONVERGENT B1, `(.L_x_5018) ;  /* 0x0000073000017945 */ /* 0x000fe80003800200 */
        /* <DEDUP_REMOVED lines=9> */
[----:B0-----:R-:W-:-:S04]  /*b410*/  IMAD.WIDE.U32 R148, R3, 0x8, R148 ;  /* 0x0000000803947825 */ /* 0x001fc800078e0094 */
[----:B------:R-:W-:-:S03]  /*b420*/  @P5 FFMA.FTZ R145, R6, UR4, R199 ;  /* 0x0000000406915c23 */ /* 0x000fc600080100c7 */
[----:B------:R-:W0:Y:S01]  /*b430*/  @P5 LDC R146, c[0x0][0x408] ;  /* 0x00010200ff925b82 */ /* 0x000e220000000800 */
[----:B------:R-:W3:Y:S01]  /*b440*/  LDG.E.64 R148, desc[UR12][R148.64] ;  /* 0x0000000c94947981 */ /* 0x000ee2000c1e1b00 */
[----:B------:R-:W-:Y:S01]  /*b450*/  @P5 FADD.FTZ R145, R30, -R145 ;  /* 0x800000911e915221 */ /* 0x000fe20000010000 */
[----:B------:R-:W-:Y:S05]  /*b460*/  BSSY.RECONVERGENT B2, `(.L_x_5020) ;  /* 0x0000052000027945 */ /* 0x000fea0003800200 */
[----:B------:R-:W4:Y:S01]  /*b470*/  @P6 LDC R151, c[0x0][0x408] ;  /* 0x00010200ff976b82 */ /* 0x000f220000000800 */
[----:B------:R-:W-:-:S04]  /*b480*/  @P5 FFMA.FTZ R145, R145, UR24, R32 ;  /* 0x0000001891915c23 */ /* 0x000fc80008010020 */
[----:B------:R-:W-:-:S04]  /*b490*/  @P5 FMUL.FTZ R145, R145, UR14 ;  /* 0x0000000e91915c20 */ /* 0x000fc80008410000 */
[----:B--2---:R-:W-:Y:S01]  /*b4a0*/  @P5 FMUL.FTZ R145, R145, R144 ;  /* 0x0000009091915220 */ /* 0x004fe20000410000 */
[----:B---3--:R-:W-:-:S04]  /*b4b0*/  @P5 MOV R144, R148 ;  /* 0x0000009400905202 */ /* 0x008fc80000000f00 */
[----:B------:R-:W-:-:S05]  /*b4c0*/  @P5 SHF.L.U32 R144, R144, 0x10, RZ ;  /* 0x0000001090905819 */ /* 0x000fca00000006ff */
[----:B------:R-:W-:Y:S01]  /*b4d0*/  @P5 FMUL.FTZ R155, R145, R144 ;  /* 0x00000090919b5220 */ /* 0x000fe20000410000 */
[----:B------:R-:W-:Y:S01]  /*b4e0*/  @P5 FFMA.FTZ R145, R6, UR4, R199 ;  /* 0x0000000406915c23 */ /* 0x000fe200080100c7 */
[----:B------:R-:W-:-:S03]  /*b4f0*/  @P5 SHF.L.U32 R144, R223, 0x10, RZ ;  /* 0x00000010df905819 */ /* 0x000fc600000006ff */
[----:B------:R-:W-:-:S04]  /*b500*/  @P5 FADD.FTZ R145, R30, -R145 ;  /* 0x800000911e915221 */ /* 0x000fc80000010000 */
        /* <DEDUP_REMOVED lines=32> */
[----:B------:R-:W-:-:S05]  /*b710*/  @P5 SHF.L.U32 R144, R220, 0x10, RZ ;  /* 0x00000010dc905819 */ /* 0x000fca00000006ff */
[----:B------:R-:W-:Y:S01]  /*b720*/  @P5 FMUL.FTZ R159, R144, R145 ;  /* 0x00000091909f5220 */ /* 0x000fe20000410000 */
[----:B------:R-:W-:-:S04]  /*b730*/  @P6 FFMA.FTZ R145, R29, UR4, R199 ;  /* 0x000000041d916c23 */ /* 0x000fc800080100c7 */
[----:B------:R-:W-:Y:S01]  /*b740*/  @P6 FADD.FTZ R144, R28, -R145 ;  /* 0x800000911c906221 */ /* 0x000fe20000010000 */
[----:B------:R-:W0:Y:S03]  /*b750*/  F2F.BF16.F32 R159, R159 ;  /* 0x0000009f009f7304 */ /* 0x000e260000202000 */
[----:B------:R-:W-:-:S04]  /*b760*/  @P6 FFMA.FTZ R144, R144, UR24, R33 ;  /* 0x0000001890906c23 */ /* 0x000fc80008010021 */
[----:B------:R-:W-:-:S04]  /*b770*/  @P6 FMUL.FTZ R144, R144, UR14 ;  /* 0x0000000e90906c20 */ /* 0x000fc80008410000 */
[----:B----4-:R-:W-:Y:S01]  /*b780*/  @P6 FMUL.FTZ R151, R144, R151 ;  /* 0x0000009790976220 */ /* 0x010fe20000410000 */
[----:B------:R-:W-:-:S05]  /*b790*/  @P6 SHF.L.U32 R144, R222, 0x10, RZ ;  /* 0x00000010de906819 */ /* 0x000fca00000006ff */
[----:B------:R-:W-:Y:S01]  /*b7a0*/  @P6 FMUL.FTZ R160, R144, R151 ;  /* 0x0000009790a06220 */ /* 0x000fe20000410000 */
[----:B0-----:R-:W-:Y:S01]  /*b7b0*/  SHF.L.U32 R151, R159, 0x10, RZ ;  /* 0x000000109f977819 */ /* 0x001fe200000006ff */
[--C-:B------:R-:W-:Y:S02]  /*b7c0*/  FFMA.FTZ R159, R29, UR4, R199.reuse ;  /* 0x000000041d9f7c23 */ /* 0x100fe400080100c7 */
[----:B------:R0:W2:Y:S02]  /*b7d0*/  F2F.BF16.F32 R144, R160 ;  /* 0x000000a000907304 */ /* 0x0000a40000202000 */
[----:B0-----:R-:W-:-:S04]  /*b7e0*/  FFMA.FTZ R160, R170, UR4, R199 ;  /* 0x00000004aaa07c23 */ /* 0x001fc800080100c7 */
[----:B------:R-:W-:Y:S01]  /*b7f0*/  FADD.FTZ R146, R171, -R160 ;  /* 0x800000a0ab927221 */ /* 0x000fe20000010000 */
[----:B--2---:R-:W-:-:S04]  /*b800*/  IMAD.WIDE.U32 R144, R144, 0x10000, RZ ;  /* 0x0001000090907825 */ /* 0x004fc800078e00ff */
[----:B------:R-:W-:Y:S01]  /*b810*/  FFMA.FTZ R146, R146, UR24, R34 ;  /* 0x0000001892927c23 */ /* 0x000fe20008010022 */
[----:B------:R-:W-:Y:S02]  /*b820*/  LOP3.LUT R150, R144, R153, RZ, 0xfc, !PT ;  /* 0x0000009990967212 */ /* 0x000fe400078efcff */
[----:B------:R-:W0:Y:S01]  /*b830*/  LDC.64 R152, c[0x0][0x478] ;  /* 0x00011e00ff987b82 */ /* 0x000e220000000a00 */
[----:B------:R-:W-:Y:S01]  /*b840*/  LOP3.LUT R151, R145, R151, R158, 0xfe, !PT ;  /* 0x0000009791977212 */ /* 0x000fe200078efe9e */
[----:B------:R-:W-:-:S04]  /*b850*/  FFMA.FTZ R145, R6, UR4, R199 ;  /* 0x0000000406917c23 */ /* 0x000fc800080100c7 */
        /* <DEDUP_REMOVED lines=18> */
.L_x_5021:
[----:B------:R-:W-:Y:S05]  /*b980*/  BSYNC.RECONVERGENT B2 ;  /* 0x0000000000027941 */ /* 0x000fea0003800200 */
.L_x_5020:
        /* <DEDUP_REMOVED lines=11> */
.L_x_5023:
[----:B------:R-:W-:Y:S05]  /*ba40*/  BSYNC.RECONVERGENT B2 ;  /* 0x0000000000027941 */ /* 0x000fea0003800200 */
.L_x_5022:
[----:B------:R-:W-:Y:S01]  /*ba50*/  FADD.FTZ R61, R61, R156 ;  /* 0x0000009c3d3d7221 */ /* 0x000fe20000010000 */
[----:B------:R-:W-:Y:S01]  /*ba60*/  FADD.FTZ R60, R60, R155 ;  /* 0x0000009b3c3c7221 */ /* 0x000fe20000010000 */
[----:B------:R-:W-:Y:S01]  /*ba70*/  FADD.FTZ R62, R62, R154 ;  /* 0x0000009a3e3e7221 */ /* 0x000fe20000010000 */
[----:B------:R-:W-:Y:S01]  /*ba80*/  FADD.FTZ R63, R63, R150 ;  /* 0x000000963f3f7221 */ /* 0x000fe20000010000 */
[----:B------:R-:W-:-:S07]  /*ba90*/  IADD3 R3, PT, PT, R3, 0x100, RZ ;  /* 0x0000010003037810 */ /* 0x000fce0007ffe0ff */
.L_x_5019:
[----:B------:R-:W-:Y:S05]  /*baa0*/  BSYNC.RECONVERGENT B1 ;  /* 0x0000000000017941 */ /* 0x000fea0003800200 */
.L_x_5018:
        /* <DEDUP_REMOVED lines=97> */
.L_x_5027:
[----:B------:R-:W-:Y:S05]  /*c0c0*/  BSYNC.RECONVERGENT B2 ;  /* 0x0000000000027941 */ /* 0x000fea0003800200 */
.L_x_5026:
        /* <DEDUP_REMOVED lines=11> */
.L_x_5029:
[----:B------:R-:W-:Y:S05]  /*c180*/  BSYNC.RECONVERGENT B2 ;  /* 0x0000000000027941 */ /* 0x000fea0003800200 */
.L_x_5028:
[----:B------:R-:W-:Y:S01]  /*c190*/  FADD.FTZ R57, R57, R156 ;  /* 0x0000009c39397221 */ /* 0x000fe20000010000 */
[----:B------:R-:W-:Y:S01]  /*c1a0*/  FADD.FTZ R56, R56, R155 ;  /* 0x0000009b38387221 */ /* 0x000fe20000010000 */
[----:B------:R-:W-:Y:S01]  /*c1b0*/  FADD.FTZ R58, R58, R154 ;  /* 0x0000009a3a3a7221 */ /* 0x000fe20000010000 */
[----:B------:R-:W-:Y:S01]  /*c1c0*/  FADD.FTZ R59, R59, R150 ;  /* 0x000000963b3b7221 */ /* 0x000fe20000010000 */
[----:B------:R-:W-:-:S07]  /*c1d0*/  IADD3 R3, PT, PT, R3, 0x100, RZ ;  /* 0x0000010003037810 */ /* 0x000fce0007ffe0ff */
.L_x_5025:
[----:B------:R-:W-:Y:S05]  /*c1e0*/  BSYNC.RECONVERGENT B1 ;  /* 0x0000000000017941 */ /* 0x000fea0003800200 */
.L_x_5024:
        /* <DEDUP_REMOVED lines=97> */
.L_x_5033:
[----:B------:R-:W-:Y:S05]  /*c800*/  BSYNC.RECONVERGENT B2 ;  /* 0x0000000000027941 */ /* 0x000fea0003800200 */
.L_x_5032:
        /* <DEDUP_REMOVED lines=11> */
.L_x_5035:
[----:B------:R-:W-:Y:S05]  /*c8c0*/  BSYNC.RECONVERGENT B2 ;  /* 0x0000000000027941 */ /* 0x000fea0003800200 */
.L_x_5034:
[----:B------:R-:W-:Y:S01]  /*c8d0*/  FADD.FTZ R53, R53, R156 ;  /* 0x0000009c35357221 */ /* 0x000fe20000010000 */
[----:B------:R-:W-:Y:S01]  /*c8e0*/  FADD.FTZ R52, R52, R155 ;  /* 0x0000009b34347221 */ /* 0x000fe20000010000 */
[----:B------:R-:W-:Y:S01]  /*c8f0*/  FADD.FTZ R54, R54, R154 ;  /* 0x0000009a36367221 */ /* 0x000fe20000010000 */
[----:B------:R-:W-:Y:S01]  /*c900*/  FADD.FTZ R55, R55, R150 ;  /* 0x0000009637377221 */ /* 0x000fe20000010000 */
[----:B------:R-:W-:-:S07]  /*c910*/  IADD3 R3, PT, PT, R3, 0x100, RZ ;  /* 0x0000010003037810 */ /* 0x000fce0007ffe0ff */
.L_x_5031:
[----:B------:R-:W-:Y:S05]  /*c920*/  BSYNC.RECONVERGENT B1 ;  /* 0x0000000000017941 */ /* 0x000fea0003800200 */
.L_x_5030:
        /* <DEDUP_REMOVED lines=97> */
.L_x_5039:
[----:B------:R-:W-:Y:S05]  /*cf40*/  BSYNC.RECONVERGENT B2 ;  /* 0x0000000000027941 */ /* 0x000fea0003800200 */
.L_x_5038:
        /* <DEDUP_REMOVED lines=11> */
.L_x_5041:
[----:B------:R-:W-:Y:S05]  /*d000*/  BSYNC.RECONVERGENT B2 ;  /* 0x0000000000027941 */ /* 0x000fea0003800200 */
.L_x_5040:
[----:B------:R-:W-:Y:S01]  /*d010*/  FADD.FTZ R49, R49, R156 ;  /* 0x0000009c31317221 */ /* 0x000fe20000010000 */
[----:B------:R-:W-:Y:S01]  /*d020*/  FADD.FTZ R48, R48, R155 ;  /* 0x0000009b30307221 */ /* 0x000fe20000010000 */
[----:B------:R-:W-:Y:S01]  /*d030*/  FADD.FTZ R50, R50, R154 ;  /* 0x0000009a32327221 */ /* 0x000fe20000010000 */
[----:B------:R-:W-:Y:S01]  /*d040*/  FADD.FTZ R51, R51, R150 ;  /* 0x0000009633337221 */ /* 0x000fe20000010000 */
[----:B------:R-:W-:-:S07]  /*d050*/  IADD3 R3, PT, PT, R3, 0x100, RZ ;  /* 0x0000010003037810 */ /* 0x000fce0007ffe0ff */
.L_x_5037:
[----:B------:R-:W-:Y:S05]  /*d060*/  BSYNC.RECONVERGENT B1 ;  /* 0x0000000000017941 */ /* 0x000fea0003800200 */
.L_x_5036:
        /* <DEDUP_REMOVED lines=97> */
.L_x_5045:
[----:B------:R-:W-:Y:S05]  /*d680*/  BSYNC.RECONVERGENT B2 ;  /* 0x0000000000027941 */ /* 0x000fea0003800200 */
.L_x_5044:
        /* <DEDUP_REMOVED lines=11> */
.L_x_5047:
[----:B------:R-:W-:Y:S05]  /*d740*/  BSYNC.RECONVERGENT B2 ;  /* 0x0000000000027941 */ /* 0x000fea0003800200 */
.L_x_5046:
[----:B------:R-:W-:Y:S01]  /*d750*/  FADD.FTZ R45, R45, R156 ;  /* 0x0000009c2d2d7221 */ /* 0x000fe20000010000 */
[----:B------:R-:W-:Y:S01]  /*d760*/  FADD.FTZ R44, R44, R155 ;  /* 0x0000009b2c2c7221 */ /* 0x000fe20000010000 */
[----:B------:R-:W-:Y:S01]  /*d770*/  FADD.FTZ R46, R46, R154 ;  /* 0x0000009a2e2e7221 */ /* 0x000fe20000010000 */
[----:B------:R-:W-:Y:S01]  /*d780*/  FADD.FTZ R47, R47, R150 ;  /* 0x000000962f2f7221 */ /* 0x000fe20000010000 */
[----:B------:R-:W-:-:S07]  /*d790*/  IADD3 R3, PT, PT, R3, 0x100, RZ ;  /* 0x0000010003037810 */ /* 0x000fce0007ffe0ff */
.L_x_5043:
[----:B------:R-:W-:Y:S05]  /*d7a0*/  BSYNC.RECONVERGENT B1 ;  /* 0x0000000000017941 */ /* 0x000fea0003800200 */
.L_x_5042:
[----:B------:R-:W-:-:S13]  /*d7b0*/  ISETP.NE.AND P5, PT, R198, RZ, PT ;  /* 0x000000ffc600720c */ /* 0x000fda0003fa5270 */
[----:B------:R-:W-:Y:S05]  /*d7c0*/  @!P5 BRA `(.L_x_4970) ;  /* 0x000000040040d947 */ /* 0x000fea0003800000 */
[----:B------:R-:W0:Y:S02]  /*d7d0*/  LDC.64 R148, c[0x0][0x390] ;  /* 0x0000e400ff947b82 */ /* 0x000e240000000a00 */
[----:B0-----:R-:W-:-:S06]  /*d7e0*/  IMAD.WIDE.U32 R148, R3, 0x8, R148 ;  /* 0x0000000803947825 */ /* 0x001fcc00078e0094 */
[----:B------:R-:W2:Y:S01]  /*d7f0*/  LDG.E.64 R148, desc[UR12][R148.64] ;  /* 0x0000000c94947981 */ /* 0x000ea2000c1e1b00 */
[----:B-----5:R-:W-:Y:S01]  /*d800*/  LOP3.LUT P5, RZ, R15, 0xff, RZ, 0xc0, !PT ;  /* 0x000000ff0fff7812 */ /* 0x020fe200078ac0ff */
[----:B------:R-:W-:Y:S01]  /*d810*/  FFMA.FTZ R144, R190, UR4, R199 ;  /* 0x00000004be907c23 */ /* 0x000fe200080100c7 */
[----:B------:R-:W-:Y:S02]  /*d820*/  CS2R R154, SRZ ;  /* 0x00000000009a7805 */ /* 0x000fe4000001ff00 */
[----:B------:R-:W-:Y:S02]  /*d830*/  CS2R R158, SRZ ;  /* 0x00000000009e7805 */ /* 0x000fe4000001ff00 */
[----:B------:R-:W-:Y:S01]  /*d840*/  CS2R R156, SRZ ;  /* 0x00000000009c7805 */ /* 0x000fe2000001ff00 */
[----:B------:R-:W-:Y:S01]  /*d850*/  FADD.FTZ R145, R191, -R144 ;  /* 0x80000090bf917221 */ /* 0x000fe20000010000 */
[----:B------:R-:W-:-:S03]  /*d860*/  CS2R R160, SRZ ;  /* 0x0000000000a07805 */ /* 0x000fc6000001ff00 */
[----:B------:R-:W-:Y:S02]  /*d870*/  FFMA.FTZ R144, R145, UR24, R140 ;  /* 0x0000001891907c23 */ /* 0x000fe4000801008c */
[----:B------:R-:W0:Y:S02]  /*d880*/  @P5 LDC R150, c[0x0][0x408] ;  /* 0x00010200ff965b82 */ /* 0x000e240000000800 */
[----:B------:R-:W-:-:S04]  /*d890*/  @P5 FMUL.FTZ R146, R144, UR14 ;  /* 0x0000000e90925c20 */ /* 0x000fc80008410000 */
[----:B------:R-:W-:Y:S01]  /*d8a0*/  @P5 FMUL.FTZ R146, R146, UR25 ;  /* 0x0000001992925c20 */ /* 0x000fe20008410000 */
[----:B--2---:R-:W-:-:S04]  /*d8b0*/  @P5 MOV R145, R148 ;  /* 0x0000009400915202 */ /* 0x004fc80000000f00 */
[----:B------:R-:W-:-:S05]  /*d8c0*/  @P5 SHF.L.U32 R145, R145, 0x10, RZ ;  /* 0x0000001091915819 */ /* 0x000fca00000006ff */
[----:B------:R-:W-:Y:S01]  /*d8d0*/  @P5 FMUL.FTZ R154, R145, R146 ;  /* 0x00000092919a5220 */ /* 0x000fe20000410000 */
[----:B------:R-:W-:Y:S01]  /*d8e0*/  @P5 FMUL.FTZ R145, R144, UR14 ;  /* 0x0000000e90915c20 */ /* 0x000fe20008410000 */
[----:B------:R-:W-:Y:S02]  /*d8f0*/  FFMA.FTZ R146, R192, UR4, R199 ;  /* 0x00000004c0927c23 */ /* 0x000fe400080100c7 */
[----:B------:R-:W-:Y:S01]  /*d900*/  FADD.FTZ R40, R40, R154 ;  /* 0x0000009a28287221 */ /* 0x000fe20000010000 */
[----:B0-----:R-:W-:Y:S01]  /*d910*/  @P5 FMUL.FTZ R150, R145, R150 ;  /* 0x0000009691965220 */ /* 0x001fe20000410000 */
[----:B------:R-:W-:Y:S01]  /*d920*/  @P5 SHF.L.U32 R145, R203, 0x10, RZ ;  /* 0x00000010cb915819 */ /* 0x000fe200000006ff */
[----:B------:R-:W-:-:S04]  /*d930*/  FADD.FTZ R146, R193, -R146 ;  /* 0x80000092c1927221 */ /* 0x000fc80000010000 */
[----:B------:R-:W-:Y:S01]  /*d940*/  @P5 FMUL.FTZ R158, R145, R150 ;  /* 0x00000096919e5220 */ /* 0x000fe20000410000 */
[----:B------:R-:W-:Y:S01]  /*d950*/  LOP3.LUT P5, RZ, R15, 0xff00, RZ, 0xc0, !PT ;  /* 0x0000ff000fff7812 */ /* 0x000fe200078ac0ff */
[----:B------:R-:W-:-:S12]  /*d960*/  FFMA.FTZ R145, R146, UR24, R141 ;  /* 0x0000001892917c23 */ /* 0x000fd8000801008d */
[----:B------:R-:W0:Y:S01]  /*d970*/  @P5 LDC R147, c[0x0][0x408] ;  /* 0x00010200ff935b82 */ /* 0x000e220000000800 */
[----:B------:R-:W-:-:S07]  /*d980*/  @P5 FMUL.FTZ R146, R145, UR14 ;  /* 0x0000000e91925c20 */ /* 0x000fce0008410000 */
[----:B------:R-:W1:Y:S01]  /*d990*/  @P5 LDC R151, c[0x0][0x408] ;  /* 0x00010200ff975b82 */ /* 0x000e620000000800 */
[----:B0-----:R-:W-:Y:S01]  /*d9a0*/  @P5 FMUL.FTZ R147, R146, R147 ;  /* 0x0000009392935220 */ /* 0x001fe20000410000 */
[----:B------:R-:W-:-:S04]  /*d9b0*/  @P5 SHF.R.U64 R146, R148, 0x10, R149 ;  /* 0x0000001094925819 */ /* 0x000fc80000001295 */
[----:B------:R-:W-:-:S05]  /*d9c0*/  @P5 SHF.L.U32 R146, R146, 0x10, RZ ;  /* 0x0000001092925819 */ /* 0x000fca00000006ff */
[----:B------:R-:W-:Y:S01]  /*d9d0*/  @P5 FMUL.FTZ R155, R146, R147 ;  /* 0x00000093929b5220 */ /* 0x000fe20000410000 */
[----:B------:R-:W-:-:S03]  /*d9e0*/  @P5 FMUL.FTZ R146, R145, UR14 ;  /* 0x0000000e91925c20 */ /* 0x000fc60008410000 */
[----:B------:R-:W-:Y:S01]  /*d9f0*/  FADD.FTZ R41, R41, R155 ;  /* 0x0000009b29297221 */ /* 0x000fe20000010000 */
[----:B-1----:R-:W-:Y:S01]  /*da00*/  @P5 FMUL.FTZ R151, R146, R151 ;  /* 0x0000009792975220 */ /* 0x002fe20000410000 */
[----:B------:R-:W-:-:S05]  /*da10*/  @P5 SHF.L.U32 R146, R202, 0x10, RZ ;  /* 0x00000010ca925819 */ /* 0x000fca00000006ff */
[----:B------:R-:W-:Y:S01]  /*da20*/  @P5 FMUL.FTZ R159, R146, R151 ;  /* 0x00000097929f5220 */ /* 0x000fe20000410000 */
[----:B------:R-:W-:Y:S01]  /*da30*/  LOP3.LUT P5, RZ, R15, 0xff0000, RZ, 0xc0, !PT ;  /* 0x00ff00000fff7812 */ /* 0x000fe200078ac0ff */
[----:B------:R-:W-:-:S04]  /*da40*/  FFMA.FTZ R146, R194, UR4, R199 ;  /* 0x00000004c2927c23 */ /* 0x000fc800080100c7 */
[----:B------:R-:W-:-:S04]  /*da50*/  FADD.FTZ R147, R195, -R146 ;  /* 0x80000092c3937221 */ /* 0x000fc80000010000 */
[----:B------:R-:W-:-:S04]  /*da60*/  FFMA.FTZ R146, R147, UR24, R142 ;  /* 0x0000001893927c23 */ /* 0x000fc8000801008e */
[----:B------:R-:W0:Y:S01]  /*da70*/  @P5 LDC R151, c[0x0][0x408] ;  /* 0x00010200ff975b82 */ /* 0x000e220000000800 */
[----:B------:R-:W-:Y:S01]  /*da80*/  @P5 FMUL.FTZ R148, R146, UR14 ;  /* 0x0000000e92945c20 */ /* 0x000fe20008410000 */
[----:B------:R-:W-:-:S06]  /*da90*/  @P5 MOV R150, R149 ;  /* 0x0000009500965202 */ /* 0x000fcc0000000f00 */
[----:B------:R-:W1:Y:S01]  /*daa0*/  @P5 LDC R147, c[0x0][0x408] ;  /* 0x00010200ff935b82 */ /* 0x000e620000000800 */
[----:B0-----:R-:W-:Y:S01]  /*dab0*/  @P5 FMUL.FTZ R151, R148, R151 ;  /* 0x0000009794975220 */ /* 0x001fe20000410000 */
[----:B------:R-:W-:-:S05]  /*dac0*/  @P5 SHF.L.U32 R148, R150, 0x10, RZ ;  /* 0x0000001096945819 */ /* 0x000fca00000006ff */
[----:B------:R-:W-:Y:S01]  /*dad0*/  @P5 FMUL.FTZ R156, R148, R151 ;  /* 0x00000097949c5220 */ /* 0x000fe20000410000 */
[----:B------:R-:W-:-:S03]  /*dae0*/  @P5 FMUL.FTZ R148, R146, UR14 ;  /* 0x0000000e92945c20 */ /* 0x000fc60008410000 */
[----:B------:R-:W-:Y:S01]  /*daf0*/  FADD.FTZ R42, R42, R156 ;  /* 0x0000009c2a2a7221 */ /* 0x000fe20000010000 */
[----:B-1----:R-:W-:Y:S01]  /*db00*/  @P5 FMUL.FTZ R148, R148, R147 ;  /* 0x0000009394945220 */ /* 0x002fe20000410000 */
[----:B------:R-:W-:-:S05]  /*db10*/  @P5 SHF.L.U32 R147, R201, 0x10, RZ ;  /* 0x00000010c9935819 */ /* 0x000fca00000006ff */
[----:B------:R-:W-:Y:S01]  /*db20*/  @P5 FMUL.FTZ R160, R147, R148 ;  /* 0x0000009493a05220 */ /* 0x000fe20000410000 */
[----:B------:R-:W-:Y:S01]  /*db30*/  FFMA.FTZ R148, R196, UR4, R199 ;  /* 0x00000004c4947c23 */ /* 0x000fe200080100c7 */
[----:B------:R-:W-:-:S03]  /*db40*/  ISETP.GE.U32.AND P5, PT, R15, 0x1000000, PT ;  /* 0x010000000f00780c */ /* 0x000fc60003fa6070 */
[----:B------:R-:W-:Y:S01]  /*db50*/  FADD.FTZ R148, R197, -R148 ;  /* 0x80000094c5947221 */ /* 0x000fe20000010000 */
[----:B------:R-:W-:Y:S03]  /*db60*/  F2F.BF16.F32 R160, R160 ;  /* 0x000000a000a07304 */ /* 0x000fe60000202000 */
[----:B------:R-:W-:-:S04]  /*db70*/  FFMA.FTZ R147, R148, UR24, R143 ;  /* 0x0000001894937c23 */ /* 0x000fc8000801008f */
[----:B------:R-:W-:Y:S02]  /*db80*/  FMUL.FTZ R148, R147, UR14 ;  /* 0x0000000e93947c20 */ /* 0x000fe40008410000 */
[----:B------:R-:W-:Y:S02]  /*db90*/  @P5 SHF.R.U32.HI R149, RZ, 0x10, R149 ;  /* 0x00000010ff955819 */ /* 0x000fe40000011695 */
[----:B------:R-:W-:Y:S01]  /*dba0*/  FMUL.FTZ R151, R148, UR25 ;  /* 0x0000001994977c20 */ /* 0x000fe20008410000 */
[----:B------:R-:W-:-:S05]  /*dbb0*/  @P5 SHF.L.U32 R148, R200, 0x10, RZ ;  /* 0x00000010c8945819 */ /* 0x000fca00000006ff */
[----:B------:R-:W-:Y:S01]  /*dbc0*/  @P5 FMUL.FTZ R161, R148, R151 ;  /* 0x0000009794a15220 */ /* 0x000fe20000410000 */
[----:B------:R-:W-:-:S05]  /*dbd0*/  @P5 SHF.L.U32 R148, R149, 0x10, RZ ;  /* 0x0000001095945819 */ /* 0x000fca00000006ff */
[----:B------:R-:W-:Y:S01]  /*dbe0*/  @P5 FMUL.FTZ R157, R151, R148 ;  /* 0x00000094979d5220 */ /* 0x000fe20000410000 */
[----:B------:R-:W0:Y:S03]  /*dbf0*/  F2F.BF16.F32 R161, R161 ;  /* 0x000000a100a17304 */ /* 0x000e260000202000 */
[----:B------:R-:W-:-:S05]  /*dc00*/  FADD.FTZ R43, R43, R157 ;  /* 0x0000009d2b2b7221 */ /* 0x000fca0000010000 */
[----:B------:R-:W1:Y:S01]  /*dc10*/  F2F.BF16.F32 R148, R159 ;  /* 0x0000009f00947304 */ /* 0x000e620000202000 */
[----:B0-----:R-:W-:-:S07]  /*dc20*/  SHF.L.U32 R153, R161, 0x10, RZ ;  /* 0x00000010a1997819 */ /* 0x001fce00000006ff */
[----:B------:R-:W0:Y:S01]  /*dc30*/  F2F.BF16.F32 R151, R158 ;  /* 0x0000009e00977304 */ /* 0x000e220000202000 */
[----:B-1----:R-:W-:-:S05]  /*dc40*/  IMAD.WIDE.U32 R148, R148, 0x10000, RZ ;  /* 0x0001000094947825 */ /* 0x002fca00078e00ff */
[----:B------:R-:W-:Y:S02]  /*dc50*/  LOP3.LUT R149, R149, R153, R160, 0xfe, !PT ;  /* 0x0000009995957212 */ /* 0x000fe400078efea0 */
[----:B------:R-:W1:Y:S01]  /*dc60*/  LDC.64 R152, c[0x0][0x468] ;  /* 0x00011a00ff987b82 */ /* 0x000e620000000a00 */
[----:B0-----:R-:W-:-:S07]  /*dc70*/  LOP3.LUT R148, R148, R151, RZ, 0xfc, !PT ;  /* 0x0000009794947212 */ /* 0x001fce00078efcff */
[----:B------:R-:W0:Y:S01]  /*dc80*/  LDC.64 R150, c[0x0][0x478] ;  /* 0x00011e00ff967b82 */ /* 0x000e220000000a00 */
[----:B-1----:R-:W-:-:S04]  /*dc90*/  IMAD.WIDE.U32 R152, R3, 0x8, R152 ;  /* 0x0000000803987825 */ /* 0x002fc800078e0098 */
[----:B0-----:R-:W-:-:S05]  /*dca0*/  IMAD.WIDE.U32 R150, R3, 0x10, R150 ;  /* 0x0000001003967825 */ /* 0x001fca00078e0096 */
[----:B------:R0:W-:Y:S04]  /*dcb0*/  STG.E.128 desc[UR12][R150.64], R144 ;  /* 0x0000009096007986 */ /* 0x0001e8000c101d0c */
[----:B------:R0:W-:Y:S02]  /*dcc0*/  STG.E.64 desc[UR12][R152.64], R148 ;  /* 0x0000009498007986 */ /* 0x0001e4000c101b0c */
.L_x_4970:
[----:B------:R-:W-:Y:S05]  /*dcd0*/  BSYNC.RECONVERGENT B0 ;  /* 0x0000000000007941 */ /* 0x000fea0003800200 */
.L_x_4944:
[----:B------:R-:W-:Y:S02]  /*dce0*/  UIADD3 UR7, UPT, UPT, UR7, UR22, URZ ;  /* 0x0000001607077290 */ /* 0x000fe4000fffe0ff */
[----:B------:R-:W-:Y:S02]  /*dcf0*/  UPLOP3.LUT UP2, UPT, UPT, UPT, UP2, 0x40, 0x4 ;  /* 0x000000000004789c */ /* 0x000fe40003f4e820 */
[----:B------:R-:W-:-:S09]  /*dd00*/  UISETP.GE.AND UP1, UPT, UR7, UR23, UPT ;  /* 0x000000170700728c */ /* 0x000fd2000bf26270 */
[----:B------:R-:W-:Y:S05]  /*dd10*/  BRA.U !UP1, `(.L_x_5048) ;  /* 0xffffff3109587547 */ /* 0x000fea000b83ffff */
.L_x_4927:
[----:B------:R-:W0:Y:S01]  /*dd20*/  S2UR UR4, SR_CTAID.X ;  /* 0x00000000000479c3 */ /* 0x000e220000002500 */
[----:B------:R-:W1:Y:S01]  /*dd30*/  S2R R3, SR_TID.X ;  /* 0x0000000000037919 */ /* 0x000e620000002100 */
[----:B------:R-:W-:Y:S01]  /*dd40*/  ISETP.NE.AND P5, PT, R228, RZ, PT ;  /* 0x000000ffe400720c */ /* 0x000fe20003fa5270 */
[----:B------:R-:W-:Y:S01]  /*dd50*/  BSSY.RECONVERGENT B0, `(.L_x_5049) ;  /* 0x000000f000007945 */ /* 0x000fe20003800200 */
[----:B0-----:R-:W-:-:S06]  /*dd60*/  UIMAD UR4, UR4, UR6, URZ ;  /* 0x00000006040472a4 */ /* 0x001fcc000f8e02ff */
[----:B-----5:R-:W-:-:S04]  /*dd70*/  MOV R9, UR4 ;  /* 0x0000000400097c02 */ /* 0x020fc80008000f00 */
[----:B-1----:R-:W-:Y:S01]  /*dd80*/  LEA.HI R9, R9, R3, RZ, 0x1e ;  /* 0x0000000309097211 */ /* 0x002fe200078ff0ff */
[----:B------:R-:W-:Y:S06]  /*dd90*/  @!P5 BRA `(.L_x_5050) ;  /* 0x000000000028d947 */ /* 0x000fec0003800000 */
[----:B------:R-:W0:Y:S08]  /*dda0*/  LDC.64 R2, c[0x0][0x440] ;  /* 0x00011000ff027b82 */ /* 0x000e300000000a00 */
[----:B------:R-:W1:Y:S08]  /*ddb0*/  LDC.64 R4, c[0x0][0x448] ;  /* 0x00011200ff047b82 */ /* 0x000e700000000a00 */
[----:B------:R-:W5:Y:S01]  /*ddc0*/  LDC.64 R6, c[0x0][0x460] ;  /* 0x00011800ff067b82 */ /* 0x000f620000000a00 */
[----:B0-----:R-:W-:-:S05]  /*ddd0*/  IMAD.WIDE.U32 R2, R9, 0x10, R2 ;  /* 0x0000001009027825 */ /* 0x001fca00078e0002 */
[----:B------:R0:W-:Y:S01]  /*dde0*/  STG.E.128 desc[UR12][R2.64], R92 ;  /* 0x0000005c02007986 */ /* 0x0001e2000c101d0c */
[----:B-1----:R-:W-:-:S05]  /*ddf0*/  IMAD.WIDE.U32 R4, R9, 0x10, R4 ;  /* 0x0000001009047825 */ /* 0x002fca00078e0004 */
[----:B------:R0:W-:Y:S01]  /*de00*/  STG.E.128 desc[UR12][R4.64], R120 ;  /* 0x0000007804007986 */ /* 0x0001e2000c101d0c */
[C---:B-----5:R-:W-:Y:S01]  /*de10*/  IMAD.WIDE.U32 R6, R9.reuse, 0x10, R6 ;  /* 0x0000001009067825 */ /* 0x060fe200078e0006 */
[----:B------:R-:W-:-:S04]  /*de20*/  IADD3 R9, PT, PT, R9, 0x100, RZ ;  /* 0x0000010009097810 */ /* 0x000fc80007ffe0ff */
[----:B------:R0:W-:Y:S03]  /*de30*/  STG.E.128 desc[UR12][R6.64], R64 ;  /* 0x0000004006007986 */ /* 0x0001e6000c101d0c */
.L_x_5050:
[----:B------:R-:W-:Y:S05]  /*de40*/  BSYNC.RECONVERGENT B0 ;  /* 0x0000000000007941 */ /* 0x000fea0003800200 */
.L_x_5049:
[----:B------:R-:W-:Y:S04]  /*de50*/  BSSY.RECONVERGENT B0, `(.L_x_5051) ;  /* 0x000000c000007945 */ /* 0x000fe80003800200 */
[----:B------:R-:W-:Y:S05]  /*de60*/  @!P0 BRA `(.L_x_5052) ;  /* 0x0000000000288947 */ /* 0x000fea0003800000 */
[----:B0-----:R-:W0:Y:S08]  /*de70*/  LDC.64 R2, c[0x0][0x440] ;  /* 0x00011000ff027b82 */ /* 0x001e300000000a00 */
        /* <DEDUP_REMOVED lines=9> */
.L_x_5052:
[----:B------:R-:W-:Y:S05]  /*df10*/  BSYNC.RECONVERGENT B0 ;  /* 0x0000000000007941 */ /* 0x000fea0003800200 */
.L_x_5051:
        /* <DEDUP_REMOVED lines=12> */
.L_x_5054:
[----:B------:R-:W-:Y:S05]  /*dfe0*/  BSYNC.RECONVERGENT B0 ;  /* 0x0000000000007941 */ /* 0x000fea0003800200 */
.L_x_5053:
        /* <DEDUP_REMOVED lines=12> */
.L_x_5056:
[----:B------:R-:W-:Y:S05]  /*e0b0*/  BSYNC.RECONVERGENT B0 ;  /* 0x0000000000007941 */ /* 0x000fea0003800200 */
.L_x_5055:
        /* <DEDUP_REMOVED lines=12> */
.L_x_5058:
[----:B------:R-:W-:Y:S05]  /*e180*/  BSYNC.RECONVERGENT B0 ;  /* 0x0000000000007941 */ /* 0x000fea0003800200 */
.L_x_5057:
        /* <DEDUP_REMOVED lines=12> */
.L_x_5060:
[----:B------:R-:W-:Y:S05]  /*e250*/  BSYNC.RECONVERGENT B0 ;  /* 0x0000000000007941 */ /* 0x000fea0003800200 */
.L_x_5059:
[----:B------:R-:W-:-:S13]  /*e260*/  ISETP.NE.AND P0, PT, R198, RZ, PT ;  /* 0x000000ffc600720c */ /* 0x000fda0003f05270 */
[----:B------:R-:W-:Y:S05]  /*e270*/  @!P0 EXIT ;  /* 0x000000000000894d */ /* 0x000fea0003800000 */
[----:B0-----:R-:W0:Y:S08]  /*e280*/  LDC.64 R2, c[0x0][0x440] ;  /* 0x00011000ff027b82 */ /* 0x001e300000000a00 */
[----:B------:R-:W1:Y:S08]  /*e290*/  LDC.64 R4, c[0x0][0x448] ;  /* 0x00011200ff047b82 */ /* 0x000e700000000a00 */
[----:B------:R-:W5:Y:S01]  /*e2a0*/  LDC.64 R6, c[0x0][0x460] ;  /* 0x00011800ff067b82 */ /* 0x000f620000000a00 */
[----:B0-----:R-:W-:-:S05]  /*e2b0*/  IMAD.WIDE.U32 R2, R9, 0x10, R2 ;  /* 0x0000001009027825 */ /* 0x001fca00078e0002 */
[----:B------:R-:W-:Y:S01]  /*e2c0*/  STG.E.128 desc[UR12][R2.64], R68 ;  /* 0x0000004402007986 */ /* 0x000fe2000c101d0c */
[----:B-1----:R-:W-:-:S05]  /*e2d0*/  IMAD.WIDE.U32 R4, R9, 0x10, R4 ;  /* 0x0000001009047825 */ /* 0x002fca00078e0004 */
[----:B------:R-:W-:Y:S01]  /*e2e0*/  STG.E.128 desc[UR12][R4.64], R96 ;  /* 0x0000006004007986 */ /* 0x000fe2000c101d0c */
[----:B-----5:R-:W-:-:S05]  /*e2f0*/  IMAD.WIDE.U32 R6, R9, 0x10, R6 ;  /* 0x0000001009067825 */ /* 0x020fca00078e0006 */
[----:B------:R-:W-:Y:S01]  /*e300*/  STG.E.128 desc[UR12][R6.64], R40 ;  /* 0x0000002806007986 */ /* 0x000fe2000c101d0c */
[----:B------:R-:W-:Y:S05]  /*e310*/  EXIT ;  /* 0x000000000000794d */ /* 0x000fea0003800000 */
.L_x_5061:
        /* <DEDUP_REMOVED lines=14> */
.L_x_14360:


//--------------------- .text._ZN10layer_norm13ln_bwd_kernelINS_13Kernel_traitsI13__nv_bfloat16S2_fS2_fjLj7168ELj1ELj1ELj8ELj8ENS_18Kernel_traits_baseILj7168ES2_S2_fS2_fjLj256EEEEELb1ELb1ELb0ELb1EEEvNS_9BwdParamsE --------------------------
	.section	.text._ZN10layer_norm13ln_bwd_kernelINS_13Kernel_traitsI13__nv_bfloat16S2_fS2_fjLj7168ELj1ELj1ELj8ELj8ENS_18Kernel_traits_baseILj7168ES2_S2_fS2_fjLj256EEEEELb1ELb1ELb0ELb1EEEvNS_9BwdParamsE,"ax",@progbits
	.align	128
        .global         _ZN10layer_norm13ln_bwd_kernelINS_13Kernel_traitsI13__nv_bfloat16S2_fS2_fjLj7168ELj1ELj1ELj8ELj8ENS_18Kernel_traits_baseILj7168ES2_S2_fS2_fjLj256EEEEELb1ELb1ELb0ELb1EEEvNS_9BwdParamsE
        .type           _ZN10layer_norm13ln_bwd_kernelINS_13Kernel_traitsI13__nv_bfloat16S2_fS2_fjLj7168ELj1ELj1ELj8ELj8ENS_18Kernel_traits_baseILj7168ES2_S2_fS2_fjLj256EEEEELb1ELb1ELb0ELb1EEEvNS_9BwdParamsE,@function
        .size           _ZN10layer_norm13ln_bwd_kernelINS_13Kernel_traitsI13__nv_bfloat16S2_fS2_fjLj7168ELj1ELj1ELj8ELj8ENS_18Kernel_traits_baseILj7168ES2_S2_fS2_fjLj256EEEEELb1ELb1ELb0ELb1EEEvNS_9BwdParamsE,(.L_x_14361 - _ZN10layer_norm13ln_bwd_kernelINS_13Kernel_traitsI13__nv_bfloat16S2_fS2_fjLj7168ELj1ELj1ELj8ELj8ENS_18Kernel_traits_baseILj7168ES2_S2_fS2_fjLj256EEEEELb1ELb1ELb0ELb1EEEvNS_9BwdParamsE)
        .other          _ZN10layer_norm13ln_bwd_kernelINS_13Kernel_traitsI13__nv_bfloat16S2_fS2_fjLj7168ELj1ELj1ELj8ELj8ENS_18Kernel_traits_baseILj7168ES2_S2_fS2_fjLj256EEEEELb1ELb1ELb0ELb1EEEvNS_9BwdParamsE,@"STO_CUDA_ENTRY STV_DEFAULT"
_ZN10layer_norm13ln_bwd_kernelINS_13Kernel_traitsI13__nv_bfloat16S2_fS2_fjLj7168ELj1ELj1ELj8ELj8ENS_18Kernel_traits_baseILj7168ES2_S2_fS2_fjLj256EEEEELb1ELb1ELb0ELb1EEEvNS_9BwdParamsE:
.text._ZN10layer_norm13ln_bwd_kernelINS_13Kernel_traitsI13__nv_bfloat16S2_fS2_fjLj7168ELj1ELj1ELj8ELj8ENS_18Kernel_traits_baseILj7168ES2_S2_fS2_fjLj256EEEEELb1ELb1ELb0ELb1EEEvNS_9BwdParamsE:
        /* <DEDUP_REMOVED lines=56> */
[----:B------:R-:W4:Y:S01]  /*0380*/  LDCU UR24, c[0x0][0x408] ;  /* 0x00008100ff1877ac */ /* 0x000f220008000800 */
[----:B------:R-:W-:-:S02]  /*0390*/  HFMA2 R223, -RZ, RZ, 0, 0 ;  /* 0x00000000ffdf7431 */ /* 0x000fc400000001ff */
[----:B------:R-:W-:Y:S01]  /*03a0*/  HFMA2 R165, -RZ, RZ, 0, 0 ;  /* 0x00000000ffa57431 */ /* 0x000fe200000001ff */
[----:B------:R-:W-:Y:S02]  /*03b0*/  CS2R R198, SRZ ;  /* 0x0000000000c67805 */ /* 0x000fe4000001ff00 */
[----:B------:R-:W-:Y:S02]  /*03c0*/  MOV R192, RZ ;  /* 0x000000ff00c07202 */ /* 0x000fe40000000f00 */
        /* <DEDUP_REMOVED lines=9> */
[----:B------:R-:W-:Y:S02]  /*0460*/  MOV R213, RZ ;  /* 0x000000ff00d57202 */ /* 0x000fe40000000f00 */
[----:B------:R-:W-:Y:S01]  /*0470*/  CS2R R216, SRZ ;  /* 0x0000000000d87805 */ /* 0x000fe2000001ff00 */
[----:B0-----:R-:W5:Y:S01]  /*0480*/  LDG.E.64 R18, desc[UR14][R2.64] ;  /* 0x0000000e02127981 */ /* 0x001f62000c1e1b00 */
[----:B------:R-:W-:-:S02]  /*0490*/  CS2R R220, SRZ ;  /* 0x0000000000dc7805 */ /* 0x000fc4000001ff00 */
[----:B------:R-:W-:Y:S01]  /*04a0*/  CS2R R218, SRZ ;  /* 0x0000000000da7805 */ /* 0x000fe2000001ff00 */
[----:B---3--:R-:W-:Y:S01]  /*04b0*/  IMAD.WIDE.U32 R4, R0, 0x8, R4 ;  /* 0x0000000800047825 */ /* 0x008fe200078e0004 */
[----:B------:R-:W3:Y:S01]  /*04c0*/  LDG.E.64 R6, desc[UR14][R2.64+0x3000] ;  /* 0x0030000e02067981 */ /* 0x000ee2000c1e1b00 */
[----:B------:R-:W-:Y:S02]  /*04d0*/  CS2R R184, SRZ ;  /* 0x0000000000b87805 */ /* 0x000fe4000001ff00 */
[----:B------:R-:W-:Y:S02]  /*04e0*/  CS2R R224, SRZ ;  /* 0x0000000000e07805 */ /* 0x000fe4000001ff00 */
[----:B------:R-:W-:Y:S01]  /*04f0*/  CS2R R178, SRZ ;  /* 0x0000000000b27805 */ /* 0x000fe2000001ff00 */
[----:B------:R-:W4:Y:S01]  /*0500*/  LDG.E.64 R8, desc[UR14][R2.64+0x2800] ;  /* 0x0028000e02087981 */ /* 0x000f22000c1e1b00 */
[----:B------:R-:W-:Y:S02]  /*0510*/  CS2R R176, SRZ ;  /* 0x0000000000b07805 */ /* 0x000fe4000001ff00 */
[----:B------:R-:W-:-:S02]  /*0520*/  CS2R R174, SRZ ;  /* 0x0000000000ae7805 */ /* 0x000fc4000001ff00 */
[----:B------:R-:W-:Y:S01]  /*0530*/  CS2R R172, SRZ ;  /* 0x0000000000ac7805 */ /* 0x000fe2000001ff00 */
[----:B------:R-:W4:Y:S01]  /*0540*/  LDG.E.64 R10, desc[UR14][R2.64+0x2000] ;  /* 0x0020000e020a7981 */ /* 0x000f22000c1e1b00 */
[----:B------:R-:W-:Y:S02]  /*0550*/  CS2R R170, SRZ ;  /* 0x0000000000aa7805 */ /* 0x000fe4000001ff00 */
[----:B------:R-:W-:Y:S02]  /*0560*/  MOV R169, RZ ;  /* 0x000000ff00a97202 */ /* 0x000fe40000000f00 */
[----:B------:R-:W-:Y:S01]  /*0570*/  CS2R R166, SRZ ;  /* 0x0000000000a67805 */ /* 0x000fe2000001ff00 */
[----:B------:R-:W4:Y:S01]  /*0580*/  LDG.E.64 R12, desc[UR14][R2.64+0x1800] ;  /* 0x0018000e020c7981 */ /* 0x000f22000c1e1b00 */
[----:B------:R-:W-:Y:S02]  /*0590*/  CS2R R20, SRZ ;  /* 0x0000000000147805 */ /* 0x000fe4000001ff00 */
[----:B------:R-:W-:-:S02]  /*05a0*/  CS2R R22, SRZ ;  /* 0x0000000000167805 */ /* 0x000fc4000001ff00 */
[----:B------:R-:W-:Y:S01]  /*05b0*/  CS2R R24, SRZ ;  /* 0x0000000000187805 */ /* 0x000fe2000001ff00 */
[----:B------:R-:W4:Y:S01]  /*05c0*/  LDG.E.64 R14, desc[UR14][R2.64+0x1000] ;  /* 0x0010000e020e7981 */ /* 0x000f22000c1e1b00 */
[----:B------:R-:W-:Y:S02]  /*05d0*/  CS2R R26, SRZ ;  /* 0x00000000001a7805 */ /* 0x000fe4000001ff00 */
[----:B------:R-:W-:Y:S02]  /*05e0*/  CS2R R28, SRZ ;  /* 0x00000000001c7805 */ /* 0x000fe4000001ff00 */
[----:B------:R-:W-:Y:S01]  /*05f0*/  CS2R R30, SRZ ;  /* 0x00000000001e7805 */ /* 0x000fe2000001ff00 */
[----:B------:R0:W4:Y:S01]  /*0600*/  LDG.E.64 R16, desc[UR14][R2.64+0x800] ;  /* 0x0008000e02107981 */ /* 0x000122000c1e1b00 */
[----:B------:R-:W-:Y:S02]  /*0610*/  CS2R R32, SRZ ;  /* 0x0000000000207805 */ /* 0x000fe4000001ff00 */
[----:B------:R-:W-:-:S02]  /*0620*/  CS2R R34, SRZ ;  /* 0x0000000000227805 */ /* 0x000fc4000001ff00 */
[----:B------:R-:W-:Y:S01]  /*0630*/  CS2R R36, SRZ ;  /* 0x0000000000247805 */ /* 0x000fe2000001ff00 */
[----:B------:R-:W4:Y:S01]  /*0640*/  LDG.E.64 R124, desc[UR14][R4.64+0x3000] ;  /* 0x0030000e047c7981 */ /* 0x000f22000c1e1b00 */
[----:B------:R-:W1:Y:S03]  /*0650*/  LDCU UR18, c[0x0][0x388] ;  /* 0x00007100ff1277ac */ /* 0x000e660008000800 */
[----:B------:R-:W4:Y:S01]  /*0660*/  LDG.E.64 R122, desc[UR14][R4.64+0x2800] ;  /* 0x0028000e047a7981 */ /* 0x000f22000c1e1b00 */
[----:B------:R-:W0:Y:S03]  /*0670*/  LDCU.U8 UR7, c[0x0][0x410] ;  /* 0x00008200ff0777ac */ /* 0x000e260008000000 */
[----:B------:R-:W4:Y:S01]  /*0680*/  LDG.E.64 R120, desc[UR14][R4.64+0x2000] ;  /* 0x0020000e04787981 */ /* 0x000f22000c1e1b00 */
[----:B------:R-:W1:Y:S03]  /*0690*/  LDCU UR19, c[0x0][0x400] ;  /* 0x00008000ff1377ac */ /* 0x000e660008000800 */
[----:B------:R-:W4:Y:S01]  /*06a0*/  LDG.E.64 R118, desc[UR14][R4.64+0x1800] ;  /* 0x0018000e04767981 */ /* 0x000f22000c1e1b00 */
[----:B------:R-:W1:Y:S03]  /*06b0*/  LDCU.64 UR20, c[0x0][0x478] ;  /* 0x00008f00ff1477ac */ /* 0x000e660008000a00 */
[----:B------:R-:W4:Y:S01]  /*06c0*/  LDG.E.64 R116, desc[UR14][R4.64+0x1000] ;  /* 0x0010000e04747981 */ /* 0x000f22000c1e1b00 */
[----:B------:R-:W1:Y:S03]  /*06d0*/  LDCU.128 UR8, c[0x0][0x3c0] ;  /* 0x00007800ff0877ac */ /* 0x000e660008000c00 */
[----:B------:R-:W4:Y:S01]  /*06e0*/  LDG.E.64 R114, desc[UR14][R4.64+0x800] ;  /* 0x0008000e04727981 */ /* 0x000f22000c1e1b00 */
[----:B------:R-:W1:Y:S03]  /*06f0*/  LDCU.64 UR16, c[0x0][0x438] ;  /* 0x00008700ff1077ac */ /* 0x000e660008000a00 */
[----:B------:R1:W4:Y:S01]  /*0700*/  LDG.E.64 R112, desc[UR14][R4.64] ;  /* 0x0000000e04707981 */ /* 0x000322000c1e1b00 */
[----:B--2---:R-:W-:Y:S01]  /*0710*/  UISETP.NE.U32.AND UP0, UPT, UR4, URZ, UPT ;  /* 0x000000ff0400728c */ /* 0x004fe2000bf05070 */
[----:B0-----:R-:W-:Y:S01]  /*0720*/  CS2R R2, SRZ ;  /* 0x0000000000027805 */ /* 0x001fe2000001ff00 */
[----:B------:R-:W0:Y:S02]  /*0730*/  LDCU.64 UR22, c[0x0][0x380] ;  /* 0x00007000ff1677ac */ /* 0x000e240008000a00 */
[----:B------:R-:W-:Y:S01]  /*0740*/  UISETP.NE.AND.EX UP0, UPT, UR5, URZ, UPT, UP0 ;  /* 0x000000ff0500728c */ /* 0x000fe2000bf05300 */
[----:B-1----:R-:W-:-:S02]  /*0750*/  CS2R R4, SRZ ;  /* 0x0000000000047805 */ /* 0x002fc4000001ff00 */
[C---:B-----5:R-:W-:Y:S02]  /*0760*/  SHF.L.U32 R0, R18.reuse, 0x10, RZ ;  /* 0x0000001012007819 */ /* 0x060fe400000006ff */
[----:B------:R-:W-:Y:S02]  /*0770*/  SHF.R.U64 R252, R18, 0x10, R19 ;  /* 0x0000001012fc7819 */ /* 0x000fe40000001213 */
        /* <DEDUP_REMOVED lines=12> */
[----:B------:R-:W-:Y:S01]  /*0840*/  SHF.R.U32.HI R250, RZ, 0x10, R19 ;  /* 0x00000010fffa7819 */ /* 0x000fe20000011613 */
[----:B------:R1:W-:Y:S01]  /*0850*/  STL [R1], R0 ;  /* 0x0000000001007387 */ /* 0x0003e20000100800 */
        /* <DEDUP_REMOVED lines=19> */
[----:B------:R-:W-:Y:S02]  /*0990*/  CS2R R18, SRZ ;  /* 0x0000000000127805 */ /* 0x000fe4000001ff00 */
[----:B-1----:R-:W-:-:S02]  /*09a0*/  MOV R0, RZ ;  /* 0x000000ff00007202 */ /* 0x002fc40000000f00 */
        /* <DEDUP_REMOVED lines=27> */
[----:B0-----:R-:W-:-:S07]  /*0b60*/  SHF.L.U32 R250, R250, 0x10, RZ ;  /* 0x00000010fafa7819 */ /* 0x001fce00000006ff */
.L_x_5067:
[----:B------:R-:W0:Y:S01]  /*0b70*/  S2R R80, SR_TID.X ;  /* 0x0000000000507919 */ /* 0x000e220000002100 */
[----:B------:R-:W-:Y:S01]  /*0b80*/  UIMAD UR4, UR6, UR18, URZ ;  /* 0x00000012060472a4 */ /* 0x000fe2000f8e02ff */
[----:B------:R-:W1:Y:S01]  /*0b90*/  LDC.64 R144, c[0x0][0x428] ;  /* 0x00010a00ff907b82 */ /* 0x000e620000000a00 */
[----:B------:R-:W-:Y:S01]  /*0ba0*/  UIMAD.WIDE UR12, UR6, 0x4, UR10 ;  /* 0x00000004060c78a5 */ /* 0x000fe2000f8e020a */
[----:B------:R-:W2:Y:S01]  /*0bb0*/  LDL R159, [R1] ;  /* 0x00000000019f7983 */ /* 0x000ea20000100800 */
[----:B------:R-:W-:-:S04]  /*0bc0*/  USHF.R.S32.HI UR5, URZ, 0x1f, UR4 ;  /* 0x0000001fff057899 */ /* 0x000fc80008011404 */
[----:B------:R-:W-:Y:S01]  /*0bd0*/  ULEA.HI UR5, UR5, UR4, URZ, 0x2 ;  /* 0x0000000405057291 */ /* 0x000fe2000f8f10ff */
[----:B------:R-:W3:Y:S01]  /*0be0*/  LDC.64 R104, c[0x0][0x3a8] ;  /* 0x0000ea00ff687b82 */ /* 0x000ee20000000a00 */
[----:B------:R-:W-:-:S04]  /*0bf0*/  MOV R81, UR13 ;  /* 0x0000000d00517c02 */ /* 0x000fc80008000f00 */
[----:B------:R-:W-:Y:S01]  /*0c00*/  MOV R110, UR5 ;  /* 0x00000005006e7c02 */ /* 0x000fe20008000f00 */
[----:B------:R-:W-:-:S03]  /*0c10*/  UIMAD.WIDE UR4, UR6, 0x4, UR8 ;  /* 0x00000004060478a5 */ /* 0x000fc6000f8e0208 */
[----:B0-----:R-:W-:Y:S02]  /*0c20*/  LEA.HI.SX32 R110, R110, R80, 0x1e ;  /* 0x000000506e6e7211 */ /* 0x001fe400078ff2ff */
[----:B------:R-:W-:Y:S02]  /*0c30*/  MOV R80, UR12 ;  /* 0x0000000c00507c02 */ /* 0x000fe40008000f00 */
[C---:B------:R-:W-:Y:S01]  /*0c40*/  IADD3 R149, PT, PT, R110.reuse, 0x200, RZ ;  /* 0x000002006e957810 */ /* 0x040fe20007ffe0ff */
[C-C-:B-1----:R-:W-:Y:S01]  /*0c50*/  IMAD.WIDE.U32 R126, R110.reuse, 0x8, R144.reuse ;  /* 0x000000086e7e7825 */ /* 0x142fe200078e0090 */
[C---:B------:R-:W-:Y:S01]  /*0c60*/  IADD3 R131, PT, PT, R110.reuse, 0x400, RZ ;  /* 0x000004006e837810 */ /* 0x040fe20007ffe0ff */
[----:B------:R0:W4:Y:S01]  /*0c70*/  LDG.E R111, desc[UR14][R80.64] ;  /* 0x0000000e506f7981 */ /* 0x000122000c1e1900 */
[C---:B------:R-:W-:Y:S01]  /*0c80*/  IADD3 R109, PT, PT, R110.reuse, 0x500, RZ ;  /* 0x000005006e6d7810 */ /* 0x040fe20007ffe0ff */
[--C-:B------:R-:W-:Y:S01]  /*0c90*/  IMAD.WIDE.U32 R134, R149, 0x8, R144.reuse ;  /* 0x0000000895867825 */ /* 0x100fe200078e0090 */
[----:B------:R-:W-:Y:S01]  /*0ca0*/  IADD3 R160, PT, PT, R110, 0x100, RZ ;  /* 0x000001006ea07810 */ /* 0x000fe20007ffe0ff */
[----:B------:R-:W2:Y:S02]  /*0cb0*/  LDG.E.64 R126, desc[UR14][R126.64] ;  /* 0x0000000e7e7e7981 */ /* 0x000ea4000c1e1b00 */
[----:B------:R-:W-:-:S02]  /*0cc0*/  IMAD.WIDE.U32 R138, R131, 0x8, R144 ;  /* 0x00000008838a7825 */ /* 0x000fc400078e0090 */
[----:B------:R-:W2:Y:S01]  /*0cd0*/  LDG.E.64 R134, desc[UR14][R134.64] ;  /* 0x0000000e86867981 */ /* 0x000ea2000c1e1b00 */
[----:B0-----:R-:W-:Y:S02]  /*0ce0*/  MOV R80, UR4 ;  /* 0x0000000400507c02 */ /* 0x001fe40008000f00 */
[----:B------:R-:W-:Y:S01]  /*0cf0*/  MOV R81, UR5 ;  /* 0x0000000500517c02 */ /* 0x000fe20008000f00 */
[----:B------:R-:W-:Y:S01]  /*0d00*/  IMAD.WIDE.U32 R142, R109, 0x8, R144 ;  /* 0x000000086d8e7825 */ /* 0x000fe200078e0090 */
[----:B------:R-:W2:Y:S01]  /*0d10*/  LDG.E.64 R138, desc[UR14][R138.64] ;  /* 0x0000000e8a8a7981 */ /* 0x000ea2000c1e1b00 */
[----:B------:R-:W-:Y:S01]  /*0d20*/  IADD3 R140, PT, PT, R110, 0x300, RZ ;  /* 0x000003006e8c7810 */ /* 0x000fe20007ffe0ff */
[----:B------:R-:W0:Y:S02]  /*0d30*/  @UP0 LDCU.64 UR4, c[0x0][0x3e0] ;  /* 0x00007c00ff0407ac */ /* 0x000e240008000a00 */
[----:B------:R1:W2:Y:S01]  /*0d40*/  LDG.E R157, desc[UR14][R80.64] ;  /* 0x0000000e509d7981 */ /* 0x0002a2000c1e1900 */
[----:B---3--:R-:W-:-:S03]  /*0d50*/  IMAD.WIDE.U32 R96, R131, 0x10, R104 ;  /* 0x0000001083607825 */ /* 0x008fc600078e0068 */
[----:B------:R-:W3:Y:S01]  /*0d60*/  LDG.E.64 R142, desc[UR14][R142.64] ;  /* 0x0000000e8e8e7981 */ /* 0x000ee2000c1e1b00 */
[----:B------:R-:W-:-:S03]  /*0d70*/  IMAD.WIDE.U32 R128, R160, 0x8, R144 ;  /* 0x00000008a0807825 */ /* 0x000fc600078e0090 */
[----:B------:R-:W3:Y:S01]  /*0d80*/  LDG.E.128 R96, desc[UR14][R96.64] ;  /* 0x0000000e60607981 */ /* 0x000ee2000c1e1d00 */
[----:B-1----:R-:W-:-:S03]  /*0d90*/  IMAD.WIDE.U32 R80, R110, 0x10, R104 ;  /* 0x000000106e507825 */ /* 0x002fc600078e0068 */
[----:B------:R-:W3:Y:S01]  /*0da0*/  LDG.E.64 R128, desc[UR14][R128.64] ;  /* 0x0000000e80807981 */ /* 0x000ee2000c1e1b00 */
[----:B------:R-:W-:-:S03]  /*0db0*/  IMAD.WIDE.U32 R100, R109, 0x10, R104 ;  /* 0x000000106d647825 */ /* 0x000fc600078e0068 */
[----:B------:R-:W3:Y:S01]  /*0dc0*/  LDG.E.128 R80, desc[UR14][R80.64] ;  /* 0x0000000e50507981 */ /* 0x000ee2000c1e1d00 */
[----:B------:R-:W-:-:S03]  /*0dd0*/  IMAD.WIDE.U32 R88, R149, 0x10, R104 ;  /* 0x0000001095587825 */ /* 0x000fc600078e0068 */
[----:B------:R-:W3:Y:S01]  /*0de0*/  LDG.E.128 R100, desc[UR14][R100.64] ;  /* 0x0000000e64647981 */ /* 0x000ee2000c1e1d00 */
[----:B------:R-:W-:-:S03]  /*0df0*/  IMAD.WIDE.U32 R136, R140, 0x8, R144 ;  /* 0x000000088c887825 */ /* 0x000fc600078e0090 */
[----:B------:R-:W3:Y:S01]  /*0e00*/  LDG.E.128 R88, desc[UR14][R88.64] ;  /* 0x0000000e58587981 */ /* 0x000ee2000c1e1d00 */
[----:B------:R-:W-:-:S03]  /*0e10*/  IMAD.WIDE.U32 R84, R160, 0x10, R104 ;  /* 0x00000010a0547825 */ /* 0x000fc600078e0068 */
[----:B------:R-:W3:Y:S04]  /*0e20*/  LDG.E.64 R136, desc[UR14][R136.64] ;  /* 0x0000000e88887981 */ /* 0x000ee8000c1e1b00 */
[----:B------:R-:W3:Y:S01]  /*0e30*/  LDG.E.128 R84, desc[UR14][R84.64] ;  /* 0x0000000e54547981 */ /* 0x000ee2000c1e1d00 */
[----:B------:R-:W-:Y:S01]  /*0e40*/  IADD3 R108, PT, PT, R110, 0x600, RZ ;  /* 0x000006006e6c7810 */ /* 0x000fe20007ffe0ff */
[----:B------:R-:W-:-:S04]  /*0e50*/  IMAD.WIDE.U32 R92, R140, 0x10, R104 ;  /* 0x000000108c5c7825 */ /* 0x000fc800078e0068 */
[C---:B------:R-:W-:Y:S02]  /*0e60*/  IMAD.WIDE.U32 R104, R108.reuse, 0x10, R104 ;  /* 0x000000106c687825 */ /* 0x040fe400078e0068 */
[----:B------:R-:W3:Y:S02]  /*0e70*/  LDG.E.128 R92, desc[UR14][R92.64] ;  /* 0x0000000e5c5c7981 */ /* 0x000ee4000c1e1d00 */
[----:B------:R-:W-:Y:S02]  /*0e80*/  IMAD.WIDE.U32 R144, R108, 0x8, R144 ;  /* 0x000000086c907825 */ /* 0x000fe400078e0090 */
[----:B------:R-:W3:Y:S04]  /*0e90*/  LDG.E.128 R104, desc[UR14][R104.64] ;  /* 0x0000000e68687981 */ /* 0x000ee8000c1e1d00 */
[----:B------:R-:W3:Y:S01]  /*0ea0*/  LDG.E.64 R144, desc[UR14][R144.64] ;  /* 0x0000000e90907981 */ /* 0x000ee2000c1e1b00 */
[----:B------:R-:W1:Y:S01]  /*0eb0*/  S2R R141, SR_TID.X ;  /* 0x00000000008d7919 */ /* 0x000e620000002100 */
[----:B------:R-:W0:Y:S01]  /*0ec0*/  S2R R133, SR_CgaCtaId ;  /* 0x0000000000857919 */ /* 0x000e220000008800 */
[----:B------:R-:W-:-:S02]  /*0ed0*/  PLOP3.LUT P0, PT, PT, PT, PT, 0x80, 0x8 ;  /* 0x000000000008781c */ /* 0x000fc40003f0f070 */
[----:B------:R-:W-:Y:S02]  /*0ee0*/  MOV R132, 0x400 ;  /* 0x0000040000847802 */ /* 0x000fe40000000f00 */
[----:B-1----:R-:W-:Y:S02]  /*0ef0*/  LOP3.LUT P2, RZ, R141, 0x1f, RZ, 0xc0, !PT ;  /* 0x0000001f8dff7812 */ /* 0x002fe4000784c0ff */
[----:B0-----:R-:W-:-:S11]  /*0f00*/  LEA R132, R133, R132, 0x18 ;  /* 0x0000008485847211 */ /* 0x001fd600078ec0ff */
[----:B------:R-:W-:Y:S02]  /*0f10*/  @!P2 PLOP3.LUT P0, PT, P1, PT, PT, 0x80, 0x8 ;  /* 0x000000000008a81c */ /* 0x000fe40000f0f070 */
[----:B------:R-:W-:Y:S02]  /*0f20*/  IADD3 R152, PT, PT, R132, 0x7040, RZ ;  /* 0x0000704084987810 */ /* 0x000fe40007ffe0ff */
[----:B------:R-:W-:Y:S02]  /*0f30*/  @!P2 SHF.R.U32.HI R133, RZ, 0x2, R141 ;  /* 0x00000002ff85a819 */ /* 0x000fe4000001168d */
[----:B------:R-:W-:Y:S02]  /*0f40*/  @!P2 MOV R130, R152 ;  /* 0x000000980082a202 */ /* 0x000fe40000000f00 */
[----:B------:R-:W-:-:S05]  /*0f50*/  @!P2 LOP3.LUT R133, R133, 0x38, RZ, 0xc0, !PT ;  /* 0x000000388585a812 */ /* 0x000fca00078ec0ff */
[----:B------:R-:W-:Y:S02]  /*0f60*/  @!P0 IADD3 R130, PT, PT, R132, 0x7000, RZ ;  /* 0x0000700084828810 */ /* 0x000fe40007ffe0ff */
[----:B------:R-:W-:Y:S02]  /*0f70*/  ISETP.NE.AND P3, PT, RZ, UR7, PT ;  /* 0x00000007ff007c0c */ /* 0x000fe4000bf65270 */
[----:B------:R-:W-:Y:S02]  /*0f80*/  @!P2 IADD3 R212, PT, PT, R133, R130, RZ ;  /* 0x0000008285d4a210 */ /* 0x000fe40007ffe0ff */
[----:B----4-:R-:W-:Y:S02]  /*0f90*/  R2UR UR12, R111 ;  /* 0x000000006f0c72ca */ /* 0x010fe400000e0000 */
[----:B--2---:R-:W-:Y:S02]  /*0fa0*/  MOV R133, R134 ;  /* 0x0000008600857202 */ /* 0x004fe40000000f00 */
[----:B------:R-:W-:-:S02]  /*0fb0*/  SHF.R.U64 R134, R134, 0x10, R135 ;  /* 0x0000001086867819 */ /* 0x000fc40000001287 */
[----:B------:R-:W-:Y:S02]  /*0fc0*/  MOV R141, R135 ;  /* 0x00000087008d7202 */ /* 0x000fe40000000f00 */
[----:B------:R-:W-:Y:S02]  /*0fd0*/  SHF.R.U32.HI R158, RZ, 0x10, R135 ;  /* 0x00000010ff9e7819 */ /* 0x000fe40000011687 */
[----:B------:R-:W-:Y:S02]  /*0fe0*/  MOV R130, R138 ;  /* 0x0000008a00827202 */ /* 0x000fe40000000f00 */
[----:B------:R-:W-:Y:S02]  /*0ff0*/  SHF.R.U64 R135, R138, 0x10, R139 ;  /* 0x000000108a877819 */ /* 0x000fe4000000128b */
[----:B------:R-:W-:Y:S02]  /*1000*/  FSEL R138, R157, RZ, !P3 ;  /* 0x000000ff9d8a7208 */ /* 0x000fe40005800000 */
[----:B------:R-:W-:-:S02]  /*1010*/  MOV R150, R126 ;  /* 0x0000007e00967202 */ /* 0x000fc40000000f00 */
[----:B---3--:R-:W-:Y:S02]  /*1020*/  MOV R204, R142 ;  /* 0x0000008e00cc7202 */ /* 0x008fe40000000f00 */
[----:B------:R-:W-:Y:S02]  /*1030*/  SHF.R.U64 R205, R142, 0x10, R143 ;  /* 0x000000108ecd7819 */ /* 0x000fe4000000128f */
[----:B------:R-:W-:Y:S02]  /*1040*/  SHF.R.U64 R147, R126, 0x10, R127 ;  /* 0x000000107e937819 */ /* 0x000fe4000000127f */
[----:B------:R-:W-:Y:S02]  /*1050*/  MOV R148, R128 ;  /* 0x0000008000947202 */ /* 0x000fe40000000f00 */
[----:B------:R-:W-:Y:S01]  /*1060*/  SHF.R.U64 R154, R128, 0x10, R129 ;  /* 0x00000010809a7819 */ /* 0x000fe20000001281 */
[C---:B------:R-:W-:Y:S01]  /*1070*/  FADD.FTZ R142, -R138.reuse, R83 ;  /* 0x000000538a8e7221 */ /* 0x040fe20000010100 */
[----:B------:R-:W-:Y:S01]  /*1080*/  FADD.FTZ R83, -R138, R99 ;  /* 0x000000638a537221 */ /* 0x000fe20000010100 */
[----:B------:R-:W-:-:S02]  /*1090*/  MOV R155, R129 ;  /* 0x00000081009b7202 */ /* 0x000fc40000000f00 */
[----:B------:R-:W-:Y:S01]  /*10a0*/  SHF.R.U32.HI R156, RZ, 0x10, R129 ;  /* 0x00000010ff9c7819 */ /* 0x000fe20000011681 */
[C---:B------:R-:W-:Y:S01]  /*10b0*/  FADD.FTZ R99, -R138.reuse, R100 ;  /* 0x000000648a637221 */ /* 0x040fe20000010100 */
[----:B------:R-:W-:Y:S02]  /*10c0*/  SHF.R.U32.HI R151, RZ, 0x10, R127 ;  /* 0x00000010ff977819 */ /* 0x000fe4000001167f */
[----:B------:R-:W-:Y:S02]  /*10d0*/  MOV R128, R139 ;  /* 0x0000008b00807202 */ /* 0x000fe40000000f00 */
[----:B------:R-:W-:Y:S01]  /*10e0*/  SHF.R.U32.HI R129, RZ, 0x10, R139 ;  /* 0x00000010ff817819 */ /* 0x000fe2000001168b */
[----:B------:R-:W-:Y:S01]  /*10f0*/  FADD.FTZ R139, -R138, R80 ;  /* 0x000000508a8b7221 */ /* 0x000fe20000010100 */
[----:B------:R-:W-:Y:S01]  /*1100*/  SHF.L.U32 R100, R150, 0x10, RZ ;  /* 0x0000001096647819 */ /* 0x000fe200000006ff */
[C---:B------:R-:W-:Y:S01]  /*1110*/  FADD.FTZ R88, -R138.reuse, R88 ;  /* 0x000000588a587221 */ /* 0x040fe20000010100 */
[C---:B------:R-:W-:Y:S01]  /*1120*/  FADD.FTZ R80, -R138.reuse, R101 ;  /* 0x000000658a507221 */ /* 0x040fe20000010100 */
[----:B------:R-:W-:Y:S01]  /*1130*/  MOV R111, R136 ;  /* 0x00000088006f7202 */ /* 0x000fe20000000f00 */
[----:B------:R-:W-:Y:S01]  /*1140*/  FADD.FTZ R101, -R138, R103 ;  /* 0x000000678a657221 */ /* 0x000fe20000010100 */
[----:B------:R-:W-:-:S02]  /*1150*/  MOV R146, R127 ;  /* 0x0000007f00927202 */ /* 0x000fc40000000f00 */
[----:B------:R-:W-:Y:S02]  /*1160*/  SHF.L.U32 R147, R147, 0x10, RZ ;  /* 0x0000001093937819 */ /* 0x000fe400000006ff */
[----:B------:R-:W-:Y:S01]  /*1170*/  SHF.L.U32 R103, R151, 0x10, RZ ;  /* 0x0000001097677819 */ /* 0x000fe200000006ff */
[----:B------:R-:W-:Y:S01]  /*1180*/  FMUL.FTZ R151, R159, R100 ;  /* 0x000000649f977220 */ /* 0x000fe20000410000 */
[----:B------:R-:W-:Y:S01]  /*1190*/  MOV R206, R143 ;  /* 0x0000008f00ce7202 */ /* 0x000fe20000000f00 */
[----:B------:R-:W-:Y:S01]  /*11a0*/  FADD.FTZ R86, -R138, R86 ;  /* 0x000000568a567221 */ /* 0x000fe20000010100 */
[----:B------:R-:W-:Y:S01]  /*11b0*/  SHF.R.U32.HI R153, RZ, 0x10, R143 ;  /* 0x00000010ff997819 */ /* 0x000fe2000001168f */
[----:B------:R-:W-:Y:S01]  /*11c0*/  FMUL.FTZ R143, R88, UR12 ;  /* 0x0000000c588f7c20 */ /* 0x000fe20008410000 */
[C---:B------:R-:W-:Y:S01]  /*11d0*/  FADD.FTZ R181, -R138.reuse, R82 ;  /* 0x000000528ab57221 */ /* 0x040fe20000010100 */
[----:B------:R-:W-:Y:S01]  /*11e0*/  SHF.L.U32 R88, R111, 0x10, RZ ;  /* 0x000000106f587819 */ /* 0x000fe200000006ff */
[----:B------:R-:W-:Y:S01]  /*11f0*/  FADD.FTZ R82, -R138, R96 ;  /* 0x000000608a527221 */ /* 0x000fe20000010100 */
[----:B------:R-:W-:Y:S01]  /*1200*/  SHF.L.U32 R146, R146, 0x10, RZ ;  /* 0x0000001092927819 */ /* 0x000fe200000006ff */
[----:B------:R-:W-:Y:S01]  /*1210*/  FMUL.FTZ R111, R83, UR12 ;  /* 0x0000000c536f7c20 */ /* 0x000fe20008410000 */
[----:B------:R-:W-:Y:S01]  /*1220*/  FMUL.FTZ R182, R252, R147 ;  /* 0x00000093fcb67220 */ /* 0x000fe20000410000 */
[----:B------:R-:W-:Y:S01]  /*1230*/  FADD.FTZ R83, RZ, R151 ;  /* 0x00000097ff537221 */ /* 0x000fe20000010000 */
[----:B------:R-:W-:Y:S01]  /*1240*/  FMUL.FTZ R162, R86, UR12 ;  /* 0x0000000c56a27c20 */ /* 0x000fe20008410000 */
[----:B------:R-:W-:Y:S01]  /*1250*/  SHF.L.U32 R86, R133, 0x10, RZ ;  /* 0x0000001085567819 */ /* 0x000fe200000006ff */
[----:B------:R-:W-:Y:S01]  /*1260*/  FMUL.FTZ R133, R82, UR12 ;  /* 0x0000000c52857c20 */ /* 0x000fe20008410000 */
[----:B------:R-:W-:Y:S01]  /*1270*/  FMUL.FTZ R183, R251, R146 ;  /* 0x00000092fbb77220 */ /* 0x000fe20000410000 */
[----:B------:R-:W-:Y:S01]  /*1280*/  FADD.FTZ R82, R182, R83 ;  /* 0x00000053b6527221 */ /* 0x000fe20000010000 */
[----:B------:R-:W-:Y:S01]  /*1290*/  FADD.FTZ R85, -R138, R85 ;  /* 0x000000558a557221 */ /* 0x000fe20000010100 */
[----:B------:R-:W-:Y:S01]  /*12a0*/  SHF.L.U32 R148, R148, 0x10, RZ ;  /* 0x0000001094947819 */ /* 0x000fe200000006ff */
[----:B------:R-:W-:Y:S01]  /*12b0*/  FMUL.FTZ R168, R250, R103 ;  /* 0x00000067faa87220 */ /* 0x000fe20000410000 */
[----:B------:R-:W-:Y:S01]  /*12c0*/  FADD.FTZ R83, R183, R82 ;  /* 0x00000052b7537221 */ /* 0x000fe20000010000 */
[----:B------:R-:W-:Y:S01]  /*12d0*/  SHF.L.U32 R163, R154, 0x10, RZ ;  /* 0x000000109aa37819 */ /* 0x000fe200000006ff */
[----:B------:R-:W-:Y:S01]  /*12e0*/  FADD.FTZ R180, -R138, R81 ;  /* 0x000000518ab47221 */ /* 0x000fe20000010100 */
[----:B------:R-:W-:Y:S01]  /*12f0*/  FMUL.FTZ R161, R85, UR12 ;  /* 0x0000000c55a17c20 */ /* 0x000fe20008410000 */
[----:B------:R-:W-:Y:S01]  /*1300*/  FMUL.FTZ R154, R249, R148 ;  /* 0x00000094f99a7220 */ /* 0x000fe20000410000 */
[----:B------:R-:W-:Y:S01]  /*1310*/  FADD.FTZ R83, R168, R83 ;  /* 0x00000053a8537221 */ /* 0x000fe20000010000 */
[----:B------:R-:W-:Y:S01]  /*1320*/  FMUL.FTZ R181, R181, UR12 ;  /* 0x0000000cb5b57c20 */ /* 0x000fe20008410000 */
[----:B------:R-:W-:Y:S01]  /*1330*/  FADD.FTZ R84, -R138, R84 ;  /* 0x000000548a547221 */ /* 0x000fe20000010100 */
[----:B------:R-:W-:Y:S01]  /*1340*/  SHF.L.U32 R164, R155, 0x10, RZ ;  /* 0x000000109ba47819 */ /* 0x000fe200000006ff */
[----:B------:R-:W-:Y:S01]  /*1350*/  FMUL.FTZ R180, R180, UR12 ;  /* 0x0000000cb4b47c20 */ /* 0x000fe20008410000 */
[-C--:B------:R-:W-:Y:S01]  /*1360*/  FFMA.FTZ R32, R161, R163.reuse, R32 ;  /* 0x000000a3a1207223 */ /* 0x080fe20000010020 */
[----:B------:R-:W-:Y:S01]  /*1370*/  FADD.FTZ R4, R163, R4 ;  /* 0x00000004a3047221 */ /* 0x000fe20000010000 */
[----:B------:R-:W-:Y:S01]  /*1380*/  FADD.FTZ R87, -R138, R87 ;  /* 0x000000578a577221 */ /* 0x000fe20000010100 */
[----:B------:R-:W-:Y:S01]  /*1390*/  FMUL.FTZ R163, R248, R163 ;  /* 0x000000a3f8a37220 */ /* 0x000fe20000410000 */
[----:B------:R-:W-:Y:S01]  /*13a0*/  FADD.FTZ R82, R154, R83 ;  /* 0x000000539a527221 */ /* 0x000fe20000010000 */
[----:B------:R-:W-:Y:S01]  /*13b0*/  SHF.R.U64 R126, R136, 0x10, R137 ;  /* 0x00000010887e7819 */ /* 0x000fe20000001289 */
[----:B------:R-:W-:Y:S01]  /*13c0*/  FFMA.FTZ R35, R181, R146, R35 ;  /* 0x00000092b5237223 */ /* 0x000fe20000010023 */
[----:B------:R-:W-:Y:S01]  /*13d0*/  FADD.FTZ R7, R146, R7 ;  /* 0x0000000792077221 */ /* 0x000fe20000010000 */
[----:B------:R-:W-:Y:S01]  /*13e0*/  MOV R127, R137 ;  /* 0x00000089007f7202 */ /* 0x000fe20000000f00 */
[----:B------:R-:W-:Y:S01]  /*13f0*/  FMUL.FTZ R146, R84, UR12 ;  /* 0x0000000c54927c20 */ /* 0x000fe20008410000 */
[----:B------:R-:W-:Y:S01]  /*1400*/  SHF.R.U32.HI R136, RZ, 0x10, R137 ;  /* 0x00000010ff887819 */ /* 0x000fe20000011689 */
[----:B------:R-:W-:Y:S01]  /*1410*/  FADD.FTZ R137, -R138, R95 ;  /* 0x0000005f8a897221 */ /* 0x000fe20000010100 */
[----:B------:R-:W-:Y:S01]  /*1420*/  FFMA.FTZ R36, R180, R147, R36 ;  /* 0x00000093b4247223 */ /* 0x000fe20000010024 */
[----:B------:R-:W-:Y:S01]  /*1430*/  FADD.FTZ R8, R147, R8 ;  /* 0x0000000893087221 */ /* 0x000fe20000010000 */
[----:B------:R-:W-:Y:S01]  /*1440*/  SHF.L.U32 R155, R156, 0x10, RZ ;  /* 0x000000109c9b7819 */ /* 0x000fe200000006ff */
[-C--:B------:R-:W-:Y:S01]  /*1450*/  FFMA.FTZ R31, R162, R164.reuse, R31 ;  /* 0x000000a4a21f7223 */ /* 0x080fe2000001001f */
[----:B------:R-:W-:Y:S01]  /*1460*/  FADD.FTZ R3, R164, R3 ;  /* 0x00000003a4037221 */ /* 0x000fe20000010000 */
[C---:B------:R-:W-:Y:S01]  /*1470*/  FADD.FTZ R89, -R138.reuse, R89 ;  /* 0x000000598a597221 */ /* 0x040fe20000010100 */
[----:B------:R-:W-:Y:S01]  /*1480*/  FADD.FTZ R95, -R138, R107 ;  /* 0x0000006b8a5f7221 */ /* 0x000fe20000010100 */
[----:B------:R-:W-:Y:S01]  /*1490*/  FMUL.FTZ R147, R87, UR12 ;  /* 0x0000000c57937c20 */ /* 0x000fe20008410000 */
[----:B------:R-:W-:Y:S01]  /*14a0*/  FMUL.FTZ R164, R247, R164 ;  /* 0x000000a4f7a47220 */ /* 0x000fe20000410000 */
[----:B------:R-:W-:Y:S01]  /*14b0*/  FADD.FTZ R83, R163, R82 ;  /* 0x00000052a3537221 */ /* 0x000fe20000010000 */
[----:B------:R-:W-:Y:S01]  /*14c0*/  FMUL.FTZ R107, R139, UR12 ;  /* 0x0000000c8b6b7c20 */ /* 0x000fe20008410000 */
[----:B------:R-:W-:Y:S01]  /*14d0*/  FFMA.FTZ R33, R146, R148, R33 ;  /* 0x0000009492217223 */ /* 0x000fe20000010021 */
[----:B------:R-:W-:Y:S01]  /*14e0*/  FADD.FTZ R5, R148, R5 ;  /* 0x0000000594057221 */ /* 0x000fe20000010000 */
[----:B------:R-:W-:Y:S01]  /*14f0*/  SHF.L.U32 R87, R134, 0x10, RZ ;  /* 0x0000001086577819 */ /* 0x000fe200000006ff */
[-C--:B------:R-:W-:Y:S01]  /*1500*/  FFMA.FTZ R29, R143, R86.reuse, R29 ;  /* 0x000000568f1d7223 */ /* 0x080fe2000001001d */
[----:B------:R-:W-:Y:S01]  /*1510*/  FADD.FTZ R0, R86, R0 ;  /* 0x0000000056007221 */ /* 0x000fe20000010000 */
[----:B------:R-:W-:Y:S01]  /*1520*/  FMUL.FTZ R148, R245, R86 ;  /* 0x00000056f5947220 */ /* 0x000fe20000410000 */
[----:B------:R-:W-:Y:S01]  /*1530*/  FMUL.FTZ R156, R89, UR12 ;  /* 0x0000000c599c7c20 */ /* 0x000fe20008410000 */
[-C--:B------:R-:W-:Y:S01]  /*1540*/  FFMA.FTZ R30, R147, R155.reuse, R30 ;  /* 0x0000009b931e7223 */ /* 0x080fe2000001001e */
[----:B------:R-:W-:Y:S01]  /*1550*/  FADD.FTZ R2, R155, R2 ;  /* 0x000000029b027221 */ /* 0x000fe20000010000 */
[----:B------:R-:W-:Y:S01]  /*1560*/  FADD.FTZ R86, R164, R83 ;  /* 0x00000053a4567221 */ /* 0x000fe20000010000 */
[----:B------:R-:W-:Y:S01]  /*1570*/  FMUL.FTZ R155, R246, R155 ;  /* 0x0000009bf69b7220 */ /* 0x000fe20000410000 */
[----:B------:R-:W-:Y:S01]  /*1580*/  FFMA.FTZ R83, R107, R151, RZ ;  /* 0x000000976b537223 */ /* 0x000fe200000100ff */
[----:B------:R-:W-:-:S02]  /*1590*/  MOV R193, R144 ;  /* 0x0000009000c17202 */ /* 0x000fc40000000f00 */
[----:B------:R-:W-:Y:S01]  /*15a0*/  SHF.R.U64 R194, R144, 0x10, R145 ;  /* 0x0000001090c27819 */ /* 0x000fe20000001291 */
[----:B------:R-:W-:Y:S01]  /*15b0*/  FADD.FTZ R90, -R138, R90 ;  /* 0x0000005a8a5a7221 */ /* 0x000fe20000010100 */
[----:B------:R-:W-:Y:S01]  /*15c0*/  SHF.L.U32 R144, R158, 0x10, RZ ;  /* 0x000000109e907819 */ /* 0x000fe200000006ff */
[-C--:B------:R-:W-:Y:S01]  /*15d0*/  FFMA.FTZ R28, R156, R87.reuse, R28 ;  /* 0x000000579c1c7223 */ /* 0x080fe2000001001c */
[----:B------:R-:W-:Y:S01]  /*15e0*/  FADD.FTZ R165, R87, R165 ;  /* 0x000000a557a57221 */ /* 0x000fe20000010000 */
[----:B------:R-:W-:Y:S01]  /*15f0*/  FMUL.FTZ R158, R244, R87 ;  /* 0x00000057f49e7220 */ /* 0x000fe20000410000 */
[----:B------:R-:W-:Y:S01]  /*1600*/  FFMA.FTZ R82, R180, R182, R83 ;  /* 0x000000b6b4527223 */ /* 0x000fe20000010053 */
[----:B------:R-:W-:Y:S01]  /*1610*/  FADD.FTZ R87, R155, R86 ;  /* 0x000000569b577221 */ /* 0x000fe20000010000 */
[----:B------:R-:W-:Y:S01]  /*1620*/  MOV R195, R145 ;  /* 0x0000009100c37202 */ /* 0x000fe20000000f00 */
[----:B------:R-:W-:Y:S01]  /*1630*/  FMUL.FTZ R157, R90, UR12 ;  /* 0x0000000c5a9d7c20 */ /* 0x000fe20008410000 */
[----:B------:R-:W-:Y:S01]  /*1640*/  SHF.R.U32.HI R196, RZ, 0x10, R145 ;  /* 0x00000010ffc47819 */ /* 0x000fe20000011691 */
[----:B------:R-:W-:Y:S01]  /*1650*/  FADD.FTZ R145, -R138, R91 ;  /* 0x0000005b8a917221 */ /* 0x000fe20000010100 */
[----:B------:R-:W-:Y:S01]  /*1660*/  SHF.L.U32 R84, R141, 0x10, RZ ;  /* 0x000000108d547819 */ /* 0x000fe200000006ff */
[----:B------:R-:W-:Y:S01]  /*1670*/  FMUL.FTZ R150, R142, UR12 ;  /* 0x0000000c8e967c20 */ /* 0x000fe20008410000 */
[----:B------:R-:W-:Y:S01]  /*1680*/  FFMA.FTZ R83, R181, R183, R82 ;  /* 0x000000b7b5537223 */ /* 0x000fe20000010052 */
[----:B------:R-:W-:Y:S01]  /*1690*/  FADD.FTZ R87, R148, R87 ;  /* 0x0000005794577221 */ /* 0x000fe20000010000 */
[----:B------:R-:W-:Y:S01]  /*16a0*/  FMUL.FTZ R145, R145, UR12 ;  /* 0x0000000c91917c20 */ /* 0x000fe20008410000 */
[-C--:B------:R-:W-:Y:S01]  /*16b0*/  FFMA.FTZ R27, R157, R84.reuse, R27 ;  /* 0x000000549d1b7223 */ /* 0x080fe2000001001b */
[----:B------:R-:W-:Y:S01]  /*16c0*/  FADD.FTZ R166, R84, R166 ;  /* 0x000000a654a67221 */ /* 0x000fe20000010000 */
[----:B------:R-:W-:Y:S01]  /*16d0*/  FMUL.FTZ R159, R243, R84 ;  /* 0x00000054f39f7220 */ /* 0x000fe20000410000 */
[----:B------:R-:W-:Y:S01]  /*16e0*/  FFMA.FTZ R83, R150, R168, R83 ;  /* 0x000000a896537223 */ /* 0x000fe20000010053 */
[----:B------:R-:W-:Y:S01]  /*16f0*/  FADD.FTZ R84, R158, R87 ;  /* 0x000000579e547221 */ /* 0x000fe20000010000 */
[----:B------:R-:W-:Y:S01]  /*1700*/  FADD.FTZ R93, -R138, R93 ;  /* 0x0000005d8a5d7221 */ /* 0x000fe20000010100 */
[-C--:B------:R-:W-:Y:S01]  /*1710*/  FFMA.FTZ R26, R145, R144.reuse, R26 ;  /* 0x00000090911a7223 */ /* 0x080fe2000001001a */
[----:B------:R-:W-:Y:S01]  /*1720*/  FADD.FTZ R167, R144, R167 ;  /* 0x000000a790a77221 */ /* 0x000fe20000010000 */
[----:B------:R-:W-:Y:S01]  /*1730*/  FMUL.FTZ R144, R242, R144 ;  /* 0x00000090f2907220 */ /* 0x000fe20000410000 */
[----:B------:R-:W-:Y:S01]  /*1740*/  FFMA.FTZ R82, R146, R154, R83 ;  /* 0x0000009a92527223 */ /* 0x000fe20000010053 */
[----:B------:R-:W-:Y:S01]  /*1750*/  FADD.FTZ R87, R159, R84 ;  /* 0x000000549f577221 */ /* 0x000fe20000010000 */
[----:B------:R-:W-:Y:S01]  /*1760*/  SHF.L.U32 R141, R126, 0x10, RZ ;  /* 0x000000107e8d7819 */ /* 0x000fe200000006ff */
[C---:B------:R-:W-:Y:S01]  /*1770*/  FADD.FTZ R94, -R138.reuse, R94 ;  /* 0x0000005e8a5e7221 */ /* 0x040fe20000010100 */
[----:B------:R-:W-:Y:S01]  /*1780*/  FMUL.FTZ R142, R93, UR12 ;  /* 0x0000000c5d8e7c20 */ /* 0x000fe20008410000 */
[----:B------:R-:W-:Y:S01]  /*1790*/  SHF.L.U32 R85, R135, 0x10, RZ ;  /* 0x0000001087557819 */ /* 0x000fe200000006ff */
[----:B------:R-:W-:Y:S01]  /*17a0*/  FADD.FTZ R81, -R138, R92 ;  /* 0x0000005c8a517221 */ /* 0x000fe20000010100 */
        /* <DEDUP_REMOVED lines=11> */
[-C--:B------:R-:W-:Y:S01]  /*1860*/  FFMA.FTZ R24, R142, R141.reuse, R24 ;  /* 0x0000008d8e187223 */ /* 0x080fe20000010018 */
[----:B------:R-:W-:Y:S01]  /*1870*/  FADD.FTZ R170, R141, R170 ;  /* 0x000000aa8daa7221 */ /* 0x000fe20000010000 */
[----:B------:R-:W-:Y:S01]  /*1880*/  FMUL.FTZ R141, R240, R141 ;  /* 0x0000008df08d7220 */ /* 0x000fe20000410000 */
[----:B------:R-:W-:Y:S01]  /*1890*/  FFMA.FTZ R82, R162, R164, R83 ;  /* 0x000000a4a2527223 */ /* 0x000fe20000010053 */
[----:B------:R-:W-:Y:S01]  /*18a0*/  FADD.FTZ R84, R135, R84 ;  /* 0x0000005487547221 */ /* 0x000fe20000010000 */
[----:B------:R-:W-:Y:S01]  /*18b0*/  FMUL.FTZ R134, R81, UR12 ;  /* 0x0000000c51867c20 */ /* 0x000fe20008410000 */
[----:B------:R-:W-:Y:S01]  /*18c0*/  SHF.L.U32 R81, R136, 0x10, RZ ;  /* 0x0000001088517819 */ /* 0x000fe200000006ff */
[----:B------:R-:W-:Y:S01]  /*18d0*/  FMUL.FTZ R137, R137, UR12 ;  /* 0x0000000c89897c20 */ /* 0x000fe20008410000 */
[-C--:B------:R-:W-:Y:S01]  /*18e0*/  FFMA.FTZ R23, R139, R138.reuse, R23 ;  /* 0x0000008a8b177223 */ /* 0x080fe20000010017 */
[----:B------:R-:W-:Y:S01]  /*18f0*/  FADD.FTZ R171, R138, R171 ;  /* 0x000000ab8aab7221 */ /* 0x000fe20000010000 */
[----:B------:R-:W-:Y:S01]  /*1900*/  FMUL.FTZ R138, R239, R138 ;  /* 0x0000008aef8a7220 */ /* 0x000fe20000410000 */
[----:B------:R-:W-:Y:S01]  /*1910*/  FFMA.FTZ R82, R147, R155, R82 ;  /* 0x0000009b93527223 */ /* 0x000fe20000010052 */
[----:B------:R-:W-:Y:S01]  /*1920*/  FADD.FTZ R83, R141, R84 ;  /* 0x000000548d537221 */ /* 0x000fe20000010000 */
[----:B------:R-:W-:Y:S01]  /*1930*/  SHF.L.U32 R130, R130, 0x10, RZ ;  /* 0x0000001082827819 */ /* 0x000fe200000006ff */
[-C--:B------:R-:W-:Y:S01]  /*1940*/  FFMA.FTZ R22, R137, R81.reuse, R22 ;  /* 0x0000005189167223 */ /* 0x080fe20000010016 */
[----:B------:R-:W-:Y:S01]  /*1950*/  FADD.FTZ R172, R81, R172 ;  /* 0x000000ac51ac7221 */ /* 0x000fe20000010000 */
[----:B------:R-:W-:Y:S01]  /*1960*/  FMUL.FTZ R136, R238, R81 ;  /* 0x00000051ee887220 */ /* 0x000fe20000410000 */
[----:B------:R-:W-:Y:S01]  /*1970*/  FFMA.FTZ R81, R143, R148, R82 ;  /* 0x000000948f517223 */ /* 0x000fe20000010052 */
[----:B------:R-:W-:Y:S01]  /*1980*/  FADD.FTZ R83, R138, R83 ;  /* 0x000000538a537221 */ /* 0x000fe20000010000 */
[-C--:B------:R-:W-:Y:S01]  /*1990*/  FFMA.FTZ R21, R133, R130.reuse, R21 ;  /* 0x0000008285157223 */ /* 0x080fe20000010015 */
[----:B------:R-:W-:Y:S01]  /*19a0*/  FADD.FTZ R173, R130, R173 ;  /* 0x000000ad82ad7221 */ /* 0x000fe20000010000 */
[----:B------:R-:W-:Y:S01]  /*19b0*/  FMUL.FTZ R130, R237, R130 ;  /* 0x00000082ed827220 */ /* 0x000fe20000410000 */
[----:B------:R-:W-:Y:S01]  /*19c0*/  FFMA.FTZ R82, R156, R158, R81 ;  /* 0x0000009e9c527223 */ /* 0x000fe20000010051 */
[----:B------:R-:W-:Y:S01]  /*19d0*/  FADD.FTZ R83, R136, R83 ;  /* 0x0000005388537221 */ /* 0x000fe20000010000 */
[----:B------:R-:W-:Y:S01]  /*19e0*/  SHF.L.U32 R86, R128, 0x10, RZ ;  /* 0x0000001080567819 */ /* 0x000fe200000006ff */
[----:B------:R-:W-:Y:S01]  /*19f0*/  FMUL.FTZ R128, R236, R85 ;  /* 0x00000055ec807220 */ /* 0x000fe20000410000 */
[----:B------:R-:W-:Y:S01]  /*1a00*/  FFMA.FTZ R82, R157, R159, R82 ;  /* 0x0000009f9d527223 */ /* 0x000fe20000010052 */
[----:B------:R-:W-:Y:S01]  /*1a10*/  FADD.FTZ R83, R130, R83 ;  /* 0x0000005382537221 */ /* 0x000fe20000010000 */
[----:B------:R-:W-:Y:S01]  /*1a20*/  SHF.L.U32 R84, R129, 0x10, RZ ;  /* 0x0000001081547819 */ /* 0x000fe200000006ff */
[----:B------:R-:W-:Y:S01]  /*1a30*/  FMUL.FTZ R106, R235, R86 ;  /* 0x00000056eb6a7220 */ /* 0x000fe20000410000 */
[----:B------:R-:W-:Y:S01]  /*1a40*/  FFMA.FTZ R81, R145, R144, R82 ;  /* 0x0000009091517223 */ /* 0x000fe20000010052 */
[----:B------:R-:W-:Y:S01]  /*1a50*/  FADD.FTZ R83, R83, R128 ;  /* 0x0000008053537221 */ /* 0x000fe20000010000 */
[----:B------:R-:W-:Y:S01]  /*1a60*/  FFMA.FTZ R25, R134, R88, R25 ;  /* 0x0000005886197223 */ /* 0x000fe20000010019 */
[----:B------:R-:W-:Y:S01]  /*1a70*/  FADD.FTZ R169, R88, R169 ;  /* 0x000000a958a97221 */ /* 0x000fe20000010000 */
[----:B------:R-:W-:Y:S01]  /*1a80*/  SHF.L.U32 R204, R204, 0x10, RZ ;  /* 0x00000010cccc7819 */ /* 0x000fe200000006ff */
[----:B------:R-:W-:Y:S01]  /*1a90*/  FFMA.FTZ R81, R134, R135, R81 ;  /* 0x0000008786517223 */ /* 0x000fe20000010051 */
[----:B------:R-:W-:Y:S01]  /*1aa0*/  FADD.FTZ R88, R83, R106 ;  /* 0x0000006a53587221 */ /* 0x000fe20000010000 */
[----:B------:R-:W-:Y:S01]  /*1ab0*/  FMUL.FTZ R129, R234, R84 ;  /* 0x00000054ea817220 */ /* 0x000fe20000410000 */
[----:B------:R-:W-:Y:S01]  /*1ac0*/  FMUL.FTZ R127, R97, UR12 ;  /* 0x0000000c617f7c20 */ /* 0x000fe20008410000 */
[----:B------:R-:W-:Y:S01]  /*1ad0*/  SHF.L.U32 R205, R205, 0x10, RZ ;  /* 0x00000010cdcd7819 */ /* 0x000fe200000006ff */
[----:B------:R-:W-:Y:S01]  /*1ae0*/  FFMA.FTZ R82, R142, R141, R81 ;  /* 0x0000008d8e527223 */ /* 0x000fe20000010051 */
[----:B------:R-:W-:Y:S01]  /*1af0*/  FADD.FTZ R88, R88, R129 ;  /* 0x0000008158587221 */ /* 0x000fe20000010000 */
[----:B------:R-:W-:Y:S01]  /*1b00*/  FMUL.FTZ R97, R233, R204 ;  /* 0x000000cce9617220 */ /* 0x000fe20000410000 */
        /* <DEDUP_REMOVED lines=54> */
[----:B------:R-:W0:Y:S01]  /*1e70*/  SHFL.DOWN PT, R80, R87, 0x4, 0x1f ;  /* 0x08801f0057507f89 */ /* 0x000e2200000e0000 */
[----:B------:R-:W-:Y:S01]  /*1e80*/  FFMA.FTZ R37, R107, R100, R37 ;  /* 0x000000646b257223 */ /* 0x000fe20000010025 */
[----:B------:R-:W-:Y:S01]  /*1e90*/  FADD.FTZ R9, R100, R9 ;  /* 0x0000000964097221 */ /* 0x000fe20000010000 */
[----:B0-----:R-:W-:Y:S02]  /*1ea0*/  FADD.FTZ R100, R87, R80 ;  /* 0x0000005057647221 */ /* 0x001fe40000010000 */
[----:B------:R-:W0:Y:S02]  /*1eb0*/  SHFL.DOWN PT, R80, R89, 0x4, 0x1f ;  /* 0x08801f0059507f89 */ /* 0x000e2400000e0000 */
[----:B0-----:R-:W-:-:S02]  /*1ec0*/  FADD.FTZ R222, R89, R80 ;  /* 0x0000005059de7221 */ /* 0x001fc40000010000 */
[----:B------:R-:W0:Y:S01]  /*1ed0*/  SHFL.DOWN PT, R80, R100, 0x2, 0x1f ;  /* 0x08401f0064507f89 */ /* 0x000e2200000e0000 */
[----:B------:R-:W-:-:S04]  /*1ee0*/  ISETP.NE.U32.AND P0, PT, RZ, UR16, PT ;  /* 0x00000010ff007c0c */ /* 0x000fc8000bf05070 */
[----:B------:R-:W-:Y:S01]  /*1ef0*/  ISETP.NE.AND.EX P0, PT, RZ, UR17, PT, P0 ;  /* 0x00000011ff007c0c */ /* 0x000fe2000bf05300 */
[----:B0-----:R-:W-:Y:S02]  /*1f00*/  FADD.FTZ R100, R100, R80 ;  /* 0x0000005064647221 */ /* 0x001fe40000010000 */
[----:B------:R-:W0:Y:S04]  /*1f10*/  SHFL.DOWN PT, R80, R222, 0x2, 0x1f ;  /* 0x08401f00de507f89 */ /* 0x000e2800000e0000 */
[----:B------:R-:W1:Y:S01]  /*1f20*/  SHFL.DOWN PT, R83, R100, 0x1, 0x1f ;  /* 0x08201f0064537f89 */ /* 0x000e6200000e0000 */
[----:B0-----:R-:W-:Y:S01]  /*1f30*/  FADD.FTZ R222, R222, R80 ;  /* 0x00000050dede7221 */ /* 0x001fe20000010000 */
[----:B-1----:R-:W-:-:S04]  /*1f40*/  FADD.FTZ R80, R100, R83 ;  /* 0x0000005364507221 */ /* 0x002fc80000010000 */
[----:B------:R-:W0:Y:S01]  /*1f50*/  @P0 LDC.64 R82, c[0x0][0x438] ;  /* 0x00010e00ff520b82 */ /* 0x000e220000000a00 */
[----:B------:R-:W1:Y:S01]  /*1f60*/  SHFL.DOWN PT, R81, R222, 0x1, 0x1f ;  /* 0x08201f00de517f89 */ /* 0x000e6200000e0000 */
[----:B0-----:R-:W-:-:S05]  /*1f70*/  @P0 IMAD.WIDE.U32 R82, R110, 0x10, R82 ;  /* 0x000000106e520825 */ /* 0x001fca00078e0052 */
[----:B------:R0:W5:Y:S01]  /*1f80*/  @P0 LDG.E.128 R52, desc[UR14][R82.64] ;  /* 0x0000000e52340981 */ /* 0x000162000c1e1d00 */
[----:B-1----:R-:W-:Y:S01]  /*1f90*/  FADD.FTZ R81, R222, R81 ;  /* 0x00000051de517221 */ /* 0x002fe20000010000 */
[----:B0-----:R-:W0:Y:S04]  /*1fa0*/  @P0 LDC.64 R82, c[0x0][0x438] ;  /* 0x00010e00ff520b82 */ /* 0x001e280000000a00 */
[----:B------:R1:W-:Y:S04]  /*1fb0*/  @!P2 STS.64 [R212], R80 ;  /* 0x00000050d400a388 */ /* 0x0003e80000000a00 */
[----:B-1----:R-:W1:Y:S01]  /*1fc0*/  @P0 LDC.64 R80, c[0x0][0x438] ;  /* 0x00010e00ff500b82 */ /* 0x002e620000000a00 */
[----:B0-----:R-:W-:-:S05]  /*1fd0*/  @P0 IMAD.WIDE.U32 R82, R149, 0x10, R82 ;  /* 0x0000001095520825 */ /* 0x001fca00078e0052 */
[----:B------:R0:W5:Y:S02]  /*1fe0*/  @P0 LDG.E.128 R60, desc[UR14][R82.64] ;  /* 0x0000000e523c0981 */ /* 0x000164000c1e1d00 */
[----:B0-----:R-:W0:Y:S01]  /*1ff0*/  @P0 LDC.64 R82, c[0x0][0x438] ;  /* 0x00010e00ff520b82 */ /* 0x001e220000000a00 */
[----:B-1----:R-:W-:-:S05]  /*2000*/  @P0 IMAD.WIDE.U32 R80, R160, 0x10, R80 ;  /* 0x00000010a0500825 */ /* 0x002fca00078e0050 */
[----:B------:R1:W5:Y:S01]  /*2010*/  @P0 LDG.E.128 R56, desc[UR14][R80.64] ;  /* 0x0000000e50380981 */ /* 0x000362000c1e1d00 */
[----:B------:R-:W-:Y:S01]  /*2020*/  PLOP3.LUT P2, PT, PT, PT, UP0, 0x80, 0x8 ;  /* 0x000000000008781c */ /* 0x000fe20003f4f008 */
[----:B-1----:R-:W1:Y:S01]  /*2030*/  @P0 LDC.64 R80, c[0x0][0x438] ;  /* 0x00010e00ff500b82 */ /* 0x002e620000000a00 */
[----:B------:R-:W-:Y:S01]  /*2040*/  @UP0 UIMAD.WIDE UR4, UR6, 0x2, UR4 ;  /* 0x00000002060408a5 */ /* 0x000fe2000f8e0204 */
[----:B0-----:R-:W-:-:S05]  /*2050*/  @P0 IMAD.WIDE.U32 R82, R131, 0x10, R82 ;  /* 0x0000001083520825 */ /* 0x001fca00078e0052 */
[----:B------:R0:W5:Y:S02]  /*2060*/  @P0 LDG.E.128 R68, desc[UR14][R82.64] ;  /* 0x0000000e52440981 */ /* 0x000164000c1e1d00 */
[----:B0-----:R-:W-:Y:S02]  /*2070*/  MOV R82, UR4 ;  /* 0x0000000400527c02 */ /* 0x001fe40008000f00 */
[----:B------:R-:W-:Y:S01]  /*2080*/  MOV R83, UR5 ;  /* 0x0000000500537c02 */ /* 0x000fe20008000f00 */
[----:B-1----:R-:W-:-:S04]  /*2090*/  @P0 IMAD.WIDE.U32 R80, R140, 0x10, R80 ;  /* 0x000000108c500825 */ /* 0x002fc800078e0050 */
[----:B------:R-:W2:Y:S04]  /*20a0*/  @P2 LDG.E.U16 R222, desc[UR14][R82.64] ;  /* 0x0000000e52de2981 */ /* 0x000ea8000c1e1500 */
[----:B------:R0:W5:Y:S01]  /*20b0*/  @P0 LDG.E.128 R64, desc[UR14][R80.64] ;  /* 0x0000000e50400981 */ /* 0x000162000c1e1d00 */
[----:B------:R-:W-:Y:S01]  /*20c0*/  FFMA.FTZ R19, R126, R86, R19 ;  /* 0x000000567e137223 */ /* 0x000fe20000010013 */
[----:B------:R-:W-:Y:S02]  /*20d0*/  FADD.FTZ R175, R86, R175 ;  /* 0x000000af56af7221 */ /* 0x000fe40000010000 */
[----:B------:R-:W1:Y:S08]  /*20e0*/  LDC.64 R86, c[0x0][0x3b0] ;  /* 0x0000ec00ff567b82 */ /* 0x000e700000000a00 */
[----:B0-----:R-:W0:Y:S02]  /*20f0*/  @P0 LDC.64 R80, c[0x0][0x438] ;  /* 0x00010e00ff500b82 */ /* 0x001e240000000a00 */
[----:B0-----:R-:W-:-:S05]  /*2100*/  @P0 IMAD.WIDE.U32 R80, R109, 0x10, R80 ;  /* 0x000000106d500825 */ /* 0x001fca00078e0050 */
[----:B------:R1:W5:Y:S02]  /*2110*/  @P0 LDG.E.128 R72, desc[UR14][R80.64] ;  /* 0x0000000e50480981 */ /* 0x000364000c1e1d00 */
[----:B-1----:R-:W-:-:S05]  /*2120*/  IMAD.WIDE.U32 R80, R160, 0x4, R86 ;  /* 0x00000004a0507825 */ /* 0x002fca00078e0056 */
[----:B------:R0:W5:Y:S02]  /*2130*/  LDG.E R160, desc[UR14][R80.64] ;  /* 0x0000000e50a07981 */ /* 0x000164000c1e1900 */
[----:B0-----:R-:W-:-:S05]  /*2140*/  IMAD.WIDE.U32 R80, R140, 0x4, R86 ;  /* 0x000000048c507825 */ /* 0x001fca00078e0056 */
[----:B------:R0:W5:Y:S02]  /*2150*/  LDG.E R140, desc[UR14][R80.64] ;  /* 0x0000000e508c7981 */ /* 0x000164000c1e1900 */
[----:B0-----:R-:W-:-:S05]  /*2160*/  IMAD.WIDE.U32 R80, R131, 0x4, R86 ;  /* 0x0000000483507825 */ /* 0x001fca00078e0056 */
[----:B------:R0:W5:Y:S02]  /*2170*/  LDG.E R131, desc[UR14][R80.64] ;  /* 0x0000000e50837981 */ /* 0x000164000c1e1900 */
[----:B0-----:R-:W-:-:S05]  /*2180*/  IMAD.WIDE.U32 R80, R108, 0x4, R86 ;  /* 0x000000046c507825 */ /* 0x001fca00078e0056 */
[----:B------:R0:W5:Y:S02]  /*2190*/  LDG.E R89, desc[UR14][R80.64] ;  /* 0x0000000e50597981 */ /* 0x000164000c1e1900 */
[----:B0-----:R-:W0:Y:S01]  /*21a0*/  @P0 LDC.64 R80, c[0x0][0x438] ;  /* 0x00010e00ff500b82 */ /* 0x001e220000000a00 */
[----:B------:R-:W-:-:S05]  /*21b0*/  IMAD.WIDE.U32 R82, R149, 0x4, R86 ;  /* 0x0000000495527825 */ /* 0x000fca00078e0056 */
[----:B------:R1:W5:Y:S02]  /*21c0*/  LDG.E R149, desc[UR14][R82.64] ;  /* 0x0000000e52957981 */ /* 0x000364000c1e1900 */
[----:B-1----:R-:W-:-:S05]  /*21d0*/  IMAD.WIDE.U32 R82, R110, 0x4, R86 ;  /* 0x000000046e527825 */ /* 0x002fca00078e0056 */
[----:B------:R1:W5:Y:S01]  /*21e0*/  LDG.E R212, desc[UR14][R82.64] ;  /* 0x0000000e52d47981 */ /* 0x000362000c1e1900 */
[----:B0-----:R-:W-:-:S05]  /*21f0*/  @P0 IMAD.WIDE.U32 R80, R108, 0x10, R80 ;  /* 0x000000106c500825 */ /* 0x001fca00078e0050 */
[----:B------:R-:W5:Y:S01]  /*2200*/  @P0 LDG.E.128 R76, desc[UR14][R80.64] ;  /* 0x0000000e504c0981 */ /* 0x000f62000c1e1d00 */
[----:B-1----:R-:W-:-:S05]  /*2210*/  IMAD.WIDE.U32 R82, R109, 0x4, R86 ;  /* 0x000000046d527825 */ /* 0x002fca00078e0056 */
[----:B------:R0:W5:Y:S01]  /*2220*/  LDG.E R100, desc[UR14][R82.64] ;  /* 0x0000000e52647981 */ /* 0x000162000c1e1900 */
[----:B------:R-:W-:Y:S01]  /*2230*/  @!P1 IADD3 R152, PT, PT, R132, 0x7000, RZ ;  /* 0x0000700084989810 */ /* 0x000fe20007ffe0ff */
[----:B------:R-:W-:Y:S01]  /*2240*/  FFMA.FTZ R20, R127, R85, R20 ;  /* 0x000000557f147223 */ /* 0x000fe20000010014 */
[----:B------:R-:W-:Y:S01]  /*2250*/  FADD.FTZ R174, R85, R174 ;  /* 0x000000ae55ae7221 */ /* 0x000fe20000010000 */
[----:B------:R-:W-:Y:S01]  /*2260*/  FFMA.FTZ R18, R111, R84, R18 ;  /* 0x000000546f127223 */ /* 0x000fe20000010012 */
[----:B------:R-:W-:Y:S01]  /*2270*/  FADD.FTZ R176, R84, R176 ;  /* 0x000000b054b07221 */ /* 0x000fe20000010000 */
[----:B------:R-:W-:Y:S06]  /*2280*/  BAR.SYNC.DEFER_BLOCKING 0x0 ;  /* 0x0000000000007b1d */ /* 0x000fec0000010000 */
[----:B------:R-:W1:Y:S01]  /*2290*/  LDS.128 R84, [R152] ;  /* 0x0000000098547984 */ /* 0x000e620000000c00 */
[----:B0-----:R-:W-:-:S02]  /*22a0*/  IADD3 R82, PT, PT, R132, 0x7050, RZ ;  /* 0x0000705084527810 */ /* 0x001fc40007ffe0ff */
[----:B------:R-:W-:Y:S01]  /*22b0*/  @!P1 IADD3 R82, PT, PT, R132, 0x7010, RZ ;  /* 0x0000701084529810 */ /* 0x000fe20007ffe0ff */
[----:B------:R-:W-:Y:S01]  /*22c0*/  FFMA.FTZ R17, R99, R204, R17 ;  /* 0x000000cc63117223 */ /* 0x000fe20000010011 */
[----:B------:R-:W-:Y:S01]  /*22d0*/  FADD.FTZ R177, R204, R177 ;  /* 0x000000b1ccb17221 */ /* 0x000fe20000010000 */
[----:B-1----:R-:W-:-:S04]  /*22e0*/  FADD.FTZ R80, RZ, R85 ;  /* 0x00000055ff507221 */ /* 0x002fc80000010000 */
[----:B------:R-:W-:Y:S02]  /*22f0*/  FADD.FTZ R204, R87, R80 ;  /* 0x0000005057cc7221 */ /* 0x000fe40000010000 */
[----:B------:R-:W0:Y:S01]  /*2300*/  LDS.128 R80, [R82] ;  /* 0x0000000052507984 */ /* 0x000e220000000c00 */
[----:B------:R-:W-:Y:S01]  /*2310*/  FADD.FTZ R85, RZ, R84 ;  /* 0x00000054ff557221 */ /* 0x000fe20000010000 */
[C---:B------:R-:W-:Y:S02]  /*2320*/  IADD3 R84, PT, PT, R132.reuse, 0x7060, RZ ;  /* 0x0000706084547810 */ /* 0x040fe40007ffe0ff */
[----:B------:R-:W-:Y:S01]  /*2330*/  @!P1 IADD3 R84, PT, PT, R132, 0x7020, RZ ;  /* 0x0000702084549810 */ /* 0x000fe20007ffe0ff */
[----:B------:R-:W-:Y:S01]  /*2340*/  FADD.FTZ R85, R86, R85 ;  /* 0x0000005556557221 */ /* 0x000fe20000010000 */
[----:B0-----:R-:W-:-:S03]  /*2350*/  FADD.FTZ R204, R204, R81 ;  /* 0x00000051cccc7221 */ /* 0x001fc60000010000 */
[----:B------:R-:W-:Y:S02]  /*2360*/  FADD.FTZ R81, R85, R80 ;  /* 0x0000005055517221 */ /* 0x000fe40000010000 */
[----:B------:R-:W0:Y:S01]  /*2370*/  LDS.128 R84, [R84] ;  /* 0x0000000054547984 */ /* 0x000e220000000c00 */
[C---:B------:R-:W-:Y:S01]  /*2380*/  IADD3 R80, PT, PT, R132.reuse, 0x7070, RZ ;  /* 0x0000707084507810 */ /* 0x040fe20007ffe0ff */
[----:B------:R-:W-:Y:S01]  /*2390*/  FADD.FTZ R204, R83, R204 ;  /* 0x000000cc53cc7221 */ /* 0x000fe20000010000 */
[----:B------:R-:W-:-:S03]  /*23a0*/  @!P1 IADD3 R80, PT, PT, R132, 0x7030, RZ ;  /* 0x0000703084509810 */ /* 0x000fc60007ffe0ff */
[----:B0-----:R-:W-:Y:S01]  /*23b0*/  FADD.FTZ R204, R204, R85 ;  /* 0x00000055cccc7221 */ /* 0x001fe20000010000 */
[----:B------:R-:W-:Y:S02]  /*23c0*/  FADD.FTZ R85, R82, R81 ;  /* 0x0000005152557221 */ /* 0x000fe40000010000 */
[----:B------:R-:W0:Y:S01]  /*23d0*/  LDS.128 R80, [R80] ;  /* 0x0000000050507984 */ /* 0x000e220000000c00 */
[----:B------:R-:W-:Y:S01]  /*23e0*/  FADD.FTZ R204, R87, R204 ;  /* 0x000000cc57cc7221 */ /* 0x000fe20000010000 */
[----:B------:R-:W-:Y:S01]  /*23f0*/  FADD.FTZ R85, R85, R84 ;  /* 0x0000005455557221 */ /* 0x000fe20000010000 */
[----:B------:R-:W-:-:S03]  /*2400*/  UISETP.NE.U32.AND UP1, UPT, UR16, URZ, UPT ;  /* 0x000000ff1000728c */ /* 0x000fc6000bf25070 */
[----:B------:R-:W-:Y:S01]  /*2410*/  FADD.FTZ R85, R86, R85 ;  /* 0x0000005556557221 */ /* 0x000fe20000010000 */
[----:B------:R-:W-:Y:S01]  /*2420*/  UISETP.NE.AND.EX UP1, UPT, UR17, URZ, UPT, UP1 ;  /* 0x000000ff1100728c */ /* 0x000fe2000bf25310 */
[----:B--2---:R-:W-:Y:S01]  /*2430*/  @P2 R2UR UR5, R222 ;  /* 0x00000000de0522ca */ /* 0x004fe200000e0000 */
        /* <DEDUP_REMOVED lines=10> */
[----:B0-----:R-:W-:-:S04]  /*24e0*/  FADD.FTZ R204, R204, R81 ;  /* 0x00000051cccc7221 */ /* 0x001fc80000010000 */
[----:B------:R-:W-:Y:S01]  /*24f0*/  FADD.FTZ R83, R83, R204 ;  /* 0x000000cc53537221 */ /* 0x000fe20000010000 */
[----:B------:R-:W-:-:S03]  /*2500*/  FADD.FTZ R85, R85, R80 ;  /* 0x0000005055557221 */ /* 0x000fc60000010000 */
[----:B------:R-:W-:Y:S01]  /*2510*/  FMUL.FTZ R83, R83, UR19 ;  /* 0x0000001353537c20 */ /* 0x000fe20008410000 */
[----:B------:R-:W-:-:S04]  /*2520*/  FADD.FTZ R82, R82, R85 ;  /* 0x0000005552527221 */ /* 0x000fc80000010000 */
[----:B------:R-:W-:Y:S01]  /*2530*/  R2UR UR13, R83 ;  /* 0x00000000530d72ca */ /* 0x000fe200000e0000 */
[----:B------:R-:W-:Y:S01]  /*2540*/  FMUL.FTZ R82, R82, UR19 ;  /* 0x0000001352527c20 */ /* 0x000fe20008410000 */
        /* <DEDUP_REMOVED lines=11> */
[----:B------:R-:W0:Y:S01]  /*2600*/  LDC.64 R194, c[0x0][0x390] ;  /* 0x0000e400ffc27b82 */ /* 0x000e220000000a00 */
[C---:B-----5:R-:W-:Y:S02]  /*2610*/  LOP3.LUT P3, RZ, R212.reuse, 0xff00, RZ, 0xc0, !PT ;  /* 0x0000ff00d4ff7812 */ /* 0x060fe4000786c0ff */
[----:B------:R-:W-:Y:S01]  /*2620*/  LOP3.LUT P4, RZ, R212, 0xff0000, RZ, 0xc0, !PT ;  /* 0x00ff0000d4ff7812 */ /* 0x000fe2000788c0ff */
[--C-:B------:R-:W-:Y:S01]  /*2630*/  FFMA.FTZ R81, R180, UR13, R132.reuse ;  /* 0x0000000db4517c23 */ /* 0x100fe20008010084 */
[----:B------:R-:W-:Y:S01]  /*2640*/  FFMA.FTZ R80, R181, UR13, R132 ;  /* 0x0000000db5507c23 */ /* 0x000fe20008010084 */
[C---:B------:R-:W-:Y:S02]  /*2650*/  ISETP.GE.U32.AND P0, PT, R212.reuse, 0x1000000, PT ;  /* 0x01000000d400780c */ /* 0x040fe40003f06070 */
[----:B------:R-:W-:Y:S01]  /*2660*/  LOP3.LUT P2, RZ, R212, 0xff, RZ, 0xc0, !PT ;  /* 0x000000ffd4ff7812 */ /* 0x000fe2000784c0ff */
[----:B------:R-:W1:Y:S08]  /*2670*/  LDC.64 R204, c[0x0][0x468] ;  /* 0x00011a00ffcc7b82 */ /* 0x000e700000000a00 */
[----:B------:R-:W2:Y:S01]  /*2680*/  @P3 LDC R83, c[0x0][0x408] ;  /* 0x00010200ff533b82 */ /* 0x000ea20000000800 */
[----:B0-----:R-:W-:-:S07]  /*2690*/  IMAD.WIDE.U32 R152, R110, 0x8, R194 ;  /* 0x000000086e987825 */ /* 0x001fce00078e00c2 */
[----:B------:R-:W0:Y:S01]  /*26a0*/  @P4 LDC R84, c[0x0][0x408] ;  /* 0x00010200ff544b82 */ /* 0x000e220000000800 */
[----:B------:R-:W3:Y:S01]  /*26b0*/  LDG.E.64 R152, desc[UR14][R152.64] ;  /* 0x0000000e98987981 */ /* 0x000ee2000c1e1b00 */
[----:B------:R-:W-:Y:S01]  /*26c0*/  FADD.FTZ R81, R182, -R81 ;  /* 0x80000051b6517221 */ /* 0x000fe20000010000 */
[----:B------:R-:W-:-:S05]  /*26d0*/  FADD.FTZ R86, R183, -R80 ;  /* 0x80000050b7567221 */ /* 0x000fca0000010000 */
[----:B------:R-:W4:Y:S01]  /*26e0*/  @P0 LDC R180, c[0x0][0x408] ;  /* 0x00010200ffb40b82 */ /* 0x000f220000000800 */
[----:B------:R-:W-:Y:S01]  /*26f0*/  IADD3 R182, PT, PT, R110, 0x100, RZ ;  /* 0x000001006eb67810 */ /* 0x000fe20007ffe0ff */
[----:B------:R-:W-:Y:S01]  /*2700*/  FMUL.FTZ R85, R81, UR12 ;  /* 0x0000000c51557c20 */ /* 0x000fe20008410000 */
[----:B------:R-:W-:Y:S01]  /*2710*/  @P3 SHF.L.U32 R81, R50, 0x10, RZ ;  /* 0x0000001032513819 */ /* 0x000fe200000006ff */
[----:B------:R-:W-:Y:S02]  /*2720*/  FMUL.FTZ R86, R86, UR12 ;  /* 0x0000000c56567c20 */ /* 0x000fe40008410000 */
[----:B------:R-:W-:Y:S02]  /*2730*/  @P3 FMUL.FTZ R80, R85, UR4 ;  /* 0x0000000455503c20 */ /* 0x000fe40008410000 */
[----:B------:R-:W1:Y:S02]  /*2740*/  @P4 LDC R183, c[0x0][0x408] ;  /* 0x00010200ffb74b82 */ /* 0x000e640000000800 */
[----:B--2---:R-:W-:Y:S01]  /*2750*/  @P3 FMUL.FTZ R82, R80, R83 ;  /* 0x0000005350523220 */ /* 0x004fe20000410000 */
[----:B------:R-:W-:-:S03]  /*2760*/  HFMA2 R80, -RZ, RZ, 0, 0 ;  /* 0x00000000ff507431 */ /* 0x000fc600000001ff */
[----:B------:R-:W-:Y:S01]  /*2770*/  @P3 FMUL.FTZ R80, R82, R81 ;  /* 0x0000005152503220 */ /* 0x000fe20000410000 */
[----:B------:R-:W-:Y:S01]  /*2780*/  @P4 FMUL.FTZ R81, R86, UR4 ;  /* 0x0000000456514c20 */ /* 0x000fe20008410000 */
[----:B------:R-:W-:-:S03]  /*2790*/  MOV R82, RZ ;  /* 0x000000ff00527202 */ /* 0x000fc60000000f00 */
[----:B0-----:R-:W-:Y:S01]  /*27a0*/  @P4 FMUL.FTZ R84, R81, R84 ;  /* 0x0000005451544220 */ /* 0x001fe20000410000 */
[----:B------:R-:W-:Y:S01]  /*27b0*/  @P4 SHF.L.U32 R81, R113, 0x10, RZ ;  /* 0x0000001071514819 */ /* 0x000fe200000006ff */
[----:B------:R-:W0:Y:S04]  /*27c0*/  F2F.BF16.F32 R80, R80 ;  /* 0x0000005000507304 */ /* 0x000e280000202000 */
[----:B------:R-:W-:Y:S01]  /*27d0*/  @P4 FMUL.FTZ R82, R84, R81 ;  /* 0x0000005154524220 */ /* 0x000fe20000410000 */
[--C-:B------:R-:W-:Y:S01]  /*27e0*/  FFMA.FTZ R81, R150, UR13, R132.reuse ;  /* 0x0000000d96517c23 */ /* 0x100fe20008010084 */
[----:B------:R-:W-:Y:S01]  /*27f0*/  FFMA.FTZ R84, R107, UR13, R132 ;  /* 0x0000000d6b547c23 */ /* 0x000fe20008010084 */
[----:B------:R-:W-:Y:S01]  /*2800*/  HFMA2 R150, -RZ, RZ, 0, 0 ;  /* 0x00000000ff967431 */ /* 0x000fe200000001ff */
[----:B------:R-:W-:Y:S01]  /*2810*/  MOV R107, RZ ;  /* 0x000000ff006b7202 */ /* 0x000fe20000000f00 */
[----:B------:R-:W-:Y:S01]  /*2820*/  FADD.FTZ R81, R168, -R81 ;  /* 0x80000051a8517221 */ /* 0x000fe20000010000 */
[----:B------:R-:W-:Y:S01]  /*2830*/  FADD.FTZ R84, R151, -R84 ;  /* 0x8000005497547221 */ /* 0x000fe20000010000 */
[----:B------:R-:W2:Y:S01]  /*2840*/  @P2 LDC R168, c[0x0][0x408] ;  /* 0x00010200ffa82b82 */ /* 0x000ea20000000800 */
[----:B------:R-:W-:Y:S01]  /*2850*/  F2F.BF16.F32 R82, R82 ;  /* 0x0000005200527304 */ /* 0x000fe20000202000 */
[----:B------:R-:W-:Y:S01]  /*2860*/  FMUL.FTZ R87, R81, UR12 ;  /* 0x0000000c51577c20 */ /* 0x000fe20008410000 */
[----:B------:R-:W-:-:S03]  /*2870*/  FMUL.FTZ R84, R84, UR12 ;  /* 0x0000000c54547c20 */ /* 0x000fc60008410000 */
[----:B------:R-:W-:-:S04]  /*2880*/  @P0 FMUL.FTZ R81, R87, UR4 ;  /* 0x0000000457510c20 */ /* 0x000fc80008410000 */
[----:B----4-:R-:W-:Y:S01]  /*2890*/  @P0 FMUL.FTZ R180, R81, R180 ;  /* 0x000000b451b40220 */ /* 0x010fe20000410000 */
[----:B------:R-:W-:-:S05]  /*28a0*/  @P0 SHF.L.U32 R81, R51, 0x10, RZ ;  /* 0x0000001033510819 */ /* 0x000fca00000006ff */
[----:B------:R-:W-:Y:S01]  /*28b0*/  @P0 FMUL.FTZ R150, R180, R81 ;  /* 0x00000051b4960220 */ /* 0x000fe20000410000 */
[----:B------:R-:W-:Y:S01]  /*28c0*/  @P2 FMUL.FTZ R81, R84, UR4 ;  /* 0x0000000454512c20 */ /* 0x000fe20008410000 */
[----:B------:R-:W4:Y:S04]  /*28d0*/  LDC.64 R180, c[0x0][0x478] ;  /* 0x00011e00ffb47b82 */ /* 0x000f280000000a00 */
[----:B------:R-:W1:Y:S01]  /*28e0*/  F2F.BF16.F32 R150, R150 ;  /* 0x0000009600967304 */ /* 0x000e620000202000 */
[----:B--2---:R-:W-:Y:S01]  /*28f0*/  @P2 FMUL.FTZ R168, R81, R168 ;  /* 0x000000a851a82220 */ /* 0x004fe20000410000 */
[----:B------:R-:W-:-:S05]  /*2900*/  @P2 SHF.L.U32 R81, R112, 0x10, RZ ;  /* 0x0000001070512819 */ /* 0x000fca00000006ff */
[----:B------:R-:W-:Y:S01]  /*2910*/  @P2 FMUL.FTZ R107, R168, R81 ;  /* 0x00000051a86b2220 */ /* 0x000fe20000410000 */
[----:B0-----:R-:W-:Y:S01]  /*2920*/  IMAD.WIDE.U32 R80, R80, 0x10000, RZ ;  /* 0x0001000050507825 */ /* 0x001fe200078e00ff */
[----:B------:R-:W0:Y:S04]  /*2930*/  @P3 LDC R168, c[0x0][0x408] ;  /* 0x00010200ffa83b82 */ /* 0x000e280000000800 */
[----:B------:R-:W2:Y:S01]  /*2940*/  F2F.BF16.F32 R107, R107 ;  /* 0x0000006b006b7304 */ /* 0x000ea20000202000 */
[----:B-1----:R-:W-:Y:S01]  /*2950*/  SHF.L.U32 R83, R150, 0x10, RZ ;  /* 0x0000001096537819 */ /* 0x002fe200000006ff */
[----:B------:R-:W-:-:S03]  /*2960*/  IMAD.WIDE.U32 R150, R182, 0x8, R194 ;  /* 0x00000008b6967825 */ /* 0x000fc600078e00c2 */
[----:B------:R-:W-:Y:S01]  /*2970*/  LOP3.LUT R81, R81, R83, R82, 0xfe, !PT ;  /* 0x0000005351517212 */ /* 0x000fe200078efe52 */
[----:B----4-:R-:W-:-:S05]  /*2980*/  IMAD.WIDE.U32 R82, R110, 0x10, R180 ;  /* 0x000000106e527825 */ /* 0x010fca00078e00b4 */
[----:B------:R1:W-:Y:S01]  /*2990*/  STG.E.128 desc[UR14][R82.64], R84 ;  /* 0x0000005452007986 */ /* 0x0003e2000c101d0e */
[----:B--2---:R-:W-:Y:S01]  /*29a0*/  LOP3.LUT R80, R80, R107, RZ, 0xfc, !PT ;  /* 0x0000006b50507212 */ /* 0x004fe200078efcff */
[----:B------:R-:W-:Y:S01]  /*29b0*/  @P3 FMUL.FTZ R107, R85, UR4 ;  /* 0x00000004556b3c20 */ /* 0x000fe20008410000 */
[----:B-1----:R-:W-:-:S05]  /*29c0*/  IMAD.WIDE.U32 R82, R110, 0x8, R204 ;  /* 0x000000086e527825 */ /* 0x002fca00078e00cc */
[----:B------:R1:W-:Y:S04]  /*29d0*/  STG.E.64 desc[UR14][R82.64], R80 ;  /* 0x0000005052007986 */ /* 0x0003e8000c101b0e */
[----:B------:R-:W2:Y:S01]  /*29e0*/  LDG.E.64 R150, desc[UR14][R150.64] ;  /* 0x0000000e96967981 */ /* 0x000ea2000c1e1b00 */
[----:B0-----:R-:W-:Y:S01]  /*29f0*/  @P3 FMUL.FTZ R168, R107, R168 ;  /* 0x000000a86ba83220 */ /* 0x001fe20000410000 */
[----:B------:R-:W-:Y:S01]  /*2a00*/  LOP3.LUT P5, RZ, R160, 0xff0000, RZ, 0xc0, !PT ;  /* 0x00ff0000a0ff7812 */ /* 0x000fe200078ac0ff */
[----:B------:R-:W-:Y:S01]  /*2a10*/  @P4 FMUL.FTZ R86, R86, UR4 ;  /* 0x0000000456564c20 */ /* 0x000fe20008410000 */
[----:B------:R-:W-:-:S03]  /*2a20*/  ISETP.GE.U32.AND P6, PT, R160, 0x1000000, PT ;  /* 0x01000000a000780c */ /* 0x000fc60003fc6070 */
[----:B-1----:R-:W-:Y:S01]  /*2a30*/  @P4 FMUL.FTZ R81, R86, R183 ;  /* 0x000000b756514220 */ /* 0x002fe20000410000 */
[----:B------:R-:W-:Y:S01]  /*2a40*/  HFMA2 R86, -RZ, RZ, 0, 0 ;  /* 0x00000000ff567431 */ /* 0x000fe200000001ff */
[----:B---3--:R-:W-:Y:S02]  /*2a50*/  @P3 SHF.R.U64 R107, R152, 0x10, R153 ;  /* 0x00000010986b3819 */ /* 0x008fe40000001299 */
[----:B------:R-:W-:Y:S02]  /*2a60*/  @P4 MOV R80, R153 ;  /* 0x0000009900504202 */ /* 0x000fe40000000f00 */
[----:B------:R-:W-:Y:S01]  /*2a70*/  @P3 SHF.L.U32 R85, R107, 0x10, RZ ;  /* 0x000000106b553819 */ /* 0x000fe200000006ff */
[----:B------:R-:W-:Y:S01]  /*2a80*/  HFMA2 R107, -RZ, RZ, 0, 0 ;  /* 0x00000000ff6b7431 */ /* 0x000fe200000001ff */
[----:B------:R-:W-:-:S03]  /*2a90*/  @P4 SHF.L.U32 R80, R80, 0x10, RZ ;  /* 0x0000001050504819 */ /* 0x000fc600000006ff */
[----:B------:R-:W-:Y:S01]  /*2aa0*/  @P3 FMUL.FTZ R107, R85, R168 ;  /* 0x000000a8556b3220 */ /* 0x000fe20000410000 */
[----:B------:R-:W-:Y:S01]  /*2ab0*/  LOP3.LUT P3, RZ, R160, 0xff00, RZ, 0xc0, !PT ;  /* 0x0000ff00a0ff7812 */ /* 0x000fe2000786c0ff */
[----:B------:R-:W-:Y:S02]  /*2ac0*/  HFMA2 R168, -RZ, RZ, 0, 0 ;  /* 0x00000000ffa87431 */ /* 0x000fe400000001ff */
[----:B------:R-:W-:Y:S01]  /*2ad0*/  @P4 FMUL.FTZ R168, R80, R81 ;  /* 0x0000005150a84220 */ /* 0x000fe20000410000 */
[--C-:B------:R-:W-:Y:S01]  /*2ae0*/  FFMA.FTZ R80, R161, UR13, R132.reuse ;  /* 0x0000000da1507c23 */ /* 0x100fe20008010084 */
[----:B------:R-:W-:Y:S01]  /*2af0*/  FFMA.FTZ R81, R162, UR13, R132 ;  /* 0x0000000da2517c23 */ /* 0x000fe20008010084 */
[----:B------:R-:W0:Y:S01]  /*2b00*/  @P5 LDC R161, c[0x0][0x408] ;  /* 0x00010200ffa15b82 */ /* 0x000e220000000800 */
[----:B------:R-:W-:Y:S01]  /*2b10*/  MOV R85, RZ ;  /* 0x000000ff00557202 */ /* 0x000fe20000000f00 */
[----:B------:R-:W-:Y:S01]  /*2b20*/  FADD.FTZ R80, R163, -R80 ;  /* 0x80000050a3507221 */ /* 0x000fe20000010000 */
[----:B------:R-:W-:Y:S01]  /*2b30*/  FADD.FTZ R82, R164, -R81 ;  /* 0x80000051a4527221 */ /* 0x000fe20000010000 */
[----:B------:R-:W-:-:S02]  /*2b40*/  LOP3.LUT P4, RZ, R160, 0xff, RZ, 0xc0, !PT ;  /* 0x000000ffa0ff7812 */ /* 0x000fc4000788c0ff */
[----:B------:R-:W-:Y:S01]  /*2b50*/  FMUL.FTZ R81, R80, UR12 ;  /* 0x0000000c50517c20 */ /* 0x000fe20008410000 */
[----:B------:R-:W-:Y:S01]  /*2b60*/  FMUL.FTZ R82, R82, UR12 ;  /* 0x0000000c52527c20 */ /* 0x000fe20008410000 */
[----:B------:R-:W1:Y:S02]  /*2b70*/  @P3 LDC R83, c[0x0][0x408] ;  /* 0x00010200ff533b82 */ /* 0x000e640000000800 */
[----:B------:R-:W-:-:S04]  /*2b80*/  @P3 FMUL.FTZ R80, R81, UR4 ;  /* 0x0000000451503c20 */ /* 0x000fc80008410000 */
[----:B-1----:R-:W-:Y:S01]  /*2b90*/  @P3 FMUL.FTZ R83, R80, R83 ;  /* 0x0000005350533220 */ /* 0x002fe20000410000 */
[----:B------:R-:W-:-:S05]  /*2ba0*/  @P3 SHF.L.U32 R80, R48, 0x10, RZ ;  /* 0x0000001030503819 */ /* 0x000fca00000006ff */
[----:B------:R-:W-:Y:S01]  /*2bb0*/  @P3 FMUL.FTZ R85, R83, R80 ;  /* 0x0000005053553220 */ /* 0x000fe20000410000 */
[----:B------:R-:W-:Y:S01]  /*2bc0*/  @P5 FMUL.FTZ R80, R82, UR4 ;  /* 0x0000000452505c20 */ /* 0x000fe20008410000 */
[----:B------:R-:W-:-:S03]  /*2bd0*/  FFMA.FTZ R83, R146, UR13, R132 ;  /* 0x0000000d92537c23 */ /* 0x000fc60008010084 */
[----:B0-----:R-:W-:Y:S01]  /*2be0*/  @P5 FMUL.FTZ R161, R80, R161 ;  /* 0x000000a150a15220 */ /* 0x001fe20000410000 */
[----:B------:R-:W-:Y:S01]  /*2bf0*/  @P5 SHF.L.U32 R80, R115, 0x10, RZ ;  /* 0x0000001073505819 */ /* 0x000fe200000006ff */
[----:B------:R-:W-:Y:S01]  /*2c00*/  FADD.FTZ R154, R154, -R83 ;  /* 0x800000539a9a7221 */ /* 0x000fe20000010000 */
[----:B------:R-:W0:Y:S03]  /*2c10*/  F2F.BF16.F32 R85, R85 ;  /* 0x0000005500557304 */ /* 0x000e260000202000 */
[----:B------:R-:W-:Y:S01]  /*2c20*/  @P5 FMUL.FTZ R86, R161, R80 ;  /* 0x00000050a1565220 */ /* 0x000fe20000410000 */
[----:B------:R-:W-:Y:S01]  /*2c30*/  FFMA.FTZ R80, R147, UR13, R132 ;  /* 0x0000000d93507c23 */ /* 0x000fe20008010084 */
[----:B------:R-:W1:Y:S03]  /*2c40*/  @P6 LDC R161, c[0x0][0x408] ;  /* 0x00010200ffa16b82 */ /* 0x000e660000000800 */
[----:B------:R-:W-:Y:S01]  /*2c50*/  FADD.FTZ R80, R155, -R80 ;  /* 0x800000509b507221 */ /* 0x000fe20000010000 */
[----:B------:R-:W-:Y:S03]  /*2c60*/  F2F.BF16.F32 R86, R86 ;  /* 0x0000005600567304 */ /* 0x000fe60000202000 */
[----:B------:R-:W-:Y:S01]  /*2c70*/  FMUL.FTZ R83, R80, UR12 ;  /* 0x0000000c50537c20 */ /* 0x000fe20008410000 */
[----:B------:R-:W3:Y:S03]  /*2c80*/  @P4 LDC R147, c[0x0][0x408] ;  /* 0x00010200ff934b82 */ /* 0x000ee60000000800 */
[----:B------:R-:W-:-:S04]  /*2c90*/  @P6 FMUL.FTZ R80, R83, UR4 ;  /* 0x0000000453506c20 */ /* 0x000fc80008410000 */
[----:B-1----:R-:W-:Y:S01]  /*2ca0*/  @P6 FMUL.FTZ R155, R80, R161 ;  /* 0x000000a1509b6220 */ /* 0x002fe20000410000 */
[----:B------:R-:W-:Y:S02]  /*2cb0*/  @P6 SHF.L.U32 R80, R49, 0x10, RZ ;  /* 0x0000001031506819 */ /* 0x000fe400000006ff */
[----:B------:R-:W-:-:S03]  /*2cc0*/  CS2R R160, SRZ ;  /* 0x0000000000a07805 */ /* 0x000fc6000001ff00 */
[----:B------:R-:W-:Y:S01]  /*2cd0*/  @P6 FMUL.FTZ R161, R155, R80 ;  /* 0x000000509ba16220 */ /* 0x000fe20000410000 */
[----:B------:R-:W-:-:S04]  /*2ce0*/  FMUL.FTZ R80, R154, UR12 ;  /* 0x0000000c9a507c20 */ /* 0x000fc80008410000 */
[----:B------:R-:W-:Y:S01]  /*2cf0*/  @P4 FMUL.FTZ R146, R80, UR4 ;  /* 0x0000000450924c20 */ /* 0x000fe20008410000 */
[----:B------:R-:W1:Y:S03]  /*2d00*/  F2F.BF16.F32 R161, R161 ;  /* 0x000000a100a17304 */ /* 0x000e660000202000 */
[----:B---3--:R-:W-:Y:S01]  /*2d10*/  @P4 FMUL.FTZ R147, R146, R147 ;  /* 0x0000009392934220 */ /* 0x008fe20000410000 */
[----:B------:R-:W-:-:S05]  /*2d20*/  @P4 SHF.L.U32 R146, R114, 0x10, RZ ;  /* 0x0000001072924819 */ /* 0x000fca00000006ff */
[----:B------:R-:W-:Y:S01]  /*2d30*/  @P4 FMUL.FTZ R160, R147, R146 ;  /* 0x0000009293a04220 */ /* 0x000fe20000410000 */
[----:B0-----:R-:W-:-:S03]  /*2d40*/  IMAD.WIDE.U32 R146, R85, 0x10000, RZ ;  /* 0x0001000055927825 */ /* 0x001fc600078e00ff */
[----:B------:R-:W0:Y:S01]  /*2d50*/  F2F.BF16.F32 R163, R160 ;  /* 0x000000a000a37304 */ /* 0x000e220000202000 */
[----:B-1----:R-:W-:-:S04]  /*2d60*/  SHF.L.U32 R155, R161, 0x10, RZ ;  /* 0x00000010a19b7819 */ /* 0x002fc800000006ff */
[----:B------:R-:W-:Y:S01]  /*2d70*/  LOP3.LUT R147, R147, R155, R86, 0xfe, !PT ;  /* 0x0000009b93937212 */ /* 0x000fe200078efe56 */
[----:B------:R-:W-:-:S04]  /*2d80*/  IMAD.WIDE.U32 R154, R182, 0x10, R180 ;  /* 0x00000010b69a7825 */ /* 0x000fc800078e00b4 */
[----:B------:R-:W-:Y:S01]  /*2d90*/  @P2 FMUL.FTZ R84, R84, UR4 ;  /* 0x0000000454542c20 */ /* 0x000fe20008410000 */
[----:B------:R-:W1:Y:S01]  /*2da0*/  @P0 LDC R86, c[0x0][0x408] ;  /* 0x00010200ff560b82 */ /* 0x000e620000000800 */
[----:B------:R3:W-:Y:S01]  /*2db0*/  STG.E.128 desc[UR14][R154.64], R80 ;  /* 0x000000509a007986 */ /* 0x0007e2000c101d0e */
[----:B0-----:R-:W-:Y:S01]  /*2dc0*/  LOP3.LUT R146, R146, R163, RZ, 0xfc, !PT ;  /* 0x000000a392927212 */ /* 0x001fe200078efcff */
[----:B---3--:R-:W-:-:S05]  /*2dd0*/  IMAD.WIDE.U32 R154, R182, 0x8, R204 ;  /* 0x00000008b69a7825 */ /* 0x008fca00078e00cc */
[----:B------:R0:W-:Y:S02]  /*2de0*/  STG.E.64 desc[UR14][R154.64], R146 ;  /* 0x000000929a007986 */ /* 0x0001e4000c101b0e */
[----:B0-----:R-:W-:-:S05]  /*2df0*/  IADD3 R155, PT, PT, R110, 0x200, RZ ;  /* 0x000002006e9b7810 */ /* 0x001fca0007ffe0ff */
[----:B------:R-:W-:-:S06]  /*2e00*/  IMAD.WIDE.U32 R146, R155, 0x8, R194 ;  /* 0x000000089b927825 */ /* 0x000fcc00078e00c2 */
[----:B------:R-:W3:Y:S01]  /*2e10*/  LDG.E.64 R146, desc[UR14][R146.64] ;  /* 0x0000000e92927981 */ /* 0x000ee2000c1e1b00 */
[----:B------:R-:W-:Y:S01]  /*2e20*/  @P2 FMUL.FTZ R85, R84, UR24 ;  /* 0x0000001854552c20 */ /* 0x000fe20008410000 */
[----:B------:R-:W-:Y:S01]  /*2e30*/  @P2 SHF.L.U32 R84, R152, 0x10, RZ ;  /* 0x0000001098542819 */ /* 0x000fe200000006ff */
[----:B------:R-:W-:Y:S01]  /*2e40*/  @P0 FMUL.FTZ R87, R87, UR4 ;  /* 0x0000000457570c20 */ /* 0x000fe20008410000 */
[----:B------:R-:W-:Y:S01]  /*2e50*/  MOV R152, RZ ;  /* 0x000000ff00987202 */ /* 0x000fe20000000f00 */
[----:B------:R-:W-:Y:S01]  /*2e60*/  @P4 FMUL.FTZ R80, R80, UR4 ;  /* 0x0000000450504c20 */ /* 0x000fe20008410000 */
[----:B------:R-:W-:Y:S02]  /*2e70*/  HFMA2 R154, -RZ, RZ, 0, 0 ;  /* 0x00000000ff9a7431 */ /* 0x000fe400000001ff */
[----:B------:R-:W-:Y:S01]  /*2e80*/  @P2 FMUL.FTZ R152, R84, R85 ;  /* 0x0000005554982220 */ /* 0x000fe20000410000 */
[----:B------:R-:W-:Y:S01]  /*2e90*/  @P0 SHF.R.U32.HI R84, RZ, 0x10, R153 ;  /* 0x00000010ff540819 */ /* 0x000fe20000011699 */
[----:B------:R-:W0:Y:S01]  /*2ea0*/  @P4 LDC R85, c[0x0][0x408] ;  /* 0x00010200ff554b82 */ /* 0x000e220000000800 */
[----:B-1----:R-:W-:Y:S01]  /*2eb0*/  @P0 FMUL.FTZ R87, R87, R86 ;  /* 0x0000005657570220 */ /* 0x002fe20000410000 */
[----:B------:R-:W-:Y:S01]  /*2ec0*/  HFMA2 R153, -RZ, RZ, 0, 0 ;  /* 0x00000000ff997431 */ /* 0x000fe200000001ff */
[----:B------:R-:W-:Y:S01]  /*2ed0*/  @P0 SHF.L.U32 R84, R84, 0x10, RZ ;  /* 0x0000001054540819 */ /* 0x000fe200000006ff */
[----:B------:R-:W-:Y:S01]  /*2ee0*/  @P3 FMUL.FTZ R81, R81, UR4 ;  /* 0x0000000451513c20 */ /* 0x000fe20008410000 */
[----:B------:R-:W-:Y:S01]  /*2ef0*/  LOP3.LUT P2, RZ, R149, 0xff0000, RZ, 0xc0, !PT ;  /* 0x00ff000095ff7812 */ /* 0x000fe2000784c0ff */
[--C-:B------:R-:W-:Y:S01]  /*2f00*/  FFMA.FTZ R143, R143, UR13, R132.reuse ;  /* 0x0000000d8f8f7c23 */ /* 0x100fe20008010084 */
[----:B------:R-:W-:Y:S01]  /*2f10*/  FFMA.FTZ R145, R145, UR13, R132 ;  /* 0x0000000d91917c23 */ /* 0x000fe20008010084 */
[----:B------:R-:W-:Y:S01]  /*2f20*/  @P0 FMUL.FTZ R153, R84, R87 ;  /* 0x0000005754990220 */ /* 0x000fe20000410000 */
[----:B------:R-:W-:Y:S01]  /*2f30*/  ISETP.GE.U32.AND P0, PT, R149, 0x1000000, PT ;  /* 0x010000009500780c */ /* 0x000fe20003f06070 */
[----:B------:R-:W1:Y:S01]  /*2f40*/  @P3 LDC R84, c[0x0][0x408] ;  /* 0x00010200ff543b82 */ /* 0x000e620000000800 */
[----:B------:R-:W-:Y:S01]  /*2f50*/  @P5 FMUL.FTZ R82, R82, UR4 ;  /* 0x0000000452525c20 */ /* 0x000fe20008410000 */
[----:B------:R-:W-:Y:S01]  /*2f60*/  @P6 FMUL.FTZ R83, R83, UR4 ;  /* 0x0000000453536c20 */ /* 0x000fe20008410000 */
[----:B0-----:R-:W-:Y:S01]  /*2f70*/  @P4 FMUL.FTZ R85, R80, R85 ;  /* 0x0000005550554220 */ /* 0x001fe20000410000 */
[----:B--2---:R-:W-:-:S04]  /*2f80*/  @P4 MOV R80, R150 ;  /* 0x0000009600504202 */ /* 0x004fc80000000f00 */
[----:B------:R-:W-:-:S05]  /*2f90*/  @P4 SHF.L.U32 R80, R80, 0x10, RZ ;  /* 0x0000001050504819 */ /* 0x000fca00000006ff */
[----:B------:R-:W-:Y:S01]  /*2fa0*/  @P4 FMUL.FTZ R154, R80, R85 ;  /* 0x00000055509a4220 */ /* 0x000fe20000410000 */
[----:B------:R-:W-:Y:S01]  /*2fb0*/  LOP3.LUT P4, RZ, R149, 0xff00, RZ, 0xc0, !PT ;  /* 0x0000ff0095ff7812 */ /* 0x000fe2000788c0ff */
[----:B-1----:R-:W-:Y:S01]  /*2fc0*/  @P3 FMUL.FTZ R81, R81, R84 ;  /* 0x0000005451513220 */ /* 0x002fe20000410000 */
[----:B------:R-:W-:Y:S01]  /*2fd0*/  @P3 SHF.R.U64 R80, R150, 0x10, R151 ;  /* 0x0000001096503819 */ /* 0x000fe20000001297 */
[----:B------:R-:W-:Y:S01]  /*2fe0*/  FADD.FTZ R84, R148, -R143 ;  /* 0x8000008f94547221 */ /* 0x000fe20000010000 */
[----:B------:R-:W-:Y:S01]  /*2ff0*/  MOV R150, RZ ;  /* 0x000000ff00967202 */ /* 0x000fe20000000f00 */
[----:B------:R-:W-:Y:S01]  /*3000*/  HFMA2 R148, -RZ, RZ, 0, 0 ;  /* 0x00000000ff947431 */ /* 0x000fe200000001ff */
[----:B------:R-:W-:Y:S01]  /*3010*/  @P3 SHF.L.U32 R80, R80, 0x10, RZ ;  /* 0x0000001050503819 */ /* 0x000fe200000006ff */
[----:B------:R-:W-:-:S04]  /*3020*/  FMUL.FTZ R84, R84, UR12 ;  /* 0x0000000c54547c20 */ /* 0x000fc80008410000 */
[----:B------:R-:W-:Y:S01]  /*3030*/  @P3 FMUL.FTZ R150, R80, R81 ;  /* 0x0000005150963220 */ /* 0x000fe20000410000 */
[--C-:B------:R-:W-:Y:S01]  /*3040*/  FFMA.FTZ R81, R156, UR13, R132.reuse ;  /* 0x0000000d9c517c23 */ /* 0x100fe20008010084 */
[----:B------:R-:W0:Y:S01]  /*3050*/  @P4 LDC R87, c[0x0][0x408] ;  /* 0x00010200ff574b82 */ /* 0x000e220000000800 */
[----:B------:R-:W-:Y:S01]  /*3060*/  FFMA.FTZ R80, R157, UR13, R132 ;  /* 0x0000000d9d507c23 */ /* 0x000fe20008010084 */
[----:B------:R-:W-:Y:S01]  /*3070*/  CS2R R156, SRZ ;  /* 0x00000000009c7805 */ /* 0x000fe2000001ff00 */
[----:B------:R-:W-:Y:S01]  /*3080*/  FADD.FTZ R81, R158, -R81 ;  /* 0x800000519e517221 */ /* 0x000fe20000010000 */
[----:B------:R-:W-:Y:S01]  /*3090*/  LOP3.LUT P3, RZ, R149, 0xff, RZ, 0xc0, !PT ;  /* 0x000000ff95ff7812 */ /* 0x000fe2000786c0ff */
[----:B------:R-:W-:Y:S02]  /*30a0*/  FADD.FTZ R86, R159, -R80 ;  /* 0x800000509f567221 */ /* 0x000fe40000010000 */
[----:B------:R-:W-:Y:S01]  /*30b0*/  FMUL.FTZ R85, R81, UR12 ;  /* 0x0000000c51557c20 */ /* 0x000fe20008410000 */
[----:B------:R-:W1:Y:S01]  /*30c0*/  @P5 LDC R149, c[0x0][0x408] ;  /* 0x00010200ff955b82 */ /* 0x000e620000000800 */
[----:B------:R-:W-:-:S02]  /*30d0*/  FMUL.FTZ R86, R86, UR12 ;  /* 0x0000000c56567c20 */ /* 0x000fc40008410000 */
[----:B------:R-:W-:-:S05]  /*30e0*/  @P4 FMUL.FTZ R80, R85, UR4 ;  /* 0x0000000455504c20 */ /* 0x000fca0008410000 */
[----:B------:R-:W2:Y:S01]  /*30f0*/  @P2 LDC R81, c[0x0][0x408] ;  /* 0x00010200ff512b82 */ /* 0x000ea20000000800 */
[----:B0-----:R-:W-:Y:S01]  /*3100*/  @P4 FMUL.FTZ R87, R80, R87 ;  /* 0x0000005750574220 */ /* 0x001fe20000410000 */
[----:B------:R-:W-:-:S06]  /*3110*/  @P4 SHF.L.U32 R80, R46, 0x10, RZ ;  /* 0x000000102e504819 */ /* 0x000fcc00000006ff */
[----:B------:R-:W0:Y:S01]  /*3120*/  @P3 LDC R143, c[0x0][0x408] ;  /* 0x00010200ff8f3b82 */ /* 0x000e220000000800 */
[----:B------:R-:W-:Y:S01]  /*3130*/  @P4 FMUL.FTZ R156, R87, R80 ;  /* 0x00000050579c4220 */ /* 0x000fe20000410000 */
[----:B------:R-:W-:Y:S01]  /*3140*/  @P2 FMUL.FTZ R80, R86, UR4 ;  /* 0x0000000456502c20 */ /* 0x000fe20008410000 */
[----:B------:R-:W-:-:S04]  /*3150*/  FADD.FTZ R87, R144, -R145 ;  /* 0x8000009190577221 */ /* 0x000fc80000010000 */
[----:B------:R-:W-:Y:S01]  /*3160*/  FMUL.FTZ R87, R87, UR12 ;  /* 0x0000000c57577c20 */ /* 0x000fe20008410000 */
[----:B--2---:R-:W-:Y:S01]  /*3170*/  @P2 FMUL.FTZ R81, R80, R81 ;  /* 0x0000005150512220 */ /* 0x004fe20000410000 */
[----:B------:R-:W-:-:S05]  /*3180*/  @P2 SHF.L.U32 R80, R117, 0x10, RZ ;  /* 0x0000001075502819 */ /* 0x000fca00000006ff */
[----:B------:R-:W-:Y:S01]  /*3190*/  @P2 FMUL.FTZ R157, R81, R80 ;  /* 0x00000050519d2220 */ /* 0x000fe20000410000 */
[----:B------:R-:W-:Y:S01]  /*31a0*/  @P0 FMUL.FTZ R80, R87, UR4 ;  /* 0x0000000457500c20 */ /* 0x000fe20008410000 */
[----:B------:R-:W2:Y:S04]  /*31b0*/  @P0 LDC R81, c[0x0][0x408] ;  /* 0x00010200ff510b82 */ /* 0x000ea80000000800 */
[----:B------:R-:W-:Y:S01]  /*31c0*/  F2F.BF16.F32 R157, R157 ;  /* 0x0000009d009d7304 */ /* 0x000fe20000202000 */
[----:B--2---:R-:W-:Y:S01]  /*31d0*/  @P0 FMUL.FTZ R81, R80, R81 ;  /* 0x0000005150510220 */ /* 0x004fe20000410000 */
[----:B------:R-:W-:-:S05]  /*31e0*/  @P0 SHF.L.U32 R80, R47, 0x10, RZ ;  /* 0x000000102f500819 */ /* 0x000fca00000006ff */
[----:B------:R-:W-:Y:S01]  /*31f0*/  @P0 FMUL.FTZ R148, R81, R80 ;  /* 0x0000005051940220 */ /* 0x000fe20000410000 */
[----:B------:R-:W-:Y:S01]  /*3200*/  @P3 FMUL.FTZ R80, R84, UR4 ;  /* 0x0000000454503c20 */ /* 0x000fe20008410000 */
[----:B------:R2:W4:Y:S03]  /*3210*/  F2F.BF16.F32 R81, R156 ;  /* 0x0000009c00517304 */ /* 0x0005260000202000 */
[----:B0-----:R-:W-:Y:S01]  /*3220*/  @P3 FMUL.FTZ R145, R80, R143 ;  /* 0x0000008f50913220 */ /* 0x001fe20000410000 */
[----:B------:R-:W-:Y:S02]  /*3230*/  @P3 SHF.L.U32 R80, R116, 0x10, RZ ;  /* 0x0000001074503819 */ /* 0x000fe400000006ff */
[----:B------:R-:W-:Y:S02]  /*3240*/  MOV R143, RZ ;  /* 0x000000ff008f7202 */ /* 0x000fe40000000f00 */
[----:B------:R-:W0:Y:S01]  /*3250*/  F2F.BF16.F32 R148, R148 ;  /* 0x0000009400947304 */ /* 0x000e220000202000 */
[----:B------:R-:W-:Y:S01]  /*3260*/  @P3 FMUL.FTZ R143, R145, R80 ;  /* 0x00000050918f3220 */ /* 0x000fe20000410000 */
[----:B--2---:R-:W2:Y:S01]  /*3270*/  @P6 LDC R156, c[0x0][0x408] ;  /* 0x00010200ff9c6b82 */ /* 0x004ea20000000800 */
[----:B----4-:R-:W-:-:S05]  /*3280*/  IMAD.WIDE.U32 R80, R81, 0x10000, RZ ;  /* 0x0001000051507825 */ /* 0x010fca00078e00ff */
[----:B------:R-:W4:Y:S01]  /*3290*/  F2F.BF16.F32 R143, R143 ;  /* 0x0000008f008f7304 */ /* 0x000f220000202000 */
[----:B0-----:R-:W-:Y:S01]  /*32a0*/  SHF.L.U32 R145, R148, 0x10, RZ ;  /* 0x0000001094917819 */ /* 0x001fe200000006ff */
[----:B------:R-:W-:-:S03]  /*32b0*/  HFMA2 R148, -RZ, RZ, 0, 0 ;  /* 0x00000000ff947431 */ /* 0x000fc600000001ff */
[----:B------:R-:W-:Y:S01]  /*32c0*/  LOP3.LUT R81, R81, R145, R157, 0xfe, !PT ;  /* 0x0000009151517212 */ /* 0x000fe200078efe9d */
[----:B------:R-:W-:Y:S01]  /*32d0*/  IMAD.WIDE.U32 R144, R155, 0x10, R180 ;  /* 0x000000109b907825 */ /* 0x000fe200078e00b4 */
[----:B----4-:R-:W-:-:S03]  /*32e0*/  LOP3.LUT R80, R80, R143, RZ, 0xfc, !PT ;  /* 0x0000008f50507212 */ /* 0x010fc600078efcff */
[----:B-1----:R-:W-:Y:S01]  /*32f0*/  @P5 FMUL.FTZ R143, R82, R149 ;  /* 0x00000095528f5220 */ /* 0x002fe20000410000 */
[----:B------:R0:W-:Y:S01]  /*3300*/  STG.E.128 desc[UR14][R144.64], R84 ;  /* 0x0000005490007986 */ /* 0x0001e2000c101d0e */
[----:B------:R-:W1:Y:S01]  /*3310*/  @P3 LDC R149, c[0x0][0x408] ;  /* 0x00010200ff953b82 */ /* 0x000e620000000800 */
[----:B------:R-:W-:Y:S01]  /*3320*/  @P5 MOV R82, R151 ;  /* 0x0000009700525202 */ /* 0x000fe20000000f00 */
[----:B--2---:R-:W-:Y:S01]  /*3330*/  @P6 FMUL.FTZ R83, R83, R156 ;  /* 0x0000009c53536220 */ /* 0x004fe20000410000 */
[----:B------:R-:W-:Y:S02]  /*3340*/  @P6 SHF.R.U32.HI R151, RZ, 0x10, R151 ;  /* 0x00000010ff976819 */ /* 0x000fe40000011697 */
[----:B------:R-:W-:-:S03]  /*3350*/  @P5 SHF.L.U32 R82, R82, 0x10, RZ ;  /* 0x0000001052525819 */ /* 0x000fc600000006ff */
[----:B------:R-:W2:Y:S02]  /*3360*/  @P4 LDC R156, c[0x0][0x408] ;  /* 0x00010200ff9c4b82 */ /* 0x000ea40000000800 */
[----:B------:R-:W-:Y:S01]  /*3370*/  @P5 FMUL.FTZ R148, R82, R143 ;  /* 0x0000008f52945220 */ /* 0x000fe20000410000 */
[----:B------:R-:W-:Y:S01]  /*3380*/  LOP3.LUT P5, RZ, R140, 0xff00, RZ, 0xc0, !PT ;  /* 0x0000ff008cff7812 */ /* 0x000fe200078ac0ff */
[----:B------:R-:W-:Y:S01]  /*3390*/  FFMA.FTZ R82, R142, UR13, R132 ;  /* 0x0000000d8e527c23 */ /* 0x000fe20008010084 */
[----:B0-----:R-:W-:-:S04]  /*33a0*/  IMAD.WIDE.U32 R144, R155, 0x8, R204 ;  /* 0x000000089b907825 */ /* 0x001fc800078e00cc */
[----:B------:R-:W-:Y:S01]  /*33b0*/  @P3 FMUL.FTZ R84, R84, UR4 ;  /* 0x0000000454543c20 */ /* 0x000fe20008410000 */
[----:B------:R-:W-:Y:S01]  /*33c0*/  @P4 FMUL.FTZ R85, R85, UR4 ;  /* 0x0000000455554c20 */ /* 0x000fe20008410000 */
[----:B------:R0:W-:Y:S02]  /*33d0*/  STG.E.64 desc[UR14][R144.64], R80 ;  /* 0x0000005090007986 */ /* 0x0001e4000c101b0e */
[----:B0-----:R-:W-:Y:S02]  /*33e0*/  @P6 SHF.L.U32 R80, R151, 0x10, RZ ;  /* 0x0000001097506819 */ /* 0x001fe400000006ff */
[----:B------:R-:W-:Y:S01]  /*33f0*/  CS2R R144, SRZ ;  /* 0x0000000000907805 */ /* 0x000fe2000001ff00 */
[----:B-1----:R-:W-:Y:S01]  /*3400*/  @P3 FMUL.FTZ R81, R84, R149 ;  /* 0x0000009554513220 */ /* 0x002fe20000410000 */
[----:B------:R-:W-:Y:S01]  /*3410*/  IADD3 R149, PT, PT, R110, 0x300, RZ ;  /* 0x000003006e957810 */ /* 0x000fe20007ffe0ff */
[----:B------:R-:W-:Y:S02]  /*3420*/  @P6 FMUL.FTZ R144, R80, R83 ;  /* 0x0000005350906220 */ /* 0x000fe40000410000 */
[----:B------:R-:W0:Y:S02]  /*3430*/  @P5 LDC R83, c[0x0][0x408] ;  /* 0x00010200ff535b82 */ /* 0x000e240000000800 */
[----:B------:R-:W-:-:S06]  /*3440*/  IMAD.WIDE.U32 R142, R149, 0x8, R194 ;  /* 0x00000008958e7825 */ /* 0x000fcc00078e00c2 */
[----:B------:R-:W4:Y:S01]  /*3450*/  LDG.E.64 R142, desc[UR14][R142.64] ;  /* 0x0000000e8e8e7981 */ /* 0x000f22000c1e1b00 */
[----:B--2---:R-:W-:Y:S01]  /*3460*/  @P4 FMUL.FTZ R85, R85, R156 ;  /* 0x0000009c55554220 */ /* 0x004fe20000410000 */
[----:B------:R-:W-:Y:S01]  /*3470*/  LOP3.LUT P6, RZ, R140, 0xff, RZ, 0xc0, !PT ;  /* 0x000000ff8cff7812 */ /* 0x000fe200078cc0ff */
[--C-:B------:R-:W-:Y:S01]  /*3480*/  FFMA.FTZ R139, R139, UR13, R132.reuse ;  /* 0x0000000d8b8b7c23 */ /* 0x100fe20008010084 */
[----:B------:R-:W-:Y:S01]  /*3490*/  MOV R84, RZ ;  /* 0x000000ff00547202 */ /* 0x000fe20000000f00 */
[--C-:B------:R-:W-:Y:S01]  /*34a0*/  FFMA.FTZ R137, R137, UR13, R132.reuse ;  /* 0x0000000d89897c23 */ /* 0x100fe20008010084 */
[----:B------:R-:W-:Y:S01]  /*34b0*/  FFMA.FTZ R134, R134, UR13, R132 ;  /* 0x0000000d86867c23 */ /* 0x000fe20008010084 */
[----:B------:R-:W-:Y:S01]  /*34c0*/  MOV R151, RZ ;  /* 0x000000ff00977202 */ /* 0x000fe20000000f00 */
[----:B------:R-:W1:Y:S08]  /*34d0*/  @P0 LDC R156, c[0x0][0x408] ;  /* 0x00010200ff9c0b82 */ /* 0x000e700000000800 */
[----:B------:R-:W2:Y:S01]  /*34e0*/  @P6 LDC R158, c[0x0][0x408] ;  /* 0x00010200ff9e6b82 */ /* 0x000ea20000000800 */
[----:B---3--:R-:W-:-:S04]  /*34f0*/  @P3 MOV R80, R146 ;  /* 0x0000009200503202 */ /* 0x008fc80000000f00 */
[----:B------:R-:W-:-:S05]  /*3500*/  @P3 SHF.L.U32 R80, R80, 0x10, RZ ;  /* 0x0000001050503819 */ /* 0x000fca00000006ff */
[----:B------:R-:W-:Y:S01]  /*3510*/  @P3 FMUL.FTZ R145, R80, R81 ;  /* 0x0000005150913220 */ /* 0x000fe20000410000 */
[----:B------:R-:W-:Y:S01]  /*3520*/  LOP3.LUT P3, RZ, R140, 0xff0000, RZ, 0xc0, !PT ;  /* 0x00ff00008cff7812 */ /* 0x000fe2000786c0ff */
[----:B------:R-:W-:Y:S01]  /*3530*/  FADD.FTZ R81, R141, -R82 ;  /* 0x800000528d517221 */ /* 0x000fe20000010000 */
[----:B------:R-:W-:-:S04]  /*3540*/  @P4 SHF.R.U64 R80, R146, 0x10, R147 ;  /* 0x0000001092504819 */ /* 0x000fc80000001293 */
[----:B------:R-:W-:Y:S01]  /*3550*/  @P4 SHF.L.U32 R80, R80, 0x10, RZ ;  /* 0x0000001050504819 */ /* 0x000fe200000006ff */
[----:B------:R-:W-:-:S04]  /*3560*/  HFMA2 R141, -RZ, RZ, 0, 0 ;  /* 0x00000000ff8d7431 */ /* 0x000fc800000001ff */
[----:B------:R-:W-:Y:S01]  /*3570*/  @P4 FMUL.FTZ R141, R80, R85 ;  /* 0x00000055508d4220 */ /* 0x000fe20000410000 */
[----:B------:R-:W-:Y:S01]  /*3580*/  ISETP.GE.U32.AND P4, PT, R140, 0x1000000, PT ;  /* 0x010000008c00780c */ /* 0x000fe20003f86070 */
[----:B------:R-:W3:Y:S01]  /*3590*/  @P3 LDC R85, c[0x0][0x408] ;  /* 0x00010200ff553b82 */ /* 0x000ee20000000800 */
[----:B------:R-:W-:Y:S01]  /*35a0*/  FMUL.FTZ R81, R81, UR12 ;  /* 0x0000000c51517c20 */ /* 0x000fe20008410000 */
[----:B------:R-:W-:-:S03]  /*35b0*/  FADD.FTZ R82, R138, -R139 ;  /* 0x8000008b8a527221 */ /* 0x000fc60000010000 */
[----:B------:R-:W-:Y:S01]  /*35c0*/  @P5 FMUL.FTZ R80, R81, UR4 ;  /* 0x0000000451505c20 */ /* 0x000fe20008410000 */
[----:B------:R-:W-:Y:S02]  /*35d0*/  FMUL.FTZ R82, R82, UR12 ;  /* 0x0000000c52527c20 */ /* 0x000fe40008410000 */
[----:B------:R-:W1:Y:S01]  /*35e0*/  @P6 LDC R140, c[0x0][0x408] ;  /* 0x00010200ff8c6b82 */ /* 0x000e620000000800 */
[----:B0-----:R-:W-:Y:S01]  /*35f0*/  @P5 FMUL.FTZ R83, R80, R83 ;  /* 0x0000005350535220 */ /* 0x001fe20000410000 */
[----:B------:R-:W-:-:S06]  /*3600*/  @P5 SHF.L.U32 R80, R44, 0x10, RZ ;  /* 0x000000102c505819 */ /* 0x000fcc00000006ff */
[----:B------:R-:W0:Y:S01]  /*3610*/  @P4 LDC R146, c[0x0][0x408] ;  /* 0x00010200ff924b82 */ /* 0x000e220000000800 */
[----:B------:R-:W-:Y:S01]  /*3620*/  @P5 FMUL.FTZ R84, R83, R80 ;  /* 0x0000005053545220 */ /* 0x000fe20000410000 */
[----:B------:R-:W-:Y:S01]  /*3630*/  @P3 FMUL.FTZ R80, R82, UR4 ;  /* 0x0000000452503c20 */ /* 0x000fe20008410000 */
[----:B------:R-:W-:-:S03]  /*3640*/  FADD.FTZ R83, R136, -R137 ;  /* 0x8000008988537221 */ /* 0x000fc60000010000 */
[----:B---3--:R-:W-:Y:S01]  /*3650*/  @P3 FMUL.FTZ R85, R80, R85 ;  /* 0x0000005550553220 */ /* 0x008fe20000410000 */
[----:B------:R-:W-:Y:S01]  /*3660*/  @P3 SHF.L.U32 R80, R119, 0x10, RZ ;  /* 0x0000001077503819 */ /* 0x000fe200000006ff */
[----:B------:R-:W-:Y:S01]  /*3670*/  FMUL.FTZ R83, R83, UR12 ;  /* 0x0000000c53537c20 */ /* 0x000fe20008410000 */
[----:B------:R-:W-:-:S03]  /*3680*/  HFMA2 R136, -RZ, RZ, 0, 0 ;  /* 0x00000000ff887431 */ /* 0x000fc600000001ff */
[----:B------:R-:W-:Y:S01]  /*3690*/  @P3 FMUL.FTZ R136, R85, R80 ;  /* 0x0000005055883220 */ /* 0x000fe20000410000 */
[----:B------:R-:W-:Y:S01]  /*36a0*/  @P4 FMUL.FTZ R137, R83, UR4 ;  /* 0x0000000453894c20 */ /* 0x000fe20008410000 */
[----:B------:R-:W-:Y:S01]  /*36b0*/  FADD.FTZ R80, R135, -R134 ;  /* 0x8000008687507221 */ /* 0x000fe20000010000 */
[----:B------:R-:W-:-:S03]  /*36c0*/  @P4 SHF.L.U32 R85, R45, 0x10, RZ ;  /* 0x000000102d554819 */ /* 0x000fc600000006ff */
[----:B------:R-:W-:Y:S01]  /*36d0*/  FMUL.FTZ R80, R80, UR12 ;  /* 0x0000000c50507c20 */ /* 0x000fe20008410000 */
[----:B0-----:R-:W-:Y:S01]  /*36e0*/  @P4 FMUL.FTZ R146, R137, R146 ;  /* 0x0000009289924220 */ /* 0x001fe20000410000 */
[----:B------:R0:W3:Y:S03]  /*36f0*/  F2F.BF16.F32 R138, R84 ;  /* 0x00000054008a7304 */ /* 0x0000e60000202000 */
[----:B------:R-:W-:Y:S01]  /*3700*/  @P4 FMUL.FTZ R151, R146, R85 ;  /* 0x0000005592974220 */ /* 0x000fe20000410000 */
[----:B------:R-:W-:Y:S01]  /*3710*/  @P6 FMUL.FTZ R85, R80, UR4 ;  /* 0x0000000450556c20 */ /* 0x000fe20008410000 */
[----:B------:R-:W-:-:S03]  /*3720*/  HFMA2 R146, -RZ, RZ, 0, 0 ;  /* 0x00000000ff927431 */ /* 0x000fc600000001ff */
[----:B-1----:R-:W-:Y:S01]  /*3730*/  @P6 FMUL.FTZ R85, R85, R140 ;  /* 0x0000008c55556220 */ /* 0x002fe20000410000 */
[----:B0-----:R-:W-:Y:S01]  /*3740*/  @P6 SHF.L.U32 R84, R118, 0x10, RZ ;  /* 0x0000001076546819 */ /* 0x001fe200000006ff */
[----:B------:R-:W0:Y:S04]  /*3750*/  F2F.BF16.F32 R151, R151 ;  /* 0x0000009700977304 */ /* 0x000e280000202000 */
[----:B------:R-:W-:-:S04]  /*3760*/  @P6 FMUL.FTZ R146, R85, R84 ;  /* 0x0000005455926220 */ /* 0x000fc80000410000 */
[----:B------:R-:W1:Y:S08]  /*3770*/  F2F.BF16.F32 R136, R136 ;  /* 0x0000008800887304 */ /* 0x000e700000202000 */
[----:B------:R-:W2:Y:S01]  /*3780*/  F2F.BF16.F32 R137, R146 ;  /* 0x0000009200897304 */ /* 0x000ea20000202000 */
[----:B---3--:R-:W-:Y:S01]  /*3790*/  IMAD.WIDE.U32 R84, R138, 0x10000, RZ ;  /* 0x000100008a547825 */ /* 0x008fe200078e00ff */
[----:B0-----:R-:W-:-:S02]  /*37a0*/  SHF.L.U32 R135, R151, 0x10, RZ ;  /* 0x0000001097877819 */ /* 0x001fc400000006ff */
[----:B------:R-:W-:Y:S01]  /*37b0*/  IADD3 R140, PT, PT, R110, 0x400, RZ ;  /* 0x000004006e8c7810 */ /* 0x000fe20007ffe0ff */
[----:B------:R-:W0:Y:S01]  /*37c0*/  @P2 LDC R151, c[0x0][0x408] ;  /* 0x00010200ff972b82 */ /* 0x000e220000000800 */
[----:B-1----:R-:W-:Y:S01]  /*37d0*/  LOP3.LUT R85, R85, R135, R136, 0xfe, !PT ;  /* 0x0000008755557212 */ /* 0x002fe200078efe88 */
[----:B------:R-:W-:-:S04]  /*37e0*/  IMAD.WIDE.U32 R134, R149, 0x10, R180 ;  /* 0x0000001095867825 */ /* 0x000fc800078e00b4 */
[----:B------:R-:W-:Y:S01]  /*37f0*/  IMAD.WIDE.U32 R138, R140, 0x8, R194 ;  /* 0x000000088c8a7825 */ /* 0x000fe200078e00c2 */
[----:B--2---:R-:W-:-:S03]  /*3800*/  LOP3.LUT R84, R84, R137, RZ, 0xfc, !PT ;  /* 0x0000008954547212 */ /* 0x004fc600078efcff */
[----:B------:R-:W-:Y:S01]  /*3810*/  IMAD.WIDE.U32 R136, R149, 0x8, R204 ;  /* 0x0000000895887825 */ /* 0x000fe200078e00cc */
[----:B------:R1:W-:Y:S04]  /*3820*/  STG.E.128 desc[UR14][R134.64], R80 ;  /* 0x0000005086007986 */ /* 0x0003e8000c101d0e */
[----:B------:R2:W-:Y:S04]  /*3830*/  STG.E.64 desc[UR14][R136.64], R84 ;  /* 0x0000005488007986 */ /* 0x0005e8000c101b0e */
[----:B-1----:R1:W3:Y:S01]  /*3840*/  LDG.E.64 R134, desc[UR14][R138.64] ;  /* 0x0000000e8a867981 */ /* 0x0022e2000c1e1b00 */
[----:B------:R-:W-:Y:S01]  /*3850*/  @P2 MOV R149, R147 ;  /* 0x0000009300952202 */ /* 0x000fe20000000f00 */
[----:B------:R-:W-:Y:S01]  /*3860*/  @P2 FMUL.FTZ R146, R86, UR4 ;  /* 0x0000000456922c20 */ /* 0x000fe20008410000 */
[----:B--2---:R-:W-:-:S02]  /*3870*/  @P0 SHF.R.U32.HI R84, RZ, 0x10, R147 ;  /* 0x00000010ff540819 */ /* 0x004fc40000011693 */
[----:B------:R-:W-:Y:S01]  /*3880*/  @P2 SHF.L.U32 R86, R149, 0x10, RZ ;  /* 0x0000001095562819 */ /* 0x000fe200000006ff */
[----:B0-----:R-:W-:Y:S01]  /*3890*/  @P2 FMUL.FTZ R149, R146, R151 ;  /* 0x0000009792952220 */ /* 0x001fe20000410000 */
[----:B------:R-:W-:Y:S01]  /*38a0*/  @P0 FMUL.FTZ R87, R87, UR4 ;  /* 0x0000000457570c20 */ /* 0x000fe20008410000 */
[----:B------:R-:W0:Y:S01]  /*38b0*/  @P5 LDC R146, c[0x0][0x408] ;  /* 0x00010200ff925b82 */ /* 0x000e220000000800 */
[----:B------:R-:W-:Y:S02]  /*38c0*/  @P0 SHF.L.U32 R84, R84, 0x10, RZ ;  /* 0x0000001054540819 */ /* 0x000fe400000006ff */
[----:B------:R-:W-:Y:S01]  /*38d0*/  @P0 FMUL.FTZ R87, R87, R156 ;  /* 0x0000009c57570220 */ /* 0x000fe20000410000 */
[----:B------:R-:W-:Y:S01]  /*38e0*/  CS2R R136, SRZ ;  /* 0x0000000000887805 */ /* 0x000fe2000001ff00 */
[----:B------:R-:W-:Y:S02]  /*38f0*/  HFMA2 R110, -RZ, RZ, 0, 0 ;  /* 0x00000000ff6e7431 */ /* 0x000fe400000001ff */
[----:B------:R-:W-:Y:S01]  /*3900*/  @P0 FMUL.FTZ R136, R84, R87 ;  /* 0x0000005754880220 */ /* 0x000fe20000410000 */
[----:B------:R-:W-:Y:S01]  /*3910*/  @P6 FMUL.FTZ R85, R80, UR4 ;  /* 0x0000000450556c20 */ /* 0x000fe20008410000 */
[----:B------:R-:W-:Y:S01]  /*3920*/  @P2 FMUL.FTZ R110, R86, R149 ;  /* 0x00000095566e2220 */ /* 0x000fe20000410000 */
[----:B------:R-:W-:-:S02]  /*3930*/  LOP3.LUT P2, RZ, R131, 0xff, RZ, 0xc0, !PT ;  /* 0x000000ff83ff7812 */ /* 0x000fc4000784c0ff */
[----:B------:R-:W-:Y:S01]  /*3940*/  @P6 FMUL.FTZ R85, R85, R158 ;  /* 0x0000009e55556220 */ /* 0x000fe20000410000 */
[----:B------:R-:W-:Y:S01]  /*3950*/  LOP3.LUT P0, RZ, R131, 0xff00, RZ, 0xc0, !PT ;  /* 0x0000ff0083ff7812 */ /* 0x000fe2000780c0ff */
[----:B------:R-:W-:Y:S01]  /*3960*/  @P5 FMUL.FTZ R81, R81, UR4 ;  /* 0x0000000451515c20 */ /* 0x000fe20008410000 */
[----:B-1----:R-:W-:-:S08]  /*3970*/  HFMA2 R138, -RZ, RZ, 0, 0 ;  /* 0x00000000ff8a7431 */ /* 0x002fd000000001ff */
[----:B------:R-:W1:Y:S01]  /*3980*/  @P2 LDC R86, c[0x0][0x408] ;  /* 0x00010200ff562b82 */ /* 0x000e620000000800 */
[----:B0-----:R-:W-:Y:S01]  /*3990*/  @P5 FMUL.FTZ R81, R81, R146 ;  /* 0x0000009251515220 */ /* 0x001fe20000410000 */
[----:B------:R-:W-:-:S06]  /*39a0*/  FFMA.FTZ R133, R133, UR13, R132 ;  /* 0x0000000d85857c23 */ /* 0x000fcc0008010084 */
[----:B------:R-:W0:Y:S01]  /*39b0*/  @P0 LDC R139, c[0x0][0x408] ;  /* 0x00010200ff8b0b82 */ /* 0x000e220000000800 */
[----:B------:R-:W-:Y:S01]  /*39c0*/  FFMA.FTZ R127, R127, UR13, R132 ;  /* 0x0000000d7f7f7c23 */ /* 0x000fe20008010084 */
[----:B----4-:R-:W-:-:S04]  /*39d0*/  @P6 MOV R84, R142 ;  /* 0x0000008e00546202 */ /* 0x010fc80000000f00 */
[----:B------:R-:W-:-:S05]  /*39e0*/  @P6 SHF.L.U32 R80, R84, 0x10, RZ ;  /* 0x0000001054506819 */ /* 0x000fca00000006ff */
[----:B------:R-:W-:Y:S01]  /*39f0*/  @P6 FMUL.FTZ R137, R80, R85 ;  /* 0x0000005550896220 */ /* 0x000fe20000410000 */
[----:B------:R-:W-:Y:S02]  /*3a00*/  @P5 SHF.R.U64 R80, R142, 0x10, R143 ;  /* 0x000000108e505819 */ /* 0x000fe4000000128f */
[----:B------:R-:W-:Y:S02]  /*3a10*/  ISETP.GE.U32.AND P6, PT, R131, 0x1000000, PT ;  /* 0x010000008300780c */ /* 0x000fe40003fc6070 */
[----:B------:R-:W-:-:S05]  /*3a20*/  @P5 SHF.L.U32 R80, R80, 0x10, RZ ;  /* 0x0000001050505819 */ /* 0x000fca00000006ff */
[----:B------:R-:W-:Y:S01]  /*3a30*/  @P5 FMUL.FTZ R138, R80, R81 ;  /* 0x00000051508a5220 */ /* 0x000fe20000410000 */
[----:B------:R-:W-:Y:S01]  /*3a40*/  LOP3.LUT P5, RZ, R131, 0xff0000, RZ, 0xc0, !PT ;  /* 0x00ff000083ff7812 */ /* 0x000fe200078ac0ff */
[----:B------:R-:W-:-:S04]  /*3a50*/  FADD.FTZ R84, R130, -R133 ;  /* 0x8000008582547221 */ /* 0x000fc80000010000 */
[----:B------:R-:W2:Y:S01]  /*3a60*/  @P6 LDC R147, c[0x0][0x408] ;  /* 0x00010200ff936b82 */ /* 0x000ea20000000800 */
[----:B------:R-:W-:Y:S01]  /*3a70*/  FMUL.FTZ R84, R84, UR12 ;  /* 0x0000000c54547c20 */ /* 0x000fe20008410000 */
[----:B------:R-:W-:Y:S01]  /*3a80*/  FADD.FTZ R85, R128, -R127 ;  /* 0x8000007f80557221 */ /* 0x000fe20000010000 */
[----:B------:R-:W-:Y:S02]  /*3a90*/  FFMA.FTZ R80, R111, UR13, R132 ;  /* 0x0000000d6f507c23 */ /* 0x000fe40008010084 */
[----:B------:R-:W-:-:S03]  /*3aa0*/  @P2 FMUL.FTZ R81, R84, UR4 ;  /* 0x0000000454512c20 */ /* 0x000fc60008410000 */
[----:B------:R-:W4:Y:S01]  /*3ab0*/  @P5 LDC R133, c[0x0][0x408] ;  /* 0x00010200ff855b82 */ /* 0x000f220000000800 */
[----:B------:R-:W-:Y:S01]  /*3ac0*/  FMUL.FTZ R85, R85, UR12 ;  /* 0x0000000c55557c20 */ /* 0x000fe20008410000 */
[----:B------:R-:W-:Y:S01]  /*3ad0*/  FADD.FTZ R87, R129, -R80 ;  /* 0x8000005081577221 */ /* 0x000fe20000010000 */
[----:B------:R-:W-:Y:S01]  /*3ae0*/  FFMA.FTZ R111, R126, UR13, R132 ;  /* 0x0000000d7e6f7c23 */ /* 0x000fe20008010084 */
[----:B------:R-:W-:Y:S01]  /*3af0*/  @P2 SHF.L.U32 R80, R120, 0x10, RZ ;  /* 0x0000001078502819 */ /* 0x000fe200000006ff */
[----:B-1----:R-:W-:Y:S01]  /*3b00*/  @P2 FMUL.FTZ R129, R81, R86 ;  /* 0x0000005651812220 */ /* 0x002fe20000410000 */
[----:B------:R-:W-:Y:S01]  /*3b10*/  @P0 FMUL.FTZ R126, R85, UR4 ;  /* 0x00000004557e0c20 */ /* 0x000fe20008410000 */
[----:B------:R-:W-:Y:S01]  /*3b20*/  FMUL.FTZ R87, R87, UR12 ;  /* 0x0000000c57577c20 */ /* 0x000fe20008410000 */
[----:B------:R-:W-:Y:S01]  /*3b30*/  MOV R127, RZ ;  /* 0x000000ff007f7202 */ /* 0x000fe20000000f00 */
[----:B------:R-:W-:Y:S01]  /*3b40*/  @P2 FMUL.FTZ R127, R129, R80 ;  /* 0x00000050817f2220 */ /* 0x000fe20000410000 */
[----:B------:R-:W-:Y:S01]  /*3b50*/  @P0 SHF.L.U32 R86, R42, 0x10, RZ ;  /* 0x000000102a560819 */ /* 0x000fe200000006ff */
[----:B0-----:R-:W-:Y:S01]  /*3b60*/  @P0 FMUL.FTZ R139, R126, R139 ;  /* 0x0000008b7e8b0220 */ /* 0x001fe20000410000 */
[----:B------:R-:W-:Y:S01]  /*3b70*/  FADD.FTZ R111, R106, -R111 ;  /* 0x8000006f6a6f7221 */ /* 0x000fe20000010000 */
[----:B------:R-:W-:Y:S01]  /*3b80*/  @P6 FMUL.FTZ R80, R87, UR4 ;  /* 0x0000000457506c20 */ /* 0x000fe20008410000 */
[----:B------:R-:W0:Y:S01]  /*3b90*/  @P3 LDC R131, c[0x0][0x408] ;  /* 0x00010200ff833b82 */ /* 0x000e220000000800 */
[----:B------:R-:W-:-:S02]  /*3ba0*/  HFMA2 R81, -RZ, RZ, 0, 0 ;  /* 0x00000000ff517431 */ /* 0x000fc400000001ff */
[----:B------:R-:W-:Y:S01]  /*3bb0*/  @P0 FMUL.FTZ R81, R139, R86 ;  /* 0x000000568b510220 */ /* 0x000fe20000410000 */
[----:B------:R-:W-:Y:S01]  /*3bc0*/  FFMA.FTZ R106, R105, UR13, R132 ;  /* 0x0000000d696a7c23 */ /* 0x000fe20008010084 */
[----:B--2---:R-:W-:Y:S01]  /*3bd0*/  @P6 FMUL.FTZ R147, R80, R147 ;  /* 0x0000009350936220 */ /* 0x004fe20000410000 */
[----:B------:R-:W-:Y:S02]  /*3be0*/  FMUL.FTZ R86, R111, UR12 ;  /* 0x0000000c6f567c20 */ /* 0x000fe40008410000 */
[----:B------:R-:W1:Y:S01]  /*3bf0*/  @P4 LDC R130, c[0x0][0x408] ;  /* 0x00010200ff824b82 */ /* 0x000e620000000800 */
[----:B------:R-:W-:Y:S01]  /*3c00*/  @P6 SHF.L.U32 R80, R43, 0x10, RZ ;  /* 0x000000102b506819 */ /* 0x000fe200000006ff */
[----:B------:R-:W-:Y:S01]  /*3c10*/  FADD.FTZ R105, R103, -R106 ;  /* 0x8000006a67697221 */ /* 0x000fe20000010000 */
[----:B------:R-:W-:Y:S01]  /*3c20*/  @P5 FMUL.FTZ R106, R86, UR4 ;  /* 0x00000004566a5c20 */ /* 0x000fe20008410000 */
[----:B------:R-:W-:Y:S02]  /*3c30*/  MOV R126, RZ ;  /* 0x000000ff007e7202 */ /* 0x000fe40000000f00 */
[----:B------:R-:W-:Y:S01]  /*3c40*/  @P6 FMUL.FTZ R126, R147, R80 ;  /* 0x00000050937e6220 */ /* 0x000fe20000410000 */
[----:B------:R-:W-:Y:S01]  /*3c50*/  @P5 SHF.L.U32 R80, R121, 0x10, RZ ;  /* 0x0000001079505819 */ /* 0x000fe200000006ff */
[----:B----4-:R-:W-:Y:S01]  /*3c60*/  @P5 FMUL.FTZ R111, R106, R133 ;  /* 0x000000856a6f5220 */ /* 0x010fe20000410000 */
[----:B------:R-:W-:Y:S01]  /*3c70*/  FFMA.FTZ R103, R102, UR13, R132 ;  /* 0x0000000d66677c23 */ /* 0x000fe20008010084 */
[----:B------:R0:W2:Y:S01]  /*3c80*/  F2F.BF16.F32 R128, R81 ;  /* 0x0000005100807304 */ /* 0x0000a20000202000 */
[----:B------:R-:W-:-:S02]  /*3c90*/  HFMA2 R102, -RZ, RZ, 0, 0 ;  /* 0x00000000ff667431 */ /* 0x000fc400000001ff */
[----:B------:R-:W-:Y:S01]  /*3ca0*/  @P5 FMUL.FTZ R102, R111, R80 ;  /* 0x000000506f665220 */ /* 0x000fe20000410000 */
[----:B------:R-:W-:Y:S01]  /*3cb0*/  FADD.FTZ R104, R104, -R103 ;  /* 0x8000006768687221 */ /* 0x000fe20000010000 */
[----:B------:R-:W-:Y:S01]  /*3cc0*/  @P3 FMUL.FTZ R82, R82, UR4 ;  /* 0x0000000452523c20 */ /* 0x000fe20008410000 */
[----:B------:R-:W-:Y:S01]  /*3cd0*/  @P4 FMUL.FTZ R83, R83, UR4 ;  /* 0x0000000453534c20 */ /* 0x000fe20008410000 */
[----:B------:R-:W4:Y:S01]  /*3ce0*/  @P0 LDC R139, c[0x0][0x408] ;  /* 0x00010200ff8b0b82 */ /* 0x000f220000000800 */
[----:B------:R-:W2:Y:S01]  /*3cf0*/  F2F.BF16.F32 R126, R126 ;  /* 0x0000007e007e7304 */ /* 0x000ea20000202000 */
[----:B------:R-:W-:Y:S02]  /*3d00*/  @P3 MOV R80, R143 ;  /* 0x0000008f00503202 */ /* 0x000fe40000000f00 */
[----:B------:R-:W-:Y:S01]  /*3d10*/  @P4 SHF.R.U32.HI R103, RZ, 0x10, R143 ;  /* 0x00000010ff674819 */ /* 0x000fe2000001168f */
[----:B0-----:R-:W-:-:S03]  /*3d20*/  @P3 FMUL.FTZ R81, R82, R131 ;  /* 0x0000008352513220 */ /* 0x001fc60000410000 */
[----:B------:R-:W0:Y:S01]  /*3d30*/  @P2 LDC R133, c[0x0][0x408] ;  /* 0x00010200ff852b82 */ /* 0x000e220000000800 */
[----:B------:R2:W2:Y:S01]  /*3d40*/  F2F.BF16.F32 R129, R102 ;  /* 0x0000006600817304 */ /* 0x0004a20000202000 */
[----:B------:R-:W-:Y:S01]  /*3d50*/  @P3 SHF.L.U32 R80, R80, 0x10, RZ ;  /* 0x0000001050503819 */ /* 0x000fe200000006ff */
[----:B-1----:R-:W-:Y:S01]  /*3d60*/  @P4 FMUL.FTZ R83, R83, R130 ;  /* 0x0000008253534220 */ /* 0x002fe20000410000 */
[----:B------:R-:W-:-:S05]  /*3d70*/  @P4 SHF.L.U32 R82, R103, 0x10, RZ ;  /* 0x0000001067524819 */ /* 0x000fca00000006ff */
[----:B------:R-:W1:Y:S01]  /*3d80*/  F2F.BF16.F32 R127, R127 ;  /* 0x0000007f007f7304 */ /* 0x000e620000202000 */
[----:B------:R-:W-:Y:S01]  /*3d90*/  HFMA2 R106, -RZ, RZ, 0, 0 ;  /* 0x00000000ff6a7431 */ /* 0x000fe200000001ff */
[----:B------:R-:W-:Y:S01]  /*3da0*/  MOV R111, RZ ;  /* 0x000000ff006f7202 */ /* 0x000fe20000000f00 */
[----:B------:R-:W-:Y:S01]  /*3db0*/  @P3 FMUL.FTZ R106, R80, R81 ;  /* 0x00000051506a3220 */ /* 0x000fe20000410000 */
[----:B--2---:R-:W-:-:S04]  /*3dc0*/  IMAD.WIDE.U32 R80, R128, 0x10000, RZ ;  /* 0x0001000080507825 */ /* 0x004fc800078e00ff */
[----:B------:R-:W-:Y:S01]  /*3dd0*/  @P4 FMUL.FTZ R111, R82, R83 ;  /* 0x00000053526f4220 */ /* 0x000fe20000410000 */
[----:B------:R-:W-:Y:S01]  /*3de0*/  SHF.L.U32 R83, R126, 0x10, RZ ;  /* 0x000000107e537819 */ /* 0x000fe200000006ff */
[----:B------:R-:W-:-:S03]  /*3df0*/  IMAD.WIDE.U32 R102, R140, 0x10, R180 ;  /* 0x000000108c667825 */ /* 0x000fc600078e00b4 */
[----:B------:R-:W-:Y:S01]  /*3e00*/  LOP3.LUT R81, R81, R83, R129, 0xfe, !PT ;  /* 0x0000005351517212 */ /* 0x000fe200078efe81 */
[----:B------:R-:W-:Y:S01]  /*3e10*/  IMAD.WIDE.U32 R82, R140, 0x8, R204 ;  /* 0x000000088c527825 */ /* 0x000fe200078e00cc */
[----:B------:R2:W-:Y:S01]  /*3e20*/  STG.E.128 desc[UR14][R102.64], R84 ;  /* 0x0000005466007986 */ /* 0x0005e2000c101d0e */
[----:B------:R-:W-:Y:S02]  /*3e30*/  LOP3.LUT P3, RZ, R100, 0xff00, RZ, 0xc0, !PT ;  /* 0x0000ff0064ff7812 */ /* 0x000fe4000786c0ff */
[----:B-1----:R-:W-:Y:S01]  /*3e40*/  LOP3.LUT R80, R80, R127, RZ, 0xfc, !PT ;  /* 0x0000007f50507212 */ /* 0x002fe200078efcff */
[----:B------:R-:W-:Y:S01]  /*3e50*/  @P0 FMUL.FTZ R130, R85, UR4 ;  /* 0x0000000455820c20 */ /* 0x000fe20008410000 */
[----:B------:R-:W-:-:S03]  /*3e60*/  @P2 FMUL.FTZ R126, R84, UR4 ;  /* 0x00000004547e2c20 */ /* 0x000fc60008410000 */
[----:B------:R1:W-:Y:S01]  /*3e70*/  STG.E.64 desc[UR14][R82.64], R80 ;  /* 0x0000005052007986 */ /* 0x0003e2000c101b0e */
[----:B--2---:R-:W-:Y:S01]  /*3e80*/  IMAD.WIDE.U32 R102, R109, 0x8, R194 ;  /* 0x000000086d667825 */ /* 0x004fe200078e00c2 */
[----:B------:R-:W-:-:S05]  /*3e90*/  LOP3.LUT P4, RZ, R100, 0xff0000, RZ, 0xc0, !PT ;  /* 0x00ff000064ff7812 */ /* 0x000fca000788c0ff */
[----:B------:R-:W2:Y:S01]  /*3ea0*/  LDG.E.64 R102, desc[UR14][R102.64] ;  /* 0x0000000e66667981 */ /* 0x000ea2000c1e1b00 */
[----:B-1----:R-:W-:Y:S01]  /*3eb0*/  FMUL.FTZ R81, R105, UR12 ;  /* 0x0000000c69517c20 */ /* 0x002fe20008410000 */
[----:B----4-:R-:W-:Y:S01]  /*3ec0*/  @P0 FMUL.FTZ R85, R130, R139 ;  /* 0x0000008b82550220 */ /* 0x010fe20000410000 */
[----:B0-----:R-:W-:Y:S01]  /*3ed0*/  @P2 FMUL.FTZ R129, R126, R133 ;  /* 0x000000857e812220 */ /* 0x001fe20000410000 */
[----:B------:R-:W-:Y:S01]  /*3ee0*/  CS2R R126, SRZ ;  /* 0x00000000007e7805 */ /* 0x000fe2000001ff00 */
[----:B------:R-:W-:Y:S01]  /*3ef0*/  @P3 FMUL.FTZ R82, R81, UR4 ;  /* 0x0000000451523c20 */ /* 0x000fe20008410000 */
[----:B------:R-:W-:Y:S01]  /*3f00*/  FFMA.FTZ R101, R101, UR13, R132 ;  /* 0x0000000d65657c23 */ /* 0x000fe20008010084 */
[----:B------:R-:W-:-:S03]  /*3f10*/  @P3 SHF.L.U32 R80, R40, 0x10, RZ ;  /* 0x0000001028503819 */ /* 0x000fc600000006ff */
[----:B------:R-:W-:-:S04]  /*3f20*/  FADD.FTZ R83, R98, -R101 ;  /* 0x8000006562537221 */ /* 0x000fc80000010000 */
[----:B------:R-:W-:Y:S01]  /*3f30*/  FMUL.FTZ R83, R83, UR12 ;  /* 0x0000000c53537c20 */ /* 0x000fe20008410000 */
[----:B------:R-:W-:Y:S02]  /*3f40*/  MOV R98, RZ ;  /* 0x000000ff00627202 */ /* 0x000fe40000000f00 */
[----:B---3--:R-:W-:Y:S02]  /*3f50*/  @P0 SHF.R.U64 R131, R134, 0x10, R135 ;  /* 0x0000001086830819 */ /* 0x008fe40000001287 */
[----:B------:R-:W-:Y:S02]  /*3f60*/  @P2 MOV R128, R134 ;  /* 0x0000008600802202 */ /* 0x000fe40000000f00 */
[----:B------:R-:W-:Y:S02]  /*3f70*/  @P0 SHF.L.U32 R84, R131, 0x10, RZ ;  /* 0x0000001083540819 */ /* 0x000fe400000006ff */
[----:B------:R-:W-:Y:S01]  /*3f80*/  @P2 SHF.L.U32 R128, R128, 0x10, RZ ;  /* 0x0000001080802819 */ /* 0x000fe200000006ff */
[----:B------:R-:W0:Y:S02]  /*3f90*/  @P5 LDC R131, c[0x0][0x408] ;  /* 0x00010200ff835b82 */ /* 0x000e240000000800 */
[----:B------:R-:W-:Y:S01]  /*3fa0*/  @P0 FMUL.FTZ R127, R84, R85 ;  /* 0x00000055547f0220 */ /* 0x000fe20000410000 */
[----:B------:R-:W-:Y:S01]  /*3fb0*/  ISETP.GE.U32.AND P0, PT, R100, 0x1000000, PT ;  /* 0x010000006400780c */ /* 0x000fe20003f06070 */
[----:B------:R-:W-:Y:S01]  /*3fc0*/  @P3 FMUL.FTZ R85, R82, UR24 ;  /* 0x0000001852553c20 */ /* 0x000fe20008410000 */
[----:B------:R-:W-:Y:S01]  /*3fd0*/  FMUL.FTZ R82, R104, UR12 ;  /* 0x0000000c68527c20 */ /* 0x000fe20008410000 */
[----:B------:R-:W-:Y:S01]  /*3fe0*/  @P2 FMUL.FTZ R126, R128, R129 ;  /* 0x00000081807e2220 */ /* 0x000fe20000410000 */
[----:B------:R-:W-:Y:S01]  /*3ff0*/  HFMA2 R84, -RZ, RZ, 0, 0 ;  /* 0x00000000ff547431 */ /* 0x000fe200000001ff */
[----:B------:R-:W-:Y:S01]  /*4000*/  LOP3.LUT P2, RZ, R100, 0xff, RZ, 0xc0, !PT ;  /* 0x000000ff64ff7812 */ /* 0x000fe2000784c0ff */
[----:B------:R-:W-:Y:S01]  /*4010*/  @P3 FMUL.FTZ R84, R85, R80 ;  /* 0x0000005055543220 */ /* 0x000fe20000410000 */
[----:B------:R-:W-:Y:S01]  /*4020*/  @P4 FMUL.FTZ R100, R82, UR4 ;  /* 0x0000000452644c20 */ /* 0x000fe20008410000 */
[----:B------:R-:W-:Y:S01]  /*4030*/  FFMA.FTZ R80, R99, UR13, R132 ;  /* 0x0000000d63507c23 */ /* 0x000fe20008010084 */
[----:B------:R-:W-:-:S02]  /*4040*/  @P4 SHF.L.U32 R85, R123, 0x10, RZ ;  /* 0x000000107b554819 */ /* 0x000fc400000006ff */
[----:B------:R-:W-:Y:S01]  /*4050*/  @P4 FMUL.FTZ R100, R100, UR24 ;  /* 0x0000001864644c20 */ /* 0x000fe20008410000 */
[----:B------:R-:W-:Y:S01]  /*4060*/  FADD.FTZ R80, R97, -R80 ;  /* 0x8000005061507221 */ /* 0x000fe20000010000 */
[----:B------:R-:W-:Y:S02]  /*4070*/  @P0 FMUL.FTZ R97, R83, UR4 ;  /* 0x0000000453610c20 */ /* 0x000fe40008410000 */
[----:B------:R-:W-:Y:S01]  /*4080*/  @P4 FMUL.FTZ R98, R100, R85 ;  /* 0x0000005564624220 */ /* 0x000fe20000410000 */
[----:B------:R-:W-:Y:S01]  /*4090*/  @P0 SHF.L.U32 R85, R41, 0x10, RZ ;  /* 0x0000001029550819 */ /* 0x000fe200000006ff */
[----:B------:R-:W-:Y:S01]  /*40a0*/  FMUL.FTZ R80, R80, UR12 ;  /* 0x0000000c50507c20 */ /* 0x000fe20008410000 */
[----:B------:R-:W-:Y:S01]  /*40b0*/  @P0 FMUL.FTZ R100, R97, UR24 ;  /* 0x0000001861640c20 */ /* 0x000fe20008410000 */
[----:B------:R-:W-:Y:S02]  /*40c0*/  CS2R R128, SRZ ;  /* 0x0000000000807805 */ /* 0x000fe4000001ff00 */
[----:B------:R-:W-:Y:S01]  /*40d0*/  FMUL.FTZ R97, R80, UR4 ;  /* 0x0000000450617c20 */ /* 0x000fe20008410000 */
[----:B------:R-:W-:Y:S01]  /*40e0*/  @P0 FMUL.FTZ R129, R100, R85 ;  /* 0x0000005564810220 */ /* 0x000fe20000410000 */
[----:B------:R1:W3:Y:S02]  /*40f0*/  F2F.BF16.F32 R99, R84 ;  /* 0x0000005400637304 */ /* 0x0002e40000202000 */
[----:B------:R-:W-:Y:S01]  /*4100*/  FMUL.FTZ R97, R97, UR24 ;  /* 0x0000001861617c20 */ /* 0x000fe20008410000 */
[----:B-1----:R-:W-:-:S05]  /*4110*/  @P2 SHF.L.U32 R84, R122, 0x10, RZ ;  /* 0x000000107a542819 */ /* 0x002fca00000006ff */
[----:B------:R-:W1:Y:S01]  /*4120*/  F2F.BF16.F32 R129, R129 ;  /* 0x0000008100817304 */ /* 0x000e620000202000 */
[----:B------:R-:W-:-:S07]  /*4130*/  @P2 FMUL.FTZ R128, R97, R84 ;  /* 0x0000005461802220 */ /* 0x000fce0000410000 */
[----:B------:R-:W4:Y:S08]  /*4140*/  F2F.BF16.F32 R98, R98 ;  /* 0x0000006200627304 */ /* 0x000f300000202000 */
[----:B------:R0:W0:Y:S01]  /*4150*/  F2F.BF16.F32 R101, R128 ;  /* 0x0000008000657304 */ /* 0x0000220000202000 */
[----:B---3--:R-:W-:Y:S01]  /*4160*/  IMAD.WIDE.U32 R84, R99, 0x10000, RZ ;  /* 0x0001000063547825 */ /* 0x008fe200078e00ff */
[----:B-1----:R-:W-:-:S03]  /*4170*/  SHF.L.U32 R99, R129, 0x10, RZ ;  /* 0x0000001081637819 */ /* 0x002fc600000006ff */
[----:B------:R-:W-:Y:S01]  /*4180*/  IMAD.WIDE.U32 R104, R108, 0x8, R194 ;  /* 0x000000086c687825 */ /* 0x000fe200078e00c2 */
[----:B----4-:R-:W-:-:S03]  /*4190*/  LOP3.LUT R85, R85, R99, R98, 0xfe, !PT ;  /* 0x0000006355557212 */ /* 0x010fc600078efe62 */
[C---:B------:R-:W-:Y:S01]  /*41a0*/  IMAD.WIDE.U32 R98, R109.reuse, 0x10, R180 ;  /* 0x000000106d627825 */ /* 0x040fe200078e00b4 */
[----:B0-----:R-:W0:Y:S01]  /*41b0*/  @P6 LDC R128, c[0x0][0x408] ;  /* 0x00010200ff806b82 */ /* 0x001e220000000800 */
[----:B------:R-:W-:Y:S02]  /*41c0*/  LOP3.LUT R84, R84, R101, RZ, 0xfc, !PT ;  /* 0x0000006554547212 */ /* 0x000fe400078efcff */
[----:B------:R-:W-:Y:S01]  /*41d0*/  IMAD.WIDE.U32 R100, R109, 0x8, R204 ;  /* 0x000000086d647825 */ /* 0x000fe200078e00cc */
[----:B------:R1:W-:Y:S04]  /*41e0*/  STG.E.128 desc[UR14][R98.64], R80 ;  /* 0x0000005062007986 */ /* 0x0003e8000c101d0e */
[----:B------:R3:W-:Y:S04]  /*41f0*/  STG.E.64 desc[UR14][R100.64], R84 ;  /* 0x0000005464007986 */ /* 0x0007e8000c101b0e */
[----:B------:R-:W4:Y:S01]  /*4200*/  LDG.E.64 R104, desc[UR14][R104.64] ;  /* 0x0000000e68687981 */ /* 0x000f22000c1e1b00 */
[--C-:B------:R-:W-:Y:S01]  /*4210*/  FFMA.FTZ R129, R92, UR13, R132.reuse ;  /* 0x0000000d5c817c23 */ /* 0x100fe20008010084 */
[----:B------:R-:W-:Y:S01]  /*4220*/  @P5 MOV R92, R135 ;  /* 0x00000087005c5202 */ /* 0x000fe20000000f00 */
[----:B------:R-:W-:Y:S01]  /*4230*/  @P5 FMUL.FTZ R86, R86, UR4 ;  /* 0x0000000456565c20 */ /* 0x000fe20008410000 */
[--C-:B------:R-:W-:Y:S01]  /*4240*/  FFMA.FTZ R96, R96, UR13, R132.reuse ;  /* 0x0000000d60607c23 */ /* 0x100fe20008010084 */
[----:B------:R-:W-:Y:S01]  /*4250*/  @P6 SHF.R.U32.HI R134, RZ, 0x10, R135 ;  /* 0x00000010ff866819 */ /* 0x000fe20000011687 */
[----:B------:R-:W-:Y:S01]  /*4260*/  FFMA.FTZ R109, R91, UR13, R132 ;  /* 0x0000000d5b6d7c23 */ /* 0x000fe20008010084 */
[----:B------:R-:W-:Y:S01]  /*4270*/  @P6 FMUL.FTZ R87, R87, UR4 ;  /* 0x0000000457576c20 */ /* 0x000fe20008410000 */
[----:B-1----:R-:W-:Y:S01]  /*4280*/  @P5 SHF.L.U32 R80, R92, 0x10, RZ ;  /* 0x000000105c505819 */ /* 0x002fe200000006ff */
[----:B---3--:R-:W-:Y:S01]  /*4290*/  @P5 FMUL.FTZ R85, R86, R131 ;  /* 0x0000008356555220 */ /* 0x008fe20000410000 */
[----:B------:R-:W-:-:S02]  /*42a0*/  HFMA2 R91, -RZ, RZ, 0, 0 ;  /* 0x00000000ff5b7431 */ /* 0x000fc400000001ff */
[----:B------:R-:W-:Y:S01]  /*42b0*/  FADD.FTZ R96, R93, -R96 ;  /* 0x800000605d607221 */ /* 0x000fe20000010000 */
[----:B------:R-:W-:Y:S01]  /*42c0*/  CS2R R92, SRZ ;  /* 0x00000000005c7805 */ /* 0x000fe2000001ff00 */
[----:B------:R-:W-:Y:S01]  /*42d0*/  @P5 FMUL.FTZ R91, R80, R85 ;  /* 0x00000055505b5220 */ /* 0x000fe20000410000 */
[----:B------:R-:W-:Y:S01]  /*42e0*/  @P6 SHF.L.U32 R80, R134, 0x10, RZ ;  /* 0x0000001086506819 */ /* 0x000fe200000006ff */
[----:B------:R-:W-:Y:S01]  /*42f0*/  FFMA.FTZ R95, R95, UR13, R132 ;  /* 0x0000000d5f5f7c23 */ /* 0x000fe20008010084 */
[----:B0-----:R-:W-:Y:S01]  /*4300*/  @P6 FMUL.FTZ R87, R87, R128 ;  /* 0x0000008057576220 */ /* 0x001fe20000410000 */
[----:B------:R-:W-:Y:S02]  /*4310*/  @P3 FMUL.FTZ R81, R81, UR4 ;  /* 0x0000000451513c20 */ /* 0x000fe40008410000 */
[----:B------:R-:W-:Y:S01]  /*4320*/  FADD.FTZ R86, R94, -R95 ;  /* 0x8000005f5e567221 */ /* 0x000fe20000010000 */
[----:B------:R-:W-:Y:S01]  /*4330*/  @P6 FMUL.FTZ R93, R80, R87 ;  /* 0x00000057505d6220 */ /* 0x000fe20000410000 */
[----:B------:R-:W-:Y:S01]  /*4340*/  LOP3.LUT P5, RZ, R89, 0xff00, RZ, 0xc0, !PT ;  /* 0x0000ff0059ff7812 */ /* 0x000fe200078ac0ff */
[----:B------:R-:W-:Y:S01]  /*4350*/  @P3 FMUL.FTZ R81, R81, UR24 ;  /* 0x0000001851513c20 */ /* 0x000fe20008410000 */
[----:B------:R-:W-:Y:S01]  /*4360*/  FMUL.FTZ R87, R86, UR12 ;  /* 0x0000000c56577c20 */ /* 0x000fe20008410000 */
[----:B------:R-:W-:Y:S01]  /*4370*/  HFMA2 R95, -RZ, RZ, 0, 0 ;  /* 0x00000000ff5f7431 */ /* 0x000fe200000001ff */
[----:B------:R-:W-:Y:S01]  /*4380*/  LOP3.LUT P6, RZ, R89, 0xff0000, RZ, 0xc0, !PT ;  /* 0x00ff000059ff7812 */ /* 0x000fe200078cc0ff */
[----:B------:R-:W-:Y:S01]  /*4390*/  FADD.FTZ R86, R90, -R129 ;  /* 0x800000815a567221 */ /* 0x000fe20000010000 */
[----:B------:R-:W-:-:S03]  /*43a0*/  HFMA2 R90, -RZ, RZ, 0, 0 ;  /* 0x00000000ff5a7431 */ /* 0x000fc600000001ff */
[----:B------:R-:W-:Y:S01]  /*43b0*/  FMUL.FTZ R86, R86, UR12 ;  /* 0x0000000c56567c20 */ /* 0x000fe20008410000 */
[----:B------:R-:W-:Y:S02]  /*43c0*/  HFMA2 R99, -RZ, RZ, 0, 0 ;  /* 0x00000000ff637431 */ /* 0x000fe400000001ff */
[----:B------:R-:W-:Y:S01]  /*43d0*/  @P0 FMUL.FTZ R98, R83, UR4 ;  /* 0x0000000453620c20 */ /* 0x000fe20008410000 */
[----:B--2---:R-:W-:-:S04]  /*43e0*/  @P2 MOV R84, R102 ;  /* 0x0000006600542202 */ /* 0x004fc80000000f00 */
[----:B------:R-:W-:Y:S02]  /*43f0*/  @P2 SHF.L.U32 R84, R84, 0x10, RZ ;  /* 0x0000001054542819 */ /* 0x000fe400000006ff */
[----:B------:R-:W-:-:S03]  /*4400*/  @P3 SHF.R.U64 R85, R102, 0x10, R103 ;  /* 0x0000001066553819 */ /* 0x000fc60000001267 */
[----:B------:R-:W-:Y:S01]  /*4410*/  @P2 FMUL.FTZ R92, R97, R84 ;  /* 0x00000054615c2220 */ /* 0x000fe20000410000 */
[----:B------:R-:W-:Y:S02]  /*4420*/  ISETP.GE.U32.AND P2, PT, R89, 0x1000000, PT ;  /* 0x010000005900780c */ /* 0x000fe40003f46070 */
[----:B------:R-:W-:Y:S01]  /*4430*/  @P3 SHF.L.U32 R80, R85, 0x10, RZ ;  /* 0x0000001055503819 */ /* 0x000fe200000006ff */
[----:B------:R-:W-:-:S04]  /*4440*/  FMUL.FTZ R85, R96, UR12 ;  /* 0x0000000c60557c20 */ /* 0x000fc80008410000 */
[----:B------:R-:W-:Y:S01]  /*4450*/  @P3 FMUL.FTZ R95, R80, R81 ;  /* 0x00000051505f3220 */ /* 0x000fe20000410000 */
[----:B------:R-:W-:Y:S01]  /*4460*/  LOP3.LUT P3, RZ, R89, 0xff, RZ, 0xc0, !PT ;  /* 0x000000ff59ff7812 */ /* 0x000fe2000786c0ff */
[----:B------:R-:W-:Y:S01]  /*4470*/  FMUL.FTZ R89, R87, UR4 ;  /* 0x0000000457597c20 */ /* 0x000fe20008410000 */
[----:B------:R-:W-:-:S03]  /*4480*/  FMUL.FTZ R94, R85, UR4 ;  /* 0x00000004555e7c20 */ /* 0x000fc60008410000 */
[----:B------:R-:W-:Y:S01]  /*4490*/  @P2 SHF.L.U32 R80, R39, 0x10, RZ ;  /* 0x0000001027502819 */ /* 0x000fe200000006ff */
[----:B------:R-:W-:Y:S01]  /*44a0*/  FMUL.FTZ R89, R89, UR24 ;  /* 0x0000001859597c20 */ /* 0x000fe20008410000 */
[----:B------:R-:W-:Y:S01]  /*44b0*/  FADD.FTZ R84, R88, -R109 ;  /* 0x8000006d58547221 */ /* 0x000fe20000010000 */
[----:B------:R-:W-:Y:S01]  /*44c0*/  @P5 SHF.L.U32 R97, R38, 0x10, RZ ;  /* 0x0000001026615819 */ /* 0x000fe200000006ff */
[----:B------:R-:W-:Y:S01]  /*44d0*/  FMUL.FTZ R94, R94, UR24 ;  /* 0x000000185e5e7c20 */ /* 0x000fe20008410000 */
[----:B------:R-:W-:Y:S01]  /*44e0*/  @P2 FMUL.FTZ R90, R89, R80 ;  /* 0x00000050595a2220 */ /* 0x000fe20000410000 */
[----:B------:R-:W-:Y:S01]  /*44f0*/  FMUL.FTZ R80, R86, UR4 ;  /* 0x0000000456507c20 */ /* 0x000fe20008410000 */
[----:B------:R-:W-:Y:S01]  /*4500*/  FMUL.FTZ R84, R84, UR12 ;  /* 0x0000000c54547c20 */ /* 0x000fe20008410000 */
[----:B------:R-:W-:Y:S01]  /*4510*/  MOV R81, RZ ;  /* 0x000000ff00517202 */ /* 0x000fe20000000f00 */
[----:B------:R-:W-:Y:S01]  /*4520*/  @P5 FMUL.FTZ R81, R94, R97 ;  /* 0x000000615e515220 */ /* 0x000fe20000410000 */
[----:B------:R-:W-:Y:S01]  /*4530*/  @P6 SHF.L.U32 R88, R125, 0x10, RZ ;  /* 0x000000107d586819 */ /* 0x000fe200000006ff */
[----:B------:R-:W-:Y:S01]  /*4540*/  FMUL.FTZ R129, R80, UR24 ;  /* 0x0000001850817c20 */ /* 0x000fe20008410000 */
[----:B------:R-:W-:Y:S01]  /*4550*/  FMUL.FTZ R80, R84, UR4 ;  /* 0x0000000454507c20 */ /* 0x000fe20008410000 */
[----:B------:R0:W1:Y:S01]  /*4560*/  F2F.BF16.F32 R96, R81 ;  /* 0x0000005100607304 */ /* 0x0000620000202000 */
[----:B------:R-:W-:Y:S01]  /*4570*/  MOV R97, RZ ;  /* 0x000000ff00617202 */ /* 0x000fe20000000f00 */
[----:B------:R-:W-:Y:S01]  /*4580*/  @P6 FMUL.FTZ R97, R129, R88 ;  /* 0x0000005881616220 */ /* 0x000fe20000410000 */
[----:B------:R-:W-:-:S05]  /*4590*/  FMUL.FTZ R130, R80, UR24 ;  /* 0x0000001850827c20 */ /* 0x000fca0008410000 */
[----:B------:R-:W2:Y:S01]  /*45a0*/  F2F.BF16.F32 R90, R90 ;  /* 0x0000005a005a7304 */ /* 0x000ea20000202000 */
[----:B0-----:R-:W-:-:S05]  /*45b0*/  @P3 SHF.L.U32 R81, R124, 0x10, RZ ;  /* 0x000000107c513819 */ /* 0x001fca00000006ff */
[----:B------:R-:W-:Y:S02]  /*45c0*/  @P3 FMUL.FTZ R99, R130, R81 ;  /* 0x0000005182633220 */ /* 0x000fe40000410000 */
[----:B------:R-:W0:Y:S01]  /*45d0*/  F2F.BF16.F32 R97, R97 ;  /* 0x0000006100617304 */ /* 0x000e220000202000 */
[----:B-1----:R-:W-:-:S07]  /*45e0*/  IMAD.WIDE.U32 R80, R96, 0x10000, RZ ;  /* 0x0001000060507825 */ /* 0x002fce00078e00ff */
[----:B------:R-:W1:Y:S01]  /*45f0*/  F2F.BF16.F32 R99, R99 ;  /* 0x0000006300637304 */ /* 0x000e620000202000 */
[----:B--2---:R-:W-:Y:S01]  /*4600*/  SHF.L.U32 R101, R90, 0x10, RZ ;  /* 0x000000105a657819 */ /* 0x004fe200000006ff */
[----:B------:R-:W-:Y:S01]  /*4610*/  @P4 FMUL.FTZ R96, R82, UR4 ;  /* 0x0000000452604c20 */ /* 0x000fe20008410000 */
[----:B------:R-:W-:Y:S02]  /*4620*/  @P4 MOV R90, R103 ;  /* 0x00000067005a4202 */ /* 0x000fe40000000f00 */
[----:B0-----:R-:W-:Y:S01]  /*4630*/  LOP3.LUT R81, R81, R101, R97, 0xfe, !PT ;  /* 0x0000006551517212 */ /* 0x001fe200078efe61 */
[----:B------:R-:W-:Y:S01]  /*4640*/  @P4 FMUL.FTZ R97, R96, UR24 ;  /* 0x0000001860614c20 */ /* 0x000fe20008410000 */
[----:B------:R-:W-:Y:S01]  /*4650*/  @P4 SHF.L.U32 R90, R90, 0x10, RZ ;  /* 0x000000105a5a4819 */ /* 0x000fe200000006ff */
[----:B------:R-:W-:Y:S02]  /*4660*/  HFMA2 R88, -RZ, RZ, 0, 0 ;  /* 0x00000000ff587431 */ /* 0x000fe400000001ff */
[----:B------:R-:W-:Y:S01]  /*4670*/  IMAD.WIDE.U32 R82, R108, 0x10, R180 ;  /* 0x000000106c527825 */ /* 0x000fe200078e00b4 */
[----:B------:R-:W-:-:S03]  /*4680*/  @P0 SHF.R.U32.HI R128, RZ, 0x10, R103 ;  /* 0x00000010ff800819 */ /* 0x000fc60000011667 */
[----:B------:R-:W-:Y:S01]  /*4690*/  @P4 FMUL.FTZ R88, R90, R97 ;  /* 0x000000615a584220 */ /* 0x000fe20000410000 */
[----:B-1----:R-:W-:Y:S01]  /*46a0*/  LOP3.LUT R80, R80, R99, RZ, 0xfc, !PT ;  /* 0x0000006350507212 */ /* 0x002fe200078efcff */
[----:B------:R-:W-:Y:S01]  /*46b0*/  IMAD.WIDE.U32 R108, R108, 0x8, R204 ;  /* 0x000000086c6c7825 */ /* 0x000fe200078e00cc */
[----:B------:R-:W-:Y:S04]  /*46c0*/  STG.E.128 desc[UR14][R82.64], R84 ;  /* 0x0000005452007986 */ /* 0x000fe8000c101d0e */
[----:B------:R0:W-:Y:S01]  /*46d0*/  STG.E.64 desc[UR14][R108.64], R80 ;  /* 0x000000506c007986 */ /* 0x0001e2000c101b0e */
[----:B------:R-:W-:Y:S01]  /*46e0*/  HFMA2 R101, -RZ, RZ, 0, 0 ;  /* 0x00000000ff657431 */ /* 0x000fe200000001ff */
[----:B------:R-:W-:Y:S01]  /*46f0*/  MOV R90, RZ ;  /* 0x000000ff005a7202 */ /* 0x000fe20000000f00 */
[----:B------:R-:W-:Y:S01]  /*4700*/  HFMA2 R99, -RZ, RZ, 0, 0 ;  /* 0x00000000ff637431 */ /* 0x000fe200000001ff */
[----:B------:R-:W-:Y:S01]  /*4710*/  MOV R96, RZ ;  /* 0x000000ff00607202 */ /* 0x000fe20000000f00 */
[----:B------:R-:W-:Y:S01]  /*4720*/  HFMA2 R103, -RZ, RZ, 0, 0 ;  /* 0x00000000ff677431 */ /* 0x000fe200000001ff */
[----:B0-----:R-:W-:Y:S01]  /*4730*/  @P0 SHF.L.U32 R80, R128, 0x10, RZ ;  /* 0x0000001080500819 */ /* 0x001fe200000006ff */
[----:B------:R-:W-:-:S04]  /*4740*/  @P0 FMUL.FTZ R83, R98, UR24 ;  /* 0x0000001862530c20 */ /* 0x000fc80008410000 */
[----:B------:R-:W-:Y:S01]  /*4750*/  @P0 FMUL.FTZ R101, R80, R83 ;  /* 0x0000005350650220 */ /* 0x000fe20000410000 */
[----:B----4-:R-:W-:Y:S02]  /*4760*/  @P3 MOV R97, R104 ;  /* 0x0000006800613202 */ /* 0x010fe40000000f00 */
[--C-:B------:R-:W-:Y:S02]  /*4770*/  @P5 SHF.R.U64 R104, R104, 0x10, R105.reuse ;  /* 0x0000001068685819 */ /* 0x100fe40000001269 */
[----:B------:R-:W-:Y:S02]  /*4780*/  @P6 MOV R100, R105 ;  /* 0x0000006900646202 */ /* 0x000fe40000000f00 */
[----:B------:R-:W-:Y:S02]  /*4790*/  @P2 SHF.R.U32.HI R102, RZ, 0x10, R105 ;  /* 0x00000010ff662819 */ /* 0x000fe40000011669 */
[----:B------:R-:W-:Y:S02]  /*47a0*/  @P3 SHF.L.U32 R97, R97, 0x10, RZ ;  /* 0x0000001061613819 */ /* 0x000fe400000006ff */
[----:B------:R-:W-:-:S02]  /*47b0*/  @P5 SHF.L.U32 R81, R104, 0x10, RZ ;  /* 0x0000001068515819 */ /* 0x000fc400000006ff */
[----:B------:R-:W-:Y:S02]  /*47c0*/  @P6 SHF.L.U32 R100, R100, 0x10, RZ ;  /* 0x0000001064646819 */ /* 0x000fe400000006ff */
[----:B------:R-:W-:Y:S01]  /*47d0*/  @P2 SHF.L.U32 R82, R102, 0x10, RZ ;  /* 0x0000001066522819 */ /* 0x000fe200000006ff */
[----:B------:R-:W-:Y:S01]  /*47e0*/  @P3 FMUL.FTZ R90, R130, R97 ;  /* 0x00000061825a3220 */ /* 0x000fe20000410000 */
[----:B------:R-:W-:Y:S01]  /*47f0*/  @P5 FMUL.FTZ R99, R94, R81 ;  /* 0x000000515e635220 */ /* 0x000fe20000410000 */
[----:B------:R-:W-:Y:S02]  /*4800*/  @P6 FMUL.FTZ R96, R129, R100 ;  /* 0x0000006481606220 */ /* 0x000fe40000410000 */
[----:B------:R-:W-:Y:S01]  /*4810*/  @P2 FMUL.FTZ R103, R89, R82 ;  /* 0x0000005259672220 */ /* 0x000fe20000410000 */
[----:B------:R-:W-:Y:S06]  /*4820*/  BRA `(.L_x_5065) ;  /* 0x00000058009c7947 */ /* 0x000fec0003800000 */
.L_x_5064:
[----:B------:R-:W0:Y:S02]  /*4830*/  LDC.64 R194, c[0x0][0x390] ;  /* 0x0000e400ffc27b82 */ /* 0x000e240000000a00 */
[----:B0-----:R-:W-:-:S06]  /*4840*/  IMAD.WIDE.U32 R80, R110, 0x8, R194 ;  /* 0x000000086e507825 */ /* 0x001fcc00078e00c2 */
[----:B------:R-:W2:Y:S01]  /*4850*/  LDG.E.64 R80, desc[UR14][R80.64] ;  /* 0x0000000e50507981 */ /* 0x000ea2000c1e1b00 */
[--C-:B------:R-:W-:Y:S01]  /*4860*/  FFMA.FTZ R83, R180, UR13, R132.reuse ;  /* 0x0000000db4537c23 */ /* 0x100fe20008010084 */
[----:B-----5:R-:W-:Y:S01]  /*4870*/  LOP3.LUT P4, RZ, R212, 0xff00, RZ, 0xc0, !PT ;  /* 0x0000ff00d4ff7812 */ /* 0x020fe2000788c0ff */
[--C-:B------:R-:W-:Y:S01]  /*4880*/  FFMA.FTZ R84, R181, UR13, R132.reuse ;  /* 0x0000000db5547c23 */ /* 0x100fe20008010084 */
[----:B------:R-:W-:Y:S01]  /*4890*/  FFMA.FTZ R85, R150, UR13, R132 ;  /* 0x0000000d96557c23 */ /* 0x000fe20008010084 */
[----:B------:R-:W-:Y:S01]  /*48a0*/  FADD.FTZ R182, R182, -R83 ;  /* 0x80000053b6b67221 */ /* 0x000fe20000010000 */
[C---:B------:R-:W-:Y:S01]  /*48b0*/  LOP3.LUT P2, RZ, R212.reuse, 0xff0000, RZ, 0xc0, !PT ;  /* 0x00ff0000d4ff7812 */ /* 0x040fe2000784c0ff */
        /* <DEDUP_REMOVED lines=9> */
[----:B------:R-:W-:Y:S01]  /*4950*/  FADD.FTZ R83, R151, -R82 ;  /* 0x8000005297537221 */ /* 0x000fe20000010000 */
[----:B------:R-:W-:Y:S01]  /*4960*/  @P4 SHF.L.U32 R85, R50, 0x10, RZ ;  /* 0x0000001032554819 */ /* 0x000fe200000006ff */
[----:B------:R-:W-:Y:S01]  /*4970*/  FMUL.FTZ R86, R86, UR24 ;  /* 0x0000001856567c20 */ /* 0x000fe20008410000 */
[----:B------:R-:W-:Y:S01]  /*4980*/  FMUL.FTZ R151, R84, UR4 ;  /* 0x0000000454977c20 */ /* 0x000fe20008410000 */
[----:B------:R-:W-:Y:S01]  /*4990*/  FMUL.FTZ R150, R150, UR4 ;  /* 0x0000000496967c20 */ /* 0x000fe20008410000 */
[----:B------:R-:W-:Y:S01]  /*49a0*/  MOV R82, RZ ;  /* 0x000000ff00527202 */ /* 0x000fe20000000f00 */
[----:B------:R-:W-:Y:S01]  /*49b0*/  FMUL.FTZ R83, R83, UR12 ;  /* 0x0000000c53537c20 */ /* 0x000fe20008410000 */
[----:B------:R-:W-:Y:S01]  /*49c0*/  @P4 FMUL.FTZ R82, R86, R85 ;  /* 0x0000005556524220 */ /* 0x000fe20000410000 */
[----:B------:R-:W-:Y:S01]  /*49d0*/  @P2 SHF.L.U32 R152, R113, 0x10, RZ ;  /* 0x0000001071982819 */ /* 0x000fe200000006ff */
[----:B------:R-:W-:Y:S01]  /*49e0*/  FMUL.FTZ R151, R151, UR24 ;  /* 0x0000001897977c20 */ /* 0x000fe20008410000 */
[----:B------:R-:W-:Y:S01]  /*49f0*/  @P0 SHF.L.U32 R85, R51, 0x10, RZ ;  /* 0x0000001033550819 */ /* 0x000fe200000006ff */
[----:B------:R-:W-:Y:S01]  /*4a00*/  FMUL.FTZ R150, R150, UR24 ;  /* 0x0000001896967c20 */ /* 0x000fe20008410000 */
[----:B------:R-:W-:Y:S01]  /*4a10*/  FMUL.FTZ R107, R83, UR4 ;  /* 0x00000004536b7c20 */ /* 0x000fe20008410000 */
[----:B------:R-:W-:-:S02]  /*4a20*/  HFMA2 R84, -RZ, RZ, 0, 0 ;  /* 0x00000000ff547431 */ /* 0x000fc400000001ff */
[----:B------:R-:W-:Y:S01]  /*4a30*/  @P2 FMUL.FTZ R84, R151, R152 ;  /* 0x0000009897542220 */ /* 0x000fe20000410000 */
[----:B------:R-:W-:Y:S01]  /*4a40*/  MOV R168, RZ ;  /* 0x000000ff00a87202 */ /* 0x000fe20000000f00 */
[----:B------:R-:W-:Y:S01]  /*4a50*/  @P0 FMUL.FTZ R168, R150, R85 ;  /* 0x0000005596a80220 */ /* 0x000fe20000410000 */
[----:B------:R-:W-:Y:S01]  /*4a60*/  @P3 SHF.L.U32 R152, R112, 0x10, RZ ;  /* 0x0000001070983819 */ /* 0x000fe200000006ff */
[----:B------:R-:W-:Y:S01]  /*4a70*/  FMUL.FTZ R107, R107, UR24 ;  /* 0x000000186b6b7c20 */ /* 0x000fe20008410000 */
[----:B------:R-:W0:Y:S01]  /*4a80*/  LDC.64 R180, c[0x0][0x468] ;  /* 0x00011a00ffb47b82 */ /* 0x000e220000000a00 */
[----:B------:R-:W-:Y:S01]  /*4a90*/  HFMA2 R153, -RZ, RZ, 0, 0 ;  /* 0x00000000ff997431 */ /* 0x000fe200000001ff */
[----:B------:R-:W1:Y:S01]  /*4aa0*/  F2F.BF16.F32 R82, R82 ;  /* 0x0000005200527304 */ /* 0x000e620000202000 */
[----:B------:R-:W-:Y:S01]  /*4ab0*/  @P3 FMUL.FTZ R153, R107, R152 ;  /* 0x000000986b993220 */ /* 0x000fe20000410000 */
[----:B------:R-:W-:-:S06]  /*4ac0*/  IADD3 R87, PT, PT, R110, 0x100, RZ ;  /* 0x000001006e577810 */ /* 0x000fcc0007ffe0ff */
        /* <DEDUP_REMOVED lines=8> */
[----:B------:R0:W-:Y:S02]  /*4b50*/  STG.E.64 desc[UR14][R84.64], R82 ;  /* 0x0000005254007986 */ /* 0x0001e4000c101b0e */
[----:B0-----:R-:W-:-:S06]  /*4b60*/  IMAD.WIDE.U32 R82, R87, 0x8, R194 ;  /* 0x0000000857527825 */ /* 0x001fcc00078e00c2 */
[----:B------:R-:W3:Y:S01]  /*4b70*/  LDG.E.64 R82, desc[UR14][R82.64] ;  /* 0x0000000e52527981 */ /* 0x000ee2000c1e1b00 */
[----:B------:R-:W-:Y:S01]  /*4b80*/  FFMA.FTZ R84, R147, UR13, R132 ;  /* 0x0000000d93547c23 */ /* 0x000fe20008010084 */
[C---:B------:R-:W-:Y:S02]  /*4b90*/  ISETP.GE.U32.AND P6, PT, R160.reuse, 0x1000000, PT ;  /* 0x01000000a000780c */ /* 0x040fe40003fc6070 */
[----:B------:R-:W-:Y:S01]  /*4ba0*/  LOP3.LUT P5, RZ, R160, 0xff0000, RZ, 0xc0, !PT ;  /* 0x00ff0000a0ff7812 */ /* 0x000fe200078ac0ff */
[----:B------:R-:W-:Y:S01]  /*4bb0*/  FADD.FTZ R155, R155, -R84 ;  /* 0x800000549b9b7221 */ /* 0x000fe20000010000 */
[----:B------:R-:W-:-:S03]  /*4bc0*/  FFMA.FTZ R85, R146, UR13, R132 ;  /* 0x0000000d92557c23 */ /* 0x000fc60008010084 */
[----:B------:R-:W-:Y:S01]  /*4bd0*/  FMUL.FTZ R147, R155, UR12 ;  /* 0x0000000c9b937c20 */ /* 0x000fe20008410000 */
[----:B------:R-:W-:-:S03]  /*4be0*/  FADD.FTZ R154, R154, -R85 ;  /* 0x800000559a9a7221 */ /* 0x000fc60000010000 */
[----:B------:R-:W-:Y:S01]  /*4bf0*/  FMUL.FTZ R147, R147, UR4 ;  /* 0x0000000493937c20 */ /* 0x000fe20008410000 */
[----:B------:R-:W-:Y:S02]  /*4c00*/  HFMA2 R84, -RZ, RZ, 0, 0 ;  /* 0x00000000ff547431 */ /* 0x000fe400000001ff */
[----:B------:R-:W-:Y:S01]  /*4c10*/  FMUL.FTZ R154, R154, UR12 ;  /* 0x0000000c9a9a7c20 */ /* 0x000fe20008410000 */
[----:B------:R-:W-:Y:S01]  /*4c20*/  FMUL.FTZ R147, R147, UR24 ;  /* 0x0000001893937c20 */ /* 0x000fe20008410000 */
[----:B--2---:R-:W-:Y:S02]  /*4c30*/  @P3 MOV R152, R80 ;  /* 0x0000005000983202 */ /* 0x004fe40000000f00 */
[----:B------:R-:W-:Y:S02]  /*4c40*/  @P4 SHF.R.U64 R153, R80, 0x10, R81 ;  /* 0x0000001050994819 */ /* 0x000fe40000001251 */
[----:B------:R-:W-:Y:S02]  /*4c50*/  @P3 SHF.L.U32 R168, R152, 0x10, RZ ;  /* 0x0000001098a83819 */ /* 0x000fe400000006ff */
[----:B------:R-:W-:Y:S01]  /*4c60*/  @P4 SHF.L.U32 R153, R153, 0x10, RZ ;  /* 0x0000001099994819 */ /* 0x000fe200000006ff */
[----:B------:R-:W-:-:S02]  /*4c70*/  HFMA2 R152, -RZ, RZ, 0, 0 ;  /* 0x00000000ff987431 */ /* 0x000fc400000001ff */
[----:B------:R-:W-:Y:S01]  /*4c80*/  FFMA.FTZ R80, R161, UR13, R132 ;  /* 0x0000000da1507c23 */ /* 0x000fe20008010084 */
[----:B------:R-:W-:Y:S01]  /*4c90*/  @P3 FMUL.FTZ R152, R107, R168 ;  /* 0x000000a86b983220 */ /* 0x000fe20000410000 */
[----:B------:R-:W-:Y:S01]  /*4ca0*/  MOV R107, RZ ;  /* 0x000000ff006b7202 */ /* 0x000fe20000000f00 */
[----:B------:R-:W-:Y:S01]  /*4cb0*/  @P4 FMUL.FTZ R107, R86, R153 ;  /* 0x00000099566b4220 */ /* 0x000fe20000410000 */
[----:B------:R-:W-:Y:S01]  /*4cc0*/  LOP3.LUT P4, RZ, R160, 0xff00, RZ, 0xc0, !PT ;  /* 0x0000ff00a0ff7812 */ /* 0x000fe2000788c0ff */
[----:B------:R-:W-:Y:S01]  /*4cd0*/  FADD.FTZ R80, R163, -R80 ;  /* 0x80000050a3507221 */ /* 0x000fe20000010000 */
[----:B------:R-:W-:-:S03]  /*4ce0*/  FFMA.FTZ R153, R162, UR13, R132 ;  /* 0x0000000da2997c23 */ /* 0x000fc60008010084 */
[----:B------:R-:W-:Y:S01]  /*4cf0*/  FMUL.FTZ R80, R80, UR12 ;  /* 0x0000000c50507c20 */ /* 0x000fe20008410000 */
[----:B------:R-:W-:Y:S01]  /*4d00*/  FADD.FTZ R153, R164, -R153 ;  /* 0x80000099a4997221 */ /* 0x000fe20000010000 */
[----:B------:R-:W-:Y:S02]  /*4d10*/  LOP3.LUT P3, RZ, R160, 0xff, RZ, 0xc0, !PT ;  /* 0x000000ffa0ff7812 */ /* 0x000fe4000786c0ff */
[----:B------:R-:W-:Y:S01]  /*4d20*/  FMUL.FTZ R80, R80, UR4 ;  /* 0x0000000450507c20 */ /* 0x000fe20008410000 */
[----:B------:R-:W-:-:S03]  /*4d30*/  FMUL.FTZ R146, R153, UR12 ;  /* 0x0000000c99927c20 */ /* 0x000fc60008410000 */
[----:B------:R-:W-:Y:S01]  /*4d40*/  @P4 SHF.L.U32 R85, R48, 0x10, RZ ;  /* 0x0000001030554819 */ /* 0x000fe200000006ff */
[----:B------:R-:W-:Y:S01]  /*4d50*/  FMUL.FTZ R80, R80, UR24 ;  /* 0x0000001850507c20 */ /* 0x000fe20008410000 */
[----:B------:R-:W-:Y:S01]  /*4d60*/  FMUL.FTZ R146, R146, UR4 ;  /* 0x0000000492927c20 */ /* 0x000fe20008410000 */
[----:B------:R-:W-:Y:S02]  /*4d70*/  @P6 SHF.L.U32 R160, R49, 0x10, RZ ;  /* 0x0000001031a06819 */ /* 0x000fe400000006ff */
[----:B------:R-:W-:Y:S01]  /*4d80*/  @P4 FMUL.FTZ R84, R80, R85 ;  /* 0x0000005550544220 */ /* 0x000fe20000410000 */
[----:B------:R-:W-:Y:S01]  /*4d90*/  @P5 SHF.L.U32 R85, R115, 0x10, RZ ;  /* 0x0000001073555819 */ /* 0x000fe200000006ff */
[----:B------:R-:W-:Y:S01]  /*4da0*/  FMUL.FTZ R146, R146, UR24 ;  /* 0x0000001892927c20 */ /* 0x000fe20008410000 */
[----:B------:R-:W-:Y:S02]  /*4db0*/  HFMA2 R153, -RZ, RZ, 0, 0 ;  /* 0x00000000ff997431 */ /* 0x000fe400000001ff */
[----:B------:R-:W-:Y:S01]  /*4dc0*/  @P6 FMUL.FTZ R153, R147, R160 ;  /* 0x000000a093996220 */ /* 0x000fe20000410000 */
[----:B------:R-:W-:Y:S01]  /*4dd0*/  FMUL.FTZ R160, R154, UR4 ;  /* 0x000000049aa07c20 */ /* 0x000fe20008410000 */
[----:B------:R-:W-:Y:S01]  /*4de0*/  MOV R86, RZ ;  /* 0x000000ff00567202 */ /* 0x000fe20000000f00 */
[----:B------:R-:W-:Y:S01]  /*4df0*/  @P5 FMUL.FTZ R86, R146, R85 ;  /* 0x0000005592565220 */ /* 0x000fe20000410000 */
[----:B------:R-:W-:Y:S01]  /*4e00*/  @P3 SHF.L.U32 R85, R114, 0x10, RZ ;  /* 0x0000001072553819 */ /* 0x000fe200000006ff */
[----:B------:R-:W-:Y:S01]  /*4e10*/  FMUL.FTZ R160, R160, UR24 ;  /* 0x00000018a0a07c20 */ /* 0x000fe20008410000 */
[----:B------:R-:W0:Y:S01]  /*4e20*/  F2F.BF16.F32 R84, R84 ;  /* 0x0000005400547304 */ /* 0x000e220000202000 */
[----:B------:R-:W-:-:S02]  /*4e30*/  MOV R154, RZ ;  /* 0x000000ff009a7202 */ /* 0x000fc40000000f00 */
[----:B------:R-:W-:-:S05]  /*4e40*/  @P3 FMUL.FTZ R154, R160, R85 ;  /* 0x00000055a09a3220 */ /* 0x000fca0000410000 */
[----:B------:R-:W1:Y:S08]  /*4e50*/  F2F.BF16.F32 R153, R153 ;  /* 0x0000009900997304 */ /* 0x000e700000202000 */
[----:B------:R-:W2:Y:S08]  /*4e60*/  F2F.BF16.F32 R86, R86 ;  /* 0x0000005600567304 */ /* 0x000eb00000202000 */
[----:B------:R-:W4:Y:S01]  /*4e70*/  F2F.BF16.F32 R161, R154 ;  /* 0x0000009a00a17304 */ /* 0x000f220000202000 */
[----:B0-----:R-:W-:Y:S01]  /*4e80*/  IMAD.WIDE.U32 R84, R84, 0x10000, RZ ;  /* 0x0001000054547825 */ /* 0x001fe200078e00ff */
[----:B-1----:R-:W-:-:S04]  /*4e90*/  SHF.L.U32 R155, R153, 0x10, RZ ;  /* 0x00000010999b7819 */ /* 0x002fc800000006ff */
[----:B--2---:R-:W-:Y:S01]  /*4ea0*/  LOP3.LUT R85, R85, R155, R86, 0xfe, !PT ;  /* 0x0000009b55557212 */ /* 0x004fe200078efe56 */
[----:B------:R-:W-:Y:S01]  /*4eb0*/  IMAD.WIDE.U32 R86, R87, 0x8, R180 ;  /* 0x0000000857567825 */ /* 0x000fe200078e00b4 */
[----:B------:R-:W-:Y:S02]  /*4ec0*/  IADD3 R155, PT, PT, R110, 0x200, RZ ;  /* 0x000002006e9b7810 */ /* 0x000fe40007ffe0ff */
[----:B----4-:R-:W-:-:S05]  /*4ed0*/  LOP3.LUT R84, R84, R161, RZ, 0xfc, !PT ;  /* 0x000000a154547212 */ /* 0x010fca00078efcff */
[----:B------:R0:W-:Y:S02]  /*4ee0*/  STG.E.64 desc[UR14][R86.64], R84 ;  /* 0x0000005456007986 */ /* 0x0001e4000c101b0e */
[----:B0-----:R-:W-:-:S06]  /*4ef0*/  IMAD.WIDE.U32 R84, R155, 0x8, R194 ;  /* 0x000000089b547825 */ /* 0x001fcc00078e00c2 */
[----:B------:R-:W2:Y:S01]  /*4f00*/  LDG.E.64 R84, desc[UR14][R84.64] ;  /* 0x0000000e54547981 */ /* 0x000ea2000c1e1b00 */
[----:B------:R-:W-:Y:S02]  /*4f10*/  @P2 MOV R153, R81 ;  /* 0x0000005100992202 */ /* 0x000fe40000000f00 */
[----:B------:R-:W-:-:S04]  /*4f20*/  @P0 SHF.R.U32.HI R81, RZ, 0x10, R81 ;  /* 0x00000010ff510819 */ /* 0x000fc80000011651 */
[----:B------:R-:W-:Y:S02]  /*4f30*/  @P0 SHF.L.U32 R81, R81, 0x10, RZ ;  /* 0x0000001051510819 */ /* 0x000fe400000006ff */
[----:B------:R-:W-:Y:S02]  /*4f40*/  @P2 SHF.L.U32 R154, R153, 0x10, RZ ;  /* 0x00000010999a2819 */ /* 0x000fe400000006ff */
[----:B------:R-:W-:Y:S01]  /*4f50*/  MOV R153, RZ ;  /* 0x000000ff00997202 */ /* 0x000fe20000000f00 */
[----:B------:R-:W-:Y:S01]  /*4f60*/  @P0 FMUL.FTZ R153, R150, R81 ;  /* 0x0000005196990220 */ /* 0x000fe20000410000 */
[----:B---3--:R-:W-:Y:S01]  /*4f70*/  @P3 MOV R81, R82 ;  /* 0x0000005200513202 */ /* 0x008fe20000000f00 */
[----:B------:R-:W-:-:S03]  /*4f80*/  HFMA2 R168, -RZ, RZ, 0, 0 ;  /* 0x00000000ffa87431 */ /* 0x000fc600000001ff */
[----:B------:R-:W-:Y:S01]  /*4f90*/  @P3 SHF.L.U32 R81, R81, 0x10, RZ ;  /* 0x0000001051513819 */ /* 0x000fe200000006ff */
[----:B------:R-:W-:Y:S01]  /*4fa0*/  @P2 FMUL.FTZ R168, R151, R154 ;  /* 0x0000009a97a82220 */ /* 0x000fe20000410000 */
[----:B------:R-:W-:-:S03]  /*4fb0*/  HFMA2 R154, -RZ, RZ, 0, 0 ;  /* 0x00000000ff9a7431 */ /* 0x000fc600000001ff */
[----:B------:R-:W-:Y:S01]  /*4fc0*/  @P3 FMUL.FTZ R154, R160, R81 ;  /* 0x00000051a09a3220 */ /* 0x000fe20000410000 */
[----:B------:R-:W-:-:S04]  /*4fd0*/  @P4 SHF.R.U64 R81, R82, 0x10, R83 ;  /* 0x0000001052514819 */ /* 0x000fc80000001253 */
[----:B------:R-:W-:Y:S02]  /*4fe0*/  @P4 SHF.L.U32 R81, R81, 0x10, RZ ;  /* 0x0000001051514819 */ /* 0x000fe400000006ff */
[----:B------:R-:W-:-:S03]  /*4ff0*/  MOV R150, RZ ;  /* 0x000000ff00967202 */ /* 0x000fc60000000f00 */
[----:B------:R-:W-:Y:S01]  /*5000*/  @P4 FMUL.FTZ R150, R80, R81 ;  /* 0x0000005150964220 */ /* 0x000fe20000410000 */
[--C-:B------:R-:W-:Y:S01]  /*5010*/  FFMA.FTZ R80, R157, UR13, R132.reuse ;  /* 0x0000000d9d507c23 */ /* 0x100fe20008010084 */
[--C-:B------:R-:W-:Y:S01]  /*5020*/  FFMA.FTZ R81, R156, UR13, R132.reuse ;  /* 0x0000000d9c517c23 */ /* 0x100fe20008010084 */
[----:B------:R-:W-:Y:S01]  /*5030*/  LOP3.LUT P3, RZ, R149, 0xff0000, RZ, 0xc0, !PT ;  /* 0x00ff000095ff7812 */ /* 0x000fe2000786c0ff */
[----:B------:R-:W-:Y:S01]  /*5040*/  FFMA.FTZ R145, R145, UR13, R132 ;  /* 0x0000000d91917c23 */ /* 0x000fe20008010084 */
[----:B------:R-:W-:Y:S01]  /*5050*/  LOP3.LUT P2, RZ, R149, 0xff00, RZ, 0xc0, !PT ;  /* 0x0000ff0095ff7812 */ /* 0x000fe2000784c0ff */
[----:B------:R-:W-:Y:S01]  /*5060*/  FADD.FTZ R159, R159, -R80 ;  /* 0x800000509f9f7221 */ /* 0x000fe20000010000 */
[----:B------:R-:W-:Y:S01]  /*5070*/  ISETP.GE.U32.AND P4, PT, R149, 0x1000000, PT ;  /* 0x010000009500780c */ /* 0x000fe20003f86070 */
[----:B------:R-:W-:Y:S01]  /*5080*/  FADD.FTZ R81, R158, -R81 ;  /* 0x800000519e517221 */ /* 0x000fe20000010000 */
[----:B------:R-:W-:Y:S01]  /*5090*/  FFMA.FTZ R143, R143, UR13, R132 ;  /* 0x0000000d8f8f7c23 */ /* 0x000fe20008010084 */
[----:B------:R-:W-:Y:S01]  /*50a0*/  LOP3.LUT P0, RZ, R149, 0xff, RZ, 0xc0, !PT ;  /* 0x000000ff95ff7812 */ /* 0x000fe2000780c0ff */
[----:B------:R-:W-:Y:S01]  /*50b0*/  FADD.FTZ R145, R144, -R145 ;  /* 0x8000009190917221 */ /* 0x000fe20000010000 */
[----:B------:R-:W-:Y:S01]  /*50c0*/  FMUL.FTZ R149, R159, UR12 ;  /* 0x0000000c9f957c20 */ /* 0x000fe20008410000 */
[----:B------:R-:W-:Y:S01]  /*50d0*/  FMUL.FTZ R81, R81, UR12 ;  /* 0x0000000c51517c20 */ /* 0x000fe20008410000 */
[----:B------:R-:W-:Y:S01]  /*50e0*/  FADD.FTZ R148, R148, -R143 ;  /* 0x8000008f94947221 */ /* 0x000fe20000010000 */
[----:B------:R-:W-:Y:S01]  /*50f0*/  FMUL.FTZ R143, R145, UR12 ;  /* 0x0000000c918f7c20 */ /* 0x000fe20008410000 */
[----:B------:R-:W-:Y:S01]  /*5100*/  FMUL.FTZ R149, R149, UR4 ;  /* 0x0000000495957c20 */ /* 0x000fe20008410000 */
[----:B------:R-:W-:Y:S01]  /*5110*/  FMUL.FTZ R82, R81, UR4 ;  /* 0x0000000451527c20 */ /* 0x000fe20008410000 */
[----:B------:R-:W-:Y:S01]  /*5120*/  @P3 SHF.L.U32 R144, R117, 0x10, RZ ;  /* 0x0000001075903819 */ /* 0x000fe200000006ff */
[----:B------:R-:W-:Y:S01]  /*5130*/  FMUL.FTZ R143, R143, UR4 ;  /* 0x000000048f8f7c20 */ /* 0x000fe20008410000 */
[----:B------:R-:W-:Y:S01]  /*5140*/  FMUL.FTZ R149, R149, UR24 ;  /* 0x0000001895957c20 */ /* 0x000fe20008410000 */
[----:B------:R-:W-:Y:S01]  /*5150*/  FMUL.FTZ R148, R148, UR12 ;  /* 0x0000000c94947c20 */ /* 0x000fe20008410000 */
[----:B------:R-:W-:Y:S01]  /*5160*/  @P2 SHF.L.U32 R81, R46, 0x10, RZ ;  /* 0x000000102e512819 */ /* 0x000fe200000006ff */
[----:B------:R-:W-:Y:S01]  /*5170*/  FMUL.FTZ R82, R82, UR24 ;  /* 0x0000001852527c20 */ /* 0x000fe20008410000 */
[----:B------:R-:W-:Y:S01]  /*5180*/  @P4 SHF.L.U32 R158, R47, 0x10, RZ ;  /* 0x000000102f9e4819 */ /* 0x000fe200000006ff */
[----:B------:R-:W-:Y:S01]  /*5190*/  FMUL.FTZ R143, R143, UR24 ;  /* 0x000000188f8f7c20 */ /* 0x000fe20008410000 */
[----:B------:R-:W-:Y:S01]  /*51a0*/  MOV R86, RZ ;  /* 0x000000ff00567202 */ /* 0x000fe20000000f00 */
[----:B------:R-:W-:Y:S01]  /*51b0*/  @P3 FMUL.FTZ R86, R149, R144 ;  /* 0x0000009095563220 */ /* 0x000fe20000410000 */
[----:B------:R-:W-:Y:S01]  /*51c0*/  FMUL.FTZ R156, R148, UR4 ;  /* 0x00000004949c7c20 */ /* 0x000fe20008410000 */
[----:B------:R-:W-:Y:S01]  /*51d0*/  HFMA2 R80, -RZ, RZ, 0, 0 ;  /* 0x00000000ff507431 */ /* 0x000fe200000001ff */
[----:B------:R-:W-:Y:S01]  /*51e0*/  CS2R R144, SRZ ;  /* 0x0000000000907805 */ /* 0x000fe2000001ff00 */
[----:B------:R-:W-:Y:S01]  /*51f0*/  @P2 FMUL.FTZ R80, R82, R81 ;  /* 0x0000005152502220 */ /* 0x000fe20000410000 */
[----:B------:R-:W-:Y:S01]  /*5200*/  @P4 FMUL.FTZ R144, R143, R158 ;  /* 0x0000009e8f904220 */ /* 0x000fe20000410000 */
[----:B------:R-:W-:Y:S01]  /*5210*/  @P0 SHF.L.U32 R81, R116, 0x10, RZ ;  /* 0x0000001074510819 */ /* 0x000fe200000006ff */
[----:B------:R-:W-:-:S03]  /*5220*/  FMUL.FTZ R156, R156, UR24 ;  /* 0x000000189c9c7c20 */ /* 0x000fc60008410000 */
[----:B------:R-:W0:Y:S01]  /*5230*/  F2F.BF16.F32 R80, R80 ;  /* 0x0000005000507304 */ /* 0x000e220000202000 */
[----:B------:R-:W-:-:S07]  /*5240*/  @P0 FMUL.FTZ R145, R156, R81 ;  /* 0x000000519c910220 */ /* 0x000fce0000410000 */
[----:B------:R-:W1:Y:S08]  /*5250*/  F2F.BF16.F32 R144, R144 ;  /* 0x0000009000907304 */ /* 0x000e700000202000 */
[----:B------:R-:W3:Y:S08]  /*5260*/  F2F.BF16.F32 R86, R86 ;  /* 0x0000005600567304 */ /* 0x000ef00000202000 */
[----:B------:R-:W4:Y:S01]  /*5270*/  F2F.BF16.F32 R145, R145 ;  /* 0x0000009100917304 */ /* 0x000f220000202000 */
[----:B0-----:R-:W-:Y:S01]  /*5280*/  IMAD.WIDE.U32 R80, R80, 0x10000, RZ ;  /* 0x0001000050507825 */ /* 0x001fe200078e00ff */
[----:B-1----:R-:W-:-:S02]  /*5290*/  SHF.L.U32 R87, R144, 0x10, RZ ;  /* 0x0000001090577819 */ /* 0x002fc400000006ff */
[----:B------:R-:W-:Y:S02]  /*52a0*/  IADD3 R151, PT, PT, R110, 0x300, RZ ;  /* 0x000003006e977810 */ /* 0x000fe40007ffe0ff */
[----:B---3--:R-:W-:Y:S01]  /*52b0*/  LOP3.LUT R81, R81, R87, R86, 0xfe, !PT ;  /* 0x0000005751517212 */ /* 0x008fe200078efe56 */
[----:B------:R-:W-:Y:S01]  /*52c0*/  IMAD.WIDE.U32 R86, R155, 0x8, R180 ;  /* 0x000000089b567825 */ /* 0x000fe200078e00b4 */
[----:B------:R-:W-:Y:S02]  /*52d0*/  @P5 MOV R144, R83 ;  /* 0x0000005300905202 */ /* 0x000fe40000000f00 */
[----:B----4-:R-:W-:-:S05]  /*52e0*/  LOP3.LUT R80, R80, R145, RZ, 0xfc, !PT ;  /* 0x0000009150507212 */ /* 0x010fca00078efcff */
[----:B------:R0:W-:Y:S01]  /*52f0*/  STG.E.64 desc[UR14][R86.64], R80 ;  /* 0x0000005056007986 */ /* 0x0001e2000c101b0e */
[----:B------:R-:W-:Y:S02]  /*5300*/  @P6 SHF.R.U32.HI R155, RZ, 0x10, R83 ;  /* 0x00000010ff9b6819 */ /* 0x000fe40000011653 */
[----:B------:R-:W-:Y:S01]  /*5310*/  @P5 SHF.L.U32 R83, R144, 0x10, RZ ;  /* 0x0000001090535819 */ /* 0x000fe200000006ff */
[----:B------:R-:W-:Y:S02]  /*5320*/  HFMA2 R148, -RZ, RZ, 0, 0 ;  /* 0x00000000ff947431 */ /* 0x000fe400000001ff */
[----:B0-----:R-:W-:-:S04]  /*5330*/  IMAD.WIDE.U32 R80, R151, 0x8, R194 ;  /* 0x0000000897507825 */ /* 0x001fc800078e00c2 */
[----:B------:R-:W-:Y:S02]  /*5340*/  @P5 FMUL.FTZ R148, R146, R83 ;  /* 0x0000005392945220 */ /* 0x000fe40000410000 */
[----:B------:R-:W3:Y:S01]  /*5350*/  LDG.E.64 R80, desc[UR14][R80.64] ;  /* 0x0000000e50507981 */ /* 0x000ee2000c1e1b00 */
[----:B------:R-:W-:Y:S01]  /*5360*/  FFMA.FTZ R158, R142, UR13, R132 ;  /* 0x0000000d8e9e7c23 */ /* 0x000fe20008010084 */
[----:B------:R-:W-:Y:S02]  /*5370*/  LOP3.LUT P5, RZ, R140, 0xff00, RZ, 0xc0, !PT ;  /* 0x0000ff008cff7812 */ /* 0x000fe400078ac0ff */
[----:B------:R-:W-:Y:S01]  /*5380*/  CS2R R144, SRZ ;  /* 0x0000000000907805 */ /* 0x000fe2000001ff00 */
[----:B------:R-:W-:Y:S01]  /*5390*/  FADD.FTZ R158, R141, -R158 ;  /* 0x8000009e8d9e7221 */ /* 0x000fe20000010000 */
[--C-:B------:R-:W-:Y:S01]  /*53a0*/  FFMA.FTZ R139, R139, UR13, R132.reuse ;  /* 0x0000000d8b8b7c23 */ /* 0x100fe20008010084 */
[----:B------:R-:W-:Y:S02]  /*53b0*/  HFMA2 R141, -RZ, RZ, 0, 0 ;  /* 0x00000000ff8d7431 */ /* 0x000fe400000001ff */
[--C-:B------:R-:W-:Y:S01]  /*53c0*/  FFMA.FTZ R137, R137, UR13, R132.reuse ;  /* 0x0000000d89897c23 */ /* 0x100fe20008010084 */
[----:B------:R-:W-:Y:S01]  /*53d0*/  @P6 SHF.L.U32 R142, R155, 0x10, RZ ;  /* 0x000000109b8e6819 */ /* 0x000fe200000006ff */
[----:B------:R-:W-:Y:S01]  /*53e0*/  FADD.FTZ R139, R138, -R139 ;  /* 0x8000008b8a8b7221 */ /* 0x000fe20000010000 */
[----:B------:R-:W-:Y:S01]  /*53f0*/  FFMA.FTZ R134, R134, UR13, R132 ;  /* 0x0000000d86867c23 */ /* 0x000fe20008010084 */
[----:B------:R-:W-:-:S02]  /*5400*/  FADD.FTZ R137, R136, -R137 ;  /* 0x8000008988897221 */ /* 0x000fc40000010000 */
[----:B------:R-:W-:Y:S01]  /*5410*/  @P6 FMUL.FTZ R144, R147, R142 ;  /* 0x0000008e93906220 */ /* 0x000fe20000410000 */
[----:B------:R-:W-:Y:S01]  /*5420*/  LOP3.LUT P6, RZ, R140, 0xff, RZ, 0xc0, !PT ;  /* 0x000000ff8cff7812 */ /* 0x000fe200078cc0ff */
[----:B------:R-:W-:Y:S01]  /*5430*/  FMUL.FTZ R139, R139, UR12 ;  /* 0x0000000c8b8b7c20 */ /* 0x000fe20008410000 */
[----:B------:R-:W-:Y:S01]  /*5440*/  FMUL.FTZ R137, R137, UR12 ;  /* 0x0000000c89897c20 */ /* 0x000fe20008410000 */
[----:B------:R-:W-:-:S04]  /*5450*/  FADD.FTZ R134, R135, -R134 ;  /* 0x8000008687867221 */ /* 0x000fc80000010000 */
[----:B------:R-:W-:Y:S01]  /*5460*/  FMUL.FTZ R134, R134, UR12 ;  /* 0x0000000c86867c20 */ /* 0x000fe20008410000 */
[----:B------:R-:W-:-:S03]  /*5470*/  HFMA2 R86, -RZ, RZ, 0, 0 ;  /* 0x00000000ff567431 */ /* 0x000fc600000001ff */
[----:B------:R-:W-:-:S04]  /*5480*/  FMUL.FTZ R142, R134, UR4 ;  /* 0x00000004868e7c20 */ /* 0x000fc80008410000 */
[----:B------:R-:W-:Y:S01]  /*5490*/  FMUL.FTZ R142, R142, UR24 ;  /* 0x000000188e8e7c20 */ /* 0x000fe20008410000 */
[----:B------:R-:W-:-:S05]  /*54a0*/  IADD3 R147, PT, PT, R110, 0x400, RZ ;  /* 0x000004006e937810 */ /* 0x000fca0007ffe0ff */
[----:B------:R-:W-:Y:S01]  /*54b0*/  IMAD.WIDE.U32 R134, R147, 0x8, R194 ;  /* 0x0000000893867825 */ /* 0x000fe200078e00c2 */
[----:B--2---:R-:W-:Y:S02]  /*54c0*/  @P2 SHF.R.U64 R87, R84, 0x10, R85 ;  /* 0x0000001054572819 */ /* 0x004fe40000001255 */
[----:B------:R-:W-:Y:S02]  /*54d0*/  @P0 MOV R83, R84 ;  /* 0x0000005400530202 */ /* 0x000fe40000000f00 */
[----:B------:R-:W-:Y:S02]  /*54e0*/  @P2 SHF.L.U32 R87, R87, 0x10, RZ ;  /* 0x0000001057572819 */ /* 0x000fe400000006ff */
[----:B------:R-:W-:Y:S01]  /*54f0*/  @P0 SHF.L.U32 R83, R83, 0x10, RZ ;  /* 0x0000001053530819 */ /* 0x000fe200000006ff */
[----:B------:R-:W-:Y:S02]  /*5500*/  FMUL.FTZ R84, R158, UR12 ;  /* 0x0000000c9e547c20 */ /* 0x000fe40008410000 */
[----:B------:R-:W-:Y:S01]  /*5510*/  @P2 FMUL.FTZ R141, R82, R87 ;  /* 0x00000057528d2220 */ /* 0x000fe20000410000 */
[----:B------:R-:W-:Y:S01]  /*5520*/  LOP3.LUT P2, RZ, R140, 0xff0000, RZ, 0xc0, !PT ;  /* 0x00ff00008cff7812 */ /* 0x000fe2000784c0ff */
[----:B------:R-:W-:Y:S01]  /*5530*/  @P0 FMUL.FTZ R145, R156, R83 ;  /* 0x000000539c910220 */ /* 0x000fe20000410000 */
[----:B------:R-:W-:Y:S01]  /*5540*/  ISETP.GE.U32.AND P0, PT, R140, 0x1000000, PT ;  /* 0x010000008c00780c */ /* 0x000fe20003f06070 */
[----:B------:R-:W-:Y:S01]  /*5550*/  FMUL.FTZ R84, R84, UR4 ;  /* 0x0000000454547c20 */ /* 0x000fe20008410000 */
[----:B------:R-:W-:Y:S01]  /*5560*/  @P5 SHF.L.U32 R83, R44, 0x10, RZ ;  /* 0x000000102c535819 */ /* 0x000fe200000006ff */
[----:B------:R-:W-:-:S02]  /*5570*/  FMUL.FTZ R140, R139, UR4 ;  /* 0x000000048b8c7c20 */ /* 0x000fc40008410000 */
[----:B------:R-:W-:Y:S01]  /*5580*/  FMUL.FTZ R84, R84, UR24 ;  /* 0x0000001854547c20 */ /* 0x000fe20008410000 */
[----:B------:R-:W-:Y:S01]  /*5590*/  MOV R82, RZ ;  /* 0x000000ff00527202 */ /* 0x000fe20000000f00 */
[----:B------:R-:W-:Y:S02]  /*55a0*/  FMUL.FTZ R139, R137, UR4 ;  /* 0x00000004898b7c20 */ /* 0x000fe40008410000 */
[----:B------:R-:W-:Y:S01]  /*55b0*/  @P5 FMUL.FTZ R82, R84, R83 ;  /* 0x0000005354525220 */ /* 0x000fe20000410000 */
[----:B------:R-:W-:Y:S01]  /*55c0*/  FMUL.FTZ R140, R140, UR24 ;  /* 0x000000188c8c7c20 */ /* 0x000fe20008410000 */
[----:B------:R-:W-:Y:S01]  /*55d0*/  @P2 SHF.L.U32 R83, R119, 0x10, RZ ;  /* 0x0000001077532819 */ /* 0x000fe200000006ff */
[----:B------:R-:W-:Y:S01]  /*55e0*/  FMUL.FTZ R139, R139, UR24 ;  /* 0x000000188b8b7c20 */ /* 0x000fe20008410000 */
[----:B------:R-:W-:Y:S02]  /*55f0*/  @P0 SHF.L.U32 R138, R45, 0x10, RZ ;  /* 0x000000102d8a0819 */ /* 0x000fe400000006ff */
[----:B------:R-:W-:Y:S01]  /*5600*/  CS2R R136, SRZ ;  /* 0x0000000000887805 */ /* 0x000fe2000001ff00 */
[----:B------:R-:W-:Y:S01]  /*5610*/  @P2 FMUL.FTZ R86, R140, R83 ;  /* 0x000000538c562220 */ /* 0x000fe20000410000 */
[----:B------:R-:W-:Y:S01]  /*5620*/  @P6 SHF.L.U32 R83, R118, 0x10, RZ ;  /* 0x0000001076536819 */ /* 0x000fe200000006ff */
[----:B------:R-:W-:Y:S01]  /*5630*/  @P0 FMUL.FTZ R136, R139, R138 ;  /* 0x0000008a8b880220 */ /* 0x000fe20000410000 */
[----:B------:R-:W0:Y:S03]  /*5640*/  F2F.BF16.F32 R82, R82 ;  /* 0x0000005200527304 */ /* 0x000e260000202000 */
        /* <DEDUP_REMOVED lines=8> */
[----:B----4-:R-:W-:-:S05]  /*56d0*/  LOP3.LUT R82, R82, R137, RZ, 0xfc, !PT ;  /* 0x0000008952527212 */ /* 0x010fca00078efcff */
[----:B------:R0:W-:Y:S04]  /*56e0*/  STG.E.64 desc[UR14][R86.64], R82 ;  /* 0x0000005256007986 */ /* 0x0001e8000c101b0e */
[----:B------:R-:W2:Y:S01]  /*56f0*/  LDG.E.64 R134, desc[UR14][R134.64] ;  /* 0x0000000e86867981 */ /* 0x000ea2000c1e1b00 */
[----:B------:R-:W-:Y:S01]  /*5700*/  FFMA.FTZ R127, R127, UR13, R132 ;  /* 0x0000000d7f7f7c23 */ /* 0x000fe20008010084 */
[----:B------:R-:W-:-:S03]  /*5710*/  @P3 MOV R136, R85 ;  /* 0x0000005500883202 */ /* 0x000fc60000000f00 */
[----:B------:R-:W-:Y:S01]  /*5720*/  FADD.FTZ R128, R128, -R127 ;  /* 0x8000007f80807221 */ /* 0x000fe20000010000 */
[----:B------:R-:W-:Y:S02]  /*5730*/  @P3 SHF.L.U32 R136, R136, 0x10, RZ ;  /* 0x0000001088883819 */ /* 0x000fe400000006ff */
[----:B------:R-:W-:Y:S01]  /*5740*/  @P4 SHF.R.U32.HI R127, RZ, 0x10, R85 ;  /* 0x00000010ff7f4819 */ /* 0x000fe20000011655 */
[----:B------:R-:W-:Y:S02]  /*5750*/  HFMA2 R110, -RZ, RZ, 0, 0 ;  /* 0x00000000ff6e7431 */ /* 0x000fe400000001ff */
[----:B------:R-:W-:Y:S01]  /*5760*/  @P3 FMUL.FTZ R110, R149, R136 ;  /* 0x00000088956e3220 */ /* 0x000fe20000410000 */
[----:B------:R-:W-:Y:S02]  /*5770*/  LOP3.LUT P3, RZ, R131, 0xff00, RZ, 0xc0, !PT ;  /* 0x0000ff0083ff7812 */ /* 0x000fe4000786c0ff */
[----:B------:R-:W-:Y:S01]  /*5780*/  CS2R R136, SRZ ;  /* 0x0000000000887805 */ /* 0x000fe2000001ff00 */
[----:B------:R-:W-:-:S02]  /*5790*/  HFMA2 R138, -RZ, RZ, 0, 0 ;  /* 0x00000000ff8a7431 */ /* 0x000fc400000001ff */
[--C-:B------:R-:W-:Y:S01]  /*57a0*/  FFMA.FTZ R149, R126, UR13, R132.reuse ;  /* 0x0000000d7e957c23 */ /* 0x100fe20008010084 */
[----:B0-----:R-:W-:Y:S01]  /*57b0*/  FMUL.FTZ R86, R128, UR12 ;  /* 0x0000000c80567c20 */ /* 0x001fe20008410000 */
[----:B------:R-:W-:Y:S02]  /*57c0*/  FFMA.FTZ R133, R133, UR13, R132 ;  /* 0x0000000d85857c23 */ /* 0x000fe40008010084 */
[----:B------:R-:W-:Y:S01]  /*57d0*/  FADD.FTZ R149, R106, -R149 ;  /* 0x800000956a957221 */ /* 0x000fe20000010000 */
[----:B------:R-:W-:Y:S01]  /*57e0*/  FMUL.FTZ R86, R86, UR4 ;  /* 0x0000000456567c20 */ /* 0x000fe20008410000 */
[----:B------:R-:W-:Y:S02]  /*57f0*/  FADD.FTZ R133, R130, -R133 ;  /* 0x8000008582857221 */ /* 0x000fe40000010000 */
[----:B------:R-:W-:Y:S01]  /*5800*/  FMUL.FTZ R149, R149, UR12 ;  /* 0x0000000c95957c20 */ /* 0x000fe20008410000 */
[----:B------:R-:W-:Y:S01]  /*5810*/  FMUL.FTZ R86, R86, UR24 ;  /* 0x0000001856567c20 */ /* 0x000fe20008410000 */
[----:B------:R-:W-:-:S04]  /*5820*/  FMUL.FTZ R87, R133, UR12 ;  /* 0x0000000c85577c20 */ /* 0x000fc80008410000 */
[----:B------:R-:W-:Y:S01]  /*5830*/  FMUL.FTZ R87, R87, UR4 ;  /* 0x0000000457577c20 */ /* 0x000fe20008410000 */
[----:B---3--:R-:W-:Y:S02]  /*5840*/  @P5 SHF.R.U64 R85, R80, 0x10, R81 ;  /* 0x0000001050555819 */ /* 0x008fe40000001251 */
[----:B------:R-:W-:Y:S02]  /*5850*/  @P6 MOV R82, R80 ;  /* 0x0000005000526202 */ /* 0x000fe40000000f00 */
[----:B------:R-:W-:Y:S02]  /*5860*/  @P4 SHF.L.U32 R80, R127, 0x10, RZ ;  /* 0x000000107f504819 */ /* 0x000fe400000006ff */
[----:B------:R-:W-:Y:S02]  /*5870*/  @P5 SHF.L.U32 R85, R85, 0x10, RZ ;  /* 0x0000001055555819 */ /* 0x000fe400000006ff */
[----:B------:R-:W-:Y:S01]  /*5880*/  @P6 SHF.L.U32 R83, R82, 0x10, RZ ;  /* 0x0000001052536819 */ /* 0x000fe200000006ff */
[----:B------:R-:W-:Y:S01]  /*5890*/  @P4 FMUL.FTZ R136, R143, R80 ;  /* 0x000000508f884220 */ /* 0x000fe20000410000 */
[----:B------:R-:W-:Y:S01]  /*58a0*/  FFMA.FTZ R80, R111, UR13, R132 ;  /* 0x0000000d6f507c23 */ /* 0x000fe20008010084 */
[----:B------:R-:W-:Y:S01]  /*58b0*/  @P5 FMUL.FTZ R138, R84, R85 ;  /* 0x00000055548a5220 */ /* 0x000fe20000410000 */
[C---:B------:R-:W-:Y:S01]  /*58c0*/  ISETP.GE.U32.AND P5, PT, R131.reuse, 0x1000000, PT ;  /* 0x010000008300780c */ /* 0x040fe20003fa6070 */
[----:B------:R-:W-:Y:S01]  /*58d0*/  @P6 FMUL.FTZ R137, R142, R83 ;  /* 0x000000538e896220 */ /* 0x000fe20000410000 */
[----:B------:R-:W-:Y:S01]  /*58e0*/  LOP3.LUT P4, RZ, R131, 0xff0000, RZ, 0xc0, !PT ;  /* 0x00ff000083ff7812 */ /* 0x000fe2000788c0ff */
[----:B------:R-:W-:Y:S01]  /*58f0*/  FADD.FTZ R85, R129, -R80 ;  /* 0x8000005081557221 */ /* 0x000fe20000010000 */
[----:B------:R-:W-:-:S02]  /*5900*/  LOP3.LUT P6, RZ, R131, 0xff, RZ, 0xc0, !PT ;  /* 0x000000ff83ff7812 */ /* 0x000fc400078cc0ff */
[----:B------:R-:W-:Y:S01]  /*5910*/  @P3 SHF.L.U32 R83, R42, 0x10, RZ ;  /* 0x000000102a533819 */ /* 0x000fe200000006ff */
[----:B------:R-:W-:Y:S01]  /*5920*/  FMUL.FTZ R85, R85, UR12 ;  /* 0x0000000c55557c20 */ /* 0x000fe20008410000 */
[----:B------:R-:W-:Y:S01]  /*5930*/  MOV R82, RZ ;  /* 0x000000ff00527202 */ /* 0x000fe20000000f00 */
[----:B------:R-:W-:Y:S02]  /*5940*/  FMUL.FTZ R129, R149, UR4 ;  /* 0x0000000495817c20 */ /* 0x000fe40008410000 */
[----:B------:R-:W-:Y:S01]  /*5950*/  FMUL.FTZ R128, R85, UR4 ;  /* 0x0000000455807c20 */ /* 0x000fe20008410000 */
[----:B------:R-:W-:Y:S01]  /*5960*/  @P3 FMUL.FTZ R82, R86, R83 ;  /* 0x0000005356523220 */ /* 0x000fe20000410000 */
[----:B------:R-:W-:Y:S02]  /*5970*/  @P5 SHF.L.U32 R83, R43, 0x10, RZ ;  /* 0x000000102b535819 */ /* 0x000fe400000006ff */
[----:B------:R-:W-:Y:S01]  /*5980*/  FMUL.FTZ R128, R128, UR24 ;  /* 0x0000001880807c20 */ /* 0x000fe20008410000 */
[----:B------:R-:W-:Y:S01]  /*5990*/  @P4 SHF.L.U32 R80, R121, 0x10, RZ ;  /* 0x0000001079504819 */ /* 0x000fe200000006ff */
[----:B------:R-:W-:Y:S01]  /*59a0*/  FMUL.FTZ R129, R129, UR24 ;  /* 0x0000001881817c20 */ /* 0x000fe20008410000 */
[----:B------:R-:W-:Y:S01]  /*59b0*/  MOV R85, RZ ;  /* 0x000000ff00557202 */ /* 0x000fe20000000f00 */
[----:B------:R-:W-:Y:S01]  /*59c0*/  @P5 FMUL.FTZ R85, R128, R83 ;  /* 0x0000005380555220 */ /* 0x000fe20000410000 */
[----:B------:R-:W-:Y:S01]  /*59d0*/  @P6 SHF.L.U32 R126, R120, 0x10, RZ ;  /* 0x00000010787e6819 */ /* 0x000fe200000006ff */
[----:B------:R-:W-:Y:S01]  /*59e0*/  FMUL.FTZ R87, R87, UR24 ;  /* 0x0000001857577c20 */ /* 0x000fe20008410000 */
[----:B------:R-:W-:-:S02]  /*59f0*/  HFMA2 R84, -RZ, RZ, 0, 0 ;  /* 0x00000000ff547431 */ /* 0x000fc400000001ff */
[----:B------:R-:W-:Y:S01]  /*5a00*/  @P4 FMUL.FTZ R84, R129, R80 ;  /* 0x0000005081544220 */ /* 0x000fe20000410000 */
[----:B------:R-:W0:Y:S01]  /*5a10*/  F2F.BF16.F32 R82, R82 ;  /* 0x0000005200527304 */ /* 0x000e220000202000 */
[----:B------:R-:W-:Y:S02]  /*5a20*/  HFMA2 R80, -RZ, RZ, 0, 0 ;  /* 0x00000000ff507431 */ /* 0x000fe400000001ff */
[----:B------:R-:W-:-:S05]  /*5a30*/  @P6 FMUL.FTZ R80, R87, R126 ;  /* 0x0000007e57506220 */ /* 0x000fca0000410000 */
[----:B------:R-:W1:Y:S08]  /*5a40*/  F2F.BF16.F32 R85, R85 ;  /* 0x0000005500557304 */ /* 0x000e700000202000 */
[----:B------:R-:W3:Y:S08]  /*5a50*/  F2F.BF16.F32 R127, R80 ;  /* 0x00000050007f7304 */ /* 0x000ef00000202000 */
[----:B------:R4:W3:Y:S01]  /*5a60*/  F2F.BF16.F32 R106, R84 ;  /* 0x00000054006a7304 */ /* 0x0008e20000202000 */
[----:B0-----:R-:W-:Y:S01]  /*5a70*/  IMAD.WIDE.U32 R82, R82, 0x10000, RZ ;  /* 0x0001000052527825 */ /* 0x001fe200078e00ff */
[----:B-1----:R-:W-:-:S03]  /*5a80*/  SHF.L.U32 R111, R85, 0x10, RZ ;  /* 0x00000010556f7819 */ /* 0x002fc600000006ff */
[----:B------:R-:W-:Y:S01]  /*5a90*/  FFMA.FTZ R126, R105, UR13, R132 ;  /* 0x0000000d697e7c23 */ /* 0x000fe20008010084 */
[----:B----4-:R-:W-:Y:S02]  /*5aa0*/  @P2 MOV R84, R81 ;  /* 0x0000005100542202 */ /* 0x010fe40000000f00 */
[----:B---3--:R-:W-:Y:S02]  /*5ab0*/  LOP3.LUT R82, R82, R127, RZ, 0xfc, !PT ;  /* 0x0000007f52527212 */ /* 0x008fe400078efcff */
[----:B------:R-:W-:Y:S01]  /*5ac0*/  @P2 SHF.L.U32 R105, R84, 0x10, RZ ;  /* 0x0000001054692819 */ /* 0x000fe200000006ff */
[----:B------:R-:W-:Y:S01]  /*5ad0*/  IMAD.WIDE.U32 R84, R147, 0x8, R180 ;  /* 0x0000000893547825 */ /* 0x000fe200078e00b4 */
[----:B------:R-:W-:Y:S02]  /*5ae0*/  @P0 SHF.R.U32.HI R127, RZ, 0x10, R81 ;  /* 0x00000010ff7f0819 */ /* 0x000fe40000011651 */
[----:B------:R-:W-:Y:S01]  /*5af0*/  LOP3.LUT R83, R83, R111, R106, 0xfe, !PT ;  /* 0x0000006f53537212 */ /* 0x000fe200078efe6a */
[----:B------:R-:W-:-:S04]  /*5b00*/  IMAD.WIDE.U32 R80, R109, 0x8, R194 ;  /* 0x000000086d507825 */ /* 0x000fc800078e00c2 */
[----:B------:R0:W-:Y:S01]  /*5b10*/  STG.E.64 desc[UR14][R84.64], R82 ;  /* 0x0000005254007986 */ /* 0x0001e2000c101b0e */
[----:B------:R-:W-:-:S03]  /*5b20*/  HFMA2 R106, -RZ, RZ, 0, 0 ;  /* 0x00000000ff6a7431 */ /* 0x000fc600000001ff */
[----:B------:R-:W3:Y:S01]  /*5b30*/  LDG.E.64 R80, desc[UR14][R80.64] ;  /* 0x0000000e50507981 */ /* 0x000ee2000c1e1b00 */
[----:B------:R-:W-:Y:S01]  /*5b40*/  @P2 FMUL.FTZ R106, R140, R105 ;  /* 0x000000698c6a2220 */ /* 0x000fe20000410000 */
[----:B------:R-:W-:Y:S01]  /*5b50*/  FADD.FTZ R131, R103, -R126 ;  /* 0x8000007e67837221 */ /* 0x000fe20000010000 */
[--C-:B------:R-:W-:Y:S01]  /*5b60*/  FFMA.FTZ R133, R102, UR13, R132.reuse ;  /* 0x0000000d66857c23 */ /* 0x100fe20008010084 */
[----:B------:R-:W-:Y:S02]  /*5b70*/  @P0 SHF.L.U32 R102, R127, 0x10, RZ ;  /* 0x000000107f660819 */ /* 0x000fe400000006ff */
[----:B------:R-:W-:Y:S02]  /*5b80*/  CS2R R126, SRZ ;  /* 0x00000000007e7805 */ /* 0x000fe4000001ff00 */
[----:B------:R-:W-:Y:S01]  /*5b90*/  LOP3.LUT P2, RZ, R100, 0xff00, RZ, 0xc0, !PT ;  /* 0x0000ff0064ff7812 */ /* 0x000fe2000784c0ff */
[----:B0-----:R-:W-:Y:S01]  /*5ba0*/  FMUL.FTZ R82, R131, UR12 ;  /* 0x0000000c83527c20 */ /* 0x001fe20008410000 */
[----:B------:R-:W-:-:S03]  /*5bb0*/  FFMA.FTZ R85, R101, UR13, R132 ;  /* 0x0000000d65557c23 */ /* 0x000fc60008010084 */
[----:B------:R-:W-:Y:S01]  /*5bc0*/  FMUL.FTZ R82, R82, UR4 ;  /* 0x0000000452527c20 */ /* 0x000fe20008410000 */
[----:B------:R-:W-:Y:S01]  /*5bd0*/  MOV R111, RZ ;  /* 0x000000ff006f7202 */ /* 0x000fe20000000f00 */
[----:B------:R-:W-:Y:S01]  /*5be0*/  @P0 FMUL.FTZ R111, R139, R102 ;  /* 0x000000668b6f0220 */ /* 0x000fe20000410000 */
[----:B------:R-:W-:Y:S01]  /*5bf0*/  LOP3.LUT P0, RZ, R100, 0xff0000, RZ, 0xc0, !PT ;  /* 0x00ff000064ff7812 */ /* 0x000fe2000780c0ff */
[----:B------:R-:W-:Y:S01]  /*5c00*/  FMUL.FTZ R101, R82, UR24 ;  /* 0x0000001852657c20 */ /* 0x000fe20008410000 */
[----:B------:R-:W-:Y:S01]  /*5c10*/  FFMA.FTZ R82, R99, UR13, R132 ;  /* 0x0000000d63527c23 */ /* 0x000fe20008010084 */
[----:B------:R-:W-:-:S03]  /*5c20*/  FADD.FTZ R133, R104, -R133 ;  /* 0x8000008568857221 */ /* 0x000fc60000010000 */
[----:B------:R-:W-:Y:S01]  /*5c30*/  FADD.FTZ R82, R97, -R82 ;  /* 0x8000005261527221 */ /* 0x000fe20000010000 */
[----:B------:R-:W-:Y:S01]  /*5c40*/  FMUL.FTZ R133, R133, UR12 ;  /* 0x0000000c85857c20 */ /* 0x000fe20008410000 */
[----:B------:R-:W-:Y:S02]  /*5c50*/  @P2 SHF.L.U32 R84, R40, 0x10, RZ ;  /* 0x0000001028542819 */ /* 0x000fe400000006ff */
[----:B------:R-:W-:Y:S01]  /*5c60*/  FMUL.FTZ R82, R82, UR12 ;  /* 0x0000000c52527c20 */ /* 0x000fe20008410000 */
[----:B------:R-:W-:-:S03]  /*5c70*/  HFMA2 R99, -RZ, RZ, 0, 0 ;  /* 0x00000000ff637431 */ /* 0x000fc600000001ff */
[----:B------:R-:W-:Y:S01]  /*5c80*/  FMUL.FTZ R82, R82, UR4 ;  /* 0x0000000452527c20 */ /* 0x000fe20008410000 */
[----:B--2---:R-:W-:Y:S02]  /*5c90*/  @P3 SHF.R.U64 R105, R134, 0x10, R135 ;  /* 0x0000001086693819 */ /* 0x004fe40000001287 */
[----:B------:R-:W-:Y:S02]  /*5ca0*/  @P6 MOV R103, R134 ;  /* 0x0000008600676202 */ /* 0x000fe40000000f00 */
[----:B------:R-:W-:Y:S02]  /*5cb0*/  @P3 SHF.L.U32 R83, R105, 0x10, RZ ;  /* 0x0000001069533819 */ /* 0x000fe400000006ff */
[----:B------:R-:W-:-:S03]  /*5cc0*/  @P6 SHF.L.U32 R130, R103, 0x10, RZ ;  /* 0x0000001067826819 */ /* 0x000fc600000006ff */
[----:B------:R-:W-:Y:S01]  /*5cd0*/  @P3 FMUL.FTZ R127, R86, R83 ;  /* 0x00000053567f3220 */ /* 0x000fe20000410000 */
[----:B------:R-:W-:Y:S01]  /*5ce0*/  ISETP.GE.U32.AND P3, PT, R100, 0x1000000, PT ;  /* 0x010000006400780c */ /* 0x000fe20003f66070 */
[----:B------:R-:W-:Y:S01]  /*5cf0*/  FADD.FTZ R86, R98, -R85 ;  /* 0x8000005562567221 */ /* 0x000fe20000010000 */
[----:B------:R-:W-:Y:S01]  /*5d00*/  @P6 FMUL.FTZ R126, R87, R130 ;  /* 0x00000082577e6220 */ /* 0x000fe20000410000 */
[----:B------:R-:W-:Y:S02]  /*5d10*/  LOP3.LUT P6, RZ, R100, 0xff, RZ, 0xc0, !PT ;  /* 0x000000ff64ff7812 */ /* 0x000fe400078cc0ff */
[----:B------:R-:W-:-:S04]  /*5d20*/  FMUL.FTZ R86, R86, UR12 ;  /* 0x0000000c56567c20 */ /* 0x000fc80008410000 */
[----:B------:R-:W-:Y:S01]  /*5d30*/  FMUL.FTZ R97, R86, UR4 ;  /* 0x0000000456617c20 */ /* 0x000fe20008410000 */
[----:B------:R-:W-:-:S03]  /*5d40*/  FMUL.FTZ R98, R133, UR4 ;  /* 0x0000000485627c20 */ /* 0x000fc60008410000 */
[----:B------:R-:W-:Y:S01]  /*5d50*/  @P3 SHF.L.U32 R86, R41, 0x10, RZ ;  /* 0x0000001029563819 */ /* 0x000fe200000006ff */
[----:B------:R-:W-:Y:S01]  /*5d60*/  FMUL.FTZ R97, R97, UR24 ;  /* 0x0000001861617c20 */ /* 0x000fe20008410000 */
[----:B------:R-:W-:Y:S02]  /*5d70*/  HFMA2 R83, -RZ, RZ, 0, 0 ;  /* 0x00000000ff537431 */ /* 0x000fe400000001ff */
[----:B------:R-:W-:Y:S01]  /*5d80*/  @P2 FMUL.FTZ R83, R101, R84 ;  /* 0x0000005465532220 */ /* 0x000fe20000410000 */
[----:B------:R-:W-:Y:S01]  /*5d90*/  @P0 SHF.L.U32 R85, R123, 0x10, RZ ;  /* 0x000000107b550819 */ /* 0x000fe200000006ff */
[----:B------:R-:W-:Y:S01]  /*5da0*/  FMUL.FTZ R98, R98, UR24 ;  /* 0x0000001862627c20 */ /* 0x000fe20008410000 */
[----:B------:R-:W-:Y:S01]  /*5db0*/  @P3 FMUL.FTZ R99, R97, R86 ;  /* 0x0000005661633220 */ /* 0x000fe20000410000 */
[----:B------:R-:W-:Y:S01]  /*5dc0*/  @P6 SHF.L.U32 R86, R122, 0x10, RZ ;  /* 0x000000107a566819 */ /* 0x000fe200000006ff */
[----:B------:R-:W-:Y:S01]  /*5dd0*/  FMUL.FTZ R103, R82, UR24 ;  /* 0x0000001852677c20 */ /* 0x000fe20008410000 */
[----:B------:R-:W-:Y:S01]  /*5de0*/  MOV R84, RZ ;  /* 0x000000ff00547202 */ /* 0x000fe20000000f00 */
[----:B------:R-:W-:Y:S01]  /*5df0*/  @P0 FMUL.FTZ R84, R98, R85 ;  /* 0x0000005562540220 */ /* 0x000fe20000410000 */
[----:B------:R-:W0:Y:S01]  /*5e00*/  F2F.BF16.F32 R83, R83 ;  /* 0x0000005300537304 */ /* 0x000e220000202000 */
[----:B------:R-:W-:Y:S01]  /*5e10*/  MOV R100, RZ ;  /* 0x000000ff00647202 */ /* 0x000fe20000000f00 */
[----:B------:R-:W-:-:S06]  /*5e20*/  @P6 FMUL.FTZ R100, R103, R86 ;  /* 0x0000005667646220 */ /* 0x000fcc0000410000 */
        /* <DEDUP_REMOVED lines=11> */
[----:B------:R-:W-:Y:S01]  /*5ee0*/  @P4 MOV R99, R135 ;  /* 0x0000008700634202 */ /* 0x000fe20000000f00 */
[--C-:B------:R-:W-:Y:S01]  /*5ef0*/  FFMA.FTZ R100, R96, UR13, R132.reuse ;  /* 0x0000000d60647c23 */ /* 0x100fe20008010084 */
[----:B------:R-:W-:Y:S02]  /*5f00*/  @P5 SHF.R.U32.HI R134, RZ, 0x10, R135 ;  /* 0x00000010ff865819 */ /* 0x000fe40000011687 */
[----:B------:R-:W-:Y:S01]  /*5f10*/  @P4 SHF.L.U32 R96, R99, 0x10, RZ ;  /* 0x0000001063604819 */ /* 0x000fe200000006ff */
[----:B------:R-:W-:Y:S01]  /*5f20*/  FFMA.FTZ R105, R91, UR13, R132 ;  /* 0x0000000d5b697c23 */ /* 0x000fe20008010084 */
[----:B------:R-:W-:-:S02]  /*5f30*/  HFMA2 R91, -RZ, RZ, 0, 0 ;  /* 0x00000000ff5b7431 */ /* 0x000fc400000001ff */
[----:B------:R-:W-:Y:S01]  /*5f40*/  FFMA.FTZ R99, R92, UR13, R132 ;  /* 0x0000000d5c637c23 */ /* 0x000fe20008010084 */
[----:B------:R-:W-:Y:S01]  /*5f50*/  @P4 FMUL.FTZ R91, R129, R96 ;  /* 0x00000060815b4220 */ /* 0x000fe20000410000 */
[----:B------:R-:W-:Y:S02]  /*5f60*/  LOP3.LUT P4, RZ, R89, 0xff00, RZ, 0xc0, !PT ;  /* 0x0000ff0059ff7812 */ /* 0x000fe4000788c0ff */
[----:B0-----:R-:W-:Y:S01]  /*5f70*/  @P5 SHF.L.U32 R83, R134, 0x10, RZ ;  /* 0x0000001086535819 */ /* 0x001fe200000006ff */
[----:B------:R-:W-:Y:S01]  /*5f80*/  FADD.FTZ R100, R93, -R100 ;  /* 0x800000645d647221 */ /* 0x000fe20000010000 */
[----:B------:R-:W-:Y:S01]  /*5f90*/  CS2R R92, SRZ ;  /* 0x00000000005c7805 */ /* 0x000fe2000001ff00 */
[----:B------:R-:W-:Y:S01]  /*5fa0*/  FADD.FTZ R99, R90, -R99 ;  /* 0x800000635a637221 */ /* 0x000fe20000010000 */
[----:B------:R-:W-:Y:S01]  /*5fb0*/  FFMA.FTZ R109, R95, UR13, R132 ;  /* 0x0000000d5f6d7c23 */ /* 0x000fe20008010084 */
[----:B------:R-:W-:Y:S01]  /*5fc0*/  @P5 FMUL.FTZ R93, R128, R83 ;  /* 0x00000053805d5220 */ /* 0x000fe20000410000 */
[----:B------:R-:W-:Y:S01]  /*5fd0*/  LOP3.LUT P5, RZ, R89, 0xff0000, RZ, 0xc0, !PT ;  /* 0x00ff000059ff7812 */ /* 0x000fe200078ac0ff */
[----:B------:R-:W-:-:S02]  /*5fe0*/  HFMA2 R95, -RZ, RZ, 0, 0 ;  /* 0x00000000ff5f7431 */ /* 0x000fc400000001ff */
[----:B------:R-:W-:Y:S02]  /*5ff0*/  FADD.FTZ R109, R94, -R109 ;  /* 0x8000006d5e6d7221 */ /* 0x000fe40000010000 */
[----:B------:R-:W-:Y:S02]  /*6000*/  @P4 SHF.L.U32 R85, R38, 0x10, RZ ;  /* 0x0000001026554819 */ /* 0x000fe400000006ff */
[----:B------:R-:W-:Y:S01]  /*6010*/  MOV R83, RZ ;  /* 0x000000ff00537202 */ /* 0x000fe20000000f00 */
[----:B------:R-:W-:Y:S01]  /*6020*/  FADD.FTZ R105, R88, -R105 ;  /* 0x8000006958697221 */ /* 0x000fe20000010000 */
[----:B---3--:R-:W-:Y:S02]  /*6030*/  @P6 MOV R82, R80 ;  /* 0x0000005000526202 */ /* 0x008fe40000000f00 */
[----:B------:R-:W-:Y:S02]  /*6040*/  @P2 SHF.R.U64 R84, R80, 0x10, R81 ;  /* 0x0000001050542819 */ /* 0x000fe40000001251 */
[----:B------:R-:W-:-:S02]  /*6050*/  @P6 SHF.L.U32 R80, R82, 0x10, RZ ;  /* 0x0000001052506819 */ /* 0x000fc400000006ff */
[----:B------:R-:W-:-:S03]  /*6060*/  @P2 SHF.L.U32 R82, R84, 0x10, RZ ;  /* 0x0000001054522819 */ /* 0x000fc600000006ff */
[----:B------:R-:W-:Y:S01]  /*6070*/  @P6 FMUL.FTZ R92, R103, R80 ;  /* 0x00000050675c6220 */ /* 0x000fe20000410000 */
[----:B------:R-:W-:Y:S01]  /*6080*/  FMUL.FTZ R80, R100, UR12 ;  /* 0x0000000c64507c20 */ /* 0x000fe20008410000 */
[----:B------:R-:W-:Y:S01]  /*6090*/  @P2 FMUL.FTZ R95, R101, R82 ;  /* 0x00000052655f2220 */ /* 0x000fe20000410000 */
[----:B------:R-:W-:Y:S02]  /*60a0*/  FMUL.FTZ R82, R99, UR12 ;  /* 0x0000000c63527c20 */ /* 0x000fe40008410000 */
[----:B------:R-:W-:Y:S01]  /*60b0*/  FMUL.FTZ R80, R80, UR4 ;  /* 0x0000000450507c20 */ /* 0x000fe20008410000 */
[----:B------:R-:W-:Y:S01]  /*60c0*/  ISETP.GE.U32.AND P6, PT, R89, 0x1000000, PT ;  /* 0x010000005900780c */ /* 0x000fe20003fc6070 */
[----:B------:R-:W-:Y:S02]  /*60d0*/  FMUL.FTZ R82, R82, UR4 ;  /* 0x0000000452527c20 */ /* 0x000fe40008410000 */
[----:B------:R-:W-:Y:S02]  /*60e0*/  FMUL.FTZ R80, R80, UR24 ;  /* 0x0000001850507c20 */ /* 0x000fe40008410000 */
[----:B------:R-:W-:Y:S01]  /*60f0*/  FMUL.FTZ R100, R82, UR24 ;  /* 0x0000001852647c20 */ /* 0x000fe20008410000 */
[----:B------:R-:W-:Y:S01]  /*6100*/  FMUL.FTZ R82, R109, UR12 ;  /* 0x0000000c6d527c20 */ /* 0x000fe20008410000 */
[----:B------:R-:W-:Y:S01]  /*6110*/  @P4 FMUL.FTZ R83, R80, R85 ;  /* 0x0000005550534220 */ /* 0x000fe20000410000 */
[----:B------:R-:W-:-:S02]  /*6120*/  @P5 SHF.L.U32 R85, R125, 0x10, RZ ;  /* 0x000000107d555819 */ /* 0x000fc400000006ff */
[----:B------:R-:W-:Y:S01]  /*6130*/  LOP3.LUT P2, RZ, R89, 0xff, RZ, 0xc0, !PT ;  /* 0x000000ff59ff7812 */ /* 0x000fe2000784c0ff */
[----:B------:R-:W-:Y:S01]  /*6140*/  FMUL.FTZ R82, R82, UR4 ;  /* 0x0000000452527c20 */ /* 0x000fe20008410000 */
[----:B------:R-:W-:Y:S02]  /*6150*/  HFMA2 R84, -RZ, RZ, 0, 0 ;  /* 0x00000000ff547431 */ /* 0x000fe400000001ff */
[----:B------:R-:W-:Y:S01]  /*6160*/  @P5 FMUL.FTZ R84, R100, R85 ;  /* 0x0000005564545220 */ /* 0x000fe20000410000 */
[----:B------:R-:W-:Y:S01]  /*6170*/  @P6 SHF.L.U32 R94, R39, 0x10, RZ ;  /* 0x00000010275e6819 */ /* 0x000fe200000006ff */
[----:B------:R-:W-:Y:S01]  /*6180*/  FMUL.FTZ R85, R105, UR12 ;  /* 0x0000000c69557c20 */ /* 0x000fe20008410000 */
[----:B------:R-:W-:Y:S01]  /*6190*/  FMUL.FTZ R105, R82, UR24 ;  /* 0x0000001852697c20 */ /* 0x000fe20008410000 */
[----:B------:R-:W-:Y:S02]  /*61a0*/  MOV R90, RZ ;  /* 0x000000ff005a7202 */ /* 0x000fe40000000f00 */
[----:B------:R-:W-:Y:S01]  /*61b0*/  FMUL.FTZ R82, R85, UR4 ;  /* 0x0000000455527c20 */ /* 0x000fe20008410000 */
[----:B------:R-:W-:Y:S01]  /*61c0*/  @P6 FMUL.FTZ R90, R105, R94 ;  /* 0x0000005e695a6220 */ /* 0x000fe20000410000 */
[----:B------:R-:W0:Y:S01]  /*61d0*/  F2F.BF16.F32 R83, R83 ;  /* 0x0000005300537304 */ /* 0x000e220000202000 */
[----:B------:R-:W-:Y:S01]  /*61e0*/  @P2 SHF.L.U32 R85, R124, 0x10, RZ ;  /* 0x000000107c552819 */ /* 0x000fe200000006ff */
[----:B------:R-:W-:Y:S01]  /*61f0*/  FMUL.FTZ R94, R82, UR24 ;  /* 0x00000018525e7c20 */ /* 0x000fe20008410000 */
[----:B------:R-:W-:-:S05]  /*6200*/  HFMA2 R89, -RZ, RZ, 0, 0 ;  /* 0x00000000ff597431 */ /* 0x000fca00000001ff */
[----:B------:R-:W1:Y:S01]  /*6210*/  F2F.BF16.F32 R90, R90 ;  /* 0x0000005a005a7304 */ /* 0x000e620000202000 */
[----:B------:R-:W-:-:S07]  /*6220*/  @P2 FMUL.FTZ R89, R94, R85 ;  /* 0x000000555e592220 */ /* 0x000fce0000410000 */
[----:B------:R3:W4:Y:S01]  /*6230*/  F2F.BF16.F32 R88, R84 ;  /* 0x0000005400587304 */ /* 0x0007220000202000 */
[----:B0-----:R-:W-:-:S07]  /*6240*/  IMAD.WIDE.U32 R82, R83, 0x10000, RZ ;  /* 0x0001000053527825 */ /* 0x001fce00078e00ff */
[----:B------:R-:W0:Y:S01]  /*6250*/  F2F.BF16.F32 R89, R89 ;  /* 0x0000005900597304 */ /* 0x000e220000202000 */
[----:B-1----:R-:W-:Y:S02]  /*6260*/  SHF.L.U32 R85, R90, 0x10, RZ ;  /* 0x000000105a557819 */ /* 0x002fe400000006ff */
[----:B---3--:R-:W-:Y:S02]  /*6270*/  @P0 MOV R84, R81 ;  /* 0x0000005100540202 */ /* 0x008fe40000000f00 */
[----:B----4-:R-:W-:Y:S02]  /*6280*/  LOP3.LUT R83, R83, R85, R88, 0xfe, !PT ;  /* 0x0000005553537212 */ /* 0x010fe400078efe58 */
[----:B------:R-:W-:Y:S01]  /*6290*/  @P0 SHF.L.U32 R85, R84, 0x10, RZ ;  /* 0x0000001054550819 */ /* 0x000fe200000006ff */
[----:B------:R-:W-:Y:S02]  /*62a0*/  HFMA2 R88, -RZ, RZ, 0, 0 ;  /* 0x00000000ff587431 */ /* 0x000fe400000001ff */
[----:B------:R-:W-:Y:S01]  /*62b0*/  IMAD.WIDE.U32 R108, R108, 0x8, R180 ;  /* 0x000000086c6c7825 */ /* 0x000fe200078e00b4 */
[----:B------:R-:W-:-:S03]  /*62c0*/  @P3 SHF.R.U32.HI R84, RZ, 0x10, R81 ;  /* 0x00000010ff543819 */ /* 0x000fc60000011651 */
[----:B------:R-:W-:Y:S01]  /*62d0*/  @P0 FMUL.FTZ R88, R98, R85 ;  /* 0x0000005562580220 */ /* 0x000fe20000410000 */
[----:B0-----:R-:W-:Y:S02]  /*62e0*/  LOP3.LUT R82, R82, R89, RZ, 0xfc, !PT ;  /* 0x0000005952527212 */ /* 0x001fe400078efcff */
[----:B------:R-:W-:-:S03]  /*62f0*/  @P3 SHF.L.U32 R84, R84, 0x10, RZ ;  /* 0x0000001054543819 */ /* 0x000fc600000006ff */
[----:B------:R0:W-:Y:S01]  /*6300*/  STG.E.64 desc[UR14][R108.64], R82 ;  /* 0x000000526c007986 */ /* 0x0001e2000c101b0e */
        /* <DEDUP_REMOVED lines=19> */
.L_x_5063:
[----:B------:R-:W-:-:S04]  /*6440*/  UISETP.NE.U32.AND UP1, UPT, UR20, URZ, UPT ;  /* 0x000000ff1400728c */ /* 0x000fc8000bf25070 */
[----:B------:R-:W-:-:S09]  /*6450*/  UISETP.NE.AND.EX UP1, UPT, UR21, URZ, UPT, UP1 ;  /* 0x000000ff1500728c */ /* 0x000fd2000bf25310 */
[----:B------:R-:W-:Y:S05]  /*6460*/  BRA.U UP1, `(.L_x_5066) ;  /* 0x0000001d01007547 */ /* 0x000fea000b800000 */
[----:B------:R-:W0:Y:S02]  /*6470*/  LDC.64 R194, c[0x0][0x390] ;  /* 0x0000e400ffc27b82 */ /* 0x000e240000000a00 */
[----:B0-----:R-:W-:-:S06]  /*6480*/  IMAD.WIDE.U32 R80, R110, 0x8, R194 ;  /* 0x000000086e507825 */ /* 0x001fcc00078e00c2 */
[----:B------:R-:W2:Y:S01]  /*6490*/  LDG.E.64 R80, desc[UR14][R80.64] ;  /* 0x0000000e50507981 */ /* 0x000ea2000c1e1b00 */
[--C-:B------:R-:W-:Y:S01]  /*64a0*/  FFMA.FTZ R83, R180, UR13, R132.reuse ;  /* 0x0000000db4537c23 */ /* 0x100fe20008010084 */
[--C-:B------:R-:W-:Y:S01]  /*64b0*/  FFMA.FTZ R82, R107, UR13, R132.reuse ;  /* 0x0000000d6b527c23 */ /* 0x100fe20008010084 */
[----:B-----5:R-:W-:Y:S01]  /*64c0*/  LOP3.LUT P4, RZ, R212, 0xff00, RZ, 0xc0, !PT ;  /* 0x0000ff00d4ff7812 */ /* 0x020fe2000788c0ff */
[----:B------:R-:W-:Y:S01]  /*64d0*/  FFMA.FTZ R84, R181, UR13, R132 ;  /* 0x0000000db5547c23 */ /* 0x000fe20008010084 */
[----:B------:R-:W-:Y:S01]  /*64e0*/  FADD.FTZ R182, R182, -R83 ;  /* 0x80000053b6b67221 */ /* 0x000fe20000010000 */
[----:B------:R-:W-:Y:S01]  /*64f0*/  FADD.FTZ R85, R151, -R82 ;  /* 0x8000005297557221 */ /* 0x000fe20000010000 */
[----:B------:R-:W-:Y:S01]  /*6500*/  FFMA.FTZ R83, R150, UR13, R132 ;  /* 0x0000000d96537c23 */ /* 0x000fe20008010084 */
[----:B------:R-:W-:Y:S01]  /*6510*/  ISETP.GE.U32.AND P0, PT, R212, 0x1000000, PT ;  /* 0x01000000d400780c */ /* 0x000fe20003f06070 */
[----:B------:R-:W-:Y:S01]  /*6520*/  FFMA.FTZ R82, R182, UR12, R53 ;  /* 0x0000000cb6527c23 */ /* 0x000fe20008010035 */
[----:B------:R-:W-:Y:S01]  /*6530*/  LOP3.LUT P2, RZ, R212, 0xff0000, RZ, 0xc0, !PT ;  /* 0x00ff0000d4ff7812 */ /* 0x000fe2000784c0ff */
[----:B------:R-:W-:Y:S01]  /*6540*/  FADD.FTZ R168, R168, -R83 ;  /* 0x80000053a8a87221 */ /* 0x000fe20000010000 */
[----:B------:R-:W-:Y:S01]  /*6550*/  LOP3.LUT P3, RZ, R212, 0xff, RZ, 0xc0, !PT ;  /* 0x000000ffd4ff7812 */ /* 0x000fe2000786c0ff */
[----:B------:R-:W-:Y:S01]  /*6560*/  FMUL.FTZ R82, R82, UR4 ;  /* 0x0000000452527c20 */ /* 0x000fe20008410000 */
[----:B------:R-:W-:Y:S01]  /*6570*/  FADD.FTZ R183, R183, -R84 ;  /* 0x80000054b7b77221 */ /* 0x000fe20000010000 */
[----:B------:R-:W-:Y:S01]  /*6580*/  MOV R83, RZ ;  /* 0x000000ff00537202 */ /* 0x000fe20000000f00 */
[----:B------:R-:W0:Y:S01]  /*6590*/  LDC.64 R180, c[0x0][0x468] ;  /* 0x00011a00ffb47b82 */ /* 0x000e220000000a00 */
[----:B------:R-:W-:Y:S01]  /*65a0*/  FMUL.FTZ R86, R82, UR24 ;  /* 0x0000001852567c20 */ /* 0x000fe20008410000 */
[----:B------:R-:W-:Y:S01]  /*65b0*/  FFMA.FTZ R82, R168, UR12, R55 ;  /* 0x0000000ca8527c23 */ /* 0x000fe20008010037 */
[----:B------:R-:W-:Y:S01]  /*65c0*/  FFMA.FTZ R84, R183, UR12, R54 ;  /* 0x0000000cb7547c23 */ /* 0x000fe20008010036 */
[----:B------:R-:W-:Y:S01]  /*65d0*/  @P4 SHF.L.U32 R87, R50, 0x10, RZ ;  /* 0x0000001032574819 */ /* 0x000fe200000006ff */
[----:B------:R-:W-:-:S02]  /*65e0*/  HFMA2 R153, -RZ, RZ, 0, 0 ;  /* 0x00000000ff997431 */ /* 0x000fc400000001ff */
[----:B------:R-:W-:Y:S01]  /*65f0*/  FMUL.FTZ R150, R82, UR4 ;  /* 0x0000000452967c20 */ /* 0x000fe20008410000 */
[----:B------:R-:W-:Y:S01]  /*6600*/  FFMA.FTZ R82, R85, UR12, R52 ;  /* 0x0000000c55527c23 */ /* 0x000fe20008010034 */
[----:B------:R-:W-:Y:S01]  /*6610*/  @P0 SHF.L.U32 R85, R51, 0x10, RZ ;  /* 0x0000001033550819 */ /* 0x000fe200000006ff */
[----:B------:R-:W-:Y:S01]  /*6620*/  FMUL.FTZ R84, R84, UR4 ;  /* 0x0000000454547c20 */ /* 0x000fe20008410000 */
[----:B------:R-:W-:Y:S01]  /*6630*/  FMUL.FTZ R150, R150, UR24 ;  /* 0x0000001896967c20 */ /* 0x000fe20008410000 */
[----:B------:R-:W-:Y:S01]  /*6640*/  FMUL.FTZ R82, R82, UR4 ;  /* 0x0000000452527c20 */ /* 0x000fe20008410000 */
[----:B------:R-:W-:Y:S01]  /*6650*/  @P4 FMUL.FTZ R83, R87, R86 ;  /* 0x0000005657534220 */ /* 0x000fe20000410000 */
[----:B------:R-:W-:Y:S01]  /*6660*/  @P2 SHF.L.U32 R152, R113, 0x10, RZ ;  /* 0x0000001071982819 */ /* 0x000fe200000006ff */
[----:B------:R-:W-:Y:S01]  /*6670*/  FMUL.FTZ R151, R84, UR24 ;  /* 0x0000001854977c20 */ /* 0x000fe20008410000 */
[----:B------:R-:W-:Y:S01]  /*6680*/  MOV R168, RZ ;  /* 0x000000ff00a87202 */ /* 0x000fe20000000f00 */
[----:B------:R-:W-:Y:S01]  /*6690*/  FMUL.FTZ R107, R82, UR24 ;  /* 0x00000018526b7c20 */ /* 0x000fe20008410000 */
[----:B------:R-:W-:Y:S01]  /*66a0*/  @P0 FMUL.FTZ R168, R85, R150 ;  /* 0x0000009655a80220 */ /* 0x000fe20000410000 */
[----:B------:R-:W-:Y:S01]  /*66b0*/  @P3 SHF.L.U32 R82, R112, 0x10, RZ ;  /* 0x0000001070523819 */ /* 0x000fe200000006ff */
[----:B------:R-:W-:-:S02]  /*66c0*/  HFMA2 R84, -RZ, RZ, 0, 0 ;  /* 0x00000000ff547431 */ /* 0x000fc400000001ff */
[----:B------:R-:W-:Y:S01]  /*66d0*/  @P2 FMUL.FTZ R84, R152, R151 ;  /* 0x0000009798542220 */ /* 0x000fe20000410000 */
[----:B------:R-:W1:Y:S01]  /*66e0*/  F2F.BF16.F32 R83, R83 ;  /* 0x0000005300537304 */ /* 0x000e620000202000 */
[----:B------:R-:W-:Y:S01]  /*66f0*/  IADD3 R87, PT, PT, R110, 0x100, RZ ;  /* 0x000001006e577810 */ /* 0x000fe20007ffe0ff */
[----:B------:R-:W-:-:S06]  /*6700*/  @P3 FMUL.FTZ R153, R82, R107 ;  /* 0x0000006b52993220 */ /* 0x000fcc0000410000 */
        /* <DEDUP_REMOVED lines=11> */
[C---:B------:R-:W-:Y:S01]  /*67c0*/  LOP3.LUT P5, RZ, R160.reuse, 0xff0000, RZ, 0xc0, !PT ;  /* 0x00ff0000a0ff7812 */ /* 0x040fe200078ac0ff */
[--C-:B------:R-:W-:Y:S01]  /*67d0*/  FFMA.FTZ R84, R147, UR13, R132.reuse ;  /* 0x0000000d93547c23 */ /* 0x100fe20008010084 */
[----:B------:R-:W-:Y:S01]  /*67e0*/  ISETP.GE.U32.AND P6, PT, R160, 0x1000000, PT ;  /* 0x01000000a000780c */ /* 0x000fe20003fc6070 */
[----:B------:R-:W-:Y:S02]  /*67f0*/  FFMA.FTZ R85, R146, UR13, R132 ;  /* 0x0000000d92557c23 */ /* 0x000fe40008010084 */
[----:B------:R-:W-:Y:S01]  /*6800*/  FADD.FTZ R146, R155, -R84 ;  /* 0x800000549b927221 */ /* 0x000fe20000010000 */
[----:B------:R-:W-:Y:S02]  /*6810*/  HFMA2 R84, -RZ, RZ, 0, 0 ;  /* 0x00000000ff547431 */ /* 0x000fe400000001ff */
[----:B------:R-:W-:-:S04]  /*6820*/  FADD.FTZ R85, R154, -R85 ;  /* 0x800000559a557221 */ /* 0x000fc80000010000 */
[----:B------:R-:W-:-:S03]  /*6830*/  FFMA.FTZ R85, R85, UR12, R56 ;  /* 0x0000000c55557c23 */ /* 0x000fc60008010038 */
[----:B------:R-:W-:Y:S01]  /*6840*/  @P6 SHF.L.U32 R154, R49, 0x10, RZ ;  /* 0x00000010319a6819 */ /* 0x000fe200000006ff */
[----:B------:R-:W-:Y:S01]  /*6850*/  FMUL.FTZ R85, R85, UR4 ;  /* 0x0000000455557c20 */ /* 0x000fe20008410000 */
[----:B--2---:R-:W-:Y:S02]  /*6860*/  @P3 MOV R152, R80 ;  /* 0x0000005000983202 */ /* 0x004fe40000000f00 */
[----:B------:R-:W-:Y:S02]  /*6870*/  @P4 SHF.R.U64 R153, R80, 0x10, R81 ;  /* 0x0000001050994819 */ /* 0x000fe40000001251 */
[----:B------:R-:W-:Y:S02]  /*6880*/  @P3 SHF.L.U32 R168, R152, 0x10, RZ ;  /* 0x0000001098a83819 */ /* 0x000fe400000006ff */
[----:B------:R-:W-:Y:S01]  /*6890*/  @P4 SHF.L.U32 R153, R153, 0x10, RZ ;  /* 0x0000001099994819 */ /* 0x000fe200000006ff */
[----:B------:R-:W-:Y:S02]  /*68a0*/  HFMA2 R152, -RZ, RZ, 0, 0 ;  /* 0x00000000ff987431 */ /* 0x000fe400000001ff */
[----:B------:R-:W-:Y:S01]  /*68b0*/  FFMA.FTZ R80, R161, UR13, R132 ;  /* 0x0000000da1507c23 */ /* 0x000fe20008010084 */
[----:B------:R-:W-:Y:S01]  /*68c0*/  @P3 FMUL.FTZ R152, R107, R168 ;  /* 0x000000a86b983220 */ /* 0x000fe20000410000 */
[----:B------:R-:W-:Y:S01]  /*68d0*/  MOV R107, RZ ;  /* 0x000000ff006b7202 */ /* 0x000fe20000000f00 */
[----:B------:R-:W-:Y:S01]  /*68e0*/  @P4 FMUL.FTZ R107, R86, R153 ;  /* 0x00000099566b4220 */ /* 0x000fe20000410000 */
[----:B------:R-:W-:Y:S01]  /*68f0*/  LOP3.LUT P4, RZ, R160, 0xff00, RZ, 0xc0, !PT ;  /* 0x0000ff00a0ff7812 */ /* 0x000fe2000788c0ff */
[----:B------:R-:W-:Y:S01]  /*6900*/  FADD.FTZ R80, R163, -R80 ;  /* 0x80000050a3507221 */ /* 0x000fe20000010000 */
[----:B------:R-:W-:-:S03]  /*6910*/  FFMA.FTZ R153, R162, UR13, R132 ;  /* 0x0000000da2997c23 */ /* 0x000fc60008010084 */
[----:B------:R-:W-:Y:S01]  /*6920*/  FFMA.FTZ R80, R80, UR12, R57 ;  /* 0x0000000c50507c23 */ /* 0x000fe20008010039 */
[----:B------:R-:W-:-:S03]  /*6930*/  FADD.FTZ R153, R164, -R153 ;  /* 0x80000099a4997221 */ /* 0x000fc60000010000 */
[----:B------:R-:W-:-:S04]  /*6940*/  FMUL.FTZ R80, R80, UR4 ;  /* 0x0000000450507c20 */ /* 0x000fc80008410000 */
[----:B------:R-:W-:Y:S01]  /*6950*/  @P4 SHF.L.U32 R147, R48, 0x10, RZ ;  /* 0x0000001030934819 */ /* 0x000fe200000006ff */
[----:B------:R-:W-:Y:S01]  /*6960*/  FMUL.FTZ R80, R80, UR24 ;  /* 0x0000001850507c20 */ /* 0x000fe20008410000 */
[----:B------:R-:W-:Y:S01]  /*6970*/  FFMA.FTZ R86, R153, UR12, R58 ;  /* 0x0000000c99567c23 */ /* 0x000fe2000801003a */
[----:B------:R-:W-:Y:S02]  /*6980*/  LOP3.LUT P3, RZ, R160, 0xff, RZ, 0xc0, !PT ;  /* 0x000000ffa0ff7812 */ /* 0x000fe4000786c0ff */
[----:B------:R-:W-:Y:S01]  /*6990*/  @P4 FMUL.FTZ R84, R147, R80 ;  /* 0x0000005093544220 */ /* 0x000fe20000410000 */
[----:B------:R-:W-:Y:S01]  /*69a0*/  FFMA.FTZ R147, R146, UR12, R59 ;  /* 0x0000000c92937c23 */ /* 0x000fe2000801003b */
[----:B------:R-:W-:Y:S01]  /*69b0*/  FMUL.FTZ R86, R86, UR4 ;  /* 0x0000000456567c20 */ /* 0x000fe20008410000 */
[----:B------:R-:W-:Y:S02]  /*69c0*/  @P5 SHF.L.U32 R153, R115, 0x10, RZ ;  /* 0x0000001073995819 */ /* 0x000fe400000006ff */
[----:B------:R-:W-:Y:S01]  /*69d0*/  FMUL.FTZ R147, R147, UR4 ;  /* 0x0000000493937c20 */ /* 0x000fe20008410000 */
[----:B------:R-:W-:Y:S01]  /*69e0*/  FMUL.FTZ R146, R86, UR24 ;  /* 0x0000001856927c20 */ /* 0x000fe20008410000 */
[----:B------:R-:W-:-:S02]  /*69f0*/  MOV R86, RZ ;  /* 0x000000ff00567202 */ /* 0x000fc40000000f00 */
[----:B------:R-:W-:Y:S01]  /*6a00*/  FMUL.FTZ R147, R147, UR24 ;  /* 0x0000001893937c20 */ /* 0x000fe20008410000 */
[----:B------:R-:W-:Y:S01]  /*6a10*/  @P5 FMUL.FTZ R86, R153, R146 ;  /* 0x0000009299565220 */ /* 0x000fe20000410000 */
[----:B------:R-:W-:Y:S02]  /*6a20*/  HFMA2 R153, -RZ, RZ, 0, 0 ;  /* 0x00000000ff997431 */ /* 0x000fe400000001ff */
[----:B------:R-:W-:Y:S01]  /*6a30*/  FMUL.FTZ R160, R85, UR24 ;  /* 0x0000001855a07c20 */ /* 0x000fe20008410000 */
        /* <DEDUP_REMOVED lines=33> */
[----:B------:R-:W-:-:S04]  /*6c50*/  FFMA.FTZ R81, R156, UR13, R132 ;  /* 0x0000000d9c517c23 */ /* 0x000fc80008010084 */
[----:B------:R-:W-:Y:S01]  /*6c60*/  FADD.FTZ R80, R158, -R81 ;  /* 0x800000519e507221 */ /* 0x000fe20000010000 */
[----:B------:R-:W-:Y:S01]  /*6c70*/  LOP3.LUT P2, RZ, R149, 0xff00, RZ, 0xc0, !PT ;  /* 0x0000ff0095ff7812 */ /* 0x000fe2000784c0ff */
[--C-:B------:R-:W-:Y:S02]  /*6c80*/  FFMA.FTZ R82, R157, UR13, R132.reuse ;  /* 0x0000000d9d527c23 */ /* 0x100fe40008010084 */
[----:B------:R-:W-:Y:S01]  /*6c90*/  FFMA.FTZ R80, R80, UR12, R61 ;  /* 0x0000000c50507c23 */ /* 0x000fe2000801003d */
[----:B------:R-:W-:Y:S01]  /*6ca0*/  LOP3.LUT P3, RZ, R149, 0xff0000, RZ, 0xc0, !PT ;  /* 0x00ff000095ff7812 */ /* 0x000fe2000786c0ff */
[----:B------:R-:W-:Y:S02]  /*6cb0*/  FFMA.FTZ R145, R145, UR13, R132 ;  /* 0x0000000d91917c23 */ /* 0x000fe40008010084 */
[----:B------:R-:W-:Y:S01]  /*6cc0*/  FMUL.FTZ R80, R80, UR4 ;  /* 0x0000000450507c20 */ /* 0x000fe20008410000 */
[----:B------:R-:W-:Y:S01]  /*6cd0*/  FADD.FTZ R159, R159, -R82 ;  /* 0x800000529f9f7221 */ /* 0x000fe20000010000 */
[----:B------:R-:W-:-:S02]  /*6ce0*/  ISETP.GE.U32.AND P4, PT, R149, 0x1000000, PT ;  /* 0x010000009500780c */ /* 0x000fc40003f86070 */
[----:B------:R-:W-:Y:S01]  /*6cf0*/  FMUL.FTZ R82, R80, UR24 ;  /* 0x0000001850527c20 */ /* 0x000fe20008410000 */
[----:B------:R-:W-:Y:S01]  /*6d00*/  FADD.FTZ R80, R144, -R145 ;  /* 0x8000009190507221 */ /* 0x000fe20000010000 */
[----:B------:R-:W-:Y:S01]  /*6d10*/  FFMA.FTZ R143, R143, UR13, R132 ;  /* 0x0000000d8f8f7c23 */ /* 0x000fe20008010084 */
[----:B------:R-:W-:Y:S01]  /*6d20*/  FFMA.FTZ R86, R159, UR12, R62 ;  /* 0x0000000c9f567c23 */ /* 0x000fe2000801003e */
[----:B------:R-:W-:Y:S01]  /*6d30*/  LOP3.LUT P0, RZ, R149, 0xff, RZ, 0xc0, !PT ;  /* 0x000000ff95ff7812 */ /* 0x000fe2000780c0ff */
[----:B------:R-:W-:Y:S01]  /*6d40*/  FFMA.FTZ R80, R80, UR12, R63 ;  /* 0x0000000c50507c23 */ /* 0x000fe2000801003f */
[----:B------:R-:W-:Y:S01]  /*6d50*/  FADD.FTZ R151, R148, -R143 ;  /* 0x8000008f94977221 */ /* 0x000fe20000010000 */
[----:B------:R-:W-:Y:S01]  /*6d60*/  FMUL.FTZ R86, R86, UR4 ;  /* 0x0000000456567c20 */ /* 0x000fe20008410000 */
[----:B------:R-:W-:Y:S01]  /*6d70*/  @P2 SHF.L.U32 R87, R46, 0x10, RZ ;  /* 0x000000102e572819 */ /* 0x000fe200000006ff */
[----:B------:R-:W-:Y:S01]  /*6d80*/  FMUL.FTZ R143, R80, UR4 ;  /* 0x00000004508f7c20 */ /* 0x000fe20008410000 */
[----:B------:R-:W-:Y:S01]  /*6d90*/  @P3 SHF.L.U32 R144, R117, 0x10, RZ ;  /* 0x0000001075903819 */ /* 0x000fe200000006ff */
[----:B------:R-:W-:Y:S01]  /*6da0*/  FMUL.FTZ R149, R86, UR24 ;  /* 0x0000001856957c20 */ /* 0x000fe20008410000 */
[----:B------:R-:W-:Y:S01]  /*6db0*/  FFMA.FTZ R80, R151, UR12, R60 ;  /* 0x0000000c97507c23 */ /* 0x000fe2000801003c */
[----:B------:R-:W-:-:S02]  /*6dc0*/  HFMA2 R81, -RZ, RZ, 0, 0 ;  /* 0x00000000ff517431 */ /* 0x000fc400000001ff */
[----:B------:R-:W-:Y:S01]  /*6dd0*/  @P2 FMUL.FTZ R81, R87, R82 ;  /* 0x0000005257512220 */ /* 0x000fe20000410000 */
[----:B------:R-:W-:Y:S01]  /*6de0*/  @P4 SHF.L.U32 R86, R47, 0x10, RZ ;  /* 0x000000102f564819 */ /* 0x000fe200000006ff */
[----:B------:R-:W-:Y:S01]  /*6df0*/  FMUL.FTZ R143, R143, UR24 ;  /* 0x000000188f8f7c20 */ /* 0x000fe20008410000 */
[----:B------:R-:W-:Y:S01]  /*6e00*/  MOV R87, RZ ;  /* 0x000000ff00577202 */ /* 0x000fe20000000f00 */
[----:B------:R-:W-:Y:S01]  /*6e10*/  @P3 FMUL.FTZ R87, R144, R149 ;  /* 0x0000009590573220 */ /* 0x000fe20000410000 */
[----:B------:R-:W-:Y:S01]  /*6e20*/  FMUL.FTZ R80, R80, UR4 ;  /* 0x0000000450507c20 */ /* 0x000fe20008410000 */
[----:B------:R-:W-:Y:S02]  /*6e30*/  CS2R R144, SRZ ;  /* 0x0000000000907805 */ /* 0x000fe4000001ff00 */
[----:B------:R-:W-:Y:S01]  /*6e40*/  @P0 SHF.L.U32 R151, R116, 0x10, RZ ;  /* 0x0000001074970819 */ /* 0x000fe200000006ff */
[----:B------:R-:W-:Y:S01]  /*6e50*/  @P4 FMUL.FTZ R144, R86, R143 ;  /* 0x0000008f56904220 */ /* 0x000fe20000410000 */
[----:B------:R-:W-:Y:S01]  /*6e60*/  FMUL.FTZ R156, R80, UR24 ;  /* 0x00000018509c7c20 */ /* 0x000fe20008410000 */
[----:B------:R-:W0:Y:S03]  /*6e70*/  F2F.BF16.F32 R81, R81 ;  /* 0x0000005100517304 */ /* 0x000e260000202000 */
[----:B------:R-:W-:-:S05]  /*6e80*/  @P0 FMUL.FTZ R145, R151, R156 ;  /* 0x0000009c97910220 */ /* 0x000fca0000410000 */
[----:B------:R-:W1:Y:S08]  /*6e90*/  F2F.BF16.F32 R144, R144 ;  /* 0x0000009000907304 */ /* 0x000e700000202000 */
[----:B------:R-:W3:Y:S08]  /*6ea0*/  F2F.BF16.F32 R87, R87 ;  /* 0x0000005700577304 */ /* 0x000ef00000202000 */
[----:B------:R-:W4:Y:S01]  /*6eb0*/  F2F.BF16.F32 R145, R145 ;  /* 0x0000009100917304 */ /* 0x000f220000202000 */
[----:B0-----:R-:W-:Y:S01]  /*6ec0*/  IMAD.WIDE.U32 R80, R81, 0x10000, RZ ;  /* 0x0001000051507825 */ /* 0x001fe200078e00ff */
[----:B-1----:R-:W-:-:S04]  /*6ed0*/  SHF.L.U32 R151, R144, 0x10, RZ ;  /* 0x0000001090977819 */ /* 0x002fc800000006ff */
[----:B---3--:R-:W-:Y:S01]  /*6ee0*/  LOP3.LUT R81, R81, R151, R87, 0xfe, !PT ;  /* 0x0000009751517212 */ /* 0x008fe200078efe57 */
[----:B------:R-:W-:Y:S01]  /*6ef0*/  IMAD.WIDE.U32 R86, R155, 0x8, R180 ;  /* 0x000000089b567825 */ /* 0x000fe200078e00b4 */
[----:B------:R-:W-:Y:S02]  /*6f00*/  IADD3 R151, PT, PT, R110, 0x300, RZ ;  /* 0x000003006e977810 */ /* 0x000fe40007ffe0ff */
[----:B----4-:R-:W-:-:S05]  /*6f10*/  LOP3.LUT R80, R80, R145, RZ, 0xfc, !PT ;  /* 0x0000009150507212 */ /* 0x010fca00078efcff */
[----:B------:R0:W-:Y:S02]  /*6f20*/  STG.E.64 desc[UR14][R86.64], R80 ;  /* 0x0000005056007986 */ /* 0x0001e4000c101b0e */
[----:B0-----:R-:W-:-:S06]  /*6f30*/  IMAD.WIDE.U32 R80, R151, 0x8, R194 ;  /* 0x0000000897507825 */ /* 0x001fcc00078e00c2 */
[----:B------:R-:W3:Y:S01]  /*6f40*/  LDG.E.64 R80, desc[UR14][R80.64] ;  /* 0x0000000e50507981 */ /* 0x000ee2000c1e1b00 */
[----:B------:R-:W-:Y:S02]  /*6f50*/  @P5 MOV R144, R83 ;  /* 0x0000005300905202 */ /* 0x000fe40000000f00 */
[----:B------:R-:W-:Y:S02]  /*6f60*/  @P6 SHF.R.U32.HI R155, RZ, 0x10, R83 ;  /* 0x00000010ff9b6819 */ /* 0x000fe40000011653 */
[----:B------:R-:W-:Y:S01]  /*6f70*/  @P5 SHF.L.U32 R83, R144, 0x10, RZ ;  /* 0x0000001090535819 */ /* 0x000fe200000006ff */
[----:B------:R-:W-:Y:S02]  /*6f80*/  HFMA2 R148, -RZ, RZ, 0, 0 ;  /* 0x00000000ff947431 */ /* 0x000fe400000001ff */
[--C-:B------:R-:W-:Y:S01]  /*6f90*/  FFMA.FTZ R139, R139, UR13, R132.reuse ;  /* 0x0000000d8b8b7c23 */ /* 0x100fe20008010084 */
[----:B------:R-:W-:Y:S01]  /*6fa0*/  FFMA.FTZ R158, R142, UR13, R132 ;  /* 0x0000000d8e9e7c23 */ /* 0x000fe20008010084 */
[----:B------:R-:W-:-:S02]  /*6fb0*/  @P5 FMUL.FTZ R148, R146, R83 ;  /* 0x0000005392945220 */ /* 0x000fc40000410000 */
[----:B------:R-:W-:Y:S01]  /*6fc0*/  FADD.FTZ R139, R138, -R139 ;  /* 0x8000008b8a8b7221 */ /* 0x000fe20000010000 */
[----:B------:R-:W-:Y:S01]  /*6fd0*/  FADD.FTZ R158, R141, -R158 ;  /* 0x8000009e8d9e7221 */ /* 0x000fe20000010000 */
[----:B------:R-:W-:Y:S01]  /*6fe0*/  LOP3.LUT P5, RZ, R140, 0xff00, RZ, 0xc0, !PT ;  /* 0x0000ff008cff7812 */ /* 0x000fe200078ac0ff */
[----:B------:R-:W-:Y:S01]  /*6ff0*/  HFMA2 R141, -RZ, RZ, 0, 0 ;  /* 0x00000000ff8d7431 */ /* 0x000fe200000001ff */
[----:B------:R-:W-:Y:S02]  /*7000*/  CS2R R144, SRZ ;  /* 0x0000000000907805 */ /* 0x000fe4000001ff00 */
[----:B------:R-:W-:Y:S01]  /*7010*/  @P6 SHF.L.U32 R142, R155, 0x10, RZ ;  /* 0x000000109b8e6819 */ /* 0x000fe200000006ff */
[--C-:B------:R-:W-:Y:S01]  /*7020*/  FFMA.FTZ R137, R137, UR13, R132.reuse ;  /* 0x0000000d89897c23 */ /* 0x100fe20008010084 */
[----:B------:R-:W-:-:S03]  /*7030*/  FFMA.FTZ R134, R134, UR13, R132 ;  /* 0x0000000d86867c23 */ /* 0x000fc60008010084 */
[----:B------:R-:W-:Y:S01]  /*7040*/  FADD.FTZ R136, R136, -R137 ;  /* 0x8000008988887221 */ /* 0x000fe20000010000 */
[----:B------:R-:W-:Y:S01]  /*7050*/  @P6 FMUL.FTZ R144, R147, R142 ;  /* 0x0000008e93906220 */ /* 0x000fe20000410000 */
[----:B------:R-:W-:Y:S01]  /*7060*/  LOP3.LUT P6, RZ, R140, 0xff, RZ, 0xc0, !PT ;  /* 0x000000ff8cff7812 */ /* 0x000fe200078cc0ff */
[----:B------:R-:W-:Y:S01]  /*7070*/  FADD.FTZ R135, R135, -R134 ;  /* 0x8000008687877221 */ /* 0x000fe20000010000 */
[----:B------:R-:W-:Y:S02]  /*7080*/  MOV R86, RZ ;  /* 0x000000ff00567202 */ /* 0x000fe40000000f00 */
[----:B------:R-:W-:Y:S02]  /*7090*/  IADD3 R147, PT, PT, R110, 0x400, RZ ;  /* 0x000004006e937810 */ /* 0x000fe40007ffe0ff */
[----:B--2---:R-:W-:Y:S02]  /*70a0*/  @P2 SHF.R.U64 R87, R84, 0x10, R85 ;  /* 0x0000001054572819 */ /* 0x004fe40000001255 */
[----:B------:R-:W-:-:S02]  /*70b0*/  @P0 MOV R83, R84 ;  /* 0x0000005400530202 */ /* 0x000fc40000000f00 */
[----:B------:R-:W-:Y:S02]  /*70c0*/  @P2 SHF.L.U32 R87, R87, 0x10, RZ ;  /* 0x0000001057572819 */ /* 0x000fe400000006ff */
[----:B------:R-:W-:-:S03]  /*70d0*/  @P0 SHF.L.U32 R83, R83, 0x10, RZ ;  /* 0x0000001053530819 */ /* 0x000fc600000006ff */
[----:B------:R-:W-:Y:S01]  /*70e0*/  @P2 FMUL.FTZ R141, R82, R87 ;  /* 0x00000057528d2220 */ /* 0x000fe20000410000 */
[----:B------:R-:W-:Y:S01]  /*70f0*/  LOP3.LUT P2, RZ, R140, 0xff0000, RZ, 0xc0, !PT ;  /* 0x00ff00008cff7812 */ /* 0x000fe2000784c0ff */
[----:B------:R-:W-:Y:S01]  /*7100*/  FFMA.FTZ R82, R139, UR12, R66 ;  /* 0x0000000c8b527c23 */ /* 0x000fe20008010042 */
[----:B------:R-:W-:Y:S01]  /*7110*/  @P0 FMUL.FTZ R145, R156, R83 ;  /* 0x000000539c910220 */ /* 0x000fe20000410000 */
[----:B------:R-:W-:Y:S01]  /*7120*/  ISETP.GE.U32.AND P0, PT, R140, 0x1000000, PT ;  /* 0x010000008c00780c */ /* 0x000fe20003f06070 */
[----:B------:R-:W-:Y:S01]  /*7130*/  FFMA.FTZ R83, R158, UR12, R65 ;  /* 0x0000000c9e537c23 */ /* 0x000fe20008010041 */
[----:B------:R-:W-:-:S03]  /*7140*/  FMUL.FTZ R82, R82, UR4 ;  /* 0x0000000452527c20 */ /* 0x000fc60008410000 */
[----:B------:R-:W-:Y:S01]  /*7150*/  FMUL.FTZ R83, R83, UR4 ;  /* 0x0000000453537c20 */ /* 0x000fe20008410000 */
[----:B------:R-:W-:Y:S01]  /*7160*/  FMUL.FTZ R140, R82, UR24 ;  /* 0x00000018528c7c20 */ /* 0x000fe20008410000 */
[----:B------:R-:W-:Y:S01]  /*7170*/  FFMA.FTZ R82, R136, UR12, R67 ;  /* 0x0000000c88527c23 */ /* 0x000fe20008010043 */
[----:B------:R-:W-:Y:S01]  /*7180*/  @P5 SHF.L.U32 R87, R44, 0x10, RZ ;  /* 0x000000102c575819 */ /* 0x000fe200000006ff */
[----:B------:R-:W-:Y:S01]  /*7190*/  FMUL.FTZ R84, R83, UR24 ;  /* 0x0000001853547c20 */ /* 0x000fe20008410000 */
[----:B------:R-:W-:Y:S01]  /*71a0*/  @P2 SHF.L.U32 R137, R119, 0x10, RZ ;  /* 0x0000001077892819 */ /* 0x000fe200000006ff */
[----:B------:R-:W-:Y:S01]  /*71b0*/  FMUL.FTZ R139, R82, UR4 ;  /* 0x00000004528b7c20 */ /* 0x000fe20008410000 */
[----:B------:R-:W-:Y:S01]  /*71c0*/  FFMA.FTZ R82, R135, UR12, R64 ;  /* 0x0000000c87527c23 */ /* 0x000fe20008010040 */
[----:B------:R-:W-:Y:S01]  /*71d0*/  @P5 FMUL.FTZ R86, R87, R84 ;  /* 0x0000005457565220 */ /* 0x000fe20000410000 */
[----:B------:R-:W-:Y:S01]  /*71e0*/  @P0 SHF.L.U32 R134, R45, 0x10, RZ ;  /* 0x000000102d860819 */ /* 0x000fe200000006ff */
[----:B------:R-:W-:-:S02]  /*71f0*/  HFMA2 R87, -RZ, RZ, 0, 0 ;  /* 0x00000000ff577431 */ /* 0x000fc400000001ff */
[----:B------:R-:W-:Y:S01]  /*7200*/  FMUL.FTZ R139, R139, UR24 ;  /* 0x000000188b8b7c20 */ /* 0x000fe20008410000 */
        /* <DEDUP_REMOVED lines=19> */
[----:B------:R-:W-:Y:S01]  /*7340*/  FFMA.FTZ R127, R127, UR13, R132 ;  /* 0x0000000d7f7f7c23 */ /* 0x000fe20008010084 */
[----:B------:R-:W-:-:S03]  /*7350*/  @P3 MOV R136, R85 ;  /* 0x0000005500883202 */ /* 0x000fc60000000f00 */
[----:B------:R-:W-:Y:S01]  /*7360*/  FADD.FTZ R128, R128, -R127 ;  /* 0x8000007f80807221 */ /* 0x000fe20000010000 */
[----:B------:R-:W-:Y:S02]  /*7370*/  @P4 SHF.R.U32.HI R127, RZ, 0x10, R85 ;  /* 0x00000010ff7f4819 */ /* 0x000fe40000011655 */
[----:B------:R-:W-:Y:S01]  /*7380*/  @P3 SHF.L.U32 R136, R136, 0x10, RZ ;  /* 0x0000001088883819 */ /* 0x000fe200000006ff */
[----:B------:R-:W-:-:S04]  /*7390*/  HFMA2 R110, -RZ, RZ, 0, 0 ;  /* 0x00000000ff6e7431 */ /* 0x000fc800000001ff */
[----:B------:R-:W-:Y:S01]  /*73a0*/  @P3 FMUL.FTZ R110, R149, R136 ;  /* 0x00000088956e3220 */ /* 0x000fe20000410000 */
[----:B------:R-:W-:Y:S01]  /*73b0*/  CS2R R136, SRZ ;  /* 0x0000000000887805 */ /* 0x000fe2000001ff00 */
[----:B------:R-:W-:Y:S01]  /*73c0*/  FFMA.FTZ R149, R126, UR13, R132 ;  /* 0x0000000d7e957c23 */ /* 0x000fe20008010084 */
[----:B------:R-:W-:-:S03]  /*73d0*/  LOP3.LUT P3, RZ, R131, 0xff00, RZ, 0xc0, !PT ;  /* 0x0000ff0083ff7812 */ /* 0x000fc6000786c0ff */
[----:B------:R-:W-:Y:S01]  /*73e0*/  FADD.FTZ R149, R106, -R149 ;  /* 0x800000956a957221 */ /* 0x000fe20000010000 */
[----:B------:R-:W-:Y:S02]  /*73f0*/  HFMA2 R138, -RZ, RZ, 0, 0 ;  /* 0x00000000ff8a7431 */ /* 0x000fe400000001ff */
[----:B------:R-:W-:-:S04]  /*7400*/  FFMA.FTZ R133, R133, UR13, R132 ;  /* 0x0000000d85857c23 */ /* 0x000fc80008010084 */
[----:B------:R-:W-:Y:S01]  /*7410*/  FADD.FTZ R133, R130, -R133 ;  /* 0x8000008582857221 */ /* 0x000fe20000010000 */
[----:B---3--:R-:W-:Y:S02]  /*7420*/  @P6 MOV R82, R80 ;  /* 0x0000005000526202 */ /* 0x008fe40000000f00 */
[----:B------:R-:W-:Y:S02]  /*7430*/  @P5 SHF.R.U64 R85, R80, 0x10, R81 ;  /* 0x0000001050555819 */ /* 0x000fe40000001251 */
[----:B------:R-:W-:-:S05]  /*7440*/  @P4 SHF.L.U32 R80, R127, 0x10, RZ ;  /* 0x000000107f504819 */ /* 0x000fca00000006ff */
[----:B------:R-:W-:Y:S01]  /*7450*/  @P4 FMUL.FTZ R136, R143, R80 ;  /* 0x000000508f884220 */ /* 0x000fe20000410000 */
[----:B------:R-:W-:Y:S01]  /*7460*/  FFMA.FTZ R80, R128, UR12, R69 ;  /* 0x0000000c80507c23 */ /* 0x000fe20008010045 */
[----:B------:R-:W-:-:S03]  /*7470*/  @P5 SHF.L.U32 R85, R85, 0x10, RZ ;  /* 0x0000001055555819 */ /* 0x000fc600000006ff */
[----:B------:R-:W-:Y:S02]  /*7480*/  FMUL.FTZ R80, R80, UR4 ;  /* 0x0000000450507c20 */ /* 0x000fe40008410000 */
[----:B------:R-:W-:Y:S02]  /*7490*/  @P5 FMUL.FTZ R138, R84, R85 ;  /* 0x00000055548a5220 */ /* 0x000fe40000410000 */
[----:B------:R-:W-:Y:S01]  /*74a0*/  FMUL.FTZ R86, R80, UR24 ;  /* 0x0000001850567c20 */ /* 0x000fe20008410000 */
[----:B------:R-:W-:Y:S01]  /*74b0*/  FFMA.FTZ R80, R149, UR12, R70 ;  /* 0x0000000c95507c23 */ /* 0x000fe20008010046 */
[----:B------:R-:W-:Y:S01]  /*74c0*/  FFMA.FTZ R84, R111, UR13, R132 ;  /* 0x0000000d6f547c23 */ /* 0x000fe20008010084 */
[----:B------:R-:W-:Y:S02]  /*74d0*/  @P6 SHF.L.U32 R83, R82, 0x10, RZ ;  /* 0x0000001052536819 */ /* 0x000fe400000006ff */
[----:B------:R-:W-:Y:S01]  /*74e0*/  ISETP.GE.U32.AND P5, PT, R131, 0x1000000, PT ;  /* 0x010000008300780c */ /* 0x000fe20003fa6070 */
[----:B------:R-:W-:Y:S01]  /*74f0*/  FMUL.FTZ R80, R80, UR4 ;  /* 0x0000000450507c20 */ /* 0x000fe20008410000 */
[----:B------:R-:W-:Y:S01]  /*7500*/  FADD.FTZ R126, R129, -R84 ;  /* 0x80000054817e7221 */ /* 0x000fe20000010000 */
[----:B------:R-:W-:Y:S01]  /*7510*/  @P6 FMUL.FTZ R137, R142, R83 ;  /* 0x000000538e896220 */ /* 0x000fe20000410000 */
[C---:B------:R-:W-:Y:S01]  /*7520*/  LOP3.LUT P6, RZ, R131.reuse, 0xff, RZ, 0xc0, !PT ;  /* 0x000000ff83ff7812 */ /* 0x040fe200078cc0ff */
[----:B------:R-:W-:Y:S01]  /*7530*/  FMUL.FTZ R129, R80, UR24 ;  /* 0x0000001850817c20 */ /* 0x000fe20008410000 */
[----:B------:R-:W-:Y:S01]  /*7540*/  LOP3.LUT P4, RZ, R131, 0xff0000, RZ, 0xc0, !PT ;  /* 0x00ff000083ff7812 */ /* 0x000fe2000788c0ff */
[----:B------:R-:W-:Y:S01]  /*7550*/  FFMA.FTZ R80, R126, UR12, R71 ;  /* 0x0000000c7e507c23 */ /* 0x000fe20008010047 */
[----:B------:R-:W-:-:S02]  /*7560*/  @P3 SHF.L.U32 R83, R42, 0x10, RZ ;  /* 0x000000102a533819 */ /* 0x000fc400000006ff */
[----:B------:R-:W-:Y:S01]  /*7570*/  MOV R82, RZ ;  /* 0x000000ff00527202 */ /* 0x000fe20000000f00 */
[----:B------:R-:W-:Y:S01]  /*7580*/  FMUL.FTZ R128, R80, UR4 ;  /* 0x0000000450807c20 */ /* 0x000fe20008410000 */
[----:B------:R-:W-:Y:S01]  /*7590*/  FFMA.FTZ R80, R133, UR12, R68 ;  /* 0x0000000c85507c23 */ /* 0x000fe20008010044 */
[----:B------:R-:W-:Y:S01]  /*75a0*/  @P3 FMUL.FTZ R82, R83, R86 ;  /* 0x0000005653523220 */ /* 0x000fe20000410000 */
[----:B------:R-:W-:Y:S01]  /*75b0*/  @P5 SHF.L.U32 R83, R43, 0x10, RZ ;  /* 0x000000102b535819 */ /* 0x000fe200000006ff */
[----:B------:R-:W-:Y:S01]  /*75c0*/  FMUL.FTZ R128, R128, UR24 ;  /* 0x0000001880807c20 */ /* 0x000fe20008410000 */
[----:B------:R-:W-:Y:S01]  /*75d0*/  CS2R R84, SRZ ;  /* 0x0000000000547805 */ /* 0x000fe2000001ff00 */
[----:B------:R-:W-:Y:S01]  /*75e0*/  FMUL.FTZ R80, R80, UR4 ;  /* 0x0000000450507c20 */ /* 0x000fe20008410000 */
[----:B------:R-:W-:Y:S01]  /*75f0*/  @P6 SHF.L.U32 R126, R120, 0x10, RZ ;  /* 0x00000010787e6819 */ /* 0x000fe200000006ff */
[----:B------:R-:W-:Y:S01]  /*7600*/  @P5 FMUL.FTZ R85, R83, R128 ;  /* 0x0000008053555220 */ /* 0x000fe20000410000 */
[----:B------:R-:W-:Y:S01]  /*7610*/  @P4 SHF.L.U32 R106, R121, 0x10, RZ ;  /* 0x00000010796a4819 */ /* 0x000fe200000006ff */
[----:B------:R-:W-:Y:S01]  /*7620*/  FMUL.FTZ R87, R80, UR24 ;  /* 0x0000001850577c20 */ /* 0x000fe20008410000 */
[----:B------:R-:W0:Y:S01]  /*7630*/  F2F.BF16.F32 R82, R82 ;  /* 0x0000005200527304 */ /* 0x000e220000202000 */
[----:B------:R-:W-:-:S02]  /*7640*/  HFMA2 R111, -RZ, RZ, 0, 0 ;  /* 0x00000000ff6f7431 */ /* 0x000fc400000001ff */
[----:B------:R-:W-:Y:S01]  /*7650*/  @P4 FMUL.FTZ R84, R106, R129 ;  /* 0x000000816a544220 */ /* 0x000fe20000410000 */
[----:B------:R-:W-:-:S04]  /*7660*/  @P6 FMUL.FTZ R111, R126, R87 ;  /* 0x000000577e6f6220 */ /* 0x000fc80000410000 */
[----:B------:R-:W1:Y:S08]  /*7670*/  F2F.BF16.F32 R85, R85 ;  /* 0x0000005500557304 */ /* 0x000e700000202000 */
[----:B------:R3:W4:Y:S08]  /*7680*/  F2F.BF16.F32 R106, R84 ;  /* 0x00000054006a7304 */ /* 0x0007300000202000 */
[----:B------:R-:W4:Y:S01]  /*7690*/  F2F.BF16.F32 R111, R111 ;  /* 0x0000006f006f7304 */ /* 0x000f220000202000 */
[----:B0-----:R-:W-:Y:S01]  /*76a0*/  IMAD.WIDE.U32 R82, R82, 0x10000, RZ ;  /* 0x0001000052527825 */ /* 0x001fe200078e00ff */
[----:B-1----:R-:W-:-:S03]  /*76b0*/  SHF.L.U32 R127, R85, 0x10, RZ ;  /* 0x00000010557f7819 */ /* 0x002fc600000006ff */
[----:B------:R-:W-:Y:S01]  /*76c0*/  FFMA.FTZ R80, R105, UR13, R132 ;  /* 0x0000000d69507c23 */ /* 0x000fe20008010084 */
[----:B---3--:R-:W-:Y:S02]  /*76d0*/  @P2 MOV R84, R81 ;  /* 0x0000005100542202 */ /* 0x008fe40000000f00 */
[----:B----4-:R-:W-:Y:S01]  /*76e0*/  LOP3.LUT R83, R83, R127, R106, 0xfe, !PT ;  /* 0x0000007f53537212 */ /* 0x010fe200078efe6a */
[----:B------:R-:W-:Y:S01]  /*76f0*/  FADD.FTZ R142, R103, -R80 ;  /* 0x80000050678e7221 */ /* 0x000fe20000010000 */
[----:B------:R-:W-:Y:S01]  /*7700*/  @P2 SHF.L.U32 R105, R84, 0x10, RZ ;  /* 0x0000001054692819 */ /* 0x000fe200000006ff */
[----:B------:R-:W-:Y:S01]  /*7710*/  IMAD.WIDE.U32 R84, R147, 0x8, R180 ;  /* 0x0000000893547825 */ /* 0x000fe200078e00b4 */
[----:B------:R-:W-:-:S03]  /*7720*/  @P0 SHF.R.U32.HI R127, RZ, 0x10, R81 ;  /* 0x00000010ff7f0819 */ /* 0x000fc60000011651 */
[----:B------:R-:W-:Y:S01]  /*7730*/  IMAD.WIDE.U32 R80, R109, 0x8, R194 ;  /* 0x000000086d507825 */ /* 0x000fe200078e00c2 */
[----:B------:R-:W-:-:S05]  /*7740*/  LOP3.LUT R82, R82, R111, RZ, 0xfc, !PT ;  /* 0x0000006f52527212 */ /* 0x000fca00078efcff */
[----:B------:R0:W-:Y:S04]  /*7750*/  STG.E.64 desc[UR14][R84.64], R82 ;  /* 0x0000005254007986 */ /* 0x0001e8000c101b0e */
[----:B------:R-:W3:Y:S01]  /*7760*/  LDG.E.64 R80, desc[UR14][R80.64] ;  /* 0x0000000e50507981 */ /* 0x000ee2000c1e1b00 */
[----:B------:R-:W-:Y:S02]  /*7770*/  HFMA2 R106, -RZ, RZ, 0, 0 ;  /* 0x00000000ff6a7431 */ /* 0x000fe400000001ff */
[----:B------:R-:W-:Y:S01]  /*7780*/  @P2 FMUL.FTZ R106, R140, R105 ;  /* 0x000000698c6a2220 */ /* 0x000fe20000410000 */
[----:B------:R-:W-:Y:S01]  /*7790*/  FFMA.FTZ R131, R102, UR13, R132 ;  /* 0x0000000d66837c23 */ /* 0x000fe20008010084 */
[----:B0-----:R-:W-:-:S03]  /*77a0*/  FFMA.FTZ R82, R142, UR12, R73 ;  /* 0x0000000c8e527c23 */ /* 0x001fc60008010049 */
[----:B------:R-:W-:Y:S01]  /*77b0*/  FADD.FTZ R131, R104, -R131 ;  /* 0x8000008368837221 */ /* 0x000fe20000010000 */
[----:B------:R-:W-:Y:S01]  /*77c0*/  FMUL.FTZ R82, R82, UR4 ;  /* 0x0000000452527c20 */ /* 0x000fe20008410000 */
[----:B------:R-:W-:Y:S01]  /*77d0*/  @P0 SHF.L.U32 R102, R127, 0x10, RZ ;  /* 0x000000107f660819 */ /* 0x000fe200000006ff */
[----:B------:R-:W-:Y:S01]  /*77e0*/  FFMA.FTZ R85, R101, UR13, R132 ;  /* 0x0000000d65557c23 */ /* 0x000fe20008010084 */
[----:B------:R-:W-:Y:S01]  /*77f0*/  CS2R R126, SRZ ;  /* 0x00000000007e7805 */ /* 0x000fe2000001ff00 */
[----:B------:R-:W-:Y:S01]  /*7800*/  FMUL.FTZ R101, R82, UR24 ;  /* 0x0000001852657c20 */ /* 0x000fe20008410000 */
[----:B------:R-:W-:Y:S01]  /*7810*/  FFMA.FTZ R82, R131, UR12, R74 ;  /* 0x0000000c83527c23 */ /* 0x000fe2000801004a */
[C---:B------:R-:W-:Y:S02]  /*7820*/  LOP3.LUT P2, RZ, R100.reuse, 0xff00, RZ, 0xc0, !PT ;  /* 0x0000ff0064ff7812 */ /* 0x040fe4000784c0ff */
[----:B------:R-:W-:Y:S01]  /*7830*/  MOV R111, RZ ;  /* 0x000000ff006f7202 */ /* 0x000fe20000000f00 */
[----:B------:R-:W-:Y:S01]  /*7840*/  @P0 FMUL.FTZ R111, R139, R102 ;  /* 0x000000668b6f0220 */ /* 0x000fe20000410000 */
[----:B------:R-:W-:Y:S01]  /*7850*/  LOP3.LUT P0, RZ, R100, 0xff0000, RZ, 0xc0, !PT ;  /* 0x00ff000064ff7812 */ /* 0x000fe2000780c0ff */
[----:B------:R-:W-:-:S08]  /*7860*/  FMUL.FTZ R82, R82, UR4 ;  /* 0x0000000452527c20 */ /* 0x000fd00008410000 */
[----:B------:R-:W-:Y:S02]  /*7870*/  @P2 SHF.L.U32 R84, R40, 0x10, RZ ;  /* 0x0000001028542819 */ /* 0x000fe400000006ff */
[----:B--2---:R-:W-:Y:S02]  /*7880*/  @P3 SHF.R.U64 R105, R134, 0x10, R135 ;  /* 0x0000001086693819 */ /* 0x004fe40000001287 */
[----:B------:R-:W-:Y:S02]  /*7890*/  @P6 MOV R103, R134 ;  /* 0x0000008600676202 */ /* 0x000fe40000000f00 */
[----:B------:R-:W-:Y:S02]  /*78a0*/  @P3 SHF.L.U32 R83, R105, 0x10, RZ ;  /* 0x0000001069533819 */ /* 0x000fe400000006ff */
[----:B------:R-:W-:-:S03]  /*78b0*/  @P6 SHF.L.U32 R130, R103, 0x10, RZ ;  /* 0x0000001067826819 */ /* 0x000fc600000006ff */
[----:B------:R-:W-:Y:S01]  /*78c0*/  @P3 FMUL.FTZ R127, R86, R83 ;  /* 0x00000053567f3220 */ /* 0x000fe20000410000 */
[C---:B------:R-:W-:Y:S01]  /*78d0*/  ISETP.GE.U32.AND P3, PT, R100.reuse, 0x1000000, PT ;  /* 0x010000006400780c */ /* 0x040fe20003f66070 */
[----:B------:R-:W-:Y:S01]  /*78e0*/  @P6 FMUL.FTZ R126, R87, R130 ;  /* 0x00000082577e6220 */ /* 0x000fe20000410000 */
[----:B------:R-:W-:Y:S01]  /*78f0*/  LOP3.LUT P6, RZ, R100, 0xff, RZ, 0xc0, !PT ;  /* 0x000000ff64ff7812 */ /* 0x000fe200078cc0ff */
[----:B------:R-:W-:Y:S01]  /*7900*/  FADD.FTZ R100, R98, -R85 ;  /* 0x8000005562647221 */ /* 0x000fe20000010000 */
[----:B------:R-:W-:Y:S01]  /*7910*/  FFMA.FTZ R86, R99, UR13, R132 ;  /* 0x0000000d63567c23 */ /* 0x000fe20008010084 */
[----:B------:R-:W-:Y:S02]  /*7920*/  FMUL.FTZ R98, R82, UR24 ;  /* 0x0000001852627c20 */ /* 0x000fe40008410000 */
[----:B------:R-:W-:Y:S01]  /*7930*/  FFMA.FTZ R82, R100, UR12, R75 ;  /* 0x0000000c64527c23 */ /* 0x000fe2000801004b */
[----:B------:R-:W-:-:S03]  /*7940*/  FADD.FTZ R85, R97, -R86 ;  /* 0x8000005661557221 */ /* 0x000fc60000010000 */
[----:B------:R-:W-:Y:S01]  /*7950*/  FMUL.FTZ R97, R82, UR4 ;  /* 0x0000000452617c20 */ /* 0x000fe20008410000 */
[----:B------:R-:W-:Y:S01]  /*7960*/  FFMA.FTZ R82, R85, UR12, R72 ;  /* 0x0000000c55527c23 */ /* 0x000fe20008010048 */
[----:B------:R-:W-:Y:S02]  /*7970*/  @P3 SHF.L.U32 R86, R41, 0x10, RZ ;  /* 0x0000001029563819 */ /* 0x000fe400000006ff */
[----:B------:R-:W-:Y:S01]  /*7980*/  FMUL.FTZ R97, R97, UR24 ;  /* 0x0000001861617c20 */ /* 0x000fe20008410000 */
[----:B------:R-:W-:Y:S02]  /*7990*/  HFMA2 R83, -RZ, RZ, 0, 0 ;  /* 0x00000000ff537431 */ /* 0x000fe400000001ff */
[----:B------:R-:W-:Y:S01]  /*79a0*/  FMUL.FTZ R82, R82, UR4 ;  /* 0x0000000452527c20 */ /* 0x000fe20008410000 */
[----:B------:R-:W-:Y:S01]  /*79b0*/  @P2 FMUL.FTZ R83, R84, R101 ;  /* 0x0000006554532220 */ /* 0x000fe20000410000 */
[----:B------:R-:W-:Y:S01]  /*79c0*/  @P0 SHF.L.U32 R87, R123, 0x10, RZ ;  /* 0x000000107b570819 */ /* 0x000fe200000006ff */
[----:B------:R-:W-:-:S02]  /*79d0*/  HFMA2 R99, -RZ, RZ, 0, 0 ;  /* 0x00000000ff637431 */ /* 0x000fc400000001ff */
        /* <DEDUP_REMOVED lines=24> */
[----:B------:R-:W-:-:S03]  /*7b60*/  HFMA2 R91, -RZ, RZ, 0, 0 ;  /* 0x00000000ff5b7431 */ /* 0x000fc600000001ff */
[----:B------:R-:W-:Y:S01]  /*7b70*/  @P4 FMUL.FTZ R91, R129, R96 ;  /* 0x00000060815b4220 */ /* 0x000fe20000410000 */
[----:B------:R-:W-:Y:S02]  /*7b80*/  LOP3.LUT P4, RZ, R89, 0xff00, RZ, 0xc0, !PT ;  /* 0x0000ff0059ff7812 */ /* 0x000fe4000788c0ff */
[----:B0-----:R-:W-:Y:S01]  /*7b90*/  @P5 SHF.L.U32 R83, R134, 0x10, RZ ;  /* 0x0000001086535819 */ /* 0x001fe200000006ff */
[----:B------:R-:W-:Y:S01]  /*7ba0*/  FFMA.FTZ R99, R92, UR13, R132 ;  /* 0x0000000d5c637c23 */ /* 0x000fe20008010084 */
[----:B------:R-:W-:Y:S01]  /*7bb0*/  FADD.FTZ R100, R93, -R100 ;  /* 0x800000645d647221 */ /* 0x000fe20000010000 */
[----:B------:R-:W-:Y:S02]  /*7bc0*/  CS2R R92, SRZ ;  /* 0x00000000005c7805 */ /* 0x000fe4000001ff00 */
[----:B------:R-:W-:Y:S01]  /*7bd0*/  @P5 FMUL.FTZ R93, R128, R83 ;  /* 0x00000053805d5220 */ /* 0x000fe20000410000 */
[----:B------:R-:W-:Y:S01]  /*7be0*/  LOP3.LUT P5, RZ, R89, 0xff0000, RZ, 0xc0, !PT ;  /* 0x00ff000059ff7812 */ /* 0x000fe200078ac0ff */
[----:B------:R-:W-:Y:S01]  /*7bf0*/  FADD.FTZ R99, R90, -R99 ;  /* 0x800000635a637221 */ /* 0x000fe20000010000 */
[----:B------:R-:W-:Y:S01]  /*7c00*/  FFMA.FTZ R109, R95, UR13, R132 ;  /* 0x0000000d5f6d7c23 */ /* 0x000fe20008010084 */
[----:B------:R-:W-:-:S02]  /*7c10*/  HFMA2 R95, -RZ, RZ, 0, 0 ;  /* 0x00000000ff5f7431 */ /* 0x000fc400000001ff */
[----:B------:R-:W-:Y:S01]  /*7c20*/  @P4 SHF.L.U32 R85, R38, 0x10, RZ ;  /* 0x0000001026554819 */ /* 0x000fe200000006ff */
[----:B------:R-:W-:Y:S01]  /*7c30*/  FADD.FTZ R94, R94, -R109 ;  /* 0x8000006d5e5e7221 */ /* 0x000fe20000010000 */
[----:B------:R-:W-:Y:S01]  /*7c40*/  MOV R83, RZ ;  /* 0x000000ff00537202 */ /* 0x000fe20000000f00 */
[----:B------:R-:W-:Y:S01]  /*7c50*/  FADD.FTZ R105, R88, -R105 ;  /* 0x8000006958697221 */ /* 0x000fe20000010000 */
[----:B---3--:R-:W-:Y:S02]  /*7c60*/  @P6 MOV R82, R80 ;  /* 0x0000005000526202 */ /* 0x008fe40000000f00 */
[----:B------:R-:W-:Y:S02]  /*7c70*/  @P2 SHF.R.U64 R84, R80, 0x10, R81 ;  /* 0x0000001050542819 */ /* 0x000fe40000001251 */
[----:B------:R-:W-:Y:S02]  /*7c80*/  @P6 SHF.L.U32 R80, R82, 0x10, RZ ;  /* 0x0000001052506819 */ /* 0x000fe400000006ff */
[----:B------:R-:W-:-:S03]  /*7c90*/  @P2 SHF.L.U32 R82, R84, 0x10, RZ ;  /* 0x0000001054522819 */ /* 0x000fc600000006ff */
[----:B------:R-:W-:Y:S01]  /*7ca0*/  @P6 FMUL.FTZ R92, R103, R80 ;  /* 0x00000050675c6220 */ /* 0x000fe20000410000 */
[----:B------:R-:W-:Y:S01]  /*7cb0*/  FFMA.FTZ R80, R100, UR12, R77 ;  /* 0x0000000c64507c23 */ /* 0x000fe2000801004d */
[----:B------:R-:W-:Y:S01]  /*7cc0*/  @P2 FMUL.FTZ R95, R101, R82 ;  /* 0x00000052655f2220 */ /* 0x000fe20000410000 */
[----:B------:R-:W-:Y:S02]  /*7cd0*/  FFMA.FTZ R82, R99, UR12, R78 ;  /* 0x0000000c63527c23 */ /* 0x000fe4000801004e */
[----:B------:R-:W-:Y:S01]  /*7ce0*/  FMUL.FTZ R80, R80, UR4 ;  /* 0x0000000450507c20 */ /* 0x000fe20008410000 */
[----:B------:R-:W-:Y:S01]  /*7cf0*/  ISETP.GE.U32.AND P6, PT, R89, 0x1000000, PT ;  /* 0x010000005900780c */ /* 0x000fe20003fc6070 */
[----:B------:R-:W-:Y:S02]  /*7d00*/  FMUL.FTZ R82, R82, UR4 ;  /* 0x0000000452527c20 */ /* 0x000fe40008410000 */
[----:B------:R-:W-:Y:S02]  /*7d10*/  FMUL.FTZ R80, R80, UR24 ;  /* 0x0000001850507c20 */ /* 0x000fe40008410000 */
[----:B------:R-:W-:-:S02]  /*7d20*/  FMUL.FTZ R100, R82, UR24 ;  /* 0x0000001852647c20 */ /* 0x000fc40008410000 */
[----:B------:R-:W-:Y:S01]  /*7d30*/  @P4 FMUL.FTZ R83, R85, R80 ;  /* 0x0000005055534220 */ /* 0x000fe20000410000 */
[----:B------:R-:W-:Y:S01]  /*7d40*/  @P5 SHF.L.U32 R85, R125, 0x10, RZ ;  /* 0x000000107d555819 */ /* 0x000fe200000006ff */
[----:B------:R-:W-:Y:S01]  /*7d50*/  FFMA.FTZ R82, R94, UR12, R79 ;  /* 0x0000000c5e527c23 */ /* 0x000fe2000801004f */
[----:B------:R-:W-:Y:S01]  /*7d60*/  HFMA2 R84, -RZ, RZ, 0, 0 ;  /* 0x00000000ff547431 */ /* 0x000fe200000001ff */
[----:B------:R-:W-:Y:S02]  /*7d70*/  LOP3.LUT P2, RZ, R89, 0xff, RZ, 0xc0, !PT ;  /* 0x000000ff59ff7812 */ /* 0x000fe4000784c0ff */
[----:B------:R-:W-:Y:S01]  /*7d80*/  @P5 FMUL.FTZ R84, R85, R100 ;  /* 0x0000006455545220 */ /* 0x000fe20000410000 */
[----:B------:R-:W-:Y:S01]  /*7d90*/  FMUL.FTZ R85, R82, UR4 ;  /* 0x0000000452557c20 */ /* 0x000fe20008410000 */
[----:B------:R-:W-:Y:S01]  /*7da0*/  @P6 SHF.L.U32 R94, R39, 0x10, RZ ;  /* 0x00000010275e6819 */ /* 0x000fe200000006ff */
[----:B------:R-:W-:Y:S02]  /*7db0*/  FFMA.FTZ R82, R105, UR12, R76 ;  /* 0x0000000c69527c23 */ /* 0x000fe4000801004c */
[----:B------:R-:W-:Y:S01]  /*7dc0*/  FMUL.FTZ R105, R85, UR24 ;  /* 0x0000001855697c20 */ /* 0x000fe20008410000 */
[----:B------:R-:W-:Y:S01]  /*7dd0*/  MOV R90, RZ ;  /* 0x000000ff005a7202 */ /* 0x000fe20000000f00 */
[----:B------:R-:W-:-:S02]  /*7de0*/  FMUL.FTZ R82, R82, UR4 ;  /* 0x0000000452527c20 */ /* 0x000fc40008410000 */
        /* <DEDUP_REMOVED lines=40> */
.L_x_5066:
        /* <DEDUP_REMOVED lines=13> */
[----:B------:R-:W-:Y:S01]  /*8140*/  FADD.FTZ R183, R183, -R80 ;  /* 0x80000050b7b77221 */ /* 0x000fe20000010000 */
[----:B------:R-:W-:-:S04]  /*8150*/  @P3 SHF.L.U32 R81, R50, 0x10, RZ ;  /* 0x0000001032513819 */ /* 0x000fc800000006ff */
[----:B------:R-:W4:Y:S01]  /*8160*/  @P0 LDC R180, c[0x0][0x408] ;  /* 0x00010200ffb40b82 */ /* 0x000f220000000800 */
[----:B------:R-:W-:Y:S01]  /*8170*/  FFMA.FTZ R85, R182, UR12, R53 ;  /* 0x0000000cb6557c23 */ /* 0x000fe20008010035 */
[----:B------:R-:W-:Y:S01]  /*8180*/  FFMA.FTZ R86, R183, UR12, R54 ;  /* 0x0000000cb7567c23 */ /* 0x000fe20008010036 */
[----:B------:R-:W-:Y:S02]  /*8190*/  IADD3 R182, PT, PT, R110, 0x100, RZ ;  /* 0x000001006eb67810 */ /* 0x000fe40007ffe0ff */
[----:B------:R-:W-:-:S03]  /*81a0*/  @P3 FMUL.FTZ R80, R85, UR4 ;  /* 0x0000000455503c20 */ /* 0x000fc60008410000 */
[----:B------:R-:W1:Y:S01]  /*81b0*/  @P4 LDC R183, c[0x0][0x408] ;  /* 0x00010200ffb74b82 */ /* 0x000e620000000800 */
[----:B--2---:R-:W-:Y:S01]  /*81c0*/  @P3 FMUL.FTZ R82, R80, R83 ;  /* 0x0000005350523220 */ /* 0x004fe20000410000 */
[----:B------:R-:W-:-:S03]  /*81d0*/  MOV R80, RZ ;  /* 0x000000ff00507202 */ /* 0x000fc60000000f00 */
[----:B------:R-:W-:Y:S01]  /*81e0*/  @P3 FMUL.FTZ R80, R81, R82 ;  /* 0x0000005251503220 */ /* 0x000fe20000410000 */
[----:B------:R-:W-:Y:S01]  /*81f0*/  @P4 FMUL.FTZ R81, R86, UR4 ;  /* 0x0000000456514c20 */ /* 0x000fe20008410000 */
[----:B------:R-:W-:-:S03]  /*8200*/  HFMA2 R82, -RZ, RZ, 0, 0 ;  /* 0x00000000ff527431 */ /* 0x000fc600000001ff */
[----:B0-----:R-:W-:Y:S01]  /*8210*/  @P4 FMUL.FTZ R84, R81, R84 ;  /* 0x0000005451544220 */ /* 0x001fe20000410000 */
[----:B------:R-:W-:Y:S01]  /*8220*/  @P4 SHF.L.U32 R81, R113, 0x10, RZ ;  /* 0x0000001071514819 */ /* 0x000fe200000006ff */
[----:B------:R-:W0:Y:S04]  /*8230*/  F2F.BF16.F32 R80, R80 ;  /* 0x0000005000507304 */ /* 0x000e280000202000 */
[----:B------:R-:W-:Y:S01]  /*8240*/  @P4 FMUL.FTZ R82, R81, R84 ;  /* 0x0000005451524220 */ /* 0x000fe20000410000 */
[--C-:B------:R-:W-:Y:S01]  /*8250*/  FFMA.FTZ R81, R150, UR13, R132.reuse ;  /* 0x0000000d96517c23 */ /* 0x100fe20008010084 */
[----:B------:R-:W-:Y:S01]  /*8260*/  FFMA.FTZ R84, R107, UR13, R132 ;  /* 0x0000000d6b547c23 */ /* 0x000fe20008010084 */
[----:B------:R-:W-:Y:S01]  /*8270*/  MOV R150, RZ ;  /* 0x000000ff00967202 */ /* 0x000fe20000000f00 */
[----:B------:R-:W-:-:S02]  /*8280*/  HFMA2 R107, -RZ, RZ, 0, 0 ;  /* 0x00000000ff6b7431 */ /* 0x000fc400000001ff */
[----:B------:R-:W-:Y:S01]  /*8290*/  FADD.FTZ R168, R168, -R81 ;  /* 0x80000051a8a87221 */ /* 0x000fe20000010000 */
[----:B------:R-:W-:Y:S01]  /*82a0*/  FADD.FTZ R151, R151, -R84 ;  /* 0x8000005497977221 */ /* 0x000fe20000010000 */
[----:B------:R-:W-:Y:S02]  /*82b0*/  F2F.BF16.F32 R82, R82 ;  /* 0x0000005200527304 */ /* 0x000fe40000202000 */
[----:B------:R-:W-:Y:S01]  /*82c0*/  FFMA.FTZ R87, R168, UR12, R55 ;  /* 0x0000000ca8577c23 */ /* 0x000fe20008010037 */
[----:B------:R-:W-:Y:S01]  /*82d0*/  FFMA.FTZ R84, R151, UR12, R52 ;  /* 0x0000000c97547c23 */ /* 0x000fe20008010034 */
[----:B------:R-:W2:Y:S02]  /*82e0*/  @P2 LDC R168, c[0x0][0x408] ;  /* 0x00010200ffa82b82 */ /* 0x000ea40000000800 */
        /* <DEDUP_REMOVED lines=11> */
[----:B------:R-:W0:Y:S01]  /*83a0*/  @P3 LDC R168, c[0x0][0x408] ;  /* 0x00010200ffa83b82 */ /* 0x000e220000000800 */
[----:B-1----:R-:W-:Y:S02]  /*83b0*/  SHF.L.U32 R83, R150, 0x10, RZ ;  /* 0x0000001096537819 */ /* 0x002fe400000006ff */
[----:B------:R-:W-:Y:S01]  /*83c0*/  IMAD.WIDE.U32 R150, R182, 0x8, R194 ;  /* 0x00000008b6967825 */ /* 0x000fe200078e00c2 */
[----:B------:R-:W1:Y:S01]  /*83d0*/  F2F.BF16.F32 R107, R107 ;  /* 0x0000006b006b7304 */ /* 0x000e620000202000 */
[----:B------:R-:W-:Y:S02]  /*83e0*/  LOP3.LUT R81, R81, R83, R82, 0xfe, !PT ;  /* 0x0000005351517212 */ /* 0x000fe400078efe52 */
[----:B----4-:R-:W-:-:S05]  /*83f0*/  IMAD.WIDE.U32 R82, R110, 0x10, R180 ;  /* 0x000000106e527825 */ /* 0x010fca00078e00b4 */
[----:B------:R2:W-:Y:S01]  /*8400*/  STG.E.128 desc[UR14][R82.64], R84 ;  /* 0x0000005452007986 */ /* 0x0005e2000c101d0e */
[----:B-1----:R-:W-:Y:S01]  /*8410*/  LOP3.LUT R80, R80, R107, RZ, 0xfc, !PT ;  /* 0x0000006b50507212 */ /* 0x002fe200078efcff */
[----:B--2---:R-:W-:-:S05]  /*8420*/  IMAD.WIDE.U32 R82, R110, 0x8, R204 ;  /* 0x000000086e527825 */ /* 0x004fca00078e00cc */
[----:B------:R1:W-:Y:S04]  /*8430*/  STG.E.64 desc[UR14][R82.64], R80 ;  /* 0x0000005052007986 */ /* 0x0003e8000c101b0e */
[----:B------:R-:W2:Y:S01]  /*8440*/  LDG.E.64 R150, desc[UR14][R150.64] ;  /* 0x0000000e96967981 */ /* 0x000ea2000c1e1b00 */
[----:B------:R-:W-:Y:S01]  /*8450*/  @P3 FMUL.FTZ R107, R85, UR4 ;  /* 0x00000004556b3c20 */ /* 0x000fe20008410000 */
[----:B------:R-:W-:Y:S01]  /*8460*/  @P4 FMUL.FTZ R86, R86, UR4 ;  /* 0x0000000456564c20 */ /* 0x000fe20008410000 */
[C---:B------:R-:W-:Y:S02]  /*8470*/  LOP3.LUT P5, RZ, R160.reuse, 0xff0000, RZ, 0xc0, !PT ;  /* 0x00ff0000a0ff7812 */ /* 0x040fe400078ac0ff */
[----:B0-----:R-:W-:Y:S01]  /*8480*/  @P3 FMUL.FTZ R168, R107, R168 ;  /* 0x000000a86ba83220 */ /* 0x001fe20000410000 */
[----:B------:R-:W-:Y:S01]  /*8490*/  ISETP.GE.U32.AND P6, PT, R160, 0x1000000, PT ;  /* 0x01000000a000780c */ /* 0x000fe20003fc6070 */
[----:B-1----:R-:W-:Y:S01]  /*84a0*/  @P4 FMUL.FTZ R81, R86, R183 ;  /* 0x000000b756514220 */ /* 0x002fe20000410000 */
[----:B------:R-:W-:Y:S01]  /*84b0*/  HFMA2 R86, -RZ, RZ, 0, 0 ;  /* 0x00000000ff567431 */ /* 0x000fe200000001ff */
[----:B---3--:R-:W-:-:S02]  /*84c0*/  @P3 SHF.R.U64 R107, R152, 0x10, R153 ;  /* 0x00000010986b3819 */ /* 0x008fc40000001299 */
[----:B------:R-:W-:Y:S02]  /*84d0*/  @P4 MOV R80, R153 ;  /* 0x0000009900504202 */ /* 0x000fe40000000f00 */
[----:B------:R-:W-:Y:S02]  /*84e0*/  @P3 SHF.L.U32 R85, R107, 0x10, RZ ;  /* 0x000000106b553819 */ /* 0x000fe400000006ff */
[----:B------:R-:W-:Y:S02]  /*84f0*/  MOV R107, RZ ;  /* 0x000000ff006b7202 */ /* 0x000fe40000000f00 */
[----:B------:R-:W-:Y:S01]  /*8500*/  @P4 SHF.L.U32 R80, R80, 0x10, RZ ;  /* 0x0000001050504819 */ /* 0x000fe200000006ff */
[----:B------:R-:W-:Y:S01]  /*8510*/  @P3 FMUL.FTZ R107, R85, R168 ;  /* 0x000000a8556b3220 */ /* 0x000fe20000410000 */
[----:B------:R-:W-:Y:S01]  /*8520*/  LOP3.LUT P3, RZ, R160, 0xff00, RZ, 0xc0, !PT ;  /* 0x0000ff00a0ff7812 */ /* 0x000fe2000786c0ff */
[----:B------:R-:W-:Y:S01]  /*8530*/  HFMA2 R168, -RZ, RZ, 0, 0 ;  /* 0x00000000ffa87431 */ /* 0x000fe200000001ff */
[----:B------:R-:W-:Y:S01]  /*8540*/  MOV R85, RZ ;  /* 0x000000ff00557202 */ /* 0x000fe20000000f00 */
[----:B------:R-:W-:Y:S01]  /*8550*/  @P4 FMUL.FTZ R168, R80, R81 ;  /* 0x0000005150a84220 */ /* 0x000fe20000410000 */
[--C-:B------:R-:W-:Y:S01]  /*8560*/  FFMA.FTZ R80, R161, UR13, R132.reuse ;  /* 0x0000000da1507c23 */ /* 0x100fe20008010084 */
[----:B------:R-:W-:Y:S01]  /*8570*/  FFMA.FTZ R81, R162, UR13, R132 ;  /* 0x0000000da2517c23 */ /* 0x000fe20008010084 */
[----:B------:R-:W-:-:S02]  /*8580*/  LOP3.LUT P4, RZ, R160, 0xff, RZ, 0xc0, !PT ;  /* 0x000000ffa0ff7812 */ /* 0x000fc4000788c0ff */
[----:B------:R-:W-:Y:S01]  /*8590*/  FADD.FTZ R80, R163, -R80 ;  /* 0x80000050a3507221 */ /* 0x000fe20000010000 */
[----:B------:R-:W-:Y:S01]  /*85a0*/  FADD.FTZ R161, R164, -R81 ;  /* 0x80000051a4a17221 */ /* 0x000fe20000010000 */
[----:B------:R-:W0:Y:S02]  /*85b0*/  @P5 LDC R163, c[0x0][0x408] ;  /* 0x00010200ffa35b82 */ /* 0x000e240000000800 */
[----:B------:R-:W-:Y:S01]  /*85c0*/  FFMA.FTZ R81, R80, UR12, R57 ;  /* 0x0000000c50517c23 */ /* 0x000fe20008010039 */
[----:B------:R-:W-:-:S03]  /*85d0*/  FFMA.FTZ R82, R161, UR12, R58 ;  /* 0x0000000ca1527c23 */ /* 0x000fc6000801003a */
[----:B------:R-:W-:Y:S02]  /*85e0*/  @P3 FMUL.FTZ R80, R81, UR4 ;  /* 0x0000000451503c20 */ /* 0x000fe40008410000 */
[----:B------:R-:W1:Y:S08]  /*85f0*/  @P3 LDC R83, c[0x0][0x408] ;  /* 0x00010200ff533b82 */ /* 0x000e700000000800 */
[----:B------:R-:W3:Y:S01]  /*8600*/  @P6 LDC R161, c[0x0][0x408] ;  /* 0x00010200ffa16b82 */ /* 0x000ee20000000800 */
[----:B-1----:R-:W-:Y:S01]  /*8610*/  @P3 FMUL.FTZ R83, R80, R83 ;  /* 0x0000005350533220 */ /* 0x002fe20000410000 */
[----:B------:R-:W-:-:S05]  /*8620*/  @P3 SHF.L.U32 R80, R48, 0x10, RZ ;  /* 0x0000001030503819 */ /* 0x000fca00000006ff */
[----:B------:R-:W-:Y:S01]  /*8630*/  @P3 FMUL.FTZ R85, R80, R83 ;  /* 0x0000005350553220 */ /* 0x000fe20000410000 */
[----:B------:R-:W-:Y:S01]  /*8640*/  @P5 FMUL.FTZ R80, R82, UR4 ;  /* 0x0000000452505c20 */ /* 0x000fe20008410000 */
[----:B------:R-:W-:-:S03]  /*8650*/  FFMA.FTZ R83, R146, UR13, R132 ;  /* 0x0000000d92537c23 */ /* 0x000fc60008010084 */
[----:B0-----:R-:W-:Y:S01]  /*8660*/  @P5 FMUL.FTZ R163, R80, R163 ;  /* 0x000000a350a35220 */ /* 0x001fe20000410000 */
[----:B------:R-:W-:Y:S01]  /*8670*/  @P5 SHF.L.U32 R80, R115, 0x10, RZ ;  /* 0x0000001073505819 */ /* 0x000fe200000006ff */
[----:B------:R-:W0:Y:S04]  /*8680*/  F2F.BF16.F32 R85, R85 ;  /* 0x0000005500557304 */ /* 0x000e280000202000 */
[----:B------:R-:W-:Y:S01]  /*8690*/  @P5 FMUL.FTZ R86, R80, R163 ;  /* 0x000000a350565220 */ /* 0x000fe20000410000 */
[----:B------:R-:W-:Y:S01]  /*86a0*/  FFMA.FTZ R80, R147, UR13, R132 ;  /* 0x0000000d93507c23 */ /* 0x000fe20008010084 */
[----:B------:R-:W-:-:S03]  /*86b0*/  FADD.FTZ R147, R154, -R83 ;  /* 0x800000539a937221 */ /* 0x000fc60000010000 */
[----:B------:R-:W-:Y:S01]  /*86c0*/  FADD.FTZ R80, R155, -R80 ;  /* 0x800000509b507221 */ /* 0x000fe20000010000 */
[----:B------:R-:W-:Y:S01]  /*86d0*/  F2F.BF16.F32 R86, R86 ;  /* 0x0000005600567304 */ /* 0x000fe20000202000 */
[----:B------:R-:W1:Y:S02]  /*86e0*/  @P4 LDC R155, c[0x0][0x408] ;  /* 0x00010200ff9b4b82 */ /* 0x000e640000000800 */
[----:B------:R-:W-:-:S04]  /*86f0*/  FFMA.FTZ R83, R80, UR12, R59 ;  /* 0x0000000c50537c23 */ /* 0x000fc8000801003b */
[----:B------:R-:W-:-:S04]  /*8700*/  @P6 FMUL.FTZ R80, R83, UR4 ;  /* 0x0000000453506c20 */ /* 0x000fc80008410000 */
[----:B---3--:R-:W-:Y:S01]  /*8710*/  @P6 FMUL.FTZ R163, R80, R161 ;  /* 0x000000a150a36220 */ /* 0x008fe20000410000 */
[----:B------:R-:W-:Y:S02]  /*8720*/  @P6 SHF.L.U32 R80, R49, 0x10, RZ ;  /* 0x0000001031506819 */ /* 0x000fe400000006ff */
[----:B------:R-:W-:-:S03]  /*8730*/  CS2R R160, SRZ ;  /* 0x0000000000a07805 */ /* 0x000fc6000001ff00 */
[----:B------:R-:W-:Y:S01]  /*8740*/  @P6 FMUL.FTZ R161, R80, R163 ;  /* 0x000000a350a16220 */ /* 0x000fe20000410000 */
[----:B------:R-:W-:-:S04]  /*8750*/  FFMA.FTZ R80, R147, UR12, R56 ;  /* 0x0000000c93507c23 */ /* 0x000fc80008010038 */
[----:B------:R-:W-:Y:S01]  /*8760*/  @P4 FMUL.FTZ R146, R80, UR4 ;  /* 0x0000000450924c20 */ /* 0x000fe20008410000 */
[----:B------:R-:W3:Y:S03]  /*8770*/  F2F.BF16.F32 R161, R161 ;  /* 0x000000a100a17304 */ /* 0x000ee60000202000 */
[----:B-1----:R-:W-:Y:S01]  /*8780*/  @P4 FMUL.FTZ R155, R146, R155 ;  /* 0x0000009b929b4220 */ /* 0x002fe20000410000 */
[----:B------:R-:W-:-:S05]  /*8790*/  @P4 SHF.L.U32 R146, R114, 0x10, RZ ;  /* 0x0000001072924819 */ /* 0x000fca00000006ff */
[----:B------:R-:W-:Y:S01]  /*87a0*/  @P4 FMUL.FTZ R160, R146, R155 ;  /* 0x0000009b92a04220 */ /* 0x000fe20000410000 */
[----:B0-----:R-:W-:-:S03]  /*87b0*/  IMAD.WIDE.U32 R146, R85, 0x10000, RZ ;  /* 0x0001000055927825 */ /* 0x001fc600078e00ff */
[----:B------:R-:W0:Y:S01]  /*87c0*/  F2F.BF16.F32 R163, R160 ;  /* 0x000000a000a37304 */ /* 0x000e220000202000 */
[----:B---3--:R-:W-:-:S04]  /*87d0*/  SHF.L.U32 R155, R161, 0x10, RZ ;  /* 0x00000010a19b7819 */ /* 0x008fc800000006ff */
        /* <DEDUP_REMOVED lines=30> */
[----:B------:R-:W-:Y:S01]  /*89c0*/  FADD.FTZ R144, R144, -R145 ;  /* 0x8000009190907221 */ /* 0x000fe20000010000 */
[----:B------:R-:W-:Y:S01]  /*89d0*/  FADD.FTZ R143, R148, -R143 ;  /* 0x8000008f948f7221 */ /* 0x000fe20000010000 */
[----:B------:R-:W-:-:S02]  /*89e0*/  HFMA2 R148, -RZ, RZ, 0, 0 ;  /* 0x00000000ff947431 */ /* 0x000fc400000001ff */
        /* <DEDUP_REMOVED lines=9> */
[----:B------:R-:W-:Y:S01]  /*8a80*/  FFMA.FTZ R84, R143, UR12, R60 ;  /* 0x0000000c8f547c23 */ /* 0x000fe2000801003c */
[----:B------:R-:W-:Y:S02]  /*8a90*/  MOV R150, RZ ;  /* 0x000000ff00967202 */ /* 0x000fe40000000f00 */
[----:B------:R-:W-:Y:S02]  /*8aa0*/  @P3 SHF.L.U32 R80, R80, 0x10, RZ ;  /* 0x0000001050503819 */ /* 0x000fe400000006ff */
[----:B------:R-:W-:-:S03]  /*8ab0*/  MOV R143, RZ ;  /* 0x000000ff008f7202 */ /* 0x000fc60000000f00 */
        /* <DEDUP_REMOVED lines=8> */
[----:B------:R-:W-:Y:S01]  /*8b40*/  FFMA.FTZ R85, R158, UR12, R61 ;  /* 0x0000000c9e557c23 */ /* 0x000fe2000801003d */
[----:B------:R-:W1:Y:S01]  /*8b50*/  @P2 LDC R81, c[0x0][0x408] ;  /* 0x00010200ff512b82 */ /* 0x000e620000000800 */
[----:B------:R-:W-:-:S02]  /*8b60*/  FFMA.FTZ R86, R159, UR12, R62 ;  /* 0x0000000c9f567c23 */ /* 0x000fc4000801003e */
[----:B------:R-:W-:-:S05]  /*8b70*/  @P4 FMUL.FTZ R80, R85, UR4 ;  /* 0x0000000455504c20 */ /* 0x000fca0008410000 */
[----:B------:R-:W2:Y:S01]  /*8b80*/  @P5 LDC R149, c[0x0][0x408] ;  /* 0x00010200ff955b82 */ /* 0x000ea20000000800 */
[----:B0-----:R-:W-:Y:S01]  /*8b90*/  @P4 FMUL.FTZ R87, R80, R87 ;  /* 0x0000005750574220 */ /* 0x001fe20000410000 */
[----:B------:R-:W-:-:S05]  /*8ba0*/  @P4 SHF.L.U32 R80, R46, 0x10, RZ ;  /* 0x000000102e504819 */ /* 0x000fca00000006ff */
[----:B------:R-:W-:Y:S01]  /*8bb0*/  @P4 FMUL.FTZ R156, R80, R87 ;  /* 0x00000057509c4220 */ /* 0x000fe20000410000 */
[----:B------:R-:W-:Y:S01]  /*8bc0*/  @P2 FMUL.FTZ R80, R86, UR4 ;  /* 0x0000000456502c20 */ /* 0x000fe20008410000 */
[----:B------:R-:W-:Y:S02]  /*8bd0*/  FFMA.FTZ R87, R144, UR12, R63 ;  /* 0x0000000c90577c23 */ /* 0x000fe4000801003f */
[----:B------:R-:W0:Y:S01]  /*8be0*/  @P3 LDC R144, c[0x0][0x408] ;  /* 0x00010200ff903b82 */ /* 0x000e220000000800 */
[----:B-1----:R-:W-:Y:S01]  /*8bf0*/  @P2 FMUL.FTZ R81, R80, R81 ;  /* 0x0000005150512220 */ /* 0x002fe20000410000 */
[----:B------:R-:W-:-:S05]  /*8c00*/  @P2 SHF.L.U32 R80, R117, 0x10, RZ ;  /* 0x0000001075502819 */ /* 0x000fca00000006ff */
[----:B------:R-:W-:Y:S01]  /*8c10*/  @P2 FMUL.FTZ R157, R80, R81 ;  /* 0x00000051509d2220 */ /* 0x000fe20000410000 */
[----:B------:R-:W-:Y:S01]  /*8c20*/  @P0 FMUL.FTZ R80, R87, UR4 ;  /* 0x0000000457500c20 */ /* 0x000fe20008410000 */
[----:B------:R-:W1:Y:S04]  /*8c30*/  @P0 LDC R81, c[0x0][0x408] ;  /* 0x00010200ff510b82 */ /* 0x000e680000000800 */
[----:B------:R-:W-:Y:S01]  /*8c40*/  F2F.BF16.F32 R157, R157 ;  /* 0x0000009d009d7304 */ /* 0x000fe20000202000 */
[----:B-1----:R-:W-:Y:S01]  /*8c50*/  @P0 FMUL.FTZ R81, R80, R81 ;  /* 0x0000005150510220 */ /* 0x002fe20000410000 */
[----:B------:R-:W-:-:S05]  /*8c60*/  @P0 SHF.L.U32 R80, R47, 0x10, RZ ;  /* 0x000000102f500819 */ /* 0x000fca00000006ff */
[----:B------:R-:W-:Y:S01]  /*8c70*/  @P0 FMUL.FTZ R148, R80, R81 ;  /* 0x0000005150940220 */ /* 0x000fe20000410000 */
[----:B------:R-:W-:Y:S01]  /*8c80*/  @P3 FMUL.FTZ R81, R84, UR4 ;  /* 0x0000000454513c20 */ /* 0x000fe20008410000 */
[----:B------:R1:W4:Y:S03]  /*8c90*/  F2F.BF16.F32 R80, R156 ;  /* 0x0000009c00507304 */ /* 0x0003260000202000 */
[----:B0-----:R-:W-:Y:S01]  /*8ca0*/  @P3 FMUL.FTZ R144, R81, R144 ;  /* 0x0000009051903220 */ /* 0x001fe20000410000 */
[----:B------:R-:W-:-:S04]  /*8cb0*/  @P3 SHF.L.U32 R81, R116, 0x10, RZ ;  /* 0x0000001074513819 */ /* 0x000fc800000006ff */
[----:B------:R-:W0:Y:S01]  /*8cc0*/  F2F.BF16.F32 R148, R148 ;  /* 0x0000009400947304 */ /* 0x000e220000202000 */
[----:B------:R-:W-:Y:S01]  /*8cd0*/  @P3 FMUL.FTZ R143, R81, R144 ;  /* 0x00000090518f3220 */ /* 0x000fe20000410000 */
[----:B-1----:R-:W1:Y:S01]  /*8ce0*/  @P6 LDC R156, c[0x0][0x408] ;  /* 0x00010200ff9c6b82 */ /* 0x002e620000000800 */
[----:B----4-:R-:W-:-:S05]  /*8cf0*/  IMAD.WIDE.U32 R80, R80, 0x10000, RZ ;  /* 0x0001000050507825 */ /* 0x010fca00078e00ff */
[----:B------:R-:W4:Y:S01]  /*8d00*/  F2F.BF16.F32 R143, R143 ;  /* 0x0000008f008f7304 */ /* 0x000f220000202000 */
[----:B0-----:R-:W-:Y:S01]  /*8d10*/  SHF.L.U32 R145, R148, 0x10, RZ ;  /* 0x0000001094917819 */ /* 0x001fe200000006ff */
[----:B------:R-:W-:-:S03]  /*8d20*/  HFMA2 R148, -RZ, RZ, 0, 0 ;  /* 0x00000000ff947431 */ /* 0x000fc600000001ff */
[----:B------:R-:W-:Y:S01]  /*8d30*/  LOP3.LUT R81, R81, R145, R157, 0xfe, !PT ;  /* 0x0000009151517212 */ /* 0x000fe200078efe9d */
[----:B------:R-:W-:Y:S01]  /*8d40*/  IMAD.WIDE.U32 R144, R155, 0x10, R180 ;  /* 0x000000109b907825 */ /* 0x000fe200078e00b4 */
[----:B----4-:R-:W-:-:S03]  /*8d50*/  LOP3.LUT R80, R80, R143, RZ, 0xfc, !PT ;  /* 0x0000008f50507212 */ /* 0x010fc600078efcff */
[----:B--2---:R-:W-:Y:S01]  /*8d60*/  @P5 FMUL.FTZ R143, R82, R149 ;  /* 0x00000095528f5220 */ /* 0x004fe20000410000 */
[----:B------:R-:W-:Y:S01]  /*8d70*/  @P5 MOV R82, R151 ;  /* 0x0000009700525202 */ /* 0x000fe20000000f00 */
[----:B------:R-:W0:Y:S01]  /*8d80*/  @P3 LDC R149, c[0x0][0x408] ;  /* 0x00010200ff953b82 */ /* 0x000e220000000800 */
[----:B------:R2:W-:Y:S01]  /*8d90*/  STG.E.128 desc[UR14][R144.64], R84 ;  /* 0x0000005490007986 */ /* 0x0005e2000c101d0e */
[----:B------:R-:W-:Y:S01]  /*8da0*/  @P6 SHF.R.U32.HI R151, RZ, 0x10, R151 ;  /* 0x00000010ff976819 */ /* 0x000fe20000011697 */
[----:B-1----:R-:W-:Y:S01]  /*8db0*/  @P6 FMUL.FTZ R83, R83, R156 ;  /* 0x0000009c53536220 */ /* 0x002fe20000410000 */
[----:B------:R-:W-:Y:S01]  /*8dc0*/  @P5 SHF.L.U32 R82, R82, 0x10, RZ ;  /* 0x0000001052525819 */ /* 0x000fe200000006ff */
[--C-:B------:R-:W-:Y:S01]  /*8dd0*/  FFMA.FTZ R139, R139, UR13, R132.reuse ;  /* 0x0000000d8b8b7c23 */ /* 0x100fe20008010084 */
[--C-:B------:R-:W-:Y:S01]  /*8de0*/  FFMA.FTZ R137, R137, UR13, R132.reuse ;  /* 0x0000000d89897c23 */ /* 0x100fe20008010084 */
[----:B------:R-:W-:Y:S01]  /*8df0*/  FFMA.FTZ R134, R134, UR13, R132 ;  /* 0x0000000d86867c23 */ /* 0x000fe20008010084 */
[----:B------:R-:W1:Y:S01]  /*8e00*/  @P0 LDC R156, c[0x0][0x408] ;  /* 0x00010200ff9c0b82 */ /* 0x000e620000000800 */
[----:B------:R-:W-:Y:S01]  /*8e10*/  @P5 FMUL.FTZ R148, R82, R143 ;  /* 0x0000008f52945220 */ /* 0x000fe20000410000 */
[----:B------:R-:W-:-:S06]  /*8e20*/  LOP3.LUT P5, RZ, R140, 0xff00, RZ, 0xc0, !PT ;  /* 0x0000ff008cff7812 */ /* 0x000fcc00078ac0ff */
[----:B------:R-:W4:Y:S01]  /*8e30*/  @P4 LDC R82, c[0x0][0x408] ;  /* 0x00010200ff524b82 */ /* 0x000f220000000800 */
[----:B--2---:R-:W-:-:S04]  /*8e40*/  IMAD.WIDE.U32 R144, R155, 0x8, R204 ;  /* 0x000000089b907825 */ /* 0x004fc800078e00cc */
[----:B------:R-:W-:Y:S01]  /*8e50*/  @P3 FMUL.FTZ R84, R84, UR4 ;  /* 0x0000000454543c20 */ /* 0x000fe20008410000 */
[----:B------:R-:W-:Y:S01]  /*8e60*/  @P4 FMUL.FTZ R85, R85, UR4 ;  /* 0x0000000455554c20 */ /* 0x000fe20008410000 */
[----:B------:R2:W-:Y:S02]  /*8e70*/  STG.E.64 desc[UR14][R144.64], R80 ;  /* 0x0000005090007986 */ /* 0x0005e4000c101b0e */
[----:B--2---:R-:W-:Y:S02]  /*8e80*/  @P6 SHF.L.U32 R80, R151, 0x10, RZ ;  /* 0x0000001097506819 */ /* 0x004fe400000006ff */
[----:B------:R-:W-:Y:S01]  /*8e90*/  CS2R R144, SRZ ;  /* 0x0000000000907805 */ /* 0x000fe2000001ff00 */
[----:B0-----:R-:W-:Y:S01]  /*8ea0*/  @P3 FMUL.FTZ R81, R84, R149 ;  /* 0x0000009554513220 */ /* 0x001fe20000410000 */
[----:B------:R-:W-:Y:S01]  /*8eb0*/  IADD3 R149, PT, PT, R110, 0x300, RZ ;  /* 0x000003006e957810 */ /* 0x000fe20007ffe0ff */
[----:B------:R-:W-:Y:S01]  /*8ec0*/  FFMA.FTZ R84, R142, UR13, R132 ;  /* 0x0000000d8e547c23 */ /* 0x000fe20008010084 */
[----:B------:R-:W-:-:S02]  /*8ed0*/  @P6 FMUL.FTZ R144, R80, R83 ;  /* 0x0000005350906220 */ /* 0x000fc40000410000 */
[----:B------:R-:W0:Y:S01]  /*8ee0*/  @P5 LDC R83, c[0x0][0x408] ;  /* 0x00010200ff535b82 */ /* 0x000e220000000800 */
[----:B------:R-:W-:-:S04]  /*8ef0*/  IMAD.WIDE.U32 R142, R149, 0x8, R194 ;  /* 0x00000008958e7825 */ /* 0x000fc800078e00c2 */
[----:B----4-:R-:W-:Y:S01]  /*8f00*/  @P4 FMUL.FTZ R85, R85, R82 ;  /* 0x0000005255554220 */ /* 0x010fe20000410000 */
[----:B------:R-:W-:Y:S01]  /*8f10*/  FADD.FTZ R84, R141, -R84 ;  /* 0x800000548d547221 */ /* 0x000fe20000010000 */
[----:B------:R-:W2:Y:S01]  /*8f20*/  LDG.E.64 R142, desc[UR14][R142.64] ;  /* 0x0000000e8e8e7981 */ /* 0x000ea2000c1e1b00 */
[----:B------:R-:W-:Y:S02]  /*8f30*/  HFMA2 R141, -RZ, RZ, 0, 0 ;  /* 0x00000000ff8d7431 */ /* 0x000fe400000001ff */
[----:B------:R-:W-:Y:S01]  /*8f40*/  FADD.FTZ R139, R138, -R139 ;  /* 0x8000008b8a8b7221 */ /* 0x000fe20000010000 */
[----:B------:R-:W-:-:S03]  /*8f50*/  LOP3.LUT P6, RZ, R140, 0xff, RZ, 0xc0, !PT ;  /* 0x000000ff8cff7812 */ /* 0x000fc600078cc0ff */
[----:B------:R-:W-:Y:S01]  /*8f60*/  FFMA.FTZ R82, R139, UR12, R66 ;  /* 0x0000000c8b527c23 */ /* 0x000fe20008010042 */
[----:B------:R-:W-:-:S09]  /*8f70*/  FADD.FTZ R138, R136, -R137 ;  /* 0x80000089888a7221 */ /* 0x000fd20000010000 */
[----:B------:R-:W4:Y:S01]  /*8f80*/  @P6 LDC R137, c[0x0][0x408] ;  /* 0x00010200ff896b82 */ /* 0x000f220000000800 */
[----:B------:R-:W-:Y:S02]  /*8f90*/  HFMA2 R136, -RZ, RZ, 0, 0 ;  /* 0x00000000ff887431 */ /* 0x000fe400000001ff */
[----:B------:R-:W-:Y:S01]  /*8fa0*/  FADD.FTZ R135, R135, -R134 ;  /* 0x8000008687877221 */ /* 0x000fe20000010000 */
[----:B------:R-:W-:-:S04]  /*8fb0*/  MOV R151, RZ ;  /* 0x000000ff00977202 */ /* 0x000fc80000000f00 */
[----:B------:R-:W1:Y:S01]  /*8fc0*/  @P6 LDC R158, c[0x0][0x408] ;  /* 0x00010200ff9e6b82 */ /* 0x000e620000000800 */
[----:B---3--:R-:W-:-:S04]  /*8fd0*/  @P3 MOV R80, R146 ;  /* 0x0000009200503202 */ /* 0x008fc80000000f00 */
[----:B------:R-:W-:-:S05]  /*8fe0*/  @P3 SHF.L.U32 R80, R80, 0x10, RZ ;  /* 0x0000001050503819 */ /* 0x000fca00000006ff */
[----:B------:R-:W-:Y:S01]  /*8ff0*/  @P3 FMUL.FTZ R145, R80, R81 ;  /* 0x0000005150913220 */ /* 0x000fe20000410000 */
[----:B------:R-:W-:Y:S02]  /*9000*/  LOP3.LUT P3, RZ, R140, 0xff0000, RZ, 0xc0, !PT ;  /* 0x00ff00008cff7812 */ /* 0x000fe4000786c0ff */
[----:B------:R-:W-:-:S04]  /*9010*/  @P4 SHF.R.U64 R80, R146, 0x10, R147 ;  /* 0x0000001092504819 */ /* 0x000fc80000001293 */
[----:B------:R-:W-:-:S05]  /*9020*/  @P4 SHF.L.U32 R80, R80, 0x10, RZ ;  /* 0x0000001050504819 */ /* 0x000fca00000006ff */
[----:B------:R-:W-:Y:S01]  /*9030*/  @P4 FMUL.FTZ R141, R80, R85 ;  /* 0x00000055508d4220 */ /* 0x000fe20000410000 */
[----:B------:R-:W-:Y:S01]  /*9040*/  ISETP.GE.U32.AND P4, PT, R140, 0x1000000, PT ;  /* 0x010000008c00780c */ /* 0x000fe20003f86070 */
[----:B------:R-:W3:Y:S01]  /*9050*/  @P3 LDC R85, c[0x0][0x408] ;  /* 0x00010200ff553b82 */ /* 0x000ee20000000800 */
[----:B------:R-:W-:-:S04]  /*9060*/  FFMA.FTZ R81, R84, UR12, R65 ;  /* 0x0000000c54517c23 */ /* 0x000fc80008010041 */
[----:B------:R-:W-:-:S04]  /*9070*/  @P5 FMUL.FTZ R80, R81, UR4 ;  /* 0x0000000451505c20 */ /* 0x000fc80008410000 */
[----:B0-----:R-:W-:-:S03]  /*9080*/  @P5 FMUL.FTZ R83, R80, R83 ;  /* 0x0000005350535220 */ /* 0x001fc60000410000 */
[----:B------:R-:W0:Y:S01]  /*9090*/  @P4 LDC R139, c[0x0][0x408] ;  /* 0x00010200ff8b4b82 */ /* 0x000e220000000800 */
[----:B------:R-:W-:Y:S02]  /*90a0*/  @P5 SHF.L.U32 R80, R44, 0x10, RZ ;  /* 0x000000102c505819 */ /* 0x000fe400000006ff */
[----:B------:R-:W-:-:S03]  /*90b0*/  MOV R84, RZ ;  /* 0x000000ff00547202 */ /* 0x000fc60000000f00 */
[----:B------:R-:W-:Y:S01]  /*90c0*/  @P5 FMUL.FTZ R84, R80, R83 ;  /* 0x0000005350545220 */ /* 0x000fe20000410000 */
[----:B------:R-:W-:Y:S01]  /*90d0*/  @P3 FMUL.FTZ R80, R82, UR4 ;  /* 0x0000000452503c20 */ /* 0x000fe20008410000 */
[----:B------:R-:W-:-:S03]  /*90e0*/  FFMA.FTZ R83, R138, UR12, R67 ;  /* 0x0000000c8a537c23 */ /* 0x000fc60008010043 */
[----:B---3--:R-:W-:Y:S01]  /*90f0*/  @P3 FMUL.FTZ R85, R80, R85 ;  /* 0x0000005550553220 */ /* 0x008fe20000410000 */
[----:B------:R-:W-:-:S05]  /*9100*/  @P3 SHF.L.U32 R80, R119, 0x10, RZ ;  /* 0x0000001077503819 */ /* 0x000fca00000006ff */
[----:B------:R-:W-:Y:S01]  /*9110*/  @P3 FMUL.FTZ R136, R80, R85 ;  /* 0x0000005550883220 */ /* 0x000fe20000410000 */
[----:B------:R-:W-:Y:S01]  /*9120*/  @P4 FMUL.FTZ R80, R83, UR4 ;  /* 0x0000000453504c20 */ /* 0x000fe20008410000 */
[----:B------:R-:W-:-:S03]  /*9130*/  @P4 SHF.L.U32 R85, R45, 0x10, RZ ;  /* 0x000000102d554819 */ /* 0x000fc600000006ff */
[----:B0-----:R-:W-:Y:S01]  /*9140*/  @P4 FMUL.FTZ R134, R80, R139 ;  /* 0x0000008b50864220 */ /* 0x001fe20000410000 */
[----:B------:R-:W-:-:S03]  /*9150*/  FFMA.FTZ R80, R135, UR12, R64 ;  /* 0x0000000c87507c23 */ /* 0x000fc60008010040 */
[----:B------:R-:W-:Y:S01]  /*9160*/  @P4 FMUL.FTZ R151, R85, R134 ;  /* 0x0000008655974220 */ /* 0x000fe20000410000 */
[----:B------:R-:W-:Y:S01]  /*9170*/  @P6 FMUL.FTZ R134, R80, UR4 ;  /* 0x0000000450866c20 */ /* 0x000fe20008410000 */
[----:B------:R-:W-:Y:S01]  /*9180*/  @P6 SHF.L.U32 R85, R118, 0x10, RZ ;  /* 0x0000001076556819 */ /* 0x000fe200000006ff */
[----:B------:R-:W0:Y:S02]  /*9190*/  F2F.BF16.F32 R84, R84 ;  /* 0x0000005400547304 */ /* 0x000e240000202000 */
[----:B----4-:R-:W-:Y:S01]  /*91a0*/  @P6 FMUL.FTZ R134, R134, R137 ;  /* 0x0000008986866220 */ /* 0x010fe20000410000 */
[----:B------:R-:W-:-:S03]  /*91b0*/  HFMA2 R146, -RZ, RZ, 0, 0 ;  /* 0x00000000ff927431 */ /* 0x000fc600000001ff */
[----:B------:R-:W-:Y:S02]  /*91c0*/  @P6 FMUL.FTZ R146, R85, R134 ;  /* 0x0000008655926220 */ /* 0x000fe40000410000 */
[----:B------:R-:W3:Y:S08]  /*91d0*/  F2F.BF16.F32 R151, R151 ;  /* 0x0000009700977304 */ /* 0x000ef00000202000 */
[----:B------:R-:W4:Y:S08]  /*91e0*/  F2F.BF16.F32 R136, R136 ;  /* 0x0000008800887304 */ /* 0x000f300000202000 */
[----:B------:R-:W1:Y:S01]  /*91f0*/  F2F.BF16.F32 R137, R146 ;  /* 0x0000009200897304 */ /* 0x000e620000202000 */
[----:B0-----:R-:W-:Y:S01]  /*9200*/  IMAD.WIDE.U32 R84, R84, 0x10000, RZ ;  /* 0x0001000054547825 */ /* 0x001fe200078e00ff */
[----:B---3--:R-:W-:-:S02]  /*9210*/  SHF.L.U32 R135, R151, 0x10, RZ ;  /* 0x0000001097877819 */ /* 0x008fc400000006ff */
[----:B------:R-:W-:Y:S01]  /*9220*/  IADD3 R140, PT, PT, R110, 0x400, RZ ;  /* 0x000004006e8c7810 */ /* 0x000fe20007ffe0ff */
[----:B------:R-:W0:Y:S01]  /*9230*/  @P2 LDC R151, c[0x0][0x408] ;  /* 0x00010200ff972b82 */ /* 0x000e220000000800 */
[----:B----4-:R-:W-:Y:S01]  /*9240*/  LOP3.LUT R85, R85, R135, R136, 0xfe, !PT ;  /* 0x0000008755557212 */ /* 0x010fe200078efe88 */
[----:B------:R-:W-:-:S04]  /*9250*/  IMAD.WIDE.U32 R134, R149, 0x10, R180 ;  /* 0x0000001095867825 */ /* 0x000fc800078e00b4 */
[----:B------:R-:W-:Y:S01]  /*9260*/  IMAD.WIDE.U32 R138, R140, 0x8, R194 ;  /* 0x000000088c8a7825 */ /* 0x000fe200078e00c2 */
[----:B-1----:R-:W-:-:S03]  /*9270*/  LOP3.LUT R84, R84, R137, RZ, 0xfc, !PT ;  /* 0x0000008954547212 */ /* 0x002fc600078efcff */
[----:B------:R-:W-:Y:S01]  /*9280*/  IMAD.WIDE.U32 R136, R149, 0x8, R204 ;  /* 0x0000000895887825 */ /* 0x000fe200078e00cc */
[----:B------:R1:W-:Y:S04]  /*9290*/  STG.E.128 desc[UR14][R134.64], R80 ;  /* 0x0000005086007986 */ /* 0x0003e8000c101d0e */
[----:B------:R3:W-:Y:S04]  /*92a0*/  STG.E.64 desc[UR14][R136.64], R84 ;  /* 0x0000005488007986 */ /* 0x0007e8000c101b0e */
[----:B-1----:R1:W4:Y:S01]  /*92b0*/  LDG.E.64 R134, desc[UR14][R138.64] ;  /* 0x0000000e8a867981 */ /* 0x002322000c1e1b00 */
[----:B------:R-:W-:Y:S01]  /*92c0*/  @P2 MOV R149, R147 ;  /* 0x0000009300952202 */ /* 0x000fe20000000f00 */
[----:B------:R-:W-:Y:S01]  /*92d0*/  @P2 FMUL.FTZ R146, R86, UR4 ;  /* 0x0000000456922c20 */ /* 0x000fe20008410000 */
[----:B---3--:R-:W-:-:S02]  /*92e0*/  @P0 SHF.R.U32.HI R84, RZ, 0x10, R147 ;  /* 0x00000010ff540819 */ /* 0x008fc40000011693 */
        /* <DEDUP_REMOVED lines=9> */
[----:B------:R-:W-:Y:S01]  /*9380*/  @P0 FMUL.FTZ R136, R84, R87 ;  /* 0x0000005754880220 */ /* 0x000fe20000410000 */
[----:B------:R-:W-:Y:S01]  /*9390*/  LOP3.LUT P2, RZ, R131, 0xff, RZ, 0xc0, !PT ;  /* 0x000000ff83ff7812 */ /* 0x000fe2000784c0ff */
[----:B------:R-:W-:-:S04]  /*93a0*/  @P6 FMUL.FTZ R85, R80, UR4 ;  /* 0x0000000450556c20 */ /* 0x000fc80008410000 */
[----:B------:R-:W-:Y:S01]  /*93b0*/  @P6 FMUL.FTZ R85, R85, R158 ;  /* 0x0000009e55556220 */ /* 0x000fe20000410000 */
[----:B------:R-:W-:Y:S01]  /*93c0*/  @P5 FMUL.FTZ R81, R81, UR4 ;  /* 0x0000000451515c20 */ /* 0x000fe20008410000 */
[----:B------:R-:W-:Y:S01]  /*93d0*/  LOP3.LUT P0, RZ, R131, 0xff00, RZ, 0xc0, !PT ;  /* 0x0000ff0083ff7812 */ /* 0x000fe2000780c0ff */
[----:B-1----:R-:W-:-:S05]  /*93e0*/  HFMA2 R138, -RZ, RZ, 0, 0 ;  /* 0x00000000ff8a7431 */ /* 0x002fca00000001ff */
[----:B------:R-:W1:Y:S01]  /*93f0*/  @P2 LDC R87, c[0x0][0x408] ;  /* 0x00010200ff572b82 */ /* 0x000e620000000800 */
[----:B0-----:R-:W-:Y:S01]  /*9400*/  @P5 FMUL.FTZ R81, R81, R146 ;  /* 0x0000009251515220 */ /* 0x001fe20000410000 */
[----:B------:R-:W-:-:S06]  /*9410*/  FFMA.FTZ R133, R133, UR13, R132 ;  /* 0x0000000d85857c23 */ /* 0x000fcc0008010084 */
[----:B------:R-:W0:Y:S01]  /*9420*/  @P0 LDC R139, c[0x0][0x408] ;  /* 0x00010200ff8b0b82 */ /* 0x000e220000000800 */
[----:B------:R-:W-:Y:S01]  /*9430*/  FADD.FTZ R133, R130, -R133 ;  /* 0x8000008582857221 */ /* 0x000fe20000010000 */
[--C-:B------:R-:W-:Y:S01]  /*9440*/  FFMA.FTZ R86, R111, UR13, R132.reuse ;  /* 0x0000000d6f567c23 */ /* 0x100fe20008010084 */
[----:B------:R-:W-:-:S03]  /*9450*/  FFMA.FTZ R127, R127, UR13, R132 ;  /* 0x0000000d7f7f7c23 */ /* 0x000fc60008010084 */
[----:B------:R-:W-:Y:S01]  /*9460*/  FADD.FTZ R130, R129, -R86 ;  /* 0x8000005681827221 */ /* 0x000fe20000010000 */
[----:B------:R-:W-:Y:S01]  /*9470*/  FADD.FTZ R128, R128, -R127 ;  /* 0x8000007f80807221 */ /* 0x000fe20000010000 */
[----:B------:R-:W-:Y:S01]  /*9480*/  FFMA.FTZ R129, R126, UR13, R132 ;  /* 0x0000000d7e817c23 */ /* 0x000fe20008010084 */
[----:B------:R-:W-:Y:S02]  /*9490*/  MOV R127, RZ ;  /* 0x000000ff007f7202 */ /* 0x000fe40000000f00 */
[----:B--2---:R-:W-:-:S04]  /*94a0*/  @P6 MOV R84, R142 ;  /* 0x0000008e00546202 */ /* 0x004fc80000000f00 */
[----:B------:R-:W-:-:S05]  /*94b0*/  @P6 SHF.L.U32 R80, R84, 0x10, RZ ;  /* 0x0000001054506819 */ /* 0x000fca00000006ff */
[----:B------:R-:W-:Y:S01]  /*94c0*/  @P6 FMUL.FTZ R137, R80, R85 ;  /* 0x0000005550896220 */ /* 0x000fe20000410000 */
[----:B------:R-:W-:Y:S02]  /*94d0*/  @P5 SHF.R.U64 R80, R142, 0x10, R143 ;  /* 0x000000108e505819 */ /* 0x000fe4000000128f */
[----:B------:R-:W-:Y:S02]  /*94e0*/  ISETP.GE.U32.AND P6, PT, R131, 0x1000000, PT ;  /* 0x010000008300780c */ /* 0x000fe40003fc6070 */
[----:B------:R-:W-:-:S05]  /*94f0*/  @P5 SHF.L.U32 R80, R80, 0x10, RZ ;  /* 0x0000001050505819 */ /* 0x000fca00000006ff */
[----:B------:R-:W-:Y:S01]  /*9500*/  @P5 FMUL.FTZ R138, R80, R81 ;  /* 0x00000051508a5220 */ /* 0x000fe20000410000 */
[----:B------:R-:W-:-:S05]  /*9510*/  LOP3.LUT P5, RZ, R131, 0xff0000, RZ, 0xc0, !PT ;  /* 0x00ff000083ff7812 */ /* 0x000fca00078ac0ff */
[----:B------:R-:W2:Y:S01]  /*9520*/  @P6 LDC R131, c[0x0][0x408] ;  /* 0x00010200ff836b82 */ /* 0x000ea20000000800 */
[----:B------:R-:W-:Y:S01]  /*9530*/  FFMA.FTZ R84, R133, UR12, R68 ;  /* 0x0000000c85547c23 */ /* 0x000fe20008010044 */
[----:B------:R-:W-:-:S03]  /*9540*/  @P2 SHF.L.U32 R81, R120, 0x10, RZ ;  /* 0x0000001078512819 */ /* 0x000fc600000006ff */
[----:B------:R-:W-:-:S03]  /*9550*/  @P2 FMUL.FTZ R80, R84, UR4 ;  /* 0x0000000454502c20 */ /* 0x000fc60008410000 */
[----:B------:R-:W3:Y:S01]  /*9560*/  @P5 LDC R142, c[0x0][0x408] ;  /* 0x00010200ff8e5b82 */ /* 0x000ee20000000800 */
[----:B-1----:R-:W-:Y:S01]  /*9570*/  @P2 FMUL.FTZ R86, R80, R87 ;  /* 0x0000005750562220 */ /* 0x002fe20000410000 */
[----:B------:R-:W-:Y:S01]  /*9580*/  FFMA.FTZ R87, R130, UR12, R71 ;  /* 0x0000000c82577c23 */ /* 0x000fe20008010047 */
[----:B------:R-:W-:Y:S02]  /*9590*/  FFMA.FTZ R85, R128, UR12, R69 ;  /* 0x0000000c80557c23 */ /* 0x000fe40008010045 */
[----:B------:R-:W-:Y:S01]  /*95a0*/  @P2 FMUL.FTZ R127, R81, R86 ;  /* 0x00000056517f2220 */ /* 0x000fe20000410000 */
[----:B------:R-:W-:Y:S02]  /*95b0*/  @P6 FMUL.FTZ R86, R87, UR4 ;  /* 0x0000000457566c20 */ /* 0x000fe40008410000 */
[----:B------:R-:W1:Y:S01]  /*95c0*/  @P3 LDC R81, c[0x0][0x408] ;  /* 0x00010200ff513b82 */ /* 0x000e620000000800 */
[----:B------:R-:W-:Y:S01]  /*95d0*/  @P0 FMUL.FTZ R126, R85, UR4 ;  /* 0x00000004557e0c20 */ /* 0x000fe20008410000 */
[----:B------:R-:W-:Y:S01]  /*95e0*/  FADD.FTZ R129, R106, -R129 ;  /* 0x800000816a817221 */ /* 0x000fe20000010000 */
[----:B------:R-:W-:Y:S01]  /*95f0*/  @P0 SHF.L.U32 R111, R42, 0x10, RZ ;  /* 0x000000102a6f0819 */ /* 0x000fe200000006ff */
[----:B------:R-:W-:-:S04]  /*9600*/  FFMA.FTZ R128, R105, UR13, R132 ;  /* 0x0000000d69807c23 */ /* 0x000fc80008010084 */
[----:B------:R-:W1:Y:S01]  /*9610*/  @P4 LDC R130, c[0x0][0x408] ;  /* 0x00010200ff824b82 */ /* 0x000e620000000800 */
[----:B--2---:R-:W-:Y:S01]  /*9620*/  @P6 FMUL.FTZ R106, R86, R131 ;  /* 0x00000083566a6220 */ /* 0x004fe20000410000 */
[----:B0-----:R-:W-:Y:S01]  /*9630*/  @P0 FMUL.FTZ R126, R126, R139 ;  /* 0x0000008b7e7e0220 */ /* 0x001fe20000410000 */
[----:B------:R-:W-:Y:S01]  /*9640*/  FFMA.FTZ R86, R129, UR12, R70 ;  /* 0x0000000c81567c23 */ /* 0x000fe20008010046 */
[----:B------:R-:W-:Y:S01]  /*9650*/  @P6 SHF.L.U32 R105, R43, 0x10, RZ ;  /* 0x000000102b696819 */ /* 0x000fe200000006ff */
[----:B------:R-:W-:Y:S02]  /*9660*/  HFMA2 R80, -RZ, RZ, 0, 0 ;  /* 0x00000000ff507431 */ /* 0x000fe400000001ff */
[----:B------:R-:W-:Y:S01]  /*9670*/  FADD.FTZ R128, R103, -R128 ;  /* 0x8000008067807221 */ /* 0x000fe20000010000 */
[----:B------:R-:W-:Y:S01]  /*9680*/  @P0 FMUL.FTZ R80, R111, R126 ;  /* 0x0000007e6f500220 */ /* 0x000fe20000410000 */
[----:B------:R-:W-:Y:S01]  /*9690*/  @P5 FMUL.FTZ R103, R86, UR4 ;  /* 0x0000000456675c20 */ /* 0x000fe20008410000 */
[----:B------:R-:W-:Y:S01]  /*96a0*/  MOV R111, RZ ;  /* 0x000000ff006f7202 */ /* 0x000fe20000000f00 */
[----:B------:R-:W-:Y:S01]  /*96b0*/  @P6 FMUL.FTZ R111, R105, R106 ;  /* 0x0000006a696f6220 */ /* 0x000fe20000410000 */
[----:B------:R-:W-:Y:S01]  /*96c0*/  @P5 SHF.L.U32 R106, R121, 0x10, RZ ;  /* 0x00000010796a5819 */ /* 0x000fe200000006ff */
[----:B---3--:R-:W-:Y:S01]  /*96d0*/  @P5 FMUL.FTZ R129, R103, R142 ;  /* 0x0000008e67815220 */ /* 0x008fe20000410000 */
[----:B------:R-:W-:Y:S01]  /*96e0*/  FFMA.FTZ R105, R102, UR13, R132 ;  /* 0x0000000d66697c23 */ /* 0x000fe20008010084 */
[----:B------:R-:W0:Y:S01]  /*96f0*/  F2F.BF16.F32 R103, R111 ;  /* 0x0000006f00677304 */ /* 0x000e220000202000 */
[----:B------:R-:W-:-:S02]  /*9700*/  HFMA2 R102, -RZ, RZ, 0, 0 ;  /* 0x00000000ff667431 */ /* 0x000fc400000001ff */
[----:B------:R-:W-:Y:S01]  /*9710*/  @P5 FMUL.FTZ R102, R106, R129 ;  /* 0x000000816a665220 */ /* 0x000fe20000410000 */
[----:B------:R-:W2:Y:S01]  /*9720*/  @P2 LDC R131, c[0x0][0x408] ;  /* 0x00010200ff832b82 */ /* 0x000ea20000000800 */
[----:B------:R-:W-:Y:S01]  /*9730*/  FADD.FTZ R105, R104, -R105 ;  /* 0x8000006968697221 */ /* 0x000fe20000010000 */
[----:B------:R-:W-:Y:S02]  /*9740*/  @P3 FMUL.FTZ R82, R82, UR4 ;  /* 0x0000000452523c20 */ /* 0x000fe40008410000 */
[----:B------:R3:W0:Y:S01]  /*9750*/  F2F.BF16.F32 R126, R80 ;  /* 0x00000050007e7304 */ /* 0x0006220000202000 */
[----:B------:R-:W-:Y:S01]  /*9760*/  @P4 SHF.R.U32.HI R104, RZ, 0x10, R143 ;  /* 0x00000010ff684819 */ /* 0x000fe2000001168f */
[----:B------:R-:W-:Y:S01]  /*9770*/  @P4 FMUL.FTZ R83, R83, UR4 ;  /* 0x0000000453534c20 */ /* 0x000fe20008410000 */
[----:B-1----:R-:W-:Y:S01]  /*9780*/  @P3 FMUL.FTZ R81, R82, R81 ;  /* 0x0000005152513220 */ /* 0x002fe20000410000 */
[----:B------:R-:W1:Y:S01]  /*9790*/  @P0 LDC R133, c[0x0][0x408] ;  /* 0x00010200ff850b82 */ /* 0x000e620000000800 */
[----:B------:R-:W-:-:S03]  /*97a0*/  @P4 SHF.L.U32 R82, R104, 0x10, RZ ;  /* 0x0000001068524819 */ /* 0x000fc600000006ff */
[----:B------:R0:W0:Y:S01]  /*97b0*/  F2F.BF16.F32 R129, R102 ;  /* 0x0000006600817304 */ /* 0x0000220000202000 */
[----:B---3--:R-:W-:Y:S01]  /*97c0*/  @P3 MOV R80, R143 ;  /* 0x0000008f00503202 */ /* 0x008fe20000000f00 */
[----:B------:R-:W-:-:S03]  /*97d0*/  @P4 FMUL.FTZ R83, R83, R130 ;  /* 0x0000008253534220 */ /* 0x000fc60000410000 */
[----:B------:R-:W-:-:S03]  /*97e0*/  @P3 SHF.L.U32 R80, R80, 0x10, RZ ;  /* 0x0000001050503819 */ /* 0x000fc600000006ff */
[----:B------:R-:W3:Y:S01]  /*97f0*/  F2F.BF16.F32 R127, R127 ;  /* 0x0000007f007f7304 */ /* 0x000ee20000202000 */
[----:B------:R-:W-:Y:S01]  /*9800*/  MOV R111, RZ ;  /* 0x000000ff006f7202 */ /* 0x000fe20000000f00 */
[----:B------:R-:W-:Y:S02]  /*9810*/  HFMA2 R106, -RZ, RZ, 0, 0 ;  /* 0x00000000ff6a7431 */ /* 0x000fe400000001ff */
[----:B------:R-:W-:Y:S01]  /*9820*/  @P4 FMUL.FTZ R111, R82, R83 ;  /* 0x00000053526f4220 */ /* 0x000fe20000410000 */
[----:B------:R-:W-:Y:S01]  /*9830*/  @P3 FMUL.FTZ R106, R80, R81 ;  /* 0x00000051506a3220 */ /* 0x000fe20000410000 */
[----:B0-----:R-:W-:Y:S01]  /*9840*/  SHF.L.U32 R83, R103, 0x10, RZ ;  /* 0x0000001067537819 */ /* 0x001fe200000006ff */
[----:B------:R-:W-:-:S04]  /*9850*/  IMAD.WIDE.U32 R80, R126, 0x10000, RZ ;  /* 0x000100007e507825 */ /* 0x000fc800078e00ff */
[----:B------:R-:W-:Y:S01]  /*9860*/  IMAD.WIDE.U32 R102, R140, 0x10, R180 ;  /* 0x000000108c667825 */ /* 0x000fe200078e00b4 */
[----:B------:R-:W-:Y:S02]  /*9870*/  LOP3.LUT P3, RZ, R100, 0xff00, RZ, 0xc0, !PT ;  /* 0x0000ff0064ff7812 */ /* 0x000fe4000786c0ff */
[----:B------:R-:W-:Y:S01]  /*9880*/  LOP3.LUT R81, R81, R83, R129, 0xfe, !PT ;  /* 0x0000005351517212 */ /* 0x000fe200078efe81 */
[----:B------:R-:W-:Y:S01]  /*9890*/  IMAD.WIDE.U32 R82, R140, 0x8, R204 ;  /* 0x000000088c527825 */ /* 0x000fe200078e00cc */
[----:B------:R0:W-:Y:S01]  /*98a0*/  STG.E.128 desc[UR14][R102.64], R84 ;  /* 0x0000005466007986 */ /* 0x0001e2000c101d0e */
[----:B---3--:R-:W-:Y:S02]  /*98b0*/  LOP3.LUT R80, R80, R127, RZ, 0xfc, !PT ;  /* 0x0000007f50507212 */ /* 0x008fe400078efcff */
[----:B------:R-:W-:Y:S01]  /*98c0*/  @P2 FMUL.FTZ R104, R84, UR4 ;  /* 0x0000000454682c20 */ /* 0x000fe20008410000 */
[----:B------:R-:W-:Y:S01]  /*98d0*/  @P0 FMUL.FTZ R130, R85, UR4 ;  /* 0x0000000455820c20 */ /* 0x000fe20008410000 */
[----:B------:R-:W-:-:S02]  /*98e0*/  LOP3.LUT P4, RZ, R100, 0xff0000, RZ, 0xc0, !PT ;  /* 0x00ff000064ff7812 */ /* 0x000fc4000788c0ff */
[----:B--2---:R-:W-:Y:S01]  /*98f0*/  @P2 FMUL.FTZ R129, R104, R131 ;  /* 0x0000008368812220 */ /* 0x004fe20000410000 */
[----:B------:R2:W-:Y:S01]  /*9900*/  STG.E.64 desc[UR14][R82.64], R80 ;  /* 0x0000005052007986 */ /* 0x0005e2000c101b0e */
[----:B0-----:R-:W-:-:S04]  /*9910*/  IMAD.WIDE.U32 R102, R109, 0x8, R194 ;  /* 0x000000086d667825 */ /* 0x001fc800078e00c2 */
[----:B--2---:R-:W-:Y:S02]  /*9920*/  FFMA.FTZ R81, R128, UR12, R73 ;  /* 0x0000000c80517c23 */ /* 0x004fe40008010049 */
[----:B------:R-:W2:Y:S01]  /*9930*/  LDG.E.64 R102, desc[UR14][R102.64] ;  /* 0x0000000e66667981 */ /* 0x000ea2000c1e1b00 */
[----:B-1----:R-:W-:Y:S01]  /*9940*/  @P0 FMUL.FTZ R85, R130, R133 ;  /* 0x0000008582550220 */ /* 0x002fe20000410000 */
[----:B------:R-:W-:Y:S01]  /*9950*/  @P3 FMUL.FTZ R82, R81, UR4 ;  /* 0x0000000451523c20 */ /* 0x000fe20008410000 */
[----:B------:R-:W-:Y:S01]  /*9960*/  HFMA2 R127, -RZ, RZ, 0, 0 ;  /* 0x00000000ff7f7431 */ /* 0x000fe200000001ff */
[----:B------:R-:W-:Y:S02]  /*9970*/  @P3 SHF.L.U32 R80, R40, 0x10, RZ ;  /* 0x0000001028503819 */ /* 0x000fe400000006ff */
[----:B------:R-:W-:Y:S01]  /*9980*/  @P3 FMUL.FTZ R83, R82, UR24 ;  /* 0x0000001852533c20 */ /* 0x000fe20008410000 */
[----:B------:R-:W-:Y:S01]  /*9990*/  FFMA.FTZ R82, R105, UR12, R74 ;  /* 0x0000000c69527c23 */ /* 0x000fe2000801004a */
[----:B------:R-:W-:Y:S01]  /*99a0*/  FFMA.FTZ R101, R101, UR13, R132 ;  /* 0x0000000d65657c23 */ /* 0x000fe20008010084 */
[----:B------:R-:W-:Y:S01]  /*99b0*/  HFMA2 R126, -RZ, RZ, 0, 0 ;  /* 0x00000000ff7e7431 */ /* 0x000fe200000001ff */
[----:B----4-:R-:W-:-:S02]  /*99c0*/  @P0 SHF.R.U64 R131, R134, 0x10, R135 ;  /* 0x0000001086830819 */ /* 0x010fc40000001287 */
[----:B------:R-:W-:Y:S02]  /*99d0*/  @P2 MOV R104, R134 ;  /* 0x0000008600682202 */ /* 0x000fe40000000f00 */
[----:B------:R-:W-:Y:S02]  /*99e0*/  @P0 SHF.L.U32 R84, R131, 0x10, RZ ;  /* 0x0000001083540819 */ /* 0x000fe400000006ff */
[----:B------:R-:W-:-:S03]  /*99f0*/  @P2 SHF.L.U32 R104, R104, 0x10, RZ ;  /* 0x0000001068682819 */ /* 0x000fc600000006ff */
[----:B------:R-:W-:Y:S01]  /*9a00*/  @P0 FMUL.FTZ R127, R84, R85 ;  /* 0x00000055547f0220 */ /* 0x000fe20000410000 */
[----:B------:R-:W-:Y:S02]  /*9a10*/  ISETP.GE.U32.AND P0, PT, R100, 0x1000000, PT ;  /* 0x010000006400780c */ /* 0x000fe40003f06070 */
[----:B------:R-:W-:Y:S01]  /*9a20*/  MOV R84, RZ ;  /* 0x000000ff00547202 */ /* 0x000fe20000000f00 */
[----:B------:R-:W-:Y:S01]  /*9a30*/  @P3 FMUL.FTZ R84, R80, R83 ;  /* 0x0000005350543220 */ /* 0x000fe20000410000 */
[----:B------:R-:W-:Y:S01]  /*9a40*/  @P2 FMUL.FTZ R126, R104, R129 ;  /* 0x00000081687e2220 */ /* 0x000fe20000410000 */
[----:B------:R-:W-:Y:S01]  /*9a50*/  @P4 FMUL.FTZ R83, R82, UR4 ;  /* 0x0000000452534c20 */ /* 0x000fe20008410000 */
[----:B------:R-:W-:Y:S01]  /*9a60*/  FADD.FTZ R104, R98, -R101 ;  /* 0x8000006562687221 */ /* 0x000fe20000010000 */
[----:B------:R-:W-:Y:S01]  /*9a70*/  LOP3.LUT P2, RZ, R100, 0xff, RZ, 0xc0, !PT ;  /* 0x000000ff64ff7812 */ /* 0x000fe2000784c0ff */
[----:B------:R-:W-:Y:S01]  /*9a80*/  FFMA.FTZ R80, R99, UR13, R132 ;  /* 0x0000000d63507c23 */ /* 0x000fe20008010084 */
[----:B------:R-:W-:Y:S01]  /*9a90*/  @P4 FMUL.FTZ R100, R83, UR24 ;  /* 0x0000001853644c20 */ /* 0x000fe20008410000 */
[----:B------:R-:W-:Y:S01]  /*9aa0*/  FFMA.FTZ R83, R104, UR12, R75 ;  /* 0x0000000c68537c23 */ /* 0x000fe2000801004b */
[----:B------:R-:W-:Y:S01]  /*9ab0*/  @P4 SHF.L.U32 R85, R123, 0x10, RZ ;  /* 0x000000107b554819 */ /* 0x000fe200000006ff */
[----:B------:R-:W-:Y:S01]  /*9ac0*/  FADD.FTZ R97, R97, -R80 ;  /* 0x8000005061617221 */ /* 0x000fe20000010000 */
[----:B------:R-:W-:-:S02]  /*9ad0*/  HFMA2 R98, -RZ, RZ, 0, 0 ;  /* 0x00000000ff627431 */ /* 0x000fc400000001ff */
[----:B------:R-:W-:Y:S01]  /*9ae0*/  @P0 FMUL.FTZ R99, R83, UR4 ;  /* 0x0000000453630c20 */ /* 0x000fe20008410000 */
[----:B------:R-:W-:Y:S01]  /*9af0*/  @P4 FMUL.FTZ R98, R85, R100 ;  /* 0x0000006455624220 */ /* 0x000fe20000410000 */
[----:B------:R-:W-:Y:S01]  /*9b00*/  @P0 SHF.L.U32 R85, R41, 0x10, RZ ;  /* 0x0000001029550819 */ /* 0x000fe200000006ff */
[----:B------:R-:W-:Y:S01]  /*9b10*/  FFMA.FTZ R80, R97, UR12, R72 ;  /* 0x0000000c61507c23 */ /* 0x000fe20008010048 */
[----:B------:R-:W-:Y:S01]  /*9b20*/  @P0 FMUL.FTZ R100, R99, UR24 ;  /* 0x0000001863640c20 */ /* 0x000fe20008410000 */
[----:B------:R-:W-:Y:S02]  /*9b30*/  CS2R R128, SRZ ;  /* 0x0000000000807805 */ /* 0x000fe4000001ff00 */
[----:B------:R-:W-:Y:S01]  /*9b40*/  FMUL.FTZ R97, R80, UR4 ;  /* 0x0000000450617c20 */ /* 0x000fe20008410000 */
[----:B------:R-:W-:Y:S01]  /*9b50*/  @P0 FMUL.FTZ R129, R85, R100 ;  /* 0x0000006455810220 */ /* 0x000fe20000410000 */
[----:B------:R-:W-:Y:S02]  /*9b60*/  @P2 SHF.L.U32 R100, R122, 0x10, RZ ;  /* 0x000000107a642819 */ /* 0x000fe400000006ff */
[----:B------:R-:W-:Y:S01]  /*9b70*/  FMUL.FTZ R97, R97, UR24 ;  /* 0x0000001861617c20 */ /* 0x000fe20008410000 */
[----:B------:R-:W0:Y:S03]  /*9b80*/  F2F.BF16.F32 R84, R84 ;  /* 0x0000005400547304 */ /* 0x000e260000202000 */
[----:B------:R-:W-:-:S05]  /*9b90*/  @P2 FMUL.FTZ R128, R100, R97 ;  /* 0x0000006164802220 */ /* 0x000fca0000410000 */
[----:B------:R-:W1:Y:S08]  /*9ba0*/  F2F.BF16.F32 R129, R129 ;  /* 0x0000008100817304 */ /* 0x000e700000202000 */
[----:B------:R-:W3:Y:S08]  /*9bb0*/  F2F.BF16.F32 R98, R98 ;  /* 0x0000006200627304 */ /* 0x000ef00000202000 */
[----:B------:R4:W4:Y:S01]  /*9bc0*/  F2F.BF16.F32 R101, R128 ;  /* 0x0000008000657304 */ /* 0x0009220000202000 */
[----:B0-----:R-:W-:Y:S01]  /*9bd0*/  IMAD.WIDE.U32 R84, R84, 0x10000, RZ ;  /* 0x0001000054547825 */ /* 0x001fe200078e00ff */
[----:B-1----:R-:W-:-:S03]  /*9be0*/  SHF.L.U32 R99, R129, 0x10, RZ ;  /* 0x0000001081637819 */ /* 0x002fc600000006ff */
[----:B------:R-:W-:Y:S01]  /*9bf0*/  IMAD.WIDE.U32 R104, R108, 0x8, R194 ;  /* 0x000000086c687825 */ /* 0x000fe200078e00c2 */
[----:B---3--:R-:W-:-:S03]  /*9c00*/  LOP3.LUT R85, R85, R99, R98, 0xfe, !PT ;  /* 0x0000006355557212 */ /* 0x008fc600078efe62 */
[C---:B------:R-:W-:Y:S01]  /*9c10*/  IMAD.WIDE.U32 R98, R109.reuse, 0x10, R180 ;  /* 0x000000106d627825 */ /* 0x040fe200078e00b4 */
[----:B----4-:R-:W0:Y:S01]  /*9c20*/  @P6 LDC R128, c[0x0][0x408] ;  /* 0x00010200ff806b82 */ /* 0x010e220000000800 */
[----:B------:R-:W-:Y:S02]  /*9c30*/  LOP3.LUT R84, R84, R101, RZ, 0xfc, !PT ;  /* 0x0000006554547212 */ /* 0x000fe400078efcff */
[----:B------:R-:W-:Y:S01]  /*9c40*/  IMAD.WIDE.U32 R100, R109, 0x8, R204 ;  /* 0x000000086d647825 */ /* 0x000fe200078e00cc */
[----:B------:R1:W-:Y:S04]  /*9c50*/  STG.E.128 desc[UR14][R98.64], R80 ;  /* 0x0000005062007986 */ /* 0x0003e8000c101d0e */
[----:B------:R-:W3:Y:S01]  /*9c60*/  @P5 LDC R109, c[0x0][0x408] ;  /* 0x00010200ff6d5b82 */ /* 0x000ee20000000800 */
        /* <DEDUP_REMOVED lines=10> */
[----:B------:R-:W-:-:S02]  /*9d10*/  HFMA2 R91, -RZ, RZ, 0, 0 ;  /* 0x00000000ff5b7431 */ /* 0x000fc400000001ff */
[----:B------:R-:W-:Y:S01]  /*9d20*/  FADD.FTZ R96, R93, -R96 ;  /* 0x800000605d607221 */ /* 0x000fe20000010000 */
[----:B---3--:R-:W-:Y:S01]  /*9d30*/  @P5 FMUL.FTZ R85, R86, R109 ;  /* 0x0000006d56555220 */ /* 0x008fe20000410000 */
[----:B------:R-:W-:Y:S01]  /*9d40*/  CS2R R92, SRZ ;  /* 0x00000000005c7805 */ /* 0x000fe2000001ff00 */
[----:B------:R-:W-:Y:S02]  /*9d50*/  FFMA.FTZ R95, R95, UR13, R132 ;  /* 0x0000000d5f5f7c23 */ /* 0x000fe40008010084 */
[----:B------:R-:W-:Y:S01]  /*9d60*/  @P5 FMUL.FTZ R91, R80, R85 ;  /* 0x00000055505b5220 */ /* 0x000fe20000410000 */
[----:B------:R-:W-:Y:S01]  /*9d70*/  @P6 SHF.L.U32 R80, R134, 0x10, RZ ;  /* 0x0000001086506819 */ /* 0x000fe200000006ff */
[----:B0-----:R-:W-:Y:S01]  /*9d80*/  @P6 FMUL.FTZ R87, R87, R128 ;  /* 0x0000008057576220 */ /* 0x001fe20000410000 */
[----:B------:R-:W-:Y:S01]  /*9d90*/  @P3 FMUL.FTZ R81, R81, UR4 ;  /* 0x0000000451513c20 */ /* 0x000fe20008410000 */
[----:B------:R-:W-:Y:S02]  /*9da0*/  FADD.FTZ R86, R94, -R95 ;  /* 0x8000005f5e567221 */ /* 0x000fe40000010000 */
[----:B------:R-:W-:Y:S01]  /*9db0*/  @P6 FMUL.FTZ R93, R80, R87 ;  /* 0x00000057505d6220 */ /* 0x000fe20000410000 */
[----:B------:R-:W-:Y:S01]  /*9dc0*/  LOP3.LUT P5, RZ, R89, 0xff00, RZ, 0xc0, !PT ;  /* 0x0000ff0059ff7812 */ /* 0x000fe200078ac0ff */
[----:B------:R-:W-:Y:S01]  /*9dd0*/  @P3 FMUL.FTZ R81, R81, UR24 ;  /* 0x0000001851513c20 */ /* 0x000fe20008410000 */
[----:B------:R-:W-:Y:S01]  /*9de0*/  FFMA.FTZ R87, R86, UR12, R79 ;  /* 0x0000000c56577c23 */ /* 0x000fe2000801004f */
[----:B------:R-:W-:Y:S01]  /*9df0*/  HFMA2 R95, -RZ, RZ, 0, 0 ;  /* 0x00000000ff5f7431 */ /* 0x000fe200000001ff */
[----:B------:R-:W-:Y:S01]  /*9e00*/  LOP3.LUT P6, RZ, R89, 0xff0000, RZ, 0xc0, !PT ;  /* 0x00ff000059ff7812 */ /* 0x000fe200078cc0ff */
[----:B------:R-:W-:Y:S01]  /*9e10*/  FADD.FTZ R131, R90, -R131 ;  /* 0x800000835a837221 */ /* 0x000fe20000010000 */
[----:B------:R-:W-:Y:S01]  /*9e20*/  FADD.FTZ R129, R88, -R129 ;  /* 0x8000008158817221 */ /* 0x000fe20000010000 */
[----:B------:R-:W-:-:S02]  /*9e30*/  HFMA2 R90, -RZ, RZ, 0, 0 ;  /* 0x00000000ff5a7431 */ /* 0x000fc400000001ff */
[----:B------:R-:W-:-:S08]  /*9e40*/  FFMA.FTZ R86, R131, UR12, R78 ;  /* 0x0000000c83567c23 */ /* 0x000fd0000801004e */
[----:B------:R-:W-:Y:S01]  /*9e50*/  @P6 SHF.L.U32 R88, R125, 0x10, RZ ;  /* 0x000000107d586819 */ /* 0x000fe200000006ff */
        /* <DEDUP_REMOVED lines=8> */
[----:B------:R-:W-:-:S04]  /*9ee0*/  FFMA.FTZ R85, R96, UR12, R77 ;  /* 0x0000000c60557c23 */ /* 0x000fc8000801004d */
[----:B------:R-:W-:Y:S01]  /*9ef0*/  @P3 FMUL.FTZ R95, R80, R81 ;  /* 0x00000051505f3220 */ /* 0x000fe20000410000 */
[----:B------:R-:W-:Y:S01]  /*9f00*/  LOP3.LUT P3, RZ, R89, 0xff, RZ, 0xc0, !PT ;  /* 0x000000ff59ff7812 */ /* 0x000fe2000786c0ff */
[----:B------:R-:W-:Y:S01]  /*9f10*/  FMUL.FTZ R89, R87, UR4 ;  /* 0x0000000457597c20 */ /* 0x000fe20008410000 */
[----:B------:R-:W-:-:S03]  /*9f20*/  FMUL.FTZ R94, R85, UR4 ;  /* 0x00000004555e7c20 */ /* 0x000fc60008410000 */
[----:B------:R-:W-:Y:S01]  /*9f30*/  @P2 SHF.L.U32 R80, R39, 0x10, RZ ;  /* 0x0000001027502819 */ /* 0x000fe200000006ff */
[----:B------:R-:W-:Y:S01]  /*9f40*/  FMUL.FTZ R89, R89, UR24 ;  /* 0x0000001859597c20 */ /* 0x000fe20008410000 */
[----:B------:R-:W-:Y:S01]  /*9f50*/  @P5 SHF.L.U32 R97, R38, 0x10, RZ ;  /* 0x0000001026615819 */ /* 0x000fe200000006ff */
[----:B------:R-:W-:Y:S02]  /*9f60*/  FMUL.FTZ R94, R94, UR24 ;  /* 0x000000185e5e7c20 */ /* 0x000fe40008410000 */
[----:B------:R-:W-:Y:S01]  /*9f70*/  @P2 FMUL.FTZ R90, R80, R89 ;  /* 0x00000059505a2220 */ /* 0x000fe20000410000 */
[----:B------:R-:W-:Y:S01]  /*9f80*/  FMUL.FTZ R80, R86, UR4 ;  /* 0x0000000456507c20 */ /* 0x000fe20008410000 */
[----:B------:R-:W-:Y:S01]  /*9f90*/  FFMA.FTZ R84, R129, UR12, R76 ;  /* 0x0000000c81547c23 */ /* 0x000fe2000801004c */
[----:B------:R-:W-:Y:S01]  /*9fa0*/  MOV R81, RZ ;  /* 0x000000ff00517202 */ /* 0x000fe20000000f00 */
[----:B------:R-:W-:Y:S01]  /*9fb0*/  @P5 FMUL.FTZ R81, R97, R94 ;  /* 0x0000005e61515220 */ /* 0x000fe20000410000 */
[----:B------:R-:W-:Y:S01]  /*9fc0*/  FMUL.FTZ R129, R80, UR24 ;  /* 0x0000001850817c20 */ /* 0x000fe20008410000 */
[----:B------:R-:W-:Y:S01]  /*9fd0*/  FMUL.FTZ R80, R84, UR4 ;  /* 0x0000000454507c20 */ /* 0x000fe20008410000 */
[----:B------:R-:W-:Y:S01]  /*9fe0*/  MOV R97, RZ ;  /* 0x000000ff00617202 */ /* 0x000fe20000000f00 */
[----:B------:R-:W0:Y:S01]  /*9ff0*/  F2F.BF16.F32 R90, R90 ;  /* 0x0000005a005a7304 */ /* 0x000e220000202000 */
[----:B------:R-:W-:Y:S01]  /*a000*/  @P6 FMUL.FTZ R97, R88, R129 ;  /* 0x0000008158616220 */ /* 0x000fe20000410000 */
[----:B------:R-:W-:Y:S01]  /*a010*/  @P3 SHF.L.U32 R101, R124, 0x10, RZ ;  /* 0x000000107c653819 */ /* 0x000fe200000006ff */
[----:B------:R-:W-:-:S05]  /*a020*/  FMUL.FTZ R130, R80, UR24 ;  /* 0x0000001850827c20 */ /* 0x000fca0008410000 */
[----:B------:R-:W1:Y:S01]  /*a030*/  F2F.BF16.F32 R81, R81 ;  /* 0x0000005100517304 */ /* 0x000e620000202000 */
[----:B------:R-:W-:-:S07]  /*a040*/  @P3 FMUL.FTZ R99, R101, R130 ;  /* 0x0000008265633220 */ /* 0x000fce0000410000 */
[----:B------:R-:W2:Y:S01]  /*a050*/  F2F.BF16.F32 R97, R97 ;  /* 0x0000006100617304 */ /* 0x000ea20000202000 */
[----:B0-----:R-:W-:-:S07]  /*a060*/  SHF.L.U32 R101, R90, 0x10, RZ ;  /* 0x000000105a657819 */ /* 0x001fce00000006ff */
[----:B------:R-:W0:Y:S01]  /*a070*/  F2F.BF16.F32 R99, R99 ;  /* 0x0000006300637304 */ /* 0x000e220000202000 */
[----:B-1----:R-:W-:Y:S01]  /*a080*/  IMAD.WIDE.U32 R80, R81, 0x10000, RZ ;  /* 0x0001000051507825 */ /* 0x002fe200078e00ff */
[----:B------:R-:W-:-:S03]  /*a090*/  @P4 MOV R90, R103 ;  /* 0x00000067005a4202 */ /* 0x000fc60000000f00 */
[----:B------:R-:W-:Y:S01]  /*a0a0*/  @P4 FMUL.FTZ R96, R82, UR4 ;  /* 0x0000000452604c20 */ /* 0x000fe20008410000 */
[----:B------:R-:W-:Y:S02]  /*a0b0*/  @P4 SHF.L.U32 R90, R90, 0x10, RZ ;  /* 0x000000105a5a4819 */ /* 0x000fe400000006ff */
[----:B--2---:R-:W-:Y:S01]  /*a0c0*/  LOP3.LUT R81, R81, R101, R97, 0xfe, !PT ;  /* 0x0000006551517212 */ /* 0x004fe200078efe61 */
[----:B------:R-:W-:Y:S01]  /*a0d0*/  @P4 FMUL.FTZ R97, R96, UR24 ;  /* 0x0000001860614c20 */ /* 0x000fe20008410000 */
[----:B------:R-:W-:Y:S02]  /*a0e0*/  HFMA2 R88, -RZ, RZ, 0, 0 ;  /* 0x00000000ff587431 */ /* 0x000fe400000001ff */
[----:B------:R-:W-:-:S04]  /*a0f0*/  IMAD.WIDE.U32 R82, R108, 0x10, R180 ;  /* 0x000000106c527825 */ /* 0x000fc800078e00b4 */
[----:B------:R-:W-:Y:S01]  /*a100*/  @P4 FMUL.FTZ R88, R90, R97 ;  /* 0x000000615a584220 */ /* 0x000fe20000410000 */
[----:B0-----:R-:W-:Y:S01]  /*a110*/  LOP3.LUT R80, R80, R99, RZ, 0xfc, !PT ;  /* 0x0000006350507212 */ /* 0x001fe200078efcff */
[----:B------:R-:W-:Y:S01]  /*a120*/  IMAD.WIDE.U32 R108, R108, 0x8, R204 ;  /* 0x000000086c6c7825 */ /* 0x000fe200078e00cc */
[----:B------:R-:W-:Y:S01]  /*a130*/  @P0 SHF.R.U32.HI R128, RZ, 0x10, R103 ;  /* 0x00000010ff800819 */ /* 0x000fe20000011667 */
        /* <DEDUP_REMOVED lines=21> */
[----:B------:R-:W-:-:S07]  /*a290*/  @P2 FMUL.FTZ R103, R89, R82 ;  /* 0x0000005259672220 */ /* 0x000fce0000410000 */
.L_x_5065:
        /* <DEDUP_REMOVED lines=111> */
.L_x_5062:
        /* <DEDUP_REMOVED lines=33> */
.L_x_5068:
        /* <DEDUP_REMOVED lines=14> */
.L_x_14361:


//--------------------- .text._ZN10layer_norm22ln_bwd_finalize_kernelINS_22Kernel_traits_finalizeILj7168E13__nv_bfloat16S2_fS2_fjLb1ELj1024ELj4ENS_18Kernel_traits_baseILj7168ES2_S2_fS2_fjLj1024EEEEELb1ELb0EEEvNS_9BwdParamsE --------------------------
	.section	.text._ZN10layer_norm22ln_bwd_finalize_kernelINS_22Kernel_traits_finalizeILj7168E13__nv_bfloat16S2_fS2_fjLb1ELj1024ELj4ENS_18Kernel_traits_baseILj7168ES2_S2_fS2_fjLj1024EEEEELb1ELb0EEEvNS_9BwdParamsE,"ax",@progbits
	.align	128
        .global         _ZN10layer_norm22ln_bwd_finalize_kernelINS_22Kernel_traits_finalizeILj7168E13__nv_bfloat16S2_fS2_fjLb1ELj1024ELj4ENS_18Kernel_traits_baseILj7168ES2_S2_fS2_fjLj1024EEEEELb1ELb0EEEvNS_9BwdParamsE
        .type           _ZN10layer_norm22ln_bwd_finalize_kernelINS_22Kernel_traits_finalizeILj7168E13__nv_bfloat16S2_fS2_fjLb1ELj1024ELj4ENS_18Kernel_traits_baseILj7168ES2_S2_fS2_fjLj1024EEEEELb1ELb0EEEvNS_9BwdParamsE,@function
        .size           _ZN10layer_norm22ln_bwd_finalize_kernelINS_22Kernel_traits_finalizeILj7168E13__nv_bfloat16S2_fS2_fjLb1ELj1024ELj4ENS_18Kernel_traits_baseILj7168ES2_S2_fS2_fjLj1024EEEEELb1ELb0EEEvNS_9BwdParamsE,(.L_x_14362 - _ZN10layer_norm22ln_bwd_finalize_kernelINS_22Kernel_traits_finalizeILj7168E13__nv_bfloat16S2_fS2_fjLb1ELj1024ELj4ENS_18Kernel_traits_baseILj7168ES2_S2_fS2_fjLj1024EEEEELb1ELb0EEEvNS_9BwdParamsE)
        .other          _ZN10layer_norm22ln_bwd_finalize_kernelINS_22Kernel_traits_finalizeILj7168E13__nv_bfloat16S2_fS2_fjLb1ELj1024ELj4ENS_18Kernel_traits_baseILj7168ES2_S2_fS2_fjLj1024EEEEELb1ELb0EEEvNS_9BwdParamsE,@"STO_CUDA_ENTRY STV_DEFAULT"
_ZN10layer_norm22ln_bwd_finalize_kernelINS_22Kernel_traits_finalizeILj7168E13__nv_bfloat16S2_fS2_fjLb1ELj1024ELj4ENS_18Kernel_traits_baseILj7168ES2_S2_fS2_fjLj1024EEEEELb1ELb0EEEvNS_9BwdParamsE:
.text._ZN10layer_norm22ln_bwd_finalize_kernelINS_22Kernel_traits_finalizeILj7168E13__nv_bfloat16S2_fS2_fjLb1ELj1024ELj4ENS_18Kernel_traits_baseILj7168ES2_S2_fS2_fjLj1024EEEEELb1ELb0EEEvNS_9BwdParamsE:
        /* <DEDUP_REMOVED lines=62> */
.L_x_5073:
        /* <DEDUP_REMOVED lines=87> */
.L_x_5072:
[----:B------:R-:W-:Y:S05]  /*0950*/  BSYNC.RECONVERGENT B1 ;  /* 0x0000000000017941 */ /* 0x000fea0003800200 */
.L_x_5071:
        /* <DEDUP_REMOVED lines=49> */
.L_x_5075:
[----:B------:R-:W-:Y:S05]  /*0c70*/  BSYNC.RECONVERGENT B1 ;  /* 0x0000000000017941 */ /* 0x000fea0003800200 */
.L_x_5074:
        /* <DEDUP_REMOVED lines=29> */
.L_x_5077:
[----:B------:R-:W-:Y:S05]  /*0e50*/  BSYNC.RECONVERGENT B1 ;  /* 0x0000000000017941 */ /* 0x000fea0003800200 */
.L_x_5076:
        /* <DEDUP_REMOVED lines=14> */
.L_x_5070:
[----:B------:R-:W-:Y:S05]  /*0f40*/  BSYNC.RECONVERGENT B0 ;  /* 0x0000000000007941 */ /* 0x000fea0003800200 */
.L_x_5069:
        /* <DEDUP_REMOVED lines=75> */
.L_x_5078:
        /* <DEDUP_REMOVED lines=16> */
.L_x_14362:


//--------------------- .text._ZN10layer_norm13ln_bwd_kernelINS_13Kernel_traitsI13__nv_bfloat16S2_fS2_fjLj7168ELj1ELj1ELj8ELj8ENS_18Kernel_traits_baseILj7168ES2_S2_fS2_fjLj256EEEEELb1ELb1ELb1ELb0EEEvNS_9BwdParamsE --------------------------
	.section	.text._ZN10layer_norm13ln_bwd_kernelINS_13Kernel_traitsI13__nv_bfloat16S2_fS2_fjLj7168ELj1ELj1ELj8ELj8ENS_18Kernel_traits_baseILj7168ES2_S2_fS2_fjLj256EEEEELb1ELb1ELb1ELb0EEEvNS_9BwdParamsE,"ax",@progbits
	.align	128
        .global         _ZN10layer_norm13ln_bwd_kernelINS_13Kernel_traitsI13__nv_bfloat16S2_fS2_fjLj7168ELj1ELj1ELj8ELj8ENS_18Kernel_traits_baseILj7168ES2_S2_fS2_fjLj256EEEEELb1ELb1ELb1ELb0EEEvNS_9BwdParamsE
        .type           _ZN10layer_norm13ln_bwd_kernelINS_13Kernel_traitsI13__nv_bfloat16S2_fS2_fjLj7168ELj1ELj1ELj8ELj8ENS_18Kernel_traits_baseILj7168ES2_S2_fS2_fjLj256EEEEELb1ELb1ELb1ELb0EEEvNS_9BwdParamsE,@function
        .size           _ZN10layer_norm13ln_bwd_kernelINS_13Kernel_traitsI13__nv_bfloat16S2_fS2_fjLj7168ELj1ELj1ELj8ELj8ENS_18Kernel_traits_baseILj7168ES2_S2_fS2_fjLj256EEEEELb1ELb1ELb1ELb0EEEvNS_9BwdParamsE,(.L_x_14363 - _ZN10layer_norm13ln_bwd_kernelINS_13Kernel_traitsI13__nv_bfloat16S2_fS2_fjLj7168ELj1ELj1ELj8ELj8ENS_18Kernel_traits_baseILj7168ES2_S2_fS2_fjLj256EEEEELb1ELb1ELb1ELb0EEEvNS_9BwdParamsE)
        .other          _ZN10layer_norm13ln_bwd_kernelINS_13Kernel_traitsI13__nv_bfloat16S2_fS2_fjLj7168ELj1ELj1ELj8ELj8ENS_18Kernel_traits_baseILj7168ES2_S2_fS2_fjLj256EEEEELb1ELb1ELb1ELb0EEEvNS_9BwdParamsE,@"STO_CUDA_ENTRY STV_DEFAULT"
_ZN10layer_norm13ln_bwd_kernelINS_13Kernel_traitsI13__nv_bfloat16S2_fS2_fjLj7168ELj1ELj1ELj8ELj8ENS_18Kernel_traits_baseILj7168ES2_S2_fS2_fjLj256EEEEELb1ELb1ELb1ELb0EEEvNS_9BwdParamsE:
.text._ZN10layer_norm13ln_bwd_kernelINS_13Kernel_traitsI13__nv_bfloat16S2_fS2_fjLj7168ELj1ELj1ELj8ELj8ENS_18Kernel_traits_baseILj7168ES2_S2_fS2_fjLj256EEEEELb1ELb1ELb1ELb0EEEvNS_9BwdParamsE:
        /* <DEDUP_REMOVED lines=23> */
[----:B------:R-:W-:Y:S01]  /*0170*/  P2R R229, PR, RZ, 0x20 ;  /* 0x00000020ffe57803 */ /* 0x000fe20000000000 */
[----:B-1----:R-:W-:Y:S01]  /*0180*/  UISETP.GE.AND UP0, UPT, UR9, UR4, UPT ;  /* 0x000000040900728c */ /* 0x002fe2000bf06270 */
[----:B------:R-:W-:Y:S01]  /*0190*/  P2R R200, PR, RZ, 0x1 ;  /* 0x00000001ffc87803 */ /* 0x000fe20000000000 */
[----:B------:R-:W1:Y:S08]  /*01a0*/  @P6 LDC.64 R20, c[0x0][0x3e8] ;  /* 0x0000fa00ff146b82 */ /* 0x000e700000000a00 */
[----:B------:R-:W3:Y:S08]  /*01b0*/  @P5 LDC.64 R36, c[0x0][0x3d0] ;  /* 0x0000f400ff245b82 */ /* 0x000ef00000000a00 */
[----:B------:R-:W4:Y:S01]  /*01c0*/  @P5 LDC.64 R38, c[0x0][0x3e8] ;  /* 0x0000fa00ff265b82 */ /* 0x000f220000000a00 */
[----:B--2---:R-:W-:-:S05]  /*01d0*/  @P6 IMAD.WIDE.U32 R16, R3, 0x8, R16 ;  /* 0x0000000803106825 */ /* 0x004fca00078e0010 */
[----:B0-----:R0:W5:Y:S02]  /*01e0*/  @P6 LDG.E.64 R18, desc[UR10][R16.64] ;  /* 0x0000000a10126981 */ /* 0x001164000c1e1b00 */
[----:B------:R-:W2:Y:S01]  /*01f0*/  @P4 LDC.64 R40, c[0x0][0x3d0] ;  /* 0x0000f400ff284b82 */ /* 0x000ea20000000a00 */
[C---:B-1----:R-:W-:Y:S01]  /*0200*/  @P6 IMAD.WIDE.U32 R20, R3.reuse, 0x8, R20 ;  /* 0x0000000803146825 */ /* 0x042fe200078e0014 */
[----:B------:R-:W-:-:S04]  /*0210*/  @P6 LOP3.LUT R3, R3, 0x100, RZ, 0xfc, !PT ;  /* 0x0000010003036812 */ /* 0x000fc800078efcff */
[----:B------:R1:W5:Y:S02]  /*0220*/  @P6 LDG.E.64 R22, desc[UR10][R20.64] ;  /* 0x0000000a14166981 */ /* 0x000364000c1e1b00 */
[----:B------:R-:W0:Y:S01]  /*0230*/  @P4 LDC.64 R42, c[0x0][0x3e8] ;  /* 0x0000fa00ff2a4b82 */ /* 0x000e220000000a00 */
[----:B---3--:R-:W-:-:S05]  /*0240*/  @P5 IMAD.WIDE.U32 R36, R3, 0x8, R36 ;  /* 0x0000000803245825 */ /* 0x008fca00078e0024 */
[----:B------:R-:W5:Y:S02]  /*0250*/  @P5 LDG.E.64 R24, desc[UR10][R36.64] ;  /* 0x0000000a24185981 */ /* 0x000f64000c1e1b00 */
[----:B------:R-:W3:Y:S01]  /*0260*/  @P3 LDC.64 R44, c[0x0][0x3d0] ;  /* 0x0000f400ff2c3b82 */ /* 0x000ee20000000a00 */
[C---:B----4-:R-:W-:Y:S01]  /*0270*/  @P5 IMAD.WIDE.U32 R38, R3.reuse, 0x8, R38 ;  /* 0x0000000803265825 */ /* 0x050fe200078e0026 */
[----:B------:R-:W-:-:S04]  /*0280*/  @P5 IADD3 R3, PT, PT, R3, 0x100, RZ ;  /* 0x0000010003035810 */ /* 0x000fc80007ffe0ff */
[----:B------:R-:W5:Y:S02]  /*0290*/  @P5 LDG.E.64 R4, desc[UR10][R38.64] ;  /* 0x0000000a26045981 */ /* 0x000f64000c1e1b00 */
[----:B------:R-:W4:Y:S01]  /*02a0*/  @P3 LDC.64 R46, c[0x0][0x3e8] ;  /* 0x0000fa00ff2e3b82 */ /* 0x000f220000000a00 */
[C---:B--2---:R-:W-:Y:S01]  /*02b0*/  @P4 IMAD.WIDE.U32 R40, R3.reuse, 0x8, R40 ;  /* 0x0000000803284825 */ /* 0x044fe200078e0028 */
[----:B------:R-:W-:Y:S02]  /*02c0*/  CS2R R78, SRZ ;  /* 0x00000000004e7805 */ /* 0x000fe4000001ff00 */
[----:B------:R-:W-:Y:S02]  /*02d0*/  CS2R R60, SRZ ;  /* 0x00000000003c7805 */ /* 0x000fe4000001ff00 */
[----:B------:R-:W-:Y:S02]  /*02e0*/  CS2R R62, SRZ ;  /* 0x00000000003e7805 */ /* 0x000fe4000001ff00 */
[----:B------:R-:W-:Y:S01]  /*02f0*/  CS2R R64, SRZ ;  /* 0x0000000000407805 */ /* 0x000fe2000001ff00 */
[----:B------:R2:W5:Y:S01]  /*0300*/  @P4 LDG.E.64 R26, desc[UR10][R40.64] ;  /* 0x0000000a281a4981 */ /* 0x000562000c1e1b00 */
[----:B------:R-:W1:Y:S01]  /*0310*/  @P2 LDC.64 R48, c[0x0][0x3d0] ;  /* 0x0000f400ff302b82 */ /* 0x000e620000000a00 */
[C---:B0-----:R-:W-:Y:S01]  /*0320*/  @P4 IMAD.WIDE.U32 R42, R3.reuse, 0x8, R42 ;  /* 0x00000008032a4825 */ /* 0x041fe200078e002a */
[----:B------:R-:W-:-:S02]  /*0330*/  @P4 IADD3 R3, PT, PT, R3, 0x100, RZ ;  /* 0x0000010003034810 */ /* 0x000fc40007ffe0ff */
[----:B------:R-:W-:Y:S02]  /*0340*/  CS2R R66, SRZ ;  /* 0x0000000000427805 */ /* 0x000fe4000001ff00 */
[----:B------:R-:W-:Y:S02]  /*0350*/  CS2R R68, SRZ ;  /* 0x0000000000447805 */ /* 0x000fe4000001ff00 */
[----:B------:R-:W-:Y:S01]  /*0360*/  CS2R R70, SRZ ;  /* 0x0000000000467805 */ /* 0x000fe2000001ff00 */
[----:B------:R0:W5:Y:S01]  /*0370*/  @P4 LDG.E.64 R6, desc[UR10][R42.64] ;  /* 0x0000000a2a064981 */ /* 0x000162000c1e1b00 */
[----:B------:R-:W2:Y:S01]  /*0380*/  @P2 LDC.64 R50, c[0x0][0x3e8] ;  /* 0x0000fa00ff322b82 */ /* 0x000ea20000000a00 */
[----:B---3--:R-:W-:-:S05]  /*0390*/  @P3 IMAD.WIDE.U32 R44, R3, 0x8, R44 ;  /* 0x00000008032c3825 */ /* 0x008fca00078e002c */
[----:B------:R-:W5:Y:S02]  /*03a0*/  @P3 LDG.E.64 R28, desc[UR10][R44.64] ;  /* 0x0000000a2c1c3981 */ /* 0x000f64000c1e1b00 */
[----:B------:R-:W3:Y:S01]  /*03b0*/  @P1 LDC.64 R52, c[0x0][0x3d0] ;  /* 0x0000f400ff341b82 */ /* 0x000ee20000000a00 */
[C---:B----4-:R-:W-:Y:S01]  /*03c0*/  @P3 IMAD.WIDE.U32 R46, R3.reuse, 0x8, R46 ;  /* 0x00000008032e3825 */ /* 0x050fe200078e002e */
[----:B------:R-:W-:-:S04]  /*03d0*/  @P3 IADD3 R3, PT, PT, R3, 0x100, RZ ;  /* 0x0000010003033810 */ /* 0x000fc80007ffe0ff */
[----:B------:R-:W5:Y:S02]  /*03e0*/  @P3 LDG.E.64 R8, desc[UR10][R46.64] ;  /* 0x0000000a2e083981 */ /* 0x000f64000c1e1b00 */
[----:B------:R-:W4:Y:S08]  /*03f0*/  @P1 LDC.64 R54, c[0x0][0x3e8] ;  /* 0x0000fa00ff361b82 */ /* 0x000f300000000a00 */
[----:B------:R-:W0:Y:S08]  /*0400*/  @P0 LDC.64 R56, c[0x0][0x3d0] ;  /* 0x0000f400ff380b82 */ /* 0x000e300000000a00 */
[----:B------:R-:W0:Y:S01]  /*0410*/  @P0 LDC.64 R58, c[0x0][0x3e8] ;  /* 0x0000fa00ff3a0b82 */ /* 0x000e220000000a00 */
[----:B-1----:R-:W-:-:S04]  /*0420*/  @P2 IMAD.WIDE.U32 R48, R3, 0x8, R48 ;  /* 0x0000000803302825 */ /* 0x002fc800078e0030 */
[C---:B--2---:R-:W-:Y:S01]  /*0430*/  @P2 IMAD.WIDE.U32 R50, R3.reuse, 0x8, R50 ;  /* 0x0000000803322825 */ /* 0x044fe200078e0032 */
[----:B------:R-:W-:Y:S01]  /*0440*/  @P2 IADD3 R3, PT, PT, R3, 0x100, RZ ;  /* 0x0000010003032810 */ /* 0x000fe20007ffe0ff */
[----:B------:R-:W5:Y:S04]  /*0450*/  @P2 LDG.E.64 R30, desc[UR10][R48.64] ;  /* 0x0000000a301e2981 */ /* 0x000f68000c1e1b00 */
[C---:B---3--:R-:W-:Y:S01]  /*0460*/  @P1 IMAD.WIDE.U32 R52, R3.reuse, 0x8, R52 ;  /* 0x0000000803341825 */ /* 0x048fe200078e0034 */
[----:B------:R-:W5:Y:S03]  /*0470*/  @P2 LDG.E.64 R10, desc[UR10][R50.64] ;  /* 0x0000000a320a2981 */ /* 0x000f66000c1e1b00 */
[C---:B----4-:R-:W-:Y:S01]  /*0480*/  @P1 IMAD.WIDE.U32 R54, R3.reuse, 0x8, R54 ;  /* 0x0000000803361825 */ /* 0x050fe200078e0036 */
[----:B------:R-:W-:Y:S01]  /*0490*/  @P1 IADD3 R3, PT, PT, R3, 0x100, RZ ;  /* 0x0000010003031810 */ /* 0x000fe20007ffe0ff */
[----:B------:R1:W5:Y:S04]  /*04a0*/  @P1 LDG.E.64 R32, desc[UR10][R52.64] ;  /* 0x0000000a34201981 */ /* 0x000368000c1e1b00 */
[C---:B0-----:R-:W-:Y:S01]  /*04b0*/  @P0 IMAD.WIDE.U32 R16, R3.reuse, 0x8, R56 ;  /* 0x0000000803100825 */ /* 0x041fe200078e0038 */
[----:B------:R0:W5:Y:S03]  /*04c0*/  @P1 LDG.E.64 R12, desc[UR10][R54.64] ;  /* 0x0000000a360c1981 */ /* 0x000166000c1e1b00 */
[----:B------:R-:W-:Y:S01]  /*04d0*/  @P0 IMAD.WIDE.U32 R20, R3, 0x8, R58 ;  /* 0x0000000803140825 */ /* 0x000fe200078e003a */
[----:B------:R2:W5:Y:S04]  /*04e0*/  @P0 LDG.E.64 R34, desc[UR10][R16.64] ;  /* 0x0000000a10220981 */ /* 0x000568000c1e1b00 */
[----:B------:R2:W5:Y:S01]  /*04f0*/  @P0 LDG.E.64 R14, desc[UR10][R20.64] ;  /* 0x0000000a140e0981 */ /* 0x000562000c1e1b00 */
[----:B------:R-:W-:-:S02]  /*0500*/  CS2R R40, SRZ ;  /* 0x0000000000287805 */ /* 0x000fc4000001ff00 */
[----:B------:R-:W-:Y:S02]  /*0510*/  CS2R R42, SRZ ;  /* 0x00000000002a7805 */ /* 0x000fe4000001ff00 */
[----:B-1----:R-:W-:Y:S02]  /*0520*/  CS2R R52, SRZ ;  /* 0x0000000000347805 */ /* 0x002fe4000001ff00 */
[----:B0-----:R-:W-:Y:S02]  /*0530*/  CS2R R54, SRZ ;  /* 0x0000000000367805 */ /* 0x001fe4000001ff00 */
        /* <DEDUP_REMOVED lines=30> */
[----:B--2---:R-:W-:Y:S06]  /*0720*/  BRA.U UP0, `(.L_x_5079) ;  /* 0x000000fd00147547 */ /* 0x004fec000b800000 */
[----:B-----5:R-:W-:Y:S01]  /*0730*/  MOV R0, R18 ;  /* 0x0000001200007202 */ /* 0x020fe20000000f00 */
[--C-:B------:R-:W-:Y:S01]  /*0740*/  IMAD.MOV.U32 R16, RZ, RZ, R19.reuse ;  /* 0x000000ffff107224 */ /* 0x100fe200078e0013 */
[----:B------:R-:W-:Y:S01]  /*0750*/  SHF.R.U64 R3, R18, 0x10, R19 ;  /* 0x0000001012037819 */ /* 0x000fe20000001213 */
[----:B------:R-:W-:Y:S01]  /*0760*/  IMAD.MOV.U32 R236, RZ, RZ, R33 ;  /* 0x000000ffffec7224 */ /* 0x000fe200078e0021 */
[----:B------:R-:W-:Y:S01]  /*0770*/  SHF.R.U32.HI R17, RZ, 0x10, R19 ;  /* 0x00000010ff117819 */ /* 0x000fe20000011613 */
[----:B------:R-:W-:Y:S01]  /*0780*/  IMAD.MOV.U32 R214, RZ, RZ, R9 ;  /* 0x000000ffffd67224 */ /* 0x000fe200078e0009 */
        /* <DEDUP_REMOVED lines=10> */
[----:B------:R-:W-:Y:S02]  /*0830*/  PRMT R7, R0, 0x7610, R7 ;  /* 0x0000761000077816 */ /* 0x000fe40000000007 */
[----:B------:R-:W-:Y:S02]  /*0840*/  CS2R R54, SRZ ;  /* 0x0000000000367805 */ /* 0x000fe4000001ff00 */
[----:B------:R-:W-:Y:S02]  /*0850*/  SHF.R.U64 R19, R24, 0x10, R25 ;  /* 0x0000001018137819 */ /* 0x000fe40000001219 */
[----:B------:R-:W-:Y:S02]  /*0860*/  CS2R R56, SRZ ;  /* 0x0000000000387805 */ /* 0x000fe4000001ff00 */
[----:B------:R-:W-:Y:S01]  /*0870*/  SHF.R.U64 R223, R4, 0x10, R5 ;  /* 0x0000001004df7819 */ /* 0x000fe20000001205 */
[----:B------:R0:W-:Y:S01]  /*0880*/  STL.S16 [R1+0x14], R7 ;  /* 0x0000140701007387 */ /* 0x0001e20000100600 */
[----:B------:R-:W-:-:S02]  /*0890*/  MOV R222, R5 ;  /* 0x0000000500de7202 */ /* 0x000fc40000000f00 */
[----:B------:R-:W-:Y:S02]  /*08a0*/  CS2R R58, SRZ ;  /* 0x00000000003a7805 */ /* 0x000fe4000001ff00 */
[----:B------:R-:W-:Y:S02]  /*08b0*/  SHF.R.U32.HI R221, RZ, 0x10, R5 ;  /* 0x00000010ffdd7819 */ /* 0x000fe40000011605 */
[----:B------:R-:W-:Y:S02]  /*08c0*/  CS2R R60, SRZ ;  /* 0x00000000003c7805 */ /* 0x000fe4000001ff00 */
[----:B------:R-:W-:Y:S02]  /*08d0*/  PRMT R6, R3, 0x7610, R6 ;  /* 0x0000761003067816 */ /* 0x000fe40000000006 */
[----:B------:R-:W-:Y:S02]  /*08e0*/  CS2R R62, SRZ ;  /* 0x00000000003e7805 */ /* 0x000fe4000001ff00 */
[----:B------:R-:W-:-:S02]  /*08f0*/  MOV R224, R4 ;  /* 0x0000000400e07202 */ /* 0x000fc40000000f00 */
[----:B------:R-:W-:Y:S02]  /*0900*/  CS2R R64, SRZ ;  /* 0x0000000000407805 */ /* 0x000fe4000001ff00 */
[----:B------:R-:W-:Y:S01]  /*0910*/  PRMT R5, R16, 0x7610, R5 ;  /* 0x0000761010057816 */ /* 0x000fe20000000005 */
[----:B------:R0:W-:Y:S01]  /*0920*/  STL.S16 [R1+0x10], R6 ;  /* 0x0000100601007387 */ /* 0x0001e20000100600 */
[----:B------:R-:W-:Y:S02]  /*0930*/  PRMT R4, R17, 0x7610, R4 ;  /* 0x0000761011047816 */ /* 0x000fe40000000004 */
[----:B------:R-:W-:Y:S02]  /*0940*/  CS2R R66, SRZ ;  /* 0x0000000000427805 */ /* 0x000fe4000001ff00 */
[----:B------:R-:W-:Y:S01]  /*0950*/  PRMT R3, R18, 0x7610, R3 ;  /* 0x0000761012037816 */ /* 0x000fe20000000003 */
[----:B------:R0:W-:Y:S01]  /*0960*/  STL.S16 [R1+0xc], R5 ;  /* 0x00000c0501007387 */ /* 0x0001e20000100600 */
[----:B------:R-:W-:-:S02]  /*0970*/  PRMT R0, R19, 0x7610, R0 ;  /* 0x0000761013007816 */ /* 0x000fc40000000000 */
[----:B------:R-:W-:Y:S02]  /*0980*/  CS2R R68, SRZ ;  /* 0x0000000000447805 */ /* 0x000fe4000001ff00 */
[----:B------:R-:W-:Y:S01]  /*0990*/  MOV R252, R25 ;  /* 0x0000001900fc7202 */ /* 0x000fe20000000f00 */
[----:B------:R0:W-:Y:S01]  /*09a0*/  STL.S16 [R1+0x8], R4 ;  /* 0x0000080401007387 */ /* 0x0001e20000100600 */
[----:B------:R-:W-:Y:S02]  /*09b0*/  SHF.R.U32.HI R251, RZ, 0x10, R25 ;  /* 0x00000010fffb7819 */ /* 0x000fe40000011619 */
[----:B------:R-:W-:Y:S02]  /*09c0*/  CS2R R70, SRZ ;  /* 0x0000000000467805 */ /* 0x000fe4000001ff00 */
[----:B------:R-:W-:Y:S01]  /*09d0*/  MOV R250, R26 ;  /* 0x0000001a00fa7202 */ /* 0x000fe20000000f00 */
[----:B------:R0:W-:Y:S01]  /*09e0*/  STL.S16 [R1+0x4], R3 ;  /* 0x0000040301007387 */ /* 0x0001e20000100600 */
[----:B------:R-:W-:-:S02]  /*09f0*/  SHF.R.U64 R249, R26, 0x10, R27 ;  /* 0x000000101af97819 */ /* 0x000fc4000000121b */
[----:B------:R-:W-:Y:S02]  /*0a00*/  CS2R R72, SRZ ;  /* 0x0000000000487805 */ /* 0x000fe4000001ff00 */
[----:B------:R-:W-:Y:S01]  /*0a10*/  MOV R248, R27 ;  /* 0x0000001b00f87202 */ /* 0x000fe20000000f00 */
[----:B------:R0:W-:Y:S01]  /*0a20*/  STL.S16 [R1], R0 ;  /* 0x0000000001007387 */ /* 0x0001e20000100600 */
        /* <DEDUP_REMOVED lines=54> */
[----:B------:R-:W-:Y:S01]  /*0d90*/  MOV R208, R12 ;  /* 0x0000000c00d07202 */ /* 0x000fe20000000f00 */
[----:B------:R-:W-:Y:S01]  /*0da0*/  UPLOP3.LUT UP1, UPT, UPT, UPT, UPT, 0x40, 0x4 ;  /* 0x000000000004789c */ /* 0x000fe20003f2e870 */
[--C-:B------:R-:W-:Y:S01]  /*0db0*/  SHF.R.U64 R207, R12, 0x10, R13.reuse ;  /* 0x000000100ccf7819 */ /* 0x100fe2000000120d */
[----:B------:R-:W1:Y:S01]  /*0dc0*/  LDCU UR6, c[0x0][0x388] ;  /* 0x00007100ff0677ac */ /* 0x000e620008000800 */
[----:B------:R-:W-:Y:S02]  /*0dd0*/  MOV R206, R13 ;  /* 0x0000000d00ce7202 */ /* 0x000fe40000000f00 */
[----:B------:R-:W-:Y:S01]  /*0de0*/  SHF.R.U32.HI R205, RZ, 0x10, R13 ;  /* 0x00000010ffcd7819 */ /* 0x000fe2000001160d */
[----:B------:R-:W2:Y:S01]  /*0df0*/  LDCU.U8 UR30, c[0x0][0x410] ;  /* 0x00008200ff1e77ac */ /* 0x000ea20008000000 */
[----:B------:R-:W-:-:S02]  /*0e00*/  MOV R204, R14 ;  /* 0x0000000e00cc7202 */ /* 0x000fc40000000f00 */
[--C-:B------:R-:W-:Y:S01]  /*0e10*/  SHF.R.U64 R203, R14, 0x10, R15.reuse ;  /* 0x000000100ecb7819 */ /* 0x100fe2000000120f */
[----:B------:R-:W3:Y:S01]  /*0e20*/  LDCU UR31, c[0x0][0x400] ;  /* 0x00008000ff1f77ac */ /* 0x000ee20008000800 */
[----:B------:R-:W-:Y:S02]  /*0e30*/  MOV R202, R15 ;  /* 0x0000000f00ca7202 */ /* 0x000fe40000000f00 */
[----:B------:R-:W-:Y:S01]  /*0e40*/  SHF.R.U32.HI R201, RZ, 0x10, R15 ;  /* 0x00000010ffc97819 */ /* 0x000fe2000001160f */
[----:B------:R-:W4:Y:S01]  /*0e50*/  LDCU.64 UR20, c[0x0][0x408] ;  /* 0x00008100ff1477ac */ /* 0x000f220008000a00 */
[----:B------:R-:W0:Y:S01]  /*0e60*/  LDCU.64 UR22, c[0x0][0x438] ;  /* 0x00008700ff1677ac */ /* 0x000e220008000a00 */
[----:B------:R-:W0:Y:S01]  /*0e70*/  LDCU.64 UR24, c[0x0][0x478] ;  /* 0x00008f00ff1877ac */ /* 0x000e220008000a00 */
[----:B------:R-:W0:Y:S01]  /*0e80*/  LDCU.128 UR12, c[0x0][0x3c0] ;  /* 0x00007800ff0c77ac */ /* 0x000e220008000c00 */
[----:B------:R-:W0:Y:S01]  /*0e90*/  LDCU.128 UR16, c[0x0][0x3f0] ;  /* 0x00007e00ff1077ac */ /* 0x000e220008000c00 */
[----:B------:R-:W0:Y:S02]  /*0ea0*/  LDCU.64 UR26, c[0x0][0x380] ;  /* 0x00007000ff1a77ac */ /* 0x000e240008000a00 */
.L_x_5429:
[----:B0-----:R-:W-:Y:S02]  /*0eb0*/  UIMAD.WIDE UR28, UR9, 0x4, UR18 ;  /* 0x00000004091c78a5 */ /* 0x001fe4000f8e0212 */
[----:B------:R-:W-:-:S04]  /*0ec0*/  UIMAD.WIDE UR4, UR9, 0x4, UR14 ;  /* 0x00000004090478a5 */ /* 0x000fc8000f8e020e */
[----:B-123--:R-:W-:Y:S02]  /*0ed0*/  MOV R152, UR28 ;  /* 0x0000001c00987c02 */ /* 0x00efe40008000f00 */
[----:B------:R-:W-:Y:S01]  /*0ee0*/  MOV R153, UR29 ;  /* 0x0000001d00997c02 */ /* 0x000fe20008000f00 */
[----:B------:R-:W-:-:S04]  /*0ef0*/  UIMAD.WIDE UR28, UR9, 0x4, UR16 ;  /* 0x00000004091c78a5 */ /* 0x000fc8000f8e0210 */
[----:B-----5:R0:W5:Y:S02]  /*0f00*/  LDG.E R155, desc[UR10][R152.64] ;  /* 0x0000000a989b7981 */ /* 0x020164000c1e1900 */
[----:B0-----:R-:W-:Y:S01]  /*0f10*/  MOV R152, UR4 ;  /* 0x0000000400987c02 */ /* 0x001fe20008000f00 */
[----:B------:R-:W-:-:S05]  /*0f20*/  IMAD.U32 R153, RZ, RZ, UR5 ;  /* 0x00000005ff997e24 */ /* 0x000fca000f8e00ff */
[----:B------:R0:W2:Y:S02]  /*0f30*/  LDG.E R154, desc[UR10][R152.64] ;  /* 0x0000000a989a7981 */ /* 0x0000a4000c1e1900 */
[----:B0-----:R-:W-:Y:S02]  /*0f40*/  MOV R152, UR28 ;  /* 0x0000001c00987c02 */ /* 0x001fe40008000f00 */
[----:B------:R-:W-:-:S05]  /*0f50*/  MOV R153, UR29 ;  /* 0x0000001d00997c02 */ /* 0x000fca0008000f00 */
[----:B------:R-:W3:Y:S01]  /*0f60*/  LDG.E R188, desc[UR10][R152.64] ;  /* 0x0000000a98bc7981 */ /* 0x000ee2000c1e1900 */
[----:B------:R-:W-:Y:S01]  /*0f70*/  BSSY.RECONVERGENT B0, `(.L_x_5080) ;  /* 0x000024f000007945 */ /* 0x000fe20003800200 */
[----:B-----5:R-:W-:-:S13]  /*0f80*/  R2UR UR29, R155 ;  /* 0x000000009b1d72ca */ /* 0x020fda00000e0000 */
[----:B------:R-:W-:Y:S01]  /*0f90*/  UISETP.GE.AND UP2, UPT, UR29, 0x1, UPT ;  /* 0x000000011d00788c */ /* 0x000fe2000bf46270 */
[----:B--2---:R-:W-:Y:S02]  /*0fa0*/  R2UR UR28, R154 ;  /* 0x000000009a1c72ca */ /* 0x004fe400000e0000 */
[----:B---3--:R-:W-:-:S06]  /*0fb0*/  R2UR UR7, R188 ;  /* 0x00000000bc0772ca */ /* 0x008fcc00000e0000 */
[----:B------:R-:W-:Y:S09]  /*0fc0*/  BRA.U !UP2, `(.L_x_5081) ;  /* 0x0000001d0a347547 */ /* 0x000ff2000b800000 */
[----:B------:R-:W-:-:S06]  /*0fd0*/  UIMAD.WIDE UR4, UR9, 0x4, UR12 ;  /* 0x00000004090478a5 */ /* 0x000fcc000f8e020c */
[----:B------:R-:W-:Y:S02]  /*0fe0*/  MOV R152, UR4 ;  /* 0x0000000400987c02 */ /* 0x000fe40008000f00 */
[----:B------:R-:W-:-:S05]  /*0ff0*/  MOV R153, UR5 ;  /* 0x0000000500997c02 */ /* 0x000fca0008000f00 */
[----:B------:R0:W2:Y:S01]  /*1000*/  LDG.E R152, desc[UR10][R152.64] ;  /* 0x0000000a98987981 */ /* 0x0000a2000c1e1900 */
[----:B------:R-:W-:Y:S01]  /*1010*/  UISETP.GE.AND UP3, UPT, UR7, 0x1, UPT ;  /* 0x000000010700788c */ /* 0x000fe2000bf66270 */
[C---:B------:R-:W-:Y:S01]  /*1020*/  ISETP.GE.U32.AND P6, PT, R2.reuse, 0x100, PT ;  /* 0x000001000200780c */ /* 0x040fe20003fc6070 */
[----:B------:R-:W-:Y:S01]  /*1030*/  UIADD3 UR5, UPT, UPT, UR29, -0x1, URZ ;  /* 0xffffffff1d057890 */ /* 0x000fe2000fffe0ff */
[----:B------:R-:W3:Y:S01]  /*1040*/  S2R R155, SR_TID.X ;  /* 0x00000000009b7919 */ /* 0x000ee20000002100 */
[----:B------:R-:W-:Y:S01]  /*1050*/  HFMA2 R189, -RZ, RZ, 0, 0 ;  /* 0x00000000ffbd7431 */ /* 0x000fe200000001ff */
[----:B------:R-:W-:Y:S01]  /*1060*/  ISETP.GE.U32.AND P5, PT, R2, 0x200, PT ;  /* 0x000002000200780c */ /* 0x000fe20003fa6070 */
[----:B------:R-:W-:Y:S01]  /*1070*/  BSSY.RECONVERGENT B1, `(.L_x_5082) ;  /* 0x000005a000017945 */ /* 0x000fe20003800200 */
[----:B------:R-:W-:Y:S02]  /*1080*/  PLOP3.LUT P0, PT, PT, PT, UP3, 0x80, 0x8 ;  /* 0x000000000008781c */ /* 0x000fe40003f0f038 */
[----:B------:R-:W-:-:S02]  /*1090*/  CS2R R190, SRZ ;  /* 0x0000000000be7805 */ /* 0x000fc4000001ff00 */
[----:B------:R-:W-:Y:S01]  /*10a0*/  MOV R193, UR5 ;  /* 0x0000000500c17c02 */ /* 0x000fe20008000f00 */
[----:B------:R-:W-:Y:S01]  /*10b0*/  @UP3 UIADD3 UR4, UPT, UPT, UR7, -0x1, URZ ;  /* 0xffffffff07043890 */ /* 0x000fe2000fffe0ff */
[----:B------:R-:W-:-:S03]  /*10c0*/  ISETP.GE.U32.AND P4, PT, R2, 0x300, PT ;  /* 0x000003000200780c */ /* 0x000fc60003f86070 */
[----:B-1----:R-:W-:Y:S01]  /*10d0*/  IMAD R193, R193, UR6, RZ ;  /* 0x00000006c1c17c24 */ /* 0x002fe2000f8e02ff */
[----:B------:R-:W-:Y:S01]  /*10e0*/  @UP3 UIMAD UR4, UR4, UR6, URZ ;  /* 0x00000006040432a4 */ /* 0x000fe2000f8e02ff */
[----:B------:R-:W-:Y:S02]  /*10f0*/  P2R R230, PR, RZ, 0x40 ;  /* 0x00000040ffe67803 */ /* 0x000fe40000000000 */
[----:B------:R-:W-:Y:S01]  /*1100*/  ISETP.GE.U32.AND P3, PT, R2, 0x400, PT ;  /* 0x000004000200780c */ /* 0x000fe20003f66070 */
[----:B------:R-:W-:Y:S01]  /*1110*/  @UP3 USHF.R.S32.HI UR5, URZ, 0x1f, UR4 ;  /* 0x0000001fff053899 */ /* 0x000fe20008011404 */
[----:B------:R-:W-:Y:S02]  /*1120*/  SHF.R.S32.HI R154, RZ, 0x1f, R193 ;  /* 0x0000001fff9a7819 */ /* 0x000fe400000114c1 */
[----:B------:R-:W-:Y:S01]  /*1130*/  P2R R229, PR, RZ, 0x20 ;  /* 0x00000020ffe57803 */ /* 0x000fe20000000000 */
[----:B------:R-:W-:Y:S01]  /*1140*/  @UP3 ULEA.HI UR5, UR5, UR4, URZ, 0x2 ;  /* 0x0000000405053291 */ /* 0x000fe2000f8f10ff */
[----:B------:R-:W-:Y:S01]  /*1150*/  LEA.HI R193, R154, R193, RZ, 0x2 ;  /* 0x000000c19ac17211 */ /* 0x000fe200078f10ff */
[----:B------:R-:W-:Y:S01]  /*1160*/  UIMAD UR4, UR9, UR6, URZ ;  /* 0x00000006090472a4 */ /* 0x000fe2000f8e02ff */
[----:B------:R-:W-:-:S02]  /*1170*/  ISETP.GE.U32.AND P2, PT, R2, 0x500, PT ;  /* 0x000005000200780c */ /* 0x000fc40003f46070 */
[----:B------:R-:W-:Y:S02]  /*1180*/  ISETP.GE.U32.AND P1, PT, R2, 0x600, PT ;  /* 0x000006000200780c */ /* 0x000fe40003f26070 */
[----:B0-----:R-:W-:Y:S01]  /*1190*/  MOV R153, UR5 ;  /* 0x0000000500997c02 */ /* 0x001fe20008000f00 */
[----:B------:R-:W-:-:S04]  /*11a0*/  USHF.R.S32.HI UR5, URZ, 0x1f, UR4 ;  /* 0x0000001fff057899 */ /* 0x000fc80008011404 */
[----:B------:R-:W-:Y:S01]  /*11b0*/  ULEA.HI UR5, UR5, UR4, URZ, 0x2 ;  /* 0x0000000405057291 */ /* 0x000fe2000f8f10ff */
[-C--:B---3--:R-:W-:Y:S02]  /*11c0*/  @P0 LEA.HI.SX32 R189, R153, R155.reuse, 0x1e ;  /* 0x0000009b99bd0211 */ /* 0x088fe400078ff2ff */
[----:B------:R-:W-:Y:S02]  /*11d0*/  ISETP.NE.AND P0, PT, RZ, UR30, PT ;  /* 0x0000001eff007c0c */ /* 0x000fe4000bf05270 */
[----:B------:R-:W-:Y:S02]  /*11e0*/  LEA.HI.SX32 R193, R193, R155, 0x1e ;  /* 0x0000009bc1c17211 */ /* 0x000fe400078ff2ff */
[----:B------:R-:W-:-:S04]  /*11f0*/  MOV R197, UR5 ;  /* 0x0000000500c57c02 */ /* 0x000fc80008000f00 */
[----:B------:R-:W-:-:S04]  /*1200*/  LEA.HI.SX32 R197, R197, R155, 0x1e ;  /* 0x0000009bc5c57211 */ /* 0x000fc800078ff2ff */
[----:B------:R-:W-:Y:S02]  /*1210*/  MOV R192, R197 ;  /* 0x000000c500c07202 */ /* 0x000fe40000000f00 */
[----:B--2---:R-:W-:Y:S01]  /*1220*/  FSEL R188, R152, RZ, !P0 ;  /* 0x000000ff98bc7208 */ /* 0x004fe20004000000 */
[----:B------:R-:W-:Y:S06]  /*1230*/  @!P6 BRA `(.L_x_5083) ;  /* 0x0000000000f4e947 */ /* 0x000fec0003800000 */
[----:B------:R-:W0:Y:S01]  /*1240*/  LDC.64 R160, c[0x0][0x428] ;  /* 0x00010a00ffa07b82 */ /* 0x000e220000000a00 */
[----:B------:R-:W2:Y:S04]  /*1250*/  LDL R191, [R1+0x14] ;  /* 0x0000140001bf7983 */ /* 0x000ea80000100800 */
[----:B------:R-:W3:Y:S03]  /*1260*/  LDL R196, [R1+0x10] ;  /* 0x0000100001c47983 */ /* 0x000ee60000100800 */
[----:B------:R-:W1:Y:S01]  /*1270*/  LDC.64 R152, c[0x0][0x3a8] ;  /* 0x0000ea00ff987b82 */ /* 0x000e620000000a00 */
[----:B------:R-:W4:Y:S04]  /*1280*/  LDL R200, [R1+0xc] ;  /* 0x00000c0001c87983 */ /* 0x000f280000100800 */
[----:B------:R-:W4:Y:S01]  /*1290*/  LDL R190, [R1+0x8] ;  /* 0x0000080001be7983 */ /* 0x000f220000100800 */
[----:B------:R-:W-:-:S02]  /*12a0*/  ISETP.NE.U32.AND P0, PT, RZ, UR22, PT ;  /* 0x00000016ff007c0c */ /* 0x000fc4000bf05070 */
[----:B------:R-:W1:Y:S01]  /*12b0*/  LDC.64 R164, c[0x0][0x3b0] ;  /* 0x0000ec00ffa47b82 */ /* 0x000e620000000a00 */
[----:B0-----:R-:W-:-:S06]  /*12c0*/  IMAD.WIDE.U32 R160, R193, 0x8, R160 ;  /* 0x00000008c1a07825 */ /* 0x001fcc00078e00a0 */
[----:B------:R-:W2:Y:S01]  /*12d0*/  LDG.E.64 R160, desc[UR10][R160.64] ;  /* 0x0000000aa0a07981 */ /* 0x000ea2000c1e1b00 */
[----:B-1----:R-:W-:-:S06]  /*12e0*/  IMAD.WIDE.U32 R152, R192, 0x10, R152 ;  /* 0x00000010c0987825 */ /* 0x002fcc00078e0098 */
[----:B------:R-:W3:Y:S01]  /*12f0*/  LDG.E.128 R152, desc[UR10][R152.64] ;  /* 0x0000000a98987981 */ /* 0x000ee2000c1e1d00 */
[----:B------:R-:W-:-:S13]  /*1300*/  ISETP.NE.AND.EX P0, PT, RZ, UR23, PT, P0 ;  /* 0x00000017ff007c0c */ /* 0x000fda000bf05300 */
[----:B------:R-:W0:Y:S02]  /*1310*/  @P0 LDC.64 R162, c[0x0][0x438] ;  /* 0x00010e00ffa20b82 */ /* 0x000e240000000a00 */
[----:B0-----:R-:W-:-:S05]  /*1320*/  @P0 IMAD.WIDE.U32 R162, R192, 0x10, R162 ;  /* 0x00000010c0a20825 */ /* 0x001fca00078e00a2 */
[----:B------:R0:W5:Y:S02]  /*1330*/  @P0 LDG.E.128 R128, desc[UR10][R162.64] ;  /* 0x0000000aa2800981 */ /* 0x000164000c1e1d00 */
[----:B0-----:R-:W-:-:S05]  /*1340*/  IMAD.WIDE.U32 R162, R189, 0x4, R164 ;  /* 0x00000004bda27825 */ /* 0x001fca00078e00a4 */
[----:B------:R0:W5:Y:S01]  /*1350*/  LDG.E R3, desc[UR10][R162.64] ;  /* 0x0000000aa2037981 */ /* 0x000162000c1e1900 */
[----:B------:R-:W-:Y:S01]  /*1360*/  VIADD R189, R189, 0x100 ;  /* 0x00000100bdbd7836 */ /* 0x000fe20000000000 */
[----:B------:R-:W-:Y:S02]  /*1370*/  IADD3 R193, PT, PT, R193, 0x100, RZ ;  /* 0x00000100c1c17810 */ /* 0x000fe40007ffe0ff */
[----:B------:R-:W-:Y:S01]  /*1380*/  IADD3 R192, PT, PT, R192, 0x100, RZ ;  /* 0x00000100c0c07810 */ /* 0x000fe20007ffe0ff */
[----:B--2---:R-:W-:Y:S01]  /*1390*/  IMAD.MOV.U32 R0, RZ, RZ, R160 ;  /* 0x000000ffff007224 */ /* 0x004fe200078e00a0 */
[--C-:B------:R-:W-:Y:S02]  /*13a0*/  SHF.R.U64 R160, R160, 0x10, R161.reuse ;  /* 0x00000010a0a07819 */ /* 0x100fe400000012a1 */
[----:B0-----:R-:W-:Y:S02]  /*13b0*/  MOV R162, R161 ;  /* 0x000000a100a27202 */ /* 0x001fe40000000f00 */
[----:B------:R-:W-:Y:S01]  /*13c0*/  SHF.R.U32.HI R165, RZ, 0x10, R161 ;  /* 0x00000010ffa57819 */ /* 0x000fe200000116a1 */
[----:B---3--:R-:W-:Y:S01]  /*13d0*/  FADD.FTZ R152, -R188, R152 ;  /* 0x00000098bc987221 */ /* 0x008fe20000010100 */
[----:B------:R-:W-:-:S03]  /*13e0*/  SHF.L.U32 R161, R0, 0x10, RZ ;  /* 0x0000001000a17819 */ /* 0x000fc600000006ff */
[----:B------:R-:W-:Y:S01]  /*13f0*/  FMUL.FTZ R0, R152, UR28 ;  /* 0x0000001c98007c20 */ /* 0x000fe20008410000 */
[----:B------:R-:W-:Y:S01]  /*1400*/  SHF.L.U32 R152, R191, 0x10, RZ ;  /* 0x00000010bf987819 */ /* 0x000fe200000006ff */
[----:B------:R-:W-:Y:S01]  /*1410*/  FADD.FTZ R153, -R188, R153 ;  /* 0x00000099bc997221 */ /* 0x000fe20000010100 */
[----:B------:R-:W-:Y:S01]  /*1420*/  FADD.FTZ R72, R72, R161 ;  /* 0x000000a148487221 */ /* 0x000fe20000010000 */
[-C--:B------:R-:W-:Y:S01]  /*1430*/  FFMA.FTZ R40, R0, R161.reuse, R40 ;  /* 0x000000a100287223 */ /* 0x080fe20000010028 */
[----:B------:R-:W-:Y:S01]  /*1440*/  SHF.L.U32 R163, R160, 0x10, RZ ;  /* 0x00000010a0a37819 */ /* 0x000fe200000006ff */
[----:B------:R-:W-:Y:S01]  /*1450*/  FMUL.FTZ R161, R152, R161 ;  /* 0x000000a198a17220 */ /* 0x000fe20000410000 */
        /* <DEDUP_REMOVED lines=8> */
[----:B----4-:R-:W-:-:S02]  /*14e0*/  SHF.L.U32 R152, R200, 0x10, RZ ;  /* 0x00000010c8987819 */ /* 0x010fc400000006ff */
[----:B------:R-:W-:Y:S01]  /*14f0*/  FADD.FTZ R74, R74, R164 ;  /* 0x000000a44a4a7221 */ /* 0x000fe20000010000 */
[-C--:B------:R-:W-:Y:S01]  /*1500*/  FFMA.FTZ R42, R162, R164.reuse, R42 ;  /* 0x000000a4a22a7223 */ /* 0x080fe2000001002a */
[----:B------:R-:W-:Y:S01]  /*1510*/  FADD.FTZ R155, -R188, R155 ;  /* 0x0000009bbc9b7221 */ /* 0x000fe20000010100 */
[----:B------:R-:W-:Y:S01]  /*1520*/  FMUL.FTZ R164, R152, R164 ;  /* 0x000000a498a47220 */ /* 0x000fe20000410000 */
[----:B------:R-:W-:Y:S01]  /*1530*/  SHF.L.U32 R152, R190, 0x10, RZ ;  /* 0x00000010be987819 */ /* 0x000fe200000006ff */
[----:B------:R-:W-:Y:S01]  /*1540*/  FADD.FTZ R190, RZ, R161 ;  /* 0x000000a1ffbe7221 */ /* 0x000fe20000010000 */
[----:B------:R-:W-:Y:S01]  /*1550*/  FFMA.FTZ R191, R0, R161, RZ ;  /* 0x000000a100bf7223 */ /* 0x000fe200000100ff */
        /* <DEDUP_REMOVED lines=11> */
.L_x_5083:
[----:B----4-:R-:W-:Y:S05]  /*1610*/  BSYNC.RECONVERGENT B1 ;  /* 0x0000000000017941 */ /* 0x010fea0003800200 */
.L_x_5082:
[----:B------:R-:W-:Y:S04]  /*1620*/  BSSY.RECONVERGENT B1, `(.L_x_5084) ;  /* 0x000003d000017945 */ /* 0x000fe80003800200 */
[----:B------:R-:W-:Y:S05]  /*1630*/  @!P5 BRA `(.L_x_5085) ;  /* 0x0000000000ecd947 */ /* 0x000fea0003800000 */
[----:B------:R-:W0:Y:S01]  /*1640*/  LDC.64 R158, c[0x0][0x428] ;  /* 0x00010a00ff9e7b82 */ /* 0x000e220000000a00 */
[----:B------:R-:W2:Y:S04]  /*1650*/  LDL R195, [R1+0x4] ;  /* 0x0000040001c37983 */ /* 0x000ea80000100800 */
[----:B------:R-:W3:Y:S03]  /*1660*/  LDL R200, [R1] ;  /* 0x0000000001c87983 */ /* 0x000ee60000100800 */
[----:B------:R-:W1:Y:S01]  /*1670*/  LDC.64 R152, c[0x0][0x3a8] ;  /* 0x0000ea00ff987b82 */ /* 0x000e620000000a00 */
[----:B------:R-:W-:-:S07]  /*1680*/  ISETP.NE.U32.AND P0, PT, RZ, UR22, PT ;  /* 0x00000016ff007c0c */ /* 0x000fce000bf05070 */
[----:B------:R-:W4:Y:S01]  /*1690*/  LDC.64 R166, c[0x0][0x3b0] ;  /* 0x0000ec00ffa67b82 */ /* 0x000f220000000a00 */
        /* <DEDUP_REMOVED lines=8> */
[----:B----4-:R-:W-:-:S06]  /*1720*/  IMAD.WIDE.U32 R4, R189, 0x4, R166 ;  /* 0x00000004bd047825 */ /* 0x010fcc00078e00a6 */
[----:B------:R2:W5:Y:S01]  /*1730*/  LDG.E R4, desc[UR10][R4.64] ;  /* 0x0000000a04047981 */ /* 0x000562000c1e1900 */
[----:B------:R-:W-:Y:S02]  /*1740*/  IADD3 R189, PT, PT, R189, 0x100, RZ ;  /* 0x00000100bdbd7810 */ /* 0x000fe40007ffe0ff */
[----:B------:R-:W-:Y:S02]  /*1750*/  IADD3 R193, PT, PT, R193, 0x100, RZ ;  /* 0x00000100c1c17810 */ /* 0x000fe40007ffe0ff */
[----:B------:R-:W-:Y:S02]  /*1760*/  IADD3 R192, PT, PT, R192, 0x100, RZ ;  /* 0x00000100c0c07810 */ /* 0x000fe40007ffe0ff */
[----:B--2---:R-:W-:Y:S02]  /*1770*/  MOV R5, R158 ;  /* 0x0000009e00057202 */ /* 0x004fe40000000f00 */
[----:B------:R-:W-:Y:S02]  /*1780*/  SHF.R.U64 R157, R158, 0x10, R159 ;  /* 0x000000109e9d7819 */ /* 0x000fe4000000129f */
[----:B------:R-:W-:-:S02]  /*1790*/  MOV R166, R159 ;  /* 0x0000009f00a67202 */ /* 0x000fc40000000f00 */
        /* <DEDUP_REMOVED lines=14> */
[----:B------:R-:W-:-:S02]  /*1880*/  FFMA.FTZ R77, R158, R157, R77 ;  /* 0x0000009d9e4d7223 */ /* 0x000fc4000001004d */
[----:B------:R-:W-:Y:S01]  /*1890*/  FMUL.FTZ R157, R152, R157 ;  /* 0x0000009d989d7220 */ /* 0x000fe20000410000 */
[----:B------:R-:W-:Y:S01]  /*18a0*/  SHF.L.U32 R152, R166, 0x10, RZ ;  /* 0x00000010a6987819 */ /* 0x000fe200000006ff */
[----:B------:R-:W-:Y:S01]  /*18b0*/  FMUL.FTZ R166, R154, UR28 ;  /* 0x0000001c9aa67c20 */ /* 0x000fe20008410000 */
[----:B------:R-:W-:Y:S02]  /*18c0*/  IMAD.U32 R153, R252, 0x10000, RZ ;  /* 0x00010000fc997824 */ /* 0x000fe400078e00ff */
[----:B------:R-:W-:Y:S01]  /*18d0*/  FADD.FTZ R155, -R188, R155 ;  /* 0x0000009bbc9b7221 */ /* 0x000fe20000010100 */
[----:B------:R-:W-:Y:S01]  /*18e0*/  FADD.FTZ R190, R190, R159 ;  /* 0x0000009fbebe7221 */ /* 0x000fe20000010000 */
[----:B------:R-:W-:Y:S01]  /*18f0*/  FFMA.FTZ R191, R5, R159, R191 ;  /* 0x0000009f05bf7223 */ /* 0x000fe200000100bf */
        /* <DEDUP_REMOVED lines=15> */
.L_x_5085:
[----:B------:R-:W-:Y:S05]  /*19f0*/  BSYNC.RECONVERGENT B1 ;  /* 0x0000000000017941 */ /* 0x000fea0003800200 */
.L_x_5084:
        /* <DEDUP_REMOVED lines=9> */
[----:B------:R-:W4:Y:S01]  /*1a90*/  LDG.E.128 R32, desc[UR10][R32.64] ;  /* 0x0000000a20207981 */ /* 0x000f22000c1e1d00 */
[----:B------:R-:W-:-:S13]  /*1aa0*/  ISETP.NE.AND.EX P0, PT, RZ, UR23, PT, P0 ;  /* 0x00000017ff007c0c */ /* 0x000fda000bf05300 */
[----:B------:R-:W0:Y:S02]  /*1ab0*/  @P0 LDC.64 R6, c[0x0][0x438] ;  /* 0x00010e00ff060b82 */ /* 0x000e240000000a00 */
[----:B0-----:R-:W-:-:S05]  /*1ac0*/  @P0 IMAD.WIDE.U32 R6, R192, 0x10, R6 ;  /* 0x00000010c0060825 */ /* 0x001fca00078e0006 */
[----:B------:R2:W5:Y:S02]  /*1ad0*/  @P0 LDG.E.128 R132, desc[UR10][R6.64] ;  /* 0x0000000a06840981 */ /* 0x000564000c1e1d00 */
[----:B--2---:R-:W-:-:S06]  /*1ae0*/  IMAD.WIDE.U32 R6, R189, 0x4, R154 ;  /* 0x00000004bd067825 */ /* 0x004fcc00078e009a */
[----:B------:R3:W5:Y:S01]  /*1af0*/  LDG.E R6, desc[UR10][R6.64] ;  /* 0x0000000a06067981 */ /* 0x000762000c1e1900 */
[----:B------:R-:W-:Y:S02]  /*1b00*/  SHF.L.U32 R194, R247, 0x10, RZ ;  /* 0x00000010f7c27819 */ /* 0x000fe400000006ff */
[----:B------:R-:W-:Y:S02]  /*1b10*/  IADD3 R189, PT, PT, R189, 0x100, RZ ;  /* 0x00000100bdbd7810 */ /* 0x000fe40007ffe0ff */
[----:B------:R-:W-:Y:S02]  /*1b20*/  IADD3 R193, PT, PT, R193, 0x100, RZ ;  /* 0x00000100c1c17810 */ /* 0x000fe40007ffe0ff */
[----:B------:R-:W-:Y:S02]  /*1b30*/  IADD3 R192, PT, PT, R192, 0x100, RZ ;  /* 0x00000100c0c07810 */ /* 0x000fe40007ffe0ff */
[----:B---3--:R-:W-:-:S04]  /*1b40*/  MOV R7, R152 ;  /* 0x0000009800077202 */ /* 0x008fc80000000f00 */
[----:B------:R-:W-:Y:S01]  /*1b50*/  SHF.L.U32 R156, R7, 0x10, RZ ;  /* 0x00000010079c7819 */ /* 0x000fe200000006ff */
[----:B----4-:R-:W-:Y:S01]  /*1b60*/  FADD.FTZ R32, -R188, R32 ;  /* 0x00000020bc207221 */ /* 0x010fe20000010100 */
[----:B------:R-:W-:-:S03]  /*1b70*/  SHF.R.U64 R154, R152, 0x10, R153 ;  /* 0x00000010989a7819 */ /* 0x000fc60000001299 */
[----:B------:R-:W-:Y:S01]  /*1b80*/  FMUL.FTZ R7, R32, UR28 ;  /* 0x0000001c20077c20 */ /* 0x000fe20008410000 */
[----:B------:R-:W-:Y:S01]  /*1b90*/  SHF.L.U32 R32, R250, 0x10, RZ ;  /* 0x00000010fa207819 */ /* 0x000fe200000006ff */
[----:B------:R-:W-:Y:S02]  /*1ba0*/  FADD.FTZ R80, R80, R156 ;  /* 0x0000009c50507221 */ /* 0x000fe40000010000 */
[-C--:B------:R-:W-:Y:S01]  /*1bb0*/  FFMA.FTZ R52, R7, R156.reuse, R52 ;  /* 0x0000009c07347223 */ /* 0x080fe20000010034 */
[----:B------:R-:W-:Y:S01]  /*1bc0*/  MOV R152, R153 ;  /* 0x0000009900987202 */ /* 0x000fe20000000f00 */
[----:B------:R-:W-:Y:S01]  /*1bd0*/  FMUL.FTZ R156, R32, R156 ;  /* 0x0000009c209c7220 */ /* 0x000fe20000410000 */
[----:B------:R-:W-:Y:S01]  /*1be0*/  SHF.L.U32 R32, R249, 0x10, RZ ;  /* 0x00000010f9207819 */ /* 0x000fe200000006ff */
[----:B------:R-:W-:Y:S01]  /*1bf0*/  FADD.FTZ R33, -R188, R33 ;  /* 0x00000021bc217221 */ /* 0x000fe20000010100 */
[----:B------:R-:W-:Y:S02]  /*1c00*/  IMAD.U32 R154, R154, 0x10000, RZ ;  /* 0x000100009a9a7824 */ /* 0x000fe400078e00ff */
[----:B------:R-:W-:Y:S01]  /*1c10*/  FADD.FTZ R169, -R188, R35 ;  /* 0x00000023bca97221 */ /* 0x000fe20000010100 */
[----:B------:R-:W-:Y:S01]  /*1c20*/  SHF.R.U32.HI R153, RZ, 0x10, R153 ;  /* 0x00000010ff997819 */ /* 0x000fe20000011699 */
[----:B------:R-:W-:Y:S01]  /*1c30*/  FMUL.FTZ R33, R33, UR28 ;  /* 0x0000001c21217c20 */ /* 0x000fe20008410000 */
[----:B------:R-:W-:Y:S01]  /*1c40*/  SHF.L.U32 R152, R152, 0x10, RZ ;  /* 0x0000001098987819 */ /* 0x000fe200000006ff */
[----:B------:R-:W-:Y:S01]  /*1c50*/  FMUL.FTZ R32, R32, R154 ;  /* 0x0000009a20207220 */ /* 0x000fe20000410000 */
[----:B------:R-:W-:Y:S01]  /*1c60*/  SHF.L.U32 R35, R248, 0x10, RZ ;  /* 0x00000010f8237819 */ /* 0x000fe200000006ff */
[----:B------:R-:W-:Y:S01]  /*1c70*/  FADD.FTZ R34, -R188, R34 ;  /* 0x00000022bc227221 */ /* 0x000fe20000010100 */
[----:B------:R-:W-:Y:S01]  /*1c80*/  FADD.FTZ R190, R190, R156 ;  /* 0x0000009cbebe7221 */ /* 0x000fe20000010000 */
[----:B------:R-:W-:Y:S01]  /*1c90*/  FFMA.FTZ R191, R7, R156, R191 ;  /* 0x0000009c07bf7223 */ /* 0x000fe200000100bf */
[----:B------:R-:W-:Y:S01]  /*1ca0*/  SHF.L.U32 R153, R153, 0x10, RZ ;  /* 0x0000001099997819 */ /* 0x000fe200000006ff */
[----:B------:R-:W-:Y:S01]  /*1cb0*/  FMUL.FTZ R34, R34, UR28 ;  /* 0x0000001c22227c20 */ /* 0x000fe20008410000 */
[----:B------:R-:W-:Y:S01]  /*1cc0*/  FMUL.FTZ R35, R35, R152 ;  /* 0x0000009823237220 */ /* 0x000fe20000410000 */
        /* <DEDUP_REMOVED lines=14> */
.L_x_5087:
[----:B------:R-:W-:Y:S05]  /*1db0*/  BSYNC.RECONVERGENT B1 ;  /* 0x0000000000017941 */ /* 0x000fea0003800200 */
.L_x_5086:
        /* <DEDUP_REMOVED lines=16> */
[----:B------:R-:W-:Y:S01]  /*1ec0*/  IADD3 R189, PT, PT, R189, 0x100, RZ ;  /* 0x00000100bdbd7810 */ /* 0x000fe20007ffe0ff */
[----:B------:R-:W-:Y:S01]  /*1ed0*/  VIADD R193, R193, 0x100 ;  /* 0x00000100c1c17836 */ /* 0x000fe20000000000 */
[----:B------:R-:W-:Y:S02]  /*1ee0*/  IADD3 R192, PT, PT, R192, 0x100, RZ ;  /* 0x00000100c0c07810 */ /* 0x000fe40007ffe0ff */
[----:B---3--:R-:W-:Y:S01]  /*1ef0*/  MOV R9, R30 ;  /* 0x0000001e00097202 */ /* 0x008fe20000000f00 */
[--C-:B------:R-:W-:Y:S01]  /*1f00*/  IMAD.MOV.U32 R170, RZ, RZ, R31.reuse ;  /* 0x000000ffffaa7224 */ /* 0x100fe200078e001f */
[--C-:B------:R-:W-:Y:S02]  /*1f10*/  SHF.R.U64 R29, R30, 0x10, R31.reuse ;  /* 0x000000101e1d7819 */ /* 0x100fe4000000121f */
[----:B------:R-:W-:Y:S01]  /*1f20*/  SHF.R.U32.HI R171, RZ, 0x10, R31 ;  /* 0x00000010ffab7819 */ /* 0x000fe2000001161f */
[----:B----4-:R-:W-:Y:S01]  /*1f30*/  FADD.FTZ R152, -R188, R152 ;  /* 0x00000098bc987221 */ /* 0x010fe20000010100 */
[----:B------:R-:W-:-:S02]  /*1f40*/  SHF.L.U32 R31, R9, 0x10, RZ ;  /* 0x00000010091f7819 */ /* 0x000fc400000006ff */
[----:B------:R-:W-:Y:S01]  /*1f50*/  SHF.L.U32 R30, R246, 0x10, RZ ;  /* 0x00000010f61e7819 */ /* 0x000fe200000006ff */
[----:B------:R-:W-:Y:S01]  /*1f60*/  FMUL.FTZ R9, R152, UR28 ;  /* 0x0000001c98097c20 */ /* 0x000fe20008410000 */
[----:B------:R-:W-:Y:S01]  /*1f70*/  FADD.FTZ R153, -R188, R153 ;  /* 0x00000099bc997221 */ /* 0x000fe20000010100 */
[----:B------:R-:W-:Y:S01]  /*1f80*/  FADD.FTZ R84, R84, R31 ;  /* 0x0000001f54547221 */ /* 0x000fe20000010000 */
[----:B------:R-:W-:Y:S01]  /*1f90*/  SHF.L.U32 R29, R29, 0x10, RZ ;  /* 0x000000101d1d7819 */ /* 0x000fe200000006ff */
[-C--:B------:R-:W-:Y:S01]  /*1fa0*/  FFMA.FTZ R56, R9, R31.reuse, R56 ;  /* 0x0000001f09387223 */ /* 0x080fe20000010038 */
        /* <DEDUP_REMOVED lines=8> */
[----:B------:R-:W-:Y:S01]  /*2030*/  SHF.L.U32 R152, R170, 0x10, RZ ;  /* 0x00000010aa987819 */ /* 0x000fe200000006ff */
[----:B------:R-:W-:Y:S01]  /*2040*/  FMUL.FTZ R170, R154, UR28 ;  /* 0x0000001c9aaa7c20 */ /* 0x000fe20008410000 */
        /* <DEDUP_REMOVED lines=18> */
.L_x_5089:
[----:B------:R-:W-:Y:S05]  /*2170*/  BSYNC.RECONVERGENT B1 ;  /* 0x0000000000017941 */ /* 0x000fea0003800200 */
.L_x_5088:
        /* <DEDUP_REMOVED lines=16> */
[----:B------:R-:W-:Y:S02]  /*2280*/  IADD3 R189, PT, PT, R189, 0x100, RZ ;  /* 0x00000100bdbd7810 */ /* 0x000fe40007ffe0ff */
[----:B------:R-:W-:Y:S02]  /*2290*/  IADD3 R193, PT, PT, R193, 0x100, RZ ;  /* 0x00000100c1c17810 */ /* 0x000fe40007ffe0ff */
[----:B------:R-:W-:Y:S02]  /*22a0*/  IADD3 R192, PT, PT, R192, 0x100, RZ ;  /* 0x00000100c0c07810 */ /* 0x000fe40007ffe0ff */
[----:B---3--:R-:W-:Y:S02]  /*22b0*/  MOV R11, R26 ;  /* 0x0000001a000b7202 */ /* 0x008fe40000000f00 */
[--C-:B------:R-:W-:Y:S02]  /*22c0*/  SHF.R.U64 R26, R26, 0x10, R27.reuse ;  /* 0x000000101a1a7819 */ /* 0x100fe4000000121b */
[----:B------:R-:W-:Y:S01]  /*22d0*/  MOV R173, R27 ;  /* 0x0000001b00ad7202 */ /* 0x000fe20000000f00 */
[----:B----4-:R-:W-:Y:S01]  /*22e0*/  FADD.FTZ R152, -R188, R152 ;  /* 0x00000098bc987221 */ /* 0x010fe20000010100 */
[----:B------:R-:W-:-:S02]  /*22f0*/  SHF.R.U32.HI R174, RZ, 0x10, R27 ;  /* 0x00000010ffae7819 */ /* 0x000fc4000001161b */
[----:B------:R-:W-:Y:S01]  /*2300*/  SHF.L.U32 R28, R11, 0x10, RZ ;  /* 0x000000100b1c7819 */ /* 0x000fe200000006ff */
[----:B------:R-:W-:Y:S01]  /*2310*/  FMUL.FTZ R11, R152, UR28 ;  /* 0x0000001c980b7c20 */ /* 0x000fe20008410000 */
[----:B------:R-:W-:Y:S01]  /*2320*/  SHF.L.U32 R27, R242, 0x10, RZ ;  /* 0x00000010f21b7819 */ /* 0x000fe200000006ff */
[----:B------:R-:W-:Y:S01]  /*2330*/  FADD.FTZ R153, -R188, R153 ;  /* 0x00000099bc997221 */ /* 0x000fe20000010100 */
[----:B------:R-:W-:Y:S01]  /*2340*/  SHF.L.U32 R26, R26, 0x10, RZ ;  /* 0x000000101a1a7819 */ /* 0x000fe200000006ff */
[----:B------:R-:W-:Y:S01]  /*2350*/  FADD.FTZ R88, R88, R28 ;  /* 0x0000001c58587221 */ /* 0x000fe20000010000 */
        /* <DEDUP_REMOVED lines=14> */
[----:B------:R-:W-:-:S02]  /*2440*/  IMAD.U32 R176, R174, 0x10000, RZ ;  /* 0x00010000aeb07824 */ /* 0x000fc400078e00ff */
        /* <DEDUP_REMOVED lines=14> */
.L_x_5091:
[----:B------:R-:W-:Y:S05]  /*2530*/  BSYNC.RECONVERGENT B1 ;  /* 0x0000000000017941 */ /* 0x000fea0003800200 */
.L_x_5090:
        /* <DEDUP_REMOVED lines=33> */
[----:B------:R-:W-:-:S02]  /*2750*/  IMAD.U32 R152, R237, 0x10000, RZ ;  /* 0x00010000ed987824 */ /* 0x000fc400078e00ff */
[----:B------:R-:W-:Y:S01]  /*2760*/  FADD.FTZ R154, -R188, R154 ;  /* 0x0000009abc9a7221 */ /* 0x000fe20000010100 */
[----:B------:R-:W-:Y:S01]  /*2770*/  FADD.FTZ R93, R93, R23 ;  /* 0x000000175d5d7221 */ /* 0x000fe20000010000 */
[-C--:B------:R-:W-:Y:S01]  /*2780*/  FFMA.FTZ R65, R24, R23.reuse, R65 ;  /* 0x0000001718417223 */ /* 0x080fe20000010041 */
[----:B------:R-:W-:Y:S01]  /*2790*/  FMUL.FTZ R23, R152, R23 ;  /* 0x0000001798177220 */ /* 0x000fe20000410000 */
[----:B------:R-:W-:Y:S01]  /*27a0*/  SHF.L.U32 R152, R177, 0x10, RZ ;  /* 0x00000010b1987819 */ /* 0x000fe200000006ff */
[----:B------:R-:W-:Y:S01]  /*27b0*/  FMUL.FTZ R177, R154, UR28 ;  /* 0x0000001c9ab17c20 */ /* 0x000fe20008410000 */
[----:B------:R-:W-:Y:S01]  /*27c0*/  SHF.L.U32 R153, R236, 0x10, RZ ;  /* 0x00000010ec997819 */ /* 0x000fe200000006ff */
        /* <DEDUP_REMOVED lines=18> */
.L_x_5093:
[----:B------:R-:W-:Y:S05]  /*28f0*/  BSYNC.RECONVERGENT B1 ;  /* 0x0000000000017941 */ /* 0x000fea0003800200 */
.L_x_5092:
        /* <DEDUP_REMOVED lines=18> */
[----:B---3--:R-:W-:Y:S02]  /*2a20*/  MOV R181, R182 ;  /* 0x000000b600b57202 */ /* 0x008fe40000000f00 */
[--C-:B0-----:R-:W-:Y:S02]  /*2a30*/  SHF.R.U64 R184, R182, 0x10, R183.reuse ;  /* 0x00000010b6b87819 */ /* 0x101fe400000012b7 */
[----:B------:R-:W-:Y:S02]  /*2a40*/  MOV R186, R183 ;  /* 0x000000b700ba7202 */ /* 0x000fe40000000f00 */
[----:B------:R-:W-:Y:S01]  /*2a50*/  SHF.R.U32.HI R189, RZ, 0x10, R183 ;  /* 0x00000010ffbd7819 */ /* 0x000fe200000116b7 */
[----:B------:R-:W-:Y:S01]  /*2a60*/  IMAD.U32 R183, R181, 0x10000, RZ ;  /* 0x00010000b5b77824 */ /* 0x000fe200078e00ff */
[----:B------:R-:W-:-:S02]  /*2a70*/  SHF.L.U32 R182, R234, 0x10, RZ ;  /* 0x00000010eab67819 */ /* 0x000fc400000006ff */
[----:B------:R-:W-:Y:S01]  /*2a80*/  SHF.L.U32 R186, R186, 0x10, RZ ;  /* 0x00000010baba7819 */ /* 0x000fe200000006ff */
[----:B------:R-:W-:Y:S01]  /*2a90*/  FADD.FTZ R96, R96, R183 ;  /* 0x000000b760607221 */ /* 0x000fe20000010000 */
[----:B------:R-:W-:Y:S01]  /*2aa0*/  SHF.L.U32 R184, R184, 0x10, RZ ;  /* 0x00000010b8b87819 */ /* 0x000fe200000006ff */
[----:B------:R-:W-:Y:S02]  /*2ab0*/  FMUL.FTZ R182, R182, R183 ;  /* 0x000000b7b6b67220 */ /* 0x000fe40000410000 */
[----:B------:R-:W-:Y:S02]  /*2ac0*/  FADD.FTZ R98, R98, R186 ;  /* 0x000000ba62627221 */ /* 0x000fe40000010000 */
[----:B------:R-:W-:Y:S01]  /*2ad0*/  FADD.FTZ R97, R97, R184 ;  /* 0x000000b861617221 */ /* 0x000fe20000010000 */
[C---:B--2---:R-:W-:Y:S01]  /*2ae0*/  FADD.FTZ R152, -R188.reuse, R152 ;  /* 0x00000098bc987221 */ /* 0x044fe20000010100 */
[C---:B------:R-:W-:Y:S01]  /*2af0*/  FADD.FTZ R153, -R188.reuse, R153 ;  /* 0x00000099bc997221 */ /* 0x040fe20000010100 */
[----:B------:R-:W-:-:S02]  /*2b00*/  FADD.FTZ R154, -R188, R154 ;  /* 0x0000009abc9a7221 */ /* 0x000fc40000010100 */
[----:B------:R-:W-:Y:S01]  /*2b10*/  FMUL.FTZ R181, R152, UR28 ;  /* 0x0000001c98b57c20 */ /* 0x000fe20008410000 */
[----:B------:R-:W-:Y:S01]  /*2b20*/  SHF.L.U32 R152, R232, 0x10, RZ ;  /* 0x00000010e8987819 */ /* 0x000fe200000006ff */
[----:B------:R-:W-:Y:S02]  /*2b30*/  FMUL.FTZ R185, R154, UR28 ;  /* 0x0000001c9ab97c20 */ /* 0x000fe40008410000 */
[----:B------:R-:W-:Y:S01]  /*2b40*/  FFMA.FTZ R68, R181, R183, R68 ;  /* 0x000000b7b5447223 */ /* 0x000fe20000010044 */
[----:B------:R-:W-:Y:S01]  /*2b50*/  FMUL.FTZ R183, R153, UR28 ;  /* 0x0000001c99b77c20 */ /* 0x000fe20008410000 */
[----:B------:R-:W-:Y:S01]  /*2b60*/  SHF.L.U32 R153, R233, 0x10, RZ ;  /* 0x00000010e9997819 */ /* 0x000fe200000006ff */
[-C--:B------:R-:W-:Y:S01]  /*2b70*/  FFMA.FTZ R70, R185, R186.reuse, R70 ;  /* 0x000000bab9467223 */ /* 0x080fe20000010046 */
[----:B------:R-:W-:Y:S01]  /*2b80*/  FMUL.FTZ R186, R152, R186 ;  /* 0x000000ba98ba7220 */ /* 0x000fe20000410000 */
[-C--:B------:R-:W-:Y:S01]  /*2b90*/  FFMA.FTZ R69, R183, R184.reuse, R69 ;  /* 0x000000b8b7457223 */ /* 0x080fe20000010045 */
[----:B------:R-:W-:Y:S01]  /*2ba0*/  FADD.FTZ R152, R190, R182 ;  /* 0x000000b6be987221 */ /* 0x000fe20000010000 */
[----:B------:R-:W-:Y:S01]  /*2bb0*/  FMUL.FTZ R184, R153, R184 ;  /* 0x000000b899b87220 */ /* 0x000fe20000410000 */
[----:B------:R-:W-:Y:S01]  /*2bc0*/  FFMA.FTZ R191, R181, R182, R191 ;  /* 0x000000b6b5bf7223 */ /* 0x000fe200000100bf */
[----:B------:R-:W-:Y:S01]  /*2bd0*/  SHF.L.U32 R189, R189, 0x10, RZ ;  /* 0x00000010bdbd7819 */ /* 0x000fe200000006ff */
[----:B------:R-:W-:Y:S01]  /*2be0*/  FADD.FTZ R155, -R188, R155 ;  /* 0x0000009bbc9b7221 */ /* 0x000fe20000010100 */
[----:B------:R-:W-:Y:S01]  /*2bf0*/  FADD.FTZ R152, R152, R184 ;  /* 0x000000b898987221 */ /* 0x000fe20000010000 */
[----:B------:R-:W-:-:S02]  /*2c00*/  FFMA.FTZ R191, R183, R184, R191 ;  /* 0x000000b8b7bf7223 */ /* 0x000fc400000100bf */
[----:B------:R-:W-:Y:S01]  /*2c10*/  FMUL.FTZ R199, R155, UR28 ;  /* 0x0000001c9bc77c20 */ /* 0x000fe20008410000 */
[----:B------:R-:W-:Y:S01]  /*2c20*/  FADD.FTZ R153, R152, R186 ;  /* 0x000000ba98997221 */ /* 0x000fe20000010000 */
[-C--:B------:R-:W-:Y:S01]  /*2c30*/  FMUL.FTZ R198, R198, R189.reuse ;  /* 0x000000bdc6c67220 */ /* 0x080fe20000410000 */
[----:B------:R-:W-:Y:S01]  /*2c40*/  FFMA.FTZ R152, R185, R186, R191 ;  /* 0x000000bab9987223 */ /* 0x000fe200000100bf */
[----:B------:R-:W-:Y:S01]  /*2c50*/  FADD.FTZ R99, R99, R189 ;  /* 0x000000bd63637221 */ /* 0x000fe20000010000 */
[----:B------:R-:W-:Y:S01]  /*2c60*/  FFMA.FTZ R71, R199, R189, R71 ;  /* 0x000000bdc7477223 */ /* 0x000fe20000010047 */
[----:B------:R-:W-:Y:S01]  /*2c70*/  FADD.FTZ R190, R153, R198 ;  /* 0x000000c699be7221 */ /* 0x000fe20000010000 */
[----:B------:R-:W-:Y:S01]  /*2c80*/  FFMA.FTZ R191, R199, R198, R152 ;  /* 0x000000c6c7bf7223 */ /* 0x000fe20000010098 */
[----:B------:R-:W-:Y:S06]  /*2c90*/  BRA `(.L_x_5094) ;  /* 0x0000000400f07947 */ /* 0x000fec0003800000 */
.L_x_5081:
[----:B------:R-:W0:Y:S01]  /*2ca0*/  S2R R153, SR_TID.X ;  /* 0x0000000000997919 */ /* 0x000e220000002100 */
[----:B------:R-:W-:Y:S01]  /*2cb0*/  UISETP.GE.AND UP3, UPT, UR7, 0x1, UPT ;  /* 0x000000010700788c */ /* 0x000fe2000bf66270 */
[----:B------:R-:W-:Y:S01]  /*2cc0*/  HFMA2 R192, -RZ, RZ, 0, 0 ;  /* 0x00000000ffc07431 */ /* 0x000fe200000001ff */
[----:B-1----:R-:W-:Y:S02]  /*2cd0*/  UIMAD UR4, UR9, UR6, URZ ;  /* 0x00000006090472a4 */ /* 0x002fe4000f8e02ff */
[----:B------:R-:W-:Y:S02]  /*2ce0*/  UISETP.NE.U32.AND UP0, UPT, UR22, URZ, UPT ;  /* 0x000000ff1600728c */ /* 0x000fe4000bf05070 */
[----:B------:R-:W-:Y:S01]  /*2cf0*/  USHF.R.S32.HI UR5, URZ, 0x1f, UR4 ;  /* 0x0000001fff057899 */ /* 0x000fe20008011404 */
[----:B------:R-:W-:Y:S01]  /*2d00*/  PLOP3.LUT P0, PT, PT, PT, UP3, 0x80, 0x8 ;  /* 0x000000000008781c */ /* 0x000fe20003f0f038 */
[----:B------:R-:W-:Y:S02]  /*2d10*/  UISETP.NE.AND.EX UP0, UPT, UR23, URZ, UPT, UP0 ;  /* 0x000000ff1700728c */ /* 0x000fe4000bf05300 */
[----:B------:R-:W-:-:S02]  /*2d20*/  ULEA.HI UR5, UR5, UR4, URZ, 0x2 ;  /* 0x0000000405057291 */ /* 0x000fc4000f8f10ff */
[----:B------:R-:W-:-:S04]  /*2d30*/  @UP3 UIADD3 UR8, UPT, UPT, UR7, -0x1, URZ ;  /* 0xffffffff07083890 */ /* 0x000fc8000fffe0ff */
[----:B------:R-:W-:Y:S01]  /*2d40*/  @UP3 UIMAD UR8, UR8, UR6, URZ ;  /* 0x00000006080832a4 */ /* 0x000fe2000f8e02ff */
[----:B------:R-:W-:-:S03]  /*2d50*/  MOV R197, UR5 ;  /* 0x0000000500c57c02 */ /* 0x000fc60008000f00 */
[----:B------:R-:W-:-:S04]  /*2d60*/  @UP3 USHF.R.S32.HI UR4, URZ, 0x1f, UR8 ;  /* 0x0000001fff043899 */ /* 0x000fc80008011408 */
[----:B------:R-:W-:-:S06]  /*2d70*/  @UP3 ULEA.HI UR4, UR4, UR8, URZ, 0x2 ;  /* 0x0000000804043291 */ /* 0x000fcc000f8f10ff */
[----:B------:R-:W-:Y:S02]  /*2d80*/  MOV R152, UR4 ;  /* 0x0000000400987c02 */ /* 0x000fe40008000f00 */
[-C--:B0-----:R-:W-:Y:S02]  /*2d90*/  LEA.HI.SX32 R197, R197, R153.reuse, 0x1e ;  /* 0x00000099c5c57211 */ /* 0x081fe400078ff2ff */
[----:B------:R-:W-:-:S03]  /*2da0*/  @P0 LEA.HI.SX32 R192, R152, R153, 0x1e ;  /* 0x0000009998c00211 */ /* 0x000fc600078ff2ff */
[----:B------:R-:W-:Y:S01]  /*2db0*/  IMAD.MOV.U32 R193, RZ, RZ, R197 ;  /* 0x000000ffffc17224 */ /* 0x000fe200078e00c5 */
[----:B------:R-:W-:Y:S06]  /*2dc0*/  BRA.U UP0, `(.L_x_5095) ;  /* 0x0000000100a07547 */ /* 0x000fec000b800000 */
[C---:B------:R-:W-:Y:S02]  /*2dd0*/  ISETP.GE.U32.AND P1, PT, R2.reuse, 0x100, PT ;  /* 0x000001000200780c */ /* 0x040fe40003f26070 */
[C---:B------:R-:W-:Y:S02]  /*2de0*/  ISETP.GE.U32.AND P0, PT, R2.reuse, 0x200, PT ;  /* 0x000002000200780c */ /* 0x040fe40003f06070 */
[C---:B------:R-:W-:Y:S02]  /*2df0*/  ISETP.GE.U32.AND P4, PT, R2.reuse, 0x300, PT ;  /* 0x000003000200780c */ /* 0x040fe40003f86070 */
[C---:B------:R-:W-:Y:S02]  /*2e00*/  ISETP.GE.U32.AND P3, PT, R2.reuse, 0x400, PT ;  /* 0x000004000200780c */ /* 0x040fe40003f66070 */
[----:B------:R-:W-:Y:S02]  /*2e10*/  ISETP.GE.U32.AND P2, PT, R2, 0x500, PT ;  /* 0x000005000200780c */ /* 0x000fe40003f46070 */
[----:B------:R-:W-:-:S02]  /*2e20*/  P2R R230, PR, RZ, 0x2 ;  /* 0x00000002ffe67803 */ /* 0x000fc40000000000 */
[----:B------:R-:W-:Y:S01]  /*2e30*/  P2R R229, PR, RZ, 0x1 ;  /* 0x00000001ffe57803 */ /* 0x000fe20000000000 */
[----:B------:R-:W0:Y:S08]  /*2e40*/  @P1 LDC.64 R154, c[0x0][0x3b0] ;  /* 0x0000ec00ff9a1b82 */ /* 0x000e300000000a00 */
[----:B------:R-:W1:Y:S01]  /*2e50*/  @P0 LDC.64 R152, c[0x0][0x3b0] ;  /* 0x0000ec00ff980b82 */ /* 0x000e620000000a00 */
[C---:B0-----:R-:W-:Y:S01]  /*2e60*/  @P1 IMAD.WIDE.U32 R154, R192.reuse, 0x4, R154 ;  /* 0x00000004c09a1825 */ /* 0x041fe200078e009a */
[----:B------:R-:W-:-:S04]  /*2e70*/  @P1 IADD3 R192, PT, PT, R192, 0x100, RZ ;  /* 0x00000100c0c01810 */ /* 0x000fc80007ffe0ff */
[----:B------:R0:W5:Y:S01]  /*2e80*/  @P1 LDG.E R3, desc[UR10][R154.64] ;  /* 0x0000000a9a031981 */ /* 0x000162000c1e1900 */
[----:B-1----:R-:W-:-:S05]  /*2e90*/  @P0 IMAD.WIDE.U32 R152, R192, 0x4, R152 ;  /* 0x00000004c0980825 */ /* 0x002fca00078e0098 */
[----:B------:R1:W5:Y:S01]  /*2ea0*/  @P0 LDG.E R4, desc[UR10][R152.64] ;  /* 0x0000000a98040981 */ /* 0x000362000c1e1900 */
[----:B0-----:R-:W0:Y:S08]  /*2eb0*/  @P4 LDC.64 R154, c[0x0][0x3b0] ;  /* 0x0000ec00ff9a4b82 */ /* 0x001e300000000a00 */
[----:B-1----:R-:W1:Y:S01]  /*2ec0*/  @P3 LDC.64 R152, c[0x0][0x3b0] ;  /* 0x0000ec00ff983b82 */ /* 0x002e620000000a00 */
[----:B------:R-:W-:-:S02]  /*2ed0*/  @P0 IADD3 R192, PT, PT, R192, 0x100, RZ ;  /* 0x00000100c0c00810 */ /* 0x000fc40007ffe0ff */
[----:B------:R-:W-:-:S03]  /*2ee0*/  ISETP.GE.U32.AND P1, PT, R2, 0x600, PT ;  /* 0x000006000200780c */ /* 0x000fc60003f26070 */
[C---:B0-----:R-:W-:Y:S01]  /*2ef0*/  @P4 IMAD.WIDE.U32 R154, R192.reuse, 0x4, R154 ;  /* 0x00000004c09a4825 */ /* 0x041fe200078e009a */
[----:B------:R-:W-:-:S04]  /*2f00*/  @P4 IADD3 R192, PT, PT, R192, 0x100, RZ ;  /* 0x00000100c0c04810 */ /* 0x000fc80007ffe0ff */
[----:B------:R0:W5:Y:S01]  /*2f10*/  @P4 LDG.E R6, desc[UR10][R154.64] ;  /* 0x0000000a9a064981 */ /* 0x000162000c1e1900 */
[----:B-1----:R-:W-:-:S05]  /*2f20*/  @P3 IMAD.WIDE.U32 R152, R192, 0x4, R152 ;  /* 0x00000004c0983825 */ /* 0x002fca00078e0098 */
[----:B------:R1:W5:Y:S01]  /*2f30*/  @P3 LDG.E R8, desc[UR10][R152.64] ;  /* 0x0000000a98083981 */ /* 0x000362000c1e1900 */
[----:B0-----:R-:W0:Y:S08]  /*2f40*/  @P2 LDC.64 R154, c[0x0][0x3b0] ;  /* 0x0000ec00ff9a2b82 */ /* 0x001e300000000a00 */
[----:B-1----:R-:W1:Y:S01]  /*2f50*/  @P1 LDC.64 R152, c[0x0][0x3b0] ;  /* 0x0000ec00ff981b82 */ /* 0x002e620000000a00 */
[----:B------:R-:W-:-:S05]  /*2f60*/  @P3 IADD3 R192, PT, PT, R192, 0x100, RZ ;  /* 0x00000100c0c03810 */ /* 0x000fca0007ffe0ff */
[C---:B0-----:R-:W-:Y:S01]  /*2f70*/  @P2 IMAD.WIDE.U32 R154, R192.reuse, 0x4, R154 ;  /* 0x00000004c09a2825 */ /* 0x041fe200078e009a */
[----:B------:R-:W-:-:S04]  /*2f80*/  @P2 IADD3 R192, PT, PT, R192, 0x100, RZ ;  /* 0x00000100c0c02810 */ /* 0x000fc80007ffe0ff */
[----:B------:R2:W5:Y:S01]  /*2f90*/  @P2 LDG.E R10, desc[UR10][R154.64] ;  /* 0x0000000a9a0a2981 */ /* 0x000562000c1e1900 */
[----:B-1----:R-:W-:-:S05]  /*2fa0*/  @P1 IMAD.WIDE.U32 R152, R192, 0x4, R152 ;  /* 0x00000004c0981825 */ /* 0x002fca00078e0098 */
[----:B------:R2:W5:Y:S01]  /*2fb0*/  @P1 LDG.E R12, desc[UR10][R152.64] ;  /* 0x0000000a980c1981 */ /* 0x000562000c1e1900 */
[----:B------:R-:W-:Y:S02]  /*2fc0*/  ISETP.GE.U32.AND P0, PT, R2, 0x700, PT ;  /* 0x000007000200780c */ /* 0x000fe40003f06070 */
[----:B------:R-:W-:Y:S02]  /*2fd0*/  CS2R R190, SRZ ;  /* 0x0000000000be7805 */ /* 0x000fe4000001ff00 */
[----:B------:R-:W-:Y:S02]  /*2fe0*/  @P1 IADD3 R192, PT, PT, R192, 0x100, RZ ;  /* 0x00000100c0c01810 */ /* 0x000fe40007ffe0ff */
[----:B------:R-:W-:-:S07]  /*2ff0*/  P2R R200, PR, RZ, 0x1 ;  /* 0x00000001ffc87803 */ /* 0x000fce0000000000 */
[----:B--2---:R-:W-:Y:S05]  /*3000*/  @!P0 BRA `(.L_x_5094) ;  /* 0x0000000400148947 */ /* 0x004fea0003800000 */
[----:B------:R-:W0:Y:S02]  /*3010*/  LDC.64 R152, c[0x0][0x3b0] ;  /* 0x0000ec00ff987b82 */ /* 0x000e240000000a00 */
[----:B0-----:R-:W-:-:S05]  /*3020*/  IMAD.WIDE.U32 R152, R192, 0x4, R152 ;  /* 0x00000004c0987825 */ /* 0x001fca00078e0098 */
[----:B------:R1:W5:Y:S01]  /*3030*/  LDG.E R14, desc[UR10][R152.64] ;  /* 0x0000000a980e7981 */ /* 0x000362000c1e1900 */
[----:B------:R-:W-:Y:S05]  /*3040*/  BRA `(.L_x_5094) ;  /* 0x0000000400047947 */ /* 0x000fea0003800000 */
.L_x_5095:
        /* <DEDUP_REMOVED lines=9> */
[----:B------:R-:W-:-:S05]  /*30e0*/  P2R R229, PR, RZ, 0x20 ;  /* 0x00000020ffe57803 */ /* 0x000fca0000000000 */
[----:B------:R-:W1:Y:S08]  /*30f0*/  @P5 LDC.64 R154, c[0x0][0x3b0] ;  /* 0x0000ec00ff9a5b82 */ /* 0x000e700000000a00 */
[----:B------:R-:W2:Y:S01]  /*3100*/  @P6 LDC.64 R188, c[0x0][0x438] ;  /* 0x00010e00ffbc6b82 */ /* 0x000ea20000000a00 */
[----:B0-----:R-:W-:-:S07]  /*3110*/  @P6 IMAD.WIDE.U32 R152, R192, 0x4, R152 ;  /* 0x00000004c0986825 */ /* 0x001fce00078e0098 */
[----:B------:R-:W0:Y:S01]  /*3120*/  @P5 LDC.64 R190, c[0x0][0x438] ;  /* 0x00010e00ffbe5b82 */ /* 0x000e220000000a00 */
[----:B------:R3:W5:Y:S01]  /*3130*/  @P6 LDG.E R3, desc[UR10][R152.64] ;  /* 0x0000000a98036981 */ /* 0x000762000c1e1900 */
[----:B------:R-:W-:-:S05]  /*3140*/  @P6 IADD3 R192, PT, PT, R192, 0x100, RZ ;  /* 0x00000100c0c06810 */ /* 0x000fca0007ffe0ff */
[C---:B-1----:R-:W-:Y:S01]  /*3150*/  @P5 IMAD.WIDE.U32 R154, R192.reuse, 0x4, R154 ;  /* 0x00000004c09a5825 */ /* 0x042fe200078e009a */
[----:B---3--:R-:W1:Y:S01]  /*3160*/  @P4 LDC.64 R152, c[0x0][0x3b0] ;  /* 0x0000ec00ff984b82 */ /* 0x008e620000000a00 */
[----:B------:R-:W-:-:S03]  /*3170*/  @P5 IADD3 R192, PT, PT, R192, 0x100, RZ ;  /* 0x00000100c0c05810 */ /* 0x000fc60007ffe0ff */
[----:B------:R3:W5:Y:S04]  /*3180*/  @P5 LDG.E R4, desc[UR10][R154.64] ;  /* 0x0000000a9a045981 */ /* 0x000768000c1e1900 */
[----:B---3--:R-:W3:Y:S01]  /*3190*/  @P3 LDC.64 R154, c[0x0][0x3b0] ;  /* 0x0000ec00ff9a3b82 */ /* 0x008ee20000000a00 */
[----:B-1----:R-:W-:-:S05]  /*31a0*/  @P4 IMAD.WIDE.U32 R152, R192, 0x4, R152 ;  /* 0x00000004c0984825 */ /* 0x002fca00078e0098 */
[----:B------:R1:W5:Y:S01]  /*31b0*/  @P4 LDG.E R6, desc[UR10][R152.64] ;  /* 0x0000000a98064981 */ /* 0x000362000c1e1900 */
[----:B------:R-:W-:-:S05]  /*31c0*/  @P4 IADD3 R192, PT, PT, R192, 0x100, RZ ;  /* 0x00000100c0c04810 */ /* 0x000fca0007ffe0ff */
[C---:B---3--:R-:W-:Y:S01]  /*31d0*/  @P3 IMAD.WIDE.U32 R154, R192.reuse, 0x4, R154 ;  /* 0x00000004c09a3825 */ /* 0x048fe200078e009a */
[----:B-1----:R-:W1:Y:S01]  /*31e0*/  @P2 LDC.64 R152, c[0x0][0x3b0] ;  /* 0x0000ec00ff982b82 */ /* 0x002e620000000a00 */
[----:B------:R-:W-:-:S03]  /*31f0*/  @P3 IADD3 R192, PT, PT, R192, 0x100, RZ ;  /* 0x00000100c0c03810 */ /* 0x000fc60007ffe0ff */
[----:B------:R3:W5:Y:S04]  /*3200*/  @P3 LDG.E R8, desc[UR10][R154.64] ;  /* 0x0000000a9a083981 */ /* 0x000768000c1e1900 */
[----:B---3--:R-:W3:Y:S01]  /*3210*/  @P1 LDC.64 R154, c[0x0][0x3b0] ;  /* 0x0000ec00ff9a1b82 */ /* 0x008ee20000000a00 */
[----:B-1----:R-:W-:-:S05]  /*3220*/  @P2 IMAD.WIDE.U32 R152, R192, 0x4, R152 ;  /* 0x00000004c0982825 */ /* 0x002fca00078e0098 */
[----:B------:R1:W5:Y:S01]  /*3230*/  @P2 LDG.E R10, desc[UR10][R152.64] ;  /* 0x0000000a980a2981 */ /* 0x000362000c1e1900 */
[----:B------:R-:W-:Y:S01]  /*3240*/  @P2 VIADD R192, R192, 0x100 ;  /* 0x00000100c0c02836 */ /* 0x000fe20000000000 */
[----:B------:R-:W-:-:S03]  /*3250*/  P2R R200, PR, RZ, 0x1 ;  /* 0x00000001ffc87803 */ /* 0x000fc60000000000 */
[C---:B---3--:R-:W-:Y:S01]  /*3260*/  @P1 IMAD.WIDE.U32 R154, R192.reuse, 0x4, R154 ;  /* 0x00000004c09a1825 */ /* 0x048fe200078e009a */
[----:B------:R-:W-:Y:S01]  /*3270*/  @P1 IADD3 R192, PT, PT, R192, 0x100, RZ ;  /* 0x00000100c0c01810 */ /* 0x000fe20007ffe0ff */
[----:B-1----:R-:W1:Y:S03]  /*3280*/  @P0 LDC.64 R152, c[0x0][0x3b0] ;  /* 0x0000ec00ff980b82 */ /* 0x002e660000000a00 */
[----:B------:R3:W5:Y:S05]  /*3290*/  @P1 LDG.E R12, desc[UR10][R154.64] ;  /* 0x0000000a9a0c1981 */ /* 0x00076a000c1e1900 */
[----:B---3--:R-:W3:Y:S01]  /*32a0*/  @P4 LDC.64 R154, c[0x0][0x438] ;  /* 0x00010e00ff9a4b82 */ /* 0x008ee20000000a00 */
[----:B-1----:R-:W-:-:S05]  /*32b0*/  @P0 IMAD.WIDE.U32 R152, R192, 0x4, R152 ;  /* 0x00000004c0980825 */ /* 0x002fca00078e0098 */
[----:B------:R2:W5:Y:S02]  /*32c0*/  @P0 LDG.E R14, desc[UR10][R152.64] ;  /* 0x0000000a980e0981 */ /* 0x000564000c1e1900 */
[C---:B--2---:R-:W-:Y:S01]  /*32d0*/  @P6 IMAD.WIDE.U32 R152, R193.reuse, 0x10, R188 ;  /* 0x00000010c1986825 */ /* 0x044fe200078e00bc */
[----:B------:R-:W-:Y:S01]  /*32e0*/  @P6 IADD3 R193, PT, PT, R193, 0x100, RZ ;  /* 0x00000100c1c16810 */ /* 0x000fe20007ffe0ff */
[----:B------:R-:W1:Y:S03]  /*32f0*/  @P0 LDC.64 R188, c[0x0][0x438] ;  /* 0x00010e00ffbc0b82 */ /* 0x000e660000000a00 */
[----:B------:R0:W5:Y:S02]  /*3300*/  @P6 LDG.E.128 R128, desc[UR10][R152.64] ;  /* 0x0000000a98806981 */ /* 0x000164000c1e1d00 */
[----:B0-----:R-:W-:-:S05]  /*3310*/  @P5 IMAD.WIDE.U32 R152, R193, 0x10, R190 ;  /* 0x00000010c1985825 */ /* 0x001fca00078e00be */
[----:B------:R0:W5:Y:S02]  /*3320*/  @P5 LDG.E.128 R36, desc[UR10][R152.64] ;  /* 0x0000000a98245981 */ /* 0x000164000c1e1d00 */
[----:B0-----:R-:W0:Y:S01]  /*3330*/  @P3 LDC.64 R152, c[0x0][0x438] ;  /* 0x00010e00ff983b82 */ /* 0x001e220000000a00 */
[----:B------:R-:W-:-:S05]  /*3340*/  @P5 IADD3 R193, PT, PT, R193, 0x100, RZ ;  /* 0x00000100c1c15810 */ /* 0x000fca0007ffe0ff */
[C---:B---3--:R-:W-:Y:S01]  /*3350*/  @P4 IMAD.WIDE.U32 R154, R193.reuse, 0x10, R154 ;  /* 0x00000010c19a4825 */ /* 0x048fe200078e009a */
[----:B------:R-:W-:-:S04]  /*3360*/  @P4 IADD3 R193, PT, PT, R193, 0x100, RZ ;  /* 0x00000100c1c14810 */ /* 0x000fc80007ffe0ff */
[----:B------:R2:W5:Y:S02]  /*3370*/  @P4 LDG.E.128 R132, desc[UR10][R154.64] ;  /* 0x0000000a9a844981 */ /* 0x000564000c1e1d00 */
[----:B--2---:R-:W2:Y:S01]  /*3380*/  @P2 LDC.64 R154, c[0x0][0x438] ;  /* 0x00010e00ff9a2b82 */ /* 0x004ea20000000a00 */
[----:B0-----:R-:W-:-:S05]  /*3390*/  @P3 IMAD.WIDE.U32 R152, R193, 0x10, R152 ;  /* 0x00000010c1983825 */ /* 0x001fca00078e0098 */
[----:B------:R0:W5:Y:S02]  /*33a0*/  @P3 LDG.E.128 R136, desc[UR10][R152.64] ;  /* 0x0000000a98883981 */ /* 0x000164000c1e1d00 */
[----:B0-----:R-:W0:Y:S01]  /*33b0*/  @P1 LDC.64 R152, c[0x0][0x438] ;  /* 0x00010e00ff981b82 */ /* 0x001e220000000a00 */
[----:B------:R-:W-:-:S05]  /*33c0*/  @P3 IADD3 R193, PT, PT, R193, 0x100, RZ ;  /* 0x00000100c1c13810 */ /* 0x000fca0007ffe0ff */
[C---:B--2---:R-:W-:Y:S01]  /*33d0*/  @P2 IMAD.WIDE.U32 R190, R193.reuse, 0x10, R154 ;  /* 0x00000010c1be2825 */ /* 0x044fe200078e009a */
[----:B------:R-:W-:-:S04]  /*33e0*/  @P2 IADD3 R193, PT, PT, R193, 0x100, RZ ;  /* 0x00000100c1c12810 */ /* 0x000fc80007ffe0ff */
[----:B------:R2:W5:Y:S01]  /*33f0*/  @P2 LDG.E.128 R140, desc[UR10][R190.64] ;  /* 0x0000000abe8c2981 */ /* 0x000562000c1e1d00 */
[C---:B0-----:R-:W-:Y:S01]  /*3400*/  @P1 IMAD.WIDE.U32 R152, R193.reuse, 0x10, R152 ;  /* 0x00000010c1981825 */ /* 0x041fe200078e0098 */
[----:B------:R-:W-:-:S04]  /*3410*/  @P1 IADD3 R193, PT, PT, R193, 0x100, RZ ;  /* 0x00000100c1c11810 */ /* 0x000fc80007ffe0ff */
[----:B------:R0:W5:Y:S01]  /*3420*/  @P1 LDG.E.128 R144, desc[UR10][R152.64] ;  /* 0x0000000a98901981 */ /* 0x000162000c1e1d00 */
[----:B-1----:R-:W-:-:S05]  /*3430*/  @P0 IMAD.WIDE.U32 R154, R193, 0x10, R188 ;  /* 0x00000010c19a0825 */ /* 0x002fca00078e00bc */
[----:B------:R0:W5:Y:S01]  /*3440*/  @P0 LDG.E.128 R148, desc[UR10][R154.64] ;  /* 0x0000000a9a940981 */ /* 0x000162000c1e1d00 */
[----:B--2---:R-:W-:-:S07]  /*3450*/  CS2R R190, SRZ ;  /* 0x0000000000be7805 */ /* 0x004fce000001ff00 */
.L_x_5094:
[----:B----4-:R-:W-:Y:S05]  /*3460*/  BSYNC.RECONVERGENT B0 ;  /* 0x0000000000007941 */ /* 0x010fea0003800200 */
.L_x_5080:
[----:B01----:R-:W0:Y:S01]  /*3470*/  SHFL.DOWN PT, R153, R190, 0x10, 0x1f ;  /* 0x0a001f00be997f89 */ /* 0x003e2200000e0000 */
[----:B------:R-:W-:Y:S03]  /*3480*/  BSSY.RECONVERGENT B0, `(.L_x_5096) ;  /* 0x000001f000007945 */ /* 0x000fe60003800200 */
        /* <DEDUP_REMOVED lines=17> */
[----:B0-----:R-:W-:Y:S02]  /*35a0*/  FADD.FTZ R152, R190, R193 ;  /* 0x000000c1be987221 */ /* 0x001fe40000010000 */
[----:B------:R-:W0:Y:S01]  /*35b0*/  S2R R193, SR_TID.X ;  /* 0x0000000000c17919 */ /* 0x000e220000002100 */
[----:B-1----:R-:W-:Y:S01]  /*35c0*/  FADD.FTZ R153, R191, R192 ;  /* 0x000000c0bf997221 */ /* 0x002fe20000010000 */
[----:B0-----:R-:W-:-:S13]  /*35d0*/  LOP3.LUT P0, RZ, R193, 0x1f, RZ, 0xc0, !PT ;  /* 0x0000001fc1ff7812 */ /* 0x001fda000780c0ff */
        /* <DEDUP_REMOVED lines=9> */
.L_x_5097:
[----:B------:R-:W-:Y:S05]  /*3670*/  BSYNC.RECONVERGENT B0 ;  /* 0x0000000000007941 */ /* 0x000fea0003800200 */
.L_x_5096:
[----:B------:R-:W1:Y:S08]  /*3680*/  S2UR UR5, SR_CgaCtaId ;  /* 0x00000000000579c3 */ /* 0x000e700000008800 */
[----:B------:R-:W-:Y:S01]  /*3690*/  BAR.SYNC.DEFER_BLOCKING 0x0 ;  /* 0x0000000000007b1d */ /* 0x000fe20000010000 */
[----:B------:R-:W-:Y:S01]  /*36a0*/  @UP3 UIADD3 UR7, UPT, UPT, UR7, -0x1, URZ ;  /* 0xffffffff07073890 */ /* 0x000fe2000fffe0ff */
[----:B------:R-:W-:-:S02]  /*36b0*/  PLOP3.LUT P0, PT, PT, PT, UP3, 0x80, 0x8 ;  /* 0x000000000008781c */ /* 0x000fc40003f0f038 */
[----:B------:R-:W-:Y:S01]  /*36c0*/  ISETP.NE.AND P5, PT, R230, RZ, PT ;  /* 0x000000ffe600720c */ /* 0x000fe20003fa5270 */
[----:B------:R-:W-:Y:S01]  /*36d0*/  @UP3 UIMAD UR7, UR7, UR6, URZ ;  /* 0x00000006070732a4 */ /* 0x000fe2000f8e02ff */
[----:B------:R-:W-:Y:S01]  /*36e0*/  BSSY.RECONVERGENT B0, `(.L_x_5098) ;  /* 0x00001fa000007945 */ /* 0x000fe20003800200 */
[----:B------:R-:W-:Y:S02]  /*36f0*/  UMOV UR4, 0x400 ;  /* 0x0000040000047882 */ /* 0x000fe40000000000 */
[----:B-1----:R-:W-:-:S04]  /*3700*/  ULEA UR4, UR5, UR4, 0x18 ;  /* 0x0000000405047291 */ /* 0x002fc8000f8ec0ff */
[----:B------:R-:W-:Y:S02]  /*3710*/  UIADD3 UR5, UPT, UPT, UR4, 0x7040, URZ ;  /* 0x0000704004057890 */ /* 0x000fe4000fffe0ff */
[----:B------:R-:W-:-:S09]  /*3720*/  @!UP1 UIADD3 UR5, UPT, UPT, UR4, 0x7000, URZ ;  /* 0x0000700004059890 */ /* 0x000fd2000fffe0ff */
[----:B0-----:R-:W0:Y:S01]  /*3730*/  LDS.128 R152, [UR5] ;  /* 0x00000005ff987984 */ /* 0x001e220008000c00 */
[----:B------:R-:W-:Y:S02]  /*3740*/  UIADD3 UR5, UPT, UPT, UR4, 0x7050, URZ ;  /* 0x0000705004057890 */ /* 0x000fe4000fffe0ff */
[----:B------:R-:W-:Y:S01]  /*3750*/  @!UP1 UIADD3 UR5, UPT, UPT, UR4, 0x7010, URZ ;  /* 0x0000701004059890 */ /* 0x000fe2000fffe0ff */
[----:B0-----:R-:W-:-:S04]  /*3760*/  FADD.FTZ R152, RZ, R152 ;  /* 0x00000098ff987221 */ /* 0x001fc80000010000 */
[----:B------:R-:W-:Y:S01]  /*3770*/  FADD.FTZ R188, R154, R152 ;  /* 0x000000989abc7221 */ /* 0x000fe20000010000 */
[----:B------:R-:W-:-:S04]  /*3780*/  FADD.FTZ R152, RZ, R153 ;  /* 0x00000099ff987221 */ /* 0x000fc80000010000 */
        /* <DEDUP_REMOVED lines=10> */
[----:B------:R-:W-:Y:S02]  /*3830*/  @!UP1 UIADD3 UR5, UPT, UPT, UR4, 0x7030, URZ ;  /* 0x0000703004059890 */ /* 0x000fe4000fffe0ff */
[----:B------:R-:W-:-:S04]  /*3840*/  @UP3 USHF.R.S32.HI UR4, URZ, 0x1f, UR7 ;  /* 0x0000001fff043899 */ /* 0x000fc80008011407 */
[----:B------:R-:W-:Y:S01]  /*3850*/  @UP3 ULEA.HI UR4, UR4, UR7, URZ, 0x2 ;  /* 0x0000000704043291 */ /* 0x000fe2000f8f10ff */
[----:B0-----:R-:W-:Y:S01]  /*3860*/  FADD.FTZ R188, R188, R152 ;  /* 0x00000098bcbc7221 */ /* 0x001fe20000010000 */
[----:B------:R-:W-:-:S03]  /*3870*/  FADD.FTZ R189, R189, R153 ;  /* 0x00000099bdbd7221 */ /* 0x000fc60000010000 */
[----:B------:R-:W-:Y:S01]  /*3880*/  FADD.FTZ R188, R154, R188 ;  /* 0x000000bc9abc7221 */ /* 0x000fe20000010000 */
[----:B------:R-:W-:Y:S02]  /*3890*/  FADD.FTZ R189, R155, R189 ;  /* 0x000000bd9bbd7221 */ /* 0x000fe40000010000 */
[----:B------:R-:W0:Y:S02]  /*38a0*/  LDS.128 R152, [UR5] ;  /* 0x00000005ff987984 */ /* 0x000e240008000c00 */
[----:B0-----:R-:W-:Y:S01]  /*38b0*/  FADD.FTZ R153, R189, R153 ;  /* 0x00000099bd997221 */ /* 0x001fe20000010000 */
[----:B------:R-:W-:-:S03]  /*38c0*/  FADD.FTZ R152, R188, R152 ;  /* 0x00000098bc987221 */ /* 0x000fc60000010000 */
[----:B------:R-:W-:Y:S01]  /*38d0*/  FADD.FTZ R153, R155, R153 ;  /* 0x000000999b997221 */ /* 0x000fe20000010000 */
[----:B------:R-:W-:Y:S01]  /*38e0*/  FADD.FTZ R152, R154, R152 ;  /* 0x000000989a987221 */ /* 0x000fe20000010000 */
[----:B------:R-:W-:Y:S02]  /*38f0*/  MOV R155, UR4 ;  /* 0x00000004009b7c02 */ /* 0x000fe40008000f00 */
[----:B------:R-:W-:Y:S01]  /*3900*/  FMUL.FTZ R153, R153, UR31 ;  /* 0x0000001f99997c20 */ /* 0x000fe20008410000 */
[----:B------:R-:W-:Y:S01]  /*3910*/  MOV R154, RZ ;  /* 0x000000ff009a7202 */ /* 0x000fe20000000f00 */
[----:B------:R-:W-:Y:S01]  /*3920*/  FMUL.FTZ R152, R152, UR31 ;  /* 0x0000001f98987c20 */ /* 0x000fe20008410000 */
[----:B------:R-:W-:Y:S02]  /*3930*/  @P0 LEA.HI.SX32 R154, R155, R193, 0x1e ;  /* 0x000000c19b9a0211 */ /* 0x000fe400078ff2ff */
[----:B------:R-:W-:Y:S02]  /*3940*/  ISETP.NE.AND P0, PT, RZ, UR30, PT ;  /* 0x0000001eff007c0c */ /* 0x000fe4000bf05270 */
[----:B------:R-:W-:-:S02]  /*3950*/  R2UR UR4, R153 ;  /* 0x00000000990472ca */ /* 0x000fc400000e0000 */
[----:B------:R-:W-:Y:S02]  /*3960*/  FSEL R188, R152, RZ, !P0 ;  /* 0x000000ff98bc7208 */ /* 0x000fe40004000000 */
[----:B------:R-:W-:Y:S01]  /*3970*/  MOV R155, R197 ;  /* 0x000000c5009b7202 */ /* 0x000fe20000000f00 */
[----:B------:R-:W-:Y:S10]  /*3980*/  @!P5 BRA `(.L_x_5099) ;  /* 0x0000001c003cd947 */ /* 0x000ff40003800000 */
        /* <DEDUP_REMOVED lines=9> */
[----:B------:R-:W-:Y:S02]  /*3a20*/  PRMT R16, R17, 0x7610, R16 ;  /* 0x0000761011107816 */ /* 0x000fe40000000010 */
[----:B------:R-:W-:-:S02]  /*3a30*/  PRMT R17, R18, 0x7610, R17 ;  /* 0x0000761012117816 */ /* 0x000fc40000000011 */
[----:B------:R-:W-:-:S07]  /*3a40*/  PRMT R18, R152, 0x7610, R18 ;  /* 0x0000761098127816 */ /* 0x000fce0000000012 */
.L_x_5100:
[----:B------:R-:W-:Y:S05]  /*3a50*/  BRA.U UP0, `(.L_x_5101) ;  /* 0x0000000d00f87547 */ /* 0x000fea000b800000 */
[----:B------:R-:W-:Y:S01]  /*3a60*/  IMAD.U32 R152, RZ, RZ, UR24 ;  /* 0x00000018ff987e24 */ /* 0x000fe2000f8e00ff */
[----:B------:R-:W-:-:S04]  /*3a70*/  MOV R153, UR25 ;  /* 0x0000001900997c02 */ /* 0x000fc80008000f00 */
[----:B------:R-:W-:-:S04]  /*3a80*/  ISETP.NE.U32.AND P0, PT, R152, RZ, PT ;  /* 0x000000ff9800720c */ /* 0x000fc80003f05070 */
[----:B------:R-:W-:-:S13]  /*3a90*/  ISETP.NE.AND.EX P0, PT, R153, RZ, PT, P0 ;  /* 0x000000ff9900720c */ /* 0x000fda0003f05300 */
[----:B------:R-:W-:Y:S05]  /*3aa0*/  @P0 BRA `(.L_x_5102) ;  /* 0x0000000400e40947 */ /* 0x000fea0003800000 */
[----:B------:R-:W-:Y:S05]  /*3ab0*/  BRA.U !UP3, `(.L_x_5103) ;  /* 0x000000010b747547 */ /* 0x000fea000b800000 */
[----:B-----5:R-:W-:Y:S01]  /*3ac0*/  LOP3.LUT P0, RZ, R3, 0xff, RZ, 0xc0, !PT ;  /* 0x000000ff03ff7812 */ /* 0x020fe2000780c0ff */
[----:B------:R-:W-:Y:S01]  /*3ad0*/  BSSY.RECONVERGENT B1, `(.L_x_5104) ;  /* 0x000000c000017945 */ /* 0x000fe20003800200 */
[----:B------:R-:W-:-:S11]  /*3ae0*/  HFMA2 R19, -RZ, RZ, 0, 0 ;  /* 0x00000000ff137431 */ /* 0x000fd600000001ff */
[----:B------:R-:W-:Y:S05]  /*3af0*/  @!P0 BRA `(.L_x_5105) ;  /* 0x0000000000248947 */ /* 0x000fea0003800000 */
[----:B------:R-:W-:Y:S01]  /*3b00*/  FFMA.FTZ R19, R0, UR4, R188 ;  /* 0x0000000400137c23 */ /* 0x000fe200080100bc */
[----:B------:R-:W-:Y:S02]  /*3b10*/  ISETP.LT.AND P5, PT, RZ, UR29, PT ;  /* 0x0000001dff007c0c */ /* 0x000fe4000bfa1270 */
[----:B------:R-:W-:Y:S01]  /*3b20*/  SHF.L.U32 R189, R15, 0x10, RZ ;  /* 0x000000100fbd7819 */ /* 0x000fe200000006ff */
[----:B------:R-:W-:-:S04]  /*3b30*/  FADD.FTZ R19, R161, -R19 ;  /* 0x80000013a1137221 */ /* 0x000fc80000010000 */
[----:B------:R-:W-:-:S05]  /*3b40*/  FMUL.FTZ R19, R19, UR28 ;  /* 0x0000001c13137c20 */ /* 0x000fca0008410000 */
[----:B------:R-:W-:-:S05]  /*3b50*/  FSEL R19, R19, RZ, P5 ;  /* 0x000000ff13137208 */ /* 0x000fca0002800000 */
[----:B------:R-:W-:-:S04]  /*3b60*/  FMUL.FTZ R19, R19, UR21 ;  /* 0x0000001513137c20 */ /* 0x000fc80008410000 */
[----:B------:R-:W-:-:S04]  /*3b70*/  FMUL.FTZ R19, R19, UR20 ;  /* 0x0000001413137c20 */ /* 0x000fc80008410000 */
[----:B------:R-:W-:-:S07]  /*3b80*/  FMUL.FTZ R19, R189, R19 ;  /* 0x00000013bd137220 */ /* 0x000fce0000410000 */
.L_x_5105:
[----:B------:R-:W-:Y:S05]  /*3b90*/  BSYNC.RECONVERGENT B1 ;  /* 0x0000000000017941 */ /* 0x000fea0003800200 */
.L_x_5104:
[----:B------:R-:W-:Y:S01]  /*3ba0*/  BSSY.RECONVERGENT B1, `(.L_x_5106) ;  /* 0x000000d000017945 */ /* 0x000fe20003800200 */
[----:B------:R-:W-:Y:S01]  /*3bb0*/  FADD.FTZ R100, R100, R19 ;  /* 0x0000001364647221 */ /* 0x000fe20000010000 */
[----:B------:R-:W-:Y:S02]  /*3bc0*/  MOV R19, RZ ;  /* 0x000000ff00137202 */ /* 0x000fe40000000f00 */
        /* <DEDUP_REMOVED lines=10> */
.L_x_5107:
[----:B------:R-:W-:Y:S05]  /*3c70*/  BSYNC.RECONVERGENT B1 ;  /* 0x0000000000017941 */ /* 0x000fea0003800200 */
.L_x_5106:
[----:B------:R-:W-:-:S07]  /*3c80*/  F2FP.BF16.F32.PACK_AB R19, RZ, R19 ;  /* 0x00000013ff13723e */ /* 0x000fce00000010ff */
.L_x_5103:
        /* <DEDUP_REMOVED lines=14> */
.L_x_5110:
[----:B------:R-:W-:Y:S05]  /*3d70*/  BSYNC.RECONVERGENT B1 ;  /* 0x0000000000017941 */ /* 0x000fea0003800200 */
.L_x_5109:
        /* <DEDUP_REMOVED lines=13> */
.L_x_5112:
[----:B------:R-:W-:Y:S05]  /*3e50*/  BSYNC.RECONVERGENT B1 ;  /* 0x0000000000017941 */ /* 0x000fea0003800200 */
.L_x_5111:
[----:B------:R-:W-:-:S07]  /*3e60*/  F2FP.BF16.F32.PACK_AB R20, RZ, R20 ;  /* 0x00000014ff14723e */ /* 0x000fce00000010ff */
.L_x_5108:
[----:B------:R-:W-:Y:S05]  /*3e70*/  BRA.U !UP3, `(.L_x_5113) ;  /* 0x000000010b747547 */ /* 0x000fea000b800000 */
[----:B-----5:R-:W-:Y:S01]  /*3e80*/  LOP3.LUT P0, RZ, R3, 0xff0000, RZ, 0xc0, !PT ;  /* 0x00ff000003ff7812 */ /* 0x020fe2000780c0ff */
[----:B------:R-:W-:Y:S01]  /*3e90*/  BSSY.RECONVERGENT B1, `(.L_x_5114) ;  /* 0x000000c000017945 */ /* 0x000fe20003800200 */
[----:B------:R-:W-:-:S11]  /*3ea0*/  HFMA2 R21, -RZ, RZ, 0, 0 ;  /* 0x00000000ff157431 */ /* 0x000fd600000001ff */
[----:B------:R-:W-:Y:S05]  /*3eb0*/  @!P0 BRA `(.L_x_5115) ;  /* 0x0000000000248947 */ /* 0x000fea0003800000 */
[----:B------:R-:W-:Y:S01]  /*3ec0*/  FFMA.FTZ R21, R162, UR4, R188 ;  /* 0x00000004a2157c23 */ /* 0x000fe200080100bc */
[----:B------:R-:W-:Y:S01]  /*3ed0*/  ISETP.LT.AND P5, PT, RZ, UR29, PT ;  /* 0x0000001dff007c0c */ /* 0x000fe2000bfa1270 */
[----:B------:R-:W-:Y:S02]  /*3ee0*/  IMAD.U32 R189, R16, 0x10000, RZ ;  /* 0x0001000010bd7824 */ /* 0x000fe400078e00ff */
[----:B------:R-:W-:-:S04]  /*3ef0*/  FADD.FTZ R21, R164, -R21 ;  /* 0x80000015a4157221 */ /* 0x000fc80000010000 */
[----:B------:R-:W-:-:S05]  /*3f00*/  FMUL.FTZ R21, R21, UR28 ;  /* 0x0000001c15157c20 */ /* 0x000fca0008410000 */
[----:B------:R-:W-:-:S05]  /*3f10*/  FSEL R21, R21, RZ, P5 ;  /* 0x000000ff15157208 */ /* 0x000fca0002800000 */
[----:B------:R-:W-:-:S04]  /*3f20*/  FMUL.FTZ R21, R21, UR21 ;  /* 0x0000001515157c20 */ /* 0x000fc80008410000 */
[----:B------:R-:W-:-:S04]  /*3f30*/  FMUL.FTZ R21, R21, UR20 ;  /* 0x0000001415157c20 */ /* 0x000fc80008410000 */
[----:B------:R-:W-:-:S07]  /*3f40*/  FMUL.FTZ R21, R189, R21 ;  /* 0x00000015bd157220 */ /* 0x000fce0000410000 */
.L_x_5115:
[----:B------:R-:W-:Y:S05]  /*3f50*/  BSYNC.RECONVERGENT B1 ;  /* 0x0000000000017941 */ /* 0x000fea0003800200 */
.L_x_5114:
        /* <DEDUP_REMOVED lines=13> */
.L_x_5117:
[----:B------:R-:W-:Y:S05]  /*4030*/  BSYNC.RECONVERGENT B1 ;  /* 0x0000000000017941 */ /* 0x000fea0003800200 */
.L_x_5116:
[----:B------:R-:W-:-:S07]  /*4040*/  F2FP.BF16.F32.PACK_AB R21, RZ, R21 ;  /* 0x00000015ff15723e */ /* 0x000fce00000010ff */
.L_x_5113:
[----:B------:R-:W-:Y:S05]  /*4050*/  BRA.U !UP3, `(.L_x_5118) ;  /* 0x000000150b487547 */ /* 0x000fea000b800000 */
[----:B-----5:R-:W-:Y:S01]  /*4060*/  ISETP.GE.U32.AND P0, PT, R3, 0x1000000, PT ;  /* 0x010000000300780c */ /* 0x020fe20003f06070 */
        /* <DEDUP_REMOVED lines=12> */
.L_x_5120:
[----:B------:R-:W-:Y:S05]  /*4130*/  BSYNC.RECONVERGENT B1 ;  /* 0x0000000000017941 */ /* 0x000fea0003800200 */
.L_x_5119:
        /* <DEDUP_REMOVED lines=13> */
.L_x_5122:
[----:B------:R-:W-:Y:S05]  /*4210*/  BSYNC.RECONVERGENT B1 ;  /* 0x0000000000017941 */ /* 0x000fea0003800200 */
.L_x_5121:
[----:B------:R-:W-:Y:S01]  /*4220*/  F2FP.BF16.F32.PACK_AB R22, RZ, R22 ;  /* 0x00000016ff16723e */ /* 0x000fe200000010ff */
[----:B------:R-:W-:Y:S06]  /*4230*/  BRA `(.L_x_5118) ;  /* 0x0000001000d07947 */ /* 0x000fec0003800000 */
.L_x_5102:
        /* <DEDUP_REMOVED lines=14> */
.L_x_5125:
[----:B------:R-:W-:Y:S05]  /*4320*/  BSYNC.RECONVERGENT B1 ;  /* 0x0000000000017941 */ /* 0x000fea0003800200 */
.L_x_5124:
        /* <DEDUP_REMOVED lines=13> */
.L_x_5127:
[----:B------:R-:W-:Y:S05]  /*4400*/  BSYNC.RECONVERGENT B1 ;  /* 0x0000000000017941 */ /* 0x000fea0003800200 */
.L_x_5126:
[----:B------:R-:W-:-:S07]  /*4410*/  F2FP.BF16.F32.PACK_AB R19, RZ, R19 ;  /* 0x00000013ff13723e */ /* 0x000fce00000010ff */
.L_x_5123:
[----:B------:R-:W-:Y:S05]  /*4420*/  BRA.U !UP3, `(.L_x_5128) ;  /* 0x000000010b747547 */ /* 0x000fea000b800000 */
[----:B-----5:R-:W-:Y:S01]  /*4430*/  LOP3.LUT P0, RZ, R3, 0xff00, RZ, 0xc0, !PT ;  /* 0x0000ff0003ff7812 */ /* 0x020fe2000780c0ff */
[----:B------:R-:W-:Y:S01]  /*4440*/  BSSY.RECONVERGENT B1, `(.L_x_5129) ;  /* 0x000000c000017945 */ /* 0x000fe20003800200 */
[----:B------:R-:W-:-:S11]  /*4450*/  IMAD.MOV.U32 R20, RZ, RZ, RZ ;  /* 0x000000ffff147224 */ /* 0x000fd600078e00ff */
[----:B------:R-:W-:Y:S05]  /*4460*/  @!P0 BRA `(.L_x_5130) ;  /* 0x0000000000248947 */ /* 0x000fea0003800000 */
[----:B------:R-:W-:Y:S01]  /*4470*/  FFMA.FTZ R20, R160, UR4, R188 ;  /* 0x00000004a0147c23 */ /* 0x000fe200080100bc */
[----:B------:R-:W-:-:S03]  /*4480*/  ISETP.LT.AND P5, PT, RZ, UR29, PT ;  /* 0x0000001dff007c0c */ /* 0x000fc6000bfa1270 */
[----:B------:R-:W-:-:S04]  /*4490*/  FADD.FTZ R20, R163, -R20 ;  /* 0x80000014a3147221 */ /* 0x000fc80000010000 */
[----:B------:R-:W-:-:S05]  /*44a0*/  FMUL.FTZ R20, R20, UR28 ;  /* 0x0000001c14147c20 */ /* 0x000fca0008410000 */
[----:B------:R-:W-:-:S05]  /*44b0*/  FSEL R20, R20, RZ, P5 ;  /* 0x000000ff14147208 */ /* 0x000fca0002800000 */
[----:B------:R-:W-:-:S04]  /*44c0*/  FMUL.FTZ R20, R20, UR21 ;  /* 0x0000001514147c20 */ /* 0x000fc80008410000 */
[----:B------:R-:W-:Y:S01]  /*44d0*/  FMUL.FTZ R45, R20, UR20 ;  /* 0x00000014142d7c20 */ /* 0x000fe20008410000 */
[----:B------:R-:W-:-:S05]  /*44e0*/  SHF.L.U32 R20, R17, 0x10, RZ ;  /* 0x0000001011147819 */ /* 0x000fca00000006ff */
[----:B------:R-:W-:-:S07]  /*44f0*/  FMUL.FTZ R20, R20, R45 ;  /* 0x0000002d14147220 */ /* 0x000fce0000410000 */
.L_x_5130:
[----:B------:R-:W-:Y:S05]  /*4500*/  BSYNC.RECONVERGENT B1 ;  /* 0x0000000000017941 */ /* 0x000fea0003800200 */
.L_x_5129:
[----:B------:R-:W-:Y:S01]  /*4510*/  FADD.FTZ R101, R101, R20 ;  /* 0x0000001465657221 */ /* 0x000fe20000010000 */
[----:B------:R-:W-:Y:S01]  /*4520*/  BSSY.RECONVERGENT B1, `(.L_x_5131) ;  /* 0x000000c000017945 */ /* 0x000fe20003800200 */
[----:B------:R-:W-:-:S03]  /*4530*/  HFMA2 R20, -RZ, RZ, 0, 0 ;  /* 0x00000000ff147431 */ /* 0x000fc600000001ff */
        /* <DEDUP_REMOVED lines=10> */
.L_x_5132:
[----:B------:R-:W-:Y:S05]  /*45e0*/  BSYNC.RECONVERGENT B1 ;  /* 0x0000000000017941 */ /* 0x000fea0003800200 */
.L_x_5131:
[----:B------:R-:W-:-:S07]  /*45f0*/  F2FP.BF16.F32.PACK_AB R20, RZ, R20 ;  /* 0x00000014ff14723e */ /* 0x000fce00000010ff */
.L_x_5128:
[----:B------:R-:W-:Y:S05]  /*4600*/  BRA.U !UP3, `(.L_x_5133) ;  /* 0x000000010b747547 */ /* 0x000fea000b800000 */
[----:B-----5:R-:W-:Y:S01]  /*4610*/  LOP3.LUT P0, RZ, R3, 0xff0000, RZ, 0xc0, !PT ;  /* 0x00ff000003ff7812 */ /* 0x020fe2000780c0ff */
[----:B------:R-:W-:Y:S01]  /*4620*/  BSSY.RECONVERGENT B1, `(.L_x_5134) ;  /* 0x000000c000017945 */ /* 0x000fe20003800200 */
[----:B------:R-:W-:-:S11]  /*4630*/  MOV R21, RZ ;  /* 0x000000ff00157202 */ /* 0x000fd60000000f00 */
        /* <DEDUP_REMOVED lines=10> */
.L_x_5135:
[----:B------:R-:W-:Y:S05]  /*46e0*/  BSYNC.RECONVERGENT B1 ;  /* 0x0000000000017941 */ /* 0x000fea0003800200 */
.L_x_5134:
        /* <DEDUP_REMOVED lines=13> */
.L_x_5137:
[----:B------:R-:W-:Y:S05]  /*47c0*/  BSYNC.RECONVERGENT B1 ;  /* 0x0000000000017941 */ /* 0x000fea0003800200 */
.L_x_5136:
[----:B------:R-:W-:-:S07]  /*47d0*/  F2FP.BF16.F32.PACK_AB R21, RZ, R21 ;  /* 0x00000015ff15723e */ /* 0x000fce00000010ff */
.L_x_5133:
        /* <DEDUP_REMOVED lines=17> */
[----:B------:R-:W-:Y:S02]  /*48f0*/  MOV R45, R189 ;  /* 0x000000bd002d7202 */ /* 0x000fe40000000f00 */
[----:B------:R-:W-:Y:S01]  /*4900*/  MOV R44, R190 ;  /* 0x000000be002c7202 */ /* 0x000fe20000000f00 */
[----:B------:R-:W-:Y:S06]  /*4910*/  BRA.U !UP3, `(.L_x_5118) ;  /* 0x0000000d0b187547 */ /* 0x000fec000b800000 */
[----:B-----5:R-:W-:Y:S01]  /*4920*/  ISETP.GE.U32.AND P0, PT, R3, 0x1000000, PT ;  /* 0x010000000300780c */ /* 0x020fe20003f06070 */
[----:B------:R-:W-:-:S12]  /*4930*/  HFMA2 R22, -RZ, RZ, 0, 0 ;  /* 0x00000000ff167431 */ /* 0x000fd800000001ff */
[----:B------:R-:W0:Y:S02]  /*4940*/  @P0 LDC.64 R44, c[0x0][0x408] ;  /* 0x00010200ff2c0b82 */ /* 0x000e240000000a00 */
[----:B0-----:R-:W-:-:S04]  /*4950*/  @P0 FMUL.FTZ R45, R47, R45 ;  /* 0x0000002d2f2d0220 */ /* 0x001fc80000410000 */
[----:B------:R-:W-:Y:S01]  /*4960*/  @P0 FMUL.FTZ R44, R45, R44 ;  /* 0x0000002c2d2c0220 */ /* 0x000fe20000410000 */
[----:B------:R-:W-:-:S04]  /*4970*/  @P0 IMAD.U32 R45, R18, 0x10000, RZ ;  /* 0x00010000122d0824 */ /* 0x000fc800078e00ff */
[----:B------:R-:W-:Y:S02]  /*4980*/  @P0 FMUL.FTZ R22, R45, R44 ;  /* 0x0000002c2d160220 */ /* 0x000fe40000410000 */
[----:B------:R-:W0:Y:S02]  /*4990*/  @P0 LDC.64 R44, c[0x0][0x408] ;  /* 0x00010200ff2c0b82 */ /* 0x000e240000000a00 */
[----:B------:R-:W-:Y:S01]  /*49a0*/  FADD.FTZ R103, R103, R22 ;  /* 0x0000001667677221 */ /* 0x000fe20000010000 */
[----:B------:R-:W-:Y:S01]  /*49b0*/  MOV R22, RZ ;  /* 0x000000ff00167202 */ /* 0x000fe20000000f00 */
[----:B0-----:R-:W-:-:S04]  /*49c0*/  @P0 FMUL.FTZ R45, R47, R45 ;  /* 0x0000002d2f2d0220 */ /* 0x001fc80000410000 */
[----:B------:R-:W-:Y:S01]  /*49d0*/  @P0 FMUL.FTZ R44, R45, R44 ;  /* 0x0000002c2d2c0220 */ /* 0x000fe20000410000 */
[----:B------:R-:W-:-:S05]  /*49e0*/  @P0 SHF.L.U32 R45, R225, 0x10, RZ ;  /* 0x00000010e12d0819 */ /* 0x000fca00000006ff */
[----:B------:R-:W-:Y:S01]  /*49f0*/  @P0 FMUL.FTZ R22, R45, R44 ;  /* 0x0000002c2d160220 */ /* 0x000fe20000410000 */
[----:B------:R-:W-:Y:S02]  /*4a00*/  MOV R44, R190 ;  /* 0x000000be002c7202 */ /* 0x000fe40000000f00 */
[----:B------:R-:W-:Y:S02]  /*4a10*/  MOV R45, R189 ;  /* 0x000000bd002d7202 */ /* 0x000fe40000000f00 */
[----:B------:R-:W-:Y:S01]  /*4a20*/  F2FP.BF16.F32.PACK_AB R22, RZ, R22 ;  /* 0x00000016ff16723e */ /* 0x000fe200000010ff */
[----:B------:R-:W-:Y:S06]  /*4a30*/  BRA `(.L_x_5118) ;  /* 0x0000000800d07947 */ /* 0x000fec0003800000 */
.L_x_5101:
[----:B------:R-:W-:Y:S02]  /*4a40*/  MOV R152, UR24 ;  /* 0x0000001800987c02 */ /* 0x000fe40008000f00 */
[----:B------:R-:W-:Y:S02]  /*4a50*/  MOV R153, UR25 ;  /* 0x0000001900997c02 */ /* 0x000fe40008000f00 */
[----:B------:R-:W-:-:S04]  /*4a60*/  ISETP.NE.U32.AND P0, PT, R152, RZ, PT ;  /* 0x000000ff9800720c */ /* 0x000fc80003f05070 */
[----:B------:R-:W-:-:S13]  /*4a70*/  ISETP.NE.AND.EX P0, PT, R153, RZ, PT, P0 ;  /* 0x000000ff9900720c */ /* 0x000fda0003f05300 */
[----:B------:R-:W-:Y:S05]  /*4a80*/  @P0 BRA `(.L_x_5138) ;  /* 0x0000000400440947 */ /* 0x000fea0003800000 */
[----:B------:R-:W-:Y:S05]  /*4a90*/  BRA.U !UP3, `(.L_x_5139) ;  /* 0x000000010b4c7547 */ /* 0x000fea000b800000 */
[----:B------:R-:W-:Y:S02]  /*4aa0*/  PLOP3.LUT P0, PT, PT, PT, UP2, 0x80, 0x8 ;  /* 0x000000000008781c */ /* 0x000fe40003f0f028 */
[----:B-----5:R-:W-:-:S11]  /*4ab0*/  MOV R189, R128 ;  /* 0x0000008000bd7202 */ /* 0x020fd60000000f00 */
[----:B------:R-:W-:Y:S01]  /*4ac0*/  @P0 FFMA.FTZ R19, R0, UR4, R188 ;  /* 0x0000000400130c23 */ /* 0x000fe200080100bc */
[----:B------:R-:W-:-:S13]  /*4ad0*/  PLOP3.LUT P0, PT, PT, PT, UP2, 0x80, 0x8 ;  /* 0x000000000008781c */ /* 0x000fda0003f0f028 */
[----:B------:R-:W-:Y:S01]  /*4ae0*/  @P0 FADD.FTZ R19, R161, -R19 ;  /* 0x80000013a1130221 */ /* 0x000fe20000010000 */
[----:B------:R-:W-:-:S13]  /*4af0*/  PLOP3.LUT P0, PT, PT, PT, UP2, 0x80, 0x8 ;  /* 0x000000000008781c */ /* 0x000fda0003f0f028 */
[----:B------:R-:W-:Y:S01]  /*4b00*/  @P0 FFMA.FTZ R189, R19, UR28, R128 ;  /* 0x0000001c13bd0c23 */ /* 0x000fe20008010080 */
[----:B------:R-:W-:-:S03]  /*4b10*/  LOP3.LUT P0, RZ, R3, 0xff, RZ, 0xc0, !PT ;  /* 0x000000ff03ff7812 */ /* 0x000fc6000780c0ff */
[----:B------:R-:W-:Y:S01]  /*4b20*/  FMUL.FTZ R19, R189, UR21 ;  /* 0x00000015bd137c20 */ /* 0x000fe20008410000 */
[----:B------:R-:W-:-:S03]  /*4b30*/  HFMA2 R189, -RZ, RZ, 0, 0 ;  /* 0x00000000ffbd7431 */ /* 0x000fc600000001ff */
[----:B------:R-:W-:-:S06]  /*4b40*/  FMUL.FTZ R19, R19, UR20 ;  /* 0x0000001413137c20 */ /* 0x000fcc0008410000 */
[----:B------:R-:W-:-:S05]  /*4b50*/  @P0 SHF.L.U32 R190, R15, 0x10, RZ ;  /* 0x000000100fbe0819 */ /* 0x000fca00000006ff */
[----:B------:R-:W-:Y:S01]  /*4b60*/  @P0 FMUL.FTZ R189, R190, R19 ;  /* 0x00000013bebd0220 */ /* 0x000fe20000410000 */
[----:B------:R-:W-:-:S03]  /*4b70*/  @P0 IMAD.U32 R190, R228, 0x10000, RZ ;  /* 0x00010000e4be0824 */ /* 0x000fc600078e00ff */
[----:B------:R-:W-:Y:S01]  /*4b80*/  FADD.FTZ R100, R100, R189 ;  /* 0x000000bd64647221 */ /* 0x000fe20000010000 */
[----:B------:R-:W-:Y:S01]  /*4b90*/  MOV R189, RZ ;  /* 0x000000ff00bd7202 */ /* 0x000fe20000000f00 */
[----:B------:R-:W-:-:S05]  /*4ba0*/  @P0 FMUL.FTZ R189, R190, R19 ;  /* 0x00000013bebd0220 */ /* 0x000fca0000410000 */
[----:B------:R-:W-:-:S04]  /*4bb0*/  F2FP.BF16.F32.PACK_AB R189, RZ, R189 ;  /* 0x000000bdffbd723e */ /* 0x000fc800000010ff */
[----:B------:R-:W-:-:S07]  /*4bc0*/  PRMT R19, R189, 0x7610, R19 ;  /* 0x00007610bd137816 */ /* 0x000fce0000000013 */
.L_x_5139:
        /* <DEDUP_REMOVED lines=14> */
[----:B------:R-:W-:-:S03]  /*4cb0*/  @P0 SHF.L.U32 R190, R227, 0x10, RZ ;  /* 0x00000010e3be0819 */ /* 0x000fc600000006ff */
[----:B------:R-:W-:Y:S01]  /*4cc0*/  FADD.FTZ R101, R101, R189 ;  /* 0x000000bd65657221 */ /* 0x000fe20000010000 */
[----:B------:R-:W-:Y:S01]  /*4cd0*/  MOV R189, RZ ;  /* 0x000000ff00bd7202 */ /* 0x000fe20000000f00 */
[----:B------:R-:W-:-:S05]  /*4ce0*/  @P0 FMUL.FTZ R189, R190, R20 ;  /* 0x00000014bebd0220 */ /* 0x000fca0000410000 */
[----:B------:R-:W-:-:S04]  /*4cf0*/  F2FP.BF16.F32.PACK_AB R189, RZ, R189 ;  /* 0x000000bdffbd723e */ /* 0x000fc800000010ff */
[----:B------:R-:W-:-:S07]  /*4d00*/  PRMT R20, R189, 0x7610, R20 ;  /* 0x00007610bd147816 */ /* 0x000fce0000000014 */
.L_x_5140:
        /* <DEDUP_REMOVED lines=20> */
.L_x_5141:
[----:B------:R-:W-:Y:S05]  /*4e50*/  BRA.U !UP3, `(.L_x_5118) ;  /* 0x000000050bc87547 */ /* 0x000fea000b800000 */
[----:B------:R-:W-:Y:S01]  /*4e60*/  PLOP3.LUT P0, PT, PT, PT, UP2, 0x80, 0x8 ;  /* 0x000000000008781c */ /* 0x000fe20003f0f028 */
[----:B-----5:R-:W-:-:S12]  /*4e70*/  IMAD.MOV.U32 R189, RZ, RZ, R131 ;  /* 0x000000ffffbd7224 */ /* 0x020fd800078e0083 */
[----:B------:R-:W-:Y:S01]  /*4e80*/  @P0 FFMA.FTZ R22, R165, UR4, R188 ;  /* 0x00000004a5160c23 */ /* 0x000fe200080100bc */
[----:B------:R-:W-:-:S13]  /*4e90*/  PLOP3.LUT P0, PT, PT, PT, UP2, 0x80, 0x8 ;  /* 0x000000000008781c */ /* 0x000fda0003f0f028 */
[----:B------:R-:W-:Y:S01]  /*4ea0*/  @P0 FADD.FTZ R22, R196, -R22 ;  /* 0x80000016c4160221 */ /* 0x000fe20000010000 */
[----:B------:R-:W-:-:S13]  /*4eb0*/  PLOP3.LUT P0, PT, PT, PT, UP2, 0x80, 0x8 ;  /* 0x000000000008781c */ /* 0x000fda0003f0f028 */
[----:B------:R-:W-:Y:S01]  /*4ec0*/  @P0 FFMA.FTZ R189, R22, UR28, R131 ;  /* 0x0000001c16bd0c23 */ /* 0x000fe20008010083 */
[----:B------:R-:W-:-:S03]  /*4ed0*/  ISETP.GE.U32.AND P0, PT, R3, 0x1000000, PT ;  /* 0x010000000300780c */ /* 0x000fc60003f06070 */
        /* <DEDUP_REMOVED lines=10> */
[----:B------:R-:W-:Y:S01]  /*4f80*/  PRMT R22, R189, 0x7610, R22 ;  /* 0x00007610bd167816 */ /* 0x000fe20000000016 */
[----:B------:R-:W-:Y:S06]  /*4f90*/  BRA `(.L_x_5118) ;  /* 0x0000000400787947 */ /* 0x000fec0003800000 */
.L_x_5138:
[----:B------:R-:W-:Y:S02]  /*4fa0*/  PLOP3.LUT P0, PT, PT, PT, UP2, 0x80, 0x8 ;  /* 0x000000000008781c */ /* 0x000fe40003f0f028 */
[----:B-----5:R-:W-:-:S11]  /*4fb0*/  MOV R47, R128 ;  /* 0x00000080002f7202 */ /* 0x020fd60000000f00 */
[----:B------:R-:W-:Y:S01]  /*4fc0*/  @P0 FFMA.FTZ R44, R0, UR4, R188 ;  /* 0x00000004002c0c23 */ /* 0x000fe200080100bc */
[----:B------:R-:W-:-:S13]  /*4fd0*/  PLOP3.LUT P0, PT, PT, PT, UP2, 0x80, 0x8 ;  /* 0x000000000008781c */ /* 0x000fda0003f0f028 */
[----:B------:R-:W-:Y:S01]  /*4fe0*/  @P0 FADD.FTZ R45, R161, -R44 ;  /* 0x8000002ca12d0221 */ /* 0x000fe20000010000 */
[----:B------:R-:W-:-:S13]  /*4ff0*/  PLOP3.LUT P0, PT, PT, PT, UP2, 0x80, 0x8 ;  /* 0x000000000008781c */ /* 0x000fda0003f0f028 */
[----:B------:R-:W-:Y:S01]  /*5000*/  @P0 FFMA.FTZ R47, R45, UR28, R128 ;  /* 0x0000001c2d2f0c23 */ /* 0x000fe20008010080 */
[----:B------:R-:W-:Y:S06]  /*5010*/  BRA.U !UP3, `(.L_x_5142) ;  /* 0x000000010b407547 */ /* 0x000fec000b800000 */
[----:B------:R-:W-:Y:S01]  /*5020*/  LOP3.LUT P0, RZ, R3, 0xff, RZ, 0xc0, !PT ;  /* 0x000000ff03ff7812 */ /* 0x000fe2000780c0ff */
[----:B------:R-:W-:-:S12]  /*5030*/  HFMA2 R19, -RZ, RZ, 0, 0 ;  /* 0x00000000ff137431 */ /* 0x000fd800000001ff */
[----:B------:R-:W0:Y:S01]  /*5040*/  @P0 LDC.64 R44, c[0x0][0x408] ;  /* 0x00010200ff2c0b82 */ /* 0x000e220000000a00 */
[----:B------:R-:W-:Y:S01]  /*5050*/  @P0 SHF.L.U32 R46, R228, 0x10, RZ ;  /* 0x00000010e42e0819 */ /* 0x000fe200000006ff */
[----:B0-----:R-:W-:-:S04]  /*5060*/  @P0 FMUL.FTZ R45, R47, R45 ;  /* 0x0000002d2f2d0220 */ /* 0x001fc80000410000 */
[----:B------:R-:W-:Y:S01]  /*5070*/  @P0 FMUL.FTZ R44, R45, R44 ;  /* 0x0000002c2d2c0220 */ /* 0x000fe20000410000 */
[----:B------:R-:W-:-:S05]  /*5080*/  @P0 SHF.L.U32 R45, R15, 0x10, RZ ;  /* 0x000000100f2d0819 */ /* 0x000fca00000006ff */
[----:B------:R-:W-:Y:S02]  /*5090*/  @P0 FMUL.FTZ R19, R45, R44 ;  /* 0x0000002c2d130220 */ /* 0x000fe40000410000 */
[----:B------:R-:W0:Y:S02]  /*50a0*/  @P0 LDC.64 R44, c[0x0][0x408] ;  /* 0x00010200ff2c0b82 */ /* 0x000e240000000a00 */
[----:B------:R-:W-:Y:S01]  /*50b0*/  FADD.FTZ R100, R100, R19 ;  /* 0x0000001364647221 */ /* 0x000fe20000010000 */
[----:B0-----:R-:W-:-:S04]  /*50c0*/  @P0 FMUL.FTZ R45, R47, R45 ;  /* 0x0000002d2f2d0220 */ /* 0x001fc80000410000 */
[----:B------:R-:W-:Y:S01]  /*50d0*/  @P0 FMUL.FTZ R44, R45, R44 ;  /* 0x0000002c2d2c0220 */ /* 0x000fe20000410000 */
[----:B------:R-:W-:-:S03]  /*50e0*/  MOV R45, RZ ;  /* 0x000000ff002d7202 */ /* 0x000fc60000000f00 */
[----:B------:R-:W-:-:S05]  /*50f0*/  @P0 FMUL.FTZ R45, R46, R44 ;  /* 0x0000002c2e2d0220 */ /* 0x000fca0000410000 */
[----:B------:R-:W-:-:S04]  /*5100*/  F2FP.BF16.F32.PACK_AB R45, RZ, R45 ;  /* 0x0000002dff2d723e */ /* 0x000fc800000010ff */
[----:B------:R-:W-:-:S07]  /*5110*/  PRMT R19, R45, 0x7610, R19 ;  /* 0x000076102d137816 */ /* 0x000fce0000000013 */
.L_x_5142:
        /* <DEDUP_REMOVED lines=8> */
[----:B------:R-:W-:Y:S01]  /*51a0*/  LOP3.LUT P0, RZ, R3, 0xff00, RZ, 0xc0, !PT ;  /* 0x0000ff0003ff7812 */ /* 0x000fe2000780c0ff */
[----:B------:R-:W-:-:S12]  /*51b0*/  IMAD.MOV.U32 R20, RZ, RZ, RZ ;  /* 0x000000ffff147224 */ /* 0x000fd800078e00ff */
        /* <DEDUP_REMOVED lines=10> */
[----:B------:R-:W-:-:S03]  /*5260*/  HFMA2 R45, -RZ, RZ, 0, 0 ;  /* 0x00000000ff2d7431 */ /* 0x000fc600000001ff */
[----:B------:R-:W-:-:S05]  /*5270*/  @P0 FMUL.FTZ R45, R46, R44 ;  /* 0x0000002c2e2d0220 */ /* 0x000fca0000410000 */
[----:B------:R-:W-:-:S04]  /*5280*/  F2FP.BF16.F32.PACK_AB R45, RZ, R45 ;  /* 0x0000002dff2d723e */ /* 0x000fc800000010ff */
[----:B------:R-:W-:-:S07]  /*5290*/  PRMT R20, R45, 0x7610, R20 ;  /* 0x000076102d147816 */ /* 0x000fce0000000014 */
.L_x_5143:
        /* <DEDUP_REMOVED lines=8> */
[----:B------:R-:W-:Y:S02]  /*5320*/  LOP3.LUT P0, RZ, R3, 0xff0000, RZ, 0xc0, !PT ;  /* 0x00ff000003ff7812 */ /* 0x000fe4000780c0ff */
[----:B------:R-:W-:-:S11]  /*5330*/  MOV R21, RZ ;  /* 0x000000ff00157202 */ /* 0x000fd60000000f00 */
[----:B------:R-:W0:Y:S02]  /*5340*/  @P0 LDC.64 R44, c[0x0][0x408] ;  /* 0x00010200ff2c0b82 */ /* 0x000e240000000a00 */
[----:B0-----:R-:W-:-:S04]  /*5350*/  @P0 FMUL.FTZ R45, R46, R45 ;  /* 0x0000002d2e2d0220 */ /* 0x001fc80000410000 */
[----:B------:R-:W-:Y:S01]  /*5360*/  @P0 FMUL.FTZ R44, R45, R44 ;  /* 0x0000002c2d2c0220 */ /* 0x000fe20000410000 */
[----:B------:R-:W-:-:S05]  /*5370*/  @P0 SHF.L.U32 R45, R16, 0x10, RZ ;  /* 0x00000010102d0819 */ /* 0x000fca00000006ff */
[----:B------:R-:W-:Y:S02]  /*5380*/  @P0 FMUL.FTZ R21, R45, R44 ;  /* 0x0000002c2d150220 */ /* 0x000fe40000410000 */
[----:B------:R-:W0:Y:S02]  /*5390*/  @P0 LDC.64 R44, c[0x0][0x408] ;  /* 0x00010200ff2c0b82 */ /* 0x000e240000000a00 */
[----:B------:R-:W-:Y:S01]  /*53a0*/  FADD.FTZ R102, R102, R21 ;  /* 0x0000001566667221 */ /* 0x000fe20000010000 */
[----:B------:R-:W-:Y:S02]  /*53b0*/  HFMA2 R21, -RZ, RZ, 0, 0 ;  /* 0x00000000ff157431 */ /* 0x000fe400000001ff */
[----:B0-----:R-:W-:-:S04]  /*53c0*/  @P0 FMUL.FTZ R45, R46, R45 ;  /* 0x0000002d2e2d0220 */ /* 0x001fc80000410000 */
[----:B------:R-:W-:Y:S01]  /*53d0*/  @P0 FMUL.FTZ R44, R45, R44 ;  /* 0x0000002c2d2c0220 */ /* 0x000fe20000410000 */
[----:B------:R-:W-:-:S05]  /*53e0*/  @P0 SHF.L.U32 R45, R226, 0x10, RZ ;  /* 0x00000010e22d0819 */ /* 0x000fca00000006ff */
[----:B------:R-:W-:-:S05]  /*53f0*/  @P0 FMUL.FTZ R21, R45, R44 ;  /* 0x0000002c2d150220 */ /* 0x000fca0000410000 */
[----:B------:R-:W-:-:S07]  /*5400*/  F2FP.BF16.F32.PACK_AB R21, RZ, R21 ;  /* 0x00000015ff15723e */ /* 0x000fce00000010ff */
.L_x_5144:
[----:B------:R-:W-:Y:S02]  /*5410*/  PLOP3.LUT P0, PT, PT, PT, UP2, 0x80, 0x8 ;  /* 0x000000000008781c */ /* 0x000fe40003f0f028 */
[----:B------:R-:W-:Y:S02]  /*5420*/  MOV R190, R131 ;  /* 0x0000008300be7202 */ /* 0x000fe40000000f00 */
[----:B------:R-:W-:-:S09]  /*5430*/  MOV R45, R189 ;  /* 0x000000bd002d7202 */ /* 0x000fd20000000f00 */
[----:B------:R-:W-:Y:S01]  /*5440*/  @P0 FFMA.FTZ R44, R165, UR4, R188 ;  /* 0x00000004a52c0c23 */ /* 0x000fe200080100bc */
[----:B------:R-:W-:-:S13]  /*5450*/  PLOP3.LUT P0, PT, PT, PT, UP2, 0x80, 0x8 ;  /* 0x000000000008781c */ /* 0x000fda0003f0f028 */
[----:B------:R-:W-:Y:S01]  /*5460*/  @P0 FADD.FTZ R44, R196, -R44 ;  /* 0x8000002cc42c0221 */ /* 0x000fe20000010000 */
[----:B------:R-:W-:-:S13]  /*5470*/  PLOP3.LUT P0, PT, PT, PT, UP2, 0x80, 0x8 ;  /* 0x000000000008781c */ /* 0x000fda0003f0f028 */
[----:B------:R-:W-:Y:S01]  /*5480*/  @P0 FFMA.FTZ R190, R44, UR28, R131 ;  /* 0x0000001c2cbe0c23 */ /* 0x000fe20008010083 */
[----:B------:R-:W-:-:S04]  /*5490*/  IMAD.MOV.U32 R44, RZ, RZ, R47 ;  /* 0x000000ffff2c7224 */ /* 0x000fc800078e002f */
[----:B------:R-:W-:Y:S01]  /*54a0*/  MOV R47, R190 ;  /* 0x000000be002f7202 */ /* 0x000fe20000000f00 */
[----:B------:R-:W-:Y:S06]  /*54b0*/  BRA.U !UP3, `(.L_x_5118) ;  /* 0x000000010b307547 */ /* 0x000fec000b800000 */
[----:B------:R-:W-:Y:S01]  /*54c0*/  ISETP.GE.U32.AND P0, PT, R3, 0x1000000, PT ;  /* 0x010000000300780c */ /* 0x000fe20003f06070 */
[----:B------:R-:W-:Y:S01]  /*54d0*/  FMUL.FTZ R22, R190, UR21 ;  /* 0x00000015be167c20 */ /* 0x000fe20008410000 */
[----:B------:R-:W-:-:S03]  /*54e0*/  MOV R189, RZ ;  /* 0x000000ff00bd7202 */ /* 0x000fc60000000f00 */
[----:B------:R-:W-:-:S08]  /*54f0*/  FMUL.FTZ R22, R22, UR20 ;  /* 0x0000001416167c20 */ /* 0x000fd00008410000 */
[----:B------:R-:W-:-:S05]  /*5500*/  @P0 SHF.L.U32 R190, R18, 0x10, RZ ;  /* 0x0000001012be0819 */ /* 0x000fca00000006ff */
[----:B------:R-:W-:Y:S01]  /*5510*/  @P0 FMUL.FTZ R189, R190, R22 ;  /* 0x00000016bebd0220 */ /* 0x000fe20000410000 */
[----:B------:R-:W-:-:S03]  /*5520*/  @P0 SHF.L.U32 R190, R225, 0x10, RZ ;  /* 0x00000010e1be0819 */ /* 0x000fc600000006ff */
[----:B------:R-:W-:Y:S01]  /*5530*/  FADD.FTZ R103, R103, R189 ;  /* 0x000000bd67677221 */ /* 0x000fe20000010000 */
[----:B------:R-:W-:Y:S02]  /*5540*/  HFMA2 R189, -RZ, RZ, 0, 0 ;  /* 0x00000000ffbd7431 */ /* 0x000fe400000001ff */
[----:B------:R-:W-:-:S05]  /*5550*/  @P0 FMUL.FTZ R189, R190, R22 ;  /* 0x00000016bebd0220 */ /* 0x000fca0000410000 */
[----:B------:R-:W-:-:S04]  /*5560*/  F2FP.BF16.F32.PACK_AB R189, RZ, R189 ;  /* 0x000000bdffbd723e */ /* 0x000fc800000010ff */
[----:B------:R-:W-:-:S07]  /*5570*/  PRMT R22, R189, 0x7610, R22 ;  /* 0x00007610bd167816 */ /* 0x000fce0000000016 */
.L_x_5118:
[----:B------:R-:W-:-:S04]  /*5580*/  ISETP.NE.U32.AND P0, PT, R152, RZ, PT ;  /* 0x000000ff9800720c */ /* 0x000fc80003f05070 */
[----:B------:R-:W-:-:S13]  /*5590*/  ISETP.NE.AND.EX P0, PT, R153, RZ, PT, P0 ;  /* 0x000000ff9900720c */ /* 0x000fda0003f05300 */
[----:B------:R-:W0:Y:S02]  /*55a0*/  @P0 LDC.64 R152, c[0x0][0x478] ;  /* 0x00011e00ff980b82 */ /* 0x000e240000000a00 */
        /* <DEDUP_REMOVED lines=11> */
.L_x_5145:
[----:B------:R-:W-:Y:S02]  /*5660*/  IADD3 R155, PT, PT, R155, 0x100, RZ ;  /* 0x000001009b9b7810 */ /* 0x000fe40007ffe0ff */
[----:B------:R-:W-:-:S07]  /*5670*/  IADD3 R154, PT, PT, R154, 0x100, RZ ;  /* 0x000001009a9a7810 */ /* 0x000fce0007ffe0ff */
.L_x_5099:
[----:B------:R-:W-:Y:S05]  /*5680*/  BSYNC.RECONVERGENT B0 ;  /* 0x0000000000007941 */ /* 0x000fea0003800200 */
.L_x_5098:
[----:B------:R-:W-:Y:S01]  /*5690*/  ISETP.NE.AND P0, PT, R229, RZ, PT ;  /* 0x000000ffe500720c */ /* 0x000fe20003f05270 */
[----:B------:R-:W-:-:S12]  /*56a0*/  BSSY.RECONVERGENT B0, `(.L_x_5146) ;  /* 0x00001cf000007945 */ /* 0x000fd80003800200 */
[----:B------:R-:W-:Y:S05]  /*56b0*/  @!P0 BRA `(.L_x_5147) ;  /* 0x0000001c00348947 */ /* 0x000fea0003800000 */
[----:B------:R-:W-:-:S04]  /*56c0*/  UISETP.NE.U32.AND UP0, UPT, UR22, URZ, UPT ;  /* 0x000000ff1600728c */ /* 0x000fc8000bf05070 */
[----:B------:R-:W-:Y:S01]  /*56d0*/  UISETP.NE.AND.EX UP0, UPT, UR23, URZ, UPT, UP0 ;  /* 0x000000ff1700728c */ /* 0x000fe2000bf05300 */
[----:B------:R-:W-:Y:S10]  /*56e0*/  BRA.U !UP3, `(.L_x_5148) ;  /* 0x000000010b247547 */ /* 0x000ff4000b800000 */
[----:B------:R-:W2:Y:S02]  /*56f0*/  LDC.64 R16, c[0x0][0x390] ;  /* 0x0000e400ff107b82 */ /* 0x000ea40000000a00 */
[----:B--2---:R-:W-:-:S06]  /*5700*/  IMAD.WIDE.U32 R16, R154, 0x8, R16 ;  /* 0x000000089a107825 */ /* 0x004fcc00078e0010 */
[----:B------:R-:W2:Y:S02]  /*5710*/  LDG.E.64 R16, desc[UR10][R16.64] ;  /* 0x0000000a10107981 */ /* 0x000ea4000c1e1b00 */
[C-C-:B--2---:R-:W-:Y:S02]  /*5720*/  SHF.R.U64 R18, R16.reuse, 0x10, R17.reuse ;  /* 0x0000001010127819 */ /* 0x144fe40000001211 */
[----:B01----:R-:W-:Y:S02]  /*5730*/  SHF.R.U32.HI R152, RZ, 0x10, R17 ;  /* 0x00000010ff987819 */ /* 0x003fe40000011611 */
[----:B------:R-:W-:Y:S02]  /*5740*/  PRMT R15, R16, 0x7610, R15 ;  /* 0x00007610100f7816 */ /* 0x000fe4000000000f */
[----:B------:R-:W-:Y:S02]  /*5750*/  PRMT R16, R17, 0x7610, R16 ;  /* 0x0000761011107816 */ /* 0x000fe40000000010 */
[----:B------:R-:W-:-:S02]  /*5760*/  PRMT R17, R18, 0x7610, R17 ;  /* 0x0000761012117816 */ /* 0x000fc40000000011 */
[----:B------:R-:W-:-:S07]  /*5770*/  PRMT R18, R152, 0x7610, R18 ;  /* 0x0000761098127816 */ /* 0x000fce0000000012 */
.L_x_5148:
[----:B------:R-:W-:Y:S05]  /*5780*/  BRA.U !UP0, `(.L_x_5149) ;  /* 0x0000000908d47547 */ /* 0x000fea000b800000 */
[----:B------:R-:W-:-:S04]  /*5790*/  UISETP.NE.U32.AND UP0, UPT, UR24, URZ, UPT ;  /* 0x000000ff1800728c */ /* 0x000fc8000bf05070 */
[----:B------:R-:W-:-:S06]  /*57a0*/  UISETP.NE.AND.EX UP0, UPT, UR25, URZ, UPT, UP0 ;  /* 0x000000ff1900728c */ /* 0x000fcc000bf05300 */
[----:B------:R-:W-:-:S13]  /*57b0*/  PLOP3.LUT P0, PT, PT, PT, UP0, 0x80, 0x8 ;  /* 0x000000000008781c */ /* 0x000fda0003f0f008 */
[----:B------:R-:W-:Y:S05]  /*57c0*/  @!P0 BRA `(.L_x_5150) ;  /* 0x0000000400808947 */ /* 0x000fea0003800000 */
[----:B------:R-:W-:Y:S02]  /*57d0*/  PLOP3.LUT P5, PT, PT, PT, UP2, 0x80, 0x8 ;  /* 0x000000000008781c */ /* 0x000fe40003faf028 */
[----:B01---5:R-:W-:-:S11]  /*57e0*/  MOV R152, R36 ;  /* 0x0000002400987202 */ /* 0x023fd60000000f00 */
        /* <DEDUP_REMOVED lines=8> */
[----:B------:R-:W0:Y:S08]  /*5870*/  @P5 LDC.64 R44, c[0x0][0x408] ;  /* 0x00010200ff2c5b82 */ /* 0x000e300000000a00 */
[----:B------:R-:W1:Y:S01]  /*5880*/  @P5 LDC.64 R46, c[0x0][0x408] ;  /* 0x00010200ff2e5b82 */ /* 0x000e620000000a00 */
[----:B0-----:R-:W-:-:S04]  /*5890*/  @P5 FMUL.FTZ R45, R152, R45 ;  /* 0x0000002d982d5220 */ /* 0x001fc80000410000 */
[----:B------:R-:W-:Y:S01]  /*58a0*/  @P5 FMUL.FTZ R44, R45, R44 ;  /* 0x0000002c2d2c5220 */ /* 0x000fe20000410000 */
[----:B------:R-:W-:Y:S01]  /*58b0*/  @P5 SHF.L.U32 R45, R15, 0x10, RZ ;  /* 0x000000100f2d5819 */ /* 0x000fe200000006ff */
[----:B-1----:R-:W-:-:S04]  /*58c0*/  @P5 FMUL.FTZ R47, R152, R47 ;  /* 0x0000002f982f5220 */ /* 0x002fc80000410000 */
[----:B------:R-:W-:Y:S01]  /*58d0*/  @P5 FMUL.FTZ R19, R45, R44 ;  /* 0x0000002c2d135220 */ /* 0x000fe20000410000 */
[----:B------:R-:W-:Y:S01]  /*58e0*/  @P5 SHF.L.U32 R45, R224, 0x10, RZ ;  /* 0x00000010e02d5819 */ /* 0x000fe200000006ff */
[----:B------:R-:W-:Y:S01]  /*58f0*/  @P5 FMUL.FTZ R46, R47, R46 ;  /* 0x0000002e2f2e5220 */ /* 0x000fe20000410000 */
[----:B------:R-:W-:Y:S02]  /*5900*/  IMAD.MOV.U32 R44, RZ, RZ, RZ ;  /* 0x000000ffff2c7224 */ /* 0x000fe400078e00ff */
[----:B------:R-:W-:Y:S01]  /*5910*/  FADD.FTZ R104, R104, R19 ;  /* 0x0000001368687221 */ /* 0x000fe20000010000 */
[----:B------:R-:W-:-:S05]  /*5920*/  @P5 FMUL.FTZ R44, R46, R45 ;  /* 0x0000002d2e2c5220 */ /* 0x000fca0000410000 */
[----:B------:R-:W-:-:S04]  /*5930*/  F2FP.BF16.F32.PACK_AB R44, RZ, R44 ;  /* 0x0000002cff2c723e */ /* 0x000fc800000010ff */
[----:B------:R-:W-:-:S07]  /*5940*/  PRMT R19, R44, 0x7610, R19 ;  /* 0x000076102c137816 */ /* 0x000fce0000000013 */
.L_x_5151:
        /* <DEDUP_REMOVED lines=19> */
[----:B------:R-:W-:Y:S01]  /*5a80*/  @P5 SHF.L.U32 R45, R223, 0x10, RZ ;  /* 0x00000010df2d5819 */ /* 0x000fe200000006ff */
[----:B------:R-:W-:-:S04]  /*5a90*/  HFMA2 R44, -RZ, RZ, 0, 0 ;  /* 0x00000000ff2c7431 */ /* 0x000fc800000001ff */
[----:B------:R-:W-:-:S05]  /*5aa0*/  @P5 FMUL.FTZ R44, R46, R45 ;  /* 0x0000002d2e2c5220 */ /* 0x000fca0000410000 */
[----:B------:R-:W-:-:S04]  /*5ab0*/  F2FP.BF16.F32.PACK_AB R44, RZ, R44 ;  /* 0x0000002cff2c723e */ /* 0x000fc800000010ff */
[----:B------:R-:W-:-:S07]  /*5ac0*/  PRMT R20, R44, 0x7610, R20 ;  /* 0x000076102c147816 */ /* 0x000fce0000000014 */
.L_x_5152:
        /* <DEDUP_REMOVED lines=10> */
[----:B------:R-:W0:Y:S01]  /*5b70*/  @P5 LDC.64 R44, c[0x0][0x408] ;  /* 0x00010200ff2c5b82 */ /* 0x000e220000000a00 */
[----:B------:R-:W-:Y:S02]  /*5b80*/  @P5 IMAD.U32 R153, R222, 0x10000, RZ ;  /* 0x00010000de995824 */ /* 0x000fe400078e00ff */
        /* <DEDUP_REMOVED lines=12> */
.L_x_5153:
        /* <DEDUP_REMOVED lines=8> */
[----:B------:R-:W-:-:S04]  /*5cd0*/  MOV R44, R152 ;  /* 0x00000098002c7202 */ /* 0x000fc80000000f00 */
[----:B------:R-:W-:Y:S01]  /*5ce0*/  MOV R47, R153 ;  /* 0x00000099002f7202 */ /* 0x000fe20000000f00 */
[----:B------:R-:W-:Y:S06]  /*5cf0*/  BRA.U !UP3, `(.L_x_5154) ;  /* 0x000000150b6c7547 */ /* 0x000fec000b800000 */
[----:B------:R-:W-:Y:S01]  /*5d00*/  ISETP.GE.U32.AND P5, PT, R4, 0x1000000, PT ;  /* 0x010000000400780c */ /* 0x000fe20003fa6070 */
[----:B------:R-:W-:Y:S01]  /*5d10*/  FMUL.FTZ R22, R153, UR21 ;  /* 0x0000001599167c20 */ /* 0x000fe20008410000 */
[----:B------:R-:W-:-:S03]  /*5d20*/  MOV R152, RZ ;  /* 0x000000ff00987202 */ /* 0x000fc60000000f00 */
[----:B------:R-:W-:-:S08]  /*5d30*/  FMUL.FTZ R22, R22, UR20 ;  /* 0x0000001416167c20 */ /* 0x000fd00008410000 */
[----:B------:R-:W-:Y:S02]  /*5d40*/  @P5 SHF.L.U32 R153, R18, 0x10, RZ ;  /* 0x0000001012995819 */ /* 0x000fe400000006ff */
[----:B------:R-:W-:-:S03]  /*5d50*/  @P5 SHF.L.U32 R189, R221, 0x10, RZ ;  /* 0x00000010ddbd5819 */ /* 0x000fc600000006ff */
[----:B------:R-:W-:Y:S01]  /*5d60*/  @P5 FMUL.FTZ R152, R153, R22 ;  /* 0x0000001699985220 */ /* 0x000fe20000410000 */
[----:B------:R-:W-:Y:S02]  /*5d70*/  HFMA2 R153, -RZ, RZ, 0, 0 ;  /* 0x00000000ff997431 */ /* 0x000fe400000001ff */
[----:B------:R-:W-:Y:S01]  /*5d80*/  @P5 FMUL.FTZ R153, R22, R189 ;  /* 0x000000bd16995220 */ /* 0x000fe20000410000 */
[----:B------:R-:W-:-:S04]  /*5d90*/  FADD.FTZ R107, R107, R152 ;  /* 0x000000986b6b7221 */ /* 0x000fc80000010000 */
[----:B------:R-:W-:-:S04]  /*5da0*/  F2FP.BF16.F32.PACK_AB R153, RZ, R153 ;  /* 0x00000099ff99723e */ /* 0x000fc800000010ff */
[----:B------:R-:W-:Y:S01]  /*5db0*/  PRMT R22, R153, 0x7610, R22 ;  /* 0x0000761099167816 */ /* 0x000fe20000000016 */
[----:B------:R-:W-:Y:S06]  /*5dc0*/  BRA `(.L_x_5154) ;  /* 0x0000001400387947 */ /* 0x000fec0003800000 */
.L_x_5150:
[----:B------:R-:W-:Y:S05]  /*5dd0*/  BRA.U !UP3, `(.L_x_5155) ;  /* 0x000000010b4c7547 */ /* 0x000fea000b800000 */
[----:B------:R-:W-:Y:S02]  /*5de0*/  PLOP3.LUT P5, PT, PT, PT, UP2, 0x80, 0x8 ;  /* 0x000000000008781c */ /* 0x000fe40003faf028 */
[----:B-----5:R-:W-:-:S11]  /*5df0*/  MOV R19, R36 ;  /* 0x0000002400137202 */ /* 0x020fd60000000f00 */
[----:B01----:R-:W-:Y:S01]  /*5e00*/  @P5 FFMA.FTZ R152, R5, UR4, R188 ;  /* 0x0000000405985c23 */ /* 0x003fe200080100bc */
[----:B------:R-:W-:-:S13]  /*5e10*/  PLOP3.LUT P5, PT, PT, PT, UP2, 0x80, 0x8 ;  /* 0x000000000008781c */ /* 0x000fda0003faf028 */
[----:B------:R-:W-:Y:S01]  /*5e20*/  @P5 FADD.FTZ R153, R159, -R152 ;  /* 0x800000989f995221 */ /* 0x000fe20000010000 */
[----:B------:R-:W-:Y:S01]  /*5e30*/  PLOP3.LUT P5, PT, PT, PT, UP2, 0x80, 0x8 ;  /* 0x000000000008781c */ /* 0x000fe20003faf028 */
[----:B------:R-:W-:-:S12]  /*5e40*/  HFMA2 R152, -RZ, RZ, 0, 0 ;  /* 0x00000000ff987431 */ /* 0x000fd800000001ff */
[----:B------:R-:W-:Y:S01]  /*5e50*/  @P5 FFMA.FTZ R19, R153, UR28, R36 ;  /* 0x0000001c99135c23 */ /* 0x000fe20008010024 */
[----:B------:R-:W-:-:S03]  /*5e60*/  LOP3.LUT P5, RZ, R4, 0xff, RZ, 0xc0, !PT ;  /* 0x000000ff04ff7812 */ /* 0x000fc600078ac0ff */
[----:B------:R-:W-:-:S04]  /*5e70*/  FMUL.FTZ R19, R19, UR21 ;  /* 0x0000001513137c20 */ /* 0x000fc80008410000 */
[----:B------:R-:W-:-:S06]  /*5e80*/  FMUL.FTZ R19, R19, UR20 ;  /* 0x0000001413137c20 */ /* 0x000fcc0008410000 */
[----:B------:R-:W-:Y:S01]  /*5e90*/  @P5 IMAD.U32 R153, R15, 0x10000, RZ ;  /* 0x000100000f995824 */ /* 0x000fe200078e00ff */
[----:B------:R-:W-:-:S03]  /*5ea0*/  @P5 SHF.L.U32 R189, R224, 0x10, RZ ;  /* 0x00000010e0bd5819 */ /* 0x000fc600000006ff */
[-C--:B------:R-:W-:Y:S01]  /*5eb0*/  @P5 FMUL.FTZ R152, R153, R19.reuse ;  /* 0x0000001399985220 */ /* 0x080fe20000410000 */
[----:B------:R-:W-:Y:S01]  /*5ec0*/  MOV R153, RZ ;  /* 0x000000ff00997202 */ /* 0x000fe20000000f00 */
[----:B------:R-:W-:Y:S02]  /*5ed0*/  @P5 FMUL.FTZ R153, R189, R19 ;  /* 0x00000013bd995220 */ /* 0x000fe40000410000 */
[----:B------:R-:W-:-:S03]  /*5ee0*/  FADD.FTZ R104, R104, R152 ;  /* 0x0000009868687221 */ /* 0x000fc60000010000 */
[----:B------:R-:W-:-:S04]  /*5ef0*/  F2FP.BF16.F32.PACK_AB R153, RZ, R153 ;  /* 0x00000099ff99723e */ /* 0x000fc800000010ff */
[----:B------:R-:W-:-:S07]  /*5f00*/  PRMT R19, R153, 0x7610, R19 ;  /* 0x0000761099137816 */ /* 0x000fce0000000013 */
.L_x_5155:
[----:B------:R-:W-:Y:S05]  /*5f10*/  BRA.U !UP3, `(.L_x_5156) ;  /* 0x000000010b4c7547 */ /* 0x000fea000b800000 */
[----:B------:R-:W-:-:S13]  /*5f20*/  PLOP3.LUT P5, PT, PT, PT, UP2, 0x80, 0x8 ;  /* 0x000000000008781c */ /* 0x000fda0003faf028 */
[----:B------:R-:W-:Y:S01]  /*5f30*/  @P5 FFMA.FTZ R20, R158, UR4, R188 ;  /* 0x000000049e145c23 */ /* 0x000fe200080100bc */
[----:B------:R-:W-:-:S13]  /*5f40*/  PLOP3.LUT P5, PT, PT, PT, UP2, 0x80, 0x8 ;  /* 0x000000000008781c */ /* 0x000fda0003faf028 */
[----:B01----:R-:W-:Y:S01]  /*5f50*/  @P5 FADD.FTZ R152, R157, -R20 ;  /* 0x800000149d985221 */ /* 0x003fe20000010000 */
[----:B------:R-:W-:Y:S02]  /*5f60*/  PLOP3.LUT P5, PT, PT, PT, UP2, 0x80, 0x8 ;  /* 0x000000000008781c */ /* 0x000fe40003faf028 */
[----:B-----5:R-:W-:-:S11]  /*5f70*/  MOV R20, R37 ;  /* 0x0000002500147202 */ /* 0x020fd60000000f00 */
[----:B------:R-:W-:Y:S01]  /*5f80*/  @P5 FFMA.FTZ R20, R152, UR28, R37 ;  /* 0x0000001c98145c23 */ /* 0x000fe20008010025 */
[----:B------:R-:W-:Y:S01]  /*5f90*/  LOP3.LUT P5, RZ, R4, 0xff00, RZ, 0xc0, !PT ;  /* 0x0000ff0004ff7812 */ /* 0x000fe200078ac0ff */
[----:B------:R-:W-:Y:S02]  /*5fa0*/  HFMA2 R152, -RZ, RZ, 0, 0 ;  /* 0x00000000ff987431 */ /* 0x000fe400000001ff */
[----:B------:R-:W-:-:S04]  /*5fb0*/  FMUL.FTZ R20, R20, UR21 ;  /* 0x0000001514147c20 */ /* 0x000fc80008410000 */
[----:B------:R-:W-:-:S06]  /*5fc0*/  FMUL.FTZ R20, R20, UR20 ;  /* 0x0000001414147c20 */ /* 0x000fcc0008410000 */
[----:B------:R-:W-:Y:S02]  /*5fd0*/  @P5 SHF.L.U32 R153, R17, 0x10, RZ ;  /* 0x0000001011995819 */ /* 0x000fe400000006ff */
[----:B------:R-:W-:-:S03]  /*5fe0*/  @P5 SHF.L.U32 R189, R223, 0x10, RZ ;  /* 0x00000010dfbd5819 */ /* 0x000fc600000006ff */
[-C--:B------:R-:W-:Y:S01]  /*5ff0*/  @P5 FMUL.FTZ R152, R153, R20.reuse ;  /* 0x0000001499985220 */ /* 0x080fe20000410000 */
[----:B------:R-:W-:Y:S01]  /*6000*/  MOV R153, RZ ;  /* 0x000000ff00997202 */ /* 0x000fe20000000f00 */
[----:B------:R-:W-:Y:S02]  /*6010*/  @P5 FMUL.FTZ R153, R189, R20 ;  /* 0x00000014bd995220 */ /* 0x000fe40000410000 */
[----:B------:R-:W-:-:S03]  /*6020*/  FADD.FTZ R105, R105, R152 ;  /* 0x0000009869697221 */ /* 0x000fc60000010000 */
[----:B------:R-:W-:-:S04]  /*6030*/  F2FP.BF16.F32.PACK_AB R153, RZ, R153 ;  /* 0x00000099ff99723e */ /* 0x000fc800000010ff */
[----:B------:R-:W-:-:S07]  /*6040*/  PRMT R20, R153, 0x7610, R20 ;  /* 0x0000761099147816 */ /* 0x000fce0000000014 */
.L_x_5156:
        /* <DEDUP_REMOVED lines=12> */
[----:B------:R-:W-:Y:S02]  /*6110*/  @P5 SHF.L.U32 R153, R16, 0x10, RZ ;  /* 0x0000001010995819 */ /* 0x000fe400000006ff */
[----:B------:R-:W-:-:S03]  /*6120*/  @P5 SHF.L.U32 R189, R222, 0x10, RZ ;  /* 0x00000010debd5819 */ /* 0x000fc600000006ff */
[-C--:B------:R-:W-:Y:S01]  /*6130*/  @P5 FMUL.FTZ R152, R153, R21.reuse ;  /* 0x0000001599985220 */ /* 0x080fe20000410000 */
[----:B------:R-:W-:Y:S02]  /*6140*/  IMAD.MOV.U32 R153, RZ, RZ, RZ ;  /* 0x000000ffff997224 */ /* 0x000fe400078e00ff */
[----:B------:R-:W-:Y:S01]  /*6150*/  @P5 FMUL.FTZ R153, R189, R21 ;  /* 0x00000015bd995220 */ /* 0x000fe20000410000 */
[----:B------:R-:W-:-:S04]  /*6160*/  FADD.FTZ R106, R106, R152 ;  /* 0x000000986a6a7221 */ /* 0x000fc80000010000 */
[----:B------:R-:W-:-:S04]  /*6170*/  F2FP.BF16.F32.PACK_AB R153, RZ, R153 ;  /* 0x00000099ff99723e */ /* 0x000fc800000010ff */
[----:B------:R-:W-:-:S07]  /*6180*/  PRMT R21, R153, 0x7610, R21 ;  /* 0x0000761099157816 */ /* 0x000fce0000000015 */
.L_x_5157:
        /* <DEDUP_REMOVED lines=8> */
[----:B------:R-:W-:Y:S01]  /*6210*/  ISETP.GE.U32.AND P5, PT, R4, 0x1000000, PT ;  /* 0x010000000400780c */ /* 0x000fe20003fa6070 */
        /* <DEDUP_REMOVED lines=10> */
[----:B------:R-:W-:Y:S01]  /*62c0*/  PRMT R22, R153, 0x7610, R22 ;  /* 0x0000761099167816 */ /* 0x000fe20000000016 */
[----:B------:R-:W-:Y:S06]  /*62d0*/  BRA `(.L_x_5154) ;  /* 0x0000000c00f47947 */ /* 0x000fec0003800000 */
.L_x_5149:
[----:B------:R-:W-:-:S04]  /*62e0*/  UISETP.NE.U32.AND UP0, UPT, UR24, URZ, UPT ;  /* 0x000000ff1800728c */ /* 0x000fc8000bf05070 */
[----:B------:R-:W-:-:S06]  /*62f0*/  UISETP.NE.AND.EX UP0, UPT, UR25, URZ, UPT, UP0 ;  /* 0x000000ff1900728c */ /* 0x000fcc000bf05300 */
[----:B------:R-:W-:-:S13]  /*6300*/  PLOP3.LUT P0, PT, PT, PT, UP0, 0x80, 0x8 ;  /* 0x000000000008781c */ /* 0x000fda0003f0f008 */
[----:B------:R-:W-:Y:S05]  /*6310*/  @!P0 BRA `(.L_x_5158) ;  /* 0x0000000800048947 */ /* 0x000fea0003800000 */
[----:B------:R-:W-:Y:S05]  /*6320*/  BRA.U !UP3, `(.L_x_5159) ;  /* 0x000000010b747547 */ /* 0x000fea000b800000 */
[----:B-----5:R-:W-:Y:S01]  /*6330*/  LOP3.LUT P5, RZ, R4, 0xff, RZ, 0xc0, !PT ;  /* 0x000000ff04ff7812 */ /* 0x020fe200078ac0ff */
[----:B------:R-:W-:Y:S01]  /*6340*/  BSSY.RECONVERGENT B1, `(.L_x_5160) ;  /* 0x000000c000017945 */ /* 0x000fe20003800200 */
[----:B------:R-:W-:-:S11]  /*6350*/  HFMA2 R19, -RZ, RZ, 0, 0 ;  /* 0x00000000ff137431 */ /* 0x000fd600000001ff */
[----:B------:R-:W-:Y:S05]  /*6360*/  @!P5 BRA `(.L_x_5161) ;  /* 0x000000000024d947 */ /* 0x000fea0003800000 */
[----:B0-----:R-:W-:Y:S01]  /*6370*/  FFMA.FTZ R44, R5, UR4, R188 ;  /* 0x00000004052c7c23 */ /* 0x001fe200080100bc */
[----:B------:R-:W-:-:S03]  /*6380*/  ISETP.LT.AND P6, PT, RZ, UR29, PT ;  /* 0x0000001dff007c0c */ /* 0x000fc6000bfc1270 */
[----:B------:R-:W-:Y:S01]  /*6390*/  FADD.FTZ R19, R159, -R44 ;  /* 0x8000002c9f137221 */ /* 0x000fe20000010000 */
[----:B------:R-:W-:-:S03]  /*63a0*/  SHF.L.U32 R44, R15, 0x10, RZ ;  /* 0x000000100f2c7819 */ /* 0x000fc600000006ff */
[----:B------:R-:W-:-:S05]  /*63b0*/  FMUL.FTZ R19, R19, UR28 ;  /* 0x0000001c13137c20 */ /* 0x000fca0008410000 */
[----:B------:R-:W-:-:S05]  /*63c0*/  FSEL R19, R19, RZ, P6 ;  /* 0x000000ff13137208 */ /* 0x000fca0003000000 */
[----:B------:R-:W-:-:S04]  /*63d0*/  FMUL.FTZ R19, R19, UR21 ;  /* 0x0000001513137c20 */ /* 0x000fc80008410000 */
[----:B------:R-:W-:-:S04]  /*63e0*/  FMUL.FTZ R19, R19, UR20 ;  /* 0x0000001413137c20 */ /* 0x000fc80008410000 */
[----:B------:R-:W-:-:S07]  /*63f0*/  FMUL.FTZ R19, R44, R19 ;  /* 0x000000132c137220 */ /* 0x000fce0000410000 */
.L_x_5161:
[----:B------:R-:W-:Y:S05]  /*6400*/  BSYNC.RECONVERGENT B1 ;  /* 0x0000000000017941 */ /* 0x000fea0003800200 */
.L_x_5160:
[----:B------:R-:W-:Y:S01]  /*6410*/  BSSY.RECONVERGENT B1, `(.L_x_5162) ;  /* 0x000000d000017945 */ /* 0x000fe20003800200 */
[----:B------:R-:W-:Y:S01]  /*6420*/  FADD.FTZ R104, R104, R19 ;  /* 0x0000001368687221 */ /* 0x000fe20000010000 */
[----:B------:R-:W-:Y:S02]  /*6430*/  MOV R19, RZ ;  /* 0x000000ff00137202 */ /* 0x000fe40000000f00 */
[----:B------:R-:W-:Y:S05]  /*6440*/  @!P5 BRA `(.L_x_5163) ;  /* 0x000000000024d947 */ /* 0x000fea0003800000 */
[----:B0-----:R-:W-:Y:S01]  /*6450*/  FFMA.FTZ R44, R5, UR4, R188 ;  /* 0x00000004052c7c23 */ /* 0x001fe200080100bc */
        /* <DEDUP_REMOVED lines=8> */
.L_x_5163:
[----:B------:R-:W-:Y:S05]  /*64e0*/  BSYNC.RECONVERGENT B1 ;  /* 0x0000000000017941 */ /* 0x000fea0003800200 */
.L_x_5162:
[----:B------:R-:W-:-:S07]  /*64f0*/  F2FP.BF16.F32.PACK_AB R19, RZ, R19 ;  /* 0x00000013ff13723e */ /* 0x000fce00000010ff */
.L_x_5159:
[----:B------:R-:W-:Y:S05]  /*6500*/  BRA.U !UP3, `(.L_x_5164) ;  /* 0x000000010b747547 */ /* 0x000fea000b800000 */
[----:B-----5:R-:W-:Y:S01]  /*6510*/  LOP3.LUT P5, RZ, R4, 0xff00, RZ, 0xc0, !PT ;  /* 0x0000ff0004ff7812 */ /* 0x020fe200078ac0ff */
[----:B------:R-:W-:Y:S01]  /*6520*/  BSSY.RECONVERGENT B1, `(.L_x_5165) ;  /* 0x000000c000017945 */ /* 0x000fe20003800200 */
[----:B------:R-:W-:-:S11]  /*6530*/  IMAD.MOV.U32 R20, RZ, RZ, RZ ;  /* 0x000000ffff147224 */ /* 0x000fd600078e00ff */
[----:B------:R-:W-:Y:S05]  /*6540*/  @!P5 BRA `(.L_x_5166) ;  /* 0x000000000024d947 */ /* 0x000fea0003800000 */
[----:B------:R-:W-:Y:S01]  /*6550*/  FFMA.FTZ R20, R158, UR4, R188 ;  /* 0x000000049e147c23 */ /* 0x000fe200080100bc */
[----:B------:R-:W-:Y:S02]  /*6560*/  ISETP.LT.AND P6, PT, RZ, UR29, PT ;  /* 0x0000001dff007c0c */ /* 0x000fe4000bfc1270 */
[----:B0-----:R-:W-:Y:S01]  /*6570*/  SHF.L.U32 R45, R17, 0x10, RZ ;  /* 0x00000010112d7819 */ /* 0x001fe200000006ff */
[----:B------:R-:W-:-:S04]  /*6580*/  FADD.FTZ R20, R157, -R20 ;  /* 0x800000149d147221 */ /* 0x000fc80000010000 */
[----:B------:R-:W-:-:S05]  /*6590*/  FMUL.FTZ R20, R20, UR28 ;  /* 0x0000001c14147c20 */ /* 0x000fca0008410000 */
[----:B------:R-:W-:-:S05]  /*65a0*/  FSEL R20, R20, RZ, P6 ;  /* 0x000000ff14147208 */ /* 0x000fca0003000000 */
[----:B------:R-:W-:-:S04]  /*65b0*/  FMUL.FTZ R20, R20, UR21 ;  /* 0x0000001514147c20 */ /* 0x000fc80008410000 */
[----:B------:R-:W-:-:S04]  /*65c0*/  FMUL.FTZ R20, R20, UR20 ;  /* 0x0000001414147c20 */ /* 0x000fc80008410000 */
[----:B------:R-:W-:-:S07]  /*65d0*/  FMUL.FTZ R20, R45, R20 ;  /* 0x000000142d147220 */ /* 0x000fce0000410000 */
.L_x_5166:
[----:B------:R-:W-:Y:S05]  /*65e0*/  BSYNC.RECONVERGENT B1 ;  /* 0x0000000000017941 */ /* 0x000fea0003800200 */
.L_x_5165:
        /* <DEDUP_REMOVED lines=10> */
[----:B0-----:R-:W-:Y:S01]  /*6690*/  FMUL.FTZ R45, R20, UR20 ;  /* 0x00000014142d7c20 */ /* 0x001fe20008410000 */
[----:B------:R-:W-:-:S05]  /*66a0*/  SHF.L.U32 R20, R223, 0x10, RZ ;  /* 0x00000010df147819 */ /* 0x000fca00000006ff */
[----:B------:R-:W-:-:S07]  /*66b0*/  FMUL.FTZ R20, R20, R45 ;  /* 0x0000002d14147220 */ /* 0x000fce0000410000 */
.L_x_5168:
[----:B------:R-:W-:Y:S05]  /*66c0*/  BSYNC.RECONVERGENT B1 ;  /* 0x0000000000017941 */ /* 0x000fea0003800200 */
.L_x_5167:
[----:B------:R-:W-:-:S07]  /*66d0*/  F2FP.BF16.F32.PACK_AB R20, RZ, R20 ;  /* 0x00000014ff14723e */ /* 0x000fce00000010ff */
.L_x_5164:
[----:B------:R-:W-:Y:S05]  /*66e0*/  BRA.U !UP3, `(.L_x_5169) ;  /* 0x000000010b747547 */ /* 0x000fea000b800000 */
[----:B-----5:R-:W-:Y:S01]  /*66f0*/  LOP3.LUT P5, RZ, R4, 0xff0000, RZ, 0xc0, !PT ;  /* 0x00ff000004ff7812 */ /* 0x020fe200078ac0ff */
[----:B------:R-:W-:Y:S01]  /*6700*/  BSSY.RECONVERGENT B1, `(.L_x_5170) ;  /* 0x000000c000017945 */ /* 0x000fe20003800200 */
[----:B------:R-:W-:-:S11]  /*6710*/  MOV R21, RZ ;  /* 0x000000ff00157202 */ /* 0x000fd60000000f00 */
        /* <DEDUP_REMOVED lines=10> */
.L_x_5171:
[----:B------:R-:W-:Y:S05]  /*67c0*/  BSYNC.RECONVERGENT B1 ;  /* 0x0000000000017941 */ /* 0x000fea0003800200 */
.L_x_5170:
[----:B------:R-:W-:Y:S01]  /*67d0*/  FADD.FTZ R106, R106, R21 ;  /* 0x000000156a6a7221 */ /* 0x000fe20000010000 */
[----:B------:R-:W-:Y:S01]  /*67e0*/  BSSY.RECONVERGENT B1, `(.L_x_5172) ;  /* 0x000000c000017945 */ /* 0x000fe20003800200 */
[----:B------:R-:W-:-:S03]  /*67f0*/  HFMA2 R21, -RZ, RZ, 0, 0 ;  /* 0x00000000ff157431 */ /* 0x000fc600000001ff */
        /* <DEDUP_REMOVED lines=10> */
.L_x_5173:
[----:B------:R-:W-:Y:S05]  /*68a0*/  BSYNC.RECONVERGENT B1 ;  /* 0x0000000000017941 */ /* 0x000fea0003800200 */
.L_x_5172:
[----:B------:R-:W-:-:S07]  /*68b0*/  F2FP.BF16.F32.PACK_AB R21, RZ, R21 ;  /* 0x00000015ff15723e */ /* 0x000fce00000010ff */
.L_x_5169:
        /* <DEDUP_REMOVED lines=22> */
[----:B------:R-:W0:Y:S01]  /*6a20*/  @P5 LDC.64 R44, c[0x0][0x408] ;  /* 0x00010200ff2c5b82 */ /* 0x000e220000000a00 */
[----:B------:R-:W-:Y:S01]  /*6a30*/  @P5 SHF.L.U32 R189, R221, 0x10, RZ ;  /* 0x00000010ddbd5819 */ /* 0x000fe200000006ff */
[----:B0-----:R-:W-:-:S04]  /*6a40*/  @P5 FMUL.FTZ R45, R47, R45 ;  /* 0x0000002d2f2d5220 */ /* 0x001fc80000410000 */
[----:B------:R-:W-:Y:S01]  /*6a50*/  @P5 FMUL.FTZ R44, R45, R44 ;  /* 0x0000002c2d2c5220 */ /* 0x000fe20000410000 */
[----:B------:R-:W-:-:S04]  /*6a60*/  @P5 IMAD.U32 R45, R18, 0x10000, RZ ;  /* 0x00010000122d5824 */ /* 0x000fc800078e00ff */
[----:B------:R-:W-:Y:S02]  /*6a70*/  @P5 FMUL.FTZ R22, R45, R44 ;  /* 0x0000002c2d165220 */ /* 0x000fe40000410000 */
[----:B------:R-:W0:Y:S02]  /*6a80*/  @P5 LDC.64 R44, c[0x0][0x408] ;  /* 0x00010200ff2c5b82 */ /* 0x000e240000000a00 */
[----:B------:R-:W-:Y:S01]  /*6a90*/  FADD.FTZ R107, R107, R22 ;  /* 0x000000166b6b7221 */ /* 0x000fe20000010000 */
[----:B0-----:R-:W-:-:S04]  /*6aa0*/  @P5 FMUL.FTZ R45, R45, R47 ;  /* 0x0000002f2d2d5220 */ /* 0x001fc80000410000 */
[----:B------:R-:W-:Y:S01]  /*6ab0*/  @P5 FMUL.FTZ R44, R45, R44 ;  /* 0x0000002c2d2c5220 */ /* 0x000fe20000410000 */
[----:B------:R-:W-:-:S03]  /*6ac0*/  MOV R45, RZ ;  /* 0x000000ff002d7202 */ /* 0x000fc60000000f00 */
[----:B------:R-:W-:Y:S01]  /*6ad0*/  @P5 FMUL.FTZ R45, R189, R44 ;  /* 0x0000002cbd2d5220 */ /* 0x000fe20000410000 */
[----:B------:R-:W-:-:S04]  /*6ae0*/  MOV R44, R153 ;  /* 0x00000099002c7202 */ /* 0x000fc80000000f00 */
[----:B------:R-:W-:-:S04]  /*6af0*/  F2FP.BF16.F32.PACK_AB R45, RZ, R45 ;  /* 0x0000002dff2d723e */ /* 0x000fc800000010ff */
[----:B------:R-:W-:Y:S02]  /*6b00*/  PRMT R22, R45, 0x7610, R22 ;  /* 0x000076102d167816 */ /* 0x000fe40000000016 */
[----:B------:R-:W-:Y:S01]  /*6b10*/  MOV R45, R152 ;  /* 0x00000098002d7202 */ /* 0x000fe20000000f00 */
[----:B------:R-:W-:Y:S06]  /*6b20*/  BRA `(.L_x_5154) ;  /* 0x0000000400e07947 */ /* 0x000fec0003800000 */
.L_x_5158:
[----:B------:R-:W-:Y:S05]  /*6b30*/  BRA.U !UP3, `(.L_x_5174) ;  /* 0x000000010b747547 */ /* 0x000fea000b800000 */
[----:B-----5:R-:W-:Y:S01]  /*6b40*/  LOP3.LUT P5, RZ, R4, 0xff, RZ, 0xc0, !PT ;  /* 0x000000ff04ff7812 */ /* 0x020fe200078ac0ff */
[----:B------:R-:W-:Y:S01]  /*6b50*/  BSSY.RECONVERGENT B1, `(.L_x_5175) ;  /* 0x000000c000017945 */ /* 0x000fe20003800200 */
[----:B------:R-:W-:-:S11]  /*6b60*/  HFMA2 R19, -RZ, RZ, 0, 0 ;  /* 0x00000000ff137431 */ /* 0x000fd600000001ff */
[----:B------:R-:W-:Y:S05]  /*6b70*/  @!P5 BRA `(.L_x_5176) ;  /* 0x000000000024d947 */ /* 0x000fea0003800000 */
[----:B01----:R-:W-:Y:S01]  /*6b80*/  FFMA.FTZ R152, R5, UR4, R188 ;  /* 0x0000000405987c23 */ /* 0x003fe200080100bc */
        /* <DEDUP_REMOVED lines=8> */
.L_x_5176:
[----:B------:R-:W-:Y:S05]  /*6c10*/  BSYNC.RECONVERGENT B1 ;  /* 0x0000000000017941 */ /* 0x000fea0003800200 */
.L_x_5175:
[----:B------:R-:W-:Y:S01]  /*6c20*/  BSSY.RECONVERGENT B1, `(.L_x_5177) ;  /* 0x000000d000017945 */ /* 0x000fe20003800200 */
[----:B------:R-:W-:Y:S01]  /*6c30*/  FADD.FTZ R104, R104, R19 ;  /* 0x0000001368687221 */ /* 0x000fe20000010000 */
[----:B------:R-:W-:Y:S02]  /*6c40*/  MOV R19, RZ ;  /* 0x000000ff00137202 */ /* 0x000fe40000000f00 */
        /* <DEDUP_REMOVED lines=10> */
.L_x_5178:
[----:B------:R-:W-:Y:S05]  /*6cf0*/  BSYNC.RECONVERGENT B1 ;  /* 0x0000000000017941 */ /* 0x000fea0003800200 */
.L_x_5177:
[----:B------:R-:W-:-:S07]  /*6d00*/  F2FP.BF16.F32.PACK_AB R19, RZ, R19 ;  /* 0x00000013ff13723e */ /* 0x000fce00000010ff */
.L_x_5174:
[----:B------:R-:W-:Y:S05]  /*6d10*/  BRA.U !UP3, `(.L_x_5179) ;  /* 0x000000010b747547 */ /* 0x000fea000b800000 */
[----:B-----5:R-:W-:Y:S01]  /*6d20*/  LOP3.LUT P5, RZ, R4, 0xff00, RZ, 0xc0, !PT ;  /* 0x0000ff0004ff7812 */ /* 0x020fe200078ac0ff */
[----:B------:R-:W-:Y:S01]  /*6d30*/  BSSY.RECONVERGENT B1, `(.L_x_5180) ;  /* 0x000000c000017945 */ /* 0x000fe20003800200 */
[----:B------:R-:W-:-:S11]  /*6d40*/  HFMA2 R20, -RZ, RZ, 0, 0 ;  /* 0x00000000ff147431 */ /* 0x000fd600000001ff */
[----:B------:R-:W-:Y:S05]  /*6d50*/  @!P5 BRA `(.L_x_5181) ;  /* 0x000000000024d947 */ /* 0x000fea0003800000 */
[----:B------:R-:W-:Y:S01]  /*6d60*/  FFMA.FTZ R20, R158, UR4, R188 ;  /* 0x000000049e147c23 */ /* 0x000fe200080100bc */
[----:B------:R-:W-:-:S03]  /*6d70*/  ISETP.LT.AND P6, PT, RZ, UR29, PT ;  /* 0x0000001dff007c0c */ /* 0x000fc6000bfc1270 */
[----:B------:R-:W-:-:S04]  /*6d80*/  FADD.FTZ R20, R157, -R20 ;  /* 0x800000149d147221 */ /* 0x000fc80000010000 */
[----:B------:R-:W-:-:S05]  /*6d90*/  FMUL.FTZ R20, R20, UR28 ;  /* 0x0000001c14147c20 */ /* 0x000fca0008410000 */
[----:B------:R-:W-:-:S05]  /*6da0*/  FSEL R20, R20, RZ, P6 ;  /* 0x000000ff14147208 */ /* 0x000fca0003000000 */
[----:B------:R-:W-:-:S04]  /*6db0*/  FMUL.FTZ R20, R20, UR21 ;  /* 0x0000001514147c20 */ /* 0x000fc80008410000 */
[----:B01----:R-:W-:Y:S01]  /*6dc0*/  FMUL.FTZ R153, R20, UR20 ;  /* 0x0000001414997c20 */ /* 0x003fe20008410000 */
[----:B------:R-:W-:-:S05]  /*6dd0*/  SHF.L.U32 R20, R17, 0x10, RZ ;  /* 0x0000001011147819 */ /* 0x000fca00000006ff */
[----:B------:R-:W-:-:S07]  /*6de0*/  FMUL.FTZ R20, R20, R153 ;  /* 0x0000009914147220 */ /* 0x000fce0000410000 */
.L_x_5181:
[----:B------:R-:W-:Y:S05]  /*6df0*/  BSYNC.RECONVERGENT B1 ;  /* 0x0000000000017941 */ /* 0x000fea0003800200 */
.L_x_5180:
[----:B------:R-:W-:Y:S01]  /*6e00*/  BSSY.RECONVERGENT B1, `(.L_x_5182) ;  /* 0x000000d000017945 */ /* 0x000fe20003800200 */
[----:B------:R-:W-:Y:S01]  /*6e10*/  FADD.FTZ R105, R105, R20 ;  /* 0x0000001469697221 */ /* 0x000fe20000010000 */
[----:B------:R-:W-:Y:S02]  /*6e20*/  IMAD.MOV.U32 R20, RZ, RZ, RZ ;  /* 0x000000ffff147224 */ /* 0x000fe400078e00ff */
        /* <DEDUP_REMOVED lines=10> */
.L_x_5183:
[----:B------:R-:W-:Y:S05]  /*6ed0*/  BSYNC.RECONVERGENT B1 ;  /* 0x0000000000017941 */ /* 0x000fea0003800200 */
.L_x_5182:
[----:B------:R-:W-:-:S07]  /*6ee0*/  F2FP.BF16.F32.PACK_AB R20, RZ, R20 ;  /* 0x00000014ff14723e */ /* 0x000fce00000010ff */
.L_x_5179:
[----:B------:R-:W-:Y:S05]  /*6ef0*/  BRA.U !UP3, `(.L_x_5184) ;  /* 0x000000010b747547 */ /* 0x000fea000b800000 */
[----:B-----5:R-:W-:Y:S01]  /*6f00*/  LOP3.LUT P5, RZ, R4, 0xff0000, RZ, 0xc0, !PT ;  /* 0x00ff000004ff7812 */ /* 0x020fe200078ac0ff */
[----:B------:R-:W-:Y:S01]  /*6f10*/  BSSY.RECONVERGENT B1, `(.L_x_5185) ;  /* 0x000000c000017945 */ /* 0x000fe20003800200 */
[----:B------:R-:W-:-:S11]  /*6f20*/  MOV R21, RZ ;  /* 0x000000ff00157202 */ /* 0x000fd60000000f00 */
        /* <DEDUP_REMOVED lines=10> */
.L_x_5186:
[----:B------:R-:W-:Y:S05]  /*6fd0*/  BSYNC.RECONVERGENT B1 ;  /* 0x0000000000017941 */ /* 0x000fea0003800200 */
.L_x_5185:
[----:B------:R-:W-:Y:S01]  /*6fe0*/  FADD.FTZ R106, R106, R21 ;  /* 0x000000156a6a7221 */ /* 0x000fe20000010000 */
[----:B------:R-:W-:Y:S01]  /*6ff0*/  BSSY.RECONVERGENT B1, `(.L_x_5187) ;  /* 0x000000c000017945 */ /* 0x000fe20003800200 */
[----:B------:R-:W-:-:S03]  /*7000*/  HFMA2 R21, -RZ, RZ, 0, 0 ;  /* 0x00000000ff157431 */ /* 0x000fc600000001ff */
        /* <DEDUP_REMOVED lines=10> */
.L_x_5188:
[----:B------:R-:W-:Y:S05]  /*70b0*/  BSYNC.RECONVERGENT B1 ;  /* 0x0000000000017941 */ /* 0x000fea0003800200 */
.L_x_5187:
[----:B------:R-:W-:-:S07]  /*70c0*/  F2FP.BF16.F32.PACK_AB R21, RZ, R21 ;  /* 0x00000015ff15723e */ /* 0x000fce00000010ff */
.L_x_5184:
[----:B------:R-:W-:Y:S05]  /*70d0*/  BRA.U !UP3, `(.L_x_5154) ;  /* 0x000000010b747547 */ /* 0x000fea000b800000 */
[----:B-----5:R-:W-:Y:S01]  /*70e0*/  ISETP.GE.U32.AND P5, PT, R4, 0x1000000, PT ;  /* 0x010000000400780c */ /* 0x020fe20003fa6070 */
[----:B------:R-:W-:Y:S01]  /*70f0*/  BSSY.RECONVERGENT B1, `(.L_x_5189) ;  /* 0x000000c000017945 */ /* 0x000fe20003800200 */
[----:B------:R-:W-:-:S11]  /*7100*/  MOV R22, RZ ;  /* 0x000000ff00167202 */ /* 0x000fd60000000f00 */
[----:B------:R-:W-:Y:S05]  /*7110*/  @!P5 BRA `(.L_x_5190) ;  /* 0x000000000024d947 */ /* 0x000fea0003800000 */
[----:B------:R-:W-:Y:S01]  /*7120*/  FFMA.FTZ R22, R168, UR4, R188 ;  /* 0x00000004a8167c23 */ /* 0x000fe200080100bc */
[----:B------:R-:W-:Y:S02]  /*7130*/  ISETP.LT.AND P6, PT, RZ, UR29, PT ;  /* 0x0000001dff007c0c */ /* 0x000fe4000bfc1270 */
[----:B01----:R-:W-:Y:S01]  /*7140*/  SHF.L.U32 R153, R18, 0x10, RZ ;  /* 0x0000001012997819 */ /* 0x003fe200000006ff */
[----:B------:R-:W-:-:S04]  /*7150*/  FADD.FTZ R22, R195, -R22 ;  /* 0x80000016c3167221 */ /* 0x000fc80000010000 */
[----:B------:R-:W-:-:S05]  /*7160*/  FMUL.FTZ R22, R22, UR28 ;  /* 0x0000001c16167c20 */ /* 0x000fca0008410000 */
[----:B------:R-:W-:-:S05]  /*7170*/  FSEL R22, R22, RZ, P6 ;  /* 0x000000ff16167208 */ /* 0x000fca0003000000 */
[----:B------:R-:W-:-:S04]  /*7180*/  FMUL.FTZ R22, R22, UR21 ;  /* 0x0000001516167c20 */ /* 0x000fc80008410000 */
[----:B------:R-:W-:-:S04]  /*7190*/  FMUL.FTZ R22, R22, UR20 ;  /* 0x0000001416167c20 */ /* 0x000fc80008410000 */
[----:B------:R-:W-:-:S07]  /*71a0*/  FMUL.FTZ R22, R153, R22 ;  /* 0x0000001699167220 */ /* 0x000fce0000410000 */
.L_x_5190:
[----:B------:R-:W-:Y:S05]  /*71b0*/  BSYNC.RECONVERGENT B1 ;  /* 0x0000000000017941 */ /* 0x000fea0003800200 */
.L_x_5189:
        /* <DEDUP_REMOVED lines=13> */
.L_x_5192:
[----:B------:R-:W-:Y:S05]  /*7290*/  BSYNC.RECONVERGENT B1 ;  /* 0x0000000000017941 */ /* 0x000fea0003800200 */
.L_x_5191:
[----:B------:R-:W-:-:S07]  /*72a0*/  F2FP.BF16.F32.PACK_AB R22, RZ, R22 ;  /* 0x00000016ff16723e */ /* 0x000fce00000010ff */
.L_x_5154:
        /* <DEDUP_REMOVED lines=12> */
.L_x_5193:
[----:B------:R-:W-:Y:S01]  /*7370*/  IADD3 R155, PT, PT, R155, 0x100, RZ ;  /* 0x000001009b9b7810 */ /* 0x000fe20007ffe0ff */
[----:B------:R-:W-:-:S07]  /*7380*/  VIADD R154, R154, 0x100 ;  /* 0x000001009a9a7836 */ /* 0x000fce0000000000 */
.L_x_5147:
[----:B------:R-:W-:Y:S05]  /*7390*/  BSYNC.RECONVERGENT B0 ;  /* 0x0000000000007941 */ /* 0x000fea0003800200 */
.L_x_5146:
[----:B------:R-:W-:Y:S04]  /*73a0*/  BSSY.RECONVERGENT B0, `(.L_x_5194) ;  /* 0x00001ce000007945 */ /* 0x000fe80003800200 */
        /* <DEDUP_REMOVED lines=13> */
.L_x_5196:
        /* <DEDUP_REMOVED lines=24> */
[----:B------:R-:W-:Y:S01]  /*7600*/  MOV R44, RZ ;  /* 0x000000ff002c7202 */ /* 0x000fe20000000f00 */
[----:B------:R-:W-:Y:S02]  /*7610*/  FADD.FTZ R108, R108, R19 ;  /* 0x000000136c6c7221 */ /* 0x000fe40000010000 */
[----:B------:R-:W-:-:S05]  /*7620*/  @P5 FMUL.FTZ R44, R46, R45 ;  /* 0x0000002d2e2c5220 */ /* 0x000fca0000410000 */
[----:B------:R-:W-:-:S04]  /*7630*/  F2FP.BF16.F32.PACK_AB R44, RZ, R44 ;  /* 0x0000002cff2c723e */ /* 0x000fc800000010ff */
[----:B------:R-:W-:-:S07]  /*7640*/  PRMT R19, R44, 0x7610, R19 ;  /* 0x000076102c137816 */ /* 0x000fce0000000013 */
.L_x_5199:
        /* <DEDUP_REMOVED lines=19> */
[----:B------:R-:W-:Y:S02]  /*7780*/  @P5 SHF.L.U32 R45, R219, 0x10, RZ ;  /* 0x00000010db2d5819 */ /* 0x000fe400000006ff */
[----:B------:R-:W-:-:S03]  /*7790*/  MOV R44, RZ ;  /* 0x000000ff002c7202 */ /* 0x000fc60000000f00 */
[----:B------:R-:W-:-:S05]  /*77a0*/  @P5 FMUL.FTZ R44, R46, R45 ;  /* 0x0000002d2e2c5220 */ /* 0x000fca0000410000 */
[----:B------:R-:W-:-:S04]  /*77b0*/  F2FP.BF16.F32.PACK_AB R44, RZ, R44 ;  /* 0x0000002cff2c723e */ /* 0x000fc800000010ff */
[----:B------:R-:W-:-:S07]  /*77c0*/  PRMT R20, R44, 0x7610, R20 ;  /* 0x000076102c147816 */ /* 0x000fce0000000014 */
.L_x_5200:
[----:B------:R-:W-:Y:S01]  /*77d0*/  PLOP3.LUT P5, PT, PT, PT, UP2, 0x80, 0x8 ;  /* 0x000000000008781c */ /* 0x000fe20003faf028 */
[----:B------:R-:W-:-:S12]  /*77e0*/  IMAD.MOV.U32 R46, RZ, RZ, R134 ;  /* 0x000000ffff2e7224 */ /* 0x000fd800078e0086 */
        /* <DEDUP_REMOVED lines=22> */
.L_x_5201:
[----:B------:R-:W-:Y:S02]  /*7950*/  PLOP3.LUT P5, PT, PT, PT, UP2, 0x80, 0x8 ;  /* 0x000000000008781c */ /* 0x000fe40003faf028 */
[----:B------:R-:W-:-:S11]  /*7960*/  MOV R153, R135 ;  /* 0x0000008700997202 */ /* 0x000fd60000000f00 */
[----:B------:R-:W-:Y:S01]  /*7970*/  @P5 FFMA.FTZ R45, R169, UR4, R188 ;  /* 0x00000004a92d5c23 */ /* 0x000fe200080100bc */
[----:B------:R-:W-:-:S13]  /*7980*/  PLOP3.LUT P5, PT, PT, PT, UP2, 0x80, 0x8 ;  /* 0x000000000008781c */ /* 0x000fda0003faf028 */
[----:B------:R-:W-:Y:S01]  /*7990*/  @P5 FADD.FTZ R44, R194, -R45 ;  /* 0x8000002dc22c5221 */ /* 0x000fe20000010000 */
[----:B------:R-:W-:Y:S02]  /*79a0*/  PLOP3.LUT P5, PT, PT, PT, UP2, 0x80, 0x8 ;  /* 0x000000000008781c */ /* 0x000fe40003faf028 */
[----:B------:R-:W-:-:S11]  /*79b0*/  MOV R45, R47 ;  /* 0x0000002f002d7202 */ /* 0x000fd60000000f00 */
[----:B------:R-:W-:Y:S01]  /*79c0*/  @P5 FFMA.FTZ R153, R44, UR28, R135 ;  /* 0x0000001c2c995c23 */ /* 0x000fe20008010087 */
[----:B------:R-:W-:-:S04]  /*79d0*/  MOV R44, R152 ;  /* 0x00000098002c7202 */ /* 0x000fc80000000f00 */
[----:B------:R-:W-:Y:S01]  /*79e0*/  MOV R47, R153 ;  /* 0x00000099002f7202 */ /* 0x000fe20000000f00 */
[----:B------:R-:W-:Y:S06]  /*79f0*/  BRA.U !UP3, `(.L_x_5202) ;  /* 0x000000150b687547 */ /* 0x000fec000b800000 */
[----:B------:R-:W-:Y:S01]  /*7a00*/  ISETP.GE.U32.AND P5, PT, R6, 0x1000000, PT ;  /* 0x010000000600780c */ /* 0x000fe20003fa6070 */
[----:B------:R-:W-:Y:S01]  /*7a10*/  FMUL.FTZ R22, R153, UR21 ;  /* 0x0000001599167c20 */ /* 0x000fe20008410000 */
[----:B------:R-:W-:-:S03]  /*7a20*/  HFMA2 R152, -RZ, RZ, 0, 0 ;  /* 0x00000000ff987431 */ /* 0x000fc600000001ff */
[----:B------:R-:W-:-:S08]  /*7a30*/  FMUL.FTZ R22, R22, UR20 ;  /* 0x0000001416167c20 */ /* 0x000fd00008410000 */
[----:B------:R-:W-:Y:S02]  /*7a40*/  @P5 SHF.L.U32 R153, R18, 0x10, RZ ;  /* 0x0000001012995819 */ /* 0x000fe400000006ff */
[----:B------:R-:W-:-:S03]  /*7a50*/  @P5 SHF.L.U32 R189, R217, 0x10, RZ ;  /* 0x00000010d9bd5819 */ /* 0x000fc600000006ff */
[----:B------:R-:W-:Y:S01]  /*7a60*/  @P5 FMUL.FTZ R152, R153, R22 ;  /* 0x0000001699985220 */ /* 0x000fe20000410000 */
[----:B------:R-:W-:Y:S02]  /*7a70*/  IMAD.MOV.U32 R153, RZ, RZ, RZ ;  /* 0x000000ffff997224 */ /* 0x000fe400078e00ff */
[----:B------:R-:W-:Y:S01]  /*7a80*/  @P5 FMUL.FTZ R153, R22, R189 ;  /* 0x000000bd16995220 */ /* 0x000fe20000410000 */
[----:B------:R-:W-:-:S04]  /*7a90*/  FADD.FTZ R111, R111, R152 ;  /* 0x000000986f6f7221 */ /* 0x000fc80000010000 */
[----:B------:R-:W-:-:S04]  /*7aa0*/  F2FP.BF16.F32.PACK_AB R153, RZ, R153 ;  /* 0x00000099ff99723e */ /* 0x000fc800000010ff */
[----:B------:R-:W-:Y:S01]  /*7ab0*/  PRMT R22, R153, 0x7610, R22 ;  /* 0x0000761099167816 */ /* 0x000fe20000000016 */
[----:B------:R-:W-:Y:S06]  /*7ac0*/  BRA `(.L_x_5202) ;  /* 0x0000001400347947 */ /* 0x000fec0003800000 */
.L_x_5198:
[----:B------:R-:W-:Y:S05]  /*7ad0*/  BRA.U !UP3, `(.L_x_5203) ;  /* 0x000000010b4c7547 */ /* 0x000fea000b800000 */
[----:B------:R-:W-:Y:S01]  /*7ae0*/  PLOP3.LUT P5, PT, PT, PT, UP2, 0x80, 0x8 ;  /* 0x000000000008781c */ /* 0x000fe20003faf028 */
[----:B01----:R-:W-:-:S12]  /*7af0*/  HFMA2 R152, -RZ, RZ, 0, 0 ;  /* 0x00000000ff987431 */ /* 0x003fd800000001ff */
[----:B------:R-:W-:Y:S01]  /*7b00*/  @P5 FFMA.FTZ R19, R7, UR4, R188 ;  /* 0x0000000407135c23 */ /* 0x000fe200080100bc */
[----:B------:R-:W-:-:S13]  /*7b10*/  PLOP3.LUT P5, PT, PT, PT, UP2, 0x80, 0x8 ;  /* 0x000000000008781c */ /* 0x000fda0003faf028 */
[----:B------:R-:W-:Y:S01]  /*7b20*/  @P5 FADD.FTZ R153, R156, -R19 ;  /* 0x800000139c995221 */ /* 0x000fe20000010000 */
[----:B------:R-:W-:Y:S02]  /*7b30*/  PLOP3.LUT P5, PT, PT, PT, UP2, 0x80, 0x8 ;  /* 0x000000000008781c */ /* 0x000fe40003faf028 */
[----:B-----5:R-:W-:-:S11]  /*7b40*/  MOV R19, R132 ;  /* 0x0000008400137202 */ /* 0x020fd60000000f00 */
[----:B------:R-:W-:Y:S01]  /*7b50*/  @P5 FFMA.FTZ R19, R153, UR28, R132 ;  /* 0x0000001c99135c23 */ /* 0x000fe20008010084 */
[----:B------:R-:W-:-:S03]  /*7b60*/  LOP3.LUT P5, RZ, R6, 0xff, RZ, 0xc0, !PT ;  /* 0x000000ff06ff7812 */ /* 0x000fc600078ac0ff */
        /* <DEDUP_REMOVED lines=10> */
.L_x_5203:
[----:B------:R-:W-:Y:S05]  /*7c10*/  BRA.U !UP3, `(.L_x_5204) ;  /* 0x000000010b4c7547 */ /* 0x000fea000b800000 */
[----:B------:R-:W-:Y:S02]  /*7c20*/  PLOP3.LUT P5, PT, PT, PT, UP2, 0x80, 0x8 ;  /* 0x000000000008781c */ /* 0x000fe40003faf028 */
[----:B-----5:R-:W-:-:S11]  /*7c30*/  MOV R20, R133 ;  /* 0x0000008500147202 */ /* 0x020fd60000000f00 */
[----:B01----:R-:W-:Y:S01]  /*7c40*/  @P5 FFMA.FTZ R153, R33, UR4, R188 ;  /* 0x0000000421995c23 */ /* 0x003fe200080100bc */
[----:B------:R-:W-:-:S13]  /*7c50*/  PLOP3.LUT P5, PT, PT, PT, UP2, 0x80, 0x8 ;  /* 0x000000000008781c */ /* 0x000fda0003faf028 */
[----:B------:R-:W-:Y:S01]  /*7c60*/  @P5 FADD.FTZ R152, R32, -R153 ;  /* 0x8000009920985221 */ /* 0x000fe20000010000 */
[----:B------:R-:W-:-:S13]  /*7c70*/  PLOP3.LUT P5, PT, PT, PT, UP2, 0x80, 0x8 ;  /* 0x000000000008781c */ /* 0x000fda0003faf028 */
[----:B------:R-:W-:Y:S01]  /*7c80*/  @P5 FFMA.FTZ R20, R152, UR28, R133 ;  /* 0x0000001c98145c23 */ /* 0x000fe20008010085 */
[----:B------:R-:W-:Y:S01]  /*7c90*/  LOP3.LUT P5, RZ, R6, 0xff00, RZ, 0xc0, !PT ;  /* 0x0000ff0006ff7812 */ /* 0x000fe200078ac0ff */
[----:B------:R-:W-:Y:S02]  /*7ca0*/  HFMA2 R152, -RZ, RZ, 0, 0 ;  /* 0x00000000ff987431 */ /* 0x000fe400000001ff */
[----:B------:R-:W-:-:S04]  /*7cb0*/  FMUL.FTZ R20, R20, UR21 ;  /* 0x0000001514147c20 */ /* 0x000fc80008410000 */
[----:B------:R-:W-:-:S06]  /*7cc0*/  FMUL.FTZ R20, R20, UR20 ;  /* 0x0000001414147c20 */ /* 0x000fcc0008410000 */
[----:B------:R-:W-:Y:S01]  /*7cd0*/  @P5 SHF.L.U32 R153, R17, 0x10, RZ ;  /* 0x0000001011995819 */ /* 0x000fe200000006ff */
[----:B------:R-:W-:-:S04]  /*7ce0*/  @P5 IMAD.U32 R189, R219, 0x10000, RZ ;  /* 0x00010000dbbd5824 */ /* 0x000fc800078e00ff */
[-C--:B------:R-:W-:Y:S01]  /*7cf0*/  @P5 FMUL.FTZ R152, R153, R20.reuse ;  /* 0x0000001499985220 */ /* 0x080fe20000410000 */
[----:B------:R-:W-:Y:S01]  /*7d00*/  MOV R153, RZ ;  /* 0x000000ff00997202 */ /* 0x000fe20000000f00 */
[----:B------:R-:W-:Y:S02]  /*7d10*/  @P5 FMUL.FTZ R153, R189, R20 ;  /* 0x00000014bd995220 */ /* 0x000fe40000410000 */
[----:B------:R-:W-:-:S03]  /*7d20*/  FADD.FTZ R109, R109, R152 ;  /* 0x000000986d6d7221 */ /* 0x000fc60000010000 */
[----:B------:R-:W-:-:S04]  /*7d30*/  F2FP.BF16.F32.PACK_AB R153, RZ, R153 ;  /* 0x00000099ff99723e */ /* 0x000fc800000010ff */
[----:B------:R-:W-:-:S07]  /*7d40*/  PRMT R20, R153, 0x7610, R20 ;  /* 0x0000761099147816 */ /* 0x000fce0000000014 */
.L_x_5204:
        /* <DEDUP_REMOVED lines=20> */
.L_x_5205:
        /* <DEDUP_REMOVED lines=21> */
.L_x_5197:
[----:B------:R-:W-:-:S04]  /*7fe0*/  UISETP.NE.U32.AND UP0, UPT, UR24, URZ, UPT ;  /* 0x000000ff1800728c */ /* 0x000fc8000bf05070 */
[----:B------:R-:W-:-:S06]  /*7ff0*/  UISETP.NE.AND.EX UP0, UPT, UR25, URZ, UPT, UP0 ;  /* 0x000000ff1900728c */ /* 0x000fcc000bf05300 */
[----:B------:R-:W-:-:S13]  /*8000*/  PLOP3.LUT P0, PT, PT, PT, UP0, 0x80, 0x8 ;  /* 0x000000000008781c */ /* 0x000fda0003f0f008 */
[----:B------:R-:W-:Y:S05]  /*8010*/  @!P0 BRA `(.L_x_5206) ;  /* 0x0000000800008947 */ /* 0x000fea0003800000 */
        /* <DEDUP_REMOVED lines=14> */
.L_x_5209:
[----:B------:R-:W-:Y:S05]  /*8100*/  BSYNC.RECONVERGENT B1 ;  /* 0x0000000000017941 */ /* 0x000fea0003800200 */
.L_x_5208:
        /* <DEDUP_REMOVED lines=13> */
.L_x_5211:
[----:B------:R-:W-:Y:S05]  /*81e0*/  BSYNC.RECONVERGENT B1 ;  /* 0x0000000000017941 */ /* 0x000fea0003800200 */
.L_x_5210:
[----:B------:R-:W-:-:S07]  /*81f0*/  F2FP.BF16.F32.PACK_AB R19, RZ, R19 ;  /* 0x00000013ff13723e */ /* 0x000fce00000010ff */
.L_x_5207:
        /* <DEDUP_REMOVED lines=14> */
.L_x_5214:
[----:B------:R-:W-:Y:S05]  /*82e0*/  BSYNC.RECONVERGENT B1 ;  /* 0x0000000000017941 */ /* 0x000fea0003800200 */
.L_x_5213:
        /* <DEDUP_REMOVED lines=13> */
.L_x_5216:
[----:B------:R-:W-:Y:S05]  /*83c0*/  BSYNC.RECONVERGENT B1 ;  /* 0x0000000000017941 */ /* 0x000fea0003800200 */
.L_x_5215:
[----:B------:R-:W-:-:S07]  /*83d0*/  F2FP.BF16.F32.PACK_AB R20, RZ, R20 ;  /* 0x00000014ff14723e */ /* 0x000fce00000010ff */
.L_x_5212:
        /* <DEDUP_REMOVED lines=14> */
.L_x_5219:
[----:B------:R-:W-:Y:S05]  /*84c0*/  BSYNC.RECONVERGENT B1 ;  /* 0x0000000000017941 */ /* 0x000fea0003800200 */
.L_x_5218:
[----:B------:R-:W-:Y:S01]  /*84d0*/  FADD.FTZ R110, R110, R21 ;  /* 0x000000156e6e7221 */ /* 0x000fe20000010000 */
[----:B------:R-:W-:Y:S01]  /*84e0*/  BSSY.RECONVERGENT B1, `(.L_x_5220) ;  /* 0x000000c000017945 */ /* 0x000fe20003800200 */
[----:B------:R-:W-:-:S03]  /*84f0*/  HFMA2 R21, -RZ, RZ, 0, 0 ;  /* 0x00000000ff157431 */ /* 0x000fc600000001ff */
[----:B------:R-:W-:Y:S05]  /*8500*/  @!P5 BRA `(.L_x_5221) ;  /* 0x000000000024d947 */ /* 0x000fea0003800000 */
[----:B0-----:R-:W-:Y:S01]  /*8510*/  FFMA.FTZ R44, R34, UR4, R188 ;  /* 0x00000004222c7c23 */ /* 0x001fe200080100bc */
        /* <DEDUP_REMOVED lines=8> */
.L_x_5221:
[----:B------:R-:W-:Y:S05]  /*85a0*/  BSYNC.RECONVERGENT B1 ;  /* 0x0000000000017941 */ /* 0x000fea0003800200 */
.L_x_5220:
[----:B------:R-:W-:-:S07]  /*85b0*/  F2FP.BF16.F32.PACK_AB R21, RZ, R21 ;  /* 0x00000015ff15723e */ /* 0x000fce00000010ff */
.L_x_5217:
[--C-:B0-----:R-:W-:Y:S01]  /*85c0*/  FFMA.FTZ R45, R33, UR4, R188.reuse ;  /* 0x00000004212d7c23 */ /* 0x101fe200080100bc */
[--C-:B-1----:R-:W-:Y:S01]  /*85d0*/  FFMA.FTZ R153, R7, UR4, R188.reuse ;  /* 0x0000000407997c23 */ /* 0x102fe200080100bc */
        /* <DEDUP_REMOVED lines=33> */
[----:B------:R-:W-:Y:S02]  /*87f0*/  F2FP.BF16.F32.PACK_AB R22, RZ, R45 ;  /* 0x0000002dff16723e */ /* 0x000fe400000010ff */
[----:B------:R-:W-:Y:S01]  /*8800*/  MOV R45, R152 ;  /* 0x00000098002d7202 */ /* 0x000fe20000000f00 */
[----:B------:R-:W-:Y:S06]  /*8810*/  BRA `(.L_x_5202) ;  /* 0x0000000400e07947 */ /* 0x000fec0003800000 */
.L_x_5206:
        /* <DEDUP_REMOVED lines=14> */
.L_x_5224:
[----:B------:R-:W-:Y:S05]  /*8900*/  BSYNC.RECONVERGENT B1 ;  /* 0x0000000000017941 */ /* 0x000fea0003800200 */
.L_x_5223:
        /* <DEDUP_REMOVED lines=13> */
.L_x_5226:
[----:B------:R-:W-:Y:S05]  /*89e0*/  BSYNC.RECONVERGENT B1 ;  /* 0x0000000000017941 */ /* 0x000fea0003800200 */
.L_x_5225:
[----:B------:R-:W-:-:S07]  /*89f0*/  F2FP.BF16.F32.PACK_AB R19, RZ, R19 ;  /* 0x00000013ff13723e */ /* 0x000fce00000010ff */
.L_x_5222:
        /* <DEDUP_REMOVED lines=14> */
.L_x_5229:
[----:B------:R-:W-:Y:S05]  /*8ae0*/  BSYNC.RECONVERGENT B1 ;  /* 0x0000000000017941 */ /* 0x000fea0003800200 */
.L_x_5228:
        /* <DEDUP_REMOVED lines=13> */
.L_x_5231:
[----:B------:R-:W-:Y:S05]  /*8bc0*/  BSYNC.RECONVERGENT B1 ;  /* 0x0000000000017941 */ /* 0x000fea0003800200 */
.L_x_5230:
[----:B------:R-:W-:-:S07]  /*8bd0*/  F2FP.BF16.F32.PACK_AB R20, RZ, R20 ;  /* 0x00000014ff14723e */ /* 0x000fce00000010ff */
.L_x_5227:
        /* <DEDUP_REMOVED lines=14> */
.L_x_5234:
[----:B------:R-:W-:Y:S05]  /*8cc0*/  BSYNC.RECONVERGENT B1 ;  /* 0x0000000000017941 */ /* 0x000fea0003800200 */
.L_x_5233:
        /* <DEDUP_REMOVED lines=13> */
.L_x_5236:
[----:B------:R-:W-:Y:S05]  /*8da0*/  BSYNC.RECONVERGENT B1 ;  /* 0x0000000000017941 */ /* 0x000fea0003800200 */
.L_x_5235:
[----:B------:R-:W-:-:S07]  /*8db0*/  F2FP.BF16.F32.PACK_AB R21, RZ, R21 ;  /* 0x00000015ff15723e */ /* 0x000fce00000010ff */
.L_x_5232:
[----:B------:R-:W-:Y:S05]  /*8dc0*/  BRA.U !UP3, `(.L_x_5202) ;  /* 0x000000010b747547 */ /* 0x000fea000b800000 */
[----:B-----5:R-:W-:Y:S01]  /*8dd0*/  ISETP.GE.U32.AND P5, PT, R6, 0x1000000, PT ;  /* 0x010000000600780c */ /* 0x020fe20003fa6070 */
[----:B------:R-:W-:Y:S01]  /*8de0*/  BSSY.RECONVERGENT B1, `(.L_x_5237) ;  /* 0x000000c000017945 */ /* 0x000fe20003800200 */
[----:B------:R-:W-:-:S11]  /*8df0*/  MOV R22, RZ ;  /* 0x000000ff00167202 */ /* 0x000fd60000000f00 */
[----:B------:R-:W-:Y:S05]  /*8e00*/  @!P5 BRA `(.L_x_5238) ;  /* 0x000000000024d947 */ /* 0x000fea0003800000 */
[----:B01----:R-:W-:Y:S01]  /*8e10*/  FFMA.FTZ R153, R169, UR4, R188 ;  /* 0x00000004a9997c23 */ /* 0x003fe200080100bc */
[----:B------:R-:W-:-:S03]  /*8e20*/  ISETP.LT.AND P6, PT, RZ, UR29, PT ;  /* 0x0000001dff007c0c */ /* 0x000fc6000bfc1270 */
[----:B------:R-:W-:-:S04]  /*8e30*/  FADD.FTZ R153, R194, -R153 ;  /* 0x80000099c2997221 */ /* 0x000fc80000010000 */
[----:B------:R-:W-:Y:S01]  /*8e40*/  FMUL.FTZ R22, R153, UR28 ;  /* 0x0000001c99167c20 */ /* 0x000fe20008410000 */
[----:B------:R-:W-:-:S04]  /*8e50*/  IMAD.U32 R153, R18, 0x10000, RZ ;  /* 0x0001000012997824 */ /* 0x000fc800078e00ff */
[----:B------:R-:W-:-:S05]  /*8e60*/  FSEL R22, R22, RZ, P6 ;  /* 0x000000ff16167208 */ /* 0x000fca0003000000 */
[----:B------:R-:W-:-:S04]  /*8e70*/  FMUL.FTZ R22, R22, UR21 ;  /* 0x0000001516167c20 */ /* 0x000fc80008410000 */
[----:B------:R-:W-:-:S04]  /*8e80*/  FMUL.FTZ R22, R22, UR20 ;  /* 0x0000001416167c20 */ /* 0x000fc80008410000 */
[----:B------:R-:W-:-:S07]  /*8e90*/  FMUL.FTZ R22, R153, R22 ;  /* 0x0000001699167220 */ /* 0x000fce0000410000 */
.L_x_5238:
[----:B------:R-:W-:Y:S05]  /*8ea0*/  BSYNC.RECONVERGENT B1 ;  /* 0x0000000000017941 */ /* 0x000fea0003800200 */
.L_x_5237:
        /* <DEDUP_REMOVED lines=13> */
.L_x_5240:
[----:B------:R-:W-:Y:S05]  /*8f80*/  BSYNC.RECONVERGENT B1 ;  /* 0x0000000000017941 */ /* 0x000fea0003800200 */
.L_x_5239:
[----:B------:R-:W-:-:S07]  /*8f90*/  F2FP.BF16.F32.PACK_AB R22, RZ, R22 ;  /* 0x00000016ff16723e */ /* 0x000fce00000010ff */
.L_x_5202:
        /* <DEDUP_REMOVED lines=12> */
.L_x_5241:
[----:B------:R-:W-:Y:S02]  /*9060*/  IADD3 R155, PT, PT, R155, 0x100, RZ ;  /* 0x000001009b9b7810 */ /* 0x000fe40007ffe0ff */
[----:B------:R-:W-:-:S07]  /*9070*/  IADD3 R154, PT, PT, R154, 0x100, RZ ;  /* 0x000001009a9a7810 */ /* 0x000fce0007ffe0ff */
.L_x_5195:
[----:B------:R-:W-:Y:S05]  /*9080*/  BSYNC.RECONVERGENT B0 ;  /* 0x0000000000007941 */ /* 0x000fea0003800200 */
.L_x_5194:
        /* <DEDUP_REMOVED lines=14> */
.L_x_5244:
        /* <DEDUP_REMOVED lines=29> */
.L_x_5247:
        /* <DEDUP_REMOVED lines=24> */
.L_x_5248:
        /* <DEDUP_REMOVED lines=24> */
.L_x_5249:
        /* <DEDUP_REMOVED lines=24> */
.L_x_5246:
        /* <DEDUP_REMOVED lines=20> */
.L_x_5251:
[----:B------:R-:W-:Y:S05]  /*9900*/  BRA.U !UP3, `(.L_x_5252) ;  /* 0x000000010b4c7547 */ /* 0x000fea000b800000 */
[----:B------:R-:W-:-:S13]  /*9910*/  PLOP3.LUT P5, PT, PT, PT, UP2, 0x80, 0x8 ;  /* 0x000000000008781c */ /* 0x000fda0003faf028 */
[----:B------:R-:W-:Y:S01]  /*9920*/  @P5 FFMA.FTZ R20, R30, UR4, R188 ;  /* 0x000000041e145c23 */ /* 0x000fe200080100bc */
[----:B------:R-:W-:-:S13]  /*9930*/  PLOP3.LUT P5, PT, PT, PT, UP2, 0x80, 0x8 ;  /* 0x000000000008781c */ /* 0x000fda0003faf028 */
[----:B01----:R-:W-:Y:S01]  /*9940*/  @P5 FADD.FTZ R152, R29, -R20 ;  /* 0x800000141d985221 */ /* 0x003fe20000010000 */
[----:B------:R-:W-:Y:S01]  /*9950*/  PLOP3.LUT P5, PT, PT, PT, UP2, 0x80, 0x8 ;  /* 0x000000000008781c */ /* 0x000fe20003faf028 */
[----:B-----5:R-:W-:-:S12]  /*9960*/  IMAD.MOV.U32 R20, RZ, RZ, R137 ;  /* 0x000000ffff147224 */ /* 0x020fd800078e0089 */
        /* <DEDUP_REMOVED lines=13> */
.L_x_5252:
        /* <DEDUP_REMOVED lines=20> */
.L_x_5253:
        /* <DEDUP_REMOVED lines=9> */
[----:B------:R-:W-:Y:S02]  /*9c10*/  IMAD.MOV.U32 R152, RZ, RZ, RZ ;  /* 0x000000ffff987224 */ /* 0x000fe400078e00ff */
[----:B------:R-:W-:-:S04]  /*9c20*/  FMUL.FTZ R22, R22, UR21 ;  /* 0x0000001516167c20 */ /* 0x000fc80008410000 */
[----:B------:R-:W-:-:S06]  /*9c30*/  FMUL.FTZ R22, R22, UR20 ;  /* 0x0000001416167c20 */ /* 0x000fcc0008410000 */
[----:B------:R-:W-:Y:S02]  /*9c40*/  @P5 SHF.L.U32 R153, R18, 0x10, RZ ;  /* 0x0000001012995819 */ /* 0x000fe400000006ff */
[----:B------:R-:W-:-:S03]  /*9c50*/  @P5 SHF.L.U32 R189, R213, 0x10, RZ ;  /* 0x00000010d5bd5819 */ /* 0x000fc600000006ff */
[-C--:B------:R-:W-:Y:S01]  /*9c60*/  @P5 FMUL.FTZ R152, R153, R22.reuse ;  /* 0x0000001699985220 */ /* 0x080fe20000410000 */
[----:B------:R-:W-:Y:S02]  /*9c70*/  HFMA2 R153, -RZ, RZ, 0, 0 ;  /* 0x00000000ff997431 */ /* 0x000fe400000001ff */
[----:B------:R-:W-:Y:S01]  /*9c80*/  @P5 FMUL.FTZ R153, R189, R22 ;  /* 0x00000016bd995220 */ /* 0x000fe20000410000 */
[----:B------:R-:W-:-:S04]  /*9c90*/  FADD.FTZ R115, R115, R152 ;  /* 0x0000009873737221 */ /* 0x000fc80000010000 */
[----:B------:R-:W-:-:S04]  /*9ca0*/  F2FP.BF16.F32.PACK_AB R153, RZ, R153 ;  /* 0x00000099ff99723e */ /* 0x000fc800000010ff */
[----:B------:R-:W-:Y:S01]  /*9cb0*/  PRMT R22, R153, 0x7610, R22 ;  /* 0x0000761099167816 */ /* 0x000fe20000000016 */
[----:B------:R-:W-:Y:S06]  /*9cc0*/  BRA `(.L_x_5250) ;  /* 0x0000000c00f47947 */ /* 0x000fec0003800000 */
.L_x_5245:
[----:B------:R-:W-:-:S04]  /*9cd0*/  UISETP.NE.U32.AND UP0, UPT, UR24, URZ, UPT ;  /* 0x000000ff1800728c */ /* 0x000fc8000bf05070 */
[----:B------:R-:W-:-:S06]  /*9ce0*/  UISETP.NE.AND.EX UP0, UPT, UR25, URZ, UPT, UP0 ;  /* 0x000000ff1900728c */ /* 0x000fcc000bf05300 */
[----:B------:R-:W-:-:S13]  /*9cf0*/  PLOP3.LUT P0, PT, PT, PT, UP0, 0x80, 0x8 ;  /* 0x000000000008781c */ /* 0x000fda0003f0f008 */
[----:B------:R-:W-:Y:S05]  /*9d00*/  @!P0 BRA `(.L_x_5254) ;  /* 0x0000000800048947 */ /* 0x000fea0003800000 */
        /* <DEDUP_REMOVED lines=14> */
.L_x_5257:
[----:B------:R-:W-:Y:S05]  /*9df0*/  BSYNC.RECONVERGENT B1 ;  /* 0x0000000000017941 */ /* 0x000fea0003800200 */
.L_x_5256:
        /* <DEDUP_REMOVED lines=13> */
.L_x_5259:
[----:B------:R-:W-:Y:S05]  /*9ed0*/  BSYNC.RECONVERGENT B1 ;  /* 0x0000000000017941 */ /* 0x000fea0003800200 */
.L_x_5258:
[----:B------:R-:W-:-:S07]  /*9ee0*/  F2FP.BF16.F32.PACK_AB R19, RZ, R19 ;  /* 0x00000013ff13723e */ /* 0x000fce00000010ff */
.L_x_5255:
[----:B------:R-:W-:Y:S05]  /*9ef0*/  BRA.U !UP3, `(.L_x_5260) ;  /* 0x000000010b747547 */ /* 0x000fea000b800000 */
[----:B-----5:R-:W-:Y:S01]  /*9f00*/  LOP3.LUT P5, RZ, R8, 0xff00, RZ, 0xc0, !PT ;  /* 0x0000ff0008ff7812 */ /* 0x020fe200078ac0ff */
[----:B------:R-:W-:Y:S01]  /*9f10*/  BSSY.RECONVERGENT B1, `(.L_x_5261) ;  /* 0x000000c000017945 */ /* 0x000fe20003800200 */
[----:B------:R-:W-:-:S11]  /*9f20*/  MOV R20, RZ ;  /* 0x000000ff00147202 */ /* 0x000fd60000000f00 */
        /* <DEDUP_REMOVED lines=10> */
.L_x_5262:
[----:B------:R-:W-:Y:S05]  /*9fd0*/  BSYNC.RECONVERGENT B1 ;  /* 0x0000000000017941 */ /* 0x000fea0003800200 */
.L_x_5261:
        /* <DEDUP_REMOVED lines=11> */
[----:B------:R-:W-:-:S04]  /*a090*/  IMAD.U32 R20, R215, 0x10000, RZ ;  /* 0x00010000d7147824 */ /* 0x000fc800078e00ff */
[----:B------:R-:W-:-:S07]  /*a0a0*/  FMUL.FTZ R20, R20, R45 ;  /* 0x0000002d14147220 */ /* 0x000fce0000410000 */
.L_x_5264:
[----:B------:R-:W-:Y:S05]  /*a0b0*/  BSYNC.RECONVERGENT B1 ;  /* 0x0000000000017941 */ /* 0x000fea0003800200 */
.L_x_5263:
[----:B------:R-:W-:-:S07]  /*a0c0*/  F2FP.BF16.F32.PACK_AB R20, RZ, R20 ;  /* 0x00000014ff14723e */ /* 0x000fce00000010ff */
.L_x_5260:
        /* <DEDUP_REMOVED lines=14> */
.L_x_5267:
[----:B------:R-:W-:Y:S05]  /*a1b0*/  BSYNC.RECONVERGENT B1 ;  /* 0x0000000000017941 */ /* 0x000fea0003800200 */
.L_x_5266:
        /* <DEDUP_REMOVED lines=13> */
.L_x_5269:
[----:B------:R-:W-:Y:S05]  /*a290*/  BSYNC.RECONVERGENT B1 ;  /* 0x0000000000017941 */ /* 0x000fea0003800200 */
.L_x_5268:
[----:B------:R-:W-:-:S07]  /*a2a0*/  F2FP.BF16.F32.PACK_AB R21, RZ, R21 ;  /* 0x00000015ff15723e */ /* 0x000fce00000010ff */
.L_x_5265:
        /* <DEDUP_REMOVED lines=34> */
[----:B------:R-:W-:-:S04]  /*a4d0*/  IMAD.MOV.U32 R44, RZ, RZ, R153 ;  /* 0x000000ffff2c7224 */ /* 0x000fc800078e0099 */
[----:B------:R-:W-:-:S04]  /*a4e0*/  F2FP.BF16.F32.PACK_AB R45, RZ, R45 ;  /* 0x0000002dff2d723e */ /* 0x000fc800000010ff */
[----:B------:R-:W-:Y:S02]  /*a4f0*/  PRMT R22, R45, 0x7610, R22 ;  /* 0x000076102d167816 */ /* 0x000fe40000000016 */
[----:B------:R-:W-:Y:S01]  /*a500*/  MOV R45, R152 ;  /* 0x00000098002d7202 */ /* 0x000fe20000000f00 */
[----:B------:R-:W-:Y:S06]  /*a510*/  BRA `(.L_x_5250) ;  /* 0x0000000400e07947 */ /* 0x000fec0003800000 */
.L_x_5254:
        /* <DEDUP_REMOVED lines=14> */
.L_x_5272:
[----:B------:R-:W-:Y:S05]  /*a600*/  BSYNC.RECONVERGENT B1 ;  /* 0x0000000000017941 */ /* 0x000fea0003800200 */
.L_x_5271:
        /* <DEDUP_REMOVED lines=13> */
.L_x_5274:
[----:B------:R-:W-:Y:S05]  /*a6e0*/  BSYNC.RECONVERGENT B1 ;  /* 0x0000000000017941 */ /* 0x000fea0003800200 */
.L_x_5273:
[----:B------:R-:W-:-:S07]  /*a6f0*/  F2FP.BF16.F32.PACK_AB R19, RZ, R19 ;  /* 0x00000013ff13723e */ /* 0x000fce00000010ff */
.L_x_5270:
        /* <DEDUP_REMOVED lines=14> */
.L_x_5277:
[----:B------:R-:W-:Y:S05]  /*a7e0*/  BSYNC.RECONVERGENT B1 ;  /* 0x0000000000017941 */ /* 0x000fea0003800200 */
.L_x_5276:
[----:B------:R-:W-:Y:S01]  /*a7f0*/  BSSY.RECONVERGENT B1, `(.L_x_5278) ;  /* 0x000000d000017945 */ /* 0x000fe20003800200 */
[----:B------:R-:W-:Y:S01]  /*a800*/  FADD.FTZ R113, R113, R20 ;  /* 0x0000001471717221 */ /* 0x000fe20000010000 */
[----:B------:R-:W-:Y:S02]  /*a810*/  MOV R20, RZ ;  /* 0x000000ff00147202 */ /* 0x000fe40000000f00 */
        /* <DEDUP_REMOVED lines=10> */
.L_x_5279:
[----:B------:R-:W-:Y:S05]  /*a8c0*/  BSYNC.RECONVERGENT B1 ;  /* 0x0000000000017941 */ /* 0x000fea0003800200 */
.L_x_5278:
[----:B------:R-:W-:-:S07]  /*a8d0*/  F2FP.BF16.F32.PACK_AB R20, RZ, R20 ;  /* 0x00000014ff14723e */ /* 0x000fce00000010ff */
.L_x_5275:
[----:B------:R-:W-:Y:S05]  /*a8e0*/  BRA.U !UP3, `(.L_x_5280) ;  /* 0x000000010b747547 */ /* 0x000fea000b800000 */
[----:B-----5:R-:W-:Y:S01]  /*a8f0*/  LOP3.LUT P5, RZ, R8, 0xff0000, RZ, 0xc0, !PT ;  /* 0x00ff000008ff7812 */ /* 0x020fe200078ac0ff */
[----:B------:R-:W-:Y:S01]  /*a900*/  BSSY.RECONVERGENT B1, `(.L_x_5281) ;  /* 0x000000c000017945 */ /* 0x000fe20003800200 */
[----:B------:R-:W-:-:S11]  /*a910*/  HFMA2 R21, -RZ, RZ, 0, 0 ;  /* 0x00000000ff157431 */ /* 0x000fd600000001ff */
[----:B------:R-:W-:Y:S05]  /*a920*/  @!P5 BRA `(.L_x_5282) ;  /* 0x000000000024d947 */ /* 0x000fea0003800000 */
[----:B01----:R-:W-:Y:S01]  /*a930*/  FFMA.FTZ R152, R170, UR4, R188 ;  /* 0x00000004aa987c23 */ /* 0x003fe200080100bc */
        /* <DEDUP_REMOVED lines=8> */
.L_x_5282:
[----:B------:R-:W-:Y:S05]  /*a9c0*/  BSYNC.RECONVERGENT B1 ;  /* 0x0000000000017941 */ /* 0x000fea0003800200 */
.L_x_5281:
        /* <DEDUP_REMOVED lines=13> */
.L_x_5284:
[----:B------:R-:W-:Y:S05]  /*aaa0*/  BSYNC.RECONVERGENT B1 ;  /* 0x0000000000017941 */ /* 0x000fea0003800200 */
.L_x_5283:
[----:B------:R-:W-:-:S07]  /*aab0*/  F2FP.BF16.F32.PACK_AB R21, RZ, R21 ;  /* 0x00000015ff15723e */ /* 0x000fce00000010ff */
.L_x_5280:
[----:B------:R-:W-:Y:S05]  /*aac0*/  BRA.U !UP3, `(.L_x_5250) ;  /* 0x000000010b747547 */ /* 0x000fea000b800000 */
[----:B-----5:R-:W-:Y:S01]  /*aad0*/  ISETP.GE.U32.AND P5, PT, R8, 0x1000000, PT ;  /* 0x010000000800780c */ /* 0x020fe20003fa6070 */
[----:B------:R-:W-:Y:S01]  /*aae0*/  BSSY.RECONVERGENT B1, `(.L_x_5285) ;  /* 0x000000c000017945 */ /* 0x000fe20003800200 */
[----:B------:R-:W-:-:S11]  /*aaf0*/  HFMA2 R22, -RZ, RZ, 0, 0 ;  /* 0x00000000ff167431 */ /* 0x000fd600000001ff */
        /* <DEDUP_REMOVED lines=10> */
.L_x_5286:
[----:B------:R-:W-:Y:S05]  /*aba0*/  BSYNC.RECONVERGENT B1 ;  /* 0x0000000000017941 */ /* 0x000fea0003800200 */
.L_x_5285:
        /* <DEDUP_REMOVED lines=13> */
.L_x_5288:
[----:B------:R-:W-:Y:S05]  /*ac80*/  BSYNC.RECONVERGENT B1 ;  /* 0x0000000000017941 */ /* 0x000fea0003800200 */
.L_x_5287:
[----:B------:R-:W-:-:S07]  /*ac90*/  F2FP.BF16.F32.PACK_AB R22, RZ, R22 ;  /* 0x00000016ff16723e */ /* 0x000fce00000010ff */
.L_x_5250:
        /* <DEDUP_REMOVED lines=12> */
.L_x_5289:
[----:B------:R-:W-:Y:S02]  /*ad60*/  IADD3 R155, PT, PT, R155, 0x100, RZ ;  /* 0x000001009b9b7810 */ /* 0x000fe40007ffe0ff */
[----:B------:R-:W-:-:S07]  /*ad70*/  IADD3 R154, PT, PT, R154, 0x100, RZ ;  /* 0x000001009a9a7810 */ /* 0x000fce0007ffe0ff */
.L_x_5243:
[----:B------:R-:W-:Y:S05]  /*ad80*/  BSYNC.RECONVERGENT B0 ;  /* 0x0000000000007941 */ /* 0x000fea0003800200 */
.L_x_5242:
        /* <DEDUP_REMOVED lines=14> */
.L_x_5292:
        /* <DEDUP_REMOVED lines=19> */
[----:B------:R-:W-:Y:S02]  /*afa0*/  @P5 IMAD.U32 R45, R15, 0x10000, RZ ;  /* 0x000100000f2d5824 */ /* 0x000fe400078e00ff */
[----:B-1----:R-:W-:Y:S02]  /*afb0*/  @P5 FMUL.FTZ R47, R152, R47 ;  /* 0x0000002f982f5220 */ /* 0x002fe40000410000 */
        /* <DEDUP_REMOVED lines=8> */
.L_x_5295:
        /* <DEDUP_REMOVED lines=24> */
.L_x_5296:
        /* <DEDUP_REMOVED lines=20> */
[----:B------:R-:W-:-:S03]  /*b300*/  IMAD.MOV.U32 R45, RZ, RZ, RZ ;  /* 0x000000ffff2d7224 */ /* 0x000fc600078e00ff */
[----:B------:R-:W-:-:S05]  /*b310*/  @P5 FMUL.FTZ R45, R44, R153 ;  /* 0x000000992c2d5220 */ /* 0x000fca0000410000 */
[----:B------:R-:W-:-:S04]  /*b320*/  F2FP.BF16.F32.PACK_AB R45, RZ, R45 ;  /* 0x0000002dff2d723e */ /* 0x000fc800000010ff */
[----:B------:R-:W-:-:S07]  /*b330*/  PRMT R21, R45, 0x7610, R21 ;  /* 0x000076102d157816 */ /* 0x000fce0000000015 */
.L_x_5297:
        /* <DEDUP_REMOVED lines=24> */
.L_x_5294:
[----:B------:R-:W-:Y:S05]  /*b4c0*/  BRA.U !UP3, `(.L_x_5299) ;  /* 0x000000010b4c7547 */ /* 0x000fea000b800000 */
[----:B------:R-:W-:Y:S01]  /*b4d0*/  PLOP3.LUT P5, PT, PT, PT, UP2, 0x80, 0x8 ;  /* 0x000000000008781c */ /* 0x000fe20003faf028 */
[----:B01----:R-:W-:-:S12]  /*b4e0*/  IMAD.MOV.U32 R152, RZ, RZ, RZ ;  /* 0x000000ffff987224 */ /* 0x003fd800078e00ff */
        /* <DEDUP_REMOVED lines=16> */
[----:B------:R-:W-:-:S07]  /*b5f0*/  PRMT R19, R153, 0x7610, R19 ;  /* 0x0000761099137816 */ /* 0x000fce0000000013 */
.L_x_5299:
        /* <DEDUP_REMOVED lines=20> */
.L_x_5300:
        /* <DEDUP_REMOVED lines=20> */
.L_x_5301:
        /* <DEDUP_REMOVED lines=21> */
.L_x_5293:
        /* <DEDUP_REMOVED lines=18> */
.L_x_5305:
[----:B------:R-:W-:Y:S05]  /*baf0*/  BSYNC.RECONVERGENT B1 ;  /* 0x0000000000017941 */ /* 0x000fea0003800200 */
.L_x_5304:
        /* <DEDUP_REMOVED lines=13> */
.L_x_5307:
[----:B------:R-:W-:Y:S05]  /*bbd0*/  BSYNC.RECONVERGENT B1 ;  /* 0x0000000000017941 */ /* 0x000fea0003800200 */
.L_x_5306:
[----:B------:R-:W-:-:S07]  /*bbe0*/  F2FP.BF16.F32.PACK_AB R19, RZ, R19 ;  /* 0x00000013ff13723e */ /* 0x000fce00000010ff */
.L_x_5303:
        /* <DEDUP_REMOVED lines=14> */
.L_x_5310:
[----:B------:R-:W-:Y:S05]  /*bcd0*/  BSYNC.RECONVERGENT B1 ;  /* 0x0000000000017941 */ /* 0x000fea0003800200 */
.L_x_5309:
        /* <DEDUP_REMOVED lines=13> */
.L_x_5312:
[----:B------:R-:W-:Y:S05]  /*bdb0*/  BSYNC.RECONVERGENT B1 ;  /* 0x0000000000017941 */ /* 0x000fea0003800200 */
.L_x_5311:
[----:B------:R-:W-:-:S07]  /*bdc0*/  F2FP.BF16.F32.PACK_AB R20, RZ, R20 ;  /* 0x00000014ff14723e */ /* 0x000fce00000010ff */
.L_x_5308:
        /* <DEDUP_REMOVED lines=14> */
.L_x_5315:
[----:B------:R-:W-:Y:S05]  /*beb0*/  BSYNC.RECONVERGENT B1 ;  /* 0x0000000000017941 */ /* 0x000fea0003800200 */
.L_x_5314:
        /* <DEDUP_REMOVED lines=13> */
.L_x_5317:
[----:B------:R-:W-:Y:S05]  /*bf90*/  BSYNC.RECONVERGENT B1 ;  /* 0x0000000000017941 */ /* 0x000fea0003800200 */
.L_x_5316:
[----:B------:R-:W-:-:S07]  /*bfa0*/  F2FP.BF16.F32.PACK_AB R21, RZ, R21 ;  /* 0x00000015ff15723e */ /* 0x000fce00000010ff */
.L_x_5313:
[--C-:B0-----:R-:W-:Y:S01]  /*bfb0*/  FFMA.FTZ R45, R173, UR4, R188.reuse ;  /* 0x00000004ad2d7c23 */ /* 0x101fe200080100bc */
[--C-:B-1----:R-:W-:Y:S01]  /*bfc0*/  FFMA.FTZ R153, R11, UR4, R188.reuse ;  /* 0x000000040b997c23 */ /* 0x102fe200080100bc */
        /* <DEDUP_REMOVED lines=31> */
[----:B------:R-:W-:Y:S01]  /*c1c0*/  @P5 FMUL.FTZ R45, R189, R44 ;  /* 0x0000002cbd2d5220 */ /* 0x000fe20000410000 */
[----:B------:R-:W-:-:S04]  /*c1d0*/  MOV R44, R153 ;  /* 0x00000099002c7202 */ /* 0x000fc80000000f00 */
[----:B------:R-:W-:Y:S02]  /*c1e0*/  F2FP.BF16.F32.PACK_AB R22, RZ, R45 ;  /* 0x0000002dff16723e */ /* 0x000fe400000010ff */
[----:B------:R-:W-:Y:S01]  /*c1f0*/  MOV R45, R152 ;  /* 0x00000098002d7202 */ /* 0x000fe20000000f00 */
[----:B------:R-:W-:Y:S06]  /*c200*/  BRA `(.L_x_5298) ;  /* 0x0000000400e07947 */ /* 0x000fec0003800000 */
.L_x_5302:
        /* <DEDUP_REMOVED lines=14> */
.L_x_5320:
[----:B------:R-:W-:Y:S05]  /*c2f0*/  BSYNC.RECONVERGENT B1 ;  /* 0x0000000000017941 */ /* 0x000fea0003800200 */
.L_x_5319:
        /* <DEDUP_REMOVED lines=13> */
.L_x_5322:
[----:B------:R-:W-:Y:S05]  /*c3d0*/  BSYNC.RECONVERGENT B1 ;  /* 0x0000000000017941 */ /* 0x000fea0003800200 */
.L_x_5321:
[----:B------:R-:W-:-:S07]  /*c3e0*/  F2FP.BF16.F32.PACK_AB R19, RZ, R19 ;  /* 0x00000013ff13723e */ /* 0x000fce00000010ff */
.L_x_5318:
        /* <DEDUP_REMOVED lines=14> */
.L_x_5325:
[----:B------:R-:W-:Y:S05]  /*c4d0*/  BSYNC.RECONVERGENT B1 ;  /* 0x0000000000017941 */ /* 0x000fea0003800200 */
.L_x_5324:
        /* <DEDUP_REMOVED lines=13> */
.L_x_5327:
[----:B------:R-:W-:Y:S05]  /*c5b0*/  BSYNC.RECONVERGENT B1 ;  /* 0x0000000000017941 */ /* 0x000fea0003800200 */
.L_x_5326:
[----:B------:R-:W-:-:S07]  /*c5c0*/  F2FP.BF16.F32.PACK_AB R20, RZ, R20 ;  /* 0x00000014ff14723e */ /* 0x000fce00000010ff */
.L_x_5323:
        /* <DEDUP_REMOVED lines=14> */
.L_x_5330:
[----:B------:R-:W-:Y:S05]  /*c6b0*/  BSYNC.RECONVERGENT B1 ;  /* 0x0000000000017941 */ /* 0x000fea0003800200 */
.L_x_5329:
        /* <DEDUP_REMOVED lines=13> */
.L_x_5332:
[----:B------:R-:W-:Y:S05]  /*c790*/  BSYNC.RECONVERGENT B1 ;  /* 0x0000000000017941 */ /* 0x000fea0003800200 */
.L_x_5331:
[----:B------:R-:W-:-:S07]  /*c7a0*/  F2FP.BF16.F32.PACK_AB R21, RZ, R21 ;  /* 0x00000015ff15723e */ /* 0x000fce00000010ff */
.L_x_5328:
[----:B------:R-:W-:Y:S05]  /*c7b0*/  BRA.U !UP3, `(.L_x_5298) ;  /* 0x000000010b747547 */ /* 0x000fea000b800000 */
[----:B-----5:R-:W-:Y:S01]  /*c7c0*/  ISETP.GE.U32.AND P5, PT, R10, 0x1000000, PT ;  /* 0x010000000a00780c */ /* 0x020fe20003fa6070 */
[----:B------:R-:W-:Y:S01]  /*c7d0*/  BSSY.RECONVERGENT B1, `(.L_x_5333) ;  /* 0x000000c000017945 */ /* 0x000fe20003800200 */
[----:B------:R-:W-:-:S11]  /*c7e0*/  HFMA2 R22, -RZ, RZ, 0, 0 ;  /* 0x00000000ff167431 */ /* 0x000fd600000001ff */
[----:B------:R-:W-:Y:S05]  /*c7f0*/  @!P5 BRA `(.L_x_5334) ;  /* 0x000000000024d947 */ /* 0x000fea0003800000 */
[----:B01----:R-:W-:Y:S01]  /*c800*/  FFMA.FTZ R153, R175, UR4, R188 ;  /* 0x00000004af997c23 */ /* 0x003fe200080100bc */
[----:B------:R-:W-:-:S03]  /*c810*/  ISETP.LT.AND P6, PT, RZ, UR29, PT ;  /* 0x0000001dff007c0c */ /* 0x000fc6000bfc1270 */
[----:B------:R-:W-:-:S04]  /*c820*/  FADD.FTZ R153, R176, -R153 ;  /* 0x80000099b0997221 */ /* 0x000fc80000010000 */
[----:B------:R-:W-:Y:S01]  /*c830*/  FMUL.FTZ R22, R153, UR28 ;  /* 0x0000001c99167c20 */ /* 0x000fe20008410000 */
[----:B------:R-:W-:-:S04]  /*c840*/  SHF.L.U32 R153, R18, 0x10, RZ ;  /* 0x0000001012997819 */ /* 0x000fc800000006ff */
[----:B------:R-:W-:-:S05]  /*c850*/  FSEL R22, R22, RZ, P6 ;  /* 0x000000ff16167208 */ /* 0x000fca0003000000 */
[----:B------:R-:W-:-:S04]  /*c860*/  FMUL.FTZ R22, R22, UR21 ;  /* 0x0000001516167c20 */ /* 0x000fc80008410000 */
[----:B------:R-:W-:-:S04]  /*c870*/  FMUL.FTZ R22, R22, UR20 ;  /* 0x0000001416167c20 */ /* 0x000fc80008410000 */
[----:B------:R-:W-:-:S07]  /*c880*/  FMUL.FTZ R22, R153, R22 ;  /* 0x0000001699167220 */ /* 0x000fce0000410000 */
.L_x_5334:
[----:B------:R-:W-:Y:S05]  /*c890*/  BSYNC.RECONVERGENT B1 ;  /* 0x0000000000017941 */ /* 0x000fea0003800200 */
.L_x_5333:
        /* <DEDUP_REMOVED lines=13> */
.L_x_5336:
[----:B------:R-:W-:Y:S05]  /*c970*/  BSYNC.RECONVERGENT B1 ;  /* 0x0000000000017941 */ /* 0x000fea0003800200 */
.L_x_5335:
[----:B------:R-:W-:-:S07]  /*c980*/  F2FP.BF16.F32.PACK_AB R22, RZ, R22 ;  /* 0x00000016ff16723e */ /* 0x000fce00000010ff */
.L_x_5298:
        /* <DEDUP_REMOVED lines=12> */
.L_x_5337:
[----:B------:R-:W-:Y:S01]  /*ca50*/  VIADD R155, R155, 0x100 ;  /* 0x000001009b9b7836 */ /* 0x000fe20000000000 */
[----:B------:R-:W-:-:S07]  /*ca60*/  IADD3 R154, PT, PT, R154, 0x100, RZ ;  /* 0x000001009a9a7810 */ /* 0x000fce0007ffe0ff */
.L_x_5291:
[----:B------:R-:W-:Y:S05]  /*ca70*/  BSYNC.RECONVERGENT B0 ;  /* 0x0000000000007941 */ /* 0x000fea0003800200 */
.L_x_5290:
        /* <DEDUP_REMOVED lines=14> */
.L_x_5340:
        /* <DEDUP_REMOVED lines=29> */
.L_x_5343:
        /* <DEDUP_REMOVED lines=19> */
[----:B------:R-:W-:Y:S01]  /*ce60*/  @P5 IMAD.U32 R45, R207, 0x10000, RZ ;  /* 0x00010000cf2d5824 */ /* 0x000fe200078e00ff */
[----:B------:R-:W-:-:S03]  /*ce70*/  MOV R44, RZ ;  /* 0x000000ff002c7202 */ /* 0x000fc60000000f00 */
[----:B------:R-:W-:-:S05]  /*ce80*/  @P5 FMUL.FTZ R44, R46, R45 ;  /* 0x0000002d2e2c5220 */ /* 0x000fca0000410000 */
[----:B------:R-:W-:-:S04]  /*ce90*/  F2FP.BF16.F32.PACK_AB R44, RZ, R44 ;  /* 0x0000002cff2c723e */ /* 0x000fc800000010ff */
[----:B------:R-:W-:-:S07]  /*cea0*/  PRMT R20, R44, 0x7610, R20 ;  /* 0x000076102c147816 */ /* 0x000fce0000000014 */
.L_x_5344:
        /* <DEDUP_REMOVED lines=24> */
.L_x_5345:
        /* <DEDUP_REMOVED lines=19> */
[----:B------:R-:W-:Y:S02]  /*d160*/  @P5 FMUL.FTZ R153, R22, R189 ;  /* 0x000000bd16995220 */ /* 0x000fe40000410000 */
[----:B------:R-:W-:-:S03]  /*d170*/  FADD.FTZ R123, R123, R152 ;  /* 0x000000987b7b7221 */ /* 0x000fc60000010000 */
[----:B------:R-:W-:-:S04]  /*d180*/  F2FP.BF16.F32.PACK_AB R153, RZ, R153 ;  /* 0x00000099ff99723e */ /* 0x000fc800000010ff */
[----:B------:R-:W-:Y:S01]  /*d190*/  PRMT R22, R153, 0x7610, R22 ;  /* 0x0000761099167816 */ /* 0x000fe20000000016 */
[----:B------:R-:W-:Y:S06]  /*d1a0*/  BRA `(.L_x_5346) ;  /* 0x0000001400387947 */ /* 0x000fec0003800000 */
.L_x_5342:
        /* <DEDUP_REMOVED lines=20> */
.L_x_5347:
        /* <DEDUP_REMOVED lines=20> */
.L_x_5348:
        /* <DEDUP_REMOVED lines=20> */
.L_x_5349:
        /* <DEDUP_REMOVED lines=19> */
[----:B------:R-:W-:Y:S01]  /*d6a0*/  PRMT R22, R153, 0x7610, R22 ;  /* 0x0000761099167816 */ /* 0x000fe20000000016 */
[----:B------:R-:W-:Y:S06]  /*d6b0*/  BRA `(.L_x_5346) ;  /* 0x0000000c00f47947 */ /* 0x000fec0003800000 */
.L_x_5341:
        /* <DEDUP_REMOVED lines=18> */
.L_x_5353:
[----:B------:R-:W-:Y:S05]  /*d7e0*/  BSYNC.RECONVERGENT B1 ;  /* 0x0000000000017941 */ /* 0x000fea0003800200 */
.L_x_5352:
        /* <DEDUP_REMOVED lines=13> */
.L_x_5355:
[----:B------:R-:W-:Y:S05]  /*d8c0*/  BSYNC.RECONVERGENT B1 ;  /* 0x0000000000017941 */ /* 0x000fea0003800200 */
.L_x_5354:
[----:B------:R-:W-:-:S07]  /*d8d0*/  F2FP.BF16.F32.PACK_AB R19, RZ, R19 ;  /* 0x00000013ff13723e */ /* 0x000fce00000010ff */
.L_x_5351:
        /* <DEDUP_REMOVED lines=14> */
.L_x_5358:
[----:B------:R-:W-:Y:S05]  /*d9c0*/  BSYNC.RECONVERGENT B1 ;  /* 0x0000000000017941 */ /* 0x000fea0003800200 */
.L_x_5357:
        /* <DEDUP_REMOVED lines=13> */
.L_x_5360:
[----:B------:R-:W-:Y:S05]  /*daa0*/  BSYNC.RECONVERGENT B1 ;  /* 0x0000000000017941 */ /* 0x000fea0003800200 */
.L_x_5359:
[----:B------:R-:W-:-:S07]  /*dab0*/  F2FP.BF16.F32.PACK_AB R20, RZ, R20 ;  /* 0x00000014ff14723e */ /* 0x000fce00000010ff */
.L_x_5356:
        /* <DEDUP_REMOVED lines=14> */
.L_x_5363:
[----:B------:R-:W-:Y:S05]  /*dba0*/  BSYNC.RECONVERGENT B1 ;  /* 0x0000000000017941 */ /* 0x000fea0003800200 */
.L_x_5362:
        /* <DEDUP_REMOVED lines=13> */
.L_x_5365:
[----:B------:R-:W-:Y:S05]  /*dc80*/  BSYNC.RECONVERGENT B1 ;  /* 0x0000000000017941 */ /* 0x000fea0003800200 */
.L_x_5364:
[----:B------:R-:W-:-:S07]  /*dc90*/  F2FP.BF16.F32.PACK_AB R21, RZ, R21 ;  /* 0x00000015ff15723e */ /* 0x000fce00000010ff */
.L_x_5361:
        /* <DEDUP_REMOVED lines=39> */
.L_x_5350:
        /* <DEDUP_REMOVED lines=14> */
.L_x_5368:
[----:B------:R-:W-:Y:S05]  /*dff0*/  BSYNC.RECONVERGENT B1 ;  /* 0x0000000000017941 */ /* 0x000fea0003800200 */
.L_x_5367:
        /* <DEDUP_REMOVED lines=13> */
.L_x_5370:
[----:B------:R-:W-:Y:S05]  /*e0d0*/  BSYNC.RECONVERGENT B1 ;  /* 0x0000000000017941 */ /* 0x000fea0003800200 */
.L_x_5369:
[----:B------:R-:W-:-:S07]  /*e0e0*/  F2FP.BF16.F32.PACK_AB R19, RZ, R19 ;  /* 0x00000013ff13723e */ /* 0x000fce00000010ff */
.L_x_5366:
        /* <DEDUP_REMOVED lines=14> */
.L_x_5373:
[----:B------:R-:W-:Y:S05]  /*e1d0*/  BSYNC.RECONVERGENT B1 ;  /* 0x0000000000017941 */ /* 0x000fea0003800200 */
.L_x_5372:
        /* <DEDUP_REMOVED lines=13> */
.L_x_5375:
[----:B------:R-:W-:Y:S05]  /*e2b0*/  BSYNC.RECONVERGENT B1 ;  /* 0x0000000000017941 */ /* 0x000fea0003800200 */
.L_x_5374:
[----:B------:R-:W-:-:S07]  /*e2c0*/  F2FP.BF16.F32.PACK_AB R20, RZ, R20 ;  /* 0x00000014ff14723e */ /* 0x000fce00000010ff */
.L_x_5371:
        /* <DEDUP_REMOVED lines=14> */
.L_x_5378:
[----:B------:R-:W-:Y:S05]  /*e3b0*/  BSYNC.RECONVERGENT B1 ;  /* 0x0000000000017941 */ /* 0x000fea0003800200 */
.L_x_5377:
        /* <DEDUP_REMOVED lines=13> */
.L_x_5380:
[----:B------:R-:W-:Y:S05]  /*e490*/  BSYNC.RECONVERGENT B1 ;  /* 0x0000000000017941 */ /* 0x000fea0003800200 */
.L_x_5379:
[----:B------:R-:W-:-:S07]  /*e4a0*/  F2FP.BF16.F32.PACK_AB R21, RZ, R21 ;  /* 0x00000015ff15723e */ /* 0x000fce00000010ff */
.L_x_5376:
[----:B------:R-:W-:Y:S05]  /*e4b0*/  BRA.U !UP3, `(.L_x_5346) ;  /* 0x000000010b747547 */ /* 0x000fea000b800000 */
[----:B-----5:R-:W-:Y:S01]  /*e4c0*/  ISETP.GE.U32.AND P5, PT, R12, 0x1000000, PT ;  /* 0x010000000c00780c */ /* 0x020fe20003fa6070 */
[----:B------:R-:W-:Y:S01]  /*e4d0*/  BSSY.RECONVERGENT B1, `(.L_x_5381) ;  /* 0x000000c000017945 */ /* 0x000fe20003800200 */
[----:B------:R-:W-:-:S11]  /*e4e0*/  IMAD.MOV.U32 R22, RZ, RZ, RZ ;  /* 0x000000ffff167224 */ /* 0x000fd600078e00ff */
        /* <DEDUP_REMOVED lines=10> */
.L_x_5382:
[----:B------:R-:W-:Y:S05]  /*e590*/  BSYNC.RECONVERGENT B1 ;  /* 0x0000000000017941 */ /* 0x000fea0003800200 */
.L_x_5381:
        /* <DEDUP_REMOVED lines=13> */
.L_x_5384:
[----:B------:R-:W-:Y:S05]  /*e670*/  BSYNC.RECONVERGENT B1 ;  /* 0x0000000000017941 */ /* 0x000fea0003800200 */
.L_x_5383:
[----:B------:R-:W-:-:S07]  /*e680*/  F2FP.BF16.F32.PACK_AB R22, RZ, R22 ;  /* 0x00000016ff16723e */ /* 0x000fce00000010ff */
.L_x_5346:
        /* <DEDUP_REMOVED lines=12> */
.L_x_5385:
[----:B------:R-:W-:Y:S02]  /*e750*/  IADD3 R155, PT, PT, R155, 0x100, RZ ;  /* 0x000001009b9b7810 */ /* 0x000fe40007ffe0ff */
[----:B------:R-:W-:-:S07]  /*e760*/  IADD3 R154, PT, PT, R154, 0x100, RZ ;  /* 0x000001009a9a7810 */ /* 0x000fce0007ffe0ff */
.L_x_5339:
[----:B------:R-:W-:Y:S05]  /*e770*/  BSYNC.RECONVERGENT B0 ;  /* 0x0000000000007941 */ /* 0x000fea0003800200 */
.L_x_5338:
        /* <DEDUP_REMOVED lines=15> */
.L_x_5388:
        /* <DEDUP_REMOVED lines=29> */
.L_x_5391:
        /* <DEDUP_REMOVED lines=24> */
.L_x_5392:
        /* <DEDUP_REMOVED lines=31> */
.L_x_5393:
[----:B------:R-:W-:Y:S01]  /*edb0*/  IMAD.MOV.U32 R45, RZ, RZ, R47 ;  /* 0x000000ffff2d7224 */ /* 0x000fe200078e002f */
[----:B------:R-:W-:Y:S02]  /*edc0*/  MOV R44, R152 ;  /* 0x00000098002c7202 */ /* 0x000fe40000000f00 */
        /* <DEDUP_REMOVED lines=15> */
.L_x_5390:
        /* <DEDUP_REMOVED lines=20> */
.L_x_5395:
        /* <DEDUP_REMOVED lines=20> */
.L_x_5396:
        /* <DEDUP_REMOVED lines=20> */
.L_x_5397:
[----:B------:R-:W-:Y:S05]  /*f280*/  BRA.U !UP3, `(.L_x_5394) ;  /* 0x0000000d0bf87547 */ /* 0x000fea000b800000 */
[----:B------:R-:W-:Y:S01]  /*f290*/  PLOP3.LUT P5, PT, PT, PT, UP2, 0x80, 0x8 ;  /* 0x000000000008781c */ /* 0x000fe20003faf028 */
[----:B-----5:R-:W-:-:S12]  /*f2a0*/  IMAD.MOV.U32 R22, RZ, RZ, R151 ;  /* 0x000000ffff167224 */ /* 0x020fd800078e0097 */
        /* <DEDUP_REMOVED lines=18> */
.L_x_5389:
        /* <DEDUP_REMOVED lines=18> */
.L_x_5401:
[----:B------:R-:W-:Y:S05]  /*f4f0*/  BSYNC.RECONVERGENT B1 ;  /* 0x0000000000017941 */ /* 0x000fea0003800200 */
.L_x_5400:
        /* <DEDUP_REMOVED lines=13> */
.L_x_5403:
[----:B------:R-:W-:Y:S05]  /*f5d0*/  BSYNC.RECONVERGENT B1 ;  /* 0x0000000000017941 */ /* 0x000fea0003800200 */
.L_x_5402:
[----:B------:R-:W-:-:S07]  /*f5e0*/  F2FP.BF16.F32.PACK_AB R19, RZ, R19 ;  /* 0x00000013ff13723e */ /* 0x000fce00000010ff */
.L_x_5399:
        /* <DEDUP_REMOVED lines=14> */
.L_x_5406:
[----:B------:R-:W-:Y:S05]  /*f6d0*/  BSYNC.RECONVERGENT B1 ;  /* 0x0000000000017941 */ /* 0x000fea0003800200 */
.L_x_5405:
[----:B------:R-:W-:Y:S01]  /*f6e0*/  BSSY.RECONVERGENT B1, `(.L_x_5407) ;  /* 0x000000d000017945 */ /* 0x000fe20003800200 */
[----:B------:R-:W-:Y:S01]  /*f6f0*/  FADD.FTZ R125, R125, R20 ;  /* 0x000000147d7d7221 */ /* 0x000fe20000010000 */
[----:B------:R-:W-:Y:S02]  /*f700*/  IMAD.MOV.U32 R20, RZ, RZ, RZ ;  /* 0x000000ffff147224 */ /* 0x000fe400078e00ff */
        /* <DEDUP_REMOVED lines=10> */
.L_x_5408:
[----:B------:R-:W-:Y:S05]  /*f7b0*/  BSYNC.RECONVERGENT B1 ;  /* 0x0000000000017941 */ /* 0x000fea0003800200 */
.L_x_5407:
[----:B------:R-:W-:-:S07]  /*f7c0*/  F2FP.BF16.F32.PACK_AB R20, RZ, R20 ;  /* 0x00000014ff14723e */ /* 0x000fce00000010ff */
.L_x_5404:
        /* <DEDUP_REMOVED lines=14> */
.L_x_5411:
[----:B------:R-:W-:Y:S05]  /*f8b0*/  BSYNC.RECONVERGENT B1 ;  /* 0x0000000000017941 */ /* 0x000fea0003800200 */
.L_x_5410:
        /* <DEDUP_REMOVED lines=13> */
.L_x_5413:
[----:B------:R-:W-:Y:S05]  /*f990*/  BSYNC.RECONVERGENT B1 ;  /* 0x0000000000017941 */ /* 0x000fea0003800200 */
.L_x_5412:
[----:B------:R-:W-:-:S07]  /*f9a0*/  F2FP.BF16.F32.PACK_AB R21, RZ, R21 ;  /* 0x00000015ff15723e */ /* 0x000fce00000010ff */
.L_x_5409:
[--C-:B0-----:R-:W-:Y:S01]  /*f9b0*/  FFMA.FTZ R47, R199, UR4, R188.reuse ;  /* 0x00000004c72f7c23 */ /* 0x101fe200080100bc */
[--C-:B------:R-:W-:Y:S01]  /*f9c0*/  FFMA.FTZ R189, R185, UR4, R188.reuse ;  /* 0x00000004b9bd7c23 */ /* 0x100fe200080100bc */
[--C-:B------:R-:W-:Y:S01]  /*f9d0*/  FFMA.FTZ R45, R183, UR4, R188.reuse ;  /* 0x00000004b72d7c23 */ /* 0x100fe200080100bc */
[----:B-1----:R-:W-:Y:S01]  /*f9e0*/  FFMA.FTZ R153, R181, UR4, R188 ;  /* 0x00000004b5997c23 */ /* 0x002fe200080100bc */
        /* <DEDUP_REMOVED lines=8> */
[----:B------:R-:W-:-:S04]  /*fa70*/  ISETP.LT.AND P5, PT, RZ, UR29, PT ;  /* 0x0000001dff007c0c */ /* 0x000fc8000bfa1270 */
[----:B------:R-:W-:Y:S02]  /*fa80*/  FSEL R47, R47, RZ, P5 ;  /* 0x000000ff2f2f7208 */ /* 0x000fe40002800000 */
[----:B------:R-:W-:Y:S02]  /*fa90*/  FSEL R46, R46, RZ, P5 ;  /* 0x000000ff2e2e7208 */ /* 0x000fe40002800000 */
[----:B------:R-:W-:Y:S02]  /*faa0*/  FSEL R45, R45, RZ, P5 ;  /* 0x000000ff2d2d7208 */ /* 0x000fe40002800000 */
[----:B------:R-:W-:Y:S01]  /*fab0*/  FSEL R44, R44, RZ, P5 ;  /* 0x000000ff2c2c7208 */ /* 0x000fe20002800000 */
[----:B------:R-:W-:Y:S06]  /*fac0*/  BRA.U !UP3, `(.L_x_5394) ;  /* 0x000000050be87547 */ /* 0x000fec000b800000 */
[----:B-----5:R-:W-:Y:S01]  /*fad0*/  ISETP.GE.U32.AND P5, PT, R14, 0x1000000, PT ;  /* 0x010000000e00780c */ /* 0x020fe20003fa6070 */
[----:B------:R-:W-:Y:S01]  /*fae0*/  FMUL.FTZ R22, R47, UR21 ;  /* 0x000000152f167c20 */ /* 0x000fe20008410000 */
[----:B------:R-:W-:-:S03]  /*faf0*/  MOV R152, RZ ;  /* 0x000000ff00987202 */ /* 0x000fc60000000f00 */
[----:B------:R-:W-:-:S08]  /*fb00*/  FMUL.FTZ R22, R22, UR20 ;  /* 0x0000001416167c20 */ /* 0x000fd00008410000 */
        /* <DEDUP_REMOVED lines=9> */
.L_x_5398:
        /* <DEDUP_REMOVED lines=12> */
[----:B------:R-:W-:-:S04]  /*fc60*/  IMAD.U32 R19, R15, 0x10000, RZ ;  /* 0x000100000f137824 */ /* 0x000fc800078e00ff */
[----:B------:R-:W-:-:S07]  /*fc70*/  FMUL.FTZ R19, R19, R152 ;  /* 0x0000009813137220 */ /* 0x000fce0000410000 */
.L_x_5416:
[----:B------:R-:W-:Y:S05]  /*fc80*/  BSYNC.RECONVERGENT B1 ;  /* 0x0000000000017941 */ /* 0x000fea0003800200 */
.L_x_5415:
        /* <DEDUP_REMOVED lines=13> */
.L_x_5418:
[----:B------:R-:W-:Y:S05]  /*fd60*/  BSYNC.RECONVERGENT B1 ;  /* 0x0000000000017941 */ /* 0x000fea0003800200 */
.L_x_5417:
[----:B------:R-:W-:-:S07]  /*fd70*/  F2FP.BF16.F32.PACK_AB R19, RZ, R19 ;  /* 0x00000013ff13723e */ /* 0x000fce00000010ff */
.L_x_5414:
        /* <DEDUP_REMOVED lines=14> */
.L_x_5421:
[----:B------:R-:W-:Y:S05]  /*fe60*/  BSYNC.RECONVERGENT B1 ;  /* 0x0000000000017941 */ /* 0x000fea0003800200 */
.L_x_5420:
        /* <DEDUP_REMOVED lines=13> */
.L_x_5423:
[----:B------:R-:W-:Y:S05]  /*ff40*/  BSYNC.RECONVERGENT B1 ;  /* 0x0000000000017941 */ /* 0x000fea0003800200 */
.L_x_5422:
[----:B------:R-:W-:-:S07]  /*ff50*/  F2FP.BF16.F32.PACK_AB R20, RZ, R20 ;  /* 0x00000014ff14723e */ /* 0x000fce00000010ff */
.L_x_5419:
        /* <DEDUP_REMOVED lines=14> */
.L_x_5426:
[----:B------:R-:W-:Y:S05]  /*10040*/  BSYNC.RECONVERGENT B1 ;  /* 0x0000000000017941 */ /* 0x000fea0003800200 */
.L_x_5425:
        /* <DEDUP_REMOVED lines=13> */
.L_x_5428:
[----:B------:R-:W-:Y:S05]  /*10120*/  BSYNC.RECONVERGENT B1 ;  /* 0x0000000000017941 */ /* 0x000fea0003800200 */
.L_x_5427:
[----:B------:R-:W-:-:S07]  /*10130*/  F2FP.BF16.F32.PACK_AB R21, RZ, R21 ;  /* 0x00000015ff15723e */ /* 0x000fce00000010ff */
.L_x_5424:
[----:B------:R-:W-:Y:S05]  /*10140*/  BRA.U !UP3, `(.L_x_5394) ;  /* 0x000000010b487547 */ /* 0x000fea000b800000 */
[----:B01----:R-:W-:Y:S01]  /*10150*/  FFMA.FTZ R153, R199, UR4, R188 ;  /* 0x00000004c7997c23 */ /* 0x003fe200080100bc */
[----:B------:R-:W-:Y:S01]  /*10160*/  UISETP.GT.AND UP0, UPT, UR29, URZ, UPT ;  /* 0x000000ff1d00728c */ /* 0x000fe2000bf04270 */
[----:B------:R-:W-:Y:S02]  /*10170*/  IMAD.MOV.U32 R152, RZ, RZ, RZ ;  /* 0x000000ffff987224 */ /* 0x000fe400078e00ff */
[----:B------:R-:W-:-:S03]  /*10180*/  FADD.FTZ R153, R198, -R153 ;  /* 0x80000099c6997221 */ /* 0x000fc60000010000 */
[----:B------:R-:W-:Y:S01]  /*10190*/  PLOP3.LUT P5, PT, PT, PT, UP0, 0x80, 0x8 ;  /* 0x000000000008781c */ /* 0x000fe20003faf008 */
[----:B------:R-:W-:-:S05]  /*101a0*/  FMUL.FTZ R153, R153, UR28 ;  /* 0x0000001c99997c20 */ /* 0x000fca0008410000 */
[----:B------:R-:W-:Y:S02]  /*101b0*/  FSEL R22, R153, RZ, P5 ;  /* 0x000000ff99167208 */ /* 0x000fe40002800000 */
[----:B-----5:R-:W-:-:S03]  /*101c0*/  ISETP.GE.U32.AND P5, PT, R14, 0x1000000, PT ;  /* 0x010000000e00780c */ /* 0x020fc60003fa6070 */
        /* <DEDUP_REMOVED lines=10> */
.L_x_5394:
[----:B01----:R-:W0:Y:S02]  /*10270*/  @P0 LDC.64 R152, c[0x0][0x478] ;  /* 0x00011e00ff980b82 */ /* 0x003e240000000a00 */
[----:B0-----:R-:W-:-:S05]  /*10280*/  @P0 IMAD.WIDE.U32 R152, R155, 0x10, R152 ;  /* 0x000000109b980825 */ /* 0x001fca00078e0098 */
[----:B------:R2:W-:Y:S01]  /*10290*/  @P0 STG.E.128 desc[UR10][R152.64], R44 ;  /* 0x0000002c98000986 */ /* 0x0005e2000c101d0a */
[----:B------:R-:W-:Y:S05]  /*102a0*/  BRA.U !UP3, `(.L_x_5387) ;  /* 0x000000010b207547 */ /* 0x000fea000b800000 */
        /* <DEDUP_REMOVED lines=8> */
.L_x_5387:
[----:B------:R-:W-:Y:S05]  /*10330*/  BSYNC.RECONVERGENT B0 ;  /* 0x0000000000007941 */ /* 0x000fea0003800200 */
.L_x_5386:
[----:B------:R-:W-:Y:S02]  /*10340*/  UIADD3 UR9, UPT, UPT, UR9, UR26, URZ ;  /* 0x0000001a09097290 */ /* 0x000fe4000fffe0ff */
[----:B------:R-:W-:Y:S02]  /*10350*/  UPLOP3.LUT UP1, UPT, UPT, UPT, UP1, 0x40, 0x4 ;  /* 0x000000000004789c */ /* 0x000fe40003f2e810 */
[----:B------:R-:W-:-:S09]  /*10360*/  UISETP.GE.AND UP0, UPT, UR9, UR27, UPT ;  /* 0x0000001b0900728c */ /* 0x000fd2000bf06270 */
[----:B------:R-:W-:Y:S05]  /*10370*/  BRA.U !UP0, `(.L_x_5429) ;  /* 0xffffff0908cc7547 */ /* 0x000fea000b83ffff */
.L_x_5079:
[----:B------:R-:W4:Y:S01]  /*10380*/  S2UR UR4, SR_CTAID.X ;  /* 0x00000000000479c3 */ /* 0x000f220000002500 */
[----:B0123--:R-:W0:Y:S01]  /*10390*/  S2R R152, SR_TID.X ;  /* 0x0000000000987919 */ /* 0x00fe220000002100 */
[----:B------:R-:W-:Y:S01]  /*103a0*/  ISETP.NE.AND P0, PT, R230, RZ, PT ;  /* 0x000000ffe600720c */ /* 0x000fe20003f05270 */
[----:B------:R-:W-:Y:S01]  /*103b0*/  BSSY.RECONVERGENT B0, `(.L_x_5430) ;  /* 0x000000f000007945 */ /* 0x000fe20003800200 */
[----:B----4-:R-:W-:-:S06]  /*103c0*/  UIMAD UR4, UR4, UR6, URZ ;  /* 0x00000006040472a4 */ /* 0x010fcc000f8e02ff */
[----:B-----5:R-:W-:-:S04]  /*103d0*/  MOV R9, UR4 ;  /* 0x0000000400097c02 */ /* 0x020fc80008000f00 */
[----:B0-----:R-:W-:Y:S01]  /*103e0*/  LEA.HI R9, R9, R152, RZ, 0x1e ;  /* 0x0000009809097211 */ /* 0x001fe200078ff0ff */
        /* <DEDUP_REMOVED lines=11> */
.L_x_5431:
[----:B------:R-:W-:Y:S05]  /*104a0*/  BSYNC.RECONVERGENT B0 ;  /* 0x0000000000007941 */ /* 0x000fea0003800200 */
.L_x_5430:
        /* <DEDUP_REMOVED lines=13> */
.L_x_5433:
[----:B------:R-:W-:Y:S05]  /*10580*/  BSYNC.RECONVERGENT B0 ;  /* 0x0000000000007941 */ /* 0x000fea0003800200 */
.L_x_5432:
        /* <DEDUP_REMOVED lines=12> */
.L_x_5435:
[----:B------:R-:W-:Y:S05]  /*10650*/  BSYNC.RECONVERGENT B0 ;  /* 0x0000000000007941 */ /* 0x000fea0003800200 */
.L_x_5434:
        /* <DEDUP_REMOVED lines=12> */
.L_x_5437:
[----:B------:R-:W-:Y:S05]  /*10720*/  BSYNC.RECONVERGENT B0 ;  /* 0x0000000000007941 */ /* 0x000fea0003800200 */
.L_x_5436:
        /* <DEDUP_REMOVED lines=12> */
.L_x_5439:
[----:B------:R-:W-:Y:S05]  /*107f0*/  BSYNC.RECONVERGENT B0 ;  /* 0x0000000000007941 */ /* 0x000fea0003800200 */
.L_x_5438:
        /* <DEDUP_REMOVED lines=12> */
.L_x_5441:
[----:B------:R-:W-:Y:S05]  /*108c0*/  BSYNC.RECONVERGENT B0 ;  /* 0x0000000000007941 */ /* 0x000fea0003800200 */
.L_x_5440:
        /* <DEDUP_REMOVED lines=12> */
.L_x_5442:
        /* <DEDUP_REMOVED lines=15> */
.L_x_14363:


//--------------------- .text._ZN10layer_norm22ln_bwd_finalize_kernelINS_22Kernel_traits_finalizeILj7168E13__nv_bfloat16S2_fS2_fjLb1ELj1024ELj4ENS_18Kernel_traits_baseILj7168ES2_S2_fS2_fjLj1024EEEEELb1ELb1EEEvNS_9BwdParamsE --------------------------
	.section	.text._ZN10layer_norm22ln_bwd_finalize_kernelINS_22Kernel_traits_finalizeILj7168E13__nv_bfloat16S2_fS2_fjLb1ELj1024ELj4ENS_18Kernel_traits_baseILj7168ES2_S2_fS2_fjLj1024EEEEELb1ELb1EEEvNS_9BwdParamsE,"ax",@progbits
	.align	128
        .global         _ZN10layer_norm22ln_bwd_finalize_kernelINS_22Kernel_traits_finalizeILj7168E13__nv_bfloat16S2_fS2_fjLb1ELj1024ELj4ENS_18Kernel_traits_baseILj7168ES2_S2_fS2_fjLj1024EEEEELb1ELb1EEEvNS_9BwdParamsE
        .type           _ZN10layer_norm22ln_bwd_finalize_kernelINS_22Kernel_traits_finalizeILj7168E13__nv_bfloat16S2_fS2_fjLb1ELj1024ELj4ENS_18Kernel_traits_baseILj7168ES2_S2_fS2_fjLj1024EEEEELb1ELb1EEEvNS_9BwdParamsE,@function
        .size           _ZN10layer_norm22ln_bwd_finalize_kernelINS_22Kernel_traits_finalizeILj7168E13__nv_bfloat16S2_fS2_fjLb1ELj1024ELj4ENS_18Kernel_traits_baseILj7168ES2_S2_fS2_fjLj1024EEEEELb1ELb1EEEvNS_9BwdParamsE,(.L_x_14364 - _ZN10layer_norm22ln_bwd_finalize_kernelINS_22Kernel_traits_finalizeILj7168E13__nv_bfloat16S2_fS2_fjLb1ELj1024ELj4ENS_18Kernel_traits_baseILj7168ES2_S2_fS2_fjLj1024EEEEELb1ELb1EEEvNS_9BwdParamsE)
        .other          _ZN10layer_norm22ln_bwd_finalize_kernelINS_22Kernel_traits_finalizeILj7168E13__nv_bfloat16S2_fS2_fjLb1ELj1024ELj4ENS_18Kernel_traits_baseILj7168ES2_S2_fS2_fjLj1024EEEEELb1ELb1EEEvNS_9BwdParamsE,@"STO_CUDA_ENTRY STV_DEFAULT"
_ZN10layer_norm22ln_bwd_finalize_kernelINS_22Kernel_traits_finalizeILj7168E13__nv_bfloat16S2_fS2_fjLb1ELj1024ELj4ENS_18Kernel_traits_baseILj7168ES2_S2_fS2_fjLj1024EEEEELb1ELb1EEEvNS_9BwdParamsE:
.text._ZN10layer_norm22ln_bwd_finalize_kernelINS_22Kernel_traits_finalizeILj7168E13__nv_bfloat16S2_fS2_fjLb1ELj1024ELj4ENS_18Kernel_traits_baseILj7168ES2_S2_fS2_fjLj1024EEEEELb1ELb1EEEvNS_9BwdParamsE:
        /* <DEDUP_REMOVED lines=58> */
.L_x_5447:
        /* <DEDUP_REMOVED lines=87> */
.L_x_5446:
[----:B------:R-:W-:Y:S05]  /*0910*/  BSYNC.RECONVERGENT B1 ;  /* 0x0000000000017941 */ /* 0x000fea0003800200 */
.L_x_5445:
        /* <DEDUP_REMOVED lines=50> */
.L_x_5449:
[----:B------:R-:W-:Y:S05]  /*0c40*/  BSYNC.RECONVERGENT B1 ;  /* 0x0000000000017941 */ /* 0x000fea0003800200 */
.L_x_5448:
        /* <DEDUP_REMOVED lines=30> */
.L_x_5451:
[----:B------:R-:W-:Y:S05]  /*0e30*/  BSYNC.RECONVERGENT B1 ;  /* 0x0000000000017941 */ /* 0x000fea0003800200 */
.L_x_5450:
        /* <DEDUP_REMOVED lines=15> */
.L_x_5444:
[----:B------:R-:W-:Y:S05]  /*0f30*/  BSYNC.RECONVERGENT B0 ;  /* 0x0000000000007941 */ /* 0x000fea0003800200 */
.L_x_5443:
        /* <DEDUP_REMOVED lines=73> */
.L_x_5452:
        /* <DEDUP_REMOVED lines=11> */
.L_x_14364:


//--------------------- .text._ZN10layer_norm13ln_bwd_kernelINS_13Kernel_traitsI13__nv_bfloat16S2_fS2_fjLj7168ELj1ELj1ELj8ELj8ENS_18Kernel_traits_baseILj7168ES2_S2_fS2_fjLj256EEEEELb1ELb1ELb1ELb1EEEvNS_9BwdParamsE --------------------------
	.section	.text._ZN10layer_norm13ln_bwd_kernelINS_13Kernel_traitsI13__nv_bfloat16S2_fS2_fjLj7168ELj1ELj1ELj8ELj8ENS_18Kernel_traits_baseILj7168ES2_S2_fS2_fjLj256EEEEELb1ELb1ELb1ELb1EEEvNS_9BwdParamsE,"ax",@progbits
	.align	128
        .global         _ZN10layer_norm13ln_bwd_kernelINS_13Kernel_traitsI13__nv_bfloat16S2_fS2_fjLj7168ELj1ELj1ELj8ELj8ENS_18Kernel_traits_baseILj7168ES2_S2_fS2_fjLj256EEEEELb1ELb1ELb1ELb1EEEvNS_9BwdParamsE
        .type           _ZN10layer_norm13ln_bwd_kernelINS_13Kernel_traitsI13__nv_bfloat16S2_fS2_fjLj7168ELj1ELj1ELj8ELj8ENS_18Kernel_traits_baseILj7168ES2_S2_fS2_fjLj256EEEEELb1ELb1ELb1ELb1EEEvNS_9BwdParamsE,@function
        .size           _ZN10layer_norm13ln_bwd_kernelINS_13Kernel_traitsI13__nv_bfloat16S2_fS2_fjLj7168ELj1ELj1ELj8ELj8ENS_18Kernel_traits_baseILj7168ES2_S2_fS2_fjLj256EEEEELb1ELb1ELb1ELb1EEEvNS_9BwdParamsE,(.L_x_14365 - _ZN10layer_norm13ln_bwd_kernelINS_13Kernel_traitsI13__nv_bfloat16S2_fS2_fjLj7168ELj1ELj1ELj8ELj8ENS_18Kernel_traits_baseILj7168ES2_S2_fS2_fjLj256EEEEELb1ELb1ELb1ELb1EEEvNS_9BwdParamsE)
        .other          _ZN10layer_norm13ln_bwd_kernelINS_13Kernel_traitsI13__nv_bfloat16S2_fS2_fjLj7168ELj1ELj1ELj8ELj8ENS_18Kernel_traits_baseILj7168ES2_S2_fS2_fjLj256EEEEELb1ELb1ELb1ELb1EEEvNS_9BwdParamsE,@"STO_CUDA_ENTRY STV_DEFAULT"
_ZN10layer_norm13ln_bwd_kernelINS_13Kernel_traitsI13__nv_bfloat16S2_fS2_fjLj7168ELj1ELj1ELj8ELj8ENS_18Kernel_traits_baseILj7168ES2_S2_fS2_fjLj256EEEEELb1ELb1ELb1ELb1EEEvNS_9BwdParamsE:
.text._ZN10layer_norm13ln_bwd_kernelINS_13Kernel_traitsI13__nv_bfloat16S2_fS2_fjLj7168ELj1ELj1ELj8ELj8ENS_18Kernel_traits_baseILj7168ES2_S2_fS2_fjLj256EEEEELb1ELb1ELb1ELb1EEEvNS_9BwdParamsE:
        /* <DEDUP_REMOVED lines=67> */
[----:B------:R-:W5:Y:S04]  /*0430*/  LDG.E.64 R184, desc[UR12][R236.64+0x3000] ;  /* 0x0030000cecb87981 */ /* 0x000f68000c1e1b00 */
[----:B------:R-:W5:Y:S04]  /*0440*/  LDG.E.64 R182, desc[UR12][R236.64+0x2800] ;  /* 0x0028000cecb67981 */ /* 0x000f68000c1e1b00 */
[----:B------:R-:W5:Y:S04]  /*0450*/  LDG.E.64 R180, desc[UR12][R236.64+0x2000] ;  /* 0x0020000cecb47981 */ /* 0x000f68000c1e1b00 */
[----:B------:R-:W5:Y:S04]  /*0460*/  LDG.E.64 R170, desc[UR12][R236.64+0x1800] ;  /* 0x0018000cecaa7981 */ /* 0x000f68000c1e1b00 */
[----:B------:R-:W5:Y:S04]  /*0470*/  LDG.E.64 R168, desc[UR12][R236.64+0x1000] ;  /* 0x0010000ceca87981 */ /* 0x000f68000c1e1b00 */
[----:B------:R-:W5:Y:S04]  /*0480*/  LDG.E.64 R166, desc[UR12][R236.64+0x800] ;  /* 0x0008000ceca67981 */ /* 0x000f68000c1e1b00 */
[----:B------:R-:W5:Y:S01]  /*0490*/  LDG.E.64 R164, desc[UR12][R236.64] ;  /* 0x0000000ceca47981 */ /* 0x000f62000c1e1b00 */
[----:B------:R-:W-:-:S03]  /*04a0*/  HFMA2 R142, -RZ, RZ, 0, 0 ;  /* 0x00000000ff8e7431 */ /* 0x000fc600000001ff */
[----:B------:R1:W5:Y:S01]  /*04b0*/  LDG.E.64 R162, desc[UR12][R2.64+0x3000] ;  /* 0x0030000c02a27981 */ /* 0x000362000c1e1b00 */
[--C-:B---3--:R-:W-:Y:S02]  /*04c0*/  SHF.R.U64 R14, R196, 0x10, R197.reuse ;  /* 0x00000010c40e7819 */ /* 0x108fe400000012c5 */
[----:B-1----:R-:W-:Y:S02]  /*04d0*/  SHF.R.U32.HI R3, RZ, 0x10, R197 ;  /* 0x00000010ff037819 */ /* 0x002fe400000116c5 */
[--C-:B--2---:R-:W-:Y:S02]  /*04e0*/  SHF.R.U64 R4, R194, 0x10, R195.reuse ;  /* 0x00000010c2047819 */ /* 0x104fe400000012c3 */
        /* <DEDUP_REMOVED lines=9> */
[----:B0-----:R-:W-:-:S07]  /*0580*/  PRMT R2, R14, 0x7610, R2 ;  /* 0x000076100e027816 */ /* 0x001fce0000000002 */
.L_x_5777:
        /* <DEDUP_REMOVED lines=10> */
[----:B---3--:R-:W-:-:S13]  /*0630*/  ISETP.GE.AND P2, PT, R14, 0x1, PT ;  /* 0x000000010e00780c */ /* 0x008fda0003f46270 */
        /* <DEDUP_REMOVED lines=17> */
[C---:B--2---:R-:W-:Y:S01]  /*0750*/  IMAD.WIDE.U32 R210, R229.reuse, 0x8, R24 ;  /* 0x00000008e5d27825 */ /* 0x044fe200078e0018 */
[----:B------:R-:W-:Y:S02]  /*0760*/  LEA.HI R26, R26, R23, RZ, 0x2 ;  /* 0x000000171a1a7211 */ /* 0x000fe400078f10ff */
[C---:B------:R-:W-:Y:S02]  /*0770*/  IADD3 R201, PT, PT, R229.reuse, 0x200, RZ ;  /* 0x00000200e5c97810 */ /* 0x040fe40007ffe0ff */
[----:B------:R-:W-:-:S02]  /*0780*/  IADD3 R199, PT, PT, R229, 0x300, RZ ;  /* 0x00000300e5c77810 */ /* 0x000fc40007ffe0ff */
[C---:B------:R-:W-:Y:S02]  /*0790*/  IADD3 R205, PT, PT, R229.reuse, 0x400, RZ ;  /* 0x00000400e5cd7810 */ /* 0x040fe40007ffe0ff */
[----:B------:R-:W-:Y:S01]  /*07a0*/  IADD3 R161, PT, PT, R229, 0x500, RZ ;  /* 0x00000500e5a17810 */ /* 0x000fe20007ffe0ff */
[--C-:B------:R-:W-:Y:S01]  /*07b0*/  IMAD.WIDE.U32 R206, R207, 0x8, R24.reuse ;  /* 0x00000008cfce7825 */ /* 0x100fe200078e0018 */
[----:B------:R-:W-:Y:S01]  /*07c0*/  IADD3 R229, PT, PT, R229, 0x600, RZ ;  /* 0x00000600e5e57810 */ /* 0x000fe20007ffe0ff */
[----:B------:R-:W2:Y:S01]  /*07d0*/  LDG.E.64 R210, desc[UR12][R210.64] ;  /* 0x0000000cd2d27981 */ /* 0x000ea2000c1e1b00 */
[----:B------:R-:W-:Y:S01]  /*07e0*/  LEA.HI.SX32 R242, R26, R15, 0x1e ;  /* 0x0000000f1af27211 */ /* 0x000fe200078ff2ff */
[--C-:B------:R-:W-:Y:S02]  /*07f0*/  IMAD.WIDE.U32 R200, R201, 0x8, R24.reuse ;  /* 0x00000008c9c87825 */ /* 0x100fe400078e0018 */
[----:B------:R-:W2:Y:S02]  /*0800*/  LDG.E.64 R206, desc[UR12][R206.64] ;  /* 0x0000000ccece7981 */ /* 0x000ea4000c1e1b00 */
[--C-:B------:R-:W-:Y:S01]  /*0810*/  IMAD.WIDE.U32 R228, R229, 0x8, R24.reuse ;  /* 0x00000008e5e47825 */ /* 0x100fe200078e0018 */
[----:B------:R-:W-:Y:S01]  /*0820*/  IADD3 R236, PT, PT, R242, 0x100, RZ ;  /* 0x00000100f2ec7810 */ /* 0x000fe20007ffe0ff */
[----:B------:R-:W2:Y:S02]  /*0830*/  LDG.E.64 R200, desc[UR12][R200.64] ;  /* 0x0000000cc8c87981 */ /* 0x000ea4000c1e1b00 */
[----:B------:R-:W-:-:S04]  /*0840*/  IMAD.WIDE.U32 R198, R199, 0x8, R24 ;  /* 0x00000008c7c67825 */ /* 0x000fc800078e0018 */
[----:B------:R-:W-:-:S04]  /*0850*/  IMAD.WIDE.U32 R204, R205, 0x8, R24 ;  /* 0x00000008cdcc7825 */ /* 0x000fc800078e0018 */
[----:B------:R-:W-:Y:S01]  /*0860*/  IMAD.WIDE.U32 R160, R161, 0x8, R24 ;  /* 0x00000008a1a07825 */ /* 0x000fe200078e0018 */
[C---:B------:R-:W-:Y:S01]  /*0870*/  IADD3 R216, PT, PT, R242.reuse, 0x200, RZ ;  /* 0x00000200f2d87810 */ /* 0x040fe20007ffe0ff */
[----:B------:R-:W2:Y:S02]  /*0880*/  LDG.E.64 R228, desc[UR12][R228.64] ;  /* 0x0000000ce4e47981 */ /* 0x000ea4000c1e1b00 */
[C-C-:B---3--:R-:W-:Y:S01]  /*0890*/  IMAD.WIDE.U32 R24, R242.reuse, 0x10, R176.reuse ;  /* 0x00000010f2187825 */ /* 0x148fe200078e00b0 */
[C---:B------:R-:W-:Y:S01]  /*08a0*/  IADD3 R249, PT, PT, R242.reuse, 0x300, RZ ;  /* 0x00000300f2f97810 */ /* 0x040fe20007ffe0ff */
[----:B------:R-:W3:Y:S01]  /*08b0*/  LDG.E.64 R198, desc[UR12][R198.64] ;  /* 0x0000000cc6c67981 */ /* 0x000ee2000c1e1b00 */
[C---:B------:R-:W-:Y:S02]  /*08c0*/  IADD3 R237, PT, PT, R242.reuse, 0x400, RZ ;  /* 0x00000400f2ed7810 */ /* 0x040fe40007ffe0ff */
[C---:B------:R-:W-:Y:S01]  /*08d0*/  IADD3 R23, PT, PT, R242.reuse, 0x500, RZ ;  /* 0x00000500f2177810 */ /* 0x040fe20007ffe0ff */
[----:B------:R-:W3:Y:S01]  /*08e0*/  LDG.E.128 R24, desc[UR12][R24.64] ;  /* 0x0000000c18187981 */ /* 0x000ee2000c1e1d00 */
[----:B------:R-:W-:Y:S01]  /*08f0*/  IADD3 R217, PT, PT, R242, 0x600, RZ ;  /* 0x00000600f2d97810 */ /* 0x000fe20007ffe0ff */
[----:B------:R-:W-:-:S02]  /*0900*/  IMAD.WIDE.U32 R28, R236, 0x10, R176 ;  /* 0x00000010ec1c7825 */ /* 0x000fc400078e00b0 */
[----:B------:R-:W3:Y:S02]  /*0910*/  LDG.E.64 R204, desc[UR12][R204.64] ;  /* 0x0000000ccccc7981 */ /* 0x000ee4000c1e1b00 */
[--C-:B------:R-:W-:Y:S02]  /*0920*/  IMAD.WIDE.U32 R150, R216, 0x10, R176.reuse ;  /* 0x00000010d8967825 */ /* 0x100fe400078e00b0 */
[----:B------:R-:W3:Y:S02]  /*0930*/  LDG.E.128 R28, desc[UR12][R28.64] ;  /* 0x0000000c1c1c7981 */ /* 0x000ee4000c1e1d00 */
[--C-:B------:R-:W-:Y:S02]  /*0940*/  IMAD.WIDE.U32 R152, R249, 0x10, R176.reuse ;  /* 0x00000010f9987825 */ /* 0x100fe400078e00b0 */
[----:B------:R-:W3:Y:S02]  /*0950*/  LDG.E.128 R148, desc[UR12][R150.64] ;  /* 0x0000000c96947981 */ /* 0x000ee4000c1e1d00 */
[----:B------:R-:W-:-:S02]  /*0960*/  IMAD.WIDE.U32 R156, R237, 0x10, R176 ;  /* 0x00000010ed9c7825 */ /* 0x000fc400078e00b0 */
[----:B------:R-:W3:Y:S02]  /*0970*/  LDG.E.128 R152, desc[UR12][R152.64] ;  /* 0x0000000c98987981 */ /* 0x000ee4000c1e1d00 */
[--C-:B------:R-:W-:Y:S02]  /*0980*/  IMAD.WIDE.U32 R172, R23, 0x10, R176.reuse ;  /* 0x0000001017ac7825 */ /* 0x100fe400078e00b0 */
[----:B------:R-:W3:Y:S02]  /*0990*/  LDG.E.128 R156, desc[UR12][R156.64] ;  /* 0x0000000c9c9c7981 */ /* 0x000ee4000c1e1d00 */
[----:B------:R-:W-:Y:S02]  /*09a0*/  IMAD.WIDE.U32 R176, R217, 0x10, R176 ;  /* 0x00000010d9b07825 */ /* 0x000fe400078e00b0 */
[----:B------:R-:W3:Y:S04]  /*09b0*/  LDG.E.128 R172, desc[UR12][R172.64] ;  /* 0x0000000cacac7981 */ /* 0x000ee8000c1e1d00 */
[----:B------:R-:W3:Y:S04]  /*09c0*/  LDG.E.128 R176, desc[UR12][R176.64] ;  /* 0x0000000cb0b07981 */ /* 0x000ee8000c1e1d00 */
[----:B------:R-:W3:Y:S01]  /*09d0*/  LDG.E.64 R160, desc[UR12][R160.64] ;  /* 0x0000000ca0a07981 */ /* 0x000ee2000c1e1b00 */
[----:B------:R-:W-:-:S02]  /*09e0*/  MOV R246, UR7 ;  /* 0x0000000700f67c02 */ /* 0x000fc40008000f00 */
[----:B------:R-:W-:-:S04]  /*09f0*/  ISETP.NE.U32.AND P0, PT, RZ, UR6, PT ;  /* 0x00000006ff007c0c */ /* 0x000fc8000bf05070 */
[----:B------:R-:W-:Y:S02]  /*0a00*/  ISETP.NE.AND.EX P0, PT, R246, RZ, PT, P0 ;  /* 0x000000fff600720c */ /* 0x000fe40003f05300 */
[----:B------:R-:W-:-:S05]  /*0a10*/  @P3 IADD3 R208, PT, PT, R202, -0x1, RZ ;  /* 0xffffffffcad03810 */ /* 0x000fca0007ffe0ff */
[----:B------:R-:W-:-:S06]  /*0a20*/  @P3 IMAD R208, R208, R17, RZ ;  /* 0x00000011d0d03224 */ /* 0x000fcc00078e02ff */
[----:B------:R-:W1:Y:S01]  /*0a30*/  @P0 LDC.64 R224, c[0x0][0x438] ;  /* 0x00010e00ffe00b82 */ /* 0x000e620000000a00 */
[----:B------:R-:W-:-:S04]  /*0a40*/  @P3 SHF.R.S32.HI R17, RZ, 0x1f, R208 ;  /* 0x0000001fff113819 */ /* 0x000fc800000114d0 */
[----:B------:R-:W-:Y:S02]  /*0a50*/  @P3 LEA.HI R208, R17, R208, RZ, 0x2 ;  /* 0x000000d011d03211 */ /* 0x000fe400078f10ff */
[----:B------:R-:W-:Y:S01]  /*0a60*/  MOV R17, RZ ;  /* 0x000000ff00117202 */ /* 0x000fe20000000f00 */
[----:B------:R-:W0:Y:S01]  /*0a70*/  @P0 LDC.64 R230, c[0x0][0x438] ;  /* 0x00010e00ffe60b82 */ /* 0x000e220000000a00 */
[----:B------:R-:W-:-:S07]  /*0a80*/  @P3 LEA.HI.SX32 R17, R208, R15, 0x1e ;  /* 0x0000000fd0113211 */ /* 0x000fce00078ff2ff */
[----:B------:R-:W0:Y:S08]  /*0a90*/  @P0 LDC.64 R208, c[0x0][0x438] ;  /* 0x00010e00ffd00b82 */ /* 0x000e300000000a00 */
[----:B------:R-:W0:Y:S01]  /*0aa0*/  @P0 LDC.64 R232, c[0x0][0x438] ;  /* 0x00010e00ffe80b82 */ /* 0x000e220000000a00 */
[----:B-1----:R-:W-:-:S07]  /*0ab0*/  @P0 IMAD.WIDE.U32 R224, R249, 0x10, R224 ;  /* 0x00000010f9e00825 */ /* 0x002fce00078e00e0 */
[----:B------:R-:W1:Y:S08]  /*0ac0*/  @P0 LDC.64 R226, c[0x0][0x438] ;  /* 0x00010e00ffe20b82 */ /* 0x000e700000000a00 */
[----:B------:R-:W1:Y:S01]  /*0ad0*/  @P0 LDC.64 R212, c[0x0][0x438] ;  /* 0x00010e00ffd40b82 */ /* 0x000e620000000a00 */
[C---:B------:R-:W-:Y:S01]  /*0ae0*/  IADD3 R221, PT, PT, R17.reuse, 0x400, RZ ;  /* 0x0000040011dd7810 */ /* 0x040fe20007ffe0ff */
[----:B0-----:R-:W-:Y:S01]  /*0af0*/  IMAD.WIDE.U32 R218, R17, 0x4, R214 ;  /* 0x0000000411da7825 */ /* 0x001fe200078e00d6 */
[----:B------:R-:W-:Y:S01]  /*0b00*/  ISETP.NE.AND P1, PT, RZ, UR11, PT ;  /* 0x0000000bff007c0c */ /* 0x000fe2000bf25270 */
[----:B------:R-:W5:Y:S04]  /*0b10*/  @P0 LDG.E.128 R44, desc[UR12][R224.64] ;  /* 0x0000000ce02c0981 */ /* 0x000f68000c1e1d00 */
[----:B------:R-:W0:Y:S01]  /*0b20*/  @P0 LDC.64 R248, c[0x0][0x438] ;  /* 0x00010e00fff80b82 */ /* 0x000e220000000a00 */
[----:B------:R-:W-:Y:S01]  /*0b30*/  @P0 IMAD.WIDE.U32 R208, R237, 0x10, R208 ;  /* 0x00000010edd00825 */ /* 0x000fe200078e00d0 */
[C---:B------:R-:W-:Y:S01]  /*0b40*/  IADD3 R223, PT, PT, R17.reuse, 0x300, RZ ;  /* 0x0000030011df7810 */ /* 0x040fe20007ffe0ff */
[----:B------:R1:W5:Y:S01]  /*0b50*/  LDG.E R247, desc[UR12][R218.64] ;  /* 0x0000000cdaf77981 */ /* 0x000362000c1e1900 */
[----:B------:R-:W-:Y:S01]  /*0b60*/  IADD3 R235, PT, PT, R17, 0x200, RZ ;  /* 0x0000020011eb7810 */ /* 0x000fe20007ffe0ff */
[----:B------:R-:W-:Y:S01]  /*0b70*/  IMAD.WIDE.U32 R220, R221, 0x4, R214 ;  /* 0x00000004dddc7825 */ /* 0x000fe200078e00d6 */
[----:B------:R-:W-:Y:S01]  /*0b80*/  IADD3 R251, PT, PT, R17, 0x100, RZ ;  /* 0x0000010011fb7810 */ /* 0x000fe20007ffe0ff */
[----:B------:R-:W5:Y:S02]  /*0b90*/  @P0 LDG.E.128 R40, desc[UR12][R208.64] ;  /* 0x0000000cd0280981 */ /* 0x000f64000c1e1d00 */
[----:B------:R-:W-:-:S02]  /*0ba0*/  @P0 IMAD.WIDE.U32 R230, R23, 0x10, R230 ;  /* 0x0000001017e60825 */ /* 0x000fc400078e00e6 */
[----:B------:R-:W5:Y:S01]  /*0bb0*/  LDG.E R241, desc[UR12][R220.64] ;  /* 0x0000000cdcf17981 */ /* 0x000f62000c1e1900 */
[C---:B-1----:R-:W-:Y:S02]  /*0bc0*/  IADD3 R219, PT, PT, R17.reuse, 0x500, RZ ;  /* 0x0000050011db7810 */ /* 0x042fe40007ffe0ff */
[----:B------:R-:W-:Y:S01]  /*0bd0*/  IADD3 R17, PT, PT, R17, 0x600, RZ ;  /* 0x0000060011117810 */ /* 0x000fe20007ffe0ff */
[----:B------:R-:W-:Y:S01]  /*0be0*/  IMAD.WIDE.U32 R222, R223, 0x4, R214 ;  /* 0x00000004dfde7825 */ /* 0x000fe200078e00d6 */
[----:B------:R-:W5:Y:S03]  /*0bf0*/  @P0 LDG.E.128 R36, desc[UR12][R230.64] ;  /* 0x0000000ce6240981 */ /* 0x000f66000c1e1d00 */
[----:B------:R-:W-:Y:S01]  /*0c00*/  @P0 IMAD.WIDE.U32 R232, R242, 0x10, R232 ;  /* 0x00000010f2e80825 */ /* 0x000fe200078e00e8 */
[----:B------:R-:W5:Y:S03]  /*0c10*/  LDG.E R243, desc[UR12][R222.64] ;  /* 0x0000000cdef37981 */ /* 0x000f66000c1e1900 */
[--C-:B------:R-:W-:Y:S01]  /*0c20*/  IMAD.WIDE.U32 R234, R235, 0x4, R214.reuse ;  /* 0x00000004ebea7825 */ /* 0x100fe200078e00d6 */
[----:B------:R1:W5:Y:S03]  /*0c30*/  @P0 LDG.E.128 R56, desc[UR12][R232.64] ;  /* 0x0000000ce8380981 */ /* 0x000366000c1e1d00 */
[--C-:B------:R-:W-:Y:S01]  /*0c40*/  IMAD.WIDE.U32 R250, R251, 0x4, R214.reuse ;  /* 0x00000004fbfa7825 */ /* 0x100fe200078e00d6 */
[----:B------:R-:W5:Y:S03]  /*0c50*/  LDG.E R244, desc[UR12][R234.64] ;  /* 0x0000000ceaf47981 */ /* 0x000f66000c1e1900 */
[--C-:B------:R-:W-:Y:S01]  /*0c60*/  IMAD.WIDE.U32 R218, R219, 0x4, R214.reuse ;  /* 0x00000004dbda7825 */ /* 0x100fe200078e00d6 */
[----:B------:R-:W5:Y:S03]  /*0c70*/  LDG.E R245, desc[UR12][R250.64] ;  /* 0x0000000cfaf57981 */ /* 0x000f66000c1e1900 */
[----:B------:R-:W-:Y:S01]  /*0c80*/  IMAD.WIDE.U32 R214, R17, 0x4, R214 ;  /* 0x0000000411d67825 */ /* 0x000fe200078e00d6 */
[----:B-1----:R-:W-:Y:S01]  /*0c90*/  SHF.R.U64 R232, R164, 0x10, R165 ;  /* 0x00000010a4e87819 */ /* 0x002fe200000012a5 */
[----:B------:R-:W5:Y:S02]  /*0ca0*/  LDG.E R15, desc[UR12][R218.64] ;  /* 0x0000000cda0f7981 */ /* 0x000f64000c1e1900 */
[----:B------:R-:W-:-:S02]  /*0cb0*/  @P0 IMAD.WIDE.U32 R226, R216, 0x10, R226 ;  /* 0x00000010d8e20825 */ /* 0x000fc400078e00e2 */
[----:B------:R1:W5:Y:S02]  /*0cc0*/  LDG.E R17, desc[UR12][R214.64] ;  /* 0x0000000cd6117981 */ /* 0x000364000c1e1900 */
[----:B------:R-:W-:Y:S02]  /*0cd0*/  @P0 IMAD.WIDE.U32 R212, R236, 0x10, R212 ;  /* 0x00000010ecd40825 */ /* 0x000fe400078e00d4 */
[----:B------:R3:W5:Y:S02]  /*0ce0*/  @P0 LDG.E.128 R48, desc[UR12][R226.64] ;  /* 0x0000000ce2300981 */ /* 0x000764000c1e1d00 */
[----:B0-----:R-:W-:Y:S01]  /*0cf0*/  @P0 IMAD.WIDE.U32 R248, R217, 0x10, R248 ;  /* 0x00000010d9f80825 */ /* 0x001fe200078e00f8 */
[----:B------:R-:W-:Y:S01]  /*0d00*/  SHF.L.U32 R232, R232, 0x10, RZ ;  /* 0x00000010e8e87819 */ /* 0x000fe200000006ff */
[----:B------:R0:W5:Y:S04]  /*0d10*/  @P0 LDG.E.128 R52, desc[UR12][R212.64] ;  /* 0x0000000cd4340981 */ /* 0x000168000c1e1d00 */
[----:B------:R0:W5:Y:S01]  /*0d20*/  @P0 LDG.E.128 R32, desc[UR12][R248.64] ;  /* 0x0000000cf8200981 */ /* 0x000162000c1e1d00 */
[----:B----4-:R-:W-:-:S02]  /*0d30*/  FSEL R224, R203, RZ, !P1 ;  /* 0x000000ffcbe07208 */ /* 0x010fc40004800000 */
[--C-:B--2---:R-:W-:Y:S02]  /*0d40*/  SHF.R.U32.HI R220, RZ, 0x10, R211.reuse ;  /* 0x00000010ffdc7819 */ /* 0x104fe400000116d3 */
[----:B------:R-:W-:Y:S02]  /*0d50*/  SHF.R.U64 R222, R210, 0x10, R211 ;  /* 0x00000010d2de7819 */ /* 0x000fe400000012d3 */
[----:B------:R-:W-:Y:S02]  /*0d60*/  SHF.L.U32 R220, R220, 0x10, RZ ;  /* 0x00000010dcdc7819 */ /* 0x000fe400000006ff */
[----:B------:R-:W-:Y:S02]  /*0d70*/  MOV R242, R210 ;  /* 0x000000d200f27202 */ /* 0x000fe40000000f00 */
[----:B------:R-:W-:Y:S01]  /*0d80*/  MOV R210, R200 ;  /* 0x000000c800d27202 */ /* 0x000fe20000000f00 */
[----:B------:R-:W-:Y:S01]  /*0d90*/  FADD.FTZ R127, R127, R220 ;  /* 0x000000dc7f7f7221 */ /* 0x000fe20000010000 */
[----:B-1----:R-:W-:-:S02]  /*0da0*/  SHF.R.U64 R214, R200, 0x10, R201 ;  /* 0x00000010c8d67819 */ /* 0x002fc400000012c9 */
[----:B------:R-:W-:Y:S02]  /*0db0*/  MOV R208, R228 ;  /* 0x000000e400d07202 */ /* 0x000fe40000000f00 */
[----:B------:R-:W-:Y:S02]  /*0dc0*/  SHF.R.U64 R209, R228, 0x10, R229 ;  /* 0x00000010e4d17819 */ /* 0x000fe400000012e5 */
[----:B------:R-:W-:Y:S01]  /*0dd0*/  SHF.R.U32.HI R228, RZ, 0x10, R165 ;  /* 0x00000010ffe47819 */ /* 0x000fe200000116a5 */
[----:B---3--:R-:W-:-:S03]  /*0de0*/  FADD.FTZ R230, -R224, R27 ;  /* 0x0000001be0e67221 */ /* 0x008fc60000010100 */
[----:B------:R-:W-:Y:S01]  /*0df0*/  SHF.L.U32 R228, R228, 0x10, RZ ;  /* 0x00000010e4e47819 */ /* 0x000fe200000006ff */
[----:B------:R-:W-:Y:S01]  /*0e00*/  FADD.FTZ R234, -R224, R25 ;  /* 0x00000019e0ea7221 */ /* 0x000fe20000010100 */
[----:B------:R-:W-:Y:S01]  /*0e10*/  FMUL.FTZ R230, R16, R230 ;  /* 0x000000e610e67220 */ /* 0x000fe20000410000 */
[----:B------:R-:W-:Y:S02]  /*0e20*/  MOV R203, R229 ;  /* 0x000000e500cb7202 */ /* 0x000fe40000000f00 */
[-C--:B------:R-:W-:Y:S01]  /*0e30*/  FMUL.FTZ R228, R228, R220.reuse ;  /* 0x000000dce4e47220 */ /* 0x080fe20000410000 */
[----:B------:R-:W-:Y:S01]  /*0e40*/  SHF.R.U32.HI R200, RZ, 0x10, R229 ;  /* 0x00000010ffc87819 */ /* 0x000fe200000116e5 */
[C---:B------:R-:W-:Y:S01]  /*0e50*/  FADD.FTZ R226, -R224.reuse, R29 ;  /* 0x0000001de0e27221 */ /* 0x040fe20000010100 */
[----:B------:R-:W-:Y:S01]  /*0e60*/  FADD.FTZ R251, -R224, R31 ;  /* 0x0000001fe0fb7221 */ /* 0x000fe20000010100 */
[----:B------:R-:W-:Y:S01]  /*0e70*/  SHF.L.U32 R222, R222, 0x10, RZ ;  /* 0x00000010dede7819 */ /* 0x000fe200000006ff */
[----:B------:R-:W-:Y:S01]  /*0e80*/  FFMA.FTZ R63, R230, R220, R63 ;  /* 0x000000dce63f7223 */ /* 0x000fe2000001003f */
[C---:B------:R-:W-:Y:S01]  /*0e90*/  FADD.FTZ R235, -R224.reuse, R149 ;  /* 0x00000095e0eb7221 */ /* 0x040fe20000010100 */
        /* <DEDUP_REMOVED lines=12> */
[C---:B0-----:R-:W-:Y:S01]  /*0f60*/  FADD.FTZ R213, -R224.reuse, R152 ;  /* 0x00000098e0d57221 */ /* 0x041fe20000010100 */
        /* <DEDUP_REMOVED lines=12> */
[----:B------:R-:W-:-:S02]  /*1030*/  SHF.R.U32.HI R220, RZ, 0x10, R167 ;  /* 0x00000010ffdc7819 */ /* 0x000fc400000116a7 */
[----:B------:R-:W-:Y:S02]  /*1040*/  SHF.R.U64 R218, R206, 0x10, R207 ;  /* 0x00000010ceda7819 */ /* 0x000fe400000012cf */
[----:B------:R-:W-:Y:S01]  /*1050*/  SHF.R.U64 R224, R166, 0x10, R167 ;  /* 0x00000010a6e07819 */ /* 0x000fe200000012a7 */
[-C--:B------:R-:W-:Y:S01]  /*1060*/  FMUL.FTZ R232, R232, R222.reuse ;  /* 0x000000dee8e87220 */ /* 0x080fe20000410000 */
[----:B------:R-:W-:Y:S01]  /*1070*/  FFMA.FTZ R61, R234, R222, R61 ;  /* 0x000000deea3d7223 */ /* 0x000fe2000001003d */
[----:B------:R-:W-:Y:S01]  /*1080*/  FADD.FTZ R125, R125, R222 ;  /* 0x000000de7d7d7221 */ /* 0x000fe20000010000 */
[----:B------:R-:W-:Y:S01]  /*1090*/  SHF.L.U32 R220, R220, 0x10, RZ ;  /* 0x00000010dcdc7819 */ /* 0x000fe200000006ff */
[----:B------:R-:W-:Y:S01]  /*10a0*/  FMUL.FTZ R222, R16, R251 ;  /* 0x000000fb10de7220 */ /* 0x000fe20000410000 */
[----:B------:R-:W-:Y:S01]  /*10b0*/  SHF.L.U32 R216, R216, 0x10, RZ ;  /* 0x00000010d8d87819 */ /* 0x000fe200000006ff */
[----:B------:R-:W-:Y:S01]  /*10c0*/  FMUL.FTZ R226, R16, R226 ;  /* 0x000000e210e27220 */ /* 0x000fe20000410000 */
[----:B------:R-:W-:-:S02]  /*10d0*/  SHF.L.U32 R224, R224, 0x10, RZ ;  /* 0x00000010e0e07819 */ /* 0x000fc400000006ff */
[----:B------:R-:W-:Y:S02]  /*10e0*/  SHF.L.U32 R218, R218, 0x10, RZ ;  /* 0x00000010dada7819 */ /* 0x000fe400000006ff */
[----:B------:R-:W-:Y:S01]  /*10f0*/  SHF.R.U64 R24, R168, 0x10, R169 ;  /* 0x00000010a8187819 */ /* 0x000fe200000012a9 */
        /* <DEDUP_REMOVED lines=9> */
[----:B------:R-:W-:Y:S02]  /*1190*/  SHF.R.U32.HI R212, RZ, 0x10, R201 ;  /* 0x00000010ffd47819 */ /* 0x000fe400000116c9 */
[----:B------:R-:W-:Y:S01]  /*11a0*/  SHF.R.U32.HI R24, RZ, 0x10, R169 ;  /* 0x00000010ff187819 */ /* 0x000fe200000116a9 */
[-C--:B------:R-:W-:Y:S01]  /*11b0*/  FMUL.FTZ R216, R216, R214.reuse ;  /* 0x000000d6d8d87220 */ /* 0x080fe20000410000 */
[----:B------:R-:W-:Y:S01]  /*11c0*/  FFMA.FTZ R69, R218, R214, R69 ;  /* 0x000000d6da457223 */ /* 0x000fe20000010045 */
[----:B------:R-:W-:Y:S01]  /*11d0*/  FADD.FTZ R117, R117, R214 ;  /* 0x000000d675757221 */ /* 0x000fe20000010000 */
[----:B------:R-:W-:Y:S01]  /*11e0*/  SHF.L.U32 R24, R24, 0x10, RZ ;  /* 0x0000001018187819 */ /* 0x000fe200000006ff */
[----:B------:R-:W-:Y:S01]  /*11f0*/  FMUL.FTZ R214, R16, R231 ;  /* 0x000000e710d67220 */ /* 0x000fe20000410000 */
[----:B------:R-:W-:Y:S02]  /*1200*/  SHF.L.U32 R26, R212, 0x10, RZ ;  /* 0x00000010d41a7819 */ /* 0x000fe400000006ff */
[----:B------:R-:W-:-:S02]  /*1210*/  SHF.R.U64 R28, R170, 0x10, R171 ;  /* 0x00000010aa1c7819 */ /* 0x000fc400000012ab */
[----:B------:R-:W-:Y:S01]  /*1220*/  SHF.R.U64 R23, R198, 0x10, R199 ;  /* 0x00000010c6177819 */ /* 0x000fe200000012c7 */
[-C--:B------:R-:W-:Y:S01]  /*1230*/  FMUL.FTZ R212, R24, R26.reuse ;  /* 0x0000001a18d47220 */ /* 0x080fe20000410000 */
[----:B------:R-:W-:Y:S01]  /*1240*/  FFMA.FTZ R71, R214, R26, R71 ;  /* 0x0000001ad6477223 */ /* 0x000fe20000010047 */
[----:B------:R-:W-:Y:S01]  /*1250*/  FADD.FTZ R119, R119, R26 ;  /* 0x0000001a77777221 */ /* 0x000fe20000010000 */
[----:B------:R-:W-:Y:S01]  /*1260*/  SHF.L.U32 R26, R28, 0x10, RZ ;  /* 0x000000101c1a7819 */ /* 0x000fe200000006ff */
[----:B------:R-:W-:Y:S01]  /*1270*/  FMUL.FTZ R24, R16, R31 ;  /* 0x0000001f10187220 */ /* 0x000fe20000410000 */
[----:B------:R-:W-:Y:S02]  /*1280*/  SHF.L.U32 R28, R23, 0x10, RZ ;  /* 0x00000010171c7819 */ /* 0x000fe400000006ff */
[----:B------:R-:W-:Y:S02]  /*1290*/  SHF.R.U32.HI R30, RZ, 0x10, R171 ;  /* 0x00000010ff1e7819 */ /* 0x000fe400000116ab */
[----:B------:R-:W-:Y:S01]  /*12a0*/  SHF.R.U32.HI R227, RZ, 0x10, R199 ;  /* 0x00000010ffe37819 */ /* 0x000fe200000116c7 */
[-C--:B------:R-:W-:Y:S01]  /*12b0*/  FMUL.FTZ R23, R26, R28.reuse ;  /* 0x0000001c1a177220 */ /* 0x080fe20000410000 */
[----:B------:R-:W-:Y:S01]  /*12c0*/  FFMA.FTZ R141, R24, R28, R141 ;  /* 0x0000001c188d7223 */ /* 0x000fe2000001008d */
[----:B------:R-:W-:Y:S01]  /*12d0*/  FADD.FTZ R113, R113, R28 ;  /* 0x0000001c71717221 */ /* 0x000fe20000010000 */
[----:B------:R-:W-:-:S02]  /*12e0*/  SHF.L.U32 R28, R30, 0x10, RZ ;  /* 0x000000101e1c7819 */ /* 0x000fc400000006ff */
[----:B------:R-:W-:Y:S02]  /*12f0*/  SHF.R.U64 R223, R204, 0x10, R205 ;  /* 0x00000010ccdf7819 */ /* 0x000fe400000012cd */
[----:B------:R-:W-:Y:S02]  /*1300*/  SHF.R.U64 R30, R180, 0x10, R181 ;  /* 0x00000010b41e7819 */ /* 0x000fe400000012b5 */
[----:B------:R-:W-:Y:S02]  /*1310*/  SHF.L.U32 R227, R227, 0x10, RZ ;  /* 0x00000010e3e37819 */ /* 0x000fe400000006ff */
[----:B------:R-:W-:Y:S02]  /*1320*/  SHF.L.U32 R30, R30, 0x10, RZ ;  /* 0x000000101e1e7819 */ /* 0x000fe400000006ff */
[----:B------:R-:W-:Y:S01]  /*1330*/  SHF.L.U32 R223, R223, 0x10, RZ ;  /* 0x00000010dfdf7819 */ /* 0x000fe200000006ff */
[----:B------:R-:W-:Y:S01]  /*1340*/  FMUL.FTZ R26, R16, R25 ;  /* 0x00000019101a7220 */ /* 0x000fe20000410000 */
[----:B------:R-:W-:-:S02]  /*1350*/  MOV R236, R206 ;  /* 0x000000ce00ec7202 */ /* 0x000fc40000000f00 */
[----:B------:R-:W-:Y:S02]  /*1360*/  SHF.R.U32.HI R219, RZ, 0x10, R205 ;  /* 0x00000010ffdb7819 */ /* 0x000fe400000116cd */
[----:B------:R-:W-:Y:S01]  /*1370*/  SHF.R.U32.HI R31, RZ, 0x10, R181 ;  /* 0x00000010ff1f7819 */ /* 0x000fe200000116b5 */
[----:B------:R-:W-:Y:S01]  /*1380*/  FMUL.FTZ R25, R28, R227 ;  /* 0x000000e31c197220 */ /* 0x000fe20000410000 */
[----:B------:R-:W-:Y:S01]  /*1390*/  MOV R206, R198 ;  /* 0x000000c600ce7202 */ /* 0x000fe20000000f00 */
[----:B------:R-:W-:Y:S01]  /*13a0*/  FMUL.FTZ R28, R16, R27 ;  /* 0x0000001b101c7220 */ /* 0x000fe20000410000 */
[----:B------:R-:W-:Y:S01]  /*13b0*/  MOV R198, R204 ;  /* 0x000000cc00c67202 */ /* 0x000fe20000000f00 */
[----:B------:R-:W-:Y:S01]  /*13c0*/  FMUL.FTZ R27, R30, R223 ;  /* 0x000000df1e1b7220 */ /* 0x000fe20000410000 */
[----:B------:R-:W-:Y:S01]  /*13d0*/  MOV R204, R160 ;  /* 0x000000a000cc7202 */ /* 0x000fe20000000f00 */
[----:B------:R-:W-:Y:S01]  /*13e0*/  FMUL.FTZ R30, R16, R29 ;  /* 0x0000001d101e7220 */ /* 0x000fe20000410000 */
[----:B------:R-:W-:-:S02]  /*13f0*/  MOV R215, R211 ;  /* 0x000000d300d77202 */ /* 0x000fc40000000f00 */
[----:B------:R-:W-:Y:S02]  /*1400*/  SHF.R.U64 R160, R160, 0x10, R161 ;  /* 0x00000010a0a07819 */ /* 0x000fe400000012a1 */
[----:B------:R-:W-:Y:S02]  /*1410*/  SHF.L.U32 R31, R31, 0x10, RZ ;  /* 0x000000101f1f7819 */ /* 0x000fe400000006ff */
[----:B------:R-:W-:Y:S02]  /*1420*/  SHF.R.U64 R150, R182, 0x10, R183 ;  /* 0x00000010b6967819 */ /* 0x000fe400000012b7 */
[----:B------:R-:W-:Y:S02]  /*1430*/  SHF.L.U32 R148, R219, 0x10, RZ ;  /* 0x00000010db947819 */ /* 0x000fe400000006ff */
[----:B------:R-:W-:Y:S02]  /*1440*/  MOV R211, R207 ;  /* 0x000000cf00d37202 */ /* 0x000fe40000000f00 */
[----:B------:R-:W-:-:S02]  /*1450*/  MOV R207, R201 ;  /* 0x000000c900cf7202 */ /* 0x000fc40000000f00 */
[----:B------:R-:W-:Y:S01]  /*1460*/  MOV R201, R199 ;  /* 0x000000c700c97202 */ /* 0x000fe20000000f00 */
[-C--:B------:R-:W-:Y:S01]  /*1470*/  FMUL.FTZ R29, R31, R148.reuse ;  /* 0x000000941f1d7220 */ /* 0x080fe20000410000 */
[----:B------:R-:W-:Y:S01]  /*1480*/  MOV R199, R205 ;  /* 0x000000cd00c77202 */ /* 0x000fe20000000f00 */
[----:B------:R-:W-:Y:S01]  /*1490*/  FFMA.FTZ R139, R30, R148, R139 ;  /* 0x000000941e8b7223 */ /* 0x000fe2000001008b */
[----:B------:R-:W-:Y:S01]  /*14a0*/  SHF.L.U32 R150, R150, 0x10, RZ ;  /* 0x0000001096967819 */ /* 0x000fe200000006ff */
[----:B------:R-:W-:Y:S01]  /*14b0*/  FADD.FTZ R111, R111, R148 ;  /* 0x000000946f6f7221 */ /* 0x000fe20000010000 */
[----:B------:R-:W-:Y:S02]  /*14c0*/  SHF.L.U32 R152, R160, 0x10, RZ ;  /* 0x00000010a0987819 */ /* 0x000fe400000006ff */
[----:B------:R-:W-:Y:S02]  /*14d0*/  MOV R205, R161 ;  /* 0x000000a100cd7202 */ /* 0x000fe40000000f00 */
[----:B------:R-:W-:-:S02]  /*14e0*/  SHF.R.U32.HI R161, RZ, 0x10, R161 ;  /* 0x00000010ffa17819 */ /* 0x000fc400000116a1 */
[----:B------:R-:W-:Y:S01]  /*14f0*/  SHF.R.U32.HI R148, RZ, 0x10, R183 ;  /* 0x00000010ff947819 */ /* 0x000fe200000116b7 */
[----:B------:R-:W-:Y:S01]  /*1500*/  FMUL.FTZ R31, R150, R152 ;  /* 0x00000098961f7220 */ /* 0x000fe20000410000 */
[----:B------:R-:W-:Y:S02]  /*1510*/  SHF.L.U32 R242, R242, 0x10, RZ ;  /* 0x00000010f2f27819 */ /* 0x000fe400000006ff */
[----:B------:R-:W-:Y:S01]  /*1520*/  SHF.L.U32 R235, R164, 0x10, RZ ;  /* 0x00000010a4eb7819 */ /* 0x000fe200000006ff */
[----:B------:R-:W-:Y:S01]  /*1530*/  FMUL.FTZ R160, R16, R173 ;  /* 0x000000ad10a07220 */ /* 0x000fe20000410000 */
[----:B------:R-:W-:Y:S01]  /*1540*/  SHF.L.U32 R148, R148, 0x10, RZ ;  /* 0x0000001094947819 */ /* 0x000fe200000006ff */
[C---:B------:R-:W-:Y:S01]  /*1550*/  FMUL.FTZ R172, R16.reuse, R175 ;  /* 0x000000af10ac7220 */ /* 0x040fe20000410000 */
[----:B------:R-:W-:Y:S01]  /*1560*/  SHF.L.U32 R150, R161, 0x10, RZ ;  /* 0x00000010a1967819 */ /* 0x000fe200000006ff */
[----:B------:R-:W-:Y:S01]  /*1570*/  FMUL.FTZ R175, R16, R249 ;  /* 0x000000f910af7220 */ /* 0x000fe20000410000 */
[----:B------:R-:W-:-:S02]  /*1580*/  SHF.L.U32 R201, R201, 0x10, RZ ;  /* 0x00000010c9c97819 */ /* 0x000fc400000006ff */
[----:B------:R-:W-:Y:S01]  /*1590*/  SHF.L.U32 R178, R171, 0x10, RZ ;  /* 0x00000010abb27819 */ /* 0x000fe200000006ff */
[----:B------:R-:W-:Y:S01]  /*15a0*/  FMUL.FTZ R235, R235, R242 ;  /* 0x000000f2ebeb7220 */ /* 0x000fe20000410000 */
[----:B------:R-:W-:Y:S01]  /*15b0*/  SHF.R.U64 R173, R184, 0x10, R185 ;  /* 0x00000010b8ad7819 */ /* 0x000fe200000012b9 */
[C---:B------:R-:W-:Y:S01]  /*15c0*/  FMUL.FTZ R237, R16.reuse, R237 ;  /* 0x000000ed10ed7220 */ /* 0x040fe20000410000 */
[----:B------:R-:W-:Y:S01]  /*15d0*/  SHF.L.U32 R215, R215, 0x10, RZ ;  /* 0x00000010d7d77819 */ /* 0x000fe200000006ff */
[----:B------:R-:W-:Y:S01]  /*15e0*/  FMUL.FTZ R233, R16, R233 ;  /* 0x000000e910e97220 */ /* 0x000fe20000410000 */
[----:B------:R-:W-:Y:S01]  /*15f0*/  SHF.L.U32 R231, R165, 0x10, RZ ;  /* 0x00000010a5e77819 */ /* 0x000fe200000006ff */
[-C--:B------:R-:W-:Y:S01]  /*1600*/  FMUL.FTZ R161, R148, R150.reuse ;  /* 0x0000009694a17220 */ /* 0x080fe20000410000 */
[----:B------:R-:W-:Y:S01]  /*1610*/  SHF.L.U32 R173, R173, 0x10, RZ ;  /* 0x00000010adad7819 */ /* 0x000fe200000006ff */
[-C--:B------:R-:W-:Y:S01]  /*1620*/  FFMA.FTZ R142, R175, R201.reuse, R142 ;  /* 0x000000c9af8e7223 */ /* 0x080fe2000001008e */
[----:B------:R-:W-:Y:S01]  /*1630*/  SHF.L.U32 R148, R209, 0x10, RZ ;  /* 0x00000010d1947819 */ /* 0x000fe200000006ff */
[----:B------:R-:W-:Y:S01]  /*1640*/  FADD.FTZ R114, R114, R201 ;  /* 0x000000c972727221 */ /* 0x000fe20000010000 */
[----:B------:R-:W-:Y:S01]  /*1650*/  FMUL.FTZ R178, R178, R201 ;  /* 0x000000c9b2b27220 */ /* 0x000fe20000410000 */
[C---:B------:R-:W-:Y:S01]  /*1660*/  FMUL.FTZ R174, R16.reuse, R177 ;  /* 0x000000b110ae7220 */ /* 0x040fe20000410000 */
[----:B------:R-:W-:Y:S01]  /*1670*/  FMUL.FTZ R176, R16, R179 ;  /* 0x000000b310b07220 */ /* 0x000fe20000410000 */
[----:B------:R-:W-:Y:S01]  /*1680*/  FADD.FTZ R201, RZ, R235 ;  /* 0x000000ebffc97221 */ /* 0x000fe20000010000 */
[-C--:B------:R-:W-:Y:S01]  /*1690*/  FFMA.FTZ R62, R233, R215.reuse, R62 ;  /* 0x000000d7e93e7223 */ /* 0x080fe2000001003e */
[----:B------:R-:W-:Y:S01]  /*16a0*/  FADD.FTZ R126, R126, R215 ;  /* 0x000000d77e7e7221 */ /* 0x000fe20000010000 */
[----:B------:R-:W-:Y:S01]  /*16b0*/  FMUL.FTZ R231, R231, R215 ;  /* 0x000000d7e7e77220 */ /* 0x000fe20000410000 */
[----:B------:R-:W-:Y:S01]  /*16c0*/  FFMA.FTZ R179, R237, R235, RZ ;  /* 0x000000ebedb37223 */ /* 0x000fe200000100ff */
        /* <DEDUP_REMOVED lines=9> */
[----:B------:R-:W-:Y:S01]  /*1760*/  FFMA.FTZ R148, R234, R232, R179 ;  /* 0x000000e8ea947223 */ /* 0x000fe200000100b3 */
[----:B------:R-:W-:Y:S01]  /*1770*/  FFMA.FTZ R143, R26, R227, R143 ;  /* 0x000000e31a8f7223 */ /* 0x000fe2000001008f */
[----:B------:R-:W-:Y:S01]  /*1780*/  FADD.FTZ R115, R115, R227 ;  /* 0x000000e373737221 */ /* 0x000fe20000010000 */
[----:B------:R-:W-:Y:S01]  /*1790*/  SHF.L.U32 R236, R236, 0x10, RZ ;  /* 0x00000010ecec7819 */ /* 0x000fe200000006ff */
[-C--:B------:R-:W-:Y:S01]  /*17a0*/  FFMA.FTZ R70, R217, R207.reuse, R70 ;  /* 0x000000cfd9467223 */ /* 0x080fe20000010046 */
[----:B------:R-:W-:Y:S01]  /*17b0*/  SHF.L.U32 R227, R166, 0x10, RZ ;  /* 0x00000010a6e37819 */ /* 0x000fe200000006ff */
[----:B------:R-:W-:Y:S01]  /*17c0*/  FADD.FTZ R118, R118, R207 ;  /* 0x000000cf76767221 */ /* 0x000fe20000010000 */
        /* <DEDUP_REMOVED lines=12> */
[----:B------:R-:W-:-:S02]  /*1890*/  SHF.L.U32 R223, R167, 0x10, RZ ;  /* 0x00000010a7df7819 */ /* 0x000fc400000006ff */
[----:B------:R-:W-:Y:S01]  /*18a0*/  SHF.L.U32 R201, R198, 0x10, RZ ;  /* 0x00000010c6c97819 */ /* 0x000fe200000006ff */
[----:B------:R-:W-:Y:S01]  /*18b0*/  FFMA.FTZ R149, R229, R227, R148 ;  /* 0x000000e3e5957223 */ /* 0x000fe20000010094 */
[----:B------:R-:W-:Y:S01]  /*18c0*/  SHF.L.U32 R198, R180, 0x10, RZ ;  /* 0x00000010b4c67819 */ /* 0x000fe200000006ff */
[----:B------:R-:W-:Y:S01]  /*18d0*/  FMUL.FTZ R223, R223, R211 ;  /* 0x000000d3dfdf7220 */ /* 0x000fe20000410000 */
[----:B------:R-:W-:Y:S01]  /*18e0*/  FADD.FTZ R150, R224, R207 ;  /* 0x000000cfe0967221 */ /* 0x000fe20000010000 */
[----:B------:R-:W-:Y:S01]  /*18f0*/  FMUL.FTZ R225, R16, R225 ;  /* 0x000000e110e17220 */ /* 0x000fe20000410000 */
[-C--:B------:R-:W-:Y:S01]  /*1900*/  FFMA.FTZ R136, R179, R201.reuse, R136 ;  /* 0x000000c9b3887223 */ /* 0x080fe20000010088 */
        /* <DEDUP_REMOVED lines=8> */
[----:B------:R-:W-:Y:S01]  /*1990*/  FFMA.FTZ R149, R225, R223, R148 ;  /* 0x000000dfe1957223 */ /* 0x000fe20000010094 */
[----:B------:R-:W-:Y:S01]  /*19a0*/  FMUL.FTZ R221, R16, R221 ;  /* 0x000000dd10dd7220 */ /* 0x000fe20000410000 */
[----:B------:R-:W-:-:S02]  /*19b0*/  FADD.FTZ R150, R220, R151 ;  /* 0x00000097dc967221 */ /* 0x000fc40000010000 */
[----:B------:R-:W-:Y:S01]  /*19c0*/  FMUL.FTZ R219, R219, R210 ;  /* 0x000000d2dbdb7220 */ /* 0x000fe20000410000 */
[----:B------:R-:W-:-:S03]  /*19d0*/  FFMA.FTZ R148, R222, R220, R149 ;  /* 0x000000dcde947223 */ /* 0x000fc60000010095 */
[----:B------:R-:W-:Y:S01]  /*19e0*/  FADD.FTZ R151, R219, R150 ;  /* 0x00000096db977221 */ /* 0x000fe20000010000 */
[----:B------:R-:W-:Y:S01]  /*19f0*/  FFMA.FTZ R149, R221, R219, R148 ;  /* 0x000000dbdd957223 */ /* 0x000fe20000010094 */
[----:B------:R-:W-:Y:S02]  /*1a00*/  SHF.R.U32.HI R177, RZ, 0x10, R185 ;  /* 0x00000010ffb17819 */ /* 0x000fe400000116b9 */
[----:B------:R-:W-:Y:S01]  /*1a10*/  FADD.FTZ R150, R216, R151 ;  /* 0x00000097d8967221 */ /* 0x000fe20000010000 */
[----:B------:R-:W-:Y:S01]  /*1a20*/  FFMA.FTZ R148, R218, R216, R149 ;  /* 0x000000d8da947223 */ /* 0x000fe20000010095 */
[----:B------:R-:W-:Y:S01]  /*1a30*/  FFMA.FTZ R66, R225, R211, R66 ;  /* 0x000000d3e1427223 */ /* 0x000fe20000010042 */
[----:B------:R-:W-:Y:S01]  /*1a40*/  FADD.FTZ R122, R122, R211 ;  /* 0x000000d37a7a7221 */ /* 0x000fe20000010000 */
[----:B------:R-:W-:Y:S01]  /*1a50*/  SHF.L.U32 R206, R206, 0x10, RZ ;  /* 0x00000010cece7819 */ /* 0x000fe200000006ff */
[----:B------:R-:W-:Y:S01]  /*1a60*/  FADD.FTZ R207, R215, R150 ;  /* 0x00000096d7cf7221 */ /* 0x000fe20000010000 */
[----:B------:R-:W-:-:S02]  /*1a70*/  SHF.L.U32 R211, R170, 0x10, RZ ;  /* 0x00000010aad37819 */ /* 0x000fc400000006ff */
[----:B------:R-:W-:Y:S02]  /*1a80*/  SHF.L.U32 R177, R177, 0x10, RZ ;  /* 0x00000010b1b17819 */ /* 0x000fe400000006ff */
[----:B------:R-:W-:Y:S01]  /*1a90*/  SHF.L.U32 R200, R200, 0x10, RZ ;  /* 0x00000010c8c87819 */ /* 0x000fe200000006ff */
[----:B------:R-:W-:Y:S01]  /*1aa0*/  FFMA.FTZ R149, R217, R215, R148 ;  /* 0x000000d7d9957223 */ /* 0x000fe20000010094 */
[----:B------:R-:W-:Y:S01]  /*1ab0*/  FMUL.FTZ R211, R211, R206 ;  /* 0x000000ced3d37220 */ /* 0x000fe20000410000 */
[----:B------:R-:W-:Y:S01]  /*1ac0*/  FADD.FTZ R150, R212, R207 ;  /* 0x000000cfd4967221 */ /* 0x000fe20000010000 */
[----:B------:R-:W-:Y:S01]  /*1ad0*/  FMUL.FTZ R213, R16, R213 ;  /* 0x000000d510d57220 */ /* 0x000fe20000410000 */
[-C--:B------:R-:W-:Y:S01]  /*1ae0*/  FMUL.FTZ R177, R177, R200.reuse ;  /* 0x000000c8b1b17220 */ /* 0x080fe20000410000 */
[----:B------:R-:W-:Y:S01]  /*1af0*/  FADD.FTZ R103, R103, R200 ;  /* 0x000000c867677221 */ /* 0x000fe20000010000 */
[----:B------:R-:W-:Y:S01]  /*1b00*/  FFMA.FTZ R131, R176, R200, R131 ;  /* 0x000000c8b0837223 */ /* 0x000fe20000010083 */
[----:B------:R-:W-:Y:S01]  /*1b10*/  SHF.L.U32 R200, R181, 0x10, RZ ;  /* 0x00000010b5c87819 */ /* 0x000fe200000006ff */
[----:B------:R-:W-:Y:S01]  /*1b20*/  FFMA.FTZ R148, R214, R212, R149 ;  /* 0x000000d4d6947223 */ /* 0x000fe20000010095 */
[----:B------:R-:W-:Y:S01]  /*1b30*/  FADD.FTZ R150, R211, R150 ;  /* 0x00000096d3967221 */ /* 0x000fe20000010000 */
[----:B------:R-:W-:Y:S01]  /*1b40*/  FFMA.FTZ R138, R199, R201, R138 ;  /* 0x000000c9c78a7223 */ /* 0x000fe2000001008a */
        /* <DEDUP_REMOVED lines=12> */
[----:B------:R-:W-:Y:S01]  /*1c10*/  SHF.L.U32 R204, R182, 0x10, RZ ;  /* 0x00000010b6cc7819 */ /* 0x000fe200000006ff */
[----:B------:R-:W-:Y:S02]  /*1c20*/  FFMA.FTZ R149, R179, R198, R150 ;  /* 0x000000c6b3957223 */ /* 0x000fe40000010096 */
[----:B------:R-:W-:Y:S01]  /*1c30*/  FADD.FTZ R153, R27, R148 ;  /* 0x000000941b997221 */ /* 0x000fe20000010000 */
[----:B------:R-:W-:Y:S01]  /*1c40*/  FFMA.FTZ R140, R213, R206, R140 ;  /* 0x000000ced58c7223 */ /* 0x000fe2000001008c */
[----:B------:R-:W-:Y:S01]  /*1c50*/  FFMA.FTZ R148, R28, R27, R149 ;  /* 0x0000001b1c947223 */ /* 0x000fe20000010095 */
[----:B------:R-:W-:Y:S01]  /*1c60*/  FADD.FTZ R112, R112, R206 ;  /* 0x000000ce70707221 */ /* 0x000fe20000010000 */
[----:B------:R-:W-:Y:S01]  /*1c70*/  FADD.FTZ R104, R104, R151 ;  /* 0x0000009768687221 */ /* 0x000fe20000010000 */
[-C--:B------:R-:W-:Y:S01]  /*1c80*/  FFMA.FTZ R132, R201, R151.reuse, R132 ;  /* 0x00000097c9847223 */ /* 0x080fe20000010084 */
[----:B------:R-:W-:Y:S01]  /*1c90*/  FMUL.FTZ R204, R204, R151 ;  /* 0x00000097cccc7220 */ /* 0x000fe20000410000 */
[----:B------:R-:W-:Y:S01]  /*1ca0*/  SHF.L.U32 R151, R205, 0x10, RZ ;  /* 0x00000010cd977819 */ /* 0x000fe200000006ff */
[----:B------:R-:W-:Y:S01]  /*1cb0*/  FMUL.FTZ R205, R16, R155 ;  /* 0x0000009b10cd7220 */ /* 0x000fe20000410000 */
[----:B------:R-:W-:Y:S01]  /*1cc0*/  SHF.L.U32 R206, R183, 0x10, RZ ;  /* 0x00000010b7ce7819 */ /* 0x000fe200000006ff */
[----:B------:R-:W-:Y:S01]  /*1cd0*/  FADD.FTZ R150, R200, R153 ;  /* 0x00000099c8967221 */ /* 0x000fe20000010000 */
[----:B------:R-:W-:Y:S01]  /*1ce0*/  FFMA.FTZ R149, R199, R200, R148 ;  /* 0x000000c8c7957223 */ /* 0x000fe20000010094 */
[----:B------:R-:W-:Y:S01]  /*1cf0*/  FADD.FTZ R106, R106, R151 ;  /* 0x000000976a6a7221 */ /* 0x000fe20000010000 */
[-C--:B------:R-:W-:Y:S01]  /*1d00*/  FFMA.FTZ R134, R205, R151.reuse, R134 ;  /* 0x00000097cd867223 */ /* 0x080fe20000010086 */
[----:B------:R-:W-:Y:S01]  /*1d10*/  FMUL.FTZ R206, R206, R151 ;  /* 0x00000097cece7220 */ /* 0x000fe20000410000 */
[----:B------:R-:W-:Y:S01]  /*1d20*/  FADD.FTZ R153, R29, R150 ;  /* 0x000000961d997221 */ /* 0x000fe20000010000 */
[----:B------:R-:W-:Y:S01]  /*1d30*/  SHF.L.U32 R151, R208, 0x10, RZ ;  /* 0x00000010d0977819 */ /* 0x000fe200000006ff */
[----:B------:R-:W-:Y:S01]  /*1d40*/  FFMA.FTZ R150, R30, R29, R149 ;  /* 0x0000001d1e967223 */ /* 0x000fe20000010095 */
[----:B------:R-:W-:Y:S01]  /*1d50*/  SHF.L.U32 R208, R184, 0x10, RZ ;  /* 0x00000010b8d07819 */ /* 0x000fe200000006ff */
        /* <DEDUP_REMOVED lines=11> */
[----:B------:R-:W-:Y:S01]  /*1e10*/  FFMA.FTZ R150, R172, R161, R149 ;  /* 0x000000a1ac967223 */ /* 0x000fe20000010095 */
        /* <DEDUP_REMOVED lines=9> */
[----:B------:R-:W-:-:S03]  /*1eb0*/  FFMA.FTZ R148, R174, R173, R149 ;  /* 0x000000adae947223 */ /* 0x000fc60000010095 */
        /* <DEDUP_REMOVED lines=12> */
[----:B------:R-:W-:Y:S06]  /*1f80*/  BRA `(.L_x_5455) ;  /* 0x0000000400507947 */ /* 0x000fec0003800000 */
.L_x_5454:
        /* <DEDUP_REMOVED lines=12> */
.L_x_5456:
        /* <DEDUP_REMOVED lines=19> */
[----:B------:R-:W-:-:S04]  /*2180*/  IMAD.WIDE.U32 R150, R151, 0x4, R148 ;  /* 0x0000000497967825 */ /* 0x000fc800078e0094 */
[----:B------:R-:W-:Y:S01]  /*2190*/  IMAD.WIDE.U32 R148, R15, 0x4, R148 ;  /* 0x000000040f947825 */ /* 0x000fe200078e0094 */
[----:B------:R0:W5:Y:S04]  /*21a0*/  LDG.E R247, desc[UR12][R150.64] ;  /* 0x0000000c96f77981 */ /* 0x000168000c1e1900 */
[----:B------:R0:W5:Y:S04]  /*21b0*/  LDG.E R15, desc[UR12][R152.64] ;  /* 0x0000000c980f7981 */ /* 0x000168000c1e1900 */
[----:B------:R0:W5:Y:S01]  /*21c0*/  LDG.E R17, desc[UR12][R148.64] ;  /* 0x0000000c94117981 */ /* 0x000162000c1e1900 */
[----:B------:R-:W-:Y:S05]  /*21d0*/  BRA `(.L_x_5455) ;  /* 0x0000000000bc7947 */ /* 0x000fea0003800000 */
.L_x_5457:
        /* <DEDUP_REMOVED lines=17> */
[C---:B------:R-:W-:Y:S01]  /*22f0*/  IADD3 R53, PT, PT, R57.reuse, 0x100, RZ ;  /* 0x0000010039357810 */ /* 0x040fe20007ffe0ff */
[----:B------:R2:W5:Y:S01]  /*2300*/  LDG.E R244, desc[UR12][R44.64] ;  /* 0x0000000c2cf47981 */ /* 0x000562000c1e1900 */
[----:B------:R-:W-:Y:S01]  /*2310*/  IADD3 R49, PT, PT, R57, 0x200, RZ ;  /* 0x0000020039317810 */ /* 0x000fe20007ffe0ff */
[--C-:B------:R-:W-:Y:S01]  /*2320*/  IMAD.WIDE.U32 R36, R151, 0x4, R34.reuse ;  /* 0x0000000497247825 */ /* 0x100fe200078e0022 */
[C---:B------:R-:W-:Y:S01]  /*2330*/  IADD3 R51, PT, PT, R57.reuse, 0x300, RZ ;  /* 0x0000030039337810 */ /* 0x040fe20007ffe0ff */
[----:B------:R3:W5:Y:S01]  /*2340*/  LDG.E R241, desc[UR12][R40.64] ;  /* 0x0000000c28f17981 */ /* 0x000762000c1e1900 */
[----:B------:R-:W-:Y:S01]  /*2350*/  IADD3 R55, PT, PT, R57, 0x400, RZ ;  /* 0x0000040039377810 */ /* 0x000fe20007ffe0ff */
[--C-:B------:R-:W-:Y:S01]  /*2360*/  IMAD.WIDE.U32 R42, R43, 0x4, R34.reuse ;  /* 0x000000042b2a7825 */ /* 0x100fe200078e0022 */
[C---:B-1----:R-:W-:Y:S01]  /*2370*/  IADD3 R47, PT, PT, R57.reuse, 0x500, RZ ;  /* 0x00000500392f7810 */ /* 0x042fe20007ffe0ff */
[----:B------:R1:W5:Y:S01]  /*2380*/  LDG.E R247, desc[UR12][R36.64] ;  /* 0x0000000c24f77981 */ /* 0x000362000c1e1900 */
[----:B------:R-:W-:Y:S01]  /*2390*/  IADD3 R59, PT, PT, R57, 0x600, RZ ;  /* 0x00000600393b7810 */ /* 0x000fe20007ffe0ff */
[----:B------:R-:W-:-:S02]  /*23a0*/  IMAD.WIDE.U32 R38, R39, 0x4, R34 ;  /* 0x0000000427267825 */ /* 0x000fc400078e0022 */
[----:B------:R4:W5:Y:S02]  /*23b0*/  LDG.E R243, desc[UR12][R42.64] ;  /* 0x0000000c2af37981 */ /* 0x000964000c1e1900 */
[----:B------:R-:W-:Y:S02]  /*23c0*/  IMAD.WIDE.U32 R34, R15, 0x4, R34 ;  /* 0x000000040f227825 */ /* 0x000fe400078e0022 */
[----:B------:R4:W5:Y:S04]  /*23d0*/  LDG.E R15, desc[UR12][R38.64] ;  /* 0x0000000c260f7981 */ /* 0x000968000c1e1900 */
[----:B------:R4:W5:Y:S01]  /*23e0*/  LDG.E R17, desc[UR12][R34.64] ;  /* 0x0000000c22117981 */ /* 0x000962000c1e1900 */
[----:B0-----:R-:W-:-:S04]  /*23f0*/  IMAD.WIDE.U32 R56, R57, 0x10, R32 ;  /* 0x0000001039387825 */ /* 0x001fc800078e0020 */
[----:B------:R-:W-:-:S04]  /*2400*/  IMAD.WIDE.U32 R52, R53, 0x10, R32 ;  /* 0x0000001035347825 */ /* 0x000fc800078e0020 */
[----:B------:R-:W-:-:S04]  /*2410*/  IMAD.WIDE.U32 R48, R49, 0x10, R32 ;  /* 0x0000001031307825 */ /* 0x000fc800078e0020 */
[--C-:B--2---:R-:W-:Y:S02]  /*2420*/  IMAD.WIDE.U32 R44, R51, 0x10, R32.reuse ;  /* 0x00000010332c7825 */ /* 0x104fe400078e0020 */
[----:B------:R-:W5:Y:S02]  /*2430*/  LDG.E.128 R48, desc[UR12][R48.64] ;  /* 0x0000000c30307981 */ /* 0x000f64000c1e1d00 */
[--C-:B---3--:R-:W-:Y:S02]  /*2440*/  IMAD.WIDE.U32 R40, R55, 0x10, R32.reuse ;  /* 0x0000001037287825 */ /* 0x108fe400078e0020 */
[----:B------:R-:W5:Y:S02]  /*2450*/  LDG.E.128 R52, desc[UR12][R52.64] ;  /* 0x0000000c34347981 */ /* 0x000f64000c1e1d00 */
[--C-:B-1----:R-:W-:Y:S02]  /*2460*/  IMAD.WIDE.U32 R36, R47, 0x10, R32.reuse ;  /* 0x000000102f247825 */ /* 0x102fe400078e0020 */
[----:B------:R-:W5:Y:S02]  /*2470*/  LDG.E.128 R44, desc[UR12][R44.64] ;  /* 0x0000000c2c2c7981 */ /* 0x000f64000c1e1d00 */
[----:B------:R-:W-:-:S02]  /*2480*/  IMAD.WIDE.U32 R32, R59, 0x10, R32 ;  /* 0x000000103b207825 */ /* 0x000fc400078e0020 */
[----:B------:R-:W5:Y:S04]  /*2490*/  LDG.E.128 R56, desc[UR12][R56.64] ;  /* 0x0000000c38387981 */ /* 0x000f68000c1e1d00 */
[----:B------:R-:W5:Y:S04]  /*24a0*/  LDG.E.128 R40, desc[UR12][R40.64] ;  /* 0x0000000c28287981 */ /* 0x000f68000c1e1d00 */
[----:B------:R-:W5:Y:S04]  /*24b0*/  LDG.E.128 R36, desc[UR12][R36.64] ;  /* 0x0000000c24247981 */ /* 0x000f68000c1e1d00 */
[----:B----4-:R-:W5:Y:S02]  /*24c0*/  LDG.E.128 R32, desc[UR12][R32.64] ;  /* 0x0000000c20207981 */ /* 0x010f64000c1e1d00 */
.L_x_5455:
[----:B0-----:R-:W0:Y:S01]  /*24d0*/  SHFL.DOWN PT, R148, R203, 0x10, 0x1f ;  /* 0x0a001f00cb947f89 */ /* 0x001e2200000e0000 */
[----:B------:R-:W1:Y:S01]  /*24e0*/  LDC R249, c[0x0][0x388] ;  /* 0x0000e200fff97b82 */ /* 0x000e620000000800 */
[----:B------:R-:W-:Y:S01]  /*24f0*/  @P3 IADD3 R202, PT, PT, R202, -0x1, RZ ;  /* 0xffffffffcaca3810 */ /* 0x000fe20007ffe0ff */
[----:B------:R-:W-:Y:S01]  /*2500*/  BSSY.RECONVERGENT B0, `(.L_x_5458) ;  /* 0x0000025000007945 */ /* 0x000fe20003800200 */
[----:B------:R-:W2:Y:S01]  /*2510*/  SHFL.DOWN PT, R149, R236, 0x10, 0x1f ;  /* 0x0a001f00ec957f89 */ /* 0x000ea200000e0000 */
[----:B------:R-:W-:Y:S01]  /*2520*/  MOV R242, RZ ;  /* 0x000000ff00f27202 */ /* 0x000fe20000000f00 */
[----:B0-----:R-:W-:Y:S01]  /*2530*/  FADD.FTZ R148, R148, R203 ;  /* 0x000000cb94947221 */ /* 0x001fe20000010000 */
[----:B-1----:R-:W-:Y:S02]  /*2540*/  @P3 IMAD R202, R202, R249, RZ ;  /* 0x000000f9caca3224 */ /* 0x002fe400078e02ff */
[----:B--2---:R-:W-:Y:S02]  /*2550*/  FADD.FTZ R149, R149, R236 ;  /* 0x000000ec95957221 */ /* 0x004fe40000010000 */
[----:B------:R-:W0:Y:S01]  /*2560*/  SHFL.DOWN PT, R151, R148, 0x8, 0x1f ;  /* 0x09001f0094977f89 */ /* 0x000e2200000e0000 */
[----:B------:R-:W-:-:S03]  /*2570*/  @P3 SHF.R.S32.HI R157, RZ, 0x1f, R202 ;  /* 0x0000001fff9d3819 */ /* 0x000fc600000114ca */
[----:B------:R-:W1:Y:S01]  /*2580*/  SHFL.DOWN PT, R150, R149, 0x8, 0x1f ;  /* 0x09001f0095967f89 */ /* 0x000e6200000e0000 */
[----:B------:R-:W-:Y:S01]  /*2590*/  @P3 LEA.HI R157, R157, R202, RZ, 0x2 ;  /* 0x000000ca9d9d3211 */ /* 0x000fe200078f10ff */
[----:B------:R-:W2:Y:S01]  /*25a0*/  S2R R236, SR_TID.X ;  /* 0x0000000000ec7919 */ /* 0x000ea20000002100 */
[----:B0-----:R-:W-:Y:S01]  /*25b0*/  FADD.FTZ R151, R148, R151 ;  /* 0x0000009794977221 */ /* 0x001fe20000010000 */
[----:B-1----:R-:W-:-:S04]  /*25c0*/  FADD.FTZ R150, R149, R150 ;  /* 0x0000009695967221 */ /* 0x002fc80000010000 */
[----:B------:R-:W0:Y:S04]  /*25d0*/  SHFL.DOWN PT, R152, R151, 0x4, 0x1f ;  /* 0x08801f0097987f89 */ /* 0x000e2800000e0000 */
[----:B------:R-:W1:Y:S01]  /*25e0*/  SHFL.DOWN PT, R153, R150, 0x4, 0x1f ;  /* 0x08801f0096997f89 */ /* 0x000e6200000e0000 */
[----:B--2---:R-:W-:Y:S02]  /*25f0*/  LOP3.LUT P0, RZ, R236, 0x1f, RZ, 0xc0, !PT ;  /* 0x0000001fecff7812 */ /* 0x004fe4000780c0ff */
[----:B------:R-:W-:Y:S01]  /*2600*/  @P3 LEA.HI.SX32 R242, R157, R236, 0x1e ;  /* 0x000000ec9df23211 */ /* 0x000fe200078ff2ff */
        /* <DEDUP_REMOVED lines=20> */
.L_x_5459:
[----:B------:R-:W-:Y:S05]  /*2750*/  BSYNC.RECONVERGENT B0 ;  /* 0x0000000000007941 */ /* 0x000fea0003800200 */
.L_x_5458:
[----:B------:R-:W-:Y:S01]  /*2760*/  BAR.SYNC.DEFER_BLOCKING 0x0 ;  /* 0x0000000000007b1d */ /* 0x000fe20000010000 */
[----:B------:R-:W-:-:S06]  /*2770*/  @P3 IMAD.WIDE.U32 R202, R242, 0x8, R150 ;  /* 0x00000008f2ca3825 */ /* 0x000fcc00078e0096 */
[----:B------:R-:W2:Y:S01]  /*2780*/  @P3 LDG.E.64 R202, desc[UR12][R202.64] ;  /* 0x0000000ccaca3981 */ /* 0x000ea2000c1e1b00 */
[----:B------:R-:W1:Y:S01]  /*2790*/  S2UR UR5, SR_CgaCtaId ;  /* 0x00000000000579c3 */ /* 0x000e620000008800 */
[----:B------:R-:W-:Y:S01]  /*27a0*/  UMOV UR4, 0x400 ;  /* 0x0000040000047882 */ /* 0x000fe20000000000 */
[----:B------:R-:W-:Y:S01]  /*27b0*/  ISETP.NE.U32.AND P0, PT, RZ, UR6, PT ;  /* 0x00000006ff007c0c */ /* 0x000fe2000bf05070 */
[----:B------:R-:W-:Y:S01]  /*27c0*/  IMAD R249, R0, R249, RZ ;  /* 0x000000f900f97224 */ /* 0x000fe200078e02ff */
[----:B------:R-:W-:Y:S02]  /*27d0*/  ISETP.NE.AND P1, PT, RZ, UR11, PT ;  /* 0x0000000bff007c0c */ /* 0x000fe4000bf25270 */
        /* <DEDUP_REMOVED lines=15> */
[----:B------:R-:W-:Y:S02]  /*28d0*/  FADD.FTZ R248, R155, R152 ;  /* 0x000000989bf87221 */ /* 0x000fe40000010000 */
[----:B------:R-:W0:Y:S01]  /*28e0*/  LDS.128 R152, [UR5] ;  /* 0x00000005ff987984 */ /* 0x000e220008000c00 */
[----:B-1----:R-:W-:Y:S01]  /*28f0*/  FADD.FTZ R251, R157, R148 ;  /* 0x000000949dfb7221 */ /* 0x002fe20000010000 */
[----:B------:R-:W-:Y:S01]  /*2900*/  FADD.FTZ R248, R248, R149 ;  /* 0x00000095f8f87221 */ /* 0x000fe20000010000 */
[----:B------:R-:W-:Y:S01]  /*2910*/  SHF.R.S32.HI R148, RZ, 0x1f, R249 ;  /* 0x0000001fff947819 */ /* 0x000fe200000114f9 */
[----:B------:R-:W1:Y:S01]  /*2920*/  LDS.128 R156, [UR10] ;  /* 0x0000000aff9c7984 */ /* 0x000e620008000c00 */
[----:B------:R-:W-:Y:S01]  /*2930*/  FADD.FTZ R251, R150, R251 ;  /* 0x000000fb96fb7221 */ /* 0x000fe20000010000 */
[----:B------:R-:W-:Y:S01]  /*2940*/  FADD.FTZ R248, R151, R248 ;  /* 0x000000f897f87221 */ /* 0x000fe20000010000 */
[----:B------:R-:W-:-:S02]  /*2950*/  LEA.HI R249, R148, R249, RZ, 0x2 ;  /* 0x000000f994f97211 */ /* 0x000fc400078f10ff */
[----:B0-----:R-:W-:Y:S01]  /*2960*/  FADD.FTZ R251, R251, R152 ;  /* 0x00000098fbfb7221 */ /* 0x001fe20000010000 */
[----:B------:R-:W-:Y:S01]  /*2970*/  FADD.FTZ R248, R248, R153 ;  /* 0x00000099f8f87221 */ /* 0x000fe20000010000 */
[----:B------:R-:W-:Y:S02]  /*2980*/  LEA.HI.SX32 R152, R249, R236, 0x1e ;  /* 0x000000ecf9987211 */ /* 0x000fe400078ff2ff */
[----:B------:R-:W-:Y:S01]  /*2990*/  FADD.FTZ R251, R154, R251 ;  /* 0x000000fb9afb7221 */ /* 0x000fe20000010000 */
[----:B------:R-:W-:-:S03]  /*29a0*/  FADD.FTZ R248, R155, R248 ;  /* 0x000000f89bf87221 */ /* 0x000fc60000010000 */
[----:B-1----:R-:W-:Y:S01]  /*29b0*/  FADD.FTZ R251, R251, R156 ;  /* 0x0000009cfbfb7221 */ /* 0x002fe20000010000 */
        /* <DEDUP_REMOVED lines=19> */
[----:B-----5:R-:W-:Y:S01]  /*2af0*/  LOP3.LUT P1, RZ, R247, 0xff, RZ, 0xc0, !PT ;  /* 0x000000fff7ff7812 */ /* 0x020fe2000782c0ff */
[----:B------:R-:W-:Y:S01]  /*2b00*/  BSSY.RECONVERGENT B0, `(.L_x_5463) ;  /* 0x000000c000007945 */ /* 0x000fe20003800200 */
[----:B------:R-:W-:-:S11]  /*2b10*/  HFMA2 R149, -RZ, RZ, 0, 0 ;  /* 0x00000000ff957431 */ /* 0x000fd600000001ff */
[----:B------:R-:W-:Y:S05]  /*2b20*/  @!P1 BRA `(.L_x_5464) ;  /* 0x0000000000249947 */ /* 0x000fea0003800000 */
[----:B------:R-:W-:Y:S01]  /*2b30*/  FFMA.FTZ R148, R237, R153, R154 ;  /* 0x00000099ed947223 */ /* 0x000fe2000001009a */
[----:B------:R-:W-:-:S03]  /*2b40*/  ISETP.GT.AND P0, PT, R14, RZ, PT ;  /* 0x000000ff0e00720c */ /* 0x000fc60003f04270 */
[----:B------:R-:W-:-:S04]  /*2b50*/  FADD.FTZ R149, R235, -R148 ;  /* 0x80000094eb957221 */ /* 0x000fc80000010000 */
[----:B------:R-:W-:-:S05]  /*2b60*/  FMUL.FTZ R149, R16, R149 ;  /* 0x0000009510957220 */ /* 0x000fca0000410000 */
[----:B------:R-:W-:-:S05]  /*2b70*/  FSEL R149, R149, RZ, P0 ;  /* 0x000000ff95957208 */ /* 0x000fca0000000000 */
[----:B------:R-:W-:-:S04]  /*2b80*/  FMUL.FTZ R149, R149, UR17 ;  /* 0x0000001195957c20 */ /* 0x000fc80008410000 */
[----:B------:R-:W-:Y:S01]  /*2b90*/  FMUL.FTZ R148, R149, UR16 ;  /* 0x0000001095947c20 */ /* 0x000fe20008410000 */
[----:B------:R-:W-:-:S05]  /*2ba0*/  SHF.L.U32 R149, R18, 0x10, RZ ;  /* 0x0000001012957819 */ /* 0x000fca00000006ff */
[----:B------:R-:W-:-:S07]  /*2bb0*/  FMUL.FTZ R149, R149, R148 ;  /* 0x0000009495957220 */ /* 0x000fce0000410000 */
.L_x_5464:
[----:B------:R-:W-:Y:S05]  /*2bc0*/  BSYNC.RECONVERGENT B0 ;  /* 0x0000000000007941 */ /* 0x000fea0003800200 */
.L_x_5463:
[----:B------:R-:W-:Y:S01]  /*2bd0*/  BSSY.RECONVERGENT B0, `(.L_x_5465) ;  /* 0x000000d000007945 */ /* 0x000fe20003800200 */
[----:B------:R-:W-:Y:S01]  /*2be0*/  FADD.FTZ R149, R96, R149 ;  /* 0x0000009560957221 */ /* 0x000fe20000010000 */
[----:B------:R-:W-:Y:S02]  /*2bf0*/  MOV R96, RZ ;  /* 0x000000ff00607202 */ /* 0x000fe40000000f00 */
        /* <DEDUP_REMOVED lines=8> */
[----:B------:R-:W-:-:S04]  /*2c80*/  FMUL.FTZ R151, R151, UR16 ;  /* 0x0000001097977c20 */ /* 0x000fc80008410000 */
[----:B------:R-:W-:-:S07]  /*2c90*/  FMUL.FTZ R96, R151, R96 ;  /* 0x0000006097607220 */ /* 0x000fce0000410000 */
.L_x_5466:
[----:B------:R-:W-:Y:S05]  /*2ca0*/  BSYNC.RECONVERGENT B0 ;  /* 0x0000000000007941 */ /* 0x000fea0003800200 */
.L_x_5465:
[----:B------:R-:W-:Y:S02]  /*2cb0*/  F2FP.BF16.F32.PACK_AB R240, RZ, R96 ;  /* 0x00000060fff0723e */ /* 0x000fe400000010ff */
[----:B------:R-:W-:-:S07]  /*2cc0*/  MOV R96, R149 ;  /* 0x0000009500607202 */ /* 0x000fce0000000f00 */
.L_x_5462:
[----:B------:R-:W-:Y:S05]  /*2cd0*/  @!P3 BRA `(.L_x_5467) ;  /* 0x000000000078b947 */ /* 0x000fea0003800000 */
[----:B-----5:R-:W-:Y:S01]  /*2ce0*/  LOP3.LUT P0, RZ, R247, 0xff00, RZ, 0xc0, !PT ;  /* 0x0000ff00f7ff7812 */ /* 0x020fe2000780c0ff */
[----:B------:R-:W-:Y:S01]  /*2cf0*/  BSSY.RECONVERGENT B0, `(.L_x_5468) ;  /* 0x000000c000007945 */ /* 0x000fe20003800200 */
[----:B------:R-:W-:-:S11]  /*2d00*/  HFMA2 R148, -RZ, RZ, 0, 0 ;  /* 0x00000000ff947431 */ /* 0x000fd600000001ff */
        /* <DEDUP_REMOVED lines=8> */
[----:B------:R-:W-:-:S04]  /*2d90*/  FMUL.FTZ R149, R149, UR16 ;  /* 0x0000001095957c20 */ /* 0x000fc80008410000 */
[----:B------:R-:W-:-:S07]  /*2da0*/  FMUL.FTZ R148, R148, R149 ;  /* 0x0000009594947220 */ /* 0x000fce0000410000 */
.L_x_5469:
[----:B------:R-:W-:Y:S05]  /*2db0*/  BSYNC.RECONVERGENT B0 ;  /* 0x0000000000007941 */ /* 0x000fea0003800200 */
.L_x_5468:
[----:B------:R-:W-:Y:S01]  /*2dc0*/  BSSY.RECONVERGENT B0, `(.L_x_5470) ;  /* 0x000000d000007945 */ /* 0x000fe20003800200 */
[----:B------:R-:W-:Y:S01]  /*2dd0*/  FADD.FTZ R148, R97, R148 ;  /* 0x0000009461947221 */ /* 0x000fe20000010000 */
[----:B------:R-:W-:Y:S02]  /*2de0*/  MOV R97, RZ ;  /* 0x000000ff00617202 */ /* 0x000fe40000000f00 */
        /* <DEDUP_REMOVED lines=10> */
.L_x_5471:
[----:B------:R-:W-:Y:S05]  /*2e90*/  BSYNC.RECONVERGENT B0 ;  /* 0x0000000000007941 */ /* 0x000fea0003800200 */
.L_x_5470:
[----:B------:R-:W-:Y:S02]  /*2ea0*/  F2FP.BF16.F32.PACK_AB R238, RZ, R97 ;  /* 0x00000061ffee723e */ /* 0x000fe400000010ff */
[----:B------:R-:W-:-:S07]  /*2eb0*/  MOV R97, R148 ;  /* 0x0000009400617202 */ /* 0x000fce0000000f00 */
.L_x_5467:
        /* <DEDUP_REMOVED lines=14> */
.L_x_5474:
[----:B------:R-:W-:Y:S05]  /*2fa0*/  BSYNC.RECONVERGENT B0 ;  /* 0x0000000000007941 */ /* 0x000fea0003800200 */
.L_x_5473:
        /* <DEDUP_REMOVED lines=13> */
.L_x_5476:
[----:B------:R-:W-:Y:S05]  /*3080*/  BSYNC.RECONVERGENT B0 ;  /* 0x0000000000007941 */ /* 0x000fea0003800200 */
.L_x_5475:
[----:B------:R-:W-:Y:S02]  /*3090*/  F2FP.BF16.F32.PACK_AB R239, RZ, R98 ;  /* 0x00000062ffef723e */ /* 0x000fe400000010ff */
[----:B------:R-:W-:-:S07]  /*30a0*/  MOV R98, R149 ;  /* 0x0000009500627202 */ /* 0x000fce0000000f00 */
.L_x_5472:
[----:B------:R-:W-:Y:S05]  /*30b0*/  @!P3 BRA `(.L_x_5477) ;  /* 0x0000001000f4b947 */ /* 0x000fea0003800000 */
[----:B-----5:R-:W-:Y:S01]  /*30c0*/  ISETP.GE.U32.AND P0, PT, R247, 0x1000000, PT ;  /* 0x01000000f700780c */ /* 0x020fe20003f06070 */
        /* <DEDUP_REMOVED lines=12> */
.L_x_5479:
[----:B------:R-:W-:Y:S05]  /*3190*/  BSYNC.RECONVERGENT B0 ;  /* 0x0000000000007941 */ /* 0x000fea0003800200 */
.L_x_5478:
[----:B------:R-:W-:Y:S01]  /*31a0*/  BSSY.RECONVERGENT B0, `(.L_x_5480) ;  /* 0x000000d000007945 */ /* 0x000fe20003800200 */
[----:B------:R-:W-:Y:S01]  /*31b0*/  FADD.FTZ R99, R99, R22 ;  /* 0x0000001663637221 */ /* 0x000fe20000010000 */
[----:B------:R-:W-:Y:S02]  /*31c0*/  MOV R22, RZ ;  /* 0x000000ff00167202 */ /* 0x000fe40000000f00 */
        /* <DEDUP_REMOVED lines=10> */
.L_x_5481:
[----:B------:R-:W-:Y:S05]  /*3270*/  BSYNC.RECONVERGENT B0 ;  /* 0x0000000000007941 */ /* 0x000fea0003800200 */
.L_x_5480:
[----:B------:R-:W-:Y:S01]  /*3280*/  F2FP.BF16.F32.PACK_AB R22, RZ, R22 ;  /* 0x00000016ff16723e */ /* 0x000fe200000010ff */
[----:B------:R-:W-:Y:S06]  /*3290*/  BRA `(.L_x_5477) ;  /* 0x00000010007c7947 */ /* 0x000fec0003800000 */
.L_x_5461:
        /* <DEDUP_REMOVED lines=12> */
[----:B------:R-:W-:-:S04]  /*3360*/  FMUL.FTZ R144, R144, UR16 ;  /* 0x0000001090907c20 */ /* 0x000fc80008410000 */
[----:B------:R-:W-:-:S07]  /*3370*/  FMUL.FTZ R145, R145, R144 ;  /* 0x0000009091917220 */ /* 0x000fce0000410000 */
.L_x_5484:
[----:B------:R-:W-:Y:S05]  /*3380*/  BSYNC.RECONVERGENT B0 ;  /* 0x0000000000007941 */ /* 0x000fea0003800200 */
.L_x_5483:
        /* <DEDUP_REMOVED lines=13> */
.L_x_5486:
[----:B------:R-:W-:Y:S05]  /*3460*/  BSYNC.RECONVERGENT B0 ;  /* 0x0000000000007941 */ /* 0x000fea0003800200 */
.L_x_5485:
[----:B------:R-:W-:Y:S02]  /*3470*/  F2FP.BF16.F32.PACK_AB R240, RZ, R96 ;  /* 0x00000060fff0723e */ /* 0x000fe400000010ff */
[----:B------:R-:W-:-:S07]  /*3480*/  MOV R96, R145 ;  /* 0x0000009100607202 */ /* 0x000fce0000000f00 */
.L_x_5482:
        /* <DEDUP_REMOVED lines=14> */
.L_x_5489:
[----:B------:R-:W-:Y:S05]  /*3570*/  BSYNC.RECONVERGENT B0 ;  /* 0x0000000000007941 */ /* 0x000fea0003800200 */
.L_x_5488:
        /* <DEDUP_REMOVED lines=13> */
.L_x_5491:
[----:B------:R-:W-:Y:S05]  /*3650*/  BSYNC.RECONVERGENT B0 ;  /* 0x0000000000007941 */ /* 0x000fea0003800200 */
.L_x_5490:
[----:B------:R-:W-:Y:S02]  /*3660*/  F2FP.BF16.F32.PACK_AB R238, RZ, R97 ;  /* 0x00000061ffee723e */ /* 0x000fe400000010ff */
[----:B------:R-:W-:-:S07]  /*3670*/  MOV R97, R144 ;  /* 0x0000009000617202 */ /* 0x000fce0000000f00 */
.L_x_5487:
        /* <DEDUP_REMOVED lines=14> */
.L_x_5494:
[----:B------:R-:W-:Y:S05]  /*3760*/  BSYNC.RECONVERGENT B0 ;  /* 0x0000000000007941 */ /* 0x000fea0003800200 */
.L_x_5493:
        /* <DEDUP_REMOVED lines=13> */
.L_x_5496:
[----:B------:R-:W-:Y:S05]  /*3840*/  BSYNC.RECONVERGENT B0 ;  /* 0x0000000000007941 */ /* 0x000fea0003800200 */
.L_x_5495:
[----:B------:R-:W-:Y:S02]  /*3850*/  F2FP.BF16.F32.PACK_AB R239, RZ, R98 ;  /* 0x00000062ffef723e */ /* 0x000fe400000010ff */
[----:B------:R-:W-:-:S07]  /*3860*/  MOV R98, R145 ;  /* 0x0000009100627202 */ /* 0x000fce0000000f00 */
.L_x_5492:
[-CC-:B------:R-:W-:Y:S01]  /*3870*/  FFMA.FTZ R145, R234, R153.reuse, R154.reuse ;  /* 0x00000099ea917223 */ /* 0x180fe2000001009a */
[-CC-:B------:R-:W-:Y:S01]  /*3880*/  FFMA.FTZ R144, R233, R153.reuse, R154.reuse ;  /* 0x00000099e9907223 */ /* 0x180fe2000001009a */
[-CC-:B------:R-:W-:Y:S01]  /*3890*/  FFMA.FTZ R146, R237, R153.reuse, R154.reuse ;  /* 0x00000099ed927223 */ /* 0x180fe2000001009a */
[----:B------:R-:W-:Y:S01]  /*38a0*/  ISETP.GT.AND P0, PT, R14, RZ, PT ;  /* 0x000000ff0e00720c */ /* 0x000fe20003f04270 */
[----:B------:R-:W-:Y:S01]  /*38b0*/  FADD.FTZ R147, R232, -R145 ;  /* 0x80000091e8937221 */ /* 0x000fe20000010000 */
[----:B------:R-:W-:Y:S01]  /*38c0*/  FFMA.FTZ R145, R230, R153, R154 ;  /* 0x00000099e6917223 */ /* 0x000fe2000001009a */
[----:B------:R-:W-:Y:S02]  /*38d0*/  FADD.FTZ R149, R235, -R146 ;  /* 0x80000092eb957221 */ /* 0x000fe40000010000 */
[----:B------:R-:W-:Y:S01]  /*38e0*/  FMUL.FTZ R147, R16, R147 ;  /* 0x0000009310937220 */ /* 0x000fe20000410000 */
[----:B------:R-:W-:Y:S01]  /*38f0*/  FADD.FTZ R151, R228, -R145 ;  /* 0x80000091e4977221 */ /* 0x000fe20000010000 */
[----:B------:R-:W-:Y:S01]  /*3900*/  FADD.FTZ R145, R231, -R144 ;  /* 0x80000090e7917221 */ /* 0x000fe20000010000 */
[----:B------:R-:W-:-:S02]  /*3910*/  FMUL.FTZ R149, R16, R149 ;  /* 0x0000009510957220 */ /* 0x000fc40000410000 */
[C---:B------:R-:W-:Y:S01]  /*3920*/  FMUL.FTZ R151, R16.reuse, R151 ;  /* 0x0000009710977220 */ /* 0x040fe20000410000 */
[----:B------:R-:W-:Y:S01]  /*3930*/  FMUL.FTZ R146, R16, R145 ;  /* 0x0000009110927220 */ /* 0x000fe20000410000 */
[----:B------:R-:W-:Y:S02]  /*3940*/  FSEL R145, R147, RZ, P0 ;  /* 0x000000ff93917208 */ /* 0x000fe40000000000 */
[----:B------:R-:W-:Y:S02]  /*3950*/  FSEL R144, R149, RZ, P0 ;  /* 0x000000ff95907208 */ /* 0x000fe40000000000 */
[----:B------:R-:W-:Y:S02]  /*3960*/  FSEL R156, R151, RZ, P0 ;  /* 0x000000ff979c7208 */ /* 0x000fe40000000000 */
[----:B------:R-:W-:Y:S02]  /*3970*/  FSEL R146, R146, RZ, P0 ;  /* 0x000000ff92927208 */ /* 0x000fe40000000000 */
[----:B------:R-:W-:Y:S01]  /*3980*/  MOV R147, R156 ;  /* 0x0000009c00937202 */ /* 0x000fe20000000f00 */
[----:B------:R-:W-:Y:S06]  /*3990*/  @!P3 BRA `(.L_x_5477) ;  /* 0x0000000800bcb947 */ /* 0x000fec0003800000 */
[----:B-----5:R-:W-:Y:S01]  /*39a0*/  ISETP.GE.U32.AND P0, PT, R247, 0x1000000, PT ;  /* 0x01000000f700780c */ /* 0x020fe20003f06070 */
[----:B------:R-:W-:-:S12]  /*39b0*/  HFMA2 R147, -RZ, RZ, 0, 0 ;  /* 0x00000000ff937431 */ /* 0x000fd800000001ff */
[----:B------:R-:W0:Y:S01]  /*39c0*/  @P0 LDC.64 R148, c[0x0][0x408] ;  /* 0x00010200ff940b82 */ /* 0x000e220000000a00 */
[----:B------:R-:W-:-:S07]  /*39d0*/  @P0 SHF.L.U32 R22, R13, 0x10, RZ ;  /* 0x000000100d160819 */ /* 0x000fce00000006ff */
[----:B------:R-:W1:Y:S01]  /*39e0*/  @P0 LDC.64 R150, c[0x0][0x408] ;  /* 0x00010200ff960b82 */ /* 0x000e620000000a00 */
[----:B0-----:R-:W-:-:S04]  /*39f0*/  @P0 FMUL.FTZ R149, R156, R149 ;  /* 0x000000959c950220 */ /* 0x001fc80000410000 */
[----:B------:R-:W-:Y:S01]  /*3a00*/  @P0 FMUL.FTZ R149, R149, R148 ;  /* 0x0000009495950220 */ /* 0x000fe20000410000 */
[----:B-1----:R-:W-:-:S03]  /*3a10*/  @P0 FMUL.FTZ R151, R156, R151 ;  /* 0x000000979c970220 */ /* 0x002fc60000410000 */
[----:B------:R-:W-:Y:S01]  /*3a20*/  @P0 FMUL.FTZ R147, R22, R149 ;  /* 0x0000009516930220 */ /* 0x000fe20000410000 */
[----:B------:R-:W-:Y:S01]  /*3a30*/  @P0 SHF.L.U32 R149, R21, 0x10, RZ ;  /* 0x0000001015950819 */ /* 0x000fe200000006ff */
[----:B------:R-:W-:Y:S01]  /*3a40*/  @P0 FMUL.FTZ R150, R151, R150 ;  /* 0x0000009697960220 */ /* 0x000fe20000410000 */
[----:B------:R-:W-:Y:S02]  /*3a50*/  MOV R22, RZ ;  /* 0x000000ff00167202 */ /* 0x000fe40000000f00 */
[----:B------:R-:W-:Y:S01]  /*3a60*/  F2FP.BF16.F32.PACK_AB R148, RZ, R147 ;  /* 0x00000093ff94723e */ /* 0x000fe200000010ff */
[----:B------:R-:W-:Y:S01]  /*3a70*/  @P0 FMUL.FTZ R22, R149, R150 ;  /* 0x0000009695160220 */ /* 0x000fe20000410000 */
[----:B------:R-:W-:-:S03]  /*3a80*/  MOV R147, R156 ;  /* 0x0000009c00937202 */ /* 0x000fc60000000f00 */
[--C-:B------:R-:W-:Y:S01]  /*3a90*/  FADD.FTZ R99, R99, R22.reuse ;  /* 0x0000001663637221 */ /* 0x100fe20000010000 */
[----:B------:R-:W-:Y:S01]  /*3aa0*/  PRMT R22, R148, 0x7610, R22 ;  /* 0x0000761094167816 */ /* 0x000fe20000000016 */
[----:B------:R-:W-:Y:S06]  /*3ab0*/  BRA `(.L_x_5477) ;  /* 0x0000000800747947 */ /* 0x000fec0003800000 */
.L_x_5460:
[----:B------:R-:W-:Y:S01]  /*3ac0*/  UMOV UR4, UR8 ;  /* 0x0000000800047c82 */ /* 0x000fe20008000000 */
[----:B------:R-:W-:Y:S01]  /*3ad0*/  UMOV UR5, UR9 ;  /* 0x0000000900057c82 */ /* 0x000fe20008000000 */
[----:B------:R-:W-:-:S04]  /*3ae0*/  UISETP.NE.U32.AND UP0, UPT, UR4, URZ, UPT ;  /* 0x000000ff0400728c */ /* 0x000fc8000bf05070 */
[----:B------:R-:W-:-:S09]  /*3af0*/  UISETP.NE.AND.EX UP0, UPT, UR5, URZ, UPT, UP0 ;  /* 0x000000ff0500728c */ /* 0x000fd2000bf05300 */
[----:B------:R-:W-:Y:S05]  /*3b00*/  BRA.U UP0, `(.L_x_5497) ;  /* 0x0000000500107547 */ /* 0x000fea000b800000 */
[----:B------:R-:W-:Y:S05]  /*3b10*/  @!P3 BRA `(.L_x_5498) ;  /* 0x000000000040b947 */ /* 0x000fea0003800000 */
[----:B------:R-:W-:Y:S01]  /*3b20*/  @P2 FFMA.FTZ R148, R237, R153, R154 ;  /* 0x00000099ed942223 */ /* 0x000fe2000001009a */
[----:B-----5:R-:W-:-:S03]  /*3b30*/  LOP3.LUT P0, RZ, R247, 0xff, RZ, 0xc0, !PT ;  /* 0x000000fff7ff7812 */ /* 0x020fc6000780c0ff */
[----:B------:R-:W-:Y:S01]  /*3b40*/  @P2 FADD.FTZ R149, R235, -R148 ;  /* 0x80000094eb952221 */ /* 0x000fe20000010000 */
[----:B------:R-:W-:-:S03]  /*3b50*/  MOV R148, R56 ;  /* 0x0000003800947202 */ /* 0x000fc60000000f00 */
[----:B------:R-:W-:-:S04]  /*3b60*/  @P2 FFMA.FTZ R148, R16, R149, R56 ;  /* 0x0000009510942223 */ /* 0x000fc80000010038 */
[----:B------:R-:W-:Y:S02]  /*3b70*/  FMUL.FTZ R148, R148, UR17 ;  /* 0x0000001194947c20 */ /* 0x000fe40008410000 */
[----:B------:R-:W-:Y:S02]  /*3b80*/  @P0 SHF.L.U32 R149, R186, 0x10, RZ ;  /* 0x00000010ba950819 */ /* 0x000fe400000006ff */
[----:B------:R-:W-:Y:S01]  /*3b90*/  FMUL.FTZ R150, R148, UR16 ;  /* 0x0000001094967c20 */ /* 0x000fe20008410000 */
[----:B------:R-:W-:Y:S01]  /*3ba0*/  HFMA2 R148, -RZ, RZ, 0, 0 ;  /* 0x00000000ff947431 */ /* 0x000fe200000001ff */
[----:B------:R-:W-:Y:S02]  /*3bb0*/  @P0 SHF.L.U32 R151, R18, 0x10, RZ ;  /* 0x0000001012970819 */ /* 0x000fe400000006ff */
[-C--:B------:R-:W-:Y:S01]  /*3bc0*/  @P0 FMUL.FTZ R148, R149, R150.reuse ;  /* 0x0000009695940220 */ /* 0x080fe20000410000 */
[----:B------:R-:W-:Y:S02]  /*3bd0*/  MOV R149, RZ ;  /* 0x000000ff00957202 */ /* 0x000fe40000000f00 */
[----:B------:R-:W-:-:S02]  /*3be0*/  @P0 FMUL.FTZ R149, R151, R150 ;  /* 0x0000009697950220 */ /* 0x000fc40000410000 */
[----:B------:R-:W-:Y:S02]  /*3bf0*/  F2FP.BF16.F32.PACK_AB R148, RZ, R148 ;  /* 0x00000094ff94723e */ /* 0x000fe400000010ff */
[----:B------:R-:W-:Y:S02]  /*3c00*/  FADD.FTZ R96, R96, R149 ;  /* 0x0000009560607221 */ /* 0x000fe40000010000 */
[----:B------:R-:W-:-:S07]  /*3c10*/  PRMT R240, R148, 0x7610, R240 ;  /* 0x0000761094f07816 */ /* 0x000fce00000000f0 */
.L_x_5498:
[----:B------:R-:W-:Y:S05]  /*3c20*/  @!P3 BRA `(.L_x_5499) ;  /* 0x00000000003cb947 */ /* 0x000fea0003800000 */
[----:B------:R-:W-:Y:S01]  /*3c30*/  @P2 FFMA.FTZ R149, R234, R153, R154 ;  /* 0x00000099ea952223 */ /* 0x000fe2000001009a */
[----:B-----5:R-:W-:Y:S02]  /*3c40*/  LOP3.LUT P0, RZ, R247, 0xff00, RZ, 0xc0, !PT ;  /* 0x0000ff00f7ff7812 */ /* 0x020fe4000780c0ff */
[----:B------:R-:W-:Y:S01]  /*3c50*/  MOV R148, R57 ;  /* 0x0000003900947202 */ /* 0x000fe20000000f00 */
[----:B------:R-:W-:-:S04]  /*3c60*/  @P2 FADD.FTZ R149, R232, -R149 ;  /* 0x80000095e8952221 */ /* 0x000fc80000010000 */
[----:B------:R-:W-:-:S04]  /*3c70*/  @P2 FFMA.FTZ R148, R16, R149, R57 ;  /* 0x0000009510942223 */ /* 0x000fc80000010039 */
[----:B------:R-:W-:Y:S02]  /*3c80*/  FMUL.FTZ R148, R148, UR17 ;  /* 0x0000001194947c20 */ /* 0x000fe40008410000 */
[----:B------:R-:W-:Y:S02]  /*3c90*/  @P0 SHF.L.U32 R151, R12, 0x10, RZ ;  /* 0x000000100c970819 */ /* 0x000fe400000006ff */
[----:B------:R-:W-:Y:S01]  /*3ca0*/  FMUL.FTZ R150, R148, UR16 ;  /* 0x0000001094967c20 */ /* 0x000fe20008410000 */
[----:B------:R-:W-:-:S03]  /*3cb0*/  CS2R R148, SRZ ;  /* 0x0000000000947805 */ /* 0x000fc6000001ff00 */
[----:B------:R-:W-:Y:S01]  /*3cc0*/  @P0 FMUL.FTZ R149, R151, R150 ;  /* 0x0000009697950220 */ /* 0x000fe20000410000 */
[----:B------:R-:W-:-:S04]  /*3cd0*/  @P0 SHF.L.U32 R151, R20, 0x10, RZ ;  /* 0x0000001014970819 */ /* 0x000fc800000006ff */
[----:B------:R-:W-:Y:S01]  /*3ce0*/  F2FP.BF16.F32.PACK_AB R149, RZ, R149 ;  /* 0x00000095ff95723e */ /* 0x000fe200000010ff */
[----:B------:R-:W-:-:S03]  /*3cf0*/  @P0 FMUL.FTZ R148, R151, R150 ;  /* 0x0000009697940220 */ /* 0x000fc60000410000 */
[----:B------:R-:W-:Y:S01]  /*3d00*/  PRMT R238, R149, 0x7610, R238 ;  /* 0x0000761095ee7816 */ /* 0x000fe200000000ee */
[----:B------:R-:W-:-:S07]  /*3d10*/  FADD.FTZ R97, R97, R148 ;  /* 0x0000009461617221 */ /* 0x000fce0000010000 */
.L_x_5499:
        /* <DEDUP_REMOVED lines=17> */
.L_x_5500:
[----:B------:R-:W-:Y:S05]  /*3e30*/  @!P3 BRA `(.L_x_5477) ;  /* 0x000000040094b947 */ /* 0x000fea0003800000 */
[----:B------:R-:W-:Y:S01]  /*3e40*/  @P2 FFMA.FTZ R149, R230, R153, R154 ;  /* 0x00000099e6952223 */ /* 0x000fe2000001009a */
[----:B-----5:R-:W-:Y:S01]  /*3e50*/  ISETP.GE.U32.AND P0, PT, R247, 0x1000000, PT ;  /* 0x01000000f700780c */ /* 0x020fe20003f06070 */
[----:B------:R-:W-:Y:S01]  /*3e60*/  HFMA2 R148, -RZ, RZ, 0, 0 ;  /* 0x00000000ff947431 */ /* 0x000fe200000001ff */
[----:B------:R-:W-:Y:S01]  /*3e70*/  MOV R22, R59 ;  /* 0x0000003b00167202 */ /* 0x000fe20000000f00 */
[----:B------:R-:W-:-:S04]  /*3e80*/  @P2 FADD.FTZ R149, R228, -R149 ;  /* 0x80000095e4952221 */ /* 0x000fc80000010000 */
[----:B------:R-:W-:-:S04]  /*3e90*/  @P2 FFMA.FTZ R22, R16, R149, R59 ;  /* 0x0000009510162223 */ /* 0x000fc8000001003b */
[----:B------:R-:W-:Y:S02]  /*3ea0*/  FMUL.FTZ R22, R22, UR17 ;  /* 0x0000001116167c20 */ /* 0x000fe40008410000 */
[----:B------:R-:W-:Y:S02]  /*3eb0*/  @P0 SHF.L.U32 R150, R21, 0x10, RZ ;  /* 0x0000001015960819 */ /* 0x000fe400000006ff */
[----:B------:R-:W-:Y:S01]  /*3ec0*/  FMUL.FTZ R149, R22, UR16 ;  /* 0x0000001016957c20 */ /* 0x000fe20008410000 */
[----:B------:R-:W-:-:S05]  /*3ed0*/  @P0 SHF.L.U32 R22, R13, 0x10, RZ ;  /* 0x000000100d160819 */ /* 0x000fca00000006ff */
[-C--:B------:R-:W-:Y:S01]  /*3ee0*/  @P0 FMUL.FTZ R148, R22, R149.reuse ;  /* 0x0000009516940220 */ /* 0x080fe20000410000 */
[----:B------:R-:W-:Y:S01]  /*3ef0*/  MOV R22, RZ ;  /* 0x000000ff00167202 */ /* 0x000fe20000000f00 */
[----:B------:R-:W-:-:S03]  /*3f00*/  @P0 FMUL.FTZ R22, R150, R149 ;  /* 0x0000009596160220 */ /* 0x000fc60000410000 */
[----:B------:R-:W-:Y:S01]  /*3f10*/  F2FP.BF16.F32.PACK_AB R148, RZ, R148 ;  /* 0x00000094ff94723e */ /* 0x000fe200000010ff */
[----:B------:R-:W-:-:S03]  /*3f20*/  FADD.FTZ R99, R99, R22 ;  /* 0x0000001663637221 */ /* 0x000fc60000010000 */
[----:B------:R-:W-:Y:S01]  /*3f30*/  PRMT R22, R148, 0x7610, R22 ;  /* 0x0000761094167816 */ /* 0x000fe20000000016 */
[----:B------:R-:W-:Y:S06]  /*3f40*/  BRA `(.L_x_5477) ;  /* 0x0000000400507947 */ /* 0x000fec0003800000 */
.L_x_5497:
[-CC-:B------:R-:W-:Y:S01]  /*3f50*/  @P2 FFMA.FTZ R145, R234, R153.reuse, R154.reuse ;  /* 0x00000099ea912223 */ /* 0x180fe2000001009a */
[----:B------:R-:W-:Y:S01]  /*3f60*/  @P2 FFMA.FTZ R144, R233, R153, R154 ;  /* 0x00000099e9902223 */ /* 0x000fe2000001009a */
[----:B-----5:R-:W-:Y:S02]  /*3f70*/  MOV R156, R57 ;  /* 0x00000039009c7202 */ /* 0x020fe40000000f00 */
[----:B------:R-:W-:Y:S01]  /*3f80*/  @P2 FADD.FTZ R145, R232, -R145 ;  /* 0x80000091e8912221 */ /* 0x000fe20000010000 */
[----:B------:R-:W-:Y:S02]  /*3f90*/  MOV R158, R58 ;  /* 0x0000003a009e7202 */ /* 0x000fe40000000f00 */
[----:B------:R-:W-:Y:S01]  /*3fa0*/  MOV R148, R59 ;  /* 0x0000003b00947202 */ /* 0x000fe20000000f00 */
[----:B------:R-:W-:Y:S01]  /*3fb0*/  @P2 FFMA.FTZ R156, R16, R145, R57 ;  /* 0x00000091109c2223 */ /* 0x000fe20000010039 */
[----:B------:R-:W-:Y:S01]  /*3fc0*/  @P2 FADD.FTZ R145, R231, -R144 ;  /* 0x80000090e7912221 */ /* 0x000fe20000010000 */
[----:B------:R-:W-:Y:S01]  /*3fd0*/  @P2 FFMA.FTZ R144, R237, R153, R154 ;  /* 0x00000099ed902223 */ /* 0x000fe2000001009a */
[----:B------:R-:W-:-:S02]  /*3fe0*/  MOV R150, R56 ;  /* 0x0000003800967202 */ /* 0x000fc40000000f00 */
[----:B------:R-:W-:Y:S01]  /*3ff0*/  @P2 FFMA.FTZ R158, R16, R145, R58 ;  /* 0x00000091109e2223 */ /* 0x000fe2000001003a */
[----:B------:R-:W-:-:S04]  /*4000*/  @P2 FFMA.FTZ R145, R230, R153, R154 ;  /* 0x00000099e6912223 */ /* 0x000fc8000001009a */
[----:B------:R-:W-:-:S04]  /*4010*/  @P2 FADD.FTZ R145, R228, -R145 ;  /* 0x80000091e4912221 */ /* 0x000fc80000010000 */
[----:B------:R-:W-:Y:S01]  /*4020*/  @P2 FFMA.FTZ R148, R16, R145, R59 ;  /* 0x0000009110942223 */ /* 0x000fe2000001003b */
[----:B------:R-:W-:-:S04]  /*4030*/  @P2 FADD.FTZ R145, R235, -R144 ;  /* 0x80000090eb912221 */ /* 0x000fc80000010000 */
[----:B------:R-:W-:Y:S01]  /*4040*/  @P2 FFMA.FTZ R150, R16, R145, R56 ;  /* 0x0000009110962223 */ /* 0x000fe20000010038 */
[----:B------:R-:W-:Y:S06]  /*4050*/  @!P3 BRA `(.L_x_5501) ;  /* 0x000000000040b947 */ /* 0x000fec0003800000 */
[----:B------:R-:W-:-:S13]  /*4060*/  LOP3.LUT P0, RZ, R247, 0xff, RZ, 0xc0, !PT ;  /* 0x000000fff7ff7812 */ /* 0x000fda000780c0ff */
[----:B------:R-:W0:Y:S08]  /*4070*/  @P0 LDC.64 R144, c[0x0][0x408] ;  /* 0x00010200ff900b82 */ /* 0x000e300000000a00 */
[----:B------:R-:W1:Y:S01]  /*4080*/  @P0 LDC.64 R146, c[0x0][0x408] ;  /* 0x00010200ff920b82 */ /* 0x000e620000000a00 */
[----:B0-----:R-:W-:-:S04]  /*4090*/  @P0 FMUL.FTZ R145, R150, R145 ;  /* 0x0000009196910220 */ /* 0x001fc80000410000 */
[----:B------:R-:W-:Y:S01]  /*40a0*/  @P0 FMUL.FTZ R202, R145, R144 ;  /* 0x0000009091ca0220 */ /* 0x000fe20000410000 */
[----:B------:R-:W-:Y:S01]  /*40b0*/  @P0 SHF.L.U32 R145, R186, 0x10, RZ ;  /* 0x00000010ba910819 */ /* 0x000fe200000006ff */
[----:B------:R-:W-:Y:S02]  /*40c0*/  HFMA2 R144, -RZ, RZ, 0, 0 ;  /* 0x00000000ff907431 */ /* 0x000fe400000001ff */
[----:B-1----:R-:W-:Y:S02]  /*40d0*/  @P0 FMUL.FTZ R147, R150, R147 ;  /* 0x0000009396930220 */ /* 0x002fe40000410000 */
[----:B------:R-:W-:Y:S01]  /*40e0*/  @P0 FMUL.FTZ R144, R145, R202 ;  /* 0x000000ca91900220 */ /* 0x000fe20000410000 */
[----:B------:R-:W-:Y:S01]  /*40f0*/  MOV R145, RZ ;  /* 0x000000ff00917202 */ /* 0x000fe20000000f00 */
[----:B------:R-:W-:Y:S01]  /*4100*/  @P0 FMUL.FTZ R146, R147, R146 ;  /* 0x0000009293920220 */ /* 0x000fe20000410000 */
[----:B------:R-:W-:Y:S02]  /*4110*/  @P0 SHF.L.U32 R147, R18, 0x10, RZ ;  /* 0x0000001012930819 */ /* 0x000fe400000006ff */
[----:B------:R-:W-:-:S03]  /*4120*/  F2FP.BF16.F32.PACK_AB R144, RZ, R144 ;  /* 0x00000090ff90723e */ /* 0x000fc600000010ff */
[----:B------:R-:W-:Y:S01]  /*4130*/  @P0 FMUL.FTZ R145, R147, R146 ;  /* 0x0000009293910220 */ /* 0x000fe20000410000 */
[----:B------:R-:W-:-:S03]  /*4140*/  PRMT R240, R144, 0x7610, R240 ;  /* 0x0000761090f07816 */ /* 0x000fc600000000f0 */
[----:B------:R-:W-:-:S07]  /*4150*/  FADD.FTZ R96, R96, R145 ;  /* 0x0000009160607221 */ /* 0x000fce0000010000 */
.L_x_5501:
[----:B------:R-:W-:Y:S05]  /*4160*/  @!P3 BRA `(.L_x_5502) ;  /* 0x000000000040b947 */ /* 0x000fea0003800000 */
        /* <DEDUP_REMOVED lines=16> */
.L_x_5502:
        /* <DEDUP_REMOVED lines=17> */
.L_x_5503:
[----:B------:R-:W-:Y:S02]  /*4380*/  MOV R146, R158 ;  /* 0x0000009e00927202 */ /* 0x000fe40000000f00 */
[----:B------:R-:W-:Y:S02]  /*4390*/  MOV R145, R156 ;  /* 0x0000009c00917202 */ /* 0x000fe40000000f00 */
[----:B------:R-:W-:Y:S02]  /*43a0*/  MOV R144, R150 ;  /* 0x0000009600907202 */ /* 0x000fe40000000f00 */
[----:B------:R-:W-:Y:S01]  /*43b0*/  MOV R147, R148 ;  /* 0x0000009400937202 */ /* 0x000fe20000000f00 */
[----:B------:R-:W-:Y:S06]  /*43c0*/  @!P3 BRA `(.L_x_5477) ;  /* 0x000000000030b947 */ /* 0x000fec0003800000 */
[----:B------:R-:W-:Y:S01]  /*43d0*/  ISETP.GE.U32.AND P0, PT, R247, 0x1000000, PT ;  /* 0x01000000f700780c */ /* 0x000fe20003f06070 */
[----:B------:R-:W-:Y:S01]  /*43e0*/  FMUL.FTZ R22, R148, UR17 ;  /* 0x0000001194167c20 */ /* 0x000fe20008410000 */
[----:B------:R-:W-:-:S03]  /*43f0*/  HFMA2 R148, -RZ, RZ, 0, 0 ;  /* 0x00000000ff947431 */ /* 0x000fc600000001ff */
[----:B------:R-:W-:-:S08]  /*4400*/  FMUL.FTZ R149, R22, UR16 ;  /* 0x0000001016957c20 */ /* 0x000fd00008410000 */
[----:B------:R-:W-:Y:S02]  /*4410*/  @P0 SHF.L.U32 R22, R13, 0x10, RZ ;  /* 0x000000100d160819 */ /* 0x000fe400000006ff */
[----:B------:R-:W-:-:S03]  /*4420*/  @P0 SHF.L.U32 R150, R21, 0x10, RZ ;  /* 0x0000001015960819 */ /* 0x000fc600000006ff */
[-C--:B------:R-:W-:Y:S01]  /*4430*/  @P0 FMUL.FTZ R148, R22, R149.reuse ;  /* 0x0000009516940220 */ /* 0x080fe20000410000 */
[----:B------:R-:W-:Y:S01]  /*4440*/  MOV R22, RZ ;  /* 0x000000ff00167202 */ /* 0x000fe20000000f00 */
[----:B------:R-:W-:-:S03]  /*4450*/  @P0 FMUL.FTZ R22, R150, R149 ;  /* 0x0000009596160220 */ /* 0x000fc60000410000 */
[----:B------:R-:W-:Y:S01]  /*4460*/  F2FP.BF16.F32.PACK_AB R148, RZ, R148 ;  /* 0x00000094ff94723e */ /* 0x000fe200000010ff */
[----:B------:R-:W-:-:S03]  /*4470*/  FADD.FTZ R99, R99, R22 ;  /* 0x0000001663637221 */ /* 0x000fc60000010000 */
[----:B------:R-:W-:-:S07]  /*4480*/  PRMT R22, R148, 0x7610, R22 ;  /* 0x0000761094167816 */ /* 0x000fce0000000016 */
.L_x_5477:
        /* <DEDUP_REMOVED lines=16> */
.L_x_5504:
[----:B------:R-:W-:Y:S05]  /*4590*/  @!P3 BRA `(.L_x_5505) ;  /* 0x000000000018b947 */ /* 0x000fea0003800000 */
[----:B------:R-:W2:Y:S01]  /*45a0*/  LDC.64 R18, c[0x0][0x390] ;  /* 0x0000e400ff127b82 */ /* 0x000ea20000000a00 */
[----:B01----:R-:W-:-:S05]  /*45b0*/  IADD3 R149, PT, PT, R242, 0x100, RZ ;  /* 0x00000100f2957810 */ /* 0x003fca0007ffe0ff */
[----:B--2---:R-:W-:-:S05]  /*45c0*/  IMAD.WIDE.U32 R148, R149, 0x8, R18 ;  /* 0x0000000895947825 */ /* 0x004fca00078e0012 */
[----:B------:R-:W2:Y:S02]  /*45d0*/  LDG.E.64 R18, desc[UR12][R148.64] ;  /* 0x0000000c94127981 */ /* 0x000ea4000c1e1b00 */
[--C-:B--2---:R-:W-:Y:S02]  /*45e0*/  SHF.R.U64 R20, R18, 0x10, R19.reuse ;  /* 0x0000001012147819 */ /* 0x104fe40000001213 */
[----:B------:R-:W-:-:S07]  /*45f0*/  SHF.R.U32.HI R21, RZ, 0x10, R19 ;  /* 0x00000010ff157819 */ /* 0x000fce0000011613 */
.L_x_5505:
[----:B------:R-:W-:Y:S05]  /*4600*/  @!P1 BRA `(.L_x_5506) ;  /* 0x0000000800689947 */ /* 0x000fea0003800000 */
[----:B------:R-:W-:Y:S05]  /*4610*/  @!P0 BRA `(.L_x_5507) ;  /* 0x0000000400548947 */ /* 0x000fea0003800000 */
[-CC-:B0-----:R-:W-:Y:S01]  /*4620*/  @P2 FFMA.FTZ R145, R226, R153.reuse, R154.reuse ;  /* 0x00000099e2912223 */ /* 0x181fe2000001009a */
[-CC-:B------:R-:W-:Y:S01]  /*4630*/  @P2 FFMA.FTZ R144, R225, R153.reuse, R154.reuse ;  /* 0x00000099e1902223 */ /* 0x180fe2000001009a */
[----:B------:R-:W-:Y:S01]  /*4640*/  @P2 FFMA.FTZ R147, R222, R153, R154 ;  /* 0x00000099de932223 */ /* 0x000fe2000001009a */
[----:B-----5:R-:W-:Y:S01]  /*4650*/  MOV R156, R53 ;  /* 0x00000035009c7202 */ /* 0x020fe20000000f00 */
[----:B------:R-:W-:Y:S01]  /*4660*/  @P2 FADD.FTZ R145, R224, -R145 ;  /* 0x80000091e0912221 */ /* 0x000fe20000010000 */
[----:B-1----:R-:W-:Y:S02]  /*4670*/  MOV R148, R55 ;  /* 0x0000003700947202 */ /* 0x002fe40000000f00 */
[----:B------:R-:W-:Y:S01]  /*4680*/  MOV R158, R54 ;  /* 0x00000036009e7202 */ /* 0x000fe20000000f00 */
[----:B------:R-:W-:Y:S01]  /*4690*/  @P2 FFMA.FTZ R156, R16, R145, R53 ;  /* 0x00000091109c2223 */ /* 0x000fe20000010035 */
[----:B------:R-:W-:Y:S01]  /*46a0*/  @P2 FADD.FTZ R145, R223, -R144 ;  /* 0x80000090df912221 */ /* 0x000fe20000010000 */
[----:B------:R-:W-:Y:S01]  /*46b0*/  @P2 FADD.FTZ R144, R220, -R147 ;  /* 0x80000093dc902221 */ /* 0x000fe20000010000 */
[----:B------:R-:W-:-:S02]  /*46c0*/  MOV R150, R52 ;  /* 0x0000003400967202 */ /* 0x000fc40000000f00 */
[C---:B------:R-:W-:Y:S01]  /*46d0*/  @P2 FFMA.FTZ R158, R16.reuse, R145, R54 ;  /* 0x00000091109e2223 */ /* 0x040fe20000010036 */
[----:B------:R-:W-:Y:S01]  /*46e0*/  @P2 FFMA.FTZ R148, R16, R144, R55 ;  /* 0x0000009010942223 */ /* 0x000fe20000010037 */
[----:B------:R-:W-:-:S04]  /*46f0*/  @P2 FFMA.FTZ R144, R229, R153, R154 ;  /* 0x00000099e5902223 */ /* 0x000fc8000001009a */
        /* <DEDUP_REMOVED lines=19> */
.L_x_5508:
        /* <DEDUP_REMOVED lines=17> */
.L_x_5509:
        /* <DEDUP_REMOVED lines=17> */
.L_x_5510:
        /* <DEDUP_REMOVED lines=18> */
.L_x_5507:
[----:B------:R-:W-:Y:S05]  /*4b70*/  @!P3 BRA `(.L_x_5512) ;  /* 0x000000000040b947 */ /* 0x000fea0003800000 */
[----:B01----:R-:W-:Y:S01]  /*4b80*/  @P2 FFMA.FTZ R148, R229, R153, R154 ;  /* 0x00000099e5942223 */ /* 0x003fe2000001009a */
        /* <DEDUP_REMOVED lines=15> */
.L_x_5512:
[----:B------:R-:W-:Y:S05]  /*4c80*/  @!P3 BRA `(.L_x_5513) ;  /* 0x00000000003cb947 */ /* 0x000fea0003800000 */
[----:B01----:R-:W-:Y:S01]  /*4c90*/  @P2 FFMA.FTZ R149, R226, R153, R154 ;  /* 0x00000099e2952223 */ /* 0x003fe2000001009a */
        /* <DEDUP_REMOVED lines=14> */
.L_x_5513:
        /* <DEDUP_REMOVED lines=17> */
.L_x_5514:
[----:B------:R-:W-:Y:S05]  /*4e90*/  @!P3 BRA `(.L_x_5511) ;  /* 0x00000010003cb947 */ /* 0x000fea0003800000 */
[----:B01----:R-:W-:Y:S01]  /*4ea0*/  @P2 FFMA.FTZ R149, R222, R153, R154 ;  /* 0x00000099de952223 */ /* 0x003fe2000001009a */
        /* <DEDUP_REMOVED lines=16> */
.L_x_5506:
[----:B------:R-:W-:Y:S05]  /*4fb0*/  @!P0 BRA `(.L_x_5515) ;  /* 0x0000000800088947 */ /* 0x000fea0003800000 */
[----:B------:R-:W-:Y:S05]  /*4fc0*/  @!P3 BRA `(.L_x_5516) ;  /* 0x000000000078b947 */ /* 0x000fea0003800000 */
[----:B-----5:R-:W-:Y:S01]  /*4fd0*/  LOP3.LUT P4, RZ, R245, 0xff, RZ, 0xc0, !PT ;  /* 0x000000fff5ff7812 */ /* 0x020fe2000788c0ff */
[----:B------:R-:W-:Y:S01]  /*4fe0*/  BSSY.RECONVERGENT B0, `(.L_x_5517) ;  /* 0x000000c000007945 */ /* 0x000fe20003800200 */
[----:B0-----:R-:W-:-:S11]  /*4ff0*/  HFMA2 R145, -RZ, RZ, 0, 0 ;  /* 0x00000000ff917431 */ /* 0x001fd600000001ff */
        /* <DEDUP_REMOVED lines=8> */
[----:B------:R-:W-:-:S04]  /*5080*/  FMUL.FTZ R144, R144, UR16 ;  /* 0x0000001090907c20 */ /* 0x000fc80008410000 */
[----:B------:R-:W-:-:S07]  /*5090*/  FMUL.FTZ R145, R145, R144 ;  /* 0x0000009091917220 */ /* 0x000fce0000410000 */
.L_x_5518:
[----:B------:R-:W-:Y:S05]  /*50a0*/  BSYNC.RECONVERGENT B0 ;  /* 0x0000000000007941 */ /* 0x000fea0003800200 */
.L_x_5517:
        /* <DEDUP_REMOVED lines=13> */
.L_x_5520:
[----:B------:R-:W-:Y:S05]  /*5180*/  BSYNC.RECONVERGENT B0 ;  /* 0x0000000000007941 */ /* 0x000fea0003800200 */
.L_x_5519:
[----:B------:R-:W-:Y:S02]  /*5190*/  F2FP.BF16.F32.PACK_AB R240, RZ, R92 ;  /* 0x0000005cfff0723e */ /* 0x000fe400000010ff */
[----:B------:R-:W-:-:S07]  /*51a0*/  MOV R92, R145 ;  /* 0x00000091005c7202 */ /* 0x000fce0000000f00 */
.L_x_5516:
        /* <DEDUP_REMOVED lines=14> */
.L_x_5523:
[----:B------:R-:W-:Y:S05]  /*5290*/  BSYNC.RECONVERGENT B0 ;  /* 0x0000000000007941 */ /* 0x000fea0003800200 */
.L_x_5522:
        /* <DEDUP_REMOVED lines=13> */
.L_x_5525:
[----:B------:R-:W-:Y:S05]  /*5370*/  BSYNC.RECONVERGENT B0 ;  /* 0x0000000000007941 */ /* 0x000fea0003800200 */
.L_x_5524:
[----:B------:R-:W-:Y:S02]  /*5380*/  F2FP.BF16.F32.PACK_AB R238, RZ, R93 ;  /* 0x0000005dffee723e */ /* 0x000fe400000010ff */
[----:B------:R-:W-:-:S07]  /*5390*/  MOV R93, R144 ;  /* 0x00000090005d7202 */ /* 0x000fce0000000f00 */
.L_x_5521:
        /* <DEDUP_REMOVED lines=14> */
.L_x_5528:
[----:B------:R-:W-:Y:S05]  /*5480*/  BSYNC.RECONVERGENT B0 ;  /* 0x0000000000007941 */ /* 0x000fea0003800200 */
.L_x_5527:
        /* <DEDUP_REMOVED lines=13> */
.L_x_5530:
[----:B------:R-:W-:Y:S05]  /*5560*/  BSYNC.RECONVERGENT B0 ;  /* 0x0000000000007941 */ /* 0x000fea0003800200 */
.L_x_5529:
[----:B------:R-:W-:Y:S02]  /*5570*/  F2FP.BF16.F32.PACK_AB R239, RZ, R94 ;  /* 0x0000005effef723e */ /* 0x000fe400000010ff */
[----:B------:R-:W-:-:S07]  /*5580*/  MOV R94, R145 ;  /* 0x00000091005e7202 */ /* 0x000fce0000000f00 */
.L_x_5526:
[-CC-:B0-----:R-:W-:Y:S01]  /*5590*/  FFMA.FTZ R145, R222, R153.reuse, R154.reuse ;  /* 0x00000099de917223 */ /* 0x181fe2000001009a */
[-CC-:B------:R-:W-:Y:S01]  /*55a0*/  FFMA.FTZ R144, R225, R153.reuse, R154.reuse ;  /* 0x00000099e1907223 */ /* 0x180fe2000001009a */
[-CC-:B------:R-:W-:Y:S01]  /*55b0*/  FFMA.FTZ R147, R226, R153.reuse, R154.reuse ;  /* 0x00000099e2937223 */ /* 0x180fe2000001009a */
[----:B------:R-:W-:Y:S01]  /*55c0*/  FFMA.FTZ R146, R229, R153, R154 ;  /* 0x00000099e5927223 */ /* 0x000fe2000001009a */
[----:B-1----:R-:W-:Y:S01]  /*55d0*/  FADD.FTZ R151, R220, -R145 ;  /* 0x80000091dc977221 */ /* 0x002fe20000010000 */
        /* <DEDUP_REMOVED lines=32> */
.L_x_5515:
[----:B------:R-:W-:Y:S05]  /*57e0*/  @!P3 BRA `(.L_x_5531) ;  /* 0x000000000078b947 */ /* 0x000fea0003800000 */
[----:B-----5:R-:W-:Y:S01]  /*57f0*/  LOP3.LUT P4, RZ, R245, 0xff, RZ, 0xc0, !PT ;  /* 0x000000fff5ff7812 */ /* 0x020fe2000788c0ff */
[----:B------:R-:W-:Y:S01]  /*5800*/  BSSY.RECONVERGENT B0, `(.L_x_5532) ;  /* 0x000000c000007945 */ /* 0x000fe20003800200 */
[----:B01----:R-:W-:-:S11]  /*5810*/  HFMA2 R149, -RZ, RZ, 0, 0 ;  /* 0x00000000ff957431 */ /* 0x003fd600000001ff */
        /* <DEDUP_REMOVED lines=10> */
.L_x_5533:
[----:B------:R-:W-:Y:S05]  /*58c0*/  BSYNC.RECONVERGENT B0 ;  /* 0x0000000000007941 */ /* 0x000fea0003800200 */
.L_x_5532:
        /* <DEDUP_REMOVED lines=13> */
.L_x_5535:
[----:B------:R-:W-:Y:S05]  /*59a0*/  BSYNC.RECONVERGENT B0 ;  /* 0x0000000000007941 */ /* 0x000fea0003800200 */
.L_x_5534:
[----:B------:R-:W-:Y:S02]  /*59b0*/  F2FP.BF16.F32.PACK_AB R240, RZ, R92 ;  /* 0x0000005cfff0723e */ /* 0x000fe400000010ff */
[----:B------:R-:W-:-:S07]  /*59c0*/  MOV R92, R149 ;  /* 0x00000095005c7202 */ /* 0x000fce0000000f00 */
.L_x_5531:
[----:B------:R-:W-:Y:S05]  /*59d0*/  @!P3 BRA `(.L_x_5536) ;  /* 0x000000000078b947 */ /* 0x000fea0003800000 */
[----:B-----5:R-:W-:Y:S01]  /*59e0*/  LOP3.LUT P4, RZ, R245, 0xff00, RZ, 0xc0, !PT ;  /* 0x0000ff00f5ff7812 */ /* 0x020fe2000788c0ff */
[----:B------:R-:W-:Y:S01]  /*59f0*/  BSSY.RECONVERGENT B0, `(.L_x_5537) ;  /* 0x000000c000007945 */ /* 0x000fe20003800200 */
[----:B01----:R-:W-:-:S11]  /*5a00*/  HFMA2 R148, -RZ, RZ, 0, 0 ;  /* 0x00000000ff947431 */ /* 0x003fd600000001ff */
        /* <DEDUP_REMOVED lines=10> */
.L_x_5538:
[----:B------:R-:W-:Y:S05]  /*5ab0*/  BSYNC.RECONVERGENT B0 ;  /* 0x0000000000007941 */ /* 0x000fea0003800200 */
.L_x_5537:
        /* <DEDUP_REMOVED lines=13> */
.L_x_5540:
[----:B------:R-:W-:Y:S05]  /*5b90*/  BSYNC.RECONVERGENT B0 ;  /* 0x0000000000007941 */ /* 0x000fea0003800200 */
.L_x_5539:
[----:B------:R-:W-:Y:S02]  /*5ba0*/  F2FP.BF16.F32.PACK_AB R238, RZ, R93 ;  /* 0x0000005dffee723e */ /* 0x000fe400000010ff */
[----:B------:R-:W-:-:S07]  /*5bb0*/  MOV R93, R148 ;  /* 0x00000094005d7202 */ /* 0x000fce0000000f00 */
.L_x_5536:
        /* <DEDUP_REMOVED lines=14> */
.L_x_5543:
[----:B------:R-:W-:Y:S05]  /*5ca0*/  BSYNC.RECONVERGENT B0 ;  /* 0x0000000000007941 */ /* 0x000fea0003800200 */
.L_x_5542:
        /* <DEDUP_REMOVED lines=13> */
.L_x_5545:
[----:B------:R-:W-:Y:S05]  /*5d80*/  BSYNC.RECONVERGENT B0 ;  /* 0x0000000000007941 */ /* 0x000fea0003800200 */
.L_x_5544:
[----:B------:R-:W-:Y:S02]  /*5d90*/  F2FP.BF16.F32.PACK_AB R239, RZ, R94 ;  /* 0x0000005effef723e */ /* 0x000fe400000010ff */
[----:B------:R-:W-:-:S07]  /*5da0*/  MOV R94, R149 ;  /* 0x00000095005e7202 */ /* 0x000fce0000000f00 */
.L_x_5541:
[----:B------:R-:W-:Y:S05]  /*5db0*/  @!P3 BRA `(.L_x_5511) ;  /* 0x000000000074b947 */ /* 0x000fea0003800000 */
[----:B-----5:R-:W-:Y:S01]  /*5dc0*/  ISETP.GE.U32.AND P4, PT, R245, 0x1000000, PT ;  /* 0x01000000f500780c */ /* 0x020fe20003f86070 */
[----:B------:R-:W-:Y:S01]  /*5dd0*/  BSSY.RECONVERGENT B0, `(.L_x_5546) ;  /* 0x000000c000007945 */ /* 0x000fe20003800200 */
[----:B------:R-:W-:-:S11]  /*5de0*/  HFMA2 R22, -RZ, RZ, 0, 0 ;  /* 0x00000000ff167431 */ /* 0x000fd600000001ff */
[----:B------:R-:W-:Y:S05]  /*5df0*/  @!P4 BRA `(.L_x_5547) ;  /* 0x000000000024c947 */ /* 0x000fea0003800000 */
[----:B01----:R-:W-:Y:S01]  /*5e00*/  FFMA.FTZ R149, R222, R153, R154 ;  /* 0x00000099de957223 */ /* 0x003fe2000001009a */
        /* <DEDUP_REMOVED lines=8> */
.L_x_5547:
[----:B------:R-:W-:Y:S05]  /*5e90*/  BSYNC.RECONVERGENT B0 ;  /* 0x0000000000007941 */ /* 0x000fea0003800200 */
.L_x_5546:
[----:B------:R-:W-:Y:S01]  /*5ea0*/  BSSY.RECONVERGENT B0, `(.L_x_5548) ;  /* 0x000000d000007945 */ /* 0x000fe20003800200 */
[----:B------:R-:W-:Y:S01]  /*5eb0*/  FADD.FTZ R95, R95, R22 ;  /* 0x000000165f5f7221 */ /* 0x000fe20000010000 */
[----:B------:R-:W-:Y:S02]  /*5ec0*/  MOV R22, RZ ;  /* 0x000000ff00167202 */ /* 0x000fe40000000f00 */
        /* <DEDUP_REMOVED lines=10> */
.L_x_5549:
[----:B------:R-:W-:Y:S05]  /*5f70*/  BSYNC.RECONVERGENT B0 ;  /* 0x0000000000007941 */ /* 0x000fea0003800200 */
.L_x_5548:
[----:B------:R-:W-:-:S07]  /*5f80*/  F2FP.BF16.F32.PACK_AB R22, RZ, R22 ;  /* 0x00000016ff16723e */ /* 0x000fce00000010ff */
.L_x_5511:
        /* <DEDUP_REMOVED lines=14> */
.L_x_5550:
[----:B------:R-:W-:Y:S05]  /*6070*/  @!P3 BRA `(.L_x_5551) ;  /* 0x000000000018b947 */ /* 0x000fea0003800000 */
[----:B------:R-:W2:Y:S01]  /*6080*/  LDC.64 R18, c[0x0][0x390] ;  /* 0x0000e400ff127b82 */ /* 0x000ea20000000a00 */
[----:B01----:R-:W-:-:S05]  /*6090*/  IADD3 R149, PT, PT, R242, 0x200, RZ ;  /* 0x00000200f2957810 */ /* 0x003fca0007ffe0ff */
[----:B--2---:R-:W-:-:S05]  /*60a0*/  IMAD.WIDE.U32 R148, R149, 0x8, R18 ;  /* 0x0000000895947825 */ /* 0x004fca00078e0012 */
[----:B------:R-:W2:Y:S02]  /*60b0*/  LDG.E.64 R18, desc[UR12][R148.64] ;  /* 0x0000000c94127981 */ /* 0x000ea4000c1e1b00 */
[--C-:B--2---:R-:W-:Y:S02]  /*60c0*/  SHF.R.U64 R20, R18, 0x10, R19.reuse ;  /* 0x0000001012147819 */ /* 0x104fe40000001213 */
[----:B------:R-:W-:-:S07]  /*60d0*/  SHF.R.U32.HI R21, RZ, 0x10, R19 ;  /* 0x00000010ff157819 */ /* 0x000fce0000011613 */
.L_x_5551:
[----:B------:R-:W-:Y:S05]  /*60e0*/  @!P1 BRA `(.L_x_5552) ;  /* 0x0000000800689947 */ /* 0x000fea0003800000 */
[----:B------:R-:W-:Y:S05]  /*60f0*/  @!P0 BRA `(.L_x_5553) ;  /* 0x0000000400548947 */ /* 0x000fea0003800000 */
[-CC-:B0-----:R-:W-:Y:S01]  /*6100*/  @P2 FFMA.FTZ R145, R218, R153.reuse, R154.reuse ;  /* 0x00000099da912223 */ /* 0x181fe2000001009a */
[-CC-:B------:R-:W-:Y:S01]  /*6110*/  @P2 FFMA.FTZ R144, R217, R153.reuse, R154.reuse ;  /* 0x00000099d9902223 */ /* 0x180fe2000001009a */
[----:B-1----:R-:W-:Y:S01]  /*6120*/  @P2 FFMA.FTZ R149, R214, R153, R154 ;  /* 0x00000099d6952223 */ /* 0x002fe2000001009a */
[----:B-----5:R-:W-:Y:S01]  /*6130*/  MOV R156, R49 ;  /* 0x00000031009c7202 */ /* 0x020fe20000000f00 */
[----:B------:R-:W-:Y:S01]  /*6140*/  @P2 FADD.FTZ R145, R216, -R145 ;  /* 0x80000091d8912221 */ /* 0x000fe20000010000 */
[----:B------:R-:W-:Y:S01]  /*6150*/  @P2 FADD.FTZ R147, R215, -R144 ;  /* 0x80000090d7932221 */ /* 0x000fe20000010000 */
[----:B------:R-:W-:Y:S01]  /*6160*/  @P2 FFMA.FTZ R144, R221, R153, R154 ;  /* 0x00000099dd902223 */ /* 0x000fe2000001009a */
[----:B------:R-:W-:Y:S01]  /*6170*/  @P2 FADD.FTZ R149, R212, -R149 ;  /* 0x80000095d4952221 */ /* 0x000fe20000010000 */
[C---:B------:R-:W-:Y:S01]  /*6180*/  @P2 FFMA.FTZ R156, R16.reuse, R145, R49 ;  /* 0x00000091109c2223 */ /* 0x040fe20000010031 */
[----:B------:R-:W-:Y:S01]  /*6190*/  MOV R158, R50 ;  /* 0x00000032009e7202 */ /* 0x000fe20000000f00 */
[----:B------:R-:W-:Y:S01]  /*61a0*/  @P2 FADD.FTZ R145, R219, -R144 ;  /* 0x80000090db912221 */ /* 0x000fe20000010000 */
[----:B------:R-:W-:Y:S01]  /*61b0*/  MOV R148, R51 ;  /* 0x0000003300947202 */ /* 0x000fe20000000f00 */
[C---:B------:R-:W-:Y:S01]  /*61c0*/  @P2 FFMA.FTZ R158, R16.reuse, R147, R50 ;  /* 0x00000093109e2223 */ /* 0x040fe20000010032 */
[----:B------:R-:W-:Y:S01]  /*61d0*/  MOV R150, R48 ;  /* 0x0000003000967202 */ /* 0x000fe20000000f00 */
[C---:B------:R-:W-:Y:S01]  /*61e0*/  @P2 FFMA.FTZ R148, R16.reuse, R149, R51 ;  /* 0x0000009510942223 */ /* 0x040fe20000010033 */
        /* <DEDUP_REMOVED lines=18> */
.L_x_5554:
        /* <DEDUP_REMOVED lines=17> */
.L_x_5555:
        /* <DEDUP_REMOVED lines=17> */
.L_x_5556:
        /* <DEDUP_REMOVED lines=8> */
[----:B------:R-:W-:Y:S01]  /*65b0*/  FMUL.FTZ R150, R22, UR16 ;  /* 0x0000001016967c20 */ /* 0x000fe20008410000 */
[----:B------:R-:W-:-:S07]  /*65c0*/  MOV R22, RZ ;  /* 0x000000ff00167202 */ /* 0x000fce0000000f00 */
[----:B------:R-:W-:-:S05]  /*65d0*/  @P4 SHF.L.U32 R149, R9, 0x10, RZ ;  /* 0x0000001009954819 */ /* 0x000fca00000006ff */
[----:B------:R-:W-:Y:S01]  /*65e0*/  @P4 FMUL.FTZ R148, R150, R149 ;  /* 0x0000009596944220 */ /* 0x000fe20000410000 */
[----:B------:R-:W-:-:S04]  /*65f0*/  @P4 SHF.L.U32 R149, R21, 0x10, RZ ;  /* 0x0000001015954819 */ /* 0x000fc800000006ff */
[----:B------:R-:W-:Y:S01]  /*6600*/  F2FP.BF16.F32.PACK_AB R148, RZ, R148 ;  /* 0x00000094ff94723e */ /* 0x000fe200000010ff */
[----:B------:R-:W-:-:S04]  /*6610*/  @P4 FMUL.FTZ R22, R149, R150 ;  /* 0x0000009695164220 */ /* 0x000fc80000410000 */
[--C-:B------:R-:W-:Y:S01]  /*6620*/  FADD.FTZ R91, R91, R22.reuse ;  /* 0x000000165b5b7221 */ /* 0x100fe20000010000 */
[----:B------:R-:W-:Y:S01]  /*6630*/  PRMT R22, R148, 0x7610, R22 ;  /* 0x0000761094167816 */ /* 0x000fe20000000016 */
[----:B------:R-:W-:Y:S06]  /*6640*/  BRA `(.L_x_5557) ;  /* 0x0000001400007947 */ /* 0x000fec0003800000 */
.L_x_5553:
[----:B------:R-:W-:Y:S05]  /*6650*/  @!P3 BRA `(.L_x_5558) ;  /* 0x000000000040b947 */ /* 0x000fea0003800000 */
[----:B-1----:R-:W-:Y:S01]  /*6660*/  @P2 FFMA.FTZ R150, R221, R153, R154 ;  /* 0x00000099dd962223 */ /* 0x002fe2000001009a */
[----:B-----5:R-:W-:Y:S02]  /*6670*/  LOP3.LUT P4, RZ, R244, 0xff, RZ, 0xc0, !PT ;  /* 0x000000fff4ff7812 */ /* 0x020fe4000788c0ff */
[----:B0-----:R-:W-:Y:S01]  /*6680*/  MOV R148, R48 ;  /* 0x0000003000947202 */ /* 0x001fe20000000f00 */
[----:B------:R-:W-:-:S04]  /*6690*/  @P2 FADD.FTZ R149, R219, -R150 ;  /* 0x80000096db952221 */ /* 0x000fc80000010000 */
        /* <DEDUP_REMOVED lines=12> */
.L_x_5558:
        /* <DEDUP_REMOVED lines=16> */
.L_x_5559:
        /* <DEDUP_REMOVED lines=17> */
.L_x_5560:
        /* <DEDUP_REMOVED lines=10> */
[----:B------:R-:W-:-:S03]  /*6a10*/  MOV R22, RZ ;  /* 0x000000ff00167202 */ /* 0x000fc60000000f00 */
[----:B------:R-:W-:Y:S01]  /*6a20*/  @P4 FMUL.FTZ R148, R150, R149 ;  /* 0x0000009596944220 */ /* 0x000fe20000410000 */
[----:B------:R-:W-:-:S04]  /*6a30*/  @P4 SHF.L.U32 R150, R21, 0x10, RZ ;  /* 0x0000001015964819 */ /* 0x000fc800000006ff */
[----:B------:R-:W-:Y:S01]  /*6a40*/  F2FP.BF16.F32.PACK_AB R148, RZ, R148 ;  /* 0x00000094ff94723e */ /* 0x000fe200000010ff */
[----:B------:R-:W-:-:S04]  /*6a50*/  @P4 FMUL.FTZ R22, R150, R149 ;  /* 0x0000009596164220 */ /* 0x000fc80000410000 */
[--C-:B------:R-:W-:Y:S01]  /*6a60*/  FADD.FTZ R91, R91, R22.reuse ;  /* 0x000000165b5b7221 */ /* 0x100fe20000010000 */
[----:B------:R-:W-:Y:S01]  /*6a70*/  PRMT R22, R148, 0x7610, R22 ;  /* 0x0000761094167816 */ /* 0x000fe20000000016 */
[----:B------:R-:W-:Y:S06]  /*6a80*/  BRA `(.L_x_5557) ;  /* 0x0000000c00f07947 */ /* 0x000fec0003800000 */
.L_x_5552:
        /* <DEDUP_REMOVED lines=15> */
.L_x_5564:
[----:B------:R-:W-:Y:S05]  /*6b80*/  BSYNC.RECONVERGENT B0 ;  /* 0x0000000000007941 */ /* 0x000fea0003800200 */
.L_x_5563:
        /* <DEDUP_REMOVED lines=13> */
.L_x_5566:
[----:B------:R-:W-:Y:S05]  /*6c60*/  BSYNC.RECONVERGENT B0 ;  /* 0x0000000000007941 */ /* 0x000fea0003800200 */
.L_x_5565:
[----:B------:R-:W-:Y:S02]  /*6c70*/  F2FP.BF16.F32.PACK_AB R240, RZ, R88 ;  /* 0x00000058fff0723e */ /* 0x000fe400000010ff */
[----:B------:R-:W-:-:S07]  /*6c80*/  MOV R88, R145 ;  /* 0x0000009100587202 */ /* 0x000fce0000000f00 */
.L_x_5562:
        /* <DEDUP_REMOVED lines=14> */
.L_x_5569:
[----:B------:R-:W-:Y:S05]  /*6d70*/  BSYNC.RECONVERGENT B0 ;  /* 0x0000000000007941 */ /* 0x000fea0003800200 */
.L_x_5568:
        /* <DEDUP_REMOVED lines=13> */
.L_x_5571:
[----:B------:R-:W-:Y:S05]  /*6e50*/  BSYNC.RECONVERGENT B0 ;  /* 0x0000000000007941 */ /* 0x000fea0003800200 */
.L_x_5570:
[----:B------:R-:W-:Y:S02]  /*6e60*/  F2FP.BF16.F32.PACK_AB R238, RZ, R89 ;  /* 0x00000059ffee723e */ /* 0x000fe400000010ff */
[----:B------:R-:W-:-:S07]  /*6e70*/  MOV R89, R144 ;  /* 0x0000009000597202 */ /* 0x000fce0000000f00 */
.L_x_5567:
        /* <DEDUP_REMOVED lines=14> */
.L_x_5574:
[----:B------:R-:W-:Y:S05]  /*6f60*/  BSYNC.RECONVERGENT B0 ;  /* 0x0000000000007941 */ /* 0x000fea0003800200 */
.L_x_5573:
        /* <DEDUP_REMOVED lines=13> */
.L_x_5576:
[----:B------:R-:W-:Y:S05]  /*7040*/  BSYNC.RECONVERGENT B0 ;  /* 0x0000000000007941 */ /* 0x000fea0003800200 */
.L_x_5575:
[----:B------:R-:W-:Y:S02]  /*7050*/  F2FP.BF16.F32.PACK_AB R239, RZ, R90 ;  /* 0x0000005affef723e */ /* 0x000fe400000010ff */
[----:B------:R-:W-:-:S07]  /*7060*/  MOV R90, R145 ;  /* 0x00000091005a7202 */ /* 0x000fce0000000f00 */
.L_x_5572:
        /* <DEDUP_REMOVED lines=8> */
[C---:B------:R-:W-:Y:S01]  /*70f0*/  FMUL.FTZ R144, R16.reuse, R151 ;  /* 0x0000009710907220 */ /* 0x040fe20000410000 */
[----:B------:R-:W-:Y:S01]  /*7100*/  FMUL.FTZ R145, R16, R145 ;  /* 0x0000009110917220 */ /* 0x000fe20000410000 */
        /* <DEDUP_REMOVED lines=8> */
[----:B-----5:R-:W-:-:S13]  /*7190*/  ISETP.GE.U32.AND P4, PT, R244, 0x1000000, PT ;  /* 0x01000000f400780c */ /* 0x020fda0003f86070 */
[----:B------:R-:W0:Y:S01]  /*71a0*/  @P4 LDC.64 R148, c[0x0][0x408] ;  /* 0x00010200ff944b82 */ /* 0x000e220000000a00 */
[----:B------:R-:W-:-:S07]  /*71b0*/  @P4 SHF.L.U32 R22, R9, 0x10, RZ ;  /* 0x0000001009164819 */ /* 0x000fce00000006ff */
[----:B------:R-:W1:Y:S01]  /*71c0*/  @P4 LDC.64 R150, c[0x0][0x408] ;  /* 0x00010200ff964b82 */ /* 0x000e620000000a00 */
[----:B0-----:R-:W-:-:S04]  /*71d0*/  @P4 FMUL.FTZ R149, R147, R149 ;  /* 0x0000009593954220 */ /* 0x001fc80000410000 */
[----:B------:R-:W-:Y:S01]  /*71e0*/  @P4 FMUL.FTZ R149, R149, R148 ;  /* 0x0000009495954220 */ /* 0x000fe20000410000 */
[----:B------:R-:W-:Y:S02]  /*71f0*/  HFMA2 R148, -RZ, RZ, 0, 0 ;  /* 0x00000000ff947431 */ /* 0x000fe400000001ff */
[----:B-1----:R-:W-:Y:S01]  /*7200*/  @P4 FMUL.FTZ R151, R147, R151 ;  /* 0x0000009793974220 */ /* 0x002fe20000410000 */
[----:B------:R-:W-:Y:S01]  /*7210*/  @P4 FMUL.FTZ R148, R22, R149 ;  /* 0x0000009516944220 */ /* 0x000fe20000410000 */
[----:B------:R-:W-:Y:S02]  /*7220*/  @P4 SHF.L.U32 R149, R21, 0x10, RZ ;  /* 0x0000001015954819 */ /* 0x000fe400000006ff */
[----:B------:R-:W-:Y:S01]  /*7230*/  @P4 FMUL.FTZ R150, R151, R150 ;  /* 0x0000009697964220 */ /* 0x000fe20000410000 */
[----:B------:R-:W-:Y:S02]  /*7240*/  MOV R22, RZ ;  /* 0x000000ff00167202 */ /* 0x000fe40000000f00 */
[----:B------:R-:W-:Y:S01]  /*7250*/  F2FP.BF16.F32.PACK_AB R148, RZ, R148 ;  /* 0x00000094ff94723e */ /* 0x000fe200000010ff */
[----:B------:R-:W-:-:S04]  /*7260*/  @P4 FMUL.FTZ R22, R149, R150 ;  /* 0x0000009695164220 */ /* 0x000fc80000410000 */
[--C-:B------:R-:W-:Y:S01]  /*7270*/  FADD.FTZ R91, R91, R22.reuse ;  /* 0x000000165b5b7221 */ /* 0x100fe20000010000 */
[----:B------:R-:W-:Y:S01]  /*7280*/  PRMT R22, R148, 0x7610, R22 ;  /* 0x0000761094167816 */ /* 0x000fe20000000016 */
[----:B------:R-:W-:Y:S06]  /*7290*/  BRA `(.L_x_5557) ;  /* 0x0000000400ec7947 */ /* 0x000fec0003800000 */
.L_x_5561:
        /* <DEDUP_REMOVED lines=14> */
.L_x_5579:
[----:B------:R-:W-:Y:S05]  /*7380*/  BSYNC.RECONVERGENT B0 ;  /* 0x0000000000007941 */ /* 0x000fea0003800200 */
.L_x_5578:
        /* <DEDUP_REMOVED lines=13> */
.L_x_5581:
[----:B------:R-:W-:Y:S05]  /*7460*/  BSYNC.RECONVERGENT B0 ;  /* 0x0000000000007941 */ /* 0x000fea0003800200 */
.L_x_5580:
[----:B------:R-:W-:Y:S02]  /*7470*/  F2FP.BF16.F32.PACK_AB R240, RZ, R88 ;  /* 0x00000058fff0723e */ /* 0x000fe400000010ff */
[----:B------:R-:W-:-:S07]  /*7480*/  MOV R88, R149 ;  /* 0x0000009500587202 */ /* 0x000fce0000000f00 */
.L_x_5577:
        /* <DEDUP_REMOVED lines=14> */
.L_x_5584:
[----:B------:R-:W-:Y:S05]  /*7570*/  BSYNC.RECONVERGENT B0 ;  /* 0x0000000000007941 */ /* 0x000fea0003800200 */
.L_x_5583:
        /* <DEDUP_REMOVED lines=13> */
.L_x_5586:
[----:B------:R-:W-:Y:S05]  /*7650*/  BSYNC.RECONVERGENT B0 ;  /* 0x0000000000007941 */ /* 0x000fea0003800200 */
.L_x_5585:
[----:B------:R-:W-:Y:S02]  /*7660*/  F2FP.BF16.F32.PACK_AB R238, RZ, R89 ;  /* 0x00000059ffee723e */ /* 0x000fe400000010ff */
[----:B------:R-:W-:-:S07]  /*7670*/  MOV R89, R148 ;  /* 0x0000009400597202 */ /* 0x000fce0000000f00 */
.L_x_5582:
        /* <DEDUP_REMOVED lines=14> */
.L_x_5589:
[----:B------:R-:W-:Y:S05]  /*7760*/  BSYNC.RECONVERGENT B0 ;  /* 0x0000000000007941 */ /* 0x000fea0003800200 */
.L_x_5588:
        /* <DEDUP_REMOVED lines=13> */
.L_x_5591:
[----:B------:R-:W-:Y:S05]  /*7840*/  BSYNC.RECONVERGENT B0 ;  /* 0x0000000000007941 */ /* 0x000fea0003800200 */
.L_x_5590:
[----:B------:R-:W-:Y:S02]  /*7850*/  F2FP.BF16.F32.PACK_AB R239, RZ, R90 ;  /* 0x0000005affef723e */ /* 0x000fe400000010ff */
[----:B------:R-:W-:-:S07]  /*7860*/  MOV R90, R149 ;  /* 0x00000095005a7202 */ /* 0x000fce0000000f00 */
.L_x_5587:
        /* <DEDUP_REMOVED lines=8> */
[----:B------:R-:W-:-:S05]  /*78f0*/  FMUL.FTZ R149, R16, R149 ;  /* 0x0000009510957220 */ /* 0x000fca0000410000 */
[----:B------:R-:W-:Y:S02]  /*7900*/  FSEL R22, R149, RZ, P5 ;  /* 0x000000ff95167208 */ /* 0x000fe40002800000 */
[----:B------:R-:W-:-:S03]  /*7910*/  SHF.L.U32 R149, R21, 0x10, RZ ;  /* 0x0000001015957819 */ /* 0x000fc600000006ff */
[----:B------:R-:W-:-:S04]  /*7920*/  FMUL.FTZ R22, R22, UR17 ;  /* 0x0000001116167c20 */ /* 0x000fc80008410000 */
[----:B------:R-:W-:-:S04]  /*7930*/  FMUL.FTZ R22, R22, UR16 ;  /* 0x0000001016167c20 */ /* 0x000fc80008410000 */
[----:B------:R-:W-:-:S07]  /*7940*/  FMUL.FTZ R22, R149, R22 ;  /* 0x0000001695167220 */ /* 0x000fce0000410000 */
.L_x_5593:
[----:B------:R-:W-:Y:S05]  /*7950*/  BSYNC.RECONVERGENT B0 ;  /* 0x0000000000007941 */ /* 0x000fea0003800200 */
.L_x_5592:
        /* <DEDUP_REMOVED lines=13> */
.L_x_5595:
[----:B------:R-:W-:Y:S05]  /*7a30*/  BSYNC.RECONVERGENT B0 ;  /* 0x0000000000007941 */ /* 0x000fea0003800200 */
.L_x_5594:
[----:B------:R-:W-:-:S07]  /*7a40*/  F2FP.BF16.F32.PACK_AB R22, RZ, R22 ;  /* 0x00000016ff16723e */ /* 0x000fce00000010ff */
.L_x_5557:
        /* <DEDUP_REMOVED lines=14> */
.L_x_5596:
[----:B------:R-:W-:Y:S05]  /*7b30*/  @!P3 BRA `(.L_x_5597) ;  /* 0x000000000018b947 */ /* 0x000fea0003800000 */
[----:B------:R-:W2:Y:S01]  /*7b40*/  LDC.64 R18, c[0x0][0x390] ;  /* 0x0000e400ff127b82 */ /* 0x000ea20000000a00 */
[----:B01----:R-:W-:-:S05]  /*7b50*/  IADD3 R149, PT, PT, R242, 0x300, RZ ;  /* 0x00000300f2957810 */ /* 0x003fca0007ffe0ff */
[----:B--2---:R-:W-:-:S05]  /*7b60*/  IMAD.WIDE.U32 R148, R149, 0x8, R18 ;  /* 0x0000000895947825 */ /* 0x004fca00078e0012 */
[----:B------:R-:W2:Y:S02]  /*7b70*/  LDG.E.64 R18, desc[UR12][R148.64] ;  /* 0x0000000c94127981 */ /* 0x000ea4000c1e1b00 */
[--C-:B--2---:R-:W-:Y:S02]  /*7b80*/  SHF.R.U64 R20, R18, 0x10, R19.reuse ;  /* 0x0000001012147819 */ /* 0x104fe40000001213 */
[----:B------:R-:W-:-:S07]  /*7b90*/  SHF.R.U32.HI R21, RZ, 0x10, R19 ;  /* 0x00000010ff157819 */ /* 0x000fce0000011613 */
.L_x_5597:
[----:B------:R-:W-:Y:S05]  /*7ba0*/  @!P1 BRA `(.L_x_5598) ;  /* 0x0000000800649947 */ /* 0x000fea0003800000 */
[----:B------:R-:W-:Y:S05]  /*7bb0*/  @!P0 BRA `(.L_x_5599) ;  /* 0x00000004004c8947 */ /* 0x000fea0003800000 */
[-CC-:B0-----:R-:W-:Y:S01]  /*7bc0*/  @P2 FFMA.FTZ R144, R213, R153.reuse, R154.reuse ;  /* 0x00000099d5902223 */ /* 0x181fe2000001009a */
[-CC-:B------:R-:W-:Y:S01]  /*7bd0*/  @P2 FFMA.FTZ R147, R175, R153.reuse, R154.reuse ;  /* 0x00000099af932223 */ /* 0x180fe2000001009a */
[-C--:B-1----:R-:W-:Y:S01]  /*7be0*/  @P2 FFMA.FTZ R148, R26, R153.reuse, R154 ;  /* 0x000000991a942223 */ /* 0x082fe2000001009a */
[----:B-----5:R-:W-:Y:S01]  /*7bf0*/  MOV R146, R46 ;  /* 0x0000002e00927202 */ /* 0x020fe20000000f00 */
[----:B------:R-:W-:Y:S01]  /*7c00*/  @P2 FADD.FTZ R145, R211, -R144 ;  /* 0x80000090d3912221 */ /* 0x000fe20000010000 */
[----:B------:R-:W-:Y:S01]  /*7c10*/  @P2 FFMA.FTZ R144, R24, R153, R154 ;  /* 0x0000009918902223 */ /* 0x000fe2000001009a */
[----:B------:R-:W-:Y:S01]  /*7c20*/  @P2 FADD.FTZ R147, R178, -R147 ;  /* 0x80000093b2932221 */ /* 0x000fe20000010000 */
[----:B------:R-:W-:Y:S01]  /*7c30*/  @P2 FADD.FTZ R148, R25, -R148 ;  /* 0x8000009419942221 */ /* 0x000fe20000010000 */
[----:B------:R-:W-:Y:S01]  /*7c40*/  MOV R150, R44 ;  /* 0x0000002c00967202 */ /* 0x000fe20000000f00 */
[----:B------:R-:W-:Y:S01]  /*7c50*/  @P2 FADD.FTZ R144, R23, -R144 ;  /* 0x8000009017902221 */ /* 0x000fe20000010000 */
[C---:B------:R-:W-:Y:S01]  /*7c60*/  @P2 FFMA.FTZ R146, R16.reuse, R147, R46 ;  /* 0x0000009310922223 */ /* 0x040fe2000001002e */
        /* <DEDUP_REMOVED lines=22> */
.L_x_5600:
        /* <DEDUP_REMOVED lines=17> */
.L_x_5601:
        /* <DEDUP_REMOVED lines=17> */
.L_x_5602:
        /* <DEDUP_REMOVED lines=16> */
.L_x_5599:
[----:B------:R-:W-:Y:S05]  /*80f0*/  @!P3 BRA `(.L_x_5604) ;  /* 0x000000000040b947 */ /* 0x000fea0003800000 */
[----:B-1----:R-:W-:Y:S01]  /*8100*/  @P2 FFMA.FTZ R150, R213, R153, R154 ;  /* 0x00000099d5962223 */ /* 0x002fe2000001009a */
[----:B-----5:R-:W-:Y:S02]  /*8110*/  LOP3.LUT P4, RZ, R243, 0xff, RZ, 0xc0, !PT ;  /* 0x000000fff3ff7812 */ /* 0x020fe4000788c0ff */
[----:B0-----:R-:W-:Y:S01]  /*8120*/  MOV R148, R44 ;  /* 0x0000002c00947202 */ /* 0x001fe20000000f00 */
[----:B------:R-:W-:Y:S01]  /*8130*/  @P2 FADD.FTZ R149, R211, -R150 ;  /* 0x80000096d3952221 */ /* 0x000fe20000010000 */
[----:B------:R-:W-:-:S03]  /*8140*/  HFMA2 R150, -RZ, RZ, 0, 0 ;  /* 0x00000000ff967431 */ /* 0x000fc600000001ff */
[----:B------:R-:W-:-:S04]  /*8150*/  @P2 FFMA.FTZ R148, R16, R149, R44 ;  /* 0x0000009510942223 */ /* 0x000fc8000001002c */
[----:B------:R-:W-:Y:S02]  /*8160*/  FMUL.FTZ R148, R148, UR17 ;  /* 0x0000001194947c20 */ /* 0x000fe40008410000 */
[----:B------:R-:W-:Y:S02]  /*8170*/  @P4 SHF.L.U32 R149, R192, 0x10, RZ ;  /* 0x00000010c0954819 */ /* 0x000fe400000006ff */
[----:B------:R-:W-:Y:S01]  /*8180*/  FMUL.FTZ R148, R148, UR16 ;  /* 0x0000001094947c20 */ /* 0x000fe20008410000 */
[----:B------:R-:W-:-:S03]  /*8190*/  @P4 SHF.L.U32 R151, R18, 0x10, RZ ;  /* 0x0000001012974819 */ /* 0x000fc600000006ff */
[-C--:B------:R-:W-:Y:S01]  /*81a0*/  @P4 FMUL.FTZ R150, R149, R148.reuse ;  /* 0x0000009495964220 */ /* 0x080fe20000410000 */
[----:B------:R-:W-:Y:S01]  /*81b0*/  MOV R149, RZ ;  /* 0x000000ff00957202 */ /* 0x000fe20000000f00 */
[----:B------:R-:W-:-:S03]  /*81c0*/  @P4 FMUL.FTZ R149, R151, R148 ;  /* 0x0000009497954220 */ /* 0x000fc60000410000 */
[----:B------:R-:W-:Y:S01]  /*81d0*/  F2FP.BF16.F32.PACK_AB R150, RZ, R150 ;  /* 0x00000096ff96723e */ /* 0x000fe200000010ff */
[----:B------:R-:W-:-:S03]  /*81e0*/  FADD.FTZ R84, R84, R149 ;  /* 0x0000009554547221 */ /* 0x000fc60000010000 */
[----:B------:R-:W-:-:S07]  /*81f0*/  PRMT R240, R150, 0x7610, R240 ;  /* 0x0000761096f07816 */ /* 0x000fce00000000f0 */
.L_x_5604:
[----:B------:R-:W-:Y:S05]  /*8200*/  @!P3 BRA `(.L_x_5605) ;  /* 0x000000000040b947 */ /* 0x000fea0003800000 */
[----:B-1----:R-:W-:Y:S01]  /*8210*/  @P2 FFMA.FTZ R150, R24, R153, R154 ;  /* 0x0000009918962223 */ /* 0x002fe2000001009a */
[----:B-----5:R-:W-:Y:S01]  /*8220*/  LOP3.LUT P4, RZ, R243, 0xff00, RZ, 0xc0, !PT ;  /* 0x0000ff00f3ff7812 */ /* 0x020fe2000788c0ff */
[----:B0-----:R-:W-:Y:S01]  /*8230*/  HFMA2 R149, -RZ, RZ, 0, 0 ;  /* 0x00000000ff957431 */ /* 0x001fe200000001ff */
        /* <DEDUP_REMOVED lines=10> */
[----:B------:R-:W-:-:S03]  /*82e0*/  @P4 FMUL.FTZ R148, R151, R150 ;  /* 0x0000009697944220 */ /* 0x000fc60000410000 */
[----:B------:R-:W-:Y:S01]  /*82f0*/  PRMT R238, R149, 0x7610, R238 ;  /* 0x0000761095ee7816 */ /* 0x000fe200000000ee */
[----:B------:R-:W-:-:S07]  /*8300*/  FADD.FTZ R85, R85, R148 ;  /* 0x0000009455557221 */ /* 0x000fce0000010000 */
.L_x_5605:
[----:B------:R-:W-:Y:S05]  /*8310*/  @!P3 BRA `(.L_x_5606) ;  /* 0x000000000040b947 */ /* 0x000fea0003800000 */
[----:B01----:R-:W-:Y:S01]  /*8320*/  @P2 FFMA.FTZ R149, R175, R153, R154 ;  /* 0x00000099af952223 */ /* 0x003fe2000001009a */
[----:B-----5:R-:W-:Y:S01]  /*8330*/  LOP3.LUT P4, RZ, R243, 0xff0000, RZ, 0xc0, !PT ;  /* 0x00ff0000f3ff7812 */ /* 0x020fe2000788c0ff */
[----:B------:R-:W-:Y:S01]  /*8340*/  HFMA2 R150, -RZ, RZ, 0, 0 ;  /* 0x00000000ff967431 */ /* 0x000fe200000001ff */
[----:B------:R-:W-:Y:S01]  /*8350*/  MOV R148, R46 ;  /* 0x0000002e00947202 */ /* 0x000fe20000000f00 */
[----:B------:R-:W-:-:S04]  /*8360*/  @P2 FADD.FTZ R149, R178, -R149 ;  /* 0x80000095b2952221 */ /* 0x000fc80000010000 */
        /* <DEDUP_REMOVED lines=11> */
.L_x_5606:
[----:B------:R-:W-:Y:S05]  /*8420*/  @!P3 BRA `(.L_x_5603) ;  /* 0x000000100034b947 */ /* 0x000fea0003800000 */
[----:B01----:R-:W-:Y:S01]  /*8430*/  @P2 FFMA.FTZ R148, R26, R153, R154 ;  /* 0x000000991a942223 */ /* 0x003fe2000001009a */
[----:B-----5:R-:W-:Y:S02]  /*8440*/  ISETP.GE.U32.AND P4, PT, R243, 0x1000000, PT ;  /* 0x01000000f300780c */ /* 0x020fe40003f86070 */
[----:B------:R-:W-:Y:S01]  /*8450*/  MOV R22, R47 ;  /* 0x0000002f00167202 */ /* 0x000fe20000000f00 */
[----:B------:R-:W-:-:S04]  /*8460*/  @P2 FADD.FTZ R148, R25, -R148 ;  /* 0x8000009419942221 */ /* 0x000fc80000010000 */
[----:B------:R-:W-:Y:S01]  /*8470*/  @P2 FFMA.FTZ R22, R16, R148, R47 ;  /* 0x0000009410162223 */ /* 0x000fe2000001002f */
[----:B------:R-:W-:-:S03]  /*8480*/  HFMA2 R148, -RZ, RZ, 0, 0 ;  /* 0x00000000ff947431 */ /* 0x000fc600000001ff */
        /* <DEDUP_REMOVED lines=11> */
.L_x_5598:
        /* <DEDUP_REMOVED lines=15> */
.L_x_5610:
[----:B------:R-:W-:Y:S05]  /*8630*/  BSYNC.RECONVERGENT B0 ;  /* 0x0000000000007941 */ /* 0x000fea0003800200 */
.L_x_5609:
        /* <DEDUP_REMOVED lines=13> */
.L_x_5612:
[----:B------:R-:W-:Y:S05]  /*8710*/  BSYNC.RECONVERGENT B0 ;  /* 0x0000000000007941 */ /* 0x000fea0003800200 */
.L_x_5611:
[----:B------:R-:W-:Y:S02]  /*8720*/  F2FP.BF16.F32.PACK_AB R240, RZ, R84 ;  /* 0x00000054fff0723e */ /* 0x000fe400000010ff */
[----:B------:R-:W-:-:S07]  /*8730*/  MOV R84, R145 ;  /* 0x0000009100547202 */ /* 0x000fce0000000f00 */
.L_x_5608:
        /* <DEDUP_REMOVED lines=14> */
.L_x_5615:
[----:B------:R-:W-:Y:S05]  /*8820*/  BSYNC.RECONVERGENT B0 ;  /* 0x0000000000007941 */ /* 0x000fea0003800200 */
.L_x_5614:
        /* <DEDUP_REMOVED lines=13> */
.L_x_5617:
[----:B------:R-:W-:Y:S05]  /*8900*/  BSYNC.RECONVERGENT B0 ;  /* 0x0000000000007941 */ /* 0x000fea0003800200 */
.L_x_5616:
[----:B------:R-:W-:Y:S02]  /*8910*/  F2FP.BF16.F32.PACK_AB R238, RZ, R85 ;  /* 0x00000055ffee723e */ /* 0x000fe400000010ff */
[----:B------:R-:W-:-:S07]  /*8920*/  MOV R85, R144 ;  /* 0x0000009000557202 */ /* 0x000fce0000000f00 */
.L_x_5613:
        /* <DEDUP_REMOVED lines=14> */
.L_x_5620:
[----:B------:R-:W-:Y:S05]  /*8a10*/  BSYNC.RECONVERGENT B0 ;  /* 0x0000000000007941 */ /* 0x000fea0003800200 */
.L_x_5619:
        /* <DEDUP_REMOVED lines=13> */
.L_x_5622:
[----:B------:R-:W-:Y:S05]  /*8af0*/  BSYNC.RECONVERGENT B0 ;  /* 0x0000000000007941 */ /* 0x000fea0003800200 */
.L_x_5621:
[----:B------:R-:W-:Y:S02]  /*8b00*/  F2FP.BF16.F32.PACK_AB R239, RZ, R86 ;  /* 0x00000056ffef723e */ /* 0x000fe400000010ff */
[----:B------:R-:W-:-:S07]  /*8b10*/  MOV R86, R145 ;  /* 0x0000009100567202 */ /* 0x000fce0000000f00 */
.L_x_5618:
        /* <DEDUP_REMOVED lines=35> */
.L_x_5607:
        /* <DEDUP_REMOVED lines=14> */
.L_x_5625:
[----:B------:R-:W-:Y:S05]  /*8e30*/  BSYNC.RECONVERGENT B0 ;  /* 0x0000000000007941 */ /* 0x000fea0003800200 */
.L_x_5624:
        /* <DEDUP_REMOVED lines=13> */
.L_x_5627:
[----:B------:R-:W-:Y:S05]  /*8f10*/  BSYNC.RECONVERGENT B0 ;  /* 0x0000000000007941 */ /* 0x000fea0003800200 */
.L_x_5626:
[----:B------:R-:W-:Y:S02]  /*8f20*/  F2FP.BF16.F32.PACK_AB R240, RZ, R84 ;  /* 0x00000054fff0723e */ /* 0x000fe400000010ff */
[----:B------:R-:W-:-:S07]  /*8f30*/  MOV R84, R149 ;  /* 0x0000009500547202 */ /* 0x000fce0000000f00 */
.L_x_5623:
[----:B------:R-:W-:Y:S05]  /*8f40*/  @!P3 BRA `(.L_x_5628) ;  /* 0x000000000078b947 */ /* 0x000fea0003800000 */
[----:B-----5:R-:W-:Y:S01]  /*8f50*/  LOP3.LUT P4, RZ, R243, 0xff00, RZ, 0xc0, !PT ;  /* 0x0000ff00f3ff7812 */ /* 0x020fe2000788c0ff */
[----:B------:R-:W-:Y:S01]  /*8f60*/  BSSY.RECONVERGENT B0, `(.L_x_5629) ;  /* 0x000000c000007945 */ /* 0x000fe20003800200 */
[----:B01----:R-:W-:-:S11]  /*8f70*/  HFMA2 R148, -RZ, RZ, 0, 0 ;  /* 0x00000000ff947431 */ /* 0x003fd600000001ff */
        /* <DEDUP_REMOVED lines=10> */
.L_x_5630:
[----:B------:R-:W-:Y:S05]  /*9020*/  BSYNC.RECONVERGENT B0 ;  /* 0x0000000000007941 */ /* 0x000fea0003800200 */
.L_x_5629:
        /* <DEDUP_REMOVED lines=13> */
.L_x_5632:
[----:B------:R-:W-:Y:S05]  /*9100*/  BSYNC.RECONVERGENT B0 ;  /* 0x0000000000007941 */ /* 0x000fea0003800200 */
.L_x_5631:
[----:B------:R-:W-:Y:S02]  /*9110*/  F2FP.BF16.F32.PACK_AB R238, RZ, R85 ;  /* 0x00000055ffee723e */ /* 0x000fe400000010ff */
[----:B------:R-:W-:-:S07]  /*9120*/  MOV R85, R148 ;  /* 0x0000009400557202 */ /* 0x000fce0000000f00 */
.L_x_5628:
        /* <DEDUP_REMOVED lines=14> */
.L_x_5635:
[----:B------:R-:W-:Y:S05]  /*9210*/  BSYNC.RECONVERGENT B0 ;  /* 0x0000000000007941 */ /* 0x000fea0003800200 */
.L_x_5634:
        /* <DEDUP_REMOVED lines=13> */
.L_x_5637:
[----:B------:R-:W-:Y:S05]  /*92f0*/  BSYNC.RECONVERGENT B0 ;  /* 0x0000000000007941 */ /* 0x000fea0003800200 */
.L_x_5636:
[----:B------:R-:W-:Y:S02]  /*9300*/  F2FP.BF16.F32.PACK_AB R239, RZ, R86 ;  /* 0x00000056ffef723e */ /* 0x000fe400000010ff */
[----:B------:R-:W-:-:S07]  /*9310*/  MOV R86, R149 ;  /* 0x0000009500567202 */ /* 0x000fce0000000f00 */
.L_x_5633:
[----:B------:R-:W-:Y:S05]  /*9320*/  @!P3 BRA `(.L_x_5603) ;  /* 0x000000000074b947 */ /* 0x000fea0003800000 */
[----:B-----5:R-:W-:Y:S01]  /*9330*/  ISETP.GE.U32.AND P4, PT, R243, 0x1000000, PT ;  /* 0x01000000f300780c */ /* 0x020fe20003f86070 */
[----:B------:R-:W-:Y:S01]  /*9340*/  BSSY.RECONVERGENT B0, `(.L_x_5638) ;  /* 0x000000c000007945 */ /* 0x000fe20003800200 */
[----:B------:R-:W-:-:S11]  /*9350*/  HFMA2 R22, -RZ, RZ, 0, 0 ;  /* 0x00000000ff167431 */ /* 0x000fd600000001ff */
[----:B------:R-:W-:Y:S05]  /*9360*/  @!P4 BRA `(.L_x_5639) ;  /* 0x000000000024c947 */ /* 0x000fea0003800000 */
[----:B------:R-:W-:Y:S01]  /*9370*/  FFMA.FTZ R22, R26, R153, R154 ;  /* 0x000000991a167223 */ /* 0x000fe2000001009a */
[----:B------:R-:W-:-:S03]  /*9380*/  ISETP.GT.AND P5, PT, R14, RZ, PT ;  /* 0x000000ff0e00720c */ /* 0x000fc60003fa4270 */
[----:B01----:R-:W-:-:S04]  /*9390*/  FADD.FTZ R149, R25, -R22 ;  /* 0x8000001619957221 */ /* 0x003fc80000010000 */
[----:B------:R-:W-:-:S05]  /*93a0*/  FMUL.FTZ R149, R16, R149 ;  /* 0x0000009510957220 */ /* 0x000fca0000410000 */
[----:B------:R-:W-:Y:S02]  /*93b0*/  FSEL R22, R149, RZ, P5 ;  /* 0x000000ff95167208 */ /* 0x000fe40002800000 */
[----:B------:R-:W-:-:S03]  /*93c0*/  SHF.L.U32 R149, R21, 0x10, RZ ;  /* 0x0000001015957819 */ /* 0x000fc600000006ff */
[----:B------:R-:W-:-:S04]  /*93d0*/  FMUL.FTZ R22, R22, UR17 ;  /* 0x0000001116167c20 */ /* 0x000fc80008410000 */
[----:B------:R-:W-:-:S04]  /*93e0*/  FMUL.FTZ R22, R22, UR16 ;  /* 0x0000001016167c20 */ /* 0x000fc80008410000 */
[----:B------:R-:W-:-:S07]  /*93f0*/  FMUL.FTZ R22, R149, R22 ;  /* 0x0000001695167220 */ /* 0x000fce0000410000 */
.L_x_5639:
[----:B------:R-:W-:Y:S05]  /*9400*/  BSYNC.RECONVERGENT B0 ;  /* 0x0000000000007941 */ /* 0x000fea0003800200 */
.L_x_5638:
[----:B------:R-:W-:Y:S01]  /*9410*/  BSSY.RECONVERGENT B0, `(.L_x_5640) ;  /* 0x000000d000007945 */ /* 0x000fe20003800200 */
[----:B------:R-:W-:Y:S01]  /*9420*/  FADD.FTZ R87, R87, R22 ;  /* 0x0000001657577221 */ /* 0x000fe20000010000 */
[----:B------:R-:W-:Y:S02]  /*9430*/  MOV R22, RZ ;  /* 0x000000ff00167202 */ /* 0x000fe40000000f00 */
[----:B------:R-:W-:Y:S05]  /*9440*/  @!P4 BRA `(.L_x_5641) ;  /* 0x000000000024c947 */ /* 0x000fea0003800000 */
[----:B------:R-:W-:Y:S01]  /*9450*/  FFMA.FTZ R22, R26, R153, R154 ;  /* 0x000000991a167223 */ /* 0x000fe2000001009a */
[----:B------:R-:W-:-:S03]  /*9460*/  ISETP.GT.AND P4, PT, R14, RZ, PT ;  /* 0x000000ff0e00720c */ /* 0x000fc60003f84270 */
[----:B01----:R-:W-:Y:S01]  /*9470*/  FADD.FTZ R149, R25, -R22 ;  /* 0x8000001619957221 */ /* 0x003fe20000010000 */
[----:B------:R-:W-:-:S03]  /*9480*/  SHF.L.U32 R22, R7, 0x10, RZ ;  /* 0x0000001007167819 */ /* 0x000fc600000006ff */
[----:B------:R-:W-:-:S05]  /*9490*/  FMUL.FTZ R149, R16, R149 ;  /* 0x0000009510957220 */ /* 0x000fca0000410000 */
[----:B------:R-:W-:-:S05]  /*94a0*/  FSEL R149, R149, RZ, P4 ;  /* 0x000000ff95957208 */ /* 0x000fca0002000000 */
[----:B------:R-:W-:-:S04]  /*94b0*/  FMUL.FTZ R149, R149, UR17 ;  /* 0x0000001195957c20 */ /* 0x000fc80008410000 */
[----:B------:R-:W-:-:S04]  /*94c0*/  FMUL.FTZ R149, R149, UR16 ;  /* 0x0000001095957c20 */ /* 0x000fc80008410000 */
[----:B------:R-:W-:-:S07]  /*94d0*/  FMUL.FTZ R22, R22, R149 ;  /* 0x0000009516167220 */ /* 0x000fce0000410000 */
.L_x_5641:
[----:B------:R-:W-:Y:S05]  /*94e0*/  BSYNC.RECONVERGENT B0 ;  /* 0x0000000000007941 */ /* 0x000fea0003800200 */
.L_x_5640:
[----:B------:R-:W-:-:S07]  /*94f0*/  F2FP.BF16.F32.PACK_AB R22, RZ, R22 ;  /* 0x00000016ff16723e */ /* 0x000fce00000010ff */
.L_x_5603:
        /* <DEDUP_REMOVED lines=14> */
.L_x_5642:
[----:B------:R-:W-:Y:S05]  /*95e0*/  @!P3 BRA `(.L_x_5643) ;  /* 0x000000000018b947 */ /* 0x000fea0003800000 */
[----:B------:R-:W2:Y:S01]  /*95f0*/  LDC.64 R18, c[0x0][0x390] ;  /* 0x0000e400ff127b82 */ /* 0x000ea20000000a00 */
[----:B01----:R-:W-:-:S05]  /*9600*/  IADD3 R149, PT, PT, R242, 0x400, RZ ;  /* 0x00000400f2957810 */ /* 0x003fca0007ffe0ff */
[----:B--2---:R-:W-:-:S05]  /*9610*/  IMAD.WIDE.U32 R148, R149, 0x8, R18 ;  /* 0x0000000895947825 */ /* 0x004fca00078e0012 */
[----:B------:R-:W2:Y:S02]  /*9620*/  LDG.E.64 R18, desc[UR12][R148.64] ;  /* 0x0000000c94127981 */ /* 0x000ea4000c1e1b00 */
[--C-:B--2---:R-:W-:Y:S02]  /*9630*/  SHF.R.U64 R20, R18, 0x10, R19.reuse ;  /* 0x0000001012147819 */ /* 0x104fe40000001213 */
[----:B------:R-:W-:-:S07]  /*9640*/  SHF.R.U32.HI R21, RZ, 0x10, R19 ;  /* 0x00000010ff157819 */ /* 0x000fce0000011613 */
.L_x_5643:
[----:B------:R-:W-:Y:S05]  /*9650*/  @!P1 BRA `(.L_x_5644) ;  /* 0x0000000800649947 */ /* 0x000fea0003800000 */
[----:B------:R-:W-:Y:S05]  /*9660*/  @!P0 BRA `(.L_x_5645) ;  /* 0x00000004004c8947 */ /* 0x000fea0003800000 */
[-CC-:B0-----:R-:W-:Y:S01]  /*9670*/  @P2 FFMA.FTZ R144, R28, R153.reuse, R154.reuse ;  /* 0x000000991c902223 */ /* 0x181fe2000001009a */
[----:B------:R-:W-:Y:S01]  /*9680*/  @P2 FFMA.FTZ R145, R199, R153, R154 ;  /* 0x00000099c7912223 */ /* 0x000fe2000001009a */
[----:B-1---5:R-:W-:Y:S02]  /*9690*/  MOV R150, R41 ;  /* 0x0000002900967202 */ /* 0x022fe40000000f00 */
[----:B------:R-:W-:Y:S01]  /*96a0*/  @P2 FADD.FTZ R144, R27, -R144 ;  /* 0x800000901b902221 */ /* 0x000fe20000010000 */
[----:B------:R-:W-:Y:S01]  /*96b0*/  @P2 FADD.FTZ R145, R200, -R145 ;  /* 0x80000091c8912221 */ /* 0x000fe20000010000 */
[----:B------:R-:W-:Y:S02]  /*96c0*/  MOV R146, R42 ;  /* 0x0000002a00927202 */ /* 0x000fe40000000f00 */
[C---:B------:R-:W-:Y:S01]  /*96d0*/  @P2 FFMA.FTZ R150, R16.reuse, R144, R41 ;  /* 0x0000009010962223 */ /* 0x040fe20000010029 */
[----:B------:R-:W-:Y:S01]  /*96e0*/  @P2 FFMA.FTZ R146, R16, R145, R42 ;  /* 0x0000009110922223 */ /* 0x000fe2000001002a */
[-CC-:B------:R-:W-:Y:S01]  /*96f0*/  @P2 FFMA.FTZ R144, R30, R153.reuse, R154.reuse ;  /* 0x000000991e902223 */ /* 0x180fe2000001009a */
[----:B------:R-:W-:Y:S01]  /*9700*/  @P2 FFMA.FTZ R145, R179, R153, R154 ;  /* 0x00000099b3912223 */ /* 0x000fe2000001009a */
[----:B------:R-:W-:-:S02]  /*9710*/  MOV R147, R43 ;  /* 0x0000002b00937202 */ /* 0x000fc40000000f00 */
[----:B------:R-:W-:Y:S01]  /*9720*/  @P2 FADD.FTZ R144, R29, -R144 ;  /* 0x800000901d902221 */ /* 0x000fe20000010000 */
[----:B------:R-:W-:Y:S01]  /*9730*/  @P2 FADD.FTZ R145, R198, -R145 ;  /* 0x80000091c6912221 */ /* 0x000fe20000010000 */
[----:B------:R-:W-:Y:S02]  /*9740*/  MOV R156, R40 ;  /* 0x00000028009c7202 */ /* 0x000fe40000000f00 */
        /* <DEDUP_REMOVED lines=19> */
.L_x_5646:
        /* <DEDUP_REMOVED lines=17> */
.L_x_5647:
        /* <DEDUP_REMOVED lines=17> */
.L_x_5648:
        /* <DEDUP_REMOVED lines=16> */
.L_x_5645:
        /* <DEDUP_REMOVED lines=17> */
.L_x_5650:
        /* <DEDUP_REMOVED lines=17> */
.L_x_5651:
        /* <DEDUP_REMOVED lines=17> */
.L_x_5652:
        /* <DEDUP_REMOVED lines=10> */
[----:B------:R-:W-:Y:S02]  /*9f70*/  @P4 SHF.L.U32 R150, R21, 0x10, RZ ;  /* 0x0000001015964819 */ /* 0x000fe400000006ff */
[----:B------:R-:W-:Y:S01]  /*9f80*/  MOV R22, RZ ;  /* 0x000000ff00167202 */ /* 0x000fe20000000f00 */
[-C--:B------:R-:W-:Y:S02]  /*9f90*/  @P4 FMUL.FTZ R148, R156, R149.reuse ;  /* 0x000000959c944220 */ /* 0x080fe40000410000 */
[----:B------:R-:W-:-:S03]  /*9fa0*/  @P4 FMUL.FTZ R22, R150, R149 ;  /* 0x0000009596164220 */ /* 0x000fc60000410000 */
[----:B------:R-:W-:Y:S01]  /*9fb0*/  F2FP.BF16.F32.PACK_AB R148, RZ, R148 ;  /* 0x00000094ff94723e */ /* 0x000fe200000010ff */
[----:B------:R-:W-:-:S03]  /*9fc0*/  FADD.FTZ R83, R83, R22 ;  /* 0x0000001653537221 */ /* 0x000fc60000010000 */
[----:B------:R-:W-:Y:S01]  /*9fd0*/  PRMT R22, R148, 0x7610, R22 ;  /* 0x0000761094167816 */ /* 0x000fe20000000016 */
[----:B------:R-:W-:Y:S06]  /*9fe0*/  BRA `(.L_x_5649) ;  /* 0x0000000c00f07947 */ /* 0x000fec0003800000 */
.L_x_5644:
        /* <DEDUP_REMOVED lines=15> */
.L_x_5656:
[----:B------:R-:W-:Y:S05]  /*a0e0*/  BSYNC.RECONVERGENT B0 ;  /* 0x0000000000007941 */ /* 0x000fea0003800200 */
.L_x_5655:
        /* <DEDUP_REMOVED lines=13> */
.L_x_5658:
[----:B------:R-:W-:Y:S05]  /*a1c0*/  BSYNC.RECONVERGENT B0 ;  /* 0x0000000000007941 */ /* 0x000fea0003800200 */
.L_x_5657:
[----:B------:R-:W-:Y:S02]  /*a1d0*/  F2FP.BF16.F32.PACK_AB R240, RZ, R80 ;  /* 0x00000050fff0723e */ /* 0x000fe400000010ff */
[----:B------:R-:W-:-:S07]  /*a1e0*/  MOV R80, R145 ;  /* 0x0000009100507202 */ /* 0x000fce0000000f00 */
.L_x_5654:
        /* <DEDUP_REMOVED lines=14> */
.L_x_5661:
[----:B------:R-:W-:Y:S05]  /*a2d0*/  BSYNC.RECONVERGENT B0 ;  /* 0x0000000000007941 */ /* 0x000fea0003800200 */
.L_x_5660:
        /* <DEDUP_REMOVED lines=13> */
.L_x_5663:
[----:B------:R-:W-:Y:S05]  /*a3b0*/  BSYNC.RECONVERGENT B0 ;  /* 0x0000000000007941 */ /* 0x000fea0003800200 */
.L_x_5662:
[----:B------:R-:W-:Y:S02]  /*a3c0*/  F2FP.BF16.F32.PACK_AB R238, RZ, R81 ;  /* 0x00000051ffee723e */ /* 0x000fe400000010ff */
[----:B------:R-:W-:-:S07]  /*a3d0*/  MOV R81, R144 ;  /* 0x0000009000517202 */ /* 0x000fce0000000f00 */
.L_x_5659:
        /* <DEDUP_REMOVED lines=14> */
.L_x_5666:
[----:B------:R-:W-:Y:S05]  /*a4c0*/  BSYNC.RECONVERGENT B0 ;  /* 0x0000000000007941 */ /* 0x000fea0003800200 */
.L_x_5665:
        /* <DEDUP_REMOVED lines=13> */
.L_x_5668:
[----:B------:R-:W-:Y:S05]  /*a5a0*/  BSYNC.RECONVERGENT B0 ;  /* 0x0000000000007941 */ /* 0x000fea0003800200 */
.L_x_5667:
[----:B------:R-:W-:Y:S02]  /*a5b0*/  F2FP.BF16.F32.PACK_AB R239, RZ, R82 ;  /* 0x00000052ffef723e */ /* 0x000fe400000010ff */
[----:B------:R-:W-:-:S07]  /*a5c0*/  MOV R82, R145 ;  /* 0x0000009100527202 */ /* 0x000fce0000000f00 */
.L_x_5664:
        /* <DEDUP_REMOVED lines=35> */
.L_x_5653:
        /* <DEDUP_REMOVED lines=14> */
.L_x_5671:
[----:B------:R-:W-:Y:S05]  /*a8e0*/  BSYNC.RECONVERGENT B0 ;  /* 0x0000000000007941 */ /* 0x000fea0003800200 */
.L_x_5670:
        /* <DEDUP_REMOVED lines=13> */
.L_x_5673:
[----:B------:R-:W-:Y:S05]  /*a9c0*/  BSYNC.RECONVERGENT B0 ;  /* 0x0000000000007941 */ /* 0x000fea0003800200 */
.L_x_5672:
[----:B------:R-:W-:Y:S02]  /*a9d0*/  F2FP.BF16.F32.PACK_AB R240, RZ, R80 ;  /* 0x00000050fff0723e */ /* 0x000fe400000010ff */
[----:B------:R-:W-:-:S07]  /*a9e0*/  MOV R80, R149 ;  /* 0x0000009500507202 */ /* 0x000fce0000000f00 */
.L_x_5669:
        /* <DEDUP_REMOVED lines=14> */
.L_x_5676:
[----:B------:R-:W-:Y:S05]  /*aad0*/  BSYNC.RECONVERGENT B0 ;  /* 0x0000000000007941 */ /* 0x000fea0003800200 */
.L_x_5675:
        /* <DEDUP_REMOVED lines=13> */
.L_x_5678:
[----:B------:R-:W-:Y:S05]  /*abb0*/  BSYNC.RECONVERGENT B0 ;  /* 0x0000000000007941 */ /* 0x000fea0003800200 */
.L_x_5677:
[----:B------:R-:W-:Y:S02]  /*abc0*/  F2FP.BF16.F32.PACK_AB R238, RZ, R81 ;  /* 0x00000051ffee723e */ /* 0x000fe400000010ff */
[----:B------:R-:W-:-:S07]  /*abd0*/  MOV R81, R148 ;  /* 0x0000009400517202 */ /* 0x000fce0000000f00 */
.L_x_5674:
        /* <DEDUP_REMOVED lines=14> */
.L_x_5681:
[----:B------:R-:W-:Y:S05]  /*acc0*/  BSYNC.RECONVERGENT B0 ;  /* 0x0000000000007941 */ /* 0x000fea0003800200 */
.L_x_5680:
        /* <DEDUP_REMOVED lines=13> */
.L_x_5683:
[----:B------:R-:W-:Y:S05]  /*ada0*/  BSYNC.RECONVERGENT B0 ;  /* 0x0000000000007941 */ /* 0x000fea0003800200 */
.L_x_5682:
[----:B------:R-:W-:Y:S02]  /*adb0*/  F2FP.BF16.F32.PACK_AB R239, RZ, R82 ;  /* 0x00000052ffef723e */ /* 0x000fe400000010ff */
[----:B------:R-:W-:-:S07]  /*adc0*/  MOV R82, R149 ;  /* 0x0000009500527202 */ /* 0x000fce0000000f00 */
.L_x_5679:
        /* <DEDUP_REMOVED lines=14> */
.L_x_5685:
[----:B------:R-:W-:Y:S05]  /*aeb0*/  BSYNC.RECONVERGENT B0 ;  /* 0x0000000000007941 */ /* 0x000fea0003800200 */
.L_x_5684:
        /* <DEDUP_REMOVED lines=13> */
.L_x_5687:
[----:B------:R-:W-:Y:S05]  /*af90*/  BSYNC.RECONVERGENT B0 ;  /* 0x0000000000007941 */ /* 0x000fea0003800200 */
.L_x_5686:
[----:B------:R-:W-:-:S07]  /*afa0*/  F2FP.BF16.F32.PACK_AB R22, RZ, R22 ;  /* 0x00000016ff16723e */ /* 0x000fce00000010ff */
.L_x_5649:
        /* <DEDUP_REMOVED lines=14> */
.L_x_5688:
[----:B------:R-:W-:Y:S05]  /*b090*/  @!P3 BRA `(.L_x_5689) ;  /* 0x000000000018b947 */ /* 0x000fea0003800000 */
[----:B------:R-:W2:Y:S01]  /*b0a0*/  LDC.64 R18, c[0x0][0x390] ;  /* 0x0000e400ff127b82 */ /* 0x000ea20000000a00 */
[----:B01----:R-:W-:-:S05]  /*b0b0*/  IADD3 R149, PT, PT, R242, 0x500, RZ ;  /* 0x00000500f2957810 */ /* 0x003fca0007ffe0ff */
[----:B--2---:R-:W-:-:S05]  /*b0c0*/  IMAD.WIDE.U32 R148, R149, 0x8, R18 ;  /* 0x0000000895947825 */ /* 0x004fca00078e0012 */
[----:B------:R-:W2:Y:S02]  /*b0d0*/  LDG.E.64 R18, desc[UR12][R148.64] ;  /* 0x0000000c94127981 */ /* 0x000ea4000c1e1b00 */
[--C-:B--2---:R-:W-:Y:S02]  /*b0e0*/  SHF.R.U64 R20, R18, 0x10, R19.reuse ;  /* 0x0000001012147819 */ /* 0x104fe40000001213 */
[----:B------:R-:W-:-:S07]  /*b0f0*/  SHF.R.U32.HI R21, RZ, 0x10, R19 ;  /* 0x00000010ff157819 */ /* 0x000fce0000011613 */
.L_x_5689:
[----:B------:R-:W-:Y:S05]  /*b100*/  @!P1 BRA `(.L_x_5690) ;  /* 0x0000000800609947 */ /* 0x000fea0003800000 */
[----:B------:R-:W-:Y:S05]  /*b110*/  @!P0 BRA `(.L_x_5691) ;  /* 0x00000004004c8947 */ /* 0x000fea0003800000 */
[-CC-:B0-----:R-:W-:Y:S01]  /*b120*/  @P2 FFMA.FTZ R145, R205, R153.reuse, R154.reuse ;  /* 0x00000099cd912223 */ /* 0x181fe2000001009a */
[-CC-:B------:R-:W-:Y:S01]  /*b130*/  @P2 FFMA.FTZ R144, R160, R153.reuse, R154.reuse ;  /* 0x00000099a0902223 */ /* 0x180fe2000001009a */
[-CC-:B-1----:R-:W-:Y:S01]  /*b140*/  @P2 FFMA.FTZ R148, R172, R153.reuse, R154.reuse ;  /* 0x00000099ac942223 */ /* 0x182fe2000001009a */
[----:B-----5:R-:W-:Y:S01]  /*b150*/  MOV R146, R38 ;  /* 0x0000002600927202 */ /* 0x020fe20000000f00 */
[----:B------:R-:W-:Y:S01]  /*b160*/  @P2 FADD.FTZ R147, R206, -R145 ;  /* 0x80000091ce932221 */ /* 0x000fe20000010000 */
[----:B------:R-:W-:Y:S01]  /*b170*/  @P2 FFMA.FTZ R145, R201, R153, R154 ;  /* 0x00000099c9912223 */ /* 0x000fe2000001009a */
[----:B------:R-:W-:Y:S01]  /*b180*/  @P2 FADD.FTZ R144, R31, -R144 ;  /* 0x800000901f902221 */ /* 0x000fe20000010000 */
[----:B------:R-:W-:Y:S01]  /*b190*/  @P2 FADD.FTZ R148, R161, -R148 ;  /* 0x80000094a1942221 */ /* 0x000fe20000010000 */
[----:B------:R-:W-:Y:S01]  /*b1a0*/  @P2 FFMA.FTZ R146, R16, R147, R38 ;  /* 0x0000009310922223 */ /* 0x000fe20000010026 */
[----:B------:R-:W-:Y:S01]  /*b1b0*/  @P2 FADD.FTZ R145, R204, -R145 ;  /* 0x80000091cc912221 */ /* 0x000fe20000010000 */
[----:B------:R-:W-:Y:S01]  /*b1c0*/  MOV R156, R37 ;  /* 0x00000025009c7202 */ /* 0x000fe20000000f00 */
[C---:B------:R-:W-:Y:S01]  /*b1d0*/  @P2 FFMA.FTZ R156, R16.reuse, R144, R37 ;  /* 0x00000090109c2223 */ /* 0x040fe20000010025 */
[----:B------:R-:W-:Y:S01]  /*b1e0*/  MOV R147, R39 ;  /* 0x0000002700937202 */ /* 0x000fe20000000f00 */
[C---:B------:R-:W-:Y:S01]  /*b1f0*/  @P2 FFMA.FTZ R147, R16.reuse, R148, R39 ;  /* 0x0000009410932223 */ /* 0x040fe20000010027 */
[----:B------:R-:W-:Y:S01]  /*b200*/  MOV R150, R36 ;  /* 0x0000002400967202 */ /* 0x000fe20000000f00 */
        /* <DEDUP_REMOVED lines=18> */
.L_x_5692:
        /* <DEDUP_REMOVED lines=17> */
.L_x_5693:
        /* <DEDUP_REMOVED lines=17> */
.L_x_5694:
[----:B------:R-:W-:Y:S02]  /*b550*/  MOV R145, R156 ;  /* 0x0000009c00917202 */ /* 0x000fe40000000f00 */
[----:B------:R-:W-:Y:S01]  /*b560*/  MOV R144, R150 ;  /* 0x0000009600907202 */ /* 0x000fe20000000f00 */
[----:B------:R-:W-:Y:S06]  /*b570*/  @!P3 BRA `(.L_x_5695) ;  /* 0x000000140038b947 */ /* 0x000fec0003800000 */
[----:B------:R-:W-:Y:S01]  /*b580*/  ISETP.GE.U32.AND P4, PT, R15, 0x1000000, PT ;  /* 0x010000000f00780c */ /* 0x000fe20003f86070 */
        /* <DEDUP_REMOVED lines=12> */
.L_x_5691:
[----:B------:R-:W-:Y:S05]  /*b650*/  @!P3 BRA `(.L_x_5696) ;  /* 0x000000000040b947 */ /* 0x000fea0003800000 */
[----:B01----:R-:W-:Y:S01]  /*b660*/  @P2 FFMA.FTZ R149, R201, R153, R154 ;  /* 0x00000099c9952223 */ /* 0x003fe2000001009a */
[----:B-----5:R-:W-:Y:S01]  /*b670*/  LOP3.LUT P4, RZ, R15, 0xff, RZ, 0xc0, !PT ;  /* 0x000000ff0fff7812 */ /* 0x020fe2000788c0ff */
[----:B------:R-:W-:Y:S01]  /*b680*/  HFMA2 R150, -RZ, RZ, 0, 0 ;  /* 0x00000000ff967431 */ /* 0x000fe200000001ff */
[----:B------:R-:W-:Y:S01]  /*b690*/  MOV R148, R36 ;  /* 0x0000002400947202 */ /* 0x000fe20000000f00 */
        /* <DEDUP_REMOVED lines=12> */
.L_x_5696:
        /* <DEDUP_REMOVED lines=16> */
.L_x_5697:
        /* <DEDUP_REMOVED lines=17> */
.L_x_5698:
[----:B------:R-:W-:Y:S05]  /*b970*/  @!P3 BRA `(.L_x_5695) ;  /* 0x000000100038b947 */ /* 0x000fea0003800000 */
[----:B------:R-:W-:Y:S01]  /*b980*/  @P2 FFMA.FTZ R22, R172, R153, R154 ;  /* 0x00000099ac162223 */ /* 0x000fe2000001009a */
[----:B-----5:R-:W-:Y:S01]  /*b990*/  ISETP.GE.U32.AND P4, PT, R15, 0x1000000, PT ;  /* 0x010000000f00780c */ /* 0x020fe20003f86070 */
[----:B01----:R-:W-:Y:S01]  /*b9a0*/  HFMA2 R148, -RZ, RZ, 0, 0 ;  /* 0x00000000ff947431 */ /* 0x003fe200000001ff */
        /* <DEDUP_REMOVED lines=14> */
.L_x_5690:
        /* <DEDUP_REMOVED lines=15> */
.L_x_5702:
[----:B------:R-:W-:Y:S05]  /*bb80*/  BSYNC.RECONVERGENT B0 ;  /* 0x0000000000007941 */ /* 0x000fea0003800200 */
.L_x_5701:
        /* <DEDUP_REMOVED lines=13> */
.L_x_5704:
[----:B------:R-:W-:Y:S05]  /*bc60*/  BSYNC.RECONVERGENT B0 ;  /* 0x0000000000007941 */ /* 0x000fea0003800200 */
.L_x_5703:
[----:B------:R-:W-:Y:S02]  /*bc70*/  F2FP.BF16.F32.PACK_AB R240, RZ, R76 ;  /* 0x0000004cfff0723e */ /* 0x000fe400000010ff */
[----:B------:R-:W-:-:S07]  /*bc80*/  MOV R76, R145 ;  /* 0x00000091004c7202 */ /* 0x000fce0000000f00 */
.L_x_5700:
        /* <DEDUP_REMOVED lines=14> */
.L_x_5707:
[----:B------:R-:W-:Y:S05]  /*bd70*/  BSYNC.RECONVERGENT B0 ;  /* 0x0000000000007941 */ /* 0x000fea0003800200 */
.L_x_5706:
        /* <DEDUP_REMOVED lines=13> */
.L_x_5709:
[----:B------:R-:W-:Y:S05]  /*be50*/  BSYNC.RECONVERGENT B0 ;  /* 0x0000000000007941 */ /* 0x000fea0003800200 */
.L_x_5708:
[----:B------:R-:W-:Y:S02]  /*be60*/  F2FP.BF16.F32.PACK_AB R238, RZ, R77 ;  /* 0x0000004dffee723e */ /* 0x000fe400000010ff */
[----:B------:R-:W-:-:S07]  /*be70*/  MOV R77, R144 ;  /* 0x00000090004d7202 */ /* 0x000fce0000000f00 */
.L_x_5705:
        /* <DEDUP_REMOVED lines=14> */
.L_x_5712:
[----:B------:R-:W-:Y:S05]  /*bf60*/  BSYNC.RECONVERGENT B0 ;  /* 0x0000000000007941 */ /* 0x000fea0003800200 */
.L_x_5711:
        /* <DEDUP_REMOVED lines=13> */
.L_x_5714:
[----:B------:R-:W-:Y:S05]  /*c040*/  BSYNC.RECONVERGENT B0 ;  /* 0x0000000000007941 */ /* 0x000fea0003800200 */
.L_x_5713:
[----:B------:R-:W-:Y:S02]  /*c050*/  F2FP.BF16.F32.PACK_AB R239, RZ, R78 ;  /* 0x0000004effef723e */ /* 0x000fe400000010ff */
[----:B------:R-:W-:-:S07]  /*c060*/  MOV R78, R145 ;  /* 0x00000091004e7202 */ /* 0x000fce0000000f00 */
.L_x_5710:
        /* <DEDUP_REMOVED lines=31> */
[----:B------:R-:W-:-:S04]  /*c260*/  @P4 FMUL.FTZ R22, R149, R150 ;  /* 0x0000009695164220 */ /* 0x000fc80000410000 */
[--C-:B------:R-:W-:Y:S01]  /*c270*/  FADD.FTZ R79, R79, R22.reuse ;  /* 0x000000164f4f7221 */ /* 0x100fe20000010000 */
[----:B------:R-:W-:Y:S01]  /*c280*/  PRMT R22, R15, 0x7610, R22 ;  /* 0x000076100f167816 */ /* 0x000fe20000000016 */
[----:B------:R-:W-:Y:S06]  /*c290*/  BRA `(.L_x_5695) ;  /* 0x0000000400f07947 */ /* 0x000fec0003800000 */
.L_x_5699:
        /* <DEDUP_REMOVED lines=14> */
.L_x_5717:
[----:B------:R-:W-:Y:S05]  /*c380*/  BSYNC.RECONVERGENT B0 ;  /* 0x0000000000007941 */ /* 0x000fea0003800200 */
.L_x_5716:
        /* <DEDUP_REMOVED lines=13> */
.L_x_5719:
[----:B------:R-:W-:Y:S05]  /*c460*/  BSYNC.RECONVERGENT B0 ;  /* 0x0000000000007941 */ /* 0x000fea0003800200 */
.L_x_5718:
[----:B------:R-:W-:Y:S02]  /*c470*/  F2FP.BF16.F32.PACK_AB R240, RZ, R76 ;  /* 0x0000004cfff0723e */ /* 0x000fe400000010ff */
[----:B------:R-:W-:-:S07]  /*c480*/  MOV R76, R149 ;  /* 0x00000095004c7202 */ /* 0x000fce0000000f00 */
.L_x_5715:
        /* <DEDUP_REMOVED lines=14> */
.L_x_5722:
[----:B------:R-:W-:Y:S05]  /*c570*/  BSYNC.RECONVERGENT B0 ;  /* 0x0000000000007941 */ /* 0x000fea0003800200 */
.L_x_5721:
        /* <DEDUP_REMOVED lines=13> */
.L_x_5724:
[----:B------:R-:W-:Y:S05]  /*c650*/  BSYNC.RECONVERGENT B0 ;  /* 0x0000000000007941 */ /* 0x000fea0003800200 */
.L_x_5723:
[----:B------:R-:W-:Y:S02]  /*c660*/  F2FP.BF16.F32.PACK_AB R238, RZ, R77 ;  /* 0x0000004dffee723e */ /* 0x000fe400000010ff */
[----:B------:R-:W-:-:S07]  /*c670*/  MOV R77, R148 ;  /* 0x00000094004d7202 */ /* 0x000fce0000000f00 */
.L_x_5720:
        /* <DEDUP_REMOVED lines=14> */
.L_x_5727:
[----:B------:R-:W-:Y:S05]  /*c760*/  BSYNC.RECONVERGENT B0 ;  /* 0x0000000000007941 */ /* 0x000fea0003800200 */
.L_x_5726:
        /* <DEDUP_REMOVED lines=13> */
.L_x_5729:
[----:B------:R-:W-:Y:S05]  /*c840*/  BSYNC.RECONVERGENT B0 ;  /* 0x0000000000007941 */ /* 0x000fea0003800200 */
.L_x_5728:
[----:B------:R-:W-:Y:S02]  /*c850*/  F2FP.BF16.F32.PACK_AB R239, RZ, R78 ;  /* 0x0000004effef723e */ /* 0x000fe400000010ff */
[----:B------:R-:W-:-:S07]  /*c860*/  MOV R78, R149 ;  /* 0x00000095004e7202 */ /* 0x000fce0000000f00 */
.L_x_5725:
[----:B------:R-:W-:Y:S05]  /*c870*/  @!P3 BRA `(.L_x_5695) ;  /* 0x000000000078b947 */ /* 0x000fea0003800000 */
[----:B-----5:R-:W-:Y:S01]  /*c880*/  ISETP.GE.U32.AND P4, PT, R15, 0x1000000, PT ;  /* 0x010000000f00780c */ /* 0x020fe20003f86070 */
[----:B------:R-:W-:Y:S01]  /*c890*/  BSSY.RECONVERGENT B0, `(.L_x_5730) ;  /* 0x000000c000007945 */ /* 0x000fe20003800200 */
[----:B------:R-:W-:-:S11]  /*c8a0*/  HFMA2 R22, -RZ, RZ, 0, 0 ;  /* 0x00000000ff167431 */ /* 0x000fd600000001ff */
        /* <DEDUP_REMOVED lines=10> */
.L_x_5731:
[----:B------:R-:W-:Y:S05]  /*c950*/  BSYNC.RECONVERGENT B0 ;  /* 0x0000000000007941 */ /* 0x000fea0003800200 */
.L_x_5730:
        /* <DEDUP_REMOVED lines=13> */
.L_x_5733:
[----:B------:R-:W-:Y:S05]  /*ca30*/  BSYNC.RECONVERGENT B0 ;  /* 0x0000000000007941 */ /* 0x000fea0003800200 */
.L_x_5732:
[----:B------:R-:W-:-:S04]  /*ca40*/  F2FP.BF16.F32.PACK_AB R15, RZ, R15 ;  /* 0x0000000fff0f723e */ /* 0x000fc800000010ff */
[----:B------:R-:W-:-:S07]  /*ca50*/  PRMT R22, R15, 0x7610, R22 ;  /* 0x000076100f167816 */ /* 0x000fce0000000016 */
.L_x_5695:
[----:B01----:R-:W0:Y:S01]  /*ca60*/  @P0 LDC.64 R148, c[0x0][0x478] ;  /* 0x00011e00ff940b82 */ /* 0x003e220000000a00 */
[----:B-----5:R-:W-:Y:S02]  /*ca70*/  @P0 IADD3 R15, PT, PT, R152, 0x500, RZ ;  /* 0x00000500980f0810 */ /* 0x020fe40007ffe0ff */
[----:B------:R-:W-:-:S03]  /*ca80*/  IADD3 R155, PT, PT, R242, 0x600, RZ ;  /* 0x00000600f29b7810 */ /* 0x000fc60007ffe0ff */
        /* <DEDUP_REMOVED lines=12> */
.L_x_5734:
[----:B------:R-:W-:Y:S05]  /*cb50*/  @!P3 BRA `(.L_x_5735) ;  /* 0x000000000014b947 */ /* 0x000fea0003800000 */
[----:B------:R-:W0:Y:S02]  /*cb60*/  LDC.64 R18, c[0x0][0x390] ;  /* 0x0000e400ff127b82 */ /* 0x000e240000000a00 */
[----:B01----:R-:W-:-:S05]  /*cb70*/  IMAD.WIDE.U32 R148, R155, 0x8, R18 ;  /* 0x000000089b947825 */ /* 0x003fca00078e0012 */
[----:B------:R-:W2:Y:S02]  /*cb80*/  LDG.E.64 R18, desc[UR12][R148.64] ;  /* 0x0000000c94127981 */ /* 0x000ea4000c1e1b00 */
[--C-:B--2---:R-:W-:Y:S02]  /*cb90*/  SHF.R.U64 R20, R18, 0x10, R19.reuse ;  /* 0x0000001012147819 */ /* 0x104fe40000001213 */
[----:B------:R-:W-:-:S07]  /*cba0*/  SHF.R.U32.HI R21, RZ, 0x10, R19 ;  /* 0x00000010ff157819 */ /* 0x000fce0000011613 */
.L_x_5735:
[----:B------:R-:W-:Y:S05]  /*cbb0*/  @!P1 BRA `(.L_x_5736) ;  /* 0x00000008005c9947 */ /* 0x000fea0003800000 */
[--C-:B01----:R-:W-:Y:S02]  /*cbc0*/  SHF.R.U64 R149, R162, 0x10, R163.reuse ;  /* 0x00000010a2957819 */ /* 0x103fe400000012a3 */
[----:B------:R-:W-:Y:S01]  /*cbd0*/  SHF.R.U32.HI R148, RZ, 0x10, R163 ;  /* 0x00000010ff947819 */ /* 0x000fe200000116a3 */
[----:B------:R-:W-:Y:S06]  /*cbe0*/  @!P0 BRA `(.L_x_5737) ;  /* 0x0000000400448947 */ /* 0x000fec0003800000 */
[-CC-:B------:R-:W-:Y:S01]  /*cbf0*/  @P2 FFMA.FTZ R15, R209, R153.reuse, R154.reuse ;  /* 0x00000099d10f2223 */ /* 0x180fe2000001009a */
[-CC-:B------:R-:W-:Y:S01]  /*cc00*/  @P2 FFMA.FTZ R14, R174, R153.reuse, R154.reuse ;  /* 0x00000099ae0e2223 */ /* 0x180fe2000001009a */
[-CC-:B------:R-:W-:Y:S01]  /*cc10*/  @P2 FFMA.FTZ R144, R176, R153.reuse, R154.reuse ;  /* 0x00000099b0902223 */ /* 0x180fe2000001009a */
[----:B------:R-:W-:Y:S01]  /*cc20*/  MOV R146, R34 ;  /* 0x0000002200927202 */ /* 0x000fe20000000f00 */
[----:B------:R-:W-:Y:S01]  /*cc30*/  @P2 FADD.FTZ R145, R210, -R15 ;  /* 0x8000000fd2912221 */ /* 0x000fe20000010000 */
[----:B------:R-:W-:Y:S01]  /*cc40*/  @P2 FFMA.FTZ R15, R207, R153, R154 ;  /* 0x00000099cf0f2223 */ /* 0x000fe2000001009a */
[----:B------:R-:W-:Y:S01]  /*cc50*/  @P2 FADD.FTZ R14, R173, -R14 ;  /* 0x8000000ead0e2221 */ /* 0x000fe20000010000 */
[----:B------:R-:W-:Y:S01]  /*cc60*/  @P2 FADD.FTZ R144, R177, -R144 ;  /* 0x80000090b1902221 */ /* 0x000fe20000010000 */
[----:B------:R-:W-:Y:S01]  /*cc70*/  MOV R154, R33 ;  /* 0x00000021009a7202 */ /* 0x000fe20000000f00 */
[----:B------:R-:W-:Y:S01]  /*cc80*/  @P2 FADD.FTZ R15, R208, -R15 ;  /* 0x8000000fd00f2221 */ /* 0x000fe20000010000 */
[----:B------:R-:W-:Y:S01]  /*cc90*/  MOV R147, R35 ;  /* 0x0000002300937202 */ /* 0x000fe20000000f00 */
[C---:B------:R-:W-:Y:S01]  /*cca0*/  @P2 FFMA.FTZ R146, R16.reuse, R145, R34 ;  /* 0x0000009110922223 */ /* 0x040fe20000010022 */
[----:B------:R-:W-:Y:S01]  /*ccb0*/  MOV R150, R32 ;  /* 0x0000002000967202 */ /* 0x000fe20000000f00 */
[C---:B------:R-:W-:Y:S01]  /*ccc0*/  @P2 FFMA.FTZ R154, R16.reuse, R14, R33 ;  /* 0x0000000e109a2223 */ /* 0x040fe20000010021 */
[C---:B------:R-:W-:Y:S01]  /*ccd0*/  @P2 FFMA.FTZ R147, R16.reuse, R144, R35 ;  /* 0x0000009010932223 */ /* 0x040fe20000010023 */
[----:B------:R-:W-:Y:S01]  /*cce0*/  @P2 FFMA.FTZ R150, R16, R15, R32 ;  /* 0x0000000f10962223 */ /* 0x000fe20000010020 */
[----:B------:R-:W-:Y:S06]  /*ccf0*/  @!P3 BRA `(.L_x_5738) ;  /* 0x000000000040b947 */ /* 0x000fec0003800000 */
[----:B------:R-:W-:Y:S01]  /*cd00*/  LOP3.LUT P1, RZ, R17, 0xff, RZ, 0xc0, !PT ;  /* 0x000000ff11ff7812 */ /* 0x000fe2000782c0ff */
[----:B------:R-:W-:-:S12]  /*cd10*/  HFMA2 R16, -RZ, RZ, 0, 0 ;  /* 0x00000000ff107431 */ /* 0x000fd800000001ff */
[----:B------:R-:W0:Y:S01]  /*cd20*/  @P1 LDC.64 R14, c[0x0][0x408] ;  /* 0x00010200ff0e1b82 */ /* 0x000e220000000a00 */
[----:B------:R-:W-:-:S07]  /*cd30*/  @P1 SHF.L.U32 R151, R162, 0x10, RZ ;  /* 0x00000010a2971819 */ /* 0x000fce00000006ff */
[----:B------:R-:W1:Y:S01]  /*cd40*/  @P1 LDC.64 R144, c[0x0][0x408] ;  /* 0x00010200ff901b82 */ /* 0x000e620000000a00 */
[----:B0-----:R-:W-:-:S04]  /*cd50*/  @P1 FMUL.FTZ R15, R150, R15 ;  /* 0x0000000f960f1220 */ /* 0x001fc80000410000 */
[----:B------:R-:W-:Y:S01]  /*cd60*/  @P1 FMUL.FTZ R14, R15, R14 ;  /* 0x0000000e0f0e1220 */ /* 0x000fe20000410000 */
[----:B------:R-:W-:Y:S01]  /*cd70*/  MOV R15, RZ ;  /* 0x000000ff000f7202 */ /* 0x000fe20000000f00 */
[----:B-1----:R-:W-:Y:S02]  /*cd80*/  @P1 FMUL.FTZ R145, R150, R145 ;  /* 0x0000009196911220 */ /* 0x002fe40000410000 */
[----:B------:R-:W-:Y:S02]  /*cd90*/  @P1 FMUL.FTZ R16, R14, R151 ;  /* 0x000000970e101220 */ /* 0x000fe40000410000 */
[----:B------:R-:W-:Y:S01]  /*cda0*/  @P1 FMUL.FTZ R144, R145, R144 ;  /* 0x0000009091901220 */ /* 0x000fe20000410000 */
[----:B------:R-:W-:Y:S02]  /*cdb0*/  @P1 SHF.L.U32 R145, R18, 0x10, RZ ;  /* 0x0000001012911819 */ /* 0x000fe400000006ff */
[----:B------:R-:W-:-:S03]  /*cdc0*/  F2FP.BF16.F32.PACK_AB R16, RZ, R16 ;  /* 0x00000010ff10723e */ /* 0x000fc600000010ff */
[----:B------:R-:W-:Y:S01]  /*cdd0*/  @P1 FMUL.FTZ R15, R145, R144 ;  /* 0x00000090910f1220 */ /* 0x000fe20000410000 */
[----:B------:R-:W-:-:S03]  /*cde0*/  PRMT R240, R16, 0x7610, R240 ;  /* 0x0000761010f07816 */ /* 0x000fc600000000f0 */
[----:B------:R-:W-:-:S07]  /*cdf0*/  FADD.FTZ R72, R72, R15 ;  /* 0x0000000f48487221 */ /* 0x000fce0000010000 */
.L_x_5738:
[----:B------:R-:W-:Y:S05]  /*ce00*/  @!P3 BRA `(.L_x_5739) ;  /* 0x00000000003cb947 */ /* 0x000fea0003800000 */
[----:B------:R-:W-:-:S13]  /*ce10*/  LOP3.LUT P1, RZ, R17, 0xff00, RZ, 0xc0, !PT ;  /* 0x0000ff0011ff7812 */ /* 0x000fda000782c0ff */
[----:B------:R-:W0:Y:S01]  /*ce20*/  @P1 LDC.64 R14, c[0x0][0x408] ;  /* 0x00010200ff0e1b82 */ /* 0x000e220000000a00 */
[----:B------:R-:W-:-:S07]  /*ce30*/  @P1 SHF.L.U32 R149, R149, 0x10, RZ ;  /* 0x0000001095951819 */ /* 0x000fce00000006ff */
[----:B------:R-:W1:Y:S01]  /*ce40*/  @P1 LDC.64 R144, c[0x0][0x408] ;  /* 0x00010200ff901b82 */ /* 0x000e620000000a00 */
[----:B0-----:R-:W-:-:S04]  /*ce50*/  @P1 FMUL.FTZ R151, R154, R15 ;  /* 0x0000000f9a971220 */ /* 0x001fc80000410000 */
[----:B------:R-:W-:Y:S01]  /*ce60*/  @P1 FMUL.FTZ R16, R151, R14 ;  /* 0x0000000e97101220 */ /* 0x000fe20000410000 */
[----:B------:R-:W-:Y:S01]  /*ce70*/  CS2R R14, SRZ ;  /* 0x00000000000e7805 */ /* 0x000fe2000001ff00 */
        /* <DEDUP_REMOVED lines=8> */
.L_x_5739:
[----:B------:R-:W-:Y:S05]  /*cf00*/  @!P3 BRA `(.L_x_5740) ;  /* 0x000000000040b947 */ /* 0x000fea0003800000 */
        /* <DEDUP_REMOVED lines=16> */
.L_x_5740:
[----:B------:R-:W-:Y:S02]  /*d010*/  MOV R145, R154 ;  /* 0x0000009a00917202 */ /* 0x000fe40000000f00 */
[----:B------:R-:W-:Y:S01]  /*d020*/  MOV R144, R150 ;  /* 0x0000009600907202 */ /* 0x000fe20000000f00 */
[----:B------:R-:W-:Y:S06]  /*d030*/  @!P3 BRA `(.L_x_5741) ;  /* 0x0000001000f4b947 */ /* 0x000fec0003800000 */
[----:B------:R-:W-:Y:S01]  /*d040*/  ISETP.GE.U32.AND P1, PT, R17, 0x1000000, PT ;  /* 0x010000001100780c */ /* 0x000fe20003f26070 */
[----:B------:R-:W-:-:S04]  /*d050*/  FMUL.FTZ R14, R147, UR17 ;  /* 0x00000011930e7c20 */ /* 0x000fc80008410000 */
[----:B------:R-:W-:Y:S01]  /*d060*/  FMUL.FTZ R17, R14, UR16 ;  /* 0x000000100e117c20 */ /* 0x000fe20008410000 */
[----:B------:R-:W-:-:S07]  /*d070*/  CS2R R14, SRZ ;  /* 0x00000000000e7805 */ /* 0x000fce000001ff00 */
        /* <DEDUP_REMOVED lines=8> */
.L_x_5737:
[----:B------:R-:W-:Y:S05]  /*d100*/  @!P3 BRA `(.L_x_5742) ;  /* 0x000000000040b947 */ /* 0x000fea0003800000 */
[----:B------:R-:W-:Y:S01]  /*d110*/  @P2 FFMA.FTZ R15, R207, R153, R154 ;  /* 0x00000099cf0f2223 */ /* 0x000fe2000001009a */
[----:B------:R-:W-:Y:S01]  /*d120*/  LOP3.LUT P1, RZ, R17, 0xff, RZ, 0xc0, !PT ;  /* 0x000000ff11ff7812 */ /* 0x000fe2000782c0ff */
        /* <DEDUP_REMOVED lines=14> */
.L_x_5742:
[----:B------:R-:W-:Y:S05]  /*d210*/  @!P3 BRA `(.L_x_5743) ;  /* 0x00000000003cb947 */ /* 0x000fea0003800000 */
[----:B------:R-:W-:Y:S01]  /*d220*/  @P2 FFMA.FTZ R150, R174, R153, R154 ;  /* 0x00000099ae962223 */ /* 0x000fe2000001009a */
[----:B------:R-:W-:Y:S02]  /*d230*/  LOP3.LUT P1, RZ, R17, 0xff00, RZ, 0xc0, !PT ;  /* 0x0000ff0011ff7812 */ /* 0x000fe4000782c0ff */
[----:B------:R-:W-:Y:S01]  /*d240*/  MOV R14, R33 ;  /* 0x00000021000e7202 */ /* 0x000fe20000000f00 */
        /* <DEDUP_REMOVED lines=12> */
.L_x_5743:
        /* <DEDUP_REMOVED lines=17> */
.L_x_5744:
[----:B------:R-:W-:Y:S05]  /*d420*/  @!P3 BRA `(.L_x_5741) ;  /* 0x0000000c00f8b947 */ /* 0x000fea0003800000 */
[----:B------:R-:W-:Y:S01]  /*d430*/  @P2 FFMA.FTZ R154, R176, R153, R154 ;  /* 0x00000099b09a2223 */ /* 0x000fe2000001009a */
[----:B------:R-:W-:Y:S02]  /*d440*/  ISETP.GE.U32.AND P1, PT, R17, 0x1000000, PT ;  /* 0x010000001100780c */ /* 0x000fe40003f26070 */
        /* <DEDUP_REMOVED lines=14> */
.L_x_5736:
[--C-:B------:R-:W-:Y:S02]  /*d530*/  SHF.R.U32.HI R15, RZ, 0x10, R163.reuse ;  /* 0x00000010ff0f7819 */ /* 0x100fe400000116a3 */
[----:B01----:R-:W-:Y:S01]  /*d540*/  SHF.R.U64 R148, R162, 0x10, R163 ;  /* 0x00000010a2947819 */ /* 0x003fe200000012a3 */
[----:B------:R-:W-:Y:S06]  /*d550*/  @!P0 BRA `(.L_x_5745) ;  /* 0x0000000400f08947 */ /* 0x000fec0003800000 */
[----:B------:R-:W-:Y:S05]  /*d560*/  @!P3 BRA `(.L_x_5746) ;  /* 0x000000000078b947 */ /* 0x000fea0003800000 */
[----:B------:R-:W-:Y:S01]  /*d570*/  LOP3.LUT P1, RZ, R17, 0xff, RZ, 0xc0, !PT ;  /* 0x000000ff11ff7812 */ /* 0x000fe2000782c0ff */
[----:B------:R-:W-:Y:S01]  /*d580*/  BSSY.RECONVERGENT B0, `(.L_x_5747) ;  /* 0x000000c000007945 */ /* 0x000fe20003800200 */
[----:B------:R-:W-:-:S11]  /*d590*/  HFMA2 R145, -RZ, RZ, 0, 0 ;  /* 0x00000000ff917431 */ /* 0x000fd600000001ff */
        /* <DEDUP_REMOVED lines=10> */
.L_x_5748:
[----:B------:R-:W-:Y:S05]  /*d640*/  BSYNC.RECONVERGENT B0 ;  /* 0x0000000000007941 */ /* 0x000fea0003800200 */
.L_x_5747:
        /* <DEDUP_REMOVED lines=13> */
.L_x_5750:
[----:B------:R-:W-:Y:S05]  /*d720*/  BSYNC.RECONVERGENT B0 ;  /* 0x0000000000007941 */ /* 0x000fea0003800200 */
.L_x_5749:
[----:B------:R-:W-:Y:S02]  /*d730*/  F2FP.BF16.F32.PACK_AB R240, RZ, R72 ;  /* 0x00000048fff0723e */ /* 0x000fe400000010ff */
[----:B------:R-:W-:-:S07]  /*d740*/  MOV R72, R145 ;  /* 0x0000009100487202 */ /* 0x000fce0000000f00 */
.L_x_5746:
        /* <DEDUP_REMOVED lines=14> */
.L_x_5753:
[----:B------:R-:W-:Y:S05]  /*d830*/  BSYNC.RECONVERGENT B0 ;  /* 0x0000000000007941 */ /* 0x000fea0003800200 */
.L_x_5752:
        /* <DEDUP_REMOVED lines=13> */
.L_x_5755:
[----:B------:R-:W-:Y:S05]  /*d910*/  BSYNC.RECONVERGENT B0 ;  /* 0x0000000000007941 */ /* 0x000fea0003800200 */
.L_x_5754:
[----:B------:R-:W-:Y:S02]  /*d920*/  F2FP.BF16.F32.PACK_AB R238, RZ, R73 ;  /* 0x00000049ffee723e */ /* 0x000fe400000010ff */
[----:B------:R-:W-:-:S07]  /*d930*/  MOV R73, R144 ;  /* 0x0000009000497202 */ /* 0x000fce0000000f00 */
.L_x_5751:
        /* <DEDUP_REMOVED lines=14> */
.L_x_5758:
[----:B------:R-:W-:Y:S05]  /*da20*/  BSYNC.RECONVERGENT B0 ;  /* 0x0000000000007941 */ /* 0x000fea0003800200 */
.L_x_5757:
        /* <DEDUP_REMOVED lines=13> */
.L_x_5760:
[----:B------:R-:W-:Y:S05]  /*db00*/  BSYNC.RECONVERGENT B0 ;  /* 0x0000000000007941 */ /* 0x000fea0003800200 */
.L_x_5759:
[----:B------:R-:W-:Y:S02]  /*db10*/  F2FP.BF16.F32.PACK_AB R239, RZ, R74 ;  /* 0x0000004affef723e */ /* 0x000fe400000010ff */
[----:B------:R-:W-:-:S07]  /*db20*/  MOV R74, R145 ;  /* 0x00000091004a7202 */ /* 0x000fce0000000f00 */
.L_x_5756:
[----:B------:R-:W-:Y:S01]  /*db30*/  ISETP.GT.AND P1, PT, R14, RZ, PT ;  /* 0x000000ff0e00720c */ /* 0x000fe20003f24270 */
        /* <DEDUP_REMOVED lines=17> */
[----:B------:R-:W-:Y:S01]  /*dc50*/  ISETP.GE.U32.AND P1, PT, R17, 0x1000000, PT ;  /* 0x010000001100780c */ /* 0x000fe20003f26070 */
[----:B------:R-:W-:Y:S01]  /*dc60*/  FMUL.FTZ R14, R147, UR17 ;  /* 0x00000011930e7c20 */ /* 0x000fe20008410000 */
[----:B------:R-:W-:-:S11]  /*dc70*/  HFMA2 R16, -RZ, RZ, 0, 0 ;  /* 0x00000000ff107431 */ /* 0x000fd600000001ff */
[----:B------:R-:W-:Y:S01]  /*dc80*/  @P1 SHF.L.U32 R148, R15, 0x10, RZ ;  /* 0x000000100f941819 */ /* 0x000fe200000006ff */
        /* <DEDUP_REMOVED lines=9> */
.L_x_5745:
        /* <DEDUP_REMOVED lines=14> */
.L_x_5763:
[----:B------:R-:W-:Y:S05]  /*de00*/  BSYNC.RECONVERGENT B0 ;  /* 0x0000000000007941 */ /* 0x000fea0003800200 */
.L_x_5762:
        /* <DEDUP_REMOVED lines=13> */
.L_x_5765:
[----:B------:R-:W-:Y:S05]  /*dee0*/  BSYNC.RECONVERGENT B0 ;  /* 0x0000000000007941 */ /* 0x000fea0003800200 */
.L_x_5764:
[----:B------:R-:W-:Y:S02]  /*def0*/  F2FP.BF16.F32.PACK_AB R240, RZ, R72 ;  /* 0x00000048fff0723e */ /* 0x000fe400000010ff */
[----:B------:R-:W-:-:S07]  /*df00*/  MOV R72, R149 ;  /* 0x0000009500487202 */ /* 0x000fce0000000f00 */
.L_x_5761:
[----:B------:R-:W-:Y:S05]  /*df10*/  @!P3 BRA `(.L_x_5766) ;  /* 0x000000000078b947 */ /* 0x000fea0003800000 */
[----:B------:R-:W-:Y:S01]  /*df20*/  LOP3.LUT P1, RZ, R17, 0xff00, RZ, 0xc0, !PT ;  /* 0x0000ff0011ff7812 */ /* 0x000fe2000782c0ff */
        /* <DEDUP_REMOVED lines=12> */
.L_x_5768:
[----:B------:R-:W-:Y:S05]  /*dff0*/  BSYNC.RECONVERGENT B0 ;  /* 0x0000000000007941 */ /* 0x000fea0003800200 */
.L_x_5767:
        /* <DEDUP_REMOVED lines=13> */
.L_x_5770:
[----:B------:R-:W-:Y:S05]  /*e0d0*/  BSYNC.RECONVERGENT B0 ;  /* 0x0000000000007941 */ /* 0x000fea0003800200 */
.L_x_5769:
[----:B------:R-:W-:Y:S02]  /*e0e0*/  F2FP.BF16.F32.PACK_AB R238, RZ, R73 ;  /* 0x00000049ffee723e */ /* 0x000fe400000010ff */
[----:B------:R-:W-:-:S07]  /*e0f0*/  MOV R73, R150 ;  /* 0x0000009600497202 */ /* 0x000fce0000000f00 */
.L_x_5766:
        /* <DEDUP_REMOVED lines=14> */
.L_x_5773:
[----:B------:R-:W-:Y:S05]  /*e1e0*/  BSYNC.RECONVERGENT B0 ;  /* 0x0000000000007941 */ /* 0x000fea0003800200 */
.L_x_5772:
        /* <DEDUP_REMOVED lines=13> */
.L_x_5775:
[----:B------:R-:W-:Y:S05]  /*e2c0*/  BSYNC.RECONVERGENT B0 ;  /* 0x0000000000007941 */ /* 0x000fea0003800200 */
.L_x_5774:
[----:B------:R-:W-:Y:S02]  /*e2d0*/  F2FP.BF16.F32.PACK_AB R239, RZ, R74 ;  /* 0x0000004affef723e */ /* 0x000fe400000010ff */
[----:B------:R-:W-:-:S07]  /*e2e0*/  MOV R74, R149 ;  /* 0x00000095004a7202 */ /* 0x000fce0000000f00 */
.L_x_5771:
[----:B------:R-:W-:Y:S05]  /*e2f0*/  @!P3 BRA `(.L_x_5741) ;  /* 0x000000000044b947 */ /* 0x000fea0003800000 */
[----:B------:R-:W-:Y:S01]  /*e300*/  FFMA.FTZ R154, R176, R153, R154 ;  /* 0x00000099b09a7223 */ /* 0x000fe2000001009a */
[----:B------:R-:W-:Y:S02]  /*e310*/  ISETP.GE.U32.AND P2, PT, R17, 0x1000000, PT ;  /* 0x010000001100780c */ /* 0x000fe40003f46070 */
        /* <DEDUP_REMOVED lines=15> */
.L_x_5741:
[----:B------:R-:W0:Y:S01]  /*e410*/  @P0 LDC.64 R14, c[0x0][0x478] ;  /* 0x00011e00ff0e0b82 */ /* 0x000e220000000a00 */
        /* <DEDUP_REMOVED lines=12> */
.L_x_5776:
[----:B01----:R-:W0:Y:S01]  /*e4e0*/  LDC.64 R14, c[0x0][0x380] ;  /* 0x0000e000ff0e7b82 */ /* 0x003e220000000a00 */
[----:B------:R-:W-:Y:S01]  /*e4f0*/  UPLOP3.LUT UP1, UPT, UPT, UPT, UP1, 0x40, 0x4 ;  /* 0x000000000004789c */ /* 0x000fe20003f2e810 */
[----:B0-----:R-:W-:-:S04]  /*e500*/  IADD3 R0, PT, PT, R0, R14, RZ ;  /* 0x0000000e00007210 */ /* 0x001fc80007ffe0ff */
[----:B------:R-:W-:-:S13]  /*e510*/  ISETP.GE.AND P0, PT, R0, R15, PT ;  /* 0x0000000f0000720c */ /* 0x000fda0003f06270 */
[----:B------:R-:W-:Y:S05]  /*e520*/  @!P0 BRA `(.L_x_5777) ;  /* 0xffffff2000188947 */ /* 0x000fea000383ffff */
.L_x_5453:
        /* <DEDUP_REMOVED lines=32> */
.L_x_5778:
        /* <DEDUP_REMOVED lines=13> */
.L_x_14365:


//--------------------- .text._ZN10layer_norm13ln_bwd_kernelINS_13Kernel_traitsIf13__nv_bfloat16fS2_fjLj7168ELj1ELj1ELj8ELj8ENS_18Kernel_traits_baseILj7168EfS2_fS2_fjLj256EEEEELb0ELb0ELb0ELb0EEEvNS_9BwdParamsE --------------------------
	.section	.text._ZN10layer_norm13ln_bwd_kernelINS_13Kernel_traitsIf13__nv_bfloat16fS2_fjLj7168ELj1ELj1ELj8ELj8ENS_18Kernel_traits_baseILj7168EfS2_fS2_fjLj256EEEEELb0ELb0ELb0ELb0EEEvNS_9BwdParamsE,"ax",@progbits
	.align	128
        .global         _ZN10layer_norm13ln_bwd_kernelINS_13Kernel_traitsIf13__nv_bfloat16fS2_fjLj7168ELj1ELj1ELj8ELj8ENS_18Kernel_traits_baseILj7168EfS2_fS2_fjLj256EEEEELb0ELb0ELb0ELb0EEEvNS_9BwdParamsE
        .type           _ZN10layer_norm13ln_bwd_kernelINS_13Kernel_traitsIf13__nv_bfloat16fS2_fjLj7168ELj1ELj1ELj8ELj8ENS_18Kernel_traits_baseILj7168EfS2_fS2_fjLj256EEEEELb0ELb0ELb0ELb0EEEvNS_9BwdParamsE,@function
        .size           _ZN10layer_norm13ln_bwd_kernelINS_13Kernel_traitsIf13__nv_bfloat16fS2_fjLj7168ELj1ELj1ELj8ELj8ENS_18Kernel_traits_baseILj7168EfS2_fS2_fjLj256EEEEELb0ELb0ELb0ELb0EEEvNS_9BwdParamsE,(.L_x_14366 - _ZN10layer_norm13ln_bwd_kernelINS_13Kernel_traitsIf13__nv_bfloat16fS2_fjLj7168ELj1ELj1ELj8ELj8ENS_18Kernel_traits_baseILj7168EfS2_fS2_fjLj256EEEEELb0ELb0ELb0ELb0EEEvNS_9BwdParamsE)
        .other          _ZN10layer_norm13ln_bwd_kernelINS_13Kernel_traitsIf13__nv_bfloat16fS2_fjLj7168ELj1ELj1ELj8ELj8ENS_18Kernel_traits_baseILj7168EfS2_fS2_fjLj256EEEEELb0ELb0ELb0ELb0EEEvNS_9BwdParamsE,@"STO_CUDA_ENTRY STV_DEFAULT"
_ZN10layer_norm13ln_bwd_kernelINS_13Kernel_traitsIf13__nv_bfloat16fS2_fjLj7168ELj1ELj1ELj8ELj8ENS_18Kernel_traits_baseILj7168EfS2_fS2_fjLj256EEEEELb0ELb0ELb0ELb0EEEvNS_9BwdParamsE:
.text._ZN10layer_norm13ln_bwd_kernelINS_13Kernel_traitsIf13__nv_bfloat16fS2_fjLj7168ELj1ELj1ELj8ELj8ENS_18Kernel_traits_baseILj7168EfS2_fS2_fjLj256EEEEELb0ELb0ELb0ELb0EEEvNS_9BwdParamsE:
        /* <DEDUP_REMOVED lines=30> */
[----:B------:R-:W0:Y:S01]  /*01e0*/  @P4 LDC.64 R18, c[0x0][0x3d0] ;  /* 0x0000f400ff124b82 */ /* 0x000e220000000a00 */
        /* <DEDUP_REMOVED lines=10> */
[C---:B0-----:R-:W-:Y:S01]  /*0290*/  @P4 IMAD.WIDE.U32 R18, R21.reuse, 0x10, R18 ;  /* 0x0000001015124825 */ /* 0x041fe200078e0012 */
[----:B------:R-:W-:-:S04]  /*02a0*/  @P4 IADD3 R21, PT, PT, R21, 0x100, RZ ;  /* 0x0000010015154810 */ /* 0x000fc80007ffe0ff */
[----:B------:R1:W5:Y:S01]  /*02b0*/  @P4 LDG.E.128 R116, desc[UR8][R18.64] ;  /* 0x0000000812744981 */ /* 0x000362000c1e1d00 */
[----:B----4-:R-:W-:-:S05]  /*02c0*/  @P5 IMAD.WIDE.U32 R8, R21, 0x10, R8 ;  /* 0x0000001015085825 */ /* 0x010fca00078e0008 */
[----:B------:R1:W5:Y:S01]  /*02d0*/  @P5 LDG.E.128 R112, desc[UR8][R8.64] ;  /* 0x0000000808705981 */ /* 0x000362000c1e1d00 */
[----:B------:R-:W0:Y:S01]  /*02e0*/  S2UR UR4, SR_CTAID.X ;  /* 0x00000000000479c3 */ /* 0x000e220000002500 */
[----:B------:R-:W-:Y:S02]  /*02f0*/  CS2R R108, SRZ ;  /* 0x00000000006c7805 */ /* 0x000fe4000001ff00 */
[----:B------:R-:W-:Y:S02]  /*0300*/  CS2R R110, SRZ ;  /* 0x00000000006e7805 */ /* 0x000fe4000001ff00 */
[----:B------:R-:W-:Y:S02]  /*0310*/  CS2R R104, SRZ ;  /* 0x0000000000687805 */ /* 0x000fe4000001ff00 */
[----:B------:R-:W-:Y:S02]  /*0320*/  CS2R R106, SRZ ;  /* 0x00000000006a7805 */ /* 0x000fe4000001ff00 */
[----:B------:R-:W-:-:S02]  /*0330*/  CS2R R100, SRZ ;  /* 0x0000000000647805 */ /* 0x000fc4000001ff00 */
        /* <DEDUP_REMOVED lines=25> */
[----:B-1----:R-:W-:Y:S06]  /*04d0*/  @P6 BRA `(.L_x_5779) ;  /* 0x0000005800246947 */ /* 0x002fec0003800000 */
        /* <DEDUP_REMOVED lines=37> */
.L_x_5849:
[----:B------:R-:W4:Y:S01]  /*0730*/  LDC.64 R6, c[0x0][0x3c0] ;  /* 0x0000f000ff067b82 */ /* 0x000f220000000a00 */
[----:B------:R-:W-:Y:S01]  /*0740*/  ISETP.NE.AND P0, PT, R4, RZ, PT ;  /* 0x000000ff0400720c */ /* 0x000fe20003f05270 */
[----:B------:R-:W1:Y:S06]  /*0750*/  S2R R0, SR_TID.X ;  /* 0x0000000000007919 */ /* 0x000e6c0000002100 */
[----:B------:R-:W0:Y:S08]  /*0760*/  LDC R2, c[0x0][0x388] ;  /* 0x0000e200ff027b82 */ /* 0x000e300000000800 */
[----:B------:R-:W2:Y:S01]  /*0770*/  @P0 LDC.64 R146, c[0x0][0x3e0] ;  /* 0x0000f800ff920b82 */ /* 0x000ea20000000a00 */
[----:B----4-:R-:W-:-:S07]  /*0780*/  IMAD.WIDE R6, R5, 0x4, R6 ;  /* 0x0000000405067825 */ /* 0x010fce00078e0206 */
[----:B------:R-:W4:Y:S01]  /*0790*/  LDC.64 R144, c[0x0][0x3c8] ;  /* 0x0000f200ff907b82 */ /* 0x000f220000000a00 */
[----:B------:R1:W3:Y:S01]  /*07a0*/  LDG.E R151, desc[UR8][R6.64] ;  /* 0x0000000806977981 */ /* 0x0002e2000c1e1900 */
[----:B------:R-:W-:Y:S01]  /*07b0*/  ISETP.GE.U32.AND P3, PT, R3, 0x100, PT ;  /* 0x000001000300780c */ /* 0x000fe20003f66070 */
[----:B0-----:R-:W-:-:S05]  /*07c0*/  IMAD R148, R5, R2, RZ ;  /* 0x0000000205947224 */ /* 0x001fca00078e02ff */
[----:B------:R-:W-:Y:S02]  /*07d0*/  SHF.R.S32.HI R149, RZ, 0x1f, R148 ;  /* 0x0000001fff957819 */ /* 0x000fe40000011494 */
[----:B------:R-:W-:Y:S01]  /*07e0*/  ISETP.NE.AND P4, PT, RZ, UR7, PT ;  /* 0x00000007ff007c0c */ /* 0x000fe2000bf85270 */
[----:B--2---:R-:W-:Y:S01]  /*07f0*/  @P0 IMAD.WIDE R146, R5, 0x2, R146 ;  /* 0x0000000205920825 */ /* 0x004fe200078e0292 */
[----:B------:R-:W-:Y:S01]  /*0800*/  LEA.HI R149, R149, R148, RZ, 0x2 ;  /* 0x0000009495957211 */ /* 0x000fe200078f10ff */
[----:B------:R-:W-:Y:S03]  /*0810*/  BSSY.RECONVERGENT B0, `(.L_x_5780) ;  /* 0x000003f000007945 */ /* 0x000fe60003800200 */
[----:B-1----:R-:W-:Y:S01]  /*0820*/  LEA.HI.SX32 R6, R149, R0, 0x1e ;  /* 0x0000000095067211 */ /* 0x002fe200078ff2ff */
[----:B----4-:R-:W-:-:S04]  /*0830*/  IMAD.WIDE R144, R5, 0x4, R144 ;  /* 0x0000000405907825 */ /* 0x010fc800078e0290 */
[----:B------:R-:W-:Y:S01]  /*0840*/  HFMA2 R149, -RZ, RZ, 0, 0 ;  /* 0x00000000ff957431 */ /* 0x000fe200000001ff */
[----:B-----5:R-:W5:Y:S01]  /*0850*/  @P0 LDG.E.U16 R192, desc[UR8][R146.64] ;  /* 0x0000000892c00981 */ /* 0x020f62000c1e1500 */
[C---:B------:R-:W-:Y:S02]  /*0860*/  ISETP.GE.U32.AND P0, PT, R3.reuse, 0x200, PT ;  /* 0x000002000300780c */ /* 0x040fe40003f06070 */
[C---:B------:R-:W-:Y:S01]  /*0870*/  ISETP.GE.U32.AND P1, PT, R3.reuse, 0x300, PT ;  /* 0x000003000300780c */ /* 0x040fe20003f26070 */
[----:B------:R0:W5:Y:S01]  /*0880*/  LDG.E R164, desc[UR8][R144.64] ;  /* 0x0000000890a47981 */ /* 0x000162000c1e1900 */
[----:B------:R-:W-:Y:S02]  /*0890*/  ISETP.GE.U32.AND P2, PT, R3, 0x400, PT ;  /* 0x000004000300780c */ /* 0x000fe40003f46070 */
[----:B------:R-:W-:Y:S02]  /*08a0*/  P2R R7, PR, RZ, 0x8 ;  /* 0x00000008ff077803 */ /* 0x000fe40000000000 */
[----:B------:R-:W-:-:S02]  /*08b0*/  MOV R150, RZ ;  /* 0x000000ff00967202 */ /* 0x000fc40000000f00 */
[----:B0-----:R-:W-:Y:S02]  /*08c0*/  P2R R144, PR, RZ, 0x10 ;  /* 0x00000010ff907803 */ /* 0x001fe40000000000 */
[----:B---3--:R-:W-:Y:S02]  /*08d0*/  FSEL R148, R151, RZ, !P4 ;  /* 0x000000ff97947208 */ /* 0x008fe40006000000 */
[----:B------:R-:W-:Y:S01]  /*08e0*/  MOV R151, R6 ;  /* 0x0000000600977202 */ /* 0x000fe20000000f00 */
[----:B------:R-:W-:Y:S06]  /*08f0*/  @!P3 BRA `(.L_x_5781) ;  /* 0x0000000000c0b947 */ /* 0x000fec0003800000 */
        /* <DEDUP_REMOVED lines=11> */
[----:B---3--:R-:W-:Y:S02]  /*09b0*/  MOV R149, R150 ;  /* 0x0000009600957202 */ /* 0x008fe40000000f00 */
[--C-:B------:R-:W-:Y:S02]  /*09c0*/  SHF.R.U64 R188, R150, 0x10, R151.reuse ;  /* 0x0000001096bc7819 */ /* 0x100fe40000001297 */
[----:B------:R-:W-:Y:S02]  /*09d0*/  MOV R154, R151 ;  /* 0x00000097009a7202 */ /* 0x000fe40000000f00 */
[----:B------:R-:W-:Y:S01]  /*09e0*/  SHF.R.U32.HI R155, RZ, 0x10, R151 ;  /* 0x00000010ff9b7819 */ /* 0x000fe20000011697 */
[C---:B----4-:R-:W-:Y:S01]  /*09f0*/  FADD.FTZ R151, -R148.reuse, R145 ;  /* 0x0000009194977221 */ /* 0x050fe20000010100 */
[----:B------:R-:W-:Y:S01]  /*0a00*/  SHF.L.U32 R149, R149, 0x10, RZ ;  /* 0x0000001095957819 */ /* 0x000fe200000006ff */
[----:B------:R-:W-:Y:S01]  /*0a10*/  FADD.FTZ R193, -R148, R144 ;  /* 0x0000009094c17221 */ /* 0x000fe20000010100 */
[----:B------:R-:W-:Y:S01]  /*0a20*/  SHF.L.U32 R188, R188, 0x10, RZ ;  /* 0x00000010bcbc7819 */ /* 0x000fe200000006ff */
[C---:B------:R-:W-:Y:S01]  /*0a30*/  FADD.FTZ R189, -R148.reuse, R146 ;  /* 0x0000009294bd7221 */ /* 0x040fe20000010100 */
[----:B------:R-:W-:Y:S01]  /*0a40*/  FADD.FTZ R147, -R148, R147 ;  /* 0x0000009394937221 */ /* 0x000fe20000010100 */
[C---:B-----5:R-:W-:Y:S01]  /*0a50*/  FMUL.FTZ R190, R164.reuse, R151 ;  /* 0x00000097a4be7220 */ /* 0x060fe20000410000 */
[----:B------:R-:W-:Y:S01]  /*0a60*/  FMUL.FTZ R193, R164, R193 ;  /* 0x000000c1a4c17220 */ /* 0x000fe20000410000 */
[----:B------:R-:W-:Y:S01]  /*0a70*/  FMUL.FTZ R191, R136, R149 ;  /* 0x0000009588bf7220 */ /* 0x000fe20000410000 */
[----:B------:R-:W-:Y:S01]  /*0a80*/  SHF.L.U32 R187, R154, 0x10, RZ ;  /* 0x000000109abb7819 */ /* 0x000fe200000006ff */
[C---:B------:R-:W-:Y:S01]  /*0a90*/  FMUL.FTZ R189, R164.reuse, R189 ;  /* 0x000000bda4bd7220 */ /* 0x040fe20000410000 */
[----:B------:R-:W-:Y:S01]  /*0aa0*/  FMUL.FTZ R186, R164, R147 ;  /* 0x00000093a4ba7220 */ /* 0x000fe20000410000 */
[----:B------:R-:W-:Y:S01]  /*0ab0*/  FADD.FTZ R81, R81, R188 ;  /* 0x000000bc51517221 */ /* 0x000fe20000010000 */
[-C--:B------:R-:W-:Y:S01]  /*0ac0*/  FFMA.FTZ R109, R190, R188.reuse, R109 ;  /* 0x000000bcbe6d7223 */ /* 0x080fe2000001006d */
[----:B------:R-:W-:Y:S01]  /*0ad0*/  FMUL.FTZ R188, R137, R188 ;  /* 0x000000bc89bc7220 */ /* 0x000fe20000410000 */
[----:B------:R-:W-:Y:S01]  /*0ae0*/  FADD.FTZ R145, RZ, R191 ;  /* 0x000000bfff917221 */ /* 0x000fe20000010000 */
[----:B------:R-:W-:Y:S01]  /*0af0*/  FFMA.FTZ R147, R193, R191, RZ ;  /* 0x000000bfc1937223 */ /* 0x000fe200000100ff */
        /* <DEDUP_REMOVED lines=13> */
[----:B------:R-:W-:Y:S01]  /*0bd0*/  IADD3 R151, PT, PT, R6, 0x100, RZ ;  /* 0x0000010006977810 */ /* 0x000fe20007ffe0ff */
[----:B------:R-:W-:Y:S01]  /*0be0*/  FADD.FTZ R149, R149, R184 ;  /* 0x000000b895957221 */ /* 0x000fe20000010000 */
[----:B0-----:R-:W-:-:S07]  /*0bf0*/  FFMA.FTZ R150, R186, R184, R145 ;  /* 0x000000b8ba967223 */ /* 0x001fce0000010091 */
.L_x_5781:
[----:B------:R-:W-:Y:S05]  /*0c00*/  BSYNC.RECONVERGENT B0 ;  /* 0x0000000000007941 */ /* 0x000fea0003800200 */
.L_x_5780:
[----:B------:R-:W-:Y:S04]  /*0c10*/  BSSY.RECONVERGENT B0, `(.L_x_5782) ;  /* 0x0000032000007945 */ /* 0x000fe80003800200 */
[----:B------:R-:W-:Y:S05]  /*0c20*/  @!P0 BRA `(.L_x_5783) ;  /* 0x0000000000c08947 */ /* 0x000fea0003800000 */
        /* <DEDUP_REMOVED lines=11> */
[----:B------:R-:W-:Y:S02]  /*0ce0*/  IADD3 R151, PT, PT, R151, 0x100, RZ ;  /* 0x0000010097977810 */ /* 0x000fe40007ffe0ff */
[----:B---3--:R-:W-:Y:S02]  /*0cf0*/  MOV R156, R152 ;  /* 0x00000098009c7202 */ /* 0x008fe40000000f00 */
[--C-:B------:R-:W-:Y:S02]  /*0d00*/  SHF.R.U64 R180, R152, 0x10, R153.reuse ;  /* 0x0000001098b47819 */ /* 0x100fe40000001299 */
[----:B------:R-:W-:Y:S01]  /*0d10*/  MOV R157, R153 ;  /* 0x00000099009d7202 */ /* 0x000fe20000000f00 */
[C---:B----4-:R-:W-:Y:S01]  /*0d20*/  FADD.FTZ R185, -R148.reuse, R144 ;  /* 0x0000009094b97221 */ /* 0x050fe20000010100 */
[----:B------:R-:W-:Y:S01]  /*0d30*/  SHF.R.U32.HI R158, RZ, 0x10, R153 ;  /* 0x00000010ff9e7819 */ /* 0x000fe20000011699 */
[----:B------:R-:W-:Y:S01]  /*0d40*/  FADD.FTZ R153, -R148, R145 ;  /* 0x0000009194997221 */ /* 0x000fe20000010100 */
[----:B------:R-:W-:Y:S01]  /*0d50*/  SHF.L.U32 R183, R156, 0x10, RZ ;  /* 0x000000109cb77819 */ /* 0x000fe200000006ff */
[----:B-----5:R-:W-:Y:S01]  /*0d60*/  FMUL.FTZ R185, R164, R185 ;  /* 0x000000b9a4b97220 */ /* 0x020fe20000410000 */
[----:B------:R-:W-:Y:S01]  /*0d70*/  SHF.L.U32 R180, R180, 0x10, RZ ;  /* 0x00000010b4b47819 */ /* 0x000fe200000006ff */
[----:B------:R-:W-:-:S02]  /*0d80*/  FMUL.FTZ R182, R164, R153 ;  /* 0x00000099a4b67220 */ /* 0x000fc40000410000 */
[----:B------:R-:W-:Y:S01]  /*0d90*/  FADD.FTZ R76, R76, R183 ;  /* 0x000000b74c4c7221 */ /* 0x000fe20000010000 */
[-C--:B------:R-:W-:Y:S01]  /*0da0*/  FFMA.FTZ R104, R185, R183.reuse, R104 ;  /* 0x000000b7b9687223 */ /* 0x080fe20000010068 */
[----:B------:R-:W-:Y:S01]  /*0db0*/  FMUL.FTZ R183, R132, R183 ;  /* 0x000000b784b77220 */ /* 0x000fe20000410000 */
[----:B------:R-:W-:Y:S01]  /*0dc0*/  SHF.L.U32 R157, R157, 0x10, RZ ;  /* 0x000000109d9d7819 */ /* 0x000fe200000006ff */
[----:B------:R-:W-:Y:S01]  /*0dd0*/  FADD.FTZ R77, R77, R180 ;  /* 0x000000b44d4d7221 */ /* 0x000fe20000010000 */
[-C--:B------:R-:W-:Y:S01]  /*0de0*/  FFMA.FTZ R105, R182, R180.reuse, R105 ;  /* 0x000000b4b6697223 */ /* 0x080fe20000010069 */
[----:B------:R-:W-:Y:S01]  /*0df0*/  FADD.FTZ R181, -R148, R146 ;  /* 0x0000009294b57221 */ /* 0x000fe20000010100 */
[----:B------:R-:W-:Y:S01]  /*0e00*/  FMUL.FTZ R180, R133, R180 ;  /* 0x000000b485b47220 */ /* 0x000fe20000410000 */
        /* <DEDUP_REMOVED lines=17> */
[----:B0-----:R-:W-:-:S07]  /*0f20*/  FFMA.FTZ R150, R178, R177, R146 ;  /* 0x000000b1b2967223 */ /* 0x001fce0000010092 */
.L_x_5783:
[----:B------:R-:W-:Y:S05]  /*0f30*/  BSYNC.RECONVERGENT B0 ;  /* 0x0000000000007941 */ /* 0x000fea0003800200 */
.L_x_5782:
        /* <DEDUP_REMOVED lines=20> */
[C---:B------:R-:W-:Y:S01]  /*1080*/  FADD.FTZ R157, -R148.reuse, R8 ;  /* 0x00000008949d7221 */ /* 0x040fe20000010100 */
[C---:B------:R-:W-:Y:S01]  /*1090*/  FADD.FTZ R159, -R148.reuse, R10 ;  /* 0x0000000a949f7221 */ /* 0x040fe20000010100 */
[----:B------:R-:W-:Y:S01]  /*10a0*/  SHF.L.U32 R144, R155, 0x10, RZ ;  /* 0x000000109b907819 */ /* 0x000fe200000006ff */
[----:B------:R-:W-:Y:S01]  /*10b0*/  FADD.FTZ R173, -R148, R11 ;  /* 0x0000000b94ad7221 */ /* 0x000fe20000010100 */
[C---:B-----5:R-:W-:Y:S01]  /*10c0*/  FMUL.FTZ R10, R164.reuse, R9 ;  /* 0x00000009a40a7220 */ /* 0x060fe20000410000 */
[----:B------:R-:W-:Y:S01]  /*10d0*/  FMUL.FTZ R11, R164, R157 ;  /* 0x0000009da40b7220 */ /* 0x000fe20000410000 */
[-C--:B------:R-:W-:Y:S01]  /*10e0*/  FMUL.FTZ R176, R128, R145.reuse ;  /* 0x0000009180b07220 */ /* 0x080fe20000410000 */
        /* <DEDUP_REMOVED lines=8> */
[----:B------:R-:W-:Y:S01]  /*1170*/  SHF.L.U32 R152, R154, 0x10, RZ ;  /* 0x000000109a987819 */ /* 0x000fe200000006ff */
[----:B------:R-:W-:Y:S01]  /*1180*/  FMUL.FTZ R9, R164, R159 ;  /* 0x0000009fa4097220 */ /* 0x000fe20000410000 */
[----:B0-----:R-:W-:Y:S01]  /*1190*/  FADD.FTZ R147, R144, R175 ;  /* 0x000000af90937221 */ /* 0x001fe20000010000 */
        /* <DEDUP_REMOVED lines=12> */
.L_x_5785:
[----:B------:R-:W-:Y:S05]  /*1260*/  BSYNC.RECONVERGENT B0 ;  /* 0x0000000000007941 */ /* 0x000fea0003800200 */
.L_x_5784:
        /* <DEDUP_REMOVED lines=18> */
[C---:B---3--:R-:W-:Y:S01]  /*1390*/  FADD.FTZ R147, -R148.reuse, R12 ;  /* 0x0000000c94937221 */ /* 0x048fe20000010100 */
[----:B------:R-:W-:Y:S01]  /*13a0*/  FADD.FTZ R153, -R148, R13 ;  /* 0x0000000d94997221 */ /* 0x000fe20000010100 */
[----:B------:R-:W-:Y:S01]  /*13b0*/  SHF.L.U32 R17, R144, 0x10, RZ ;  /* 0x0000001090117819 */ /* 0x000fe200000006ff */
[----:B------:R-:W-:Y:S01]  /*13c0*/  FADD.FTZ R155, -R148, R14 ;  /* 0x0000000e949b7221 */ /* 0x000fe20000010100 */
[----:B------:R-:W-:Y:S01]  /*13d0*/  SHF.L.U32 R144, R146, 0x10, RZ ;  /* 0x0000001092907819 */ /* 0x000fe200000006ff */
[C---:B-----5:R-:W-:Y:S01]  /*13e0*/  FMUL.FTZ R13, R164.reuse, R147 ;  /* 0x00000093a40d7220 */ /* 0x060fe20000410000 */
[----:B------:R-:W-:Y:S01]  /*13f0*/  FMUL.FTZ R12, R164, R153 ;  /* 0x00000099a40c7220 */ /* 0x000fe20000410000 */
[-C--:B------:R-:W-:Y:S01]  /*1400*/  FMUL.FTZ R16, R124, R17.reuse ;  /* 0x000000117c107220 */ /* 0x080fe20000410000 */
[----:B------:R-:W-:Y:S01]  /*1410*/  FADD.FTZ R157, -R148, R15 ;  /* 0x0000000f949d7221 */ /* 0x000fe20000010100 */
[----:B------:R-:W-:Y:S01]  /*1420*/  SHF.L.U32 R145, R145, 0x10, RZ ;  /* 0x0000001091917819 */ /* 0x000fe200000006ff */
[----:B------:R-:W-:Y:S01]  /*1430*/  FADD.FTZ R68, R68, R17 ;  /* 0x0000001144447221 */ /* 0x000fe20000010000 */
[----:B------:R-:W-:Y:S01]  /*1440*/  FFMA.FTZ R96, R13, R17, R96 ;  /* 0x000000110d607223 */ /* 0x000fe20000010060 */
[----:B------:R-:W-:Y:S01]  /*1450*/  FMUL.FTZ R15, R164, R155 ;  /* 0x0000009ba40f7220 */ /* 0x000fe20000410000 */
[----:B------:R-:W-:Y:S01]  /*1460*/  FADD.FTZ R69, R69, R144 ;  /* 0x0000009045457221 */ /* 0x000fe20000010000 */
[-C--:B------:R-:W-:Y:S01]  /*1470*/  FFMA.FTZ R97, R12, R144.reuse, R97 ;  /* 0x000000900c617223 */ /* 0x080fe20000010061 */
[----:B------:R-:W-:Y:S01]  /*1480*/  FMUL.FTZ R17, R125, R144 ;  /* 0x000000907d117220 */ /* 0x000fe20000410000 */
[----:B------:R-:W-:Y:S01]  /*1490*/  FADD.FTZ R144, R149, R16 ;  /* 0x0000001095907221 */ /* 0x000fe20000010000 */
[----:B0-----:R-:W-:Y:S01]  /*14a0*/  FFMA.FTZ R19, R13, R16, R150 ;  /* 0x000000100d137223 */ /* 0x001fe20000010096 */
        /* <DEDUP_REMOVED lines=14> */
.L_x_5787:
[----:B------:R-:W-:Y:S05]  /*1590*/  BSYNC.RECONVERGENT B0 ;  /* 0x0000000000007941 */ /* 0x000fea0003800200 */
.L_x_5786:
        /* <DEDUP_REMOVED lines=10> */
[----:B------:R0:W5:Y:S03]  /*1640*/  @P4 LDG.E.128 R36, desc[UR8][R26.64] ;  /* 0x000000081a244981 */ /* 0x000166000c1e1d00 */
[C---:B-1----:R-:W-:Y:S02]  /*1650*/  IMAD.WIDE.U32 R24, R151.reuse, 0x8, R20 ;  /* 0x0000000897187825 */ /* 0x042fe400078e0014 */
[----:B------:R-:W2:Y:S04]  /*1660*/  LDG.E.128 R20, desc[UR8][R22.64] ;  /* 0x0000000816147981 */ /* 0x000ea8000c1e1d00 */
[----:B------:R-:W3:Y:S01]  /*1670*/  LDG.E.64 R24, desc[UR8][R24.64] ;  /* 0x0000000818187981 */ /* 0x000ee2000c1e1b00 */
[----:B------:R-:W-:-:S02]  /*1680*/  IADD3 R151, PT, PT, R151, 0x100, RZ ;  /* 0x0000010097977810 */ /* 0x000fc40007ffe0ff */
[----:B---3--:R-:W-:Y:S01]  /*1690*/  MOV R144, R24 ;  /* 0x0000001800907202 */ /* 0x008fe20000000f00 */
[----:B--2---:R-:W-:Y:S01]  /*16a0*/  FADD.FTZ R147, -R148, R20 ;  /* 0x0000001494937221 */ /* 0x004fe20000010100 */
[----:B------:R-:W-:Y:S02]  /*16b0*/  SHF.R.U64 R146, R24, 0x10, R25 ;  /* 0x0000001018927819 */ /* 0x000fe40000001219 */
[----:B0-----:R-:W-:Y:S01]  /*16c0*/  SHF.L.U32 R27, R144, 0x10, RZ ;  /* 0x00000010901b7819 */ /* 0x001fe200000006ff */
[C---:B------:R-:W-:Y:S01]  /*16d0*/  FADD.FTZ R153, -R148.reuse, R21 ;  /* 0x0000001594997221 */ /* 0x040fe20000010100 */
[----:B------:R-:W-:Y:S01]  /*16e0*/  MOV R145, R25 ;  /* 0x0000001900917202 */ /* 0x000fe20000000f00 */
[----:B------:R-:W-:Y:S01]  /*16f0*/  FADD.FTZ R155, -R148, R22 ;  /* 0x00000016949b7221 */ /* 0x000fe20000010100 */
[----:B------:R-:W-:Y:S01]  /*1700*/  SHF.L.U32 R26, R146, 0x10, RZ ;  /* 0x00000010921a7819 */ /* 0x000fe200000006ff */
[----:B-----5:R-:W-:Y:S01]  /*1710*/  FMUL.FTZ R21, R164, R147 ;  /* 0x00000093a4157220 */ /* 0x020fe20000410000 */
[----:B------:R-:W-:Y:S01]  /*1720*/  FMUL.FTZ R24, R120, R27 ;  /* 0x0000001b78187220 */ /* 0x000fe20000410000 */
[----:B------:R-:W-:Y:S01]  /*1730*/  FADD.FTZ R157, -R148, R23 ;  /* 0x00000017949d7221 */ /* 0x000fe20000010100 */
[----:B------:R-:W-:Y:S01]  /*1740*/  SHF.L.U32 R145, R145, 0x10, RZ ;  /* 0x0000001091917819 */ /* 0x000fe200000006ff */
[C---:B------:R-:W-:Y:S01]  /*1750*/  FMUL.FTZ R20, R164.reuse, R153 ;  /* 0x00000099a4147220 */ /* 0x040fe20000410000 */
[----:B------:R-:W-:Y:S01]  /*1760*/  SHF.R.U32.HI R152, RZ, 0x10, R25 ;  /* 0x00000010ff987819 */ /* 0x000fe20000011619 */
        /* <DEDUP_REMOVED lines=22> */
.L_x_5789:
[----:B------:R-:W-:Y:S05]  /*18d0*/  BSYNC.RECONVERGENT B0 ;  /* 0x0000000000007941 */ /* 0x000fea0003800200 */
.L_x_5788:
        /* <DEDUP_REMOVED lines=14> */
[----:B------:R-:W-:Y:S01]  /*19c0*/  IADD3 R151, PT, PT, R151, 0x100, RZ ;  /* 0x0000010097977810 */ /* 0x000fe20007ffe0ff */
[----:B--2---:R-:W-:Y:S01]  /*19d0*/  FADD.FTZ R159, -R148, R29 ;  /* 0x0000001d949f7221 */ /* 0x004fe20000010100 */
[----:B---3--:R-:W-:-:S02]  /*19e0*/  MOV R152, R144 ;  /* 0x0000009000987202 */ /* 0x008fc40000000f00 */
[----:B------:R-:W-:Y:S02]  /*19f0*/  SHF.R.U64 R155, R144, 0x10, R145 ;  /* 0x00000010909b7819 */ /* 0x000fe40000001291 */
[----:B0-----:R-:W-:Y:S01]  /*1a00*/  SHF.L.U32 R147, R152, 0x10, RZ ;  /* 0x0000001098937819 */ /* 0x001fe200000006ff */
[C---:B------:R-:W-:Y:S01]  /*1a10*/  FADD.FTZ R157, -R148.reuse, R28 ;  /* 0x0000001c949d7221 */ /* 0x040fe20000010100 */
[----:B------:R-:W-:Y:S01]  /*1a20*/  FADD.FTZ R161, -R148, R30 ;  /* 0x0000001e94a17221 */ /* 0x000fe20000010100 */
[----:B------:R-:W-:Y:S01]  /*1a30*/  SHF.L.U32 R144, R155, 0x10, RZ ;  /* 0x000000109b907819 */ /* 0x000fe200000006ff */
[----:B-----5:R-:W-:Y:S01]  /*1a40*/  FMUL.FTZ R28, R164, R159 ;  /* 0x0000009fa41c7220 */ /* 0x020fe20000410000 */
[----:B------:R-:W-:Y:S01]  /*1a50*/  MOV R153, R145 ;  /* 0x0000009100997202 */ /* 0x000fe20000000f00 */
[----:B------:R-:W-:Y:S01]  /*1a60*/  FMUL.FTZ R160, R116, R147 ;  /* 0x0000009374a07220 */ /* 0x000fe20000410000 */
[----:B------:R-:W-:Y:S01]  /*1a70*/  FADD.FTZ R163, -R148, R31 ;  /* 0x0000001f94a37221 */ /* 0x000fe20000010100 */
[C---:B------:R-:W-:Y:S01]  /*1a80*/  FMUL.FTZ R29, R164.reuse, R157 ;  /* 0x0000009da41d7220 */ /* 0x040fe20000410000 */
[----:B------:R-:W-:Y:S01]  /*1a90*/  FMUL.FTZ R31, R164, R161 ;  /* 0x000000a1a41f7220 */ /* 0x000fe20000410000 */
[----:B------:R-:W-:Y:S01]  /*1aa0*/  FADD.FTZ R61, R61, R144 ;  /* 0x000000903d3d7221 */ /* 0x000fe20000010000 */
[-C--:B------:R-:W-:Y:S01]  /*1ab0*/  FFMA.FTZ R89, R28, R144.reuse, R89 ;  /* 0x000000901c597223 */ /* 0x080fe20000010059 */
[----:B------:R-:W-:Y:S01]  /*1ac0*/  FMUL.FTZ R161, R117, R144 ;  /* 0x0000009075a17220 */ /* 0x000fe20000410000 */
[----:B------:R-:W-:Y:S01]  /*1ad0*/  SHF.R.U32.HI R154, RZ, 0x10, R145 ;  /* 0x00000010ff9a7819 */ /* 0x000fe20000011691 */
[----:B------:R-:W-:Y:S01]  /*1ae0*/  FADD.FTZ R144, R149, R160 ;  /* 0x000000a095907221 */ /* 0x000fe20000010000 */
[----:B------:R-:W-:Y:S01]  /*1af0*/  SHF.L.U32 R153, R153, 0x10, RZ ;  /* 0x0000001099997819 */ /* 0x000fe200000006ff */
[C---:B------:R-:W-:Y:S01]  /*1b00*/  FFMA.FTZ R145, R29.reuse, R160, R150 ;  /* 0x000000a01d917223 */ /* 0x040fe20000010096 */
[----:B------:R-:W-:Y:S01]  /*1b10*/  FADD.FTZ R60, R60, R147 ;  /* 0x000000933c3c7221 */ /* 0x000fe20000010000 */
[----:B------:R-:W-:Y:S01]  /*1b20*/  FFMA.FTZ R88, R29, R147, R88 ;  /* 0x000000931d587223 */ /* 0x000fe20000010058 */
        /* <DEDUP_REMOVED lines=14> */
.L_x_5791:
[----:B------:R-:W-:Y:S05]  /*1c10*/  BSYNC.RECONVERGENT B0 ;  /* 0x0000000000007941 */ /* 0x000fea0003800200 */
.L_x_5790:
        /* <DEDUP_REMOVED lines=15> */
[----:B------:R-:W-:Y:S02]  /*1d10*/  SHF.R.U64 R159, R152, 0x10, R153 ;  /* 0x00000010989f7819 */ /* 0x000fe40000001299 */
[----:B------:R-:W-:Y:S02]  /*1d20*/  SHF.L.U32 R151, R151, 0x10, RZ ;  /* 0x0000001097977819 */ /* 0x000fe400000006ff */
[----:B------:R-:W-:Y:S01]  /*1d30*/  MOV R156, R153 ;  /* 0x00000099009c7202 */ /* 0x000fe20000000f00 */
[C---:B----4-:R-:W-:Y:S01]  /*1d40*/  FADD.FTZ R165, -R148.reuse, R144 ;  /* 0x0000009094a57221 */ /* 0x050fe20000010100 */
[----:B------:R-:W-:Y:S01]  /*1d50*/  FADD.FTZ R167, -R148, R146 ;  /* 0x0000009294a77221 */ /* 0x000fe20000010100 */
[----:B------:R-:W-:Y:S01]  /*1d60*/  SHF.L.U32 R146, R159, 0x10, RZ ;  /* 0x000000109f927819 */ /* 0x000fe200000006ff */
[----:B------:R-:W-:Y:S01]  /*1d70*/  FMUL.FTZ R168, R112, R151 ;  /* 0x0000009770a87220 */ /* 0x000fe20000410000 */
[C---:B0-----:R-:W-:Y:S01]  /*1d80*/  FADD.FTZ R155, -R148.reuse, R145 ;  /* 0x00000091949b7221 */ /* 0x041fe20000010100 */
[----:B------:R-:W-:Y:S01]  /*1d90*/  FADD.FTZ R157, -R148, R147 ;  /* 0x00000093949d7221 */ /* 0x000fe20000010100 */
[----:B-----5:R-:W-:Y:S01]  /*1da0*/  FMUL.FTZ R165, R164, R165 ;  /* 0x000000a5a4a57220 */ /* 0x020fe20000410000 */
[----:B------:R-:W-:Y:S01]  /*1db0*/  SHF.L.U32 R147, R156, 0x10, RZ ;  /* 0x000000109c937819 */ /* 0x000fe200000006ff */
[C---:B------:R-:W-:Y:S01]  /*1dc0*/  FMUL.FTZ R167, R164.reuse, R167 ;  /* 0x000000a7a4a77220 */ /* 0x040fe20000410000 */
[----:B------:R-:W-:Y:S01]  /*1dd0*/  SHF.R.U32.HI R158, RZ, 0x10, R153 ;  /* 0x00000010ff9e7819 */ /* 0x000fe20000011699 */
[----:B------:R-:W-:Y:S01]  /*1de0*/  FMUL.FTZ R169, R113, R146 ;  /* 0x0000009271a97220 */ /* 0x000fe20000410000 */
[----:B------:R-:W-:Y:S01]  /*1df0*/  FADD.FTZ R144, R149, R168 ;  /* 0x000000a895907221 */ /* 0x000fe20000010000 */
[----:B------:R-:W-:Y:S01]  /*1e00*/  FMUL.FTZ R166, R164, R155 ;  /* 0x0000009ba4a67220 */ /* 0x000fe20000410000 */
[----:B------:R-:W-:Y:S01]  /*1e10*/  FFMA.FTZ R145, R165, R168, R150 ;  /* 0x000000a8a5917223 */ /* 0x000fe20000010096 */
[----:B------:R-:W-:Y:S01]  /*1e20*/  FADD.FTZ R58, R58, R147 ;  /* 0x000000933a3a7221 */ /* 0x000fe20000010000 */
[-C--:B------:R-:W-:Y:S01]  /*1e30*/  FFMA.FTZ R86, R167, R147.reuse, R86 ;  /* 0x00000093a7567223 */ /* 0x080fe20000010056 */
[----:B------:R-:W-:Y:S01]  /*1e40*/  FMUL.FTZ R170, R114, R147 ;  /* 0x0000009372aa7220 */ /* 0x000fe20000410000 */
[----:B------:R-:W-:Y:S01]  /*1e50*/  SHF.L.U32 R148, R158, 0x10, RZ ;  /* 0x000000109e947819 */ /* 0x000fe200000006ff */
[----:B------:R-:W-:Y:S01]  /*1e60*/  FADD.FTZ R147, R144, R169 ;  /* 0x000000a990937221 */ /* 0x000fe20000010000 */
[C---:B------:R-:W-:Y:S01]  /*1e70*/  FFMA.FTZ R144, R166.reuse, R169, R145 ;  /* 0x000000a9a6907223 */ /* 0x040fe20000010091 */
        /* <DEDUP_REMOVED lines=12> */
.L_x_5793:
[----:B------:R-:W-:Y:S05]  /*1f40*/  BSYNC.RECONVERGENT B0 ;  /* 0x0000000000007941 */ /* 0x000fea0003800200 */
.L_x_5792:
        /* <DEDUP_REMOVED lines=31> */
.L_x_5795:
[----:B------:R-:W-:Y:S05]  /*2140*/  BSYNC.RECONVERGENT B0 ;  /* 0x0000000000007941 */ /* 0x000fea0003800200 */
.L_x_5794:
        /* <DEDUP_REMOVED lines=79> */
.L_x_5800:
[----:B------:R-:W-:Y:S05]  /*2640*/  BSYNC.RECONVERGENT B1 ;  /* 0x0000000000017941 */ /* 0x000fea0003800200 */
.L_x_5799:
        /* <DEDUP_REMOVED lines=30> */
.L_x_5802:
[----:B------:R-:W-:Y:S05]  /*2830*/  BSYNC.RECONVERGENT B1 ;  /* 0x0000000000017941 */ /* 0x000fea0003800200 */
.L_x_5801:
        /* <DEDUP_REMOVED lines=30> */
.L_x_5804:
[----:B------:R-:W-:Y:S05]  /*2a20*/  BSYNC.RECONVERGENT B1 ;  /* 0x0000000000017941 */ /* 0x000fea0003800200 */
.L_x_5803:
        /* <DEDUP_REMOVED lines=30> */
.L_x_5806:
[----:B------:R-:W-:Y:S05]  /*2c10*/  BSYNC.RECONVERGENT B1 ;  /* 0x0000000000017941 */ /* 0x000fea0003800200 */
.L_x_5805:
        /* <DEDUP_REMOVED lines=30> */
.L_x_5808:
[----:B------:R-:W-:Y:S05]  /*2e00*/  BSYNC.RECONVERGENT B1 ;  /* 0x0000000000017941 */ /* 0x000fea0003800200 */
.L_x_5807:
        /* <DEDUP_REMOVED lines=30> */
.L_x_5810:
[----:B------:R-:W-:Y:S05]  /*2ff0*/  BSYNC.RECONVERGENT B1 ;  /* 0x0000000000017941 */ /* 0x000fea0003800200 */
.L_x_5809:
        /* <DEDUP_REMOVED lines=29> */
.L_x_5798:
        /* <DEDUP_REMOVED lines=34> */
.L_x_5813:
[----:B------:R-:W-:Y:S05]  /*33f0*/  BSYNC.RECONVERGENT B1 ;  /* 0x0000000000017941 */ /* 0x000fea0003800200 */
.L_x_5812:
[----:B------:R-:W-:Y:S04]  /*3400*/  BSSY.RECONVERGENT B1, `(.L_x_5814) ;  /* 0x0000021000017945 */ /* 0x000fe80003800200 */
[----:B------:R-:W-:Y:S05]  /*3410*/  @!P0 BRA `(.L_x_5815) ;  /* 0x00000000007c8947 */ /* 0x000fea0003800000 */
[-CC-:B0-----:R-:W-:Y:S01]  /*3420*/  FFMA.FTZ R144, R181, R157.reuse, R154.reuse ;  /* 0x0000009db5907223 */ /* 0x181fe2000001009a */
[-C--:B------:R-:W-:Y:S01]  /*3430*/  FFMA.FTZ R145, R182, R157.reuse, R154 ;  /* 0x0000009db6917223 */ /* 0x080fe2000001009a */
[----:B------:R-:W0:Y:S02]  /*3440*/  LDC.64 R152, c[0x0][0x478] ;  /* 0x00011e00ff987b82 */ /* 0x000e240000000a00 */
[----:B------:R-:W-:Y:S01]  /*3450*/  FADD.FTZ R147, R179, -R144 ;  /* 0x80000090b3937221 */ /* 0x000fe20000010000 */
[----:B------:R-:W-:Y:S01]  /*3460*/  FFMA.FTZ R144, R178, R157, R154 ;  /* 0x0000009db2907223 */ /* 0x000fe2000001009a */
[----:B------:R-:W-:Y:S02]  /*3470*/  FADD.FTZ R145, R180, -R145 ;  /* 0x80000091b4917221 */ /* 0x000fe40000010000 */
[C---:B------:R-:W-:Y:S01]  /*3480*/  FMUL.FTZ R146, R164.reuse, R147 ;  /* 0x00000093a4927220 */ /* 0x040fe20000410000 */
[----:B------:R-:W-:Y:S01]  /*3490*/  FADD.FTZ R147, R177, -R144 ;  /* 0x80000090b1937221 */ /* 0x000fe20000010000 */
[----:B------:R-:W-:Y:S01]  /*34a0*/  FFMA.FTZ R144, R185, R157, R154 ;  /* 0x0000009db9907223 */ /* 0x000fe2000001009a */
[----:B------:R-:W-:Y:S01]  /*34b0*/  FMUL.FTZ R145, R164, R145 ;  /* 0x00000091a4917220 */ /* 0x000fe20000410000 */
[----:B------:R-:W-:Y:S01]  /*34c0*/  FMUL.FTZ R158, R146, R155 ;  /* 0x0000009b929e7220 */ /* 0x000fe20000410000 */
[C---:B------:R-:W-:Y:S01]  /*34d0*/  FMUL.FTZ R147, R164.reuse, R147 ;  /* 0x00000093a4937220 */ /* 0x040fe20000410000 */
[----:B------:R-:W-:Y:S01]  /*34e0*/  FADD.FTZ R149, R183, -R144 ;  /* 0x80000090b7957221 */ /* 0x000fe20000010000 */
[-C--:B------:R-:W-:Y:S01]  /*34f0*/  FMUL.FTZ R148, R145, R155.reuse ;  /* 0x0000009b91947220 */ /* 0x080fe20000410000 */
[----:B------:R-:W1:Y:S01]  /*3500*/  LDC.64 R150, c[0x0][0x468] ;  /* 0x00011a00ff967b82 */ /* 0x000e620000000a00 */
[----:B------:R-:W-:Y:S01]  /*3510*/  FMUL.FTZ R192, R147, R155 ;  /* 0x0000009b93c07220 */ /* 0x000fe20000410000 */
[----:B------:R-:W-:Y:S01]  /*3520*/  FMUL.FTZ R144, R164, R149 ;  /* 0x00000095a4907220 */ /* 0x000fe20000410000 */
[----:B------:R-:W-:Y:S03]  /*3530*/  F2F.BF16.F32 R158, R158 ;  /* 0x0000009e009e7304 */ /* 0x000fe60000202000 */
[----:B------:R-:W-:Y:S01]  /*3540*/  FMUL.FTZ R156, R144, R155 ;  /* 0x0000009b909c7220 */ /* 0x000fe20000410000 */
[----:B0-----:R-:W-:-:S04]  /*3550*/  IMAD.WIDE.U32 R152, R6, 0x10, R152 ;  /* 0x0000001006987825 */ /* 0x001fc800078e0098 */
[----:B------:R-:W0:Y:S01]  /*3560*/  F2F.BF16.F32 R148, R148 ;  /* 0x0000009400947304 */ /* 0x000e220000202000 */
[----:B------:R2:W-:Y:S07]  /*3570*/  STG.E.128 desc[UR8][R152.64], R144 ;  /* 0x0000009098007986 */ /* 0x0005ee000c101d08 */
[----:B------:R-:W3:Y:S01]  /*3580*/  F2F.BF16.F32 R195, R192 ;  /* 0x000000c000c37304 */ /* 0x000ee20000202000 */
[C---:B-1----:R-:W-:Y:S01]  /*3590*/  IMAD.WIDE.U32 R150, R6.reuse, 0x8, R150 ;  /* 0x0000000806967825 */ /* 0x042fe200078e0096 */
[----:B------:R-:W-:-:S06]  /*35a0*/  IADD3 R6, PT, PT, R6, 0x100, RZ ;  /* 0x0000010006067810 */ /* 0x000fcc0007ffe0ff */
[----:B------:R-:W1:Y:S01]  /*35b0*/  F2F.BF16.F32 R159, R156 ;  /* 0x0000009c009f7304 */ /* 0x000e620000202000 */
[----:B0-----:R-:W-:Y:S01]  /*35c0*/  IMAD.WIDE.U32 R148, R148, 0x10000, RZ ;  /* 0x0001000094947825 */ /* 0x001fe200078e00ff */
[----:B---3--:R-:W-:-:S04]  /*35d0*/  PRMT R195, R158, 0x5410, R195 ;  /* 0x000054109ec37816 */ /* 0x008fc800000000c3 */
[----:B------:R-:W-:Y:S02]  /*35e0*/  LOP3.LUT R149, R195, R149, RZ, 0xfc, !PT ;  /* 0x00000095c3957212 */ /* 0x000fe400078efcff */
[----:B-1----:R-:W-:-:S05]  /*35f0*/  LOP3.LUT R148, R148, R159, RZ, 0xfc, !PT ;  /* 0x0000009f94947212 */ /* 0x002fca00078efcff */
[----:B------:R2:W-:Y:S02]  /*3600*/  STG.E.64 desc[UR8][R150.64], R148 ;  /* 0x0000009496007986 */ /* 0x0005e4000c101b08 */
.L_x_5815:
[----:B------:R-:W-:Y:S05]  /*3610*/  BSYNC.RECONVERGENT B1 ;  /* 0x0000000000017941 */ /* 0x000fea0003800200 */
.L_x_5814:
[----:B------:R-:W-:Y:S04]  /*3620*/  BSSY.RECONVERGENT B1, `(.L_x_5816) ;  /* 0x0000021000017945 */ /* 0x000fe80003800200 */
[----:B------:R-:W-:Y:S05]  /*3630*/  @!P1 BRA `(.L_x_5817) ;  /* 0x00000000007c9947 */ /* 0x000fea0003800000 */
[-CC-:B0-2---:R-:W-:Y:S01]  /*3640*/  FFMA.FTZ R144, R10, R157.reuse, R154.reuse ;  /* 0x0000009d0a907223 */ /* 0x185fe2000001009a */
        /* <DEDUP_REMOVED lines=30> */
.L_x_5817:
[----:B------:R-:W-:Y:S05]  /*3830*/  BSYNC.RECONVERGENT B1 ;  /* 0x0000000000017941 */ /* 0x000fea0003800200 */
.L_x_5816:
[----:B------:R-:W-:Y:S04]  /*3840*/  BSSY.RECONVERGENT B1, `(.L_x_5818) ;  /* 0x0000021000017945 */ /* 0x000fe80003800200 */
[----:B------:R-:W-:Y:S05]  /*3850*/  @!P2 BRA `(.L_x_5819) ;  /* 0x00000000007ca947 */ /* 0x000fea0003800000 */
[-CC-:B0-23--:R-:W-:Y:S01]  /*3860*/  FFMA.FTZ R144, R12, R157.reuse, R154.reuse ;  /* 0x0000009d0c907223 */ /* 0x18dfe2000001009a */
        /* <DEDUP_REMOVED lines=30> */
.L_x_5819:
[----:B------:R-:W-:Y:S05]  /*3a50*/  BSYNC.RECONVERGENT B1 ;  /* 0x0000000000017941 */ /* 0x000fea0003800200 */
.L_x_5818:
[----:B------:R-:W-:Y:S04]  /*3a60*/  BSSY.RECONVERGENT B1, `(.L_x_5820) ;  /* 0x0000021000017945 */ /* 0x000fe80003800200 */
[----:B------:R-:W-:Y:S05]  /*3a70*/  @!P3 BRA `(.L_x_5821) ;  /* 0x00000000007cb947 */ /* 0x000fea0003800000 */
[-CC-:B0-234-:R-:W-:Y:S01]  /*3a80*/  FFMA.FTZ R144, R20, R157.reuse, R154.reuse ;  /* 0x0000009d14907223 */ /* 0x19dfe2000001009a */
        /* <DEDUP_REMOVED lines=30> */
.L_x_5821:
[----:B------:R-:W-:Y:S05]  /*3c70*/  BSYNC.RECONVERGENT B1 ;  /* 0x0000000000017941 */ /* 0x000fea0003800200 */
.L_x_5820:
        /* <DEDUP_REMOVED lines=33> */
.L_x_5823:
[----:B------:R-:W-:Y:S05]  /*3e90*/  BSYNC.RECONVERGENT B1 ;  /* 0x0000000000017941 */ /* 0x000fea0003800200 */
.L_x_5822:
[----:B------:R-:W-:Y:S05]  /*3ea0*/  @!P5 BRA `(.L_x_5811) ;  /* 0x0000001c0098d947 */ /* 0x000fea0003800000 */
[-CC-:B0-234-:R-:W-:Y:S01]  /*3eb0*/  FFMA.FTZ R144, R166, R157.reuse, R154.reuse ;  /* 0x0000009da6907223 */ /* 0x19dfe2000001009a */
        /* <DEDUP_REMOVED lines=30> */
.L_x_5797:
        /* <DEDUP_REMOVED lines=34> */
.L_x_5826:
[----:B------:R-:W-:Y:S05]  /*42c0*/  BSYNC.RECONVERGENT B1 ;  /* 0x0000000000017941 */ /* 0x000fea0003800200 */
.L_x_5825:
[----:B------:R-:W-:Y:S04]  /*42d0*/  BSSY.RECONVERGENT B1, `(.L_x_5827) ;  /* 0x000001e000017945 */ /* 0x000fe80003800200 */
[----:B------:R-:W-:Y:S05]  /*42e0*/  @!P0 BRA `(.L_x_5828) ;  /* 0x0000000000708947 */ /* 0x000fea0003800000 */
[-CC-:B0-----:R-:W-:Y:S01]  /*42f0*/  FFMA.FTZ R144, R181, R157.reuse, R154.reuse ;  /* 0x0000009db5907223 */ /* 0x181fe2000001009a */
[----:B------:R-:W-:-:S03]  /*4300*/  FFMA.FTZ R146, R178, R157, R154 ;  /* 0x0000009db2927223 */ /* 0x000fc6000001009a */
[----:B------:R-:W-:Y:S01]  /*4310*/  FADD.FTZ R145, R179, -R144 ;  /* 0x80000090b3917221 */ /* 0x000fe20000010000 */
[----:B------:R-:W-:-:S03]  /*4320*/  FADD.FTZ R146, R177, -R146 ;  /* 0x80000092b1927221 */ /* 0x000fc60000010000 */
[----:B------:R-:W-:Y:S01]  /*4330*/  FFMA.FTZ R144, R164, R145, R50 ;  /* 0x00000091a4907223 */ /* 0x000fe20000010032 */
[----:B------:R-:W-:-:S03]  /*4340*/  FFMA.FTZ R145, R182, R157, R154 ;  /* 0x0000009db6917223 */ /* 0x000fc6000001009a */
        /* <DEDUP_REMOVED lines=22> */
.L_x_5828:
[----:B------:R-:W-:Y:S05]  /*44b0*/  BSYNC.RECONVERGENT B1 ;  /* 0x0000000000017941 */ /* 0x000fea0003800200 */
.L_x_5827:
        /* <DEDUP_REMOVED lines=30> */
.L_x_5830:
[----:B------:R-:W-:Y:S05]  /*46a0*/  BSYNC.RECONVERGENT B1 ;  /* 0x0000000000017941 */ /* 0x000fea0003800200 */
.L_x_5829:
        /* <DEDUP_REMOVED lines=30> */
.L_x_5832:
[----:B------:R-:W-:Y:S05]  /*4890*/  BSYNC.RECONVERGENT B1 ;  /* 0x0000000000017941 */ /* 0x000fea0003800200 */
.L_x_5831:
        /* <DEDUP_REMOVED lines=30> */
.L_x_5834:
[----:B------:R-:W-:Y:S05]  /*4a80*/  BSYNC.RECONVERGENT B1 ;  /* 0x0000000000017941 */ /* 0x000fea0003800200 */
.L_x_5833:
        /* <DEDUP_REMOVED lines=30> */
.L_x_5836:
[----:B------:R-:W-:Y:S05]  /*4c70*/  BSYNC.RECONVERGENT B1 ;  /* 0x0000000000017941 */ /* 0x000fea0003800200 */
.L_x_5835:
        /* <DEDUP_REMOVED lines=29> */
.L_x_5824:
        /* <DEDUP_REMOVED lines=34> */
.L_x_5838:
[----:B------:R-:W-:Y:S05]  /*5070*/  BSYNC.RECONVERGENT B1 ;  /* 0x0000000000017941 */ /* 0x000fea0003800200 */
.L_x_5837:
        /* <DEDUP_REMOVED lines=8> */
[C---:B------:R-:W-:Y:S01]  /*5100*/  FFMA.FTZ R146, R164.reuse, R147, R50 ;  /* 0x00000093a4927223 */ /* 0x040fe20000010032 */
[----:B------:R-:W-:Y:S01]  /*5110*/  FADD.FTZ R147, R177, -R144 ;  /* 0x80000090b1937221 */ /* 0x000fe20000010000 */
[----:B------:R-:W-:Y:S01]  /*5120*/  FFMA.FTZ R144, R185, R157, R154 ;  /* 0x0000009db9907223 */ /* 0x000fe2000001009a */
[----:B------:R-:W-:Y:S01]  /*5130*/  FFMA.FTZ R145, R164, R145, R49 ;  /* 0x00000091a4917223 */ /* 0x000fe20000010031 */
[----:B------:R-:W-:Y:S01]  /*5140*/  FMUL.FTZ R158, R146, R155 ;  /* 0x0000009b929e7220 */ /* 0x000fe20000410000 */
[C---:B------:R-:W-:Y:S01]  /*5150*/  FFMA.FTZ R147, R164.reuse, R147, R51 ;  /* 0x00000093a4937223 */ /* 0x040fe20000010033 */
[----:B------:R-:W-:Y:S01]  /*5160*/  FADD.FTZ R149, R183, -R144 ;  /* 0x80000090b7957221 */ /* 0x000fe20000010000 */
[-C--:B------:R-:W-:Y:S01]  /*5170*/  FMUL.FTZ R148, R145, R155.reuse ;  /* 0x0000009b91947220 */ /* 0x080fe20000410000 */
[----:B------:R-:W1:Y:S01]  /*5180*/  LDC.64 R150, c[0x0][0x468] ;  /* 0x00011a00ff967b82 */ /* 0x000e620000000a00 */
[----:B------:R-:W-:Y:S01]  /*5190*/  FMUL.FTZ R192, R147, R155 ;  /* 0x0000009b93c07220 */ /* 0x000fe20000410000 */
[----:B------:R-:W-:Y:S01]  /*51a0*/  FFMA.FTZ R144, R164, R149, R48 ;  /* 0x00000095a4907223 */ /* 0x000fe20000010030 */
        /* <DEDUP_REMOVED lines=14> */
.L_x_5840:
[----:B------:R-:W-:Y:S05]  /*5290*/  BSYNC.RECONVERGENT B1 ;  /* 0x0000000000017941 */ /* 0x000fea0003800200 */
.L_x_5839:
        /* <DEDUP_REMOVED lines=33> */
.L_x_5842:
[----:B------:R-:W-:Y:S05]  /*54b0*/  BSYNC.RECONVERGENT B1 ;  /* 0x0000000000017941 */ /* 0x000fea0003800200 */
.L_x_5841:
        /* <DEDUP_REMOVED lines=33> */
.L_x_5844:
[----:B------:R-:W-:Y:S05]  /*56d0*/  BSYNC.RECONVERGENT B1 ;  /* 0x0000000000017941 */ /* 0x000fea0003800200 */
.L_x_5843:
        /* <DEDUP_REMOVED lines=33> */
.L_x_5846:
[----:B------:R-:W-:Y:S05]  /*58f0*/  BSYNC.RECONVERGENT B1 ;  /* 0x0000000000017941 */ /* 0x000fea0003800200 */
.L_x_5845:
        /* <DEDUP_REMOVED lines=22> */
[----:B0-----:R-:W-:-:S04]  /*5a60*/  IMAD.WIDE.U32 R150, R6, 0x8, R150 ;  /* 0x0000000806967825 */ /* 0x001fc800078e0096 */
[----:B--2---:R-:W-:-:S03]  /*5a70*/  IMAD.WIDE.U32 R152, R152, 0x10000, RZ ;  /* 0x0001000098987825 */ /* 0x004fc600078e00ff */
[----:B------:R-:W0:Y:S01]  /*5a80*/  F2F.BF16.F32 R195, R192 ;  /* 0x000000c000c37304 */ /* 0x000e220000202000 */
[C---:B-1----:R-:W-:Y:S01]  /*5a90*/  IMAD.WIDE.U32 R148, R6.reuse, 0x10, R148 ;  /* 0x0000001006947825 */ /* 0x042fe200078e0094 */
[----:B------:R-:W-:-:S06]  /*5aa0*/  IADD3 R6, PT, PT, R6, 0x100, RZ ;  /* 0x0000010006067810 */ /* 0x000fcc0007ffe0ff */
[----:B------:R-:W1:Y:S01]  /*5ab0*/  F2F.BF16.F32 R159, R156 ;  /* 0x0000009c009f7304 */ /* 0x000e620000202000 */
[----:B------:R2:W-:Y:S01]  /*5ac0*/  STG.E.128 desc[UR8][R148.64], R144 ;  /* 0x0000009094007986 */ /* 0x0005e2000c101d08 */
[----:B0-----:R-:W-:-:S04]  /*5ad0*/  PRMT R195, R158, 0x5410, R195 ;  /* 0x000054109ec37816 */ /* 0x001fc800000000c3 */
[----:B------:R-:W-:Y:S02]  /*5ae0*/  LOP3.LUT R153, R195, R153, RZ, 0xfc, !PT ;  /* 0x00000099c3997212 */ /* 0x000fe400078efcff */
[----:B-1----:R-:W-:-:S05]  /*5af0*/  LOP3.LUT R152, R152, R159, RZ, 0xfc, !PT ;  /* 0x0000009f98987212 */ /* 0x002fca00078efcff */
[----:B------:R2:W-:Y:S02]  /*5b00*/  STG.E.64 desc[UR8][R150.64], R152 ;  /* 0x0000009896007986 */ /* 0x0005e4000c101b08 */
.L_x_5848:
[----:B------:R-:W-:Y:S05]  /*5b10*/  BSYNC.RECONVERGENT B1 ;  /* 0x0000000000017941 */ /* 0x000fea0003800200 */
.L_x_5847:
[----:B------:R-:W-:Y:S05]  /*5b20*/  @!P5 BRA `(.L_x_5811) ;  /* 0x000000000078d947 */ /* 0x000fea0003800000 */
[-CC-:B0-234-:R-:W-:Y:S01]  /*5b30*/  FFMA.FTZ R144, R166, R157.reuse, R154.reuse ;  /* 0x0000009da6907223 */ /* 0x19dfe2000001009a */
        /* <DEDUP_REMOVED lines=29> */
.L_x_5811:
[----:B------:R-:W-:Y:S05]  /*5d10*/  BSYNC.RECONVERGENT B0 ;  /* 0x0000000000007941 */ /* 0x000fea0003800200 */
.L_x_5796:
[----:B01234-:R-:W0:Y:S01]  /*5d20*/  LDC.64 R144, c[0x0][0x380] ;  /* 0x0000e000ff907b82 */ /* 0x01fe220000000a00 */
[----:B------:R-:W-:Y:S01]  /*5d30*/  UPLOP3.LUT UP1, UPT, UPT, UPT, UP1, 0x40, 0x4 ;  /* 0x000000000004789c */ /* 0x000fe20003f2e810 */
[----:B0-----:R-:W-:-:S04]  /*5d40*/  IADD3 R5, PT, PT, R5, R144, RZ ;  /* 0x0000009005057210 */ /* 0x001fc80007ffe0ff */
[----:B------:R-:W-:-:S13]  /*5d50*/  ISETP.GE.AND P6, PT, R5, R145, PT ;  /* 0x000000910500720c */ /* 0x000fda0003fc6270 */
[----:B------:R-:W-:Y:S05]  /*5d60*/  @!P6 BRA `(.L_x_5849) ;  /* 0xffffffa80070e947 */ /* 0x000fea000383ffff */
.L_x_5779:
[----:B------:R-:W0:Y:S01]  /*5d70*/  S2UR UR4, SR_CTAID.X ;  /* 0x00000000000479c3 */ /* 0x000e220000002500 */
[----:B------:R-:W-:-:S07]  /*5d80*/  ISETP.NE.AND P6, PT, R7, RZ, PT ;  /* 0x000000ff0700720c */ /* 0x000fce0003fc5270 */
        /* <DEDUP_REMOVED lines=52> */
.L_x_5850:
        /* <DEDUP_REMOVED lines=11> */
.L_x_14366:


//--------------------- .text._ZN10layer_norm13ln_bwd_kernelINS_13Kernel_traitsIf13__nv_bfloat16fS2_fjLj7168ELj1ELj1ELj8ELj8ENS_18Kernel_traits_baseILj7168EfS2_fS2_fjLj256EEEEELb0ELb0ELb0ELb1EEEvNS_9BwdParamsE --------------------------
	.section	.text._ZN10layer_norm13ln_bwd_kernelINS_13Kernel_traitsIf13__nv_bfloat16fS2_fjLj7168ELj1ELj1ELj8ELj8ENS_18Kernel_traits_baseILj7168EfS2_fS2_fjLj256EEEEELb0ELb0ELb0ELb1EEEvNS_9BwdParamsE,"ax",@progbits
	.align	128
        .global         _ZN10layer_norm13ln_bwd_kernelINS_13Kernel_traitsIf13__nv_bfloat16fS2_fjLj7168ELj1ELj1ELj8ELj8ENS_18Kernel_traits_baseILj7168EfS2_fS2_fjLj256EEEEELb0ELb0ELb0ELb1EEEvNS_9BwdParamsE
        .type           _ZN10layer_norm13ln_bwd_kernelINS_13Kernel_traitsIf13__nv_bfloat16fS2_fjLj7168ELj1ELj1ELj8ELj8ENS_18Kernel_traits_baseILj7168EfS2_fS2_fjLj256EEEEELb0ELb0ELb0ELb1EEEvNS_9BwdParamsE,@function
        .size           _ZN10layer_norm13ln_bwd_kernelINS_13Kernel_traitsIf13__nv_bfloat16fS2_fjLj7168ELj1ELj1ELj8ELj8ENS_18Kernel_traits_baseILj7168EfS2_fS2_fjLj256EEEEELb0ELb0ELb0ELb1EEEvNS_9BwdParamsE,(.L_x_14367 - _ZN10layer_norm13ln_bwd_kernelINS_13Kernel_traitsIf13__nv_bfloat16fS2_fjLj7168ELj1ELj1ELj8ELj8ENS_18Kernel_traits_baseILj7168EfS2_fS2_fjLj256EEEEELb0ELb0ELb0ELb1EEEvNS_9BwdParamsE)
        .other          _ZN10layer_norm13ln_bwd_kernelINS_13Kernel_traitsIf13__nv_bfloat16fS2_fjLj7168ELj1ELj1ELj8ELj8ENS_18Kernel_traits_baseILj7168EfS2_fS2_fjLj256EEEEELb0ELb0ELb0ELb1EEEvNS_9BwdParamsE,@"STO_CUDA_ENTRY STV_DEFAULT"
_ZN10layer_norm13ln_bwd_kernelINS_13Kernel_traitsIf13__nv_bfloat16fS2_fjLj7168ELj1ELj1ELj8ELj8ENS_18Kernel_traits_baseILj7168EfS2_fS2_fjLj256EEEEELb0ELb0ELb0ELb1EEEvNS_9BwdParamsE:
.text._ZN10layer_norm13ln_bwd_kernelINS_13Kernel_traitsIf13__nv_bfloat16fS2_fjLj7168ELj1ELj1ELj8ELj8ENS_18Kernel_traits_baseILj7168EfS2_fS2_fjLj256EEEEELb0ELb0ELb0ELb1EEEvNS_9BwdParamsE:
        /* <DEDUP_REMOVED lines=81> */
[----:B------:R-:W-:-:S02]  /*0510*/  CS2R R94, SRZ ;  /* 0x00000000005e7805 */ /* 0x000fc4000001ff00 */
[----:B01-34-:R-:W-:-:S07]  /*0520*/  MOV R93, RZ ;  /* 0x000000ff005d7202 */ /* 0x01bfce0000000f00 */
.L_x_5858:
        /* <DEDUP_REMOVED lines=10> */
[----:B------:R3:W4:Y:S01]  /*05d0*/  LDG.E R0, desc[UR8][R2.64] ;  /* 0x0000000802007981 */ /* 0x000722000c1e1900 */
[----:B-1----:R-:W-:Y:S01]  /*05e0*/  IMAD.WIDE.U32 R64, R91, 0x10, R80 ;  /* 0x000000105b407825 */ /* 0x002fe200078e0050 */
[----:B------:R-:W-:-:S05]  /*05f0*/  IADD3 R90, PT, PT, R92, 0x200, RZ ;  /* 0x000002005c5a7810 */ /* 0x000fca0007ffe0ff */
[----:B------:R-:W1:Y:S01]  /*0600*/  @P0 LDC.64 R156, c[0x0][0x3e0] ;  /* 0x0000f800ff9c0b82 */ /* 0x000e620000000a00 */
[----:B------:R-:W-:Y:S01]  /*0610*/  IMAD.WIDE.U32 R60, R92, 0x10, R80 ;  /* 0x000000105c3c7825 */ /* 0x000fe200078e0050 */
[----:B------:R-:W4:Y:S03]  /*0620*/  LDG.E.128 R64, desc[UR8][R64.64] ;  /* 0x0000000840407981 */ /* 0x000f26000c1e1d00 */
[C---:B--2---:R-:W-:Y:S02]  /*0630*/  IMAD.WIDE.U32 R160, R90.reuse, 0x8, R82 ;  /* 0x000000085aa07825 */ /* 0x044fe400078e0052 */
[----:B------:R-:W2:Y:S02]  /*0640*/  LDG.E.128 R60, desc[UR8][R60.64] ;  /* 0x000000083c3c7981 */ /* 0x000ea4000c1e1d00 */
[----:B------:R-:W-:Y:S02]  /*0650*/  IMAD.WIDE.U32 R68, R90, 0x10, R80 ;  /* 0x000000105a447825 */ /* 0x000fe400078e0050 */
[----:B------:R-:W2:Y:S02]  /*0660*/  LDG.E.64 R160, desc[UR8][R160.64] ;  /* 0x00000008a0a07981 */ /* 0x000ea4000c1e1b00 */
[----:B------:R-:W-:-:S02]  /*0670*/  IMAD.WIDE.U32 R166, R92, 0x8, R82 ;  /* 0x000000085ca67825 */ /* 0x000fc400078e0052 */
[----:B------:R-:W2:Y:S01]  /*0680*/  LDG.E.128 R68, desc[UR8][R68.64] ;  /* 0x0000000844447981 */ /* 0x000ea2000c1e1d00 */
[----:B------:R-:W-:-:S03]  /*0690*/  IADD3 R89, PT, PT, R92, 0x300, RZ ;  /* 0x000003005c597810 */ /* 0x000fc60007ffe0ff */
[----:B------:R-:W2:Y:S01]  /*06a0*/  LDG.E.64 R166, desc[UR8][R166.64] ;  /* 0x00000008a6a67981 */ /* 0x000ea2000c1e1b00 */
[----:B0-----:R-:W-:-:S04]  /*06b0*/  IMAD.WIDE R168, R149, 0x4, R168 ;  /* 0x0000000495a87825 */ /* 0x001fc800078e02a8 */
[----:B------:R-:W-:Y:S01]  /*06c0*/  IMAD.WIDE.U32 R72, R89, 0x10, R80 ;  /* 0x0000001059487825 */ /* 0x000fe200078e0050 */
[----:B------:R-:W2:Y:S03]  /*06d0*/  LDG.E R151, desc[UR8][R168.64] ;  /* 0x00000008a8977981 */ /* 0x000ea6000c1e1900 */
[--C-:B------:R-:W-:Y:S02]  /*06e0*/  IMAD.WIDE.U32 R164, R91, 0x8, R82.reuse ;  /* 0x000000085ba47825 */ /* 0x100fe400078e0052 */
[----:B------:R-:W2:Y:S04]  /*06f0*/  LDG.E.128 R72, desc[UR8][R72.64] ;  /* 0x0000000848487981 */ /* 0x000ea8000c1e1d00 */
[----:B------:R-:W2:Y:S01]  /*0700*/  LDG.E.64 R164, desc[UR8][R164.64] ;  /* 0x00000008a4a47981 */ /* 0x000ea2000c1e1b00 */
[----:B------:R-:W-:Y:S01]  /*0710*/  IMAD.WIDE.U32 R162, R89, 0x8, R82 ;  /* 0x0000000859a27825 */ /* 0x000fe200078e0052 */
[----:B------:R-:W-:-:S05]  /*0720*/  IADD3 R88, PT, PT, R92, 0x400, RZ ;  /* 0x000004005c587810 */ /* 0x000fca0007ffe0ff */
[----:B------:R-:W2:Y:S01]  /*0730*/  LDG.E.64 R162, desc[UR8][R162.64] ;  /* 0x00000008a2a27981 */ /* 0x000ea2000c1e1b00 */
[----:B------:R-:W-:-:S06]  /*0740*/  IMAD.WIDE.U32 R158, R88, 0x8, R82 ;  /* 0x00000008589e7825 */ /* 0x000fcc00078e0052 */
[----:B------:R-:W2:Y:S01]  /*0750*/  LDG.E.64 R158, desc[UR8][R158.64] ;  /* 0x000000089e9e7981 */ /* 0x000ea2000c1e1b00 */
[C---:B---3--:R-:W-:Y:S02]  /*0760*/  IADD3 R3, PT, PT, R92.reuse, 0x500, RZ ;  /* 0x000005005c037810 */ /* 0x048fe40007ffe0ff */
[----:B------:R-:W-:-:S03]  /*0770*/  IADD3 R2, PT, PT, R92, 0x600, RZ ;  /* 0x000006005c027810 */ /* 0x000fc60007ffe0ff */
[----:B------:R-:W-:-:S04]  /*0780*/  IMAD.WIDE.U32 R154, R3, 0x8, R82 ;  /* 0x00000008039a7825 */ /* 0x000fc800078e0052 */
[----:B------:R-:W-:Y:S02]  /*0790*/  IMAD.WIDE.U32 R152, R2, 0x8, R82 ;  /* 0x0000000802987825 */ /* 0x000fe400078e0052 */
[----:B------:R-:W3:Y:S02]  /*07a0*/  LDG.E.64 R154, desc[UR8][R154.64] ;  /* 0x000000089a9a7981 */ /* 0x000ee4000c1e1b00 */
[--C-:B------:R-:W-:Y:S02]  /*07b0*/  IMAD.WIDE.U32 R82, R3, 0x10, R80.reuse ;  /* 0x0000001003527825 */ /* 0x100fe400078e0050 */
[----:B------:R-:W3:Y:S02]  /*07c0*/  LDG.E.64 R152, desc[UR8][R152.64] ;  /* 0x0000000898987981 */ /* 0x000ee4000c1e1b00 */
[----:B------:R-:W-:-:S04]  /*07d0*/  IMAD.WIDE.U32 R76, R88, 0x10, R80 ;  /* 0x00000010584c7825 */ /* 0x000fc800078e0050 */
[----:B------:R-:W-:Y:S02]  /*07e0*/  IMAD.WIDE.U32 R84, R2, 0x10, R80 ;  /* 0x0000001002547825 */ /* 0x000fe400078e0050 */
[----:B------:R-:W3:Y:S04]  /*07f0*/  LDG.E.128 R80, desc[UR8][R82.64] ;  /* 0x0000000852507981 */ /* 0x000ee8000c1e1d00 */
[----:B------:R-:W3:Y:S04]  /*0800*/  LDG.E.128 R76, desc[UR8][R76.64] ;  /* 0x000000084c4c7981 */ /* 0x000ee8000c1e1d00 */
[----:B------:R-:W3:Y:S01]  /*0810*/  LDG.E.128 R84, desc[UR8][R84.64] ;  /* 0x0000000854547981 */ /* 0x000ee2000c1e1d00 */
[----:B------:R-:W-:-:S04]  /*0820*/  ISETP.NE.U32.AND P1, PT, RZ, UR10, PT ;  /* 0x0000000aff007c0c */ /* 0x000fc8000bf25070 */
[----:B------:R-:W-:Y:S02]  /*0830*/  ISETP.NE.AND.EX P1, PT, RZ, UR11, PT, P1 ;  /* 0x0000000bff007c0c */ /* 0x000fe4000bf25310 */
[----:B------:R-:W-:Y:S01]  /*0840*/  ISETP.NE.AND P2, PT, RZ, UR7, PT ;  /* 0x00000007ff007c0c */ /* 0x000fe2000bf45270 */
[----:B-1----:R-:W-:-:S06]  /*0850*/  @P0 IMAD.WIDE R156, R149, 0x2, R156 ;  /* 0x00000002959c0825 */ /* 0x002fcc00078e029c */
[----:B-----5:R-:W5:Y:S01]  /*0860*/  @P0 LDG.E.U16 R156, desc[UR8][R156.64] ;  /* 0x000000089c9c0981 */ /* 0x020f62000c1e1500 */
[----:B----4-:R-:W-:-:S05]  /*0870*/  FSEL R202, R0, RZ, !P2 ;  /* 0x000000ff00ca7208 */ /* 0x010fca0005000000 */
[C---:B------:R-:W-:Y:S01]  /*0880*/  FADD.FTZ R212, -R202.reuse, R66 ;  /* 0x00000042cad47221 */ /* 0x040fe20000010100 */
        /* <DEDUP_REMOVED lines=8> */
[----:B------:R-:W-:Y:S01]  /*0910*/  FADD.FTZ R174, -R202, R65 ;  /* 0x00000041caae7221 */ /* 0x000fe20000010100 */
[----:B------:R-:W-:Y:S02]  /*0920*/  MOV R198, R160 ;  /* 0x000000a000c67202 */ /* 0x000fe40000000f00 */
[----:B------:R-:W-:-:S03]  /*0930*/  SHF.R.U64 R199, R160, 0x10, R161 ;  /* 0x00000010a0c77819 */ /* 0x000fc600000012a1 */
[----:B------:R-:W2:Y:S01]  /*0940*/  @P1 LDC.64 R60, c[0x0][0x438] ;  /* 0x00010e00ff3c1b82 */ /* 0x000ea20000000a00 */
[----:B------:R-:W-:Y:S02]  /*0950*/  MOV R200, R161 ;  /* 0x000000a100c87202 */ /* 0x000fe40000000f00 */
[----:B------:R-:W-:-:S05]  /*0960*/  SHF.R.U32.HI R196, RZ, 0x10, R161 ;  /* 0x00000010ffc47819 */ /* 0x000fca00000116a1 */
[----:B------:R-:W4:Y:S01]  /*0970*/  @P1 LDC.64 R160, c[0x0][0x438] ;  /* 0x00010e00ffa01b82 */ /* 0x000f220000000a00 */
[----:B------:R-:W-:-:S07]  /*0980*/  FADD.FTZ R172, -R202, R68 ;  /* 0x00000044caac7221 */ /* 0x000fce0000010100 */
[----:B------:R-:W4:Y:S01]  /*0990*/  @P1 LDC.64 R64, c[0x0][0x438] ;  /* 0x00010e00ff401b82 */ /* 0x000f220000000a00 */
[C---:B------:R-:W-:Y:S01]  /*09a0*/  FADD.FTZ R190, -R202.reuse, R69 ;  /* 0x00000045cabe7221 */ /* 0x040fe20000010100 */
[C---:B------:R-:W-:Y:S01]  /*09b0*/  FADD.FTZ R192, -R202.reuse, R70 ;  /* 0x00000046cac07221 */ /* 0x040fe20000010100 */
[----:B------:R-:W-:Y:S01]  /*09c0*/  FADD.FTZ R194, -R202, R71 ;  /* 0x00000047cac27221 */ /* 0x000fe20000010100 */
[----:B0-----:R-:W-:-:S04]  /*09d0*/  @P1 IMAD.WIDE.U32 R66, R89, 0x10, R66 ;  /* 0x0000001059421825 */ /* 0x001fc800078e0042 */
[----:B------:R-:W0:Y:S01]  /*09e0*/  @P1 LDC.64 R68, c[0x0][0x438] ;  /* 0x00010e00ff441b82 */ /* 0x000e220000000a00 */
[----:B------:R-:W-:Y:S01]  /*09f0*/  MOV R171, R166 ;  /* 0x000000a600ab7202 */ /* 0x000fe20000000f00 */
[----:B-1----:R-:W-:Y:S01]  /*0a00*/  @P1 IMAD.WIDE.U32 R62, R3, 0x10, R62 ;  /* 0x00000010033e1825 */ /* 0x002fe200078e003e */
[----:B------:R1:W5:Y:S01]  /*0a10*/  @P1 LDG.E.128 R44, desc[UR8][R66.64] ;  /* 0x00000008422c1981 */ /* 0x000362000c1e1d00 */
[----:B------:R-:W-:Y:S02]  /*0a20*/  SHF.R.U64 R179, R166, 0x10, R167 ;  /* 0x00000010a6b37819 */ /* 0x000fe400000012a7 */
[----:B--2---:R-:W-:Y:S01]  /*0a30*/  @P1 IMAD.WIDE.U32 R60, R2, 0x10, R60 ;  /* 0x00000010023c1825 */ /* 0x004fe200078e003c */
[----:B------:R2:W5:Y:S01]  /*0a40*/  @P1 LDG.E.128 R52, desc[UR8][R62.64] ;  /* 0x000000083e341981 */ /* 0x000562000c1e1d00 */
[----:B------:R-:W3:Y:S01]  /*0a50*/  @P1 LDC.64 R70, c[0x0][0x438] ;  /* 0x00010e00ff461b82 */ /* 0x000ee20000000a00 */
[----:B------:R-:W-:Y:S01]  /*0a60*/  MOV R173, R167 ;  /* 0x000000a700ad7202 */ /* 0x000fe20000000f00 */
[----:B----4-:R-:W-:-:S04]  /*0a70*/  @P1 IMAD.WIDE.U32 R160, R92, 0x10, R160 ;  /* 0x000000105ca01825 */ /* 0x010fc800078e00a0 */
[----:B------:R-:W-:Y:S01]  /*0a80*/  FMUL.FTZ R0, R151, R0 ;  /* 0x0000000097007220 */ /* 0x000fe20000410000 */
[----:B------:R-:W-:Y:S01]  /*0a90*/  SHF.R.U32.HI R177, RZ, 0x10, R167 ;  /* 0x00000010ffb17819 */ /* 0x000fe200000116a7 */
[----:B------:R-:W-:Y:S01]  /*0aa0*/  FADD.FTZ R176, -R202, R72 ;  /* 0x00000048cab07221 */ /* 0x000fe20000010100 */
[----:B-1----:R-:W-:Y:S01]  /*0ab0*/  SHF.L.U32 R66, R171, 0x10, RZ ;  /* 0x00000010ab427819 */ /* 0x002fe200000006ff */
[----:B------:R1:W5:Y:S01]  /*0ac0*/  @P1 LDG.E.128 R56, desc[UR8][R60.64] ;  /* 0x000000083c381981 */ /* 0x000362000c1e1d00 */
[----:B--2---:R-:W-:Y:S01]  /*0ad0*/  SHF.L.U32 R63, R179, 0x10, RZ ;  /* 0x00000010b33f7819 */ /* 0x004fe200000006ff */
[----:B------:R-:W-:-:S04]  /*0ae0*/  @P1 IMAD.WIDE.U32 R64, R88, 0x10, R64 ;  /* 0x0000001058401825 */ /* 0x000fc800078e0040 */
[----:B------:R-:W-:Y:S01]  /*0af0*/  FMUL.FTZ R183, R28, R66 ;  /* 0x000000421cb77220 */ /* 0x000fe20000410000 */
[----:B------:R-:W-:Y:S01]  /*0b00*/  SHF.L.U32 R62, R173, 0x10, RZ ;  /* 0x00000010ad3e7819 */ /* 0x000fe200000006ff */
[----:B------:R-:W-:Y:S01]  /*0b10*/  FMUL.FTZ R181, R151, R180 ;  /* 0x000000b497b57220 */ /* 0x000fe20000410000 */
[----:B------:R-:W-:Y:S01]  /*0b20*/  FMUL.FTZ R180, R29, R63 ;  /* 0x0000003f1db47220 */ /* 0x000fe20000410000 */
[----:B------:R-:W-:Y:S01]  /*0b30*/  FMUL.FTZ R185, R151, R182 ;  /* 0x000000b697b97220 */ /* 0x000fe20000410000 */
[----:B------:R2:W5:Y:S01]  /*0b40*/  @P1 LDG.E.128 R32, desc[UR8][R160.64] ;  /* 0x00000008a0201981 */ /* 0x000562000c1e1d00 */
[----:B-1----:R-:W-:Y:S01]  /*0b50*/  FADD.FTZ R61, RZ, R183 ;  /* 0x000000b7ff3d7221 */ /* 0x002fe20000010000 */
[----:B------:R-:W-:Y:S01]  /*0b60*/  FFMA.FTZ R60, R0, R183, RZ ;  /* 0x000000b7003c7223 */ /* 0x000fe200000100ff */
[----:B------:R-:W-:Y:S01]  /*0b70*/  MOV R187, R164 ;  /* 0x000000a400bb7202 */ /* 0x000fe20000000f00 */
[----:B------:R1:W5:Y:S01]  /*0b80*/  @P1 LDG.E.128 R48, desc[UR8][R64.64] ;  /* 0x0000000840301981 */ /* 0x000362000c1e1d00 */
[----:B------:R-:W-:Y:S01]  /*0b90*/  FMUL.FTZ R179, R30, R62 ;  /* 0x0000003e1eb37220 */ /* 0x000fe20000410000 */
[----:B0-----:R-:W-:-:S04]  /*0ba0*/  @P1 IMAD.WIDE.U32 R68, R90, 0x10, R68 ;  /* 0x000000105a441825 */ /* 0x001fc800078e0044 */
[C---:B------:R-:W-:Y:S01]  /*0bb0*/  FMUL.FTZ R182, R151.reuse, R216 ;  /* 0x000000d897b67220 */ /* 0x040fe20000410000 */
[----:B--2---:R-:W-:Y:S01]  /*0bc0*/  FMUL.FTZ R160, R151, R176 ;  /* 0x000000b097a07220 */ /* 0x004fe20000410000 */
[----:B------:R-:W-:Y:S01]  /*0bd0*/  FADD.FTZ R176, R180, R61 ;  /* 0x0000003db4b07221 */ /* 0x000fe20000010000 */
[----:B------:R-:W-:Y:S01]  /*0be0*/  FFMA.FTZ R61, R185, R180, R60 ;  /* 0x000000b4b93d7223 */ /* 0x000fe2000001003c */
[----:B------:R-:W-:Y:S01]  /*0bf0*/  SHF.R.U64 R170, R164, 0x10, R165 ;  /* 0x00000010a4aa7819 */ /* 0x000fe200000012a5 */
[----:B---3--:R-:W-:Y:S01]  /*0c00*/  @P1 IMAD.WIDE.U32 R70, R91, 0x10, R70 ;  /* 0x000000105b461825 */ /* 0x008fe200078e0046 */
[----:B-1----:R-:W-:-:S03]  /*0c10*/  SHF.L.U32 R64, R177, 0x10, RZ ;  /* 0x00000010b1407819 */ /* 0x002fc600000006ff */
[----:B------:R-:W-:Y:S01]  /*0c20*/  FADD.FTZ R176, R179, R176 ;  /* 0x000000b0b3b07221 */ /* 0x000fe20000010000 */
[----:B------:R-:W-:Y:S01]  /*0c30*/  SHF.L.U32 R65, R187, 0x10, RZ ;  /* 0x00000010bb417819 */ /* 0x000fe200000006ff */
[----:B------:R-:W-:Y:S01]  /*0c40*/  FFMA.FTZ R60, R182, R179, R61 ;  /* 0x000000b3b63c7223 */ /* 0x000fe2000001003d */
[----:B------:R-:W-:Y:S01]  /*0c50*/  MOV R169, R165 ;  /* 0x000000a500a97202 */ /* 0x000fe20000000f00 */
[----:B------:R-:W-:Y:S01]  /*0c60*/  FMUL.FTZ R177, R31, R64 ;  /* 0x000000401fb17220 */ /* 0x000fe20000410000 */
[----:B------:R-:W-:Y:S01]  /*0c70*/  SHF.R.U32.HI R165, RZ, 0x10, R165 ;  /* 0x00000010ffa57819 */ /* 0x000fe200000116a5 */
[----:B------:R0:W5:Y:S01]  /*0c80*/  @P1 LDG.E.128 R40, desc[UR8][R68.64] ;  /* 0x0000000844281981 */ /* 0x000162000c1e1d00 */
[----:B------:R-:W-:Y:S01]  /*0c90*/  FMUL.FTZ R197, R24, R65 ;  /* 0x0000004118c57220 */ /* 0x000fe20000410000 */
[----:B------:R-:W-:Y:S01]  /*0ca0*/  FADD.FTZ R176, R177, R176 ;  /* 0x000000b0b1b07221 */ /* 0x000fe20000010000 */
[----:B------:R-:W-:Y:S01]  /*0cb0*/  FMUL.FTZ R178, R151, R178 ;  /* 0x000000b297b27220 */ /* 0x000fe20000410000 */
[----:B------:R1:W5:Y:S01]  /*0cc0*/  @P1 LDG.E.128 R36, desc[UR8][R70.64] ;  /* 0x0000000846241981 */ /* 0x000362000c1e1d00 */
[----:B------:R-:W-:Y:S01]  /*0cd0*/  FFMA.FTZ R61, R181, R177, R60 ;  /* 0x000000b1b53d7223 */ /* 0x000fe2000001003c */
[----:B------:R-:W-:-:S02]  /*0ce0*/  MOV R166, R163 ;  /* 0x000000a300a67202 */ /* 0x000fc40000000f00 */
[----:B0-----:R-:W-:Y:S01]  /*0cf0*/  SHF.L.U32 R68, R170, 0x10, RZ ;  /* 0x00000010aa447819 */ /* 0x001fe200000006ff */
[----:B------:R-:W-:Y:S01]  /*0d00*/  FADD.FTZ R67, R197, R176 ;  /* 0x000000b0c5437221 */ /* 0x000fe20000010000 */
[----:B------:R-:W-:Y:S02]  /*0d10*/  SHF.L.U32 R69, R169, 0x10, RZ ;  /* 0x00000010a9457819 */ /* 0x000fe400000006ff */
[----:B-1----:R-:W-:Y:S01]  /*0d20*/  SHF.L.U32 R70, R165, 0x10, RZ ;  /* 0x00000010a5467819 */ /* 0x002fe200000006ff */
[----:B------:R-:W-:Y:S01]  /*0d30*/  FMUL.FTZ R165, R151, R194 ;  /* 0x000000c297a57220 */ /* 0x000fe20000410000 */
[----:B------:R-:W-:Y:S01]  /*0d40*/  FMUL.FTZ R194, R25, R68 ;  /* 0x0000004419c27220 */ /* 0x000fe20000410000 */
[C---:B------:R-:W-:Y:S01]  /*0d50*/  FMUL.FTZ R173, R151.reuse, R174 ;  /* 0x000000ae97ad7220 */ /* 0x040fe20000410000 */
[----:B------:R-:W-:Y:S01]  /*0d60*/  FFMA.FTZ R60, R178, R197, R61 ;  /* 0x000000c5b23c7223 */ /* 0x000fe2000001003d */
[----:B------:R-:W-:Y:S01]  /*0d70*/  SHF.L.U32 R205, R166, 0x10, RZ ;  /* 0x00000010a6cd7819 */ /* 0x000fe200000006ff */
[----:B------:R-:W-:Y:S01]  /*0d80*/  FMUL.FTZ R195, R26, R69 ;  /* 0x000000451ac37220 */ /* 0x000fe20000410000 */
[----:B------:R-:W-:Y:S01]  /*0d90*/  FADD.FTZ R166, R194, R67 ;  /* 0x00000043c2a67221 */ /* 0x000fe20000010000 */
[----:B------:R-:W-:Y:S01]  /*0da0*/  FMUL.FTZ R174, R151, R212 ;  /* 0x000000d497ae7220 */ /* 0x000fe20000410000 */
[----:B------:R-:W-:Y:S01]  /*0db0*/  FFMA.FTZ R61, R173, R194, R60 ;  /* 0x000000c2ad3d7223 */ /* 0x000fe2000001003c */
[----:B------:R-:W-:Y:S01]  /*0dc0*/  MOV R201, R162 ;  /* 0x000000a200c97202 */ /* 0x000fe20000000f00 */
[----:B------:R-:W-:Y:S01]  /*0dd0*/  FMUL.FTZ R170, R151, R192 ;  /* 0x000000c097aa7220 */ /* 0x000fe20000410000 */
[----:B------:R-:W-:Y:S01]  /*0de0*/  SHF.R.U64 R167, R162, 0x10, R163 ;  /* 0x00000010a2a77819 */ /* 0x000fe200000012a3 */
[----:B------:R-:W-:Y:S01]  /*0df0*/  FMUL.FTZ R192, R27, R70 ;  /* 0x000000461bc07220 */ /* 0x000fe20000410000 */
[----:B------:R-:W-:Y:S01]  /*0e00*/  MOV R162, R158 ;  /* 0x0000009e00a27202 */ /* 0x000fe20000000f00 */
[----:B------:R-:W-:Y:S01]  /*0e10*/  FADD.FTZ R67, R195, R166 ;  /* 0x000000a6c3437221 */ /* 0x000fe20000010000 */
[----:B------:R-:W-:Y:S01]  /*0e20*/  SHF.L.U32 R198, R198, 0x10, RZ ;  /* 0x00000010c6c67819 */ /* 0x000fe200000006ff */
[----:B------:R-:W-:Y:S01]  /*0e30*/  FMUL.FTZ R171, R151, R214 ;  /* 0x000000d697ab7220 */ /* 0x000fe20000410000 */
[----:B------:R-:W-:Y:S01]  /*0e40*/  FFMA.FTZ R60, R174, R195, R61 ;  /* 0x000000c3ae3c7223 */ /* 0x000fe2000001003d */
[----:B------:R-:W-:-:S02]  /*0e50*/  SHF.L.U32 R199, R199, 0x10, RZ ;  /* 0x00000010c7c77819 */ /* 0x000fc400000006ff */
[----:B------:R-:W-:Y:S01]  /*0e60*/  SHF.L.U32 R209, R162, 0x10, RZ ;  /* 0x00000010a2d17819 */ /* 0x000fe200000006ff */
[----:B------:R-:W-:Y:S01]  /*0e70*/  FMUL.FTZ R193, R20, R198 ;  /* 0x000000c614c17220 */ /* 0x000fe20000410000 */
[----:B------:R-:W-:Y:S01]  /*0e80*/  FADD.FTZ R162, R192, R67 ;  /* 0x00000043c0a27221 */ /* 0x000fe20000010000 */
[----:B------:R-:W-:Y:S01]  /*0e90*/  FMUL.FTZ R172, R151, R172 ;  /* 0x000000ac97ac7220 */ /* 0x000fe20000410000 */
[----:B------:R-:W-:Y:S01]  /*0ea0*/  FFMA.FTZ R61, R171, R192, R60 ;  /* 0x000000c0ab3d7223 */ /* 0x000fe2000001003c */
[----:B------:R-:W-:Y:S01]  /*0eb0*/  SHF.R.U64 R158, R158, 0x10, R159 ;  /* 0x000000109e9e7819 */ /* 0x000fe2000000129f */
[----:B------:R-:W-:Y:S01]  /*0ec0*/  FMUL.FTZ R169, R151, R190 ;  /* 0x000000be97a97220 */ /* 0x000fe20000410000 */
[----:B------:R-:W-:Y:S01]  /*0ed0*/  SHF.L.U32 R200, R200, 0x10, RZ ;  /* 0x00000010c8c87819 */ /* 0x000fe200000006ff */
        /* <DEDUP_REMOVED lines=8> */
[----:B------:R-:W-:Y:S01]  /*0f60*/  FFMA.FTZ R61, R169, R190, R60 ;  /* 0x000000bea93d7223 */ /* 0x000fe2000001003c */
        /* <DEDUP_REMOVED lines=8> */
[----:B------:R-:W-:Y:S01]  /*0ff0*/  FADD.FTZ R158, R188, R67 ;  /* 0x00000043bc9e7221 */ /* 0x000fe20000010000 */
[C---:B------:R-:W-:Y:S01]  /*1000*/  FADD.FTZ R184, -R202.reuse, R73 ;  /* 0x00000049cab87221 */ /* 0x040fe20000010100 */
[----:B------:R-:W-:Y:S01]  /*1010*/  FFMA.FTZ R61, R165, R188, R60 ;  /* 0x000000bca53d7223 */ /* 0x000fe2000001003c */
[----:B------:R-:W-:Y:S01]  /*1020*/  FADD.FTZ R210, -R202, R80 ;  /* 0x00000050cad27221 */ /* 0x000fe20000010100 */
[----:B------:R-:W-:Y:S01]  /*1030*/  SHF.R.U32.HI R175, RZ, 0x10, R163 ;  /* 0x00000010ffaf7819 */ /* 0x000fe200000116a3 */
[----:B------:R-:W-:Y:S01]  /*1040*/  FMUL.FTZ R80, R151, R186 ;  /* 0x000000ba97507220 */ /* 0x000fe20000410000 */
[----:B------:R-:W-:Y:S01]  /*1050*/  MOV R72, R155 ;  /* 0x0000009b00487202 */ /* 0x000fe20000000f00 */
        /* <DEDUP_REMOVED lines=8> */
[----:B------:R-:W-:Y:S01]  /*10e0*/  FFMA.FTZ R61, R163, R186, R60 ;  /* 0x000000baa33d7223 */ /* 0x000fe2000001003c */
[----:B------:R-:W-:Y:S01]  /*10f0*/  FMUL.FTZ R184, R19, R207 ;  /* 0x000000cf13b87220 */ /* 0x000fe20000410000 */
[----:B------:R-:W-:Y:S01]  /*1100*/  FADD.FTZ R76, -R202, R76 ;  /* 0x0000004cca4c7221 */ /* 0x000fe20000010100 */
[----:B------:R-:W-:Y:S01]  /*1110*/  FADD.FTZ R67, R187, R72 ;  /* 0x00000048bb437221 */ /* 0x000fe20000010000 */
[----:B------:R-:W-:Y:S01]  /*1120*/  FFMA.FTZ R60, R80, R187, R61 ;  /* 0x000000bb503c7223 */ /* 0x000fe2000001003d */
[----:B------:R-:W-:Y:S01]  /*1130*/  MOV R157, R159 ;  /* 0x0000009f009d7202 */ /* 0x000fe20000000f00 */
[----:B------:R-:W-:Y:S01]  /*1140*/  FMUL.FTZ R175, R12, R209 ;  /* 0x000000d10caf7220 */ /* 0x000fe20000410000 */
[----:B------:R-:W-:Y:S01]  /*1150*/  FADD.FTZ R72, R184, R67 ;  /* 0x00000043b8487221 */ /* 0x000fe20000010000 */
[C---:B------:R-:W-:Y:S01]  /*1160*/  FADD.FTZ R168, -R202.reuse, R77 ;  /* 0x0000004dcaa87221 */ /* 0x040fe20000010100 */
[----:B------:R-:W-:Y:S01]  /*1170*/  FMUL.FTZ R76, R151, R76 ;  /* 0x0000004c974c7220 */ /* 0x000fe20000410000 */
[----:B------:R-:W-:Y:S01]  /*1180*/  FFMA.FTZ R67, R161, R184, R60 ;  /* 0x000000b8a1437223 */ /* 0x000fe2000001003c */
[----:B------:R-:W-:Y:S01]  /*1190*/  SHF.R.U32.HI R159, RZ, 0x10, R159 ;  /* 0x00000010ff9f7819 */ /* 0x000fe2000001169f */
[----:B------:R-:W-:Y:S01]  /*11a0*/  FMUL.FTZ R176, R13, R211 ;  /* 0x000000d30db07220 */ /* 0x000fe20000410000 */
[----:B------:R-:W-:Y:S01]  /*11b0*/  SHF.L.U32 R212, R157, 0x10, RZ ;  /* 0x000000109dd47819 */ /* 0x000fe200000006ff */
[----:B------:R-:W-:Y:S01]  /*11c0*/  FADD.FTZ R61, R175, R72 ;  /* 0x00000048af3d7221 */ /* 0x000fe20000010000 */
[----:B------:R-:W-:Y:S01]  /*11d0*/  FADD.FTZ R78, -R202, R78 ;  /* 0x0000004eca4e7221 */ /* 0x000fe20000010100 */
[----:B------:R-:W-:Y:S01]  /*11e0*/  FMUL.FTZ R77, R151, R168 ;  /* 0x000000a8974d7220 */ /* 0x000fe20000410000 */
[----:B------:R-:W-:Y:S01]  /*11f0*/  FFMA.FTZ R60, R76, R175, R67 ;  /* 0x000000af4c3c7223 */ /* 0x000fe20000010043 */
[----:B------:R-:W-:Y:S01]  /*1200*/  MOV R75, R154 ;  /* 0x0000009a004b7202 */ /* 0x000fe20000000f00 */
[----:B------:R-:W-:Y:S01]  /*1210*/  FADD.FTZ R72, R176, R61 ;  /* 0x0000003db0487221 */ /* 0x000fe20000010000 */
[----:B------:R-:W-:Y:S01]  /*1220*/  SHF.L.U32 R213, R159, 0x10, RZ ;  /* 0x000000109fd57819 */ /* 0x000fe200000006ff */
[----:B------:R-:W-:Y:S01]  /*1230*/  FADD.FTZ R164, -R202, R79 ;  /* 0x0000004fcaa47221 */ /* 0x000fe20000010100 */
[----:B------:R-:W-:Y:S01]  /*1240*/  FMUL.FTZ R78, R151, R78 ;  /* 0x0000004e974e7220 */ /* 0x000fe20000410000 */
        /* <DEDUP_REMOVED lines=8> */
[----:B------:R-:W-:Y:S01]  /*12d0*/  SHF.R.U32.HI R74, RZ, 0x10, R155 ;  /* 0x00000010ff4a7819 */ /* 0x000fe2000001169b */
[----:B------:R-:W-:Y:S01]  /*12e0*/  FADD.FTZ R208, -R202, R81 ;  /* 0x00000051cad07221 */ /* 0x000fe20000010100 */
[----:B------:R-:W-:Y:S01]  /*12f0*/  MOV R155, R152 ;  /* 0x00000098009b7202 */ /* 0x000fe20000000f00 */
        /* <DEDUP_REMOVED lines=13> */
[----:B------:R-:W-:Y:S01]  /*13d0*/  FADD.FTZ R206, -R202, R83 ;  /* 0x00000053cace7221 */ /* 0x000fe20000010100 */
[----:B------:R-:W-:Y:S01]  /*13e0*/  FMUL.FTZ R82, R10, R216 ;  /* 0x000000d80a527220 */ /* 0x000fe20000410000 */
[----:B------:R-:W-:Y:S01]  /*13f0*/  FADD.FTZ R67, R81, R72 ;  /* 0x0000004851437221 */ /* 0x000fe20000010000 */
[----:B------:R-:W-:Y:S01]  /*1400*/  FFMA.FTZ R61, R155, R81, R60 ;  /* 0x000000519b3d7223 */ /* 0x000fe2000001003c */
[----:B------:R-:W-:Y:S01]  /*1410*/  MOV R154, R153 ;  /* 0x00000099009a7202 */ /* 0x000fe20000000f00 */
[----:B------:R-:W-:Y:S01]  /*1420*/  FADD.FTZ R84, -R202, R84 ;  /* 0x00000054ca547221 */ /* 0x000fe20000010100 */
[----:B------:R-:W-:Y:S01]  /*1430*/  SHF.R.U64 R152, R152, 0x10, R153 ;  /* 0x0000001098987819 */ /* 0x000fe20000001299 */
        /* <DEDUP_REMOVED lines=18> */
[----:B------:R-:W-:Y:S01]  /*1560*/  FMUL.FTZ R158, R151, R86 ;  /* 0x00000056979e7220 */ /* 0x000fe20000410000 */
[----:B------:R-:W-:Y:S01]  /*1570*/  FADD.FTZ R202, -R202, R87 ;  /* 0x00000057caca7221 */ /* 0x000fe20000010100 */
[----:B------:R-:W-:Y:S01]  /*1580*/  FMUL.FTZ R86, R6, R220 ;  /* 0x000000dc06567220 */ /* 0x000fe20000410000 */
        /* <DEDUP_REMOVED lines=40> */
.L_x_5853:
[----:B------:R-:W-:Y:S05]  /*1810*/  BSYNC.RECONVERGENT B0 ;  /* 0x0000000000007941 */ /* 0x000fea0003800200 */
.L_x_5852:
        /* <DEDUP_REMOVED lines=21> */
[----:B------:R-:W-:Y:S01]  /*1970*/  UISETP.NE.U32.AND UP0, UPT, UR10, URZ, UPT ;  /* 0x000000ff0a00728c */ /* 0x000fe2000bf05070 */
[----:B------:R-:W-:Y:S01]  /*1980*/  HFMA2 R152, -RZ, RZ, 1.875, 0 ;  /* 0x3f800000ff987431 */ /* 0x000fe200000001ff */
[----:B-----5:R-:W-:Y:S01]  /*1990*/  @P0 SHF.L.U32 R152, R156, 0x10, RZ ;  /* 0x000000109c980819 */ /* 0x020fe200000006ff */
[----:B-1----:R-:W-:Y:S01]  /*19a0*/  ULEA UR4, UR5, UR4, 0x18 ;  /* 0x0000000405047291 */ /* 0x002fe2000f8ec0ff */
[----:B------:R-:W-:Y:S01]  /*19b0*/  FFMA.FTZ R101, R172, R198, R101 ;  /* 0x000000c6ac657223 */ /* 0x000fe20000010065 */
[----:B------:R-:W-:Y:S01]  /*19c0*/  UISETP.NE.AND.EX UP0, UPT, UR11, URZ, UPT, UP0 ;  /* 0x000000ff0b00728c */ /* 0x000fe2000bf05300 */
        /* <DEDUP_REMOVED lines=9> */
[----:B------:R-:W-:Y:S01]  /*1a60*/  FFMA.FTZ R105, R160, R201, R105 ;  /* 0x000000c9a0697223 */ /* 0x000fe20000010069 */
        /* <DEDUP_REMOVED lines=68> */
[-CC-:B------:R-:W-:Y:S01]  /*1eb0*/  FFMA.FTZ R165, R79, R156.reuse, R199.reuse ;  /* 0x0000009c4fa57223 */ /* 0x180fe200000100c7 */
[----:B------:R-:W-:Y:S01]  /*1ec0*/  FFMA.FTZ R76, R76, R156, R199 ;  /* 0x0000009c4c4c7223 */ /* 0x000fe200000100c7 */
[----:B------:R-:W-:Y:S01]  /*1ed0*/  FMUL.FTZ R61, R151, R0 ;  /* 0x00000000973d7220 */ /* 0x000fe20000410000 */
[----:B------:R-:W-:Y:S01]  /*1ee0*/  FADD.FTZ R180, R180, -R185 ;  /* 0x800000b9b4b47221 */ /* 0x000fe20000010000 */
[-C--:B------:R-:W-:Y:S01]  /*1ef0*/  FFMA.FTZ R163, R163, R156.reuse, R199 ;  /* 0x0000009ca3a37223 */ /* 0x080fe200000100c7 */
[----:B------:R-:W-:Y:S01]  /*1f00*/  FADD.FTZ R168, R168, -R165 ;  /* 0x800000a5a8a87221 */ /* 0x000fe20000010000 */
[-CC-:B------:R-:W-:Y:S01]  /*1f10*/  FFMA.FTZ R182, R182, R156.reuse, R199.reuse ;  /* 0x0000009cb6b67223 */ /* 0x180fe200000100c7 */
[--C-:B------:R-:W-:Y:S01]  /*1f20*/  FFMA.FTZ R165, R166, R156, R199.reuse ;  /* 0x0000009ca6a57223 */ /* 0x100fe200000100c7 */
[----:B------:R-:W-:Y:S01]  /*1f30*/  FADD.FTZ R80, R187, -R80 ;  /* 0x80000050bb507221 */ /* 0x000fe20000010000 */
[----:B------:R-:W-:Y:S01]  /*1f40*/  FADD.FTZ R76, R175, -R76 ;  /* 0x8000004caf4c7221 */ /* 0x000fe20000010000 */
[----:B------:R-:W-:Y:S01]  /*1f50*/  FMUL.FTZ R0, R61, R152 ;  /* 0x000000983d007220 */ /* 0x000fe20000410000 */
[----:B------:R-:W-:Y:S01]  /*1f60*/  FFMA.FTZ R173, R173, R156, R199 ;  /* 0x0000009cadad7223 */ /* 0x000fe200000100c7 */
[----:B------:R-:W-:Y:S01]  /*1f70*/  FMUL.FTZ R61, R151, R180 ;  /* 0x000000b4973d7220 */ /* 0x000fe20000410000 */
[----:B------:R-:W-:Y:S01]  /*1f80*/  FADD.FTZ R186, R186, -R163 ;  /* 0x800000a3baba7221 */ /* 0x000fe20000010000 */
[----:B------:R-:W-:Y:S01]  /*1f90*/  FADD.FTZ R182, R179, -R182 ;  /* 0x800000b6b3b67221 */ /* 0x000fe20000010000 */
[-C--:B------:R-:W-:Y:S01]  /*1fa0*/  FFMA.FTZ R163, R77, R156.reuse, R199 ;  /* 0x0000009c4da37223 */ /* 0x080fe200000100c7 */
[----:B------:R-:W-:Y:S01]  /*1fb0*/  FADD.FTZ R164, R164, -R165 ;  /* 0x800000a5a4a47221 */ /* 0x000fe20000010000 */
[--C-:B------:R-:W-:Y:S01]  /*1fc0*/  FFMA.FTZ R62, R181, R156, R199.reuse ;  /* 0x0000009cb53e7223 */ /* 0x100fe200000100c7 */
[C---:B------:R-:W-:Y:S01]  /*1fd0*/  FMUL.FTZ R75, R151.reuse, R80 ;  /* 0x00000050974b7220 */ /* 0x040fe20000410000 */
[----:B------:R-:W-:Y:S01]  /*1fe0*/  FMUL.FTZ R77, R151, R76 ;  /* 0x0000004c974d7220 */ /* 0x000fe20000410000 */
[-C--:B------:R-:W-:Y:S01]  /*1ff0*/  FFMA.FTZ R165, R162, R156.reuse, R199 ;  /* 0x0000009ca2a57223 */ /* 0x080fe200000100c7 */
[----:B------:R-:W-:Y:S01]  /*2000*/  FADD.FTZ R194, R194, -R173 ;  /* 0x800000adc2c27221 */ /* 0x000fe20000010000 */
[-CC-:B------:R-:W-:Y:S01]  /*2010*/  FFMA.FTZ R169, R169, R156.reuse, R199.reuse ;  /* 0x0000009ca9a97223 */ /* 0x180fe200000100c7 */
[--C-:B------:R-:W-:Y:S01]  /*2020*/  FFMA.FTZ R80, R159, R156, R199.reuse ;  /* 0x0000009c9f507223 */ /* 0x100fe200000100c7 */
[----:B------:R-:W-:Y:S01]  /*2030*/  FMUL.FTZ R60, R61, R152 ;  /* 0x000000983d3c7220 */ /* 0x000fe20000410000 */
[----:B------:R-:W-:Y:S01]  /*2040*/  FFMA.FTZ R174, R174, R156, R199 ;  /* 0x0000009caeae7223 */ /* 0x000fe200000100c7 */
[----:B------:R-:W-:Y:S01]  /*2050*/  FMUL.FTZ R61, R151, R182 ;  /* 0x000000b6973d7220 */ /* 0x000fe20000410000 */
[----:B------:R-:W-:Y:S01]  /*2060*/  FADD.FTZ R64, R177, -R62 ;  /* 0x8000003eb1407221 */ /* 0x000fe20000010000 */
[----:B------:R-:W-:Y:S01]  /*2070*/  FMUL.FTZ R73, R151, R186 ;  /* 0x000000ba97497220 */ /* 0x000fe20000410000 */
[----:B------:R-:W-:Y:S01]  /*2080*/  FMUL.FTZ R77, R77, R152 ;  /* 0x000000984d4d7220 */ /* 0x000fe20000410000 */
[----:B------:R-:W-:Y:S01]  /*2090*/  FADD.FTZ R82, R82, -R165 ;  /* 0x800000a552527221 */ /* 0x000fe20000010000 */
[----:B------:R-:W-:Y:S01]  /*20a0*/  FMUL.FTZ R65, R151, R194 ;  /* 0x000000c297417220 */ /* 0x000fe20000410000 */
[----:B------:R-:W-:Y:S01]  /*20b0*/  FADD.FTZ R190, R190, -R169 ;  /* 0x800000a9bebe7221 */ /* 0x000fe20000010000 */
[----:B------:R-:W-:Y:S01]  /*20c0*/  FADD.FTZ R80, R83, -R80 ;  /* 0x8000005053507221 */ /* 0x000fe20000010000 */
[-CC-:B------:R-:W-:Y:S01]  /*20d0*/  FFMA.FTZ R165, R158, R156.reuse, R199.reuse ;  /* 0x0000009c9ea57223 */ /* 0x180fe200000100c7 */
[----:B------:R-:W-:Y:S01]  /*20e0*/  FADD.FTZ R174, R195, -R174 ;  /* 0x800000aec3ae7221 */ /* 0x000fe20000010000 */
[--C-:B------:R-:W-:Y:S01]  /*20f0*/  FFMA.FTZ R170, R170, R156, R199.reuse ;  /* 0x0000009caaaa7223 */ /* 0x100fe200000100c7 */
[----:B------:R-:W-:Y:S01]  /*2100*/  FMUL.FTZ R62, R61, R152 ;  /* 0x000000983d3e7220 */ /* 0x000fe20000410000 */
[----:B------:R-:W-:Y:S01]  /*2110*/  FFMA.FTZ R171, R171, R156, R199 ;  /* 0x0000009cabab7223 */ /* 0x000fe200000100c7 */
[----:B------:R-:W-:Y:S01]  /*2120*/  FADD.FTZ R176, R176, -R163 ;  /* 0x800000a3b0b07221 */ /* 0x000fe20000010000 */
[----:B------:R-:W-:Y:S01]  /*2130*/  FMUL.FTZ R61, R151, R64 ;  /* 0x00000040973d7220 */ /* 0x000fe20000410000 */
[-C--:B------:R-:W-:Y:S01]  /*2140*/  FMUL.FTZ R73, R73, R152.reuse ;  /* 0x0000009849497220 */ /* 0x080fe20000410000 */
[----:B------:R0:W-:Y:S01]  /*2150*/  F2F.BF16.F32 R163, R77 ;  /* 0x0000004d00a37304 */ /* 0x0001e20000202000 */
[----:B------:R-:W-:Y:S01]  /*2160*/  FMUL.FTZ R64, R65, R152 ;  /* 0x0000009841407220 */ /* 0x000fe20000410000 */
[C---:B------:R-:W-:Y:S01]  /*2170*/  FMUL.FTZ R69, R151.reuse, R190 ;  /* 0x000000be97457220 */ /* 0x040fe20000410000 */
[C---:B------:R-:W-:Y:S01]  /*2180*/  FMUL.FTZ R83, R151.reuse, R80 ;  /* 0x0000005097537220 */ /* 0x040fe20000410000 */
[----:B------:R-:W-:Y:S01]  /*2190*/  FADD.FTZ R86, R86, -R165 ;  /* 0x800000a556567221 */ /* 0x000fe20000010000 */
[----:B------:R-:W-:Y:S01]  /*21a0*/  FMUL.FTZ R65, R151, R174 ;  /* 0x000000ae97417220 */ /* 0x000fe20000410000 */
[----:B------:R-:W-:Y:S01]  /*21b0*/  FADD.FTZ R170, R191, -R170 ;  /* 0x800000aabfaa7221 */ /* 0x000fe20000010000 */
[----:B------:R-:W-:Y:S01]  /*21c0*/  FFMA.FTZ R80, R157, R156, R199 ;  /* 0x0000009c9d507223 */ /* 0x000fe200000100c7 */
[----:B------:R-:W-:Y:S01]  /*21d0*/  FADD.FTZ R192, R192, -R171 ;  /* 0x800000abc0c07221 */ /* 0x000fe20000010000 */
[----:B0-----:R-:W-:Y:S01]  /*21e0*/  FMUL.FTZ R77, R151, R164 ;  /* 0x000000a4974d7220 */ /* 0x001fe20000410000 */
[----:B------:R0:W-:Y:S01]  /*21f0*/  F2F.BF16.F32 R74, R73 ;  /* 0x00000049004a7304 */ /* 0x0001e20000202000 */
[----:B------:R-:W-:Y:S01]  /*2200*/  FMUL.FTZ R68, R69, R152 ;  /* 0x0000009845447220 */ /* 0x000fe20000410000 */
[----:B------:R-:W-:Y:S01]  /*2210*/  FMUL.FTZ R157, R151, R86 ;  /* 0x00000056979d7220 */ /* 0x000fe20000410000 */
[-C--:B------:R-:W-:Y:S01]  /*2220*/  FMUL.FTZ R77, R77, R152.reuse ;  /* 0x000000984d4d7220 */ /* 0x080fe20000410000 */
[----:B------:R-:W-:Y:S01]  /*2230*/  FMUL.FTZ R66, R65, R152 ;  /* 0x0000009841427220 */ /* 0x000fe20000410000 */
[----:B------:R-:W-:Y:S01]  /*2240*/  FMUL.FTZ R69, R151, R170 ;  /* 0x000000aa97457220 */ /* 0x000fe20000410000 */
[--C-:B------:R-:W-:Y:S01]  /*2250*/  FFMA.FTZ R161, R161, R156, R199.reuse ;  /* 0x0000009ca1a17223 */ /* 0x100fe200000100c7 */
[----:B------:R-:W-:Y:S01]  /*2260*/  FADD.FTZ R86, R87, -R80 ;  /* 0x8000005057567221 */ /* 0x000fe20000010000 */
[C---:B------:R-:W-:Y:S01]  /*2270*/  FMUL.FTZ R65, R151.reuse, R192 ;  /* 0x000000c097417220 */ /* 0x040fe20000410000 */
[----:B0-----:R-:W-:Y:S01]  /*2280*/  FMUL.FTZ R73, R151, R176 ;  /* 0x000000b097497220 */ /* 0x001fe20000410000 */
[----:B------:R-:W-:Y:S01]  /*2290*/  FFMA.FTZ R178, R178, R156, R199 ;  /* 0x0000009cb2b27223 */ /* 0x000fe200000100c7 */
[-C--:B------:R-:W-:Y:S01]  /*22a0*/  FMUL.FTZ R63, R61, R152.reuse ;  /* 0x000000983d3f7220 */ /* 0x080fe20000410000 */
[----:B------:R0:W-:Y:S01]  /*22b0*/  F2F.BF16.F32 R159, R77 ;  /* 0x0000004d009f7304 */ /* 0x0001e20000202000 */
[-C--:B------:R-:W-:Y:S01]  /*22c0*/  FMUL.FTZ R73, R73, R152.reuse ;  /* 0x0000009849497220 */ /* 0x080fe20000410000 */
[-C--:B------:R-:W-:Y:S01]  /*22d0*/  FMUL.FTZ R70, R69, R152.reuse ;  /* 0x0000009845467220 */ /* 0x080fe20000410000 */
[----:B------:R-:W-:Y:S01]  /*22e0*/  FADD.FTZ R184, R184, -R161 ;  /* 0x800000a1b8b87221 */ /* 0x000fe20000010000 */
[----:B------:R-:W-:Y:S01]  /*22f0*/  FMUL.FTZ R67, R65, R152 ;  /* 0x0000009841437220 */ /* 0x000fe20000410000 */
[----:B------:R-:W-:Y:S01]  /*2300*/  FMUL.FTZ R69, R151, R188 ;  /* 0x000000bc97457220 */ /* 0x000fe20000410000 */
[----:B------:R-:W-:Y:S01]  /*2310*/  FADD.FTZ R178, R197, -R178 ;  /* 0x800000b2c5b27221 */ /* 0x000fe20000010000 */
[--C-:B------:R-:W-:Y:S01]  /*2320*/  FFMA.FTZ R172, R172, R156, R199.reuse ;  /* 0x0000009cacac7223 */ /* 0x100fe200000100c7 */
[----:B------:R1:W-:Y:S01]  /*2330*/  F2F.BF16.F32 R76, R73 ;  /* 0x00000049004c7304 */ /* 0x0003e20000202000 */
[C---:B0-----:R-:W-:Y:S01]  /*2340*/  FMUL.FTZ R77, R151.reuse, R86 ;  /* 0x00000056974d7220 */ /* 0x041fe20000410000 */
[----:B------:R-:W-:Y:S01]  /*2350*/  FMUL.FTZ R161, R151, R184 ;  /* 0x000000b897a17220 */ /* 0x000fe20000410000 */
[--C-:B------:R-:W-:Y:S01]  /*2360*/  FFMA.FTZ R160, R160, R156, R199.reuse ;  /* 0x0000009ca0a07223 */ /* 0x100fe200000100c7 */
[-C--:B------:R-:W-:Y:S01]  /*2370*/  FMUL.FTZ R71, R69, R152.reuse ;  /* 0x0000009845477220 */ /* 0x080fe20000410000 */
[----:B------:R-:W-:Y:S01]  /*2380*/  FMUL.FTZ R86, R77, R152 ;  /* 0x000000984d567220 */ /* 0x000fe20000410000 */
[-CC-:B------:R-:W-:Y:S01]  /*2390*/  FFMA.FTZ R78, R78, R156.reuse, R199.reuse ;  /* 0x0000009c4e4e7223 */ /* 0x180fe200000100c7 */
[--C-:B------:R-:W-:Y:S01]  /*23a0*/  FFMA.FTZ R80, R155, R156, R199.reuse ;  /* 0x0000009c9b507223 */ /* 0x100fe200000100c7 */
[----:B------:R-:W-:Y:S01]  /*23b0*/  F2F.BF16.F32 R62, R62 ;  /* 0x0000003e003e7304 */ /* 0x000fe20000202000 */
[----:B-1----:R-:W-:Y:S01]  /*23c0*/  FMUL.FTZ R73, R151, R82 ;  /* 0x0000005297497220 */ /* 0x002fe20000410000 */
[-CC-:B------:R-:W-:Y:S01]  /*23d0*/  FFMA.FTZ R77, R154, R156.reuse, R199.reuse ;  /* 0x0000009c9a4d7223 */ /* 0x180fe200000100c7 */
[----:B------:R-:W-:Y:S01]  /*23e0*/  FFMA.FTZ R156, R153, R156, R199 ;  /* 0x0000009c999c7223 */ /* 0x000fe200000100c7 */
[----:B------:R-:W-:Y:S01]  /*23f0*/  FMUL.FTZ R61, R151, R178 ;  /* 0x000000b2973d7220 */ /* 0x000fe20000410000 */
[----:B------:R-:W-:Y:S01]  /*2400*/  FADD.FTZ R172, R193, -R172 ;  /* 0x800000acc1ac7221 */ /* 0x000fe20000010000 */
[-C--:B------:R-:W-:Y:S01]  /*2410*/  FMUL.FTZ R161, R161, R152.reuse ;  /* 0x00000098a1a17220 */ /* 0x080fe20000410000 */
[-C--:B------:R-:W-:Y:S01]  /*2420*/  FMUL.FTZ R73, R73, R152.reuse ;  /* 0x0000009849497220 */ /* 0x080fe20000410000 */
[----:B------:R-:W0:Y:S01]  /*2430*/  F2F.BF16.F32 R63, R63 ;  /* 0x0000003f003f7304 */ /* 0x000e220000202000 */
[----:B------:R-:W-:Y:S01]  /*2440*/  FADD.FTZ R160, R189, -R160 ;  /* 0x800000a0bda07221 */ /* 0x000fe20000010000 */
[-C--:B------:R-:W-:Y:S01]  /*2450*/  FMUL.FTZ R75, R75, R152.reuse ;  /* 0x000000984b4b7220 */ /* 0x080fe20000410000 */
[----:B------:R-:W-:Y:S01]  /*2460*/  FADD.FTZ R78, R167, -R78 ;  /* 0x8000004ea74e7221 */ /* 0x000fe20000010000 */
[----:B------:R-:W-:Y:S01]  /*2470*/  FADD.FTZ R80, R81, -R80 ;  /* 0x8000005051507221 */ /* 0x000fe20000010000 */
[----:B------:R-:W-:Y:S01]  /*2480*/  FADD.FTZ R84, R84, -R77 ;  /* 0x8000004d54547221 */ /* 0x000fe20000010000 */
[----:B------:R-:W-:Y:S01]  /*2490*/  FADD.FTZ R156, R85, -R156 ;  /* 0x8000009c559c7221 */ /* 0x000fe20000010000 */
[----:B------:R-:W-:Y:S01]  /*24a0*/  FMUL.FTZ R61, R61, R152 ;  /* 0x000000983d3d7220 */ /* 0x000fe20000410000 */
[----:B------:R-:W-:Y:S01]  /*24b0*/  F2F.BF16.F32 R66, R66 ;  /* 0x0000004200427304 */ /* 0x000fe20000202000 */
[C---:B------:R-:W-:Y:S01]  /*24c0*/  FMUL.FTZ R65, R151.reuse, R172 ;  /* 0x000000ac97417220 */ /* 0x040fe20000410000 */
[C---:B------:R-:W-:Y:S01]  /*24d0*/  FMUL.FTZ R69, R151.reuse, R160 ;  /* 0x000000a097457220 */ /* 0x040fe20000410000 */
[C---:B------:R-:W-:Y:S01]  /*24e0*/  FMUL.FTZ R79, R151.reuse, R78 ;  /* 0x0000004e974f7220 */ /* 0x040fe20000410000 */
[----:B------:R-:W-:Y:S01]  /*24f0*/  FMUL.FTZ R81, R151, R84 ;  /* 0x0000005497517220 */ /* 0x000fe20000410000 */
[-C--:B------:R-:W-:Y:S01]  /*2500*/  FMUL.FTZ R65, R65, R152.reuse ;  /* 0x0000009841417220 */ /* 0x080fe20000410000 */
[-C--:B------:R-:W-:Y:S01]  /*2510*/  FMUL.FTZ R69, R69, R152.reuse ;  /* 0x0000009845457220 */ /* 0x080fe20000410000 */
[-C--:B------:R-:W-:Y:S01]  /*2520*/  FMUL.FTZ R83, R83, R152.reuse ;  /* 0x0000009853537220 */ /* 0x080fe20000410000 */
[----:B------:R-:W1:Y:S01]  /*2530*/  F2F.BF16.F32 R67, R67 ;  /* 0x0000004300437304 */ /* 0x000e620000202000 */
[-C--:B------:R-:W-:Y:S01]  /*2540*/  FMUL.FTZ R157, R157, R152.reuse ;  /* 0x000000989d9d7220 */ /* 0x080fe20000410000 */
[-C--:B------:R-:W-:Y:S01]  /*2550*/  FMUL.FTZ R79, R79, R152.reuse ;  /* 0x000000984f4f7220 */ /* 0x080fe20000410000 */
[----:B0-----:R-:W-:Y:S01]  /*2560*/  PRMT R85, R62, 0x5410, R63 ;  /* 0x000054103e557816 */ /* 0x001fe2000000003f */
[----:B------:R-:W-:Y:S01]  /*2570*/  FMUL.FTZ R81, R81, R152 ;  /* 0x0000009851517220 */ /* 0x000fe20000410000 */
[----:B------:R-:W0:Y:S03]  /*2580*/  LDC.64 R62, c[0x0][0x468] ;  /* 0x00011a00ff3e7b82 */ /* 0x000e260000000a00 */
[----:B------:R-:W2:Y:S01]  /*2590*/  F2F.BF16.F32 R60, R60 ;  /* 0x0000003c003c7304 */ /* 0x000ea20000202000 */
[----:B-1----:R-:W-:-:S07]  /*25a0*/  PRMT R155, R66, 0x5410, R67 ;  /* 0x00005410429b7816 */ /* 0x002fce0000000043 */
[----:B------:R-:W-:Y:S01]  /*25b0*/  F2F.BF16.F32 R70, R70 ;  /* 0x0000004600467304 */ /* 0x000fe20000202000 */
[----:B--2---:R-:W-:-:S07]  /*25c0*/  IMAD.WIDE.U32 R66, R60, 0x10000, RZ ;  /* 0x000100003c427825 */ /* 0x004fce00078e00ff */
[----:B------:R-:W1:Y:S01]  /*25d0*/  F2F.BF16.F32 R71, R71 ;  /* 0x0000004700477304 */ /* 0x000e620000202000 */
[----:B------:R-:W-:-:S07]  /*25e0*/  LOP3.LUT R67, R85, R67, RZ, 0xfc, !PT ;  /* 0x0000004355437212 */ /* 0x000fce00078efcff */
[----:B------:R-:W2:Y:S01]  /*25f0*/  F2F.BF16.F32 R64, R64 ;  /* 0x0000004000407304 */ /* 0x000ea20000202000 */
[----:B-1----:R-:W-:-:S07]  /*2600*/  PRMT R153, R70, 0x5410, R71 ;  /* 0x0000541046997816 */ /* 0x002fce0000000047 */
[----:B------:R1:W-:Y:S01]  /*2610*/  F2F.BF16.F32 R72, R161 ;  /* 0x000000a100487304 */ /* 0x0003e20000202000 */
[----:B--2---:R-:W-:-:S07]  /*2620*/  IMAD.WIDE.U32 R70, R64, 0x10000, RZ ;  /* 0x0001000040467825 */ /* 0x004fce00078e00ff */
[----:B------:R2:W-:Y:S01]  /*2630*/  F2F.BF16.F32 R82, R73 ;  /* 0x0000004900527304 */ /* 0x0005e20000202000 */
[----:B-1----:R-:W-:Y:S01]  /*2640*/  FMUL.FTZ R161, R151, R168 ;  /* 0x000000a897a17220 */ /* 0x002fe20000410000 */
[----:B------:R-:W-:-:S03]  /*2650*/  LOP3.LUT R71, R155, R71, RZ, 0xfc, !PT ;  /* 0x000000479b477212 */ /* 0x000fc600078efcff */
[----:B------:R-:W-:-:S03]  /*2660*/  FMUL.FTZ R161, R161, R152 ;  /* 0x00000098a1a17220 */ /* 0x000fc60000410000 */
[----:B------:R-:W1:Y:S01]  /*2670*/  F2F.BF16.F32 R75, R75 ;  /* 0x0000004b004b7304 */ /* 0x000e620000202000 */
[C---:B--2---:R-:W-:Y:S01]  /*2680*/  FMUL.FTZ R73, R151.reuse, R80 ;  /* 0x0000005097497220 */ /* 0x044fe20000410000 */
[----:B------:R-:W-:-:S03]  /*2690*/  FMUL.FTZ R151, R151, R156 ;  /* 0x0000009c97977220 */ /* 0x000fc60000410000 */
[-C--:B------:R-:W-:Y:S01]  /*26a0*/  FMUL.FTZ R73, R73, R152.reuse ;  /* 0x0000009849497220 */ /* 0x080fe20000410000 */
[----:B------:R-:W-:Y:S02]  /*26b0*/  FMUL.FTZ R151, R151, R152 ;  /* 0x0000009897977220 */ /* 0x000fe40000410000 */
[----:B------:R-:W-:Y:S01]  /*26c0*/  F2F.BF16.F32 R68, R68 ;  /* 0x0000004400447304 */ /* 0x000fe20000202000 */
[----:B-1----:R-:W-:-:S07]  /*26d0*/  PRMT R87, R75, 0x5410, R72 ;  /* 0x000054104b577816 */ /* 0x002fce0000000048 */
[----:B------:R-:W1:Y:S08]  /*26e0*/  F2F.BF16.F32 R61, R61 ;  /* 0x0000003d003d7304 */ /* 0x000e700000202000 */
[----:B------:R-:W2:Y:S01]  /*26f0*/  F2F.BF16.F32 R65, R65 ;  /* 0x0000004100417304 */ /* 0x000ea20000202000 */
[----:B-1----:R-:W-:-:S07]  /*2700*/  LOP3.LUT R70, R70, R61, RZ, 0xfc, !PT ;  /* 0x0000003d46467212 */ /* 0x002fce00078efcff */
[----:B------:R1:W3:Y:S01]  /*2710*/  F2F.BF16.F32 R77, R73 ;  /* 0x00000049004d7304 */ /* 0x0002e20000202000 */
[----:B------:R-:W-:-:S07]  /*2720*/  IMAD.WIDE.U32 R60, R74, 0x10000, RZ ;  /* 0x000100004a3c7825 */ /* 0x000fce00078e00ff */
[----:B------:R-:W4:Y:S01]  /*2730*/  F2F.BF16.F32 R69, R69 ;  /* 0x0000004500457304 */ /* 0x000f220000202000 */
[----:B-1----:R-:W-:-:S05]  /*2740*/  IMAD.WIDE.U32 R72, R68, 0x10000, RZ ;  /* 0x0001000044487825 */ /* 0x002fca00078e00ff */
[----:B------:R-:W-:Y:S02]  /*2750*/  LOP3.LUT R75, R153, R73, RZ, 0xfc, !PT ;  /* 0x00000049994b7212 */ /* 0x000fe400078efcff */
[----:B------:R-:W1:Y:S01]  /*2760*/  F2F.BF16.F32 R83, R83 ;  /* 0x0000005300537304 */ /* 0x000e620000202000 */
[----:B--2---:R-:W-:Y:S01]  /*2770*/  LOP3.LUT R74, R72, R65, RZ, 0xfc, !PT ;  /* 0x00000041484a7212 */ /* 0x004fe200078efcff */
[----:B------:R-:W-:-:S04]  /*2780*/  IMAD.WIDE.U32 R64, R76, 0x10000, RZ ;  /* 0x000100004c407825 */ /* 0x000fc800078e00ff */
[----:B---3--:R-:W-:Y:S01]  /*2790*/  IMAD.WIDE.U32 R72, R77, 0x10000, RZ ;  /* 0x000100004d487825 */ /* 0x008fe200078e00ff */
[----:B------:R-:W-:Y:S01]  /*27a0*/  LOP3.LUT R77, R87, R61, RZ, 0xfc, !PT ;  /* 0x0000003d574d7212 */ /* 0x000fe200078efcff */
[----:B------:R-:W2:Y:S01]  /*27b0*/  F2F.BF16.F32 R151, R151 ;  /* 0x0000009700977304 */ /* 0x000ea20000202000 */
[----:B----4-:R-:W-:Y:S01]  /*27c0*/  LOP3.LUT R76, R60, R69, RZ, 0xfc, !PT ;  /* 0x000000453c4c7212 */ /* 0x010fe200078efcff */
[----:B0-----:R-:W-:Y:S01]  /*27d0*/  IMAD.WIDE.U32 R68, R89, 0x8, R62 ;  /* 0x0000000859447825 */ /* 0x001fe200078e003e */
[----:B------:R-:W-:-:S03]  /*27e0*/  LOP3.LUT R80, R72, R159, RZ, 0xfc, !PT ;  /* 0x0000009f48507212 */ /* 0x000fc600078efcff */
[----:B------:R-:W-:Y:S01]  /*27f0*/  IMAD.WIDE.U32 R88, R88, 0x8, R62 ;  /* 0x0000000858587825 */ /* 0x000fe200078e003e */
[----:B-1----:R-:W-:Y:S01]  /*2800*/  PRMT R83, R82, 0x5410, R83 ;  /* 0x0000541052537816 */ /* 0x002fe20000000053 */
[----:B------:R-:W-:Y:S02]  /*2810*/  F2F.BF16.F32 R157, R157 ;  /* 0x0000009d009d7304 */ /* 0x000fe40000202000 */
[----:B--2---:R-:W-:-:S06]  /*2820*/  IMAD.WIDE.U32 R60, R151, 0x10000, RZ ;  /* 0x00010000973c7825 */ /* 0x004fcc00078e00ff */
[----:B------:R-:W0:Y:S08]  /*2830*/  F2F.BF16.F32 R86, R86 ;  /* 0x0000005600567304 */ /* 0x000e300000202000 */
[----:B------:R-:W-:Y:S01]  /*2840*/  F2F.BF16.F32 R79, R79 ;  /* 0x0000004f004f7304 */ /* 0x000fe20000202000 */
[----:B0-----:R-:W-:-:S07]  /*2850*/  PRMT R157, R157, 0x5410, R86 ;  /* 0x000054109d9d7816 */ /* 0x001fce0000000056 */
[----:B------:R-:W0:Y:S08]  /*2860*/  F2F.BF16.F32 R78, R161 ;  /* 0x000000a1004e7304 */ /* 0x000e300000202000 */
[----:B------:R1:W2:Y:S01]  /*2870*/  F2F.BF16.F32 R85, R81 ;  /* 0x0000005100557304 */ /* 0x0002a20000202000 */
[----:B0-----:R-:W-:-:S07]  /*2880*/  PRMT R79, R79, 0x5410, R78 ;  /* 0x000054104f4f7816 */ /* 0x001fce000000004e */
[----:B------:R-:W0:Y:S01]  /*2890*/  F2F.BF16.F32 R0, R0 ;  /* 0x0000000000007304 */ /* 0x000e220000202000 */
[----:B-1----:R-:W-:Y:S01]  /*28a0*/  LOP3.LUT R81, R83, R73, RZ, 0xfc, !PT ;  /* 0x0000004953517212 */ /* 0x002fe200078efcff */
[--C-:B------:R-:W-:Y:S01]  /*28b0*/  IMAD.WIDE.U32 R72, R3, 0x8, R62.reuse ;  /* 0x0000000803487825 */ /* 0x100fe200078e003e */
[----:B------:R-:W-:Y:S02]  /*28c0*/  LOP3.LUT R83, R157, R61, RZ, 0xfc, !PT ;  /* 0x0000003d9d537212 */ /* 0x000fe400078efcff */
[----:B------:R-:W-:Y:S01]  /*28d0*/  LOP3.LUT R79, R79, R65, RZ, 0xfc, !PT ;  /* 0x000000414f4f7212 */ /* 0x000fe200078efcff */
[--C-:B------:R-:W-:Y:S01]  /*28e0*/  IMAD.WIDE.U32 R2, R2, 0x8, R62.reuse ;  /* 0x0000000802027825 */ /* 0x100fe200078e003e */
[----:B--2---:R-:W-:Y:S02]  /*28f0*/  LOP3.LUT R82, R60, R85, RZ, 0xfc, !PT ;  /* 0x000000553c527212 */ /* 0x004fe400078efcff */
[----:B------:R-:W-:Y:S01]  /*2900*/  LOP3.LUT R78, R64, R163, RZ, 0xfc, !PT ;  /* 0x000000a3404e7212 */ /* 0x000fe200078efcff */
[----:B------:R-:W-:-:S04]  /*2910*/  IMAD.WIDE.U32 R60, R92, 0x8, R62 ;  /* 0x000000085c3c7825 */ /* 0x000fc800078e003e */
[----:B------:R-:W-:Y:S01]  /*2920*/  IMAD.WIDE.U32 R64, R91, 0x8, R62 ;  /* 0x000000085b407825 */ /* 0x000fe200078e003e */
[----:B0-----:R-:W-:-:S03]  /*2930*/  LOP3.LUT R66, R66, R0, RZ, 0xfc, !PT ;  /* 0x0000000042427212 */ /* 0x001fc600078efcff */
[----:B------:R-:W-:Y:S02]  /*2940*/  IMAD.WIDE.U32 R90, R90, 0x8, R62 ;  /* 0x000000085a5a7825 */ /* 0x000fe400078e003e */
        /* <DEDUP_REMOVED lines=8> */
.L_x_5855:
[-CC-:B------:R-:W-:Y:S01]  /*29d0*/  FFMA.FTZ R174, R174, R156.reuse, R199.reuse ;  /* 0x0000009caeae7223 */ /* 0x180fe200000100c7 */
[-CC-:B------:R-:W-:Y:S01]  /*29e0*/  FFMA.FTZ R170, R170, R156.reuse, R199.reuse ;  /* 0x0000009caaaa7223 */ /* 0x180fe200000100c7 */
[-CC-:B------:R-:W-:Y:S01]  /*29f0*/  FFMA.FTZ R68, R172, R156.reuse, R199.reuse ;  /* 0x0000009cac447223 */ /* 0x180fe200000100c7 */
[-CC-:B------:R-:W-:Y:S01]  /*2a00*/  FFMA.FTZ R80, R80, R156.reuse, R199.reuse ;  /* 0x0000009c50507223 */ /* 0x180fe200000100c7 */
[----:B------:R-:W-:Y:S01]  /*2a10*/  FADD.FTZ R66, R195, -R174 ;  /* 0x800000aec3427221 */ /* 0x000fe20000010000 */
[-CC-:B------:R-:W-:Y:S01]  /*2a20*/  FFMA.FTZ R72, R160, R156.reuse, R199.reuse ;  /* 0x0000009ca0487223 */ /* 0x180fe200000100c7 */
[-CC-:B------:R-:W-:Y:S01]  /*2a30*/  FFMA.FTZ R185, R185, R156.reuse, R199.reuse ;  /* 0x0000009cb9b97223 */ /* 0x180fe200000100c7 */
[--C-:B------:R-:W-:Y:S01]  /*2a40*/  FFMA.FTZ R173, R173, R156, R199.reuse ;  /* 0x0000009cadad7223 */ /* 0x100fe200000100c7 */
[----:B------:R-:W-:Y:S01]  /*2a50*/  FMUL.FTZ R66, R151, R66 ;  /* 0x0000004297427220 */ /* 0x000fe20000410000 */
[-C--:B------:R-:W-:Y:S01]  /*2a60*/  FFMA.FTZ R77, R77, R156.reuse, R199 ;  /* 0x0000009c4d4d7223 */ /* 0x080fe200000100c7 */
[----:B------:R-:W-:Y:S01]  /*2a70*/  FADD.FTZ R180, R180, -R185 ;  /* 0x800000b9b4b47221 */ /* 0x000fe20000010000 */
[--C-:B------:R-:W-:Y:S01]  /*2a80*/  FFMA.FTZ R161, R161, R156, R199.reuse ;  /* 0x0000009ca1a17223 */ /* 0x100fe200000100c7 */
[----:B------:R-:W-:Y:S01]  /*2a90*/  FMUL.FTZ R70, R66, R152 ;  /* 0x0000009842467220 */ /* 0x000fe20000410000 */
[-CC-:B------:R-:W-:Y:S01]  /*2aa0*/  FFMA.FTZ R0, R0, R156.reuse, R199.reuse ;  /* 0x0000009c00007223 */ /* 0x180fe200000100c7 */
[-C--:B------:R-:W-:Y:S01]  /*2ab0*/  FFMA.FTZ R78, R78, R156.reuse, R199 ;  /* 0x0000009c4e4e7223 */ /* 0x080fe200000100c7 */
[----:B------:R-:W-:Y:S01]  /*2ac0*/  FADD.FTZ R194, R194, -R173 ;  /* 0x800000adc2c27221 */ /* 0x000fe20000010000 */
[----:B------:R0:W-:Y:S01]  /*2ad0*/  F2F.BF16.F32 R172, R70 ;  /* 0x0000004600ac7304 */ /* 0x0001e20000202000 */
[----:B------:R-:W-:Y:S01]  /*2ae0*/  FADD.FTZ R176, R176, -R77 ;  /* 0x8000004db0b07221 */ /* 0x000fe20000010000 */
[-CC-:B------:R-:W-:Y:S01]  /*2af0*/  FFMA.FTZ R182, R182, R156.reuse, R199.reuse ;  /* 0x0000009cb6b67223 */ /* 0x180fe200000100c7 */
[----:B------:R-:W-:Y:S01]  /*2b00*/  FFMA.FTZ R79, R79, R156, R199 ;  /* 0x0000009c4f4f7223 */ /* 0x000fe200000100c7 */
[----:B------:R-:W-:Y:S01]  /*2b10*/  FMUL.FTZ R61, R151, R180 ;  /* 0x000000b4973d7220 */ /* 0x000fe20000410000 */
[----:B------:R-:W-:Y:S01]  /*2b20*/  FADD.FTZ R0, R183, -R0 ;  /* 0x80000000b7007221 */ /* 0x000fe20000010000 */
[----:B------:R-:W-:Y:S01]  /*2b30*/  FADD.FTZ R184, R184, -R161 ;  /* 0x800000a1b8b87221 */ /* 0x000fe20000010000 */
[----:B------:R-:W-:Y:S01]  /*2b40*/  FADD.FTZ R78, R167, -R78 ;  /* 0x8000004ea74e7221 */ /* 0x000fe20000010000 */
[----:B------:R-:W-:Y:S01]  /*2b50*/  FMUL.FTZ R65, R151, R194 ;  /* 0x000000c297417220 */ /* 0x000fe20000410000 */
[----:B0-----:R-:W-:Y:S01]  /*2b60*/  FADD.FTZ R70, R191, -R170 ;  /* 0x800000aabf467221 */ /* 0x001fe20000010000 */
[----:B------:R-:W-:Y:S01]  /*2b70*/  FMUL.FTZ R77, R151, R176 ;  /* 0x000000b0974d7220 */ /* 0x000fe20000410000 */
[----:B------:R-:W-:Y:S01]  /*2b80*/  FADD.FTZ R62, R179, -R182 ;  /* 0x800000b6b33e7221 */ /* 0x000fe20000010000 */
[--C-:B------:R-:W-:Y:S01]  /*2b90*/  FFMA.FTZ R169, R169, R156, R199.reuse ;  /* 0x0000009ca9a97223 */ /* 0x100fe200000100c7 */
[----:B------:R-:W-:Y:S01]  /*2ba0*/  FMUL.FTZ R70, R151, R70 ;  /* 0x0000004697467220 */ /* 0x000fe20000410000 */
[----:B------:R-:W-:Y:S01]  /*2bb0*/  FMUL.FTZ R179, R61, R152 ;  /* 0x000000983db37220 */ /* 0x000fe20000410000 */
[--C-:B------:R-:W-:Y:S01]  /*2bc0*/  FFMA.FTZ R71, R165, R156, R199.reuse ;  /* 0x0000009ca5477223 */ /* 0x100fe200000100c7 */
[C---:B------:R-:W-:Y:S01]  /*2bd0*/  FMUL.FTZ R60, R151.reuse, R0 ;  /* 0x00000000973c7220 */ /* 0x040fe20000410000 */
[----:B------:R-:W-:Y:S01]  /*2be0*/  FMUL.FTZ R74, R70, R152 ;  /* 0x00000098464a7220 */ /* 0x000fe20000410000 */
[----:B------:R-:W-:Y:S01]  /*2bf0*/  FFMA.FTZ R76, R76, R156, R199 ;  /* 0x0000009c4c4c7223 */ /* 0x000fe200000100c7 */
[----:B------:R-:W-:Y:S01]  /*2c00*/  FMUL.FTZ R78, R151, R78 ;  /* 0x0000004e974e7220 */ /* 0x000fe20000410000 */
[-C--:B------:R-:W-:Y:S01]  /*2c10*/  FMUL.FTZ R69, R65, R152.reuse ;  /* 0x0000009841457220 */ /* 0x080fe20000410000 */
[----:B------:R0:W-:Y:S01]  /*2c20*/  F2F.BF16.F32 R160, R74 ;  /* 0x0000004a00a07304 */ /* 0x0001e20000202000 */
[-C--:B------:R-:W-:Y:S01]  /*2c30*/  FMUL.FTZ R167, R77, R152.reuse ;  /* 0x000000984da77220 */ /* 0x080fe20000410000 */
[----:B------:R-:W-:Y:S01]  /*2c40*/  FADD.FTZ R190, R190, -R169 ;  /* 0x800000a9bebe7221 */ /* 0x000fe20000010000 */
[----:B------:R-:W-:Y:S01]  /*2c50*/  FADD.FTZ R188, R188, -R71 ;  /* 0x80000047bcbc7221 */ /* 0x000fe20000010000 */
[----:B------:R-:W-:Y:S01]  /*2c60*/  FMUL.FTZ R0, R60, R152 ;  /* 0x000000983c007220 */ /* 0x000fe20000410000 */
[--C-:B------:R-:W-:Y:S01]  /*2c70*/  FFMA.FTZ R67, R171, R156, R199.reuse ;  /* 0x0000009cab437223 */ /* 0x100fe200000100c7 */
[----:B------:R-:W-:Y:S01]  /*2c80*/  FADD.FTZ R76, R175, -R76 ;  /* 0x8000004caf4c7221 */ /* 0x000fe20000010000 */
[----:B------:R-:W-:Y:S01]  /*2c90*/  FMUL.FTZ R71, R151, R188 ;  /* 0x000000bc97477220 */ /* 0x000fe20000410000 */
[----:B------:R-:W-:Y:S01]  /*2ca0*/  F2F.BF16.F32 R179, R179 ;  /* 0x000000b300b37304 */ /* 0x000fe20000202000 */
[----:B0-----:R-:W-:Y:S01]  /*2cb0*/  FADD.FTZ R74, R187, -R80 ;  /* 0x80000050bb4a7221 */ /* 0x001fe20000010000 */
[-CC-:B------:R-:W-:Y:S01]  /*2cc0*/  FFMA.FTZ R187, R166, R156.reuse, R199.reuse ;  /* 0x0000009ca6bb7223 */ /* 0x180fe200000100c7 */
[-CC-:B------:R-:W-:Y:S01]  /*2cd0*/  FFMA.FTZ R166, R159, R156.reuse, R199.reuse ;  /* 0x0000009c9fa67223 */ /* 0x180fe200000100c7 */
[--C-:B------:R-:W-:Y:S01]  /*2ce0*/  FFMA.FTZ R163, R163, R156, R199.reuse ;  /* 0x0000009ca3a37223 */ /* 0x100fe200000100c7 */
[----:B------:R-:W-:Y:S01]  /*2cf0*/  FMUL.FTZ R74, R151, R74 ;  /* 0x0000004a974a7220 */ /* 0x000fe20000410000 */
[--C-:B------:R-:W-:Y:S01]  /*2d00*/  FFMA.FTZ R176, R157, R156, R199.reuse ;  /* 0x0000009c9db07223 */ /* 0x100fe200000100c7 */
[----:B------:R-:W-:Y:S01]  /*2d10*/  FADD.FTZ R166, R83, -R166 ;  /* 0x800000a653a67221 */ /* 0x000fe20000010000 */
[----:B------:R0:W-:Y:S01]  /*2d20*/  F2F.BF16.F32 R171, R69 ;  /* 0x0000004500ab7304 */ /* 0x0001e20000202000 */
[----:B------:R-:W-:Y:S01]  /*2d30*/  FMUL.FTZ R80, R74, R152 ;  /* 0x000000984a507220 */ /* 0x000fe20000410000 */
[-CC-:B------:R-:W-:Y:S01]  /*2d40*/  FFMA.FTZ R64, R181, R156.reuse, R199.reuse ;  /* 0x0000009cb5407223 */ /* 0x180fe200000100c7 */
[----:B------:R-:W-:Y:S01]  /*2d50*/  FADD.FTZ R72, R189, -R72 ;  /* 0x80000048bd487221 */ /* 0x000fe20000010000 */
[-CC-:B------:R-:W-:Y:S01]  /*2d60*/  FFMA.FTZ R178, R178, R156.reuse, R199.reuse ;  /* 0x0000009cb2b27223 */ /* 0x180fe200000100c7 */
[----:B------:R-:W-:Y:S01]  /*2d70*/  FFMA.FTZ R189, R162, R156, R199 ;  /* 0x0000009ca2bd7223 */ /* 0x000fe200000100c7 */
[----:B------:R-:W-:Y:S01]  /*2d80*/  FMUL.FTZ R75, R71, R152 ;  /* 0x00000098474b7220 */ /* 0x000fe20000410000 */
[----:B------:R-:W-:Y:S01]  /*2d90*/  FADD.FTZ R186, R186, -R163 ;  /* 0x800000a3baba7221 */ /* 0x000fe20000010000 */
[----:B------:R1:W-:Y:S01]  /*2da0*/  F2F.BF16.F32 R161, R80 ;  /* 0x0000005000a17304 */ /* 0x0003e20000202000 */
[C---:B0-----:R-:W-:Y:S01]  /*2db0*/  FMUL.FTZ R69, R151.reuse, R190 ;  /* 0x000000be97457220 */ /* 0x041fe20000410000 */
[----:B------:R-:W-:Y:S01]  /*2dc0*/  FMUL.FTZ R83, R151, R166 ;  /* 0x000000a697537220 */ /* 0x000fe20000410000 */
[----:B------:R-:W-:Y:S01]  /*2dd0*/  FADD.FTZ R176, R87, -R176 ;  /* 0x800000b057b07221 */ /* 0x000fe20000010000 */
[----:B------:R-:W-:Y:S01]  /*2de0*/  FADD.FTZ R64, R177, -R64 ;  /* 0x80000040b1407221 */ /* 0x000fe20000010000 */
[-C--:B------:R-:W-:Y:S01]  /*2df0*/  FMUL.FTZ R73, R69, R152.reuse ;  /* 0x0000009845497220 */ /* 0x080fe20000410000 */
[----:B------:R-:W-:Y:S01]  /*2e00*/  FADD.FTZ R82, R82, -R189 ;  /* 0x800000bd52527221 */ /* 0x000fe20000010000 */
[-C--:B------:R-:W-:Y:S01]  /*2e10*/  FMUL.FTZ R157, R83, R152.reuse ;  /* 0x00000098539d7220 */ /* 0x080fe20000410000 */
[----:B------:R0:W-:Y:S01]  /*2e20*/  F2F.BF16.F32 R175, R167 ;  /* 0x000000a700af7304 */ /* 0x0001e20000202000 */
[----:B-1----:R-:W-:Y:S01]  /*2e30*/  FADD.FTZ R80, R168, -R79 ;  /* 0x8000004fa8507221 */ /* 0x002fe20000010000 */
[----:B------:R-:W-:Y:S01]  /*2e40*/  FMUL.FTZ R168, R78, R152 ;  /* 0x000000984ea87220 */ /* 0x000fe20000410000 */
[C---:B------:R-:W-:Y:S01]  /*2e50*/  FMUL.FTZ R87, R151.reuse, R176 ;  /* 0x000000b097577220 */ /* 0x040fe20000410000 */
[C---:B------:R-:W-:Y:S01]  /*2e60*/  FMUL.FTZ R63, R151.reuse, R64 ;  /* 0x00000040973f7220 */ /* 0x040fe20000410000 */
[----:B------:R-:W-:Y:S01]  /*2e70*/  FMUL.FTZ R79, R151, R80 ;  /* 0x00000050974f7220 */ /* 0x000fe20000410000 */
[----:B------:R-:W-:Y:S01]  /*2e80*/  FADD.FTZ R80, R164, -R187 ;  /* 0x800000bba4507221 */ /* 0x000fe20000010000 */
[----:B------:R-:W-:Y:S01]  /*2e90*/  FADD.FTZ R192, R192, -R67 ;  /* 0x80000043c0c07221 */ /* 0x000fe20000010000 */
[----:B------:R-:W-:Y:S01]  /*2ea0*/  F2F.BF16.F32 R0, R0 ;  /* 0x0000000000007304 */ /* 0x000fe20000202000 */
[----:B------:R-:W-:Y:S01]  /*2eb0*/  FMUL.FTZ R164, R79, R152 ;  /* 0x000000984fa47220 */ /* 0x000fe20000410000 */
[--C-:B0-----:R-:W-:Y:S01]  /*2ec0*/  FFMA.FTZ R167, R158, R156, R199.reuse ;  /* 0x0000009c9ea77223 */ /* 0x101fe200000100c7 */
[----:B------:R-:W-:Y:S01]  /*2ed0*/  FMUL.FTZ R80, R151, R80 ;  /* 0x0000005097507220 */ /* 0x000fe20000410000 */
[-CC-:B------:R-:W-:Y:S01]  /*2ee0*/  FFMA.FTZ R158, R155, R156.reuse, R199.reuse ;  /* 0x0000009c9b9e7223 */ /* 0x180fe200000100c7 */
[-C--:B------:R-:W-:Y:S01]  /*2ef0*/  FFMA.FTZ R155, R154, R156.reuse, R199 ;  /* 0x0000009c9a9b7223 */ /* 0x080fe200000100c7 */
[----:B------:R-:W-:Y:S01]  /*2f00*/  FADD.FTZ R86, R86, -R167 ;  /* 0x800000a756567221 */ /* 0x000fe20000010000 */
[----:B------:R-:W-:Y:S01]  /*2f10*/  FFMA.FTZ R156, R153, R156, R199 ;  /* 0x0000009c999c7223 */ /* 0x000fe200000100c7 */
[----:B------:R-:W-:Y:S01]  /*2f20*/  F2F.BF16.F32 R168, R168 ;  /* 0x000000a800a87304 */ /* 0x000fe20000202000 */
[----:B------:R-:W-:Y:S01]  /*2f30*/  FMUL.FTZ R162, R80, R152 ;  /* 0x0000009850a27220 */ /* 0x000fe20000410000 */
[----:B------:R-:W-:Y:S01]  /*2f40*/  FADD.FTZ R158, R81, -R158 ;  /* 0x8000009e519e7221 */ /* 0x000fe20000010000 */
[----:B------:R-:W-:Y:S01]  /*2f50*/  FMUL.FTZ R86, R151, R86 ;  /* 0x0000005697567220 */ /* 0x000fe20000410000 */
[----:B------:R-:W-:Y:S01]  /*2f60*/  FADD.FTZ R156, R85, -R156 ;  /* 0x8000009c559c7221 */ /* 0x000fe20000010000 */
[----:B------:R-:W-:Y:S01]  /*2f70*/  FADD.FTZ R64, R197, -R178 ;  /* 0x800000b2c5407221 */ /* 0x000fe20000010000 */
[----:B------:R-:W-:Y:S01]  /*2f80*/  FMUL.FTZ R81, R151, R158 ;  /* 0x0000009e97517220 */ /* 0x000fe20000410000 */
[----:B------:R-:W-:Y:S01]  /*2f90*/  FADD.FTZ R68, R193, -R68 ;  /* 0x80000044c1447221 */ /* 0x000fe20000010000 */
[----:B------:R-:W0:Y:S01]  /*2fa0*/  F2F.BF16.F32 R187, R164 ;  /* 0x000000a400bb7304 */ /* 0x000e220000202000 */
[----:B------:R-:W-:Y:S01]  /*2fb0*/  FADD.FTZ R84, R84, -R155 ;  /* 0x8000009b54547221 */ /* 0x000fe20000010000 */
[C---:B------:R-:W-:Y:S01]  /*2fc0*/  FMUL.FTZ R82, R151.reuse, R82 ;  /* 0x0000005297527220 */ /* 0x040fe20000410000 */
[----:B------:R-:W-:Y:S01]  /*2fd0*/  FMUL.FTZ R85, R151, R156 ;  /* 0x0000009c97557220 */ /* 0x000fe20000410000 */
[----:B------:R-:W-:Y:S01]  /*2fe0*/  FMUL.FTZ R166, R87, R152 ;  /* 0x0000009857a67220 */ /* 0x000fe20000410000 */
[----:B------:R-:W-:Y:S01]  /*2ff0*/  FMUL.FTZ R67, R151, R192 ;  /* 0x000000c097437220 */ /* 0x000fe20000410000 */
[----:B------:R-:W-:Y:S01]  /*3000*/  FMUL.FTZ R153, R81, R152 ;  /* 0x0000009851997220 */ /* 0x000fe20000410000 */
[C---:B------:R-:W-:Y:S01]  /*3010*/  FMUL.FTZ R62, R151.reuse, R62 ;  /* 0x0000003e973e7220 */ /* 0x040fe20000410000 */
[----:B------:R1:W-:Y:S01]  /*3020*/  F2F.BF16.F32 R165, R73 ;  /* 0x0000004900a57304 */ /* 0x0003e20000202000 */
[C---:B------:R-:W-:Y:S01]  /*3030*/  FMUL.FTZ R64, R151.reuse, R64 ;  /* 0x0000004097407220 */ /* 0x040fe20000410000 */
[C---:B------:R-:W-:Y:S01]  /*3040*/  FMUL.FTZ R68, R151.reuse, R68 ;  /* 0x0000004497447220 */ /* 0x040fe20000410000 */
[C---:B------:R-:W-:Y:S01]  /*3050*/  FMUL.FTZ R72, R151.reuse, R72 ;  /* 0x0000004897487220 */ /* 0x040fe20000410000 */
[C---:B------:R-:W-:Y:S01]  /*3060*/  FMUL.FTZ R76, R151.reuse, R76 ;  /* 0x0000004c974c7220 */ /* 0x040fe20000410000 */
[----:B------:R-:W-:Y:S01]  /*3070*/  FMUL.FTZ R84, R151, R84 ;  /* 0x0000005497547220 */ /* 0x000fe20000410000 */
[-C--:B------:R-:W-:Y:S01]  /*3080*/  FMUL.FTZ R159, R82, R152.reuse ;  /* 0x00000098529f7220 */ /* 0x080fe20000410000 */
[----:B------:R-:W-:Y:S01]  /*3090*/  FMUL.FTZ R183, R67, R152 ;  /* 0x0000009843b77220 */ /* 0x000fe20000410000 */
[----:B------:R2:W3:Y:S01]  /*30a0*/  F2F.BF16.F32 R185, R75 ;  /* 0x0000004b00b97304 */ /* 0x0004e20000202000 */
[----:B-1----:R-:W-:Y:S01]  /*30b0*/  FMUL.FTZ R73, R151, R186 ;  /* 0x000000ba97497220 */ /* 0x002fe20000410000 */
[----:B0-----:R-:W-:Y:S01]  /*30c0*/  PRMT R187, R168, 0x5410, R187 ;  /* 0x00005410a8bb7816 */ /* 0x001fe200000000bb */
[-C--:B------:R-:W-:Y:S01]  /*30d0*/  FMUL.FTZ R177, R62, R152.reuse ;  /* 0x000000983eb17220 */ /* 0x080fe20000410000 */
[-C--:B------:R-:W-:Y:S01]  /*30e0*/  FMUL.FTZ R178, R63, R152.reuse ;  /* 0x000000983fb27220 */ /* 0x080fe20000410000 */
[-C--:B------:R-:W-:Y:S01]  /*30f0*/  FMUL.FTZ R163, R73, R152.reuse ;  /* 0x0000009849a37220 */ /* 0x080fe20000410000 */
[-C--:B------:R-:W-:Y:S01]  /*3100*/  FMUL.FTZ R173, R64, R152.reuse ;  /* 0x0000009840ad7220 */ /* 0x080fe20000410000 */
[----:B------:R-:W-:Y:S01]  /*3110*/  FMUL.FTZ R169, R68, R152 ;  /* 0x0000009844a97220 */ /* 0x000fe20000410000 */
[----:B------:R0:W-:Y:S01]  /*3120*/  F2F.BF16.F32 R189, R162 ;  /* 0x000000a200bd7304 */ /* 0x0001e20000202000 */
[----:B--2---:R-:W-:Y:S01]  /*3130*/  FMUL.FTZ R75, R151, R184 ;  /* 0x000000b8974b7220 */ /* 0x004fe20000410000 */
[-C--:B------:R-:W-:Y:S01]  /*3140*/  FMUL.FTZ R181, R72, R152.reuse ;  /* 0x0000009848b57220 */ /* 0x080fe20000410000 */
[-C--:B------:R-:W-:Y:S01]  /*3150*/  FMUL.FTZ R170, R76, R152.reuse ;  /* 0x000000984caa7220 */ /* 0x080fe20000410000 */
[----:B------:R-:W1:Y:S01]  /*3160*/  LDC.64 R154, c[0x0][0x478] ;  /* 0x00011e00ff9a7b82 */ /* 0x000e620000000a00 */
[-C--:B------:R-:W-:Y:S01]  /*3170*/  FMUL.FTZ R174, R75, R152.reuse ;  /* 0x000000984bae7220 */ /* 0x080fe20000410000 */
[-C--:B------:R-:W-:Y:S01]  /*3180*/  FMUL.FTZ R168, R85, R152.reuse ;  /* 0x0000009855a87220 */ /* 0x080fe20000410000 */
[----:B---3--:R-:W-:Y:S01]  /*3190*/  PRMT R185, R160, 0x5410, R185 ;  /* 0x00005410a0b97816 */ /* 0x008fe200000000b9 */
[----:B------:R2:W-:Y:S01]  /*31a0*/  F2F.BF16.F32 R164, R157 ;  /* 0x0000009d00a47304 */ /* 0x0005e20000202000 */
[----:B0-----:R-:W-:-:S07]  /*31b0*/  FMUL.FTZ R162, R86, R152 ;  /* 0x0000009856a27220 */ /* 0x001fce0000410000 */
[----:B------:R-:W-:Y:S01]  /*31c0*/  F2F.BF16.F32 R191, R166 ;  /* 0x000000a600bf7304 */ /* 0x000fe20000202000 */
[----:B--2---:R-:W-:-:S03]  /*31d0*/  IMAD.WIDE.U32 R156, R179, 0x10000, RZ ;  /* 0x00010000b39c7825 */ /* 0x004fc600078e00ff */
[----:B------:R-:W-:Y:S01]  /*31e0*/  LOP3.LUT R156, R156, R0, RZ, 0xfc, !PT ;  /* 0x000000009c9c7212 */ /* 0x000fe200078efcff */
[----:B------:R-:W-:-:S03]  /*31f0*/  FMUL.FTZ R0, R84, R152 ;  /* 0x0000009854007220 */ /* 0x000fc60000410000 */
[----:B------:R-:W0:Y:S08]  /*3200*/  F2F.BF16.F32 R162, R162 ;  /* 0x000000a200a27304 */ /* 0x000e300000202000 */
[----:B------:R-:W2:Y:S01]  /*3210*/  F2F.BF16.F32 R163, R163 ;  /* 0x000000a300a37304 */ /* 0x000ea20000202000 */
[----:B0-----:R-:W-:-:S07]  /*3220*/  PRMT R191, R162, 0x5410, R191 ;  /* 0x00005410a2bf7816 */ /* 0x001fce00000000bf */
[----:B------:R-:W0:Y:S01]  /*3230*/  F2F.BF16.F32 R174, R174 ;  /* 0x000000ae00ae7304 */ /* 0x000e220000202000 */
[----:B--2---:R-:W-:-:S07]  /*3240*/  IMAD.WIDE.U32 R162, R163, 0x10000, RZ ;  /* 0x00010000a3a27825 */ /* 0x004fce00078e00ff */
[----:B------:R2:W3:Y:S01]  /*3250*/  F2F.BF16.F32 R166, R153 ;  /* 0x0000009900a67304 */ /* 0x0004e20000202000 */
[----:B0-----:R-:W-:-:S07]  /*3260*/  PRMT R167, R161, 0x5410, R174 ;  /* 0x00005410a1a77816 */ /* 0x001fce00000000ae */
[----:B------:R-:W0:Y:S01]  /*3270*/  F2F.BF16.F32 R159, R159 ;  /* 0x0000009f009f7304 */ /* 0x000e220000202000 */
[----:B--2---:R-:W2:Y:S01]  /*3280*/  LDC.64 R152, c[0x0][0x468] ;  /* 0x00011a00ff987b82 */ /* 0x004ea20000000a00 */
[----:B------:R-:W-:Y:S01]  /*3290*/  IMAD.WIDE.U32 R160, R165, 0x10000, RZ ;  /* 0x00010000a5a07825 */ /* 0x000fe200078e00ff */
[----:B------:R-:W-:-:S03]  /*32a0*/  LOP3.LUT R163, R167, R163, RZ, 0xfc, !PT ;  /* 0x000000a3a7a37212 */ /* 0x000fc600078efcff */
[----:B---3--:R-:W-:Y:S02]  /*32b0*/  IMAD.WIDE.U32 R166, R166, 0x10000, RZ ;  /* 0x00010000a6a67825 */ /* 0x008fe400078e00ff */
[----:B------:R-:W3:Y:S01]  /*32c0*/  F2F.BF16.F32 R183, R183 ;  /* 0x000000b700b77304 */ /* 0x000ee20000202000 */
[----:B------:R-:W-:Y:S02]  /*32d0*/  LOP3.LUT R161, R185, R161, RZ, 0xfc, !PT ;  /* 0x000000a1b9a17212 */ /* 0x000fe400078efcff */
[----:B0-----:R-:W-:-:S05]  /*32e0*/  PRMT R179, R159, 0x5410, R164 ;  /* 0x000054109fb37816 */ /* 0x001fca00000000a4 */
[----:B------:R-:W-:Y:S01]  /*32f0*/  F2F.BF16.F32 R177, R177 ;  /* 0x000000b100b17304 */ /* 0x000fe20000202000 */
[----:B------:R-:W-:-:S04]  /*3300*/  IMAD.WIDE.U32 R158, R171, 0x10000, RZ ;  /* 0x00010000ab9e7825 */ /* 0x000fc800078e00ff */
[----:B------:R-:W-:Y:S01]  /*3310*/  IMAD.WIDE.U32 R164, R175, 0x10000, RZ ;  /* 0x00010000afa47825 */ /* 0x000fe200078e00ff */
[----:B---3--:R-:W-:Y:S02]  /*3320*/  PRMT R183, R172, 0x5410, R183 ;  /* 0x00005410acb77816 */ /* 0x008fe400000000b7 */
[----:B------:R-:W0:Y:S01]  /*3330*/  F2F.BF16.F32 R178, R178 ;  /* 0x000000b200b27304 */ /* 0x000e220000202000 */
[--C-:B--2---:R-:W-:Y:S01]  /*3340*/  IMAD.WIDE.U32 R184, R91, 0x8, R152.reuse ;  /* 0x000000085bb87825 */ /* 0x104fe200078e0098 */
[----:B------:R-:W-:Y:S02]  /*3350*/  LOP3.LUT R165, R187, R165, RZ, 0xfc, !PT ;  /* 0x000000a5bba57212 */ /* 0x000fe400078efcff */
[----:B------:R-:W-:Y:S01]  /*3360*/  LOP3.LUT R159, R183, R159, RZ, 0xfc, !PT ;  /* 0x0000009fb79f7212 */ /* 0x000fe200078efcff */
[----:B------:R-:W-:-:S03]  /*3370*/  IMAD.WIDE.U32 R182, R92, 0x8, R152 ;  /* 0x000000085cb67825 */ /* 0x000fc600078e0098 */
[----:B------:R-:W2:Y:S01]  /*3380*/  F2F.BF16.F32 R181, R181 ;  /* 0x000000b500b57304 */ /* 0x000ea20000202000 */
[----:B-1----:R-:W-:-:S04]  /*3390*/  IMAD.WIDE.U32 R174, R89, 0x10, R154 ;  /* 0x0000001059ae7825 */ /* 0x002fc800078e009a */
[----:B------:R-:W-:Y:S01]  /*33a0*/  IMAD.WIDE.U32 R186, R89, 0x8, R152 ;  /* 0x0000000859ba7825 */ /* 0x000fe200078e0098 */
[----:B0-----:R-:W-:Y:S02]  /*33b0*/  PRMT R177, R177, 0x5410, R178 ;  /* 0x00005410b1b17816 */ /* 0x001fe400000000b2 */
[----:B------:R-:W0:Y:S02]  /*33c0*/  F2F.BF16.F32 R169, R169 ;  /* 0x000000a900a97304 */ /* 0x000e240000202000 */
[----:B------:R-:W-:Y:S01]  /*33d0*/  LOP3.LUT R157, R177, R157, RZ, 0xfc, !PT ;  /* 0x0000009db19d7212 */ /* 0x000fe200078efcff */
[----:B------:R-:W-:Y:S01]  /*33e0*/  IMAD.WIDE.U32 R176, R90, 0x10, R154 ;  /* 0x000000105ab07825 */ /* 0x000fe200078e009a */
[----:B--2---:R-:W-:-:S04]  /*33f0*/  LOP3.LUT R162, R162, R181, RZ, 0xfc, !PT ;  /* 0x000000b5a2a27212 */ /* 0x004fc800078efcff */
[----:B------:R-:W1:Y:S01]  /*3400*/  F2F.BF16.F32 R173, R173 ;  /* 0x000000ad00ad7304 */ /* 0x000e620000202000 */
[----:B------:R-:W-:-:S05]  /*3410*/  IMAD.WIDE.U32 R180, R92, 0x10, R154 ;  /* 0x000000105cb47825 */ /* 0x000fca00078e009a */
[----:B------:R2:W-:Y:S01]  /*3420*/  STG.E.128 desc[UR8][R180.64], R60 ;  /* 0x0000003cb4007986 */ /* 0x0005e2000c101d08 */
[----:B0-----:R-:W-:Y:S01]  /*3430*/  LOP3.LUT R160, R160, R169, RZ, 0xfc, !PT ;  /* 0x000000a9a0a07212 */ /* 0x001fe200078efcff */
[----:B------:R-:W0:Y:S01]  /*3440*/  F2F.BF16.F32 R168, R168 ;  /* 0x000000a800a87304 */ /* 0x000e220000202000 */
[----:B------:R-:W-:Y:S01]  /*3450*/  LOP3.LUT R169, R179, R167, RZ, 0xfc, !PT ;  /* 0x000000a7b3a97212 */ /* 0x000fe200078efcff */
[----:B------:R-:W-:Y:S01]  /*3460*/  IMAD.WIDE.U32 R178, R91, 0x10, R154 ;  /* 0x000000105bb27825 */ /* 0x000fe200078e009a */
[----:B------:R4:W-:Y:S03]  /*3470*/  STG.E.64 desc[UR8][R182.64], R156 ;  /* 0x0000009cb6007986 */ /* 0x0009e6000c101b08 */
[----:B------:R-:W-:Y:S01]  /*3480*/  IMAD.WIDE.U32 R90, R90, 0x8, R152 ;  /* 0x000000085a5a7825 */ /* 0x000fe200078e0098 */
[----:B-1----:R-:W-:Y:S01]  /*3490*/  LOP3.LUT R158, R158, R173, RZ, 0xfc, !PT ;  /* 0x000000ad9e9e7212 */ /* 0x002fe200078efcff */
[----:B------:R-:W1:Y:S01]  /*34a0*/  F2F.BF16.F32 R151, R0 ;  /* 0x0000000000977304 */ /* 0x000e620000202000 */
[----:B------:R4:W-:Y:S04]  /*34b0*/  STG.E.128 desc[UR8][R178.64], R64 ;  /* 0x00000040b2007986 */ /* 0x0009e8000c101d08 */
[----:B------:R4:W-:Y:S01]  /*34c0*/  STG.E.64 desc[UR8][R184.64], R158 ;  /* 0x0000009eb8007986 */ /* 0x0009e2000c101b08 */
[----:B0-----:R-:W-:-:S02]  /*34d0*/  IMAD.WIDE.U32 R172, R168, 0x10000, RZ ;  /* 0x00010000a8ac7825 */ /* 0x001fc400078e00ff */
[----:B------:R-:W0:Y:S01]  /*34e0*/  F2F.BF16.F32 R170, R170 ;  /* 0x000000aa00aa7304 */ /* 0x000e220000202000 */
[----:B------:R-:W-:Y:S01]  /*34f0*/  LOP3.LUT R168, R166, R189, RZ, 0xfc, !PT ;  /* 0x000000bda6a87212 */ /* 0x000fe200078efcff */
[----:B------:R4:W-:Y:S01]  /*3500*/  STG.E.128 desc[UR8][R176.64], R68 ;  /* 0x00000044b0007986 */ /* 0x0009e2000c101d08 */
[----:B--2---:R-:W-:Y:S01]  /*3510*/  IMAD.WIDE.U32 R60, R3, 0x8, R152 ;  /* 0x00000008033c7825 */ /* 0x004fe200078e0098 */
[----:B------:R-:W-:Y:S02]  /*3520*/  LOP3.LUT R167, R191, R173, RZ, 0xfc, !PT ;  /* 0x000000adbfa77212 */ /* 0x000fe400078efcff */
[----:B------:R4:W-:Y:S01]  /*3530*/  STG.E.64 desc[UR8][R90.64], R160 ;  /* 0x000000a05a007986 */ /* 0x0009e2000c101b08 */
[----:B-1----:R-:W-:Y:S01]  /*3540*/  LOP3.LUT R166, R172, R151, RZ, 0xfc, !PT ;  /* 0x00000097aca67212 */ /* 0x002fe200078efcff */
[C---:B------:R-:W-:Y:S02]  /*3550*/  IMAD.WIDE.U32 R172, R88.reuse, 0x10, R154 ;  /* 0x0000001058ac7825 */ /* 0x040fe400078e009a */
[----:B------:R4:W-:Y:S02]  /*3560*/  STG.E.128 desc[UR8][R174.64], R72 ;  /* 0x00000048ae007986 */ /* 0x0009e4000c101d08 */
[----:B------:R-:W-:-:S02]  /*3570*/  IMAD.WIDE.U32 R88, R88, 0x8, R152 ;  /* 0x0000000858587825 */ /* 0x000fc400078e0098 */
[----:B------:R4:W-:Y:S01]  /*3580*/  STG.E.64 desc[UR8][R186.64], R162 ;  /* 0x000000a2ba007986 */ /* 0x0009e2000c101b08 */
[----:B0-----:R-:W-:Y:S01]  /*3590*/  LOP3.LUT R164, R164, R170, RZ, 0xfc, !PT ;  /* 0x000000aaa4a47212 */ /* 0x001fe200078efcff */
[--C-:B------:R-:W-:Y:S02]  /*35a0*/  IMAD.WIDE.U32 R170, R3, 0x10, R154.reuse ;  /* 0x0000001003aa7825 */ /* 0x100fe400078e009a */
[----:B------:R4:W-:Y:S02]  /*35b0*/  STG.E.128 desc[UR8][R172.64], R76 ;  /* 0x0000004cac007986 */ /* 0x0009e4000c101d08 */
[C---:B------:R-:W-:Y:S02]  /*35c0*/  IMAD.WIDE.U32 R154, R2.reuse, 0x10, R154 ;  /* 0x00000010029a7825 */ /* 0x040fe400078e009a */
[----:B------:R4:W-:Y:S02]  /*35d0*/  STG.E.64 desc[UR8][R88.64], R164 ;  /* 0x000000a458007986 */ /* 0x0009e4000c101b08 */
[----:B------:R-:W-:-:S02]  /*35e0*/  IMAD.WIDE.U32 R2, R2, 0x8, R152 ;  /* 0x0000000802027825 */ /* 0x000fc400078e0098 */
[----:B------:R4:W-:Y:S04]  /*35f0*/  STG.E.128 desc[UR8][R170.64], R80 ;  /* 0x00000050aa007986 */ /* 0x0009e8000c101d08 */
[----:B------:R4:W-:Y:S04]  /*3600*/  STG.E.64 desc[UR8][R60.64], R168 ;  /* 0x000000a83c007986 */ /* 0x0009e8000c101b08 */
[----:B------:R4:W-:Y:S04]  /*3610*/  STG.E.128 desc[UR8][R154.64], R84 ;  /* 0x000000549a007986 */ /* 0x0009e8000c101d08 */
[----:B------:R4:W-:Y:S01]  /*3620*/  STG.E.64 desc[UR8][R2.64], R166 ;  /* 0x000000a602007986 */ /* 0x0009e2000c101b08 */
[----:B------:R-:W-:Y:S05]  /*3630*/  BRA `(.L_x_5856) ;  /* 0x0000001800047947 */ /* 0x000fea0003800000 */
.L_x_5854:
[----:B------:R-:W-:-:S04]  /*3640*/  UISETP.NE.U32.AND UP0, UPT, UR14, URZ, UPT ;  /* 0x000000ff0e00728c */ /* 0x000fc8000bf05070 */
[----:B------:R-:W-:-:S09]  /*3650*/  UISETP.NE.AND.EX UP0, UPT, UR15, URZ, UPT, UP0 ;  /* 0x000000ff0f00728c */ /* 0x000fd2000bf05300 */
[----:B------:R-:W-:Y:S05]  /*3660*/  BRA.U UP0, `(.L_x_5857) ;  /* 0x0000000900e07547 */ /* 0x000fea000b800000 */
        /* <DEDUP_REMOVED lines=12> */
[----:B------:R-:W-:Y:S01]  /*3730*/  FMUL.FTZ R68, R73, R152 ;  /* 0x0000009849447220 */ /* 0x000fe20000410000 */
[----:B------:R-:W-:Y:S01]  /*3740*/  FFMA.FTZ R73, R151, R186, R45 ;  /* 0x000000ba97497223 */ /* 0x000fe2000001002d */
[----:B------:R-:W-:Y:S01]  /*3750*/  FMUL.FTZ R71, R71, R152 ;  /* 0x0000009847477220 */ /* 0x000fe20000410000 */
[----:B------:R-:W-:Y:S01]  /*3760*/  FFMA.FTZ R0, R0, R156, R199 ;  /* 0x0000009c00007223 */ /* 0x000fe200000100c7 */
[----:B------:R-:W-:Y:S01]  /*3770*/  FADD.FTZ R176, R176, -R161 ;  /* 0x800000a1b0b07221 */ /* 0x000fe20000010000 */
[----:B------:R-:W-:Y:S01]  /*3780*/  FMUL.FTZ R73, R73, R152 ;  /* 0x0000009849497220 */ /* 0x000fe20000410000 */
[----:B------:R0:W-:Y:S01]  /*3790*/  F2F.BF16.F32 R72, R71 ;  /* 0x0000004700487304 */ /* 0x0001e20000202000 */
[-CC-:B------:R-:W-:Y:S01]  /*37a0*/  FFMA.FTZ R78, R78, R156.reuse, R199.reuse ;  /* 0x0000009c4e4e7223 */ /* 0x180fe200000100c7 */
[-CC-:B------:R-:W-:Y:S01]  /*37b0*/  FFMA.FTZ R161, R79, R156.reuse, R199.reuse ;  /* 0x0000009c4fa17223 */ /* 0x180fe200000100c7 */
[----:B------:R-:W-:Y:S01]  /*37c0*/  FADD.FTZ R76, R175, -R76 ;  /* 0x8000004caf4c7221 */ /* 0x000fe20000010000 */
[----:B------:R-:W-:Y:S01]  /*37d0*/  FADD.FTZ R0, R183, -R0 ;  /* 0x80000000b7007221 */ /* 0x000fe20000010000 */
[----:B------:R-:W-:Y:S01]  /*37e0*/  FFMA.FTZ R185, R185, R156, R199 ;  /* 0x0000009cb9b97223 */ /* 0x000fe200000100c7 */
[----:B------:R-:W-:Y:S01]  /*37f0*/  FADD.FTZ R78, R167, -R78 ;  /* 0x8000004ea74e7221 */ /* 0x000fe20000010000 */
[----:B------:R-:W-:Y:S01]  /*3800*/  FADD.FTZ R168, R168, -R161 ;  /* 0x800000a1a8a87221 */ /* 0x000fe20000010000 */
[----:B------:R1:W-:Y:S01]  /*3810*/  F2F.BF16.F32 R74, R73 ;  /* 0x00000049004a7304 */ /* 0x0003e20000202000 */
[C---:B0-----:R-:W-:Y:S01]  /*3820*/  FFMA.FTZ R71, R151.reuse, R184, R47 ;  /* 0x000000b897477223 */ /* 0x041fe2000001002f */
[----:B------:R-:W-:Y:S01]  /*3830*/  FFMA.FTZ R61, R151, R0, R32 ;  /* 0x00000000973d7223 */ /* 0x000fe20000010020 */
[----:B------:R-:W-:Y:S01]  /*3840*/  FFMA.FTZ R62, R181, R156, R199 ;  /* 0x0000009cb53e7223 */ /* 0x000fe200000100c7 */
[----:B------:R-:W-:Y:S01]  /*3850*/  FFMA.FTZ R77, R151, R76, R48 ;  /* 0x0000004c974d7223 */ /* 0x000fe20000010030 */
[----:B------:R-:W-:Y:S01]  /*3860*/  FMUL.FTZ R71, R71, R152 ;  /* 0x0000009847477220 */ /* 0x000fe20000410000 */
[----:B------:R-:W-:Y:S01]  /*3870*/  FADD.FTZ R180, R180, -R185 ;  /* 0x800000b9b4b47221 */ /* 0x000fe20000010000 */
[-CC-:B------:R-:W-:Y:S01]  /*3880*/  FFMA.FTZ R174, R174, R156.reuse, R199.reuse ;  /* 0x0000009caeae7223 */ /* 0x180fe200000100c7 */
[----:B------:R-:W-:Y:S01]  /*3890*/  FFMA.FTZ R171, R171, R156, R199 ;  /* 0x0000009cabab7223 */ /* 0x000fe200000100c7 */
[----:B-1----:R-:W-:Y:S01]  /*38a0*/  FFMA.FTZ R73, R151, R176, R49 ;  /* 0x000000b097497223 */ /* 0x002fe20000010031 */
[----:B------:R0:W-:Y:S01]  /*38b0*/  F2F.BF16.F32 R76, R71 ;  /* 0x00000047004c7304 */ /* 0x0001e20000202000 */
[-CC-:B------:R-:W-:Y:S01]  /*38c0*/  FFMA.FTZ R163, R162, R156.reuse, R199.reuse ;  /* 0x0000009ca2a37223 */ /* 0x180fe200000100c7 */
[--C-:B------:R-:W-:Y:S01]  /*38d0*/  FFMA.FTZ R182, R182, R156, R199.reuse ;  /* 0x0000009cb6b67223 */ /* 0x100fe200000100c7 */
[----:B------:R-:W-:Y:S01]  /*38e0*/  FMUL.FTZ R73, R73, R152 ;  /* 0x0000009849497220 */ /* 0x000fe20000410000 */
[----:B------:R-:W-:Y:S01]  /*38f0*/  FFMA.FTZ R79, R151, R78, R50 ;  /* 0x0000004e974f7223 */ /* 0x000fe20000010032 */
[----:B------:R-:W-:Y:S01]  /*3900*/  FMUL.FTZ R0, R61, R152 ;  /* 0x000000983d007220 */ /* 0x000fe20000410000 */
[----:B------:R-:W-:Y:S01]  /*3910*/  FADD.FTZ R62, R177, -R62 ;  /* 0x8000003eb13e7221 */ /* 0x000fe20000010000 */
[----:B------:R-:W-:Y:S01]  /*3920*/  FFMA.FTZ R80, R80, R156, R199 ;  /* 0x0000009c50507223 */ /* 0x000fe200000100c7 */
[----:B------:R1:W-:Y:S01]  /*3930*/  F2F.BF16.F32 R78, R73 ;  /* 0x00000049004e7304 */ /* 0x0003e20000202000 */
[C---:B0-----:R-:W-:Y:S01]  /*3940*/  FFMA.FTZ R71, R151.reuse, R168, R51 ;  /* 0x000000a897477223 */ /* 0x041fe20000010033 */
[----:B------:R-:W-:Y:S01]  /*3950*/  FFMA.FTZ R61, R151, R180, R33 ;  /* 0x000000b4973d7223 */ /* 0x000fe20000010021 */
[-C--:B------:R-:W-:Y:S01]  /*3960*/  FFMA.FTZ R178, R178, R156.reuse, R199 ;  /* 0x0000009cb2b27223 */ /* 0x080fe200000100c7 */
[----:B------:R-:W-:Y:S01]  /*3970*/  FADD.FTZ R65, R195, -R174 ;  /* 0x800000aec3417221 */ /* 0x000fe20000010000 */
[----:B------:R-:W-:Y:S01]  /*3980*/  FADD.FTZ R192, R192, -R171 ;  /* 0x800000abc0c07221 */ /* 0x000fe20000010000 */
[----:B------:R-:W-:Y:S01]  /*3990*/  FADD.FTZ R182, R179, -R182 ;  /* 0x800000b6b3b67221 */ /* 0x000fe20000010000 */
[----:B------:R-:W-:Y:S01]  /*39a0*/  FFMA.FTZ R170, R170, R156, R199 ;  /* 0x0000009caaaa7223 */ /* 0x000fe200000100c7 */
[----:B------:R-:W-:Y:S01]  /*39b0*/  FMUL.FTZ R71, R71, R152 ;  /* 0x0000009847477220 */ /* 0x000fe20000410000 */
[----:B-1----:R-:W-:Y:S01]  /*39c0*/  FADD.FTZ R73, R82, -R163 ;  /* 0x800000a352497221 */ /* 0x002fe20000010000 */
[-CC-:B------:R-:W-:Y:S01]  /*39d0*/  FFMA.FTZ R82, R159, R156.reuse, R199.reuse ;  /* 0x0000009c9f527223 */ /* 0x180fe200000100c7 */
[----:B------:R-:W-:Y:S01]  /*39e0*/  FFMA.FTZ R159, R158, R156, R199 ;  /* 0x0000009c9e9f7223 */ /* 0x000fe200000100c7 */
[----:B------:R-:W-:Y:S01]  /*39f0*/  FFMA.FTZ R63, R151, R62, R35 ;  /* 0x0000003e973f7223 */ /* 0x000fe20000010023 */
[----:B------:R-:W-:Y:S01]  /*3a00*/  FMUL.FTZ R60, R61, R152 ;  /* 0x000000983d3c7220 */ /* 0x000fe20000410000 */
[----:B------:R-:W-:Y:S01]  /*3a10*/  FADD.FTZ R178, R197, -R178 ;  /* 0x800000b2c5b27221 */ /* 0x000fe20000010000 */
[C---:B------:R-:W-:Y:S01]  /*3a20*/  FFMA.FTZ R65, R151.reuse, R65, R38 ;  /* 0x0000004197417223 */ /* 0x040fe20000010026 */
[----:B------:R-:W-:Y:S01]  /*3a30*/  FFMA.FTZ R67, R151, R192, R39 ;  /* 0x000000c097437223 */ /* 0x000fe20000010027 */
[----:B------:R-:W-:Y:S01]  /*3a40*/  FADD.FTZ R75, R187, -R80 ;  /* 0x80000050bb4b7221 */ /* 0x000fe20000010000 */
[----:B------:R-:W-:Y:S01]  /*3a50*/  FFMA.FTZ R61, R151, R182, R34 ;  /* 0x000000b6973d7223 */ /* 0x000fe20000010022 */
[-CC-:B------:R-:W-:Y:S01]  /*3a60*/  FFMA.FTZ R173, R173, R156.reuse, R199.reuse ;  /* 0x0000009cadad7223 */ /* 0x180fe200000100c7 */
[----:B------:R-:W-:Y:S01]  /*3a70*/  FFMA.FTZ R172, R172, R156, R199 ;  /* 0x0000009cacac7223 */ /* 0x000fe200000100c7 */
[----:B------:R-:W-:Y:S01]  /*3a80*/  FADD.FTZ R69, R191, -R170 ;  /* 0x800000aabf457221 */ /* 0x000fe20000010000 */
[----:B------:R0:W-:Y:S01]  /*3a90*/  F2F.BF16.F32 R80, R71 ;  /* 0x0000004700507304 */ /* 0x0001e20000202000 */
[----:B------:R-:W-:Y:S01]  /*3aa0*/  FMUL.FTZ R62, R63, R152 ;  /* 0x000000983f3e7220 */ /* 0x000fe20000410000 */
[----:B------:R-:W-:Y:S01]  /*3ab0*/  FFMA.FTZ R63, R151, R178, R36 ;  /* 0x000000b2973f7223 */ /* 0x000fe20000010024 */
[-C--:B------:R-:W-:Y:S01]  /*3ac0*/  FMUL.FTZ R65, R65, R152.reuse ;  /* 0x0000009841417220 */ /* 0x080fe20000410000 */
[-C--:B------:R-:W-:Y:S01]  /*3ad0*/  FMUL.FTZ R70, R67, R152.reuse ;  /* 0x0000009843467220 */ /* 0x080fe20000410000 */
[----:B------:R-:W-:Y:S01]  /*3ae0*/  FFMA.FTZ R73, R151, R73, R54 ;  /* 0x0000004997497223 */ /* 0x000fe20000010036 */
[----:B------:R-:W-:Y:S01]  /*3af0*/  FMUL.FTZ R61, R61, R152 ;  /* 0x000000983d3d7220 */ /* 0x000fe20000410000 */
[----:B------:R-:W-:Y:S01]  /*3b00*/  FADD.FTZ R194, R194, -R173 ;  /* 0x800000adc2c27221 */ /* 0x000fe20000010000 */
[----:B------:R-:W-:Y:S01]  /*3b10*/  FADD.FTZ R172, R193, -R172 ;  /* 0x800000acc1ac7221 */ /* 0x000fe20000010000 */
[----:B0-----:R-:W-:Y:S01]  /*3b20*/  FADD.FTZ R71, R86, -R159 ;  /* 0x8000009f56477221 */ /* 0x001fe20000010000 */
[-CC-:B------:R-:W-:Y:S01]  /*3b30*/  FFMA.FTZ R86, R157, R156.reuse, R199.reuse ;  /* 0x0000009c9d567223 */ /* 0x180fe200000100c7 */
[----:B------:R-:W-:Y:S01]  /*3b40*/  FFMA.FTZ R69, R151, R69, R42 ;  /* 0x0000004597457223 */ /* 0x000fe2000001002a */
[--C-:B------:R-:W-:Y:S01]  /*3b50*/  FFMA.FTZ R169, R169, R156, R199.reuse ;  /* 0x0000009ca9a97223 */ /* 0x100fe200000100c7 */
[----:B------:R-:W-:Y:S01]  /*3b60*/  FADD.FTZ R82, R83, -R82 ;  /* 0x8000005253527221 */ /* 0x000fe20000010000 */
[----:B------:R-:W-:Y:S01]  /*3b70*/  FFMA.FTZ R71, R151, R71, R58 ;  /* 0x0000004797477223 */ /* 0x000fe2000001003a */
[----:B------:R-:W-:Y:S01]  /*3b80*/  FADD.FTZ R160, R87, -R86 ;  /* 0x8000005657a07221 */ /* 0x000fe20000010000 */
[-C--:B------:R-:W-:Y:S01]  /*3b90*/  FMUL.FTZ R64, R63, R152.reuse ;  /* 0x000000983f407220 */ /* 0x080fe20000410000 */
[----:B------:R-:W-:Y:S01]  /*3ba0*/  FMUL.FTZ R73, R73, R152 ;  /* 0x0000009849497220 */ /* 0x000fe20000410000 */
[----:B------:R-:W-:Y:S01]  /*3bb0*/  FFMA.FTZ R158, R155, R156, R199 ;  /* 0x0000009c9b9e7223 */ /* 0x000fe200000100c7 */
[C---:B------:R-:W-:Y:S01]  /*3bc0*/  FFMA.FTZ R63, R151.reuse, R194, R37 ;  /* 0x000000c2973f7223 */ /* 0x040fe20000010025 */
[----:B------:R-:W-:Y:S01]  /*3bd0*/  FFMA.FTZ R67, R151, R172, R40 ;  /* 0x000000ac97437223 */ /* 0x000fe20000010028 */
[-C--:B------:R-:W-:Y:S01]  /*3be0*/  FMUL.FTZ R69, R69, R152.reuse ;  /* 0x0000009845457220 */ /* 0x080fe20000410000 */
[----:B------:R-:W-:Y:S01]  /*3bf0*/  F2F.BF16.F32 R65, R65 ;  /* 0x0000004100417304 */ /* 0x000fe20000202000 */
[----:B------:R-:W-:Y:S01]  /*3c00*/  FADD.FTZ R190, R190, -R169 ;  /* 0x800000a9bebe7221 */ /* 0x000fe20000010000 */
[----:B------:R-:W-:Y:S01]  /*3c10*/  FMUL.FTZ R86, R71, R152 ;  /* 0x0000009847567220 */ /* 0x000fe20000410000 */
[C---:B------:R-:W-:Y:S01]  /*3c20*/  FFMA.FTZ R83, R151.reuse, R82, R55 ;  /* 0x0000005297537223 */ /* 0x040fe20000010037 */
[----:B------:R-:W-:Y:S01]  /*3c30*/  FFMA.FTZ R71, R151, R160, R59 ;  /* 0x000000a097477223 */ /* 0x000fe2000001003b */
[----:B------:R-:W-:Y:S01]  /*3c40*/  FADD.FTZ R158, R81, -R158 ;  /* 0x8000009e519e7221 */ /* 0x000fe20000010000 */
[-C--:B------:R-:W-:Y:S01]  /*3c50*/  FMUL.FTZ R63, R63, R152.reuse ;  /* 0x000000983f3f7220 */ /* 0x080fe20000410000 */
[----:B------:R-:W-:Y:S01]  /*3c60*/  FMUL.FTZ R66, R67, R152 ;  /* 0x0000009843427220 */ /* 0x000fe20000410000 */
[----:B------:R-:W0:Y:S01]  /*3c70*/  F2F.BF16.F32 R70, R70 ;  /* 0x0000004600467304 */ /* 0x000e220000202000 */
[----:B------:R-:W-:Y:S01]  /*3c80*/  FFMA.FTZ R67, R151, R190, R41 ;  /* 0x000000be97437223 */ /* 0x000fe20000010029 */
[----:B------:R-:W-:Y:S01]  /*3c90*/  FMUL.FTZ R79, R79, R152 ;  /* 0x000000984f4f7220 */ /* 0x000fe20000410000 */
[----:B------:R-:W-:Y:S01]  /*3ca0*/  FFMA.FTZ R161, R166, R156, R199 ;  /* 0x0000009ca6a17223 */ /* 0x000fe200000100c7 */
[----:B------:R-:W-:Y:S01]  /*3cb0*/  FMUL.FTZ R87, R71, R152 ;  /* 0x0000009847577220 */ /* 0x000fe20000410000 */
[----:B------:R-:W-:Y:S01]  /*3cc0*/  FFMA.FTZ R71, R151, R158, R53 ;  /* 0x0000009e97477223 */ /* 0x000fe20000010035 */
[-C--:B------:R-:W-:Y:S01]  /*3cd0*/  FMUL.FTZ R67, R67, R152.reuse ;  /* 0x0000009843437220 */ /* 0x080fe20000410000 */
[----:B------:R-:W-:Y:S01]  /*3ce0*/  FADD.FTZ R161, R164, -R161 ;  /* 0x800000a1a4a17221 */ /* 0x000fe20000010000 */
[----:B------:R-:W-:Y:S01]  /*3cf0*/  F2F.BF16.F32 R60, R60 ;  /* 0x0000003c003c7304 */ /* 0x000fe20000202000 */
[----:B------:R-:W-:Y:S01]  /*3d00*/  FFMA.FTZ R75, R151, R75, R46 ;  /* 0x0000004b974b7223 */ /* 0x000fe2000001002e */
[-C--:B------:R-:W-:Y:S01]  /*3d10*/  FMUL.FTZ R77, R77, R152.reuse ;  /* 0x000000984d4d7220 */ /* 0x080fe20000410000 */
[----:B------:R-:W-:Y:S01]  /*3d20*/  FFMA.FTZ R161, R151, R161, R52 ;  /* 0x000000a197a17223 */ /* 0x000fe20000010034 */
[-C--:B------:R-:W-:Y:S01]  /*3d30*/  FMUL.FTZ R83, R83, R152.reuse ;  /* 0x0000009853537220 */ /* 0x080fe20000410000 */
[----:B------:R-:W-:Y:S01]  /*3d40*/  FMUL.FTZ R75, R75, R152 ;  /* 0x000000984b4b7220 */ /* 0x000fe20000410000 */
[----:B0-----:R-:W-:-:S02]  /*3d50*/  PRMT R65, R65, 0x5410, R70 ;  /* 0x0000541041417816 */ /* 0x001fc40000000046 */
[----:B------:R-:W-:Y:S01]  /*3d60*/  F2F.BF16.F32 R61, R61 ;  /* 0x0000003d003d7304 */ /* 0x000fe20000202000 */
[----:B------:R-:W-:-:S07]  /*3d70*/  FMUL.FTZ R161, R161, R152 ;  /* 0x00000098a1a17220 */ /* 0x000fce0000410000 */
[----:B------:R-:W0:Y:S08]  /*3d80*/  F2F.BF16.F32 R62, R62 ;  /* 0x0000003e003e7304 */ /* 0x000e300000202000 */
[----:B------:R1:W-:Y:S01]  /*3d90*/  F2F.BF16.F32 R82, R73 ;  /* 0x0000004900527304 */ /* 0x0003e20000202000 */
[----:B0-----:R-:W-:-:S07]  /*3da0*/  PRMT R157, R61, 0x5410, R62 ;  /* 0x000054103d9d7816 */ /* 0x001fce000000003e */
[----:B------:R-:W0:Y:S01]  /*3db0*/  F2F.BF16.F32 R69, R69 ;  /* 0x0000004500457304 */ /* 0x000e220000202000 */
[-CC-:B-1----:R-:W-:Y:S01]  /*3dc0*/  FFMA.FTZ R73, R154, R156.reuse, R199.reuse ;  /* 0x0000009c9a497223 */ /* 0x182fe200000100c7 */
[----:B------:R-:W-:-:S03]  /*3dd0*/  FFMA.FTZ R156, R153, R156, R199 ;  /* 0x0000009c999c7223 */ /* 0x000fc600000100c7 */
[----:B------:R-:W-:Y:S01]  /*3de0*/  FADD.FTZ R84, R84, -R73 ;  /* 0x8000004954547221 */ /* 0x000fe20000010000 */
[----:B------:R-:W-:Y:S01]  /*3df0*/  FADD.FTZ R156, R85, -R156 ;  /* 0x8000009c559c7221 */ /* 0x000fe20000010000 */
[----:B------:R-:W-:Y:S01]  /*3e00*/  FMUL.FTZ R73, R71, R152 ;  /* 0x0000009847497220 */ /* 0x000fe20000410000 */
[----:B------:R-:W-:Y:S01]  /*3e10*/  F2F.BF16.F32 R63, R63 ;  /* 0x0000003f003f7304 */ /* 0x000fe20000202000 */
[C---:B------:R-:W-:Y:S01]  /*3e20*/  FFMA.FTZ R71, R151.reuse, R84, R56 ;  /* 0x0000005497477223 */ /* 0x040fe20000010038 */
[----:B------:R-:W-:-:S03]  /*3e30*/  FFMA.FTZ R151, R151, R156, R57 ;  /* 0x0000009c97977223 */ /* 0x000fc60000010039 */
[----:B------:R-:W-:Y:S01]  /*3e40*/  FMUL.FTZ R84, R71, R152 ;  /* 0x0000009847547220 */ /* 0x000fe20000410000 */
[----:B------:R-:W-:-:S04]  /*3e50*/  IMAD.WIDE.U32 R70, R60, 0x10000, RZ ;  /* 0x000100003c467825 */ /* 0x000fc800078e00ff */
[----:B------:R-:W-:Y:S01]  /*3e60*/  FMUL.FTZ R151, R151, R152 ;  /* 0x0000009897977220 */ /* 0x000fe20000410000 */
[----:B------:R-:W1:Y:S01]  /*3e70*/  F2F.BF16.F32 R79, R79 ;  /* 0x0000004f004f7304 */ /* 0x000e620000202000 */
[----:B------:R-:W2:Y:S01]  /*3e80*/  LDC.64 R60, c[0x0][0x468] ;  /* 0x00011a00ff3c7b82 */ /* 0x000ea20000000a00 */
[----:B0-----:R-:W-:-:S06]  /*3e90*/  PRMT R155, R69, 0x5410, R72 ;  /* 0x00005410459b7816 */ /* 0x001fcc0000000048 */
[----:B------:R-:W0:Y:S01]  /*3ea0*/  F2F.BF16.F32 R0, R0 ;  /* 0x0000000000007304 */ /* 0x000e220000202000 */
[----:B-1----:R-:W-:-:S07]  /*3eb0*/  PRMT R85, R79, 0x5410, R80 ;  /* 0x000054104f557816 */ /* 0x002fce0000000050 */
[----:B------:R-:W-:Y:S01]  /*3ec0*/  F2F.BF16.F32 R64, R64 ;  /* 0x0000004000407304 */ /* 0x000fe20000202000 */
[----:B0-----:R-:W-:-:S07]  /*3ed0*/  LOP3.LUT R62, R70, R0, RZ, 0xfc, !PT ;  /* 0x00000000463e7212 */ /* 0x001fce00078efcff */
[----:B------:R-:W-:Y:S08]  /*3ee0*/  F2F.BF16.F32 R67, R67 ;  /* 0x0000004300437304 */ /* 0x000ff00000202000 */
[----:B------:R-:W-:Y:S08]  /*3ef0*/  F2F.BF16.F32 R66, R66 ;  /* 0x0000004200427304 */ /* 0x000ff00000202000 */
[----:B------:R-:W-:Y:S08]  /*3f00*/  F2F.BF16.F32 R68, R68 ;  /* 0x0000004400447304 */ /* 0x000ff00000202000 */
[----:B------:R-:W-:Y:S08]  /*3f10*/  F2F.BF16.F32 R69, R151 ;  /* 0x0000009700457304 */ /* 0x000ff00000202000 */
[----:B------:R-:W0:Y:S08]  /*3f20*/  F2F.BF16.F32 R75, R75 ;  /* 0x0000004b004b7304 */ /* 0x000e300000202000 */
[----:B------:R1:W-:Y:S01]  /*3f30*/  F2F.BF16.F32 R81, R73 ;  /* 0x0000004900517304 */ /* 0x0003e20000202000 */
[----:B0-----:R-:W-:-:S07]  /*3f40*/  PRMT R153, R75, 0x5410, R76 ;  /* 0x000054104b997816 */ /* 0x001fce000000004c */
[----:B------:R-:W0:Y:S01]  /*3f50*/  F2F.BF16.F32 R77, R77 ;  /* 0x0000004d004d7304 */ /* 0x000e220000202000 */
[----:B-1----:R-:W-:Y:S01]  /*3f60*/  IMAD.WIDE.U32 R72, R63, 0x10000, RZ ;  /* 0x000100003f487825 */ /* 0x002fe200078e00ff */
[----:B------:R-:W-:-:S03]  /*3f70*/  LOP3.LUT R63, R157, R71, RZ, 0xfc, !PT ;  /* 0x000000479d3f7212 */ /* 0x000fc600078efcff */
[----:B------:R-:W-:Y:S01]  /*3f80*/  IMAD.WIDE.U32 R70, R67, 0x10000, RZ ;  /* 0x0001000043467825 */ /* 0x000fe200078e00ff */
[----:B------:R-:W-:Y:S02]  /*3f90*/  LOP3.LUT R65, R65, R73, RZ, 0xfc, !PT ;  /* 0x0000004941417212 */ /* 0x000fe400078efcff */
[----:B------:R-:W1:Y:S01]  /*3fa0*/  F2F.BF16.F32 R83, R83 ;  /* 0x0000005300537304 */ /* 0x000e620000202000 */
[----:B------:R-:W-:Y:S01]  /*3fb0*/  LOP3.LUT R64, R72, R64, RZ, 0xfc, !PT ;  /* 0x0000004048407212 */ /* 0x000fe200078efcff */
[----:B------:R-:W-:Y:S01]  /*3fc0*/  IMAD.WIDE.U32 R72, R74, 0x10000, RZ ;  /* 0x000100004a487825 */ /* 0x000fe200078e00ff */
[----:B------:R-:W-:Y:S02]  /*3fd0*/  LOP3.LUT R74, R70, R66, RZ, 0xfc, !PT ;  /* 0x00000042464a7212 */ /* 0x000fe400078efcff */
[----:B------:R-:W-:Y:S01]  /*3fe0*/  LOP3.LUT R75, R155, R71, RZ, 0xfc, !PT ;  /* 0x000000479b4b7212 */ /* 0x000fe200078efcff */
[----:B------:R-:W-:Y:S01]  /*3ff0*/  IMAD.WIDE.U32 R66, R78, 0x10000, RZ ;  /* 0x000100004e427825 */ /* 0x000fe200078e00ff */
[----:B------:R-:W-:Y:S01]  /*4000*/  LOP3.LUT R72, R72, R68, RZ, 0xfc, !PT ;  /* 0x0000004448487212 */ /* 0x000fe200078efcff */
[----:B------:R-:W3:Y:S01]  /*4010*/  F2F.BF16.F32 R79, R84 ;  /* 0x00000054004f7304 */ /* 0x000ee20000202000 */
[----:B------:R-:W-:Y:S01]  /*4020*/  LOP3.LUT R73, R153, R73, RZ, 0xfc, !PT ;  /* 0x0000004999497212 */ /* 0x000fe200078efcff */
[----:B------:R-:W-:Y:S01]  /*4030*/  IMAD.WIDE.U32 R68, R69, 0x10000, RZ ;  /* 0x0001000045447825 */ /* 0x000fe200078e00ff */
[----:B0-----:R-:W-:-:S02]  /*4040*/  LOP3.LUT R66, R66, R77, RZ, 0xfc, !PT ;  /* 0x0000004d42427212 */ /* 0x001fc400078efcff */
[----:B------:R-:W-:Y:S01]  /*4050*/  LOP3.LUT R67, R85, R67, RZ, 0xfc, !PT ;  /* 0x0000004355437212 */ /* 0x000fe200078efcff */
[----:B------:R-:W-:Y:S01]  /*4060*/  IMAD.WIDE.U32 R70, R81, 0x10000, RZ ;  /* 0x0001000051467825 */ /* 0x000fe200078e00ff */
[----:B-1----:R-:W-:Y:S01]  /*4070*/  PRMT R83, R82, 0x5410, R83 ;  /* 0x0000541052537816 */ /* 0x002fe20000000053 */
[----:B------:R-:W-:Y:S02]  /*4080*/  F2F.BF16.F32 R86, R86 ;  /* 0x0000005600567304 */ /* 0x000fe40000202000 */
[----:B--2---:R-:W-:Y:S01]  /*4090*/  IMAD.WIDE.U32 R76, R92, 0x8, R60 ;  /* 0x000000085c4c7825 */ /* 0x004fe200078e003c */
[----:B------:R-:W-:-:S03]  /*40a0*/  LOP3.LUT R71, R83, R71, RZ, 0xfc, !PT ;  /* 0x0000004753477212 */ /* 0x000fc600078efcff */
[--C-:B------:R-:W-:Y:S01]  /*40b0*/  IMAD.WIDE.U32 R80, R89, 0x8, R60.reuse ;  /* 0x0000000859507825 */ /* 0x100fe200078e003c */
[----:B---3--:R-:W-:Y:S01]  /*40c0*/  LOP3.LUT R68, R68, R79, RZ, 0xfc, !PT ;  /* 0x0000004f44447212 */ /* 0x008fe200078efcff */
[----:B------:R-:W0:Y:S01]  /*40d0*/  F2F.BF16.F32 R87, R87 ;  /* 0x0000005700577304 */ /* 0x000e220000202000 */
[----:B------:R1:W-:Y:S01]  /*40e0*/  STG.E.64 desc[UR8][R76.64], R62 ;  /* 0x0000003e4c007986 */ /* 0x0003e2000c101b08 */
[----:B------:R-:W-:-:S04]  /*40f0*/  IMAD.WIDE.U32 R78, R91, 0x8, R60 ;  /* 0x000000085b4e7825 */ /* 0x000fc800078e003c */
[--C-:B------:R-:W-:Y:S01]  /*4100*/  IMAD.WIDE.U32 R90, R90, 0x8, R60.reuse ;  /* 0x000000085a5a7825 */ /* 0x100fe200078e003c */
[----:B------:R1:W-:Y:S01]  /*4110*/  STG.E.64 desc[UR8][R78.64], R64 ;  /* 0x000000404e007986 */ /* 0x0003e2000c101b08 */
[----:B------:R-:W2:Y:S02]  /*4120*/  F2F.BF16.F32 R161, R161 ;  /* 0x000000a100a17304 */ /* 0x000ea40000202000 */
[--C-:B------:R-:W-:Y:S01]  /*4130*/  IMAD.WIDE.U32 R88, R88, 0x8, R60.reuse ;  /* 0x0000000858587825 */ /* 0x100fe200078e003c */
[----:B------:R1:W-:Y:S03]  /*4140*/  STG.E.64 desc[UR8][R90.64], R74 ;  /* 0x0000004a5a007986 */ /* 0x0003e6000c101b08 */
[----:B------:R-:W-:Y:S01]  /*4150*/  IMAD.WIDE.U32 R82, R3, 0x8, R60 ;  /* 0x0000000803527825 */ /* 0x000fe200078e003c */
[----:B0-----:R-:W-:Y:S01]  /*4160*/  PRMT R87, R86, 0x5410, R87 ;  /* 0x0000541056577816 */ /* 0x001fe20000000057 */
[----:B------:R1:W-:Y:S02]  /*4170*/  STG.E.64 desc[UR8][R80.64], R72 ;  /* 0x0000004850007986 */ /* 0x0003e4000c101b08 */
[----:B------:R-:W-:Y:S01]  /*4180*/  IMAD.WIDE.U32 R2, R2, 0x8, R60 ;  /* 0x0000000802027825 */ /* 0x000fe200078e003c */
[----:B------:R-:W-:Y:S01]  /*4190*/  LOP3.LUT R69, R87, R69, RZ, 0xfc, !PT ;  /* 0x0000004557457212 */ /* 0x000fe200078efcff */
[----:B------:R1:W-:Y:S01]  /*41a0*/  STG.E.64 desc[UR8][R88.64], R66 ;  /* 0x0000004258007986 */ /* 0x0003e2000c101b08 */
[----:B--2---:R-:W-:-:S05]  /*41b0*/  LOP3.LUT R70, R70, R161, RZ, 0xfc, !PT ;  /* 0x000000a146467212 */ /* 0x004fca00078efcff */
[----:B------:R1:W-:Y:S04]  /*41c0*/  STG.E.64 desc[UR8][R82.64], R70 ;  /* 0x0000004652007986 */ /* 0x0003e8000c101b08 */
[----:B------:R1:W-:Y:S01]  /*41d0*/  STG.E.64 desc[UR8][R2.64], R68 ;  /* 0x0000004402007986 */ /* 0x0003e2000c101b08 */
[----:B------:R-:W-:Y:S05]  /*41e0*/  BRA `(.L_x_5856) ;  /* 0x0000000c00187947 */ /* 0x000fea0003800000 */
.L_x_5857:
        /* <DEDUP_REMOVED lines=8> */
[----:B------:R-:W-:Y:S01]  /*4270*/  FFMA.FTZ R66, R151, R66, R38 ;  /* 0x0000004297427223 */ /* 0x000fe20000010026 */
        /* <DEDUP_REMOVED lines=11> */
[----:B------:R-:W-:Y:S01]  /*4330*/  FFMA.FTZ R61, R151, R180, R33 ;  /* 0x000000b4973d7223 */ /* 0x000fe20000010021 */
[----:B------:R-:W-:Y:S01]  /*4340*/  FADD.FTZ R0, R183, -R0 ;  /* 0x80000000b7007221 */ /* 0x000fe20000010000 */
[----:B------:R-:W-:Y:S01]  /*4350*/  FADD.FTZ R184, R184, -R161 ;  /* 0x800000a1b8b87221 */ /* 0x000fe20000010000 */
[----:B------:R-:W-:Y:S01]  /*4360*/  FADD.FTZ R78, R167, -R78 ;  /* 0x8000004ea74e7221 */ /* 0x000fe20000010000 */
[----:B------:R-:W-:Y:S01]  /*4370*/  FFMA.FTZ R65, R151, R194, R37 ;  /* 0x000000c297417223 */ /* 0x000fe20000010025 */
[----:B0-----:R-:W-:Y:S01]  /*4380*/  FADD.FTZ R70, R191, -R170 ;  /* 0x800000aabf467221 */ /* 0x001fe20000010000 */
[----:B------:R-:W-:Y:S01]  /*4390*/  FFMA.FTZ R77, R151, R176, R49 ;  /* 0x000000b0974d7223 */ /* 0x000fe20000010031 */
[----:B------:R-:W-:Y:S01]  /*43a0*/  FADD.FTZ R62, R179, -R182 ;  /* 0x800000b6b33e7221 */ /* 0x000fe20000010000 */
[--C-:B------:R-:W-:Y:S01]  /*43b0*/  FFMA.FTZ R169, R169, R156, R199.reuse ;  /* 0x0000009ca9a97223 */ /* 0x100fe200000100c7 */
[----:B------:R-:W-:Y:S01]  /*43c0*/  FFMA.FTZ R70, R151, R70, R42 ;  /* 0x0000004697467223 */ /* 0x000fe2000001002a */
[----:B------:R-:W-:Y:S01]  /*43d0*/  FMUL.FTZ R179, R61, R152 ;  /* 0x000000983db37220 */ /* 0x000fe20000410000 */
[--C-:B------:R-:W-:Y:S01]  /*43e0*/  FFMA.FTZ R71, R165, R156, R199.reuse ;  /* 0x0000009ca5477223 */ /* 0x100fe200000100c7 */
[C---:B------:R-:W-:Y:S01]  /*43f0*/  FFMA.FTZ R60, R151.reuse, R0, R32 ;  /* 0x00000000973c7223 */ /* 0x040fe20000010020 */
[----:B------:R-:W-:Y:S01]  /*4400*/  FMUL.FTZ R74, R70, R152 ;  /* 0x00000098464a7220 */ /* 0x000fe20000410000 */
[----:B------:R-:W-:Y:S01]  /*4410*/  FFMA.FTZ R76, R76, R156, R199 ;  /* 0x0000009c4c4c7223 */ /* 0x000fe200000100c7 */
[----:B------:R-:W-:Y:S01]  /*4420*/  FFMA.FTZ R78, R151, R78, R50 ;  /* 0x0000004e974e7223 */ /* 0x000fe20000010032 */
[-C--:B------:R-:W-:Y:S01]  /*4430*/  FMUL.FTZ R69, R65, R152.reuse ;  /* 0x0000009841457220 */ /* 0x080fe20000410000 */
[----:B------:R0:W-:Y:S01]  /*4440*/  F2F.BF16.F32 R160, R74 ;  /* 0x0000004a00a07304 */ /* 0x0001e20000202000 */
[-C--:B------:R-:W-:Y:S01]  /*4450*/  FMUL.FTZ R167, R77, R152.reuse ;  /* 0x000000984da77220 */ /* 0x080fe20000410000 */
[----:B------:R-:W-:Y:S01]  /*4460*/  FADD.FTZ R190, R190, -R169 ;  /* 0x800000a9bebe7221 */ /* 0x000fe20000010000 */
[----:B------:R-:W-:Y:S01]  /*4470*/  FADD.FTZ R188, R188, -R71 ;  /* 0x80000047bcbc7221 */ /* 0x000fe20000010000 */
[----:B------:R-:W-:Y:S01]  /*4480*/  FMUL.FTZ R0, R60, R152 ;  /* 0x000000983c007220 */ /* 0x000fe20000410000 */
[----:B------:R-:W-:Y:S01]  /*4490*/  FFMA.FTZ R67, R171, R156, R199 ;  /* 0x0000009cab437223 */ /* 0x000fe200000100c7 */
[----:B------:R-:W-:Y:S01]  /*44a0*/  FADD.FTZ R76, R175, -R76 ;  /* 0x8000004caf4c7221 */ /* 0x000fe20000010000 */
[----:B------:R-:W-:Y:S01]  /*44b0*/  FFMA.FTZ R71, R151, R188, R43 ;  /* 0x000000bc97477223 */ /* 0x000fe2000001002b */
[----:B------:R-:W-:Y:S01]  /*44c0*/  F2F.BF16.F32 R179, R179 ;  /* 0x000000b300b37304 */ /* 0x000fe20000202000 */
[----:B0-----:R-:W-:Y:S01]  /*44d0*/  FADD.FTZ R74, R187, -R80 ;  /* 0x80000050bb4a7221 */ /* 0x001fe20000010000 */
[-CC-:B------:R-:W-:Y:S01]  /*44e0*/  FFMA.FTZ R187, R166, R156.reuse, R199.reuse ;  /* 0x0000009ca6bb7223 */ /* 0x180fe200000100c7 */
[-CC-:B------:R-:W-:Y:S01]  /*44f0*/  FFMA.FTZ R166, R159, R156.reuse, R199.reuse ;  /* 0x0000009c9fa67223 */ /* 0x180fe200000100c7 */
[--C-:B------:R-:W-:Y:S01]  /*4500*/  FFMA.FTZ R163, R163, R156, R199.reuse ;  /* 0x0000009ca3a37223 */ /* 0x100fe200000100c7 */
[----:B------:R-:W-:Y:S01]  /*4510*/  FFMA.FTZ R74, R151, R74, R46 ;  /* 0x0000004a974a7223 */ /* 0x000fe2000001002e */
        /* <DEDUP_REMOVED lines=11> */
[C---:B0-----:R-:W-:Y:S01]  /*45d0*/  FFMA.FTZ R69, R151.reuse, R190, R41 ;  /* 0x000000be97457223 */ /* 0x041fe20000010029 */
[----:B------:R-:W-:Y:S01]  /*45e0*/  FFMA.FTZ R83, R151, R166, R55 ;  /* 0x000000a697537223 */ /* 0x000fe20000010037 */
        /* <DEDUP_REMOVED lines=8> */
[C---:B------:R-:W-:Y:S01]  /*4670*/  FFMA.FTZ R87, R151.reuse, R176, R59 ;  /* 0x000000b097577223 */ /* 0x040fe2000001003b */
[C---:B------:R-:W-:Y:S01]  /*4680*/  FFMA.FTZ R63, R151.reuse, R64, R35 ;  /* 0x00000040973f7223 */ /* 0x040fe20000010023 */
[----:B------:R-:W-:Y:S01]  /*4690*/  FFMA.FTZ R79, R151, R80, R51 ;  /* 0x00000050974f7223 */ /* 0x000fe20000010033 */
[----:B------:R-:W-:Y:S01]  /*46a0*/  FADD.FTZ R80, R164, -R187 ;  /* 0x800000bba4507221 */ /* 0x000fe20000010000 */
[----:B------:R-:W-:Y:S01]  /*46b0*/  FADD.FTZ R192, R192, -R67 ;  /* 0x80000043c0c07221 */ /* 0x000fe20000010000 */
[----:B------:R-:W-:Y:S01]  /*46c0*/  F2F.BF16.F32 R0, R0 ;  /* 0x0000000000007304 */ /* 0x000fe20000202000 */
[----:B------:R-:W-:Y:S01]  /*46d0*/  FMUL.FTZ R164, R79, R152 ;  /* 0x000000984fa47220 */ /* 0x000fe20000410000 */
[--C-:B0-----:R-:W-:Y:S01]  /*46e0*/  FFMA.FTZ R167, R158, R156, R199.reuse ;  /* 0x0000009c9ea77223 */ /* 0x101fe200000100c7 */
[----:B------:R-:W-:Y:S01]  /*46f0*/  FFMA.FTZ R80, R151, R80, R52 ;  /* 0x0000005097507223 */ /* 0x000fe20000010034 */
[-CC-:B------:R-:W-:Y:S01]  /*4700*/  FFMA.FTZ R158, R155, R156.reuse, R199.reuse ;  /* 0x0000009c9b9e7223 */ /* 0x180fe200000100c7 */
[-C--:B------:R-:W-:Y:S01]  /*4710*/  FFMA.FTZ R155, R154, R156.reuse, R199 ;  /* 0x0000009c9a9b7223 */ /* 0x080fe200000100c7 */
[----:B------:R-:W-:Y:S01]  /*4720*/  FADD.FTZ R86, R86, -R167 ;  /* 0x800000a756567221 */ /* 0x000fe20000010000 */
[----:B------:R-:W-:Y:S01]  /*4730*/  FFMA.FTZ R156, R153, R156, R199 ;  /* 0x0000009c999c7223 */ /* 0x000fe200000100c7 */
[----:B------:R-:W-:Y:S01]  /*4740*/  F2F.BF16.F32 R168, R168 ;  /* 0x000000a800a87304 */ /* 0x000fe20000202000 */
[----:B------:R-:W-:Y:S01]  /*4750*/  FMUL.FTZ R162, R80, R152 ;  /* 0x0000009850a27220 */ /* 0x000fe20000410000 */
[----:B------:R-:W-:Y:S01]  /*4760*/  FADD.FTZ R158, R81, -R158 ;  /* 0x8000009e519e7221 */ /* 0x000fe20000010000 */
[----:B------:R-:W-:Y:S01]  /*4770*/  FFMA.FTZ R86, R151, R86, R58 ;  /* 0x0000005697567223 */ /* 0x000fe2000001003a */
[----:B------:R-:W-:Y:S01]  /*4780*/  FADD.FTZ R156, R85, -R156 ;  /* 0x8000009c559c7221 */ /* 0x000fe20000010000 */
[----:B------:R-:W-:Y:S01]  /*4790*/  FADD.FTZ R64, R197, -R178 ;  /* 0x800000b2c5407221 */ /* 0x000fe20000010000 */
[----:B------:R-:W-:Y:S01]  /*47a0*/  FFMA.FTZ R81, R151, R158, R53 ;  /* 0x0000009e97517223 */ /* 0x000fe20000010035 */
[----:B------:R-:W-:Y:S01]  /*47b0*/  FADD.FTZ R68, R193, -R68 ;  /* 0x80000044c1447221 */ /* 0x000fe20000010000 */
[----:B------:R-:W0:Y:S01]  /*47c0*/  F2F.BF16.F32 R187, R164 ;  /* 0x000000a400bb7304 */ /* 0x000e220000202000 */
[----:B------:R-:W-:Y:S01]  /*47d0*/  FADD.FTZ R84, R84, -R155 ;  /* 0x8000009b54547221 */ /* 0x000fe20000010000 */
[C---:B------:R-:W-:Y:S01]  /*47e0*/  FFMA.FTZ R82, R151.reuse, R82, R54 ;  /* 0x0000005297527223 */ /* 0x040fe20000010036 */
[----:B------:R-:W-:Y:S01]  /*47f0*/  FFMA.FTZ R85, R151, R156, R57 ;  /* 0x0000009c97557223 */ /* 0x000fe20000010039 */
[----:B------:R-:W-:Y:S01]  /*4800*/  FMUL.FTZ R166, R87, R152 ;  /* 0x0000009857a67220 */ /* 0x000fe20000410000 */
[----:B------:R-:W-:Y:S01]  /*4810*/  FFMA.FTZ R67, R151, R192, R39 ;  /* 0x000000c097437223 */ /* 0x000fe20000010027 */
[----:B------:R-:W-:Y:S01]  /*4820*/  FMUL.FTZ R153, R81, R152 ;  /* 0x0000009851997220 */ /* 0x000fe20000410000 */
[C---:B------:R-:W-:Y:S01]  /*4830*/  FFMA.FTZ R62, R151.reuse, R62, R34 ;  /* 0x0000003e973e7223 */ /* 0x040fe20000010022 */
[----:B------:R1:W-:Y:S01]  /*4840*/  F2F.BF16.F32 R165, R73 ;  /* 0x0000004900a57304 */ /* 0x0003e20000202000 */
[C---:B------:R-:W-:Y:S01]  /*4850*/  FFMA.FTZ R64, R151.reuse, R64, R36 ;  /* 0x0000004097407223 */ /* 0x040fe20000010024 */
[C---:B------:R-:W-:Y:S01]  /*4860*/  FFMA.FTZ R68, R151.reuse, R68, R40 ;  /* 0x0000004497447223 */ /* 0x040fe20000010028 */
[C---:B------:R-:W-:Y:S01]  /*4870*/  FFMA.FTZ R72, R151.reuse, R72, R44 ;  /* 0x0000004897487223 */ /* 0x040fe2000001002c */
[C---:B------:R-:W-:Y:S01]  /*4880*/  FFMA.FTZ R76, R151.reuse, R76, R48 ;  /* 0x0000004c974c7223 */ /* 0x040fe20000010030 */
[----:B------:R-:W-:Y:S01]  /*4890*/  FFMA.FTZ R84, R151, R84, R56 ;  /* 0x0000005497547223 */ /* 0x000fe20000010038 */
[-C--:B------:R-:W-:Y:S01]  /*48a0*/  FMUL.FTZ R159, R82, R152.reuse ;  /* 0x00000098529f7220 */ /* 0x080fe20000410000 */
[----:B------:R-:W-:Y:S01]  /*48b0*/  FMUL.FTZ R183, R67, R152 ;  /* 0x0000009843b77220 */ /* 0x000fe20000410000 */
[----:B------:R2:W3:Y:S01]  /*48c0*/  F2F.BF16.F32 R185, R75 ;  /* 0x0000004b00b97304 */ /* 0x0004e20000202000 */
[----:B-1----:R-:W-:Y:S01]  /*48d0*/  FFMA.FTZ R73, R151, R186, R45 ;  /* 0x000000ba97497223 */ /* 0x002fe2000001002d */
[----:B0-----:R-:W-:Y:S01]  /*48e0*/  PRMT R187, R168, 0x5410, R187 ;  /* 0x00005410a8bb7816 */ /* 0x001fe200000000bb */
[-C--:B------:R-:W-:Y:S01]  /*48f0*/  FMUL.FTZ R177, R62, R152.reuse ;  /* 0x000000983eb17220 */ /* 0x080fe20000410000 */
[-C--:B------:R-:W-:Y:S01]  /*4900*/  FMUL.FTZ R178, R63, R152.reuse ;  /* 0x000000983fb27220 */ /* 0x080fe20000410000 */
[-C--:B------:R-:W-:Y:S01]  /*4910*/  FMUL.FTZ R163, R73, R152.reuse ;  /* 0x0000009849a37220 */ /* 0x080fe20000410000 */
[-C--:B------:R-:W-:Y:S01]  /*4920*/  FMUL.FTZ R173, R64, R152.reuse ;  /* 0x0000009840ad7220 */ /* 0x080fe20000410000 */
[----:B------:R-:W-:Y:S01]  /*4930*/  FMUL.FTZ R169, R68, R152 ;  /* 0x0000009844a97220 */ /* 0x000fe20000410000 */
[----:B------:R0:W-:Y:S01]  /*4940*/  F2F.BF16.F32 R189, R162 ;  /* 0x000000a200bd7304 */ /* 0x0001e20000202000 */
[----:B--2---:R-:W-:Y:S01]  /*4950*/  FFMA.FTZ R75, R151, R184, R47 ;  /* 0x000000b8974b7223 */ /* 0x004fe2000001002f */
        /* <DEDUP_REMOVED lines=78> */
[----:B------:R3:W-:Y:S02]  /*4e40*/  STG.E.64 desc[UR8][R2.64], R166 ;  /* 0x000000a602007986 */ /* 0x0007e4000c101b08 */
.L_x_5856:
        /* <DEDUP_REMOVED lines=61> */
.L_x_5851:
        /* <DEDUP_REMOVED lines=24> */
.L_x_5859:
        /* <DEDUP_REMOVED lines=14> */
.L_x_14367:


//--------------------- .text._ZN10layer_norm13ln_bwd_kernelINS_13Kernel_traitsIf13__nv_bfloat16fS2_fjLj7168ELj1ELj1ELj8ELj8ENS_18Kernel_traits_baseILj7168EfS2_fS2_fjLj256EEEEELb0ELb0ELb1ELb0EEEvNS_9BwdParamsE --------------------------
	.section	.text._ZN10layer_norm13ln_bwd_kernelINS_13Kernel_traitsIf13__nv_bfloat16fS2_fjLj7168ELj1ELj1ELj8ELj8ENS_18Kernel_traits_baseILj7168EfS2_fS2_fjLj256EEEEELb0ELb0ELb1ELb0EEEvNS_9BwdParamsE,"ax",@progbits
	.align	128
        .global         _ZN10layer_norm13ln_bwd_kernelINS_13Kernel_traitsIf13__nv_bfloat16fS2_fjLj7168ELj1ELj1ELj8ELj8ENS_18Kernel_traits_baseILj7168EfS2_fS2_fjLj256EEEEELb0ELb0ELb1ELb0EEEvNS_9BwdParamsE
        .type           _ZN10layer_norm13ln_bwd_kernelINS_13Kernel_traitsIf13__nv_bfloat16fS2_fjLj7168ELj1ELj1ELj8ELj8ENS_18Kernel_traits_baseILj7168EfS2_fS2_fjLj256EEEEELb0ELb0ELb1ELb0EEEvNS_9BwdParamsE,@function
        .size           _ZN10layer_norm13ln_bwd_kernelINS_13Kernel_traitsIf13__nv_bfloat16fS2_fjLj7168ELj1ELj1ELj8ELj8ENS_18Kernel_traits_baseILj7168EfS2_fS2_fjLj256EEEEELb0ELb0ELb1ELb0EEEvNS_9BwdParamsE,(.L_x_14368 - _ZN10layer_norm13ln_bwd_kernelINS_13Kernel_traitsIf13__nv_bfloat16fS2_fjLj7168ELj1ELj1ELj8ELj8ENS_18Kernel_traits_baseILj7168EfS2_fS2_fjLj256EEEEELb0ELb0ELb1ELb0EEEvNS_9BwdParamsE)
        .other          _ZN10layer_norm13ln_bwd_kernelINS_13Kernel_traitsIf13__nv_bfloat16fS2_fjLj7168ELj1ELj1ELj8ELj8ENS_18Kernel_traits_baseILj7168EfS2_fS2_fjLj256EEEEELb0ELb0ELb1ELb0EEEvNS_9BwdParamsE,@"STO_CUDA_ENTRY STV_DEFAULT"
_ZN10layer_norm13ln_bwd_kernelINS_13Kernel_traitsIf13__nv_bfloat16fS2_fjLj7168ELj1ELj1ELj8ELj8ENS_18Kernel_traits_baseILj7168EfS2_fS2_fjLj256EEEEELb0ELb0ELb1ELb0EEEvNS_9BwdParamsE:
.text._ZN10layer_norm13ln_bwd_kernelINS_13Kernel_traitsIf13__nv_bfloat16fS2_fjLj7168ELj1ELj1ELj8ELj8ENS_18Kernel_traits_baseILj7168EfS2_fS2_fjLj256EEEEELb0ELb0ELb1ELb0EEEvNS_9BwdParamsE:
        /* <DEDUP_REMOVED lines=43> */
[C---:B--2---:R-:W-:Y:S01]  /*02b0*/  @P1 IMAD.WIDE.U32 R16, R3.reuse, 0x10, R16 ;  /* 0x0000001003101825 */ /* 0x044fe200078e0010 */
[----:B------:R-:W-:-:S04]  /*02c0*/  @P1 IADD3 R3, PT, PT, R3, 0x100, RZ ;  /* 0x0000010003031810 */ /* 0x000fc80007ffe0ff */
[----:B------:R0:W5:Y:S01]  /*02d0*/  @P1 LDG.E.128 R108, desc[UR10][R16.64] ;  /* 0x0000000a106c1981 */ /* 0x000162000c1e1d00 */
        /* <DEDUP_REMOVED lines=69> */
.L_x_5968:
[----:B------:R-:W0:Y:S08]  /*0730*/  LDC.64 R152, c[0x0][0x3f8] ;  /* 0x0000fe00ff987b82 */ /* 0x000e300000000a00 */
[----:B------:R-:W1:Y:S08]  /*0740*/  LDC.64 R150, c[0x0][0x3c8] ;  /* 0x0000f200ff967b82 */ /* 0x000e700000000a00 */
[----:B------:R-:W2:Y:S01]  /*0750*/  LDC.64 R148, c[0x0][0x3f0] ;  /* 0x0000fc00ff947b82 */ /* 0x000ea20000000a00 */
        /* <DEDUP_REMOVED lines=45> */
[----:B------:R-:W-:Y:S01]  /*0a30*/  IADD3 R158, PT, PT, R158, 0x100, RZ ;  /* 0x000001009e9e7810 */ /* 0x000fe20007ffe0ff */
[----:B0-----:R-:W-:-:S05]  /*0a40*/  @P0 IMAD.WIDE.U32 R148, R157, 0x10, R148 ;  /* 0x000000109d940825 */ /* 0x001fca00078e0094 */
[----:B------:R0:W5:Y:S01]  /*0a50*/  @P0 LDG.E.128 R40, desc[UR10][R148.64] ;  /* 0x0000000a94280981 */ /* 0x000162000c1e1d00 */
[----:B------:R-:W-:Y:S02]  /*0a60*/  IADD3 R157, PT, PT, R157, 0x100, RZ ;  /* 0x000001009d9d7810 */ /* 0x000fe40007ffe0ff */
[----:B--2---:R-:W-:Y:S02]  /*0a70*/  MOV R18, R16 ;  /* 0x0000001000127202 */ /* 0x004fe40000000f00 */
[----:B------:R-:W-:Y:S02]  /*0a80*/  SHF.R.U64 R154, R16, 0x10, R17 ;  /* 0x00000010109a7819 */ /* 0x000fe40000001211 */
[----:B------:R-:W-:Y:S01]  /*0a90*/  MOV R150, R17 ;  /* 0x0000001100967202 */ /* 0x000fe20000000f00 */
[C---:B---3--:R-:W-:Y:S01]  /*0aa0*/  FADD.FTZ R153, -R156.reuse, R15 ;  /* 0x0000000f9c997221 */ /* 0x048fe20000010100 */
[----:B------:R-:W-:Y:S01]  /*0ab0*/  FADD.FTZ R3, -R156, R12 ;  /* 0x0000000c9c037221 */ /* 0x000fe20000010100 */
[----:B------:R-:W-:-:S02]  /*0ac0*/  SHF.L.U32 R15, R18, 0x10, RZ ;  /* 0x00000010120f7819 */ /* 0x000fc400000006ff */
[----:B------:R-:W-:Y:S01]  /*0ad0*/  SHF.R.U32.HI R152, RZ, 0x10, R17 ;  /* 0x00000010ff987819 */ /* 0x000fe20000011611 */
[C---:B------:R-:W-:Y:S01]  /*0ae0*/  FADD.FTZ R17, -R156.reuse, R13 ;  /* 0x0000000d9c117221 */ /* 0x040fe20000010100 */
[----:B------:R-:W-:Y:S01]  /*0af0*/  FADD.FTZ R151, -R156, R14 ;  /* 0x0000000e9c977221 */ /* 0x000fe20000010100 */
[----:B------:R-:W-:Y:S01]  /*0b00*/  SHF.L.U32 R18, R154, 0x10, RZ ;  /* 0x000000109a127819 */ /* 0x000fe200000006ff */
[----:B-----5:R-:W-:Y:S01]  /*0b10*/  FMUL.FTZ R3, R8, R3 ;  /* 0x0000000308037220 */ /* 0x020fe20000410000 */
[----:B------:R-:W-:Y:S01]  /*0b20*/  FMUL.FTZ R16, R124, R15 ;  /* 0x0000000f7c107220 */ /* 0x000fe20000410000 */
[----:B0-----:R-:W-:Y:S01]  /*0b30*/  SHF.L.U32 R149, R150, 0x10, RZ ;  /* 0x0000001096957819 */ /* 0x001fe200000006ff */
[C---:B------:R-:W-:Y:S01]  /*0b40*/  FMUL.FTZ R12, R8.reuse, R17 ;  /* 0x00000011080c7220 */ /* 0x040fe20000410000 */
[----:B------:R-:W-:Y:S01]  /*0b50*/  FMUL.FTZ R13, R8, R151 ;  /* 0x00000097080d7220 */ /* 0x000fe20000410000 */
[----:B------:R-:W-:Y:S01]  /*0b60*/  FADD.FTZ R68, R68, R15 ;  /* 0x0000000f44447221 */ /* 0x000fe20000010000 */
[----:B------:R-:W-:Y:S01]  /*0b70*/  FFMA.FTZ R96, R3, R15, R96 ;  /* 0x0000000f03607223 */ /* 0x000fe20000010060 */
[----:B------:R-:W-:Y:S01]  /*0b80*/  FMUL.FTZ R15, R125, R18 ;  /* 0x000000127d0f7220 */ /* 0x000fe20000410000 */
[----:B------:R-:W-:Y:S01]  /*0b90*/  FADD.FTZ R148, RZ, R16 ;  /* 0x00000010ff947221 */ /* 0x000fe20000010000 */
[----:B------:R-:W-:Y:S01]  /*0ba0*/  FFMA.FTZ R17, R3, R16, RZ ;  /* 0x0000001003117223 */ /* 0x000fe200000100ff */
        /* <DEDUP_REMOVED lines=16> */
.L_x_5864:
[----:B----4-:R-:W-:Y:S05]  /*0cb0*/  BSYNC.RECONVERGENT B1 ;  /* 0x0000000000017941 */ /* 0x010fea0003800200 */
.L_x_5863:
[----:B------:R-:W-:Y:S01]  /*0cc0*/  BSSY.RECONVERGENT B1, `(.L_x_5865) ;  /* 0x0000034000017945 */ /* 0x000fe20003800200 */
[----:B------:R-:W-:-:S03]  /*0cd0*/  ISETP.GE.U32.AND P0, PT, R4, 0x700, PT ;  /* 0x000007000400780c */ /* 0x000fc60003f06070 */
[----:B------:R-:W-:Y:S10]  /*0ce0*/  @!P1 BRA `(.L_x_5866) ;  /* 0x0000000000c49947 */ /* 0x000ff40003800000 */
        /* <DEDUP_REMOVED lines=49> */
.L_x_5866:
[----:B------:R-:W-:Y:S05]  /*1000*/  BSYNC.RECONVERGENT B1 ;  /* 0x0000000000017941 */ /* 0x000fea0003800200 */
.L_x_5865:
        /* <DEDUP_REMOVED lines=20> */
[C---:B------:R-:W-:Y:S01]  /*1150*/  FADD.FTZ R161, -R156.reuse, R31 ;  /* 0x0000001f9ca17221 */ /* 0x040fe20000010100 */
[----:B------:R-:W-:Y:S01]  /*1160*/  FADD.FTZ R149, -R156, R29 ;  /* 0x0000001d9c957221 */ /* 0x000fe20000010100 */
[----:B------:R-:W-:Y:S01]  /*1170*/  SHF.L.U32 R31, R27, 0x10, RZ ;  /* 0x000000101b1f7819 */ /* 0x000fe200000006ff */
[----:B-----5:R-:W-:Y:S01]  /*1180*/  FMUL.FTZ R27, R8, R155 ;  /* 0x0000009b081b7220 */ /* 0x020fe20000410000 */
[----:B------:R-:W-:Y:S01]  /*1190*/  SHF.L.U32 R148, R154, 0x10, RZ ;  /* 0x000000109a947819 */ /* 0x000fe200000006ff */
[----:B------:R-:W-:Y:S01]  /*11a0*/  FADD.FTZ R159, -R156, R30 ;  /* 0x0000001e9c9f7221 */ /* 0x000fe20000010100 */
[----:B------:R-:W-:Y:S01]  /*11b0*/  FMUL.FTZ R28, R8, R149 ;  /* 0x00000095081c7220 */ /* 0x000fe20000410000 */
[-C--:B------:R-:W-:Y:S01]  /*11c0*/  FMUL.FTZ R164, R116, R31.reuse ;  /* 0x0000001f74a47220 */ /* 0x080fe20000410000 */
[----:B0-----:R-:W-:Y:S01]  /*11d0*/  SHF.L.U32 R151, R152, 0x10, RZ ;  /* 0x0000001098977819 */ /* 0x001fe200000006ff */
        /* <DEDUP_REMOVED lines=22> */
.L_x_5868:
[----:B------:R-:W-:Y:S05]  /*1340*/  BSYNC.RECONVERGENT B1 ;  /* 0x0000000000017941 */ /* 0x000fea0003800200 */
.L_x_5867:
        /* <DEDUP_REMOVED lines=14> */
[----:B------:R-:W-:Y:S02]  /*1430*/  IADD3 R157, PT, PT, R157, 0x100, RZ ;  /* 0x000001009d9d7810 */ /* 0x000fe40007ffe0ff */
[----:B---3--:R-:W-:Y:S02]  /*1440*/  MOV R159, R152 ;  /* 0x00000098009f7202 */ /* 0x008fe40000000f00 */
[--C-:B------:R-:W-:Y:S02]  /*1450*/  SHF.R.U64 R167, R152, 0x10, R153.reuse ;  /* 0x0000001098a77819 */ /* 0x100fe40000001299 */
[----:B------:R-:W-:Y:S02]  /*1460*/  MOV R160, R153 ;  /* 0x0000009900a07202 */ /* 0x000fe40000000f00 */
[----:B------:R-:W-:Y:S01]  /*1470*/  SHF.R.U32.HI R161, RZ, 0x10, R153 ;  /* 0x00000010ffa17819 */ /* 0x000fe20000011699 */
[C---:B----4-:R-:W-:Y:S01]  /*1480*/  FADD.FTZ R153, -R156.reuse, R149 ;  /* 0x000000959c997221 */ /* 0x050fe20000010100 */
[----:B------:R-:W-:Y:S01]  /*1490*/  SHF.L.U32 R159, R159, 0x10, RZ ;  /* 0x000000109f9f7819 */ /* 0x000fe200000006ff */
[C---:B------:R-:W-:Y:S01]  /*14a0*/  FADD.FTZ R169, -R156.reuse, R148 ;  /* 0x000000949ca97221 */ /* 0x040fe20000010100 */
[----:B------:R-:W-:Y:S01]  /*14b0*/  FADD.FTZ R171, -R156, R150 ;  /* 0x000000969cab7221 */ /* 0x000fe20000010100 */
[----:B------:R-:W-:Y:S01]  /*14c0*/  SHF.L.U32 R148, R167, 0x10, RZ ;  /* 0x00000010a7947819 */ /* 0x000fe200000006ff */
[----:B-----5:R-:W-:Y:S01]  /*14d0*/  FMUL.FTZ R168, R8, R153 ;  /* 0x0000009908a87220 */ /* 0x020fe20000410000 */
[----:B------:R-:W-:Y:S01]  /*14e0*/  FADD.FTZ R149, -R156, R151 ;  /* 0x000000979c957221 */ /* 0x000fe20000010100 */
[----:B------:R-:W-:Y:S01]  /*14f0*/  FMUL.FTZ R172, R112, R159 ;  /* 0x0000009f70ac7220 */ /* 0x000fe20000410000 */
[----:B------:R-:W-:Y:S01]  /*1500*/  FMUL.FTZ R167, R8, R169 ;  /* 0x000000a908a77220 */ /* 0x000fe20000410000 */
[----:B------:R-:W-:Y:S01]  /*1510*/  SHF.L.U32 R151, R160, 0x10, RZ ;  /* 0x00000010a0977819 */ /* 0x000fe200000006ff */
[----:B------:R-:W-:Y:S01]  /*1520*/  FMUL.FTZ R169, R8, R171 ;  /* 0x000000ab08a97220 */ /* 0x000fe20000410000 */
[----:B------:R-:W-:Y:S01]  /*1530*/  FADD.FTZ R57, R57, R148 ;  /* 0x0000009439397221 */ /* 0x000fe20000010000 */
[-C--:B------:R-:W-:Y:S01]  /*1540*/  FFMA.FTZ R85, R168, R148.reuse, R85 ;  /* 0x00000094a8557223 */ /* 0x080fe20000010055 */
        /* <DEDUP_REMOVED lines=19> */
.L_x_5870:
[----:B------:R-:W-:Y:S05]  /*1680*/  BSYNC.RECONVERGENT B1 ;  /* 0x0000000000017941 */ /* 0x000fea0003800200 */
.L_x_5869:
        /* <DEDUP_REMOVED lines=51> */
.L_x_5872:
[----:B------:R-:W-:Y:S05]  /*19c0*/  BSYNC.RECONVERGENT B1 ;  /* 0x0000000000017941 */ /* 0x000fea0003800200 */
.L_x_5871:
        /* <DEDUP_REMOVED lines=51> */
.L_x_5874:
[----:B------:R-:W-:Y:S05]  /*1d00*/  BSYNC.RECONVERGENT B1 ;  /* 0x0000000000017941 */ /* 0x000fea0003800200 */
.L_x_5873:
        /* <DEDUP_REMOVED lines=14> */
[----:B------:R-:W-:Y:S01]  /*1df0*/  SHF.L.U32 R157, R157, 0x10, RZ ;  /* 0x000000109d9d7819 */ /* 0x000fe200000006ff */
[C---:B----4-:R-:W-:Y:S01]  /*1e00*/  FADD.FTZ R159, -R156.reuse, R149 ;  /* 0x000000959c9f7221 */ /* 0x050fe20000010100 */
[C---:B------:R-:W-:Y:S01]  /*1e10*/  FADD.FTZ R191, -R156.reuse, R148 ;  /* 0x000000949cbf7221 */ /* 0x040fe20000010100 */
[----:B------:R-:W-:Y:S01]  /*1e20*/  MOV R158, R153 ;  /* 0x00000099009e7202 */ /* 0x000fe20000000f00 */
[----:B------:R-:W-:Y:S01]  /*1e30*/  FADD.FTZ R193, -R156, R150 ;  /* 0x000000969cc17221 */ /* 0x000fe20000010100 */
[----:B------:R-:W-:Y:S01]  /*1e40*/  SHF.L.U32 R148, R161, 0x10, RZ ;  /* 0x00000010a1947819 */ /* 0x000fe200000006ff */
[----:B-----5:R-:W-:Y:S01]  /*1e50*/  FMUL.FTZ R192, R8, R159 ;  /* 0x0000009f08c07220 */ /* 0x020fe20000410000 */
[----:B------:R-:W-:Y:S01]  /*1e60*/  SHF.R.U32.HI R160, RZ, 0x10, R153 ;  /* 0x00000010ffa07819 */ /* 0x000fe20000011699 */
[----:B------:R-:W-:Y:S01]  /*1e70*/  FMUL.FTZ R194, R100, R157 ;  /* 0x0000009d64c27220 */ /* 0x000fe20000410000 */
[----:B------:R-:W-:Y:S01]  /*1e80*/  FADD.FTZ R153, -R156, R151 ;  /* 0x000000979c997221 */ /* 0x000fe20000010100 */
[----:B------:R-:W-:Y:S01]  /*1e90*/  FMUL.FTZ R191, R8, R191 ;  /* 0x000000bf08bf7220 */ /* 0x000fe20000410000 */
[----:B------:R-:W-:Y:S01]  /*1ea0*/  SHF.L.U32 R151, R158, 0x10, RZ ;  /* 0x000000109e977819 */ /* 0x000fe200000006ff */
        /* <DEDUP_REMOVED lines=22> */
[----:B0-----:R-:W-:Y:S06]  /*2010*/  BRA `(.L_x_5875) ;  /* 0x0000000000b07947 */ /* 0x001fec0003800000 */
.L_x_5862:
        /* <DEDUP_REMOVED lines=44> */
.L_x_5875:
[----:B----4-:R-:W-:Y:S05]  /*22e0*/  BSYNC.RECONVERGENT B0 ;  /* 0x0000000000007941 */ /* 0x010fea0003800200 */
.L_x_5861:
        /* <DEDUP_REMOVED lines=31> */
.L_x_5877:
[----:B------:R-:W-:Y:S05]  /*24e0*/  BSYNC.RECONVERGENT B0 ;  /* 0x0000000000007941 */ /* 0x000fea0003800200 */
.L_x_5876:
        /* <DEDUP_REMOVED lines=28> */
[----:B------:R-:W-:Y:S02]  /*26b0*/  HFMA2 R153, -RZ, RZ, 0, 0 ;  /* 0x00000000ff997431 */ /* 0x000fe400000001ff */
[----:B------:R-:W-:Y:S01]  /*26c0*/  FADD.FTZ R201, R154, R201 ;  /* 0x000000c99ac97221 */ /* 0x000fe20000010000 */
[----:B------:R-:W-:Y:S01]  /*26d0*/  FADD.FTZ R148, R155, R148 ;  /* 0x000000949b947221 */ /* 0x000fe20000010000 */
[----:B------:R-:W-:Y:S02]  /*26e0*/  @P4 SHF.R.S32.HI R150, RZ, 0x1f, R149 ;  /* 0x0000001fff964819 */ /* 0x000fe40000011495 */
[----:B--2---:R-:W-:Y:S01]  /*26f0*/  FADD.FTZ R201, R201, R156 ;  /* 0x0000009cc9c97221 */ /* 0x004fe20000010000 */
[----:B------:R-:W-:Y:S01]  /*2700*/  FADD.FTZ R148, R148, R157 ;  /* 0x0000009d94947221 */ /* 0x000fe20000010000 */
[----:B------:R-:W-:-:S02]  /*2710*/  @P4 LEA.HI R149, R150, R149, RZ, 0x2 ;  /* 0x0000009596954211 */ /* 0x000fc400078f10ff */
[----:B------:R-:W-:Y:S01]  /*2720*/  FADD.FTZ R201, R158, R201 ;  /* 0x000000c99ec97221 */ /* 0x000fe20000010000 */
[----:B------:R-:W-:Y:S01]  /*2730*/  FADD.FTZ R148, R159, R148 ;  /* 0x000000949f947221 */ /* 0x000fe20000010000 */
[----:B------:R-:W-:Y:S02]  /*2740*/  @P4 LEA.HI.SX32 R153, R149, R0, 0x1e ;  /* 0x0000000095994211 */ /* 0x000fe400078ff2ff */
[----:B---3--:R-:W-:Y:S01]  /*2750*/  FADD.FTZ R201, R201, R160 ;  /* 0x000000a0c9c97221 */ /* 0x008fe20000010000 */
[----:B------:R-:W-:Y:S01]  /*2760*/  FADD.FTZ R148, R148, R161 ;  /* 0x000000a194947221 */ /* 0x000fe20000010000 */
[----:B------:R-:W-:Y:S02]  /*2770*/  MOV R155, R199 ;  /* 0x000000c7009b7202 */ /* 0x000fe40000000f00 */
[----:B------:R-:W-:Y:S01]  /*2780*/  FADD.FTZ R157, R162, R201 ;  /* 0x000000c9a29d7221 */ /* 0x000fe20000010000 */
[----:B------:R-:W-:Y:S01]  /*2790*/  FADD.FTZ R148, R163, R148 ;  /* 0x00000094a3947221 */ /* 0x000fe20000010000 */
[----:B------:R-:W-:-:S02]  /*27a0*/  P2R R154, PR, RZ, 0x2 ;  /* 0x00000002ff9a7803 */ /* 0x000fc40000000000 */
        /* <DEDUP_REMOVED lines=20> */
.L_x_5882:
        /* <DEDUP_REMOVED lines=8> */
.L_x_5883:
        /* <DEDUP_REMOVED lines=9> */
.L_x_5884:
        /* <DEDUP_REMOVED lines=9> */
.L_x_5881:
        /* <DEDUP_REMOVED lines=25> */
.L_x_5886:
        /* <DEDUP_REMOVED lines=8> */
.L_x_5887:
        /* <DEDUP_REMOVED lines=9> */
.L_x_5888:
[----:B------:R-:W-:Y:S05]  /*2d30*/  @!P4 BRA `(.L_x_5885) ;  /* 0x000000040024c947 */ /* 0x000fea0003800000 */
[----:B------:R-:W-:-:S05]  /*2d40*/  FMUL.FTZ R11, R147, UR15 ;  /* 0x0000000f930b7c20 */ /* 0x000fca0008410000 */
[----:B------:R-:W-:Y:S01]  /*2d50*/  F2FP.BF16.F32.PACK_AB R11, RZ, R11 ;  /* 0x0000000bff0b723e */ /* 0x000fe200000010ff */
[----:B------:R-:W-:Y:S06]  /*2d60*/  BRA `(.L_x_5885) ;  /* 0x0000000400187947 */ /* 0x000fec0003800000 */
.L_x_5880:
        /* <DEDUP_REMOVED lines=37> */
.L_x_5889:
        /* <DEDUP_REMOVED lines=33> */
.L_x_5885:
        /* <DEDUP_REMOVED lines=14> */
.L_x_5890:
[----:B------:R-:W-:Y:S02]  /*32b0*/  IADD3 R155, PT, PT, R155, 0x100, RZ ;  /* 0x000001009b9b7810 */ /* 0x000fe40007ffe0ff */
[----:B------:R-:W-:-:S07]  /*32c0*/  IADD3 R153, PT, PT, R153, 0x100, RZ ;  /* 0x0000010099997810 */ /* 0x000fce0007ffe0ff */
.L_x_5879:
[----:B------:R-:W-:Y:S05]  /*32d0*/  BSYNC.RECONVERGENT B0 ;  /* 0x0000000000007941 */ /* 0x000fea0003800200 */
.L_x_5878:
        /* <DEDUP_REMOVED lines=44> */
.L_x_5894:
        /* <DEDUP_REMOVED lines=32> */
.L_x_5893:
        /* <DEDUP_REMOVED lines=29> */
.L_x_5897:
        /* <DEDUP_REMOVED lines=8> */
.L_x_5898:
        /* <DEDUP_REMOVED lines=8> */
.L_x_5899:
[----:B------:R-:W-:Y:S05]  /*3a70*/  @!P4 BRA `(.L_x_5895) ;  /* 0x000000000090c947 */ /* 0x000fea0003800000 */
[----:B------:R-:W-:-:S05]  /*3a80*/  FMUL.FTZ R11, R147, UR15 ;  /* 0x0000000f930b7c20 */ /* 0x000fca0008410000 */
[----:B------:R-:W-:Y:S01]  /*3a90*/  F2FP.BF16.F32.PACK_AB R11, RZ, R11 ;  /* 0x0000000bff0b723e */ /* 0x000fe200000010ff */
[----:B------:R-:W-:Y:S06]  /*3aa0*/  BRA `(.L_x_5895) ;  /* 0x0000000000847947 */ /* 0x000fec0003800000 */
.L_x_5896:
        /* <DEDUP_REMOVED lines=8> */
.L_x_5900:
        /* <DEDUP_REMOVED lines=8> */
.L_x_5901:
        /* <DEDUP_REMOVED lines=9> */
.L_x_5902:
        /* <DEDUP_REMOVED lines=8> */
.L_x_5895:
        /* <DEDUP_REMOVED lines=12> */
.L_x_5903:
[----:B------:R-:W-:Y:S02]  /*3d80*/  IADD3 R155, PT, PT, R155, 0x100, RZ ;  /* 0x000001009b9b7810 */ /* 0x000fe40007ffe0ff */
[----:B------:R-:W-:-:S07]  /*3d90*/  IADD3 R153, PT, PT, R153, 0x100, RZ ;  /* 0x0000010099997810 */ /* 0x000fce0007ffe0ff */
.L_x_5892:
[----:B------:R-:W-:Y:S05]  /*3da0*/  BSYNC.RECONVERGENT B0 ;  /* 0x0000000000007941 */ /* 0x000fea0003800200 */
.L_x_5891:
        /* <DEDUP_REMOVED lines=44> */
.L_x_5907:
        /* <DEDUP_REMOVED lines=32> */
.L_x_5906:
        /* <DEDUP_REMOVED lines=29> */
.L_x_5910:
        /* <DEDUP_REMOVED lines=8> */
.L_x_5911:
        /* <DEDUP_REMOVED lines=8> */
.L_x_5912:
[----:B------:R-:W-:Y:S05]  /*4540*/  @!P4 BRA `(.L_x_5908) ;  /* 0x000000000090c947 */ /* 0x000fea0003800000 */
[----:B------:R-:W-:-:S05]  /*4550*/  FMUL.FTZ R11, R147, UR15 ;  /* 0x0000000f930b7c20 */ /* 0x000fca0008410000 */
[----:B------:R-:W-:Y:S01]  /*4560*/  F2FP.BF16.F32.PACK_AB R11, RZ, R11 ;  /* 0x0000000bff0b723e */ /* 0x000fe200000010ff */
[----:B------:R-:W-:Y:S06]  /*4570*/  BRA `(.L_x_5908) ;  /* 0x0000000000847947 */ /* 0x000fec0003800000 */
.L_x_5909:
        /* <DEDUP_REMOVED lines=8> */
.L_x_5913:
        /* <DEDUP_REMOVED lines=8> */
.L_x_5914:
        /* <DEDUP_REMOVED lines=9> */
.L_x_5915:
        /* <DEDUP_REMOVED lines=8> */
.L_x_5908:
        /* <DEDUP_REMOVED lines=12> */
.L_x_5916:
[----:B------:R-:W-:Y:S02]  /*4850*/  IADD3 R155, PT, PT, R155, 0x100, RZ ;  /* 0x000001009b9b7810 */ /* 0x000fe40007ffe0ff */
[----:B------:R-:W-:-:S07]  /*4860*/  IADD3 R153, PT, PT, R153, 0x100, RZ ;  /* 0x0000010099997810 */ /* 0x000fce0007ffe0ff */
.L_x_5905:
[----:B------:R-:W-:Y:S05]  /*4870*/  BSYNC.RECONVERGENT B0 ;  /* 0x0000000000007941 */ /* 0x000fea0003800200 */
.L_x_5904:
        /* <DEDUP_REMOVED lines=43> */
.L_x_5920:
        /* <DEDUP_REMOVED lines=32> */
.L_x_5919:
        /* <DEDUP_REMOVED lines=29> */
.L_x_5923:
        /* <DEDUP_REMOVED lines=8> */
.L_x_5924:
        /* <DEDUP_REMOVED lines=8> */
.L_x_5925:
[----:B------:R-:W-:Y:S05]  /*5000*/  @!P4 BRA `(.L_x_5921) ;  /* 0x000000000090c947 */ /* 0x000fea0003800000 */
[----:B------:R-:W-:-:S05]  /*5010*/  FMUL.FTZ R11, R147, UR15 ;  /* 0x0000000f930b7c20 */ /* 0x000fca0008410000 */
[----:B------:R-:W-:Y:S01]  /*5020*/  F2FP.BF16.F32.PACK_AB R11, RZ, R11 ;  /* 0x0000000bff0b723e */ /* 0x000fe200000010ff */
[----:B------:R-:W-:Y:S06]  /*5030*/  BRA `(.L_x_5921) ;  /* 0x0000000000847947 */ /* 0x000fec0003800000 */
.L_x_5922:
        /* <DEDUP_REMOVED lines=8> */
.L_x_5926:
        /* <DEDUP_REMOVED lines=8> */
.L_x_5927:
        /* <DEDUP_REMOVED lines=9> */
.L_x_5928:
        /* <DEDUP_REMOVED lines=8> */
.L_x_5921:
        /* <DEDUP_REMOVED lines=12> */
.L_x_5929:
[----:B------:R-:W-:Y:S02]  /*5310*/  IADD3 R155, PT, PT, R155, 0x100, RZ ;  /* 0x000001009b9b7810 */ /* 0x000fe40007ffe0ff */
[----:B------:R-:W-:-:S07]  /*5320*/  IADD3 R153, PT, PT, R153, 0x100, RZ ;  /* 0x0000010099997810 */ /* 0x000fce0007ffe0ff */
.L_x_5918:
[----:B------:R-:W-:Y:S05]  /*5330*/  BSYNC.RECONVERGENT B0 ;  /* 0x0000000000007941 */ /* 0x000fea0003800200 */
.L_x_5917:
        /* <DEDUP_REMOVED lines=43> */
.L_x_5933:
        /* <DEDUP_REMOVED lines=32> */
.L_x_5932:
        /* <DEDUP_REMOVED lines=29> */
.L_x_5936:
        /* <DEDUP_REMOVED lines=8> */
.L_x_5937:
        /* <DEDUP_REMOVED lines=8> */
.L_x_5938:
[----:B------:R-:W-:Y:S05]  /*5ac0*/  @!P4 BRA `(.L_x_5934) ;  /* 0x000000000090c947 */ /* 0x000fea0003800000 */
[----:B------:R-:W-:-:S05]  /*5ad0*/  FMUL.FTZ R11, R147, UR15 ;  /* 0x0000000f930b7c20 */ /* 0x000fca0008410000 */
[----:B------:R-:W-:Y:S01]  /*5ae0*/  F2FP.BF16.F32.PACK_AB R11, RZ, R11 ;  /* 0x0000000bff0b723e */ /* 0x000fe200000010ff */
[----:B------:R-:W-:Y:S06]  /*5af0*/  BRA `(.L_x_5934) ;  /* 0x0000000000847947 */ /* 0x000fec0003800000 */
.L_x_5935:
        /* <DEDUP_REMOVED lines=8> */
.L_x_5939:
        /* <DEDUP_REMOVED lines=8> */
.L_x_5940:
        /* <DEDUP_REMOVED lines=9> */
.L_x_5941:
        /* <DEDUP_REMOVED lines=8> */
.L_x_5934:
        /* <DEDUP_REMOVED lines=12> */
.L_x_5942:
[----:B------:R-:W-:Y:S02]  /*5dd0*/  IADD3 R155, PT, PT, R155, 0x100, RZ ;  /* 0x000001009b9b7810 */ /* 0x000fe40007ffe0ff */
[----:B------:R-:W-:-:S07]  /*5de0*/  IADD3 R153, PT, PT, R153, 0x100, RZ ;  /* 0x0000010099997810 */ /* 0x000fce0007ffe0ff */
.L_x_5931:
[----:B------:R-:W-:Y:S05]  /*5df0*/  BSYNC.RECONVERGENT B0 ;  /* 0x0000000000007941 */ /* 0x000fea0003800200 */
.L_x_5930:
        /* <DEDUP_REMOVED lines=43> */
.L_x_5946:
        /* <DEDUP_REMOVED lines=32> */
.L_x_5945:
        /* <DEDUP_REMOVED lines=29> */
.L_x_5949:
        /* <DEDUP_REMOVED lines=8> */
.L_x_5950:
        /* <DEDUP_REMOVED lines=8> */
.L_x_5951:
[----:B------:R-:W-:Y:S05]  /*6580*/  @!P4 BRA `(.L_x_5947) ;  /* 0x000000000090c947 */ /* 0x000fea0003800000 */
[----:B------:R-:W-:-:S05]  /*6590*/  FMUL.FTZ R11, R147, UR15 ;  /* 0x0000000f930b7c20 */ /* 0x000fca0008410000 */
[----:B------:R-:W-:Y:S01]  /*65a0*/  F2FP.BF16.F32.PACK_AB R11, RZ, R11 ;  /* 0x0000000bff0b723e */ /* 0x000fe200000010ff */
[----:B------:R-:W-:Y:S06]  /*65b0*/  BRA `(.L_x_5947) ;  /* 0x0000000000847947 */ /* 0x000fec0003800000 */
.L_x_5948:
        /* <DEDUP_REMOVED lines=8> */
.L_x_5952:
        /* <DEDUP_REMOVED lines=8> */
.L_x_5953:
        /* <DEDUP_REMOVED lines=9> */
.L_x_5954:
        /* <DEDUP_REMOVED lines=8> */
.L_x_5947:
        /* <DEDUP_REMOVED lines=12> */
.L_x_5955:
[----:B------:R-:W-:Y:S02]  /*6890*/  IADD3 R155, PT, PT, R155, 0x100, RZ ;  /* 0x000001009b9b7810 */ /* 0x000fe40007ffe0ff */
[----:B------:R-:W-:-:S07]  /*68a0*/  IADD3 R153, PT, PT, R153, 0x100, RZ ;  /* 0x0000010099997810 */ /* 0x000fce0007ffe0ff */
.L_x_5944:
[----:B------:R-:W-:Y:S05]  /*68b0*/  BSYNC.RECONVERGENT B0 ;  /* 0x0000000000007941 */ /* 0x000fea0003800200 */
.L_x_5943:
        /* <DEDUP_REMOVED lines=11> */
[-CC-:B0-----:R-:W-:Y:S01]  /*6970*/  @P3 FFMA.FTZ R147, R191, R152.reuse, R157.reuse ;  /* 0x00000098bf933223 */ /* 0x181fe2000001009d */
[-CC-:B-1----:R-:W-:Y:S01]  /*6980*/  @P3 FFMA.FTZ R150, R198, R152.reuse, R157.reuse ;  /* 0x00000098c6963223 */ /* 0x182fe2000001009d */
[-CC-:B------:R-:W-:Y:S01]  /*6990*/  @P3 FFMA.FTZ R6, R192, R152.reuse, R157.reuse ;  /* 0x00000098c0063223 */ /* 0x180fe2000001009d */
[----:B------:R-:W-:Y:S01]  /*69a0*/  @P3 FFMA.FTZ R157, R193, R152, R157 ;  /* 0x00000098c19d3223 */ /* 0x000fe2000001009d */
[----:B------:R-:W-:Y:S01]  /*69b0*/  @P3 FADD.FTZ R147, R194, -R147 ;  /* 0x80000093c2933221 */ /* 0x000fe20000010000 */
[----:B------:R-:W-:Y:S01]  /*69c0*/  @P3 FADD.FTZ R150, R197, -R150 ;  /* 0x80000096c5963221 */ /* 0x000fe20000010000 */
[----:B------:R-:W-:Y:S01]  /*69d0*/  @P3 FADD.FTZ R6, R195, -R6 ;  /* 0x80000006c3063221 */ /* 0x000fe20000010000 */
[----:B------:R-:W-:Y:S01]  /*69e0*/  @P3 FADD.FTZ R157, R196, -R157 ;  /* 0x8000009dc49d3221 */ /* 0x000fe20000010000 */
[----:B------:R-:W-:Y:S01]  /*69f0*/  MOV R144, R140 ;  /* 0x0000008c00907202 */ /* 0x000fe20000000f00 */
[C---:B------:R-:W-:Y:S01]  /*6a00*/  @P3 FFMA.FTZ R144, R8.reuse, R147, R140 ;  /* 0x0000009308903223 */ /* 0x040fe2000001008c */
[----:B------:R-:W-:Y:S01]  /*6a10*/  MOV R148, R143 ;  /* 0x0000008f00947202 */ /* 0x000fe20000000f00 */
[----:B------:R-:W0:Y:S01]  /*6a20*/  @P4 LDC R147, c[0x0][0x40c] ;  /* 0x00010300ff934b82 */ /* 0x000e220000000800 */
[----:B------:R-:W-:Y:S01]  /*6a30*/  MOV R145, R141 ;  /* 0x0000008d00917202 */ /* 0x000fe20000000f00 */
[C---:B------:R-:W-:Y:S01]  /*6a40*/  @P3 FFMA.FTZ R148, R8.reuse, R150, R143 ;  /* 0x0000009608943223 */ /* 0x040fe2000001008f */
[----:B------:R-:W-:Y:S01]  /*6a50*/  MOV R146, R142 ;  /* 0x0000008e00927202 */ /* 0x000fe20000000f00 */
[C---:B------:R-:W-:Y:S01]  /*6a60*/  @P3 FFMA.FTZ R145, R8.reuse, R6, R141 ;  /* 0x0000000608913223 */ /* 0x040fe2000001008d */
[----:B------:R-:W-:-:S03]  /*6a70*/  @P3 FFMA.FTZ R146, R8, R157, R142 ;  /* 0x0000009d08923223 */ /* 0x000fc6000001008e */
[----:B------:R-:W1:Y:S08]  /*6a80*/  @P4 LDC R149, c[0x0][0x40c] ;  /* 0x00010300ff954b82 */ /* 0x000e700000000800 */
        /* <DEDUP_REMOVED lines=8> */
[----:B------:R-:W-:Y:S02]  /*6b10*/  MOV R147, R148 ;  /* 0x0000009400937202 */ /* 0x000fe40000000f00 */
[----:B------:R-:W-:-:S04]  /*6b20*/  @P4 F2FP.BF16.F32.PACK_AB R8, RZ, R8 ;  /* 0x00000008ff08423e */ /* 0x000fc800000010ff */
[----:B------:R-:W-:Y:S01]  /*6b30*/  @P4 PRMT R9, R8, 0x7610, R9 ;  /* 0x0000761008094816 */ /* 0x000fe20000000009 */
[----:B------:R-:W-:Y:S06]  /*6b40*/  @!P4 BRA `(.L_x_5960) ;  /* 0x0000000400e8c947 */ /* 0x000fec0003800000 */
[----:B------:R-:W-:-:S05]  /*6b50*/  FMUL.FTZ R6, R148, UR15 ;  /* 0x0000000f94067c20 */ /* 0x000fca0008410000 */
[----:B------:R-:W-:-:S04]  /*6b60*/  F2FP.BF16.F32.PACK_AB R6, RZ, R6 ;  /* 0x00000006ff06723e */ /* 0x000fc800000010ff */
[----:B------:R-:W-:Y:S01]  /*6b70*/  PRMT R11, R6, 0x7610, R11 ;  /* 0x00007610060b7816 */ /* 0x000fe2000000000b */
[----:B------:R-:W-:Y:S06]  /*6b80*/  BRA `(.L_x_5960) ;  /* 0x0000000400d87947 */ /* 0x000fec0003800000 */
.L_x_5959:
[----:B------:R-:W2:Y:S01]  /*6b90*/  @P4 LDC R161, c[0x0][0x40c] ;  /* 0x00010300ffa14b82 */ /* 0x000ea20000000800 */
[-CC-:B-1----:R-:W-:Y:S01]  /*6ba0*/  @P3 FFMA.FTZ R151, R191, R152.reuse, R157.reuse ;  /* 0x00000098bf973223 */ /* 0x182fe2000001009d */
[-CC-:B------:R-:W-:Y:S01]  /*6bb0*/  @P3 FFMA.FTZ R150, R192, R152.reuse, R157.reuse ;  /* 0x00000098c0963223 */ /* 0x180fe2000001009d */
[----:B------:R-:W-:Y:S01]  /*6bc0*/  @P3 FFMA.FTZ R199, R193, R152, R157 ;  /* 0x00000098c1c73223 */ /* 0x000fe2000001009d */
[----:B------:R-:W-:Y:S01]  /*6bd0*/  MOV R6, R140 ;  /* 0x0000008c00067202 */ /* 0x000fe20000000f00 */
[----:B------:R-:W-:Y:S01]  /*6be0*/  @P3 FADD.FTZ R151, R194, -R151 ;  /* 0x80000097c2973221 */ /* 0x000fe20000010000 */
[----:B------:R-:W-:Y:S01]  /*6bf0*/  @P3 FADD.FTZ R150, R195, -R150 ;  /* 0x80000096c3963221 */ /* 0x000fe20000010000 */
[----:B------:R-:W-:Y:S01]  /*6c00*/  @P3 FADD.FTZ R199, R196, -R199 ;  /* 0x800000c7c4c73221 */ /* 0x000fe20000010000 */
[----:B------:R-:W1:Y:S01]  /*6c10*/  @P4 LDC R163, c[0x0][0x40c] ;  /* 0x00010300ffa34b82 */ /* 0x000e620000000800 */
[----:B0-----:R-:W-:Y:S01]  /*6c20*/  MOV R148, R141 ;  /* 0x0000008d00947202 */ /* 0x001fe20000000f00 */
[C---:B------:R-:W-:Y:S01]  /*6c30*/  @P3 FFMA.FTZ R6, R8.reuse, R151, R140 ;  /* 0x0000009708063223 */ /* 0x040fe2000001008c */
[----:B------:R-:W-:Y:S01]  /*6c40*/  MOV R149, R142 ;  /* 0x0000008e00957202 */ /* 0x000fe20000000f00 */
[C---:B------:R-:W-:Y:S01]  /*6c50*/  @P3 FFMA.FTZ R148, R8.reuse, R150, R141 ;  /* 0x0000009608943223 */ /* 0x040fe2000001008d */
[----:B------:R-:W-:-:S03]  /*6c60*/  @P3 FFMA.FTZ R149, R8, R199, R142 ;  /* 0x000000c708953223 */ /* 0x000fc6000001008e */
[----:B------:R-:W0:Y:S01]  /*6c70*/  @P4 LDC R160, c[0x0][0x40c] ;  /* 0x00010300ffa04b82 */ /* 0x000e220000000800 */
[----:B--2---:R-:W-:-:S05]  /*6c80*/  @P4 FMUL.FTZ R6, R6, R161 ;  /* 0x000000a106064220 */ /* 0x004fca0000410000 */
[----:B------:R-:W-:Y:S01]  /*6c90*/  @P4 F2FP.BF16.F32.PACK_AB R6, RZ, R6 ;  /* 0x00000006ff06423e */ /* 0x000fe200000010ff */
[----:B-1----:R-:W-:-:S03]  /*6ca0*/  @P4 FMUL.FTZ R148, R148, R163 ;  /* 0x000000a394944220 */ /* 0x002fc60000410000 */
        /* <DEDUP_REMOVED lines=15> */
.L_x_5958:
        /* <DEDUP_REMOVED lines=29> */
.L_x_5962:
        /* <DEDUP_REMOVED lines=8> */
.L_x_5963:
        /* <DEDUP_REMOVED lines=9> */
.L_x_5964:
[----:B------:R-:W-:Y:S05]  /*7080*/  @!P4 BRA `(.L_x_5960) ;  /* 0x000000000098c947 */ /* 0x000fea0003800000 */
[----:B------:R-:W-:-:S05]  /*7090*/  FMUL.FTZ R6, R147, UR15 ;  /* 0x0000000f93067c20 */ /* 0x000fca0008410000 */
[----:B------:R-:W-:-:S04]  /*70a0*/  F2FP.BF16.F32.PACK_AB R6, RZ, R6 ;  /* 0x00000006ff06723e */ /* 0x000fc800000010ff */
[----:B------:R-:W-:Y:S01]  /*70b0*/  PRMT R11, R6, 0x7610, R11 ;  /* 0x00007610060b7816 */ /* 0x000fe2000000000b */
[----:B------:R-:W-:Y:S06]  /*70c0*/  BRA `(.L_x_5960) ;  /* 0x0000000000887947 */ /* 0x000fec0003800000 */
.L_x_5961:
        /* <DEDUP_REMOVED lines=16> */
.L_x_5965:
        /* <DEDUP_REMOVED lines=8> */
.L_x_5966:
        /* <DEDUP_REMOVED lines=9> */
.L_x_5967:
[----:B------:R-:W-:-:S07]  /*72e0*/  @P4 PRMT R11, R149, 0x7610, R11 ;  /* 0x00007610950b4816 */ /* 0x000fce000000000b */
.L_x_5960:
        /* <DEDUP_REMOVED lines=12> */
.L_x_5957:
[----:B------:R-:W-:Y:S05]  /*73b0*/  BSYNC.RECONVERGENT B0 ;  /* 0x0000000000007941 */ /* 0x000fea0003800200 */
.L_x_5956:
[----:B0123--:R-:W0:Y:S01]  /*73c0*/  LDC.64 R148, c[0x0][0x380] ;  /* 0x0000e000ff947b82 */ /* 0x00fe220000000a00 */
[----:B------:R-:W-:Y:S01]  /*73d0*/  UPLOP3.LUT UP1, UPT, UPT, UPT, UP1, 0x40, 0x4 ;  /* 0x000000000004789c */ /* 0x000fe20003f2e810 */
[----:B0-----:R-:W-:-:S04]  /*73e0*/  IADD3 R5, PT, PT, R5, R148, RZ ;  /* 0x0000009405057210 */ /* 0x001fc80007ffe0ff */
[----:B------:R-:W-:-:S13]  /*73f0*/  ISETP.GE.AND P3, PT, R5, R149, PT ;  /* 0x000000950500720c */ /* 0x000fda0003f66270 */
[----:B------:R-:W-:Y:S05]  /*7400*/  @!P3 BRA `(.L_x_5968) ;  /* 0xffffff9000c8b947 */ /* 0x000fea000383ffff */
.L_x_5860:
[----:B------:R-:W0:Y:S01]  /*7410*/  S2UR UR4, SR_CTAID.X ;  /* 0x00000000000479c3 */ /* 0x000e220000002500 */
[----:B------:R-:W-:Y:S02]  /*7420*/  ISETP.NE.AND P6, PT, R154, RZ, PT ;  /* 0x000000ff9a00720c */ /* 0x000fe40003fc5270 */
[----:B------:R-:W-:Y:S02]  /*7430*/  ISETP.NE.AND P5, PT, R156, RZ, PT ;  /* 0x000000ff9c00720c */ /* 0x000fe40003fa5270 */
[----:B------:R-:W-:Y:S02]  /*7440*/  ISETP.NE.AND P4, PT, R158, RZ, PT ;  /* 0x000000ff9e00720c */ /* 0x000fe40003f85270 */
[----:B------:R-:W-:Y:S01]  /*7450*/  ISETP.NE.AND P3, PT, R159, RZ, PT ;  /* 0x000000ff9f00720c */ /* 0x000fe20003f65270 */
        /* <DEDUP_REMOVED lines=52> */
.L_x_5969:
        /* <DEDUP_REMOVED lines=14> */
.L_x_14368:


//--------------------- .text._ZN10layer_norm13ln_bwd_kernelINS_13Kernel_traitsIf13__nv_bfloat16fS2_fjLj7168ELj1ELj1ELj8ELj8ENS_18Kernel_traits_baseILj7168EfS2_fS2_fjLj256EEEEELb0ELb0ELb1ELb1EEEvNS_9BwdParamsE --------------------------
	.section	.text._ZN10layer_norm13ln_bwd_kernelINS_13Kernel_traitsIf13__nv_bfloat16fS2_fjLj7168ELj1ELj1ELj8ELj8ENS_18Kernel_traits_baseILj7168EfS2_fS2_fjLj256EEEEELb0ELb0ELb1ELb1EEEvNS_9BwdParamsE,"ax",@progbits
	.align	128
        .global         _ZN10layer_norm13ln_bwd_kernelINS_13Kernel_traitsIf13__nv_bfloat16fS2_fjLj7168ELj1ELj1ELj8ELj8ENS_18Kernel_traits_baseILj7168EfS2_fS2_fjLj256EEEEELb0ELb0ELb1ELb1EEEvNS_9BwdParamsE
        .type           _ZN10layer_norm13ln_bwd_kernelINS_13Kernel_traitsIf13__nv_bfloat16fS2_fjLj7168ELj1ELj1ELj8ELj8ENS_18Kernel_traits_baseILj7168EfS2_fS2_fjLj256EEEEELb0ELb0ELb1ELb1EEEvNS_9BwdParamsE,@function
        .size           _ZN10layer_norm13ln_bwd_kernelINS_13Kernel_traitsIf13__nv_bfloat16fS2_fjLj7168ELj1ELj1ELj8ELj8ENS_18Kernel_traits_baseILj7168EfS2_fS2_fjLj256EEEEELb0ELb0ELb1ELb1EEEvNS_9BwdParamsE,(.L_x_14369 - _ZN10layer_norm13ln_bwd_kernelINS_13Kernel_traitsIf13__nv_bfloat16fS2_fjLj7168ELj1ELj1ELj8ELj8ENS_18Kernel_traits_baseILj7168EfS2_fS2_fjLj256EEEEELb0ELb0ELb1ELb1EEEvNS_9BwdParamsE)
        .other          _ZN10layer_norm13ln_bwd_kernelINS_13Kernel_traitsIf13__nv_bfloat16fS2_fjLj7168ELj1ELj1ELj8ELj8ENS_18Kernel_traits_baseILj7168EfS2_fS2_fjLj256EEEEELb0ELb0ELb1ELb1EEEvNS_9BwdParamsE,@"STO_CUDA_ENTRY STV_DEFAULT"
_ZN10layer_norm13ln_bwd_kernelINS_13Kernel_traitsIf13__nv_bfloat16fS2_fjLj7168ELj1ELj1ELj8ELj8ENS_18Kernel_traits_baseILj7168EfS2_fS2_fjLj256EEEEELb0ELb0ELb1ELb1EEEvNS_9BwdParamsE:
.text._ZN10layer_norm13ln_bwd_kernelINS_13Kernel_traitsIf13__nv_bfloat16fS2_fjLj7168ELj1ELj1ELj8ELj8ENS_18Kernel_traits_baseILj7168EfS2_fS2_fjLj256EEEEELb0ELb0ELb1ELb1EEEvNS_9BwdParamsE:
        /* <DEDUP_REMOVED lines=53> */
.L_x_6052:
[----:B0-----:R-:W1:Y:S08]  /*0350*/  LDC.64 R150, c[0x0][0x3f8] ;  /* 0x0000fe00ff967b82 */ /* 0x001e700000000a00 */
[----:B------:R-:W2:Y:S08]  /*0360*/  LDC.64 R148, c[0x0][0x3c8] ;  /* 0x0000f200ff947b82 */ /* 0x000eb00000000a00 */
[----:B------:R-:W3:Y:S01]  /*0370*/  LDC.64 R152, c[0x0][0x3f0] ;  /* 0x0000fc00ff987b82 */ /* 0x000ee20000000a00 */
[----:B-1----:R-:W-:-:S05]  /*0380*/  IMAD.WIDE R150, R2, 0x4, R150 ;  /* 0x0000000402967825 */ /* 0x002fca00078e0296 */
[----:B0-----:R-:W4:Y:S01]  /*0390*/  LDG.E R4, desc[UR12][R150.64] ;  /* 0x0000000c96047981 */ /* 0x001f22000c1e1900 */
[----:B--2---:R-:W-:-:S05]  /*03a0*/  IMAD.WIDE R148, R2, 0x4, R148 ;  /* 0x0000000402947825 */ /* 0x004fca00078e0294 */
[----:B-----5:R0:W5:Y:S01]  /*03b0*/  LDG.E R6, desc[UR12][R148.64] ;  /* 0x0000000c94067981 */ /* 0x020162000c1e1900 */
[----:B---3--:R-:W-:-:S05]  /*03c0*/  IMAD.WIDE R152, R2, 0x4, R152 ;  /* 0x0000000402987825 */ /* 0x008fca00078e0298 */
[----:B------:R0:W5:Y:S01]  /*03d0*/  LDG.E R197, desc[UR12][R152.64] ;  /* 0x0000000c98c57981 */ /* 0x000162000c1e1900 */
[----:B------:R-:W-:Y:S02]  /*03e0*/  MOV R0, RZ ;  /* 0x000000ff00007202 */ /* 0x000fe40000000f00 */
[----:B------:R-:W-:Y:S02]  /*03f0*/  MOV R154, RZ ;  /* 0x000000ff009a7202 */ /* 0x000fe40000000f00 */
[----:B----4-:R-:W-:-:S13]  /*0400*/  ISETP.GE.AND P2, PT, R4, 0x1, PT ;  /* 0x000000010400780c */ /* 0x010fda0003f46270 */
        /* <DEDUP_REMOVED lines=12> */
[-C--:B0-----:R-:W-:Y:S01]  /*04d0*/  LEA.HI.SX32 R185, R3, R29.reuse, 0x1e ;  /* 0x0000001d03b97211 */ /* 0x081fe200078ff2ff */
[----:B--2---:R-:W-:Y:S01]  /*04e0*/  IMAD.WIDE R16, R2, 0x4, R16 ;  /* 0x0000000402107825 */ /* 0x004fe200078e0210 */
[----:B------:R-:W-:-:S02]  /*04f0*/  LEA.HI.SX32 R29, R8, R29, 0x1e ;  /* 0x0000001d081d7211 */ /* 0x000fc400078ff2ff */
[----:B------:R-:W-:Y:S02]  /*0500*/  IADD3 R183, PT, PT, R185, 0x500, RZ ;  /* 0x00000500b9b77810 */ /* 0x000fe40007ffe0ff */
[C---:B------:R-:W-:Y:S01]  /*0510*/  IADD3 R153, PT, PT, R29.reuse, 0x100, RZ ;  /* 0x000001001d997810 */ /* 0x040fe20007ffe0ff */
[C---:B-1----:R-:W-:Y:S01]  /*0520*/  IMAD.WIDE.U32 R154, R29.reuse, 0x8, R164 ;  /* 0x000000081d9a7825 */ /* 0x042fe200078e00a4 */
[C---:B------:R-:W-:Y:S01]  /*0530*/  IADD3 R157, PT, PT, R29.reuse, 0x200, RZ ;  /* 0x000002001d9d7810 */ /* 0x040fe20007ffe0ff */
[----:B------:R0:W2:Y:S01]  /*0540*/  LDG.E R0, desc[UR12][R16.64] ;  /* 0x0000000c10007981 */ /* 0x0000a2000c1e1900 */
[----:B------:R-:W-:Y:S01]  /*0550*/  IADD3 R159, PT, PT, R29, 0x300, RZ ;  /* 0x000003001d9f7810 */ /* 0x000fe20007ffe0ff */
[----:B---3--:R-:W-:Y:S01]  /*0560*/  IMAD.WIDE.U32 R8, R185, 0x10, R148 ;  /* 0x00000010b9087825 */ /* 0x008fe200078e0094 */
[C---:B------:R-:W-:Y:S01]  /*0570*/  IADD3 R161, PT, PT, R29.reuse, 0x400, RZ ;  /* 0x000004001da17810 */ /* 0x040fe20007ffe0ff */
[----:B------:R-:W3:Y:S01]  /*0580*/  LDG.E.64 R154, desc[UR12][R154.64] ;  /* 0x0000000c9a9a7981 */ /* 0x000ee2000c1e1b00 */
[----:B------:R-:W-:-:S02]  /*0590*/  IADD3 R163, PT, PT, R29, 0x500, RZ ;  /* 0x000005001da37810 */ /* 0x000fc40007ffe0ff */
[----:B------:R-:W-:Y:S02]  /*05a0*/  IADD3 R29, PT, PT, R29, 0x600, RZ ;  /* 0x000006001d1d7810 */ /* 0x000fe40007ffe0ff */
[C---:B------:R-:W-:Y:S02]  /*05b0*/  IADD3 R3, PT, PT, R185.reuse, 0x100, RZ ;  /* 0x00000100b9037810 */ /* 0x040fe40007ffe0ff */
[C---:B------:R-:W-:Y:S02]  /*05c0*/  IADD3 R5, PT, PT, R185.reuse, 0x200, RZ ;  /* 0x00000200b9057810 */ /* 0x040fe40007ffe0ff */
[C---:B------:R-:W-:Y:S02]  /*05d0*/  IADD3 R7, PT, PT, R185.reuse, 0x300, RZ ;  /* 0x00000300b9077810 */ /* 0x040fe40007ffe0ff */
[----:B------:R-:W-:Y:S01]  /*05e0*/  IADD3 R181, PT, PT, R185, 0x400, RZ ;  /* 0x00000400b9b57810 */ /* 0x000fe20007ffe0ff */
[--C-:B------:R-:W-:Y:S01]  /*05f0*/  IMAD.WIDE.U32 R152, R153, 0x8, R164.reuse ;  /* 0x0000000899987825 */ /* 0x100fe200078e00a4 */
[----:B------:R-:W-:Y:S01]  /*0600*/  IADD3 R187, PT, PT, R185, 0x600, RZ ;  /* 0x00000600b9bb7810 */ /* 0x000fe20007ffe0ff */
[----:B------:R-:W4:Y:S02]  /*0610*/  LDG.E.128 R8, desc[UR12][R8.64] ;  /* 0x0000000c08087981 */ /* 0x000f24000c1e1d00 */
        /* <DEDUP_REMOVED lines=10> */
[--C-:B------:R-:W-:Y:S02]  /*06c0*/  IMAD.WIDE.U32 R28, R183, 0x10, R148.reuse ;  /* 0x00000010b71c7825 */ /* 0x100fe400078e0094 */
[----:B------:R-:W4:Y:S02]  /*06d0*/  LDG.E.64 R164, desc[UR12][R164.64] ;  /* 0x0000000ca4a47981 */ /* 0x000f24000c1e1b00 */
[----:B------:R-:W-:-:S02]  /*06e0*/  IMAD.WIDE.U32 R12, R3, 0x10, R148 ;  /* 0x00000010030c7825 */ /* 0x000fc400078e0094 */
[----:B------:R-:W4:Y:S02]  /*06f0*/  LDG.E.128 R28, desc[UR12][R28.64] ;  /* 0x0000000c1c1c7981 */ /* 0x000f24000c1e1d00 */
[--C-:B0-----:R-:W-:Y:S02]  /*0700*/  IMAD.WIDE.U32 R16, R5, 0x10, R148.reuse ;  /* 0x0000001005107825 */ /* 0x101fe400078e0094 */
[----:B------:R-:W4:Y:S02]  /*0710*/  LDG.E.128 R12, desc[UR12][R12.64] ;  /* 0x0000000c0c0c7981 */ /* 0x000f24000c1e1d00 */
[--C-:B------:R-:W-:Y:S02]  /*0720*/  IMAD.WIDE.U32 R20, R7, 0x10, R148.reuse ;  /* 0x0000001007147825 */ /* 0x100fe400078e0094 */
[----:B------:R-:W4:Y:S02]  /*0730*/  LDG.E.128 R16, desc[UR12][R16.64] ;  /* 0x0000000c10107981 */ /* 0x000f24000c1e1d00 */
[----:B------:R-:W-:-:S02]  /*0740*/  IMAD.WIDE.U32 R24, R181, 0x10, R148 ;  /* 0x00000010b5187825 */ /* 0x000fc400078e0094 */
[----:B------:R-:W4:Y:S02]  /*0750*/  LDG.E.128 R20, desc[UR12][R20.64] ;  /* 0x0000000c14147981 */ /* 0x000f24000c1e1d00 */
[----:B------:R-:W-:Y:S02]  /*0760*/  IMAD.WIDE.U32 R148, R187, 0x10, R148 ;  /* 0x00000010bb947825 */ /* 0x000fe400078e0094 */
[----:B------:R-:W4:Y:S04]  /*0770*/  LDG.E.128 R24, desc[UR12][R24.64] ;  /* 0x0000000c18187981 */ /* 0x000f28000c1e1d00 */
[----:B------:R-:W4:Y:S01]  /*0780*/  LDG.E.128 R148, desc[UR12][R148.64] ;  /* 0x0000000c94947981 */ /* 0x000f22000c1e1d00 */
        /* <DEDUP_REMOVED lines=10> */
[----:B------:R-:W-:Y:S01]  /*0830*/  ISETP.NE.AND P1, PT, RZ, UR11, PT ;  /* 0x0000000bff007c0c */ /* 0x000fe2000bf25270 */
[----:B0-----:R-:W-:-:S04]  /*0840*/  @P0 IMAD.WIDE.U32 R166, R185, 0x10, R166 ;  /* 0x00000010b9a60825 */ /* 0x001fc800078e00a6 */
[----:B-1----:R-:W-:Y:S01]  /*0850*/  @P0 IMAD.WIDE.U32 R168, R3, 0x10, R168 ;  /* 0x0000001003a80825 */ /* 0x002fe200078e00a8 */
[----:B------:R0:W5:Y:S03]  /*0860*/  @P0 LDG.E.128 R56, desc[UR12][R166.64] ;  /* 0x0000000ca6380981 */ /* 0x000166000c1e1d00 */
[----:B------:R-:W-:Y:S01]  /*0870*/  @P0 IMAD.WIDE.U32 R178, R187, 0x10, R178 ;  /* 0x00000010bbb20825 */ /* 0x000fe200078e00b2 */
[----:B------:R1:W5:Y:S03]  /*0880*/  @P0 LDG.E.128 R52, desc[UR12][R168.64] ;  /* 0x0000000ca8340981 */ /* 0x000366000c1e1d00 */
[----:B------:R-:W-:Y:S01]  /*0890*/  @P0 IMAD.WIDE.U32 R174, R181, 0x10, R174 ;  /* 0x00000010b5ae0825 */ /* 0x000fe200078e00ae */
[----:B------:R-:W5:Y:S03]  /*08a0*/  @P0 LDG.E.128 R32, desc[UR12][R178.64] ;  /* 0x0000000cb2200981 */ /* 0x000f66000c1e1d00 */
[----:B------:R-:W-:Y:S01]  /*08b0*/  @P0 IMAD.WIDE.U32 R176, R183, 0x10, R176 ;  /* 0x00000010b7b00825 */ /* 0x000fe200078e00b0 */
[----:B------:R-:W5:Y:S03]  /*08c0*/  @P0 LDG.E.128 R40, desc[UR12][R174.64] ;  /* 0x0000000cae280981 */ /* 0x000f66000c1e1d00 */
[----:B------:R-:W-:Y:S01]  /*08d0*/  @P0 IMAD.WIDE.U32 R170, R5, 0x10, R170 ;  /* 0x0000001005aa0825 */ /* 0x000fe200078e00aa */
[----:B------:R-:W5:Y:S03]  /*08e0*/  @P0 LDG.E.128 R36, desc[UR12][R176.64] ;  /* 0x0000000cb0240981 */ /* 0x000f66000c1e1d00 */
[----:B------:R-:W-:Y:S01]  /*08f0*/  @P0 IMAD.WIDE.U32 R172, R7, 0x10, R172 ;  /* 0x0000001007ac0825 */ /* 0x000fe200078e00ac */
[----:B------:R4:W5:Y:S04]  /*0900*/  @P0 LDG.E.128 R48, desc[UR12][R170.64] ;  /* 0x0000000caa300981 */ /* 0x000968000c1e1d00 */
[----:B------:R4:W5:Y:S01]  /*0910*/  @P0 LDG.E.128 R44, desc[UR12][R172.64] ;  /* 0x0000000cac2c0981 */ /* 0x000962000c1e1d00 */
[----:B--2---:R-:W-:-:S02]  /*0920*/  FSEL R199, R0, RZ, !P1 ;  /* 0x000000ff00c77208 */ /* 0x004fc40004800000 */
[----:B---3--:R-:W-:Y:S02]  /*0930*/  MOV R0, R154 ;  /* 0x0000009a00007202 */ /* 0x008fe40000000f00 */
[--C-:B0-----:R-:W-:Y:S02]  /*0940*/  SHF.R.U32.HI R166, RZ, 0x10, R155.reuse ;  /* 0x00000010ffa67819 */ /* 0x101fe4000001169b */
[----:B-1----:R-:W-:Y:S02]  /*0950*/  SHF.R.U64 R168, R154, 0x10, R155 ;  /* 0x000000109aa87819 */ /* 0x002fe4000000129b */
[----:B------:R-:W-:Y:S01]  /*0960*/  MOV R7, R155 ;  /* 0x0000009b00077202 */ /* 0x000fe20000000f00 */
[C---:B----4-:R-:W-:Y:S01]  /*0970*/  FADD.FTZ R11, -R199.reuse, R11 ;  /* 0x0000000bc70b7221 */ /* 0x050fe20000010100 */
[C---:B------:R-:W-:Y:S01]  /*0980*/  FADD.FTZ R3, -R199.reuse, R8 ;  /* 0x00000008c7037221 */ /* 0x040fe20000010100 */
[----:B------:R-:W-:Y:S01]  /*0990*/  FADD.FTZ R5, -R199, R10 ;  /* 0x0000000ac7057221 */ /* 0x000fe20000010100 */
[----:B------:R-:W-:-:S02]  /*09a0*/  SHF.R.U64 R198, R152, 0x10, R153 ;  /* 0x0000001098c67819 */ /* 0x000fc40000001299 */
[----:B------:R-:W-:Y:S02]  /*09b0*/  MOV R169, R153 ;  /* 0x0000009900a97202 */ /* 0x000fe40000000f00 */
[----:B------:R-:W-:Y:S01]  /*09c0*/  SHF.R.U32.HI R194, RZ, 0x10, R153 ;  /* 0x00000010ffc27819 */ /* 0x000fe20000011699 */
[C---:B-----5:R-:W-:Y:S01]  /*09d0*/  FMUL.FTZ R10, R6.reuse, R11 ;  /* 0x0000000b060a7220 */ /* 0x060fe20000410000 */
[----:B------:R-:W-:Y:S01]  /*09e0*/  MOV R154, R152 ;  /* 0x00000098009a7202 */ /* 0x000fe20000000f00 */
[----:B------:R-:W-:Y:S01]  /*09f0*/  FMUL.FTZ R3, R6, R3 ;  /* 0x0000000306037220 */ /* 0x000fe20000410000 */
[----:B------:R-:W-:Y:S01]  /*0a00*/  SHF.R.U64 R189, R156, 0x10, R157 ;  /* 0x000000109cbd7819 */ /* 0x000fe2000000129d */
[----:B------:R-:W-:Y:S01]  /*0a10*/  FADD.FTZ R9, -R199, R9 ;  /* 0x00000009c7097221 */ /* 0x000fe20000010100 */
[----:B------:R-:W-:Y:S02]  /*0a20*/  MOV R170, R157 ;  /* 0x0000009d00aa7202 */ /* 0x000fe40000000f00 */
[----:B------:R-:W-:-:S02]  /*0a30*/  MOV R174, R160 ;  /* 0x000000a000ae7202 */ /* 0x000fc40000000f00 */
[----:B------:R-:W-:Y:S02]  /*0a40*/  SHF.R.U32.HI R185, RZ, 0x10, R161 ;  /* 0x00000010ffb97819 */ /* 0x000fe400000116a1 */
[--C-:B------:R-:W-:Y:S02]  /*0a50*/  SHF.R.U64 R192, R164, 0x10, R165.reuse ;  /* 0x00000010a4c07819 */ /* 0x100fe400000012a5 */
[----:B------:R-:W-:Y:S02]  /*0a60*/  MOV R182, R165 ;  /* 0x000000a500b67202 */ /* 0x000fe40000000f00 */
[----:B------:R-:W-:Y:S01]  /*0a70*/  SHF.R.U32.HI R184, RZ, 0x10, R165 ;  /* 0x00000010ffb87819 */ /* 0x000fe200000116a5 */
[C---:B------:R-:W-:Y:S01]  /*0a80*/  FADD.FTZ R165, -R199.reuse, R31 ;  /* 0x0000001fc7a57221 */ /* 0x040fe20000010100 */
[----:B------:R-:W-:Y:S01]  /*0a90*/  SHF.L.U32 R31, R0, 0x10, RZ ;  /* 0x00000010001f7819 */ /* 0x000fe200000006ff */
[C---:B------:R-:W-:Y:S01]  /*0aa0*/  FADD.FTZ R155, -R199.reuse, R12 ;  /* 0x0000000cc79b7221 */ /* 0x040fe20000010100 */
[----:B------:R-:W-:Y:S01]  /*0ab0*/  SHF.R.U64 R160, R160, 0x10, R161 ;  /* 0x00000010a0a07819 */ /* 0x000fe200000012a1 */
[C---:B------:R-:W-:Y:S01]  /*0ac0*/  FADD.FTZ R153, -R199.reuse, R16 ;  /* 0x00000010c7997221 */ /* 0x040fe20000010100 */
[----:B------:R-:W-:Y:S01]  /*0ad0*/  MOV R176, R161 ;  /* 0x000000a100b07202 */ /* 0x000fe20000000f00 */
[C---:B------:R-:W-:Y:S01]  /*0ae0*/  FADD.FTZ R13, -R199.reuse, R13 ;  /* 0x0000000dc70d7221 */ /* 0x040fe20000010100 */
[----:B------:R-:W-:Y:S01]  /*0af0*/  SHF.R.U64 R188, R162, 0x10, R163 ;  /* 0x00000010a2bc7819 */ /* 0x000fe200000012a3 */
[C---:B------:R-:W-:Y:S01]  /*0b00*/  FADD.FTZ R23, -R199.reuse, R23 ;  /* 0x00000017c7177221 */ /* 0x040fe20000010100 */
[----:B------:R-:W-:Y:S01]  /*0b10*/  MOV R178, R163 ;  /* 0x000000a300b27202 */ /* 0x000fe20000000f00 */
[C---:B------:R-:W-:Y:S01]  /*0b20*/  FADD.FTZ R15, -R199.reuse, R15 ;  /* 0x0000000fc70f7221 */ /* 0x040fe20000010100 */
[----:B------:R-:W-:Y:S01]  /*0b30*/  SHF.R.U32.HI R190, RZ, 0x10, R163 ;  /* 0x00000010ffbe7819 */ /* 0x000fe200000116a3 */
[C---:B------:R-:W-:Y:S01]  /*0b40*/  FADD.FTZ R161, -R199.reuse, R28 ;  /* 0x0000001cc7a17221 */ /* 0x040fe20000010100 */
[----:B------:R-:W-:Y:S01]  /*0b50*/  SHF.L.U32 R0, R168, 0x10, RZ ;  /* 0x00000010a8007819 */ /* 0x000fe200000006ff */
[C---:B------:R-:W-:Y:S01]  /*0b60*/  FADD.FTZ R179, -R199.reuse, R148 ;  /* 0x00000094c7b37221 */ /* 0x040fe20000010100 */
[----:B------:R-:W-:Y:S01]  /*0b70*/  SHF.L.U32 R148, R166, 0x10, RZ ;  /* 0x00000010a6947819 */ /* 0x000fe200000006ff */
[C---:B------:R-:W-:Y:S01]  /*0b80*/  FADD.FTZ R163, -R199.reuse, R30 ;  /* 0x0000001ec7a37221 */ /* 0x040fe20000010100 */
[----:B------:R-:W-:Y:S01]  /*0b90*/  SHF.R.U32.HI R187, RZ, 0x10, R157 ;  /* 0x00000010ffbb7819 */ /* 0x000fe2000001169d */
[----:B------:R-:W-:Y:S01]  /*0ba0*/  FMUL.FTZ R166, R84, R31 ;  /* 0x0000001f54a67220 */ /* 0x000fe20000410000 */
[C---:B------:R-:W-:Y:S01]  /*0bb0*/  FADD.FTZ R157, -R199.reuse, R20 ;  /* 0x00000014c79d7221 */ /* 0x040fe20000010100 */
[----:B------:R-:W-:Y:S01]  /*0bc0*/  MOV R177, R162 ;  /* 0x000000a200b17202 */ /* 0x000fe20000000f00 */
[C---:B------:R-:W-:Y:S01]  /*0bd0*/  FADD.FTZ R181, -R199.reuse, R149 ;  /* 0x00000095c7b57221 */ /* 0x040fe20000010100 */
[C---:B------:R-:W-:Y:S01]  /*0be0*/  FMUL.FTZ R11, R6.reuse, R153 ;  /* 0x00000099060b7220 */ /* 0x040fe20000410000 */
[----:B------:R-:W-:Y:S01]  /*0bf0*/  FMUL.FTZ R30, R6, R165 ;  /* 0x000000a5061e7220 */ /* 0x000fe20000410000 */
[C---:B------:R-:W-:Y:S01]  /*0c00*/  FADD.FTZ R167, -R199.reuse, R14 ;  /* 0x0000000ec7a77221 */ /* 0x040fe20000010100 */
[----:B------:R-:W-:Y:S01]  /*0c10*/  FADD.FTZ R173, -R199, R22 ;  /* 0x00000016c7ad7221 */ /* 0x000fe20000010100 */
[----:B------:R-:W-:Y:S01]  /*0c20*/  SHF.L.U32 R149, R7, 0x10, RZ ;  /* 0x0000001007957819 */ /* 0x000fe200000006ff */
[-C--:B------:R-:W-:Y:S01]  /*0c30*/  FFMA.FTZ R91, R10, R148.reuse, R91 ;  /* 0x000000940a5b7223 */ /* 0x080fe2000001005b */
[----:B------:R-:W-:Y:S01]  /*0c40*/  FADD.FTZ R143, R143, R148 ;  /* 0x000000948f8f7221 */ /* 0x000fe20000010000 */
[----:B------:R-:W-:Y:S01]  /*0c50*/  FMUL.FTZ R165, R87, R148 ;  /* 0x0000009457a57220 */ /* 0x000fe20000410000 */
[----:B------:R-:W-:Y:S01]  /*0c60*/  SHF.L.U32 R153, R154, 0x10, RZ ;  /* 0x000000109a997819 */ /* 0x000fe200000006ff */
[----:B------:R-:W-:Y:S01]  /*0c70*/  FADD.FTZ R25, -R199, R25 ;  /* 0x00000019c7197221 */ /* 0x000fe20000010100 */
[----:B------:R-:W-:Y:S01]  /*0c80*/  SHF.L.U32 R162, R185, 0x10, RZ ;  /* 0x00000010b9a27819 */ /* 0x000fe200000006ff */
[C---:B------:R-:W-:Y:S01]  /*0c90*/  FMUL.FTZ R7, R6.reuse, R155 ;  /* 0x0000009b06077220 */ /* 0x040fe20000410000 */
[----:B------:R-:W-:Y:S01]  /*0ca0*/  MOV R152, R156 ;  /* 0x0000009c00987202 */ /* 0x000fe20000000f00 */
[----:B------:R-:W-:Y:S01]  /*0cb0*/  FMUL.FTZ R22, R6, R23 ;  /* 0x0000001706167220 */ /* 0x000fe20000410000 */
[----:B------:R-:W-:Y:S01]  /*0cc0*/  FFMA.FTZ R88, R3, R31, R88 ;  /* 0x0000001f03587223 */ /* 0x000fe20000010058 */
[----:B------:R-:W-:Y:S01]  /*0cd0*/  FADD.FTZ R140, R140, R31 ;  /* 0x0000001f8c8c7221 */ /* 0x000fe20000010000 */
[----:B------:R-:W-:Y:S01]  /*0ce0*/  SHF.L.U32 R148, R198, 0x10, RZ ;  /* 0x00000010c6947819 */ /* 0x000fe200000006ff */
[----:B------:R-:W-:Y:S01]  /*0cf0*/  FMUL.FTZ R12, R6, R13 ;  /* 0x0000000d060c7220 */ /* 0x000fe20000410000 */
[----:B------:R-:W-:Y:S01]  /*0d00*/  SHF.L.U32 R185, R178, 0x10, RZ ;  /* 0x00000010b2b97819 */ /* 0x000fe200000006ff */
[C---:B------:R-:W-:Y:S01]  /*0d10*/  FMUL.FTZ R14, R6.reuse, R15 ;  /* 0x0000000f060e7220 */ /* 0x040fe20000410000 */
[----:B------:R-:W-:Y:S01]  /*0d20*/  MOV R156, R158 ;  /* 0x0000009e009c7202 */ /* 0x000fe20000000f00 */
[----:B------:R-:W-:Y:S01]  /*0d30*/  FMUL.FTZ R23, R6, R161 ;  /* 0x000000a106177220 */ /* 0x000fe20000410000 */
[--C-:B------:R-:W-:Y:S01]  /*0d40*/  SHF.R.U64 R186, R158, 0x10, R159.reuse ;  /* 0x000000109eba7819 */ /* 0x100fe2000000129f */
[----:B------:R-:W-:Y:S01]  /*0d50*/  FMUL.FTZ R31, R85, R0 ;  /* 0x00000000551f7220 */ /* 0x000fe20000410000 */
[----:B------:R-:W-:Y:S01]  /*0d60*/  FADD.FTZ R178, RZ, R166 ;  /* 0x000000a6ffb27221 */ /* 0x000fe20000010000 */
[----:B------:R-:W-:Y:S01]  /*0d70*/  MOV R172, R159 ;  /* 0x0000009f00ac7202 */ /* 0x000fe20000000f00 */
[----:B------:R-:W-:Y:S01]  /*0d80*/  FADD.FTZ R183, -R199, R150 ;  /* 0x00000096c7b77221 */ /* 0x000fe20000010100 */
[----:B------:R-:W-:Y:S01]  /*0d90*/  SHF.R.U32.HI R158, RZ, 0x10, R159 ;  /* 0x00000010ff9e7819 */ /* 0x000fe2000001169f */
[C---:B------:R-:W-:Y:S01]  /*0da0*/  FMUL.FTZ R8, R6.reuse, R9 ;  /* 0x0000000906087220 */ /* 0x040fe20000410000 */
[C---:B------:R-:W-:Y:S01]  /*0db0*/  FMUL.FTZ R15, R6.reuse, R157 ;  /* 0x0000009d060f7220 */ /* 0x040fe20000410000 */
[----:B------:R-:W-:Y:S01]  /*0dc0*/  SHF.L.U32 R169, R169, 0x10, RZ ;  /* 0x00000010a9a97819 */ /* 0x000fe200000006ff */
[----:B------:R-:W-:Y:S01]  /*0dd0*/  FFMA.FTZ R161, R3, R166, RZ ;  /* 0x000000a603a17223 */ /* 0x000fe200000100ff */
[----:B------:R-:W-:Y:S01]  /*0de0*/  FADD.FTZ R159, -R199, R24 ;  /* 0x00000018c79f7221 */ /* 0x000fe20000010100 */
[----:B------:R-:W-:Y:S01]  /*0df0*/  FMUL.FTZ R9, R6, R167 ;  /* 0x000000a706097220 */ /* 0x000fe20000410000 */
[----:B------:R-:W-:Y:S01]  /*0e00*/  SHF.L.U32 R150, R194, 0x10, RZ ;  /* 0x00000010c2967819 */ /* 0x000fe200000006ff */
[----:B------:R-:W-:Y:S01]  /*0e10*/  FMUL.FTZ R24, R6, R25 ;  /* 0x0000001906187220 */ /* 0x000fe20000410000 */
[----:B------:R-:W-:Y:S01]  /*0e20*/  SHF.L.U32 R157, R170, 0x10, RZ ;  /* 0x00000010aa9d7819 */ /* 0x000fe200000006ff */
[-C--:B------:R-:W-:Y:S01]  /*0e30*/  FFMA.FTZ R92, R7, R153.reuse, R92 ;  /* 0x00000099075c7223 */ /* 0x080fe2000001005c */
[----:B------:R-:W-:Y:S01]  /*0e40*/  FADD.FTZ R136, R136, R153 ;  /* 0x0000009988887221 */ /* 0x000fe20000010000 */
[----:B------:R-:W-:Y:S01]  /*0e50*/  FMUL.FTZ R170, R80, R153 ;  /* 0x0000009950aa7220 */ /* 0x000fe20000410000 */
[----:B------:R-:W-:Y:S01]  /*0e60*/  FADD.FTZ R27, -R199, R27 ;  /* 0x0000001bc71b7221 */ /* 0x000fe20000010100 */
[----:B------:R-:W-:Y:S01]  /*0e70*/  FMUL.FTZ R25, R6, R163 ;  /* 0x000000a306197220 */ /* 0x000fe20000410000 */
[----:B------:R-:W-:Y:S01]  /*0e80*/  FMUL.FTZ R168, R86, R149 ;  /* 0x0000009556a87220 */ /* 0x000fe20000410000 */
[-C--:B------:R-:W-:Y:S01]  /*0e90*/  FFMA.FTZ R93, R12, R148.reuse, R93 ;  /* 0x000000940c5d7223 */ /* 0x080fe2000001005d */
[----:B------:R-:W-:Y:S01]  /*0ea0*/  FADD.FTZ R137, R137, R148 ;  /* 0x0000009489897221 */ /* 0x000fe20000010000 */
[----:B------:R-:W-:Y:S01]  /*0eb0*/  FMUL.FTZ R167, R81, R148 ;  /* 0x0000009451a77220 */ /* 0x000fe20000410000 */
[----:B------:R-:W-:Y:S01]  /*0ec0*/  FADD.FTZ R153, R31, R178 ;  /* 0x000000b21f997221 */ /* 0x000fe20000010000 */
[----:B------:R-:W-:Y:S01]  /*0ed0*/  FMUL.FTZ R5, R6, R5 ;  /* 0x0000000506057220 */ /* 0x000fe20000410000 */
[----:B------:R-:W-:Y:S01]  /*0ee0*/  SHF.L.U32 R163, R172, 0x10, RZ ;  /* 0x00000010aca37819 */ /* 0x000fe200000006ff */
[----:B------:R-:W-:Y:S01]  /*0ef0*/  FFMA.FTZ R148, R8, R31, R161 ;  /* 0x0000001f08947223 */ /* 0x000fe200000100a1 */
[----:B------:R-:W-:Y:S01]  /*0f00*/  SHF.L.U32 R155, R152, 0x10, RZ ;  /* 0x00000010989b7819 */ /* 0x000fe200000006ff */
[-C--:B------:R-:W-:Y:S01]  /*0f10*/  FFMA.FTZ R94, R9, R169.reuse, R94 ;  /* 0x000000a9095e7223 */ /* 0x080fe2000001005e */
[----:B------:R-:W-:Y:S01]  /*0f20*/  FADD.FTZ R138, R138, R169 ;  /* 0x000000a98a8a7221 */ /* 0x000fe20000010000 */
[----:B------:R-:W-:Y:S01]  /*0f30*/  FMUL.FTZ R172, R82, R169 ;  /* 0x000000a952ac7220 */ /* 0x000fe20000410000 */
[----:B------:R-:W-:Y:S01]  /*0f40*/  FADD.FTZ R175, -R199, R26 ;  /* 0x0000001ac7af7221 */ /* 0x000fe20000010100 */
[-C--:B------:R-:W-:Y:S01]  /*0f50*/  FFMA.FTZ R95, R14, R150.reuse, R95 ;  /* 0x000000960e5f7223 */ /* 0x080fe2000001005f */
[----:B------:R-:W-:Y:S01]  /*0f60*/  FADD.FTZ R139, R139, R150 ;  /* 0x000000968b8b7221 */ /* 0x000fe20000010000 */
[----:B------:R-:W-:Y:S01]  /*0f70*/  FMUL.FTZ R169, R83, R150 ;  /* 0x0000009653a97220 */ /* 0x000fe20000410000 */
[----:B------:R-:W-:Y:S01]  /*0f80*/  FMUL.FTZ R26, R6, R27 ;  /* 0x0000001b061a7220 */ /* 0x000fe20000410000 */
        /* <DEDUP_REMOVED lines=15> */
[----:B------:R-:W-:Y:S01]  /*1080*/  FADD.FTZ R171, -R199, R18 ;  /* 0x00000012c7ab7221 */ /* 0x000fe20000010100 */
[----:B------:R-:W-:Y:S01]  /*1090*/  SHF.L.U32 R152, R189, 0x10, RZ ;  /* 0x00000010bd987819 */ /* 0x000fe200000006ff */
[----:B------:R-:W-:Y:S01]  /*10a0*/  FADD.FTZ R155, R169, R150 ;  /* 0x00000096a99b7221 */ /* 0x000fe20000010000 */
[----:B------:R-:W-:Y:S01]  /*10b0*/  FADD.FTZ R17, -R199, R17 ;  /* 0x00000011c7117221 */ /* 0x000fe20000010100 */
[----:B------:R-:W-:Y:S01]  /*10c0*/  FFMA.FTZ R148, R14, R169, R153 ;  /* 0x000000a90e947223 */ /* 0x000fe20000010099 */
[----:B------:R-:W-:Y:S01]  /*10d0*/  FMUL.FTZ R13, R6, R171 ;  /* 0x000000ab060d7220 */ /* 0x000fe20000410000 */
[----:B------:R-:W-:Y:S01]  /*10e0*/  FMUL.FTZ R171, R77, R152 ;  /* 0x000000984dab7220 */ /* 0x000fe20000410000 */
[----:B------:R-:W-:Y:S01]  /*10f0*/  FADD.FTZ R150, R174, R155 ;  /* 0x0000009bae967221 */ /* 0x000fe20000010000 */
[----:B------:R-:W-:Y:S01]  /*1100*/  FADD.FTZ R19, -R199, R19 ;  /* 0x00000013c7137221 */ /* 0x000fe20000010100 */
[----:B------:R-:W-:Y:S01]  /*1110*/  MOV R180, R164 ;  /* 0x000000a400b47202 */ /* 0x000fe20000000f00 */
[C---:B------:R-:W-:Y:S01]  /*1120*/  FMUL.FTZ R16, R6.reuse, R17 ;  /* 0x0000001106107220 */ /* 0x040fe20000410000 */
        /* <DEDUP_REMOVED lines=8> */
[C---:B------:R-:W-:Y:S01]  /*11b0*/  FMUL.FTZ R19, R6.reuse, R159 ;  /* 0x0000009f06137220 */ /* 0x040fe20000410000 */
        /* <DEDUP_REMOVED lines=9> */
[----:B------:R-:W-:Y:S01]  /*1250*/  FFMA.FTZ R148, R18, R173, R153 ;  /* 0x000000ad12947223 */ /* 0x000fe20000010099 */
[C---:B------:R-:W-:Y:S01]  /*1260*/  FMUL.FTZ R20, R6.reuse, R21 ;  /* 0x0000001506147220 */ /* 0x040fe20000410000 */
[----:B------:R-:W-:Y:S01]  /*1270*/  FMUL.FTZ R21, R6, R175 ;  /* 0x000000af06157220 */ /* 0x000fe20000410000 */
[----:B------:R-:W-:Y:S01]  /*1280*/  FMUL.FTZ R175, R73, R156 ;  /* 0x0000009c49af7220 */ /* 0x000fe20000410000 */
[----:B------:R-:W-:Y:S01]  /*1290*/  FADD.FTZ R150, R178, R155 ;  /* 0x0000009bb2967221 */ /* 0x000fe20000010000 */
[----:B------:R-:W-:Y:S01]  /*12a0*/  FADD.FTZ R29, -R199, R29 ;  /* 0x0000001dc71d7221 */ /* 0x000fe20000010100 */
        /* <DEDUP_REMOVED lines=8> */
[----:B------:R-:W-:Y:S01]  /*1330*/  SHF.L.U32 R183, R177, 0x10, RZ ;  /* 0x00000010b1b77819 */ /* 0x000fe200000006ff */
[----:B------:R-:W-:Y:S01]  /*1340*/  FMUL.FTZ R177, R75, R158 ;  /* 0x0000009e4bb17220 */ /* 0x000fe20000410000 */
[----:B------:R-:W-:Y:S01]  /*1350*/  FADD.FTZ R150, R180, R155 ;  /* 0x0000009bb4967221 */ /* 0x000fe20000010000 */
[----:B------:R-:W-:Y:S01]  /*1360*/  FFMA.FTZ R153, R17, R180, R148 ;  /* 0x000000b411997223 */ /* 0x000fe20000010094 */
[----:B------:R-:W-:Y:S01]  /*1370*/  FFMA.FTZ R90, R5, R149, R90 ;  /* 0x00000095055a7223 */ /* 0x000fe2000001005a */
[----:B------:R-:W-:Y:S01]  /*1380*/  FADD.FTZ R142, R142, R149 ;  /* 0x000000958e8e7221 */ /* 0x000fe20000010000 */
[----:B------:R-:W-:Y:S01]  /*1390*/  SHF.L.U32 R160, R160, 0x10, RZ ;  /* 0x00000010a0a07819 */ /* 0x000fe200000006ff */
[----:B------:R-:W-:Y:S01]  /*13a0*/  FADD.FTZ R155, R177, R150 ;  /* 0x00000096b19b7221 */ /* 0x000fe20000010000 */
[----:B------:R-:W-:Y:S01]  /*13b0*/  SHF.L.U32 R149, R182, 0x10, RZ ;  /* 0x00000010b6957819 */ /* 0x000fe200000006ff */
[----:B------:R-:W-:Y:S01]  /*13c0*/  FMUL.FTZ R182, R68, R179 ;  /* 0x000000b344b67220 */ /* 0x000fe20000410000 */
[----:B------:R-:W-:Y:S01]  /*13d0*/  FFMA.FTZ R150, R22, R177, R153 ;  /* 0x000000b116967223 */ /* 0x000fe20000010099 */
[----:B------:R-:W-:Y:S01]  /*13e0*/  FFMA.FTZ R104, R19, R179, R104 ;  /* 0x000000b313687223 */ /* 0x000fe20000010068 */
[----:B------:R-:W-:Y:S01]  /*13f0*/  FADD.FTZ R124, R124, R179 ;  /* 0x000000b37c7c7221 */ /* 0x000fe20000010000 */
[----:B------:R-:W-:Y:S01]  /*1400*/  FMUL.FTZ R179, R69, R160 ;  /* 0x000000a045b37220 */ /* 0x000fe20000410000 */
[----:B------:R-:W-:Y:S01]  /*1410*/  FADD.FTZ R148, R182, R155 ;  /* 0x0000009bb6947221 */ /* 0x000fe20000010000 */
[----:B------:R-:W-:Y:S01]  /*1420*/  FFMA.FTZ R153, R19, R182, R150 ;  /* 0x000000b613997223 */ /* 0x000fe20000010096 */
[----:B------:R-:W-:Y:S01]  /*1430*/  FFMA.FTZ R89, R8, R0, R89 ;  /* 0x0000000008597223 */ /* 0x000fe20000010059 */
[----:B------:R-:W-:Y:S01]  /*1440*/  FADD.FTZ R141, R141, R0 ;  /* 0x000000008d8d7221 */ /* 0x000fe20000010000 */
[----:B------:R-:W-:Y:S01]  /*1450*/  SHF.L.U32 R0, R184, 0x10, RZ ;  /* 0x00000010b8007819 */ /* 0x000fe200000006ff */
[----:B------:R-:W-:Y:S01]  /*1460*/  FMUL.FTZ R184, R70, R181 ;  /* 0x000000b546b87220 */ /* 0x000fe20000410000 */
[----:B------:R-:W-:Y:S01]  /*1470*/  FADD.FTZ R155, R179, R148 ;  /* 0x00000094b39b7221 */ /* 0x000fe20000010000 */
[----:B------:R-:W-:Y:S01]  /*1480*/  FFMA.FTZ R148, R24, R179, R153 ;  /* 0x000000b318947223 */ /* 0x000fe20000010099 */
[----:B------:R-:W-:Y:S01]  /*1490*/  FFMA.FTZ R106, R21, R181, R106 ;  /* 0x000000b5156a7223 */ /* 0x000fe2000001006a */
[----:B------:R-:W-:Y:S01]  /*14a0*/  FADD.FTZ R126, R126, R181 ;  /* 0x000000b57e7e7221 */ /* 0x000fe20000010000 */
        /* <DEDUP_REMOVED lines=68> */
[----:B------:R-:W-:Y:S06]  /*18f0*/  BRA `(.L_x_5972) ;  /* 0x0000000000747947 */ /* 0x000fec0003800000 */
.L_x_5971:
        /* <DEDUP_REMOVED lines=29> */
.L_x_5972:
        /* <DEDUP_REMOVED lines=32> */
.L_x_5974:
[----:B------:R-:W-:Y:S05]  /*1cd0*/  BSYNC.RECONVERGENT B0 ;  /* 0x0000000000007941 */ /* 0x000fea0003800200 */
.L_x_5973:
        /* <DEDUP_REMOVED lines=31> */
[----:B------:R-:W-:Y:S02]  /*1ed0*/  SHF.R.S32.HI R152, RZ, 0x1f, R149 ;  /* 0x0000001fff987819 */ /* 0x000fe40000011495 */
        /* <DEDUP_REMOVED lines=8> */
[----:B------:R-:W-:Y:S02]  /*1f60*/  LEA.HI.SX32 R149, R149, R0, 0x1e ;  /* 0x0000000095957211 */ /* 0x000fe400078ff2ff */
        /* <DEDUP_REMOVED lines=24> */
.L_x_5977:
        /* <DEDUP_REMOVED lines=9> */
.L_x_5978:
        /* <DEDUP_REMOVED lines=9> */
.L_x_5979:
        /* <DEDUP_REMOVED lines=10> */
.L_x_5976:
        /* <DEDUP_REMOVED lines=26> */
.L_x_5981:
        /* <DEDUP_REMOVED lines=9> */
.L_x_5982:
        /* <DEDUP_REMOVED lines=9> */
.L_x_5983:
[----:B------:R-:W-:Y:S05]  /*2570*/  @!P3 BRA `(.L_x_5980) ;  /* 0x00000004002cb947 */ /* 0x000fea0003800000 */
[----:B------:R-:W-:-:S05]  /*2580*/  FMUL.FTZ R150, R147, UR16 ;  /* 0x0000001093967c20 */ /* 0x000fca0008410000 */
[----:B------:R-:W-:-:S04]  /*2590*/  F2FP.BF16.F32.PACK_AB R150, RZ, R150 ;  /* 0x00000096ff96723e */ /* 0x000fc800000010ff */
[----:B------:R-:W-:Y:S01]  /*25a0*/  PRMT R196, R150, 0x7610, R196 ;  /* 0x0000761096c47816 */ /* 0x000fe200000000c4 */
[----:B------:R-:W-:Y:S06]  /*25b0*/  BRA `(.L_x_5980) ;  /* 0x00000004001c7947 */ /* 0x000fec0003800000 */
.L_x_5975:
        /* <DEDUP_REMOVED lines=38> */
.L_x_5984:
        /* <DEDUP_REMOVED lines=33> */
.L_x_5980:
        /* <DEDUP_REMOVED lines=14> */
.L_x_5985:
        /* <DEDUP_REMOVED lines=36> */
.L_x_5987:
        /* <DEDUP_REMOVED lines=33> */
.L_x_5986:
        /* <DEDUP_REMOVED lines=27> */
.L_x_5990:
        /* <DEDUP_REMOVED lines=9> */
.L_x_5991:
        /* <DEDUP_REMOVED lines=9> */
.L_x_5992:
[----:B------:R-:W-:Y:S01]  /*3230*/  MOV R144, R150 ;  /* 0x0000009600907202 */ /* 0x000fe20000000f00 */
[----:B------:R-:W-:Y:S06]  /*3240*/  @!P3 BRA `(.L_x_5988) ;  /* 0x0000000000a0b947 */ /* 0x000fec0003800000 */
[----:B------:R-:W-:-:S05]  /*3250*/  FMUL.FTZ R144, R147, UR16 ;  /* 0x0000001093907c20 */ /* 0x000fca0008410000 */
[----:B------:R-:W-:Y:S02]  /*3260*/  F2FP.BF16.F32.PACK_AB R196, RZ, R144 ;  /* 0x00000090ffc4723e */ /* 0x000fe400000010ff */
[----:B------:R-:W-:Y:S01]  /*3270*/  MOV R144, R150 ;  /* 0x0000009600907202 */ /* 0x000fe20000000f00 */
[----:B------:R-:W-:Y:S06]  /*3280*/  BRA `(.L_x_5988) ;  /* 0x0000000000907947 */ /* 0x000fec0003800000 */
.L_x_5989:
        /* <DEDUP_REMOVED lines=9> */
.L_x_5993:
        /* <DEDUP_REMOVED lines=9> */
.L_x_5994:
        /* <DEDUP_REMOVED lines=9> */
.L_x_5995:
        /* <DEDUP_REMOVED lines=9> */
.L_x_5988:
        /* <DEDUP_REMOVED lines=14> */
.L_x_5996:
        /* <DEDUP_REMOVED lines=36> */
.L_x_5998:
        /* <DEDUP_REMOVED lines=33> */
.L_x_5997:
        /* <DEDUP_REMOVED lines=27> */
.L_x_6001:
        /* <DEDUP_REMOVED lines=9> */
.L_x_6002:
        /* <DEDUP_REMOVED lines=9> */
.L_x_6003:
[----:B------:R-:W-:Y:S01]  /*3cd0*/  MOV R144, R150 ;  /* 0x0000009600907202 */ /* 0x000fe20000000f00 */
[----:B------:R-:W-:Y:S06]  /*3ce0*/  @!P3 BRA `(.L_x_5999) ;  /* 0x0000000000a0b947 */ /* 0x000fec0003800000 */
[----:B------:R-:W-:-:S05]  /*3cf0*/  FMUL.FTZ R144, R147, UR16 ;  /* 0x0000001093907c20 */ /* 0x000fca0008410000 */
[----:B------:R-:W-:Y:S02]  /*3d00*/  F2FP.BF16.F32.PACK_AB R196, RZ, R144 ;  /* 0x00000090ffc4723e */ /* 0x000fe400000010ff */
[----:B------:R-:W-:Y:S01]  /*3d10*/  MOV R144, R150 ;  /* 0x0000009600907202 */ /* 0x000fe20000000f00 */
[----:B------:R-:W-:Y:S06]  /*3d20*/  BRA `(.L_x_5999) ;  /* 0x0000000000907947 */ /* 0x000fec0003800000 */
.L_x_6000:
        /* <DEDUP_REMOVED lines=9> */
.L_x_6004:
        /* <DEDUP_REMOVED lines=9> */
.L_x_6005:
        /* <DEDUP_REMOVED lines=9> */
.L_x_6006:
        /* <DEDUP_REMOVED lines=9> */
.L_x_5999:
        /* <DEDUP_REMOVED lines=14> */
.L_x_6007:
        /* <DEDUP_REMOVED lines=36> */
.L_x_6009:
        /* <DEDUP_REMOVED lines=33> */
.L_x_6008:
        /* <DEDUP_REMOVED lines=27> */
.L_x_6012:
        /* <DEDUP_REMOVED lines=9> */
.L_x_6013:
        /* <DEDUP_REMOVED lines=9> */
.L_x_6014:
[----:B------:R-:W-:Y:S01]  /*4770*/  MOV R144, R150 ;  /* 0x0000009600907202 */ /* 0x000fe20000000f00 */
[----:B------:R-:W-:Y:S06]  /*4780*/  @!P3 BRA `(.L_x_6010) ;  /* 0x0000000000a4b947 */ /* 0x000fec0003800000 */
[----:B------:R-:W-:-:S05]  /*4790*/  FMUL.FTZ R144, R147, UR16 ;  /* 0x0000001093907c20 */ /* 0x000fca0008410000 */
[----:B------:R-:W-:-:S04]  /*47a0*/  F2FP.BF16.F32.PACK_AB R144, RZ, R144 ;  /* 0x00000090ff90723e */ /* 0x000fc800000010ff */
[----:B------:R-:W-:Y:S02]  /*47b0*/  PRMT R196, R144, 0x7610, R196 ;  /* 0x0000761090c47816 */ /* 0x000fe400000000c4 */
[----:B------:R-:W-:Y:S01]  /*47c0*/  MOV R144, R150 ;  /* 0x0000009600907202 */ /* 0x000fe20000000f00 */
[----:B------:R-:W-:Y:S06]  /*47d0*/  BRA `(.L_x_6010) ;  /* 0x0000000000907947 */ /* 0x000fec0003800000 */
.L_x_6011:
        /* <DEDUP_REMOVED lines=9> */
.L_x_6015:
        /* <DEDUP_REMOVED lines=9> */
.L_x_6016:
        /* <DEDUP_REMOVED lines=9> */
.L_x_6017:
        /* <DEDUP_REMOVED lines=9> */
.L_x_6010:
        /* <DEDUP_REMOVED lines=14> */
.L_x_6018:
        /* <DEDUP_REMOVED lines=36> */
.L_x_6020:
        /* <DEDUP_REMOVED lines=33> */
.L_x_6019:
        /* <DEDUP_REMOVED lines=27> */
.L_x_6023:
        /* <DEDUP_REMOVED lines=9> */
.L_x_6024:
        /* <DEDUP_REMOVED lines=9> */
.L_x_6025:
[----:B------:R-:W-:Y:S01]  /*5220*/  MOV R144, R150 ;  /* 0x0000009600907202 */ /* 0x000fe20000000f00 */
[----:B------:R-:W-:Y:S06]  /*5230*/  @!P3 BRA `(.L_x_6021) ;  /* 0x0000000000a0b947 */ /* 0x000fec0003800000 */
[----:B------:R-:W-:-:S05]  /*5240*/  FMUL.FTZ R144, R147, UR16 ;  /* 0x0000001093907c20 */ /* 0x000fca0008410000 */
[----:B------:R-:W-:Y:S02]  /*5250*/  F2FP.BF16.F32.PACK_AB R196, RZ, R144 ;  /* 0x00000090ffc4723e */ /* 0x000fe400000010ff */
[----:B------:R-:W-:Y:S01]  /*5260*/  MOV R144, R150 ;  /* 0x0000009600907202 */ /* 0x000fe20000000f00 */
[----:B------:R-:W-:Y:S06]  /*5270*/  BRA `(.L_x_6021) ;  /* 0x0000000000907947 */ /* 0x000fec0003800000 */
.L_x_6022:
        /* <DEDUP_REMOVED lines=9> */
.L_x_6026:
        /* <DEDUP_REMOVED lines=9> */
.L_x_6027:
        /* <DEDUP_REMOVED lines=9> */
.L_x_6028:
        /* <DEDUP_REMOVED lines=9> */
.L_x_6021:
        /* <DEDUP_REMOVED lines=14> */
.L_x_6029:
        /* <DEDUP_REMOVED lines=36> */
.L_x_6031:
        /* <DEDUP_REMOVED lines=33> */
.L_x_6030:
        /* <DEDUP_REMOVED lines=27> */
.L_x_6034:
        /* <DEDUP_REMOVED lines=9> */
.L_x_6035:
        /* <DEDUP_REMOVED lines=9> */
.L_x_6036:
[----:B------:R-:W-:Y:S01]  /*5cc0*/  MOV R144, R150 ;  /* 0x0000009600907202 */ /* 0x000fe20000000f00 */
[----:B------:R-:W-:Y:S06]  /*5cd0*/  @!P3 BRA `(.L_x_6032) ;  /* 0x0000000000a0b947 */ /* 0x000fec0003800000 */
[----:B------:R-:W-:-:S05]  /*5ce0*/  FMUL.FTZ R144, R147, UR16 ;  /* 0x0000001093907c20 */ /* 0x000fca0008410000 */
[----:B------:R-:W-:Y:S02]  /*5cf0*/  F2FP.BF16.F32.PACK_AB R196, RZ, R144 ;  /* 0x00000090ffc4723e */ /* 0x000fe400000010ff */
[----:B------:R-:W-:Y:S01]  /*5d00*/  MOV R144, R150 ;  /* 0x0000009600907202 */ /* 0x000fe20000000f00 */
[----:B------:R-:W-:Y:S06]  /*5d10*/  BRA `(.L_x_6032) ;  /* 0x0000000000907947 */ /* 0x000fec0003800000 */
.L_x_6033:
        /* <DEDUP_REMOVED lines=9> */
.L_x_6037:
        /* <DEDUP_REMOVED lines=9> */
.L_x_6038:
        /* <DEDUP_REMOVED lines=9> */
.L_x_6039:
        /* <DEDUP_REMOVED lines=9> */
.L_x_6032:
        /* <DEDUP_REMOVED lines=14> */
.L_x_6040:
[----:B------:R-:W-:Y:S05]  /*6040*/  @!P0 BRA `(.L_x_6041) ;  /* 0x0000000400108947 */ /* 0x000fea0003800000 */
[----:B------:R-:W-:Y:S05]  /*6050*/  @!P1 BRA `(.L_x_6042) ;  /* 0x0000000000889947 */ /* 0x000fea0003800000 */
[----:B01----:R-:W0:Y:S01]  /*6060*/  @P3 LDC R150, c[0x0][0x40c] ;  /* 0x00010300ff963b82 */ /* 0x003e220000000800 */
        /* <DEDUP_REMOVED lines=33> */
.L_x_6042:
        /* <DEDUP_REMOVED lines=33> */
.L_x_6041:
        /* <DEDUP_REMOVED lines=23> */
.L_x_6045:
        /* <DEDUP_REMOVED lines=9> */
.L_x_6046:
        /* <DEDUP_REMOVED lines=9> */
.L_x_6047:
        /* <DEDUP_REMOVED lines=9> */
.L_x_6044:
        /* <DEDUP_REMOVED lines=17> */
.L_x_6048:
        /* <DEDUP_REMOVED lines=9> */
.L_x_6049:
        /* <DEDUP_REMOVED lines=9> */
.L_x_6050:
[----:B------:R-:W-:-:S07]  /*69e0*/  @P3 PRMT R196, R152, 0x7610, R196 ;  /* 0x0000761098c43816 */ /* 0x000fce00000000c4 */
.L_x_6043:
        /* <DEDUP_REMOVED lines=14> */
.L_x_6051:
[----:B-1----:R-:W1:Y:S01]  /*6ad0*/  LDC.64 R148, c[0x0][0x380] ;  /* 0x0000e000ff947b82 */ /* 0x002e620000000a00 */
[----:B------:R-:W-:Y:S01]  /*6ae0*/  UPLOP3.LUT UP1, UPT, UPT, UPT, UP1, 0x40, 0x4 ;  /* 0x000000000004789c */ /* 0x000fe20003f2e810 */
[----:B-1----:R-:W-:-:S04]  /*6af0*/  IADD3 R2, PT, PT, R2, R148, RZ ;  /* 0x0000009402027210 */ /* 0x002fc80007ffe0ff */
[----:B------:R-:W-:-:S13]  /*6b00*/  ISETP.GE.AND P0, PT, R2, R149, PT ;  /* 0x000000950200720c */ /* 0x000fda0003f06270 */
[----:B------:R-:W-:Y:S05]  /*6b10*/  @!P0 BRA `(.L_x_6052) ;  /* 0xffffff98000c8947 */ /* 0x000fea000383ffff */
.L_x_5970:
        /* <DEDUP_REMOVED lines=23> */
.L_x_6053:
        /* <DEDUP_REMOVED lines=15> */
.L_x_14369:


//--------------------- .text._ZN10layer_norm13ln_bwd_kernelINS_13Kernel_traitsIf13__nv_bfloat16fS2_fjLj7168ELj1ELj1ELj8ELj8ENS_18Kernel_traits_baseILj7168EfS2_fS2_fjLj256EEEEELb0ELb1ELb0ELb0EEEvNS_9BwdParamsE --------------------------
	.section	.text._ZN10layer_norm13ln_bwd_kernelINS_13Kernel_traitsIf13__nv_bfloat16fS2_fjLj7168ELj1ELj1ELj8ELj8ENS_18Kernel_traits_baseILj7168EfS2_fS2_fjLj256EEEEELb0ELb1ELb0ELb0EEEvNS_9BwdParamsE,"ax",@progbits
	.align	128
        .global         _ZN10layer_norm13ln_bwd_kernelINS_13Kernel_traitsIf13__nv_bfloat16fS2_fjLj7168ELj1ELj1ELj8ELj8ENS_18Kernel_traits_baseILj7168EfS2_fS2_fjLj256EEEEELb0ELb1ELb0ELb0EEEvNS_9BwdParamsE
        .type           _ZN10layer_norm13ln_bwd_kernelINS_13Kernel_traitsIf13__nv_bfloat16fS2_fjLj7168ELj1ELj1ELj8ELj8ENS_18Kernel_traits_baseILj7168EfS2_fS2_fjLj256EEEEELb0ELb1ELb0ELb0EEEvNS_9BwdParamsE,@function
        .size           _ZN10layer_norm13ln_bwd_kernelINS_13Kernel_traitsIf13__nv_bfloat16fS2_fjLj7168ELj1ELj1ELj8ELj8ENS_18Kernel_traits_baseILj7168EfS2_fS2_fjLj256EEEEELb0ELb1ELb0ELb0EEEvNS_9BwdParamsE,(.L_x_14370 - _ZN10layer_norm13ln_bwd_kernelINS_13Kernel_traitsIf13__nv_bfloat16fS2_fjLj7168ELj1ELj1ELj8ELj8ENS_18Kernel_traits_baseILj7168EfS2_fS2_fjLj256EEEEELb0ELb1ELb0ELb0EEEvNS_9BwdParamsE)
        .other          _ZN10layer_norm13ln_bwd_kernelINS_13Kernel_traitsIf13__nv_bfloat16fS2_fjLj7168ELj1ELj1ELj8ELj8ENS_18Kernel_traits_baseILj7168EfS2_fS2_fjLj256EEEEELb0ELb1ELb0ELb0EEEvNS_9BwdParamsE,@"STO_CUDA_ENTRY STV_DEFAULT"
_ZN10layer_norm13ln_bwd_kernelINS_13Kernel_traitsIf13__nv_bfloat16fS2_fjLj7168ELj1ELj1ELj8ELj8ENS_18Kernel_traits_baseILj7168EfS2_fS2_fjLj256EEEEELb0ELb1ELb0ELb0EEEvNS_9BwdParamsE:
.text._ZN10layer_norm13ln_bwd_kernelINS_13Kernel_traitsIf13__nv_bfloat16fS2_fjLj7168ELj1ELj1ELj8ELj8ENS_18Kernel_traits_baseILj7168EfS2_fS2_fjLj256EEEEELb0ELb1ELb0ELb0EEEvNS_9BwdParamsE:
        /* <DEDUP_REMOVED lines=27> */
[----:B--2---:R1:W5:Y:S02]  /*01b0*/  @P6 LDG.E.128 R176, desc[UR12][R6.64] ;  /* 0x0000000c06b06981 */ /* 0x004364000c1e1d00 */
[----:B------:R-:W2:Y:S01]  /*01c0*/  @P3 LDC.64 R18, c[0x0][0x3d0] ;  /* 0x0000f400ff123b82 */ /* 0x000ea20000000a00 */
[C---:B---3--:R-:W-:Y:S01]  /*01d0*/  @P6 IMAD.WIDE.U32 R8, R5.reuse, 0x10, R8 ;  /* 0x0000001005086825 */ /* 0x048fe200078e0008 */
[----:B------:R-:W-:-:S04]  /*01e0*/  @P6 LOP3.LUT R5, R5, 0x100, RZ, 0xfc, !PT ;  /* 0x0000010005056812 */ /* 0x000fc800078efcff */
[----:B------:R1:W5:Y:S02]  /*01f0*/  @P6 LDG.E.128 R172, desc[UR12][R8.64] ;  /* 0x0000000c08ac6981 */ /* 0x000364000c1e1d00 */
[----:B------:R-:W3:Y:S01]  /*0200*/  @P3 LDC.64 R20, c[0x0][0x3e8] ;  /* 0x0000fa00ff143b82 */ /* 0x000ee20000000a00 */
[----:B----4-:R-:W-:-:S05]  /*0210*/  @P4 IMAD.WIDE.U32 R14, R5, 0x10, R10 ;  /* 0x00000010050e4825 */ /* 0x010fca00078e000a */
[----:B------:R1:W5:Y:S02]  /*0220*/  @P4 LDG.E.128 R168, desc[UR12][R14.64] ;  /* 0x0000000c0ea84981 */ /* 0x000364000c1e1d00 */
[----:B------:R-:W4:Y:S01]  /*0230*/  @P2 LDC.64 R22, c[0x0][0x3d0] ;  /* 0x0000f400ff162b82 */ /* 0x000f220000000a00 */
[C---:B0-----:R-:W-:Y:S01]  /*0240*/  @P4 IMAD.WIDE.U32 R16, R5.reuse, 0x10, R12 ;  /* 0x0000001005104825 */ /* 0x041fe200078e000c */
[----:B------:R-:W-:-:S04]  /*0250*/  @P4 IADD3 R5, PT, PT, R5, 0x100, RZ ;  /* 0x0000010005054810 */ /* 0x000fc80007ffe0ff */
[----:B------:R1:W5:Y:S02]  /*0260*/  @P4 LDG.E.128 R164, desc[UR12][R16.64] ;  /* 0x0000000c10a44981 */ /* 0x000364000c1e1d00 */
[----:B------:R-:W0:Y:S01]  /*0270*/  @P2 LDC.64 R24, c[0x0][0x3e8] ;  /* 0x0000fa00ff182b82 */ /* 0x000e220000000a00 */
[----:B--2---:R-:W-:-:S05]  /*0280*/  @P3 IMAD.WIDE.U32 R18, R5, 0x10, R18 ;  /* 0x0000001005123825 */ /* 0x004fca00078e0012 */
[----:B------:R1:W5:Y:S02]  /*0290*/  @P3 LDG.E.128 R160, desc[UR12][R18.64] ;  /* 0x0000000c12a03981 */ /* 0x000364000c1e1d00 */
[----:B------:R-:W2:Y:S01]  /*02a0*/  @P1 LDC.64 R26, c[0x0][0x3d0] ;  /* 0x0000f400ff1a1b82 */ /* 0x000ea20000000a00 */
[C---:B---3--:R-:W-:Y:S01]  /*02b0*/  @P3 IMAD.WIDE.U32 R20, R5.reuse, 0x10, R20 ;  /* 0x0000001005143825 */ /* 0x048fe200078e0014 */
[----:B------:R-:W-:-:S04]  /*02c0*/  @P3 IADD3 R5, PT, PT, R5, 0x100, RZ ;  /* 0x0000010005053810 */ /* 0x000fc80007ffe0ff */
        /* <DEDUP_REMOVED lines=17> */
[----:B------:R1:W5:Y:S01]  /*03e0*/  @P0 LDG.E.128 R136, desc[UR12][R30.64] ;  /* 0x0000000c1e880981 */ /* 0x000362000c1e1d00 */
[C---:B0-----:R-:W-:Y:S01]  /*03f0*/  @P0 IMAD.WIDE.U32 R32, R5.reuse, 0x10, R12 ;  /* 0x0000001005200825 */ /* 0x041fe200078e000c */
[----:B------:R-:W-:-:S04]  /*0400*/  @P0 IADD3 R5, PT, PT, R5, 0x100, RZ ;  /* 0x0000010005050810 */ /* 0x000fc80007ffe0ff */
[----:B------:R1:W5:Y:S01]  /*0410*/  @P0 LDG.E.128 R132, desc[UR12][R32.64] ;  /* 0x0000000c20840981 */ /* 0x000362000c1e1d00 */
[----:B--2---:R-:W-:-:S05]  /*0420*/  @P5 IMAD.WIDE.U32 R10, R5, 0x10, R34 ;  /* 0x00000010050a5825 */ /* 0x004fca00078e0022 */
[----:B------:R1:W5:Y:S01]  /*0430*/  @P5 LDG.E.128 R128, desc[UR12][R10.64] ;  /* 0x0000000c0a805981 */ /* 0x000362000c1e1d00 */
[----:B---3--:R-:W-:-:S05]  /*0440*/  @P5 IMAD.WIDE.U32 R12, R5, 0x10, R36 ;  /* 0x00000010050c5825 */ /* 0x008fca00078e0024 */
[----:B------:R1:W5:Y:S01]  /*0450*/  @P5 LDG.E.128 R124, desc[UR12][R12.64] ;  /* 0x0000000c0c7c5981 */ /* 0x000362000c1e1d00 */
[----:B------:R-:W-:Y:S01]  /*0460*/  UISETP.GE.AND UP0, UPT, UR7, UR4, UPT ;  /* 0x000000040700728c */ /* 0x000fe2000bf06270 */
        /* <DEDUP_REMOVED lines=89> */
[----:B------:R-:W1:Y:S01]  /*0a00*/  LDCU.U8 UR17, c[0x0][0x410] ;  /* 0x00008200ff1177ac */ /* 0x000e620008000000 */
[----:B------:R-:W2:Y:S01]  /*0a10*/  LDCU UR20, c[0x0][0x400] ;  /* 0x00008000ff1477ac */ /* 0x000ea20008000800 */
[----:B------:R-:W3:Y:S01]  /*0a20*/  LDCU.64 UR18, c[0x0][0x438] ;  /* 0x00008700ff1277ac */ /* 0x000ee20008000a00 */
[----:B------:R-:W4:Y:S01]  /*0a30*/  LDCU.64 UR22, c[0x0][0x478] ;  /* 0x00008f00ff1677ac */ /* 0x000f220008000a00 */
[----:B------:R-:W0:Y:S01]  /*0a40*/  LDCU.128 UR8, c[0x0][0x3c0] ;  /* 0x00007800ff0877ac */ /* 0x000e220008000c00 */
[----:B------:R-:W0:Y:S05]  /*0a50*/  LDCU.64 UR24, c[0x0][0x380] ;  /* 0x00007000ff1877ac */ /* 0x000e2a0008000a00 */
.L_x_6125:
[----:B-1----:R-:W1:Y:S01]  /*0a60*/  @UP0 LDCU.64 UR4, c[0x0][0x3e0] ;  /* 0x00007c00ff0407ac */ /* 0x002e620008000a00 */
[----:B------:R-:W-:Y:S01]  /*0a70*/  PLOP3.LUT P0, PT, PT, PT, UP0, 0x80, 0x8 ;  /* 0x000000000008781c */ /* 0x000fe20003f0f008 */
[----:B0-----:R-:W-:-:S06]  /*0a80*/  UIMAD.WIDE UR14, UR7, 0x4, UR8 ;  /* 0x00000004070e78a5 */ /* 0x001fcc000f8e0208 */
[----:B------:R-:W-:Y:S02]  /*0a90*/  MOV R190, UR14 ;  /* 0x0000000e00be7c02 */ /* 0x000fe40008000f00 */
[----:B------:R-:W-:-:S05]  /*0aa0*/  MOV R191, UR15 ;  /* 0x0000000f00bf7c02 */ /* 0x000fca0008000f00 */
[----:B--2---:R-:W2:Y:S01]  /*0ab0*/  LDG.E R190, desc[UR12][R190.64] ;  /* 0x0000000cbebe7981 */ /* 0x004ea2000c1e1900 */
[----:B-1----:R-:W-:-:S06]  /*0ac0*/  @UP0 UIMAD.WIDE UR4, UR7, 0x2, UR4 ;  /* 0x00000002070408a5 */ /* 0x002fcc000f8e0204 */
        /* <DEDUP_REMOVED lines=30> */
[----:B------:R-:W-:Y:S11]  /*0cb0*/  @!P5 BRA `(.L_x_6056) ;  /* 0x0000000000c0d947 */ /* 0x000ff60003800000 */
        /* <DEDUP_REMOVED lines=11> */
[----:B0-----:R-:W-:Y:S02]  /*0d70*/  IADD3 R194, PT, PT, R0, 0x100, RZ ;  /* 0x0000010000c27810 */ /* 0x001fe40007ffe0ff */
[----:B--2---:R-:W-:Y:S02]  /*0d80*/  MOV R196, R192 ;  /* 0x000000c000c47202 */ /* 0x004fe40000000f00 */
[----:B------:R-:W-:Y:S02]  /*0d90*/  SHF.R.U64 R244, R192, 0x10, R193 ;  /* 0x00000010c0f47819 */ /* 0x000fe400000012c1 */
[----:B------:R-:W-:Y:S01]  /*0da0*/  SHF.L.U32 R247, R196, 0x10, RZ ;  /* 0x00000010c4f77819 */ /* 0x000fe200000006ff */
[----:B---3--:R-:W-:Y:S01]  /*0db0*/  FADD.FTZ R249, R188, -UR4 ;  /* 0x80000004bcf97e21 */ /* 0x008fe20008010000 */
[----:B------:R-:W-:-:S03]  /*0dc0*/  FADD.FTZ R246, R189, -UR4 ;  /* 0x80000004bdf67e21 */ /* 0x000fc60008010000 */
[----:B------:R-:W-:Y:S01]  /*0dd0*/  FMUL.FTZ R249, R249, UR21 ;  /* 0x00000015f9f97c20 */ /* 0x000fe20008410000 */
[----:B------:R-:W-:Y:S01]  /*0de0*/  SHF.L.U32 R244, R244, 0x10, RZ ;  /* 0x00000010f4f47819 */ /* 0x000fe200000006ff */
[----:B------:R-:W-:Y:S01]  /*0df0*/  FMUL.FTZ R246, R246, UR21 ;  /* 0x00000015f6f67c20 */ /* 0x000fe20008410000 */
[----:B------:R-:W-:Y:S01]  /*0e00*/  MOV R197, R193 ;  /* 0x000000c100c57202 */ /* 0x000fe20000000f00 */
[----:B------:R-:W-:Y:S01]  /*0e10*/  FADD.FTZ R92, R92, R247 ;  /* 0x000000f75c5c7221 */ /* 0x000fe20000010000 */
[-C--:B------:R-:W-:Y:S01]  /*0e20*/  FFMA.FTZ R120, R249, R247.reuse, R120 ;  /* 0x000000f7f9787223 */ /* 0x080fe20000010078 */
[----:B-----5:R-:W-:Y:S01]  /*0e30*/  FMUL.FTZ R247, R176, R247 ;  /* 0x000000f7b0f77220 */ /* 0x020fe20000410000 */
[----:B------:R-:W-:Y:S01]  /*0e40*/  SHF.R.U32.HI R198, RZ, 0x10, R193 ;  /* 0x00000010ffc67819 */ /* 0x000fe200000116c1 */
[----:B------:R-:W-:Y:S01]  /*0e50*/  FADD.FTZ R190, R190, -UR4 ;  /* 0x80000004bebe7e21 */ /* 0x000fe20008010000 */
[----:B------:R-:W-:Y:S01]  /*0e60*/  FADD.FTZ R242, R191, -UR4 ;  /* 0x80000004bff27e21 */ /* 0x000fe20008010000 */
[----:B------:R-:W-:Y:S01]  /*0e70*/  SHF.L.U32 R197, R197, 0x10, RZ ;  /* 0x00000010c5c57819 */ /* 0x000fe200000006ff */
[----:B------:R-:W-:Y:S01]  /*0e80*/  FADD.FTZ R93, R93, R244 ;  /* 0x000000f45d5d7221 */ /* 0x000fe20000010000 */
[-C--:B------:R-:W-:Y:S01]  /*0e90*/  FFMA.FTZ R121, R246, R244.reuse, R121 ;  /* 0x000000f4f6797223 */ /* 0x080fe20000010079 */
[----:B------:R-:W-:Y:S01]  /*0ea0*/  FMUL.FTZ R244, R177, R244 ;  /* 0x000000f4b1f47220 */ /* 0x000fe20000410000 */
[----:B------:R-:W-:Y:S01]  /*0eb0*/  FADD.FTZ R189, RZ, R247 ;  /* 0x000000f7ffbd7221 */ /* 0x000fe20000010000 */
[----:B------:R-:W-:Y:S01]  /*0ec0*/  FFMA.FTZ R191, R249, R247, RZ ;  /* 0x000000f7f9bf7223 */ /* 0x000fe200000100ff */
[----:B------:R-:W-:Y:S01]  /*0ed0*/  SHF.L.U32 R192, R198, 0x10, RZ ;  /* 0x00000010c6c07819 */ /* 0x000fe200000006ff */
[----:B------:R-:W-:Y:S01]  /*0ee0*/  FMUL.FTZ R245, R190, UR21 ;  /* 0x00000015bef57c20 */ /* 0x000fe20008410000 */
        /* <DEDUP_REMOVED lines=13> */
.L_x_6056:
[----:B------:R-:W-:Y:S05]  /*0fc0*/  BSYNC.RECONVERGENT B0 ;  /* 0x0000000000007941 */ /* 0x000fea0003800200 */
.L_x_6055:
        /* <DEDUP_REMOVED lines=16> */
[----:B------:R-:W-:Y:S01]  /*10d0*/  SHF.L.U32 R195, R195, 0x10, RZ ;  /* 0x00000010c3c37819 */ /* 0x000fe200000006ff */
[----:B---3--:R-:W-:Y:S01]  /*10e0*/  FADD.FTZ R238, R189, -UR4 ;  /* 0x80000004bdee7e21 */ /* 0x008fe20008010000 */
[----:B------:R-:W-:Y:S01]  /*10f0*/  FADD.FTZ R241, R188, -UR4 ;  /* 0x80000004bcf17e21 */ /* 0x000fe20008010000 */
[----:B------:R-:W-:Y:S01]  /*1100*/  MOV R200, R199 ;  /* 0x000000c700c87202 */ /* 0x000fe20000000f00 */
[----:B------:R-:W-:Y:S01]  /*1110*/  FADD.FTZ R190, R190, -UR4 ;  /* 0x80000004bebe7e21 */ /* 0x000fe20008010000 */
[----:B------:R-:W-:Y:S01]  /*1120*/  SHF.L.U32 R236, R236, 0x10, RZ ;  /* 0x00000010ecec7819 */ /* 0x000fe200000006ff */
[----:B------:R-:W-:Y:S01]  /*1130*/  FMUL.FTZ R238, R238, UR21 ;  /* 0x00000015eeee7c20 */ /* 0x000fe20008410000 */
[----:B------:R-:W-:Y:S01]  /*1140*/  FMUL.FTZ R241, R241, UR21 ;  /* 0x00000015f1f17c20 */ /* 0x000fe20008410000 */
[----:B-----5:R-:W-:Y:S01]  /*1150*/  FMUL.FTZ R239, R168, R195 ;  /* 0x000000c3a8ef7220 */ /* 0x020fe20000410000 */
[----:B------:R-:W-:Y:S01]  /*1160*/  SHF.L.U32 R235, R200, 0x10, RZ ;  /* 0x00000010c8eb7819 */ /* 0x000fe200000006ff */
[----:B------:R-:W-:Y:S01]  /*1170*/  FMUL.FTZ R237, R190, UR21 ;  /* 0x00000015beed7c20 */ /* 0x000fe20008410000 */
[----:B------:R-:W-:Y:S01]  /*1180*/  SHF.R.U32.HI R201, RZ, 0x10, R199 ;  /* 0x00000010ffc97819 */ /* 0x000fe200000116c7 */
[----:B------:R-:W-:Y:S01]  /*1190*/  FADD.FTZ R89, R89, R236 ;  /* 0x000000ec59597221 */ /* 0x000fe20000010000 */
[-C--:B------:R-:W-:Y:S01]  /*11a0*/  FFMA.FTZ R117, R238, R236.reuse, R117 ;  /* 0x000000ecee757223 */ /* 0x080fe20000010075 */
[----:B------:R-:W-:Y:S01]  /*11b0*/  FMUL.FTZ R236, R169, R236 ;  /* 0x000000eca9ec7220 */ /* 0x000fe20000410000 */
[----:B------:R-:W-:Y:S01]  /*11c0*/  FADD.FTZ R193, R193, R239 ;  /* 0x000000efc1c17221 */ /* 0x000fe20000010000 */
[----:B------:R-:W-:Y:S01]  /*11d0*/  FFMA.FTZ R189, R241, R239, R192 ;  /* 0x000000eff1bd7223 */ /* 0x000fe200000100c0 */
[----:B0-----:R-:W-:Y:S01]  /*11e0*/  SHF.L.U32 R196, R201, 0x10, RZ ;  /* 0x00000010c9c47819 */ /* 0x001fe200000006ff */
[----:B------:R-:W-:Y:S01]  /*11f0*/  FADD.FTZ R90, R90, R235 ;  /* 0x000000eb5a5a7221 */ /* 0x000fe20000010000 */
[-C--:B------:R-:W-:Y:S01]  /*1200*/  FFMA.FTZ R118, R237, R235.reuse, R118 ;  /* 0x000000ebed767223 */ /* 0x080fe20000010076 */
[----:B------:R-:W-:Y:S01]  /*1210*/  FADD.FTZ R191, R191, -UR4 ;  /* 0x80000004bfbf7e21 */ /* 0x000fe20008010000 */
        /* <DEDUP_REMOVED lines=13> */
.L_x_6058:
[----:B------:R-:W-:Y:S05]  /*12f0*/  BSYNC.RECONVERGENT B0 ;  /* 0x0000000000007941 */ /* 0x000fea0003800200 */
.L_x_6057:
        /* <DEDUP_REMOVED lines=16> */
[----:B------:R-:W-:Y:S01]  /*1400*/  SHF.L.U32 R195, R195, 0x10, RZ ;  /* 0x00000010c3c37819 */ /* 0x000fe200000006ff */
[----:B----4-:R-:W-:Y:S01]  /*1410*/  FADD.FTZ R226, R189, -UR4 ;  /* 0x80000004bde27e21 */ /* 0x010fe20008010000 */
[----:B------:R-:W-:Y:S01]  /*1420*/  FADD.FTZ R225, R188, -UR4 ;  /* 0x80000004bce17e21 */ /* 0x000fe20008010000 */
[----:B------:R-:W-:Y:S01]  /*1430*/  MOV R200, R199 ;  /* 0x000000c700c87202 */ /* 0x000fe20000000f00 */
[----:B------:R-:W-:Y:S01]  /*1440*/  FADD.FTZ R223, R190, -UR4 ;  /* 0x80000004bedf7e21 */ /* 0x000fe20008010000 */
[----:B------:R-:W-:Y:S01]  /*1450*/  SHF.L.U32 R188, R202, 0x10, RZ ;  /* 0x00000010cabc7819 */ /* 0x000fe200000006ff */
[----:B------:R-:W-:Y:S01]  /*1460*/  FMUL.FTZ R226, R226, UR21 ;  /* 0x00000015e2e27c20 */ /* 0x000fe20008410000 */
[----:B-----5:R-:W-:Y:S01]  /*1470*/  FMUL.FTZ R232, R160, R195 ;  /* 0x000000c3a0e87220 */ /* 0x020fe20000410000 */
[----:B------:R-:W-:Y:S01]  /*1480*/  FADD.FTZ R224, R191, -UR4 ;  /* 0x80000004bfe07e21 */ /* 0x000fe20008010000 */
[----:B------:R-:W-:Y:S01]  /*1490*/  FMUL.FTZ R225, R225, UR21 ;  /* 0x00000015e1e17c20 */ /* 0x000fe20008410000 */
        /* <DEDUP_REMOVED lines=24> */
.L_x_6060:
[----:B------:R-:W-:Y:S05]  /*1620*/  BSYNC.RECONVERGENT B0 ;  /* 0x0000000000007941 */ /* 0x000fea0003800200 */
.L_x_6059:
        /* <DEDUP_REMOVED lines=50> */
.L_x_6062:
[----:B------:R-:W-:Y:S05]  /*1950*/  BSYNC.RECONVERGENT B0 ;  /* 0x0000000000007941 */ /* 0x000fea0003800200 */
.L_x_6061:
        /* <DEDUP_REMOVED lines=50> */
.L_x_6064:
[----:B------:R-:W-:Y:S05]  /*1c80*/  BSYNC.RECONVERGENT B0 ;  /* 0x0000000000007941 */ /* 0x000fea0003800200 */
.L_x_6063:
        /* <DEDUP_REMOVED lines=16> */
[--C-:B------:R-:W-:Y:S01]  /*1d90*/  SHF.R.U64 R199, R14, 0x10, R15.reuse ;  /* 0x000000100ec77819 */ /* 0x100fe2000000120f */
[----:B----4-:R-:W-:Y:S01]  /*1da0*/  FADD.FTZ R206, R191, -UR4 ;  /* 0x80000004bfce7e21 */ /* 0x010fe20008010000 */
[----:B------:R-:W-:Y:S01]  /*1db0*/  FADD.FTZ R208, R189, -UR4 ;  /* 0x80000004bdd07e21 */ /* 0x000fe20008010000 */
[----:B------:R-:W-:Y:S01]  /*1dc0*/  SHF.L.U32 R191, R12, 0x10, RZ ;  /* 0x000000100cbf7819 */ /* 0x000fe200000006ff */
[----:B------:R-:W-:Y:S01]  /*1dd0*/  FADD.FTZ R207, R188, -UR4 ;  /* 0x80000004bccf7e21 */ /* 0x000fe20008010000 */
[----:B------:R-:W-:Y:S01]  /*1de0*/  SHF.L.U32 R12, R199, 0x10, RZ ;  /* 0x00000010c70c7819 */ /* 0x000fe200000006ff */
[----:B------:R-:W-:Y:S01]  /*1df0*/  FMUL.FTZ R208, R208, UR21 ;  /* 0x00000015d0d07c20 */ /* 0x000fe20008410000 */
[----:B------:R-:W-:Y:S01]  /*1e00*/  MOV R195, R15 ;  /* 0x0000000f00c37202 */ /* 0x000fe20000000f00 */
[----:B------:R-:W-:Y:S01]  /*1e10*/  FMUL.FTZ R207, R207, UR21 ;  /* 0x00000015cfcf7c20 */ /* 0x000fe20008410000 */
[-C--:B-----5:R-:W-:Y:S01]  /*1e20*/  FMUL.FTZ R204, R136, R191.reuse ;  /* 0x000000bf88cc7220 */ /* 0x0a0fe20000410000 */
[----:B------:R-:W-:Y:S01]  /*1e30*/  SHF.R.U32.HI R198, RZ, 0x10, R15 ;  /* 0x00000010ffc67819 */ /* 0x000fe2000001160f */
[----:B------:R-:W-:Y:S01]  /*1e40*/  FADD.FTZ R73, R73, R12 ;  /* 0x0000000c49497221 */ /* 0x000fe20000010000 */
[----:B------:R-:W-:Y:S01]  /*1e50*/  SHF.L.U32 R195, R195, 0x10, RZ ;  /* 0x00000010c3c37819 */ /* 0x000fe200000006ff */
[-C--:B------:R-:W-:Y:S01]  /*1e60*/  FFMA.FTZ R101, R208, R12.reuse, R101 ;  /* 0x0000000cd0657223 */ /* 0x080fe20000010065 */
[----:B------:R-:W-:Y:S01]  /*1e70*/  FMUL.FTZ R15, R137, R12 ;  /* 0x0000000c890f7220 */ /* 0x000fe20000410000 */
[----:B------:R-:W-:Y:S01]  /*1e80*/  FADD.FTZ R205, R190, -UR4 ;  /* 0x80000004becd7e21 */ /* 0x000fe20008010000 */
[----:B------:R-:W-:Y:S01]  /*1e90*/  FADD.FTZ R12, R193, R204 ;  /* 0x000000ccc10c7221 */ /* 0x000fe20000010000 */
[C---:B------:R-:W-:Y:S01]  /*1ea0*/  FFMA.FTZ R189, R207.reuse, R204, R192 ;  /* 0x000000cccfbd7223 */ /* 0x040fe200000100c0 */
[----:B------:R-:W-:Y:S01]  /*1eb0*/  SHF.L.U32 R190, R198, 0x10, RZ ;  /* 0x00000010c6be7819 */ /* 0x000fe200000006ff */
[----:B------:R-:W-:Y:S01]  /*1ec0*/  FADD.FTZ R72, R72, R191 ;  /* 0x000000bf48487221 */ /* 0x000fe20000010000 */
[----:B------:R-:W-:Y:S01]  /*1ed0*/  FFMA.FTZ R100, R207, R191, R100 ;  /* 0x000000bfcf647223 */ /* 0x000fe20000010064 */
[----:B------:R-:W-:Y:S01]  /*1ee0*/  FMUL.FTZ R205, R205, UR21 ;  /* 0x00000015cdcd7c20 */ /* 0x000fe20008410000 */
[----:B------:R-:W-:Y:S01]  /*1ef0*/  FMUL.FTZ R14, R138, R195 ;  /* 0x000000c38a0e7220 */ /* 0x000fe20000410000 */
        /* <DEDUP_REMOVED lines=12> */
.L_x_6066:
[----:B------:R-:W-:Y:S05]  /*1fc0*/  BSYNC.RECONVERGENT B0 ;  /* 0x0000000000007941 */ /* 0x000fea0003800200 */
.L_x_6065:
        /* <DEDUP_REMOVED lines=12> */
[----:B-1----:R-:W-:Y:S02]  /*2090*/  IMAD.WIDE.U32 R8, R194, 0x10, R6 ;  /* 0x00000010c2087825 */ /* 0x002fe400078e0006 */
[----:B------:R-:W2:Y:S04]  /*20a0*/  LDG.E.64 R6, desc[UR12][R188.64] ;  /* 0x0000000cbc067981 */ /* 0x000ea8000c1e1b00 */
[----:B------:R-:W3:Y:S01]  /*20b0*/  LDG.E.128 R8, desc[UR12][R8.64] ;  /* 0x0000000c08087981 */ /* 0x000ee2000c1e1d00 */
[----:B--2---:R-:W-:-:S02]  /*20c0*/  MOV R5, R6 ;  /* 0x0000000600057202 */ /* 0x004fc40000000f00 */
[--C-:B------:R-:W-:Y:S01]  /*20d0*/  SHF.R.U64 R196, R6, 0x10, R7.reuse ;  /* 0x0000001006c47819 */ /* 0x100fe20000001207 */
[----:B---3--:R-:W-:Y:S01]  /*20e0*/  FADD.FTZ R13, R8, -UR4 ;  /* 0x80000004080d7e21 */ /* 0x008fe20008010000 */
[----:B------:R-:W-:Y:S01]  /*20f0*/  SHF.L.U32 R5, R5, 0x10, RZ ;  /* 0x0000001005057819 */ /* 0x000fe200000006ff */
[----:B------:R-:W-:Y:S01]  /*2100*/  FADD.FTZ R6, R9, -UR4 ;  /* 0x8000000409067e21 */ /* 0x000fe20008010000 */
[----:B------:R-:W-:Y:S01]  /*2110*/  MOV R194, R7 ;  /* 0x0000000700c27202 */ /* 0x000fe20000000f00 */
[----:B------:R-:W-:Y:S01]  /*2120*/  FMUL.FTZ R13, R13, UR21 ;  /* 0x000000150d0d7c20 */ /* 0x000fe20008410000 */
[----:B------:R-:W-:Y:S01]  /*2130*/  SHF.L.U32 R188, R196, 0x10, RZ ;  /* 0x00000010c4bc7819 */ /* 0x000fe200000006ff */
[-C--:B-----5:R-:W-:Y:S01]  /*2140*/  FMUL.FTZ R9, R128, R5.reuse ;  /* 0x0000000580097220 */ /* 0x0a0fe20000410000 */
[----:B------:R-:W-:Y:S01]  /*2150*/  SHF.R.U32.HI R195, RZ, 0x10, R7 ;  /* 0x00000010ffc37819 */ /* 0x000fe20000011607 */
[----:B------:R-:W-:Y:S01]  /*2160*/  FADD.FTZ R7, R10, -UR4 ;  /* 0x800000040a077e21 */ /* 0x000fe20008010000 */
[----:B------:R-:W-:Y:S01]  /*2170*/  SHF.L.U32 R189, R194, 0x10, RZ ;  /* 0x00000010c2bd7819 */ /* 0x000fe200000006ff */
[----:B------:R-:W-:Y:S01]  /*2180*/  FMUL.FTZ R10, R6, UR21 ;  /* 0x00000015060a7c20 */ /* 0x000fe20008410000 */
[----:B------:R-:W-:Y:S01]  /*2190*/  FADD.FTZ R68, R68, R5 ;  /* 0x0000000544447221 */ /* 0x000fe20000010000 */
[----:B------:R-:W-:Y:S01]  /*21a0*/  FFMA.FTZ R96, R13, R5, R96 ;  /* 0x000000050d607223 */ /* 0x000fe20000010060 */
[-C--:B------:R-:W-:Y:S01]  /*21b0*/  FMUL.FTZ R8, R129, R188.reuse ;  /* 0x000000bc81087220 */ /* 0x080fe20000410000 */
[----:B------:R-:W-:Y:S01]  /*21c0*/  FADD.FTZ R193, R193, R9 ;  /* 0x00000009c1c17221 */ /* 0x000fe20000010000 */
[----:B------:R-:W-:Y:S01]  /*21d0*/  FFMA.FTZ R5, R13, R9, R192 ;  /* 0x000000090d057223 */ /* 0x000fe200000100c0 */
[----:B0-----:R-:W-:Y:S01]  /*21e0*/  FADD.FTZ R191, R11, -UR4 ;  /* 0x800000040bbf7e21 */ /* 0x001fe20008010000 */
[----:B------:R-:W-:Y:S01]  /*21f0*/  SHF.L.U32 R194, R195, 0x10, RZ ;  /* 0x00000010c3c27819 */ /* 0x000fe200000006ff */
[----:B------:R-:W-:Y:S01]  /*2200*/  FMUL.FTZ R11, R7, UR21 ;  /* 0x00000015070b7c20 */ /* 0x000fe20008410000 */
[----:B------:R-:W-:Y:S01]  /*2210*/  FADD.FTZ R69, R69, R188 ;  /* 0x000000bc45457221 */ /* 0x000fe20000010000 */
[----:B------:R-:W-:Y:S01]  /*2220*/  FFMA.FTZ R97, R10, R188, R97 ;  /* 0x000000bc0a617223 */ /* 0x000fe20000010061 */
[----:B------:R-:W-:Y:S01]  /*2230*/  FMUL.FTZ R7, R130, R189 ;  /* 0x000000bd82077220 */ /* 0x000fe20000410000 */
        /* <DEDUP_REMOVED lines=12> */
.L_x_6068:
[----:B------:R-:W-:Y:S05]  /*2300*/  BSYNC.RECONVERGENT B0 ;  /* 0x0000000000007941 */ /* 0x000fea0003800200 */
.L_x_6067:
        /* <DEDUP_REMOVED lines=31> */
.L_x_6070:
[----:B------:R-:W-:Y:S05]  /*2500*/  BSYNC.RECONVERGENT B0 ;  /* 0x0000000000007941 */ /* 0x000fea0003800200 */
.L_x_6069:
        /* <DEDUP_REMOVED lines=66> */
[----:B------:R-:W-:Y:S01]  /*2930*/  FFMA.FTZ R65, R242, UR4, R190 ;  /* 0x00000004f2417c23 */ /* 0x000fe200080100be */
[----:B-----5:R-:W-:Y:S01]  /*2940*/  FMUL.FTZ R193, R172, R193 ;  /* 0x000000c1acc17220 */ /* 0x020fe20000410000 */
[----:B------:R-:W-:Y:S01]  /*2950*/  FMUL.FTZ R188, R173, R188 ;  /* 0x000000bcadbc7220 */ /* 0x000fe20000410000 */
[----:B------:R-:W-:Y:S01]  /*2960*/  FADD.FTZ R64, R243, -R64 ;  /* 0x80000040f3407221 */ /* 0x000fe20000010000 */
[----:B------:R-:W-:-:S03]  /*2970*/  FADD.FTZ R65, R240, -R65 ;  /* 0x80000041f0417221 */ /* 0x000fc60000010000 */
[----:B------:R-:W-:Y:S01]  /*2980*/  FMUL.FTZ R64, R64, UR21 ;  /* 0x0000001540407c20 */ /* 0x000fe20008410000 */
[----:B------:R-:W-:Y:S01]  /*2990*/  FMUL.FTZ R194, R65, UR21 ;  /* 0x0000001541c27c20 */ /* 0x000fe20008410000 */
[----:B------:R-:W-:Y:S02]  /*29a0*/  F2FP.BF16.F32.PACK_AB R193, R188, R193 ;  /* 0x000000c1bcc1723e */ /* 0x000fe400000010ff */
[----:B------:R-:W-:Y:S01]  /*29b0*/  FMUL.FTZ R65, R64, UR14 ;  /* 0x0000000e40417c20 */ /* 0x000fe20008410000 */
[----:B------:R-:W-:-:S03]  /*29c0*/  FMUL.FTZ R194, R194, UR14 ;  /* 0x0000000ec2c27c20 */ /* 0x000fc60008410000 */
[--C-:B------:R-:W-:Y:S01]  /*29d0*/  FFMA.FTZ R197, R65, R189, R66.reuse ;  /* 0x000000bd41c57223 */ /* 0x100fe20000010042 */
[----:B------:R-:W-:Y:S01]  /*29e0*/  FFMA.FTZ R198, R194, R192, R67 ;  /* 0x000000c0c2c67223 */ /* 0x000fe20000010043 */
[----:B------:R-:W-:Y:S01]  /*29f0*/  FMUL.FTZ R65, R174, R65 ;  /* 0x00000041ae417220 */ /* 0x000fe20000410000 */
[----:B------:R-:W-:Y:S01]  /*2a00*/  FMUL.FTZ R194, R175, R194 ;  /* 0x000000c2afc27220 */ /* 0x000fe20000410000 */
[----:B------:R-:W-:-:S04]  /*2a10*/  PRMT R66, R193, 0x7632, R66 ;  /* 0x00007632c1427816 */ /* 0x000fc80000000042 */
[----:B------:R-:W-:-:S04]  /*2a20*/  F2FP.BF16.F32.PACK_AB R65, R194, R65 ;  /* 0x00000041c241723e */ /* 0x000fc800000010ff */
[C---:B------:R-:W-:Y:S02]  /*2a30*/  PRMT R188, R65.reuse, 0x7632, R188 ;  /* 0x0000763241bc7816 */ /* 0x040fe400000000bc */
[----:B------:R-:W-:Y:S01]  /*2a40*/  PRMT R67, R65, 0x7610, R67 ;  /* 0x0000761041437816 */ /* 0x000fe20000000043 */
[----:B------:R-:W-:Y:S06]  /*2a50*/  BRA `(.L_x_6076) ;  /* 0x0000000000847947 */ /* 0x000fec0003800000 */
.L_x_6075:
        /* <DEDUP_REMOVED lines=8> */
[----:B------:R-:W-:Y:S01]  /*2ae0*/  FMUL.FTZ R184, R184, UR21 ;  /* 0x00000015b8b87c20 */ /* 0x000fe20008410000 */
[----:B------:R-:W-:Y:S01]  /*2af0*/  FMUL.FTZ R185, R185, UR21 ;  /* 0x00000015b9b97c20 */ /* 0x000fe20008410000 */
[----:B------:R-:W-:Y:S01]  /*2b00*/  SHF.L.U32 R189, R189, 0x10, RZ ;  /* 0x00000010bdbd7819 */ /* 0x000fe200000006ff */
[----:B------:R-:W-:Y:S01]  /*2b10*/  FMUL.FTZ R186, R186, UR21 ;  /* 0x00000015baba7c20 */ /* 0x000fe20008410000 */
[----:B------:R-:W-:Y:S01]  /*2b20*/  FMUL.FTZ R193, R184, UR14 ;  /* 0x0000000eb8c17c20 */ /* 0x000fe20008410000 */
[----:B------:R-:W-:-:S03]  /*2b30*/  SHF.L.U32 R192, R192, 0x10, RZ ;  /* 0x00000010c0c07819 */ /* 0x000fc600000006ff */
[----:B------:R-:W-:Y:S01]  /*2b40*/  FFMA.FTZ R196, R193, R188, R64 ;  /* 0x000000bcc1c47223 */ /* 0x000fe20000010040 */
[----:B------:R-:W-:Y:S01]  /*2b50*/  FMUL.FTZ R64, R185, UR14 ;  /* 0x0000000eb9407c20 */ /* 0x000fe20008410000 */
[----:B-----5:R-:W-:-:S03]  /*2b60*/  FMUL.FTZ R193, R172, R193 ;  /* 0x000000c1acc17220 */ /* 0x020fc60000410000 */
[----:B------:R-:W-:Y:S01]  /*2b70*/  FFMA.FTZ R191, R64, R191, R65 ;  /* 0x000000bf40bf7223 */ /* 0x000fe20000010041 */
[----:B------:R-:W-:Y:S01]  /*2b80*/  FFMA.FTZ R65, R242, UR4, R190 ;  /* 0x00000004f2417c23 */ /* 0x000fe200080100be */
[----:B------:R-:W-:-:S03]  /*2b90*/  FMUL.FTZ R64, R173, R64 ;  /* 0x00000040ad407220 */ /* 0x000fc60000410000 */
[----:B------:R-:W-:Y:S01]  /*2ba0*/  FADD.FTZ R187, R240, -R65 ;  /* 0x80000041f0bb7221 */ /* 0x000fe20000010000 */
[----:B------:R-:W-:Y:S01]  /*2bb0*/  FMUL.FTZ R65, R186, UR14 ;  /* 0x0000000eba417c20 */ /* 0x000fe20008410000 */
[----:B------:R-:W-:Y:S02]  /*2bc0*/  F2FP.BF16.F32.PACK_AB R193, R64, R193 ;  /* 0x000000c140c1723e */ /* 0x000fe400000010ff */
[----:B------:R-:W-:Y:S01]  /*2bd0*/  FMUL.FTZ R187, R187, UR21 ;  /* 0x00000015bbbb7c20 */ /* 0x000fe20008410000 */
[----:B------:R-:W-:Y:S01]  /*2be0*/  FFMA.FTZ R197, R65, R189, R66 ;  /* 0x000000bd41c57223 */ /* 0x000fe20000010042 */
[----:B------:R-:W-:Y:S02]  /*2bf0*/  FMUL.FTZ R65, R174, R65 ;  /* 0x00000041ae417220 */ /* 0x000fe40000410000 */
[----:B------:R-:W-:-:S04]  /*2c00*/  FMUL.FTZ R66, R187, UR14 ;  /* 0x0000000ebb427c20 */ /* 0x000fc80008410000 */
[----:B------:R-:W-:Y:S01]  /*2c10*/  FFMA.FTZ R198, R66, R192, R67 ;  /* 0x000000c042c67223 */ /* 0x000fe20000010043 */
[----:B------:R-:W-:-:S05]  /*2c20*/  FMUL.FTZ R66, R175, R66 ;  /* 0x00000042af427220 */ /* 0x000fca0000410000 */
[----:B------:R-:W-:Y:S02]  /*2c30*/  F2FP.BF16.F32.PACK_AB R65, R66, R65 ;  /* 0x000000414241723e */ /* 0x000fe400000010ff */
[----:B------:R-:W-:Y:S02]  /*2c40*/  PRMT R66, R193, 0x7632, R66 ;  /* 0x00007632c1427816 */ /* 0x000fe40000000042 */
[C---:B------:R-:W-:Y:S02]  /*2c50*/  PRMT R188, R65.reuse, 0x7632, R188 ;  /* 0x0000763241bc7816 */ /* 0x040fe400000000bc */
[----:B------:R-:W-:-:S07]  /*2c60*/  PRMT R67, R65, 0x7610, R67 ;  /* 0x0000761041437816 */ /* 0x000fce0000000043 */
.L_x_6076:
        /* <DEDUP_REMOVED lines=16> */
.L_x_6074:
[----:B------:R-:W-:Y:S05]  /*2d70*/  BSYNC.RECONVERGENT B1 ;  /* 0x0000000000017941 */ /* 0x000fea0003800200 */
.L_x_6073:
        /* <DEDUP_REMOVED lines=25> */
[----:B------:R-:W-:Y:S01]  /*2f10*/  FFMA.FTZ R188, R234, UR4, R190 ;  /* 0x00000004eabc7c23 */ /* 0x000fe200080100be */
[----:B------:R-:W-:Y:S01]  /*2f20*/  FMUL.FTZ R60, R185, UR14 ;  /* 0x0000000eb93c7c20 */ /* 0x000fe20008410000 */
[----:B-----5:R-:W-:Y:S02]  /*2f30*/  FMUL.FTZ R193, R164, R193 ;  /* 0x000000c1a4c17220 */ /* 0x020fe40000410000 */
[----:B------:R-:W-:Y:S01]  /*2f40*/  FADD.FTZ R188, R233, -R188 ;  /* 0x800000bce9bc7221 */ /* 0x000fe20000010000 */
[----:B------:R-:W-:Y:S01]  /*2f50*/  FFMA.FTZ R191, R60, R191, R61 ;  /* 0x000000bf3cbf7223 */ /* 0x000fe2000001003d */
[----:B------:R-:W-:Y:S01]  /*2f60*/  FMUL.FTZ R61, R186, UR14 ;  /* 0x0000000eba3d7c20 */ /* 0x000fe20008410000 */
[----:B------:R-:W-:Y:S01]  /*2f70*/  FMUL.FTZ R60, R165, R60 ;  /* 0x0000003ca53c7220 */ /* 0x000fe20000410000 */
[----:B------:R-:W-:Y:S02]  /*2f80*/  FMUL.FTZ R187, R188, UR21 ;  /* 0x00000015bcbb7c20 */ /* 0x000fe40008410000 */
[----:B------:R-:W-:Y:S01]  /*2f90*/  FFMA.FTZ R195, R61, R189, R62 ;  /* 0x000000bd3dc37223 */ /* 0x000fe2000001003e */
[----:B------:R-:W-:Y:S01]  /*2fa0*/  FMUL.FTZ R61, R166, R61 ;  /* 0x0000003da63d7220 */ /* 0x000fe20000410000 */
[----:B------:R-:W-:Y:S01]  /*2fb0*/  FMUL.FTZ R62, R187, UR14 ;  /* 0x0000000ebb3e7c20 */ /* 0x000fe20008410000 */
[----:B------:R-:W-:-:S03]  /*2fc0*/  F2FP.BF16.F32.PACK_AB R193, R60, R193 ;  /* 0x000000c13cc1723e */ /* 0x000fc600000010ff */
[----:B------:R-:W-:Y:S01]  /*2fd0*/  FFMA.FTZ R196, R62, R192, R63 ;  /* 0x000000c03ec47223 */ /* 0x000fe2000001003f */
[----:B------:R-:W-:Y:S01]  /*2fe0*/  FMUL.FTZ R62, R167, R62 ;  /* 0x0000003ea73e7220 */ /* 0x000fe20000410000 */
[C---:B------:R-:W-:Y:S02]  /*2ff0*/  PRMT R60, R193.reuse, 0x7632, R60 ;  /* 0x00007632c13c7816 */ /* 0x040fe4000000003c */
[----:B------:R-:W-:Y:S02]  /*3000*/  PRMT R197, R193, 0x7610, R197 ;  /* 0x00007610c1c57816 */ /* 0x000fe400000000c5 */
[----:B------:R-:W-:-:S04]  /*3010*/  F2FP.BF16.F32.PACK_AB R61, R62, R61 ;  /* 0x0000003d3e3d723e */ /* 0x000fc800000010ff */
[----:B------:R-:W-:Y:S01]  /*3020*/  PRMT R192, R61, 0x7632, R192 ;  /* 0x000076323dc07816 */ /* 0x000fe200000000c0 */
[----:B------:R-:W-:Y:S06]  /*3030*/  BRA `(.L_x_6080) ;  /* 0x0000000000847947 */ /* 0x000fec0003800000 */
.L_x_6079:
        /* <DEDUP_REMOVED lines=8> */
[----:B------:R-:W-:Y:S01]  /*30c0*/  FMUL.FTZ R193, R194, UR21 ;  /* 0x00000015c2c17c20 */ /* 0x000fe20008410000 */
[----:B------:R-:W-:Y:S01]  /*30d0*/  SHF.L.U32 R194, R188, 0x10, RZ ;  /* 0x00000010bcc27819 */ /* 0x000fe200000006ff */
[----:B------:R-:W-:Y:S01]  /*30e0*/  FMUL.FTZ R195, R195, UR21 ;  /* 0x00000015c3c37c20 */ /* 0x000fe20008410000 */
[----:B------:R-:W-:Y:S01]  /*30f0*/  FMUL.FTZ R196, R196, UR21 ;  /* 0x00000015c4c47c20 */ /* 0x000fe20008410000 */
[----:B------:R-:W-:Y:S01]  /*3100*/  FMUL.FTZ R193, R193, UR14 ;  /* 0x0000000ec1c17c20 */ /* 0x000fe20008410000 */
[----:B------:R-:W-:Y:S01]  /*3110*/  SHF.L.U32 R192, R192, 0x10, RZ ;  /* 0x00000010c0c07819 */ /* 0x000fe200000006ff */
[----:B------:R-:W-:-:S02]  /*3120*/  FMUL.FTZ R188, R195, UR14 ;  /* 0x0000000ec3bc7c20 */ /* 0x000fc40008410000 */
[----:B------:R-:W-:Y:S01]  /*3130*/  FFMA.FTZ R194, R193, R194, R60 ;  /* 0x000000c2c1c27223 */ /* 0x000fe2000001003c */
[----:B------:R-:W-:Y:S01]  /*3140*/  FFMA.FTZ R60, R237, UR4, R190 ;  /* 0x00000004ed3c7c23 */ /* 0x000fe200080100be */
[----:B------:R-:W-:Y:S01]  /*3150*/  FFMA.FTZ R191, R188, R191, R61 ;  /* 0x000000bfbcbf7223 */ /* 0x000fe2000001003d */
[----:B-----5:R-:W-:Y:S01]  /*3160*/  FMUL.FTZ R193, R164, R193 ;  /* 0x000000c1a4c17220 */ /* 0x020fe20000410000 */
[----:B------:R-:W-:Y:S01]  /*3170*/  FMUL.FTZ R188, R165, R188 ;  /* 0x000000bca5bc7220 */ /* 0x000fe20000410000 */
[----:B------:R-:W-:-:S04]  /*3180*/  FADD.FTZ R60, R235, -R60 ;  /* 0x8000003ceb3c7221 */ /* 0x000fc80000010000 */
[----:B------:R-:W-:Y:S01]  /*3190*/  FMUL.FTZ R60, R60, UR21 ;  /* 0x000000153c3c7c20 */ /* 0x000fe20008410000 */
[----:B------:R-:W-:-:S03]  /*31a0*/  F2FP.BF16.F32.PACK_AB R188, R188, R193 ;  /* 0x000000c1bcbc723e */ /* 0x000fc600000010ff */
[----:B------:R-:W-:Y:S01]  /*31b0*/  FMUL.FTZ R61, R60, UR14 ;  /* 0x0000000e3c3d7c20 */ /* 0x000fe20008410000 */
[----:B------:R-:W-:Y:S01]  /*31c0*/  FMUL.FTZ R60, R196, UR14 ;  /* 0x0000000ec43c7c20 */ /* 0x000fe20008410000 */
[----:B------:R-:W-:Y:S02]  /*31d0*/  PRMT R197, R188, 0x7610, R197 ;  /* 0x00007610bcc57816 */ /* 0x000fe400000000c5 */
[----:B------:R-:W-:Y:S01]  /*31e0*/  FFMA.FTZ R195, R61, R189, R62 ;  /* 0x000000bd3dc37223 */ /* 0x000fe2000001003e */
[----:B------:R-:W-:Y:S01]  /*31f0*/  FFMA.FTZ R196, R60, R192, R63 ;  /* 0x000000c03cc47223 */ /* 0x000fe2000001003f */
[----:B------:R-:W-:Y:S01]  /*3200*/  FMUL.FTZ R61, R166, R61 ;  /* 0x0000003da63d7220 */ /* 0x000fe20000410000 */
[----:B------:R-:W-:-:S05]  /*3210*/  FMUL.FTZ R60, R167, R60 ;  /* 0x0000003ca73c7220 */ /* 0x000fca0000410000 */
[----:B------:R-:W-:Y:S02]  /*3220*/  F2FP.BF16.F32.PACK_AB R61, R60, R61 ;  /* 0x0000003d3c3d723e */ /* 0x000fe400000010ff */
[----:B------:R-:W-:Y:S02]  /*3230*/  PRMT R60, R188, 0x7632, R60 ;  /* 0x00007632bc3c7816 */ /* 0x000fe4000000003c */
[----:B------:R-:W-:-:S07]  /*3240*/  PRMT R192, R61, 0x7632, R192 ;  /* 0x000076323dc07816 */ /* 0x000fce00000000c0 */
.L_x_6080:
        /* <DEDUP_REMOVED lines=16> */
.L_x_6078:
[----:B------:R-:W-:Y:S05]  /*3350*/  BSYNC.RECONVERGENT B1 ;  /* 0x0000000000017941 */ /* 0x000fea0003800200 */
.L_x_6077:
        /* <DEDUP_REMOVED lines=20> */
[----:B------:R-:W-:-:S03]  /*34a0*/  SHF.L.U32 R192, R192, 0x10, RZ ;  /* 0x00000010c0c07819 */ /* 0x000fc600000006ff */
[----:B------:R-:W-:Y:S01]  /*34b0*/  FFMA.FTZ R194, R193, R188, R56 ;  /* 0x000000bcc1c27223 */ /* 0x000fe20000010038 */
[----:B------:R-:W-:Y:S01]  /*34c0*/  FMUL.FTZ R56, R185, UR14 ;  /* 0x0000000eb9387c20 */ /* 0x000fe20008410000 */
[--C-:B------:R-:W-:Y:S01]  /*34d0*/  FFMA.FTZ R188, R224, UR4, R190.reuse ;  /* 0x00000004e0bc7c23 */ /* 0x100fe200080100be */
[----:B-----5:R-:W-:Y:S02]  /*34e0*/  FMUL.FTZ R193, R156, R193 ;  /* 0x000000c19cc17220 */ /* 0x020fe40000410000 */
[----:B------:R-:W-:Y:S01]  /*34f0*/  FFMA.FTZ R191, R56, R191, R57 ;  /* 0x000000bf38bf7223 */ /* 0x000fe20000010039 */
[----:B------:R-:W-:Y:S01]  /*3500*/  FFMA.FTZ R57, R223, UR4, R190 ;  /* 0x00000004df397c23 */ /* 0x000fe200080100be */
[----:B------:R-:W-:Y:S01]  /*3510*/  FADD.FTZ R188, R229, -R188 ;  /* 0x800000bce5bc7221 */ /* 0x000fe20000010000 */
[----:B------:R-:W-:Y:S02]  /*3520*/  FMUL.FTZ R56, R157, R56 ;  /* 0x000000389d387220 */ /* 0x000fe40000410000 */
[----:B------:R-:W-:Y:S01]  /*3530*/  FADD.FTZ R57, R230, -R57 ;  /* 0x80000039e6397221 */ /* 0x000fe20000010000 */
[----:B------:R-:W-:-:S02]  /*3540*/  FMUL.FTZ R187, R188, UR21 ;  /* 0x00000015bcbb7c20 */ /* 0x000fc40008410000 */
[----:B------:R-:W-:Y:S01]  /*3550*/  F2FP.BF16.F32.PACK_AB R193, R56, R193 ;  /* 0x000000c138c1723e */ /* 0x000fe200000010ff */
[----:B------:R-:W-:-:S03]  /*3560*/  FMUL.FTZ R186, R57, UR21 ;  /* 0x0000001539ba7c20 */ /* 0x000fc60008410000 */
[C---:B------:R-:W-:Y:S01]  /*3570*/  PRMT R56, R193.reuse, 0x7632, R56 ;  /* 0x00007632c1387816 */ /* 0x040fe20000000038 */
[----:B------:R-:W-:Y:S01]  /*3580*/  FMUL.FTZ R57, R186, UR14 ;  /* 0x0000000eba397c20 */ /* 0x000fe20008410000 */
[----:B------:R-:W-:-:S03]  /*3590*/  PRMT R197, R193, 0x7610, R197 ;  /* 0x00007610c1c57816 */ /* 0x000fc600000000c5 */
[----:B------:R-:W-:Y:S01]  /*35a0*/  FFMA.FTZ R195, R57, R189, R58 ;  /* 0x000000bd39c37223 */ /* 0x000fe2000001003a */
[----:B------:R-:W-:Y:S01]  /*35b0*/  FMUL.FTZ R58, R187, UR14 ;  /* 0x0000000ebb3a7c20 */ /* 0x000fe20008410000 */
[----:B------:R-:W-:-:S03]  /*35c0*/  FMUL.FTZ R57, R158, R57 ;  /* 0x000000399e397220 */ /* 0x000fc60000410000 */
[----:B------:R-:W-:Y:S01]  /*35d0*/  FFMA.FTZ R196, R58, R192, R59 ;  /* 0x000000c03ac47223 */ /* 0x000fe2000001003b */
[----:B------:R-:W-:-:S05]  /*35e0*/  FMUL.FTZ R58, R159, R58 ;  /* 0x0000003a9f3a7220 */ /* 0x000fca0000410000 */
[----:B------:R-:W-:-:S04]  /*35f0*/  F2FP.BF16.F32.PACK_AB R57, R58, R57 ;  /* 0x000000393a39723e */ /* 0x000fc800000010ff */
[----:B------:R-:W-:Y:S01]  /*3600*/  PRMT R192, R57, 0x7632, R192 ;  /* 0x0000763239c07816 */ /* 0x000fe200000000c0 */
[----:B------:R-:W-:Y:S06]  /*3610*/  BRA `(.L_x_6084) ;  /* 0x0000000000847947 */ /* 0x000fec0003800000 */
.L_x_6083:
        /* <DEDUP_REMOVED lines=33> */
.L_x_6084:
        /* <DEDUP_REMOVED lines=16> */
.L_x_6082:
[----:B------:R-:W-:Y:S05]  /*3930*/  BSYNC.RECONVERGENT B1 ;  /* 0x0000000000017941 */ /* 0x000fea0003800200 */
.L_x_6081:
        /* <DEDUP_REMOVED lines=44> */
.L_x_6087:
        /* <DEDUP_REMOVED lines=33> */
.L_x_6088:
        /* <DEDUP_REMOVED lines=16> */
.L_x_6086:
[----:B------:R-:W-:Y:S05]  /*3f10*/  BSYNC.RECONVERGENT B1 ;  /* 0x0000000000017941 */ /* 0x000fea0003800200 */
.L_x_6085:
        /* <DEDUP_REMOVED lines=44> */
.L_x_6091:
        /* <DEDUP_REMOVED lines=33> */
.L_x_6092:
        /* <DEDUP_REMOVED lines=16> */
.L_x_6090:
[----:B------:R-:W-:Y:S05]  /*44f0*/  BSYNC.RECONVERGENT B1 ;  /* 0x0000000000017941 */ /* 0x000fea0003800200 */
.L_x_6089:
        /* <DEDUP_REMOVED lines=30> */
[----:B------:R-:W-:Y:S02]  /*46e0*/  FADD.FTZ R45, R14, -R45 ;  /* 0x8000002d0e2d7221 */ /* 0x000fe40000010000 */
[----:B------:R-:W-:Y:S02]  /*46f0*/  F2FP.BF16.F32.PACK_AB R193, R44, R193 ;  /* 0x000000c12cc1723e */ /* 0x000fe400000010ff */
[----:B------:R-:W-:Y:S02]  /*4700*/  FMUL.FTZ R186, R45, UR21 ;  /* 0x000000152dba7c20 */ /* 0x000fe40008410000 */
[C---:B------:R-:W-:Y:S02]  /*4710*/  PRMT R44, R193.reuse, 0x7632, R44 ;  /* 0x00007632c12c7816 */ /* 0x040fe4000000002c */
        /* <DEDUP_REMOVED lines=10> */
.L_x_6095:
        /* <DEDUP_REMOVED lines=10> */
[----:B------:R-:W-:Y:S01]  /*4860*/  FMUL.FTZ R188, R195, UR14 ;  /* 0x0000000ec3bc7c20 */ /* 0x000fe20008410000 */
[--C-:B------:R-:W-:Y:S01]  /*4870*/  FFMA.FTZ R195, R206, UR4, R190.reuse ;  /* 0x00000004cec37c23 */ /* 0x100fe200080100be */
[----:B------:R-:W-:Y:S02]  /*4880*/  FMUL.FTZ R193, R193, UR14 ;  /* 0x0000000ec1c17c20 */ /* 0x000fe40008410000 */
[----:B------:R-:W-:Y:S01]  /*4890*/  FFMA.FTZ R191, R188, R191, R45 ;  /* 0x000000bfbcbf7223 */ /* 0x000fe2000001002d */
[----:B------:R-:W-:Y:S01]  /*48a0*/  FFMA.FTZ R45, R205, UR4, R190 ;  /* 0x00000004cd2d7c23 */ /* 0x000fe200080100be */
[----:B------:R-:W-:Y:S01]  /*48b0*/  FADD.FTZ R195, R12, -R195 ;  /* 0x800000c30cc37221 */ /* 0x000fe20000010000 */
[----:B------:R-:W-:Y:S01]  /*48c0*/  FFMA.FTZ R194, R193, R194, R44 ;  /* 0x000000c2c1c27223 */ /* 0x000fe2000001002c */
[----:B-----5:R-:W-:Y:S01]  /*48d0*/  FMUL.FTZ R193, R132, R193 ;  /* 0x000000c184c17220 */ /* 0x020fe20000410000 */
[----:B------:R-:W-:Y:S01]  /*48e0*/  FADD.FTZ R45, R14, -R45 ;  /* 0x8000002d0e2d7221 */ /* 0x000fe20000010000 */
[----:B------:R-:W-:Y:S01]  /*48f0*/  FMUL.FTZ R195, R195, UR21 ;  /* 0x00000015c3c37c20 */ /* 0x000fe20008410000 */
[----:B------:R-:W-:-:S02]  /*4900*/  FMUL.FTZ R188, R133, R188 ;  /* 0x000000bc85bc7220 */ /* 0x000fc40000410000 */
[----:B------:R-:W-:Y:S01]  /*4910*/  FMUL.FTZ R45, R45, UR21 ;  /* 0x000000152d2d7c20 */ /* 0x000fe20008410000 */
[----:B------:R-:W-:Y:S02]  /*4920*/  FMUL.FTZ R44, R195, UR14 ;  /* 0x0000000ec32c7c20 */ /* 0x000fe40008410000 */
[----:B------:R-:W-:Y:S01]  /*4930*/  F2FP.BF16.F32.PACK_AB R188, R188, R193 ;  /* 0x000000c1bcbc723e */ /* 0x000fe200000010ff */
[----:B------:R-:W-:Y:S01]  /*4940*/  FMUL.FTZ R45, R45, UR14 ;  /* 0x0000000e2d2d7c20 */ /* 0x000fe20008410000 */
[----:B------:R-:W-:Y:S01]  /*4950*/  FFMA.FTZ R196, R44, R192, R47 ;  /* 0x000000c02cc47223 */ /* 0x000fe2000001002f */
[----:B------:R-:W-:Y:S01]  /*4960*/  FMUL.FTZ R44, R135, R44 ;  /* 0x0000002c872c7220 */ /* 0x000fe20000410000 */
[----:B------:R-:W-:Y:S01]  /*4970*/  PRMT R197, R188, 0x7610, R197 ;  /* 0x00007610bcc57816 */ /* 0x000fe200000000c5 */
[----:B------:R-:W-:Y:S01]  /*4980*/  FFMA.FTZ R195, R45, R189, R46 ;  /* 0x000000bd2dc37223 */ /* 0x000fe2000001002e */
[----:B------:R-:W-:-:S05]  /*4990*/  FMUL.FTZ R45, R134, R45 ;  /* 0x0000002d862d7220 */ /* 0x000fca0000410000 */
[----:B------:R-:W-:Y:S02]  /*49a0*/  F2FP.BF16.F32.PACK_AB R45, R44, R45 ;  /* 0x0000002d2c2d723e */ /* 0x000fe400000010ff */
[----:B------:R-:W-:Y:S02]  /*49b0*/  PRMT R44, R188, 0x7632, R44 ;  /* 0x00007632bc2c7816 */ /* 0x000fe4000000002c */
[----:B------:R-:W-:-:S07]  /*49c0*/  PRMT R192, R45, 0x7632, R192 ;  /* 0x000076322dc07816 */ /* 0x000fce00000000c0 */
.L_x_6096:
        /* <DEDUP_REMOVED lines=16> */
.L_x_6094:
[----:B------:R-:W-:Y:S05]  /*4ad0*/  BSYNC.RECONVERGENT B1 ;  /* 0x0000000000017941 */ /* 0x000fea0003800200 */
.L_x_6093:
        /* <DEDUP_REMOVED lines=12> */
[--C-:B------:R-:W-:Y:S01]  /*4ba0*/  FFMA.FTZ R186, R6, UR4, R190.reuse ;  /* 0x0000000406ba7c23 */ /* 0x100fe200080100be */
[----:B------:R-:W-:Y:S01]  /*4bb0*/  FFMA.FTZ R190, R11, UR4, R190 ;  /* 0x000000040bbe7c23 */ /* 0x000fe200080100be */
[----:B------:R-:W-:Y:S01]  /*4bc0*/  FADD.FTZ R184, R9, -R184 ;  /* 0x800000b809b87221 */ /* 0x000fe20000010000 */
[----:B------:R-:W-:Y:S01]  /*4bd0*/  FADD.FTZ R185, R8, -R185 ;  /* 0x800000b908b97221 */ /* 0x000fe20000010000 */
[----:B------:R-:W-:Y:S01]  /*4be0*/  SHF.L.U32 R188, R188, 0x10, RZ ;  /* 0x00000010bcbc7819 */ /* 0x000fe200000006ff */
[----:B------:R-:W-:Y:S01]  /*4bf0*/  FADD.FTZ R186, R5, -R186 ;  /* 0x800000ba05ba7221 */ /* 0x000fe20000010000 */
[----:B------:R-:W-:Y:S01]  /*4c00*/  FMUL.FTZ R184, R184, UR21 ;  /* 0x00000015b8b87c20 */ /* 0x000fe20008410000 */
[----:B------:R-:W-:Y:S01]  /*4c10*/  FMUL.FTZ R185, R185, UR21 ;  /* 0x00000015b9b97c20 */ /* 0x000fe20008410000 */
[----:B------:R-:W-:Y:S01]  /*4c20*/  FADD.FTZ R190, R7, -R190 ;  /* 0x800000be07be7221 */ /* 0x000fe20000010000 */
[----:B------:R-:W-:Y:S01]  /*4c30*/  SHF.L.U32 R192, R192, 0x10, RZ ;  /* 0x00000010c0c07819 */ /* 0x000fe200000006ff */
[----:B------:R-:W-:Y:S01]  /*4c40*/  FMUL.FTZ R193, R184, UR14 ;  /* 0x0000000eb8c17c20 */ /* 0x000fe20008410000 */
[----:B------:R-:W-:Y:S01]  /*4c50*/  FMUL.FTZ R187, R186, UR21 ;  /* 0x00000015babb7c20 */ /* 0x000fe20008410000 */
[----:B------:R-:W-:Y:S01]  /*4c60*/  FMUL.FTZ R186, R190, UR21 ;  /* 0x00000015beba7c20 */ /* 0x000fe20008410000 */
[----:B------:R-:W-:Y:S01]  /*4c70*/  SHF.L.U32 R191, R191, 0x10, RZ ;  /* 0x00000010bfbf7819 */ /* 0x000fe200000006ff */
[----:B------:R-:W-:Y:S01]  /*4c80*/  FFMA.FTZ R195, R193, R188, R40 ;  /* 0x000000bcc1c37223 */ /* 0x000fe20000010028 */
[----:B------:R-:W-:Y:S01]  /*4c90*/  FMUL.FTZ R40, R185, UR14 ;  /* 0x0000000eb9287c20 */ /* 0x000fe20008410000 */
[----:B------:R-:W-:Y:S01]  /*4ca0*/  SHF.L.U32 R189, R189, 0x10, RZ ;  /* 0x00000010bdbd7819 */ /* 0x000fe200000006ff */
[----:B------:R-:W-:Y:S01]  /*4cb0*/  FMUL.FTZ R188, R187, UR14 ;  /* 0x0000000ebbbc7c20 */ /* 0x000fe20008410000 */
[----:B-----5:R-:W-:Y:S01]  /*4cc0*/  FMUL.FTZ R193, R124, R193 ;  /* 0x000000c17cc17220 */ /* 0x020fe20000410000 */
[----:B------:R-:W-:Y:S01]  /*4cd0*/  FFMA.FTZ R194, R40, R192, R41 ;  /* 0x000000c028c27223 */ /* 0x000fe20000010029 */
[----:B------:R-:W-:Y:S01]  /*4ce0*/  FMUL.FTZ R41, R186, UR14 ;  /* 0x0000000eba297c20 */ /* 0x000fe20008410000 */
[----:B------:R-:W-:Y:S01]  /*4cf0*/  FFMA.FTZ R196, R188, R191, R43 ;  /* 0x000000bfbcc47223 */ /* 0x000fe2000001002b */
[----:B------:R-:W-:Y:S01]  /*4d00*/  FMUL.FTZ R40, R125, R40 ;  /* 0x000000287d287220 */ /* 0x000fe20000410000 */
[----:B------:R-:W-:Y:S01]  /*4d10*/  FMUL.FTZ R188, R127, R188 ;  /* 0x000000bc7fbc7220 */ /* 0x000fe20000410000 */
[----:B------:R-:W-:Y:S01]  /*4d20*/  FFMA.FTZ R197, R41, R189, R42 ;  /* 0x000000bd29c57223 */ /* 0x000fe2000001002a */
[----:B------:R-:W-:-:S02]  /*4d30*/  FMUL.FTZ R41, R126, R41 ;  /* 0x000000297e297220 */ /* 0x000fc40000410000 */
[----:B------:R-:W-:-:S03]  /*4d40*/  F2FP.BF16.F32.PACK_AB R40, R40, R193 ;  /* 0x000000c12828723e */ /* 0x000fc600000010ff */
[----:B------:R-:W-:Y:S02]  /*4d50*/  F2FP.BF16.F32.PACK_AB R41, R188, R41 ;  /* 0x00000029bc29723e */ /* 0x000fe400000010ff */
[C---:B------:R-:W-:Y:S02]  /*4d60*/  PRMT R42, R40.reuse, 0x7632, R42 ;  /* 0x00007632282a7816 */ /* 0x040fe4000000002a */
[----:B------:R-:W-:Y:S02]  /*4d70*/  PRMT R191, R40, 0x7610, R191 ;  /* 0x0000761028bf7816 */ /* 0x000fe400000000bf */
[C---:B------:R-:W-:Y:S02]  /*4d80*/  PRMT R188, R41.reuse, 0x7632, R188 ;  /* 0x0000763229bc7816 */ /* 0x040fe400000000bc */
[----:B------:R-:W-:Y:S01]  /*4d90*/  PRMT R43, R41, 0x7610, R43 ;  /* 0x00007610292b7816 */ /* 0x000fe2000000002b */
[----:B------:R-:W-:Y:S06]  /*4da0*/  BRA `(.L_x_6099) ;  /* 0x0000000000887947 */ /* 0x000fec0003800000 */
.L_x_6098:
        /* <DEDUP_REMOVED lines=13> */
[--C-:B------:R-:W-:Y:S01]  /*4e80*/  FFMA.FTZ R40, R6, UR4, R190.reuse ;  /* 0x0000000406287c23 */ /* 0x100fe200080100be */
[----:B------:R-:W-:Y:S01]  /*4e90*/  FFMA.FTZ R190, R11, UR4, R190 ;  /* 0x000000040bbe7c23 */ /* 0x000fe200080100be */
[----:B------:R-:W-:Y:S01]  /*4ea0*/  FFMA.FTZ R194, R188, R192, R41 ;  /* 0x000000c0bcc27223 */ /* 0x000fe20000010029 */
[----:B-----5:R-:W-:Y:S01]  /*4eb0*/  FMUL.FTZ R193, R124, R193 ;  /* 0x000000c17cc17220 */ /* 0x020fe20000410000 */
[----:B------:R-:W-:Y:S01]  /*4ec0*/  FADD.FTZ R40, R5, -R40 ;  /* 0x8000002805287221 */ /* 0x000fe20000010000 */
[----:B------:R-:W-:Y:S01]  /*4ed0*/  FADD.FTZ R190, R7, -R190 ;  /* 0x800000be07be7221 */ /* 0x000fe20000010000 */
[----:B------:R-:W-:-:S02]  /*4ee0*/  FMUL.FTZ R188, R125, R188 ;  /* 0x000000bc7dbc7220 */ /* 0x000fc40000410000 */
[----:B------:R-:W-:Y:S01]  /*4ef0*/  FMUL.FTZ R40, R40, UR21 ;  /* 0x0000001528287c20 */ /* 0x000fe20008410000 */
[----:B------:R-:W-:Y:S02]  /*4f00*/  FMUL.FTZ R190, R190, UR21 ;  /* 0x00000015bebe7c20 */ /* 0x000fe40008410000 */
[----:B------:R-:W-:Y:S01]  /*4f10*/  F2FP.BF16.F32.PACK_AB R188, R188, R193 ;  /* 0x000000c1bcbc723e */ /* 0x000fe200000010ff */
[----:B------:R-:W-:Y:S01]  /*4f20*/  FMUL.FTZ R40, R40, UR14 ;  /* 0x0000000e28287c20 */ /* 0x000fe20008410000 */
[----:B------:R-:W-:-:S03]  /*4f30*/  FMUL.FTZ R41, R190, UR14 ;  /* 0x0000000ebe297c20 */ /* 0x000fc60008410000 */
[----:B------:R-:W-:Y:S01]  /*4f40*/  FFMA.FTZ R196, R40, R191, R43 ;  /* 0x000000bf28c47223 */ /* 0x000fe2000001002b */
[--C-:B------:R-:W-:Y:S01]  /*4f50*/  FFMA.FTZ R197, R41, R189, R42.reuse ;  /* 0x000000bd29c57223 */ /* 0x100fe2000001002a */
[----:B------:R-:W-:Y:S01]  /*4f60*/  FMUL.FTZ R40, R127, R40 ;  /* 0x000000287f287220 */ /* 0x000fe20000410000 */
[----:B------:R-:W-:Y:S01]  /*4f70*/  FMUL.FTZ R41, R126, R41 ;  /* 0x000000297e297220 */ /* 0x000fe20000410000 */
[C---:B------:R-:W-:Y:S02]  /*4f80*/  PRMT R42, R188.reuse, 0x7632, R42 ;  /* 0x00007632bc2a7816 */ /* 0x040fe4000000002a */
[----:B------:R-:W-:Y:S02]  /*4f90*/  PRMT R191, R188, 0x7610, R191 ;  /* 0x00007610bcbf7816 */ /* 0x000fe400000000bf */
[----:B------:R-:W-:-:S04]  /*4fa0*/  F2FP.BF16.F32.PACK_AB R40, R40, R41 ;  /* 0x000000292828723e */ /* 0x000fc800000010ff */
[C---:B------:R-:W-:Y:S02]  /*4fb0*/  PRMT R188, R40.reuse, 0x7632, R188 ;  /* 0x0000763228bc7816 */ /* 0x040fe400000000bc */
[----:B------:R-:W-:-:S07]  /*4fc0*/  PRMT R43, R40, 0x7610, R43 ;  /* 0x00007610282b7816 */ /* 0x000fce000000002b */
.L_x_6099:
        /* <DEDUP_REMOVED lines=16> */
.L_x_6072:
        /* <DEDUP_REMOVED lines=10> */
[----:B------:R-:W-:-:S03]  /*5170*/  FFMA.FTZ R192, R245, UR4, R190 ;  /* 0x00000004f5c07c23 */ /* 0x000fc600080100be */
[----:B------:R-:W-:Y:S01]  /*5180*/  FADD.FTZ R198, R240, -R193 ;  /* 0x800000c1f0c67221 */ /* 0x000fe20000010000 */
[----:B------:R-:W-:Y:S01]  /*5190*/  FFMA.FTZ R193, R246, UR4, R190 ;  /* 0x00000004f6c17c23 */ /* 0x000fe200080100be */
[----:B------:R-:W-:Y:S01]  /*51a0*/  FADD.FTZ R191, R243, -R192 ;  /* 0x800000c0f3bf7221 */ /* 0x000fe20000010000 */
[----:B------:R-:W-:Y:S01]  /*51b0*/  FFMA.FTZ R192, R249, UR4, R190 ;  /* 0x00000004f9c07c23 */ /* 0x000fe200080100be */
[----:B------:R-:W-:Y:S01]  /*51c0*/  FFMA.FTZ R198, R198, UR21, R39 ;  /* 0x00000015c6c67c23 */ /* 0x000fe20008010027 */
[----:B------:R-:W-:Y:S01]  /*51d0*/  FADD.FTZ R196, R244, -R193 ;  /* 0x800000c1f4c47221 */ /* 0x000fe20000010000 */
[----:B------:R-:W-:Y:S01]  /*51e0*/  FFMA.FTZ R191, R191, UR21, R38 ;  /* 0x00000015bfbf7c23 */ /* 0x000fe20008010026 */
[----:B------:R-:W-:Y:S01]  /*51f0*/  FADD.FTZ R197, R247, -R192 ;  /* 0x800000c0f7c57221 */ /* 0x000fe20000010000 */
[----:B------:R-:W-:Y:S01]  /*5200*/  FMUL.FTZ R198, R198, UR14 ;  /* 0x0000000ec6c67c20 */ /* 0x000fe20008410000 */
[----:B------:R-:W-:Y:S01]  /*5210*/  FFMA.FTZ R196, R196, UR21, R37 ;  /* 0x00000015c4c47c23 */ /* 0x000fe20008010025 */
[----:B------:R-:W-:Y:S01]  /*5220*/  FMUL.FTZ R191, R191, UR14 ;  /* 0x0000000ebfbf7c20 */ /* 0x000fe20008410000 */
[----:B------:R-:W-:Y:S01]  /*5230*/  FFMA.FTZ R197, R197, UR21, R36 ;  /* 0x00000015c5c57c23 */ /* 0x000fe20008010024 */
[----:B-----5:R-:W-:Y:S01]  /*5240*/  FMUL.FTZ R201, R175, R198 ;  /* 0x000000c6afc97220 */ /* 0x020fe20000410000 */
[----:B------:R-:W-:Y:S01]  /*5250*/  FMUL.FTZ R196, R196, UR14 ;  /* 0x0000000ec4c47c20 */ /* 0x000fe20008410000 */
[----:B------:R-:W-:Y:S01]  /*5260*/  FMUL.FTZ R194, R174, R191 ;  /* 0x000000bfaec27220 */ /* 0x000fe20000410000 */
[----:B------:R-:W-:Y:S01]  /*5270*/  FMUL.FTZ R197, R197, UR14 ;  /* 0x0000000ec5c57c20 */ /* 0x000fe20008410000 */
[----:B------:R-:W0:Y:S01]  /*5280*/  LDC.64 R192, c[0x0][0x468] ;  /* 0x00011a00ffc07b82 */ /* 0x000e220000000a00 */
[----:B------:R-:W-:Y:S01]  /*5290*/  FMUL.FTZ R200, R173, R196 ;  /* 0x000000c4adc87220 */ /* 0x000fe20000410000 */
[----:B------:R-:W-:Y:S01]  /*52a0*/  F2F.BF16.F32 R201, R201 ;  /* 0x000000c900c97304 */ /* 0x000fe20000202000 */
[----:B------:R-:W-:-:S07]  /*52b0*/  FMUL.FTZ R199, R172, R197 ;  /* 0x000000c5acc77220 */ /* 0x000fce0000410000 */
[----:B------:R-:W1:Y:S08]  /*52c0*/  F2F.BF16.F32 R194, R194 ;  /* 0x000000c200c27304 */ /* 0x000e700000202000 */
[----:B------:R-:W3:Y:S01]  /*52d0*/  F2F.BF16.F32 R195, R200 ;  /* 0x000000c800c37304 */ /* 0x000ee20000202000 */
[----:B0-----:R-:W-:Y:S01]  /*52e0*/  IMAD.WIDE.U32 R192, R0, 0x8, R192 ;  /* 0x0000000800c07825 */ /* 0x001fe200078e00c0 */
[----:B-1----:R-:W-:-:S06]  /*52f0*/  PRMT R203, R194, 0x5410, R201 ;  /* 0x00005410c2cb7816 */ /* 0x002fcc00000000c9 */
[----:B------:R-:W0:Y:S01]  /*5300*/  F2F.BF16.F32 R199, R199 ;  /* 0x000000c700c77304 */ /* 0x000e220000202000 */
[----:B------:R-:W-:Y:S01]  /*5310*/  IADD3 R0, PT, PT, R0, 0x100, RZ ;  /* 0x0000010000007810 */ /* 0x000fe20007ffe0ff */
        /* <DEDUP_REMOVED lines=14> */
.L_x_6102:
[----:B------:R-:W-:Y:S05]  /*5400*/  BSYNC.RECONVERGENT B1 ;  /* 0x0000000000017941 */ /* 0x000fea0003800200 */
.L_x_6101:
        /* <DEDUP_REMOVED lines=9> */
[----:B------:R-:W-:Y:S02]  /*54a0*/  FADD.FTZ R196, R236, -R193 ;  /* 0x800000c1ecc47221 */ /* 0x000fe40000010000 */
[----:B------:R-:W-:Y:S01]  /*54b0*/  FFMA.FTZ R191, R191, UR21, R34 ;  /* 0x00000015bfbf7c23 */ /* 0x000fe20008010022 */
[----:B------:R-:W-:Y:S01]  /*54c0*/  FADD.FTZ R192, R233, -R192 ;  /* 0x800000c0e9c07221 */ /* 0x000fe20000010000 */
[----:B------:R-:W-:Y:S02]  /*54d0*/  FFMA.FTZ R196, R196, UR21, R33 ;  /* 0x00000015c4c47c23 */ /* 0x000fe40008010021 */
[----:B------:R-:W-:Y:S01]  /*54e0*/  FMUL.FTZ R191, R191, UR14 ;  /* 0x0000000ebfbf7c20 */ /* 0x000fe20008410000 */
[----:B------:R-:W-:Y:S01]  /*54f0*/  FFMA.FTZ R198, R192, UR21, R35 ;  /* 0x00000015c0c67c23 */ /* 0x000fe20008010023 */
[----:B------:R-:W-:Y:S01]  /*5500*/  FFMA.FTZ R192, R241, UR4, R190 ;  /* 0x00000004f1c07c23 */ /* 0x000fe200080100be */
[----:B------:R-:W-:Y:S01]  /*5510*/  FMUL.FTZ R196, R196, UR14 ;  /* 0x0000000ec4c47c20 */ /* 0x000fe20008410000 */
[----:B-----5:R-:W-:Y:S01]  /*5520*/  FMUL.FTZ R194, R166, R191 ;  /* 0x000000bfa6c27220 */ /* 0x020fe20000410000 */
[----:B------:R-:W-:Y:S01]  /*5530*/  FMUL.FTZ R198, R198, UR14 ;  /* 0x0000000ec6c67c20 */ /* 0x000fe20008410000 */
[----:B------:R-:W-:Y:S01]  /*5540*/  FADD.FTZ R197, R239, -R192 ;  /* 0x800000c0efc57221 */ /* 0x000fe20000010000 */
[----:B------:R-:W-:Y:S01]  /*5550*/  FMUL.FTZ R200, R165, R196 ;  /* 0x000000c4a5c87220 */ /* 0x000fe20000410000 */
[----:B------:R-:W0:Y:S01]  /*5560*/  LDC.64 R192, c[0x0][0x468] ;  /* 0x00011a00ffc07b82 */ /* 0x000e220000000a00 */
[----:B------:R-:W-:Y:S01]  /*5570*/  FMUL.FTZ R201, R167, R198 ;  /* 0x000000c6a7c97220 */ /* 0x000fe20000410000 */
[----:B------:R-:W-:Y:S01]  /*5580*/  FFMA.FTZ R197, R197, UR21, R32 ;  /* 0x00000015c5c57c23 */ /* 0x000fe20008010020 */
[----:B------:R-:W-:Y:S03]  /*5590*/  F2F.BF16.F32 R194, R194 ;  /* 0x000000c200c27304 */ /* 0x000fe60000202000 */
[----:B------:R-:W-:-:S04]  /*55a0*/  FMUL.FTZ R197, R197, UR14 ;  /* 0x0000000ec5c57c20 */ /* 0x000fc80008410000 */
[----:B------:R-:W-:Y:S01]  /*55b0*/  FMUL.FTZ R199, R164, R197 ;  /* 0x000000c5a4c77220 */ /* 0x000fe20000410000 */
[----:B------:R-:W1:Y:S08]  /*55c0*/  F2F.BF16.F32 R201, R201 ;  /* 0x000000c900c97304 */ /* 0x000e700000202000 */
[----:B------:R-:W3:Y:S01]  /*55d0*/  F2F.BF16.F32 R195, R200 ;  /* 0x000000c800c37304 */ /* 0x000ee20000202000 */
[C---:B0-----:R-:W-:Y:S01]  /*55e0*/  IMAD.WIDE.U32 R192, R0.reuse, 0x8, R192 ;  /* 0x0000000800c07825 */ /* 0x041fe200078e00c0 */
[----:B------:R-:W-:-:S06]  /*55f0*/  IADD3 R0, PT, PT, R0, 0x100, RZ ;  /* 0x0000010000007810 */ /* 0x000fcc0007ffe0ff */
[----:B------:R-:W0:Y:S01]  /*5600*/  F2F.BF16.F32 R199, R199 ;  /* 0x000000c700c77304 */ /* 0x000e220000202000 */
[----:B-1----:R-:W-:Y:S01]  /*5610*/  PRMT R203, R194, 0x5410, R201 ;  /* 0x00005410c2cb7816 */ /* 0x002fe200000000c9 */
        /* <DEDUP_REMOVED lines=14> */
.L_x_6104:
[----:B------:R-:W-:Y:S05]  /*5700*/  BSYNC.RECONVERGENT B1 ;  /* 0x0000000000017941 */ /* 0x000fea0003800200 */
.L_x_6103:
        /* <DEDUP_REMOVED lines=9> */
[----:B------:R-:W-:Y:S01]  /*57a0*/  FADD.FTZ R191, R230, -R191 ;  /* 0x800000bfe6bf7221 */ /* 0x000fe20000010000 */
[----:B------:R-:W-:Y:S02]  /*57b0*/  FADD.FTZ R193, R232, -R193 ;  /* 0x800000c1e8c17221 */ /* 0x000fe40000010000 */
[----:B------:R-:W-:Y:S01]  /*57c0*/  FFMA.FTZ R198, R192, UR21, R31 ;  /* 0x00000015c0c67c23 */ /* 0x000fe2000801001f */
[----:B------:R-:W-:Y:S01]  /*57d0*/  FFMA.FTZ R192, R226, UR4, R190 ;  /* 0x00000004e2c07c23 */ /* 0x000fe200080100be */
[----:B------:R-:W-:Y:S01]  /*57e0*/  FFMA.FTZ R191, R191, UR21, R30 ;  /* 0x00000015bfbf7c23 */ /* 0x000fe2000801001e */
[----:B------:R-:W-:Y:S01]  /*57f0*/  FFMA.FTZ R197, R193, UR21, R28 ;  /* 0x00000015c1c57c23 */ /* 0x000fe2000801001c */
[----:B------:R-:W-:Y:S01]  /*5800*/  FMUL.FTZ R198, R198, UR14 ;  /* 0x0000000ec6c67c20 */ /* 0x000fe20008410000 */
[----:B------:R-:W-:Y:S01]  /*5810*/  FADD.FTZ R192, R231, -R192 ;  /* 0x800000c0e7c07221 */ /* 0x000fe20000010000 */
[----:B------:R-:W-:Y:S01]  /*5820*/  FMUL.FTZ R191, R191, UR14 ;  /* 0x0000000ebfbf7c20 */ /* 0x000fe20008410000 */
[----:B------:R-:W-:Y:S01]  /*5830*/  FMUL.FTZ R197, R197, UR14 ;  /* 0x0000000ec5c57c20 */ /* 0x000fe20008410000 */
[----:B-----5:R-:W-:Y:S01]  /*5840*/  FMUL.FTZ R201, R159, R198 ;  /* 0x000000c69fc97220 */ /* 0x020fe20000410000 */
[----:B------:R-:W-:Y:S01]  /*5850*/  FFMA.FTZ R196, R192, UR21, R29 ;  /* 0x00000015c0c47c23 */ /* 0x000fe2000801001d */
[----:B------:R-:W-:Y:S01]  /*5860*/  FMUL.FTZ R194, R158, R191 ;  /* 0x000000bf9ec27220 */ /* 0x000fe20000410000 */
[----:B------:R-:W0:Y:S01]  /*5870*/  LDC.64 R192, c[0x0][0x468] ;  /* 0x00011a00ffc07b82 */ /* 0x000e220000000a00 */
[----:B------:R-:W-:Y:S01]  /*5880*/  FMUL.FTZ R199, R156, R197 ;  /* 0x000000c59cc77220 */ /* 0x000fe20000410000 */
        /* <DEDUP_REMOVED lines=23> */
.L_x_6106:
[----:B------:R-:W-:Y:S05]  /*5a00*/  BSYNC.RECONVERGENT B1 ;  /* 0x0000000000017941 */ /* 0x000fea0003800200 */
.L_x_6105:
        /* <DEDUP_REMOVED lines=47> */
.L_x_6108:
[----:B------:R-:W-:Y:S05]  /*5d00*/  BSYNC.RECONVERGENT B1 ;  /* 0x0000000000017941 */ /* 0x000fea0003800200 */
.L_x_6107:
        /* <DEDUP_REMOVED lines=47> */
.L_x_6110:
[----:B------:R-:W-:Y:S05]  /*6000*/  BSYNC.RECONVERGENT B1 ;  /* 0x0000000000017941 */ /* 0x000fea0003800200 */
.L_x_6109:
[----:B------:R-:W-:Y:S04]  /*6010*/  BSSY.RECONVERGENT B1, `(.L_x_6111) ;  /* 0x000002f000017945 */ /* 0x000fe80003800200 */
[----:B------:R-:W-:Y:S05]  /*6020*/  @!P0 BRA `(.L_x_6112) ;  /* 0x0000000000b48947 */ /* 0x000fea0003800000 */
[----:B------:R-:W0:Y:S02]  /*6030*/  LDC.64 R188, c[0x0][0x390] ;  /* 0x0000e400ffbc7b82 */ /* 0x000e240000000a00 */
[----:B0-----:R-:W-:-:S06]  /*6040*/  IMAD.WIDE.U32 R188, R0, 0x8, R188 ;  /* 0x0000000800bc7825 */ /* 0x001fcc00078e00bc */
[----:B------:R-:W2:Y:S01]  /*6050*/  LDG.E.64 R188, desc[UR12][R188.64] ;  /* 0x0000000cbcbc7981 */ /* 0x000ea2000c1e1b00 */
[--C-:B------:R-:W-:Y:S01]  /*6060*/  FFMA.FTZ R191, R205, UR4, R190.reuse ;  /* 0x00000004cdbf7c23 */ /* 0x100fe200080100be */
[--C-:B------:R-:W-:Y:S01]  /*6070*/  FFMA.FTZ R193, R206, UR4, R190.reuse ;  /* 0x00000004cec17c23 */ /* 0x100fe200080100be */
[--C-:B------:R-:W-:Y:S02]  /*6080*/  FFMA.FTZ R192, R208, UR4, R190.reuse ;  /* 0x00000004d0c07c23 */ /* 0x100fe400080100be */
[----:B------:R-:W-:Y:S01]  /*6090*/  FADD.FTZ R191, R14, -R191 ;  /* 0x800000bf0ebf7221 */ /* 0x000fe20000010000 */
[----:B------:R-:W-:Y:S01]  /*60a0*/  FADD.FTZ R198, R12, -R193 ;  /* 0x800000c10cc67221 */ /* 0x000fe20000010000 */
[----:B------:R-:W-:Y:S01]  /*60b0*/  FFMA.FTZ R193, R207, UR4, R190 ;  /* 0x00000004cfc17c23 */ /* 0x000fe200080100be */
[----:B------:R-:W-:Y:S01]  /*60c0*/  FADD.FTZ R192, R15, -R192 ;  /* 0x800000c00fc07221 */ /* 0x000fe20000010000 */
[----:B------:R-:W-:Y:S01]  /*60d0*/  FFMA.FTZ R191, R191, UR21, R18 ;  /* 0x00000015bfbf7c23 */ /* 0x000fe20008010012 */
[----:B------:R-:W-:Y:S01]  /*60e0*/  FFMA.FTZ R198, R198, UR21, R19 ;  /* 0x00000015c6c67c23 */ /* 0x000fe20008010013 */
[----:B------:R-:W-:Y:S01]  /*60f0*/  FADD.FTZ R193, R204, -R193 ;  /* 0x800000c1ccc17221 */ /* 0x000fe20000010000 */
[----:B------:R-:W-:Y:S01]  /*6100*/  FFMA.FTZ R196, R192, UR21, R17 ;  /* 0x00000015c0c47c23 */ /* 0x000fe20008010011 */
[----:B------:R-:W-:Y:S01]  /*6110*/  FMUL.FTZ R191, R191, UR14 ;  /* 0x0000000ebfbf7c20 */ /* 0x000fe20008410000 */
[----:B------:R-:W-:Y:S01]  /*6120*/  FMUL.FTZ R198, R198, UR14 ;  /* 0x0000000ec6c67c20 */ /* 0x000fe20008410000 */
[----:B------:R-:W-:Y:S01]  /*6130*/  FFMA.FTZ R197, R193, UR21, R16 ;  /* 0x00000015c1c57c23 */ /* 0x000fe20008010010 */
[----:B------:R-:W-:Y:S01]  /*6140*/  FMUL.FTZ R196, R196, UR14 ;  /* 0x0000000ec4c47c20 */ /* 0x000fe20008410000 */
[----:B-----5:R-:W-:Y:S01]  /*6150*/  FMUL.FTZ R194, R134, R191 ;  /* 0x000000bf86c27220 */ /* 0x020fe20000410000 */
[----:B------:R-:W-:Y:S01]  /*6160*/  FMUL.FTZ R201, R135, R198 ;  /* 0x000000c687c97220 */ /* 0x000fe20000410000 */
[----:B------:R-:W-:Y:S01]  /*6170*/  FMUL.FTZ R197, R197, UR14 ;  /* 0x0000000ec5c57c20 */ /* 0x000fe20008410000 */
[----:B------:R-:W-:Y:S01]  /*6180*/  FMUL.FTZ R200, R133, R196 ;  /* 0x000000c485c87220 */ /* 0x000fe20000410000 */
[----:B------:R-:W0:Y:S02]  /*6190*/  LDC.64 R192, c[0x0][0x468] ;  /* 0x00011a00ffc07b82 */ /* 0x000e240000000a00 */
        /* <DEDUP_REMOVED lines=22> */
.L_x_6112:
[----:B------:R-:W-:Y:S05]  /*6300*/  BSYNC.RECONVERGENT B1 ;  /* 0x0000000000017941 */ /* 0x000fea0003800200 */
.L_x_6111:
        /* <DEDUP_REMOVED lines=8> */
[--C-:B------:R-:W-:Y:S01]  /*6390*/  FFMA.FTZ R192, R6, UR4, R190.reuse ;  /* 0x0000000406c07c23 */ /* 0x100fe200080100be */
        /* <DEDUP_REMOVED lines=13> */
[----:B------:R-:W0:Y:S01]  /*6470*/  LDC.64 R190, c[0x0][0x468] ;  /* 0x00011a00ffbe7b82 */ /* 0x000e220000000a00 */
[----:B------:R-:W-:Y:S01]  /*6480*/  FMUL.FTZ R197, R197, UR14 ;  /* 0x0000000ec5c57c20 */ /* 0x000fe20008410000 */
[----:B------:R-:W-:Y:S01]  /*6490*/  FMUL.FTZ R201, R127, R194 ;  /* 0x000000c27fc97220 */ /* 0x000fe20000410000 */
[----:B------:R-:W-:Y:S02]  /*64a0*/  F2F.BF16.F32 R192, R192 ;  /* 0x000000c000c07304 */ /* 0x000fe40000202000 */
[----:B------:R-:W-:-:S06]  /*64b0*/  FMUL.FTZ R198, R124, R197 ;  /* 0x000000c57cc67220 */ /* 0x000fcc0000410000 */
        /* <DEDUP_REMOVED lines=20> */
.L_x_6100:
[----:B------:R-:W-:Y:S01]  /*6600*/  ISETP.NE.AND P5, PT, R4, RZ, PT ;  /* 0x000000ff0400720c */ /* 0x000fe20003fa5270 */
[----:B------:R-:W-:-:S12]  /*6610*/  BSSY.RECONVERGENT B1, `(.L_x_6113) ;  /* 0x0000032000017945 */ /* 0x000fd80003800200 */
        /* <DEDUP_REMOVED lines=8> */
[----:B------:R-:W-:Y:S01]  /*66a0*/  FADD.FTZ R184, R240, -R187 ;  /* 0x800000bbf0b87221 */ /* 0x000fe20000010000 */
[----:B-1----:R-:W-:-:S04]  /*66b0*/  IMAD.WIDE.U32 R196, R0, 0x10, R196 ;  /* 0x0000001000c47825 */ /* 0x002fc800078e00c4 */
[----:B------:R-:W-:Y:S01]  /*66c0*/  FFMA.FTZ R186, R185, UR21, R38 ;  /* 0x00000015b9ba7c23 */ /* 0x000fe20008010026 */
[--C-:B------:R-:W-:Y:S01]  /*66d0*/  FFMA.FTZ R185, R246, UR4, R190.reuse ;  /* 0x00000004f6b97c23 */ /* 0x100fe200080100be */
[----:B------:R-:W-:Y:S01]  /*66e0*/  FFMA.FTZ R187, R184, UR21, R39 ;  /* 0x00000015b8bb7c23 */ /* 0x000fe20008010027 */
[----:B------:R-:W-:Y:S01]  /*66f0*/  FFMA.FTZ R184, R249, UR4, R190 ;  /* 0x00000004f9b87c23 */ /* 0x000fe200080100be */
[----:B------:R-:W-:Y:S01]  /*6700*/  FMUL.FTZ R191, R186, UR14 ;  /* 0x0000000ebabf7c20 */ /* 0x000fe20008410000 */
[----:B------:R-:W-:Y:S01]  /*6710*/  FADD.FTZ R194, R244, -R185 ;  /* 0x800000b9f4c27221 */ /* 0x000fe20000010000 */
[----:B------:R-:W-:Y:S01]  /*6720*/  FMUL.FTZ R198, R187, UR14 ;  /* 0x0000000ebbc67c20 */ /* 0x000fe20008410000 */
[----:B------:R-:W-:Y:S01]  /*6730*/  FADD.FTZ R193, R247, -R184 ;  /* 0x800000b8f7c17221 */ /* 0x000fe20000010000 */
[----:B-----5:R-:W-:Y:S01]  /*6740*/  FMUL.FTZ R192, R174, R191 ;  /* 0x000000bfaec07220 */ /* 0x020fe20000410000 */
[----:B------:R-:W-:Y:S01]  /*6750*/  FFMA.FTZ R185, R194, UR21, R37 ;  /* 0x00000015c2b97c23 */ /* 0x000fe20008010025 */
[----:B------:R-:W-:Y:S01]  /*6760*/  FMUL.FTZ R250, R175, R198 ;  /* 0x000000c6affa7220 */ /* 0x000fe20000410000 */
[----:B------:R-:W-:Y:S01]  /*6770*/  FFMA.FTZ R184, R193, UR21, R36 ;  /* 0x00000015c1b87c23 */ /* 0x000fe20008010024 */
[----:B------:R-:W0:Y:S01]  /*6780*/  LDC.64 R194, c[0x0][0x468] ;  /* 0x00011a00ffc27b82 */ /* 0x000e220000000a00 */
[----:B------:R-:W-:Y:S01]  /*6790*/  FMUL.FTZ R200, R185, UR14 ;  /* 0x0000000eb9c87c20 */ /* 0x000fe20008410000 */
[----:B------:R-:W-:Y:S01]  /*67a0*/  F2F.BF16.F32 R192, R192 ;  /* 0x000000c000c07304 */ /* 0x000fe20000202000 */
[----:B------:R-:W-:Y:S01]  /*67b0*/  FMUL.FTZ R199, R184, UR14 ;  /* 0x0000000eb8c77c20 */ /* 0x000fe20008410000 */
[----:B------:R1:W-:Y:S01]  /*67c0*/  STG.E.128 desc[UR12][R196.64], R184 ;  /* 0x000000b8c4007986 */ /* 0x0003e2000c101d0c */
[----:B------:R-:W-:-:S02]  /*67d0*/  FMUL.FTZ R203, R173, R200 ;  /* 0x000000c8adcb7220 */ /* 0x000fc40000410000 */
[----:B------:R-:W-:-:S03]  /*67e0*/  FMUL.FTZ R202, R172, R199 ;  /* 0x000000c7acca7220 */ /* 0x000fc60000410000 */
[----:B------:R-:W3:Y:S08]  /*67f0*/  F2F.BF16.F32 R251, R250 ;  /* 0x000000fa00fb7304 */ /* 0x000ef00000202000 */
[----:B------:R-:W4:Y:S01]  /*6800*/  F2F.BF16.F32 R193, R203 ;  /* 0x000000cb00c17304 */ /* 0x000f220000202000 */
[----:B0-----:R-:W-:Y:S01]  /*6810*/  IMAD.WIDE.U32 R194, R0, 0x8, R194 ;  /* 0x0000000800c27825 */ /* 0x001fe200078e00c2 */
[----:B---3--:R-:W-:-:S06]  /*6820*/  PRMT R251, R192, 0x5410, R251 ;  /* 0x00005410c0fb7816 */ /* 0x008fcc00000000fb */
[----:B------:R-:W0:Y:S01]  /*6830*/  F2F.BF16.F32 R201, R202 ;  /* 0x000000ca00c97304 */ /* 0x000e220000202000 */
[----:B------:R-:W-:Y:S01]  /*6840*/  IADD3 R0, PT, PT, R0, 0x100, RZ ;  /* 0x0000010000007810 */ /* 0x000fe20007ffe0ff */
[----:B----4-:R-:W-:-:S05]  /*6850*/  IMAD.WIDE.U32 R192, R193, 0x10000, RZ ;  /* 0x00010000c1c07825 */ /* 0x010fca00078e00ff */
        /* <DEDUP_REMOVED lines=12> */
[----:B-1----:R-:W-:-:S07]  /*6920*/  FFMA.FTZ R65, R200, R188, R65 ;  /* 0x000000bcc8417223 */ /* 0x002fce0000010041 */
.L_x_6114:
[----:B------:R-:W-:Y:S05]  /*6930*/  BSYNC.RECONVERGENT B1 ;  /* 0x0000000000017941 */ /* 0x000fea0003800200 */
.L_x_6113:
[----:B------:R-:W-:Y:S04]  /*6940*/  BSSY.RECONVERGENT B1, `(.L_x_6115) ;  /* 0x0000032000017945 */ /* 0x000fe80003800200 */
[----:B------:R-:W-:Y:S05]  /*6950*/  @!P4 BRA `(.L_x_6116) ;  /* 0x0000000000c0c947 */ /* 0x000fea0003800000 */
[----:B------:R-:W0:Y:S01]  /*6960*/  LDC.64 R188, c[0x0][0x390] ;  /* 0x0000e400ffbc7b82 */ /* 0x000e220000000a00 */
[----:B------:R-:W-:-:S07]  /*6970*/  FFMA.FTZ R184, R237, UR4, R190 ;  /* 0x00000004edb87c23 */ /* 0x000fce00080100be */
[----:B------:R-:W1:Y:S01]  /*6980*/  LDC.64 R196, c[0x0][0x478] ;  /* 0x00011e00ffc47b82 */ /* 0x000e620000000a00 */
[----:B0-----:R-:W-:-:S06]  /*6990*/  IMAD.WIDE.U32 R188, R0, 0x8, R188 ;  /* 0x0000000800bc7825 */ /* 0x001fcc00078e00bc */
[----:B------:R-:W2:Y:S01]  /*69a0*/  LDG.E.64 R188, desc[UR12][R188.64] ;  /* 0x0000000cbcbc7981 */ /* 0x000ea2000c1e1b00 */
[----:B------:R-:W-:Y:S01]  /*69b0*/  FADD.FTZ R185, R235, -R184 ;  /* 0x800000b8ebb97221 */ /* 0x000fe20000010000 */
[----:B------:R-:W-:Y:S01]  /*69c0*/  FFMA.FTZ R184, R234, UR4, R190 ;  /* 0x00000004eab87c23 */ /* 0x000fe200080100be */
[----:B-1----:R-:W-:-:S04]  /*69d0*/  IMAD.WIDE.U32 R196, R0, 0x10, R196 ;  /* 0x0000001000c47825 */ /* 0x002fc800078e00c4 */
[----:B------:R-:W-:Y:S01]  /*69e0*/  FFMA.FTZ R186, R185, UR21, R34 ;  /* 0x00000015b9ba7c23 */ /* 0x000fe20008010022 */
[----:B------:R-:W-:Y:S01]  /*69f0*/  FFMA.FTZ R185, R238, UR4, R190 ;  /* 0x00000004eeb97c23 */ /* 0x000fe200080100be */
[----:B------:R-:W-:Y:S02]  /*6a00*/  FADD.FTZ R184, R233, -R184 ;  /* 0x800000b8e9b87221 */ /* 0x000fe40000010000 */
[----:B------:R-:W-:Y:S01]  /*6a10*/  FMUL.FTZ R191, R186, UR14 ;  /* 0x0000000ebabf7c20 */ /* 0x000fe20008410000 */
[----:B------:R-:W-:Y:S01]  /*6a20*/  FADD.FTZ R194, R236, -R185 ;  /* 0x800000b9ecc27221 */ /* 0x000fe20000010000 */
[----:B------:R-:W-:Y:S01]  /*6a30*/  FFMA.FTZ R187, R184, UR21, R35 ;  /* 0x00000015b8bb7c23 */ /* 0x000fe20008010023 */
[----:B------:R-:W-:Y:S01]  /*6a40*/  FFMA.FTZ R184, R241, UR4, R190 ;  /* 0x00000004f1b87c23 */ /* 0x000fe200080100be */
[----:B-----5:R-:W-:Y:S01]  /*6a50*/  FMUL.FTZ R192, R166, R191 ;  /* 0x000000bfa6c07220 */ /* 0x020fe20000410000 */
[----:B------:R-:W-:Y:S01]  /*6a60*/  FFMA.FTZ R185, R194, UR21, R33 ;  /* 0x00000015c2b97c23 */ /* 0x000fe20008010021 */
[----:B------:R-:W-:Y:S01]  /*6a70*/  FMUL.FTZ R198, R187, UR14 ;  /* 0x0000000ebbc67c20 */ /* 0x000fe20008410000 */
[----:B------:R-:W-:Y:S01]  /*6a80*/  FADD.FTZ R193, R239, -R184 ;  /* 0x800000b8efc17221 */ /* 0x000fe20000010000 */
[----:B------:R-:W0:Y:S01]  /*6a90*/  LDC.64 R194, c[0x0][0x468] ;  /* 0x00011a00ffc27b82 */ /* 0x000e220000000a00 */
[----:B------:R-:W-:Y:S01]  /*6aa0*/  FMUL.FTZ R200, R185, UR14 ;  /* 0x0000000eb9c87c20 */ /* 0x000fe20008410000 */
[----:B------:R-:W-:Y:S01]  /*6ab0*/  FMUL.FTZ R250, R167, R198 ;  /* 0x000000c6a7fa7220 */ /* 0x000fe20000410000 */
[----:B------:R-:W-:Y:S01]  /*6ac0*/  FFMA.FTZ R184, R193, UR21, R32 ;  /* 0x00000015c1b87c23 */ /* 0x000fe20008010020 */
[----:B------:R-:W-:Y:S01]  /*6ad0*/  F2F.BF16.F32 R192, R192 ;  /* 0x000000c000c07304 */ /* 0x000fe20000202000 */
[----:B------:R-:W-:-:S02]  /*6ae0*/  FMUL.FTZ R203, R165, R200 ;  /* 0x000000c8a5cb7220 */ /* 0x000fc40000410000 */
[----:B------:R-:W-:Y:S01]  /*6af0*/  FMUL.FTZ R199, R184, UR14 ;  /* 0x0000000eb8c77c20 */ /* 0x000fe20008410000 */
[----:B------:R1:W-:Y:S03]  /*6b00*/  STG.E.128 desc[UR12][R196.64], R184 ;  /* 0x000000b8c4007986 */ /* 0x0003e6000c101d0c */
[----:B------:R-:W-:Y:S01]  /*6b10*/  FMUL.FTZ R202, R164, R199 ;  /* 0x000000c7a4ca7220 */ /* 0x000fe20000410000 */
[----:B------:R-:W3:Y:S08]  /*6b20*/  F2F.BF16.F32 R251, R250 ;  /* 0x000000fa00fb7304 */ /* 0x000ef00000202000 */
[----:B------:R-:W4:Y:S01]  /*6b30*/  F2F.BF16.F32 R193, R203 ;  /* 0x000000cb00c17304 */ /* 0x000f220000202000 */
[C---:B0-----:R-:W-:Y:S01]  /*6b40*/  IMAD.WIDE.U32 R194, R0.reuse, 0x8, R194 ;  /* 0x0000000800c27825 */ /* 0x041fe200078e00c2 */
[----:B------:R-:W-:-:S02]  /*6b50*/  IADD3 R0, PT, PT, R0, 0x100, RZ ;  /* 0x0000010000007810 */ /* 0x000fc40007ffe0ff */
[----:B---3--:R-:W-:-:S04]  /*6b60*/  PRMT R251, R192, 0x5410, R251 ;  /* 0x00005410c0fb7816 */ /* 0x008fc800000000fb */
[----:B------:R-:W0:Y:S01]  /*6b70*/  F2F.BF16.F32 R201, R202 ;  /* 0x000000ca00c97304 */ /* 0x000e220000202000 */
        /* <DEDUP_REMOVED lines=14> */
.L_x_6116:
[----:B------:R-:W-:Y:S05]  /*6c60*/  BSYNC.RECONVERGENT B1 ;  /* 0x0000000000017941 */ /* 0x000fea0003800200 */
.L_x_6115:
[----:B------:R-:W-:Y:S04]  /*6c70*/  BSSY.RECONVERGENT B1, `(.L_x_6117) ;  /* 0x0000032000017945 */ /* 0x000fe80003800200 */
[----:B------:R-:W-:Y:S05]  /*6c80*/  @!P3 BRA `(.L_x_6118) ;  /* 0x0000000000c0b947 */ /* 0x000fea0003800000 */
[----:B------:R-:W0:Y:S01]  /*6c90*/  LDC.64 R188, c[0x0][0x390] ;  /* 0x0000e400ffbc7b82 */ /* 0x000e220000000a00 */
[--C-:B------:R-:W-:Y:S01]  /*6ca0*/  FFMA.FTZ R185, R223, UR4, R190.reuse ;  /* 0x00000004dfb97c23 */ /* 0x100fe200080100be */
[--C-:B------:R-:W-:Y:S01]  /*6cb0*/  FFMA.FTZ R192, R224, UR4, R190.reuse ;  /* 0x00000004e0c07c23 */ /* 0x100fe200080100be */
[----:B------:R-:W-:-:S05]  /*6cc0*/  FFMA.FTZ R184, R226, UR4, R190 ;  /* 0x00000004e2b87c23 */ /* 0x000fca00080100be */
[----:B------:R-:W1:Y:S01]  /*6cd0*/  LDC.64 R196, c[0x0][0x478] ;  /* 0x00011e00ffc47b82 */ /* 0x000e620000000a00 */
[----:B0-----:R-:W-:-:S06]  /*6ce0*/  IMAD.WIDE.U32 R188, R0, 0x8, R188 ;  /* 0x0000000800bc7825 */ /* 0x001fcc00078e00bc */
[----:B------:R-:W2:Y:S01]  /*6cf0*/  LDG.E.64 R188, desc[UR12][R188.64] ;  /* 0x0000000cbcbc7981 */ /* 0x000ea2000c1e1b00 */
[----:B------:R-:W-:Y:S01]  /*6d00*/  FADD.FTZ R185, R230, -R185 ;  /* 0x800000b9e6b97221 */ /* 0x000fe20000010000 */
[----:B------:R-:W-:Y:S01]  /*6d10*/  FADD.FTZ R194, R229, -R192 ;  /* 0x800000c0e5c27221 */ /* 0x000fe20000010000 */
[----:B------:R-:W-:Y:S01]  /*6d20*/  FADD.FTZ R184, R231, -R184 ;  /* 0x800000b8e7b87221 */ /* 0x000fe20000010000 */
[----:B-1----:R-:W-:-:S04]  /*6d30*/  IMAD.WIDE.U32 R196, R0, 0x10, R196 ;  /* 0x0000001000c47825 */ /* 0x002fc800078e00c4 */
[----:B------:R-:W-:Y:S01]  /*6d40*/  FFMA.FTZ R186, R185, UR21, R30 ;  /* 0x00000015b9ba7c23 */ /* 0x000fe2000801001e */
[----:B------:R-:W-:Y:S01]  /*6d50*/  FFMA.FTZ R185, R225, UR4, R190 ;  /* 0x00000004e1b97c23 */ /* 0x000fe200080100be */
[----:B------:R-:W-:Y:S02]  /*6d60*/  FFMA.FTZ R187, R194, UR21, R31 ;  /* 0x00000015c2bb7c23 */ /* 0x000fe4000801001f */
[----:B------:R-:W-:Y:S01]  /*6d70*/  FMUL.FTZ R191, R186, UR14 ;  /* 0x0000000ebabf7c20 */ /* 0x000fe20008410000 */
[----:B------:R-:W-:Y:S01]  /*6d80*/  FADD.FTZ R193, R232, -R185 ;  /* 0x800000b9e8c17221 */ /* 0x000fe20000010000 */
[----:B------:R-:W-:Y:S01]  /*6d90*/  FFMA.FTZ R185, R184, UR21, R29 ;  /* 0x00000015b8b97c23 */ /* 0x000fe2000801001d */
[----:B------:R-:W-:Y:S01]  /*6da0*/  FMUL.FTZ R198, R187, UR14 ;  /* 0x0000000ebbc67c20 */ /* 0x000fe20008410000 */
[----:B-----5:R-:W-:Y:S01]  /*6db0*/  FMUL.FTZ R192, R158, R191 ;  /* 0x000000bf9ec07220 */ /* 0x020fe20000410000 */
[----:B------:R-:W-:Y:S01]  /*6dc0*/  FFMA.FTZ R184, R193, UR21, R28 ;  /* 0x00000015c1b87c23 */ /* 0x000fe2000801001c */
[----:B------:R-:W-:Y:S01]  /*6dd0*/  FMUL.FTZ R200, R185, UR14 ;  /* 0x0000000eb9c87c20 */ /* 0x000fe20008410000 */
[----:B------:R-:W-:Y:S01]  /*6de0*/  FMUL.FTZ R250, R159, R198 ;  /* 0x000000c69ffa7220 */ /* 0x000fe20000410000 */
[----:B------:R-:W0:Y:S01]  /*6df0*/  LDC.64 R194, c[0x0][0x468] ;  /* 0x00011a00ffc27b82 */ /* 0x000e220000000a00 */
[----:B------:R-:W-:Y:S01]  /*6e00*/  FMUL.FTZ R199, R184, UR14 ;  /* 0x0000000eb8c77c20 */ /* 0x000fe20008410000 */
[----:B------:R-:W-:Y:S01]  /*6e10*/  FMUL.FTZ R203, R157, R200 ;  /* 0x000000c89dcb7220 */ /* 0x000fe20000410000 */
[----:B------:R-:W-:Y:S01]  /*6e20*/  F2F.BF16.F32 R192, R192 ;  /* 0x000000c000c07304 */ /* 0x000fe20000202000 */
[----:B------:R1:W-:Y:S01]  /*6e30*/  STG.E.128 desc[UR12][R196.64], R184 ;  /* 0x000000b8c4007986 */ /* 0x0003e2000c101d0c */
[----:B------:R-:W-:-:S06]  /*6e40*/  FMUL.FTZ R202, R156, R199 ;  /* 0x000000c79cca7220 */ /* 0x000fcc0000410000 */
[----:B------:R-:W3:Y:S08]  /*6e50*/  F2F.BF16.F32 R251, R250 ;  /* 0x000000fa00fb7304 */ /* 0x000ef00000202000 */
[----:B------:R-:W4:Y:S01]  /*6e60*/  F2F.BF16.F32 R193, R203 ;  /* 0x000000cb00c17304 */ /* 0x000f220000202000 */
[C---:B0-----:R-:W-:Y:S01]  /*6e70*/  IMAD.WIDE.U32 R194, R0.reuse, 0x8, R194 ;  /* 0x0000000800c27825 */ /* 0x041fe200078e00c2 */
[----:B------:R-:W-:-:S06]  /*6e80*/  IADD3 R0, PT, PT, R0, 0x100, RZ ;  /* 0x0000010000007810 */ /* 0x000fcc0007ffe0ff */
[----:B------:R-:W0:Y:S01]  /*6e90*/  F2F.BF16.F32 R201, R202 ;  /* 0x000000ca00c97304 */ /* 0x000e220000202000 */
[----:B---3--:R-:W-:Y:S01]  /*6ea0*/  PRMT R251, R192, 0x5410, R251 ;  /* 0x00005410c0fb7816 */ /* 0x008fe200000000fb */
        /* <DEDUP_REMOVED lines=14> */
.L_x_6118:
[----:B------:R-:W-:Y:S05]  /*6f90*/  BSYNC.RECONVERGENT B1 ;  /* 0x0000000000017941 */ /* 0x000fea0003800200 */
.L_x_6117:
        /* <DEDUP_REMOVED lines=50> */
.L_x_6120:
[----:B------:R-:W-:Y:S05]  /*72c0*/  BSYNC.RECONVERGENT B1 ;  /* 0x0000000000017941 */ /* 0x000fea0003800200 */
.L_x_6119:
        /* <DEDUP_REMOVED lines=50> */
.L_x_6122:
[----:B------:R-:W-:Y:S05]  /*75f0*/  BSYNC.RECONVERGENT B1 ;  /* 0x0000000000017941 */ /* 0x000fea0003800200 */
.L_x_6121:
        /* <DEDUP_REMOVED lines=12> */
[----:B------:R-:W-:-:S03]  /*76c0*/  FFMA.FTZ R185, R206, UR4, R190 ;  /* 0x00000004ceb97c23 */ /* 0x000fc600080100be */
[----:B------:R-:W-:Y:S01]  /*76d0*/  FMUL.FTZ R191, R186, UR14 ;  /* 0x0000000ebabf7c20 */ /* 0x000fe20008410000 */
[----:B------:R-:W-:Y:S01]  /*76e0*/  FADD.FTZ R194, R12, -R185 ;  /* 0x800000b90cc27221 */ /* 0x000fe20000010000 */
[----:B------:R-:W-:Y:S02]  /*76f0*/  FFMA.FTZ R185, R207, UR4, R190 ;  /* 0x00000004cfb97c23 */ /* 0x000fe400080100be */
[----:B-----5:R-:W-:Y:S01]  /*7700*/  FMUL.FTZ R192, R134, R191 ;  /* 0x000000bf86c07220 */ /* 0x020fe20000410000 */
[----:B------:R-:W-:Y:S01]  /*7710*/  FFMA.FTZ R187, R194, UR21, R19 ;  /* 0x00000015c2bb7c23 */ /* 0x000fe20008010013 */
[----:B------:R-:W-:Y:S01]  /*7720*/  FADD.FTZ R193, R204, -R185 ;  /* 0x800000b9ccc17221 */ /* 0x000fe20000010000 */
[----:B------:R-:W-:Y:S01]  /*7730*/  FFMA.FTZ R185, R184, UR21, R17 ;  /* 0x00000015b8b97c23 */ /* 0x000fe20008010011 */
[----:B------:R-:W0:Y:S01]  /*7740*/  LDC.64 R194, c[0x0][0x468] ;  /* 0x00011a00ffc27b82 */ /* 0x000e220000000a00 */
[----:B------:R-:W-:Y:S01]  /*7750*/  FMUL.FTZ R198, R187, UR14 ;  /* 0x0000000ebbc67c20 */ /* 0x000fe20008410000 */
[----:B------:R-:W-:Y:S01]  /*7760*/  FFMA.FTZ R184, R193, UR21, R16 ;  /* 0x00000015c1b87c23 */ /* 0x000fe20008010010 */
[----:B------:R-:W-:Y:S01]  /*7770*/  FMUL.FTZ R200, R185, UR14 ;  /* 0x0000000eb9c87c20 */ /* 0x000fe20008410000 */
[----:B------:R-:W-:Y:S01]  /*7780*/  F2F.BF16.F32 R192, R192 ;  /* 0x000000c000c07304 */ /* 0x000fe20000202000 */
[----:B------:R-:W-:Y:S01]  /*7790*/  FMUL.FTZ R250, R135, R198 ;  /* 0x000000c687fa7220 */ /* 0x000fe20000410000 */
[----:B------:R-:W-:Y:S01]  /*77a0*/  FMUL.FTZ R199, R184, UR14 ;  /* 0x0000000eb8c77c20 */ /* 0x000fe20008410000 */
[----:B------:R-:W-:Y:S01]  /*77b0*/  FMUL.FTZ R203, R133, R200 ;  /* 0x000000c885cb7220 */ /* 0x000fe20000410000 */
[----:B------:R1:W-:Y:S02]  /*77c0*/  STG.E.128 desc[UR12][R196.64], R184 ;  /* 0x000000b8c4007986 */ /* 0x0003e4000c101d0c */
[----:B------:R-:W-:-:S02]  /*77d0*/  FMUL.FTZ R202, R132, R199 ;  /* 0x000000c784ca7220 */ /* 0x000fc40000410000 */
        /* <DEDUP_REMOVED lines=20> */
.L_x_6124:
[----:B------:R-:W-:Y:S05]  /*7920*/  BSYNC.RECONVERGENT B1 ;  /* 0x0000000000017941 */ /* 0x000fea0003800200 */
.L_x_6123:
[----:B------:R-:W-:-:S13]  /*7930*/  ISETP.NE.AND P5, PT, R248, RZ, PT ;  /* 0x000000fff800720c */ /* 0x000fda0003fa5270 */
[----:B------:R-:W-:Y:S05]  /*7940*/  @!P5 BRA `(.L_x_6097) ;  /* 0x0000000000bcd947 */ /* 0x000fea0003800000 */
[----:B------:R-:W0:Y:S02]  /*7950*/  LDC.64 R184, c[0x0][0x390] ;  /* 0x0000e400ffb87b82 */ /* 0x000e240000000a00 */
[----:B0-----:R-:W-:-:S05]  /*7960*/  IMAD.WIDE.U32 R184, R0, 0x8, R184 ;  /* 0x0000000800b87825 */ /* 0x001fca00078e00b8 */
[----:B------:R0:W2:Y:S01]  /*7970*/  LDG.E.64 R188, desc[UR12][R184.64] ;  /* 0x0000000cb8bc7981 */ /* 0x0000a2000c1e1b00 */
[----:B------:R-:W-:-:S04]  /*7980*/  FFMA.FTZ R186, R6, UR4, R190 ;  /* 0x0000000406ba7c23 */ /* 0x000fc800080100be */
[----:B------:R-:W-:Y:S01]  /*7990*/  FADD.FTZ R192, R5, -R186 ;  /* 0x800000ba05c07221 */ /* 0x000fe20000010000 */
[----:B------:R-:W-:-:S03]  /*79a0*/  FFMA.FTZ R186, R11, UR4, R190 ;  /* 0x000000040bba7c23 */ /* 0x000fc600080100be */
[----:B------:R-:W-:Y:S01]  /*79b0*/  FFMA.FTZ R187, R192, UR21, R183 ;  /* 0x00000015c0bb7c23 */ /* 0x000fe200080100b7 */
[----:B------:R-:W-:-:S03]  /*79c0*/  FADD.FTZ R191, R7, -R186 ;  /* 0x800000ba07bf7221 */ /* 0x000fc60000010000 */
[----:B------:R-:W-:Y:S01]  /*79d0*/  FMUL.FTZ R196, R187, UR14 ;  /* 0x0000000ebbc47c20 */ /* 0x000fe20008410000 */
[----:B------:R-:W-:Y:S01]  /*79e0*/  FFMA.FTZ R186, R191, UR21, R182 ;  /* 0x00000015bfba7c23 */ /* 0x000fe200080100b6 */
[--C-:B------:R-:W-:Y:S01]  /*79f0*/  FFMA.FTZ R191, R10, UR4, R190.reuse ;  /* 0x000000040abf7c23 */ /* 0x100fe200080100be */
[----:B------:R-:W-:Y:S01]  /*7a00*/  FFMA.FTZ R190, R13, UR4, R190 ;  /* 0x000000040dbe7c23 */ /* 0x000fe200080100be */
[----:B-----5:R-:W-:Y:S01]  /*7a10*/  FMUL.FTZ R194, R127, R196 ;  /* 0x000000c47fc27220 */ /* 0x020fe20000410000 */
[----:B------:R-:W-:Y:S01]  /*7a20*/  FMUL.FTZ R197, R186, UR14 ;  /* 0x0000000ebac57c20 */ /* 0x000fe20008410000 */
[----:B------:R-:W-:Y:S01]  /*7a30*/  FADD.FTZ R192, R8, -R191 ;  /* 0x800000bf08c07221 */ /* 0x000fe20000010000 */
[----:B------:R-:W-:Y:S01]  /*7a40*/  FADD.FTZ R193, R9, -R190 ;  /* 0x800000be09c17221 */ /* 0x000fe20000010000 */
[----:B------:R1:W-:Y:S01]  /*7a50*/  F2F.BF16.F32 R191, R194 ;  /* 0x000000c200bf7304 */ /* 0x0003e20000202000 */
[----:B------:R-:W-:Y:S01]  /*7a60*/  FMUL.FTZ R203, R126, R197 ;  /* 0x000000c57ecb7220 */ /* 0x000fe20000410000 */
[----:B0-----:R-:W-:Y:S01]  /*7a70*/  FFMA.FTZ R185, R192, UR21, R181 ;  /* 0x00000015c0b97c23 */ /* 0x001fe200080100b5 */
[----:B------:R-:W-:-:S02]  /*7a80*/  FFMA.FTZ R184, R193, UR21, R180 ;  /* 0x00000015c1b87c23 */ /* 0x000fc400080100b4 */
[----:B------:R-:W0:Y:S01]  /*7a90*/  LDC.64 R192, c[0x0][0x468] ;  /* 0x00011a00ffc07b82 */ /* 0x000e220000000a00 */
[----:B------:R-:W-:Y:S01]  /*7aa0*/  FMUL.FTZ R198, R185, UR14 ;  /* 0x0000000eb9c67c20 */ /* 0x000fe20008410000 */
[----:B------:R-:W-:Y:S01]  /*7ab0*/  FMUL.FTZ R199, R184, UR14 ;  /* 0x0000000eb8c77c20 */ /* 0x000fe20008410000 */
[----:B------:R-:W3:Y:S02]  /*7ac0*/  F2F.BF16.F32 R250, R203 ;  /* 0x000000cb00fa7304 */ /* 0x000ee40000202000 */
[----:B------:R-:W-:Y:S01]  /*7ad0*/  FMUL.FTZ R202, R125, R198 ;  /* 0x000000c67dca7220 */ /* 0x000fe20000410000 */
[----:B------:R-:W-:Y:S02]  /*7ae0*/  FMUL.FTZ R200, R124, R199 ;  /* 0x000000c77cc87220 */ /* 0x000fe40000410000 */
[----:B-1----:R-:W1:Y:S03]  /*7af0*/  LDC.64 R194, c[0x0][0x478] ;  /* 0x00011e00ffc27b82 */ /* 0x002e660000000a00 */
[----:B------:R-:W4:Y:S01]  /*7b00*/  F2F.BF16.F32 R190, R202 ;  /* 0x000000ca00be7304 */ /* 0x000f220000202000 */
[----:B---3--:R-:W-:-:S07]  /*7b10*/  PRMT R251, R250, 0x5410, R191 ;  /* 0x00005410fafb7816 */ /* 0x008fce00000000bf */
[----:B------:R-:W3:Y:S01]  /*7b20*/  F2F.BF16.F32 R201, R200 ;  /* 0x000000c800c97304 */ /* 0x000ee20000202000 */
[----:B0-----:R-:W-:-:S04]  /*7b30*/  IMAD.WIDE.U32 R192, R0, 0x8, R192 ;  /* 0x0000000800c07825 */ /* 0x001fc800078e00c0 */
[----:B----4-:R-:W-:-:S04]  /*7b40*/  IMAD.WIDE.U32 R190, R190, 0x10000, RZ ;  /* 0x00010000bebe7825 */ /* 0x010fc800078e00ff */
[----:B-1----:R-:W-:Y:S01]  /*7b50*/  IMAD.WIDE.U32 R194, R0, 0x10, R194 ;  /* 0x0000001000c27825 */ /* 0x002fe200078e00c2 */
[----:B------:R-:W-:Y:S02]  /*7b60*/  LOP3.LUT R191, R251, R191, RZ, 0xfc, !PT ;  /* 0x000000bffbbf7212 */ /* 0x000fe400078efcff */
[----:B---3--:R-:W-:Y:S02]  /*7b70*/  LOP3.LUT R190, R190, R201, RZ, 0xfc, !PT ;  /* 0x000000c9bebe7212 */ /* 0x008fe400078efcff */
        /* <DEDUP_REMOVED lines=12> */
.L_x_6097:
[----:B------:R-:W-:Y:S05]  /*7c40*/  BSYNC.RECONVERGENT B0 ;  /* 0x0000000000007941 */ /* 0x000fea0003800200 */
.L_x_6071:
[----:B------:R-:W-:Y:S02]  /*7c50*/  UIADD3 UR7, UPT, UPT, UR7, UR24, URZ ;  /* 0x0000001807077290 */ /* 0x000fe4000fffe0ff */
[----:B------:R-:W-:Y:S02]  /*7c60*/  UPLOP3.LUT UP2, UPT, UPT, UPT, UP2, 0x40, 0x4 ;  /* 0x000000000004789c */ /* 0x000fe40003f4e820 */
[----:B------:R-:W-:-:S09]  /*7c70*/  UISETP.GE.AND UP1, UPT, UR7, UR25, UPT ;  /* 0x000000190700728c */ /* 0x000fd2000bf26270 */
[----:B------:R-:W-:Y:S05]  /*7c80*/  BRA.U !UP1, `(.L_x_6125) ;  /* 0xffffff8d09747547 */ /* 0x000fea000b83ffff */
.L_x_6054:
        /* <DEDUP_REMOVED lines=17> */
.L_x_6127:
[----:B------:R-:W-:Y:S05]  /*7da0*/  BSYNC.RECONVERGENT B0 ;  /* 0x0000000000007941 */ /* 0x000fea0003800200 */
.L_x_6126:
        /* <DEDUP_REMOVED lines=12> */
.L_x_6129:
[----:B------:R-:W-:Y:S05]  /*7e70*/  BSYNC.RECONVERGENT B0 ;  /* 0x0000000000007941 */ /* 0x000fea0003800200 */
.L_x_6128:
        /* <DEDUP_REMOVED lines=12> */
.L_x_6131:
[----:B------:R-:W-:Y:S05]  /*7f40*/  BSYNC.RECONVERGENT B0 ;  /* 0x0000000000007941 */ /* 0x000fea0003800200 */
.L_x_6130:
        /* <DEDUP_REMOVED lines=12> */
.L_x_6133:
[----:B------:R-:W-:Y:S05]  /*8010*/  BSYNC.RECONVERGENT B0 ;  /* 0x0000000000007941 */ /* 0x000fea0003800200 */
.L_x_6132:
        /* <DEDUP_REMOVED lines=12> */
.L_x_6135:
[----:B------:R-:W-:Y:S05]  /*80e0*/  BSYNC.RECONVERGENT B0 ;  /* 0x0000000000007941 */ /* 0x000fea0003800200 */
.L_x_6134:
        /* <DEDUP_REMOVED lines=12> */
.L_x_6137:
[----:B------:R-:W-:Y:S05]  /*81b0*/  BSYNC.RECONVERGENT B0 ;  /* 0x0000000000007941 */ /* 0x000fea0003800200 */
.L_x_6136:
[----:B------:R-:W-:-:S13]  /*81c0*/  ISETP.NE.AND P0, PT, R248, RZ, PT ;  /* 0x000000fff800720c */ /* 0x000fda0003f05270 */
        /* <DEDUP_REMOVED lines=11> */
.L_x_6138:
        /* <DEDUP_REMOVED lines=16> */
.L_x_14370:


//--------------------- .text._ZN10layer_norm13ln_bwd_kernelINS_13Kernel_traitsIf13__nv_bfloat16fS2_fjLj7168ELj1ELj1ELj8ELj8ENS_18Kernel_traits_baseILj7168EfS2_fS2_fjLj256EEEEELb0ELb1ELb0ELb1EEEvNS_9BwdParamsE --------------------------
	.section	.text._ZN10layer_norm13ln_bwd_kernelINS_13Kernel_traitsIf13__nv_bfloat16fS2_fjLj7168ELj1ELj1ELj8ELj8ENS_18Kernel_traits_baseILj7168EfS2_fS2_fjLj256EEEEELb0ELb1ELb0ELb1EEEvNS_9BwdParamsE,"ax",@progbits
	.align	128
        .global         _ZN10layer_norm13ln_bwd_kernelINS_13Kernel_traitsIf13__nv_bfloat16fS2_fjLj7168ELj1ELj1ELj8ELj8ENS_18Kernel_traits_baseILj7168EfS2_fS2_fjLj256EEEEELb0ELb1ELb0ELb1EEEvNS_9BwdParamsE
        .type           _ZN10layer_norm13ln_bwd_kernelINS_13Kernel_traitsIf13__nv_bfloat16fS2_fjLj7168ELj1ELj1ELj8ELj8ENS_18Kernel_traits_baseILj7168EfS2_fS2_fjLj256EEEEELb0ELb1ELb0ELb1EEEvNS_9BwdParamsE,@function
        .size           _ZN10layer_norm13ln_bwd_kernelINS_13Kernel_traitsIf13__nv_bfloat16fS2_fjLj7168ELj1ELj1ELj8ELj8ENS_18Kernel_traits_baseILj7168EfS2_fS2_fjLj256EEEEELb0ELb1ELb0ELb1EEEvNS_9BwdParamsE,(.L_x_14371 - _ZN10layer_norm13ln_bwd_kernelINS_13Kernel_traitsIf13__nv_bfloat16fS2_fjLj7168ELj1ELj1ELj8ELj8ENS_18Kernel_traits_baseILj7168EfS2_fS2_fjLj256EEEEELb0ELb1ELb0ELb1EEEvNS_9BwdParamsE)
        .other          _ZN10layer_norm13ln_bwd_kernelINS_13Kernel_traitsIf13__nv_bfloat16fS2_fjLj7168ELj1ELj1ELj8ELj8ENS_18Kernel_traits_baseILj7168EfS2_fS2_fjLj256EEEEELb0ELb1ELb0ELb1EEEvNS_9BwdParamsE,@"STO_CUDA_ENTRY STV_DEFAULT"
_ZN10layer_norm13ln_bwd_kernelINS_13Kernel_traitsIf13__nv_bfloat16fS2_fjLj7168ELj1ELj1ELj8ELj8ENS_18Kernel_traits_baseILj7168EfS2_fS2_fjLj256EEEEELb0ELb1ELb0ELb1EEEvNS_9BwdParamsE:
.text._ZN10layer_norm13ln_bwd_kernelINS_13Kernel_traitsIf13__nv_bfloat16fS2_fjLj7168ELj1ELj1ELj8ELj8ENS_18Kernel_traits_baseILj7168EfS2_fS2_fjLj256EEEEELb0ELb1ELb0ELb1EEEvNS_9BwdParamsE:
        /* <DEDUP_REMOVED lines=62> */
[----:B--2---:R-:W-:Y:S01]  /*03e0*/  UISETP.NE.U32.AND UP0, UPT, UR4, URZ, UPT ;  /* 0x000000ff0400728c */ /* 0x004fe2000bf05070 */
[----:B------:R-:W-:Y:S02]  /*03f0*/  CS2R R176, SRZ ;  /* 0x0000000000b07805 */ /* 0x000fe4000001ff00 */
[----:B------:R-:W-:Y:S02]  /*0400*/  CS2R R174, SRZ ;  /* 0x0000000000ae7805 */ /* 0x000fe4000001ff00 */
[----:B------:R-:W-:Y:S02]  /*0410*/  CS2R R172, SRZ ;  /* 0x0000000000ac7805 */ /* 0x000fe4000001ff00 */
[----:B------:R-:W-:Y:S01]  /*0420*/  CS2R R170, SRZ ;  /* 0x0000000000aa7805 */ /* 0x000fe2000001ff00 */
[----:B-1----:R-:W-:Y:S01]  /*0430*/  IMAD.WIDE.U32 R2, R142, 0x10, R2 ;  /* 0x000000108e027825 */ /* 0x002fe200078e0002 */
[----:B------:R-:W-:-:S02]  /*0440*/  CS2R R168, SRZ ;  /* 0x0000000000a87805 */ /* 0x000fc4000001ff00 */
[----:B------:R-:W-:Y:S02]  /*0450*/  MOV R0, RZ ;  /* 0x000000ff00007202 */ /* 0x000fe40000000f00 */
[----:B------:R-:W-:Y:S02]  /*0460*/  CS2R R6, SRZ ;  /* 0x0000000000067805 */ /* 0x000fe4000001ff00 */
[----:B------:R-:W-:Y:S01]  /*0470*/  CS2R R8, SRZ ;  /* 0x0000000000087805 */ /* 0x000fe2000001ff00 */
[----:B0-----:R-:W5:Y:S01]  /*0480*/  LDG.E.128 R88, desc[UR16][R2.64] ;  /* 0x0000001002587981 */ /* 0x001f62000c1e1d00 */
[----:B------:R-:W-:Y:S02]  /*0490*/  CS2R R10, SRZ ;  /* 0x00000000000a7805 */ /* 0x000fe4000001ff00 */
[----:B------:R-:W-:Y:S01]  /*04a0*/  CS2R R12, SRZ ;  /* 0x00000000000c7805 */ /* 0x000fe2000001ff00 */
[----:B---3--:R-:W-:Y:S01]  /*04b0*/  IMAD.WIDE.U32 R4, R142, 0x10, R4 ;  /* 0x000000108e047825 */ /* 0x008fe200078e0004 */
[----:B------:R-:W5:Y:S01]  /*04c0*/  LDG.E.128 R84, desc[UR16][R2.64+0x1000] ;  /* 0x0010001002547981 */ /* 0x000f62000c1e1d00 */
[----:B------:R-:W-:-:S02]  /*04d0*/  CS2R R14, SRZ ;  /* 0x00000000000e7805 */ /* 0x000fc4000001ff00 */
[----:B------:R-:W-:Y:S02]  /*04e0*/  CS2R R16, SRZ ;  /* 0x0000000000107805 */ /* 0x000fe4000001ff00 */
[----:B------:R-:W-:Y:S01]  /*04f0*/  CS2R R18, SRZ ;  /* 0x0000000000127805 */ /* 0x000fe2000001ff00 */
[----:B------:R-:W5:Y:S01]  /*0500*/  LDG.E.128 R80, desc[UR16][R2.64+0x2000] ;  /* 0x0020001002507981 */ /* 0x000f62000c1e1d00 */
[----:B------:R-:W-:Y:S02]  /*0510*/  CS2R R20, SRZ ;  /* 0x0000000000147805 */ /* 0x000fe4000001ff00 */
[----:B------:R-:W-:Y:S02]  /*0520*/  CS2R R22, SRZ ;  /* 0x0000000000167805 */ /* 0x000fe4000001ff00 */
[----:B------:R-:W-:Y:S01]  /*0530*/  CS2R R24, SRZ ;  /* 0x0000000000187805 */ /* 0x000fe2000001ff00 */
        /* <DEDUP_REMOVED lines=12> */
[----:B------:R0:W5:Y:S01]  /*0600*/  LDG.E.128 R64, desc[UR16][R2.64+0x6000] ;  /* 0x0060001002407981 */ /* 0x000162000c1e1d00 */
        /* <DEDUP_REMOVED lines=8> */
[----:B------:R-:W-:Y:S01]  /*0690*/  UPLOP3.LUT UP2, UPT, UPT, UPT, UPT, 0x40, 0x4 ;  /* 0x000000000004789c */ /* 0x000fe20003f4e870 */
[----:B0-----:R-:W-:Y:S01]  /*06a0*/  CS2R R2, SRZ ;  /* 0x0000000000027805 */ /* 0x001fe2000001ff00 */
[----:B------:R-:W0:Y:S01]  /*06b0*/  LDCU UR19, c[0x0][0x388] ;  /* 0x00007100ff1377ac */ /* 0x000e220008000800 */
[----:B------:R-:W5:Y:S01]  /*06c0*/  LDG.E.128 R52, desc[UR16][R4.64+0x4000] ;  /* 0x0040001004347981 */ /* 0x000f62000c1e1d00 */
[----:B------:R-:W1:Y:S03]  /*06d0*/  LDCU.U8 UR18, c[0x0][0x410] ;  /* 0x00008200ff1277ac */ /* 0x000e660008000000 */
[----:B------:R-:W5:Y:S01]  /*06e0*/  LDG.E.128 R48, desc[UR16][R4.64+0x3000] ;  /* 0x0030001004307981 */ /* 0x000f62000c1e1d00 */
[----:B------:R-:W2:Y:S03]  /*06f0*/  LDCU UR22, c[0x0][0x400] ;  /* 0x00008000ff1677ac */ /* 0x000ea60008000800 */
[----:B------:R-:W5:Y:S01]  /*0700*/  LDG.E.128 R44, desc[UR16][R4.64+0x2000] ;  /* 0x00200010042c7981 */ /* 0x000f62000c1e1d00 */
[----:B------:R-:W3:Y:S03]  /*0710*/  LDCU.64 UR24, c[0x0][0x478] ;  /* 0x00008f00ff1877ac */ /* 0x000ee60008000a00 */
[----:B------:R-:W5:Y:S01]  /*0720*/  LDG.E.128 R40, desc[UR16][R4.64+0x1000] ;  /* 0x0010001004287981 */ /* 0x000f62000c1e1d00 */
[----:B------:R-:W4:Y:S03]  /*0730*/  LDCU.128 UR12, c[0x0][0x3c0] ;  /* 0x00007800ff0c77ac */ /* 0x000f260008000c00 */
[----:B------:R0:W5:Y:S01]  /*0740*/  LDG.E.128 R36, desc[UR16][R4.64] ;  /* 0x0000001004247981 */ /* 0x000162000c1e1d00 */
[----:B------:R-:W-:Y:S01]  /*0750*/  UISETP.NE.AND.EX UP0, UPT, UR5, URZ, UPT, UP0 ;  /* 0x000000ff0500728c */ /* 0x000fe2000bf05300 */
[----:B------:R-:W1:Y:S01]  /*0760*/  LDCU.64 UR20, c[0x0][0x438] ;  /* 0x00008700ff1477ac */ /* 0x000e620008000a00 */
[----:B------:R-:W1:Y:S01]  /*0770*/  LDCU.64 UR26, c[0x0][0x380] ;  /* 0x00007000ff1a77ac */ /* 0x000e620008000a00 */
[----:B0-----:R-:W-:Y:S01]  /*0780*/  CS2R R4, SRZ ;  /* 0x0000000000047805 */ /* 0x001fe2000001ff00 */
[----:B--23--:R-:W-:-:S07]  /*0790*/  UMOV UR6, UR9 ;  /* 0x0000000900067c82 */ /* 0x00cfce0008000000 */
.L_x_6146:
[----:B------:R-:W-:Y:S01]  /*07a0*/  UIMAD UR7, UR6, UR19, URZ ;  /* 0x00000013060772a4 */ /* 0x000fe2000f8e02ff */
[----:B------:R-:W0:Y:S01]  /*07b0*/  LDC.64 R230, c[0x0][0x428] ;  /* 0x00010a00ffe67b82 */ /* 0x000e220000000a00 */
[----:B------:R-:W2:Y:S01]  /*07c0*/  @UP0 LDCU.64 UR4, c[0x0][0x3e0] ;  /* 0x00007c00ff0407ac */ /* 0x000ea20008000a00 */
[----:B------:R-:W-:Y:S01]  /*07d0*/  PLOP3.LUT P1, PT, PT, PT, UP0, 0x80, 0x8 ;  /* 0x000000000008781c */ /* 0x000fe20003f2f008 */
[----:B------:R-:W-:Y:S02]  /*07e0*/  USHF.R.S32.HI UR8, URZ, 0x1f, UR7 ;  /* 0x0000001fff087899 */ /* 0x000fe40008011407 */
[----:B----4-:R-:W-:-:S03]  /*07f0*/  UIMAD.WIDE UR10, UR6, 0x4, UR14 ;  /* 0x00000004060a78a5 */ /* 0x010fc6000f8e020e */
[----:B------:R-:W3:Y:S01]  /*0800*/  LDC.64 R144, c[0x0][0x3a8] ;  /* 0x0000ea00ff907b82 */ /* 0x000ee20000000a00 */
[----:B------:R-:W-:Y:S02]  /*0810*/  ULEA.HI UR8, UR8, UR7, URZ, 0x2 ;  /* 0x0000000708087291 */ /* 0x000fe4000f8f10ff */
[----:B------:R-:W-:-:S04]  /*0820*/  MOV R122, UR10 ;  /* 0x0000000a007a7c02 */ /* 0x000fc80008000f00 */
[----:B------:R-:W-:Y:S02]  /*0830*/  MOV R121, UR8 ;  /* 0x0000000800797c02 */ /* 0x000fe40008000f00 */
[----:B------:R-:W-:Y:S02]  /*0840*/  MOV R123, UR11 ;  /* 0x0000000b007b7c02 */ /* 0x000fe40008000f00 */
[----:B------:R-:W-:Y:S01]  /*0850*/  LEA.HI.SX32 R216, R121, R142, 0x1e ;  /* 0x0000008e79d87211 */ /* 0x000fe200078ff2ff */
[----:B--2---:R-:W-:Y:S02]  /*0860*/  @UP0 UIMAD.WIDE UR4, UR6, 0x2, UR4 ;  /* 0x00000002060408a5 */ /* 0x004fe4000f8e0204 */
[----:B------:R-:W2:Y:S01]  /*0870*/  LDG.E R202, desc[UR16][R122.64] ;  /* 0x000000107aca7981 */ /* 0x000ea2000c1e1900 */
[C---:B------:R-:W-:Y:S02]  /*0880*/  IADD3 R205, PT, PT, R216.reuse, 0x200, RZ ;  /* 0x00000200d8cd7810 */ /* 0x040fe40007ffe0ff */
[----:B------:R-:W-:-:S02]  /*0890*/  IADD3 R203, PT, PT, R216, 0x300, RZ ;  /* 0x00000300d8cb7810 */ /* 0x000fc40007ffe0ff */
[C---:B------:R-:W-:Y:S02]  /*08a0*/  IADD3 R199, PT, PT, R216.reuse, 0x400, RZ ;  /* 0x00000400d8c77810 */ /* 0x040fe40007ffe0ff */
[C---:B------:R-:W-:Y:S01]  /*08b0*/  IADD3 R198, PT, PT, R216.reuse, 0x500, RZ ;  /* 0x00000500d8c67810 */ /* 0x040fe20007ffe0ff */
[--C-:B0-----:R-:W-:Y:S01]  /*08c0*/  IMAD.WIDE.U32 R214, R216, 0x8, R230.reuse ;  /* 0x00000008d8d67825 */ /* 0x101fe200078e00e6 */
[----:B------:R-:W-:Y:S02]  /*08d0*/  MOV R120, UR4 ;  /* 0x0000000400787c02 */ /* 0x000fe40008000f00 */
[----:B------:R-:W-:Y:S01]  /*08e0*/  MOV R121, UR5 ;  /* 0x0000000500797c02 */ /* 0x000fe20008000f00 */
        /* <DEDUP_REMOVED lines=9> */
[----:B------:R-:W-:Y:S01]  /*0980*/  UIMAD.WIDE UR4, UR6, 0x4, UR12 ;  /* 0x00000004060478a5 */ /* 0x000fe2000f8e020c */
[----:B------:R-:W-:-:S02]  /*0990*/  IADD3 R206, PT, PT, R216, 0x100, RZ ;  /* 0x00000100d8ce7810 */ /* 0x000fc40007ffe0ff */
[----:B------:R0:W4:Y:S03]  /*09a0*/  @P1 LDG.E.U16 R204, desc[UR16][R120.64] ;  /* 0x0000001078cc1981 */ /* 0x000126000c1e1500 */
[----:B------:R-:W-:Y:S02]  /*09b0*/  MOV R138, UR4 ;  /* 0x00000004008a7c02 */ /* 0x000fe40008000f00 */
[----:B------:R-:W-:Y:S01]  /*09c0*/  MOV R139, UR5 ;  /* 0x00000005008b7c02 */ /* 0x000fe20008000f00 */
[----:B---3--:R-:W-:Y:S01]  /*09d0*/  IMAD.WIDE.U32 R124, R206, 0x10, R144 ;  /* 0x00000010ce7c7825 */ /* 0x008fe200078e0090 */
[----:B------:R-:W-:-:S03]  /*09e0*/  IADD3 R196, PT, PT, R216, 0x600, RZ ;  /* 0x00000600d8c47810 */ /* 0x000fc60007ffe0ff */
[----:B------:R-:W-:Y:S01]  /*09f0*/  IMAD.WIDE.U32 R212, R206, 0x8, R230 ;  /* 0x00000008ced47825 */ /* 0x000fe200078e00e6 */
[----:B------:R-:W3:Y:S03]  /*0a00*/  LDG.E R229, desc[UR16][R138.64] ;  /* 0x000000108ae57981 */ /* 0x000ee6000c1e1900 */
[--C-:B------:R-:W-:Y:S01]  /*0a10*/  IMAD.WIDE.U32 R132, R203, 0x10, R144.reuse ;  /* 0x00000010cb847825 */ /* 0x100fe200078e0090 */
[----:B------:R-:W3:Y:S03]  /*0a20*/  LDG.E.128 R124, desc[UR16][R124.64] ;  /* 0x000000107c7c7981 */ /* 0x000ee6000c1e1d00 */
[----:B0-----:R-:W-:Y:S01]  /*0a30*/  IMAD.WIDE.U32 R120, R216, 0x10, R144 ;  /* 0x00000010d8787825 */ /* 0x001fe200078e0090 */
[----:B------:R-:W3:Y:S03]  /*0a40*/  LDG.E.64 R212, desc[UR16][R212.64] ;  /* 0x00000010d4d47981 */ /* 0x000ee6000c1e1b00 */
[----:B------:R-:W-:Y:S01]  /*0a50*/  IMAD.WIDE.U32 R230, R196, 0x8, R230 ;  /* 0x00000008c4e67825 */ /* 0x000fe200078e00e6 */
[----:B------:R-:W3:Y:S03]  /*0a60*/  LDG.E.128 R132, desc[UR16][R132.64] ;  /* 0x0000001084847981 */ /* 0x000ee6000c1e1d00 */
[--C-:B------:R-:W-:Y:S01]  /*0a70*/  IMAD.WIDE.U32 R128, R205, 0x10, R144.reuse ;  /* 0x00000010cd807825 */ /* 0x100fe200078e0090 */
[----:B------:R-:W3:Y:S03]  /*0a80*/  LDG.E.128 R120, desc[UR16][R120.64] ;  /* 0x0000001078787981 */ /* 0x000ee6000c1e1d00 */
[--C-:B------:R-:W-:Y:S01]  /*0a90*/  IMAD.WIDE.U32 R136, R199, 0x10, R144.reuse ;  /* 0x00000010c7887825 */ /* 0x100fe200078e0090 */
[----:B------:R-:W3:Y:S03]  /*0aa0*/  LDG.E.64 R230, desc[UR16][R230.64] ;  /* 0x00000010e6e67981 */ /* 0x000ee6000c1e1b00 */
[--C-:B------:R-:W-:Y:S01]  /*0ab0*/  IMAD.WIDE.U32 R140, R198, 0x10, R144.reuse ;  /* 0x00000010c68c7825 */ /* 0x100fe200078e0090 */
[----:B------:R-:W3:Y:S03]  /*0ac0*/  LDG.E.128 R128, desc[UR16][R128.64] ;  /* 0x0000001080807981 */ /* 0x000ee6000c1e1d00 */
[----:B------:R-:W-:Y:S01]  /*0ad0*/  IMAD.WIDE.U32 R144, R196, 0x10, R144 ;  /* 0x00000010c4907825 */ /* 0x000fe200078e0090 */
[----:B------:R-:W3:Y:S04]  /*0ae0*/  LDG.E.128 R136, desc[UR16][R136.64] ;  /* 0x0000001088887981 */ /* 0x000ee8000c1e1d00 */
[----:B------:R-:W3:Y:S04]  /*0af0*/  LDG.E.128 R140, desc[UR16][R140.64] ;  /* 0x000000108c8c7981 */ /* 0x000ee8000c1e1d00 */
[----:B------:R-:W3:Y:S01]  /*0b00*/  LDG.E.128 R144, desc[UR16][R144.64] ;  /* 0x0000001090907981 */ /* 0x000ee2000c1e1d00 */
[----:B-1----:R-:W-:-:S04]  /*0b10*/  ISETP.NE.U32.AND P0, PT, RZ, UR20, PT ;  /* 0x00000014ff007c0c */ /* 0x002fc8000bf05070 */
[----:B------:R-:W-:-:S13]  /*0b20*/  ISETP.NE.AND.EX P0, PT, RZ, UR21, PT, P0 ;  /* 0x00000015ff007c0c */ /* 0x000fda000bf05300 */
[----:B------:R-:W0:Y:S08]  /*0b30*/  @P0 LDC.64 R218, c[0x0][0x438] ;  /* 0x00010e00ffda0b82 */ /* 0x000e300000000a00 */
[----:B------:R-:W1:Y:S08]  /*0b40*/  @P0 LDC.64 R242, c[0x0][0x438] ;  /* 0x00010e00fff20b82 */ /* 0x000e700000000a00 */
[----:B------:R-:W1:Y:S01]  /*0b50*/  @P0 LDC.64 R238, c[0x0][0x438] ;  /* 0x00010e00ffee0b82 */ /* 0x000e620000000a00 */
[----:B0-----:R-:W-:-:S07]  /*0b60*/  @P0 IMAD.WIDE.U32 R218, R216, 0x10, R218 ;  /* 0x00000010d8da0825 */ /* 0x001fce00078e00da */
[----:B------:R-:W0:Y:S01]  /*0b70*/  @P0 LDC.64 R240, c[0x0][0x438] ;  /* 0x00010e00fff00b82 */ /* 0x000e220000000a00 */
[----:B-----5:R4:W5:Y:S01]  /*0b80*/  @P0 LDG.E.128 R92, desc[UR16][R218.64] ;  /* 0x00000010da5c0981 */ /* 0x020962000c1e1d00 */
[----:B-1----:R-:W-:-:S06]  /*0b90*/  @P0 IMAD.WIDE.U32 R242, R206, 0x10, R242 ;  /* 0x00000010cef20825 */ /* 0x002fcc00078e00f2 */
[----:B------:R-:W1:Y:S01]  /*0ba0*/  @P0 LDC.64 R236, c[0x0][0x438] ;  /* 0x00010e00ffec0b82 */ /* 0x000e620000000a00 */
[----:B------:R3:W5:Y:S01]  /*0bb0*/  @P0 LDG.E.128 R96, desc[UR16][R242.64] ;  /* 0x00000010f2600981 */ /* 0x000762000c1e1d00 */
[----:B------:R-:W-:-:S06]  /*0bc0*/  @P0 IMAD.WIDE.U32 R238, R203, 0x10, R238 ;  /* 0x00000010cbee0825 */ /* 0x000fcc00078e00ee */
[----:B------:R-:W1:Y:S01]  /*0bd0*/  @P0 LDC.64 R234, c[0x0][0x438] ;  /* 0x00010e00ffea0b82 */ /* 0x000e620000000a00 */
[----:B------:R3:W5:Y:S01]  /*0be0*/  @P0 LDG.E.128 R104, desc[UR16][R238.64] ;  /* 0x00000010ee680981 */ /* 0x000762000c1e1d00 */
[----:B0-----:R-:W-:-:S05]  /*0bf0*/  @P0 IMAD.WIDE.U32 R240, R205, 0x10, R240 ;  /* 0x00000010cdf00825 */ /* 0x001fca00078e00f0 */
[----:B------:R-:W5:Y:S01]  /*0c00*/  @P0 LDG.E.128 R100, desc[UR16][R240.64] ;  /* 0x00000010f0640981 */ /* 0x000f62000c1e1d00 */
[----:B-1----:R-:W-:-:S05]  /*0c10*/  @P0 IMAD.WIDE.U32 R236, R199, 0x10, R236 ;  /* 0x00000010c7ec0825 */ /* 0x002fca00078e00ec */
[----:B------:R-:W5:Y:S01]  /*0c20*/  @P0 LDG.E.128 R108, desc[UR16][R236.64] ;  /* 0x00000010ec6c0981 */ /* 0x000f62000c1e1d00 */
[----:B------:R-:W-:-:S05]  /*0c30*/  @P0 IMAD.WIDE.U32 R234, R198, 0x10, R234 ;  /* 0x00000010c6ea0825 */ /* 0x000fca00078e00ea */
[----:B------:R-:W5:Y:S01]  /*0c40*/  @P0 LDG.E.128 R112, desc[UR16][R234.64] ;  /* 0x00000010ea700981 */ /* 0x000f62000c1e1d00 */
[----:B--2---:R-:W-:Y:S02]  /*0c50*/  R2UR UR10, R202 ;  /* 0x00000000ca0a72ca */ /* 0x004fe400000e0000 */
[--C-:B----4-:R-:W-:Y:S02]  /*0c60*/  SHF.R.U64 R226, R214, 0x10, R215.reuse ;  /* 0x00000010d6e27819 */ /* 0x110fe400000012d7 */
[----:B------:R-:W-:Y:S02]  /*0c70*/  MOV R227, R215 ;  /* 0x000000d700e37202 */ /* 0x000fe40000000f00 */
[----:B------:R-:W-:Y:S02]  /*0c80*/  SHF.R.U32.HI R225, RZ, 0x10, R215 ;  /* 0x00000010ffe17819 */ /* 0x000fe400000116d7 */
[----:B------:R-:W-:Y:S02]  /*0c90*/  MOV R228, R214 ;  /* 0x000000d600e47202 */ /* 0x000fe40000000f00 */
[----:B------:R-:W-:-:S02]  /*0ca0*/  MOV R220, R210 ;  /* 0x000000d200dc7202 */ /* 0x000fc40000000f00 */
[----:B------:R-:W-:Y:S02]  /*0cb0*/  SHF.R.U64 R215, R210, 0x10, R211 ;  /* 0x00000010d2d77819 */ /* 0x000fe400000012d3 */
[----:B------:R-:W-:Y:S02]  /*0cc0*/  MOV R218, R208 ;  /* 0x000000d000da7202 */ /* 0x000fe40000000f00 */
[----:B------:R-:W-:Y:S02]  /*0cd0*/  SHF.R.U64 R214, R208, 0x10, R209 ;  /* 0x00000010d0d67819 */ /* 0x000fe400000012d1 */
[--C-:B------:R-:W-:Y:S02]  /*0ce0*/  SHF.R.U64 R210, R200, 0x10, R201.reuse ;  /* 0x00000010c8d27819 */ /* 0x100fe400000012c9 */
[----:B------:R-:W-:Y:S02]  /*0cf0*/  MOV R251, R201 ;  /* 0x000000c900fb7202 */ /* 0x000fe40000000f00 */
[----:B------:R-:W-:-:S02]  /*0d00*/  SHF.R.U32.HI R207, RZ, 0x10, R201 ;  /* 0x00000010ffcf7819 */ /* 0x000fc400000116c9 */
[----:B------:R-:W-:Y:S02]  /*0d10*/  MOV R208, R232 ;  /* 0x000000e800d07202 */ /* 0x000fe40000000f00 */
[--C-:B------:R-:W-:Y:S02]  /*0d20*/  SHF.R.U64 R202, R232, 0x10, R233.reuse ;  /* 0x00000010e8ca7819 */ /* 0x100fe400000012e9 */
[----:B------:R-:W-:Y:S02]  /*0d30*/  MOV R201, R233 ;  /* 0x000000e900c97202 */ /* 0x000fe40000000f00 */
[----:B------:R-:W-:Y:S02]  /*0d40*/  SHF.R.U32.HI R246, RZ, 0x10, R233 ;  /* 0x00000010fff67819 */ /* 0x000fe400000116e9 */
[----:B------:R-:W0:Y:S01]  /*0d50*/  @P0 LDC.64 R232, c[0x0][0x438] ;  /* 0x00010e00ffe80b82 */ /* 0x000e220000000a00 */
[----:B------:R-:W-:Y:S02]  /*0d60*/  @P1 R2UR UR4, R204 ;  /* 0x00000000cc0412ca */ /* 0x000fe400000e0000 */
[----:B------:R-:W-:-:S04]  /*0d70*/  ISETP.NE.AND P1, PT, RZ, UR18, PT ;  /* 0x00000012ff007c0c */ /* 0x000fc8000bf25270 */
[----:B---3--:R-:W-:Y:S02]  /*0d80*/  FSEL R229, R229, RZ, !P1 ;  /* 0x000000ffe5e57208 */ /* 0x008fe40004800000 */
[----:B------:R-:W-:Y:S02]  /*0d90*/  SHF.L.U32 R228, R228, 0x10, RZ ;  /* 0x00000010e4e47819 */ /* 0x000fe400000006ff */
[----:B------:R-:W-:Y:S01]  /*0da0*/  MOV R223, R213 ;  /* 0x000000d500df7202 */ /* 0x000fe20000000f00 */
[C---:B------:R-:W-:Y:S01]  /*0db0*/  FADD.FTZ R125, -R229.reuse, R125 ;  /* 0x0000007de57d7221 */ /* 0x040fe20000010100 */
[----:B------:R-:W-:Y:S01]  /*0dc0*/  FADD.FTZ R132, -R229, R132 ;  /* 0x00000084e5847221 */ /* 0x000fe20000010100 */
[----:B------:R-:W-:Y:S01]  /*0dd0*/  SHF.L.U32 R226, R226, 0x10, RZ ;  /* 0x00000010e2e27819 */ /* 0x000fe200000006ff */
[----:B------:R-:W-:Y:S01]  /*0de0*/  FMUL.FTZ R242, R88, R228 ;  /* 0x000000e458f27220 */ /* 0x000fe20000410000 */
[----:B------:R-:W-:Y:S01]  /*0df0*/  FMUL.FTZ R239, R125, UR10 ;  /* 0x0000000a7def7c20 */ /* 0x000fe20008410000 */
[----:B------:R-:W-:Y:S01]  /*0e00*/  SHF.L.U32 R125, R223, 0x10, RZ ;  /* 0x00000010df7d7819 */ /* 0x000fe200000006ff */
[----:B------:R-:W-:Y:S01]  /*0e10*/  FADD.FTZ R243, -R229, R123 ;  /* 0x0000007be5f37221 */ /* 0x000fe20000010100 */
[----:B------:R-:W-:Y:S01]  /*0e20*/  MOV R222, R212 ;  /* 0x000000d400de7202 */ /* 0x000fe20000000f00 */
[----:B0-----:R-:W-:Y:S01]  /*0e30*/  @P0 IMAD.WIDE.U32 R232, R196, 0x10, R232 ;  /* 0x00000010c4e80825 */ /* 0x001fe200078e00e8 */
[----:B------:R-:W-:-:S03]  /*0e40*/  SHF.R.U64 R221, R212, 0x10, R213 ;  /* 0x00000010d4dd7819 */ /* 0x000fc600000012d5 */
[----:B------:R-:W-:Y:S01]  /*0e50*/  FMUL.FTZ R223, R132, UR10 ;  /* 0x0000000a84df7c20 */ /* 0x000fe20008410000 */
[----:B------:R-:W-:Y:S01]  /*0e60*/  SHF.L.U32 R227, R227, 0x10, RZ ;  /* 0x00000010e3e37819 */ /* 0x000fe200000006ff */
[----:B------:R-:W-:Y:S01]  /*0e70*/  FADD.FTZ R132, RZ, R242 ;  /* 0x000000f2ff847221 */ /* 0x000fe20000010000 */
[----:B------:R0:W5:Y:S01]  /*0e80*/  @P0 LDG.E.128 R116, desc[UR16][R232.64] ;  /* 0x00000010e8740981 */ /* 0x000162000c1e1d00 */
[----:B------:R-:W-:Y:S02]  /*0e90*/  MOV R212, R200 ;  /* 0x000000c800d47202 */ /* 0x000fe40000000f00 */
[--C-:B------:R-:W-:Y:S02]  /*0ea0*/  SHF.R.U64 R244, R230, 0x10, R231.reuse ;  /* 0x00000010e6f47819 */ /* 0x100fe400000012e7 */
[----:B------:R-:W-:Y:S02]  /*0eb0*/  MOV R249, R231 ;  /* 0x000000e700f97202 */ /* 0x000fe40000000f00 */
[----:B------:R-:W-:Y:S01]  /*0ec0*/  SHF.R.U32.HI R204, RZ, 0x10, R231 ;  /* 0x00000010ffcc7819 */ /* 0x000fe200000116e7 */
[----:B------:R-:W-:Y:S01]  /*0ed0*/  FADD.FTZ R231, -R229, R120 ;  /* 0x00000078e5e77221 */ /* 0x000fe20000010100 */
[----:B------:R-:W-:Y:S01]  /*0ee0*/  MOV R200, R230 ;  /* 0x000000e600c87202 */ /* 0x000fe20000000f00 */
[----:B0-----:R-:W-:Y:S01]  /*0ef0*/  FMUL.FTZ R233, R89, R226 ;  /* 0x000000e259e97220 */ /* 0x001fe20000410000 */
[----:B------:R-:W-:Y:S01]  /*0f00*/  FADD.FTZ R120, -R229, R131 ;  /* 0x00000083e5787221 */ /* 0x000fe20000010100 */
[----:B------:R-:W-:Y:S01]  /*0f10*/  SHF.L.U32 R230, R225, 0x10, RZ ;  /* 0x00000010e1e67819 */ /* 0x000fe200000006ff */
[----:B------:R-:W-:Y:S01]  /*0f20*/  FADD.FTZ R131, -R229, R145 ;  /* 0x00000091e5837221 */ /* 0x000fe20000010100 */
[----:B------:R-:W-:Y:S01]  /*0f30*/  FMUL.FTZ R243, R243, UR10 ;  /* 0x0000000af3f37c20 */ /* 0x000fe20008410000 */
[----:B------:R-:W-:Y:S01]  /*0f40*/  SHF.R.U32.HI R224, RZ, 0x10, R213 ;  /* 0x00000010ffe07819 */ /* 0x000fe200000116d5 */
[----:B------:R-:W-:Y:S01]  /*0f50*/  FMUL.FTZ R232, R90, R227 ;  /* 0x000000e35ae87220 */ /* 0x000fe20000410000 */
[----:B------:R-:W-:Y:S01]  /*0f60*/  MOV R217, R211 ;  /* 0x000000d300d97202 */ /* 0x000fe20000000f00 */
[----:B------:R-:W-:Y:S01]  /*0f70*/  FADD.FTZ R145, R233, R132 ;  /* 0x00000084e9917221 */ /* 0x000fe20000010000 */
[----:B------:R-:W-:-:S02]  /*0f80*/  SHF.R.U32.HI R219, RZ, 0x10, R211 ;  /* 0x00000010ffdb7819 */ /* 0x000fc400000116d3 */
[----:B------:R-:W-:Y:S02]  /*0f90*/  MOV R213, R209 ;  /* 0x000000d100d57202 */ /* 0x000fe40000000f00 */
[----:B------:R-:W-:Y:S01]  /*0fa0*/  SHF.R.U32.HI R211, RZ, 0x10, R209 ;  /* 0x00000010ffd37819 */ /* 0x000fe200000116d1 */
[----:B------:R-:W-:Y:S01]  /*0fb0*/  FADD.FTZ R209, -R229, R141 ;  /* 0x0000008de5d17221 */ /* 0x000fe20000010100 */
[-C--:B------:R-:W-:Y:S01]  /*0fc0*/  FFMA.FTZ R162, R243, R230.reuse, R162 ;  /* 0x000000e6f3a27223 */ /* 0x080fe200000100a2 */
[----:B------:R-:W-:Y:S01]  /*0fd0*/  FADD.FTZ R161, R230, R161 ;  /* 0x000000a1e6a17221 */ /* 0x000fe20000010000 */
[----:B------:R-:W-:Y:S01]  /*0fe0*/  SHF.L.U32 R141, R222, 0x10, RZ ;  /* 0x00000010de8d7819 */ /* 0x000fe200000006ff */
[----:B------:R-:W-:Y:S01]  /*0ff0*/  FMUL.FTZ R230, R91, R230 ;  /* 0x000000e65be67220 */ /* 0x000fe20000410000 */
[----:B------:R-:W-:Y:S01]  /*1000*/  FADD.FTZ R145, R232, R145 ;  /* 0x00000091e8917221 */ /* 0x000fe20000010000 */
[----:B------:R-:W-:Y:S02]  /*1010*/  SHF.L.U32 R238, R221, 0x10, RZ ;  /* 0x00000010ddee7819 */ /* 0x000fe400000006ff */
[----:B------:R-:W-:Y:S01]  /*1020*/  FMUL.FTZ R240, R84, R141 ;  /* 0x0000008d54f07220 */ /* 0x000fe20000410000 */
[----:B------:R-:W-:-:S02]  /*1030*/  FADD.FTZ R145, R230, R145 ;  /* 0x00000091e6917221 */ /* 0x000fc40000010000 */
[-C--:B------:R-:W-:Y:S01]  /*1040*/  FFMA.FTZ R159, R239, R238.reuse, R159 ;  /* 0x000000eeef9f7223 */ /* 0x080fe2000001009f */
[----:B------:R-:W-:Y:S01]  /*1050*/  FADD.FTZ R23, R238, R23 ;  /* 0x00000017ee177221 */ /* 0x000fe20000010000 */
[----:B------:R-:W-:Y:S01]  /*1060*/  FMUL.FTZ R238, R85, R238 ;  /* 0x000000ee55ee7220 */ /* 0x000fe20000410000 */
[----:B------:R-:W-:Y:S01]  /*1070*/  FADD.FTZ R145, R240, R145 ;  /* 0x00000091f0917221 */ /* 0x000fe20000010000 */
[C---:B------:R-:W-:Y:S01]  /*1080*/  FADD.FTZ R247, -R229.reuse, R121 ;  /* 0x00000079e5f77221 */ /* 0x040fe20000010100 */
[C---:B------:R-:W-:Y:S01]  /*1090*/  FADD.FTZ R245, -R229.reuse, R122 ;  /* 0x0000007ae5f57221 */ /* 0x040fe20000010100 */
[----:B------:R-:W-:Y:S01]  /*10a0*/  FADD.FTZ R130, -R229, R130 ;  /* 0x00000082e5827221 */ /* 0x000fe20000010100 */
[----:B------:R-:W-:Y:S01]  /*10b0*/  FMUL.FTZ R231, R231, UR10 ;  /* 0x0000000ae7e77c20 */ /* 0x000fe20008410000 */
[----:B------:R-:W-:Y:S01]  /*10c0*/  SHF.L.U32 R224, R224, 0x10, RZ ;  /* 0x00000010e0e07819 */ /* 0x000fe200000006ff */
[----:B------:R-:W-:Y:S01]  /*10d0*/  FMUL.FTZ R236, R86, R125 ;  /* 0x0000007d56ec7220 */ /* 0x000fe20000410000 */
[----:B------:R-:W-:Y:S01]  /*10e0*/  FADD.FTZ R145, R238, R145 ;  /* 0x00000091ee917221 */ /* 0x000fe20000010000 */
[----:B------:R-:W-:Y:S01]  /*10f0*/  FMUL.FTZ R247, R247, UR10 ;  /* 0x0000000af7f77c20 */ /* 0x000fe20008410000 */
[----:B------:R-:W-:Y:S01]  /*1100*/  FADD.FTZ R250, -R229, R143 ;  /* 0x0000008fe5fa7221 */ /* 0x000fe20000010100 */
[----:B------:R-:W-:Y:S01]  /*1110*/  FMUL.FTZ R245, R245, UR10 ;  /* 0x0000000af5f57c20 */ /* 0x000fe20008410000 */
[----:B------:R-:W-:Y:S01]  /*1120*/  FMUL.FTZ R225, R130, UR10 ;  /* 0x0000000a82e17c20 */ /* 0x000fe20008410000 */
[----:B------:R-:W-:Y:S01]  /*1130*/  FADD.FTZ R129, -R229, R129 ;  /* 0x00000081e5817221 */ /* 0x000fe20000010100 */
[----:B------:R-:W-:Y:S01]  /*1140*/  SHF.L.U32 R143, R220, 0x10, RZ ;  /* 0x00000010dc8f7819 */ /* 0x000fe200000006ff */
[----:B------:R-:W-:Y:S01]  /*1150*/  FFMA.FTZ R130, R231, R242, RZ ;  /* 0x000000f2e7827223 */ /* 0x000fe200000100ff */
[----:B------:R-:W-:Y:S01]  /*1160*/  FMUL.FTZ R234, R87, R224 ;  /* 0x000000e057ea7220 */ /* 0x000fe20000410000 */
[----:B------:R-:W-:Y:S01]  /*1170*/  FADD.FTZ R145, R236, R145 ;  /* 0x00000091ec917221 */ /* 0x000fe20000010000 */
[----:B------:R-:W-:Y:S01]  /*1180*/  FFMA.FTZ R166, R247, R226, R166 ;  /* 0x000000e2f7a67223 */ /* 0x000fe200000100a6 */
[----:B------:R-:W-:Y:S01]  /*1190*/  FADD.FTZ R165, R226, R165 ;  /* 0x000000a5e2a57221 */ /* 0x000fe20000010000 */
[----:B------:R-:W-:Y:S01]  /*11a0*/  FFMA.FTZ R164, R245, R227, R164 ;  /* 0x000000e3f5a47223 */ /* 0x000fe200000100a4 */
[----:B------:R-:W-:Y:S01]  /*11b0*/  FADD.FTZ R163, R227, R163 ;  /* 0x000000a3e3a37221 */ /* 0x000fe20000010000 */
[----:B------:R-:W-:Y:S01]  /*11c0*/  SHF.L.U32 R226, R215, 0x10, RZ ;  /* 0x00000010d7e27819 */ /* 0x000fe200000006ff */
[----:B------:R-:W-:Y:S01]  /*11d0*/  FADD.FTZ R127, -R229, R127 ;  /* 0x0000007fe57f7221 */ /* 0x000fe20000010100 */
[----:B------:R-:W-:Y:S01]  /*11e0*/  FFMA.FTZ R168, R231, R228, R168 ;  /* 0x000000e4e7a87223 */ /* 0x000fe200000100a8 */
[----:B------:R-:W-:Y:S01]  /*11f0*/  FADD.FTZ R167, R228, R167 ;  /* 0x000000a7e4a77221 */ /* 0x000fe20000010000 */
[----:B------:R-:W-:Y:S01]  /*1200*/  FMUL.FTZ R227, R129, UR10 ;  /* 0x0000000a81e37c20 */ /* 0x000fe20008410000 */
[----:B------:R-:W-:Y:S01]  /*1210*/  FFMA.FTZ R130, R247, R233, R130 ;  /* 0x000000e9f7827223 */ /* 0x000fe20000010082 */
[C---:B------:R-:W-:Y:S01]  /*1220*/  FADD.FTZ R128, -R229.reuse, R128 ;  /* 0x00000080e5807221 */ /* 0x040fe20000010100 */
        /* <DEDUP_REMOVED lines=17> */
[----:B------:R-:W-:Y:S01]  /*1340*/  SHF.L.U32 R129, R217, 0x10, RZ ;  /* 0x00000010d9817819 */ /* 0x000fe200000006ff */
[----:B------:R-:W-:Y:S01]  /*1350*/  FFMA.FTZ R155, R227, R226, R155 ;  /* 0x000000e2e39b7223 */ /* 0x000fe2000001009b */
[----:B------:R-:W-:Y:S01]  /*1360*/  FADD.FTZ R19, R226, R19 ;  /* 0x00000013e2137221 */ /* 0x000fe20000010000 */
[----:B------:R-:W-:Y:S01]  /*1370*/  FFMA.FTZ R130, R245, R232, R130 ;  /* 0x000000e8f5827223 */ /* 0x000fe20000010082 */
[----:B------:R-:W-:Y:S01]  /*1380*/  FMUL.FTZ R229, R128, UR10 ;  /* 0x0000000a80e57c20 */ /* 0x000fe20008410000 */
[----:B------:R-:W-:Y:S01]  /*1390*/  FMUL.FTZ R226, R81, R226 ;  /* 0x000000e251e27220 */ /* 0x000fe20000410000 */
[----:B------:R-:W-:Y:S01]  /*13a0*/  FADD.FTZ R145, R228, R145 ;  /* 0x00000091e4917221 */ /* 0x000fe20000010000 */
[----:B------:R-:W-:Y:S01]  /*13b0*/  SHF.L.U32 R128, R219, 0x10, RZ ;  /* 0x00000010db807819 */ /* 0x000fe200000006ff */
[----:B------:R-:W-:Y:S01]  /*13c0*/  FMUL.FTZ R133, R120, UR10 ;  /* 0x0000000a78857c20 */ /* 0x000fe20008410000 */
[----:B------:R-:W-:Y:S01]  /*13d0*/  FMUL.FTZ R241, R124, UR10 ;  /* 0x0000000a7cf17c20 */ /* 0x000fe20008410000 */
[----:B------:R-:W-:Y:S01]  /*13e0*/  FFMA.FTZ R157, R235, R224, R157 ;  /* 0x000000e0eb9d7223 */ /* 0x000fe2000001009d */
[----:B------:R-:W-:Y:S01]  /*13f0*/  FADD.FTZ R21, R224, R21 ;  /* 0x00000015e0157221 */ /* 0x000fe20000010000 */
[----:B------:R-:W-:Y:S01]  /*1400*/  FFMA.FTZ R130, R243, R230, R130 ;  /* 0x000000e6f3827223 */ /* 0x000fe20000010082 */
[----:B------:R-:W-:Y:S01]  /*1410*/  FMUL.FTZ R224, R82, R129 ;  /* 0x0000008152e07220 */ /* 0x000fe20000410000 */
[----:B------:R-:W-:Y:S01]  /*1420*/  FADD.FTZ R145, R226, R145 ;  /* 0x00000091e2917221 */ /* 0x000fe20000010000 */
[----:B------:R-:W-:Y:S01]  /*1430*/  FMUL.FTZ R221, R123, UR10 ;  /* 0x0000000a7bdd7c20 */ /* 0x000fe20008410000 */
[-C--:B------:R-:W-:Y:S01]  /*1440*/  FFMA.FTZ R153, R133, R128.reuse, R153 ;  /* 0x0000008085997223 */ /* 0x080fe20000010099 */
[----:B------:R-:W-:Y:S01]  /*1450*/  FADD.FTZ R17, R128, R17 ;  /* 0x0000001180117221 */ /* 0x000fe20000010000 */
[----:B------:R-:W-:Y:S01]  /*1460*/  FMUL.FTZ R132, R83, R128 ;  /* 0x0000008053847220 */ /* 0x000fe20000410000 */
[----:B------:R-:W-:Y:S01]  /*1470*/  SHF.L.U32 R123, R218, 0x10, RZ ;  /* 0x00000010da7b7819 */ /* 0x000fe200000006ff */
[----:B------:R-:W-:Y:S01]  /*1480*/  FFMA.FTZ R128, R241, R240, R130 ;  /* 0x000000f0f1807223 */ /* 0x000fe20000010082 */
[----:B------:R-:W-:Y:S01]  /*1490*/  FADD.FTZ R145, R224, R145 ;  /* 0x00000091e0917221 */ /* 0x000fe20000010000 */
[----:B------:R-:W-:Y:S01]  /*14a0*/  FMUL.FTZ R237, R237, UR10 ;  /* 0x0000000aeded7c20 */ /* 0x000fe20008410000 */
        /* <DEDUP_REMOVED lines=12> */
[----:B------:R-:W-:Y:S01]  /*1570*/  FFMA.FTZ R158, R237, R125, R158 ;  /* 0x0000007ded9e7223 */ /* 0x000fe2000001009e */
[----:B------:R-:W-:Y:S01]  /*1580*/  FADD.FTZ R22, R125, R22 ;  /* 0x000000167d167221 */ /* 0x000fe20000010000 */
[----:B------:R-:W-:Y:S01]  /*1590*/  FMUL.FTZ R219, R134, UR10 ;  /* 0x0000000a86db7c20 */ /* 0x000fe20008410000 */
        /* <DEDUP_REMOVED lines=62> */
[----:B------:R-:W-:Y:S01]  /*1980*/  FADD.FTZ R145, R146, R147 ;  /* 0x0000009392917221 */ /* 0x000fe20000010000 */
[----:B------:R-:W-:Y:S01]  /*1990*/  FMUL.FTZ R146, R67, R204 ;  /* 0x000000cc43927220 */ /* 0x000fe20000410000 */
[----:B------:R-:W-:Y:S01]  /*19a0*/  FMUL.FTZ R209, R209, UR10 ;  /* 0x0000000ad1d17c20 */ /* 0x000fe20008410000 */
[----:B------:R-:W-:Y:S01]  /*19b0*/  FFMA.FTZ R200, R141, R138, R200 ;  /* 0x0000008a8dc87223 */ /* 0x000fe200000100c8 */
[----:B------:R-:W-:Y:S01]  /*19c0*/  FMUL.FTZ R137, R137, UR10 ;  /* 0x0000000a89897c20 */ /* 0x000fe20008410000 */
[----:B------:R-:W-:-:S02]  /*19d0*/  FADD.FTZ R252, R145, R146 ;  /* 0x0000009291fc7221 */ /* 0x000fc40000010000 */
[----:B------:R-:W-:Y:S01]  /*19e0*/  FFMA.FTZ R200, R209, R140, R200 ;  /* 0x0000008cd1c87223 */ /* 0x000fe200000100c8 */
[----:B------:R-:W-:Y:S02]  /*19f0*/  FMUL.FTZ R207, R250, UR10 ;  /* 0x0000000afacf7c20 */ /* 0x000fe40008410000 */
[----:B------:R-:W0:Y:S01]  /*1a00*/  SHFL.DOWN PT, R250, R252, 0x10, 0x1f ;  /* 0x0a001f00fcfa7f89 */ /* 0x000e2200000e0000 */
[----:B------:R-:W-:Y:S01]  /*1a10*/  FFMA.FTZ R200, R137, R136, R200 ;  /* 0x0000008889c87223 */ /* 0x000fe200000100c8 */
[----:B------:R-:W-:-:S03]  /*1a20*/  FMUL.FTZ R145, R142, UR10 ;  /* 0x0000000a8e917c20 */ /* 0x000fc60008410000 */
        /* <DEDUP_REMOVED lines=23> */
[----:B------:R-:W-:Y:S01]  /*1ba0*/  FFMA.FTZ R151, R221, R120, R151 ;  /* 0x00000078dd977223 */ /* 0x000fe20000010097 */
[----:B------:R-:W-:Y:S02]  /*1bb0*/  FADD.FTZ R15, R120, R15 ;  /* 0x0000000f780f7221 */ /* 0x000fe40000010000 */
[----:B------:R-:W1:Y:S01]  /*1bc0*/  SHFL.DOWN PT, R120, R126, 0x1, 0x1f ;  /* 0x08201f007e787f89 */ /* 0x000e6200000e0000 */
[----:B--2---:R-:W-:Y:S01]  /*1bd0*/  LOP3.LUT P0, RZ, R142, 0x1f, RZ, 0xc0, !PT ;  /* 0x0000001f8eff7812 */ /* 0x004fe2000780c0ff */
[----:B0-----:R-:W-:-:S05]  /*1be0*/  FADD.FTZ R250, R252, R121 ;  /* 0x00000079fcfa7221 */ /* 0x001fca0000010000 */
[----:B------:R-:W0:Y:S01]  /*1bf0*/  SHFL.DOWN PT, R131, R250, 0x1, 0x1f ;  /* 0x08201f00fa837f89 */ /* 0x000e2200000e0000 */
[----:B------:R-:W-:Y:S01]  /*1c00*/  UMOV UR7, 0x3f800000 ;  /* 0x3f80000000077882 */ /* 0x000fe20000000000 */
[----:B------:R-:W-:Y:S01]  /*1c10*/  @UP0 USHF.L.U32 UR7, UR4, 0x10, URZ ;  /* 0x0000001004070899 */ /* 0x000fe200080006ff */
[----:B------:R-:W-:Y:S01]  /*1c20*/  BSSY.RECONVERGENT B0, `(.L_x_6140) ;  /* 0x000000c000007945 */ /* 0x000fe20003800200 */
[----:B-1----:R-:W-:Y:S01]  /*1c30*/  FADD.FTZ R120, R126, R120 ;  /* 0x000000787e787221 */ /* 0x002fe20000010000 */
[----:B0-----:R-:W-:Y:S02]  /*1c40*/  FADD.FTZ R121, R250, R131 ;  /* 0x00000083fa797221 */ /* 0x001fe40000010000 */
[----:B------:R-:W-:Y:S07]  /*1c50*/  @P0 BRA `(.L_x_6141) ;  /* 0x0000000000200947 */ /* 0x000fee0003800000 */
        /* <DEDUP_REMOVED lines=8> */
.L_x_6141:
[----:B------:R-:W-:Y:S05]  /*1ce0*/  BSYNC.RECONVERGENT B0 ;  /* 0x0000000000007941 */ /* 0x000fea0003800200 */
.L_x_6140:
        /* <DEDUP_REMOVED lines=79> */
[--C-:B------:R-:W-:Y:S01]  /*21e0*/  FFMA.FTZ R229, R229, UR4, R204.reuse ;  /* 0x00000004e5e57c23 */ /* 0x100fe200080100cc */
[--C-:B------:R-:W-:Y:S01]  /*21f0*/  FFMA.FTZ R227, R227, UR4, R204.reuse ;  /* 0x00000004e3e37c23 */ /* 0x100fe200080100cc */
[----:B------:R-:W-:Y:S01]  /*2200*/  FADD.FTZ R133, R132, -R133 ;  /* 0x8000008584857221 */ /* 0x000fe20000010000 */
[--C-:B------:R-:W-:Y:S01]  /*2210*/  FFMA.FTZ R245, R245, UR4, R204.reuse ;  /* 0x00000004f5f57c23 */ /* 0x100fe200080100cc */
[----:B------:R-:W-:Y:S01]  /*2220*/  FMUL.FTZ R235, R237, UR10 ;  /* 0x0000000aedeb7c20 */ /* 0x000fe20008410000 */
[----:B------:R-:W-:Y:S01]  /*2230*/  FMUL.FTZ R127, R127, UR10 ;  /* 0x0000000a7f7f7c20 */ /* 0x000fe20008410000 */
[----:B------:R-:W-:Y:S01]  /*2240*/  FMUL.FTZ R121, R120, UR10 ;  /* 0x0000000a78797c20 */ /* 0x000fe20008410000 */
[----:B------:R-:W-:Y:S01]  /*2250*/  FMUL.FTZ R129, R129, UR10 ;  /* 0x0000000a81817c20 */ /* 0x000fe20008410000 */
[--C-:B------:R-:W-:Y:S01]  /*2260*/  FFMA.FTZ R219, R219, UR4, R204.reuse ;  /* 0x00000004dbdb7c23 */ /* 0x100fe200080100cc */
[----:B------:R-:W-:Y:S01]  /*2270*/  FADD.FTZ R229, R228, -R229 ;  /* 0x800000e5e4e57221 */ /* 0x000fe20000010000 */
[----:B------:R-:W-:Y:S01]  /*2280*/  FADD.FTZ R226, R226, -R227 ;  /* 0x800000e3e2e27221 */ /* 0x000fe20000010000 */
[----:B------:R-:W-:Y:S01]  /*2290*/  FMUL.FTZ R133, R133, UR10 ;  /* 0x0000000a85857c20 */ /* 0x000fe20008410000 */
[----:B------:R-:W-:Y:S01]  /*22a0*/  FADD.FTZ R245, R232, -R245 ;  /* 0x800000f5e8f57221 */ /* 0x000fe20000010000 */
[--C-:B------:R-:W-:Y:S01]  /*22b0*/  FFMA.FTZ R243, R243, UR4, R204.reuse ;  /* 0x00000004f3f37c23 */ /* 0x100fe200080100cc */
[----:B------:R-:W-:Y:S01]  /*22c0*/  FMUL.FTZ R235, R235, UR7 ;  /* 0x00000007ebeb7c20 */ /* 0x000fe20008410000 */
[----:B------:R-:W-:Y:S01]  /*22d0*/  FMUL.FTZ R228, R127, UR7 ;  /* 0x000000077fe47c20 */ /* 0x000fe20008410000 */
[--C-:B------:R-:W-:Y:S01]  /*22e0*/  FFMA.FTZ R227, R223, UR4, R204.reuse ;  /* 0x00000004dfe37c23 */ /* 0x100fe200080100cc */
[----:B------:R-:W-:Y:S01]  /*22f0*/  FMUL.FTZ R232, R121, UR7 ;  /* 0x0000000779e87c20 */ /* 0x000fe20008410000 */
[----:B------:R-:W-:Y:S01]  /*2300*/  FMUL.FTZ R223, R129, UR7 ;  /* 0x0000000781df7c20 */ /* 0x000fe20008410000 */
[--C-:B------:R-:W-:Y:S01]  /*2310*/  FFMA.FTZ R135, R135, UR4, R204.reuse ;  /* 0x0000000487877c23 */ /* 0x100fe200080100cc */
[--C-:B------:R-:W-:Y:S01]  /*2320*/  FFMA.FTZ R121, R239, UR4, R204.reuse ;  /* 0x00000004ef797c23 */ /* 0x100fe200080100cc */
[----:B------:R-:W-:Y:S01]  /*2330*/  FADD.FTZ R219, R218, -R219 ;  /* 0x800000dbdadb7221 */ /* 0x000fe20000010000 */
[----:B------:R-:W-:Y:S01]  /*2340*/  FMUL.FTZ R218, R133, UR7 ;  /* 0x0000000785da7c20 */ /* 0x000fe20008410000 */
[----:B------:R-:W-:Y:S01]  /*2350*/  FADD.FTZ R243, R230, -R243 ;  /* 0x800000f3e6f37221 */ /* 0x000fe20000010000 */
[----:B------:R-:W-:Y:S01]  /*2360*/  FMUL.FTZ R126, R42, R235 ;  /* 0x000000eb2a7e7220 */ /* 0x000fe20000410000 */
[----:B------:R-:W-:Y:S01]  /*2370*/  FMUL.FTZ R127, R43, R228 ;  /* 0x000000e42b7f7220 */ /* 0x000fe20000410000 */
[----:B------:R-:W-:Y:S01]  /*2380*/  FMUL.FTZ R129, R46, R223 ;  /* 0x000000df2e817220 */ /* 0x000fe20000410000 */
[----:B------:R-:W-:Y:S01]  /*2390*/  FADD.FTZ R128, R134, -R135 ;  /* 0x8000008786807221 */ /* 0x000fe20000010000 */
[--C-:B------:R-:W-:Y:S01]  /*23a0*/  FFMA.FTZ R231, R231, UR4, R204.reuse ;  /* 0x00000004e7e77c23 */ /* 0x100fe200080100cc */
[----:B------:R-:W-:Y:S01]  /*23b0*/  FADD.FTZ R121, R238, -R121 ;  /* 0x80000079ee797221 */ /* 0x000fe20000010000 */
[--C-:B------:R-:W-:Y:S01]  /*23c0*/  FFMA.FTZ R241, R241, UR4, R204.reuse ;  /* 0x00000004f1f17c23 */ /* 0x100fe200080100cc */
[----:B------:R-:W-:Y:S01]  /*23d0*/  FMUL.FTZ R132, R47, R218 ;  /* 0x000000da2f847220 */ /* 0x000fe20000410000 */
[----:B------:R-:W-:Y:S01]  /*23e0*/  FMUL.FTZ R233, R245, UR10 ;  /* 0x0000000af5e97c20 */ /* 0x000fe20008410000 */
[----:B------:R-:W-:Y:S01]  /*23f0*/  FMUL.FTZ R230, R243, UR10 ;  /* 0x0000000af3e67c20 */ /* 0x000fe20008410000 */
[--C-:B------:R-:W-:Y:S01]  /*2400*/  FFMA.FTZ R215, R215, UR4, R204.reuse ;  /* 0x00000004d7d77c23 */ /* 0x100fe200080100cc */
[----:B------:R-:W-:Y:S01]  /*2410*/  FMUL.FTZ R128, R128, UR10 ;  /* 0x0000000a80807c20 */ /* 0x000fe20008410000 */
[----:B------:R-:W-:Y:S01]  /*2420*/  FADD.FTZ R231, R242, -R231 ;  /* 0x800000e7f2e77221 */ /* 0x000fe20000010000 */
[----:B------:R-:W-:Y:S01]  /*2430*/  FMUL.FTZ R123, R121, UR10 ;  /* 0x0000000a797b7c20 */ /* 0x000fe20008410000 */
[----:B------:R-:W-:Y:S01]  /*2440*/  F2F.BF16.F32 R126, R126 ;  /* 0x0000007e007e7304 */ /* 0x000fe20000202000 */
[--C-:B------:R-:W-:Y:S01]  /*2450*/  FFMA.FTZ R221, R221, UR4, R204.reuse ;  /* 0x00000004dddd7c23 */ /* 0x100fe200080100cc */
[--C-:B------:R-:W-:Y:S01]  /*2460*/  FFMA.FTZ R213, R213, UR4, R204.reuse ;  /* 0x00000004d5d57c23 */ /* 0x100fe200080100cc */
[----:B------:R-:W-:Y:S01]  /*2470*/  FADD.FTZ R241, R240, -R241 ;  /* 0x800000f1f0f17221 */ /* 0x000fe20000010000 */
[----:B------:R-:W-:Y:S01]  /*2480*/  FMUL.FTZ R233, R233, UR7 ;  /* 0x00000007e9e97c20 */ /* 0x000fe20008410000 */
[----:B------:R-:W-:Y:S01]  /*2490*/  FMUL.FTZ R230, R230, UR7 ;  /* 0x00000007e6e67c20 */ /* 0x000fe20008410000 */
[----:B------:R-:W-:Y:S01]  /*24a0*/  FADD.FTZ R130, R212, -R215 ;  /* 0x800000d7d4827221 */ /* 0x000fe20000010000 */
[--C-:B------:R-:W-:Y:S01]  /*24b0*/  FFMA.FTZ R135, R217, UR4, R204.reuse ;  /* 0x00000004d9877c23 */ /* 0x100fe200080100cc */
[----:B------:R-:W0:Y:S01]  /*24c0*/  F2F.BF16.F32 R127, R127 ;  /* 0x0000007f007f7304 */ /* 0x000e220000202000 */
[----:B------:R-:W-:Y:S01]  /*24d0*/  FMUL.FTZ R212, R128, UR7 ;  /* 0x0000000780d47c20 */ /* 0x000fe20008410000 */
[----:B------:R-:W-:Y:S01]  /*24e0*/  FMUL.FTZ R231, R231, UR10 ;  /* 0x0000000ae7e77c20 */ /* 0x000fe20008410000 */
[----:B------:R-:W-:Y:S01]  /*24f0*/  FMUL.FTZ R236, R123, UR7 ;  /* 0x000000077bec7c20 */ /* 0x000fe20008410000 */
[----:B------:R-:W-:Y:S01]  /*2500*/  FADD.FTZ R220, R220, -R221 ;  /* 0x800000dddcdc7221 */ /* 0x000fe20000010000 */
[----:B------:R-:W-:Y:S01]  /*2510*/  FADD.FTZ R128, R210, -R213 ;  /* 0x800000d5d2807221 */ /* 0x000fe20000010000 */
[----:B------:R-:W-:Y:S01]  /*2520*/  FMUL.FTZ R239, R241, UR10 ;  /* 0x0000000af1ef7c20 */ /* 0x000fe20008410000 */
[----:B------:R-:W-:Y:S01]  /*2530*/  FMUL.FTZ R210, R226, UR10 ;  /* 0x0000000ae2d27c20 */ /* 0x000fe20008410000 */
[----:B------:R-:W-:Y:S01]  /*2540*/  F2F.BF16.F32 R129, R129 ;  /* 0x0000008100817304 */ /* 0x000fe20000202000 */
[----:B------:R-:W-:Y:S01]  /*2550*/  FMUL.FTZ R122, R38, R233 ;  /* 0x000000e9267a7220 */ /* 0x000fe20000410000 */
[----:B------:R-:W-:Y:S01]  /*2560*/  FMUL.FTZ R125, R39, R230 ;  /* 0x000000e6277d7220 */ /* 0x000fe20000410000 */
[----:B------:R-:W-:Y:S01]  /*2570*/  FMUL.FTZ R124, R37, R232 ;  /* 0x000000e8257c7220 */ /* 0x000fe20000410000 */
[----:B------:R-:W-:Y:S01]  /*2580*/  FMUL.FTZ R219, R219, UR10 ;  /* 0x0000000adbdb7c20 */ /* 0x000fe20008410000 */
[----:B------:R-:W-:Y:S01]  /*2590*/  FADD.FTZ R135, R214, -R135 ;  /* 0x80000087d6877221 */ /* 0x000fe20000010000 */
[----:B------:R-:W-:Y:S01]  /*25a0*/  FMUL.FTZ R231, R231, UR7 ;  /* 0x00000007e7e77c20 */ /* 0x000fe20008410000 */
[----:B------:R-:W-:Y:S01]  /*25b0*/  FMUL.FTZ R123, R41, R236 ;  /* 0x000000ec297b7220 */ /* 0x000fe20000410000 */
[----:B------:R1:W2:Y:S01]  /*25c0*/  F2F.BF16.F32 R134, R132 ;  /* 0x0000008400867304 */ /* 0x0002a20000202000 */
[----:B------:R-:W-:Y:S01]  /*25d0*/  FMUL.FTZ R220, R220, UR10 ;  /* 0x0000000adcdc7c20 */ /* 0x000fe20008410000 */
[----:B------:R-:W-:Y:S01]  /*25e0*/  FMUL.FTZ R239, R239, UR7 ;  /* 0x00000007efef7c20 */ /* 0x000fe20008410000 */
[----:B------:R-:W-:Y:S01]  /*25f0*/  FADD.FTZ R222, R222, -R227 ;  /* 0x800000e3dede7221 */ /* 0x000fe20000010000 */
[----:B------:R-:W-:Y:S01]  /*2600*/  FMUL.FTZ R210, R210, UR7 ;  /* 0x00000007d2d27c20 */ /* 0x000fe20008410000 */
[----:B------:R-:W-:Y:S01]  /*2610*/  FMUL.FTZ R225, R229, UR10 ;  /* 0x0000000ae5e17c20 */ /* 0x000fe20008410000 */
[----:B------:R-:W-:Y:S01]  /*2620*/  FMUL.FTZ R217, R219, UR7 ;  /* 0x00000007dbd97c20 */ /* 0x000fe20008410000 */
[--C-:B------:R-:W-:Y:S01]  /*2630*/  FFMA.FTZ R211, R211, UR4, R204.reuse ;  /* 0x00000004d3d37c23 */ /* 0x100fe200080100cc */
[----:B------:R-:W-:Y:S01]  /*2640*/  FMUL.FTZ R135, R135, UR10 ;  /* 0x0000000a87877c20 */ /* 0x000fe20008410000 */
[----:B-1----:R-:W-:Y:S01]  /*2650*/  FMUL.FTZ R132, R51, R212 ;  /* 0x000000d433847220 */ /* 0x002fe20000410000 */
[----:B------:R-:W-:Y:S01]  /*2660*/  FMUL.FTZ R120, R36, R231 ;  /* 0x000000e724787220 */ /* 0x000fe20000410000 */
[----:B------:R-:W-:Y:S01]  /*2670*/  F2F.BF16.F32 R122, R122 ;  /* 0x0000007a007a7304 */ /* 0x000fe20000202000 */
[----:B------:R-:W-:Y:S01]  /*2680*/  FMUL.FTZ R220, R220, UR7 ;  /* 0x00000007dcdc7c20 */ /* 0x000fe20008410000 */
[----:B------:R-:W-:Y:S01]  /*2690*/  FMUL.FTZ R121, R40, R239 ;  /* 0x000000ef28797220 */ /* 0x000fe20000410000 */
[--C-:B------:R-:W-:Y:S01]  /*26a0*/  FFMA.FTZ R219, R141, UR4, R204.reuse ;  /* 0x000000048ddb7c23 */ /* 0x100fe200080100cc */
[----:B------:R-:W-:Y:S01]  /*26b0*/  FMUL.FTZ R213, R222, UR10 ;  /* 0x0000000aded57c20 */ /* 0x000fe20008410000 */
[----:B------:R-:W-:Y:S01]  /*26c0*/  FMUL.FTZ R214, R45, R210 ;  /* 0x000000d22dd67220 */ /* 0x000fe20000410000 */
[----:B------:R-:W-:Y:S01]  /*26d0*/  FMUL.FTZ R225, R225, UR7 ;  /* 0x00000007e1e17c20 */ /* 0x000fe20008410000 */
[--C-:B------:R-:W-:Y:S01]  /*26e0*/  FFMA.FTZ R209, R209, UR4, R204.reuse ;  /* 0x00000004d1d17c23 */ /* 0x100fe200080100cc */
[----:B------:R-:W1:Y:S01]  /*26f0*/  F2F.BF16.F32 R125, R125 ;  /* 0x0000007d007d7304 */ /* 0x000e620000202000 */
[----:B------:R-:W-:Y:S01]  /*2700*/  FMUL.FTZ R227, R50, R217 ;  /* 0x000000d932e37220 */ /* 0x000fe20000410000 */
[----:B------:R-:W-:Y:S01]  /*2710*/  FADD.FTZ R208, R208, -R211 ;  /* 0x800000d3d0d07221 */ /* 0x000fe20000010000 */
[----:B0-----:R-:W-:Y:S01]  /*2720*/  PRMT R127, R126, 0x5410, R127 ;  /* 0x000054107e7f7816 */ /* 0x001fe2000000007f */
[----:B------:R-:W-:Y:S01]  /*2730*/  FFMA.FTZ R137, R137, UR4, R204 ;  /* 0x0000000489897c23 */ /* 0x000fe200080100cc */
[----:B------:R-:W-:Y:S01]  /*2740*/  FMUL.FTZ R126, R49, R220 ;  /* 0x000000dc317e7220 */ /* 0x000fe20000410000 */
[----:B--2---:R-:W-:Y:S01]  /*2750*/  PRMT R129, R129, 0x5410, R134 ;  /* 0x0000541081817816 */ /* 0x004fe20000000086 */
[----:B------:R-:W-:Y:S01]  /*2760*/  FMUL.FTZ R211, R135, UR7 ;  /* 0x0000000787d37c20 */ /* 0x000fe20008410000 */
[----:B------:R-:W0:Y:S01]  /*2770*/  F2F.BF16.F32 R124, R124 ;  /* 0x0000007c007c7304 */ /* 0x000e220000202000 */
[----:B------:R-:W-:Y:S01]  /*2780*/  FADD.FTZ R219, R138, -R219 ;  /* 0x800000db8adb7221 */ /* 0x000fe20000010000 */
[----:B------:R-:W-:Y:S01]  /*2790*/  FMUL.FTZ R213, R213, UR7 ;  /* 0x00000007d5d57c20 */ /* 0x000fe20008410000 */
[----:B------:R-:W2:Y:S01]  /*27a0*/  LDC.64 R134, c[0x0][0x468] ;  /* 0x00011a00ff867b82 */ /* 0x000ea20000000a00 */
[----:B------:R-:W-:Y:S01]  /*27b0*/  FMUL.FTZ R131, R44, R225 ;  /* 0x000000e12c837220 */ /* 0x000fe20000410000 */
[----:B------:R-:W-:Y:S01]  /*27c0*/  FADD.FTZ R138, R140, -R209 ;  /* 0x800000d18c8a7221 */ /* 0x000fe20000010000 */
[----:B------:R-:W-:Y:S01]  /*27d0*/  FFMA.FTZ R140, R207, UR4, R204 ;  /* 0x00000004cf8c7c23 */ /* 0x000fe200080100cc */
[----:B------:R-:W-:Y:S01]  /*27e0*/  FADD.FTZ R207, R136, -R137 ;  /* 0x8000008988cf7221 */ /* 0x000fe20000010000 */
[----:B------:R-:W3:Y:S01]  /*27f0*/  F2F.BF16.F32 R123, R123 ;  /* 0x0000007b007b7304 */ /* 0x000ee20000202000 */
[----:B------:R-:W-:Y:S01]  /*2800*/  FMUL.FTZ R136, R48, R213 ;  /* 0x000000d530887220 */ /* 0x000fe20000410000 */
[----:B------:R-:W-:Y:S01]  /*2810*/  FADD.FTZ R221, R139, -R140 ;  /* 0x8000008c8bdd7221 */ /* 0x000fe20000010000 */
[----:B-1----:R-:W-:Y:S01]  /*2820*/  PRMT R137, R122, 0x5410, R125 ;  /* 0x000054107a897816 */ /* 0x002fe2000000007d */
[----:B------:R-:W-:Y:S01]  /*2830*/  FMUL.FTZ R128, R128, UR10 ;  /* 0x0000000a80807c20 */ /* 0x000fe20008410000 */
[----:B------:R-:W-:Y:S01]  /*2840*/  FMUL.FTZ R130, R130, UR10 ;  /* 0x0000000a82827c20 */ /* 0x000fe20008410000 */
[----:B------:R-:W-:Y:S01]  /*2850*/  FMUL.FTZ R208, R208, UR10 ;  /* 0x0000000ad0d07c20 */ /* 0x000fe20008410000 */
[----:B0-----:R-:W-:Y:S01]  /*2860*/  IMAD.WIDE.U32 R124, R124, 0x10000, RZ ;  /* 0x000100007c7c7825 */ /* 0x001fe200078e00ff */
[----:B------:R0:W-:Y:S03]  /*2870*/  F2F.BF16.F32 R224, R132 ;  /* 0x0000008400e07304 */ /* 0x0001e60000202000 */
[----:B------:R-:W-:Y:S01]  /*2880*/  FMUL.FTZ R141, R128, UR7 ;  /* 0x00000007808d7c20 */ /* 0x000fe20008410000 */
[----:B------:R-:W-:-:S04]  /*2890*/  FMUL.FTZ R140, R130, UR7 ;  /* 0x00000007828c7c20 */ /* 0x000fc80008410000 */
[----:B------:R-:W-:Y:S01]  /*28a0*/  F2F.BF16.F32 R120, R120 ;  /* 0x0000007800787304 */ /* 0x000fe20000202000 */
[----:B0-----:R-:W0:Y:S01]  /*28b0*/  LDC.64 R132, c[0x0][0x390] ;  /* 0x0000e400ff847b82 */ /* 0x001e220000000a00 */
[----:B---3--:R-:W-:Y:S01]  /*28c0*/  IMAD.WIDE.U32 R122, R123, 0x10000, RZ ;  /* 0x000100007b7a7825 */ /* 0x008fe200078e00ff */
[----:B------:R-:W-:-:S05]  /*28d0*/  LOP3.LUT R137, R137, R125, RZ, 0xfc, !PT ;  /* 0x0000007d89897212 */ /* 0x000fca00078efcff */
[----:B------:R-:W1:Y:S01]  /*28e0*/  F2F.BF16.F32 R121, R121 ;  /* 0x0000007900797304 */ /* 0x000e620000202000 */
[----:B------:R-:W-:-:S07]  /*28f0*/  LOP3.LUT R127, R127, R123, RZ, 0xfc, !PT ;  /* 0x0000007b7f7f7212 */ /* 0x000fce00078efcff */
[----:B------:R-:W-:Y:S08]  /*2900*/  F2F.BF16.F32 R214, R214 ;  /* 0x000000d600d67304 */ /* 0x000ff00000202000 */
[----:B------:R1:W3:Y:S08]  /*2910*/  F2F.BF16.F32 R222, R126 ;  /* 0x0000007e00de7304 */ /* 0x0002f00000202000 */
[----:B------:R-:W4:Y:S01]  /*2920*/  F2F.BF16.F32 R227, R227 ;  /* 0x000000e300e37304 */ /* 0x000f220000202000 */
[----:B-1----:R-:W-:Y:S01]  /*2930*/  LOP3.LUT R126, R122, R121, RZ, 0xfc, !PT ;  /* 0x000000797a7e7212 */ /* 0x002fe200078efcff */
[----:B------:R-:W-:Y:S01]  /*2940*/  FMUL.FTZ R219, R219, UR10 ;  /* 0x0000000adbdb7c20 */ /* 0x000fe20008410000 */
[----:B--2---:R-:W-:-:S04]  /*2950*/  IMAD.WIDE.U32 R244, R203, 0x8, R134 ;  /* 0x00000008cbf47825 */ /* 0x004fc800078e0086 */
[----:B------:R-:W-:Y:S01]  /*2960*/  FMUL.FTZ R209, R52, R211 ;  /* 0x000000d334d17220 */ /* 0x000fe20000410000 */
[----:B------:R-:W1:Y:S01]  /*2970*/  F2F.BF16.F32 R131, R131 ;  /* 0x0000008300837304 */ /* 0x000e620000202000 */
[----:B---3--:R-:W-:-:S07]  /*2980*/  IMAD.WIDE.U32 R122, R222, 0x10000, RZ ;  /* 0x00010000de7a7825 */ /* 0x008fce00078e00ff */
[----:B------:R2:W3:Y:S01]  /*2990*/  F2F.BF16.F32 R139, R136 ;  /* 0x00000088008b7304 */ /* 0x0004e20000202000 */
[----:B----4-:R-:W-:Y:S01]  /*29a0*/  PRMT R227, R227, 0x5410, R224 ;  /* 0x00005410e3e37816 */ /* 0x010fe200000000e0 */
[----:B------:R-:W-:Y:S01]  /*29b0*/  FMUL.FTZ R208, R208, UR7 ;  /* 0x00000007d0d07c20 */ /* 0x000fe20008410000 */
[----:B------:R-:W-:Y:S01]  /*29c0*/  FMUL.FTZ R207, R207, UR10 ;  /* 0x0000000acfcf7c20 */ /* 0x000fe20008410000 */
[----:B------:R-:W-:Y:S01]  /*29d0*/  FMUL.FTZ R224, R54, R141 ;  /* 0x0000008d36e07220 */ /* 0x000fe20000410000 */
[----:B------:R-:W-:-:S03]  /*29e0*/  FMUL.FTZ R215, R53, R140 ;  /* 0x0000008c35d77220 */ /* 0x000fc60000410000 */
[----:B------:R-:W-:Y:S01]  /*29f0*/  F2F.BF16.F32 R209, R209 ;  /* 0x000000d100d17304 */ /* 0x000fe20000202000 */
[----:B--2---:R-:W-:Y:S01]  /*2a00*/  LOP3.LUT R136, R124, R120, RZ, 0xfc, !PT ;  /* 0x000000787c887212 */ /* 0x004fe200078efcff */
[----:B------:R-:W-:-:S04]  /*2a10*/  IMAD.WIDE.U32 R124, R214, 0x10000, RZ ;  /* 0x00010000d67c7825 */ /* 0x000fc800078e00ff */
[----:B------:R-:W-:Y:S01]  /*2a20*/  FMUL.FTZ R214, R138, UR10 ;  /* 0x0000000a8ad67c20 */ /* 0x000fe20008410000 */
[--C-:B0-----:R-:W-:Y:S01]  /*2a30*/  IMAD.WIDE.U32 R120, R216, 0x8, R132.reuse ;  /* 0x00000008d8787825 */ /* 0x101fe200078e0084 */
[----:B-1----:R-:W-:Y:S02]  /*2a40*/  LOP3.LUT R128, R124, R131, RZ, 0xfc, !PT ;  /* 0x000000837c807212 */ /* 0x002fe400078efcff */
[----:B---3--:R-:W-:Y:S01]  /*2a50*/  LOP3.LUT R130, R122, R139, RZ, 0xfc, !PT ;  /* 0x0000008b7a827212 */ /* 0x008fe200078efcff */
[----:B------:R-:W-:Y:S01]  /*2a60*/  FMUL.FTZ R229, R55, R208 ;  /* 0x000000d037e57220 */ /* 0x000fe20000410000 */
[----:B------:R-:W-:Y:S01]  /*2a70*/  LOP3.LUT R131, R227, R123, RZ, 0xfc, !PT ;  /* 0x0000007be3837212 */ /* 0x000fe200078efcff */
[----:B------:R-:W-:-:S04]  /*2a80*/  IMAD.WIDE.U32 R122, R206, 0x8, R132 ;  /* 0x00000008ce7a7825 */ /* 0x000fc800078e0084 */
[----:B------:R-:W-:Y:S01]  /*2a90*/  FMUL.FTZ R214, R214, UR7 ;  /* 0x00000007d6d67c20 */ /* 0x000fe20008410000 */
[----:B------:R-:W2:Y:S01]  /*2aa0*/  LDG.E.64 R120, desc[UR16][R120.64] ;  /* 0x0000001078787981 */ /* 0x000ea2000c1e1b00 */
[----:B------:R-:W-:Y:S01]  /*2ab0*/  FMUL.FTZ R207, R207, UR7 ;  /* 0x00000007cfcf7c20 */ /* 0x000fe20008410000 */
[----:B------:R-:W-:-:S04]  /*2ac0*/  IMAD.WIDE.U32 R226, R206, 0x8, R134 ;  /* 0x00000008cee27825 */ /* 0x000fc800078e0086 */
[----:B------:R-:W-:Y:S01]  /*2ad0*/  FMUL.FTZ R206, R221, UR10 ;  /* 0x0000000addce7c20 */ /* 0x000fe20008410000 */
[----:B------:R0:W-:Y:S01]  /*2ae0*/  F2F.BF16.F32 R222, R224 ;  /* 0x000000e000de7304 */ /* 0x0001e20000202000 */
[----:B------:R-:W-:Y:S01]  /*2af0*/  LOP3.LUT R129, R129, R125, RZ, 0xfc, !PT ;  /* 0x0000007d81817212 */ /* 0x000fe200078efcff */
[----:B------:R-:W-:-:S04]  /*2b00*/  IMAD.WIDE.U32 R138, R216, 0x8, R134 ;  /* 0x00000008d88a7825 */ /* 0x000fc800078e0086 */
[----:B------:R-:W-:Y:S01]  /*2b10*/  FMUL.FTZ R206, R206, UR7 ;  /* 0x00000007cece7c20 */ /* 0x000fe20008410000 */
[----:B------:R-:W-:Y:S01]  /*2b20*/  FMUL.FTZ R216, R57, R214 ;  /* 0x000000d639d87220 */ /* 0x000fe20000410000 */
[----:B------:R1:W-:Y:S01]  /*2b30*/  STG.E.64 desc[UR16][R138.64], R136 ;  /* 0x000000888a007986 */ /* 0x0003e2000c101b10 */
[----:B------:R-:W-:Y:S01]  /*2b40*/  F2F.BF16.F32 R215, R215 ;  /* 0x000000d700d77304 */ /* 0x000fe20000202000 */
[----:B0-----:R-:W-:Y:S01]  /*2b50*/  FMUL.FTZ R224, R59, R206 ;  /* 0x000000ce3be07220 */ /* 0x001fe20000410000 */
[----:B------:R-:W-:Y:S01]  /*2b60*/  FMUL.FTZ R221, R58, R207 ;  /* 0x000000cf3add7220 */ /* 0x000fe20000410000 */
[--C-:B------:R-:W-:Y:S01]  /*2b70*/  IMAD.WIDE.U32 R124, R205, 0x8, R132.reuse ;  /* 0x00000008cd7c7825 */ /* 0x100fe200078e0084 */
[----:B------:R-:W3:Y:S04]  /*2b80*/  LDG.E.64 R122, desc[UR16][R122.64] ;  /* 0x000000107a7a7981 */ /* 0x000ee8000c1e1b00 */
[----:B------:R-:W0:Y:S01]  /*2b90*/  F2F.BF16.F32 R229, R229 ;  /* 0x000000e500e57304 */ /* 0x000e220000202000 */
[----:B-1----:R-:W-:-:S04]  /*2ba0*/  IMAD.WIDE.U32 R138, R203, 0x8, R132 ;  /* 0x00000008cb8a7825 */ /* 0x002fc800078e0084 */
[----:B------:R-:W-:-:S03]  /*2bb0*/  FMUL.FTZ R203, R219, UR7 ;  /* 0x00000007dbcb7c20 */ /* 0x000fc60008410000 */
[----:B------:R-:W-:Y:S01]  /*2bc0*/  F2F.BF16.F32 R216, R216 ;  /* 0x000000d800d87304 */ /* 0x000fe20000202000 */
[----:B------:R-:W-:-:S04]  /*2bd0*/  IMAD.WIDE.U32 R136, R205, 0x8, R134 ;  /* 0x00000008cd887825 */ /* 0x000fc800078e0086 */
[----:B------:R-:W-:-:S03]  /*2be0*/  FMUL.FTZ R219, R56, R203 ;  /* 0x000000cb38db7220 */ /* 0x000fc60000410000 */
[----:B------:R-:W-:Y:S01]  /*2bf0*/  F2F.BF16.F32 R205, R221 ;  /* 0x000000dd00cd7304 */ /* 0x000fe20000202000 */
[----:B------:R1:W-:Y:S01]  /*2c00*/  STG.E.64 desc[UR16][R226.64], R126 ;  /* 0x0000007ee2007986 */ /* 0x0003e2000c101b10 */
[----:B------:R-:W-:-:S03]  /*2c10*/  IMAD.WIDE.U32 R242, R199, 0x8, R132 ;  /* 0x00000008c7f27825 */ /* 0x000fc600078e0084 */
[----:B------:R-:W4:Y:S03]  /*2c20*/  LDG.E.64 R124, desc[UR16][R124.64] ;  /* 0x000000107c7c7981 */ /* 0x000f26000c1e1b00 */
[----:B------:R-:W1:Y:S01]  /*2c30*/  F2F.BF16.F32 R224, R224 ;  /* 0x000000e000e07304 */ /* 0x000e620000202000 */
[----:B------:R1:W-:Y:S01]  /*2c40*/  STG.E.64 desc[UR16][R136.64], R128 ;  /* 0x0000008088007986 */ /* 0x0003e2000c101b10 */
[----:B0-----:R-:W-:-:S03]  /*2c50*/  PRMT R229, R222, 0x5410, R229 ;  /* 0x00005410dee57816 */ /* 0x001fc600000000e5 */
[----:B-1----:R0:W4:Y:S03]  /*2c60*/  LDG.E.64 R126, desc[UR16][R138.64] ;  /* 0x000000108a7e7981 */ /* 0x002126000c1e1b00 */
[----:B------:R-:W1:Y:S01]  /*2c70*/  F2F.BF16.F32 R219, R219 ;  /* 0x000000db00db7304 */ /* 0x000e620000202000 */
[----:B------:R1:W-:Y:S01]  /*2c80*/  STG.E.64 desc[UR16][R244.64], R130 ;  /* 0x00000082f4007986 */ /* 0x0003e2000c101b10 */
[----:B------:R-:W-:-:S03]  /*2c90*/  IMAD.WIDE.U32 R136, R215, 0x10000, RZ ;  /* 0x00010000d7887825 */ /* 0x000fc600078e00ff */
[----:B------:R-:W4:Y:S01]  /*2ca0*/  LDG.E.64 R128, desc[UR16][R242.64] ;  /* 0x00000010f2807981 */ /* 0x000f22000c1e1b00 */
[----:B------:R-:W-:Y:S01]  /*2cb0*/  PRMT R205, R205, 0x5410, R224 ;  /* 0x00005410cdcd7816 */ /* 0x000fe200000000e0 */
[----:B0-----:R-:W-:Y:S01]  /*2cc0*/  IMAD.WIDE.U32 R138, R216, 0x10000, RZ ;  /* 0x00010000d88a7825 */ /* 0x001fe200078e00ff */
[----:B------:R-:W-:Y:S02]  /*2cd0*/  LOP3.LUT R137, R229, R137, RZ, 0xfc, !PT ;  /* 0x00000089e5897212 */ /* 0x000fe400078efcff */
[----:B------:R-:W-:Y:S01]  /*2ce0*/  LOP3.LUT R136, R136, R209, RZ, 0xfc, !PT ;  /* 0x000000d188887212 */ /* 0x000fe200078efcff */
[----:B------:R-:W-:Y:S01]  /*2cf0*/  IMAD.WIDE.U32 R240, R199, 0x8, R134 ;  /* 0x00000008c7f07825 */ /* 0x000fe200078e0086 */
[----:B------:R-:W-:Y:S02]  /*2d00*/  LOP3.LUT R139, R205, R139, RZ, 0xfc, !PT ;  /* 0x0000008bcd8b7212 */ /* 0x000fe400078efcff */
[----:B-1----:R-:W-:Y:S01]  /*2d10*/  LOP3.LUT R138, R138, R219, RZ, 0xfc, !PT ;  /* 0x000000db8a8a7212 */ /* 0x002fe200078efcff */
[C---:B------:R-:W-:Y:S01]  /*2d20*/  IMAD.WIDE.U32 R226, R198.reuse, 0x8, R132 ;  /* 0x00000008c6e27825 */ /* 0x040fe200078e0084 */
[----:B------:R0:W-:Y:S03]  /*2d30*/  STG.E.64 desc[UR16][R240.64], R136 ;  /* 0x00000088f0007986 */ /* 0x0001e6000c101b10 */
[----:B------:R-:W-:Y:S01]  /*2d40*/  IMAD.WIDE.U32 R198, R198, 0x8, R134 ;  /* 0x00000008c6c67825 */ /* 0x000fe200078e0086 */
[----:B------:R-:W4:Y:S03]  /*2d50*/  LDG.E.64 R130, desc[UR16][R226.64] ;  /* 0x00000010e2827981 */ /* 0x000f26000c1e1b00 */
[----:B------:R-:W-:Y:S01]  /*2d60*/  IMAD.WIDE.U32 R132, R196, 0x8, R132 ;  /* 0x00000008c4847825 */ /* 0x000fe200078e0084 */
[----:B------:R1:W-:Y:S05]  /*2d70*/  STG.E.64 desc[UR16][R198.64], R138 ;  /* 0x0000008ac6007986 */ /* 0x0003ea000c101b10 */
[----:B------:R-:W4:Y:S01]  /*2d80*/  LDG.E.64 R132, desc[UR16][R132.64] ;  /* 0x0000001084847981 */ /* 0x000f22000c1e1b00 */
[--C-:B------:R-:W-:Y:S01]  /*2d90*/  FFMA.FTZ R205, R200, UR4, R204.reuse ;  /* 0x00000004c8cd7c23 */ /* 0x100fe200080100cc */
[----:B0-----:R-:W-:-:S03]  /*2da0*/  FFMA.FTZ R137, R202, UR4, R204 ;  /* 0x00000004ca897c23 */ /* 0x001fc600080100cc */
[----:B------:R-:W-:Y:S01]  /*2db0*/  FADD.FTZ R205, R144, -R205 ;  /* 0x800000cd90cd7221 */ /* 0x000fe20000010000 */
[--C-:B------:R-:W-:Y:S01]  /*2dc0*/  FFMA.FTZ R144, R201, UR4, R204.reuse ;  /* 0x00000004c9907c23 */ /* 0x100fe200080100cc */
[----:B------:R-:W-:Y:S01]  /*2dd0*/  FADD.FTZ R137, R146, -R137 ;  /* 0x8000008992897221 */ /* 0x000fe20000010000 */
[----:B------:R-:W-:Y:S02]  /*2de0*/  FFMA.FTZ R204, R145, UR4, R204 ;  /* 0x0000000491cc7c23 */ /* 0x000fe400080100cc */
[----:B------:R-:W-:Y:S01]  /*2df0*/  FADD.FTZ R144, R147, -R144 ;  /* 0x8000009093907221 */ /* 0x000fe20000010000 */
[----:B------:R-:W-:Y:S01]  /*2e00*/  FMUL.FTZ R205, R205, UR10 ;  /* 0x0000000acdcd7c20 */ /* 0x000fe20008410000 */
[----:B------:R-:W-:Y:S01]  /*2e10*/  FMUL.FTZ R137, R137, UR10 ;  /* 0x0000000a89897c20 */ /* 0x000fe20008410000 */
[----:B------:R-:W-:Y:S01]  /*2e20*/  FADD.FTZ R204, R143, -R204 ;  /* 0x800000cc8fcc7221 */ /* 0x000fe20000010000 */
[----:B------:R-:W-:Y:S01]  /*2e30*/  FMUL.FTZ R144, R144, UR10 ;  /* 0x0000000a90907c20 */ /* 0x000fe20008410000 */
[----:B------:R-:W-:Y:S01]  /*2e40*/  FMUL.FTZ R216, R205, UR7 ;  /* 0x00000007cdd87c20 */ /* 0x000fe20008410000 */
[----:B-1----:R-:W-:Y:S01]  /*2e50*/  FMUL.FTZ R138, R137, UR7 ;  /* 0x00000007898a7c20 */ /* 0x002fe20008410000 */
[----:B------:R-:W-:Y:S01]  /*2e60*/  FMUL.FTZ R204, R204, UR10 ;  /* 0x0000000acccc7c20 */ /* 0x000fe20008410000 */
[----:B------:R-:W-:Y:S01]  /*2e70*/  FMUL.FTZ R139, R144, UR7 ;  /* 0x00000007908b7c20 */ /* 0x000fe20008410000 */
[----:B------:R-:W-:Y:S01]  /*2e80*/  FMUL.FTZ R136, R61, R216 ;  /* 0x000000d83d887220 */ /* 0x000fe20000410000 */
[----:B------:R-:W-:Y:S01]  /*2e90*/  FMUL.FTZ R198, R63, R138 ;  /* 0x0000008a3fc67220 */ /* 0x000fe20000410000 */
[----:B------:R-:W-:Y:S01]  /*2ea0*/  FMUL.FTZ R205, R204, UR7 ;  /* 0x00000007cccd7c20 */ /* 0x000fe20008410000 */
[----:B------:R-:W-:-:S03]  /*2eb0*/  FMUL.FTZ R145, R62, R139 ;  /* 0x0000008b3e917220 */ /* 0x000fc60000410000 */
[----:B------:R-:W-:Y:S01]  /*2ec0*/  FMUL.FTZ R147, R60, R205 ;  /* 0x000000cd3c937220 */ /* 0x000fe20000410000 */
[----:B------:R-:W0:Y:S08]  /*2ed0*/  F2F.BF16.F32 R136, R136 ;  /* 0x0000008800887304 */ /* 0x000e300000202000 */
[----:B------:R-:W-:Y:S08]  /*2ee0*/  F2F.BF16.F32 R145, R145 ;  /* 0x0000009100917304 */ /* 0x000ff00000202000 */
[----:B------:R-:W1:Y:S08]  /*2ef0*/  F2F.BF16.F32 R198, R198 ;  /* 0x000000c600c67304 */ /* 0x000e700000202000 */
[----:B------:R-:W2:Y:S01]  /*2f00*/  F2F.BF16.F32 R147, R147 ;  /* 0x0000009300937304 */ /* 0x000ea20000202000 */
[----:B0-----:R-:W-:Y:S01]  /*2f10*/  IMAD.WIDE.U32 R136, R136, 0x10000, RZ ;  /* 0x0001000088887825 */ /* 0x001fe200078e00ff */
[----:B-1----:R-:W-:-:S02]  /*2f20*/  PRMT R199, R145, 0x5410, R198 ;  /* 0x0000541091c77816 */ /* 0x002fc400000000c6 */
[C-C-:B--2---:R-:W-:Y:S02]  /*2f30*/  SHF.R.U64 R143, R120.reuse, 0x10, R121.reuse ;  /* 0x00000010788f7819 */ /* 0x144fe40000001279 */
[----:B------:R-:W-:Y:S02]  /*2f40*/  SHF.L.U32 R144, R120, 0x10, RZ ;  /* 0x0000001078907819 */ /* 0x000fe400000006ff */
[----:B------:R-:W-:Y:S02]  /*2f50*/  SHF.R.U32.HI R145, RZ, 0x10, R121 ;  /* 0x00000010ff917819 */ /* 0x000fe40000011679 */
[----:B------:R-:W-:Y:S02]  /*2f60*/  SHF.L.U32 R146, R121, 0x10, RZ ;  /* 0x0000001079927819 */ /* 0x000fe400000006ff */
[----:B------:R-:W-:Y:S02]  /*2f70*/  LOP3.LUT R121, R199, R137, RZ, 0xfc, !PT ;  /* 0x00000089c7797212 */ /* 0x000fe400078efcff */
[----:B------:R-:W-:Y:S01]  /*2f80*/  LOP3.LUT R120, R136, R147, RZ, 0xfc, !PT ;  /* 0x0000009388787212 */ /* 0x000fe200078efcff */
[----:B------:R-:W-:Y:S01]  /*2f90*/  IMAD.WIDE.U32 R136, R196, 0x8, R134 ;  /* 0x00000008c4887825 */ /* 0x000fe200078e0086 */
[----:B---3--:R-:W-:-:S02]  /*2fa0*/  SHF.R.U64 R147, R122, 0x10, R123 ;  /* 0x000000107a937819 */ /* 0x008fc4000000127b */
[----:B------:R-:W-:Y:S02]  /*2fb0*/  SHF.L.U32 R198, R123, 0x10, RZ ;  /* 0x000000107bc67819 */ /* 0x000fe400000006ff */
[----:B------:R-:W-:Y:S02]  /*2fc0*/  SHF.R.U32.HI R199, RZ, 0x10, R123 ;  /* 0x00000010ffc77819 */ /* 0x000fe4000001167b */
[----:B------:R-:W-:-:S05]  /*2fd0*/  SHF.L.U32 R122, R122, 0x10, RZ ;  /* 0x000000107a7a7819 */ /* 0x000fca00000006ff */
[----:B------:R-:W-:Y:S01]  /*2fe0*/  FMUL.FTZ R196, R239, R122 ;  /* 0x0000007aefc47220 */ /* 0x000fe20000410000 */
[----:B------:R0:W-:Y:S01]  /*2ff0*/  STG.E.64 desc[UR16][R136.64], R120 ;  /* 0x0000007888007986 */ /* 0x0001e2000c101b10 */
[----:B------:R-:W-:Y:S02]  /*3000*/  SHF.L.U32 R143, R143, 0x10, RZ ;  /* 0x000000108f8f7819 */ /* 0x000fe400000006ff */
[----:B------:R-:W-:Y:S02]  /*3010*/  SHF.L.U32 R145, R145, 0x10, RZ ;  /* 0x0000001091917819 */ /* 0x000fe400000006ff */
[--C-:B----4-:R-:W-:Y:S02]  /*3020*/  SHF.R.U64 R123, R126, 0x10, R127.reuse ;  /* 0x000000107e7b7819 */ /* 0x110fe4000000127f */
[----:B------:R-:W-:Y:S02]  /*3030*/  SHF.L.U32 R134, R127, 0x10, RZ ;  /* 0x000000107f867819 */ /* 0x000fe400000006ff */
[----:B------:R-:W-:-:S02]  /*3040*/  SHF.R.U32.HI R135, RZ, 0x10, R127 ;  /* 0x00000010ff877819 */ /* 0x000fc4000001167f */
[----:B------:R-:W-:Y:S02]  /*3050*/  SHF.L.U32 R127, R123, 0x10, RZ ;  /* 0x000000107b7f7819 */ /* 0x000fe400000006ff */
[--C-:B------:R-:W-:Y:S02]  /*3060*/  SHF.R.U64 R123, R128, 0x10, R129.reuse ;  /* 0x00000010807b7819 */ /* 0x100fe40000001281 */
[----:B------:R-:W-:Y:S02]  /*3070*/  SHF.L.U32 R122, R126, 0x10, RZ ;  /* 0x000000107e7a7819 */ /* 0x000fe400000006ff */
[----:B------:R-:W-:Y:S02]  /*3080*/  SHF.L.U32 R135, R135, 0x10, RZ ;  /* 0x0000001087877819 */ /* 0x000fe400000006ff */
[----:B------:R-:W-:Y:S01]  /*3090*/  SHF.L.U32 R123, R123, 0x10, RZ ;  /* 0x000000107b7b7819 */ /* 0x000fe200000006ff */
[----:B------:R-:W-:Y:S01]  /*30a0*/  FMUL.FTZ R126, R213, R122 ;  /* 0x0000007ad57e7220 */ /* 0x000fe20000410000 */
[----:B------:R-:W-:Y:S01]  /*30b0*/  SHF.L.U32 R204, R129, 0x10, RZ ;  /* 0x0000001081cc7819 */ /* 0x000fe200000006ff */
[----:B------:R-:W-:Y:S01]  /*30c0*/  FMUL.FTZ R135, R212, R135 ;  /* 0x00000087d4877220 */ /* 0x000fe20000410000 */
[----:B------:R-:W-:Y:S01]  /*30d0*/  SHF.R.U32.HI R213, RZ, 0x10, R129 ;  /* 0x00000010ffd57819 */ /* 0x000fe20000011681 */
[----:B------:R-:W-:Y:S01]  /*30e0*/  FMUL.FTZ R129, R140, R123 ;  /* 0x0000007b8c817220 */ /* 0x000fe20000410000 */
[----:B------:R-:W-:-:S02]  /*30f0*/  SHF.R.U64 R201, R124, 0x10, R125 ;  /* 0x000000107cc97819 */ /* 0x000fc4000000127d */
[----:B------:R-:W-:Y:S02]  /*3100*/  SHF.L.U32 R202, R125, 0x10, RZ ;  /* 0x000000107dca7819 */ /* 0x000fe400000006ff */
[----:B------:R-:W-:Y:S02]  /*3110*/  SHF.R.U32.HI R209, RZ, 0x10, R125 ;  /* 0x00000010ffd17819 */ /* 0x000fe4000001167d */
[--C-:B------:R-:W-:Y:S02]  /*3120*/  SHF.R.U64 R123, R130, 0x10, R131.reuse ;  /* 0x00000010827b7819 */ /* 0x100fe40000001283 */
[----:B------:R-:W-:Y:S02]  /*3130*/  SHF.L.U32 R212, R131, 0x10, RZ ;  /* 0x0000001083d47819 */ /* 0x000fe400000006ff */
[----:B------:R-:W-:Y:S02]  /*3140*/  SHF.R.U32.HI R125, RZ, 0x10, R131 ;  /* 0x00000010ff7d7819 */ /* 0x000fe40000011683 */
        /* <DEDUP_REMOVED lines=41> */
.L_x_6143:
        /* <DEDUP_REMOVED lines=9> */
[----:B------:R-:W-:Y:S01]  /*3470*/  FMUL.FTZ R121, R121, UR10 ;  /* 0x0000000a79797c20 */ /* 0x000fe20008410000 */
[----:B------:R-:W-:Y:S01]  /*3480*/  FMUL.FTZ R122, R122, UR10 ;  /* 0x0000000a7a7a7c20 */ /* 0x000fe20008410000 */
[----:B------:R-:W-:Y:S01]  /*3490*/  FMUL.FTZ R123, R123, UR10 ;  /* 0x0000000a7b7b7c20 */ /* 0x000fe20008410000 */
[----:B------:R-:W-:Y:S01]  /*34a0*/  FADD.FTZ R120, R242, -R231 ;  /* 0x800000e7f2787221 */ /* 0x000fe20000010000 */
[----:B------:R-:W-:Y:S01]  /*34b0*/  FMUL.FTZ R230, R121, UR7 ;  /* 0x0000000779e67c20 */ /* 0x000fe20008410000 */
[----:B------:R-:W-:Y:S01]  /*34c0*/  FMUL.FTZ R231, R122, UR7 ;  /* 0x000000077ae77c20 */ /* 0x000fe20008410000 */
[----:B------:R-:W-:Y:S01]  /*34d0*/  FMUL.FTZ R232, R123, UR7 ;  /* 0x000000077be87c20 */ /* 0x000fe20008410000 */
[----:B------:R-:W-:Y:S01]  /*34e0*/  FMUL.FTZ R120, R120, UR10 ;  /* 0x0000000a78787c20 */ /* 0x000fe20008410000 */
[----:B------:R-:W-:Y:S01]  /*34f0*/  FMUL.FTZ R127, R37, R230 ;  /* 0x000000e6257f7220 */ /* 0x000fe20000410000 */
[----:B------:R-:W-:Y:S01]  /*3500*/  FMUL.FTZ R130, R38, R231 ;  /* 0x000000e726827220 */ /* 0x000fe20000410000 */
[----:B------:R-:W-:Y:S01]  /*3510*/  FMUL.FTZ R131, R39, R232 ;  /* 0x000000e827837220 */ /* 0x000fe20000410000 */
[----:B------:R-:W-:Y:S01]  /*3520*/  FMUL.FTZ R233, R120, UR7 ;  /* 0x0000000778e97c20 */ /* 0x000fe20008410000 */
[----:B------:R-:W2:Y:S01]  /*3530*/  LDC.64 R242, c[0x0][0x468] ;  /* 0x00011a00fff27b82 */ /* 0x000ea20000000a00 */
[----:B0-----:R-:W-:Y:S01]  /*3540*/  IMAD.WIDE.U32 R128, R216, 0x8, R250 ;  /* 0x00000008d8807825 */ /* 0x001fe200078e00fa */
[----:B------:R-:W0:Y:S03]  /*3550*/  F2F.BF16.F32 R127, R127 ;  /* 0x0000007f007f7304 */ /* 0x000e260000202000 */
[----:B------:R-:W-:-:S02]  /*3560*/  FMUL.FTZ R126, R36, R233 ;  /* 0x000000e9247e7220 */ /* 0x000fc40000410000 */
[----:B------:R-:W3:Y:S01]  /*3570*/  LDG.E.64 R128, desc[UR16][R128.64] ;  /* 0x0000001080807981 */ /* 0x000ee2000c1e1b00 */
[----:B-1----:R-:W-:Y:S02]  /*3580*/  IMAD.WIDE.U32 R124, R216, 0x10, R248 ;  /* 0x00000010d87c7825 */ /* 0x002fe400078e00f8 */
[----:B------:R-:W-:Y:S03]  /*3590*/  F2F.BF16.F32 R130, R130 ;  /* 0x0000008200827304 */ /* 0x000fe60000202000 */
[----:B------:R1:W-:Y:S05]  /*35a0*/  STG.E.128 desc[UR16][R124.64], R120 ;  /* 0x000000787c007986 */ /* 0x0003ea000c101d10 */
[----:B------:R-:W4:Y:S01]  /*35b0*/  F2F.BF16.F32 R131, R131 ;  /* 0x0000008300837304 */ /* 0x000f220000202000 */
[----:B------:R-:W-:-:S07]  /*35c0*/  FFMA.FTZ R239, R239, UR4, R204 ;  /* 0x00000004efef7c23 */ /* 0x000fce00080100cc */
[----:B-1----:R-:W1:Y:S01]  /*35d0*/  F2F.BF16.F32 R125, R126 ;  /* 0x0000007e007d7304 */ /* 0x002e620000202000 */
[----:B0-----:R-:W-:Y:S01]  /*35e0*/  IMAD.WIDE.U32 R120, R127, 0x10000, RZ ;  /* 0x000100007f787825 */ /* 0x001fe200078e00ff */
[----:B----4-:R-:W-:-:S03]  /*35f0*/  PRMT R123, R130, 0x5410, R131 ;  /* 0x00005410827b7816 */ /* 0x010fc60000000083 */
[--C-:B------:R-:W-:Y:S01]  /*3600*/  FFMA.FTZ R237, R237, UR4, R204.reuse ;  /* 0x00000004eded7c23 */ /* 0x100fe200080100cc */
[----:B------:R-:W-:Y:S01]  /*3610*/  FFMA.FTZ R235, R235, UR4, R204 ;  /* 0x00000004ebeb7c23 */ /* 0x000fe200080100cc */
[----:B------:R-:W-:Y:S01]  /*3620*/  LOP3.LUT R123, R123, R121, RZ, 0xfc, !PT ;  /* 0x000000797b7b7212 */ /* 0x000fe200078efcff */
[----:B------:R-:W-:Y:S01]  /*3630*/  FADD.FTZ R121, R238, -R239 ;  /* 0x800000efee797221 */ /* 0x000fe20000010000 */
[----:B------:R-:W-:Y:S01]  /*3640*/  FADD.FTZ R237, R236, -R237 ;  /* 0x800000edeced7221 */ /* 0x000fe20000010000 */
[----:B------:R-:W-:Y:S01]  /*3650*/  FADD.FTZ R235, R234, -R235 ;  /* 0x800000ebeaeb7221 */ /* 0x000fe20000010000 */
[----:B-1----:R-:W-:Y:S01]  /*3660*/  LOP3.LUT R122, R120, R125, RZ, 0xfc, !PT ;  /* 0x0000007d787a7212 */ /* 0x002fe200078efcff */
[----:B--2---:R-:W-:-:S04]  /*3670*/  IMAD.WIDE.U32 R124, R216, 0x8, R242 ;  /* 0x00000008d87c7825 */ /* 0x004fc800078e00f2 */
[----:B------:R-:W-:Y:S01]  /*3680*/  FMUL.FTZ R121, R121, UR10 ;  /* 0x0000000a79797c20 */ /* 0x000fe20008410000 */
[----:B------:R-:W-:Y:S01]  /*3690*/  FFMA.FTZ R241, R241, UR4, R204 ;  /* 0x00000004f1f17c23 */ /* 0x000fe200080100cc */
[----:B------:R0:W-:Y:S02]  /*36a0*/  STG.E.64 desc[UR16][R124.64], R122 ;  /* 0x0000007a7c007986 */ /* 0x0001e4000c101b10 */
[----:B------:R-:W-:Y:S01]  /*36b0*/  FMUL.FTZ R216, R121, UR7 ;  /* 0x0000000779d87c20 */ /* 0x000fe20008410000 */
[----:B------:R-:W-:-:S03]  /*36c0*/  FADD.FTZ R120, R240, -R241 ;  /* 0x800000f1f0787221 */ /* 0x000fc60000010000 */
[----:B------:R-:W-:Y:S01]  /*36d0*/  FMUL.FTZ R126, R41, R216 ;  /* 0x000000d8297e7220 */ /* 0x000fe20000410000 */
[----:B0-----:R-:W-:Y:S01]  /*36e0*/  FMUL.FTZ R122, R237, UR10 ;  /* 0x0000000aed7a7c20 */ /* 0x001fe20008410000 */
[----:B------:R-:W-:-:S03]  /*36f0*/  FMUL.FTZ R123, R235, UR10 ;  /* 0x0000000aeb7b7c20 */ /* 0x000fc60008410000 */
[----:B------:R-:W-:Y:S01]  /*3700*/  FMUL.FTZ R235, R122, UR7 ;  /* 0x000000077aeb7c20 */ /* 0x000fe20008410000 */
[----:B------:R-:W-:Y:S01]  /*3710*/  FMUL.FTZ R234, R123, UR7 ;  /* 0x000000077bea7c20 */ /* 0x000fe20008410000 */
[----:B------:R-:W-:Y:S02]  /*3720*/  FMUL.FTZ R120, R120, UR10 ;  /* 0x0000000a78787c20 */ /* 0x000fe40008410000 */
[----:B------:R-:W-:Y:S01]  /*3730*/  FMUL.FTZ R127, R42, R235 ;  /* 0x000000eb2a7f7220 */ /* 0x000fe20000410000 */
[----:B------:R-:W-:Y:S01]  /*3740*/  FMUL.FTZ R236, R43, R234 ;  /* 0x000000ea2bec7220 */ /* 0x000fe20000410000 */
[----:B------:R-:W-:Y:S01]  /*3750*/  IMAD.WIDE.U32 R130, R206, 0x8, R250 ;  /* 0x00000008ce827825 */ /* 0x000fe200078e00fa */
[----:B------:R-:W0:Y:S03]  /*3760*/  F2F.BF16.F32 R126, R126 ;  /* 0x0000007e007e7304 */ /* 0x000e260000202000 */
[----:B------:R-:W-:Y:S01]  /*3770*/  FMUL.FTZ R237, R120, UR7 ;  /* 0x0000000778ed7c20 */ /* 0x000fe20008410000 */
[----:B------:R-:W-:Y:S01]  /*3780*/  IMAD.WIDE.U32 R124, R206, 0x10, R248 ;  /* 0x00000010ce7c7825 */ /* 0x000fe200078e00f8 */
[----:B------:R-:W2:Y:S03]  /*3790*/  LDG.E.64 R130, desc[UR16][R130.64] ;  /* 0x0000001082827981 */ /* 0x000ea6000c1e1b00 */
[----:B------:R-:W-:Y:S01]  /*37a0*/  F2F.BF16.F32 R127, R127 ;  /* 0x0000007f007f7304 */ /* 0x000fe20000202000 */
[----:B------:R1:W-:Y:S07]  /*37b0*/  STG.E.128 desc[UR16][R124.64], R120 ;  /* 0x000000787c007986 */ /* 0x0003ee000c101d10 */
[----:B------:R-:W4:Y:S01]  /*37c0*/  F2F.BF16.F32 R236, R236 ;  /* 0x000000ec00ec7304 */ /* 0x000f220000202000 */
[----:B-1----:R-:W-:-:S07]  /*37d0*/  FMUL.FTZ R122, R40, R237 ;  /* 0x000000ed287a7220 */ /* 0x002fce0000410000 */
[----:B------:R-:W1:Y:S01]  /*37e0*/  F2F.BF16.F32 R123, R122 ;  /* 0x0000007a007b7304 */ /* 0x000e620000202000 */
[----:B0-----:R-:W-:Y:S01]  /*37f0*/  IMAD.WIDE.U32 R120, R126, 0x10000, RZ ;  /* 0x000100007e787825 */ /* 0x001fe200078e00ff */
[----:B----4-:R-:W-:-:S03]  /*3800*/  PRMT R125, R127, 0x5410, R236 ;  /* 0x000054107f7d7816 */ /* 0x010fc600000000ec */
[--C-:B------:R-:W-:Y:S01]  /*3810*/  FFMA.FTZ R227, R227, UR4, R204.reuse ;  /* 0x00000004e3e37c23 */ /* 0x100fe200080100cc */
[--C-:B------:R-:W-:Y:S01]  /*3820*/  FFMA.FTZ R225, R225, UR4, R204.reuse ;  /* 0x00000004e1e17c23 */ /* 0x100fe200080100cc */
[--C-:B------:R-:W-:Y:S01]  /*3830*/  FFMA.FTZ R133, R133, UR4, R204.reuse ;  /* 0x0000000485857c23 */ /* 0x100fe200080100cc */
[----:B------:R-:W-:Y:S01]  /*3840*/  LOP3.LUT R125, R125, R121, RZ, 0xfc, !PT ;  /* 0x000000797d7d7212 */ /* 0x000fe200078efcff */
[----:B------:R-:W-:Y:S01]  /*3850*/  FADD.FTZ R121, R226, -R227 ;  /* 0x800000e3e2797221 */ /* 0x000fe20000010000 */
[----:B------:R-:W-:Y:S01]  /*3860*/  FADD.FTZ R225, R224, -R225 ;  /* 0x800000e1e0e17221 */ /* 0x000fe20000010000 */
[----:B------:R-:W-:Y:S02]  /*3870*/  FFMA.FTZ R229, R229, UR4, R204 ;  /* 0x00000004e5e57c23 */ /* 0x000fe400080100cc */
[----:B------:R-:W-:Y:S01]  /*3880*/  FMUL.FTZ R121, R121, UR10 ;  /* 0x0000000a79797c20 */ /* 0x000fe20008410000 */
[----:B------:R-:W-:Y:S01]  /*3890*/  IMAD.WIDE.U32 R226, R206, 0x8, R242 ;  /* 0x00000008cee27825 */ /* 0x000fe200078e00f2 */
[----:B-1----:R-:W-:-:S03]  /*38a0*/  LOP3.LUT R124, R120, R123, RZ, 0xfc, !PT ;  /* 0x0000007b787c7212 */ /* 0x002fc600078efcff */
[----:B------:R-:W-:Y:S01]  /*38b0*/  FADD.FTZ R123, R132, -R133 ;  /* 0x80000085847b7221 */ /* 0x000fe20000010000 */
[----:B------:R-:W-:Y:S01]  /*38c0*/  FMUL.FTZ R122, R225, UR10 ;  /* 0x0000000ae17a7c20 */ /* 0x000fe20008410000 */
[----:B------:R-:W-:Y:S01]  /*38d0*/  FADD.FTZ R120, R228, -R229 ;  /* 0x800000e5e4787221 */ /* 0x000fe20000010000 */
[----:B------:R-:W-:Y:S01]  /*38e0*/  FMUL.FTZ R224, R121, UR7 ;  /* 0x0000000779e07c20 */ /* 0x000fe20008410000 */
[----:B------:R-:W-:Y:S01]  /*38f0*/  FMUL.FTZ R123, R123, UR10 ;  /* 0x0000000a7b7b7c20 */ /* 0x000fe20008410000 */
[----:B------:R-:W-:Y:S01]  /*3900*/  FMUL.FTZ R225, R122, UR7 ;  /* 0x000000077ae17c20 */ /* 0x000fe20008410000 */
[----:B------:R0:W-:Y:S01]  /*3910*/  STG.E.64 desc[UR16][R226.64], R124 ;  /* 0x0000007ce2007986 */ /* 0x0001e2000c101b10 */
[----:B------:R-:W-:Y:S01]  /*3920*/  FMUL.FTZ R120, R120, UR10 ;  /* 0x0000000a78787c20 */ /* 0x000fe20008410000 */
[----:B------:R-:W-:Y:S01]  /*3930*/  FMUL.FTZ R206, R123, UR7 ;  /* 0x000000077bce7c20 */ /* 0x000fe20008410000 */
[----:B------:R-:W-:Y:S01]  /*3940*/  FMUL.FTZ R228, R46, R225 ;  /* 0x000000e12ee47220 */ /* 0x000fe20000410000 */
[----:B------:R-:W-:-:S04]  /*3950*/  IMAD.WIDE.U32 R132, R205, 0x8, R250 ;  /* 0x00000008cd847825 */ /* 0x000fc800078e00fa */
[----:B------:R-:W-:-:S04]  /*3960*/  IMAD.WIDE.U32 R126, R205, 0x10, R248 ;  /* 0x00000010cd7e7825 */ /* 0x000fc800078e00f8 */
[----:B0-----:R-:W-:Y:S01]  /*3970*/  FMUL.FTZ R125, R45, R224 ;  /* 0x000000e02d7d7220 */ /* 0x001fe20000410000 */
[----:B------:R-:W-:Y:S01]  /*3980*/  FMUL.FTZ R227, R120, UR7 ;  /* 0x0000000778e37c20 */ /* 0x000fe20008410000 */
[----:B------:R-:W-:Y:S01]  /*3990*/  FMUL.FTZ R226, R47, R206 ;  /* 0x000000ce2fe27220 */ /* 0x000fe20000410000 */
[----:B------:R-:W-:Y:S01]  /*39a0*/  F2F.BF16.F32 R228, R228 ;  /* 0x000000e400e47304 */ /* 0x000fe20000202000 */
[----:B------:R-:W4:Y:S01]  /*39b0*/  LDG.E.64 R132, desc[UR16][R132.64] ;  /* 0x0000001084847981 */ /* 0x000f22000c1e1b00 */
[----:B------:R-:W-:-:S06]  /*39c0*/  FMUL.FTZ R124, R44, R227 ;  /* 0x000000e32c7c7220 */ /* 0x000fcc0000410000 */
[----:B------:R-:W0:Y:S01]  /*39d0*/  F2F.BF16.F32 R125, R125 ;  /* 0x0000007d007d7304 */ /* 0x000e220000202000 */
[----:B------:R1:W-:Y:S07]  /*39e0*/  STG.E.128 desc[UR16][R126.64], R120 ;  /* 0x000000787e007986 */ /* 0x0003ee000c101d10 */
[----:B------:R-:W0:Y:S01]  /*39f0*/  F2F.BF16.F32 R229, R226 ;  /* 0x000000e200e57304 */ /* 0x000e220000202000 */
[----:B------:R-:W-:-:S07]  /*3a00*/  FFMA.FTZ R221, R221, UR4, R204 ;  /* 0x00000004dddd7c23 */ /* 0x000fce00080100cc */
[----:B-1----:R-:W1:Y:S01]  /*3a10*/  F2F.BF16.F32 R123, R124 ;  /* 0x0000007c007b7304 */ /* 0x002e620000202000 */
[----:B0-----:R-:W-:-:S04]  /*3a20*/  IMAD.WIDE.U32 R120, R125, 0x10000, RZ ;  /* 0x000100007d787825 */ /* 0x001fc800078e00ff */
[--C-:B------:R-:W-:Y:S01]  /*3a30*/  FFMA.FTZ R219, R219, UR4, R204.reuse ;  /* 0x00000004dbdb7c23 */ /* 0x100fe200080100cc */
[----:B------:R-:W-:Y:S01]  /*3a40*/  FFMA.FTZ R135, R135, UR4, R204 ;  /* 0x0000000487877c23 */ /* 0x000fe200080100cc */
[----:B------:R-:W-:Y:S01]  /*3a50*/  PRMT R229, R228, 0x5410, R229 ;  /* 0x00005410e4e57816 */ /* 0x000fe200000000e5 */
[----:B------:R-:W-:Y:S01]  /*3a60*/  FADD.FTZ R122, R220, -R221 ;  /* 0x800000dddc7a7221 */ /* 0x000fe20000010000 */
[----:B------:R-:W-:Y:S02]  /*3a70*/  FADD.FTZ R219, R218, -R219 ;  /* 0x800000dbdadb7221 */ /* 0x000fe40000010000 */
[----:B------:R-:W-:Y:S01]  /*3a80*/  LOP3.LUT R127, R229, R121, RZ, 0xfc, !PT ;  /* 0x00000079e57f7212 */ /* 0x000fe200078efcff */
[----:B------:R-:W-:Y:S01]  /*3a90*/  FMUL.FTZ R121, R122, UR10 ;  /* 0x0000000a7a797c20 */ /* 0x000fe20008410000 */
[----:B------:R-:W-:-:S04]  /*3aa0*/  IMAD.WIDE.U32 R220, R205, 0x8, R242 ;  /* 0x00000008cddc7825 */ /* 0x000fc800078e00f2 */
[----:B------:R-:W-:Y:S01]  /*3ab0*/  FMUL.FTZ R122, R219, UR10 ;  /* 0x0000000adb7a7c20 */ /* 0x000fe20008410000 */
[----:B-1----:R-:W-:Y:S01]  /*3ac0*/  LOP3.LUT R126, R120, R123, RZ, 0xfc, !PT ;  /* 0x0000007b787e7212 */ /* 0x002fe200078efcff */
[----:B------:R-:W-:Y:S01]  /*3ad0*/  FADD.FTZ R123, R134, -R135 ;  /* 0x80000087867b7221 */ /* 0x000fe20000010000 */
[----:B------:R-:W-:Y:S01]  /*3ae0*/  FFMA.FTZ R223, R223, UR4, R204 ;  /* 0x00000004dfdf7c23 */ /* 0x000fe200080100cc */
[----:B------:R-:W-:Y:S02]  /*3af0*/  FMUL.FTZ R218, R121, UR7 ;  /* 0x0000000779da7c20 */ /* 0x000fe40008410000 */
[----:B------:R-:W-:Y:S01]  /*3b00*/  FMUL.FTZ R123, R123, UR10 ;  /* 0x0000000a7b7b7c20 */ /* 0x000fe20008410000 */
[----:B------:R-:W-:Y:S01]  /*3b10*/  FMUL.FTZ R205, R122, UR7 ;  /* 0x000000077acd7c20 */ /* 0x000fe20008410000 */
[----:B------:R0:W-:Y:S01]  /*3b20*/  STG.E.64 desc[UR16][R220.64], R126 ;  /* 0x0000007edc007986 */ /* 0x0001e2000c101b10 */
[----:B------:R-:W-:Y:S01]  /*3b30*/  FADD.FTZ R222, R222, -R223 ;  /* 0x800000dfdede7221 */ /* 0x000fe20000010000 */
[----:B------:R-:W-:-:S03]  /*3b40*/  FMUL.FTZ R219, R49, R218 ;  /* 0x000000da31db7220 */ /* 0x000fc60000410000 */
[----:B------:R-:W-:Y:S01]  /*3b50*/  FMUL.FTZ R120, R222, UR10 ;  /* 0x0000000ade787c20 */ /* 0x000fe20008410000 */
[----:B------:R-:W-:Y:S01]  /*3b60*/  FFMA.FTZ R223, R217, UR4, R204 ;  /* 0x00000004d9df7c23 */ /* 0x000fe200080100cc */
[----:B0-----:R-:W-:Y:S01]  /*3b70*/  FMUL.FTZ R220, R123, UR7 ;  /* 0x000000077bdc7c20 */ /* 0x001fe20008410000 */
[----:B------:R-:W-:-:S03]  /*3b80*/  FMUL.FTZ R127, R50, R205 ;  /* 0x000000cd327f7220 */ /* 0x000fc60000410000 */
[----:B------:R-:W-:Y:S01]  /*3b90*/  FMUL.FTZ R221, R51, R220 ;  /* 0x000000dc33dd7220 */ /* 0x000fe20000410000 */
[----:B------:R-:W-:Y:S01]  /*3ba0*/  F2F.BF16.F32 R219, R219 ;  /* 0x000000db00db7304 */ /* 0x000fe20000202000 */
[----:B------:R-:W-:-:S04]  /*3bb0*/  IMAD.WIDE.U32 R134, R203, 0x8, R250 ;  /* 0x00000008cb867825 */ /* 0x000fc800078e00fa */
[----:B------:R-:W-:Y:S01]  /*3bc0*/  FMUL.FTZ R217, R120, UR7 ;  /* 0x0000000778d97c20 */ /* 0x000fe20008410000 */
[----:B------:R-:W-:Y:S02]  /*3bd0*/  IMAD.WIDE.U32 R124, R203, 0x10, R248 ;  /* 0x00000010cb7c7825 */ /* 0x000fe400078e00f8 */
[----:B------:R-:W-:Y:S02]  /*3be0*/  F2F.BF16.F32 R127, R127 ;  /* 0x0000007f007f7304 */ /* 0x000fe40000202000 */
[----:B------:R-:W-:Y:S01]  /*3bf0*/  FMUL.FTZ R126, R48, R217 ;  /* 0x000000d9307e7220 */ /* 0x000fe20000410000 */
[----:B------:R-:W4:Y:S05]  /*3c00*/  LDG.E.64 R134, desc[UR16][R134.64] ;  /* 0x0000001086867981 */ /* 0x000f2a000c1e1b00 */
[----:B------:R-:W0:Y:S01]  /*3c10*/  F2F.BF16.F32 R222, R221 ;  /* 0x000000dd00de7304 */ /* 0x000e220000202000 */
[----:B------:R1:W-:Y:S01]  /*3c20*/  STG.E.128 desc[UR16][R124.64], R120 ;  /* 0x000000787c007986 */ /* 0x0003e2000c101d10 */
[--C-:B------:R-:W-:Y:S01]  /*3c30*/  FFMA.FTZ R215, R215, UR4, R204.reuse ;  /* 0x00000004d7d77c23 */ /* 0x100fe200080100cc */
[----:B------:R-:W-:Y:S01]  /*3c40*/  FADD.FTZ R223, R214, -R223 ;  /* 0x800000dfd6df7221 */ /* 0x000fe20000010000 */
[----:B------:R-:W-:-:S04]  /*3c50*/  FFMA.FTZ R211, R211, UR4, R204 ;  /* 0x00000004d3d37c23 */ /* 0x000fc800080100cc */
[----:B-1----:R-:W1:Y:S01]  /*3c60*/  F2F.BF16.F32 R125, R126 ;  /* 0x0000007e007d7304 */ /* 0x002e620000202000 */
[----:B------:R-:W-:Y:S01]  /*3c70*/  FFMA.FTZ R123, R213, UR4, R204 ;  /* 0x00000004d57b7c23 */ /* 0x000fe200080100cc */
[----:B------:R-:W-:Y:S01]  /*3c80*/  FADD.FTZ R121, R212, -R215 ;  /* 0x800000d7d4797221 */ /* 0x000fe20000010000 */
[----:B0-----:R-:W-:Y:S02]  /*3c90*/  PRMT R127, R127, 0x5410, R222 ;  /* 0x000054107f7f7816 */ /* 0x001fe400000000de */
[----:B------:R-:W-:Y:S01]  /*3ca0*/  FADD.FTZ R212, R210, -R123 ;  /* 0x8000007bd2d47221 */ /* 0x000fe20000010000 */
[----:B------:R-:W-:-:S04]  /*3cb0*/  IMAD.WIDE.U32 R122, R219, 0x10000, RZ ;  /* 0x00010000db7a7825 */ /* 0x000fc800078e00ff */
[----:B------:R-:W-:Y:S01]  /*3cc0*/  FMUL.FTZ R120, R223, UR10 ;  /* 0x0000000adf787c20 */ /* 0x000fe20008410000 */
[----:B------:R-:W-:Y:S01]  /*3cd0*/  FADD.FTZ R214, R208, -R211 ;  /* 0x800000d3d0d67221 */ /* 0x000fe20000010000 */
[----:B------:R-:W-:Y:S01]  /*3ce0*/  LOP3.LUT R127, R127, R123, RZ, 0xfc, !PT ;  /* 0x0000007b7f7f7212 */ /* 0x000fe200078efcff */
[----:B------:R-:W-:Y:S01]  /*3cf0*/  FFMA.FTZ R123, R209, UR4, R204 ;  /* 0x00000004d17b7c23 */ /* 0x000fe200080100cc */
[----:B------:R-:W-:Y:S01]  /*3d00*/  FMUL.FTZ R213, R120, UR7 ;  /* 0x0000000778d57c20 */ /* 0x000fe20008410000 */
[----:B-1----:R-:W-:Y:S02]  /*3d10*/  LOP3.LUT R126, R122, R125, RZ, 0xfc, !PT ;  /* 0x0000007d7a7e7212 */ /* 0x002fe400078efcff */
[----:B------:R-:W-:Y:S01]  /*3d20*/  FADD.FTZ R125, R140, -R123 ;  /* 0x8000007b8c7d7221 */ /* 0x000fe20000010000 */
[----:B------:R-:W-:Y:S01]  /*3d30*/  FMUL.FTZ R122, R212, UR10 ;  /* 0x0000000ad47a7c20 */ /* 0x000fe20008410000 */
[----:B------:R-:W-:-:S04]  /*3d40*/  IMAD.WIDE.U32 R208, R203, 0x8, R242 ;  /* 0x00000008cbd07825 */ /* 0x000fc800078e00f2 */
[----:B------:R-:W-:Y:S01]  /*3d50*/  FMUL.FTZ R123, R214, UR10 ;  /* 0x0000000ad67b7c20 */ /* 0x000fe20008410000 */
[----:B------:R-:W-:Y:S01]  /*3d60*/  FMUL.FTZ R121, R121, UR10 ;  /* 0x0000000a79797c20 */ /* 0x000fe20008410000 */
[--C-:B------:R-:W-:Y:S01]  /*3d70*/  FFMA.FTZ R236, R207, UR4, R204.reuse ;  /* 0x00000004cfec7c23 */ /* 0x100fe200080100cc */
[----:B------:R-:W-:Y:S01]  /*3d80*/  FMUL.FTZ R124, R52, R213 ;  /* 0x000000d5347c7220 */ /* 0x000fe20000410000 */
[----:B------:R-:W-:Y:S01]  /*3d90*/  FMUL.FTZ R203, R122, UR7 ;  /* 0x000000077acb7c20 */ /* 0x000fe20008410000 */
[--C-:B------:R-:W-:Y:S01]  /*3da0*/  FFMA.FTZ R137, R137, UR4, R204.reuse ;  /* 0x0000000489897c23 */ /* 0x100fe200080100cc */
[----:B------:R-:W-:Y:S01]  /*3db0*/  FMUL.FTZ R212, R123, UR7 ;  /* 0x000000077bd47c20 */ /* 0x000fe20008410000 */
[----:B------:R-:W-:Y:S01]  /*3dc0*/  FMUL.FTZ R210, R121, UR7 ;  /* 0x0000000779d27c20 */ /* 0x000fe20008410000 */
[----:B------:R0:W-:Y:S01]  /*3dd0*/  STG.E.64 desc[UR16][R208.64], R126 ;  /* 0x0000007ed0007986 */ /* 0x0001e2000c101b10 */
[----:B------:R-:W-:Y:S01]  /*3de0*/  FFMA.FTZ R141, R141, UR4, R204 ;  /* 0x000000048d8d7c23 */ /* 0x000fe200080100cc */
[----:B------:R1:W-:Y:S01]  /*3df0*/  F2F.BF16.F32 R219, R124 ;  /* 0x0000007c00db7304 */ /* 0x0003e20000202000 */
[----:B------:R-:W-:-:S04]  /*3e00*/  IMAD.WIDE.U32 R222, R199, 0x8, R250 ;  /* 0x00000008c7de7825 */ /* 0x000fc800078e00fa */
[----:B------:R-:W-:Y:S01]  /*3e10*/  FMUL.FTZ R221, R54, R203 ;  /* 0x000000cb36dd7220 */ /* 0x000fe20000410000 */
[----:B------:R-:W-:Y:S01]  /*3e20*/  FADD.FTZ R228, R136, -R137 ;  /* 0x8000008988e47221 */ /* 0x000fe20000010000 */
[----:B------:R-:W-:Y:S01]  /*3e30*/  FMUL.FTZ R125, R125, UR10 ;  /* 0x0000000a7d7d7c20 */ /* 0x000fe20008410000 */
[----:B------:R-:W-:-:S04]  /*3e40*/  IMAD.WIDE.U32 R214, R199, 0x10, R248 ;  /* 0x00000010c7d67825 */ /* 0x000fc800078e00f8 */
[----:B------:R-:W-:Y:S01]  /*3e50*/  FMUL.FTZ R211, R53, R210 ;  /* 0x000000d235d37220 */ /* 0x000fe20000410000 */
[----:B------:R-:W-:Y:S01]  /*3e60*/  FADD.FTZ R141, R138, -R141 ;  /* 0x8000008d8a8d7221 */ /* 0x000fe20000010000 */
[----:B------:R3:W4:Y:S01]  /*3e70*/  LDG.E.64 R136, desc[UR16][R222.64] ;  /* 0x00000010de887981 */ /* 0x000722000c1e1b00 */
[----:B-1----:R-:W-:Y:S01]  /*3e80*/  FMUL.FTZ R124, R55, R212 ;  /* 0x000000d4377c7220 */ /* 0x002fe20000410000 */
[----:B0-----:R-:W-:Y:S01]  /*3e90*/  FADD.FTZ R127, R139, -R236 ;  /* 0x800000ec8b7f7221 */ /* 0x001fe20000010000 */
[----:B------:R-:W-:Y:S02]  /*3ea0*/  FMUL.FTZ R226, R125, UR7 ;  /* 0x000000077de27c20 */ /* 0x000fe40008410000 */
[----:B------:R0:W-:Y:S01]  /*3eb0*/  F2F.BF16.F32 R208, R124 ;  /* 0x0000007c00d07304 */ /* 0x0001e20000202000 */
[----:B------:R-:W-:Y:S01]  /*3ec0*/  FMUL.FTZ R127, R127, UR10 ;  /* 0x0000000a7f7f7c20 */ /* 0x000fe20008410000 */
[----:B------:R-:W-:Y:S01]  /*3ed0*/  FMUL.FTZ R126, R228, UR10 ;  /* 0x0000000ae47e7c20 */ /* 0x000fe20008410000 */
[----:B------:R1:W-:Y:S01]  /*3ee0*/  STG.E.128 desc[UR16][R214.64], R120 ;  /* 0x00000078d6007986 */ /* 0x0003e2000c101d10 */
[----:B------:R-:W-:-:S04]  /*3ef0*/  FMUL.FTZ R209, R57, R226 ;  /* 0x000000e239d17220 */ /* 0x000fc80000410000 */
[----:B------:R3:W1:Y:S01]  /*3f00*/  F2F.BF16.F32 R140, R211 ;  /* 0x000000d3008c7304 */ /* 0x0006620000202000 */
[----:B0-----:R-:W-:Y:S01]  /*3f10*/  FMUL.FTZ R124, R141, UR10 ;  /* 0x0000000a8d7c7c20 */ /* 0x001fe20008410000 */
[----:B------:R-:W-:-:S06]  /*3f20*/  FMUL.FTZ R207, R126, UR7 ;  /* 0x000000077ecf7c20 */ /* 0x000fcc0008410000 */
[----:B------:R-:W0:Y:S01]  /*3f30*/  F2F.BF16.F32 R221, R221 ;  /* 0x000000dd00dd7304 */ /* 0x000e220000202000 */
[----:B---3--:R-:W-:Y:S01]  /*3f40*/  FMUL.FTZ R211, R124, UR7 ;  /* 0x000000077cd37c20 */ /* 0x008fe20008410000 */
[----:B-1----:R-:W-:Y:S01]  /*3f50*/  FMUL.FTZ R214, R127, UR7 ;  /* 0x000000077fd67c20 */ /* 0x002fe20008410000 */
[----:B------:R-:W-:-:S03]  /*3f60*/  FMUL.FTZ R139, R58, R207 ;  /* 0x000000cf3a8b7220 */ /* 0x000fc60000410000 */
[----:B------:R-:W-:Y:S01]  /*3f70*/  FMUL.FTZ R228, R59, R214 ;  /* 0x000000d63be47220 */ /* 0x000fe20000410000 */
[----:B------:R-:W-:Y:S01]  /*3f80*/  FMUL.FTZ R141, R56, R211 ;  /* 0x000000d3388d7220 */ /* 0x000fe20000410000 */
[----:B------:R-:W1:Y:S01]  /*3f90*/  F2F.BF16.F32 R209, R209 ;  /* 0x000000d100d17304 */ /* 0x000e620000202000 */
[----:B------:R-:W-:Y:S01]  /*3fa0*/  IMAD.WIDE.U32 R120, R140, 0x10000, RZ ;  /* 0x000100008c787825 */ /* 0x000fe200078e00ff */
[----:B0-----:R-:W-:-:S06]  /*3fb0*/  PRMT R221, R221, 0x5410, R208 ;  /* 0x00005410dddd7816 */ /* 0x001fcc00000000d0 */
[----:B------:R0:W-:Y:S08]  /*3fc0*/  F2F.BF16.F32 R215, R139 ;  /* 0x0000008b00d77304 */ /* 0x0001f00000202000 */
[----:B------:R-:W3:Y:S01]  /*3fd0*/  F2F.BF16.F32 R228, R228 ;  /* 0x000000e400e47304 */ /* 0x000ee20000202000 */
[----:B------:R-:W-:Y:S01]  /*3fe0*/  LOP3.LUT R123, R221, R121, RZ, 0xfc, !PT ;  /* 0x00000079dd7b7212 */ /* 0x000fe200078efcff */
[----:B------:R-:W-:-:S06]  /*3ff0*/  IMAD.WIDE.U32 R222, R199, 0x8, R242 ;  /* 0x00000008c7de7825 */ /* 0x000fcc00078e00f2 */
[----:B------:R-:W2:Y:S01]  /*4000*/  F2F.BF16.F32 R141, R141 ;  /* 0x0000008d008d7304 */ /* 0x000ea20000202000 */
[----:B------:R-:W-:Y:S01]  /*4010*/  LOP3.LUT R122, R120, R219, RZ, 0xfc, !PT ;  /* 0x000000db787a7212 */ /* 0x000fe200078efcff */
[----:B0-----:R-:W-:-:S04]  /*4020*/  IMAD.WIDE.U32 R138, R198, 0x8, R250 ;  /* 0x00000008c68a7825 */ /* 0x001fc800078e00fa */
[----:B-1----:R-:W-:Y:S01]  /*4030*/  IMAD.WIDE.U32 R120, R209, 0x10000, RZ ;  /* 0x00010000d1787825 */ /* 0x002fe200078e00ff */
[----:B------:R0:W-:Y:S01]  /*4040*/  STG.E.64 desc[UR16][R222.64], R122 ;  /* 0x0000007ade007986 */ /* 0x0001e2000c101b10 */
[----:B---3--:R-:W-:-:S03]  /*4050*/  PRMT R215, R215, 0x5410, R228 ;  /* 0x00005410d7d77816 */ /* 0x008fc600000000e4 */
[----:B------:R-:W3:Y:S01]  /*4060*/  LDG.E.64 R138, desc[UR16][R138.64] ;  /* 0x000000108a8a7981 */ /* 0x000ee2000c1e1b00 */
[----:B------:R-:W-:Y:S01]  /*4070*/  IMAD.WIDE.U32 R208, R198, 0x10, R248 ;  /* 0x00000010c6d07825 */ /* 0x000fe200078e00f8 */
[----:B------:R-:W-:Y:S02]  /*4080*/  LOP3.LUT R121, R215, R121, RZ, 0xfc, !PT ;  /* 0x00000079d7797212 */ /* 0x000fe400078efcff */
[----:B--2---:R-:W-:Y:S01]  /*4090*/  LOP3.LUT R120, R120, R141, RZ, 0xfc, !PT ;  /* 0x0000008d78787212 */ /* 0x004fe200078efcff */
[----:B------:R-:W-:-:S04]  /*40a0*/  IMAD.WIDE.U32 R198, R198, 0x8, R242 ;  /* 0x00000008c6c67825 */ /* 0x000fc800078e00f2 */
[----:B------:R-:W-:Y:S01]  /*40b0*/  IMAD.WIDE.U32 R140, R196, 0x8, R250 ;  /* 0x00000008c48c7825 */ /* 0x000fe200078e00fa */
[----:B------:R-:W-:Y:S04]  /*40c0*/  STG.E.128 desc[UR16][R208.64], R124 ;  /* 0x0000007cd0007986 */ /* 0x000fe8000c101d10 */
[----:B------:R1:W-:Y:S04]  /*40d0*/  STG.E.64 desc[UR16][R198.64], R120 ;  /* 0x00000078c6007986 */ /* 0x0003e8000c101b10 */
[----:B------:R-:W2:Y:S01]  /*40e0*/  LDG.E.64 R140, desc[UR16][R140.64] ;  /* 0x000000108c8c7981 */ /* 0x000ea2000c1e1b00 */
[--C-:B0-----:R-:W-:Y:S01]  /*40f0*/  FFMA.FTZ R122, R201, UR4, R204.reuse ;  /* 0x00000004c97a7c23 */ /* 0x101fe200080100cc */
[----:B------:R-:W-:-:S03]  /*4100*/  FFMA.FTZ R123, R202, UR4, R204 ;  /* 0x00000004ca7b7c23 */ /* 0x000fc600080100cc */
[----:B------:R-:W-:Y:S01]  /*4110*/  FADD.FTZ R122, R147, -R122 ;  /* 0x8000007a937a7221 */ /* 0x000fe20000010000 */
[--C-:B------:R-:W-:Y:S01]  /*4120*/  FFMA.FTZ R147, R200, UR4, R204.reuse ;  /* 0x00000004c8937c23 */ /* 0x100fe200080100cc */
[----:B------:R-:W-:Y:S01]  /*4130*/  FADD.FTZ R123, R146, -R123 ;  /* 0x8000007b927b7221 */ /* 0x000fe20000010000 */
[----:B------:R-:W-:Y:S01]  /*4140*/  FFMA.FTZ R204, R145, UR4, R204 ;  /* 0x0000000491cc7c23 */ /* 0x000fe200080100cc */
[----:B------:R-:W-:Y:S01]  /*4150*/  FMUL.FTZ R122, R122, UR10 ;  /* 0x0000000a7a7a7c20 */ /* 0x000fe20008410000 */
[----:B-1----:R-:W-:Y:S01]  /*4160*/  FADD.FTZ R121, R144, -R147 ;  /* 0x8000009390797221 */ /* 0x002fe20000010000 */
[----:B------:R-:W-:Y:S01]  /*4170*/  FMUL.FTZ R123, R123, UR10 ;  /* 0x0000000a7b7b7c20 */ /* 0x000fe20008410000 */
[----:B------:R-:W-:Y:S01]  /*4180*/  FADD.FTZ R120, R143, -R204 ;  /* 0x800000cc8f787221 */ /* 0x000fe20000010000 */
[----:B------:R-:W-:Y:S01]  /*4190*/  FMUL.FTZ R215, R122, UR7 ;  /* 0x000000077ad77c20 */ /* 0x000fe20008410000 */
[----:B------:R-:W-:Y:S01]  /*41a0*/  FMUL.FTZ R121, R121, UR10 ;  /* 0x0000000a79797c20 */ /* 0x000fe20008410000 */
[----:B------:R-:W-:Y:S01]  /*41b0*/  FMUL.FTZ R208, R123, UR7 ;  /* 0x000000077bd07c20 */ /* 0x000fe20008410000 */
[----:B------:R-:W-:Y:S01]  /*41c0*/  FMUL.FTZ R120, R120, UR10 ;  /* 0x0000000a78787c20 */ /* 0x000fe20008410000 */
[----:B------:R-:W-:Y:S01]  /*41d0*/  FMUL.FTZ R125, R62, R215 ;  /* 0x000000d73e7d7220 */ /* 0x000fe20000410000 */
[----:B------:R-:W-:Y:S01]  /*41e0*/  FMUL.FTZ R222, R121, UR7 ;  /* 0x0000000779de7c20 */ /* 0x000fe20008410000 */
[----:B------:R-:W-:Y:S01]  /*41f0*/  FMUL.FTZ R146, R63, R208 ;  /* 0x000000d03f927220 */ /* 0x000fe20000410000 */
[----:B------:R-:W-:-:S02]  /*4200*/  FMUL.FTZ R219, R120, UR7 ;  /* 0x0000000778db7c20 */ /* 0x000fc40008410000 */
[----:B------:R-:W-:Y:S01]  /*4210*/  FMUL.FTZ R144, R61, R222 ;  /* 0x000000de3d907220 */ /* 0x000fe20000410000 */
[----:B------:R-:W-:Y:S01]  /*4220*/  F2F.BF16.F32 R125, R125 ;  /* 0x0000007d007d7304 */ /* 0x000fe20000202000 */
[----:B------:R-:W-:-:S07]  /*4230*/  FMUL.FTZ R126, R60, R219 ;  /* 0x000000db3c7e7220 */ /* 0x000fce0000410000 */
[----:B------:R-:W0:Y:S08]  /*4240*/  F2F.BF16.F32 R146, R146 ;  /* 0x0000009200927304 */ /* 0x000e300000202000 */
[----:B------:R1:W1:Y:S01]  /*4250*/  F2F.BF16.F32 R124, R144 ;  /* 0x00000090007c7304 */ /* 0x0002620000202000 */
[----:B------:R-:W-:-:S07]  /*4260*/  SHF.R.U64 R143, R128, 0x10, R129 ;  /* 0x00000010808f7819 */ /* 0x000fce0000001281 */
[----:B------:R-:W4:Y:S01]  /*4270*/  F2F.BF16.F32 R127, R126 ;  /* 0x0000007e007f7304 */ /* 0x000f220000202000 */
[----:B------:R-:W-:Y:S02]  /*4280*/  SHF.L.U32 R128, R128, 0x10, RZ ;  /* 0x0000001080807819 */ /* 0x000fe400000006ff */
[----:B0-----:R-:W-:-:S03]  /*4290*/  PRMT R147, R125, 0x5410, R146 ;  /* 0x000054107d937816 */ /* 0x001fc60000000092 */
[----:B-1----:R-:W-:Y:S01]  /*42a0*/  FMUL.FTZ R144, R233, R128 ;  /* 0x00000080e9907220 */ /* 0x002fe20000410000 */
[----:B------:R-:W-:Y:S01]  /*42b0*/  IMAD.WIDE.U32 R124, R124, 0x10000, RZ ;  /* 0x000100007c7c7825 */ /* 0x000fe200078e00ff */
[----:B------:R-:W-:Y:S02]  /*42c0*/  SHF.L.U32 R198, R131, 0x10, RZ ;  /* 0x0000001083c67819 */ /* 0x000fe400000006ff */
[--C-:B------:R-:W-:Y:S02]  /*42d0*/  SHF.R.U32.HI R199, RZ, 0x10, R131.reuse ;  /* 0x00000010ffc77819 */ /* 0x100fe40000011683 */
[----:B----4-:R-:W-:Y:S02]  /*42e0*/  LOP3.LUT R124, R124, R127, RZ, 0xfc, !PT ;  /* 0x0000007f7c7c7212 */ /* 0x010fe400078efcff */
[----:B------:R-:W-:Y:S02]  /*42f0*/  LOP3.LUT R125, R147, R125, RZ, 0xfc, !PT ;  /* 0x0000007d937d7212 */ /* 0x000fe400078efcff */
[----:B------:R-:W-:Y:S01]  /*4300*/  SHF.R.U64 R147, R130, 0x10, R131 ;  /* 0x0000001082937819 */ /* 0x000fe20000001283 */
[----:B------:R-:W-:Y:S01]  /*4310*/  IMAD.WIDE.U32 R248, R196, 0x10, R248 ;  /* 0x00000010c4f87825 */ /* 0x000fe200078e00f8 */
[----:B------:R-:W-:-:S02]  /*4320*/  SHF.R.U64 R201, R132, 0x10, R133 ;  /* 0x0000001084c97819 */ /* 0x000fc40000001285 */
[----:B------:R-:W-:Y:S02]  /*4330*/  SHF.L.U32 R132, R132, 0x10, RZ ;  /* 0x0000001084847819 */ /* 0x000fe400000006ff */
[----:B------:R0:W-:Y:S01]  /*4340*/  STG.E.128 desc[UR16][R248.64], R120 ;  /* 0x00000078f8007986 */ /* 0x0001e2000c101d10 */
[----:B------:R-:W-:Y:S02]  /*4350*/  SHF.L.U32 R130, R130, 0x10, RZ ;  /* 0x0000001082827819 */ /* 0x000fe400000006ff */
[----:B------:R-:W-:Y:S01]  /*4360*/  FMUL.FTZ R200, R227, R132 ;  /* 0x00000084e3c87220 */ /* 0x000fe20000410000 */
[----:B------:R-:W-:Y:S02]  /*4370*/  SHF.R.U32.HI R145, RZ, 0x10, R129 ;  /* 0x00000010ff917819 */ /* 0x000fe40000011681 */
[----:B------:R-:W-:Y:S02]  /*4380*/  SHF.L.U32 R146, R129, 0x10, RZ ;  /* 0x0000001081927819 */ /* 0x000fe400000006ff */
[----:B------:R-:W-:-:S02]  /*4390*/  SHF.R.U32.HI R209, RZ, 0x10, R133 ;  /* 0x00000010ffd17819 */ /* 0x000fc40000011685 */
[----:B------:R-:W-:Y:S01]  /*43a0*/  SHF.L.U32 R202, R133, 0x10, RZ ;  /* 0x0000001085ca7819 */ /* 0x000fe200000006ff */
[----:B------:R-:W-:-:S04]  /*43b0*/  IMAD.WIDE.U32 R242, R196, 0x8, R242 ;  /* 0x00000008c4f27825 */ /* 0x000fc800078e00f2 */
[----:B------:R-:W-:Y:S01]  /*43c0*/  FMUL.FTZ R196, R237, R130 ;  /* 0x00000082edc47220 */ /* 0x000fe20000410000 */
[----:B------:R-:W-:Y:S02]  /*43d0*/  SHF.L.U32 R143, R143, 0x10, RZ ;  /* 0x000000108f8f7819 */ /* 0x000fe400000006ff */
[----:B------:R-:W-:Y:S02]  /*43e0*/  SHF.L.U32 R145, R145, 0x10, RZ ;  /* 0x0000001091917819 */ /* 0x000fe400000006ff */
[----:B------:R-:W-:Y:S02]  /*43f0*/  SHF.L.U32 R147, R147, 0x10, RZ ;  /* 0x0000001093937819 */ /* 0x000fe400000006ff */
[----:B------:R-:W-:Y:S02]  /*4400*/  SHF.L.U32 R199, R199, 0x10, RZ ;  /* 0x00000010c7c77819 */ /* 0x000fe400000006ff */
[----:B------:R-:W-:Y:S02]  /*4410*/  SHF.L.U32 R201, R201, 0x10, RZ ;  /* 0x00000010c9c97819 */ /* 0x000fe400000006ff */
[----:B------:R-:W-:Y:S01]  /*4420*/  SHF.L.U32 R209, R209, 0x10, RZ ;  /* 0x00000010d1d17819 */ /* 0x000fe200000006ff */
        /* <DEDUP_REMOVED lines=10> */
[----:B------:R-:W-:-:S02]  /*44d0*/  SHF.L.U32 R128, R135, 0x10, RZ ;  /* 0x0000001087807819 */ /* 0x000fc400000006ff */
[C---:B------:R-:W-:Y:S02]  /*44e0*/  SHF.L.U32 R126, R134.reuse, 0x10, RZ ;  /* 0x00000010867e7819 */ /* 0x040fe400000006ff */
[--C-:B------:R-:W-:Y:S01]  /*44f0*/  SHF.R.U64 R127, R134, 0x10, R135.reuse ;  /* 0x00000010867f7819 */ /* 0x100fe20000001287 */
[----:B------:R-:W-:Y:S01]  /*4500*/  FMUL.FTZ R134, R205, R128 ;  /* 0x00000080cd867220 */ /* 0x000fe20000410000 */
[----:B------:R-:W-:Y:S02]  /*4510*/  SHF.R.U32.HI R135, RZ, 0x10, R135 ;  /* 0x00000010ff877819 */ /* 0x000fe40000011687 */
[----:B------:R-:W-:Y:S02]  /*4520*/  SHF.L.U32 R127, R127, 0x10, RZ ;  /* 0x000000107f7f7819 */ /* 0x000fe400000006ff */
[----:B------:R-:W-:Y:S01]  /*4530*/  SHF.L.U32 R135, R135, 0x10, RZ ;  /* 0x0000001087877819 */ /* 0x000fe200000006ff */
[----:B------:R-:W-:Y:S02]  /*4540*/  FMUL.FTZ R126, R217, R126 ;  /* 0x0000007ed97e7220 */ /* 0x000fe40000410000 */
[----:B------:R-:W-:-:S02]  /*4550*/  FMUL.FTZ R127, R218, R127 ;  /* 0x0000007fda7f7220 */ /* 0x000fc40000410000 */
[----:B------:R-:W-:Y:S01]  /*4560*/  FMUL.FTZ R135, R220, R135 ;  /* 0x00000087dc877220 */ /* 0x000fe20000410000 */
[----:B------:R-:W-:-:S05]  /*4570*/  SHF.L.U32 R128, R136, 0x10, RZ ;  /* 0x0000001088807819 */ /* 0x000fca00000006ff */
[----:B------:R-:W-:Y:S01]  /*4580*/  FMUL.FTZ R128, R213, R128 ;  /* 0x00000080d5807220 */ /* 0x000fe20000410000 */
[----:B------:R-:W-:-:S04]  /*4590*/  SHF.R.U32.HI R213, RZ, 0x10, R137 ;  /* 0x00000010ffd57819 */ /* 0x000fc80000011689 */
[----:B------:R-:W-:Y:S02]  /*45a0*/  SHF.L.U32 R213, R213, 0x10, RZ ;  /* 0x00000010d5d57819 */ /* 0x000fe400000006ff */
[----:B------:R-:W-:-:S03]  /*45b0*/  SHF.R.U64 R129, R136, 0x10, R137 ;  /* 0x0000001088817819 */ /* 0x000fc60000001289 */
[----:B------:R-:W-:Y:S01]  /*45c0*/  FMUL.FTZ R213, R212, R213 ;  /* 0x000000d5d4d57220 */ /* 0x000fe20000410000 */
[----:B------:R-:W-:Y:S02]  /*45d0*/  SHF.L.U32 R204, R137, 0x10, RZ ;  /* 0x0000001089cc7819 */ /* 0x000fe400000006ff */
[----:B------:R-:W-:-:S03]  /*45e0*/  SHF.L.U32 R129, R129, 0x10, RZ ;  /* 0x0000001081817819 */ /* 0x000fc600000006ff */
[----:B------:R-:W-:Y:S02]  /*45f0*/  FMUL.FTZ R204, R203, R204 ;  /* 0x000000cccbcc7220 */ /* 0x000fe40000410000 */
[----:B------:R-:W-:Y:S01]  /*4600*/  FMUL.FTZ R129, R210, R129 ;  /* 0x00000081d2817220 */ /* 0x000fe20000410000 */
[----:B---3--:R-:W-:-:S04]  /*4610*/  SHF.R.U64 R131, R138, 0x10, R139 ;  /* 0x000000108a837819 */ /* 0x008fc8000000128b */
[----:B------:R-:W-:Y:S02]  /*4620*/  SHF.L.U32 R131, R131, 0x10, RZ ;  /* 0x0000001083837819 */ /* 0x000fe400000006ff */
[----:B------:R-:W-:Y:S02]  /*4630*/  SHF.L.U32 R132, R139, 0x10, RZ ;  /* 0x000000108b847819 */ /* 0x000fe400000006ff */
[----:B------:R-:W-:Y:S01]  /*4640*/  SHF.R.U32.HI R139, RZ, 0x10, R139 ;  /* 0x00000010ff8b7819 */ /* 0x000fe2000001168b */
[----:B0-----:R-:W-:Y:S01]  /*4650*/  FMUL.FTZ R123, R226, R131 ;  /* 0x00000083e27b7220 */ /* 0x001fe20000410000 */
[----:B------:R-:W-:Y:S01]  /*4660*/  SHF.L.U32 R130, R138, 0x10, RZ ;  /* 0x000000108a827819 */ /* 0x000fe200000006ff */
[----:B------:R-:W-:Y:S01]  /*4670*/  FMUL.FTZ R212, R207, R132 ;  /* 0x00000084cfd47220 */ /* 0x000fe20000410000 */
[----:B------:R-:W-:Y:S02]  /*4680*/  SHF.L.U32 R121, R139, 0x10, RZ ;  /* 0x000000108b797819 */ /* 0x000fe400000006ff */
[----:B--2---:R-:W-:-:S02]  /*4690*/  SHF.R.U64 R131, R140, 0x10, R141 ;  /* 0x000000108c837819 */ /* 0x004fc4000000128d */
[----:B------:R-:W-:Y:S02]  /*46a0*/  SHF.R.U32.HI R133, RZ, 0x10, R141 ;  /* 0x00000010ff857819 */ /* 0x000fe4000001168d */
[----:B------:R-:W-:Y:S02]  /*46b0*/  SHF.L.U32 R132, R140, 0x10, RZ ;  /* 0x000000108c847819 */ /* 0x000fe400000006ff */
[----:B------:R-:W-:Y:S02]  /*46c0*/  SHF.L.U32 R120, R141, 0x10, RZ ;  /* 0x000000108d787819 */ /* 0x000fe400000006ff */
[----:B------:R-:W-:Y:S02]  /*46d0*/  SHF.L.U32 R131, R131, 0x10, RZ ;  /* 0x0000001083837819 */ /* 0x000fe400000006ff */
[----:B------:R-:W-:Y:S01]  /*46e0*/  SHF.L.U32 R133, R133, 0x10, RZ ;  /* 0x0000001085857819 */ /* 0x000fe200000006ff */
[----:B-1----:R-:W-:Y:S01]  /*46f0*/  FMUL.FTZ R125, R214, R121 ;  /* 0x00000079d67d7220 */ /* 0x002fe20000410000 */
[----:B------:R-:W-:Y:S01]  /*4700*/  FMUL.FTZ R130, R211, R130 ;  /* 0x00000082d3827220 */ /* 0x000fe20000410000 */
[----:B------:R-:W-:Y:S01]  /*4710*/  FMUL.FTZ R132, R219, R132 ;  /* 0x00000084db847220 */ /* 0x000fe20000410000 */
[----:B------:R-:W-:Y:S01]  /*4720*/  FMUL.FTZ R120, R215, R120 ;  /* 0x00000078d7787220 */ /* 0x000fe20000410000 */
[----:B------:R-:W-:Y:S01]  /*4730*/  FMUL.FTZ R121, R222, R131 ;  /* 0x00000083de797220 */ /* 0x000fe20000410000 */
[----:B------:R-:W-:Y:S01]  /*4740*/  FMUL.FTZ R138, R208, R133 ;  /* 0x00000085d08a7220 */ /* 0x000fe20000410000 */
[----:B------:R-:W-:Y:S06]  /*4750*/  BRA `(.L_x_6144) ;  /* 0x00000024008c7947 */ /* 0x000fec0003800000 */
.L_x_6142:
        /* <DEDUP_REMOVED lines=10> */
[----:B------:R-:W-:Y:S01]  /*4800*/  FFMA.FTZ R133, R223, UR4, R204 ;  /* 0x00000004df857c23 */ /* 0x000fe200080100cc */
[----:B-----5:R-:W-:Y:S01]  /*4810*/  FFMA.FTZ R128, R129, UR10, R102 ;  /* 0x0000000a81807c23 */ /* 0x020fe20008010066 */
[--C-:B------:R-:W-:Y:S01]  /*4820*/  FFMA.FTZ R219, R219, UR4, R204.reuse ;  /* 0x00000004dbdb7c23 */ /* 0x100fe200080100cc */
[----:B------:R-:W-:Y:S01]  /*4830*/  FFMA.FTZ R121, R120, UR10, R93 ;  /* 0x0000000a78797c23 */ /* 0x000fe2000801005d */
[----:B------:R-:W-:Y:S01]  /*4840*/  FADD.FTZ R233, R232, -R245 ;  /* 0x800000f5e8e97221 */ /* 0x000fe20000010000 */
[----:B------:R-:W-:Y:S01]  /*4850*/  FMUL.FTZ R223, R128, UR7 ;  /* 0x0000000780df7c20 */ /* 0x000fe20008410000 */
[----:B------:R-:W-:Y:S01]  /*4860*/  FFMA.FTZ R128, R132, UR10, R103 ;  /* 0x0000000a84807c23 */ /* 0x000fe20008010067 */
[----:B------:R-:W-:Y:S01]  /*4870*/  FADD.FTZ R219, R218, -R219 ;  /* 0x800000dbdadb7221 */ /* 0x000fe20000010000 */
[----:B------:R-:W-:Y:S01]  /*4880*/  FMUL.FTZ R232, R121, UR7 ;  /* 0x0000000779e87c20 */ /* 0x000fe20008410000 */
[--C-:B------:R-:W-:Y:S01]  /*4890*/  FFMA.FTZ R243, R243, UR4, R204.reuse ;  /* 0x00000004f3f37c23 */ /* 0x100fe200080100cc */
[----:B------:R-:W-:Y:S01]  /*48a0*/  FMUL.FTZ R218, R128, UR7 ;  /* 0x0000000780da7c20 */ /* 0x000fe20008410000 */
[--C-:B------:R-:W-:Y:S01]  /*48b0*/  FFMA.FTZ R129, R135, UR4, R204.reuse ;  /* 0x0000000487817c23 */ /* 0x100fe200080100cc */
[--C-:B------:R-:W-:Y:S01]  /*48c0*/  FFMA.FTZ R121, R239, UR4, R204.reuse ;  /* 0x00000004ef797c23 */ /* 0x100fe200080100cc */
[--C-:B------:R-:W-:Y:S01]  /*48d0*/  FFMA.FTZ R237, R237, UR4, R204.reuse ;  /* 0x00000004eded7c23 */ /* 0x100fe200080100cc */
[--C-:B------:R-:W-:Y:S01]  /*48e0*/  FFMA.FTZ R127, R235, UR4, R204.reuse ;  /* 0x00000004eb7f7c23 */ /* 0x100fe200080100cc */
[--C-:B------:R-:W-:Y:S01]  /*48f0*/  FFMA.FTZ R221, R221, UR4, R204.reuse ;  /* 0x00000004dddd7c23 */ /* 0x100fe200080100cc */
[----:B------:R-:W-:Y:S01]  /*4900*/  FADD.FTZ R230, R230, -R243 ;  /* 0x800000f3e6e67221 */ /* 0x000fe20000010000 */
[----:B------:R-:W-:Y:S01]  /*4910*/  FFMA.FTZ R227, R227, UR4, R204 ;  /* 0x00000004e3e37c23 */ /* 0x000fe200080100cc */
[----:B------:R-:W-:Y:S01]  /*4920*/  FMUL.FTZ R130, R46, R223 ;  /* 0x000000df2e827220 */ /* 0x000fe20000410000 */
[----:B------:R-:W-:Y:S01]  /*4930*/  FMUL.FTZ R135, R47, R218 ;  /* 0x000000da2f877220 */ /* 0x000fe20000410000 */
[----:B------:R-:W-:Y:S01]  /*4940*/  FADD.FTZ R134, R134, -R129 ;  /* 0x8000008186867221 */ /* 0x000fe20000010000 */
[----:B------:R-:W-:Y:S01]  /*4950*/  FADD.FTZ R238, R238, -R121 ;  /* 0x80000079eeee7221 */ /* 0x000fe20000010000 */
[----:B------:R-:W-:Y:S01]  /*4960*/  FFMA.FTZ R128, R219, UR10, R106 ;  /* 0x0000000adb807c23 */ /* 0x000fe2000801006a */
[--C-:B------:R-:W-:Y:S01]  /*4970*/  FFMA.FTZ R129, R217, UR4, R204.reuse ;  /* 0x00000004d9817c23 */ /* 0x100fe200080100cc */
[--C-:B------:R-:W-:Y:S01]  /*4980*/  FFMA.FTZ R231, R231, UR4, R204.reuse ;  /* 0x00000004e7e77c23 */ /* 0x100fe200080100cc */
[----:B------:R-:W-:Y:S01]  /*4990*/  FFMA.FTZ R241, R241, UR4, R204 ;  /* 0x00000004f1f17c23 */ /* 0x000fe200080100cc */
[----:B------:R-:W-:Y:S01]  /*49a0*/  FADD.FTZ R237, R236, -R237 ;  /* 0x800000edeced7221 */ /* 0x000fe20000010000 */
[----:B------:R-:W-:Y:S01]  /*49b0*/  FADD.FTZ R234, R234, -R127 ;  /* 0x8000007feaea7221 */ /* 0x000fe20000010000 */
[----:B------:R-:W-:Y:S01]  /*49c0*/  FADD.FTZ R220, R220, -R221 ;  /* 0x800000dddcdc7221 */ /* 0x000fe20000010000 */
[----:B------:R-:W-:Y:S01]  /*49d0*/  FFMA.FTZ R233, R233, UR10, R94 ;  /* 0x0000000ae9e97c23 */ /* 0x000fe2000801005e */
[----:B------:R-:W-:Y:S01]  /*49e0*/  FFMA.FTZ R230, R230, UR10, R95 ;  /* 0x0000000ae6e67c23 */ /* 0x000fe2000801005f */
[----:B------:R-:W-:Y:S01]  /*49f0*/  FADD.FTZ R226, R226, -R227 ;  /* 0x800000e3e2e27221 */ /* 0x000fe20000010000 */
[--C-:B------:R-:W-:Y:S01]  /*4a00*/  FFMA.FTZ R221, R215, UR4, R204.reuse ;  /* 0x00000004d7dd7c23 */ /* 0x100fe200080100cc */
[----:B------:R-:W-:Y:S01]  /*4a10*/  FFMA.FTZ R123, R238, UR10, R97 ;  /* 0x0000000aee7b7c23 */ /* 0x000fe20008010061 */
[----:B------:R-:W-:Y:S01]  /*4a20*/  FFMA.FTZ R229, R229, UR4, R204 ;  /* 0x00000004e5e57c23 */ /* 0x000fe200080100cc */
[----:B------:R-:W-:Y:S01]  /*4a30*/  FMUL.FTZ R217, R128, UR7 ;  /* 0x0000000780d97c20 */ /* 0x000fe20008410000 */
[----:B------:R-:W-:Y:S01]  /*4a40*/  FADD.FTZ R215, R214, -R129 ;  /* 0x80000081d6d77221 */ /* 0x000fe20000010000 */
[----:B------:R-:W-:Y:S01]  /*4a50*/  FADD.FTZ R231, R242, -R231 ;  /* 0x800000e7f2e77221 */ /* 0x000fe20000010000 */
[----:B------:R-:W-:Y:S01]  /*4a60*/  FADD.FTZ R241, R240, -R241 ;  /* 0x800000f1f0f17221 */ /* 0x000fe20000010000 */
[----:B------:R-:W-:Y:S01]  /*4a70*/  FFMA.FTZ R235, R237, UR10, R98 ;  /* 0x0000000aedeb7c23 */ /* 0x000fe20008010062 */
[----:B------:R-:W-:Y:S01]  /*4a80*/  FFMA.FTZ R127, R234, UR10, R99 ;  /* 0x0000000aea7f7c23 */ /* 0x000fe20008010063 */
[----:B------:R-:W-:Y:S01]  /*4a90*/  F2F.BF16.F32 R130, R130 ;  /* 0x0000008200827304 */ /* 0x000fe20000202000 */
[----:B------:R-:W-:Y:S01]  /*4aa0*/  FFMA.FTZ R128, R134, UR10, R107 ;  /* 0x0000000a86807c23 */ /* 0x000fe2000801006b */
[--C-:B------:R-:W-:Y:S01]  /*4ab0*/  FFMA.FTZ R129, R213, UR4, R204.reuse ;  /* 0x00000004d5817c23 */ /* 0x100fe200080100cc */
[----:B------:R-:W-:Y:S01]  /*4ac0*/  FFMA.FTZ R211, R211, UR4, R204 ;  /* 0x00000004d3d37c23 */ /* 0x000fe200080100cc */
[----:B------:R-:W-:Y:S01]  /*4ad0*/  FMUL.FTZ R233, R233, UR7 ;  /* 0x00000007e9e97c20 */ /* 0x000fe20008410000 */
[----:B------:R-:W-:Y:S01]  /*4ae0*/  FMUL.FTZ R230, R230, UR7 ;  /* 0x00000007e6e67c20 */ /* 0x000fe20008410000 */
[----:B------:R-:W-:Y:S01]  /*4af0*/  FFMA.FTZ R226, R226, UR10, R101 ;  /* 0x0000000ae2e27c23 */ /* 0x000fe20008010065 */
[----:B------:R-:W-:Y:S01]  /*4b00*/  FMUL.FTZ R236, R123, UR7 ;  /* 0x000000077bec7c20 */ /* 0x000fe20008410000 */
[----:B------:R-:W0:Y:S01]  /*4b10*/  F2F.BF16.F32 R135, R135 ;  /* 0x0000008700877304 */ /* 0x000e220000202000 */
[----:B------:R-:W-:Y:S01]  /*4b20*/  FADD.FTZ R229, R228, -R229 ;  /* 0x800000e5e4e57221 */ /* 0x000fe20000010000 */
[----:B------:R-:W-:Y:S01]  /*4b30*/  FADD.FTZ R214, R212, -R221 ;  /* 0x800000ddd4d67221 */ /* 0x000fe20000010000 */
[----:B------:R-:W-:Y:S01]  /*4b40*/  FFMA.FTZ R231, R231, UR10, R92 ;  /* 0x0000000ae7e77c23 */ /* 0x000fe2000801005c */
[----:B------:R-:W-:Y:S01]  /*4b50*/  FFMA.FTZ R239, R241, UR10, R96 ;  /* 0x0000000af1ef7c23 */ /* 0x000fe20008010060 */
[----:B------:R-:W-:Y:S01]  /*4b60*/  FMUL.FTZ R235, R235, UR7 ;  /* 0x00000007ebeb7c20 */ /* 0x000fe20008410000 */
[----:B------:R-:W-:Y:S01]  /*4b70*/  FMUL.FTZ R228, R127, UR7 ;  /* 0x000000077fe47c20 */ /* 0x000fe20008410000 */
[----:B------:R-:W-:Y:S01]  /*4b80*/  FADD.FTZ R133, R222, -R133 ;  /* 0x80000085de857221 */ /* 0x000fe20000010000 */
[----:B------:R-:W-:Y:S01]  /*4b90*/  FMUL.FTZ R212, R128, UR7 ;  /* 0x0000000780d47c20 */ /* 0x000fe20008410000 */
[----:B------:R-:W-:Y:S01]  /*4ba0*/  FADD.FTZ R129, R210, -R129 ;  /* 0x80000081d2817221 */ /* 0x000fe20000010000 */
[----:B------:R-:W-:Y:S01]  /*4bb0*/  FADD.FTZ R128, R208, -R211 ;  /* 0x800000d3d0807221 */ /* 0x000fe20000010000 */
[----:B------:R-:W-:Y:S01]  /*4bc0*/  FFMA.FTZ R210, R220, UR10, R105 ;  /* 0x0000000adcd27c23 */ /* 0x000fe20008010069 */
[----:B------:R-:W-:Y:S01]  /*4bd0*/  FMUL.FTZ R122, R38, R233 ;  /* 0x000000e9267a7220 */ /* 0x000fe20000410000 */
[----:B------:R-:W-:Y:S01]  /*4be0*/  FMUL.FTZ R125, R39, R230 ;  /* 0x000000e6277d7220 */ /* 0x000fe20000410000 */
[----:B------:R-:W-:Y:S01]  /*4bf0*/  FMUL.FTZ R208, R226, UR7 ;  /* 0x00000007e2d07c20 */ /* 0x000fe20008410000 */
[----:B------:R-:W-:Y:S01]  /*4c00*/  FMUL.FTZ R124, R37, R232 ;  /* 0x000000e8257c7220 */ /* 0x000fe20000410000 */
[----:B------:R-:W-:Y:S01]  /*4c10*/  FMUL.FTZ R123, R41, R236 ;  /* 0x000000ec297b7220 */ /* 0x000fe20000410000 */
[----:B------:R-:W-:Y:S01]  /*4c20*/  FMUL.FTZ R231, R231, UR7 ;  /* 0x00000007e7e77c20 */ /* 0x000fe20008410000 */
[----:B------:R-:W-:Y:S01]  /*4c30*/  FMUL.FTZ R239, R239, UR7 ;  /* 0x00000007efef7c20 */ /* 0x000fe20008410000 */
[----:B------:R-:W-:Y:S01]  /*4c40*/  FMUL.FTZ R126, R42, R235 ;  /* 0x000000eb2a7e7220 */ /* 0x000fe20000410000 */
[----:B------:R-:W-:Y:S01]  /*4c50*/  FMUL.FTZ R127, R43, R228 ;  /* 0x000000e42b7f7220 */ /* 0x000fe20000410000 */
[----:B------:R-:W-:Y:S01]  /*4c60*/  FMUL.FTZ R132, R51, R212 ;  /* 0x000000d433847220 */ /* 0x000fe20000410000 */
[----:B------:R-:W-:Y:S01]  /*4c70*/  FFMA.FTZ R211, R209, UR4, R204 ;  /* 0x00000004d1d37c23 */ /* 0x000fe200080100cc */
[----:B------:R-:W-:Y:S01]  /*4c80*/  FFMA.FTZ R133, R133, UR10, R104 ;  /* 0x0000000a85857c23 */ /* 0x000fe20008010068 */
[----:B------:R-:W-:Y:S01]  /*4c90*/  FFMA.FTZ R137, R137, UR4, R204 ;  /* 0x0000000489897c23 */ /* 0x000fe200080100cc */
[----:B------:R-:W-:Y:S01]  /*4ca0*/  FMUL.FTZ R210, R210, UR7 ;  /* 0x00000007d2d27c20 */ /* 0x000fe20008410000 */
[----:B------:R-:W-:Y:S01]  /*4cb0*/  FFMA.FTZ R225, R229, UR10, R100 ;  /* 0x0000000ae5e17c23 */ /* 0x000fe20008010064 */
[----:B------:R-:W-:Y:S01]  /*4cc0*/  FMUL.FTZ R134, R45, R208 ;  /* 0x000000d02d867220 */ /* 0x000fe20000410000 */
[--C-:B------:R-:W-:Y:S01]  /*4cd0*/  FFMA.FTZ R222, R207, UR4, R204.reuse ;  /* 0x00000004cfde7c23 */ /* 0x100fe200080100cc */
[----:B------:R-:W-:Y:S01]  /*4ce0*/  FMUL.FTZ R120, R36, R231 ;  /* 0x000000e724787220 */ /* 0x000fe20000410000 */
[----:B------:R-:W-:Y:S01]  /*4cf0*/  F2F.BF16.F32 R122, R122 ;  /* 0x0000007a007a7304 */ /* 0x000fe20000202000 */
[----:B------:R-:W-:Y:S01]  /*4d00*/  FMUL.FTZ R121, R40, R239 ;  /* 0x000000ef28797220 */ /* 0x000fe20000410000 */
[----:B------:R-:W-:Y:S01]  /*4d10*/  FADD.FTZ R226, R140, -R211 ;  /* 0x800000d38ce27221 */ /* 0x000fe20000010000 */
[----:B------:R-:W-:Y:S01]  /*4d20*/  FADD.FTZ R207, R136, -R137 ;  /* 0x8000008988cf7221 */ /* 0x000fe20000010000 */
[----:B------:R-:W-:Y:S01]  /*4d30*/  FMUL.FTZ R211, R133, UR7 ;  /* 0x0000000785d37c20 */ /* 0x000fe20008410000 */
[----:B------:R-:W-:Y:S01]  /*4d40*/  FMUL.FTZ R136, R49, R210 ;  /* 0x000000d231887220 */ /* 0x000fe20000410000 */
[----:B------:R-:W-:Y:S01]  /*4d50*/  FMUL.FTZ R225, R225, UR7 ;  /* 0x00000007e1e17c20 */ /* 0x000fe20008410000 */
[----:B------:R-:W-:Y:S01]  /*4d60*/  FMUL.FTZ R219, R50, R217 ;  /* 0x000000d932db7220 */ /* 0x000fe20000410000 */
[----:B------:R-:W1:Y:S01]  /*4d70*/  F2F.BF16.F32 R125, R125 ;  /* 0x0000007d007d7304 */ /* 0x000e620000202000 */
[----:B0-----:R-:W-:Y:S01]  /*4d80*/  PRMT R221, R130, 0x5410, R135 ;  /* 0x0000541082dd7816 */ /* 0x001fe20000000087 */
[----:B------:R-:W-:Y:S01]  /*4d90*/  FMUL.FTZ R131, R44, R225 ;  /* 0x000000e12c837220 */ /* 0x000fe20000410000 */
[----:B------:R-:W-:Y:S01]  /*4da0*/  FMUL.FTZ R137, R48, R211 ;  /* 0x000000d330897220 */ /* 0x000fe20000410000 */
[----:B------:R-:W-:Y:S01]  /*4db0*/  FFMA.FTZ R214, R214, UR10, R109 ;  /* 0x0000000ad6d67c23 */ /* 0x000fe2000801006d */
[----:B------:R-:W-:Y:S01]  /*4dc0*/  FFMA.FTZ R141, R141, UR4, R204 ;  /* 0x000000048d8d7c23 */ /* 0x000fe200080100cc */
[----:B------:R-:W-:Y:S01]  /*4dd0*/  FADD.FTZ R222, R139, -R222 ;  /* 0x800000de8bde7221 */ /* 0x000fe20000010000 */
[----:B------:R-:W-:Y:S01]  /*4de0*/  FFMA.FTZ R129, R129, UR10, R110 ;  /* 0x0000000a81817c23 */ /* 0x000fe2000801006e */
[----:B------:R-:W0:Y:S01]  /*4df0*/  F2F.BF16.F32 R124, R124 ;  /* 0x0000007c007c7304 */ /* 0x000e220000202000 */
[----:B------:R-:W-:Y:S01]  /*4e00*/  FMUL.FTZ R220, R214, UR7 ;  /* 0x00000007d6dc7c20 */ /* 0x000fe20008410000 */
[----:B------:R-:W-:Y:S01]  /*4e10*/  FADD.FTZ R209, R138, -R141 ;  /* 0x8000008d8ad17221 */ /* 0x000fe20000010000 */
[----:B------:R-:W-:Y:S01]  /*4e20*/  FFMA.FTZ R214, R128, UR10, R111 ;  /* 0x0000000a80d67c23 */ /* 0x000fe2000801006f */
[----:B------:R-:W-:Y:S01]  /*4e30*/  FFMA.FTZ R215, R215, UR10, R108 ;  /* 0x0000000ad7d77c23 */ /* 0x000fe2000801006c */
[----:B------:R-:W-:Y:S01]  /*4e40*/  FMUL.FTZ R227, R53, R220 ;  /* 0x000000dc35e37220 */ /* 0x000fe20000410000 */
[----:B-1----:R-:W-:-:S02]  /*4e50*/  PRMT R213, R122, 0x5410, R125 ;  /* 0x000054107ad57816 */ /* 0x002fc4000000007d */
[----:B------:R-:W1:Y:S08]  /*4e60*/  F2F.BF16.F32 R123, R123 ;  /* 0x0000007b007b7304 */ /* 0x000e700000202000 */
[----:B------:R2:W-:Y:S01]  /*4e70*/  F2F.BF16.F32 R224, R132 ;  /* 0x0000008400e07304 */ /* 0x0005e20000202000 */
[----:B0-----:R-:W-:-:S07]  /*4e80*/  IMAD.WIDE.U32 R124, R124, 0x10000, RZ ;  /* 0x000100007c7c7825 */ /* 0x001fce00078e00ff */
[----:B------:R-:W-:Y:S01]  /*4e90*/  F2F.BF16.F32 R126, R126 ;  /* 0x0000007e007e7304 */ /* 0x000fe20000202000 */
[----:B--2---:R-:W0:Y:S01]  /*4ea0*/  LDC.64 R132, c[0x0][0x390] ;  /* 0x0000e400ff847b82 */ /* 0x004e220000000a00 */
[----:B-1----:R-:W-:-:S06]  /*4eb0*/  IMAD.WIDE.U32 R122, R123, 0x10000, RZ ;  /* 0x000100007b7a7825 */ /* 0x002fcc00078e00ff */
[----:B------:R-:W1:Y:S08]  /*4ec0*/  F2F.BF16.F32 R127, R127 ;  /* 0x0000007f007f7304 */ /* 0x000e700000202000 */
[----:B------:R2:W-:Y:S08]  /*4ed0*/  F2F.BF16.F32 R140, R134 ;  /* 0x00000086008c7304 */ /* 0x0005f00000202000 */
[----:B------:R-:W3:Y:S01]  /*4ee0*/  F2F.BF16.F32 R120, R120 ;  /* 0x0000007800787304 */ /* 0x000ee20000202000 */
[----:B--2---:R-:W2:Y:S01]  /*4ef0*/  LDC.64 R134, c[0x0][0x468] ;  /* 0x00011a00ff867b82 */ /* 0x004ea20000000a00 */
[----:B-1----:R-:W-:-:S06]  /*4f00*/  PRMT R139, R126, 0x5410, R127 ;  /* 0x000054107e8b7816 */ /* 0x002fcc000000007f */
[----:B------:R-:W1:Y:S01]  /*4f10*/  F2F.BF16.F32 R121, R121 ;  /* 0x0000007900797304 */ /* 0x000e620000202000 */
[----:B------:R-:W-:Y:S01]  /*4f20*/  LOP3.LUT R127, R213, R125, RZ, 0xfc, !PT ;  /* 0x0000007dd57f7212 */ /* 0x000fe200078efcff */
[----:B------:R-:W-:Y:S01]  /*4f30*/  FMUL.FTZ R213, R129, UR7 ;  /* 0x0000000781d57c20 */ /* 0x000fe20008410000 */
[----:B------:R-:W-:-:S05]  /*4f40*/  LOP3.LUT R139, R139, R123, RZ, 0xfc, !PT ;  /* 0x0000007b8b8b7212 */ /* 0x000fca00078efcff */
[----:B------:R-:W4:Y:S01]  /*4f50*/  F2F.BF16.F32 R136, R136 ;  /* 0x0000008800887304 */ /* 0x000f220000202000 */
[----:B---3--:R-:W-:Y:S01]  /*4f60*/  LOP3.LUT R126, R124, R120, RZ, 0xfc, !PT ;  /* 0x000000787c7e7212 */ /* 0x008fe200078efcff */
[----:B------:R-:W-:-:S06]  /*4f70*/  IMAD.WIDE.U32 R124, R140, 0x10000, RZ ;  /* 0x000100008c7c7825 */ /* 0x000fcc00078e00ff */
[----:B------:R-:W3:Y:S01]  /*4f80*/  F2F.BF16.F32 R219, R219 ;  /* 0x000000db00db7304 */ /* 0x000ee20000202000 */
[----:B-1----:R-:W-:-:S07]  /*4f90*/  LOP3.LUT R138, R122, R121, RZ, 0xfc, !PT ;  /* 0x000000797a8a7212 */ /* 0x002fce00078efcff */
[----:B------:R-:W1:Y:S01]  /*4fa0*/  F2F.BF16.F32 R131, R131 ;  /* 0x0000008300837304 */ /* 0x000e620000202000 */
[----:B----4-:R-:W-:-:S07]  /*4fb0*/  IMAD.WIDE.U32 R122, R136, 0x10000, RZ ;  /* 0x00010000887a7825 */ /* 0x010fce00078e00ff */
[----:B------:R-:W4:Y:S01]  /*4fc0*/  F2F.BF16.F32 R137, R137 ;  /* 0x0000008900897304 */ /* 0x000f220000202000 */
[----:B---3--:R-:W-:Y:S01]  /*4fd0*/  PRMT R219, R219, 0x5410, R224 ;  /* 0x00005410dbdb7816 */ /* 0x008fe200000000e0 */
[----:B------:R-:W-:Y:S01]  /*4fe0*/  FMUL.FTZ R214, R214, UR7 ;  /* 0x00000007d6d67c20 */ /* 0x000fe20008410000 */
[----:B0-----:R-:W-:-:S04]  /*4ff0*/  IMAD.WIDE.U32 R120, R216, 0x8, R132 ;  /* 0x00000008d8787825 */ /* 0x001fc800078e0084 */
[----:B------:R-:W-:Y:S01]  /*5000*/  FFMA.FTZ R226, R226, UR10, R113 ;  /* 0x0000000ae2e27c23 */ /* 0x000fe20008010071 */
[----:B------:R-:W-:Y:S01]  /*5010*/  FFMA.FTZ R222, R222, UR10, R115 ;  /* 0x0000000adede7c23 */ /* 0x000fe20008010073 */
[----:B------:R-:W-:Y:S01]  /*5020*/  FMUL.FTZ R224, R54, R213 ;  /* 0x000000d536e07220 */ /* 0x000fe20000410000 */
[----:B-1----:R-:W-:Y:S01]  /*5030*/  LOP3.LUT R128, R124, R131, RZ, 0xfc, !PT ;  /* 0x000000837c807212 */ /* 0x002fe200078efcff */
[----:B------:R0:W-:Y:S01]  /*5040*/  F2F.BF16.F32 R140, R227 ;  /* 0x000000e3008c7304 */ /* 0x0001e20000202000 */
[----:B------:R-:W-:Y:S01]  /*5050*/  LOP3.LUT R131, R219, R123, RZ, 0xfc, !PT ;  /* 0x0000007bdb837212 */ /* 0x000fe200078efcff */
[----:B------:R-:W-:Y:S01]  /*5060*/  FFMA.FTZ R219, R207, UR10, R114 ;  /* 0x0000000acfdb7c23 */ /* 0x000fe20008010072 */
[----:B------:R-:W-:Y:S01]  /*5070*/  FMUL.FTZ R222, R222, UR7 ;  /* 0x00000007dede7c20 */ /* 0x000fe20008410000 */
[----:B------:R-:W-:Y:S01]  /*5080*/  FFMA.FTZ R209, R209, UR10, R112 ;  /* 0x0000000ad1d17c23 */ /* 0x000fe20008010070 */
[----:B------:R-:W3:Y:S01]  /*5090*/  LDG.E.64 R120, desc[UR16][R120.64] ;  /* 0x0000001078787981 */ /* 0x000ee2000c1e1b00 */
[----:B------:R-:W-:Y:S01]  /*50a0*/  FMUL.FTZ R215, R215, UR7 ;  /* 0x00000007d7d77c20 */ /* 0x000fe20008410000 */
[----:B----4-:R-:W-:Y:S01]  /*50b0*/  LOP3.LUT R130, R122, R137, RZ, 0xfc, !PT ;  /* 0x000000897a827212 */ /* 0x010fe200078efcff */
[----:B--2---:R-:W-:-:S04]  /*50c0*/  IMAD.WIDE.U32 R136, R216, 0x8, R134 ;  /* 0x00000008d8887825 */ /* 0x004fc800078e0086 */
[----:B0-----:R-:W-:Y:S01]  /*50d0*/  FMUL.FTZ R227, R55, R214 ;  /* 0x000000d637e37220 */ /* 0x001fe20000410000 */
[----:B------:R-:W-:Y:S01]  /*50e0*/  FMUL.FTZ R216, R226, UR7 ;  /* 0x00000007e2d87c20 */ /* 0x000fe20008410000 */
[----:B------:R-:W-:Y:S01]  /*50f0*/  LOP3.LUT R129, R221, R125, RZ, 0xfc, !PT ;  /* 0x0000007ddd817212 */ /* 0x000fe200078efcff */
[----:B------:R-:W-:Y:S01]  /*5100*/  FMUL.FTZ R219, R219, UR7 ;  /* 0x00000007dbdb7c20 */ /* 0x000fe20008410000 */
[----:B------:R0:W-:Y:S01]  /*5110*/  STG.E.64 desc[UR16][R136.64], R126 ;  /* 0x0000007e88007986 */ /* 0x0001e2000c101b10 */
[----:B------:R-:W-:Y:S01]  /*5120*/  F2F.BF16.F32 R224, R224 ;  /* 0x000000e000e07304 */ /* 0x000fe20000202000 */
[----:B------:R-:W-:Y:S01]  /*5130*/  FMUL.FTZ R221, R57, R216 ;  /* 0x000000d839dd7220 */ /* 0x000fe20000410000 */
[----:B------:R-:W-:-:S04]  /*5140*/  IMAD.WIDE.U32 R240, R203, 0x8, R134 ;  /* 0x00000008cbf07825 */ /* 0x000fc800078e0086 */
[----:B------:R-:W-:Y:S01]  /*5150*/  FMUL.FTZ R234, R59, R222 ;  /* 0x000000de3bea7220 */ /* 0x000fe20000410000 */
[----:B------:R-:W-:Y:S01]  /*5160*/  FMUL.FTZ R141, R52, R215 ;  /* 0x000000d7348d7220 */ /* 0x000fe20000410000 */
[----:B------:R-:W-:Y:S01]  /*5170*/  FMUL.FTZ R229, R58, R219 ;  /* 0x000000db3ae57220 */ /* 0x000fe20000410000 */
[----:B------:R-:W1:Y:S01]  /*5180*/  F2F.BF16.F32 R227, R227 ;  /* 0x000000e300e37304 */ /* 0x000e620000202000 */
[----:B0-----:R-:W-:-:S04]  /*5190*/  IMAD.WIDE.U32 R126, R203, 0x8, R132 ;  /* 0x00000008cb7e7825 */ /* 0x001fc800078e0084 */
[----:B------:R-:W-:-:S03]  /*51a0*/  FMUL.FTZ R203, R209, UR7 ;  /* 0x00000007d1cb7c20 */ /* 0x000fc60008410000 */
[----:B------:R-:W-:Y:S01]  /*51b0*/  F2F.BF16.F32 R221, R221 ;  /* 0x000000dd00dd7304 */ /* 0x000fe20000202000 */
[----:B------:R-:W-:-:S04]  /*51c0*/  IMAD.WIDE.U32 R122, R206, 0x8, R132 ;  /* 0x00000008ce7a7825 */ /* 0x000fc800078e0084 */
[----:B------:R-:W-:Y:S01]  /*51d0*/  FMUL.FTZ R209, R56, R203 ;  /* 0x000000cb38d17220 */ /* 0x000fe20000410000 */
[C---:B------:R-:W-:Y:S01]  /*51e0*/  IMAD.WIDE.U32 R124, R205.reuse, 0x8, R132 ;  /* 0x00000008cd7c7825 */ /* 0x040fe200078e0084 */
[----:B------:R-:W2:Y:S01]  /*51f0*/  LDG.E.64 R122, desc[UR16][R122.64] ;  /* 0x000000107a7a7981 */ /* 0x000ea2000c1e1b00 */
[----:B------:R-:W-:Y:S02]  /*5200*/  F2F.BF16.F32 R234, R234 ;  /* 0x000000ea00ea7304 */ /* 0x000fe40000202000 */
[----:B------:R-:W-:-:S04]  /*5210*/  IMAD.WIDE.U32 R136, R205, 0x8, R134 ;  /* 0x00000008cd887825 */ /* 0x000fc800078e0086 */
[----:B------:R-:W-:Y:S02]  /*5220*/  IMAD.WIDE.U32 R206, R206, 0x8, R134 ;  /* 0x00000008cece7825 */ /* 0x000fe400078e0086 */
[----:B------:R-:W0:Y:S03]  /*5230*/  F2F.BF16.F32 R205, R229 ;  /* 0x000000e500cd7304 */ /* 0x000e260000202000 */
[----:B------:R1:W-:Y:S04]  /*5240*/  STG.E.64 desc[UR16][R206.64], R138 ;  /* 0x0000008ace007986 */ /* 0x0003e8000c101b10 */
[----:B------:R-:W4:Y:S01]  /*5250*/  LDG.E.64 R124, desc[UR16][R124.64] ;  /* 0x000000107c7c7981 */ /* 0x000f22000c1e1b00 */
[----:B------:R-:W0:Y:S03]  /*5260*/  F2F.BF16.F32 R141, R141 ;  /* 0x0000008d008d7304 */ /* 0x000e260000202000 */
[----:B------:R0:W-:Y:S04]  /*5270*/  STG.E.64 desc[UR16][R136.64], R128 ;  /* 0x0000008088007986 */ /* 0x0001e8000c101b10 */
[----:B------:R-:W4:Y:S01]  /*5280*/  LDG.E.64 R126, desc[UR16][R126.64] ;  /* 0x000000107e7e7981 */ /* 0x000f22000c1e1b00 */
[----:B------:R-:W0:Y:S01]  /*5290*/  F2F.BF16.F32 R209, R209 ;  /* 0x000000d100d17304 */ /* 0x000e220000202000 */
[----:B-1----:R-:W-:Y:S01]  /*52a0*/  PRMT R139, R224, 0x5410, R227 ;  /* 0x00005410e08b7816 */ /* 0x002fe200000000e3 */
[----:B------:R-:W-:Y:S01]  /*52b0*/  IMAD.WIDE.U32 R226, R199, 0x8, R132 ;  /* 0x00000008c7e27825 */ /* 0x000fe200078e0084 */
[----:B------:R1:W-:Y:S03]  /*52c0*/  STG.E.64 desc[UR16][R240.64], R130 ;  /* 0x00000082f0007986 */ /* 0x0003e6000c101b10 */
[----:B0-----:R-:W-:Y:S01]  /*52d0*/  IMAD.WIDE.U32 R136, R140, 0x10000, RZ ;  /* 0x000100008c887825 */ /* 0x001fe200078e00ff */
[----:B------:R-:W4:Y:S01]  /*52e0*/  LDG.E.64 R128, desc[UR16][R226.64] ;  /* 0x00000010e2807981 */ /* 0x000f22000c1e1b00 */
[----:B------:R-:W-:-:S03]  /*52f0*/  PRMT R205, R205, 0x5410, R234 ;  /* 0x00005410cdcd7816 */ /* 0x000fc600000000ea */
[----:B------:R-:W-:Y:S01]  /*5300*/  LOP3.LUT R137, R139, R137, RZ, 0xfc, !PT ;  /* 0x000000898b897212 */ /* 0x000fe200078efcff */
[----:B------:R-:W-:Y:S01]  /*5310*/  IMAD.WIDE.U32 R138, R221, 0x10000, RZ ;  /* 0x00010000dd8a7825 */ /* 0x000fe200078e00ff */
[----:B------:R-:W-:-:S03]  /*5320*/  LOP3.LUT R136, R136, R141, RZ, 0xfc, !PT ;  /* 0x0000008d88887212 */ /* 0x000fc600078efcff */
[----:B------:R-:W-:Y:S01]  /*5330*/  IMAD.WIDE.U32 R206, R199, 0x8, R134 ;  /* 0x00000008c7ce7825 */ /* 0x000fe200078e0086 */
[----:B------:R-:W-:Y:S02]  /*5340*/  LOP3.LUT R139, R205, R139, RZ, 0xfc, !PT ;  /* 0x0000008bcd8b7212 */ /* 0x000fe400078efcff */
[----:B------:R-:W-:Y:S01]  /*5350*/  LOP3.LUT R138, R138, R209, RZ, 0xfc, !PT ;  /* 0x000000d18a8a7212 */ /* 0x000fe200078efcff */
[C---:B------:R-:W-:Y:S01]  /*5360*/  IMAD.WIDE.U32 R140, R198.reuse, 0x8, R132 ;  /* 0x00000008c68c7825 */ /* 0x040fe200078e0084 */
[----:B------:R0:W-:Y:S03]  /*5370*/  STG.E.64 desc[UR16][R206.64], R136 ;  /* 0x00000088ce007986 */ /* 0x0001e6000c101b10 */
[----:B------:R-:W-:Y:S01]  /*5380*/  IMAD.WIDE.U32 R198, R198, 0x8, R134 ;  /* 0x00000008c6c67825 */ /* 0x000fe200078e0086 */
[----:B-1----:R1:W4:Y:S03]  /*5390*/  LDG.E.64 R130, desc[UR16][R140.64] ;  /* 0x000000108c827981 */ /* 0x002326000c1e1b00 */
[----:B------:R-:W-:Y:S01]  /*53a0*/  IMAD.WIDE.U32 R132, R196, 0x8, R132 ;  /* 0x00000008c4847825 */ /* 0x000fe200078e0084 */
[----:B------:R0:W-:Y:S05]  /*53b0*/  STG.E.64 desc[UR16][R198.64], R138 ;  /* 0x0000008ac6007986 */ /* 0x0001ea000c101b10 */
[----:B------:R-:W4:Y:S01]  /*53c0*/  LDG.E.64 R132, desc[UR16][R132.64] ;  /* 0x0000001084847981 */ /* 0x000f22000c1e1b00 */
[--C-:B------:R-:W-:Y:S01]  /*53d0*/  FFMA.FTZ R205, R200, UR4, R204.reuse ;  /* 0x00000004c8cd7c23 */ /* 0x100fe200080100cc */
[--C-:B------:R-:W-:Y:S01]  /*53e0*/  FFMA.FTZ R200, R201, UR4, R204.reuse ;  /* 0x00000004c9c87c23 */ /* 0x100fe200080100cc */
[--C-:B-1----:R-:W-:Y:S01]  /*53f0*/  FFMA.FTZ R141, R202, UR4, R204.reuse ;  /* 0x00000004ca8d7c23 */ /* 0x102fe200080100cc */
[----:B------:R-:W-:Y:S01]  /*5400*/  FFMA.FTZ R204, R145, UR4, R204 ;  /* 0x0000000491cc7c23 */ /* 0x000fe200080100cc */
[----:B------:R-:W-:Y:S01]  /*5410*/  FADD.FTZ R144, R144, -R205 ;  /* 0x800000cd90907221 */ /* 0x000fe20000010000 */
[----:B0-----:R-:W-:Y:S01]  /*5420*/  FADD.FTZ R137, R147, -R200 ;  /* 0x800000c893897221 */ /* 0x001fe20000010000 */
[----:B------:R-:W-:-:S02]  /*5430*/  FADD.FTZ R138, R146, -R141 ;  /* 0x8000008d928a7221 */ /* 0x000fc40000010000 */
[----:B------:R-:W-:Y:S01]  /*5440*/  FFMA.FTZ R136, R144, UR10, R117 ;  /* 0x0000000a90887c23 */ /* 0x000fe20008010075 */
[----:B------:R-:W-:Y:S01]  /*5450*/  FADD.FTZ R141, R143, -R204 ;  /* 0x800000cc8f8d7221 */ /* 0x000fe20000010000 */
[----:B------:R-:W-:Y:S01]  /*5460*/  FFMA.FTZ R137, R137, UR10, R118 ;  /* 0x0000000a89897c23 */ /* 0x000fe20008010076 */
[----:B------:R-:W-:Y:S01]  /*5470*/  FFMA.FTZ R138, R138, UR10, R119 ;  /* 0x0000000a8a8a7c23 */ /* 0x000fe20008010077 */
[----:B------:R-:W-:Y:S01]  /*5480*/  FMUL.FTZ R140, R136, UR7 ;  /* 0x00000007888c7c20 */ /* 0x000fe20008410000 */
[----:B------:R-:W-:Y:S01]  /*5490*/  FFMA.FTZ R141, R141, UR10, R116 ;  /* 0x0000000a8d8d7c23 */ /* 0x000fe20008010074 */
[----:B------:R-:W-:Y:S01]  /*54a0*/  FMUL.FTZ R139, R137, UR7 ;  /* 0x00000007898b7c20 */ /* 0x000fe20008410000 */
[----:B------:R-:W-:Y:S01]  /*54b0*/  FMUL.FTZ R138, R138, UR7 ;  /* 0x000000078a8a7c20 */ /* 0x000fe20008410000 */
[----:B------:R-:W-:Y:S01]  /*54c0*/  FMUL.FTZ R136, R61, R140 ;  /* 0x0000008c3d887220 */ /* 0x000fe20000410000 */
[----:B------:R-:W-:Y:S01]  /*54d0*/  FMUL.FTZ R141, R141, UR7 ;  /* 0x000000078d8d7c20 */ /* 0x000fe20008410000 */
[----:B------:R-:W-:Y:S01]  /*54e0*/  FMUL.FTZ R145, R62, R139 ;  /* 0x0000008b3e917220 */ /* 0x000fe20000410000 */
[----:B------:R-:W-:-:S02]  /*54f0*/  FMUL.FTZ R198, R63, R138 ;  /* 0x0000008a3fc67220 */ /* 0x000fc40000410000 */
[----:B------:R-:W-:Y:S01]  /*5500*/  FMUL.FTZ R147, R60, R141 ;  /* 0x0000008d3c937220 */ /* 0x000fe20000410000 */
[----:B------:R-:W0:Y:S08]  /*5510*/  F2F.BF16.F32 R136, R136 ;  /* 0x0000008800887304 */ /* 0x000e300000202000 */
[----:B------:R-:W-:Y:S08]  /*5520*/  F2F.BF16.F32 R145, R145 ;  /* 0x0000009100917304 */ /* 0x000ff00000202000 */
[----:B------:R-:W1:Y:S08]  /*5530*/  F2F.BF16.F32 R198, R198 ;  /* 0x000000c600c67304 */ /* 0x000e700000202000 */
[----:B------:R-:W3:Y:S01]  /*5540*/  F2F.BF16.F32 R147, R147 ;  /* 0x0000009300937304 */ /* 0x000ee20000202000 */
[----:B0-----:R-:W-:Y:S01]  /*5550*/  IMAD.WIDE.U32 R136, R136, 0x10000, RZ ;  /* 0x0001000088887825 */ /* 0x001fe200078e00ff */
[----:B-1----:R-:W-:-:S02]  /*5560*/  PRMT R199, R145, 0x5410, R198 ;  /* 0x0000541091c77816 */ /* 0x002fc400000000c6 */
[C-C-:B---3--:R-:W-:Y:S02]  /*5570*/  SHF.R.U64 R143, R120.reuse, 0x10, R121.reuse ;  /* 0x00000010788f7819 */ /* 0x148fe40000001279 */
[----:B------:R-:W-:Y:S02]  /*5580*/  SHF.L.U32 R144, R120, 0x10, RZ ;  /* 0x0000001078907819 */ /* 0x000fe400000006ff */
[----:B------:R-:W-:Y:S02]  /*5590*/  SHF.R.U32.HI R145, RZ, 0x10, R121 ;  /* 0x00000010ff917819 */ /* 0x000fe40000011679 */
[----:B------:R-:W-:Y:S02]  /*55a0*/  SHF.L.U32 R146, R121, 0x10, RZ ;  /* 0x0000001079927819 */ /* 0x000fe400000006ff */
[----:B------:R-:W-:Y:S02]  /*55b0*/  LOP3.LUT R120, R136, R147, RZ, 0xfc, !PT ;  /* 0x0000009388787212 */ /* 0x000fe400078efcff */
[----:B------:R-:W-:Y:S01]  /*55c0*/  LOP3.LUT R121, R199, R137, RZ, 0xfc, !PT ;  /* 0x00000089c7797212 */ /* 0x000fe200078efcff */
[----:B------:R-:W-:Y:S01]  /*55d0*/  IMAD.WIDE.U32 R136, R196, 0x8, R134 ;  /* 0x00000008c4887825 */ /* 0x000fe200078e0086 */
[----:B--2---:R-:W-:-:S02]  /*55e0*/  SHF.R.U64 R147, R122, 0x10, R123 ;  /* 0x000000107a937819 */ /* 0x004fc4000000127b */
[----:B------:R-:W-:Y:S02]  /*55f0*/  SHF.L.U32 R122, R122, 0x10, RZ ;  /* 0x000000107a7a7819 */ /* 0x000fe400000006ff */
[----:B------:R-:W-:Y:S02]  /*5600*/  SHF.L.U32 R198, R123, 0x10, RZ ;  /* 0x000000107bc67819 */ /* 0x000fe400000006ff */
[----:B------:R-:W-:Y:S01]  /*5610*/  SHF.R.U32.HI R199, RZ, 0x10, R123 ;  /* 0x00000010ffc77819 */ /* 0x000fe2000001167b */
[----:B------:R-:W-:Y:S01]  /*5620*/  FMUL.FTZ R196, R239, R122 ;  /* 0x0000007aefc47220 */ /* 0x000fe20000410000 */
[--C-:B----4-:R-:W-:Y:S02]  /*5630*/  SHF.R.U64 R123, R126, 0x10, R127.reuse ;  /* 0x000000107e7b7819 */ /* 0x110fe4000000127f */
[----:B------:R-:W-:Y:S02]  /*5640*/  SHF.L.U32 R134, R127, 0x10, RZ ;  /* 0x000000107f867819 */ /* 0x000fe400000006ff */
[----:B------:R-:W-:-:S02]  /*5650*/  SHF.R.U32.HI R135, RZ, 0x10, R127 ;  /* 0x00000010ff877819 */ /* 0x000fc4000001167f */
[----:B------:R-:W-:Y:S02]  /*5660*/  SHF.L.U32 R127, R123, 0x10, RZ ;  /* 0x000000107b7f7819 */ /* 0x000fe400000006ff */
[----:B------:R-:W-:Y:S02]  /*5670*/  SHF.L.U32 R122, R126, 0x10, RZ ;  /* 0x000000107e7a7819 */ /* 0x000fe400000006ff */
[----:B------:R-:W-:Y:S02]  /*5680*/  SHF.R.U64 R123, R128, 0x10, R129 ;  /* 0x00000010807b7819 */ /* 0x000fe40000001281 */
[----:B------:R-:W-:Y:S01]  /*5690*/  SHF.L.U32 R135, R135, 0x10, RZ ;  /* 0x0000001087877819 */ /* 0x000fe200000006ff */
[----:B------:R-:W-:Y:S01]  /*56a0*/  FMUL.FTZ R126, R211, R122 ;  /* 0x0000007ad37e7220 */ /* 0x000fe20000410000 */
[----:B------:R-:W-:Y:S02]  /*56b0*/  SHF.L.U32 R204, R129, 0x10, RZ ;  /* 0x0000001081cc7819 */ /* 0x000fe400000006ff */
[----:B------:R-:W-:-:S02]  /*56c0*/  SHF.L.U32 R123, R123, 0x10, RZ ;  /* 0x000000107b7b7819 */ /* 0x000fc400000006ff */
[----:B------:R-:W-:Y:S01]  /*56d0*/  SHF.R.U32.HI R122, RZ, 0x10, R129 ;  /* 0x00000010ff7a7819 */ /* 0x000fe20000011681 */
[----:B------:R-:W-:Y:S01]  /*56e0*/  FMUL.FTZ R135, R212, R135 ;  /* 0x00000087d4877220 */ /* 0x000fe20000410000 */
[--C-:B------:R-:W-:Y:S01]  /*56f0*/  SHF.R.U64 R201, R124, 0x10, R125.reuse ;  /* 0x000000107cc97819 */ /* 0x100fe2000000127d */
[----:B------:R-:W-:Y:S01]  /*5700*/  FMUL.FTZ R204, R213, R204 ;  /* 0x000000ccd5cc7220 */ /* 0x000fe20000410000 */
[----:B------:R-:W-:Y:S01]  /*5710*/  SHF.L.U32 R202, R125, 0x10, RZ ;  /* 0x000000107dca7819 */ /* 0x000fe200000006ff */
[----:B------:R-:W-:Y:S01]  /*5720*/  FMUL.FTZ R129, R220, R123 ;  /* 0x0000007bdc817220 */ /* 0x000fe20000410000 */
[----:B------:R-:W-:Y:S02]  /*5730*/  SHF.R.U32.HI R209, RZ, 0x10, R125 ;  /* 0x00000010ffd17819 */ /* 0x000fe4000001167d */
[----:B------:R-:W-:Y:S02]  /*5740*/  SHF.L.U32 R213, R122, 0x10, RZ ;  /* 0x000000107ad57819 */ /* 0x000fe400000006ff */
[----:B------:R-:W-:-:S02]  /*5750*/  SHF.R.U64 R123, R130, 0x10, R131 ;  /* 0x00000010827b7819 */ /* 0x000fc40000001283 */
[----:B------:R-:W-:Y:S02]  /*5760*/  SHF.L.U32 R212, R131, 0x10, RZ ;  /* 0x0000001083d47819 */ /* 0x000fe400000006ff */
[----:B------:R-:W-:Y:S01]  /*5770*/  SHF.R.U32.HI R125, RZ, 0x10, R131 ;  /* 0x00000010ff7d7819 */ /* 0x000fe20000011683 */
[----:B------:R0:W-:Y:S01]  /*5780*/  STG.E.64 desc[UR16][R136.64], R120 ;  /* 0x0000007888007986 */ /* 0x0001e2000c101b10 */
[--C-:B------:R-:W-:Y:S02]  /*5790*/  SHF.R.U64 R122, R132, 0x10, R133.reuse ;  /* 0x00000010847a7819 */ /* 0x100fe40000001285 */
[----:B------:R-:W-:Y:S02]  /*57a0*/  SHF.R.U32.HI R131, RZ, 0x10, R133 ;  /* 0x00000010ff837819 */ /* 0x000fe40000011685 */
        /* <DEDUP_REMOVED lines=12> */
[----:B0-----:R-:W-:Y:S02]  /*5870*/  SHF.L.U32 R120, R133, 0x10, RZ ;  /* 0x0000001085787819 */ /* 0x001fe400000006ff */
        /* <DEDUP_REMOVED lines=26> */
.L_x_6145:
        /* <DEDUP_REMOVED lines=20> */
[----:B------:R-:W-:Y:S01]  /*5b60*/  FMUL.FTZ R131, R39, R232 ;  /* 0x000000e827837220 */ /* 0x000fe20000410000 */
        /* <DEDUP_REMOVED lines=14> */
[--C-:B------:R-:W-:Y:S01]  /*5c50*/  FFMA.FTZ R235, R235, UR4, R204.reuse ;  /* 0x00000004ebeb7c23 */ /* 0x100fe200080100cc */
[----:B------:R-:W-:Y:S01]  /*5c60*/  FADD.FTZ R238, R238, -R239 ;  /* 0x800000efeeee7221 */ /* 0x000fe20000010000 */
[----:B------:R-:W-:Y:S01]  /*5c70*/  LOP3.LUT R123, R123, R121, RZ, 0xfc, !PT ;  /* 0x000000797b7b7212 */ /* 0x000fe200078efcff */
[----:B------:R-:W-:Y:S01]  /*5c80*/  FADD.FTZ R237, R236, -R237 ;  /* 0x800000edeced7221 */ /* 0x000fe20000010000 */
[----:B------:R-:W-:Y:S01]  /*5c90*/  FADD.FTZ R234, R234, -R235 ;  /* 0x800000ebeaea7221 */ /* 0x000fe20000010000 */
[----:B------:R-:W-:Y:S01]  /*5ca0*/  FFMA.FTZ R241, R241, UR4, R204 ;  /* 0x00000004f1f17c23 */ /* 0x000fe200080100cc */
[----:B-1----:R-:W-:Y:S01]  /*5cb0*/  LOP3.LUT R122, R120, R125, RZ, 0xfc, !PT ;  /* 0x0000007d787a7212 */ /* 0x002fe200078efcff */
[----:B--2---:R-:W-:-:S04]  /*5cc0*/  IMAD.WIDE.U32 R124, R216, 0x8, R242 ;  /* 0x00000008d87c7825 */ /* 0x004fc800078e00f2 */
[----:B------:R-:W-:Y:S01]  /*5cd0*/  FFMA.FTZ R121, R238, UR10, R97 ;  /* 0x0000000aee797c23 */ /* 0x000fe20008010061 */
[----:B------:R0:W-:Y:S01]  /*5ce0*/  STG.E.64 desc[UR16][R124.64], R122 ;  /* 0x0000007a7c007986 */ /* 0x0001e2000c101b10 */
[----:B------:R-:W-:Y:S02]  /*5cf0*/  FADD.FTZ R241, R240, -R241 ;  /* 0x800000f1f0f17221 */ /* 0x000fe40000010000 */
[----:B------:R-:W-:Y:S01]  /*5d00*/  FMUL.FTZ R216, R121, UR7 ;  /* 0x0000000779d87c20 */ /* 0x000fe20008410000 */
[----:B------:R-:W-:-:S04]  /*5d10*/  IMAD.WIDE.U32 R130, R206, 0x8, R250 ;  /* 0x00000008ce827825 */ /* 0x000fc800078e00fa */
[----:B------:R-:W-:Y:S01]  /*5d20*/  FFMA.FTZ R120, R241, UR10, R96 ;  /* 0x0000000af1787c23 */ /* 0x000fe20008010060 */
[----:B------:R-:W-:Y:S01]  /*5d30*/  FMUL.FTZ R126, R41, R216 ;  /* 0x000000d8297e7220 */ /* 0x000fe20000410000 */
[----:B------:R-:W2:Y:S01]  /*5d40*/  LDG.E.64 R130, desc[UR16][R130.64] ;  /* 0x0000001082827981 */ /* 0x000ea2000c1e1b00 */
[----:B0-----:R-:W-:Y:S01]  /*5d50*/  FFMA.FTZ R122, R237, UR10, R98 ;  /* 0x0000000aed7a7c23 */ /* 0x001fe20008010062 */
[----:B------:R-:W-:-:S03]  /*5d60*/  FFMA.FTZ R123, R234, UR10, R99 ;  /* 0x0000000aea7b7c23 */ /* 0x000fc60008010063 */
[----:B------:R-:W-:Y:S01]  /*5d70*/  FMUL.FTZ R235, R122, UR7 ;  /* 0x000000077aeb7c20 */ /* 0x000fe20008410000 */
[----:B------:R-:W-:Y:S01]  /*5d80*/  FMUL.FTZ R234, R123, UR7 ;  /* 0x000000077bea7c20 */ /* 0x000fe20008410000 */
[----:B------:R-:W-:-:S04]  /*5d90*/  IMAD.WIDE.U32 R124, R206, 0x10, R248 ;  /* 0x00000010ce7c7825 */ /* 0x000fc800078e00f8 */
[----:B------:R-:W-:Y:S01]  /*5da0*/  FMUL.FTZ R127, R42, R235 ;  /* 0x000000eb2a7f7220 */ /* 0x000fe20000410000 */
[----:B------:R-:W-:Y:S01]  /*5db0*/  FMUL.FTZ R236, R43, R234 ;  /* 0x000000ea2bec7220 */ /* 0x000fe20000410000 */
[----:B------:R-:W-:Y:S01]  /*5dc0*/  FMUL.FTZ R237, R120, UR7 ;  /* 0x0000000778ed7c20 */ /* 0x000fe20008410000 */
[----:B------:R-:W0:Y:S01]  /*5dd0*/  F2F.BF16.F32 R126, R126 ;  /* 0x0000007e007e7304 */ /* 0x000e220000202000 */
[----:B------:R1:W-:Y:S07]  /*5de0*/  STG.E.128 desc[UR16][R124.64], R120 ;  /* 0x000000787c007986 */ /* 0x0003ee000c101d10 */
[----:B------:R-:W-:Y:S08]  /*5df0*/  F2F.BF16.F32 R127, R127 ;  /* 0x0000007f007f7304 */ /* 0x000ff00000202000 */
[----:B------:R-:W4:Y:S01]  /*5e00*/  F2F.BF16.F32 R236, R236 ;  /* 0x000000ec00ec7304 */ /* 0x000f220000202000 */
[----:B-1----:R-:W-:-:S07]  /*5e10*/  FMUL.FTZ R122, R40, R237 ;  /* 0x000000ed287a7220 */ /* 0x002fce0000410000 */
[----:B------:R1:W1:Y:S01]  /*5e20*/  F2F.BF16.F32 R123, R122 ;  /* 0x0000007a007b7304 */ /* 0x0002620000202000 */
[--C-:B------:R-:W-:Y:S01]  /*5e30*/  FFMA.FTZ R229, R229, UR4, R204.reuse ;  /* 0x00000004e5e57c23 */ /* 0x100fe200080100cc */
[--C-:B------:R-:W-:Y:S01]  /*5e40*/  FFMA.FTZ R227, R227, UR4, R204.reuse ;  /* 0x00000004e3e37c23 */ /* 0x100fe200080100cc */
[--C-:B------:R-:W-:Y:S01]  /*5e50*/  FFMA.FTZ R225, R225, UR4, R204.reuse ;  /* 0x00000004e1e17c23 */ /* 0x100fe200080100cc */
[----:B------:R-:W-:Y:S01]  /*5e60*/  FFMA.FTZ R133, R133, UR4, R204 ;  /* 0x0000000485857c23 */ /* 0x000fe200080100cc */
[----:B0-----:R-:W-:-:S04]  /*5e70*/  IMAD.WIDE.U32 R120, R126, 0x10000, RZ ;  /* 0x000100007e787825 */ /* 0x001fc800078e00ff */
[----:B------:R-:W-:Y:S01]  /*5e80*/  FADD.FTZ R229, R228, -R229 ;  /* 0x800000e5e4e57221 */ /* 0x000fe20000010000 */
[----:B----4-:R-:W-:Y:S01]  /*5e90*/  PRMT R125, R127, 0x5410, R236 ;  /* 0x000054107f7d7816 */ /* 0x010fe200000000ec */
[----:B------:R-:W-:Y:S01]  /*5ea0*/  FADD.FTZ R228, R226, -R227 ;  /* 0x800000e3e2e47221 */ /* 0x000fe20000010000 */
[----:B------:R-:W-:-:S04]  /*5eb0*/  IMAD.WIDE.U32 R226, R206, 0x8, R242 ;  /* 0x00000008cee27825 */ /* 0x000fc800078e00f2 */
[----:B------:R-:W-:Y:S01]  /*5ec0*/  FADD.FTZ R225, R224, -R225 ;  /* 0x800000e1e0e17221 */ /* 0x000fe20000010000 */
[----:B------:R-:W-:Y:S01]  /*5ed0*/  FADD.FTZ R206, R132, -R133 ;  /* 0x8000008584ce7221 */ /* 0x000fe20000010000 */
[----:B------:R-:W-:Y:S01]  /*5ee0*/  LOP3.LUT R125, R125, R121, RZ, 0xfc, !PT ;  /* 0x000000797d7d7212 */ /* 0x000fe200078efcff */
[----:B------:R-:W-:Y:S01]  /*5ef0*/  FFMA.FTZ R121, R228, UR10, R101 ;  /* 0x0000000ae4797c23 */ /* 0x000fe20008010065 */
[----:B-1----:R-:W-:Y:S01]  /*5f00*/  FFMA.FTZ R122, R225, UR10, R102 ;  /* 0x0000000ae17a7c23 */ /* 0x002fe20008010066 */
[----:B------:R-:W-:Y:S01]  /*5f10*/  LOP3.LUT R124, R120, R123, RZ, 0xfc, !PT ;  /* 0x0000007b787c7212 */ /* 0x000fe200078efcff */
[----:B------:R-:W-:Y:S01]  /*5f20*/  FFMA.FTZ R123, R206, UR10, R103 ;  /* 0x0000000ace7b7c23 */ /* 0x000fe20008010067 */
[----:B------:R-:W-:Y:S01]  /*5f30*/  FMUL.FTZ R224, R121, UR7 ;  /* 0x0000000779e07c20 */ /* 0x000fe20008410000 */
[----:B------:R-:W-:Y:S02]  /*5f40*/  FMUL.FTZ R225, R122, UR7 ;  /* 0x000000077ae17c20 */ /* 0x000fe40008410000 */
[----:B------:R-:W-:Y:S01]  /*5f50*/  FMUL.FTZ R206, R123, UR7 ;  /* 0x000000077bce7c20 */ /* 0x000fe20008410000 */
[----:B------:R0:W-:Y:S01]  /*5f60*/  STG.E.64 desc[UR16][R226.64], R124 ;  /* 0x0000007ce2007986 */ /* 0x0001e2000c101b10 */
[----:B------:R-:W-:Y:S01]  /*5f70*/  FFMA.FTZ R120, R229, UR10, R100 ;  /* 0x0000000ae5787c23 */ /* 0x000fe20008010064 */
[----:B------:R-:W-:Y:S01]  /*5f80*/  FMUL.FTZ R228, R46, R225 ;  /* 0x000000e12ee47220 */ /* 0x000fe20000410000 */
[----:B------:R-:W-:Y:S01]  /*5f90*/  FMUL.FTZ R229, R47, R206 ;  /* 0x000000ce2fe57220 */ /* 0x000fe20000410000 */
[----:B0-----:R-:W-:Y:S01]  /*5fa0*/  FMUL.FTZ R226, R45, R224 ;  /* 0x000000e02de27220 */ /* 0x001fe20000410000 */
[----:B------:R-:W-:-:S03]  /*5fb0*/  FMUL.FTZ R227, R120, UR7 ;  /* 0x0000000778e37c20 */ /* 0x000fc60008410000 */
[----:B------:R-:W-:Y:S01]  /*5fc0*/  F2F.BF16.F32 R228, R228 ;  /* 0x000000e400e47304 */ /* 0x000fe20000202000 */
[----:B------:R-:W-:-:S07]  /*5fd0*/  FMUL.FTZ R124, R44, R227 ;  /* 0x000000e32c7c7220 */ /* 0x000fce0000410000 */
[----:B------:R-:W0:Y:S01]  /*5fe0*/  F2F.BF16.F32 R226, R226 ;  /* 0x000000e200e27304 */ /* 0x000e220000202000 */
[----:B------:R-:W-:-:S04]  /*5ff0*/  IMAD.WIDE.U32 R132, R205, 0x8, R250 ;  /* 0x00000008cd847825 */ /* 0x000fc800078e00fa */
[----:B------:R-:W-:-:S04]  /*6000*/  IMAD.WIDE.U32 R126, R205, 0x10, R248 ;  /* 0x00000010cd7e7825 */ /* 0x000fc800078e00f8 */
[--C-:B------:R-:W-:Y:S01]  /*6010*/  FFMA.FTZ R221, R221, UR4, R204.reuse ;  /* 0x00000004dddd7c23 */ /* 0x100fe200080100cc */
[----:B------:R-:W4:Y:S01]  /*6020*/  LDG.E.64 R132, desc[UR16][R132.64] ;  /* 0x0000001084847981 */ /* 0x000f22000c1e1b00 */
[----:B------:R-:W1:Y:S01]  /*6030*/  F2F.BF16.F32 R229, R229 ;  /* 0x000000e500e57304 */ /* 0x000e620000202000 */
[----:B------:R-:W-:-:S07]  /*6040*/  FFMA.FTZ R219, R219, UR4, R204 ;  /* 0x00000004dbdb7c23 */ /* 0x000fce00080100cc */
[----:B------:R-:W1:Y:S01]  /*6050*/  F2F.BF16.F32 R125, R124 ;  /* 0x0000007c007d7304 */ /* 0x000e620000202000 */
[----:B------:R0:W-:Y:S01]  /*6060*/  STG.E.128 desc[UR16][R126.64], R120 ;  /* 0x000000787e007986 */ /* 0x0001e2000c101d10 */
[--C-:B------:R-:W-:Y:S01]  /*6070*/  FFMA.FTZ R135, R135, UR4, R204.reuse ;  /* 0x0000000487877c23 */ /* 0x100fe200080100cc */
[----:B------:R-:W-:Y:S01]  /*6080*/  FADD.FTZ R219, R218, -R219 ;  /* 0x800000dbdadb7221 */ /* 0x000fe20000010000 */
[----:B0-----:R-:W-:Y:S01]  /*6090*/  FFMA.FTZ R123, R223, UR4, R204 ;  /* 0x00000004df7b7c23 */ /* 0x001fe200080100cc */
[----:B------:R-:W-:Y:S01]  /*60a0*/  IMAD.WIDE.U32 R120, R226, 0x10000, RZ ;  /* 0x00010000e2787825 */ /* 0x000fe200078e00ff */
[----:B-1----:R-:W-:-:S03]  /*60b0*/  PRMT R127, R228, 0x5410, R229 ;  /* 0x00005410e47f7816 */ /* 0x002fc600000000e5 */
[----:B------:R-:W-:Y:S01]  /*60c0*/  FADD.FTZ R122, R220, -R221 ;  /* 0x800000dddc7a7221 */ /* 0x000fe20000010000 */
[----:B------:R-:W-:Y:S01]  /*60d0*/  FADD.FTZ R123, R222, -R123 ;  /* 0x8000007bde7b7221 */ /* 0x000fe20000010000 */
[----:B------:R-:W-:Y:S01]  /*60e0*/  FADD.FTZ R222, R134, -R135 ;  /* 0x8000008786de7221 */ /* 0x000fe20000010000 */
[----:B------:R-:W-:Y:S01]  /*60f0*/  LOP3.LUT R127, R127, R121, RZ, 0xfc, !PT ;  /* 0x000000797f7f7212 */ /* 0x000fe200078efcff */
[----:B------:R-:W-:Y:S01]  /*6100*/  FFMA.FTZ R121, R122, UR10, R105 ;  /* 0x0000000a7a797c23 */ /* 0x000fe20008010069 */
[----:B------:R-:W-:Y:S01]  /*6110*/  LOP3.LUT R126, R120, R125, RZ, 0xfc, !PT ;  /* 0x0000007d787e7212 */ /* 0x000fe200078efcff */
[----:B------:R-:W-:-:S04]  /*6120*/  IMAD.WIDE.U32 R220, R205, 0x8, R242 ;  /* 0x00000008cddc7825 */ /* 0x000fc800078e00f2 */
[----:B------:R-:W-:Y:S01]  /*6130*/  FFMA.FTZ R122, R219, UR10, R106 ;  /* 0x0000000adb7a7c23 */ /* 0x000fe2000801006a */
[----:B------:R-:W-:Y:S01]  /*6140*/  FFMA.FTZ R120, R123, UR10, R104 ;  /* 0x0000000a7b787c23 */ /* 0x000fe20008010068 */
[----:B------:R-:W-:Y:S01]  /*6150*/  FFMA.FTZ R123, R222, UR10, R107 ;  /* 0x0000000ade7b7c23 */ /* 0x000fe2000801006b */
[----:B------:R-:W-:Y:S01]  /*6160*/  FMUL.FTZ R218, R121, UR7 ;  /* 0x0000000779da7c20 */ /* 0x000fe20008410000 */
[----:B------:R-:W-:Y:S01]  /*6170*/  FMUL.FTZ R205, R122, UR7 ;  /* 0x000000077acd7c20 */ /* 0x000fe20008410000 */
[----:B------:R0:W-:Y:S02]  /*6180*/  STG.E.64 desc[UR16][R220.64], R126 ;  /* 0x0000007edc007986 */ /* 0x0001e4000c101b10 */
[----:B------:R-:W-:Y:S01]  /*6190*/  FMUL.FTZ R219, R49, R218 ;  /* 0x000000da31db7220 */ /* 0x000fe20000410000 */
[----:B------:R-:W-:Y:S01]  /*61a0*/  FFMA.FTZ R223, R217, UR4, R204 ;  /* 0x00000004d9df7c23 */ /* 0x000fe200080100cc */
[----:B------:R-:W-:-:S04]  /*61b0*/  IMAD.WIDE.U32 R134, R203, 0x8, R250 ;  /* 0x00000008cb867825 */ /* 0x000fc800078e00fa */
[----:B------:R-:W-:Y:S01]  /*61c0*/  FMUL.FTZ R217, R120, UR7 ;  /* 0x0000000778d97c20 */ /* 0x000fe20008410000 */
[----:B0-----:R-:W-:Y:S01]  /*61d0*/  FMUL.FTZ R220, R123, UR7 ;  /* 0x000000077bdc7c20 */ /* 0x001fe20008410000 */
[----:B------:R-:W-:Y:S01]  /*61e0*/  FMUL.FTZ R127, R50, R205 ;  /* 0x000000cd327f7220 */ /* 0x000fe20000410000 */
[----:B------:R-:W0:Y:S01]  /*61f0*/  F2F.BF16.F32 R219, R219 ;  /* 0x000000db00db7304 */ /* 0x000e220000202000 */
[----:B------:R-:W-:-:S04]  /*6200*/  IMAD.WIDE.U32 R124, R203, 0x10, R248 ;  /* 0x00000010cb7c7825 */ /* 0x000fc800078e00f8 */
[----:B------:R-:W-:Y:S01]  /*6210*/  FMUL.FTZ R221, R51, R220 ;  /* 0x000000dc33dd7220 */ /* 0x000fe20000410000 */
[----:B------:R-:W-:Y:S01]  /*6220*/  FMUL.FTZ R126, R48, R217 ;  /* 0x000000d9307e7220 */ /* 0x000fe20000410000 */
[----:B------:R-:W4:Y:S01]  /*6230*/  LDG.E.64 R134, desc[UR16][R134.64] ;  /* 0x0000001086867981 */ /* 0x000f22000c1e1b00 */
[----:B------:R-:W-:Y:S08]  /*6240*/  F2F.BF16.F32 R127, R127 ;  /* 0x0000007f007f7304 */ /* 0x000ff00000202000 */
[----:B------:R-:W1:Y:S01]  /*6250*/  F2F.BF16.F32 R222, R221 ;  /* 0x000000dd00de7304 */ /* 0x000e620000202000 */
[----:B------:R0:W-:Y:S01]  /*6260*/  STG.E.128 desc[UR16][R124.64], R120 ;  /* 0x000000787c007986 */ /* 0x0001e2000c101d10 */
[--C-:B------:R-:W-:Y:S01]  /*6270*/  FFMA.FTZ R215, R215, UR4, R204.reuse ;  /* 0x00000004d7d77c23 */ /* 0x100fe200080100cc */
[----:B------:R-:W-:Y:S01]  /*6280*/  FADD.FTZ R223, R214, -R223 ;  /* 0x800000dfd6df7221 */ /* 0x000fe20000010000 */
[----:B------:R-:W-:-:S02]  /*6290*/  FFMA.FTZ R211, R211, UR4, R204 ;  /* 0x00000004d3d37c23 */ /* 0x000fc400080100cc */
[----:B------:R-:W-:Y:S02]  /*62a0*/  FADD.FTZ R212, R212, -R215 ;  /* 0x800000d7d4d47221 */ /* 0x000fe40000010000 */
[----:B0-----:R-:W0:Y:S01]  /*62b0*/  F2F.BF16.F32 R125, R126 ;  /* 0x0000007e007d7304 */ /* 0x001e220000202000 */
[----:B------:R-:W-:Y:S01]  /*62c0*/  IMAD.WIDE.U32 R122, R219, 0x10000, RZ ;  /* 0x00010000db7a7825 */ /* 0x000fe200078e00ff */
[----:B-1----:R-:W-:-:S03]  /*62d0*/  PRMT R127, R127, 0x5410, R222 ;  /* 0x000054107f7f7816 */ /* 0x002fc600000000de */
[----:B------:R-:W-:Y:S01]  /*62e0*/  FFMA.FTZ R121, R213, UR4, R204 ;  /* 0x00000004d5797c23 */ /* 0x000fe200080100cc */
[----:B------:R-:W-:Y:S01]  /*62f0*/  FFMA.FTZ R120, R223, UR10, R108 ;  /* 0x0000000adf787c23 */ /* 0x000fe2000801006c */
[----:B------:R-:W-:Y:S02]  /*6300*/  LOP3.LUT R127, R127, R123, RZ, 0xfc, !PT ;  /* 0x0000007b7f7f7212 */ /* 0x000fe400078efcff */
[----:B------:R-:W-:Y:S01]  /*6310*/  FADD.FTZ R215, R210, -R121 ;  /* 0x80000079d2d77221 */ /* 0x000fe20000010000 */
[----:B------:R-:W-:Y:S01]  /*6320*/  FFMA.FTZ R123, R209, UR4, R204 ;  /* 0x00000004d17b7c23 */ /* 0x000fe200080100cc */
[----:B------:R-:W-:Y:S01]  /*6330*/  FADD.FTZ R210, R208, -R211 ;  /* 0x800000d3d0d27221 */ /* 0x000fe20000010000 */
[----:B------:R-:W-:Y:S02]  /*6340*/  FMUL.FTZ R213, R120, UR7 ;  /* 0x0000000778d57c20 */ /* 0x000fe40008410000 */
[----:B------:R-:W-:Y:S01]  /*6350*/  FADD.FTZ R226, R140, -R123 ;  /* 0x8000007b8ce27221 */ /* 0x000fe20000010000 */
[----:B------:R-:W-:Y:S01]  /*6360*/  FFMA.FTZ R123, R210, UR10, R111 ;  /* 0x0000000ad27b7c23 */ /* 0x000fe2000801006f */
[----:B0-----:R-:W-:Y:S01]  /*6370*/  LOP3.LUT R126, R122, R125, RZ, 0xfc, !PT ;  /* 0x0000007d7a7e7212 */ /* 0x001fe200078efcff */
[----:B------:R-:W-:Y:S01]  /*6380*/  FFMA.FTZ R122, R215, UR10, R110 ;  /* 0x0000000ad77a7c23 */ /* 0x000fe2000801006e */
[----:B------:R-:W-:Y:S01]  /*6390*/  FFMA.FTZ R121, R212, UR10, R109 ;  /* 0x0000000ad4797c23 */ /* 0x000fe2000801006d */
[----:B------:R-:W-:Y:S01]  /*63a0*/  FFMA.FTZ R228, R207, UR4, R204 ;  /* 0x00000004cfe47c23 */ /* 0x000fe200080100cc */
[----:B------:R-:W-:Y:S01]  /*63b0*/  FMUL.FTZ R124, R52, R213 ;  /* 0x000000d5347c7220 */ /* 0x000fe20000410000 */
[----:B------:R-:W-:-:S04]  /*63c0*/  IMAD.WIDE.U32 R208, R203, 0x8, R242 ;  /* 0x00000008cbd07825 */ /* 0x000fc800078e00f2 */
[----:B------:R-:W-:Y:S01]  /*63d0*/  FMUL.FTZ R203, R122, UR7 ;  /* 0x000000077acb7c20 */ /* 0x000fe20008410000 */
[--C-:B------:R-:W-:Y:S01]  /*63e0*/  FFMA.FTZ R137, R137, UR4, R204.reuse ;  /* 0x0000000489897c23 */ /* 0x100fe200080100cc */
[----:B------:R-:W-:Y:S01]  /*63f0*/  FMUL.FTZ R222, R123, UR7 ;  /* 0x000000077bde7c20 */ /* 0x000fe20008410000 */
[----:B------:R-:W-:Y:S01]  /*6400*/  FMUL.FTZ R212, R121, UR7 ;  /* 0x0000000779d47c20 */ /* 0x000fe20008410000 */
[----:B------:R-:W-:Y:S01]  /*6410*/  FFMA.FTZ R141, R141, UR4, R204 ;  /* 0x000000048d8d7c23 */ /* 0x000fe200080100cc */
[----:B------:R-:W-:Y:S01]  /*6420*/  FADD.FTZ R228, R139, -R228 ;  /* 0x800000e48be47221 */ /* 0x000fe20000010000 */
[----:B------:R0:W-:Y:S01]  /*6430*/  F2F.BF16.F32 R219, R124 ;  /* 0x0000007c00db7304 */ /* 0x0001e20000202000 */
[----:B------:R-:W-:-:S04]  /*6440*/  IMAD.WIDE.U32 R214, R199, 0x8, R250 ;  /* 0x00000008c7d67825 */ /* 0x000fc800078e00fa */
[----:B------:R-:W-:Y:S01]  /*6450*/  FMUL.FTZ R221, R54, R203 ;  /* 0x000000cb36dd7220 */ /* 0x000fe20000410000 */
[----:B------:R-:W-:Y:S01]  /*6460*/  FADD.FTZ R229, R136, -R137 ;  /* 0x8000008988e57221 */ /* 0x000fe20000010000 */
[----:B------:R-:W-:Y:S01]  /*6470*/  FFMA.FTZ R125, R226, UR10, R113 ;  /* 0x0000000ae27d7c23 */ /* 0x000fe20008010071 */
[----:B------:R-:W-:-:S04]  /*6480*/  IMAD.WIDE.U32 R210, R199, 0x10, R248 ;  /* 0x00000010c7d27825 */ /* 0x000fc800078e00f8 */
[----:B------:R-:W-:Y:S01]  /*6490*/  FMUL.FTZ R223, R53, R212 ;  /* 0x000000d435df7220 */ /* 0x000fe20000410000 */
[----:B------:R1:W-:Y:S01]  /*64a0*/  STG.E.64 desc[UR16][R208.64], R126 ;  /* 0x0000007ed0007986 */ /* 0x0003e2000c101b10 */
[----:B------:R-:W-:Y:S01]  /*64b0*/  FADD.FTZ R141, R138, -R141 ;  /* 0x8000008d8a8d7221 */ /* 0x000fe20000010000 */
[----:B0-----:R-:W-:Y:S01]  /*64c0*/  FMUL.FTZ R124, R55, R222 ;  /* 0x000000de377c7220 */ /* 0x001fe20000410000 */
[----:B------:R-:W-:Y:S01]  /*64d0*/  FMUL.FTZ R226, R125, UR7 ;  /* 0x000000077de27c20 */ /* 0x000fe20008410000 */
[----:B------:R0:W4:Y:S01]  /*64e0*/  LDG.E.64 R136, desc[UR16][R214.64] ;  /* 0x00000010d6887981 */ /* 0x000122000c1e1b00 */
[----:B------:R-:W3:Y:S03]  /*64f0*/  F2F.BF16.F32 R140, R223 ;  /* 0x000000df008c7304 */ /* 0x000ee60000202000 */
[----:B------:R0:W-:Y:S01]  /*6500*/  STG.E.128 desc[UR16][R210.64], R120 ;  /* 0x00000078d2007986 */ /* 0x0001e2000c101d10 */
[----:B-1----:R-:W-:-:S04]  /*6510*/  FFMA.FTZ R127, R228, UR10, R115 ;  /* 0x0000000ae47f7c23 */ /* 0x002fc80008010073 */
[----:B------:R1:W-:Y:S01]  /*6520*/  F2F.BF16.F32 R208, R124 ;  /* 0x0000007c00d07304 */ /* 0x0003e20000202000 */
[----:B------:R-:W-:Y:S01]  /*6530*/  FFMA.FTZ R126, R229, UR10, R114 ;  /* 0x0000000ae57e7c23 */ /* 0x000fe20008010072 */
[----:B------:R-:W-:-:S03]  /*6540*/  FMUL.FTZ R209, R57, R226 ;  /* 0x000000e239d17220 */ /* 0x000fc60000410000 */
[----:B------:R-:W-:-:S03]  /*6550*/  FMUL.FTZ R207, R126, UR7 ;  /* 0x000000077ecf7c20 */ /* 0x000fc60008410000 */
[----:B------:R-:W3:Y:S01]  /*6560*/  F2F.BF16.F32 R221, R221 ;  /* 0x000000dd00dd7304 */ /* 0x000ee20000202000 */
[----:B-1----:R-:W-:Y:S01]  /*6570*/  FFMA.FTZ R124, R141, UR10, R112 ;  /* 0x0000000a8d7c7c23 */ /* 0x002fe20008010070 */
[----:B0-----:R-:W-:-:S03]  /*6580*/  FMUL.FTZ R210, R127, UR7 ;  /* 0x000000077fd27c20 */ /* 0x001fc60008410000 */
[----:B------:R-:W-:Y:S01]  /*6590*/  FMUL.FTZ R211, R124, UR7 ;  /* 0x000000077cd37c20 */ /* 0x000fe20008410000 */
[----:B------:R-:W-:Y:S01]  /*65a0*/  FMUL.FTZ R228, R59, R210 ;  /* 0x000000d23be47220 */ /* 0x000fe20000410000 */
[----:B------:R-:W-:Y:S02]  /*65b0*/  FMUL.FTZ R139, R58, R207 ;  /* 0x000000cf3a8b7220 */ /* 0x000fe40000410000 */
[----:B------:R-:W-:Y:S01]  /*65c0*/  FMUL.FTZ R141, R56, R211 ;  /* 0x000000d3388d7220 */ /* 0x000fe20000410000 */
[----:B------:R-:W0:Y:S01]  /*65d0*/  F2F.BF16.F32 R209, R209 ;  /* 0x000000d100d17304 */ /* 0x000e220000202000 */
[----:B---3--:R-:W-:-:S07]  /*65e0*/  IMAD.WIDE.U32 R120, R140, 0x10000, RZ ;  /* 0x000100008c787825 */ /* 0x008fce00078e00ff */
[----:B------:R1:W-:Y:S01]  /*65f0*/  F2F.BF16.F32 R223, R139 ;  /* 0x0000008b00df7304 */ /* 0x0003e20000202000 */
[----:B------:R-:W-:-:S07]  /*6600*/  PRMT R221, R221, 0x5410, R208 ;  /* 0x00005410dddd7816 */ /* 0x000fce00000000d0 */
[----:B------:R-:W3:Y:S01]  /*6610*/  F2F.BF16.F32 R228, R228 ;  /* 0x000000e400e47304 */ /* 0x000ee20000202000 */
[----:B------:R-:W-:Y:S01]  /*6620*/  LOP3.LUT R123, R221, R121, RZ, 0xfc, !PT ;  /* 0x00000079dd7b7212 */ /* 0x000fe200078efcff */
[----:B------:R-:W-:-:S06]  /*6630*/  IMAD.WIDE.U32 R214, R199, 0x8, R242 ;  /* 0x00000008c7d67825 */ /* 0x000fcc00078e00f2 */
[----:B------:R-:W2:Y:S01]  /*6640*/  F2F.BF16.F32 R141, R141 ;  /* 0x0000008d008d7304 */ /* 0x000ea20000202000 */
[----:B------:R-:W-:Y:S01]  /*6650*/  LOP3.LUT R122, R120, R219, RZ, 0xfc, !PT ;  /* 0x000000db787a7212 */ /* 0x000fe200078efcff */
[----:B-1----:R-:W-:-:S04]  /*6660*/  IMAD.WIDE.U32 R138, R198, 0x8, R250 ;  /* 0x00000008c68a7825 */ /* 0x002fc800078e00fa */
[----:B0-----:R-:W-:Y:S01]  /*6670*/  IMAD.WIDE.U32 R120, R209, 0x10000, RZ ;  /* 0x00010000d1787825 */ /* 0x001fe200078e00ff */
        /* <DEDUP_REMOVED lines=8> */
[----:B------:R1:W-:Y:S04]  /*6700*/  STG.E.128 desc[UR16][R208.64], R124 ;  /* 0x0000007cd0007986 */ /* 0x0003e8000c101d10 */
[----:B------:R2:W-:Y:S04]  /*6710*/  STG.E.64 desc[UR16][R198.64], R120 ;  /* 0x00000078c6007986 */ /* 0x0005e8000c101b10 */
[----:B------:R-:W3:Y:S01]  /*6720*/  LDG.E.64 R140, desc[UR16][R140.64] ;  /* 0x000000108c8c7981 */ /* 0x000ee2000c1e1b00 */
[--C-:B0-----:R-:W-:Y:S01]  /*6730*/  FFMA.FTZ R122, R201, UR4, R204.reuse ;  /* 0x00000004c97a7c23 */ /* 0x101fe200080100cc */
[----:B------:R-:W-:-:S03]  /*6740*/  FFMA.FTZ R123, R202, UR4, R204 ;  /* 0x00000004ca7b7c23 */ /* 0x000fc600080100cc */
[----:B------:R-:W-:Y:S01]  /*6750*/  FADD.FTZ R147, R147, -R122 ;  /* 0x8000007a93937221 */ /* 0x000fe20000010000 */
[----:B------:R-:W-:-:S03]  /*6760*/  FADD.FTZ R146, R146, -R123 ;  /* 0x8000007b92927221 */ /* 0x000fc60000010000 */
[----:B------:R-:W-:Y:S01]  /*6770*/  FFMA.FTZ R122, R147, UR10, R118 ;  /* 0x0000000a937a7c23 */ /* 0x000fe20008010076 */
[----:B------:R-:W-:Y:S01]  /*6780*/  FFMA.FTZ R147, R200, UR4, R204 ;  /* 0x00000004c8937c23 */ /* 0x000fe200080100cc */
[----:B------:R-:W-:-:S03]  /*6790*/  FFMA.FTZ R123, R146, UR10, R119 ;  /* 0x0000000a927b7c23 */ /* 0x000fc60008010077 */
[----:B------:R-:W-:Y:S01]  /*67a0*/  FADD.FTZ R144, R144, -R147 ;  /* 0x8000009390907221 */ /* 0x000fe20000010000 */
[----:B------:R-:W-:Y:S01]  /*67b0*/  FFMA.FTZ R204, R145, UR4, R204 ;  /* 0x0000000491cc7c23 */ /* 0x000fe200080100cc */
[----:B------:R-:W-:Y:S01]  /*67c0*/  FMUL.FTZ R215, R122, UR7 ;  /* 0x000000077ad77c20 */ /* 0x000fe20008410000 */
[----:B-1----:R-:W-:Y:S01]  /*67d0*/  FMUL.FTZ R208, R123, UR7 ;  /* 0x000000077bd07c20 */ /* 0x002fe20008410000 */
[----:B--2---:R-:W-:Y:S01]  /*67e0*/  FFMA.FTZ R121, R144, UR10, R117 ;  /* 0x0000000a90797c23 */ /* 0x004fe20008010075 */
[----:B------:R-:W-:Y:S01]  /*67f0*/  FADD.FTZ R143, R143, -R204 ;  /* 0x800000cc8f8f7221 */ /* 0x000fe20000010000 */
[----:B------:R-:W-:Y:S01]  /*6800*/  FMUL.FTZ R125, R62, R215 ;  /* 0x000000d73e7d7220 */ /* 0x000fe20000410000 */
[----:B------:R-:W-:Y:S01]  /*6810*/  FMUL.FTZ R146, R63, R208 ;  /* 0x000000d03f927220 */ /* 0x000fe20000410000 */
[----:B------:R-:W-:Y:S01]  /*6820*/  FMUL.FTZ R214, R121, UR7 ;  /* 0x0000000779d67c20 */ /* 0x000fe20008410000 */
[----:B------:R-:W-:-:S03]  /*6830*/  FFMA.FTZ R120, R143, UR10, R116 ;  /* 0x0000000a8f787c23 */ /* 0x000fc60008010074 */
[----:B------:R-:W-:Y:S01]  /*6840*/  FMUL.FTZ R144, R61, R214 ;  /* 0x000000d63d907220 */ /* 0x000fe20000410000 */
[----:B------:R-:W-:Y:S01]  /*6850*/  F2F.BF16.F32 R125, R125 ;  /* 0x0000007d007d7304 */ /* 0x000fe20000202000 */
[----:B------:R-:W-:-:S07]  /*6860*/  FMUL.FTZ R219, R120, UR7 ;  /* 0x0000000778db7c20 */ /* 0x000fce0008410000 */
[----:B------:R-:W0:Y:S01]  /*6870*/  F2F.BF16.F32 R146, R146 ;  /* 0x0000009200927304 */ /* 0x000e220000202000 */
[----:B------:R-:W-:-:S07]  /*6880*/  FMUL.FTZ R126, R60, R219 ;  /* 0x000000db3c7e7220 */ /* 0x000fce0000410000 */
[----:B------:R-:W1:Y:S01]  /*6890*/  F2F.BF16.F32 R124, R144 ;  /* 0x00000090007c7304 */ /* 0x000e620000202000 */
[----:B------:R-:W-:-:S07]  /*68a0*/  SHF.R.U64 R143, R128, 0x10, R129 ;  /* 0x00000010808f7819 */ /* 0x000fce0000001281 */
[----:B------:R-:W2:Y:S01]  /*68b0*/  F2F.BF16.F32 R127, R126 ;  /* 0x0000007e007f7304 */ /* 0x000ea20000202000 */
[----:B0-----:R-:W-:Y:S02]  /*68c0*/  PRMT R147, R125, 0x5410, R146 ;  /* 0x000054107d937816 */ /* 0x001fe40000000092 */
[----:B------:R-:W-:Y:S01]  /*68d0*/  SHF.L.U32 R128, R128, 0x10, RZ ;  /* 0x0000001080807819 */ /* 0x000fe200000006ff */
[----:B-1----:R-:W-:Y:S01]  /*68e0*/  IMAD.WIDE.U32 R124, R124, 0x10000, RZ ;  /* 0x000100007c7c7825 */ /* 0x002fe200078e00ff */
[----:B------:R-:W-:-:S03]  /*68f0*/  SHF.R.U32.HI R145, RZ, 0x10, R129 ;  /* 0x00000010ff917819 */ /* 0x000fc60000011681 */
[----:B------:R-:W-:Y:S01]  /*6900*/  FMUL.FTZ R144, R233, R128 ;  /* 0x00000080e9907220 */ /* 0x000fe20000410000 */
[----:B------:R-:W-:Y:S02]  /*6910*/  SHF.L.U32 R146, R129, 0x10, RZ ;  /* 0x0000001081927819 */ /* 0x000fe400000006ff */
[----:B------:R-:W-:Y:S02]  /*6920*/  LOP3.LUT R125, R147, R125, RZ, 0xfc, !PT ;  /* 0x0000007d937d7212 */ /* 0x000fe400078efcff */
[--C-:B------:R-:W-:Y:S02]  /*6930*/  SHF.R.U64 R147, R130, 0x10, R131.reuse ;  /* 0x0000001082937819 */ /* 0x100fe40000001283 */
[----:B------:R-:W-:Y:S02]  /*6940*/  SHF.L.U32 R198, R131, 0x10, RZ ;  /* 0x0000001083c67819 */ /* 0x000fe400000006ff */
[----:B------:R-:W-:Y:S02]  /*6950*/  SHF.R.U32.HI R199, RZ, 0x10, R131 ;  /* 0x00000010ffc77819 */ /* 0x000fe40000011683 */
[----:B--2---:R-:W-:Y:S01]  /*6960*/  LOP3.LUT R124, R124, R127, RZ, 0xfc, !PT ;  /* 0x0000007f7c7c7212 */ /* 0x004fe200078efcff */
[----:B------:R-:W-:Y:S01]  /*6970*/  IMAD.WIDE.U32 R248, R196, 0x10, R248 ;  /* 0x00000010c4f87825 */ /* 0x000fe200078e00f8 */
[----:B------:R-:W-:-:S04]  /*6980*/  SHF.L.U32 R130, R130, 0x10, RZ ;  /* 0x0000001082827819 */ /* 0x000fc800000006ff */
[----:B------:R0:W-:Y:S01]  /*6990*/  STG.E.128 desc[UR16][R248.64], R120 ;  /* 0x00000078f8007986 */ /* 0x0001e2000c101d10 */
[----:B------:R-:W-:-:S04]  /*69a0*/  IMAD.WIDE.U32 R242, R196, 0x8, R242 ;  /* 0x00000008c4f27825 */ /* 0x000fc800078e00f2 */
[----:B------:R-:W-:Y:S01]  /*69b0*/  FMUL.FTZ R196, R237, R130 ;  /* 0x00000082edc47220 */ /* 0x000fe20000410000 */
[C-C-:B----4-:R-:W-:Y:S02]  /*69c0*/  SHF.R.U64 R201, R132.reuse, 0x10, R133.reuse ;  /* 0x0000001084c97819 */ /* 0x150fe40000001285 */
[----:B------:R-:W-:Y:S02]  /*69d0*/  SHF.L.U32 R132, R132, 0x10, RZ ;  /* 0x0000001084847819 */ /* 0x000fe400000006ff */
[----:B------:R-:W-:Y:S02]  /*69e0*/  SHF.R.U32.HI R209, RZ, 0x10, R133 ;  /* 0x00000010ffd17819 */ /* 0x000fe40000011685 */
[----:B------:R-:W-:Y:S01]  /*69f0*/  SHF.L.U32 R202, R133, 0x10, RZ ;  /* 0x0000001085ca7819 */ /* 0x000fe200000006ff */
[----:B------:R-:W-:Y:S01]  /*6a00*/  FMUL.FTZ R200, R227, R132 ;  /* 0x00000084e3c87220 */ /* 0x000fe20000410000 */
[----:B------:R-:W-:Y:S02]  /*6a10*/  SHF.L.U32 R143, R143, 0x10, RZ ;  /* 0x000000108f8f7819 */ /* 0x000fe400000006ff */
[----:B------:R-:W-:-:S02]  /*6a20*/  SHF.L.U32 R145, R145, 0x10, RZ ;  /* 0x0000001091917819 */ /* 0x000fc400000006ff */
        /* <DEDUP_REMOVED lines=24> */
[C---:B------:R-:W-:Y:S02]  /*6bb0*/  SHF.R.U64 R129, R136.reuse, 0x10, R137 ;  /* 0x0000001088817819 */ /* 0x040fe40000001289 */
[----:B------:R-:W-:Y:S02]  /*6bc0*/  SHF.L.U32 R128, R136, 0x10, RZ ;  /* 0x0000001088807819 */ /* 0x000fe400000006ff */
[----:B------:R-:W-:-:S03]  /*6bd0*/  SHF.L.U32 R129, R129, 0x10, RZ ;  /* 0x0000001081817819 */ /* 0x000fc600000006ff */
[----:B------:R-:W-:Y:S02]  /*6be0*/  FMUL.FTZ R128, R213, R128 ;  /* 0x00000080d5807220 */ /* 0x000fe40000410000 */
[----:B------:R-:W-:Y:S01]  /*6bf0*/  FMUL.FTZ R129, R212, R129 ;  /* 0x00000081d4817220 */ /* 0x000fe20000410000 */
[----:B------:R-:W-:Y:S02]  /*6c00*/  SHF.R.U32.HI R213, RZ, 0x10, R137 ;  /* 0x00000010ffd57819 */ /* 0x000fe40000011689 */
        /* <DEDUP_REMOVED lines=9> */
[----:B------:R-:W-:Y:S02]  /*6ca0*/  SHF.L.U32 R130, R138, 0x10, RZ ;  /* 0x000000108a827819 */ /* 0x000fe400000006ff */
[----:B------:R-:W-:Y:S02]  /*6cb0*/  SHF.L.U32 R121, R139, 0x10, RZ ;  /* 0x000000108b797819 */ /* 0x000fe400000006ff */
[----:B------:R-:W-:-:S02]  /*6cc0*/  SHF.R.U64 R131, R140, 0x10, R141 ;  /* 0x000000108c837819 */ /* 0x000fc4000000128d */
        /* <DEDUP_REMOVED lines=11> */
[----:B------:R-:W-:-:S07]  /*6d80*/  FMUL.FTZ R138, R208, R133 ;  /* 0x00000085d08a7220 */ /* 0x000fce0000410000 */
.L_x_6144:
        /* <DEDUP_REMOVED lines=109> */
.L_x_6139:
        /* <DEDUP_REMOVED lines=31> */
.L_x_6147:
        /* <DEDUP_REMOVED lines=11> */
.L_x_14371:


//--------------------- .text._ZN10layer_norm13ln_bwd_kernelINS_13Kernel_traitsIf13__nv_bfloat16fS2_fjLj7168ELj1ELj1ELj8ELj8ENS_18Kernel_traits_baseILj7168EfS2_fS2_fjLj256EEEEELb0ELb1ELb1ELb0EEEvNS_9BwdParamsE --------------------------
	.section	.text._ZN10layer_norm13ln_bwd_kernelINS_13Kernel_traitsIf13__nv_bfloat16fS2_fjLj7168ELj1ELj1ELj8ELj8ENS_18Kernel_traits_baseILj7168EfS2_fS2_fjLj256EEEEELb0ELb1ELb1ELb0EEEvNS_9BwdParamsE,"ax",@progbits
	.align	128
        .global         _ZN10layer_norm13ln_bwd_kernelINS_13Kernel_traitsIf13__nv_bfloat16fS2_fjLj7168ELj1ELj1ELj8ELj8ENS_18Kernel_traits_baseILj7168EfS2_fS2_fjLj256EEEEELb0ELb1ELb1ELb0EEEvNS_9BwdParamsE
        .type           _ZN10layer_norm13ln_bwd_kernelINS_13Kernel_traitsIf13__nv_bfloat16fS2_fjLj7168ELj1ELj1ELj8ELj8ENS_18Kernel_traits_baseILj7168EfS2_fS2_fjLj256EEEEELb0ELb1ELb1ELb0EEEvNS_9BwdParamsE,@function
        .size           _ZN10layer_norm13ln_bwd_kernelINS_13Kernel_traitsIf13__nv_bfloat16fS2_fjLj7168ELj1ELj1ELj8ELj8ENS_18Kernel_traits_baseILj7168EfS2_fS2_fjLj256EEEEELb0ELb1ELb1ELb0EEEvNS_9BwdParamsE,(.L_x_14372 - _ZN10layer_norm13ln_bwd_kernelINS_13Kernel_traitsIf13__nv_bfloat16fS2_fjLj7168ELj1ELj1ELj8ELj8ENS_18Kernel_traits_baseILj7168EfS2_fS2_fjLj256EEEEELb0ELb1ELb1ELb0EEEvNS_9BwdParamsE)
        .other          _ZN10layer_norm13ln_bwd_kernelINS_13Kernel_traitsIf13__nv_bfloat16fS2_fjLj7168ELj1ELj1ELj8ELj8ENS_18Kernel_traits_baseILj7168EfS2_fS2_fjLj256EEEEELb0ELb1ELb1ELb0EEEvNS_9BwdParamsE,@"STO_CUDA_ENTRY STV_DEFAULT"
_ZN10layer_norm13ln_bwd_kernelINS_13Kernel_traitsIf13__nv_bfloat16fS2_fjLj7168ELj1ELj1ELj8ELj8ENS_18Kernel_traits_baseILj7168EfS2_fS2_fjLj256EEEEELb0ELb1ELb1ELb0EEEvNS_9BwdParamsE:
.text._ZN10layer_norm13ln_bwd_kernelINS_13Kernel_traitsIf13__nv_bfloat16fS2_fjLj7168ELj1ELj1ELj8ELj8ENS_18Kernel_traits_baseILj7168EfS2_fS2_fjLj256EEEEELb0ELb1ELb1ELb0EEEvNS_9BwdParamsE:
        /* <DEDUP_REMOVED lines=22> */
[----:B------:R-:W-:Y:S01]  /*0160*/  P2R R197, PR, RZ, 0x20 ;  /* 0x00000020ffc57803 */ /* 0x000fe20000000000 */
[----:B0-----:R-:W-:Y:S01]  /*0170*/  UISETP.GE.AND UP0, UPT, UR9, UR4, UPT ;  /* 0x000000040900728c */ /* 0x001fe2000bf06270 */
[----:B------:R-:W-:Y:S01]  /*0180*/  P2R R248, PR, RZ, 0x10 ;  /* 0x00000010fff87803 */ /* 0x000fe20000000000 */
[----:B------:R-:W0:Y:S08]  /*0190*/  @P6 LDC.64 R6, c[0x0][0x3e8] ;  /* 0x0000fa00ff066b82 */ /* 0x000e300000000a00 */
[----:B------:R-:W3:Y:S08]  /*01a0*/  @P5 LDC.64 R8, c[0x0][0x3d0] ;  /* 0x0000f400ff085b82 */ /* 0x000ef00000000a00 */
[----:B------:R-:W4:Y:S01]  /*01b0*/  @P5 LDC.64 R10, c[0x0][0x3e8] ;  /* 0x0000fa00ff0a5b82 */ /* 0x000f220000000a00 */
[----:B-1----:R-:W-:-:S05]  /*01c0*/  @P6 IMAD.WIDE.U32 R4, R3, 0x10, R4 ;  /* 0x0000001003046825 */ /* 0x002fca00078e0004 */
[----:B--2---:R-:W5:Y:S02]  /*01d0*/  @P6 LDG.E.128 R20, desc[UR10][R4.64] ;  /* 0x0000000a04146981 */ /* 0x004f64000c1e1d00 */
[----:B------:R-:W1:Y:S01]  /*01e0*/  @P0 LDC.64 R16, c[0x0][0x3d0] ;  /* 0x0000f400ff100b82 */ /* 0x000e620000000a00 */
[C---:B0-----:R-:W-:Y:S01]  /*01f0*/  @P6 IMAD.WIDE.U32 R6, R3.reuse, 0x10, R6 ;  /* 0x0000001003066825 */ /* 0x041fe200078e0006 */
[----:B------:R-:W-:-:S04]  /*0200*/  @P6 LOP3.LUT R3, R3, 0x100, RZ, 0xfc, !PT ;  /* 0x0000010003036812 */ /* 0x000fc800078efcff */
[----:B------:R-:W5:Y:S02]  /*0210*/  @P6 LDG.E.128 R24, desc[UR10][R6.64] ;  /* 0x0000000a06186981 */ /* 0x000f64000c1e1d00 */
[----:B------:R-:W0:Y:S01]  /*0220*/  @P0 LDC.64 R18, c[0x0][0x3e8] ;  /* 0x0000fa00ff120b82 */ /* 0x000e220000000a00 */
[----:B---3--:R-:W-:-:S05]  /*0230*/  @P5 IMAD.WIDE.U32 R12, R3, 0x10, R8 ;  /* 0x00000010030c5825 */ /* 0x008fca00078e0008 */
[----:B------:R-:W5:Y:S02]  /*0240*/  @P5 LDG.E.128 R28, desc[UR10][R12.64] ;  /* 0x0000000a0c1c5981 */ /* 0x000f64000c1e1d00 */
[----:B------:R-:W2:Y:S01]  /*0250*/  @P1 LDC.64 R76, c[0x0][0x3d0] ;  /* 0x0000f400ff4c1b82 */ /* 0x000ea20000000a00 */
[C---:B----4-:R-:W-:Y:S01]  /*0260*/  @P5 IMAD.WIDE.U32 R14, R3.reuse, 0x10, R10 ;  /* 0x00000010030e5825 */ /* 0x050fe200078e000a */
[----:B------:R-:W-:-:S04]  /*0270*/  @P5 IADD3 R3, PT, PT, R3, 0x100, RZ ;  /* 0x0000010003035810 */ /* 0x000fc80007ffe0ff */
[----:B------:R-:W5:Y:S02]  /*0280*/  @P5 LDG.E.128 R32, desc[UR10][R14.64] ;  /* 0x0000000a0e205981 */ /* 0x000f64000c1e1d00 */
[----:B------:R-:W3:Y:S01]  /*0290*/  @P1 LDC.64 R80, c[0x0][0x3e8] ;  /* 0x0000fa00ff501b82 */ /* 0x000ee20000000a00 */
[----:B-1----:R-:W-:-:S05]  /*02a0*/  @P0 IMAD.WIDE.U32 R16, R3, 0x10, R16 ;  /* 0x0000001003100825 */ /* 0x002fca00078e0010 */
[----:B------:R-:W5:Y:S02]  /*02b0*/  @P0 LDG.E.128 R36, desc[UR10][R16.64] ;  /* 0x0000000a10240981 */ /* 0x000f64000c1e1d00 */
[----:B------:R-:W1:Y:S01]  /*02c0*/  @P2 LDC.64 R82, c[0x0][0x3d0] ;  /* 0x0000f400ff522b82 */ /* 0x000e620000000a00 */
[C---:B0-----:R-:W-:Y:S01]  /*02d0*/  @P0 IMAD.WIDE.U32 R18, R3.reuse, 0x10, R18 ;  /* 0x0000001003120825 */ /* 0x041fe200078e0012 */
[----:B------:R-:W-:-:S04]  /*02e0*/  @P0 IADD3 R3, PT, PT, R3, 0x100, RZ ;  /* 0x0000010003030810 */ /* 0x000fc80007ffe0ff */
[----:B------:R-:W5:Y:S02]  /*02f0*/  @P0 LDG.E.128 R40, desc[UR10][R18.64] ;  /* 0x0000000a12280981 */ /* 0x000f64000c1e1d00 */
[----:B------:R-:W0:Y:S01]  /*0300*/  @P2 LDC.64 R84, c[0x0][0x3e8] ;  /* 0x0000fa00ff542b82 */ /* 0x000e220000000a00 */
[----:B--2---:R-:W-:-:S07]  /*0310*/  @P1 IMAD.WIDE.U32 R78, R3, 0x10, R76 ;  /* 0x00000010034e1825 */ /* 0x004fce00078e004c */
[----:B------:R-:W2:Y:S01]  /*0320*/  @P3 LDC.64 R8, c[0x0][0x3d0] ;  /* 0x0000f400ff083b82 */ /* 0x000ea20000000a00 */
[C---:B---3--:R-:W-:Y:S01]  /*0330*/  @P1 IMAD.WIDE.U32 R80, R3.reuse, 0x10, R80 ;  /* 0x0000001003501825 */ /* 0x048fe200078e0050 */
[----:B------:R-:W-:Y:S01]  /*0340*/  @P1 IADD3 R3, PT, PT, R3, 0x100, RZ ;  /* 0x0000010003031810 */ /* 0x000fe20007ffe0ff */
[----:B------:R3:W5:Y:S05]  /*0350*/  @P1 LDG.E.128 R44, desc[UR10][R78.64] ;  /* 0x0000000a4e2c1981 */ /* 0x00076a000c1e1d00 */
[----:B------:R-:W4:Y:S01]  /*0360*/  @P3 LDC.64 R10, c[0x0][0x3e8] ;  /* 0x0000fa00ff0a3b82 */ /* 0x000f220000000a00 */
[C---:B-1----:R-:W-:Y:S01]  /*0370*/  @P2 IMAD.WIDE.U32 R82, R3.reuse, 0x10, R82 ;  /* 0x0000001003522825 */ /* 0x042fe200078e0052 */
[----:B------:R1:W5:Y:S06]  /*0380*/  @P1 LDG.E.128 R48, desc[UR10][R80.64] ;  /* 0x0000000a50301981 */ /* 0x00036c000c1e1d00 */
[----:B------:R-:W1:Y:S01]  /*0390*/  @P4 LDC.64 R90, c[0x0][0x3d0] ;  /* 0x0000f400ff5a4b82 */ /* 0x000e620000000a00 */
[C---:B0-----:R-:W-:Y:S01]  /*03a0*/  @P2 IMAD.WIDE.U32 R84, R3.reuse, 0x10, R84 ;  /* 0x0000001003542825 */ /* 0x041fe200078e0054 */
[----:B------:R-:W-:Y:S01]  /*03b0*/  @P2 IADD3 R3, PT, PT, R3, 0x100, RZ ;  /* 0x0000010003032810 */ /* 0x000fe20007ffe0ff */
[----:B------:R0:W5:Y:S05]  /*03c0*/  @P2 LDG.E.128 R52, desc[UR10][R82.64] ;  /* 0x0000000a52342981 */ /* 0x00016a000c1e1d00 */
[----:B------:R-:W0:Y:S01]  /*03d0*/  @P4 LDC.64 R92, c[0x0][0x3e8] ;  /* 0x0000fa00ff5c4b82 */ /* 0x000e220000000a00 */
[C---:B--2---:R-:W-:Y:S01]  /*03e0*/  @P3 IMAD.WIDE.U32 R86, R3.reuse, 0x10, R8 ;  /* 0x0000001003563825 */ /* 0x044fe200078e0008 */
[----:B------:R2:W5:Y:S03]  /*03f0*/  @P2 LDG.E.128 R56, desc[UR10][R84.64] ;  /* 0x0000000a54382981 */ /* 0x000566000c1e1d00 */
[C---:B----4-:R-:W-:Y:S01]  /*0400*/  @P3 IMAD.WIDE.U32 R88, R3.reuse, 0x10, R10 ;  /* 0x0000001003583825 */ /* 0x050fe200078e000a */
[----:B------:R-:W-:Y:S01]  /*0410*/  @P3 IADD3 R3, PT, PT, R3, 0x100, RZ ;  /* 0x0000010003033810 */ /* 0x000fe20007ffe0ff */
[----:B------:R4:W5:Y:S01]  /*0420*/  @P3 LDG.E.128 R60, desc[UR10][R86.64] ;  /* 0x0000000a563c3981 */ /* 0x000962000c1e1d00 */
[----:B------:R-:W-:-:S02]  /*0430*/  CS2R R76, SRZ ;  /* 0x00000000004c7805 */ /* 0x000fc4000001ff00 */
[----:B---3--:R-:W-:Y:S02]  /*0440*/  CS2R R78, SRZ ;  /* 0x00000000004e7805 */ /* 0x008fe4000001ff00 */
[----:B-1----:R-:W-:Y:S01]  /*0450*/  CS2R R80, SRZ ;  /* 0x0000000000507805 */ /* 0x002fe2000001ff00 */
[----:B------:R1:W5:Y:S01]  /*0460*/  @P3 LDG.E.128 R64, desc[UR10][R88.64] ;  /* 0x0000000a58403981 */ /* 0x000362000c1e1d00 */
[----:B------:R-:W-:-:S05]  /*0470*/  @P4 IMAD.WIDE.U32 R8, R3, 0x10, R90 ;  /* 0x0000001003084825 */ /* 0x000fca00078e005a */
[----:B------:R3:W5:Y:S01]  /*0480*/  @P4 LDG.E.128 R68, desc[UR10][R8.64] ;  /* 0x0000000a08444981 */ /* 0x000762000c1e1d00 */
[----:B0-----:R-:W-:-:S05]  /*0490*/  @P4 IMAD.WIDE.U32 R10, R3, 0x10, R92 ;  /* 0x00000010030a4825 */ /* 0x001fca00078e005c */
[----:B------:R3:W5:Y:S01]  /*04a0*/  @P4 LDG.E.128 R72, desc[UR10][R10.64] ;  /* 0x0000000a0a484981 */ /* 0x000762000c1e1d00 */
[----:B------:R-:W-:Y:S02]  /*04b0*/  CS2R R82, SRZ ;  /* 0x0000000000527805 */ /* 0x000fe4000001ff00 */
[----:B--2---:R-:W-:Y:S02]  /*04c0*/  CS2R R84, SRZ ;  /* 0x0000000000547805 */ /* 0x004fe4000001ff00 */
[----:B----4-:R-:W-:Y:S02]  /*04d0*/  CS2R R86, SRZ ;  /* 0x0000000000567805 */ /* 0x010fe4000001ff00 */
        /* <DEDUP_REMOVED lines=35> */
[----:B---3--:R-:W-:Y:S06]  /*0710*/  BRA.U UP0, `(.L_x_6148) ;  /* 0x00000091009c7547 */ /* 0x008fec000b800000 */
        /* <DEDUP_REMOVED lines=44> */
[----:B------:R-:W1:Y:S01]  /*09e0*/  LDCU UR8, c[0x0][0x388] ;  /* 0x00007100ff0877ac */ /* 0x000e620008000800 */
[----:B------:R-:W2:Y:S01]  /*09f0*/  LDCU.U8 UR26, c[0x0][0x410] ;  /* 0x00008200ff1a77ac */ /* 0x000ea20008000000 */
[----:B------:R-:W3:Y:S01]  /*0a00*/  LDCU.64 UR22, c[0x0][0x3c8] ;  /* 0x00007900ff1677ac */ /* 0x000ee20008000a00 */
[----:B------:R-:W4:Y:S01]  /*0a10*/  LDCU.64 UR20, c[0x0][0x3c0] ;  /* 0x00007800ff1477ac */ /* 0x000f220008000a00 */
[----:B------:R-:W0:Y:S01]  /*0a20*/  LDCU UR27, c[0x0][0x400] ;  /* 0x00008000ff1b77ac */ /* 0x000e220008000800 */
[----:B------:R-:W0:Y:S01]  /*0a30*/  LDCU.64 UR18, c[0x0][0x438] ;  /* 0x00008700ff1277ac */ /* 0x000e220008000a00 */
[----:B------:R-:W0:Y:S01]  /*0a40*/  LDCU.64 UR4, c[0x0][0x478] ;  /* 0x00008f00ff0477ac */ /* 0x000e220008000a00 */
[----:B------:R-:W0:Y:S01]  /*0a50*/  LDCU.128 UR12, c[0x0][0x3f0] ;  /* 0x00007e00ff0c77ac */ /* 0x000e220008000c00 */
[----:B------:R-:W0:Y:S02]  /*0a60*/  LDCU.64 UR16, c[0x0][0x380] ;  /* 0x00007000ff1077ac */ /* 0x000e240008000a00 */
.L_x_6263:
[----:B0-----:R-:W-:Y:S02]  /*0a70*/  UIMAD.WIDE UR24, UR9, 0x4, UR14 ;  /* 0x00000004091878a5 */ /* 0x001fe4000f8e020e */
[----:B---3--:R-:W-:-:S04]  /*0a80*/  UIMAD.WIDE UR6, UR9, 0x4, UR22 ;  /* 0x00000004090678a5 */ /* 0x008fc8000f8e0216 */
[----:B-12---:R-:W-:Y:S02]  /*0a90*/  MOV R192, UR24 ;  /* 0x0000001800c07c02 */ /* 0x006fe40008000f00 */
[----:B------:R-:W-:-:S05]  /*0aa0*/  MOV R193, UR25 ;  /* 0x0000001900c17c02 */ /* 0x000fca0008000f00 */
[----:B------:R-:W3:Y:S01]  /*0ab0*/  LDG.E R192, desc[UR10][R192.64] ;  /* 0x0000000ac0c07981 */ /* 0x000ee2000c1e1900 */
[----:B------:R-:W-:Y:S02]  /*0ac0*/  MOV R194, UR6 ;  /* 0x0000000600c27c02 */ /* 0x000fe40008000f00 */
[----:B------:R-:W-:Y:S01]  /*0ad0*/  MOV R195, UR7 ;  /* 0x0000000700c37c02 */ /* 0x000fe20008000f00 */
[----:B------:R-:W-:-:S04]  /*0ae0*/  UIMAD.WIDE UR6, UR9, 0x4, UR12 ;  /* 0x00000004090678a5 */ /* 0x000fc8000f8e020c */
[----:B------:R-:W2:Y:S02]  /*0af0*/  LDG.E R194, desc[UR10][R194.64] ;  /* 0x0000000ac2c27981 */ /* 0x000ea4000c1e1900 */
[----:B------:R-:W-:Y:S02]  /*0b00*/  MOV R248, UR6 ;  /* 0x0000000600f87c02 */ /* 0x000fe40008000f00 */
[----:B------:R-:W-:-:S05]  /*0b10*/  MOV R249, UR7 ;  /* 0x0000000700f97c02 */ /* 0x000fca0008000f00 */
[----:B-----5:R0:W5:Y:S01]  /*0b20*/  LDG.E R248, desc[UR10][R248.64] ;  /* 0x0000000af8f87981 */ /* 0x020162000c1e1900 */
[----:B------:R-:W-:Y:S01]  /*0b30*/  HFMA2 R199, -RZ, RZ, 0, 0 ;  /* 0x00000000ffc77431 */ /* 0x000fe200000001ff */
[----:B------:R-:W-:Y:S01]  /*0b40*/  BSSY.RECONVERGENT B0, `(.L_x_6149) ;  /* 0x00001b7000007945 */ /* 0x000fe20003800200 */
[----:B------:R-:W-:Y:S02]  /*0b50*/  MOV R250, RZ ;  /* 0x000000ff00fa7202 */ /* 0x000fe40000000f00 */
[----:B---3--:R-:W-:Y:S02]  /*0b60*/  R2UR UR28, R192 ;  /* 0x00000000c01c72ca */ /* 0x008fe400000e0000 */
[----:B--2---:R-:W-:-:S11]  /*0b70*/  R2UR UR25, R194 ;  /* 0x00000000c21972ca */ /* 0x004fd600000e0000 */
[----:B------:R-:W-:-:S09]  /*0b80*/  UISETP.GE.AND UP2, UPT, UR28, 0x1, UPT ;  /* 0x000000011c00788c */ /* 0x000fd2000bf46270 */
[----:B0-----:R-:W-:Y:S05]  /*0b90*/  BRA.U !UP2, `(.L_x_6150) ;  /* 0x000000190a147547 */ /* 0x001fea000b800000 */
[----:B----4-:R-:W-:-:S06]  /*0ba0*/  UIMAD.WIDE UR6, UR9, 0x4, UR20 ;  /* 0x00000004090678a5 */ /* 0x010fcc000f8e0214 */
[----:B------:R-:W-:Y:S02]  /*0bb0*/  MOV R192, UR6 ;  /* 0x0000000600c07c02 */ /* 0x000fe40008000f00 */
[----:B------:R-:W-:-:S05]  /*0bc0*/  MOV R193, UR7 ;  /* 0x0000000700c17c02 */ /* 0x000fca0008000f00 */
[----:B------:R-:W2:Y:S01]  /*0bd0*/  LDG.E R192, desc[UR10][R192.64] ;  /* 0x0000000ac0c07981 */ /* 0x000ea2000c1e1900 */
[----:B------:R-:W-:Y:S01]  /*0be0*/  UIADD3 UR6, UPT, UPT, UR28, -0x1, URZ ;  /* 0xffffffff1c067890 */ /* 0x000fe2000fffe0ff */
[C---:B------:R-:W-:Y:S01]  /*0bf0*/  ISETP.GE.U32.AND P0, PT, R0.reuse, 0x100, PT ;  /* 0x000001000000780c */ /* 0x040fe20003f06070 */
[----:B------:R-:W-:Y:S01]  /*0c00*/  BSSY.RECONVERGENT B1, `(.L_x_6151) ;  /* 0x0000049000017945 */ /* 0x000fe20003800200 */
[----:B------:R-:W0:Y:S01]  /*0c10*/  S2R R2, SR_TID.X ;  /* 0x0000000000027919 */ /* 0x000e220000002100 */
[----:B------:R-:W-:Y:S02]  /*0c20*/  ISETP.NE.AND P6, PT, RZ, UR26, PT ;  /* 0x0000001aff007c0c */ /* 0x000fe4000bfc5270 */
[----:B------:R-:W-:Y:S01]  /*0c30*/  MOV R194, UR6 ;  /* 0x0000000600c27c02 */ /* 0x000fe20008000f00 */
[----:B-1----:R-:W-:Y:S01]  /*0c40*/  UIMAD UR6, UR9, UR8, URZ ;  /* 0x00000008090672a4 */ /* 0x002fe2000f8e02ff */
        /* <DEDUP_REMOVED lines=12> */
[----:B------:R-:W-:Y:S02]  /*0d10*/  MOV R250, RZ ;  /* 0x000000ff00fa7202 */ /* 0x000fe40000000f00 */
        /* <DEDUP_REMOVED lines=22> */
[----:B------:R-:W-:Y:S01]  /*0e80*/  SHF.L.U32 R199, R199, 0x10, RZ ;  /* 0x00000010c7c77819 */ /* 0x000fe200000006ff */
[C---:B---3--:R-:W-:Y:S01]  /*0e90*/  FADD.FTZ R243, -R196.reuse, R192 ;  /* 0x000000c0c4f37221 */ /* 0x048fe20000010100 */
[----:B------:R-:W-:Y:S01]  /*0ea0*/  SHF.R.U32.HI R249, RZ, 0x10, R237 ;  /* 0x00000010fff97819 */ /* 0x000fe200000116ed */
[C---:B------:R-:W-:Y:S01]  /*0eb0*/  FADD.FTZ R235, -R196.reuse, R194 ;  /* 0x000000c2c4eb7221 */ /* 0x040fe20000010100 */
[C---:B------:R-:W-:Y:S01]  /*0ec0*/  FADD.FTZ R240, -R196.reuse, R193 ;  /* 0x000000c1c4f07221 */ /* 0x040fe20000010100 */
[----:B------:R-:W-:Y:S01]  /*0ed0*/  FADD.FTZ R195, -R196, R195 ;  /* 0x000000c3c4c37221 */ /* 0x000fe20000010100 */
[----:B------:R-:W-:Y:S01]  /*0ee0*/  SHF.L.U32 R194, R250, 0x10, RZ ;  /* 0x00000010fac27819 */ /* 0x000fe200000006ff */
[----:B------:R-:W-:Y:S01]  /*0ef0*/  FMUL.FTZ R243, R243, UR25 ;  /* 0x00000019f3f37c20 */ /* 0x000fe20008410000 */
[----:B------:R-:W-:Y:S01]  /*0f00*/  SHF.L.U32 R237, R241, 0x10, RZ ;  /* 0x00000010f1ed7819 */ /* 0x000fe200000006ff */
[----:B------:R-:W-:Y:S01]  /*0f10*/  FMUL.FTZ R241, R20, R199 ;  /* 0x000000c714f17220 */ /* 0x000fe20000410000 */
[----:B------:R-:W-:Y:S01]  /*0f20*/  FMUL.FTZ R240, R240, UR25 ;  /* 0x00000019f0f07c20 */ /* 0x000fe20008410000 */
[----:B0-----:R-:W-:Y:S01]  /*0f30*/  FMUL.FTZ R239, R235, UR25 ;  /* 0x00000019ebef7c20 */ /* 0x001fe20008410000 */
[----:B------:R-:W-:Y:S01]  /*0f40*/  FMUL.FTZ R236, R195, UR25 ;  /* 0x00000019c3ec7c20 */ /* 0x000fe20008410000 */
[-C--:B------:R-:W-:Y:S01]  /*0f50*/  FMUL.FTZ R238, R21, R194.reuse ;  /* 0x000000c215ee7220 */ /* 0x080fe20000410000 */
[----:B------:R-:W-:Y:S01]  /*0f60*/  FADD.FTZ R193, RZ, R241 ;  /* 0x000000f1ffc17221 */ /* 0x000fe20000010000 */
[----:B------:R-:W-:Y:S01]  /*0f70*/  FFMA.FTZ R195, R243, R241, RZ ;  /* 0x000000f1f3c37223 */ /* 0x000fe200000100ff */
[----:B------:R-:W-:Y:S01]  /*0f80*/  SHF.L.U32 R192, R249, 0x10, RZ ;  /* 0x00000010f9c07819 */ /* 0x000fe200000006ff */
        /* <DEDUP_REMOVED lines=16> */
.L_x_6152:
[----:B------:R-:W-:Y:S05]  /*1090*/  BSYNC.RECONVERGENT B1 ;  /* 0x0000000000017941 */ /* 0x000fea0003800200 */
.L_x_6151:
        /* <DEDUP_REMOVED lines=22> */
[C---:B------:R-:W-:Y:S01]  /*1200*/  FADD.FTZ R249, -R196.reuse, R192 ;  /* 0x000000c0c4f97221 */ /* 0x040fe20000010100 */
[----:B------:R-:W-:Y:S01]  /*1210*/  FADD.FTZ R233, -R196, R194 ;  /* 0x000000c2c4e97221 */ /* 0x000fe20000010100 */
[----:B------:R-:W-:Y:S01]  /*1220*/  SHF.L.U32 R194, R234, 0x10, RZ ;  /* 0x00000010eac27819 */ /* 0x000fe200000006ff */
[----:B0-----:R-:W-:Y:S01]  /*1230*/  FMUL.FTZ R8, R232, UR25 ;  /* 0x00000019e8087c20 */ /* 0x001fe20008410000 */
[----:B------:R-:W-:Y:S01]  /*1240*/  SHF.L.U32 R193, R7, 0x10, RZ ;  /* 0x0000001007c17819 */ /* 0x000fe200000006ff */
[----:B------:R-:W-:Y:S01]  /*1250*/  FMUL.FTZ R7, R249, UR25 ;  /* 0x00000019f9077c20 */ /* 0x000fe20008410000 */
[-C--:B------:R-:W-:Y:S01]  /*1260*/  FMUL.FTZ R234, R28, R195.reuse ;  /* 0x000000c31cea7220 */ /* 0x080fe20000410000 */
[----:B------:R-:W-:Y:S01]  /*1270*/  FMUL.FTZ R9, R233, UR25 ;  /* 0x00000019e9097c20 */ /* 0x000fe20008410000 */
        /* <DEDUP_REMOVED lines=21> */
.L_x_6154:
[----:B------:R-:W-:Y:S05]  /*13d0*/  BSYNC.RECONVERGENT B1 ;  /* 0x0000000000017941 */ /* 0x000fea0003800200 */
.L_x_6153:
        /* <DEDUP_REMOVED lines=51> */
.L_x_6156:
[----:B------:R-:W-:Y:S05]  /*1710*/  BSYNC.RECONVERGENT B1 ;  /* 0x0000000000017941 */ /* 0x000fea0003800200 */
.L_x_6155:
        /* <DEDUP_REMOVED lines=51> */
.L_x_6158:
[----:B------:R-:W-:Y:S05]  /*1a50*/  BSYNC.RECONVERGENT B1 ;  /* 0x0000000000017941 */ /* 0x000fea0003800200 */
.L_x_6157:
        /* <DEDUP_REMOVED lines=51> */
.L_x_6160:
[----:B------:R-:W-:Y:S05]  /*1d90*/  BSYNC.RECONVERGENT B1 ;  /* 0x0000000000017941 */ /* 0x000fea0003800200 */
.L_x_6159:
        /* <DEDUP_REMOVED lines=51> */
.L_x_6162:
[----:B------:R-:W-:Y:S05]  /*20d0*/  BSYNC.RECONVERGENT B1 ;  /* 0x0000000000017941 */ /* 0x000fea0003800200 */
.L_x_6161:
        /* <DEDUP_REMOVED lines=12> */
[----:B--2---:R-:W-:Y:S02]  /*21a0*/  MOV R197, R214 ;  /* 0x000000d600c57202 */ /* 0x004fe40000000f00 */
[----:B------:R-:W-:Y:S02]  /*21b0*/  SHF.R.U64 R218, R214, 0x10, R215 ;  /* 0x00000010d6da7819 */ /* 0x000fe400000012d7 */
[----:B------:R-:W-:Y:S02]  /*21c0*/  MOV R216, R215 ;  /* 0x000000d700d87202 */ /* 0x000fe40000000f00 */
[----:B------:R-:W-:Y:S01]  /*21d0*/  SHF.L.U32 R197, R197, 0x10, RZ ;  /* 0x00000010c5c57819 */ /* 0x000fe200000006ff */
[C---:B---3--:R-:W-:Y:S01]  /*21e0*/  FADD.FTZ R198, -R196.reuse, R193 ;  /* 0x000000c1c4c67221 */ /* 0x048fe20000010100 */
[C---:B------:R-:W-:Y:S01]  /*21f0*/  FADD.FTZ R211, -R196.reuse, R192 ;  /* 0x000000c0c4d37221 */ /* 0x040fe20000010100 */
[C---:B------:R-:W-:Y:S01]  /*2200*/  FADD.FTZ R214, -R196.reuse, R194 ;  /* 0x000000c2c4d67221 */ /* 0x040fe20000010100 */
[----:B------:R-:W-:Y:S01]  /*2210*/  FADD.FTZ R196, -R196, R195 ;  /* 0x000000c3c4c47221 */ /* 0x000fe20000010100 */
[----:B------:R-:W-:Y:S01]  /*2220*/  SHF.L.U32 R194, R218, 0x10, RZ ;  /* 0x00000010dac27819 */ /* 0x000fe200000006ff */
[----:B0-----:R-:W-:Y:S01]  /*2230*/  FMUL.FTZ R212, R198, UR25 ;  /* 0x00000019c6d47c20 */ /* 0x001fe20008410000 */
[----:B------:R-:W-:Y:S01]  /*2240*/  SHF.L.U32 R195, R216, 0x10, RZ ;  /* 0x00000010d8c37819 */ /* 0x000fe200000006ff */
[----:B------:R-:W-:Y:S01]  /*2250*/  FMUL.FTZ R216, R68, R197 ;  /* 0x000000c544d87220 */ /* 0x000fe20000410000 */
[----:B------:R-:W-:Y:S01]  /*2260*/  FMUL.FTZ R211, R211, UR25 ;  /* 0x00000019d3d37c20 */ /* 0x000fe20008410000 */
[----:B------:R-:W-:Y:S01]  /*2270*/  SHF.R.U32.HI R217, RZ, 0x10, R215 ;  /* 0x00000010ffd97819 */ /* 0x000fe200000116d7 */
[----:B------:R-:W-:Y:S01]  /*2280*/  FMUL.FTZ R213, R214, UR25 ;  /* 0x00000019d6d57c20 */ /* 0x000fe20008410000 */
        /* <DEDUP_REMOVED lines=22> */
.L_x_6150:
[----:B------:R-:W0:Y:S01]  /*23f0*/  S2R R2, SR_TID.X ;  /* 0x0000000000027919 */ /* 0x000e220000002100 */
[----:B-1----:R-:W-:Y:S02]  /*2400*/  UIMAD UR6, UR9, UR8, URZ ;  /* 0x00000008090672a4 */ /* 0x002fe4000f8e02ff */
        /* <DEDUP_REMOVED lines=11> */
[----:B------:R-:W0:Y:S01]  /*24c0*/  @P0 LDC.64 R192, c[0x0][0x438] ;  /* 0x00010e00ffc00b82 */ /* 0x000e220000000a00 */
[----:B------:R-:W-:-:S07]  /*24d0*/  ISETP.GE.U32.AND P3, PT, R0, 0x400, PT ;  /* 0x000004000000780c */ /* 0x000fce0003f66070 */
[----:B------:R-:W1:Y:S08]  /*24e0*/  @P1 LDC.64 R196, c[0x0][0x438] ;  /* 0x00010e00ffc41b82 */ /* 0x000e700000000a00 */
[----:B------:R-:W2:Y:S01]  /*24f0*/  @P2 LDC.64 R194, c[0x0][0x438] ;  /* 0x00010e00ffc22b82 */ /* 0x000ea20000000a00 */
[C---:B0-----:R-:W-:Y:S01]  /*2500*/  @P0 IMAD.WIDE.U32 R192, R249.reuse, 0x10, R192 ;  /* 0x00000010f9c00825 */ /* 0x041fe200078e00c0 */
[----:B------:R-:W-:-:S04]  /*2510*/  @P0 IADD3 R249, PT, PT, R249, 0x100, RZ ;  /* 0x00000100f9f90810 */ /* 0x000fc80007ffe0ff */
[----:B------:R0:W5:Y:S01]  /*2520*/  @P0 LDG.E.128 R160, desc[UR10][R192.64] ;  /* 0x0000000ac0a00981 */ /* 0x000162000c1e1d00 */
[----:B------:R-:W-:Y:S01]  /*2530*/  ISETP.GE.U32.AND P0, PT, R0, 0x500, PT ;  /* 0x000005000000780c */ /* 0x000fe20003f06070 */
[C---:B-1----:R-:W-:Y:S01]  /*2540*/  @P1 IMAD.WIDE.U32 R196, R249.reuse, 0x10, R196 ;  /* 0x00000010f9c41825 */ /* 0x042fe200078e00c4 */
[----:B------:R-:W-:-:S04]  /*2550*/  @P1 IADD3 R249, PT, PT, R249, 0x100, RZ ;  /* 0x00000100f9f91810 */ /* 0x000fc80007ffe0ff */
[----:B------:R1:W5:Y:S01]  /*2560*/  @P1 LDG.E.128 R164, desc[UR10][R196.64] ;  /* 0x0000000ac4a41981 */ /* 0x000362000c1e1d00 */
[----:B0-----:R-:W0:Y:S01]  /*2570*/  @P3 LDC.64 R192, c[0x0][0x438] ;  /* 0x00010e00ffc03b82 */ /* 0x001e220000000a00 */
[C---:B--2---:R-:W-:Y:S01]  /*2580*/  @P2 IMAD.WIDE.U32 R194, R249.reuse, 0x10, R194 ;  /* 0x00000010f9c22825 */ /* 0x044fe200078e00c2 */
[C---:B------:R-:W-:Y:S02]  /*2590*/  ISETP.GE.U32.AND P1, PT, R0.reuse, 0x600, PT ;  /* 0x000006000000780c */ /* 0x040fe40003f26070 */
[----:B------:R-:W-:Y:S02]  /*25a0*/  @P2 IADD3 R249, PT, PT, R249, 0x100, RZ ;  /* 0x00000100f9f92810 */ /* 0x000fe40007ffe0ff */
[----:B------:R2:W5:Y:S01]  /*25b0*/  @P2 LDG.E.128 R168, desc[UR10][R194.64] ;  /* 0x0000000ac2a82981 */ /* 0x000562000c1e1d00 */
[----:B------:R-:W-:Y:S01]  /*25c0*/  ISETP.GE.U32.AND P2, PT, R0, 0x700, PT ;  /* 0x000007000000780c */ /* 0x000fe20003f46070 */
[----:B-1----:R-:W1:Y:S08]  /*25d0*/  @P0 LDC.64 R196, c[0x0][0x438] ;  /* 0x00010e00ffc40b82 */ /* 0x002e700000000a00 */
[----:B--2---:R-:W2:Y:S01]  /*25e0*/  @P1 LDC.64 R194, c[0x0][0x438] ;  /* 0x00010e00ffc21b82 */ /* 0x004ea20000000a00 */
[----:B0-----:R-:W-:-:S05]  /*25f0*/  @P3 IMAD.WIDE.U32 R192, R249, 0x10, R192 ;  /* 0x00000010f9c03825 */ /* 0x001fca00078e00c0 */
[----:B------:R0:W5:Y:S01]  /*2600*/  @P3 LDG.E.128 R172, desc[UR10][R192.64] ;  /* 0x0000000ac0ac3981 */ /* 0x000162000c1e1d00 */
[----:B------:R-:W-:-:S05]  /*2610*/  @P3 IADD3 R249, PT, PT, R249, 0x100, RZ ;  /* 0x00000100f9f93810 */ /* 0x000fca0007ffe0ff */
[C---:B-1----:R-:W-:Y:S01]  /*2620*/  @P0 IMAD.WIDE.U32 R196, R249.reuse, 0x10, R196 ;  /* 0x00000010f9c40825 */ /* 0x042fe200078e00c4 */
[----:B------:R-:W-:Y:S01]  /*2630*/  @P0 IADD3 R249, PT, PT, R249, 0x100, RZ ;  /* 0x00000100f9f90810 */ /* 0x000fe20007ffe0ff */
[----:B0-----:R-:W0:Y:S03]  /*2640*/  @P2 LDC.64 R192, c[0x0][0x438] ;  /* 0x00010e00ffc02b82 */ /* 0x001e260000000a00 */
[----:B------:R1:W5:Y:S01]  /*2650*/  @P0 LDG.E.128 R176, desc[UR10][R196.64] ;  /* 0x0000000ac4b00981 */ /* 0x000362000c1e1d00 */
[C---:B--2---:R-:W-:Y:S01]  /*2660*/  @P1 IMAD.WIDE.U32 R194, R249.reuse, 0x10, R194 ;  /* 0x00000010f9c21825 */ /* 0x044fe200078e00c2 */
[----:B------:R-:W-:-:S04]  /*2670*/  @P1 IADD3 R249, PT, PT, R249, 0x100, RZ ;  /* 0x00000100f9f91810 */ /* 0x000fc80007ffe0ff */
[----:B------:R1:W5:Y:S01]  /*2680*/  @P1 LDG.E.128 R180, desc[UR10][R194.64] ;  /* 0x0000000ac2b41981 */ /* 0x000362000c1e1d00 */
[----:B0-----:R-:W-:-:S05]  /*2690*/  @P2 IMAD.WIDE.U32 R192, R249, 0x10, R192 ;  /* 0x00000010f9c02825 */ /* 0x001fca00078e00c0 */
[----:B------:R1:W5:Y:S02]  /*26a0*/  @P2 LDG.E.128 R184, desc[UR10][R192.64] ;  /* 0x0000000ac0b82981 */ /* 0x000364000c1e1d00 */
.L_x_6163:
[----:B----4-:R-:W-:Y:S05]  /*26b0*/  BSYNC.RECONVERGENT B0 ;  /* 0x0000000000007941 */ /* 0x010fea0003800200 */
.L_x_6149:
[----:B-1----:R-:W0:Y:S01]  /*26c0*/  SHFL.DOWN PT, R192, R199, 0x10, 0x1f ;  /* 0x0a001f00c7c07f89 */ /* 0x002e2200000e0000 */
        /* <DEDUP_REMOVED lines=30> */
.L_x_6165:
[----:B------:R-:W-:Y:S05]  /*28b0*/  BSYNC.RECONVERGENT B0 ;  /* 0x0000000000007941 */ /* 0x000fea0003800200 */
.L_x_6164:
        /* <DEDUP_REMOVED lines=8> */
[----:B------:R-:W-:Y:S01]  /*2940*/  @P4 IMAD R248, R248, UR8, RZ ;  /* 0x00000008f8f84c24 */ /* 0x000fe2000f8e02ff */
[----:B-1----:R-:W-:-:S04]  /*2950*/  ULEA UR6, UR7, UR6, 0x18 ;  /* 0x0000000607067291 */ /* 0x002fc8000f8ec0ff */
[----:B------:R-:W-:Y:S02]  /*2960*/  UIADD3 UR7, UPT, UPT, UR6, 0x7040, URZ ;  /* 0x0000704006077890 */ /* 0x000fe4000fffe0ff */
[----:B------:R-:W-:Y:S02]  /*2970*/  @!UP1 UIADD3 UR7, UPT, UPT, UR6, 0x7000, URZ ;  /* 0x0000700006079890 */ /* 0x000fe4000fffe0ff */
[----:B------:R-:W-:Y:S02]  /*2980*/  UIADD3 UR24, UPT, UPT, UR6, 0x7050, URZ ;  /* 0x0000705006187890 */ /* 0x000fe4000fffe0ff */
[----:B------:R-:W-:-:S05]  /*2990*/  @!UP1 UIADD3 UR24, UPT, UPT, UR6, 0x7010, URZ ;  /* 0x0000701006189890 */ /* 0x000fca000fffe0ff */
[----:B------:R-:W1:Y:S01]  /*29a0*/  LDS.128 R196, [UR7] ;  /* 0x00000007ffc47984 */ /* 0x000e620008000c00 */
[----:B------:R-:W-:Y:S02]  /*29b0*/  UIADD3 UR7, UPT, UPT, UR6, 0x7060, URZ ;  /* 0x0000706006077890 */ /* 0x000fe4000fffe0ff */
[----:B------:R-:W-:Y:S01]  /*29c0*/  @!UP1 UIADD3 UR7, UPT, UPT, UR6, 0x7020, URZ ;  /* 0x0000702006079890 */ /* 0x000fe2000fffe0ff */
[----:B0-----:R-:W0:Y:S01]  /*29d0*/  LDS.128 R192, [UR24] ;  /* 0x00000018ffc07984 */ /* 0x001e220008000c00 */
[----:B-1----:R-:W-:Y:S01]  /*29e0*/  FADD.FTZ R250, RZ, R197 ;  /* 0x000000c5fffa7221 */ /* 0x002fe20000010000 */
[----:B------:R-:W-:-:S03]  /*29f0*/  FADD.FTZ R197, RZ, R196 ;  /* 0x000000c4ffc57221 */ /* 0x000fc60000010000 */
[----:B------:R-:W-:Y:S01]  /*2a00*/  FADD.FTZ R250, R199, R250 ;  /* 0x000000fac7fa7221 */ /* 0x000fe20000010000 */
[----:B------:R-:W-:Y:S02]  /*2a10*/  FADD.FTZ R249, R198, R197 ;  /* 0x000000c5c6f97221 */ /* 0x000fe40000010000 */
[----:B------:R-:W1:Y:S01]  /*2a20*/  LDS.128 R196, [UR7] ;  /* 0x00000007ffc47984 */ /* 0x000e620008000c00 */
[----:B------:R-:W-:Y:S01]  /*2a30*/  UIADD3 UR7, UPT, UPT, UR6, 0x7070, URZ ;  /* 0x0000707006077890 */ /* 0x000fe2000fffe0ff */
[----:B0-----:R-:W-:Y:S01]  /*2a40*/  FADD.FTZ R250, R250, R193 ;  /* 0x000000c1fafa7221 */ /* 0x001fe20000010000 */
[----:B------:R-:W-:Y:S01]  /*2a50*/  @!UP1 UIADD3 UR7, UPT, UPT, UR6, 0x7030, URZ ;  /* 0x0000703006079890 */ /* 0x000fe2000fffe0ff */
[----:B------:R-:W-:Y:S02]  /*2a60*/  FADD.FTZ R249, R249, R192 ;  /* 0x000000c0f9f97221 */ /* 0x000fe40000010000 */
[----:B------:R-:W-:Y:S02]  /*2a70*/  FADD.FTZ R250, R195, R250 ;  /* 0x000000fac3fa7221 */ /* 0x000fe40000010000 */
[----:B------:R-:W-:-:S04]  /*2a80*/  FADD.FTZ R249, R194, R249 ;  /* 0x000000f9c2f97221 */ /* 0x000fc80000010000 */
[----:B------:R-:W0:Y:S01]  /*2a90*/  LDS.128 R192, [UR7] ;  /* 0x00000007ffc07984 */ /* 0x000e220008000c00 */
[----:B-1----:R-:W-:Y:S01]  /*2aa0*/  FADD.FTZ R250, R250, R197 ;  /* 0x000000c5fafa7221 */ /* 0x002fe20000010000 */
[----:B------:R-:W-:-:S03]  /*2ab0*/  FADD.FTZ R249, R249, R196 ;  /* 0x000000c4f9f97221 */ /* 0x000fc60000010000 */
[----:B------:R-:W-:Y:S01]  /*2ac0*/  FADD.FTZ R250, R199, R250 ;  /* 0x000000fac7fa7221 */ /* 0x000fe20000010000 */
[----:B------:R-:W-:-:S03]  /*2ad0*/  FADD.FTZ R249, R198, R249 ;  /* 0x000000f9c6f97221 */ /* 0x000fc60000010000 */
[----:B0-----:R-:W-:Y:S01]  /*2ae0*/  FADD.FTZ R250, R250, R193 ;  /* 0x000000c1fafa7221 */ /* 0x001fe20000010000 */
[----:B------:R-:W-:Y:S01]  /*2af0*/  FADD.FTZ R249, R249, R192 ;  /* 0x000000c0f9f97221 */ /* 0x000fe20000010000 */
[----:B------:R-:W-:Y:S02]  /*2b00*/  @P4 SHF.R.S32.HI R193, RZ, 0x1f, R248 ;  /* 0x0000001fffc14819 */ /* 0x000fe400000114f8 */
[----:B------:R-:W-:Y:S01]  /*2b10*/  FADD.FTZ R195, R195, R250 ;  /* 0x000000fac3c37221 */ /* 0x000fe20000010000 */
[----:B------:R-:W-:Y:S01]  /*2b20*/  FADD.FTZ R194, R194, R249 ;  /* 0x000000f9c2c27221 */ /* 0x000fe20000010000 */
[----:B------:R-:W-:Y:S02]  /*2b30*/  @P4 LEA.HI R193, R193, R248, RZ, 0x2 ;  /* 0x000000f8c1c14211 */ /* 0x000fe400078f10ff */
[----:B------:R-:W-:Y:S01]  /*2b40*/  FMUL.FTZ R195, R195, UR27 ;  /* 0x0000001bc3c37c20 */ /* 0x000fe20008410000 */
[----:B------:R-:W-:Y:S01]  /*2b50*/  FMUL.FTZ R196, R194, UR27 ;  /* 0x0000001bc2c47c20 */ /* 0x000fe20008410000 */
[----:B------:R-:W-:Y:S01]  /*2b60*/  HFMA2 R194, -RZ, RZ, 0, 0 ;  /* 0x00000000ffc27431 */ /* 0x000fe200000001ff */
[----:B------:R-:W-:-:S02]  /*2b70*/  @P4 LEA.HI.SX32 R194, R193, R2, 0x1e ;  /* 0x00000002c1c24211 */ /* 0x000fc400078ff2ff */
[----:B------:R-:W-:Y:S02]  /*2b80*/  R2UR UR6, R195 ;  /* 0x00000000c30672ca */ /* 0x000fe400000e0000 */
[----:B------:R-:W-:Y:S02]  /*2b90*/  P2R R195, PR, RZ, 0x2 ;  /* 0x00000002ffc37803 */ /* 0x000fe40000000000 */
[----:B------:R-:W-:Y:S01]  /*2ba0*/  FSEL R196, R196, RZ, !P0 ;  /* 0x000000ffc4c47208 */ /* 0x000fe20004000000 */
[----:B------:R-:W-:Y:S10]  /*2bb0*/  @!P1 BRA `(.L_x_6167) ;  /* 0x0000000c00dc9947 */ /* 0x000ff40003800000 */
[----:B------:R-:W-:-:S04]  /*2bc0*/  UISETP.NE.U32.AND UP0, UPT, UR18, URZ, UPT ;  /* 0x000000ff1200728c */ /* 0x000fc8000bf05070 */
[----:B------:R-:W-:Y:S01]  /*2bd0*/  UISETP.NE.AND.EX UP0, UPT, UR19, URZ, UPT, UP0 ;  /* 0x000000ff1300728c */ /* 0x000fe2000bf05300 */
[----:B------:R-:W-:Y:S10]  /*2be0*/  @!P4 BRA `(.L_x_6168) ;  /* 0x00000000001cc947 */ /* 0x000ff40003800000 */
[----:B------:R-:W0:Y:S02]  /*2bf0*/  LDC.64 R192, c[0x0][0x390] ;  /* 0x0000e400ffc07b82 */ /* 0x000e240000000a00 */
[----:B0-----:R-:W-:-:S06]  /*2c00*/  IMAD.WIDE.U32 R192, R194, 0x8, R192 ;  /* 0x00000008c2c07825 */ /* 0x001fcc00078e00c0 */
[----:B------:R-:W2:Y:S02]  /*2c10*/  LDG.E.64 R192, desc[UR10][R192.64] ;  /* 0x0000000ac0c07981 */ /* 0x000ea4000c1e1b00 */
[C-C-:B--2---:R-:W-:Y:S02]  /*2c20*/  SHF.R.U64 R246, R192.reuse, 0x10, R193.reuse ;  /* 0x00000010c0f67819 */ /* 0x144fe400000012c1 */
[----:B------:R-:W-:Y:S02]  /*2c30*/  PRMT R242, R192, 0x7610, R242 ;  /* 0x00007610c0f27816 */ /* 0x000fe400000000f2 */
[----:B------:R-:W-:Y:S02]  /*2c40*/  SHF.R.U32.HI R244, RZ, 0x10, R193 ;  /* 0x00000010fff47819 */ /* 0x000fe400000116c1 */
[----:B------:R-:W-:-:S07]  /*2c50*/  PRMT R245, R193, 0x7610, R245 ;  /* 0x00007610c1f57816 */ /* 0x000fce00000000f5 */
.L_x_6168:
[----:B------:R-:W-:Y:S05]  /*2c60*/  BRA.U UP0, `(.L_x_6169) ;  /* 0x0000000500a47547 */ /* 0x000fea000b800000 */
[----:B------:R-:W-:-:S04]  /*2c70*/  UISETP.NE.U32.AND UP0, UPT, UR4, URZ, UPT ;  /* 0x000000ff0400728c */ /* 0x000fc8000bf05070 */
[----:B------:R-:W-:-:S09]  /*2c80*/  UISETP.NE.AND.EX UP0, UPT, UR5, URZ, UPT, UP0 ;  /* 0x000000ff0500728c */ /* 0x000fd2000bf05300 */
[----:B------:R-:W-:Y:S05]  /*2c90*/  BRA.U UP0, `(.L_x_6170) ;  /* 0x0000000100b47547 */ /* 0x000fea000b800000 */
[----:B------:R-:W-:Y:S05]  /*2ca0*/  @!P4 BRA `(.L_x_6171) ;  /* 0x000000000028c947 */ /* 0x000fea0003800000 */
[----:B------:R-:W-:Y:S01]  /*2cb0*/  FFMA.FTZ R192, R243, UR6, R196 ;  /* 0x00000006f3c07c23 */ /* 0x000fe200080100c4 */
[----:B------:R-:W-:-:S03]  /*2cc0*/  ISETP.LT.AND P0, PT, RZ, UR28, PT ;  /* 0x0000001cff007c0c */ /* 0x000fc6000bf01270 */
[----:B------:R-:W-:-:S04]  /*2cd0*/  FADD.FTZ R192, R241, -R192 ;  /* 0x800000c0f1c07221 */ /* 0x000fc80000010000 */
[----:B------:R-:W-:-:S05]  /*2ce0*/  FMUL.FTZ R192, R192, UR25 ;  /* 0x00000019c0c07c20 */ /* 0x000fca0008410000 */
[----:B------:R-:W-:-:S05]  /*2cf0*/  FSEL R192, R192, RZ, P0 ;  /* 0x000000ffc0c07208 */ /* 0x000fca0000000000 */
[----:B------:R-:W-:Y:S01]  /*2d00*/  FMUL.FTZ R3, R192, UR29 ;  /* 0x0000001dc0037c20 */ /* 0x000fe20008410000 */
[----:B------:R-:W-:-:S05]  /*2d10*/  SHF.L.U32 R192, R242, 0x10, RZ ;  /* 0x00000010f2c07819 */ /* 0x000fca00000006ff */
[----:B------:R-:W-:Y:S01]  /*2d20*/  FFMA.FTZ R132, R3, R192, R132 ;  /* 0x000000c003847223 */ /* 0x000fe20000010084 */
[----:B------:R-:W-:-:S05]  /*2d30*/  FMUL.FTZ R3, R24, R3 ;  /* 0x0000000318037220 */ /* 0x000fca0000410000 */
[----:B------:R-:W-:-:S07]  /*2d40*/  F2FP.BF16.F32.PACK_AB R3, RZ, R3 ;  /* 0x00000003ff03723e */ /* 0x000fce00000010ff */
.L_x_6171:
        /* <DEDUP_REMOVED lines=8> */
[----:B------:R-:W-:Y:S01]  /*2dd0*/  FFMA.FTZ R133, R4, R192, R133 ;  /* 0x000000c004857223 */ /* 0x000fe20000010085 */
[----:B------:R-:W-:-:S05]  /*2de0*/  FMUL.FTZ R4, R25, R4 ;  /* 0x0000000419047220 */ /* 0x000fca0000410000 */
[----:B------:R-:W-:-:S07]  /*2df0*/  F2FP.BF16.F32.PACK_AB R4, RZ, R4 ;  /* 0x00000004ff04723e */ /* 0x000fce00000010ff */
.L_x_6172:
        /* <DEDUP_REMOVED lines=11> */
.L_x_6173:
        /* <DEDUP_REMOVED lines=10> */
[----:B------:R-:W-:Y:S01]  /*2f50*/  F2FP.BF16.F32.PACK_AB R6, RZ, R6 ;  /* 0x00000006ff06723e */ /* 0x000fe200000010ff */
[----:B------:R-:W-:Y:S06]  /*2f60*/  BRA `(.L_x_6174) ;  /* 0x0000000800b07947 */ /* 0x000fec0003800000 */
.L_x_6170:
        /* <DEDUP_REMOVED lines=16> */
[----:B------:R-:W-:Y:S06]  /*3070*/  @!P4 BRA `(.L_x_6175) ;  /* 0x000000000028c947 */ /* 0x000fec0003800000 */
        /* <DEDUP_REMOVED lines=10> */
.L_x_6175:
        /* <DEDUP_REMOVED lines=11> */
.L_x_6176:
        /* <DEDUP_REMOVED lines=11> */
.L_x_6177:
[----:B------:R-:W-:Y:S01]  /*3280*/  FSEL R188, R188, RZ, P1 ;  /* 0x000000ffbcbc7208 */ /* 0x000fe20000800000 */
[----:B------:R-:W-:Y:S06]  /*3290*/  @!P4 BRA `(.L_x_6174) ;  /* 0x0000000400e4c947 */ /* 0x000fec0003800000 */
[----:B------:R-:W-:Y:S01]  /*32a0*/  SHF.L.U32 R192, R244, 0x10, RZ ;  /* 0x00000010f4c07819 */ /* 0x000fe200000006ff */
[----:B------:R-:W-:-:S04]  /*32b0*/  FMUL.FTZ R6, R191, UR29 ;  /* 0x0000001dbf067c20 */ /* 0x000fc80008410000 */
[-C--:B------:R-:W-:Y:S01]  /*32c0*/  FFMA.FTZ R135, R192, R6.reuse, R135 ;  /* 0x00000006c0877223 */ /* 0x080fe20000010087 */
[----:B------:R-:W-:-:S05]  /*32d0*/  FMUL.FTZ R6, R27, R6 ;  /* 0x000000061b067220 */ /* 0x000fca0000410000 */
[----:B------:R-:W-:Y:S01]  /*32e0*/  F2FP.BF16.F32.PACK_AB R6, RZ, R6 ;  /* 0x00000006ff06723e */ /* 0x000fe200000010ff */
[----:B------:R-:W-:Y:S06]  /*32f0*/  BRA `(.L_x_6174) ;  /* 0x0000000400cc7947 */ /* 0x000fec0003800000 */
.L_x_6169:
[----:B------:R-:W-:-:S04]  /*3300*/  UISETP.NE.U32.AND UP0, UPT, UR4, URZ, UPT ;  /* 0x000000ff0400728c */ /* 0x000fc8000bf05070 */
[----:B------:R-:W-:-:S09]  /*3310*/  UISETP.NE.AND.EX UP0, UPT, UR5, URZ, UPT, UP0 ;  /* 0x000000ff0500728c */ /* 0x000fd2000bf05300 */
[----:B------:R-:W-:Y:S05]  /*3320*/  BRA.U UP0, `(.L_x_6178) ;  /* 0x0000000100e07547 */ /* 0x000fea000b800000 */
[----:B------:R-:W-:Y:S01]  /*3330*/  PLOP3.LUT P1, PT, PT, PT, UP2, 0x80, 0x8 ;  /* 0x000000000008781c */ /* 0x000fe20003f2f028 */
[----:B------:R-:W0:Y:S01]  /*3340*/  @P4 LDC R249, c[0x0][0x40c] ;  /* 0x00010300fff94b82 */ /* 0x000e220000000800 */
[----:B------:R-:W-:Y:S02]  /*3350*/  PLOP3.LUT P2, PT, PT, PT, UP2, 0x80, 0x8 ;  /* 0x000000000008781c */ /* 0x000fe40003f4f028 */
[----:B------:R-:W-:Y:S02]  /*3360*/  PLOP3.LUT P3, PT, PT, PT, UP2, 0x80, 0x8 ;  /* 0x000000000008781c */ /* 0x000fe40003f6f028 */
[----:B------:R-:W-:Y:S02]  /*3370*/  PLOP3.LUT P0, PT, PT, PT, UP2, 0x80, 0x8 ;  /* 0x000000000008781c */ /* 0x000fe40003f0f028 */
[----:B------:R-:W-:Y:S01]  /*3380*/  MOV R192, R161 ;  /* 0x000000a100c07202 */ /* 0x000fe20000000f00 */
[----:B------:R-:W1:Y:S01]  /*3390*/  @P4 LDC R248, c[0x0][0x40c] ;  /* 0x00010300fff84b82 */ /* 0x000e620000000800 */
[----:B------:R-:W-:-:S03]  /*33a0*/  MOV R197, R162 ;  /* 0x000000a200c57202 */ /* 0x000fc60000000f00 */
[----:B------:R-:W-:Y:S01]  /*33b0*/  @P1 FFMA.FTZ R193, R240, UR6, R196 ;  /* 0x00000006f0c11c23 */ /* 0x000fe200080100c4 */
[----:B------:R-:W-:-:S03]  /*33c0*/  PLOP3.LUT P1, PT, PT, PT, UP2, 0x80, 0x8 ;  /* 0x000000000008781c */ /* 0x000fc60003f2f028 */
[----:B------:R-:W-:Y:S01]  /*33d0*/  @P2 FADD.FTZ R198, R238, -R193 ;  /* 0x800000c1eec62221 */ /* 0x000fe20000010000 */
[----:B------:R-:W-:-:S03]  /*33e0*/  PLOP3.LUT P2, PT, PT, PT, UP2, 0x80, 0x8 ;  /* 0x000000000008781c */ /* 0x000fc60003f4f028 */
[----:B------:R-:W-:Y:S01]  /*33f0*/  @P3 FFMA.FTZ R192, R198, UR25, R161 ;  /* 0x00000019c6c03c23 */ /* 0x000fe200080100a1 */
[----:B------:R-:W-:Y:S01]  /*3400*/  @P0 FFMA.FTZ R198, R239, UR6, R196 ;  /* 0x00000006efc60c23 */ /* 0x000fe200080100c4 */
[----:B------:R-:W-:Y:S02]  /*3410*/  PLOP3.LUT P0, PT, PT, PT, UP2, 0x80, 0x8 ;  /* 0x000000000008781c */ /* 0x000fe40003f0f028 */
[----:B0-----:R-:W-:Y:S01]  /*3420*/  @P4 FMUL.FTZ R192, R192, R249 ;  /* 0x000000f9c0c04220 */ /* 0x001fe20000410000 */
[----:B------:R-:W-:Y:S01]  /*3430*/  @P4 SHF.L.U32 R249, R245, 0x10, RZ ;  /* 0x00000010f5f94819 */ /* 0x000fe200000006ff */
[----:B------:R-:W-:Y:S01]  /*3440*/  @P1 FADD.FTZ R193, R237, -R198 ;  /* 0x800000c6edc11221 */ /* 0x000fe20000010000 */
[----:B------:R-:W-:-:S03]  /*3450*/  PLOP3.LUT P1, PT, PT, PT, UP2, 0x80, 0x8 ;  /* 0x000000000008781c */ /* 0x000fc60003f2f028 */
[----:B------:R-:W-:Y:S01]  /*3460*/  @P2 FFMA.FTZ R197, R193, UR25, R162 ;  /* 0x00000019c1c52c23 */ /* 0x000fe200080100a2 */
[----:B------:R-:W-:Y:S01]  /*3470*/  PLOP3.LUT P2, PT, PT, PT, UP2, 0x80, 0x8 ;  /* 0x000000000008781c */ /* 0x000fe20003f4f028 */
[----:B------:R-:W0:Y:S02]  /*3480*/  @P4 LDC R193, c[0x0][0x40c] ;  /* 0x00010300ffc14b82 */ /* 0x000e240000000800 */
[----:B-1----:R-:W-:Y:S01]  /*3490*/  @P4 FMUL.FTZ R197, R197, R248 ;  /* 0x000000f8c5c54220 */ /* 0x002fe20000410000 */
[----:B------:R-:W-:Y:S01]  /*34a0*/  @P0 FFMA.FTZ R198, R243, UR6, R196 ;  /* 0x00000006f3c60c23 */ /* 0x000fe200080100c4 */
[----:B------:R-:W-:Y:S02]  /*34b0*/  @P4 SHF.L.U32 R248, R246, 0x10, RZ ;  /* 0x00000010f6f84819 */ /* 0x000fe400000006ff */
[-C--:B------:R-:W-:Y:S01]  /*34c0*/  @P4 FFMA.FTZ R134, R249, R197.reuse, R134 ;  /* 0x000000c5f9864223 */ /* 0x080fe20000010086 */
[----:B------:R-:W-:Y:S01]  /*34d0*/  @P4 FMUL.FTZ R197, R26, R197 ;  /* 0x000000c51ac54220 */ /* 0x000fe20000410000 */
[----:B------:R-:W-:Y:S01]  /*34e0*/  @P1 FADD.FTZ R199, R241, -R198 ;  /* 0x800000c6f1c71221 */ /* 0x000fe20000010000 */
[----:B------:R-:W-:Y:S01]  /*34f0*/  MOV R198, R160 ;  /* 0x000000a000c67202 */ /* 0x000fe20000000f00 */
[-C--:B------:R-:W-:Y:S01]  /*3500*/  @P4 FFMA.FTZ R133, R248, R192.reuse, R133 ;  /* 0x000000c0f8854223 */ /* 0x080fe20000010085 */
[----:B------:R-:W-:Y:S01]  /*3510*/  @P4 FMUL.FTZ R192, R25, R192 ;  /* 0x000000c019c04220 */ /* 0x000fe20000410000 */
[----:B------:R-:W-:Y:S01]  /*3520*/  @P2 FFMA.FTZ R198, R199, UR25, R160 ;  /* 0x00000019c7c62c23 */ /* 0x000fe200080100a0 */
[----:B------:R-:W-:-:S02]  /*3530*/  @P4 SHF.L.U32 R199, R242, 0x10, RZ ;  /* 0x00000010f2c74819 */ /* 0x000fc400000006ff */
[----:B------:R-:W-:Y:S02]  /*3540*/  @P4 F2FP.BF16.F32.PACK_AB R197, RZ, R197 ;  /* 0x000000c5ffc5423e */ /* 0x000fe400000010ff */
[----:B------:R-:W-:Y:S02]  /*3550*/  @P4 F2FP.BF16.F32.PACK_AB R192, RZ, R192 ;  /* 0x000000c0ffc0423e */ /* 0x000fe400000010ff */
[----:B------:R-:W-:Y:S02]  /*3560*/  @P4 PRMT R5, R197, 0x7610, R5 ;  /* 0x00007610c5054816 */ /* 0x000fe40000000005 */
[----:B------:R-:W-:Y:S01]  /*3570*/  @P4 PRMT R4, R192, 0x7610, R4 ;  /* 0x00007610c0044816 */ /* 0x000fe20000000004 */
[----:B0-----:R-:W-:-:S04]  /*3580*/  @P4 FMUL.FTZ R193, R198, R193 ;  /* 0x000000c1c6c14220 */ /* 0x001fc80000410000 */
[-C--:B------:R-:W-:Y:S01]  /*3590*/  @P4 FFMA.FTZ R132, R199, R193.reuse, R132 ;  /* 0x000000c1c7844223 */ /* 0x080fe20000010084 */
[----:B------:R-:W-:-:S05]  /*35a0*/  @P4 FMUL.FTZ R193, R24, R193 ;  /* 0x000000c118c14220 */ /* 0x000fca0000410000 */
[----:B------:R-:W-:-:S04]  /*35b0*/  @P4 F2FP.BF16.F32.PACK_AB R193, RZ, R193 ;  /* 0x000000c1ffc1423e */ /* 0x000fc800000010ff */
[----:B------:R-:W-:Y:S01]  /*35c0*/  @P4 PRMT R3, R193, 0x7610, R3 ;  /* 0x00007610c1034816 */ /* 0x000fe20000000003 */
[----:B------:R-:W-:Y:S06]  /*35d0*/  @!P4 BRA `(.L_x_6174) ;  /* 0x000000040014c947 */ /* 0x000fec0003800000 */
[----:B------:R-:W-:Y:S02]  /*35e0*/  PLOP3.LUT P0, PT, PT, PT, UP2, 0x80, 0x8 ;  /* 0x000000000008781c */ /* 0x000fe40003f0f028 */
[----:B------:R-:W-:Y:S02]  /*35f0*/  PLOP3.LUT P1, PT, PT, PT, UP2, 0x80, 0x8 ;  /* 0x000000000008781c */ /* 0x000fe40003f2f028 */
[----:B------:R-:W-:-:S09]  /*3600*/  PLOP3.LUT P2, PT, PT, PT, UP2, 0x80, 0x8 ;  /* 0x000000000008781c */ /* 0x000fd20003f4f028 */
[----:B------:R-:W-:-:S04]  /*3610*/  @P0 FFMA.FTZ R6, R236, UR6, R196 ;  /* 0x00000006ec060c23 */ /* 0x000fc800080100c4 */
[----:B------:R-:W-:Y:S01]  /*3620*/  @P1 FADD.FTZ R192, R235, -R6 ;  /* 0x80000006ebc01221 */ /* 0x000fe20000010000 */
[----:B------:R-:W-:-:S03]  /*3630*/  MOV R6, R163 ;  /* 0x000000a300067202 */ /* 0x000fc60000000f00 */
[----:B------:R-:W-:Y:S01]  /*3640*/  @P2 FFMA.FTZ R6, R192, UR25, R163 ;  /* 0x00000019c0062c23 */ /* 0x000fe200080100a3 */
[----:B------:R-:W-:-:S03]  /*3650*/  SHF.L.U32 R192, R244, 0x10, RZ ;  /* 0x00000010f4c07819 */ /* 0x000fc600000006ff */
[----:B------:R-:W-:-:S04]  /*3660*/  FMUL.FTZ R6, R6, UR29 ;  /* 0x0000001d06067c20 */ /* 0x000fc80008410000 */
[-C--:B------:R-:W-:Y:S01]  /*3670*/  FFMA.FTZ R135, R192, R6.reuse, R135 ;  /* 0x00000006c0877223 */ /* 0x080fe20000010087 */
[----:B------:R-:W-:-:S05]  /*3680*/  FMUL.FTZ R6, R27, R6 ;  /* 0x000000061b067220 */ /* 0x000fca0000410000 */
[----:B------:R-:W-:Y:S01]  /*3690*/  F2FP.BF16.F32.PACK_AB R6, RZ, R6 ;  /* 0x00000006ff06723e */ /* 0x000fe200000010ff */
[----:B------:R-:W-:Y:S06]  /*36a0*/  BRA `(.L_x_6174) ;  /* 0x0000000000e07947 */ /* 0x000fec0003800000 */
.L_x_6178:
[----:B------:R-:W-:Y:S01]  /*36b0*/  PLOP3.LUT P1, PT, PT, PT, UP2, 0x80, 0x8 ;  /* 0x000000000008781c */ /* 0x000fe20003f2f028 */
[----:B------:R-:W0:Y:S01]  /*36c0*/  @P4 LDC R199, c[0x0][0x40c] ;  /* 0x00010300ffc74b82 */ /* 0x000e220000000800 */
[----:B------:R-:W-:Y:S02]  /*36d0*/  PLOP3.LUT P3, PT, PT, PT, UP2, 0x80, 0x8 ;  /* 0x000000000008781c */ /* 0x000fe40003f6f028 */
[----:B------:R-:W-:Y:S02]  /*36e0*/  PLOP3.LUT P0, PT, PT, PT, UP2, 0x80, 0x8 ;  /* 0x000000000008781c */ /* 0x000fe40003f0f028 */
[----:B------:R-:W-:Y:S02]  /*36f0*/  PLOP3.LUT P5, PT, PT, PT, UP2, 0x80, 0x8 ;  /* 0x000000000008781c */ /* 0x000fe40003faf028 */
[----:B------:R-:W-:Y:S01]  /*3700*/  PLOP3.LUT P2, PT, PT, PT, UP2, 0x80, 0x8 ;  /* 0x000000000008781c */ /* 0x000fe20003f4f028 */
[----:B------:R-:W1:Y:S01]  /*3710*/  @P4 LDC R192, c[0x0][0x40c] ;  /* 0x00010300ffc04b82 */ /* 0x000e620000000800 */
[----:B------:R-:W-:-:S02]  /*3720*/  MOV R191, R163 ;  /* 0x000000a300bf7202 */ /* 0x000fc40000000f00 */
[----:B------:R-:W-:Y:S01]  /*3730*/  MOV R190, R162 ;  /* 0x000000a200be7202 */ /* 0x000fe20000000f00 */
[----:B------:R-:W-:Y:S01]  /*3740*/  @P1 FFMA.FTZ R188, R236, UR6, R196 ;  /* 0x00000006ecbc1c23 */ /* 0x000fe200080100c4 */
[----:B------:R-:W-:Y:S02]  /*3750*/  PLOP3.LUT P1, PT, PT, PT, UP2, 0x80, 0x8 ;  /* 0x000000000008781c */ /* 0x000fe40003f2f028 */
[----:B------:R-:W-:Y:S01]  /*3760*/  @P4 SHF.L.U32 R198, R246, 0x10, RZ ;  /* 0x00000010f6c64819 */ /* 0x000fe200000006ff */
[----:B------:R-:W-:Y:S01]  /*3770*/  @P3 FADD.FTZ R188, R235, -R188 ;  /* 0x800000bcebbc3221 */ /* 0x000fe20000010000 */
[----:B------:R-:W-:Y:S01]  /*3780*/  PLOP3.LUT P3, PT, PT, PT, UP2, 0x80, 0x8 ;  /* 0x000000000008781c */ /* 0x000fe20003f6f028 */
[----:B------:R-:W-:Y:S01]  /*3790*/  @P0 FFMA.FTZ R189, R240, UR6, R196 ;  /* 0x00000006f0bd0c23 */ /* 0x000fe200080100c4 */
[----:B------:R-:W-:Y:S01]  /*37a0*/  PLOP3.LUT P0, PT, PT, PT, UP2, 0x80, 0x8 ;  /* 0x000000000008781c */ /* 0x000fe20003f0f028 */
[----:B------:R-:W-:Y:S01]  /*37b0*/  @P5 FFMA.FTZ R191, R188, UR25, R163 ;  /* 0x00000019bcbf5c23 */ /* 0x000fe200080100a3 */
[----:B------:R-:W2:Y:S01]  /*37c0*/  @P4 LDC R248, c[0x0][0x40c] ;  /* 0x00010300fff84b82 */ /* 0x000ea20000000800 */
[----:B------:R-:W-:Y:S01]  /*37d0*/  @P2 FADD.FTZ R188, R238, -R189 ;  /* 0x800000bdeebc2221 */ /* 0x000fe20000010000 */
[----:B------:R-:W-:-:S02]  /*37e0*/  PLOP3.LUT P2, PT, PT, PT, UP2, 0x80, 0x8 ;  /* 0x000000000008781c */ /* 0x000fc40003f4f028 */
[----:B------:R-:W-:-:S05]  /*37f0*/  MOV R189, R161 ;  /* 0x000000a100bd7202 */ /* 0x000fca0000000f00 */
[----:B------:R-:W-:Y:S01]  /*3800*/  @P3 FFMA.FTZ R189, R188, UR25, R161 ;  /* 0x00000019bcbd3c23 */ /* 0x000fe200080100a1 */
[----:B------:R-:W-:Y:S01]  /*3810*/  @P1 FFMA.FTZ R188, R239, UR6, R196 ;  /* 0x00000006efbc1c23 */ /* 0x000fe200080100c4 */
[----:B------:R-:W-:Y:S02]  /*3820*/  PLOP3.LUT P1, PT, PT, PT, UP2, 0x80, 0x8 ;  /* 0x000000000008781c */ /* 0x000fe40003f2f028 */
[----:B-1----:R-:W-:Y:S01]  /*3830*/  @P4 FMUL.FTZ R192, R189, R192 ;  /* 0x000000c0bdc04220 */ /* 0x002fe20000410000 */
[----:B------:R-:W-:Y:S01]  /*3840*/  @P0 FADD.FTZ R193, R237, -R188 ;  /* 0x800000bcedc10221 */ /* 0x000fe20000010000 */
[----:B------:R-:W-:Y:S02]  /*3850*/  PLOP3.LUT P0, PT, PT, PT, UP2, 0x80, 0x8 ;  /* 0x000000000008781c */ /* 0x000fe40003f0f028 */
[-C--:B------:R-:W-:Y:S01]  /*3860*/  @P4 FFMA.FTZ R133, R198, R192.reuse, R133 ;  /* 0x000000c0c6854223 */ /* 0x080fe20000010085 */
[----:B------:R-:W-:Y:S01]  /*3870*/  @P2 FFMA.FTZ R190, R193, UR25, R162 ;  /* 0x00000019c1be2c23 */ /* 0x000fe200080100a2 */
[----:B------:R-:W-:Y:S01]  /*3880*/  PLOP3.LUT P2, PT, PT, PT, UP2, 0x80, 0x8 ;  /* 0x000000000008781c */ /* 0x000fe20003f4f028 */
[----:B------:R-:W1:Y:S01]  /*3890*/  @P4 LDC R193, c[0x0][0x40c] ;  /* 0x00010300ffc14b82 */ /* 0x000e620000000800 */
[----:B------:R-:W-:-:S03]  /*38a0*/  @P4 FMUL.FTZ R192, R25, R192 ;  /* 0x000000c019c04220 */ /* 0x000fc60000410000 */
[----:B------:R-:W-:Y:S01]  /*38b0*/  @P1 FFMA.FTZ R188, R243, UR6, R196 ;  /* 0x00000006f3bc1c23 */ /* 0x000fe200080100c4 */
[----:B--2---:R-:W-:Y:S01]  /*38c0*/  @P4 FMUL.FTZ R198, R191, R248 ;  /* 0x000000f8bfc64220 */ /* 0x004fe20000410000 */
[----:B------:R-:W-:Y:S02]  /*38d0*/  @P4 SHF.L.U32 R248, R244, 0x10, RZ ;  /* 0x00000010f4f84819 */ /* 0x000fe400000006ff */
[----:B------:R-:W-:Y:S01]  /*38e0*/  @P0 FADD.FTZ R197, R241, -R188 ;  /* 0x800000bcf1c50221 */ /* 0x000fe20000010000 */
[----:B------:R-:W-:Y:S02]  /*38f0*/  MOV R188, R160 ;  /* 0x000000a000bc7202 */ /* 0x000fe40000000f00 */
[-C--:B------:R-:W-:Y:S01]  /*3900*/  @P4 FFMA.FTZ R135, R248, R198.reuse, R135 ;  /* 0x000000c6f8874223 */ /* 0x080fe20000010087 */
[----:B------:R-:W-:Y:S01]  /*3910*/  @P2 FFMA.FTZ R188, R197, UR25, R160 ;  /* 0x00000019c5bc2c23 */ /* 0x000fe200080100a0 */
[----:B0-----:R-:W-:Y:S01]  /*3920*/  @P4 FMUL.FTZ R197, R190, R199 ;  /* 0x000000c7bec54220 */ /* 0x001fe20000410000 */
[----:B------:R-:W-:Y:S01]  /*3930*/  @P4 SHF.L.U32 R199, R245, 0x10, RZ ;  /* 0x00000010f5c74819 */ /* 0x000fe200000006ff */
[----:B------:R-:W-:Y:S01]  /*3940*/  @P4 FMUL.FTZ R198, R27, R198 ;  /* 0x000000c61bc64220 */ /* 0x000fe20000410000 */
[----:B------:R-:W-:-:S03]  /*3950*/  @P4 F2FP.BF16.F32.PACK_AB R192, RZ, R192 ;  /* 0x000000c0ffc0423e */ /* 0x000fc600000010ff */
[-C--:B------:R-:W-:Y:S01]  /*3960*/  @P4 FFMA.FTZ R134, R199, R197.reuse, R134 ;  /* 0x000000c5c7864223 */ /* 0x080fe20000010086 */
[----:B------:R-:W-:Y:S01]  /*3970*/  @P4 SHF.L.U32 R199, R242, 0x10, RZ ;  /* 0x00000010f2c74819 */ /* 0x000fe200000006ff */
[----:B------:R-:W-:Y:S01]  /*3980*/  @P4 FMUL.FTZ R197, R26, R197 ;  /* 0x000000c51ac54220 */ /* 0x000fe20000410000 */
[----:B------:R-:W-:Y:S01]  /*3990*/  @P4 F2FP.BF16.F32.PACK_AB R198, RZ, R198 ;  /* 0x000000c6ffc6423e */ /* 0x000fe200000010ff */
[----:B-1----:R-:W-:Y:S01]  /*39a0*/  @P4 FMUL.FTZ R193, R188, R193 ;  /* 0x000000c1bcc14220 */ /* 0x002fe20000410000 */
[----:B------:R-:W-:Y:S02]  /*39b0*/  @P4 PRMT R4, R192, 0x7610, R4 ;  /* 0x00007610c0044816 */ /* 0x000fe40000000004 */
[----:B------:R-:W-:Y:S01]  /*39c0*/  @P4 F2FP.BF16.F32.PACK_AB R197, RZ, R197 ;  /* 0x000000c5ffc5423e */ /* 0x000fe200000010ff */
[-C--:B------:R-:W-:Y:S01]  /*39d0*/  @P4 FFMA.FTZ R132, R199, R193.reuse, R132 ;  /* 0x000000c1c7844223 */ /* 0x080fe20000010084 */
[----:B------:R-:W-:Y:S01]  /*39e0*/  @P4 FMUL.FTZ R193, R24, R193 ;  /* 0x000000c118c14220 */ /* 0x000fe20000410000 */
[----:B------:R-:W-:-:S02]  /*39f0*/  @P4 PRMT R6, R198, 0x7610, R6 ;  /* 0x00007610c6064816 */ /* 0x000fc40000000006 */
[----:B------:R-:W-:Y:S02]  /*3a00*/  @P4 PRMT R5, R197, 0x7610, R5 ;  /* 0x00007610c5054816 */ /* 0x000fe40000000005 */
[----:B------:R-:W-:-:S04]  /*3a10*/  @P4 F2FP.BF16.F32.PACK_AB R193, RZ, R193 ;  /* 0x000000c1ffc1423e */ /* 0x000fc800000010ff */
[----:B------:R-:W-:-:S07]  /*3a20*/  @P4 PRMT R3, R193, 0x7610, R3 ;  /* 0x00007610c1034816 */ /* 0x000fce0000000003 */
.L_x_6174:
        /* <DEDUP_REMOVED lines=14> */
.L_x_6179:
[----:B------:R-:W-:Y:S02]  /*3b10*/  IADD3 R247, PT, PT, R247, 0x100, RZ ;  /* 0x00000100f7f77810 */ /* 0x000fe40007ffe0ff */
[----:B------:R-:W-:-:S07]  /*3b20*/  IADD3 R194, PT, PT, R194, 0x100, RZ ;  /* 0x00000100c2c27810 */ /* 0x000fce0007ffe0ff */
.L_x_6167:
[----:B------:R-:W-:Y:S05]  /*3b30*/  BSYNC.RECONVERGENT B0 ;  /* 0x0000000000007941 */ /* 0x000fea0003800200 */
.L_x_6166:
        /* <DEDUP_REMOVED lines=11> */
[----:B------:R-:W-:Y:S02]  /*3bf0*/  PRMT R242, R192, 0x7610, R242 ;  /* 0x00007610c0f27816 */ /* 0x000fe400000000f2 */
[----:B------:R-:W-:Y:S02]  /*3c00*/  SHF.R.U32.HI R244, RZ, 0x10, R193 ;  /* 0x00000010fff47819 */ /* 0x000fe400000116c1 */
[----:B------:R-:W-:-:S07]  /*3c10*/  PRMT R245, R193, 0x7610, R245 ;  /* 0x00007610c1f57816 */ /* 0x000fce00000000f5 */
.L_x_6182:
[----:B------:R-:W-:Y:S05]  /*3c20*/  BRA.U !UP0, `(.L_x_6183) ;  /* 0x0000000508d07547 */ /* 0x000fea000b800000 */
[----:B------:R-:W-:-:S04]  /*3c30*/  UISETP.NE.U32.AND UP0, UPT, UR4, URZ, UPT ;  /* 0x000000ff0400728c */ /* 0x000fc8000bf05070 */
[----:B------:R-:W-:-:S06]  /*3c40*/  UISETP.NE.AND.EX UP0, UPT, UR5, URZ, UPT, UP0 ;  /* 0x000000ff0500728c */ /* 0x000fcc000bf05300 */
[----:B------:R-:W-:-:S13]  /*3c50*/  PLOP3.LUT P0, PT, PT, PT, UP0, 0x80, 0x8 ;  /* 0x000000000008781c */ /* 0x000fda0003f0f008 */
[----:B------:R-:W-:Y:S05]  /*3c60*/  @!P0 BRA `(.L_x_6184) ;  /* 0x0000000000e08947 */ /* 0x000fea0003800000 */
[----:B------:R-:W-:Y:S01]  /*3c70*/  PLOP3.LUT P1, PT, PT, PT, UP2, 0x80, 0x8 ;  /* 0x000000000008781c */ /* 0x000fe20003f2f028 */
[----:B------:R-:W2:Y:S01]  /*3c80*/  @P4 LDC R249, c[0x0][0x40c] ;  /* 0x00010300fff94b82 */ /* 0x000ea20000000800 */
[----:B------:R-:W-:Y:S02]  /*3c90*/  PLOP3.LUT P2, PT, PT, PT, UP2, 0x80, 0x8 ;  /* 0x000000000008781c */ /* 0x000fe40003f4f028 */
[----:B------:R-:W-:Y:S02]  /*3ca0*/  PLOP3.LUT P3, PT, PT, PT, UP2, 0x80, 0x8 ;  /* 0x000000000008781c */ /* 0x000fe40003f6f028 */
[----:B0-----:R-:W-:Y:S02]  /*3cb0*/  MOV R189, R165 ;  /* 0x000000a500bd7202 */ /* 0x001fe40000000f00 */
[----:B------:R-:W-:Y:S01]  /*3cc0*/  MOV R191, R167 ;  /* 0x000000a700bf7202 */ /* 0x000fe20000000f00 */
[----:B-1----:R-:W0:Y:S01]  /*3cd0*/  @P4 LDC R192, c[0x0][0x40c] ;  /* 0x00010300ffc04b82 */ /* 0x002e220000000800 */
[----:B------:R-:W-:-:S02]  /*3ce0*/  MOV R190, R166 ;  /* 0x000000a600be7202 */ /* 0x000fc40000000f00 */
[----:B------:R-:W-:Y:S01]  /*3cf0*/  @P4 SHF.L.U32 R198, R246, 0x10, RZ ;  /* 0x00000010f6c64819 */ /* 0x000fe200000006ff */
[----:B------:R-:W-:Y:S01]  /*3d00*/  @P1 FFMA.FTZ R188, R8, UR6, R196 ;  /* 0x0000000608bc1c23 */ /* 0x000fe200080100c4 */
[----:B------:R-:W-:Y:S02]  /*3d10*/  PLOP3.LUT P1, PT, PT, PT, UP2, 0x80, 0x8 ;  /* 0x000000000008781c */ /* 0x000fe40003f2f028 */
[----:B------:R-:W-:Y:S01]  /*3d20*/  @P4 SHF.L.U32 R251, R245, 0x10, RZ ;  /* 0x00000010f5fb4819 */ /* 0x000fe200000006ff */
[----:B------:R-:W-:Y:S01]  /*3d30*/  @P2 FADD.FTZ R188, R233, -R188 ;  /* 0x800000bce9bc2221 */ /* 0x000fe20000010000 */
[----:B------:R-:W-:Y:S01]  /*3d40*/  PLOP3.LUT P2, PT, PT, PT, UP2, 0x80, 0x8 ;  /* 0x000000000008781c */ /* 0x000fe20003f4f028 */
[----:B------:R-:W1:Y:S02]  /*3d50*/  @P4 LDC R199, c[0x0][0x40c] ;  /* 0x00010300ffc74b82 */ /* 0x000e640000000800 */
[----:B------:R-:W-:Y:S01]  /*3d60*/  @P3 FFMA.FTZ R189, R188, UR25, R165 ;  /* 0x00000019bcbd3c23 */ /* 0x000fe200080100a5 */
[----:B------:R-:W-:-:S05]  /*3d70*/  PLOP3.LUT P3, PT, PT, PT, UP2, 0x80, 0x8 ;  /* 0x000000000008781c */ /* 0x000fca0003f6f028 */
[----:B------:R-:W-:Y:S01]  /*3d80*/  @P1 FFMA.FTZ R193, R9, UR6, R196 ;  /* 0x0000000609c11c23 */ /* 0x000fe200080100c4 */
[----:B------:R-:W-:-:S03]  /*3d90*/  PLOP3.LUT P1, PT, PT, PT, UP2, 0x80, 0x8 ;  /* 0x000000000008781c */ /* 0x000fc60003f2f028 */
[----:B------:R-:W-:Y:S01]  /*3da0*/  @P2 FFMA.FTZ R188, R10, UR6, R196 ;  /* 0x000000060abc2c23 */ /* 0x000fe200080100c4 */
[----:B------:R-:W-:Y:S01]  /*3db0*/  PLOP3.LUT P2, PT, PT, PT, UP2, 0x80, 0x8 ;  /* 0x000000000008781c */ /* 0x000fe20003f4f028 */
[----:B0-----:R-:W-:Y:S02]  /*3dc0*/  @P4 FMUL.FTZ R192, R189, R192 ;  /* 0x000000c0bdc04220 */ /* 0x001fe40000410000 */
[----:B------:R-:W-:Y:S01]  /*3dd0*/  @P3 FADD.FTZ R188, R231, -R188 ;  /* 0x800000bce7bc3221 */ /* 0x000fe20000010000 */
[----:B------:R-:W-:Y:S01]  /*3de0*/  PLOP3.LUT P3, PT, PT, PT, UP2, 0x80, 0x8 ;  /* 0x000000000008781c */ /* 0x000fe20003f6f028 */
[-C--:B------:R-:W-:Y:S01]  /*3df0*/  @P4 FFMA.FTZ R137, R198, R192.reuse, R137 ;  /* 0x000000c0c6894223 */ /* 0x080fe20000010089 */
[----:B------:R-:W-:-:S03]  /*3e00*/  @P4 FMUL.FTZ R192, R33, R192 ;  /* 0x000000c021c04220 */ /* 0x000fc60000410000 */
[----:B------:R-:W-:Y:S01]  /*3e10*/  @P1 FFMA.FTZ R191, R188, UR25, R167 ;  /* 0x00000019bcbf1c23 */ /* 0x000fe200080100a7 */
[----:B------:R-:W-:Y:S02]  /*3e20*/  PLOP3.LUT P1, PT, PT, PT, UP2, 0x80, 0x8 ;  /* 0x000000000008781c */ /* 0x000fe40003f2f028 */
[----:B------:R-:W-:Y:S01]  /*3e30*/  MOV R188, R164 ;  /* 0x000000a400bc7202 */ /* 0x000fe20000000f00 */
[----:B------:R-:W-:Y:S01]  /*3e40*/  @P2 FADD.FTZ R193, R232, -R193 ;  /* 0x800000c1e8c12221 */ /* 0x000fe20000010000 */
[----:B------:R-:W-:Y:S02]  /*3e50*/  PLOP3.LUT P2, PT, PT, PT, UP2, 0x80, 0x8 ;  /* 0x000000000008781c */ /* 0x000fe40003f4f028 */
[----:B------:R-:W-:Y:S01]  /*3e60*/  @P4 F2FP.BF16.F32.PACK_AB R192, RZ, R192 ;  /* 0x000000c0ffc0423e */ /* 0x000fe200000010ff */
[----:B------:R-:W-:Y:S01]  /*3e70*/  @P3 FFMA.FTZ R190, R193, UR25, R166 ;  /* 0x00000019c1be3c23 */ /* 0x000fe200080100a6 */
[----:B------:R-:W-:Y:S02]  /*3e80*/  PLOP3.LUT P3, PT, PT, PT, UP2, 0x80, 0x8 ;  /* 0x000000000008781c */ /* 0x000fe40003f6f028 */
[----:B------:R-:W-:Y:S01]  /*3e90*/  @P4 PRMT R4, R192, 0x7610, R4 ;  /* 0x00007610c0044816 */ /* 0x000fe20000000004 */
[----:B-1----:R-:W-:-:S02]  /*3ea0*/  @P4 FMUL.FTZ R199, R190, R199 ;  /* 0x000000c7bec74220 */ /* 0x002fc40000410000 */
[----:B------:R-:W-:Y:S02]  /*3eb0*/  @P1 FFMA.FTZ R193, R7, UR6, R196 ;  /* 0x0000000607c11c23 */ /* 0x000fe400080100c4 */
[-C--:B------:R-:W-:Y:S01]  /*3ec0*/  @P4 FFMA.FTZ R138, R251, R199.reuse, R138 ;  /* 0x000000c7fb8a4223 */ /* 0x080fe2000001008a */
[----:B------:R-:W-:Y:S01]  /*3ed0*/  @P4 FMUL.FTZ R199, R34, R199 ;  /* 0x000000c722c74220 */ /* 0x000fe20000410000 */
[----:B------:R-:W-:-:S04]  /*3ee0*/  @P2 FADD.FTZ R193, R234, -R193 ;  /* 0x800000c1eac12221 */ /* 0x000fc80000010000 */
[----:B------:R-:W-:Y:S01]  /*3ef0*/  @P3 FFMA.FTZ R188, R193, UR25, R164 ;  /* 0x00000019c1bc3c23 */ /* 0x000fe200080100a4 */
[----:B------:R-:W-:-:S03]  /*3f00*/  @P4 F2FP.BF16.F32.PACK_AB R199, RZ, R199 ;  /* 0x000000c7ffc7423e */ /* 0x000fc600000010ff */
[----:B--2---:R-:W-:Y:S01]  /*3f10*/  @P4 FMUL.FTZ R193, R188, R249 ;  /* 0x000000f9bcc14220 */ /* 0x004fe20000410000 */
[----:B------:R-:W-:Y:S02]  /*3f20*/  @P4 SHF.L.U32 R249, R242, 0x10, RZ ;  /* 0x00000010f2f94819 */ /* 0x000fe400000006ff */
[----:B------:R-:W-:-:S03]  /*3f30*/  @P4 PRMT R5, R199, 0x7610, R5 ;  /* 0x00007610c7054816 */ /* 0x000fc60000000005 */
[-C--:B------:R-:W-:Y:S01]  /*3f40*/  @P4 FFMA.FTZ R136, R249, R193.reuse, R136 ;  /* 0x000000c1f9884223 */ /* 0x080fe20000010088 */
[----:B------:R-:W-:-:S05]  /*3f50*/  @P4 FMUL.FTZ R193, R32, R193 ;  /* 0x000000c120c14220 */ /* 0x000fca0000410000 */
[----:B------:R-:W-:-:S04]  /*3f60*/  @P4 F2FP.BF16.F32.PACK_AB R193, RZ, R193 ;  /* 0x000000c1ffc1423e */ /* 0x000fc800000010ff */
[----:B------:R-:W-:Y:S01]  /*3f70*/  @P4 PRMT R3, R193, 0x7610, R3 ;  /* 0x00007610c1034816 */ /* 0x000fe20000000003 */
[----:B------:R-:W-:Y:S06]  /*3f80*/  @!P4 BRA `(.L_x_6185) ;  /* 0x00000008009cc947 */ /* 0x000fec0003800000 */
[----:B------:R-:W-:Y:S01]  /*3f90*/  SHF.L.U32 R192, R244, 0x10, RZ ;  /* 0x00000010f4c07819 */ /* 0x000fe200000006ff */
[----:B------:R-:W-:-:S04]  /*3fa0*/  FMUL.FTZ R6, R191, UR29 ;  /* 0x0000001dbf067c20 */ /* 0x000fc80008410000 */
[-C--:B------:R-:W-:Y:S01]  /*3fb0*/  FFMA.FTZ R139, R192, R6.reuse, R139 ;  /* 0x00000006c08b7223 */ /* 0x080fe2000001008b */
[----:B------:R-:W-:-:S05]  /*3fc0*/  FMUL.FTZ R6, R35, R6 ;  /* 0x0000000623067220 */ /* 0x000fca0000410000 */
[----:B------:R-:W-:Y:S01]  /*3fd0*/  F2FP.BF16.F32.PACK_AB R6, RZ, R6 ;  /* 0x00000006ff06723e */ /* 0x000fe200000010ff */
[----:B------:R-:W-:Y:S06]  /*3fe0*/  BRA `(.L_x_6185) ;  /* 0x0000000800847947 */ /* 0x000fec0003800000 */
.L_x_6184:
[----:B------:R-:W-:Y:S01]  /*3ff0*/  PLOP3.LUT P1, PT, PT, PT, UP2, 0x80, 0x8 ;  /* 0x000000000008781c */ /* 0x000fe20003f2f028 */
[----:B------:R-:W2:Y:S01]  /*4000*/  @P4 LDC R248, c[0x0][0x40c] ;  /* 0x00010300fff84b82 */ /* 0x000ea20000000800 */
[----:B------:R-:W-:Y:S02]  /*4010*/  PLOP3.LUT P3, PT, PT, PT, UP2, 0x80, 0x8 ;  /* 0x000000000008781c */ /* 0x000fe40003f6f028 */
[----:B------:R-:W-:Y:S02]  /*4020*/  PLOP3.LUT P2, PT, PT, PT, UP2, 0x80, 0x8 ;  /* 0x000000000008781c */ /* 0x000fe40003f4f028 */
[----:B01----:R-:W-:Y:S02]  /*4030*/  MOV R193, R165 ;  /* 0x000000a500c17202 */ /* 0x003fe40000000f00 */
[----:B------:R-:W-:Y:S01]  /*4040*/  MOV R198, R166 ;  /* 0x000000a600c67202 */ /* 0x000fe20000000f00 */
[----:B------:R-:W0:Y:S04]  /*4050*/  @P4 LDC R251, c[0x0][0x40c] ;  /* 0x00010300fffb4b82 */ /* 0x000e280000000800 */
[----:B------:R-:W-:Y:S01]  /*4060*/  @P1 FFMA.FTZ R192, R8, UR6, R196 ;  /* 0x0000000608c01c23 */ /* 0x000fe200080100c4 */
[----:B------:R-:W-:-:S03]  /*4070*/  PLOP3.LUT P1, PT, PT, PT, UP2, 0x80, 0x8 ;  /* 0x000000000008781c */ /* 0x000fc60003f2f028 */
[----:B------:R-:W-:Y:S01]  /*4080*/  @P3 FADD.FTZ R192, R233, -R192 ;  /* 0x800000c0e9c03221 */ /* 0x000fe20000010000 */
[----:B------:R-:W-:-:S03]  /*4090*/  PLOP3.LUT P3, PT, PT, PT, UP2, 0x80, 0x8 ;  /* 0x000000000008781c */ /* 0x000fc60003f6f028 */
[----:B------:R-:W-:Y:S01]  /*40a0*/  @P2 FFMA.FTZ R193, R192, UR25, R165 ;  /* 0x00000019c0c12c23 */ /* 0x000fe200080100a5 */
[----:B------:R-:W-:Y:S01]  /*40b0*/  PLOP3.LUT P2, PT, PT, PT, UP2, 0x80, 0x8 ;  /* 0x000000000008781c */ /* 0x000fe20003f4f028 */
[----:B------:R-:W1:Y:S02]  /*40c0*/  @P4 LDC R192, c[0x0][0x40c] ;  /* 0x00010300ffc04b82 */ /* 0x000e640000000800 */
[----:B--2---:R-:W-:Y:S02]  /*40d0*/  @P4 FMUL.FTZ R248, R193, R248 ;  /* 0x000000f8c1f84220 */ /* 0x004fe40000410000 */
[----:B------:R-:W-:Y:S01]  /*40e0*/  @P1 FFMA.FTZ R199, R9, UR6, R196 ;  /* 0x0000000609c71c23 */ /* 0x000fe200080100c4 */
[----:B------:R-:W-:-:S03]  /*40f0*/  PLOP3.LUT P1, PT, PT, PT, UP2, 0x80, 0x8 ;  /* 0x000000000008781c */ /* 0x000fc60003f2f028 */
[----:B------:R-:W-:Y:S01]  /*4100*/  @P3 FADD.FTZ R199, R232, -R199 ;  /* 0x800000c7e8c73221 */ /* 0x000fe20000010000 */
[----:B------:R-:W-:-:S03]  /*4110*/  PLOP3.LUT P3, PT, PT, PT, UP2, 0x80, 0x8 ;  /* 0x000000000008781c */ /* 0x000fc60003f6f028 */
[----:B------:R-:W-:Y:S01]  /*4120*/  @P2 FFMA.FTZ R198, R199, UR25, R166 ;  /* 0x00000019c7c62c23 */ /* 0x000fe200080100a6 */
[----:B------:R-:W-:-:S05]  /*4130*/  PLOP3.LUT P2, PT, PT, PT, UP2, 0x80, 0x8 ;  /* 0x000000000008781c */ /* 0x000fca0003f4f028 */
[----:B------:R-:W-:-:S08]  /*4140*/  @P1 FFMA.FTZ R199, R7, UR6, R196 ;  /* 0x0000000607c71c23 */ /* 0x000fd000080100c4 */
[----:B------:R-:W-:Y:S01]  /*4150*/  @P2 FADD.FTZ R249, R234, -R199 ;  /* 0x800000c7eaf92221 */ /* 0x000fe20000010000 */
[----:B------:R-:W-:-:S03]  /*4160*/  MOV R199, R164 ;  /* 0x000000a400c77202 */ /* 0x000fc60000000f00 */
[----:B------:R-:W-:Y:S01]  /*4170*/  @P3 FFMA.FTZ R199, R249, UR25, R164 ;  /* 0x00000019f9c73c23 */ /* 0x000fe200080100a4 */
[----:B0-----:R-:W-:Y:S01]  /*4180*/  @P4 FMUL.FTZ R249, R198, R251 ;  /* 0x000000fbc6f94220 */ /* 0x001fe20000410000 */
[----:B------:R-:W-:Y:S02]  /*4190*/  @P4 SHF.L.U32 R198, R246, 0x10, RZ ;  /* 0x00000010f6c64819 */ /* 0x000fe400000006ff */
[----:B-1----:R-:W-:Y:S01]  /*41a0*/  @P4 FMUL.FTZ R193, R199, R192 ;  /* 0x000000c0c7c14220 */ /* 0x002fe20000410000 */
[----:B------:R-:W-:Y:S02]  /*41b0*/  @P4 SHF.L.U32 R251, R245, 0x10, RZ ;  /* 0x00000010f5fb4819 */ /* 0x000fe400000006ff */
[----:B------:R-:W-:Y:S01]  /*41c0*/  @P4 SHF.L.U32 R199, R242, 0x10, RZ ;  /* 0x00000010f2c74819 */ /* 0x000fe200000006ff */
[-C--:B------:R-:W-:Y:S01]  /*41d0*/  @P4 FFMA.FTZ R137, R198, R248.reuse, R137 ;  /* 0x000000f8c6894223 */ /* 0x080fe20000010089 */
[----:B------:R-:W-:Y:S01]  /*41e0*/  @P4 FMUL.FTZ R248, R33, R248 ;  /* 0x000000f821f84220 */ /* 0x000fe20000410000 */
[-C--:B------:R-:W-:Y:S01]  /*41f0*/  @P4 FFMA.FTZ R138, R251, R249.reuse, R138 ;  /* 0x000000f9fb8a4223 */ /* 0x080fe2000001008a */
[----:B------:R-:W-:Y:S01]  /*4200*/  @P4 FMUL.FTZ R249, R34, R249 ;  /* 0x000000f922f94220 */ /* 0x000fe20000410000 */
[-C--:B------:R-:W-:Y:S01]  /*4210*/  @P4 FFMA.FTZ R136, R199, R193.reuse, R136 ;  /* 0x000000c1c7884223 */ /* 0x080fe20000010088 */
[----:B------:R-:W-:Y:S01]  /*4220*/  @P4 FMUL.FTZ R193, R32, R193 ;  /* 0x000000c120c14220 */ /* 0x000fe20000410000 */
[----:B------:R-:W-:-:S02]  /*4230*/  @P4 F2FP.BF16.F32.PACK_AB R248, RZ, R248 ;  /* 0x000000f8fff8423e */ /* 0x000fc400000010ff */
[----:B------:R-:W-:Y:S02]  /*4240*/  @P4 F2FP.BF16.F32.PACK_AB R249, RZ, R249 ;  /* 0x000000f9fff9423e */ /* 0x000fe400000010ff */
[----:B------:R-:W-:Y:S02]  /*4250*/  @P4 F2FP.BF16.F32.PACK_AB R193, RZ, R193 ;  /* 0x000000c1ffc1423e */ /* 0x000fe400000010ff */
[----:B------:R-:W-:Y:S02]  /*4260*/  @P4 PRMT R4, R248, 0x7610, R4 ;  /* 0x00007610f8044816 */ /* 0x000fe40000000004 */
[----:B------:R-:W-:Y:S02]  /*4270*/  @P4 PRMT R5, R249, 0x7610, R5 ;  /* 0x00007610f9054816 */ /* 0x000fe40000000005 */
        /* <DEDUP_REMOVED lines=15> */
.L_x_6183:
        /* <DEDUP_REMOVED lines=22> */
[----:B------:R-:W-:Y:S02]  /*44d0*/  ISETP.LT.AND P2, PT, RZ, UR28, PT ;  /* 0x0000001cff007c0c */ /* 0x000fe4000bf41270 */
[----:B------:R-:W-:Y:S01]  /*44e0*/  SHF.L.U32 R193, R242, 0x10, RZ ;  /* 0x00000010f2c17819 */ /* 0x000fe200000006ff */
[----:B------:R-:W-:-:S04]  /*44f0*/  FADD.FTZ R3, R234, -R3 ;  /* 0x80000003ea037221 */ /* 0x000fc80000010000 */
[----:B------:R-:W-:-:S05]  /*4500*/  FMUL.FTZ R3, R3, UR25 ;  /* 0x0000001903037c20 */ /* 0x000fca0008410000 */
[----:B------:R-:W-:-:S05]  /*4510*/  FSEL R3, R3, RZ, P2 ;  /* 0x000000ff03037208 */ /* 0x000fca0001000000 */
[----:B------:R-:W-:-:S04]  /*4520*/  FMUL.FTZ R3, R3, UR29 ;  /* 0x0000001d03037c20 */ /* 0x000fc80008410000 */
[-C--:B------:R-:W-:Y:S01]  /*4530*/  FFMA.FTZ R136, R193, R3.reuse, R136 ;  /* 0x00000003c1887223 */ /* 0x080fe20000010088 */
[----:B------:R-:W-:-:S05]  /*4540*/  FMUL.FTZ R3, R32, R3 ;  /* 0x0000000320037220 */ /* 0x000fca0000410000 */
[----:B------:R-:W-:-:S07]  /*4550*/  F2FP.BF16.F32.PACK_AB R3, RZ, R3 ;  /* 0x00000003ff03723e */ /* 0x000fce00000010ff */
.L_x_6187:
        /* <DEDUP_REMOVED lines=11> */
.L_x_6188:
        /* <DEDUP_REMOVED lines=11> */
.L_x_6189:
        /* <DEDUP_REMOVED lines=8> */
.L_x_6186:
        /* <DEDUP_REMOVED lines=11> */
.L_x_6190:
        /* <DEDUP_REMOVED lines=11> */
.L_x_6191:
        /* <DEDUP_REMOVED lines=11> */
.L_x_6192:
        /* <DEDUP_REMOVED lines=11> */
.L_x_6185:
        /* <DEDUP_REMOVED lines=12> */
.L_x_6193:
[----:B------:R-:W-:Y:S02]  /*4ac0*/  IADD3 R247, PT, PT, R247, 0x100, RZ ;  /* 0x00000100f7f77810 */ /* 0x000fe40007ffe0ff */
[----:B------:R-:W-:-:S07]  /*4ad0*/  IADD3 R194, PT, PT, R194, 0x100, RZ ;  /* 0x00000100c2c27810 */ /* 0x000fce0007ffe0ff */
.L_x_6181:
[----:B------:R-:W-:Y:S05]  /*4ae0*/  BSYNC.RECONVERGENT B0 ;  /* 0x0000000000007941 */ /* 0x000fea0003800200 */
.L_x_6180:
[----:B------:R-:W-:Y:S01]  /*4af0*/  ISETP.GE.U32.AND P0, PT, R0, 0x300, PT ;  /* 0x000003000000780c */ /* 0x000fe20003f06070 */
[----:B------:R-:W-:-:S12]  /*4b00*/  BSSY.RECONVERGENT B0, `(.L_x_6194) ;  /* 0x00000f8000007945 */ /* 0x000fd80003800200 */
        /* <DEDUP_REMOVED lines=11> */
.L_x_6196:
        /* <DEDUP_REMOVED lines=8> */
[----:B0-----:R-:W-:Y:S02]  /*4c40*/  MOV R189, R169 ;  /* 0x000000a900bd7202 */ /* 0x001fe40000000f00 */
[----:B------:R-:W-:Y:S02]  /*4c50*/  MOV R190, R170 ;  /* 0x000000aa00be7202 */ /* 0x000fe40000000f00 */
[----:B-1----:R-:W-:Y:S01]  /*4c60*/  @P4 SHF.L.U32 R198, R246, 0x10, RZ ;  /* 0x00000010f6c64819 */ /* 0x002fe200000006ff */
[----:B------:R-:W0:Y:S01]  /*4c70*/  @P4 LDC R192, c[0x0][0x40c] ;  /* 0x00010300ffc04b82 */ /* 0x000e220000000800 */
[----:B------:R-:W-:-:S03]  /*4c80*/  @P4 SHF.L.U32 R251, R245, 0x10, RZ ;  /* 0x00000010f5fb4819 */ /* 0x000fc600000006ff */
[----:B------:R-:W-:Y:S01]  /*4c90*/  @P2 FFMA.FTZ R188, R12, UR6, R196 ;  /* 0x000000060cbc2c23 */ /* 0x000fe200080100c4 */
[----:B------:R-:W-:-:S03]  /*4ca0*/  PLOP3.LUT P2, PT, PT, PT, UP2, 0x80, 0x8 ;  /* 0x000000000008781c */ /* 0x000fc60003f4f028 */
[----:B------:R-:W-:Y:S01]  /*4cb0*/  @P3 FADD.FTZ R188, R229, -R188 ;  /* 0x800000bce5bc3221 */ /* 0x000fe20000010000 */
[----:B------:R-:W-:Y:S01]  /*4cc0*/  PLOP3.LUT P3, PT, PT, PT, UP2, 0x80, 0x8 ;  /* 0x000000000008781c */ /* 0x000fe20003f6f028 */
[----:B------:R-:W1:Y:S08]  /*4cd0*/  @P4 LDC R199, c[0x0][0x40c] ;  /* 0x00010300ffc74b82 */ /* 0x000e700000000800 */
[----:B------:R-:W-:Y:S01]  /*4ce0*/  @P2 FFMA.FTZ R189, R188, UR25, R169 ;  /* 0x00000019bcbd2c23 */ /* 0x000fe200080100a9 */
[----:B------:R-:W-:-:S03]  /*4cf0*/  PLOP3.LUT P2, PT, PT, PT, UP2, 0x80, 0x8 ;  /* 0x000000000008781c */ /* 0x000fc60003f4f028 */
[----:B------:R-:W-:Y:S01]  /*4d00*/  @P3 FFMA.FTZ R191, R13, UR6, R196 ;  /* 0x000000060dbf3c23 */ /* 0x000fe200080100c4 */
[----:B------:R-:W-:Y:S01]  /*4d10*/  PLOP3.LUT P3, PT, PT, PT, UP2, 0x80, 0x8 ;  /* 0x000000000008781c */ /* 0x000fe20003f6f028 */
[----:B0-----:R-:W-:-:S04]  /*4d20*/  @P4 FMUL.FTZ R192, R189, R192 ;  /* 0x000000c0bdc04220 */ /* 0x001fc80000410000 */
[-C--:B------:R-:W-:Y:S01]  /*4d30*/  @P4 FFMA.FTZ R141, R198, R192.reuse, R141 ;  /* 0x000000c0c68d4223 */ /* 0x080fe2000001008d */
[----:B------:R-:W-:-:S03]  /*4d40*/  @P4 FMUL.FTZ R192, R41, R192 ;  /* 0x000000c029c04220 */ /* 0x000fc60000410000 */
[----:B------:R-:W-:Y:S01]  /*4d50*/  @P2 FADD.FTZ R191, R228, -R191 ;  /* 0x800000bfe4bf2221 */ /* 0x000fe20000010000 */
[----:B------:R-:W-:Y:S02]  /*4d60*/  PLOP3.LUT P2, PT, PT, PT, UP2, 0x80, 0x8 ;  /* 0x000000000008781c */ /* 0x000fe40003f4f028 */
[----:B------:R-:W-:Y:S01]  /*4d70*/  @P4 F2FP.BF16.F32.PACK_AB R192, RZ, R192 ;  /* 0x000000c0ffc0423e */ /* 0x000fe200000010ff */
[----:B------:R-:W-:Y:S01]  /*4d80*/  @P3 FFMA.FTZ R190, R191, UR25, R170 ;  /* 0x00000019bfbe3c23 */ /* 0x000fe200080100aa */
[----:B------:R-:W-:Y:S02]  /*4d90*/  PLOP3.LUT P3, PT, PT, PT, UP2, 0x80, 0x8 ;  /* 0x000000000008781c */ /* 0x000fe40003f6f028 */
[----:B------:R-:W-:Y:S01]  /*4da0*/  MOV R191, R171 ;  /* 0x000000ab00bf7202 */ /* 0x000fe20000000f00 */
[----:B-1----:R-:W-:Y:S01]  /*4db0*/  @P4 FMUL.FTZ R199, R190, R199 ;  /* 0x000000c7bec74220 */ /* 0x002fe20000410000 */
[----:B------:R-:W-:-:S03]  /*4dc0*/  @P4 PRMT R4, R192, 0x7610, R4 ;  /* 0x00007610c0044816 */ /* 0x000fc60000000004 */
[-C--:B------:R-:W-:Y:S01]  /*4dd0*/  @P4 FFMA.FTZ R142, R251, R199.reuse, R142 ;  /* 0x000000c7fb8e4223 */ /* 0x080fe2000001008e */
[----:B------:R-:W-:Y:S01]  /*4de0*/  @P4 FMUL.FTZ R199, R42, R199 ;  /* 0x000000c72ac74220 */ /* 0x000fe20000410000 */
[----:B------:R-:W-:Y:S01]  /*4df0*/  @P2 FFMA.FTZ R188, R14, UR6, R196 ;  /* 0x000000060ebc2c23 */ /* 0x000fe200080100c4 */
[----:B------:R-:W-:-:S03]  /*4e00*/  PLOP3.LUT P2, PT, PT, PT, UP2, 0x80, 0x8 ;  /* 0x000000000008781c */ /* 0x000fc60003f4f028 */
[----:B------:R-:W-:Y:S01]  /*4e10*/  @P3 FADD.FTZ R188, R227, -R188 ;  /* 0x800000bce3bc3221 */ /* 0x000fe20000010000 */
[----:B------:R-:W-:Y:S02]  /*4e20*/  PLOP3.LUT P3, PT, PT, PT, UP2, 0x80, 0x8 ;  /* 0x000000000008781c */ /* 0x000fe40003f6f028 */
[----:B------:R-:W-:-:S04]  /*4e30*/  @P4 F2FP.BF16.F32.PACK_AB R199, RZ, R199 ;  /* 0x000000c7ffc7423e */ /* 0x000fc800000010ff */
[----:B------:R-:W-:-:S03]  /*4e40*/  @P4 PRMT R5, R199, 0x7610, R5 ;  /* 0x00007610c7054816 */ /* 0x000fc60000000005 */
[----:B------:R-:W-:Y:S01]  /*4e50*/  @P2 FFMA.FTZ R191, R188, UR25, R171 ;  /* 0x00000019bcbf2c23 */ /* 0x000fe200080100ab */
[----:B------:R-:W-:Y:S02]  /*4e60*/  PLOP3.LUT P2, PT, PT, PT, UP2, 0x80, 0x8 ;  /* 0x000000000008781c */ /* 0x000fe40003f4f028 */
[----:B------:R-:W-:Y:S01]  /*4e70*/  MOV R188, R168 ;  /* 0x000000a800bc7202 */ /* 0x000fe20000000f00 */
[----:B------:R-:W-:Y:S01]  /*4e80*/  @P3 FFMA.FTZ R193, R11, UR6, R196 ;  /* 0x000000060bc13c23 */ /* 0x000fe200080100c4 */
[----:B------:R-:W-:-:S09]  /*4e90*/  PLOP3.LUT P3, PT, PT, PT, UP2, 0x80, 0x8 ;  /* 0x000000000008781c */ /* 0x000fd20003f6f028 */
[----:B------:R-:W-:-:S04]  /*4ea0*/  @P2 FADD.FTZ R193, R230, -R193 ;  /* 0x800000c1e6c12221 */ /* 0x000fc80000010000 */
[----:B------:R-:W-:-:S04]  /*4eb0*/  @P3 FFMA.FTZ R188, R193, UR25, R168 ;  /* 0x00000019c1bc3c23 */ /* 0x000fc800080100a8 */
[----:B--2---:R-:W-:Y:S01]  /*4ec0*/  @P4 FMUL.FTZ R193, R188, R249 ;  /* 0x000000f9bcc14220 */ /* 0x004fe20000410000 */
[----:B------:R-:W-:-:S05]  /*4ed0*/  @P4 SHF.L.U32 R249, R242, 0x10, RZ ;  /* 0x00000010f2f94819 */ /* 0x000fca00000006ff */
        /* <DEDUP_REMOVED lines=11> */
.L_x_6198:
[----:B------:R-:W-:Y:S01]  /*4f90*/  PLOP3.LUT P2, PT, PT, PT, UP2, 0x80, 0x8 ;  /* 0x000000000008781c */ /* 0x000fe20003f4f028 */
[----:B------:R-:W2:Y:S01]  /*4fa0*/  @P4 LDC R248, c[0x0][0x40c] ;  /* 0x00010300fff84b82 */ /* 0x000ea20000000800 */
[----:B------:R-:W-:Y:S02]  /*4fb0*/  PLOP3.LUT P3, PT, PT, PT, UP2, 0x80, 0x8 ;  /* 0x000000000008781c */ /* 0x000fe40003f6f028 */
[----:B01----:R-:W-:Y:S02]  /*4fc0*/  MOV R193, R169 ;  /* 0x000000a900c17202 */ /* 0x003fe40000000f00 */
[----:B------:R-:W-:-:S03]  /*4fd0*/  MOV R198, R170 ;  /* 0x000000aa00c67202 */ /* 0x000fc60000000f00 */
[----:B------:R-:W0:Y:S04]  /*4fe0*/  @P4 LDC R251, c[0x0][0x40c] ;  /* 0x00010300fffb4b82 */ /* 0x000e280000000800 */
[----:B------:R-:W-:Y:S01]  /*4ff0*/  @P2 FFMA.FTZ R192, R12, UR6, R196 ;  /* 0x000000060cc02c23 */ /* 0x000fe200080100c4 */
[----:B------:R-:W-:-:S03]  /*5000*/  PLOP3.LUT P2, PT, PT, PT, UP2, 0x80, 0x8 ;  /* 0x000000000008781c */ /* 0x000fc60003f4f028 */
[----:B------:R-:W-:Y:S01]  /*5010*/  @P3 FADD.FTZ R192, R229, -R192 ;  /* 0x800000c0e5c03221 */ /* 0x000fe20000010000 */
[----:B------:R-:W-:-:S09]  /*5020*/  PLOP3.LUT P3, PT, PT, PT, UP2, 0x80, 0x8 ;  /* 0x000000000008781c */ /* 0x000fd20003f6f028 */
[----:B------:R-:W-:Y:S01]  /*5030*/  @P2 FFMA.FTZ R193, R192, UR25, R169 ;  /* 0x00000019c0c12c23 */ /* 0x000fe200080100a9 */
[----:B------:R-:W-:Y:S01]  /*5040*/  PLOP3.LUT P2, PT, PT, PT, UP2, 0x80, 0x8 ;  /* 0x000000000008781c */ /* 0x000fe20003f4f028 */
[----:B------:R-:W1:Y:S02]  /*5050*/  @P4 LDC R192, c[0x0][0x40c] ;  /* 0x00010300ffc04b82 */ /* 0x000e640000000800 */
[----:B------:R-:W-:Y:S01]  /*5060*/  @P3 FFMA.FTZ R199, R13, UR6, R196 ;  /* 0x000000060dc73c23 */ /* 0x000fe200080100c4 */
[----:B------:R-:W-:Y:S01]  /*5070*/  PLOP3.LUT P3, PT, PT, PT, UP2, 0x80, 0x8 ;  /* 0x000000000008781c */ /* 0x000fe20003f6f028 */
[----:B--2---:R-:W-:-:S08]  /*5080*/  @P4 FMUL.FTZ R248, R193, R248 ;  /* 0x000000f8c1f84220 */ /* 0x004fd00000410000 */
[----:B------:R-:W-:Y:S01]  /*5090*/  @P2 FADD.FTZ R199, R228, -R199 ;  /* 0x800000c7e4c72221 */ /* 0x000fe20000010000 */
[----:B------:R-:W-:-:S03]  /*50a0*/  PLOP3.LUT P2, PT, PT, PT, UP2, 0x80, 0x8 ;  /* 0x000000000008781c */ /* 0x000fc60003f4f028 */
[----:B------:R-:W-:Y:S01]  /*50b0*/  @P3 FFMA.FTZ R198, R199, UR25, R170 ;  /* 0x00000019c7c63c23 */ /* 0x000fe200080100aa */
[----:B------:R-:W-:-:S09]  /*50c0*/  PLOP3.LUT P3, PT, PT, PT, UP2, 0x80, 0x8 ;  /* 0x000000000008781c */ /* 0x000fd20003f6f028 */
[----:B------:R-:W-:Y:S01]  /*50d0*/  @P2 FFMA.FTZ R199, R11, UR6, R196 ;  /* 0x000000060bc72c23 */ /* 0x000fe200080100c4 */
[----:B------:R-:W-:-:S03]  /*50e0*/  PLOP3.LUT P2, PT, PT, PT, UP2, 0x80, 0x8 ;  /* 0x000000000008781c */ /* 0x000fc60003f4f028 */
[----:B------:R-:W-:Y:S01]  /*50f0*/  @P3 FADD.FTZ R249, R230, -R199 ;  /* 0x800000c7e6f93221 */ /* 0x000fe20000010000 */
[----:B------:R-:W-:-:S09]  /*5100*/  MOV R199, R168 ;  /* 0x000000a800c77202 */ /* 0x000fd20000000f00 */
        /* <DEDUP_REMOVED lines=20> */
[----:B------:R-:W-:-:S11]  /*5250*/  PLOP3.LUT P2, PT, PT, PT, UP2, 0x80, 0x8 ;  /* 0x000000000008781c */ /* 0x000fd60003f4f028 */
[----:B------:R-:W-:Y:S01]  /*5260*/  @P3 FFMA.FTZ R6, R14, UR6, R196 ;  /* 0x000000060e063c23 */ /* 0x000fe200080100c4 */
[----:B------:R-:W-:-:S03]  /*5270*/  PLOP3.LUT P3, PT, PT, PT, UP2, 0x80, 0x8 ;  /* 0x000000000008781c */ /* 0x000fc60003f6f028 */
[----:B------:R-:W-:Y:S01]  /*5280*/  @P2 FADD.FTZ R192, R227, -R6 ;  /* 0x80000006e3c02221 */ /* 0x000fe20000010000 */
[----:B------:R-:W-:-:S09]  /*5290*/  MOV R6, R171 ;  /* 0x000000ab00067202 */ /* 0x000fd20000000f00 */
[----:B------:R-:W-:Y:S01]  /*52a0*/  @P3 FFMA.FTZ R6, R192, UR25, R171 ;  /* 0x00000019c0063c23 */ /* 0x000fe200080100ab */
[----:B------:R-:W-:-:S03]  /*52b0*/  SHF.L.U32 R192, R244, 0x10, RZ ;  /* 0x00000010f4c07819 */ /* 0x000fc600000006ff */
[----:B------:R-:W-:-:S04]  /*52c0*/  FMUL.FTZ R6, R6, UR29 ;  /* 0x0000001d06067c20 */ /* 0x000fc80008410000 */
[-C--:B------:R-:W-:Y:S01]  /*52d0*/  FFMA.FTZ R143, R192, R6.reuse, R143 ;  /* 0x00000006c08f7223 */ /* 0x080fe2000001008f */
[----:B------:R-:W-:-:S05]  /*52e0*/  FMUL.FTZ R6, R43, R6 ;  /* 0x000000062b067220 */ /* 0x000fca0000410000 */
[----:B------:R-:W-:Y:S01]  /*52f0*/  F2FP.BF16.F32.PACK_AB R6, RZ, R6 ;  /* 0x00000006ff06723e */ /* 0x000fe200000010ff */
[----:B------:R-:W-:Y:S06]  /*5300*/  BRA `(.L_x_6199) ;  /* 0x0000000400a47947 */ /* 0x000fec0003800000 */
.L_x_6197:
        /* <DEDUP_REMOVED lines=31> */
.L_x_6201:
        /* <DEDUP_REMOVED lines=11> */
.L_x_6202:
        /* <DEDUP_REMOVED lines=11> */
.L_x_6203:
        /* <DEDUP_REMOVED lines=8> */
.L_x_6200:
        /* <DEDUP_REMOVED lines=11> */
.L_x_6204:
        /* <DEDUP_REMOVED lines=11> */
.L_x_6205:
        /* <DEDUP_REMOVED lines=11> */
.L_x_6206:
        /* <DEDUP_REMOVED lines=11> */
.L_x_6199:
        /* <DEDUP_REMOVED lines=12> */
.L_x_6207:
[----:B------:R-:W-:Y:S02]  /*5a60*/  IADD3 R247, PT, PT, R247, 0x100, RZ ;  /* 0x00000100f7f77810 */ /* 0x000fe40007ffe0ff */
[----:B------:R-:W-:-:S07]  /*5a70*/  IADD3 R194, PT, PT, R194, 0x100, RZ ;  /* 0x00000100c2c27810 */ /* 0x000fce0007ffe0ff */
.L_x_6195:
[----:B------:R-:W-:Y:S05]  /*5a80*/  BSYNC.RECONVERGENT B0 ;  /* 0x0000000000007941 */ /* 0x000fea0003800200 */
.L_x_6194:
        /* <DEDUP_REMOVED lines=13> */
.L_x_6210:
[----:B------:R-:W-:Y:S05]  /*5b60*/  BRA.U !UP0, `(.L_x_6211) ;  /* 0x0000000508d07547 */ /* 0x000fea000b800000 */
[----:B------:R-:W-:-:S04]  /*5b70*/  UISETP.NE.U32.AND UP0, UPT, UR4, URZ, UPT ;  /* 0x000000ff0400728c */ /* 0x000fc8000bf05070 */
[----:B------:R-:W-:-:S06]  /*5b80*/  UISETP.NE.AND.EX UP0, UPT, UR5, URZ, UPT, UP0 ;  /* 0x000000ff0500728c */ /* 0x000fcc000bf05300 */
[----:B------:R-:W-:-:S13]  /*5b90*/  PLOP3.LUT P2, PT, PT, PT, UP0, 0x80, 0x8 ;  /* 0x000000000008781c */ /* 0x000fda0003f4f008 */
[----:B------:R-:W-:Y:S05]  /*5ba0*/  @!P2 BRA `(.L_x_6212) ;  /* 0x0000000000e0a947 */ /* 0x000fea0003800000 */
[----:B------:R-:W-:Y:S01]  /*5bb0*/  PLOP3.LUT P3, PT, PT, PT, UP2, 0x80, 0x8 ;  /* 0x000000000008781c */ /* 0x000fe20003f6f028 */
[----:B------:R-:W2:Y:S01]  /*5bc0*/  @P4 LDC R249, c[0x0][0x40c] ;  /* 0x00010300fff94b82 */ /* 0x000ea20000000800 */
[----:B0-----:R-:W-:Y:S02]  /*5bd0*/  MOV R189, R173 ;  /* 0x000000ad00bd7202 */ /* 0x001fe40000000f00 */
[----:B------:R-:W-:Y:S02]  /*5be0*/  MOV R190, R174 ;  /* 0x000000ae00be7202 */ /* 0x000fe40000000f00 */
[----:B-1----:R-:W-:Y:S02]  /*5bf0*/  @P4 SHF.L.U32 R198, R246, 0x10, RZ ;  /* 0x00000010f6c64819 */ /* 0x002fe400000006ff */
[----:B------:R-:W-:Y:S01]  /*5c00*/  @P4 SHF.L.U32 R251, R245, 0x10, RZ ;  /* 0x00000010f5fb4819 */ /* 0x000fe200000006ff */
[----:B------:R-:W0:Y:S04]  /*5c10*/  @P4 LDC R192, c[0x0][0x40c] ;  /* 0x00010300ffc04b82 */ /* 0x000e280000000800 */
[----:B------:R-:W-:Y:S01]  /*5c20*/  @P3 FFMA.FTZ R188, R16, UR6, R196 ;  /* 0x0000000610bc3c23 */ /* 0x000fe200080100c4 */
[----:B------:R-:W-:-:S03]  /*5c30*/  PLOP3.LUT P3, PT, PT, PT, UP2, 0x80, 0x8 ;  /* 0x000000000008781c */ /* 0x000fc60003f6f028 */
[----:B------:R-:W1:Y:S10]  /*5c40*/  @P4 LDC R199, c[0x0][0x40c] ;  /* 0x00010300ffc74b82 */ /* 0x000e740000000800 */
[----:B------:R-:W-:Y:S01]  /*5c50*/  @P3 FADD.FTZ R188, R225, -R188 ;  /* 0x800000bce1bc3221 */ /* 0x000fe20000010000 */
[----:B------:R-:W-:-:S13]  /*5c60*/  PLOP3.LUT P3, PT, PT, PT, UP2, 0x80, 0x8 ;  /* 0x000000000008781c */ /* 0x000fda0003f6f028 */
[----:B------:R-:W-:Y:S01]  /*5c70*/  @P3 FFMA.FTZ R189, R188, UR25, R173 ;  /* 0x00000019bcbd3c23 */ /* 0x000fe200080100ad */
[----:B------:R-:W-:-:S03]  /*5c80*/  PLOP3.LUT P3, PT, PT, PT, UP2, 0x80, 0x8 ;  /* 0x000000000008781c */ /* 0x000fc60003f6f028 */
[----:B0-----:R-:W-:-:S04]  /*5c90*/  @P4 FMUL.FTZ R192, R189, R192 ;  /* 0x000000c0bdc04220 */ /* 0x001fc80000410000 */
[-C--:B------:R-:W-:Y:S01]  /*5ca0*/  @P4 FFMA.FTZ R145, R198, R192.reuse, R145 ;  /* 0x000000c0c6914223 */ /* 0x080fe20000010091 */
[----:B------:R-:W-:-:S05]  /*5cb0*/  @P4 FMUL.FTZ R192, R49, R192 ;  /* 0x000000c031c04220 */ /* 0x000fca0000410000 */
[----:B------:R-:W-:Y:S01]  /*5cc0*/  @P3 FFMA.FTZ R191, R17, UR6, R196 ;  /* 0x0000000611bf3c23 */ /* 0x000fe200080100c4 */
[----:B------:R-:W-:Y:S02]  /*5cd0*/  PLOP3.LUT P3, PT, PT, PT, UP2, 0x80, 0x8 ;  /* 0x000000000008781c */ /* 0x000fe40003f6f028 */
[----:B------:R-:W-:-:S04]  /*5ce0*/  @P4 F2FP.BF16.F32.PACK_AB R192, RZ, R192 ;  /* 0x000000c0ffc0423e */ /* 0x000fc800000010ff */
[----:B------:R-:W-:-:S07]  /*5cf0*/  @P4 PRMT R4, R192, 0x7610, R4 ;  /* 0x00007610c0044816 */ /* 0x000fce0000000004 */
[----:B------:R-:W-:Y:S01]  /*5d00*/  @P3 FADD.FTZ R191, R224, -R191 ;  /* 0x800000bfe0bf3221 */ /* 0x000fe20000010000 */
[----:B------:R-:W-:-:S13]  /*5d10*/  PLOP3.LUT P3, PT, PT, PT, UP2, 0x80, 0x8 ;  /* 0x000000000008781c */ /* 0x000fda0003f6f028 */
[----:B------:R-:W-:Y:S01]  /*5d20*/  @P3 FFMA.FTZ R190, R191, UR25, R174 ;  /* 0x00000019bfbe3c23 */ /* 0x000fe200080100ae */
[----:B------:R-:W-:Y:S02]  /*5d30*/  PLOP3.LUT P3, PT, PT, PT, UP2, 0x80, 0x8 ;  /* 0x000000000008781c */ /* 0x000fe40003f6f028 */
[----:B------:R-:W-:Y:S01]  /*5d40*/  MOV R191, R175 ;  /* 0x000000af00bf7202 */ /* 0x000fe20000000f00 */
[----:B-1----:R-:W-:-:S04]  /*5d50*/  @P4 FMUL.FTZ R199, R190, R199 ;  /* 0x000000c7bec74220 */ /* 0x002fc80000410000 */
        /* <DEDUP_REMOVED lines=29> */
.L_x_6212:
[----:B------:R-:W-:Y:S01]  /*5f30*/  PLOP3.LUT P3, PT, PT, PT, UP2, 0x80, 0x8 ;  /* 0x000000000008781c */ /* 0x000fe20003f6f028 */
[----:B------:R-:W2:Y:S01]  /*5f40*/  @P4 LDC R248, c[0x0][0x40c] ;  /* 0x00010300fff84b82 */ /* 0x000ea20000000800 */
[----:B01----:R-:W-:Y:S02]  /*5f50*/  MOV R193, R173 ;  /* 0x000000ad00c17202 */ /* 0x003fe40000000f00 */
[----:B------:R-:W-:-:S05]  /*5f60*/  MOV R198, R174 ;  /* 0x000000ae00c67202 */ /* 0x000fca0000000f00 */
[----:B------:R-:W0:Y:S04]  /*5f70*/  @P4 LDC R251, c[0x0][0x40c] ;  /* 0x00010300fffb4b82 */ /* 0x000e280000000800 */
[----:B------:R-:W-:Y:S01]  /*5f80*/  @P3 FFMA.FTZ R192, R16, UR6, R196 ;  /* 0x0000000610c03c23 */ /* 0x000fe200080100c4 */
[----:B------:R-:W-:-:S13]  /*5f90*/  PLOP3.LUT P3, PT, PT, PT, UP2, 0x80, 0x8 ;  /* 0x000000000008781c */ /* 0x000fda0003f6f028 */
[----:B------:R-:W-:Y:S01]  /*5fa0*/  @P3 FADD.FTZ R192, R225, -R192 ;  /* 0x800000c0e1c03221 */ /* 0x000fe20000010000 */
[----:B------:R-:W-:-:S13]  /*5fb0*/  PLOP3.LUT P3, PT, PT, PT, UP2, 0x80, 0x8 ;  /* 0x000000000008781c */ /* 0x000fda0003f6f028 */
[----:B------:R-:W-:Y:S01]  /*5fc0*/  @P3 FFMA.FTZ R193, R192, UR25, R173 ;  /* 0x00000019c0c13c23 */ /* 0x000fe200080100ad */
[----:B------:R-:W-:Y:S01]  /*5fd0*/  PLOP3.LUT P3, PT, PT, PT, UP2, 0x80, 0x8 ;  /* 0x000000000008781c */ /* 0x000fe20003f6f028 */
[----:B------:R-:W1:Y:S02]  /*5fe0*/  @P4 LDC R192, c[0x0][0x40c] ;  /* 0x00010300ffc04b82 */ /* 0x000e640000000800 */
[----:B--2---:R-:W-:-:S10]  /*5ff0*/  @P4 FMUL.FTZ R248, R193, R248 ;  /* 0x000000f8c1f84220 */ /* 0x004fd40000410000 */
        /* <DEDUP_REMOVED lines=9> */
[----:B------:R-:W-:Y:S02]  /*6090*/  PLOP3.LUT P3, PT, PT, PT, UP2, 0x80, 0x8 ;  /* 0x000000000008781c */ /* 0x000fe40003f6f028 */
[----:B------:R-:W-:-:S11]  /*60a0*/  MOV R199, R172 ;  /* 0x000000ac00c77202 */ /* 0x000fd60000000f00 */
        /* <DEDUP_REMOVED lines=19> */
[----:B------:R-:W-:-:S13]  /*61e0*/  PLOP3.LUT P3, PT, PT, PT, UP2, 0x80, 0x8 ;  /* 0x000000000008781c */ /* 0x000fda0003f6f028 */
[----:B------:R-:W-:Y:S01]  /*61f0*/  @P3 FFMA.FTZ R6, R18, UR6, R196 ;  /* 0x0000000612063c23 */ /* 0x000fe200080100c4 */
[----:B------:R-:W-:-:S13]  /*6200*/  PLOP3.LUT P3, PT, PT, PT, UP2, 0x80, 0x8 ;  /* 0x000000000008781c */ /* 0x000fda0003f6f028 */
[----:B------:R-:W-:Y:S01]  /*6210*/  @P3 FADD.FTZ R192, R223, -R6 ;  /* 0x80000006dfc03221 */ /* 0x000fe20000010000 */
[----:B------:R-:W-:Y:S02]  /*6220*/  PLOP3.LUT P3, PT, PT, PT, UP2, 0x80, 0x8 ;  /* 0x000000000008781c */ /* 0x000fe40003f6f028 */
[----:B------:R-:W-:-:S11]  /*6230*/  MOV R6, R175 ;  /* 0x000000af00067202 */ /* 0x000fd60000000f00 */
[----:B------:R-:W-:Y:S01]  /*6240*/  @P3 FFMA.FTZ R6, R192, UR25, R175 ;  /* 0x00000019c0063c23 */ /* 0x000fe200080100af */
[----:B------:R-:W-:-:S03]  /*6250*/  SHF.L.U32 R192, R244, 0x10, RZ ;  /* 0x00000010f4c07819 */ /* 0x000fc600000006ff */
[----:B------:R-:W-:-:S04]  /*6260*/  FMUL.FTZ R6, R6, UR29 ;  /* 0x0000001d06067c20 */ /* 0x000fc80008410000 */
[-C--:B------:R-:W-:Y:S01]  /*6270*/  FFMA.FTZ R147, R192, R6.reuse, R147 ;  /* 0x00000006c0937223 */ /* 0x080fe20000010093 */
[----:B------:R-:W-:-:S05]  /*6280*/  FMUL.FTZ R6, R51, R6 ;  /* 0x0000000633067220 */ /* 0x000fca0000410000 */
[----:B------:R-:W-:Y:S01]  /*6290*/  F2FP.BF16.F32.PACK_AB R6, RZ, R6 ;  /* 0x00000006ff06723e */ /* 0x000fe200000010ff */
[----:B------:R-:W-:Y:S06]  /*62a0*/  BRA `(.L_x_6213) ;  /* 0x0000000400a47947 */ /* 0x000fec0003800000 */
.L_x_6211:
        /* <DEDUP_REMOVED lines=32> */
.L_x_6215:
        /* <DEDUP_REMOVED lines=11> */
.L_x_6216:
        /* <DEDUP_REMOVED lines=11> */
.L_x_6217:
[----:B------:R-:W-:Y:S05]  /*6610*/  @!P4 BRA `(.L_x_6213) ;  /* 0x0000000000c8c947 */ /* 0x000fea0003800000 */
[----:B------:R-:W-:Y:S01]  /*6620*/  SHF.L.U32 R192, R244, 0x10, RZ ;  /* 0x00000010f4c07819 */ /* 0x000fe200000006ff */
[----:B------:R-:W-:-:S04]  /*6630*/  FMUL.FTZ R6, R191, UR29 ;  /* 0x0000001dbf067c20 */ /* 0x000fc80008410000 */
[-C--:B------:R-:W-:Y:S01]  /*6640*/  FFMA.FTZ R147, R192, R6.reuse, R147 ;  /* 0x00000006c0937223 */ /* 0x080fe20000010093 */
[----:B------:R-:W-:-:S05]  /*6650*/  FMUL.FTZ R6, R51, R6 ;  /* 0x0000000633067220 */ /* 0x000fca0000410000 */
[----:B------:R-:W-:Y:S01]  /*6660*/  F2FP.BF16.F32.PACK_AB R6, RZ, R6 ;  /* 0x00000006ff06723e */ /* 0x000fe200000010ff */
[----:B------:R-:W-:Y:S06]  /*6670*/  BRA `(.L_x_6213) ;  /* 0x0000000000b07947 */ /* 0x000fec0003800000 */
.L_x_6214:
        /* <DEDUP_REMOVED lines=11> */
.L_x_6218:
        /* <DEDUP_REMOVED lines=11> */
.L_x_6219:
        /* <DEDUP_REMOVED lines=11> */
.L_x_6220:
        /* <DEDUP_REMOVED lines=11> */
.L_x_6213:
        /* <DEDUP_REMOVED lines=12> */
.L_x_6221:
[----:B------:R-:W-:Y:S02]  /*6a00*/  IADD3 R247, PT, PT, R247, 0x100, RZ ;  /* 0x00000100f7f77810 */ /* 0x000fe40007ffe0ff */
[----:B------:R-:W-:-:S07]  /*6a10*/  IADD3 R194, PT, PT, R194, 0x100, RZ ;  /* 0x00000100c2c27810 */ /* 0x000fce0007ffe0ff */
.L_x_6209:
[----:B------:R-:W-:Y:S05]  /*6a20*/  BSYNC.RECONVERGENT B0 ;  /* 0x0000000000007941 */ /* 0x000fea0003800200 */
.L_x_6208:
        /* <DEDUP_REMOVED lines=13> */
.L_x_6224:
[----:B------:R-:W-:Y:S05]  /*6b00*/  BRA.U !UP0, `(.L_x_6225) ;  /* 0x0000000508d07547 */ /* 0x000fea000b800000 */
[----:B------:R-:W-:-:S04]  /*6b10*/  UISETP.NE.U32.AND UP0, UPT, UR4, URZ, UPT ;  /* 0x000000ff0400728c */ /* 0x000fc8000bf05070 */
[----:B------:R-:W-:-:S06]  /*6b20*/  UISETP.NE.AND.EX UP0, UPT, UR5, URZ, UPT, UP0 ;  /* 0x000000ff0500728c */ /* 0x000fcc000bf05300 */
[----:B------:R-:W-:-:S13]  /*6b30*/  PLOP3.LUT P3, PT, PT, PT, UP0, 0x80, 0x8 ;  /* 0x000000000008781c */ /* 0x000fda0003f6f008 */
[----:B------:R-:W-:Y:S05]  /*6b40*/  @!P3 BRA `(.L_x_6226) ;  /* 0x0000000000e0b947 */ /* 0x000fea0003800000 */
[----:B------:R-:W-:Y:S01]  /*6b50*/  PLOP3.LUT P5, PT, PT, PT, UP2, 0x80, 0x8 ;  /* 0x000000000008781c */ /* 0x000fe20003faf028 */
[----:B01----:R-:W0:Y:S01]  /*6b60*/  @P4 LDC R192, c[0x0][0x40c] ;  /* 0x00010300ffc04b82 */ /* 0x003e220000000800 */
[----:B------:R-:W-:Y:S02]  /*6b70*/  MOV R191, R179 ;  /* 0x000000b300bf7202 */ /* 0x000fe40000000f00 */
[----:B------:R-:W-:Y:S02]  /*6b80*/  MOV R189, R177 ;  /* 0x000000b100bd7202 */ /* 0x000fe40000000f00 */
[----:B------:R-:W-:Y:S02]  /*6b90*/  MOV R190, R178 ;  /* 0x000000b200be7202 */ /* 0x000fe40000000f00 */
[----:B------:R-:W-:Y:S01]  /*6ba0*/  @P4 SHF.L.U32 R198, R246, 0x10, RZ ;  /* 0x00000010f6c64819 */ /* 0x000fe200000006ff */
[----:B------:R-:W1:Y:S01]  /*6bb0*/  @P4 LDC R199, c[0x0][0x40c] ;  /* 0x00010300ffc74b82 */ /* 0x000e620000000800 */
[----:B------:R-:W-:-:S02]  /*6bc0*/  @P4 SHF.L.U32 R251, R245, 0x10, RZ ;  /* 0x00000010f5fb4819 */ /* 0x000fc400000006ff */
[----:B------:R-:W-:Y:S01]  /*6bd0*/  @P4 SHF.L.U32 R249, R242, 0x10, RZ ;  /* 0x00000010f2f94819 */ /* 0x000fe200000006ff */
        /* <DEDUP_REMOVED lines=12> */
[----:B------:R-:W-:Y:S01]  /*6ca0*/  MOV R188, R176 ;  /* 0x000000b000bc7202 */ /* 0x000fe20000000f00 */
        /* <DEDUP_REMOVED lines=10> */
[----:B------:R-:W-:-:S03]  /*6d50*/  PLOP3.LUT P5, PT, PT, PT, UP2, 0x80, 0x8 ;  /* 0x000000000008781c */ /* 0x000fc60003faf028 */
        /* <DEDUP_REMOVED lines=9> */
[----:B------:R-:W-:Y:S02]  /*6df0*/  @P5 FFMA.FTZ R188, R193, UR25, R176 ;  /* 0x00000019c1bc5c23 */ /* 0x000fe400080100b0 */
[----:B------:R-:W0:Y:S02]  /*6e00*/  @P4 LDC R193, c[0x0][0x40c] ;  /* 0x00010300ffc14b82 */ /* 0x000e240000000800 */
[----:B0-----:R-:W-:-:S04]  /*6e10*/  @P4 FMUL.FTZ R193, R188, R193 ;  /* 0x000000c1bcc14220 */ /* 0x001fc80000410000 */
        /* <DEDUP_REMOVED lines=11> */
.L_x_6226:
[----:B------:R-:W-:Y:S01]  /*6ed0*/  PLOP3.LUT P5, PT, PT, PT, UP2, 0x80, 0x8 ;  /* 0x000000000008781c */ /* 0x000fe20003faf028 */
[----:B------:R-:W2:Y:S01]  /*6ee0*/  @P4 LDC R249, c[0x0][0x40c] ;  /* 0x00010300fff94b82 */ /* 0x000ea20000000800 */
[----:B------:R-:W-:-:S07]  /*6ef0*/  @P4 SHF.L.U32 R251, R245, 0x10, RZ ;  /* 0x00000010f5fb4819 */ /* 0x000fce00000006ff */
[----:B------:R-:W3:Y:S04]  /*6f00*/  @P4 LDC R248, c[0x0][0x40c] ;  /* 0x00010300fff84b82 */ /* 0x000ee80000000800 */
[----:B01----:R-:W-:Y:S01]  /*6f10*/  @P5 FFMA.FTZ R192, R200, UR6, R196 ;  /* 0x00000006c8c05c23 */ /* 0x003fe200080100c4 */
[----:B------:R-:W-:-:S13]  /*6f20*/  PLOP3.LUT P5, PT, PT, PT, UP2, 0x80, 0x8 ;  /* 0x000000000008781c */ /* 0x000fda0003faf028 */
[----:B------:R-:W-:Y:S01]  /*6f30*/  @P5 FADD.FTZ R198, R221, -R192 ;  /* 0x800000c0ddc65221 */ /* 0x000fe20000010000 */
[----:B------:R-:W-:Y:S02]  /*6f40*/  PLOP3.LUT P5, PT, PT, PT, UP2, 0x80, 0x8 ;  /* 0x000000000008781c */ /* 0x000fe40003faf028 */
[----:B------:R-:W-:-:S11]  /*6f50*/  MOV R192, R177 ;  /* 0x000000b100c07202 */ /* 0x000fd60000000f00 */
        /* <DEDUP_REMOVED lines=14> */
[----:B------:R-:W-:Y:S02]  /*7040*/  @P5 FFMA.FTZ R193, R199, UR25, R176 ;  /* 0x00000019c7c15c23 */ /* 0x000fe400080100b0 */
[----:B------:R-:W0:Y:S02]  /*7050*/  @P4 LDC R199, c[0x0][0x40c] ;  /* 0x00010300ffc74b82 */ /* 0x000e240000000800 */
[----:B---3--:R-:W-:Y:S01]  /*7060*/  @P4 FMUL.FTZ R193, R193, R248 ;  /* 0x000000f8c1c14220 */ /* 0x008fe20000410000 */
[----:B0-----:R-:W-:Y:S01]  /*7070*/  @P4 FMUL.FTZ R192, R192, R199 ;  /* 0x000000c7c0c04220 */ /* 0x001fe20000410000 */
[----:B--2---:R-:W-:Y:S01]  /*7080*/  @P4 FMUL.FTZ R199, R198, R249 ;  /* 0x000000f9c6c74220 */ /* 0x004fe20000410000 */
        /* <DEDUP_REMOVED lines=28> */
.L_x_6225:
        /* <DEDUP_REMOVED lines=32> */
.L_x_6229:
        /* <DEDUP_REMOVED lines=11> */
.L_x_6230:
        /* <DEDUP_REMOVED lines=11> */
.L_x_6231:
[----:B------:R-:W-:Y:S05]  /*75b0*/  @!P4 BRA `(.L_x_6227) ;  /* 0x0000000000c8c947 */ /* 0x000fea0003800000 */
[----:B------:R-:W-:Y:S01]  /*75c0*/  SHF.L.U32 R192, R244, 0x10, RZ ;  /* 0x00000010f4c07819 */ /* 0x000fe200000006ff */
[----:B------:R-:W-:-:S04]  /*75d0*/  FMUL.FTZ R6, R191, UR29 ;  /* 0x0000001dbf067c20 */ /* 0x000fc80008410000 */
[-C--:B------:R-:W-:Y:S01]  /*75e0*/  FFMA.FTZ R151, R192, R6.reuse, R151 ;  /* 0x00000006c0977223 */ /* 0x080fe20000010097 */
[----:B------:R-:W-:-:S05]  /*75f0*/  FMUL.FTZ R6, R59, R6 ;  /* 0x000000063b067220 */ /* 0x000fca0000410000 */
[----:B------:R-:W-:Y:S01]  /*7600*/  F2FP.BF16.F32.PACK_AB R6, RZ, R6 ;  /* 0x00000006ff06723e */ /* 0x000fe200000010ff */
[----:B------:R-:W-:Y:S06]  /*7610*/  BRA `(.L_x_6227) ;  /* 0x0000000000b07947 */ /* 0x000fec0003800000 */
.L_x_6228:
        /* <DEDUP_REMOVED lines=11> */
.L_x_6232:
        /* <DEDUP_REMOVED lines=11> */
.L_x_6233:
        /* <DEDUP_REMOVED lines=11> */
.L_x_6234:
        /* <DEDUP_REMOVED lines=11> */
.L_x_6227:
        /* <DEDUP_REMOVED lines=12> */
.L_x_6235:
[----:B------:R-:W-:Y:S02]  /*79a0*/  IADD3 R247, PT, PT, R247, 0x100, RZ ;  /* 0x00000100f7f77810 */ /* 0x000fe40007ffe0ff */
[----:B------:R-:W-:-:S07]  /*79b0*/  IADD3 R194, PT, PT, R194, 0x100, RZ ;  /* 0x00000100c2c27810 */ /* 0x000fce0007ffe0ff */
.L_x_6223:
[----:B------:R-:W-:Y:S05]  /*79c0*/  BSYNC.RECONVERGENT B0 ;  /* 0x0000000000007941 */ /* 0x000fea0003800200 */
.L_x_6222:
        /* <DEDUP_REMOVED lines=13> */
.L_x_6238:
        /* <DEDUP_REMOVED lines=61> */
.L_x_6240:
        /* <DEDUP_REMOVED lines=56> */
.L_x_6239:
        /* <DEDUP_REMOVED lines=32> */
.L_x_6243:
        /* <DEDUP_REMOVED lines=11> */
.L_x_6244:
        /* <DEDUP_REMOVED lines=11> */
.L_x_6245:
[----:B------:R-:W-:Y:S05]  /*8550*/  @!P4 BRA `(.L_x_6241) ;  /* 0x0000000000c8c947 */ /* 0x000fea0003800000 */
[----:B------:R-:W-:Y:S01]  /*8560*/  SHF.L.U32 R192, R244, 0x10, RZ ;  /* 0x00000010f4c07819 */ /* 0x000fe200000006ff */
[----:B------:R-:W-:-:S04]  /*8570*/  FMUL.FTZ R6, R191, UR29 ;  /* 0x0000001dbf067c20 */ /* 0x000fc80008410000 */
[-C--:B------:R-:W-:Y:S01]  /*8580*/  FFMA.FTZ R155, R192, R6.reuse, R155 ;  /* 0x00000006c09b7223 */ /* 0x080fe2000001009b */
[----:B------:R-:W-:-:S05]  /*8590*/  FMUL.FTZ R6, R67, R6 ;  /* 0x0000000643067220 */ /* 0x000fca0000410000 */
[----:B------:R-:W-:Y:S01]  /*85a0*/  F2FP.BF16.F32.PACK_AB R6, RZ, R6 ;  /* 0x00000006ff06723e */ /* 0x000fe200000010ff */
[----:B------:R-:W-:Y:S06]  /*85b0*/  BRA `(.L_x_6241) ;  /* 0x0000000000b07947 */ /* 0x000fec0003800000 */
.L_x_6242:
        /* <DEDUP_REMOVED lines=11> */
.L_x_6246:
        /* <DEDUP_REMOVED lines=11> */
.L_x_6247:
        /* <DEDUP_REMOVED lines=11> */
.L_x_6248:
        /* <DEDUP_REMOVED lines=11> */
.L_x_6241:
        /* <DEDUP_REMOVED lines=12> */
.L_x_6249:
[----:B------:R-:W-:Y:S02]  /*8940*/  IADD3 R247, PT, PT, R247, 0x100, RZ ;  /* 0x00000100f7f77810 */ /* 0x000fe40007ffe0ff */
[----:B------:R-:W-:-:S07]  /*8950*/  IADD3 R194, PT, PT, R194, 0x100, RZ ;  /* 0x00000100c2c27810 */ /* 0x000fce0007ffe0ff */
.L_x_6237:
[----:B------:R-:W-:Y:S05]  /*8960*/  BSYNC.RECONVERGENT B0 ;  /* 0x0000000000007941 */ /* 0x000fea0003800200 */
.L_x_6236:
        /* <DEDUP_REMOVED lines=14> */
.L_x_6252:
        /* <DEDUP_REMOVED lines=12> */
[----:B------:R-:W-:-:S03]  /*8b10*/  @P4 SHF.L.U32 R249, R242, 0x10, RZ ;  /* 0x00000010f2f94819 */ /* 0x000fc600000006ff */
        /* <DEDUP_REMOVED lines=13> */
[----:B0-----:R-:W-:-:S10]  /*8bf0*/  @P4 FMUL.FTZ R192, R189, R192 ;  /* 0x000000c0bdc04220 */ /* 0x001fd40000410000 */
[----:B------:R-:W-:Y:S01]  /*8c00*/  @P6 FFMA.FTZ R193, R213, UR6, R196 ;  /* 0x00000006d5c16c23 */ /* 0x000fe200080100c4 */
[----:B------:R-:W-:-:S13]  /*8c10*/  PLOP3.LUT P6, PT, PT, PT, UP2, 0x80, 0x8 ;  /* 0x000000000008781c */ /* 0x000fda0003fcf028 */
        /* <DEDUP_REMOVED lines=9> */
[----:B------:R-:W-:Y:S02]  /*8cb0*/  @P4 SHF.L.U32 R196, R246, 0x10, RZ ;  /* 0x00000010f6c44819 */ /* 0x000fe400000006ff */
[----:B------:R-:W-:-:S03]  /*8cc0*/  @P4 F2FP.BF16.F32.PACK_AB R199, RZ, R199 ;  /* 0x000000c7ffc7423e */ /* 0x000fc600000010ff */
[-C--:B------:R-:W-:Y:S01]  /*8cd0*/  @P4 FFMA.FTZ R157, R196, R192.reuse, R157 ;  /* 0x000000c0c49d4223 */ /* 0x080fe2000001009d */
[----:B------:R-:W-:Y:S01]  /*8ce0*/  @P4 FMUL.FTZ R192, R73, R192 ;  /* 0x000000c049c04220 */ /* 0x000fe20000410000 */
[----:B------:R-:W-:-:S04]  /*8cf0*/  @P4 PRMT R5, R199, 0x7610, R5 ;  /* 0x00007610c7054816 */ /* 0x000fc80000000005 */
[----:B------:R-:W-:Y:S01]  /*8d00*/  @P6 FADD.FTZ R193, R216, -R193 ;  /* 0x800000c1d8c16221 */ /* 0x000fe20000010000 */
[----:B------:R-:W-:Y:S02]  /*8d10*/  PLOP3.LUT P6, PT, PT, PT, UP2, 0x80, 0x8 ;  /* 0x000000000008781c */ /* 0x000fe40003fcf028 */
[----:B------:R-:W-:-:S04]  /*8d20*/  @P4 F2FP.BF16.F32.PACK_AB R192, RZ, R192 ;  /* 0x000000c0ffc0423e */ /* 0x000fc800000010ff */
[----:B------:R-:W-:-:S07]  /*8d30*/  @P4 PRMT R4, R192, 0x7610, R4 ;  /* 0x00007610c0044816 */ /* 0x000fce0000000004 */
        /* <DEDUP_REMOVED lines=14> */
.L_x_6254:
[----:B------:R-:W-:Y:S01]  /*8e20*/  PLOP3.LUT P6, PT, PT, PT, UP2, 0x80, 0x8 ;  /* 0x000000000008781c */ /* 0x000fe20003fcf028 */
[----:B------:R-:W2:Y:S01]  /*8e30*/  @P4 LDC R250, c[0x0][0x40c] ;  /* 0x00010300fffa4b82 */ /* 0x000ea20000000800 */
[----:B01----:R-:W-:Y:S02]  /*8e40*/  MOV R193, R185 ;  /* 0x000000b900c17202 */ /* 0x003fe40000000f00 */
[----:B------:R-:W-:Y:S02]  /*8e50*/  MOV R198, R186 ;  /* 0x000000ba00c67202 */ /* 0x000fe40000000f00 */
[----:B------:R-:W-:-:S03]  /*8e60*/  @P4 SHF.L.U32 R251, R245, 0x10, RZ ;  /* 0x00000010f5fb4819 */ /* 0x000fc600000006ff */
[----:B------:R-:W0:Y:S04]  /*8e70*/  @P4 LDC R249, c[0x0][0x40c] ;  /* 0x00010300fff94b82 */ /* 0x000e280000000800 */
[----:B------:R-:W-:Y:S01]  /*8e80*/  @P6 FFMA.FTZ R192, R212, UR6, R196 ;  /* 0x00000006d4c06c23 */ /* 0x000fe200080100c4 */
[----:B------:R-:W-:-:S13]  /*8e90*/  PLOP3.LUT P6, PT, PT, PT, UP2, 0x80, 0x8 ;  /* 0x000000000008781c */ /* 0x000fda0003fcf028 */
[----:B------:R-:W-:Y:S01]  /*8ea0*/  @P6 FADD.FTZ R192, R215, -R192 ;  /* 0x800000c0d7c06221 */ /* 0x000fe20000010000 */
[----:B------:R-:W-:-:S13]  /*8eb0*/  PLOP3.LUT P6, PT, PT, PT, UP2, 0x80, 0x8 ;  /* 0x000000000008781c */ /* 0x000fda0003fcf028 */
[----:B------:R-:W-:Y:S01]  /*8ec0*/  @P6 FFMA.FTZ R193, R192, UR25, R185 ;  /* 0x00000019c0c16c23 */ /* 0x000fe200080100b9 */
[----:B------:R-:W-:Y:S02]  /*8ed0*/  PLOP3.LUT P6, PT, PT, PT, UP2, 0x80, 0x8 ;  /* 0x000000000008781c */ /* 0x000fe40003fcf028 */
[----:B------:R-:W-:Y:S01]  /*8ee0*/  MOV R192, R184 ;  /* 0x000000b800c07202 */ /* 0x000fe20000000f00 */
[----:B--2---:R-:W-:-:S10]  /*8ef0*/  @P4 FMUL.FTZ R250, R193, R250 ;  /* 0x000000fac1fa4220 */ /* 0x004fd40000410000 */
[----:B------:R-:W-:Y:S01]  /*8f00*/  @P6 FFMA.FTZ R199, R213, UR6, R196 ;  /* 0x00000006d5c76c23 */ /* 0x000fe200080100c4 */
[----:B------:R-:W-:-:S13]  /*8f10*/  PLOP3.LUT P6, PT, PT, PT, UP2, 0x80, 0x8 ;  /* 0x000000000008781c */ /* 0x000fda0003fcf028 */
[----:B------:R-:W-:Y:S01]  /*8f20*/  @P6 FADD.FTZ R199, R218, -R199 ;  /* 0x800000c7dac76221 */ /* 0x000fe20000010000 */
[----:B------:R-:W-:-:S13]  /*8f30*/  PLOP3.LUT P6, PT, PT, PT, UP2, 0x80, 0x8 ;  /* 0x000000000008781c */ /* 0x000fda0003fcf028 */
[----:B------:R-:W-:Y:S01]  /*8f40*/  @P6 FFMA.FTZ R198, R199, UR25, R186 ;  /* 0x00000019c7c66c23 */ /* 0x000fe200080100ba */
[----:B------:R-:W-:-:S03]  /*8f50*/  PLOP3.LUT P6, PT, PT, PT, UP2, 0x80, 0x8 ;  /* 0x000000000008781c */ /* 0x000fc60003fcf028 */
[----:B0-----:R-:W-:Y:S01]  /*8f60*/  @P4 FMUL.FTZ R193, R198, R249 ;  /* 0x000000f9c6c14220 */ /* 0x001fe20000410000 */
[----:B------:R-:W-:Y:S02]  /*8f70*/  @P4 SHF.L.U32 R198, R246, 0x10, RZ ;  /* 0x00000010f6c64819 */ /* 0x000fe400000006ff */
[----:B------:R-:W-:Y:S01]  /*8f80*/  @P4 SHF.L.U32 R249, R242, 0x10, RZ ;  /* 0x00000010f2f94819 */ /* 0x000fe200000006ff */
[-C--:B------:R-:W-:Y:S01]  /*8f90*/  @P4 FFMA.FTZ R158, R251, R193.reuse, R158 ;  /* 0x000000c1fb9e4223 */ /* 0x080fe2000001009e */
[----:B------:R-:W-:Y:S01]  /*8fa0*/  @P4 FMUL.FTZ R193, R74, R193 ;  /* 0x000000c14ac14220 */ /* 0x000fe20000410000 */
[-C--:B------:R-:W-:Y:S01]  /*8fb0*/  @P4 FFMA.FTZ R157, R198, R250.reuse, R157 ;  /* 0x000000fac69d4223 */ /* 0x080fe2000001009d */
[----:B------:R-:W-:-:S03]  /*8fc0*/  @P4 FMUL.FTZ R250, R73, R250 ;  /* 0x000000fa49fa4220 */ /* 0x000fc60000410000 */
[----:B------:R-:W-:Y:S01]  /*8fd0*/  @P6 FFMA.FTZ R199, R211, UR6, R196 ;  /* 0x00000006d3c76c23 */ /* 0x000fe200080100c4 */
[----:B------:R-:W-:Y:S02]  /*8fe0*/  PLOP3.LUT P6, PT, PT, PT, UP2, 0x80, 0x8 ;  /* 0x000000000008781c */ /* 0x000fe40003fcf028 */
[----:B------:R-:W-:Y:S02]  /*8ff0*/  @P4 F2FP.BF16.F32.PACK_AB R250, RZ, R250 ;  /* 0x000000fafffa423e */ /* 0x000fe400000010ff */
[----:B------:R-:W-:Y:S02]  /*9000*/  @P4 F2FP.BF16.F32.PACK_AB R193, RZ, R193 ;  /* 0x000000c1ffc1423e */ /* 0x000fe400000010ff */
[----:B------:R-:W-:Y:S02]  /*9010*/  @P4 PRMT R4, R250, 0x7610, R4 ;  /* 0x00007610fa044816 */ /* 0x000fe40000000004 */
[----:B------:R-:W-:-:S05]  /*9020*/  @P4 PRMT R5, R193, 0x7610, R5 ;  /* 0x00007610c1054816 */ /* 0x000fca0000000005 */
        /* <DEDUP_REMOVED lines=10> */
[----:B------:R-:W-:Y:S02]  /*90d0*/  PLOP3.LUT P6, PT, PT, PT, UP2, 0x80, 0x8 ;  /* 0x000000000008781c */ /* 0x000fe40003fcf028 */
[----:B------:R-:W-:Y:S02]  /*90e0*/  MOV R6, R187 ;  /* 0x000000bb00067202 */ /* 0x000fe40000000f00 */
[----:B------:R-:W-:-:S09]  /*90f0*/  SHF.L.U32 R192, R244, 0x10, RZ ;  /* 0x00000010f4c07819 */ /* 0x000fd200000006ff */
[----:B------:R-:W-:Y:S01]  /*9100*/  @P6 FFMA.FTZ R196, R214, UR6, R196 ;  /* 0x00000006d6c46c23 */ /* 0x000fe200080100c4 */
[----:B------:R-:W-:-:S13]  /*9110*/  PLOP3.LUT P6, PT, PT, PT, UP2, 0x80, 0x8 ;  /* 0x000000000008781c */ /* 0x000fda0003fcf028 */
[----:B------:R-:W-:Y:S01]  /*9120*/  @P6 FADD.FTZ R196, R217, -R196 ;  /* 0x800000c4d9c46221 */ /* 0x000fe20000010000 */
[----:B------:R-:W-:-:S13]  /*9130*/  PLOP3.LUT P6, PT, PT, PT, UP2, 0x80, 0x8 ;  /* 0x000000000008781c */ /* 0x000fda0003fcf028 */
[----:B------:R-:W-:-:S04]  /*9140*/  @P6 FFMA.FTZ R6, R196, UR25, R187 ;  /* 0x00000019c4066c23 */ /* 0x000fc800080100bb */
[----:B------:R-:W-:-:S04]  /*9150*/  FMUL.FTZ R6, R6, UR29 ;  /* 0x0000001d06067c20 */ /* 0x000fc80008410000 */
[-C--:B------:R-:W-:Y:S01]  /*9160*/  FFMA.FTZ R159, R192, R6.reuse, R159 ;  /* 0x00000006c09f7223 */ /* 0x080fe2000001009f */
[----:B------:R-:W-:-:S05]  /*9170*/  FMUL.FTZ R6, R75, R6 ;  /* 0x000000064b067220 */ /* 0x000fca0000410000 */
[----:B------:R-:W-:Y:S01]  /*9180*/  F2FP.BF16.F32.PACK_AB R6, RZ, R6 ;  /* 0x00000006ff06723e */ /* 0x000fe200000010ff */
[----:B------:R-:W-:Y:S06]  /*9190*/  BRA `(.L_x_6255) ;  /* 0x0000000400b87947 */ /* 0x000fec0003800000 */
.L_x_6253:
        /* <DEDUP_REMOVED lines=32> */
.L_x_6257:
        /* <DEDUP_REMOVED lines=11> */
.L_x_6258:
        /* <DEDUP_REMOVED lines=11> */
.L_x_6259:
[----:B------:R-:W-:Y:S05]  /*9500*/  @!P4 BRA `(.L_x_6255) ;  /* 0x0000000000dcc947 */ /* 0x000fea0003800000 */
[----:B------:R-:W-:Y:S01]  /*9510*/  SHF.L.U32 R192, R244, 0x10, RZ ;  /* 0x00000010f4c07819 */ /* 0x000fe200000006ff */
[----:B------:R-:W-:-:S04]  /*9520*/  FMUL.FTZ R6, R191, UR29 ;  /* 0x0000001dbf067c20 */ /* 0x000fc80008410000 */
[-C--:B------:R-:W-:Y:S01]  /*9530*/  FFMA.FTZ R159, R192, R6.reuse, R159 ;  /* 0x00000006c09f7223 */ /* 0x080fe2000001009f */
[----:B------:R-:W-:-:S05]  /*9540*/  FMUL.FTZ R6, R75, R6 ;  /* 0x000000064b067220 */ /* 0x000fca0000410000 */
[----:B------:R-:W-:Y:S01]  /*9550*/  F2FP.BF16.F32.PACK_AB R6, RZ, R6 ;  /* 0x00000006ff06723e */ /* 0x000fe200000010ff */
[----:B------:R-:W-:Y:S06]  /*9560*/  BRA `(.L_x_6255) ;  /* 0x0000000000c47947 */ /* 0x000fec0003800000 */
.L_x_6256:
[----:B------:R-:W0:Y:S01]  /*9570*/  @P4 LDC R193, c[0x0][0x40c] ;  /* 0x00010300ffc14b82 */ /* 0x000e220000000800 */
[----:B------:R-:W-:Y:S01]  /*9580*/  FFMA.FTZ R192, R214, UR6, R196 ;  /* 0x00000006d6c07c23 */ /* 0x000fe200080100c4 */
[----:B------:R-:W-:Y:S01]  /*9590*/  UISETP.GT.AND UP0, UPT, UR28, URZ, UPT ;  /* 0x000000ff1c00728c */ /* 0x000fe2000bf04270 */
[----:B------:R-:W-:Y:S02]  /*95a0*/  @P4 SHF.L.U32 R198, R244, 0x10, RZ ;  /* 0x00000010f4c64819 */ /* 0x000fe400000006ff */
[----:B------:R-:W-:-:S03]  /*95b0*/  FADD.FTZ R192, R217, -R192 ;  /* 0x800000c0d9c07221 */ /* 0x000fc60000010000 */
[----:B------:R-:W-:Y:S01]  /*95c0*/  PLOP3.LUT P6, PT, PT, PT, UP0, 0x80, 0x8 ;  /* 0x000000000008781c */ /* 0x000fe20003fcf008 */
[----:B------:R-:W-:-:S05]  /*95d0*/  FMUL.FTZ R192, R192, UR25 ;  /* 0x00000019c0c07c20 */ /* 0x000fca0008410000 */
[----:B------:R-:W-:-:S05]  /*95e0*/  FSEL R192, R192, RZ, P6 ;  /* 0x000000ffc0c07208 */ /* 0x000fca0003000000 */
[----:B0-----:R-:W-:-:S04]  /*95f0*/  @P4 FMUL.FTZ R192, R192, R193 ;  /* 0x000000c1c0c04220 */ /* 0x001fc80000410000 */
[-C--:B------:R-:W-:Y:S01]  /*9600*/  @P4 FFMA.FTZ R159, R198, R192.reuse, R159 ;  /* 0x000000c0c69f4223 */ /* 0x080fe2000001009f */
[----:B------:R-:W-:-:S05]  /*9610*/  @P4 FMUL.FTZ R192, R75, R192 ;  /* 0x000000c04bc04220 */ /* 0x000fca0000410000 */
[----:B------:R-:W-:Y:S01]  /*9620*/  @P4 F2FP.BF16.F32.PACK_AB R192, RZ, R192 ;  /* 0x000000c0ffc0423e */ /* 0x000fe200000010ff */
[----:B------:R-:W-:Y:S06]  /*9630*/  @!P4 BRA `(.L_x_6260) ;  /* 0x00000000002cc947 */ /* 0x000fec0003800000 */
[----:B------:R-:W-:Y:S01]  /*9640*/  FFMA.FTZ R3, R211, UR6, R196 ;  /* 0x00000006d3037c23 */ /* 0x000fe200080100c4 */
[----:B------:R-:W-:-:S03]  /*9650*/  ISETP.LT.AND P6, PT, RZ, UR28, PT ;  /* 0x0000001cff007c0c */ /* 0x000fc6000bfc1270 */
[----:B------:R-:W-:-:S04]  /*9660*/  FADD.FTZ R3, R216, -R3 ;  /* 0x80000003d8037221 */ /* 0x000fc80000010000 */
[----:B------:R-:W-:-:S05]  /*9670*/  FMUL.FTZ R3, R3, UR25 ;  /* 0x0000001903037c20 */ /* 0x000fca0008410000 */
[----:B------:R-:W-:-:S05]  /*9680*/  FSEL R3, R3, RZ, P6 ;  /* 0x000000ff03037208 */ /* 0x000fca0003000000 */
[----:B------:R-:W-:-:S04]  /*9690*/  FMUL.FTZ R3, R3, UR29 ;  /* 0x0000001d03037c20 */ /* 0x000fc80008410000 */
[----:B------:R-:W-:-:S05]  /*96a0*/  FMUL.FTZ R193, R72, R3 ;  /* 0x0000000348c17220 */ /* 0x000fca0000410000 */
[----:B------:R-:W-:Y:S02]  /*96b0*/  F2FP.BF16.F32.PACK_AB R198, RZ, R193 ;  /* 0x000000c1ffc6723e */ /* 0x000fe400000010ff */
[----:B------:R-:W-:-:S05]  /*96c0*/  SHF.L.U32 R193, R242, 0x10, RZ ;  /* 0x00000010f2c17819 */ /* 0x000fca00000006ff */
[----:B------:R-:W-:Y:S01]  /*96d0*/  FFMA.FTZ R156, R193, R3, R156 ;  /* 0x00000003c19c7223 */ /* 0x000fe2000001009c */
[----:B------:R-:W-:-:S07]  /*96e0*/  PRMT R3, R198, 0x7610, R3 ;  /* 0x00007610c6037816 */ /* 0x000fce0000000003 */
.L_x_6260:
        /* <DEDUP_REMOVED lines=12> */
.L_x_6261:
[----:B------:R-:W-:Y:S05]  /*97b0*/  @!P4 BRA `(.L_x_6262) ;  /* 0x00000000002cc947 */ /* 0x000fea0003800000 */
        /* <DEDUP_REMOVED lines=11> */
.L_x_6262:
[----:B------:R-:W-:-:S07]  /*9870*/  @P4 PRMT R6, R192, 0x7610, R6 ;  /* 0x00007610c0064816 */ /* 0x000fce0000000006 */
.L_x_6255:
        /* <DEDUP_REMOVED lines=12> */
.L_x_6251:
[----:B------:R-:W-:Y:S05]  /*9940*/  BSYNC.RECONVERGENT B0 ;  /* 0x0000000000007941 */ /* 0x000fea0003800200 */
.L_x_6250:
[----:B------:R-:W-:Y:S02]  /*9950*/  UIADD3 UR9, UPT, UPT, UR9, UR16, URZ ;  /* 0x0000001009097290 */ /* 0x000fe4000fffe0ff */
[----:B------:R-:W-:Y:S02]  /*9960*/  UPLOP3.LUT UP1, UPT, UPT, UPT, UP1, 0x40, 0x4 ;  /* 0x000000000004789c */ /* 0x000fe40003f2e810 */
[----:B------:R-:W-:-:S09]  /*9970*/  UISETP.GE.AND UP0, UPT, UR9, UR17, UPT ;  /* 0x000000110900728c */ /* 0x000fd2000bf06270 */
[----:B------:R-:W-:Y:S05]  /*9980*/  BRA.U !UP0, `(.L_x_6263) ;  /* 0xffffff7108387547 */ /* 0x000fea000b83ffff */
.L_x_6148:
[----:B------:R-:W4:Y:S01]  /*9990*/  S2UR UR4, SR_CTAID.X ;  /* 0x00000000000479c3 */ /* 0x000f220000002500 */
[----:B------:R-:W-:Y:S01]  /*99a0*/  ISETP.NE.AND P4, PT, R195, RZ, PT ;  /* 0x000000ffc300720c */ /* 0x000fe20003f85270 */
[----:B------:R-:W-:Y:S01]  /*99b0*/  BSSY.RECONVERGENT B0, `(.L_x_6264) ;  /* 0x000000f000007945 */ /* 0x000fe20003800200 */
[----:B----4-:R-:W-:-:S06]  /*99c0*/  UIMAD UR4, UR4, UR8, URZ ;  /* 0x00000008040472a4 */ /* 0x010fcc000f8e02ff */
[----:B------:R-:W-:-:S04]  /*99d0*/  MOV R9, UR4 ;  /* 0x0000000400097c02 */ /* 0x000fc80008000f00 */
[----:B------:R-:W-:Y:S01]  /*99e0*/  LEA.HI R9, R9, R2, RZ, 0x1e ;  /* 0x0000000209097211 */ /* 0x000fe200078ff0ff */
[----:B------:R-:W-:Y:S06]  /*99f0*/  @!P4 BRA `(.L_x_6265) ;  /* 0x000000000028c947 */ /* 0x000fec0003800000 */
[----:B------:R-:W4:Y:S08]  /*9a00*/  LDC.64 R2, c[0x0][0x440] ;  /* 0x00011000ff027b82 */ /* 0x000f300000000a00 */
[----:B------:R-:W0:Y:S08]  /*9a10*/  LDC.64 R4, c[0x0][0x448] ;  /* 0x00011200ff047b82 */ /* 0x000e300000000a00 */
[----:B------:R-:W1:Y:S01]  /*9a20*/  LDC.64 R6, c[0x0][0x460] ;  /* 0x00011800ff067b82 */ /* 0x000e620000000a00 */
[----:B----4-:R-:W-:-:S05]  /*9a30*/  IMAD.WIDE.U32 R2, R9, 0x10, R2 ;  /* 0x0000001009027825 */ /* 0x010fca00078e0002 */
[----:B------:R4:W-:Y:S01]  /*9a40*/  STG.E.128 desc[UR10][R2.64], R104 ;  /* 0x0000006802007986 */ /* 0x0009e2000c101d0a */
[----:B0-----:R-:W-:-:S05]  /*9a50*/  IMAD.WIDE.U32 R4, R9, 0x10, R4 ;  /* 0x0000001009047825 */ /* 0x001fca00078e0004 */
[----:B------:R4:W-:Y:S01]  /*9a60*/  STG.E.128 desc[UR10][R4.64], R76 ;  /* 0x0000004c04007986 */ /* 0x0009e2000c101d0a */
[C---:B-1----:R-:W-:Y:S01]  /*9a70*/  IMAD.WIDE.U32 R6, R9.reuse, 0x10, R6 ;  /* 0x0000001009067825 */ /* 0x042fe200078e0006 */
[----:B------:R-:W-:-:S04]  /*9a80*/  IADD3 R9, PT, PT, R9, 0x100, RZ ;  /* 0x0000010009097810 */ /* 0x000fc80007ffe0ff */
[----:B------:R4:W-:Y:S03]  /*9a90*/  STG.E.128 desc[UR10][R6.64], R132 ;  /* 0x0000008406007986 */ /* 0x0009e6000c101d0a */
.L_x_6265:
[----:B------:R-:W-:Y:S05]  /*9aa0*/  BSYNC.RECONVERGENT B0 ;  /* 0x0000000000007941 */ /* 0x000fea0003800200 */
.L_x_6264:
[----:B------:R-:W-:Y:S01]  /*9ab0*/  ISETP.NE.AND P4, PT, R197, RZ, PT ;  /* 0x000000ffc500720c */ /* 0x000fe20003f85270 */
[----:B------:R-:W-:-:S12]  /*9ac0*/  BSSY.RECONVERGENT B0, `(.L_x_6266) ;  /* 0x000000c000007945 */ /* 0x000fd80003800200 */
[----:B------:R-:W-:Y:S05]  /*9ad0*/  @!P4 BRA `(.L_x_6267) ;  /* 0x000000000028c947 */ /* 0x000fea0003800000 */
[----:B----4-:R-:W4:Y:S08]  /*9ae0*/  LDC.64 R2, c[0x0][0x440] ;  /* 0x00011000ff027b82 */ /* 0x010f300000000a00 */
        /* <DEDUP_REMOVED lines=9> */
.L_x_6267:
[----:B------:R-:W-:Y:S05]  /*9b80*/  BSYNC.RECONVERGENT B0 ;  /* 0x0000000000007941 */ /* 0x000fea0003800200 */
.L_x_6266:
[----:B------:R-:W-:Y:S04]  /*9b90*/  BSSY.RECONVERGENT B0, `(.L_x_6268) ;  /* 0x000000c000007945 */ /* 0x000fe80003800200 */
        /* <DEDUP_REMOVED lines=11> */
.L_x_6269:
[----:B------:R-:W-:Y:S05]  /*9c50*/  BSYNC.RECONVERGENT B0 ;  /* 0x0000000000007941 */ /* 0x000fea0003800200 */
.L_x_6268:
        /* <DEDUP_REMOVED lines=12> */
.L_x_6271:
[----:B------:R-:W-:Y:S05]  /*9d20*/  BSYNC.RECONVERGENT B0 ;  /* 0x0000000000007941 */ /* 0x000fea0003800200 */
.L_x_6270:
        /* <DEDUP_REMOVED lines=12> */
.L_x_6273:
[----:B------:R-:W-:Y:S05]  /*9df0*/  BSYNC.RECONVERGENT B0 ;  /* 0x0000000000007941 */ /* 0x000fea0003800200 */
.L_x_6272:
        /* <DEDUP_REMOVED lines=12> */
.L_x_6275:
[----:B------:R-:W-:Y:S05]  /*9ec0*/  BSYNC.RECONVERGENT B0 ;  /* 0x0000000000007941 */ /* 0x000fea0003800200 */
.L_x_6274:
[----:B------:R-:W-:-:S13]  /*9ed0*/  ISETP.NE.AND P0, PT, R248, RZ, PT ;  /* 0x000000fff800720c */ /* 0x000fda0003f05270 */
[----:B------:R-:W-:Y:S05]  /*9ee0*/  @!P0 EXIT ;  /* 0x000000000000894d */ /* 0x000fea0003800000 */
[----:B----4-:R-:W4:Y:S08]  /*9ef0*/  LDC.64 R2, c[0x0][0x440] ;  /* 0x00011000ff027b82 */ /* 0x010f300000000a00 */
[----:B------:R-:W0:Y:S08]  /*9f00*/  LDC.64 R4, c[0x0][0x448] ;  /* 0x00011200ff047b82 */ /* 0x000e300000000a00 */
[----:B------:R-:W1:Y:S01]  /*9f10*/  LDC.64 R6, c[0x0][0x460] ;  /* 0x00011800ff067b82 */ /* 0x000e620000000a00 */
[----:B----4-:R-:W-:-:S05]  /*9f20*/  IMAD.WIDE.U32 R2, R9, 0x10, R2 ;  /* 0x0000001009027825 */ /* 0x010fca00078e0002 */
[----:B------:R-:W-:Y:S01]  /*9f30*/  STG.E.128 desc[UR10][R2.64], R128 ;  /* 0x0000008002007986 */ /* 0x000fe2000c101d0a */
[----:B0-----:R-:W-:-:S05]  /*9f40*/  IMAD.WIDE.U32 R4, R9, 0x10, R4 ;  /* 0x0000001009047825 */ /* 0x001fca00078e0004 */
[----:B------:R-:W-:Y:S01]  /*9f50*/  STG.E.128 desc[UR10][R4.64], R100 ;  /* 0x0000006404007986 */ /* 0x000fe2000c101d0a */
[----:B-1----:R-:W-:-:S05]  /*9f60*/  IMAD.WIDE.U32 R6, R9, 0x10, R6 ;  /* 0x0000001009067825 */ /* 0x002fca00078e0006 */
[----:B------:R-:W-:Y:S01]  /*9f70*/  STG.E.128 desc[UR10][R6.64], R156 ;  /* 0x0000009c06007986 */ /* 0x000fe2000c101d0a */
[----:B------:R-:W-:Y:S05]  /*9f80*/  EXIT ;  /* 0x000000000000794d */ /* 0x000fea0003800000 */
.L_x_6276:
        /* <DEDUP_REMOVED lines=15> */
.L_x_14372:


//--------------------- .text._ZN10layer_norm13ln_bwd_kernelINS_13Kernel_traitsIf13__nv_bfloat16fS2_fjLj7168ELj1ELj1ELj8ELj8ENS_18Kernel_traits_baseILj7168EfS2_fS2_fjLj256EEEEELb0ELb1ELb1ELb1EEEvNS_9BwdParamsE --------------------------
	.section	.text._ZN10layer_norm13ln_bwd_kernelINS_13Kernel_traitsIf13__nv_bfloat16fS2_fjLj7168ELj1ELj1ELj8ELj8ENS_18Kernel_traits_baseILj7168EfS2_fS2_fjLj256EEEEELb0ELb1ELb1ELb1EEEvNS_9BwdParamsE,"ax",@progbits
	.align	128
        .global         _ZN10layer_norm13ln_bwd_kernelINS_13Kernel_traitsIf13__nv_bfloat16fS2_fjLj7168ELj1ELj1ELj8ELj8ENS_18Kernel_traits_baseILj7168EfS2_fS2_fjLj256EEEEELb0ELb1ELb1ELb1EEEvNS_9BwdParamsE
        .type           _ZN10layer_norm13ln_bwd_kernelINS_13Kernel_traitsIf13__nv_bfloat16fS2_fjLj7168ELj1ELj1ELj8ELj8ENS_18Kernel_traits_baseILj7168EfS2_fS2_fjLj256EEEEELb0ELb1ELb1ELb1EEEvNS_9BwdParamsE,@function
        .size           _ZN10layer_norm13ln_bwd_kernelINS_13Kernel_traitsIf13__nv_bfloat16fS2_fjLj7168ELj1ELj1ELj8ELj8ENS_18Kernel_traits_baseILj7168EfS2_fS2_fjLj256EEEEELb0ELb1ELb1ELb1EEEvNS_9BwdParamsE,(.L_x_14373 - _ZN10layer_norm13ln_bwd_kernelINS_13Kernel_traitsIf13__nv_bfloat16fS2_fjLj7168ELj1ELj1ELj8ELj8ENS_18Kernel_traits_baseILj7168EfS2_fS2_fjLj256EEEEELb0ELb1ELb1ELb1EEEvNS_9BwdParamsE)
        .other          _ZN10layer_norm13ln_bwd_kernelINS_13Kernel_traitsIf13__nv_bfloat16fS2_fjLj7168ELj1ELj1ELj8ELj8ENS_18Kernel_traits_baseILj7168EfS2_fS2_fjLj256EEEEELb0ELb1ELb1ELb1EEEvNS_9BwdParamsE,@"STO_CUDA_ENTRY STV_DEFAULT"
_ZN10layer_norm13ln_bwd_kernelINS_13Kernel_traitsIf13__nv_bfloat16fS2_fjLj7168ELj1ELj1ELj8ELj8ENS_18Kernel_traits_baseILj7168EfS2_fS2_fjLj256EEEEELb0ELb1ELb1ELb1EEEvNS_9BwdParamsE:
.text._ZN10layer_norm13ln_bwd_kernelINS_13Kernel_traitsIf13__nv_bfloat16fS2_fjLj7168ELj1ELj1ELj8ELj8ENS_18Kernel_traits_baseILj7168EfS2_fS2_fjLj256EEEEELb0ELb1ELb1ELb1EEEvNS_9BwdParamsE:
        /* <DEDUP_REMOVED lines=57> */
[----:B-1----:R-:W-:-:S04]  /*0390*/  IMAD.WIDE.U32 R2, R222, 0x10, R2 ;  /* 0x00000010de027825 */ /* 0x002fc800078e0002 */
[----:B------:R-:W-:Y:S01]  /*03a0*/  HFMA2 R28, -RZ, RZ, 0, 0 ;  /* 0x00000000ff1c7431 */ /* 0x000fe200000001ff */
[----:B0-----:R-:W5:Y:S01]  /*03b0*/  LDG.E.128 R248, desc[UR12][R2.64] ;  /* 0x0000000c02f87981 */ /* 0x001f62000c1e1d00 */
[----:B----4-:R-:W-:-:S03]  /*03c0*/  IMAD.WIDE.U32 R222, R222, 0x10, R4 ;  /* 0x00000010dede7825 */ /* 0x010fc600078e0004 */
[----:B------:R-:W5:Y:S04]  /*03d0*/  LDG.E.128 R244, desc[UR12][R2.64+0x1000] ;  /* 0x0010000c02f47981 */ /* 0x000f68000c1e1d00 */
        /* <DEDUP_REMOVED lines=11> */
[----:B------:R0:W5:Y:S01]  /*0490*/  LDG.E.128 R224, desc[UR12][R2.64+0x6000] ;  /* 0x0060000c02e07981 */ /* 0x000162000c1e1d00 */
[----:B------:R-:W-:Y:S01]  /*04a0*/  UPLOP3.LUT UP1, UPT, UPT, UPT, UPT, 0x40, 0x4 ;  /* 0x000000000004789c */ /* 0x000fe20003f2e870 */
[----:B0-23--:R-:W-:-:S10]  /*04b0*/  MOV R2, UR4 ;  /* 0x0000000400027c02 */ /* 0x00dfd40008000f00 */
.L_x_6365:
[----:B------:R-:W0:Y:S08]  /*04c0*/  LDC.64 R172, c[0x0][0x3f8] ;  /* 0x0000fe00ffac7b82 */ /* 0x000e300000000a00 */
[----:B------:R-:W1:Y:S08]  /*04d0*/  LDC.64 R174, c[0x0][0x3c8] ;  /* 0x0000f200ffae7b82 */ /* 0x000e700000000a00 */
[----:B------:R-:W2:Y:S01]  /*04e0*/  LDC.64 R176, c[0x0][0x3f0] ;  /* 0x0000fc00ffb07b82 */ /* 0x000ea20000000a00 */
[----:B0-----:R-:W-:-:S05]  /*04f0*/  IMAD.WIDE R172, R2, 0x4, R172 ;  /* 0x0000000402ac7825 */ /* 0x001fca00078e02ac */
[----:B------:R1:W3:Y:S02]  /*0500*/  LDG.E R214, desc[UR12][R172.64] ;  /* 0x0000000cacd67981 */ /* 0x0002e4000c1e1900 */
[----:B-1----:R-:W-:-:S04]  /*0510*/  IMAD.WIDE R172, R2, 0x4, R174 ;  /* 0x0000000402ac7825 */ /* 0x002fc800078e02ae */
[----:B--2---:R-:W-:Y:S01]  /*0520*/  IMAD.WIDE R174, R2, 0x4, R176 ;  /* 0x0000000402ae7825 */ /* 0x004fe200078e02b0 */
[----:B-----5:R0:W5:Y:S04]  /*0530*/  LDG.E R216, desc[UR12][R172.64] ;  /* 0x0000000cacd87981 */ /* 0x020168000c1e1900 */
[----:B------:R1:W5:Y:S01]  /*0540*/  LDG.E R220, desc[UR12][R174.64] ;  /* 0x0000000caedc7981 */ /* 0x000362000c1e1900 */
[----:B0-----:R-:W-:Y:S02]  /*0550*/  CS2R R172, SRZ ;  /* 0x0000000000ac7805 */ /* 0x001fe4000001ff00 */
[----:B---3--:R-:W-:-:S13]  /*0560*/  ISETP.GE.AND P2, PT, R214, 0x1, PT ;  /* 0x00000001d600780c */ /* 0x008fda0003f46270 */
[----:B-1----:R-:W-:Y:S05]  /*0570*/  @!P2 BRA `(.L_x_6278) ;  /* 0x000000140040a947 */ /* 0x002fea0003800000 */
[----:B------:R-:W0:Y:S01]  /*0580*/  S2R R204, SR_TID.X ;  /* 0x0000000000cc7919 */ /* 0x000e220000002100 */
[----:B------:R-:W-:Y:S01]  /*0590*/  IADD3 R0, PT, PT, R214, -0x1, RZ ;  /* 0xffffffffd6007810 */ /* 0x000fe20007ffe0ff */
[----:B------:R-:W1:Y:S04]  /*05a0*/  LDC.64 R10, c[0x0][0x3c0] ;  /* 0x0000f000ff0a7b82 */ /* 0x000e680000000a00 */
[----:B------:R-:W-:-:S04]  /*05b0*/  IMAD R0, R0, UR14, RZ ;  /* 0x0000000e00007c24 */ /* 0x000fc8000f8e02ff */
[----:B------:R-:W2:Y:S01]  /*05c0*/  LDC.64 R8, c[0x0][0x428] ;  /* 0x00010a00ff087b82 */ /* 0x000ea20000000a00 */
[----:B------:R-:W-:-:S04]  /*05d0*/  SHF.R.S32.HI R3, RZ, 0x1f, R0 ;  /* 0x0000001fff037819 */ /* 0x000fc80000011400 */
[----:B------:R-:W-:Y:S01]  /*05e0*/  LEA.HI R3, R3, R0, RZ, 0x2 ;  /* 0x0000000003037211 */ /* 0x000fe200078f10ff */
[C---:B------:R-:W-:Y:S02]  /*05f0*/  IMAD R0, R2.reuse, UR14, RZ ;  /* 0x0000000e02007c24 */ /* 0x040fe4000f8e02ff */
[----:B------:R-:W3:Y:S01]  /*0600*/  LDC.64 R176, c[0x0][0x3a8] ;  /* 0x0000ea00ffb07b82 */ /* 0x000ee20000000a00 */
[----:B0-----:R-:W-:Y:S02]  /*0610*/  LEA.HI.SX32 R187, R3, R204, 0x1e ;  /* 0x000000cc03bb7211 */ /* 0x001fe400078ff2ff */
[----:B------:R-:W-:Y:S02]  /*0620*/  SHF.R.S32.HI R3, RZ, 0x1f, R0 ;  /* 0x0000001fff037819 */ /* 0x000fe40000011400 */
[----:B-1----:R-:W-:Y:S01]  /*0630*/  LEA R18, P0, R2, R10, 0x2 ;  /* 0x0000000a02127211 */ /* 0x002fe200078010ff */
[----:B--2---:R-:W-:Y:S01]  /*0640*/  IMAD.WIDE.U32 R184, R187, 0x8, R8 ;  /* 0x00000008bbb87825 */ /* 0x004fe200078e0008 */
[----:B------:R-:W-:-:S02]  /*0650*/  LEA.HI R3, R3, R0, RZ, 0x2 ;  /* 0x0000000003037211 */ /* 0x000fc400078f10ff */
[----:B------:R-:W-:Y:S02]  /*0660*/  SHF.R.S32.HI R0, RZ, 0x1f, R2 ;  /* 0x0000001fff007819 */ /* 0x000fe40000011402 */
[----:B------:R-:W-:Y:S01]  /*0670*/  LEA.HI.SX32 R204, R3, R204, 0x1e ;  /* 0x000000cc03cc7211 */ /* 0x000fe200078ff2ff */
[----:B------:R-:W2:Y:S01]  /*0680*/  LDG.E.64 R184, desc[UR12][R184.64] ;  /* 0x0000000cb8b87981 */ /* 0x000ea2000c1e1b00 */
[C---:B------:R-:W-:Y:S02]  /*0690*/  IADD3 R183, PT, PT, R187.reuse, 0x100, RZ ;  /* 0x00000100bbb77810 */ /* 0x040fe40007ffe0ff */
[C---:B------:R-:W-:Y:S02]  /*06a0*/  IADD3 R181, PT, PT, R187.reuse, 0x200, RZ ;  /* 0x00000200bbb57810 */ /* 0x040fe40007ffe0ff */
[----:B------:R-:W-:Y:S01]  /*06b0*/  IADD3 R7, PT, PT, R187, 0x300, RZ ;  /* 0x00000300bb077810 */ /* 0x000fe20007ffe0ff */
[----:B------:R-:W-:Y:S01]  /*06c0*/  IMAD.WIDE.U32 R182, R183, 0x8, R8 ;  /* 0x00000008b7b67825 */ /* 0x000fe200078e0008 */
[----:B------:R-:W-:-:S02]  /*06d0*/  IADD3 R5, PT, PT, R187, 0x400, RZ ;  /* 0x00000400bb057810 */ /* 0x000fc40007ffe0ff */
[C---:B------:R-:W-:Y:S02]  /*06e0*/  IADD3 R189, PT, PT, R187.reuse, 0x500, RZ ;  /* 0x00000500bbbd7810 */ /* 0x040fe40007ffe0ff */
[----:B------:R-:W-:Y:S02]  /*06f0*/  IADD3 R187, PT, PT, R187, 0x600, RZ ;  /* 0x00000600bbbb7810 */ /* 0x000fe40007ffe0ff */
[----:B------:R-:W-:Y:S02]  /*0700*/  IADD3 R223, PT, PT, R204, 0x100, RZ ;  /* 0x00000100ccdf7810 */ /* 0x000fe40007ffe0ff */
[----:B------:R-:W-:Y:S02]  /*0710*/  LEA.HI.X R19, R2, R11, R0, 0x2, P0 ;  /* 0x0000000b02137211 */ /* 0x000fe400000f1400 */
[C---:B------:R-:W-:Y:S02]  /*0720*/  IADD3 R221, PT, PT, R204.reuse, 0x200, RZ ;  /* 0x00000200ccdd7810 */ /* 0x040fe40007ffe0ff */
[----:B------:R-:W-:-:S02]  /*0730*/  IADD3 R209, PT, PT, R204, 0x300, RZ ;  /* 0x00000300ccd17810 */ /* 0x000fc40007ffe0ff */
[C---:B------:R-:W-:Y:S01]  /*0740*/  IADD3 R3, PT, PT, R204.reuse, 0x400, RZ ;  /* 0x00000400cc037810 */ /* 0x040fe20007ffe0ff */
[--C-:B------:R-:W-:Y:S01]  /*0750*/  IMAD.WIDE.U32 R180, R181, 0x8, R8.reuse ;  /* 0x00000008b5b47825 */ /* 0x100fe200078e0008 */
[C---:B------:R-:W-:Y:S01]  /*0760*/  IADD3 R205, PT, PT, R204.reuse, 0x500, RZ ;  /* 0x00000500cccd7810 */ /* 0x040fe20007ffe0ff */
[----:B------:R-:W4:Y:S01]  /*0770*/  LDG.E R0, desc[UR12][R18.64] ;  /* 0x0000000c12007981 */ /* 0x000f22000c1e1900 */
[----:B------:R-:W-:Y:S01]  /*0780*/  IADD3 R207, PT, PT, R204, 0x600, RZ ;  /* 0x00000600cccf7810 */ /* 0x000fe20007ffe0ff */
        /* <DEDUP_REMOVED lines=8> */
[--C-:B---3--:R-:W-:Y:S02]  /*0810*/  IMAD.WIDE.U32 R8, R204, 0x10, R176.reuse ;  /* 0x00000010cc087825 */ /* 0x108fe400078e00b0 */
[----:B------:R-:W3:Y:S02]  /*0820*/  LDG.E.64 R188, desc[UR12][R188.64] ;  /* 0x0000000cbcbc7981 */ /* 0x000ee4000c1e1b00 */
[----:B------:R-:W-:-:S02]  /*0830*/  IMAD.WIDE.U32 R12, R223, 0x10, R176 ;  /* 0x00000010df0c7825 */ /* 0x000fc400078e00b0 */
[----:B------:R-:W3:Y:S02]  /*0840*/  LDG.E.128 R8, desc[UR12][R8.64] ;  /* 0x0000000c08087981 */ /* 0x000ee4000c1e1d00 */
        /* <DEDUP_REMOVED lines=9> */
[----:B------:R-:W3:Y:S04]  /*08e0*/  LDG.E.64 R186, desc[UR12][R186.64] ;  /* 0x0000000cbaba7981 */ /* 0x000ee8000c1e1b00 */
        /* <DEDUP_REMOVED lines=23> */
[----:B------:R-:W5:Y:S03]  /*0a60*/  @P0 LDG.E.128 R164, desc[UR12][R204.64] ;  /* 0x0000000ccca40981 */ /* 0x000f66000c1e1d00 */
[----:B------:R-:W-:Y:S01]  /*0a70*/  @P0 IMAD.WIDE.U32 R196, R221, 0x10, R196 ;  /* 0x00000010ddc40825 */ /* 0x000fe200078e00c4 */
[----:B------:R-:W5:Y:S04]  /*0a80*/  @P0 LDG.E.128 R144, desc[UR12][R200.64] ;  /* 0x0000000cc8900981 */ /* 0x000f68000c1e1d00 */
[----:B------:R0:W5:Y:S01]  /*0a90*/  @P0 LDG.E.128 R148, desc[UR12][R196.64] ;  /* 0x0000000cc4940981 */ /* 0x000162000c1e1d00 */
[----:B--2---:R-:W-:-:S02]  /*0aa0*/  MOV R198, R184 ;  /* 0x000000b800c67202 */ /* 0x004fc40000000f00 */
[--C-:B0-----:R-:W-:Y:S02]  /*0ab0*/  SHF.R.U64 R197, R184, 0x10, R185.reuse ;  /* 0x00000010b8c57819 */ /* 0x101fe400000012b9 */
[----:B------:R-:W-:Y:S02]  /*0ac0*/  SHF.L.U32 R198, R198, 0x10, RZ ;  /* 0x00000010c6c67819 */ /* 0x000fe400000006ff */
[----:B------:R-:W-:Y:S02]  /*0ad0*/  MOV R184, R185 ;  /* 0x000000b900b87202 */ /* 0x000fe40000000f00 */
[----:B------:R-:W-:Y:S02]  /*0ae0*/  SHF.L.U32 R197, R197, 0x10, RZ ;  /* 0x00000010c5c57819 */ /* 0x000fe400000006ff */
[----:B------:R-:W-:Y:S02]  /*0af0*/  SHF.R.U32.HI R185, RZ, 0x10, R185 ;  /* 0x00000010ffb97819 */ /* 0x000fe400000116b9 */
[----:B----4-:R-:W-:-:S02]  /*0b00*/  FSEL R0, R0, RZ, !P1 ;  /* 0x000000ff00007208 */ /* 0x010fc40004800000 */
[----:B------:R-:W-:Y:S02]  /*0b10*/  MOV R202, R182 ;  /* 0x000000b600ca7202 */ /* 0x000fe40000000f00 */
[----:B------:R-:W-:Y:S02]  /*0b20*/  MOV R195, R6 ;  /* 0x0000000600c37202 */ /* 0x000fe40000000f00 */
[----:B------:R-:W-:Y:S02]  /*0b30*/  SHF.R.U64 R190, R6, 0x10, R7 ;  /* 0x0000001006be7819 */ /* 0x000fe40000001207 */
[----:B------:R-:W-:Y:S02]  /*0b40*/  MOV R204, R4 ;  /* 0x0000000400cc7202 */ /* 0x000fe40000000f00 */
[----:B------:R-:W-:Y:S02]  /*0b50*/  SHF.R.U64 R191, R4, 0x10, R5 ;  /* 0x0000001004bf7819 */ /* 0x000fe40000001205 */
[----:B------:R-:W-:-:S02]  /*0b60*/  MOV R200, R180 ;  /* 0x000000b400c87202 */ /* 0x000fc40000000f00 */
[----:B------:R-:W-:Y:S02]  /*0b70*/  SHF.R.U64 R192, R180, 0x10, R181 ;  /* 0x00000010b4c07819 */ /* 0x000fe400000012b5 */
[----:B------:R-:W-:Y:S02]  /*0b80*/  MOV R205, R7 ;  /* 0x0000000700cd7202 */ /* 0x000fe40000000f00 */
[----:B------:R-:W-:Y:S01]  /*0b90*/  SHF.R.U32.HI R203, RZ, 0x10, R7 ;  /* 0x00000010ffcb7819 */ /* 0x000fe20000011607 */
[C---:B---3--:R-:W-:Y:S01]  /*0ba0*/  FADD.FTZ R4, -R0.reuse, R10 ;  /* 0x0000000a00047221 */ /* 0x048fe20000010100 */
        /* <DEDUP_REMOVED lines=12> */
[----:B------:R-:W-:Y:S01]  /*0c70*/  MOV R207, R188 ;  /* 0x000000bc00cf7202 */ /* 0x000fe20000000f00 */
[C---:B------:R-:W-:Y:S01]  /*0c80*/  FADD.FTZ R11, -R0.reuse, R17 ;  /* 0x00000011000b7221 */ /* 0x040fe20000010100 */
[C---:B------:R-:W-:Y:S01]  /*0c90*/  FADD.FTZ R13, -R0.reuse, R19 ;  /* 0x00000013000d7221 */ /* 0x040fe20000010100 */
[C---:B------:R-:W-:Y:S01]  /*0ca0*/  FADD.FTZ R18, -R0.reuse, R24 ;  /* 0x0000001800127221 */ /* 0x040fe20000010100 */
[C---:B------:R-:W-:Y:S01]  /*0cb0*/  FADD.FTZ R14, -R0.reuse, R20 ;  /* 0x00000014000e7221 */ /* 0x040fe20000010100 */
[C---:B------:R-:W-:Y:S01]  /*0cc0*/  FADD.FTZ R15, -R0.reuse, R21 ;  /* 0x00000015000f7221 */ /* 0x040fe20000010100 */
[----:B------:R-:W-:Y:S01]  /*0cd0*/  MOV R201, R183 ;  /* 0x000000b700c97202 */ /* 0x000fe20000000f00 */
[C---:B------:R-:W-:Y:S01]  /*0ce0*/  FADD.FTZ R17, -R0.reuse, R23 ;  /* 0x0000001700117221 */ /* 0x040fe20000010100 */
[----:B------:R-:W-:Y:S01]  /*0cf0*/  MOV R221, R186 ;  /* 0x000000ba00dd7202 */ /* 0x000fe20000000f00 */
[C---:B------:R-:W-:Y:S01]  /*0d00*/  FADD.FTZ R19, -R0.reuse, R25 ;  /* 0x0000001900137221 */ /* 0x040fe20000010100 */
[----:B------:R-:W-:Y:S01]  /*0d10*/  MOV R199, R181 ;  /* 0x000000b500c77202 */ /* 0x000fe20000000f00 */
[C---:B------:R-:W-:Y:S01]  /*0d20*/  FADD.FTZ R22, -R0.reuse, R172 ;  /* 0x000000ac00167221 */ /* 0x040fe20000010100 */
[----:B------:R-:W-:Y:S01]  /*0d30*/  FADD.FTZ R24, -R0, R174 ;  /* 0x000000ae00187221 */ /* 0x000fe20000010100 */
[----:B------:R-:W-:Y:S01]  /*0d40*/  SHF.R.U64 R186, R186, 0x10, R187 ;  /* 0x00000010baba7819 */ /* 0x000fe200000012bb */
[C---:B------:R-:W-:Y:S01]  /*0d50*/  FADD.FTZ R20, -R0.reuse, R26 ;  /* 0x0000001a00147221 */ /* 0x040fe20000010100 */
[----:B------:R-:W-:Y:S01]  /*0d60*/  FADD.FTZ R21, -R0, R27 ;  /* 0x0000001b00157221 */ /* 0x000fe20000010100 */
[----:B------:R-:W-:Y:S01]  /*0d70*/  SHF.L.U32 R172, R202, 0x10, RZ ;  /* 0x00000010caac7819 */ /* 0x000fe200000006ff */
[----:B------:R-:W-:Y:S01]  /*0d80*/  FADD.FTZ R23, -R0, R173 ;  /* 0x000000ad00177221 */ /* 0x000fe20000010100 */
[----:B------:R-:W-:Y:S01]  /*0d90*/  SHF.L.U32 R174, R200, 0x10, RZ ;  /* 0x00000010c8ae7819 */ /* 0x000fe200000006ff */
[----:B------:R-:W-:Y:S01]  /*0da0*/  FADD.FTZ R25, -R0, R175 ;  /* 0x000000af00197221 */ /* 0x000fe20000010100 */
[----:B------:R-:W-:Y:S01]  /*0db0*/  SHF.R.U64 R193, R182, 0x10, R183 ;  /* 0x00000010b6c17819 */ /* 0x000fe200000012b7 */
[C---:B------:R-:W-:Y:S01]  /*0dc0*/  FADD.FTZ R26, -R0.reuse, R176 ;  /* 0x000000b0001a7221 */ /* 0x040fe20000010100 */
[C---:B------:R-:W-:Y:S01]  /*0dd0*/  FADD.FTZ R27, -R0.reuse, R177 ;  /* 0x000000b1001b7221 */ /* 0x040fe20000010100 */
[C---:B------:R-:W-:Y:S01]  /*0de0*/  FADD.FTZ R178, -R0.reuse, R178 ;  /* 0x000000b200b27221 */ /* 0x040fe20000010100 */
[----:B------:R-:W-:Y:S01]  /*0df0*/  FADD.FTZ R179, -R0, R179 ;  /* 0x000000b300b37221 */ /* 0x000fe20000010100 */
[C---:B-----5:R-:W-:Y:S01]  /*0e00*/  FMUL.FTZ R6, R216.reuse, R6 ;  /* 0x00000006d8067220 */ /* 0x060fe20000410000 */
[C---:B------:R-:W-:Y:S01]  /*0e10*/  FMUL.FTZ R10, R216.reuse, R10 ;  /* 0x0000000ad80a7220 */ /* 0x040fe20000410000 */
[C---:B------:R-:W-:Y:S01]  /*0e20*/  FMUL.FTZ R0, R216.reuse, R180 ;  /* 0x000000b4d8007220 */ /* 0x040fe20000410000 */
[----:B------:R-:W-:Y:S01]  /*0e30*/  FMUL.FTZ R3, R216, R3 ;  /* 0x00000003d8037220 */ /* 0x000fe20000410000 */
[----:B------:R-:W-:Y:S01]  /*0e40*/  FMUL.FTZ R182, R248, R198 ;  /* 0x000000c6f8b67220 */ /* 0x000fe20000410000 */
[----:B------:R-:W-:Y:S01]  /*0e50*/  SHF.L.U32 R192, R192, 0x10, RZ ;  /* 0x00000010c0c07819 */ /* 0x000fe200000006ff */
[C---:B------:R-:W-:Y:S01]  /*0e60*/  FMUL.FTZ R11, R216.reuse, R11 ;  /* 0x0000000bd80b7220 */ /* 0x040fe20000410000 */
[----:B------:R-:W-:Y:S01]  /*0e70*/  SHF.L.U32 R202, R207, 0x10, RZ ;  /* 0x00000010cfca7819 */ /* 0x000fe200000006ff */
[----:B------:R-:W-:Y:S01]  /*0e80*/  FMUL.FTZ R4, R216, R4 ;  /* 0x00000004d8047220 */ /* 0x000fe20000410000 */
[----:B------:R-:W-:Y:S01]  /*0e90*/  SHF.R.U64 R188, R188, 0x10, R189 ;  /* 0x00000010bcbc7819 */ /* 0x000fe200000012bd */
[----:B------:R-:W-:Y:S01]  /*0ea0*/  FMUL.FTZ R8, R216, R8 ;  /* 0x00000008d8087220 */ /* 0x000fe20000410000 */
[----:B------:R-:W-:Y:S01]  /*0eb0*/  SHF.L.U32 R184, R184, 0x10, RZ ;  /* 0x00000010b8b87819 */ /* 0x000fe200000006ff */
[----:B------:R-:W-:Y:S01]  /*0ec0*/  FMUL.FTZ R12, R216, R12 ;  /* 0x0000000cd80c7220 */ /* 0x000fe20000410000 */
[----:B------:R-:W-:Y:S01]  /*0ed0*/  SHF.L.U32 R173, R201, 0x10, RZ ;  /* 0x00000010c9ad7819 */ /* 0x000fe200000006ff */
[----:B------:R-:W-:Y:S01]  /*0ee0*/  FFMA.FTZ R104, R6, R172, R104 ;  /* 0x000000ac06687223 */ /* 0x000fe20000010068 */
[----:B------:R-:W-:Y:S01]  /*0ef0*/  SHF.L.U32 R175, R199, 0x10, RZ ;  /* 0x00000010c7af7819 */ /* 0x000fe200000006ff */
[----:B------:R-:W-:Y:S01]  /*0f00*/  FADD.FTZ R76, R76, R172 ;  /* 0x000000ac4c4c7221 */ /* 0x000fe20000010000 */
[----:B------:R-:W-:Y:S01]  /*0f10*/  SHF.L.U32 R176, R190, 0x10, RZ ;  /* 0x00000010beb07819 */ /* 0x000fe200000006ff */
[----:B------:R-:W-:Y:S01]  /*0f20*/  FFMA.FTZ R100, R10, R174, R100 ;  /* 0x000000ae0a647223 */ /* 0x000fe20000010064 */
[----:B------:R-:W-:Y:S01]  /*0f30*/  SHF.L.U32 R207, R186, 0x10, RZ ;  /* 0x00000010bacf7819 */ /* 0x000fe200000006ff */
[----:B------:R-:W-:Y:S01]  /*0f40*/  FMUL.FTZ R186, R244, R172 ;  /* 0x000000acf4ba7220 */ /* 0x000fe20000410000 */
[----:B------:R-:W-:Y:S01]  /*0f50*/  SHF.R.U32.HI R196, RZ, 0x10, R183 ;  /* 0x00000010ffc47819 */ /* 0x000fe200000116b7 */
[----:B------:R-:W-:Y:S01]  /*0f60*/  FADD.FTZ R72, R72, R174 ;  /* 0x000000ae48487221 */ /* 0x000fe20000010000 */
[----:B------:R-:W-:Y:S01]  /*0f70*/  FMUL.FTZ R190, R240, R174 ;  /* 0x000000aef0be7220 */ /* 0x000fe20000410000 */
[-C--:B------:R-:W-:Y:S01]  /*0f80*/  FFMA.FTZ R109, R3, R197.reuse, R109 ;  /* 0x000000c5036d7223 */ /* 0x080fe2000001006d */
[----:B------:R-:W-:Y:S01]  /*0f90*/  FADD.FTZ R81, R81, R197 ;  /* 0x000000c551517221 */ /* 0x000fe20000010000 */
[----:B------:R-:W-:Y:S01]  /*0fa0*/  FMUL.FTZ R183, R249, R197 ;  /* 0x000000c5f9b77220 */ /* 0x000fe20000410000 */
[----:B------:R-:W-:Y:S01]  /*0fb0*/  FADD.FTZ R174, RZ, R182 ;  /* 0x000000b6ffae7221 */ /* 0x000fe20000010000 */
[----:B------:R-:W-:Y:S01]  /*0fc0*/  FFMA.FTZ R172, R0, R182, RZ ;  /* 0x000000b600ac7223 */ /* 0x000fe200000100ff */
        /* <DEDUP_REMOVED lines=8> */
[-C--:B------:R-:W-:Y:S01]  /*1050*/  FFMA.FTZ R110, R4, R184.reuse, R110 ;  /* 0x000000b8046e7223 */ /* 0x080fe2000001006e */
[----:B------:R-:W-:Y:S01]  /*1060*/  FADD.FTZ R82, R82, R184 ;  /* 0x000000b852527221 */ /* 0x000fe20000010000 */
[-C--:B------:R-:W-:Y:S01]  /*1070*/  FFMA.FTZ R106, R8, R173.reuse, R106 ;  /* 0x000000ad086a7223 */ /* 0x080fe2000001006a */
[----:B------:R-:W-:Y:S01]  /*1080*/  FADD.FTZ R78, R78, R173 ;  /* 0x000000ad4e4e7221 */ /* 0x000fe20000010000 */
[----:B------:R-:W-:Y:S01]  /*1090*/  FMUL.FTZ R188, R246, R173 ;  /* 0x000000adf6bc7220 */ /* 0x000fe20000410000 */
[-C--:B------:R-:W-:Y:S01]  /*10a0*/  FFMA.FTZ R102, R12, R175.reuse, R102 ;  /* 0x000000af0c667223 */ /* 0x080fe20000010066 */
[----:B------:R-:W-:Y:S01]  /*10b0*/  FADD.FTZ R74, R74, R175 ;  /* 0x000000af4a4a7221 */ /* 0x000fe20000010000 */
        /* <DEDUP_REMOVED lines=9> */
[----:B------:R-:W-:-:S02]  /*1150*/  SHF.R.U32.HI R209, RZ, 0x10, R189 ;  /* 0x00000010ffd17819 */ /* 0x000fc400000116bd */
[----:B------:R-:W-:Y:S01]  /*1160*/  MOV R223, R187 ;  /* 0x000000bb00df7202 */ /* 0x000fe20000000f00 */
[----:B------:R-:W-:Y:S01]  /*1170*/  FADD.FTZ R173, R185, R174 ;  /* 0x000000aeb9ad7221 */ /* 0x000fe20000010000 */
[----:B------:R-:W-:Y:S01]  /*1180*/  MOV R222, R189 ;  /* 0x000000bd00de7202 */ /* 0x000fe20000000f00 */
[----:B------:R-:W-:Y:S01]  /*1190*/  FFMA.FTZ R175, R5, R185, R172 ;  /* 0x000000b905af7223 */ /* 0x000fe200000100ac */
[----:B------:R-:W-:Y:S02]  /*11a0*/  SHF.R.U32.HI R187, RZ, 0x10, R187 ;  /* 0x00000010ffbb7819 */ /* 0x000fe400000116bb */
[----:B------:R-:W-:Y:S02]  /*11b0*/  SHF.L.U32 R193, R193, 0x10, RZ ;  /* 0x00000010c1c17819 */ /* 0x000fe400000006ff */
[----:B------:R-:W-:Y:S02]  /*11c0*/  SHF.L.U32 R189, R196, 0x10, RZ ;  /* 0x00000010c4bd7819 */ /* 0x000fe400000006ff */
[----:B------:R-:W-:-:S02]  /*11d0*/  SHF.L.U32 R196, R205, 0x10, RZ ;  /* 0x00000010cdc47819 */ /* 0x000fc400000006ff */
[----:B------:R-:W-:Y:S01]  /*11e0*/  SHF.L.U32 R205, R209, 0x10, RZ ;  /* 0x00000010d1cd7819 */ /* 0x000fe200000006ff */
[----:B------:R-:W-:Y:S01]  /*11f0*/  FMUL.FTZ R7, R216, R7 ;  /* 0x00000007d8077220 */ /* 0x000fe20000410000 */
[----:B------:R-:W-:Y:S01]  /*1200*/  SHF.L.U32 R209, R187, 0x10, RZ ;  /* 0x00000010bbd17819 */ /* 0x000fe200000006ff */
[----:B------:R-:W-:Y:S01]  /*1210*/  FMUL.FTZ R187, R245, R193 ;  /* 0x000000c1f5bb7220 */ /* 0x000fe20000410000 */
[----:B------:R-:W-:Y:S01]  /*1220*/  FADD.FTZ R174, R186, R173 ;  /* 0x000000adbaae7221 */ /* 0x000fe20000010000 */
[----:B------:R-:W-:Y:S01]  /*1230*/  FFMA.FTZ R172, R6, R186, R175 ;  /* 0x000000ba06ac7223 */ /* 0x000fe200000100af */
[----:B------:R-:W-:Y:S02]  /*1240*/  FMUL.FTZ R9, R216, R9 ;  /* 0x00000009d8097220 */ /* 0x000fe40000410000 */
[----:B------:R-:W-:Y:S01]  /*1250*/  FADD.FTZ R175, R187, R174 ;  /* 0x000000aebbaf7221 */ /* 0x000fe20000010000 */
[----:B------:R-:W-:Y:S01]  /*1260*/  FFMA.FTZ R173, R7, R187, R172 ;  /* 0x000000bb07ad7223 */ /* 0x000fe200000100ac */
[-C--:B------:R-:W-:Y:S01]  /*1270*/  FFMA.FTZ R107, R9, R189.reuse, R107 ;  /* 0x000000bd096b7223 */ /* 0x080fe2000001006b */
[----:B------:R-:W-:Y:S01]  /*1280*/  FADD.FTZ R79, R79, R189 ;  /* 0x000000bd4f4f7221 */ /* 0x000fe20000010000 */
[----:B------:R-:W-:Y:S01]  /*1290*/  FMUL.FTZ R189, R247, R189 ;  /* 0x000000bdf7bd7220 */ /* 0x000fe20000410000 */
[----:B------:R-:W-:Y:S01]  /*12a0*/  FADD.FTZ R174, R188, R175 ;  /* 0x000000afbcae7221 */ /* 0x000fe20000010000 */
[----:B------:R-:W-:-:S03]  /*12b0*/  FFMA.FTZ R172, R8, R188, R173 ;  /* 0x000000bc08ac7223 */ /* 0x000fc600000100ad */
[----:B------:R-:W-:Y:S01]  /*12c0*/  FADD.FTZ R173, R189, R174 ;  /* 0x000000aebdad7221 */ /* 0x000fe20000010000 */
[----:B------:R-:W-:Y:S01]  /*12d0*/  FFMA.FTZ R175, R9, R189, R172 ;  /* 0x000000bd09af7223 */ /* 0x000fe200000100ac */
[----:B------:R-:W-:Y:S02]  /*12e0*/  SHF.R.U32.HI R194, RZ, 0x10, R181 ;  /* 0x00000010ffc27819 */ /* 0x000fe400000116b5 */
[----:B------:R-:W-:Y:S01]  /*12f0*/  FADD.FTZ R174, R190, R173 ;  /* 0x000000adbeae7221 */ /* 0x000fe20000010000 */
[----:B------:R-:W-:Y:S01]  /*1300*/  FFMA.FTZ R172, R10, R190, R175 ;  /* 0x000000be0aac7223 */ /* 0x000fe200000100af */
[----:B------:R-:W-:Y:S02]  /*1310*/  SHF.L.U32 R194, R194, 0x10, RZ ;  /* 0x00000010c2c27819 */ /* 0x000fe400000006ff */
[----:B------:R-:W-:Y:S01]  /*1320*/  FADD.FTZ R175, R191, R174 ;  /* 0x000000aebfaf7221 */ /* 0x000fe20000010000 */
[----:B------:R-:W-:Y:S01]  /*1330*/  FFMA.FTZ R173, R11, R191, R172 ;  /* 0x000000bf0bad7223 */ /* 0x000fe200000100ac */
[----:B------:R-:W-:Y:S01]  /*1340*/  FMUL.FTZ R13, R216, R13 ;  /* 0x0000000dd80d7220 */ /* 0x000fe20000410000 */
[----:B------:R-:W-:Y:S01]  /*1350*/  SHF.L.U32 R195, R195, 0x10, RZ ;  /* 0x00000010c3c37819 */ /* 0x000fe200000006ff */
[----:B------:R-:W-:Y:S01]  /*1360*/  FFMA.FTZ R105, R7, R193, R105 ;  /* 0x000000c107697223 */ /* 0x000fe20000010069 */
[----:B------:R-:W-:Y:S01]  /*1370*/  FADD.FTZ R77, R77, R193 ;  /* 0x000000c14d4d7221 */ /* 0x000fe20000010000 */
[----:B------:R-:W-:Y:S01]  /*1380*/  FMUL.FTZ R193, R243, R194 ;  /* 0x000000c2f3c17220 */ /* 0x000fe20000410000 */
[----:B------:R-:W-:Y:S01]  /*1390*/  FADD.FTZ R174, R192, R175 ;  /* 0x000000afc0ae7221 */ /* 0x000fe20000010000 */
[----:B------:R-:W-:Y:S01]  /*13a0*/  FFMA.FTZ R172, R12, R192, R173 ;  /* 0x000000c00cac7223 */ /* 0x000fe200000100ad */
[----:B------:R-:W-:Y:S01]  /*13b0*/  FMUL.FTZ R14, R216, R14 ;  /* 0x0000000ed80e7220 */ /* 0x000fe20000410000 */
        /* <DEDUP_REMOVED lines=9> */
[----:B------:R-:W-:Y:S01]  /*1450*/  FMUL.FTZ R195, R237, R176 ;  /* 0x000000b0edc37220 */ /* 0x000fe20000410000 */
[----:B------:R-:W-:Y:S01]  /*1460*/  FADD.FTZ R174, R194, R173 ;  /* 0x000000adc2ae7221 */ /* 0x000fe20000010000 */
[----:B------:R-:W-:Y:S01]  /*1470*/  FFMA.FTZ R172, R14, R194, R175 ;  /* 0x000000c20eac7223 */ /* 0x000fe200000100af */
[----:B------:R-:W-:Y:S01]  /*1480*/  FMUL.FTZ R17, R216, R17 ;  /* 0x00000011d8117220 */ /* 0x000fe20000410000 */
[-C--:B------:R-:W-:Y:S01]  /*1490*/  FFMA.FTZ R98, R16, R196.reuse, R98 ;  /* 0x000000c410627223 */ /* 0x080fe20000010062 */
        /* <DEDUP_REMOVED lines=8> */
[-C--:B------:R-:W-:Y:S01]  /*1520*/  FFMA.FTZ R99, R17, R197.reuse, R99 ;  /* 0x000000c511637223 */ /* 0x080fe20000010063 */
[----:B------:R-:W-:Y:S01]  /*1530*/  FADD.FTZ R71, R71, R197 ;  /* 0x000000c547477221 */ /* 0x000fe20000010000 */
        /* <DEDUP_REMOVED lines=9> */
[----:B------:R-:W-:Y:S01]  /*15d0*/  SHF.L.U32 R200, R208, 0x10, RZ ;  /* 0x00000010d0c87819 */ /* 0x000fe200000006ff */
        /* <DEDUP_REMOVED lines=69> */
[----:B------:R-:W-:Y:S01]  /*1a30*/  FFMA.FTZ R97, R15, R176, R97 ;  /* 0x000000b00f617223 */ /* 0x000fe20000010061 */
[----:B------:R-:W-:Y:S01]  /*1a40*/  FADD.FTZ R69, R69, R176 ;  /* 0x000000b045457221 */ /* 0x000fe20000010000 */
[----:B------:R-:W-:Y:S01]  /*1a50*/  FADD.FTZ R172, R172, R209 ;  /* 0x000000d1acac7221 */ /* 0x000fe20000010000 */
[----:B------:R-:W-:Y:S01]  /*1a60*/  FFMA.FTZ R173, R181, R209, R174 ;  /* 0x000000d1b5ad7223 */ /* 0x000fe200000100ae */
[----:B------:R-:W-:Y:S06]  /*1a70*/  BRA `(.L_x_6279) ;  /* 0x0000000000747947 */ /* 0x000fec0003800000 */
.L_x_6278:
        /* <DEDUP_REMOVED lines=29> */
.L_x_6279:
[----:B------:R-:W0:Y:S01]  /*1c50*/  SHFL.DOWN PT, R175, R172, 0x10, 0x1f ;  /* 0x0a001f00acaf7f89 */ /* 0x000e2200000e0000 */
        /* <DEDUP_REMOVED lines=31> */
.L_x_6281:
[----:B------:R-:W-:Y:S05]  /*1e50*/  BSYNC.RECONVERGENT B0 ;  /* 0x0000000000007941 */ /* 0x000fea0003800200 */
.L_x_6280:
[----:B------:R-:W1:Y:S08]  /*1e60*/  S2UR UR5, SR_CgaCtaId ;  /* 0x00000000000579c3 */ /* 0x000e700000008800 */
[----:B------:R-:W-:Y:S01]  /*1e70*/  BAR.SYNC.DEFER_BLOCKING 0x0 ;  /* 0x0000000000007b1d */ /* 0x000fe20000010000 */
[----:B-----5:R-:W-:-:S05]  /*1e80*/  ISETP.GE.AND P3, PT, R220, 0x1, PT ;  /* 0x00000001dc00780c */ /* 0x020fca0003f66270 */
[----:B------:R-:W-:-:S08]  /*1e90*/  UMOV UR4, 0x400 ;  /* 0x0000040000047882 */ /* 0x000fd00000000000 */
[----:B------:R-:W-:Y:S01]  /*1ea0*/  @P3 IADD3 R220, PT, PT, R220, -0x1, RZ ;  /* 0xffffffffdcdc3810 */ /* 0x000fe20007ffe0ff */
        /* <DEDUP_REMOVED lines=12> */
[----:B------:R-:W-:-:S03]  /*1f70*/  FADD.FTZ R176, R179, R176 ;  /* 0x000000b0b3b07221 */ /* 0x000fc60000010000 */
[----:B0-----:R-:W-:Y:S01]  /*1f80*/  FADD.FTZ R221, R221, R172 ;  /* 0x000000acdddd7221 */ /* 0x001fe20000010000 */
[----:B------:R-:W-:Y:S02]  /*1f90*/  FADD.FTZ R172, R176, R173 ;  /* 0x000000adb0ac7221 */ /* 0x000fe40000010000 */
        /* <DEDUP_REMOVED lines=9> */
[----:B------:R-:W-:Y:S01]  /*2030*/  FADD.FTZ R179, R179, R176 ;  /* 0x000000b0b3b37221 */ /* 0x000fe20000010000 */
[----:B------:R-:W1:Y:S01]  /*2040*/  LDC R221, c[0x0][0x388] ;  /* 0x0000e200ffdd7b82 */ /* 0x000e620000000800 */
[----:B------:R-:W-:Y:S02]  /*2050*/  HFMA2 R178, -RZ, RZ, 0, 0 ;  /* 0x00000000ffb27431 */ /* 0x000fe400000001ff */
[----:B-1----:R-:W-:-:S05]  /*2060*/  @P3 IMAD R220, R220, R221, RZ ;  /* 0x000000dddcdc3224 */ /* 0x002fca00078e02ff */
[----:B------:R-:W-:-:S04]  /*2070*/  @P3 SHF.R.S32.HI R223, RZ, 0x1f, R220 ;  /* 0x0000001fffdf3819 */ /* 0x000fc800000114dc */
[----:B------:R-:W-:Y:S01]  /*2080*/  @P3 LEA.HI R223, R223, R220, RZ, 0x2 ;  /* 0x000000dcdfdf3211 */ /* 0x000fe200078f10ff */
[----:B0-----:R-:W-:-:S03]  /*2090*/  FADD.FTZ R172, R177, R172 ;  /* 0x000000acb1ac7221 */ /* 0x001fc60000010000 */
[----:B------:R-:W-:Y:S01]  /*20a0*/  @P3 LEA.HI.SX32 R178, R223, R222, 0x1e ;  /* 0x000000dedfb23211 */ /* 0x000fe200078ff2ff */
[----:B------:R-:W0:Y:S04]  /*20b0*/  @P3 LDC.64 R176, c[0x0][0x390] ;  /* 0x0000e400ffb03b82 */ /* 0x000e280000000a00 */
[----:B0-----:R-:W-:-:S06]  /*20c0*/  @P3 IMAD.WIDE.U32 R176, R178, 0x8, R176 ;  /* 0x00000008b2b03825 */ /* 0x001fcc00078e00b0 */
[----:B------:R-:W2:Y:S01]  /*20d0*/  @P3 LDG.E.64 R176, desc[UR12][R176.64] ;  /* 0x0000000cb0b03981 */ /* 0x000ea2000c1e1b00 */
[----:B------:R-:W-:Y:S01]  /*20e0*/  UISETP.NE.U32.AND UP0, UPT, UR6, URZ, UPT ;  /* 0x000000ff0600728c */ /* 0x000fe2000bf05070 */
[----:B------:R-:W-:Y:S01]  /*20f0*/  FADD.FTZ R172, R174, R172 ;  /* 0x000000acaeac7221 */ /* 0x000fe20000010000 */
[----:B------:R-:W-:Y:S02]  /*2100*/  IMAD R221, R2, R221, RZ ;  /* 0x000000dd02dd7224 */ /* 0x000fe400078e02ff */
[----:B------:R-:W-:Y:S01]  /*2110*/  FADD.FTZ R220, R179, R173 ;  /* 0x000000adb3dc7221 */ /* 0x000fe20000010000 */
[----:B------:R-:W-:Y:S01]  /*2120*/  UISETP.NE.AND.EX UP0, UPT, UR7, URZ, UPT, UP0 ;  /* 0x000000ff0700728c */ /* 0x000fe2000bf05300 */
[----:B------:R-:W-:Y:S01]  /*2130*/  FMUL.FTZ R172, R172, UR15 ;  /* 0x0000000facac7c20 */ /* 0x000fe20008410000 */
[----:B------:R-:W-:Y:S01]  /*2140*/  ISETP.NE.AND P1, PT, RZ, UR11, PT ;  /* 0x0000000bff007c0c */ /* 0x000fe2000bf25270 */
[----:B------:R-:W-:-:S04]  /*2150*/  FADD.FTZ R175, R175, R220 ;  /* 0x000000dcafaf7221 */ /* 0x000fc80000010000 */
[----:B------:R-:W-:Y:S01]  /*2160*/  FMUL.FTZ R175, R175, UR15 ;  /* 0x0000000fafaf7c20 */ /* 0x000fe20008410000 */
[--C-:B--2---:R-:W-:Y:S02]  /*2170*/  @P3 SHF.R.U64 R174, R176, 0x10, R177.reuse ;  /* 0x00000010b0ae3819 */ /* 0x104fe400000012b1 */
[----:B------:R-:W-:Y:S02]  /*2180*/  @P3 SHF.R.U32.HI R173, RZ, 0x10, R177 ;  /* 0x00000010ffad3819 */ /* 0x000fe400000116b1 */
[----:B------:R-:W-:Y:S02]  /*2190*/  @P3 PRMT R218, R174, 0x7610, R218 ;  /* 0x00007610aeda3816 */ /* 0x000fe400000000da */
[----:B------:R-:W-:Y:S02]  /*21a0*/  SHF.R.S32.HI R174, RZ, 0x1f, R221 ;  /* 0x0000001fffae7819 */ /* 0x000fe400000114dd */
[----:B------:R-:W-:Y:S02]  /*21b0*/  @P3 PRMT R215, R176, 0x7610, R215 ;  /* 0x00007610b0d73816 */ /* 0x000fe400000000d7 */
[----:B------:R-:W-:-:S02]  /*21c0*/  LEA.HI R221, R174, R221, RZ, 0x2 ;  /* 0x000000ddaedd7211 */ /* 0x000fc400078f10ff */
[----:B------:R-:W-:Y:S02]  /*21d0*/  @P3 PRMT R217, R177, 0x7610, R217 ;  /* 0x00007610b1d93816 */ /* 0x000fe400000000d9 */
[----:B------:R-:W-:Y:S02]  /*21e0*/  @P3 PRMT R219, R173, 0x7610, R219 ;  /* 0x00007610addb3816 */ /* 0x000fe400000000db */
[----:B------:R-:W-:Y:S02]  /*21f0*/  LEA.HI.SX32 R174, R221, R222, 0x1e ;  /* 0x000000deddae7211 */ /* 0x000fe400078ff2ff */
        /* <DEDUP_REMOVED lines=15> */
[----:B------:R-:W-:Y:S01]  /*22f0*/  FFMA.FTZ R28, R173, R172, R28 ;  /* 0x000000acad1c7223 */ /* 0x000fe2000001001c */
[----:B------:R-:W-:-:S05]  /*2300*/  FMUL.FTZ R173, R136, R173 ;  /* 0x000000ad88ad7220 */ /* 0x000fca0000410000 */
[----:B------:R-:W-:-:S04]  /*2310*/  F2FP.BF16.F32.PACK_AB R173, RZ, R173 ;  /* 0x000000adffad723e */ /* 0x000fc800000010ff */
[----:B------:R-:W-:-:S07]  /*2320*/  PRMT R210, R173, 0x7610, R210 ;  /* 0x00007610add27816 */ /* 0x000fce00000000d2 */
.L_x_6284:
        /* <DEDUP_REMOVED lines=8> */
[----:B------:R-:W-:Y:S01]  /*23b0*/  FFMA.FTZ R29, R172, R173, R29 ;  /* 0x000000adac1d7223 */ /* 0x000fe2000001001d */
[----:B------:R-:W-:-:S05]  /*23c0*/  FMUL.FTZ R172, R137, R172 ;  /* 0x000000ac89ac7220 */ /* 0x000fca0000410000 */
[----:B------:R-:W-:-:S04]  /*23d0*/  F2FP.BF16.F32.PACK_AB R172, RZ, R172 ;  /* 0x000000acffac723e */ /* 0x000fc800000010ff */
[----:B------:R-:W-:-:S07]  /*23e0*/  PRMT R211, R172, 0x7610, R211 ;  /* 0x00007610acd37816 */ /* 0x000fce00000000d3 */
.L_x_6285:
        /* <DEDUP_REMOVED lines=12> */
.L_x_6286:
        /* <DEDUP_REMOVED lines=11> */
[----:B------:R-:W-:Y:S01]  /*2560*/  PRMT R213, R172, 0x7610, R213 ;  /* 0x00007610acd57816 */ /* 0x000fe200000000d5 */
[----:B------:R-:W-:Y:S06]  /*2570*/  BRA `(.L_x_6287) ;  /* 0x00000008006c7947 */ /* 0x000fec0003800000 */
.L_x_6283:
        /* <DEDUP_REMOVED lines=10> */
[C---:B------:R-:W-:Y:S01]  /*2620*/  FMUL.FTZ R169, R216.reuse, R169 ;  /* 0x000000a9d8a97220 */ /* 0x040fe20000410000 */
[----:B------:R-:W-:-:S02]  /*2630*/  FMUL.FTZ R168, R216, R173 ;  /* 0x000000add8a87220 */ /* 0x000fc40000410000 */
[----:B------:R-:W-:Y:S01]  /*2640*/  FMUL.FTZ R172, R216, R171 ;  /* 0x000000abd8ac7220 */ /* 0x000fe20000410000 */
[----:B------:R-:W-:Y:S02]  /*2650*/  FSEL R171, R177, RZ, P1 ;  /* 0x000000ffb1ab7208 */ /* 0x000fe40000800000 */
        /* <DEDUP_REMOVED lines=14> */
.L_x_6288:
        /* <DEDUP_REMOVED lines=12> */
.L_x_6289:
        /* <DEDUP_REMOVED lines=12> */
.L_x_6290:
[----:B------:R-:W-:Y:S01]  /*28c0*/  FSEL R168, R168, RZ, P1 ;  /* 0x000000ffa8a87208 */ /* 0x000fe20000800000 */
[----:B------:R-:W-:Y:S06]  /*28d0*/  @!P3 BRA `(.L_x_6287) ;  /* 0x000000040094b947 */ /* 0x000fec0003800000 */
[----:B------:R-:W-:Y:S01]  /*28e0*/  SHF.L.U32 R220, R219, 0x10, RZ ;  /* 0x00000010dbdc7819 */ /* 0x000fe200000006ff */
[----:B------:R-:W-:-:S04]  /*28f0*/  FMUL.FTZ R172, R171, UR16 ;  /* 0x00000010abac7c20 */ /* 0x000fc80008410000 */
[-C--:B------:R-:W-:Y:S01]  /*2900*/  FFMA.FTZ R31, R220, R172.reuse, R31 ;  /* 0x000000acdc1f7223 */ /* 0x080fe2000001001f */
[----:B------:R-:W-:-:S05]  /*2910*/  FMUL.FTZ R172, R139, R172 ;  /* 0x000000ac8bac7220 */ /* 0x000fca0000410000 */
[----:B------:R-:W-:-:S04]  /*2920*/  F2FP.BF16.F32.PACK_AB R172, RZ, R172 ;  /* 0x000000acffac723e */ /* 0x000fc800000010ff */
[----:B------:R-:W-:Y:S01]  /*2930*/  PRMT R213, R172, 0x7610, R213 ;  /* 0x00007610acd57816 */ /* 0x000fe200000000d5 */
[----:B------:R-:W-:Y:S06]  /*2940*/  BRA `(.L_x_6287) ;  /* 0x0000000400787947 */ /* 0x000fec0003800000 */
.L_x_6282:
[----:B------:R-:W-:Y:S01]  /*2950*/  UMOV UR4, UR8 ;  /* 0x0000000800047c82 */ /* 0x000fe20008000000 */
[----:B------:R-:W-:Y:S01]  /*2960*/  UMOV UR5, UR9 ;  /* 0x0000000900057c82 */ /* 0x000fe20008000000 */
[----:B------:R-:W-:-:S04]  /*2970*/  UISETP.NE.U32.AND UP0, UPT, UR4, URZ, UPT ;  /* 0x000000ff0400728c */ /* 0x000fc8000bf05070 */
[----:B------:R-:W-:-:S09]  /*2980*/  UISETP.NE.AND.EX UP0, UPT, UR5, URZ, UPT, UP0 ;  /* 0x000000ff0500728c */ /* 0x000fd2000bf05300 */
[----:B------:R-:W-:Y:S05]  /*2990*/  BRA.U UP0, `(.L_x_6291) ;  /* 0x0000000100b47547 */ /* 0x000fea000b800000 */
[-CC-:B------:R-:W-:Y:S01]  /*29a0*/  @P2 FFMA.FTZ R173, R0, R175.reuse, R176.reuse ;  /* 0x000000af00ad2223 */ /* 0x180fe200000100b0 */
[----:B------:R-:W0:Y:S01]  /*29b0*/  @P3 LDC R220, c[0x0][0x40c] ;  /* 0x00010300ffdc3b82 */ /* 0x000e220000000800 */
[----:B------:R-:W-:Y:S02]  /*29c0*/  @P2 FFMA.FTZ R172, R3, R175, R176 ;  /* 0x000000af03ac2223 */ /* 0x000fe400000100b0 */
[----:B------:R-:W-:Y:S01]  /*29d0*/  @P2 FADD.FTZ R177, R182, -R173 ;  /* 0x800000adb6b12221 */ /* 0x000fe20000010000 */
[----:B------:R-:W-:-:S03]  /*29e0*/  MOV R173, R140 ;  /* 0x0000008c00ad7202 */ /* 0x000fc60000000f00 */
[----:B------:R-:W-:Y:S01]  /*29f0*/  @P2 FFMA.FTZ R173, R216, R177, R140 ;  /* 0x000000b1d8ad2223 */ /* 0x000fe2000001008c */
[----:B------:R-:W-:Y:S01]  /*2a00*/  @P2 FADD.FTZ R177, R183, -R172 ;  /* 0x800000acb7b12221 */ /* 0x000fe20000010000 */
[----:B------:R-:W-:-:S03]  /*2a10*/  MOV R172, R141 ;  /* 0x0000008d00ac7202 */ /* 0x000fc60000000f00 */
[----:B------:R-:W-:Y:S01]  /*2a20*/  @P2 FFMA.FTZ R172, R216, R177, R141 ;  /* 0x000000b1d8ac2223 */ /* 0x000fe2000001008d */
[----:B------:R-:W-:-:S04]  /*2a30*/  @P2 FFMA.FTZ R177, R4, R175, R176 ;  /* 0x000000af04b12223 */ /* 0x000fc800000100b0 */
[----:B------:R-:W-:Y:S01]  /*2a40*/  @P2 FADD.FTZ R179, R184, -R177 ;  /* 0x800000b1b8b32221 */ /* 0x000fe20000010000 */
[----:B------:R-:W-:-:S03]  /*2a50*/  MOV R177, R142 ;  /* 0x0000008e00b17202 */ /* 0x000fc60000000f00 */
[----:B------:R-:W-:Y:S02]  /*2a60*/  @P2 FFMA.FTZ R177, R216, R179, R142 ;  /* 0x000000b3d8b12223 */ /* 0x000fe4000001008e */
[----:B------:R-:W1:Y:S01]  /*2a70*/  @P3 LDC R179, c[0x0][0x40c] ;  /* 0x00010300ffb33b82 */ /* 0x000e620000000800 */
[----:B0-----:R-:W-:-:S07]  /*2a80*/  @P3 FMUL.FTZ R173, R173, R220 ;  /* 0x000000dcadad3220 */ /* 0x001fce0000410000 */
[----:B------:R-:W0:Y:S01]  /*2a90*/  @P3 LDC R220, c[0x0][0x40c] ;  /* 0x00010300ffdc3b82 */ /* 0x000e220000000800 */
[----:B-1----:R-:W-:Y:S01]  /*2aa0*/  @P3 FMUL.FTZ R172, R172, R179 ;  /* 0x000000b3acac3220 */ /* 0x002fe20000410000 */
[----:B------:R-:W-:-:S05]  /*2ab0*/  @P3 SHF.L.U32 R179, R215, 0x10, RZ ;  /* 0x00000010d7b33819 */ /* 0x000fca00000006ff */
[-C--:B------:R-:W-:Y:S01]  /*2ac0*/  @P3 FFMA.FTZ R28, R179, R173.reuse, R28 ;  /* 0x000000adb31c3223 */ /* 0x080fe2000001001c */
[----:B------:R-:W-:Y:S01]  /*2ad0*/  @P3 SHF.L.U32 R179, R217, 0x10, RZ ;  /* 0x00000010d9b33819 */ /* 0x000fe200000006ff */
[----:B0-----:R-:W-:Y:S01]  /*2ae0*/  @P3 FMUL.FTZ R177, R177, R220 ;  /* 0x000000dcb1b13220 */ /* 0x001fe20000410000 */
[----:B------:R-:W-:Y:S01]  /*2af0*/  @P3 SHF.L.U32 R220, R218, 0x10, RZ ;  /* 0x00000010dadc3819 */ /* 0x000fe200000006ff */
[----:B------:R-:W-:Y:S02]  /*2b00*/  @P3 FMUL.FTZ R173, R136, R173 ;  /* 0x000000ad88ad3220 */ /* 0x000fe40000410000 */
        /* <DEDUP_REMOVED lines=11> */
[----:B------:R-:W-:Y:S01]  /*2bc0*/  @P2 FFMA.FTZ R172, R5, R175, R176 ;  /* 0x000000af05ac2223 */ /* 0x000fe200000100b0 */
[----:B------:R-:W-:-:S03]  /*2bd0*/  SHF.L.U32 R220, R219, 0x10, RZ ;  /* 0x00000010dbdc7819 */ /* 0x000fc600000006ff */
[----:B------:R-:W-:Y:S01]  /*2be0*/  @P2 FADD.FTZ R173, R185, -R172 ;  /* 0x800000acb9ad2221 */ /* 0x000fe20000010000 */
[----:B------:R-:W-:-:S03]  /*2bf0*/  MOV R172, R143 ;  /* 0x0000008f00ac7202 */ /* 0x000fc60000000f00 */
[----:B------:R-:W-:-:S04]  /*2c00*/  @P2 FFMA.FTZ R172, R216, R173, R143 ;  /* 0x000000add8ac2223 */ /* 0x000fc8000001008f */
[----:B------:R-:W-:-:S04]  /*2c10*/  FMUL.FTZ R172, R172, UR16 ;  /* 0x00000010acac7c20 */ /* 0x000fc80008410000 */
[-C--:B------:R-:W-:Y:S01]  /*2c20*/  FFMA.FTZ R31, R220, R172.reuse, R31 ;  /* 0x000000acdc1f7223 */ /* 0x080fe2000001001f */
[----:B------:R-:W-:-:S05]  /*2c30*/  FMUL.FTZ R172, R139, R172 ;  /* 0x000000ac8bac7220 */ /* 0x000fca0000410000 */
[----:B------:R-:W-:-:S04]  /*2c40*/  F2FP.BF16.F32.PACK_AB R172, RZ, R172 ;  /* 0x000000acffac723e */ /* 0x000fc800000010ff */
[----:B------:R-:W-:Y:S01]  /*2c50*/  PRMT R213, R172, 0x7610, R213 ;  /* 0x00007610acd57816 */ /* 0x000fe200000000d5 */
[----:B------:R-:W-:Y:S06]  /*2c60*/  BRA `(.L_x_6287) ;  /* 0x0000000000b07947 */ /* 0x000fec0003800000 */
.L_x_6291:
[-CC-:B------:R-:W-:Y:S01]  /*2c70*/  @P2 FFMA.FTZ R168, R5, R175.reuse, R176.reuse ;  /* 0x000000af05a82223 */ /* 0x180fe200000100b0 */
[-CC-:B------:R-:W-:Y:S01]  /*2c80*/  @P2 FFMA.FTZ R169, R0, R175.reuse, R176.reuse ;  /* 0x000000af00a92223 */ /* 0x180fe200000100b0 */
[-CC-:B------:R-:W-:Y:S01]  /*2c90*/  @P2 FFMA.FTZ R170, R3, R175.reuse, R176.reuse ;  /* 0x000000af03aa2223 */ /* 0x180fe200000100b0 */
[----:B------:R-:W-:Y:S01]  /*2ca0*/  @P2 FFMA.FTZ R177, R4, R175, R176 ;  /* 0x000000af04b12223 */ /* 0x000fe200000100b0 */
[----:B------:R-:W-:Y:S01]  /*2cb0*/  @P2 FADD.FTZ R168, R185, -R168 ;  /* 0x800000a8b9a82221 */ /* 0x000fe20000010000 */
[----:B------:R-:W-:Y:S01]  /*2cc0*/  @P2 FADD.FTZ R169, R182, -R169 ;  /* 0x800000a9b6a92221 */ /* 0x000fe20000010000 */
[----:B------:R-:W-:Y:S01]  /*2cd0*/  MOV R171, R143 ;  /* 0x0000008f00ab7202 */ /* 0x000fe20000000f00 */
[----:B------:R-:W-:Y:S01]  /*2ce0*/  @P2 FADD.FTZ R170, R183, -R170 ;  /* 0x800000aab7aa2221 */ /* 0x000fe20000010000 */
[----:B------:R-:W-:Y:S01]  /*2cf0*/  @P2 FFMA.FTZ R171, R216, R168, R143 ;  /* 0x000000a8d8ab2223 */ /* 0x000fe2000001008f */
[----:B------:R-:W-:Y:S01]  /*2d00*/  MOV R168, R140 ;  /* 0x0000008c00a87202 */ /* 0x000fe20000000f00 */
[----:B------:R-:W0:Y:S01]  /*2d10*/  @P3 LDC R172, c[0x0][0x40c] ;  /* 0x00010300ffac3b82 */ /* 0x000e220000000800 */
[----:B------:R-:W-:Y:S01]  /*2d20*/  @P2 FADD.FTZ R177, R184, -R177 ;  /* 0x800000b1b8b12221 */ /* 0x000fe20000010000 */
[C---:B------:R-:W-:Y:S01]  /*2d30*/  @P2 FFMA.FTZ R168, R216.reuse, R169, R140 ;  /* 0x000000a9d8a82223 */ /* 0x040fe2000001008c */
[----:B------:R-:W-:Y:S01]  /*2d40*/  MOV R169, R141 ;  /* 0x0000008d00a97202 */ /* 0x000fe20000000f00 */
[C---:B------:R-:W-:Y:S01]  /*2d50*/  @P2 FFMA.FTZ R169, R216.reuse, R170, R141 ;  /* 0x000000aad8a92223 */ /* 0x040fe2000001008d */
[----:B------:R-:W-:Y:S01]  /*2d60*/  MOV R170, R142 ;  /* 0x0000008e00aa7202 */ /* 0x000fe20000000f00 */
[----:B------:R-:W-:Y:S01]  /*2d70*/  @P2 FFMA.FTZ R170, R216, R177, R142 ;  /* 0x000000b1d8aa2223 */ /* 0x000fe2000001008e */
[----:B------:R-:W-:Y:S01]  /*2d80*/  @P3 SHF.L.U32 R252, R219, 0x10, RZ ;  /* 0x00000010dbfc3819 */ /* 0x000fe200000006ff */
[----:B------:R-:W1:Y:S01]  /*2d90*/  @P3 LDC R173, c[0x0][0x40c] ;  /* 0x00010300ffad3b82 */ /* 0x000e620000000800 */
[----:B------:R-:W-:-:S07]  /*2da0*/  @P3 SHF.L.U32 R179, R215, 0x10, RZ ;  /* 0x00000010d7b33819 */ /* 0x000fce00000006ff */
[----:B------:R-:W2:Y:S08]  /*2db0*/  @P3 LDC R220, c[0x0][0x40c] ;  /* 0x00010300ffdc3b82 */ /* 0x000eb00000000800 */
[----:B------:R-:W3:Y:S01]  /*2dc0*/  @P3 LDC R177, c[0x0][0x40c] ;  /* 0x00010300ffb13b82 */ /* 0x000ee20000000800 */
[----:B0-----:R-:W-:-:S04]  /*2dd0*/  @P3 FMUL.FTZ R172, R171, R172 ;  /* 0x000000acabac3220 */ /* 0x001fc80000410000 */
[-C--:B------:R-:W-:Y:S01]  /*2de0*/  @P3 FFMA.FTZ R31, R252, R172.reuse, R31 ;  /* 0x000000acfc1f3223 */ /* 0x080fe2000001001f */
[----:B------:R-:W-:Y:S01]  /*2df0*/  @P3 SHF.L.U32 R252, R218, 0x10, RZ ;  /* 0x00000010dafc3819 */ /* 0x000fe200000006ff */
[----:B------:R-:W-:Y:S01]  /*2e00*/  @P3 FMUL.FTZ R172, R139, R172 ;  /* 0x000000ac8bac3220 */ /* 0x000fe20000410000 */
[----:B-1----:R-:W-:-:S04]  /*2e10*/  @P3 FMUL.FTZ R173, R168, R173 ;  /* 0x000000ada8ad3220 */ /* 0x002fc80000410000 */
[-C--:B------:R-:W-:Y:S01]  /*2e20*/  @P3 FFMA.FTZ R28, R179, R173.reuse, R28 ;  /* 0x000000adb31c3223 */ /* 0x080fe2000001001c */
[----:B------:R-:W-:Y:S01]  /*2e30*/  @P3 SHF.L.U32 R179, R217, 0x10, RZ ;  /* 0x00000010d9b33819 */ /* 0x000fe200000006ff */
[----:B------:R-:W-:Y:S01]  /*2e40*/  @P3 FMUL.FTZ R173, R136, R173 ;  /* 0x000000ad88ad3220 */ /* 0x000fe20000410000 */
[----:B------:R-:W-:Y:S01]  /*2e50*/  @P3 F2FP.BF16.F32.PACK_AB R172, RZ, R172 ;  /* 0x000000acffac323e */ /* 0x000fe200000010ff */
[----:B--2---:R-:W-:-:S03]  /*2e60*/  @P3 FMUL.FTZ R220, R169, R220 ;  /* 0x000000dca9dc3220 */ /* 0x004fc60000410000 */
[----:B------:R-:W-:Y:S01]  /*2e70*/  @P3 F2FP.BF16.F32.PACK_AB R173, RZ, R173 ;  /* 0x000000adffad323e */ /* 0x000fe200000010ff */
[-C--:B------:R-:W-:Y:S01]  /*2e80*/  @P3 FFMA.FTZ R29, R252, R220.reuse, R29 ;  /* 0x000000dcfc1d3223 */ /* 0x080fe2000001001d */
[----:B------:R-:W-:Y:S01]  /*2e90*/  @P3 FMUL.FTZ R220, R137, R220 ;  /* 0x000000dc89dc3220 */ /* 0x000fe20000410000 */
[----:B------:R-:W-:Y:S01]  /*2ea0*/  @P3 PRMT R213, R172, 0x7610, R213 ;  /* 0x00007610acd53816 */ /* 0x000fe200000000d5 */
[----:B---3--:R-:W-:Y:S01]  /*2eb0*/  @P3 FMUL.FTZ R177, R170, R177 ;  /* 0x000000b1aab13220 */ /* 0x008fe20000410000 */
[----:B------:R-:W-:Y:S02]  /*2ec0*/  @P3 PRMT R210, R173, 0x7610, R210 ;  /* 0x00007610add23816 */ /* 0x000fe400000000d2 */
[----:B------:R-:W-:Y:S01]  /*2ed0*/  @P3 F2FP.BF16.F32.PACK_AB R220, RZ, R220 ;  /* 0x000000dcffdc323e */ /* 0x000fe200000010ff */
[-C--:B------:R-:W-:Y:S01]  /*2ee0*/  @P3 FFMA.FTZ R30, R179, R177.reuse, R30 ;  /* 0x000000b1b31e3223 */ /* 0x080fe2000001001e */
[----:B------:R-:W-:Y:S02]  /*2ef0*/  @P3 FMUL.FTZ R177, R138, R177 ;  /* 0x000000b18ab13220 */ /* 0x000fe40000410000 */
[----:B------:R-:W-:-:S03]  /*2f00*/  @P3 PRMT R211, R220, 0x7610, R211 ;  /* 0x00007610dcd33816 */ /* 0x000fc600000000d3 */
[----:B------:R-:W-:-:S04]  /*2f10*/  @P3 F2FP.BF16.F32.PACK_AB R177, RZ, R177 ;  /* 0x000000b1ffb1323e */ /* 0x000fc800000010ff */
[----:B------:R-:W-:-:S07]  /*2f20*/  @P3 PRMT R212, R177, 0x7610, R212 ;  /* 0x00007610b1d43816 */ /* 0x000fce00000000d4 */
.L_x_6287:
[----:B------:R-:W-:-:S04]  /*2f30*/  ISETP.NE.U32.AND P1, PT, RZ, UR4, PT ;  /* 0x00000004ff007c0c */ /* 0x000fc8000bf25070 */
[----:B------:R-:W-:-:S13]  /*2f40*/  ISETP.NE.AND.EX P1, PT, RZ, UR5, PT, P1 ;  /* 0x00000005ff007c0c */ /* 0x000fda000bf25310 */
        /* <DEDUP_REMOVED lines=12> */
.L_x_6292:
        /* <DEDUP_REMOVED lines=9> */
.L_x_6293:
[----:B------:R-:W-:Y:S05]  /*30a0*/  @!P0 BRA `(.L_x_6294) ;  /* 0x00000004006c8947 */ /* 0x000fea0003800000 */
[----:B------:R-:W-:Y:S05]  /*30b0*/  @!P1 BRA `(.L_x_6295) ;  /* 0x0000000000b49947 */ /* 0x000fea0003800000 */
[----:B------:R-:W2:Y:S01]  /*30c0*/  @P3 LDC R179, c[0x0][0x40c] ;  /* 0x00010300ffb33b82 */ /* 0x000ea20000000800 */
[-CC-:B0-----:R-:W-:Y:S01]  /*30d0*/  @P2 FFMA.FTZ R168, R9, R175.reuse, R176.reuse ;  /* 0x000000af09a82223 */ /* 0x181fe200000100b0 */
[-CC-:B------:R-:W-:Y:S01]  /*30e0*/  @P2 FFMA.FTZ R169, R6, R175.reuse, R176.reuse ;  /* 0x000000af06a92223 */ /* 0x180fe200000100b0 */
[-CC-:B------:R-:W-:Y:S01]  /*30f0*/  @P2 FFMA.FTZ R170, R7, R175.reuse, R176.reuse ;  /* 0x000000af07aa2223 */ /* 0x180fe200000100b0 */
[----:B------:R-:W-:Y:S01]  /*3100*/  @P2 FFMA.FTZ R177, R8, R175, R176 ;  /* 0x000000af08b12223 */ /* 0x000fe200000100b0 */
[----:B------:R-:W-:Y:S01]  /*3110*/  @P2 FADD.FTZ R168, R189, -R168 ;  /* 0x800000a8bda82221 */ /* 0x000fe20000010000 */
[----:B------:R-:W-:Y:S01]  /*3120*/  @P2 FADD.FTZ R169, R186, -R169 ;  /* 0x800000a9baa92221 */ /* 0x000fe20000010000 */
[----:B------:R-:W-:Y:S01]  /*3130*/  MOV R171, R147 ;  /* 0x0000009300ab7202 */ /* 0x000fe20000000f00 */
[----:B-1----:R-:W0:Y:S01]  /*3140*/  @P3 LDC R172, c[0x0][0x40c] ;  /* 0x00010300ffac3b82 */ /* 0x002e220000000800 */
[C---:B------:R-:W-:Y:S01]  /*3150*/  @P2 FFMA.FTZ R171, R216.reuse, R168, R147 ;  /* 0x000000a8d8ab2223 */ /* 0x040fe20000010093 */
[----:B------:R-:W-:Y:S01]  /*3160*/  @P2 FADD.FTZ R170, R187, -R170 ;  /* 0x800000aabbaa2221 */ /* 0x000fe20000010000 */
[----:B------:R-:W-:Y:S01]  /*3170*/  MOV R168, R144 ;  /* 0x0000009000a87202 */ /* 0x000fe20000000f00 */
[----:B------:R-:W-:Y:S01]  /*3180*/  @P2 FFMA.FTZ R168, R216, R169, R144 ;  /* 0x000000a9d8a82223 */ /* 0x000fe20000010090 */
[----:B------:R-:W-:Y:S01]  /*3190*/  @P2 FADD.FTZ R177, R188, -R177 ;  /* 0x800000b1bcb12221 */ /* 0x000fe20000010000 */
[----:B------:R-:W-:Y:S01]  /*31a0*/  MOV R169, R145 ;  /* 0x0000009100a97202 */ /* 0x000fe20000000f00 */
[C---:B------:R-:W-:Y:S01]  /*31b0*/  @P2 FFMA.FTZ R169, R216.reuse, R170, R145 ;  /* 0x000000aad8a92223 */ /* 0x040fe20000010091 */
[----:B------:R-:W1:Y:S01]  /*31c0*/  @P3 LDC R173, c[0x0][0x40c] ;  /* 0x00010300ffad3b82 */ /* 0x000e620000000800 */
[----:B------:R-:W-:Y:S01]  /*31d0*/  MOV R170, R146 ;  /* 0x0000009200aa7202 */ /* 0x000fe20000000f00 */
[----:B------:R-:W-:Y:S01]  /*31e0*/  @P2 FFMA.FTZ R170, R216, R177, R146 ;  /* 0x000000b1d8aa2223 */ /* 0x000fe20000010092 */
[----:B------:R-:W-:Y:S01]  /*31f0*/  @P3 SHF.L.U32 R220, R218, 0x10, RZ ;  /* 0x00000010dadc3819 */ /* 0x000fe200000006ff */
[----:B--2---:R-:W-:Y:S01]  /*3200*/  @P3 FMUL.FTZ R177, R168, R179 ;  /* 0x000000b3a8b13220 */ /* 0x004fe20000410000 */
[----:B------:R-:W-:-:S05]  /*3210*/  @P3 SHF.L.U32 R179, R215, 0x10, RZ ;  /* 0x00000010d7b33819 */ /* 0x000fca00000006ff */
[-C--:B------:R-:W-:Y:S01]  /*3220*/  @P3 FFMA.FTZ R32, R179, R177.reuse, R32 ;  /* 0x000000b1b3203223 */ /* 0x080fe20000010020 */
[----:B------:R-:W-:Y:S01]  /*3230*/  @P3 SHF.L.U32 R179, R217, 0x10, RZ ;  /* 0x00000010d9b33819 */ /* 0x000fe200000006ff */
[----:B0-----:R-:W-:Y:S01]  /*3240*/  @P3 FMUL.FTZ R172, R169, R172 ;  /* 0x000000aca9ac3220 */ /* 0x001fe20000410000 */
[----:B------:R-:W-:-:S03]  /*3250*/  @P3 FMUL.FTZ R177, R132, R177 ;  /* 0x000000b184b13220 */ /* 0x000fc60000410000 */
[-C--:B------:R-:W-:Y:S01]  /*3260*/  @P3 FFMA.FTZ R33, R220, R172.reuse, R33 ;  /* 0x000000acdc213223 */ /* 0x080fe20000010021 */
[----:B------:R-:W-:Y:S01]  /*3270*/  @P3 FMUL.FTZ R172, R133, R172 ;  /* 0x000000ac85ac3220 */ /* 0x000fe20000410000 */
[----:B------:R-:W-:Y:S01]  /*3280*/  @P3 F2FP.BF16.F32.PACK_AB R177, RZ, R177 ;  /* 0x000000b1ffb1323e */ /* 0x000fe200000010ff */
[----:B-1----:R-:W-:-:S03]  /*3290*/  @P3 FMUL.FTZ R173, R170, R173 ;  /* 0x000000adaaad3220 */ /* 0x002fc60000410000 */
[----:B------:R-:W-:Y:S01]  /*32a0*/  @P3 F2FP.BF16.F32.PACK_AB R172, RZ, R172 ;  /* 0x000000acffac323e */ /* 0x000fe200000010ff */
[-C--:B------:R-:W-:Y:S01]  /*32b0*/  @P3 FFMA.FTZ R34, R179, R173.reuse, R34 ;  /* 0x000000adb3223223 */ /* 0x080fe20000010022 */
[----:B------:R-:W-:Y:S01]  /*32c0*/  @P3 FMUL.FTZ R173, R134, R173 ;  /* 0x000000ad86ad3220 */ /* 0x000fe20000410000 */
[----:B------:R-:W-:Y:S02]  /*32d0*/  @P3 PRMT R210, R177, 0x7610, R210 ;  /* 0x00007610b1d23816 */ /* 0x000fe400000000d2 */
[----:B------:R-:W-:Y:S02]  /*32e0*/  @P3 PRMT R211, R172, 0x7610, R211 ;  /* 0x00007610acd33816 */ /* 0x000fe400000000d3 */
[----:B------:R-:W-:-:S04]  /*32f0*/  @P3 F2FP.BF16.F32.PACK_AB R173, RZ, R173 ;  /* 0x000000adffad323e */ /* 0x000fc800000010ff */
[----:B------:R-:W-:Y:S01]  /*3300*/  @P3 PRMT R212, R173, 0x7610, R212 ;  /* 0x00007610add43816 */ /* 0x000fe200000000d4 */
        /* <DEDUP_REMOVED lines=8> */
.L_x_6295:
[-CC-:B01----:R-:W-:Y:S01]  /*3390*/  @P2 FFMA.FTZ R173, R6, R175.reuse, R176.reuse ;  /* 0x000000af06ad2223 */ /* 0x183fe200000100b0 */
        /* <DEDUP_REMOVED lines=44> */
.L_x_6294:
[----:B------:R-:W-:Y:S05]  /*3660*/  @!P1 BRA `(.L_x_6297) ;  /* 0x0000000000f49947 */ /* 0x000fea0003800000 */
[-CC-:B0-----:R-:W-:Y:S01]  /*3670*/  FFMA.FTZ R168, R9, R175.reuse, R176.reuse ;  /* 0x000000af09a87223 */ /* 0x181fe200000100b0 */
        /* <DEDUP_REMOVED lines=8> */
[----:B-1----:R-:W-:Y:S01]  /*3700*/  FADD.FTZ R173, R187, -R168 ;  /* 0x800000a8bbad7221 */ /* 0x002fe20000010000 */
        /* <DEDUP_REMOVED lines=18> */
.L_x_6298:
        /* <DEDUP_REMOVED lines=12> */
.L_x_6299:
        /* <DEDUP_REMOVED lines=12> */
.L_x_6300:
        /* <DEDUP_REMOVED lines=9> */
.L_x_6297:
        /* <DEDUP_REMOVED lines=12> */
.L_x_6301:
        /* <DEDUP_REMOVED lines=12> */
.L_x_6302:
        /* <DEDUP_REMOVED lines=12> */
.L_x_6303:
        /* <DEDUP_REMOVED lines=12> */
.L_x_6296:
        /* <DEDUP_REMOVED lines=14> */
.L_x_6304:
        /* <DEDUP_REMOVED lines=9> */
.L_x_6305:
        /* <DEDUP_REMOVED lines=47> */
.L_x_6307:
        /* <DEDUP_REMOVED lines=45> */
.L_x_6306:
        /* <DEDUP_REMOVED lines=29> */
.L_x_6310:
        /* <DEDUP_REMOVED lines=12> */
.L_x_6311:
        /* <DEDUP_REMOVED lines=12> */
.L_x_6312:
        /* <DEDUP_REMOVED lines=9> */
.L_x_6309:
        /* <DEDUP_REMOVED lines=12> */
.L_x_6313:
        /* <DEDUP_REMOVED lines=12> */
.L_x_6314:
        /* <DEDUP_REMOVED lines=12> */
.L_x_6315:
        /* <DEDUP_REMOVED lines=12> */
.L_x_6308:
        /* <DEDUP_REMOVED lines=14> */
.L_x_6316:
        /* <DEDUP_REMOVED lines=9> */
.L_x_6317:
        /* <DEDUP_REMOVED lines=47> */
.L_x_6319:
        /* <DEDUP_REMOVED lines=45> */
.L_x_6318:
        /* <DEDUP_REMOVED lines=29> */
.L_x_6322:
        /* <DEDUP_REMOVED lines=12> */
.L_x_6323:
        /* <DEDUP_REMOVED lines=12> */
.L_x_6324:
        /* <DEDUP_REMOVED lines=9> */
.L_x_6321:
        /* <DEDUP_REMOVED lines=12> */
.L_x_6325:
        /* <DEDUP_REMOVED lines=12> */
.L_x_6326:
        /* <DEDUP_REMOVED lines=12> */
.L_x_6327:
        /* <DEDUP_REMOVED lines=12> */
.L_x_6320:
        /* <DEDUP_REMOVED lines=14> */
.L_x_6328:
        /* <DEDUP_REMOVED lines=9> */
.L_x_6329:
        /* <DEDUP_REMOVED lines=47> */
.L_x_6331:
        /* <DEDUP_REMOVED lines=45> */
.L_x_6330:
        /* <DEDUP_REMOVED lines=29> */
.L_x_6334:
        /* <DEDUP_REMOVED lines=12> */
.L_x_6335:
        /* <DEDUP_REMOVED lines=12> */
.L_x_6336:
        /* <DEDUP_REMOVED lines=9> */
.L_x_6333:
        /* <DEDUP_REMOVED lines=12> */
.L_x_6337:
        /* <DEDUP_REMOVED lines=12> */
.L_x_6338:
        /* <DEDUP_REMOVED lines=12> */
.L_x_6339:
        /* <DEDUP_REMOVED lines=12> */
.L_x_6332:
        /* <DEDUP_REMOVED lines=14> */
.L_x_6340:
        /* <DEDUP_REMOVED lines=9> */
.L_x_6341:
        /* <DEDUP_REMOVED lines=47> */
.L_x_6343:
        /* <DEDUP_REMOVED lines=45> */
.L_x_6342:
        /* <DEDUP_REMOVED lines=29> */
.L_x_6346:
        /* <DEDUP_REMOVED lines=12> */
.L_x_6347:
        /* <DEDUP_REMOVED lines=12> */
.L_x_6348:
        /* <DEDUP_REMOVED lines=9> */
.L_x_6345:
        /* <DEDUP_REMOVED lines=12> */
.L_x_6349:
        /* <DEDUP_REMOVED lines=12> */
.L_x_6350:
        /* <DEDUP_REMOVED lines=12> */
.L_x_6351:
        /* <DEDUP_REMOVED lines=12> */
.L_x_6344:
        /* <DEDUP_REMOVED lines=14> */
.L_x_6352:
        /* <DEDUP_REMOVED lines=9> */
.L_x_6353:
[----:B------:R-:W-:Y:S05]  /*76f0*/  @!P0 BRA `(.L_x_6354) ;  /* 0x00000004006c8947 */ /* 0x000fea0003800000 */
[----:B------:R-:W-:Y:S05]  /*7700*/  @!P1 BRA `(.L_x_6355) ;  /* 0x0000000000b49947 */ /* 0x000fea0003800000 */
[----:B01----:R-:W0:Y:S01]  /*7710*/  @P3 LDC R173, c[0x0][0x40c] ;  /* 0x00010300ffad3b82 */ /* 0x003e220000000800 */
[-CC-:B------:R-:W-:Y:S01]  /*7720*/  @P2 FFMA.FTZ R168, R181, R175.reuse, R176.reuse ;  /* 0x000000afb5a82223 */ /* 0x180fe200000100b0 */
[-CC-:B------:R-:W-:Y:S01]  /*7730*/  @P2 FFMA.FTZ R169, R26, R175.reuse, R176.reuse ;  /* 0x000000af1aa92223 */ /* 0x180fe200000100b0 */
[-CC-:B------:R-:W-:Y:S01]  /*7740*/  @P2 FFMA.FTZ R170, R27, R175.reuse, R176.reuse ;  /* 0x000000af1baa2223 */ /* 0x180fe200000100b0 */
[----:B------:R-:W-:Y:S01]  /*7750*/  @P2 FFMA.FTZ R175, R180, R175, R176 ;  /* 0x000000afb4af2223 */ /* 0x000fe200000100b0 */
[----:B------:R-:W-:Y:S01]  /*7760*/  @P2 FADD.FTZ R168, R209, -R168 ;  /* 0x800000a8d1a82221 */ /* 0x000fe20000010000 */
[----:B------:R-:W-:Y:S01]  /*7770*/  @P2 FADD.FTZ R169, R206, -R169 ;  /* 0x800000a9cea92221 */ /* 0x000fe20000010000 */
[----:B------:R-:W-:Y:S01]  /*7780*/  MOV R171, R167 ;  /* 0x000000a700ab7202 */ /* 0x000fe20000000f00 */
[----:B------:R-:W1:Y:S01]  /*7790*/  @P3 LDC R177, c[0x0][0x40c] ;  /* 0x00010300ffb13b82 */ /* 0x000e620000000800 */
[C---:B------:R-:W-:Y:S01]  /*77a0*/  @P2 FFMA.FTZ R171, R216.reuse, R168, R167 ;  /* 0x000000a8d8ab2223 */ /* 0x040fe200000100a7 */
[----:B------:R-:W-:Y:S01]  /*77b0*/  @P2 FADD.FTZ R170, R207, -R170 ;  /* 0x800000aacfaa2221 */ /* 0x000fe20000010000 */
[----:B------:R-:W-:Y:S01]  /*77c0*/  MOV R168, R164 ;  /* 0x000000a400a87202 */ /* 0x000fe20000000f00 */
[----:B------:R-:W-:Y:S01]  /*77d0*/  @P2 FFMA.FTZ R168, R216, R169, R164 ;  /* 0x000000a9d8a82223 */ /* 0x000fe200000100a4 */
[----:B------:R-:W-:Y:S01]  /*77e0*/  @P2 FADD.FTZ R175, R208, -R175 ;  /* 0x800000afd0af2221 */ /* 0x000fe20000010000 */
[----:B------:R-:W-:Y:S01]  /*77f0*/  MOV R169, R165 ;  /* 0x000000a500a97202 */ /* 0x000fe20000000f00 */
[C---:B------:R-:W-:Y:S01]  /*7800*/  @P2 FFMA.FTZ R169, R216.reuse, R170, R165 ;  /* 0x000000aad8a92223 */ /* 0x040fe200000100a5 */
[----:B------:R-:W2:Y:S01]  /*7810*/  @P3 LDC R172, c[0x0][0x40c] ;  /* 0x00010300ffac3b82 */ /* 0x000ea20000000800 */
[----:B------:R-:W-:Y:S01]  /*7820*/  MOV R170, R166 ;  /* 0x000000a600aa7202 */ /* 0x000fe20000000f00 */
[----:B------:R-:W-:Y:S01]  /*7830*/  @P2 FFMA.FTZ R170, R216, R175, R166 ;  /* 0x000000afd8aa2223 */ /* 0x000fe200000100a6 */
[----:B------:R-:W-:-:S02]  /*7840*/  @P3 SHF.L.U32 R175, R215, 0x10, RZ ;  /* 0x00000010d7af3819 */ /* 0x000fc400000006ff */
[----:B------:R-:W-:Y:S01]  /*7850*/  @P3 SHF.L.U32 R176, R218, 0x10, RZ ;  /* 0x00000010dab03819 */ /* 0x000fe200000006ff */
[----:B0-----:R-:W-:-:S04]  /*7860*/  @P3 FMUL.FTZ R173, R168, R173 ;  /* 0x000000ada8ad3220 */ /* 0x001fc80000410000 */
[-C--:B------:R-:W-:Y:S01]  /*7870*/  @P3 FFMA.FTZ R52, R175, R173.reuse, R52 ;  /* 0x000000adaf343223 */ /* 0x080fe20000010034 */
[----:B------:R-:W-:Y:S01]  /*7880*/  @P3 FMUL.FTZ R173, R112, R173 ;  /* 0x000000ad70ad3220 */ /* 0x000fe20000410000 */
[----:B-1----:R-:W-:Y:S01]  /*7890*/  @P3 FMUL.FTZ R175, R170, R177 ;  /* 0x000000b1aaaf3220 */ /* 0x002fe20000410000 */
[----:B------:R-:W-:-:S03]  /*78a0*/  @P3 SHF.L.U32 R177, R217, 0x10, RZ ;  /* 0x00000010d9b13819 */ /* 0x000fc600000006ff */
[----:B------:R-:W-:Y:S02]  /*78b0*/  @P3 F2FP.BF16.F32.PACK_AB R173, RZ, R173 ;  /* 0x000000adffad323e */ /* 0x000fe400000010ff */
[-C--:B------:R-:W-:Y:S01]  /*78c0*/  @P3 FFMA.FTZ R54, R177, R175.reuse, R54 ;  /* 0x000000afb1363223 */ /* 0x080fe20000010036 */
[----:B------:R-:W-:Y:S01]  /*78d0*/  @P3 FMUL.FTZ R175, R114, R175 ;  /* 0x000000af72af3220 */ /* 0x000fe20000410000 */
[----:B--2---:R-:W-:Y:S01]  /*78e0*/  @P3 FMUL.FTZ R172, R169, R172 ;  /* 0x000000aca9ac3220 */ /* 0x004fe20000410000 */
[----:B------:R-:W-:-:S03]  /*78f0*/  @P3 PRMT R210, R173, 0x7610, R210 ;  /* 0x00007610add23816 */ /* 0x000fc600000000d2 */
[-C--:B------:R-:W-:Y:S01]  /*7900*/  @P3 FFMA.FTZ R53, R176, R172.reuse, R53 ;  /* 0x000000acb0353223 */ /* 0x080fe20000010035 */
[----:B------:R-:W-:Y:S01]  /*7910*/  @P3 FMUL.FTZ R172, R113, R172 ;  /* 0x000000ac71ac3220 */ /* 0x000fe20000410000 */
[----:B------:R-:W-:-:S04]  /*7920*/  @P3 F2FP.BF16.F32.PACK_AB R175, RZ, R175 ;  /* 0x000000afffaf323e */ /* 0x000fc800000010ff */
[----:B------:R-:W-:Y:S02]  /*7930*/  @P3 F2FP.BF16.F32.PACK_AB R172, RZ, R172 ;  /* 0x000000acffac323e */ /* 0x000fe400000010ff */
[----:B------:R-:W-:Y:S02]  /*7940*/  @P3 PRMT R212, R175, 0x7610, R212 ;  /* 0x00007610afd43816 */ /* 0x000fe400000000d4 */
        /* <DEDUP_REMOVED lines=9> */
.L_x_6355:
[-CC-:B01----:R-:W-:Y:S01]  /*79e0*/  @P2 FFMA.FTZ R173, R26, R175.reuse, R176.reuse ;  /* 0x000000af1aad2223 */ /* 0x183fe200000100b0 */
[----:B------:R-:W-:Y:S01]  /*79f0*/  MOV R172, R164 ;  /* 0x000000a400ac7202 */ /* 0x000fe20000000f00 */
[----:B------:R-:W-:Y:S01]  /*7a00*/  @P2 FFMA.FTZ R214, R27, R175, R176 ;  /* 0x000000af1bd62223 */ /* 0x000fe200000100b0 */
[----:B------:R-:W-:Y:S01]  /*7a10*/  MOV R177, R165 ;  /* 0x000000a500b17202 */ /* 0x000fe20000000f00 */
[----:B------:R-:W-:Y:S01]  /*7a20*/  @P2 FADD.FTZ R173, R206, -R173 ;  /* 0x800000adcead2221 */ /* 0x000fe20000010000 */
[----:B------:R-:W0:Y:S01]  /*7a30*/  @P3 LDC R220, c[0x0][0x40c] ;  /* 0x00010300ffdc3b82 */ /* 0x000e220000000800 */
[----:B------:R-:W-:Y:S02]  /*7a40*/  @P2 FADD.FTZ R214, R207, -R214 ;  /* 0x800000d6cfd62221 */ /* 0x000fe40000010000 */
[----:B------:R-:W-:Y:S01]  /*7a50*/  @P2 FFMA.FTZ R172, R216, R173, R164 ;  /* 0x000000add8ac2223 */ /* 0x000fe200000100a4 */
[----:B------:R-:W-:Y:S01]  /*7a60*/  @P2 FFMA.FTZ R173, R180, R175, R176 ;  /* 0x000000afb4ad2223 */ /* 0x000fe200000100b0 */
[----:B------:R-:W-:-:S03]  /*7a70*/  @P2 FFMA.FTZ R177, R216, R214, R165 ;  /* 0x000000d6d8b12223 */ /* 0x000fc600000100a5 */
[----:B------:R-:W-:Y:S01]  /*7a80*/  @P2 FADD.FTZ R179, R208, -R173 ;  /* 0x800000add0b32221 */ /* 0x000fe20000010000 */
[----:B------:R-:W-:Y:S01]  /*7a90*/  MOV R173, R166 ;  /* 0x000000a600ad7202 */ /* 0x000fe20000000f00 */
[----:B------:R-:W1:Y:S02]  /*7aa0*/  @P3 LDC R214, c[0x0][0x40c] ;  /* 0x00010300ffd63b82 */ /* 0x000e640000000800 */
[----:B------:R-:W-:-:S06]  /*7ab0*/  @P2 FFMA.FTZ R173, R216, R179, R166 ;  /* 0x000000b3d8ad2223 */ /* 0x000fcc00000100a6 */
[----:B------:R-:W2:Y:S01]  /*7ac0*/  @P3 LDC R179, c[0x0][0x40c] ;  /* 0x00010300ffb33b82 */ /* 0x000ea20000000800 */
[----:B0-----:R-:W-:Y:S01]  /*7ad0*/  @P3 FMUL.FTZ R173, R173, R220 ;  /* 0x000000dcadad3220 */ /* 0x001fe20000410000 */
[----:B--2---:R-:W-:Y:S01]  /*7ae0*/  @P3 FMUL.FTZ R179, R172, R179 ;  /* 0x000000b3acb33220 */ /* 0x004fe20000410000 */
[----:B-1----:R-:W-:Y:S01]  /*7af0*/  @P3 FMUL.FTZ R172, R177, R214 ;  /* 0x000000d6b1ac3220 */ /* 0x002fe20000410000 */
[----:B------:R-:W-:Y:S02]  /*7b00*/  @P3 SHF.L.U32 R177, R215, 0x10, RZ ;  /* 0x00000010d7b13819 */ /* 0x000fe400000006ff */
[----:B------:R-:W-:-:S03]  /*7b10*/  @P3 SHF.L.U32 R214, R218, 0x10, RZ ;  /* 0x00000010dad63819 */ /* 0x000fc600000006ff */
[-C--:B------:R-:W-:Y:S01]  /*7b20*/  @P3 FFMA.FTZ R52, R177, R179.reuse, R52 ;  /* 0x000000b3b1343223 */ /* 0x080fe20000010034 */
[----:B------:R-:W-:Y:S01]  /*7b30*/  @P3 SHF.L.U32 R177, R217, 0x10, RZ ;  /* 0x00000010d9b13819 */ /* 0x000fe200000006ff */
[-C--:B------:R-:W-:Y:S01]  /*7b40*/  @P3 FFMA.FTZ R53, R214, R172.reuse, R53 ;  /* 0x000000acd6353223 */ /* 0x080fe20000010035 */
        /* <DEDUP_REMOVED lines=11> */
[----:B------:R-:W-:Y:S01]  /*7c00*/  @P2 FFMA.FTZ R176, R181, R175, R176 ;  /* 0x000000afb5b02223 */ /* 0x000fe200000100b0 */
[----:B------:R-:W-:-:S03]  /*7c10*/  MOV R172, R167 ;  /* 0x000000a700ac7202 */ /* 0x000fc60000000f00 */
[----:B------:R-:W-:-:S04]  /*7c20*/  @P2 FADD.FTZ R176, R209, -R176 ;  /* 0x800000b0d1b02221 */ /* 0x000fc80000010000 */
[----:B------:R-:W-:Y:S01]  /*7c30*/  @P2 FFMA.FTZ R172, R216, R176, R167 ;  /* 0x000000b0d8ac2223 */ /* 0x000fe200000100a7 */
[----:B------:R-:W-:-:S03]  /*7c40*/  SHF.L.U32 R176, R219, 0x10, RZ ;  /* 0x00000010dbb07819 */ /* 0x000fc600000006ff */
[----:B------:R-:W-:-:S04]  /*7c50*/  FMUL.FTZ R172, R172, UR16 ;  /* 0x00000010acac7c20 */ /* 0x000fc80008410000 */
[-C--:B------:R-:W-:Y:S01]  /*7c60*/  FFMA.FTZ R55, R176, R172.reuse, R55 ;  /* 0x000000acb0377223 */ /* 0x080fe20000010037 */
[----:B------:R-:W-:-:S05]  /*7c70*/  FMUL.FTZ R172, R115, R172 ;  /* 0x000000ac73ac7220 */ /* 0x000fca0000410000 */
[----:B------:R-:W-:-:S04]  /*7c80*/  F2FP.BF16.F32.PACK_AB R172, RZ, R172 ;  /* 0x000000acffac723e */ /* 0x000fc800000010ff */
[----:B------:R-:W-:Y:S01]  /*7c90*/  PRMT R213, R172, 0x7610, R213 ;  /* 0x00007610acd57816 */ /* 0x000fe200000000d5 */
[----:B------:R-:W-:Y:S06]  /*7ca0*/  BRA `(.L_x_6356) ;  /* 0x0000000400b87947 */ /* 0x000fec0003800000 */
.L_x_6354:
        /* <DEDUP_REMOVED lines=14> */
.L_x_6358:
[----:B------:R-:W-:Y:S05]  /*7d90*/  @!P3 BRA `(.L_x_6359) ;  /* 0x00000000002cb947 */ /* 0x000fea0003800000 */
        /* <DEDUP_REMOVED lines=11> */
.L_x_6359:
        /* <DEDUP_REMOVED lines=12> */
.L_x_6360:
        /* <DEDUP_REMOVED lines=24> */
.L_x_6357:
[----:B01----:R-:W0:Y:S01]  /*8090*/  @P3 LDC R172, c[0x0][0x40c] ;  /* 0x00010300ffac3b82 */ /* 0x003e220000000800 */
        /* <DEDUP_REMOVED lines=12> */
.L_x_6361:
        /* <DEDUP_REMOVED lines=12> */
.L_x_6362:
[----:B------:R-:W-:Y:S01]  /*8220*/  FFMA.FTZ R220, R181, R175, R176 ;  /* 0x000000afb5dc7223 */ /* 0x000fe200000100b0 */
        /* <DEDUP_REMOVED lines=12> */
.L_x_6363:
[----:B------:R-:W-:Y:S01]  /*82f0*/  FADD.FTZ R173, R209, -R220 ;  /* 0x800000dcd1ad7221 */ /* 0x000fe20000010000 */
[----:B------:R-:W-:Y:S02]  /*8300*/  ISETP.GT.AND P0, PT, R214, RZ, PT ;  /* 0x000000ffd600720c */ /* 0x000fe40003f04270 */
[----:B------:R-:W-:Y:S01]  /*8310*/  @P3 SHF.L.U32 R176, R219, 0x10, RZ ;  /* 0x00000010dbb03819 */ /* 0x000fe200000006ff */
[----:B------:R-:W-:-:S05]  /*8320*/  FMUL.FTZ R173, R216, R173 ;  /* 0x000000add8ad7220 */ /* 0x000fca0000410000 */
[----:B------:R-:W-:-:S05]  /*8330*/  FSEL R173, R173, RZ, P0 ;  /* 0x000000ffadad7208 */ /* 0x000fca0000000000 */
[----:B0-----:R-:W-:-:S04]  /*8340*/  @P3 FMUL.FTZ R172, R173, R172 ;  /* 0x000000acadac3220 */ /* 0x001fc80000410000 */
[-C--:B------:R-:W-:Y:S01]  /*8350*/  @P3 FFMA.FTZ R55, R176, R172.reuse, R55 ;  /* 0x000000acb0373223 */ /* 0x080fe20000010037 */
[----:B------:R-:W-:-:S05]  /*8360*/  @P3 FMUL.FTZ R172, R115, R172 ;  /* 0x000000ac73ac3220 */ /* 0x000fca0000410000 */
[----:B------:R-:W-:-:S04]  /*8370*/  @P3 F2FP.BF16.F32.PACK_AB R172, RZ, R172 ;  /* 0x000000acffac323e */ /* 0x000fc800000010ff */
[----:B------:R-:W-:-:S07]  /*8380*/  @P3 PRMT R213, R172, 0x7610, R213 ;  /* 0x00007610acd53816 */ /* 0x000fce00000000d5 */
.L_x_6356:
        /* <DEDUP_REMOVED lines=13> */
.L_x_6364:
[----:B01----:R-:W0:Y:S01]  /*8460*/  LDC.64 R172, c[0x0][0x380] ;  /* 0x0000e000ffac7b82 */ /* 0x003e220000000a00 */
[----:B------:R-:W-:Y:S01]  /*8470*/  UPLOP3.LUT UP1, UPT, UPT, UPT, UP1, 0x40, 0x4 ;  /* 0x000000000004789c */ /* 0x000fe20003f2e810 */
[----:B0-----:R-:W-:-:S04]  /*8480*/  IADD3 R2, PT, PT, R2, R172, RZ ;  /* 0x000000ac02027210 */ /* 0x001fc80007ffe0ff */
[----:B------:R-:W-:-:S13]  /*8490*/  ISETP.GE.AND P0, PT, R2, R173, PT ;  /* 0x000000ad0200720c */ /* 0x000fda0003f06270 */
[----:B------:R-:W-:Y:S05]  /*84a0*/  @!P0 BRA `(.L_x_6365) ;  /* 0xffffff8000048947 */ /* 0x000fea000383ffff */
.L_x_6277:
        /* <DEDUP_REMOVED lines=32> */
.L_x_6366:
        /* <DEDUP_REMOVED lines=13> */
.L_x_14373:


//--------------------- .text._ZN10layer_norm13ln_bwd_kernelINS_13Kernel_traitsIf13__nv_bfloat16fS2_fjLj7168ELj1ELj1ELj8ELj8ENS_18Kernel_traits_baseILj7168EfS2_fS2_fjLj256EEEEELb1ELb0ELb0ELb0EEEvNS_9BwdParamsE --------------------------
	.section	.text._ZN10layer_norm13ln_bwd_kernelINS_13Kernel_traitsIf13__nv_bfloat16fS2_fjLj7168ELj1ELj1ELj8ELj8ENS_18Kernel_traits_baseILj7168EfS2_fS2_fjLj256EEEEELb1ELb0ELb0ELb0EEEvNS_9BwdParamsE,"ax",@progbits
	.align	128
        .global         _ZN10layer_norm13ln_bwd_kernelINS_13Kernel_traitsIf13__nv_bfloat16fS2_fjLj7168ELj1ELj1ELj8ELj8ENS_18Kernel_traits_baseILj7168EfS2_fS2_fjLj256EEEEELb1ELb0ELb0ELb0EEEvNS_9BwdParamsE
        .type           _ZN10layer_norm13ln_bwd_kernelINS_13Kernel_traitsIf13__nv_bfloat16fS2_fjLj7168ELj1ELj1ELj8ELj8ENS_18Kernel_traits_baseILj7168EfS2_fS2_fjLj256EEEEELb1ELb0ELb0ELb0EEEvNS_9BwdParamsE,@function
        .size           _ZN10layer_norm13ln_bwd_kernelINS_13Kernel_traitsIf13__nv_bfloat16fS2_fjLj7168ELj1ELj1ELj8ELj8ENS_18Kernel_traits_baseILj7168EfS2_fS2_fjLj256EEEEELb1ELb0ELb0ELb0EEEvNS_9BwdParamsE,(.L_x_14374 - _ZN10layer_norm13ln_bwd_kernelINS_13Kernel_traitsIf13__nv_bfloat16fS2_fjLj7168ELj1ELj1ELj8ELj8ENS_18Kernel_traits_baseILj7168EfS2_fS2_fjLj256EEEEELb1ELb0ELb0ELb0EEEvNS_9BwdParamsE)
        .other          _ZN10layer_norm13ln_bwd_kernelINS_13Kernel_traitsIf13__nv_bfloat16fS2_fjLj7168ELj1ELj1ELj8ELj8ENS_18Kernel_traits_baseILj7168EfS2_fS2_fjLj256EEEEELb1ELb0ELb0ELb0EEEvNS_9BwdParamsE,@"STO_CUDA_ENTRY STV_DEFAULT"
_ZN10layer_norm13ln_bwd_kernelINS_13Kernel_traitsIf13__nv_bfloat16fS2_fjLj7168ELj1ELj1ELj8ELj8ENS_18Kernel_traits_baseILj7168EfS2_fS2_fjLj256EEEEELb1ELb0ELb0ELb0EEEvNS_9BwdParamsE:
.text._ZN10layer_norm13ln_bwd_kernelINS_13Kernel_traitsIf13__nv_bfloat16fS2_fjLj7168ELj1ELj1ELj8ELj8ENS_18Kernel_traits_baseILj7168EfS2_fS2_fjLj256EEEEELb1ELb0ELb0ELb0EEEvNS_9BwdParamsE:
        /* <DEDUP_REMOVED lines=116> */
.L_x_6437:
[----:B------:R-:W0:Y:S01]  /*0740*/  LDC.64 R146, c[0x0][0x3c0] ;  /* 0x0000f000ff927b82 */ /* 0x000e220000000a00 */
[----:B------:R-:W-:-:S07]  /*0750*/  ISETP.NE.AND P0, PT, R5, RZ, PT ;  /* 0x000000ff0500720c */ /* 0x000fce0003f05270 */
[----:B------:R-:W1:Y:S08]  /*0760*/  LDC.64 R144, c[0x0][0x3c8] ;  /* 0x0000f200ff907b82 */ /* 0x000e700000000a00 */
[----:B------:R-:W2:Y:S01]  /*0770*/  @P0 LDC.64 R2, c[0x0][0x3e0] ;  /* 0x0000f800ff020b82 */ /* 0x000ea20000000a00 */
[----:B0-----:R-:W-:-:S06]  /*0780*/  IMAD.WIDE R146, R6, 0x4, R146 ;  /* 0x0000000406927825 */ /* 0x001fcc00078e0292 */
[----:B------:R-:W3:Y:S01]  /*0790*/  LDG.E R146, desc[UR8][R146.64] ;  /* 0x0000000892927981 */ /* 0x000ee2000c1e1900 */
[----:B--2---:R-:W-:Y:S02]  /*07a0*/  @P0 IMAD.WIDE R200, R6, 0x2, R2 ;  /* 0x0000000206c80825 */ /* 0x004fe400078e0202 */
[----:B------:R-:W0:Y:S01]  /*07b0*/  LDC R3, c[0x0][0x388] ;  /* 0x0000e200ff037b82 */ /* 0x000e220000000800 */
[----:B------:R-:W2:Y:S01]  /*07c0*/  S2R R2, SR_TID.X ;  /* 0x0000000000027919 */ /* 0x000ea20000002100 */
[----:B------:R-:W-:Y:S01]  /*07d0*/  ISETP.GE.U32.AND P3, PT, R4, 0x100, PT ;  /* 0x000001000400780c */ /* 0x000fe20003f66070 */
[----:B-1----:R-:W-:Y:S01]  /*07e0*/  IMAD.WIDE R144, R6, 0x4, R144 ;  /* 0x0000000406907825 */ /* 0x002fe200078e0290 */
[----:B------:R-:W-:Y:S01]  /*07f0*/  ISETP.NE.AND P4, PT, RZ, UR7, PT ;  /* 0x00000007ff007c0c */ /* 0x000fe2000bf85270 */
[----:B------:R-:W-:Y:S01]  /*0800*/  BSSY.RECONVERGENT B0, `(.L_x_6368) ;  /* 0x0000043000007945 */ /* 0x000fe20003800200 */
[----:B-----5:R-:W5:Y:S01]  /*0810*/  @P0 LDG.E.U16 R200, desc[UR8][R200.64] ;  /* 0x00000008c8c80981 */ /* 0x020f62000c1e1500 */
[----:B------:R-:W-:-:S02]  /*0820*/  ISETP.GE.U32.AND P0, PT, R4, 0x200, PT ;  /* 0x000002000400780c */ /* 0x000fc40003f06070 */
[----:B------:R-:W-:Y:S02]  /*0830*/  CS2R R156, SRZ ;  /* 0x00000000009c7805 */ /* 0x000fe4000001ff00 */
[C---:B------:R-:W-:Y:S01]  /*0840*/  ISETP.GE.U32.AND P1, PT, R4.reuse, 0x300, PT ;  /* 0x000003000400780c */ /* 0x040fe20003f26070 */
[----:B------:R1:W5:Y:S01]  /*0850*/  LDG.E R198, desc[UR8][R144.64] ;  /* 0x0000000890c67981 */ /* 0x000362000c1e1900 */
[----:B------:R-:W-:Y:S01]  /*0860*/  ISETP.GE.U32.AND P2, PT, R4, 0x400, PT ;  /* 0x000004000400780c */ /* 0x000fe20003f46070 */
[----:B0-----:R-:W-:-:S05]  /*0870*/  IMAD R7, R6, R3, RZ ;  /* 0x0000000306077224 */ /* 0x001fca00078e02ff */
[----:B------:R-:W-:-:S04]  /*0880*/  SHF.R.S32.HI R8, RZ, 0x1f, R7 ;  /* 0x0000001fff087819 */ /* 0x000fc80000011407 */
[----:B------:R-:W-:Y:S02]  /*0890*/  LEA.HI R7, R8, R7, RZ, 0x2 ;  /* 0x0000000708077211 */ /* 0x000fe400078f10ff */
[----:B------:R-:W-:Y:S02]  /*08a0*/  P2R R8, PR, RZ, 0x8 ;  /* 0x00000008ff087803 */ /* 0x000fe40000000000 */
[----:B--2---:R-:W-:Y:S02]  /*08b0*/  LEA.HI.SX32 R7, R7, R2, 0x1e ;  /* 0x0000000207077211 */ /* 0x004fe400078ff2ff */
[----:B-1----:R-:W-:Y:S02]  /*08c0*/  P2R R144, PR, RZ, 0x10 ;  /* 0x00000010ff907803 */ /* 0x002fe40000000000 */
[----:B------:R-:W-:Y:S02]  /*08d0*/  MOV R149, R7 ;  /* 0x0000000700957202 */ /* 0x000fe40000000f00 */
        /* <DEDUP_REMOVED lines=24> */
[----:B------:R-:W-:Y:S01]  /*0a60*/  FADD.FTZ R147, -R148, R147 ;  /* 0x0000009394937221 */ /* 0x000fe20000010100 */
[C---:B-----5:R-:W-:Y:S01]  /*0a70*/  FMUL.FTZ R196, R198.reuse, R145 ;  /* 0x00000091c6c47220 */ /* 0x060fe20000410000 */
[----:B------:R-:W-:Y:S01]  /*0a80*/  FMUL.FTZ R199, R198, R199 ;  /* 0x000000c7c6c77220 */ /* 0x000fe20000410000 */
[----:B------:R-:W-:Y:S01]  /*0a90*/  FMUL.FTZ R197, R136, R149 ;  /* 0x0000009588c57220 */ /* 0x000fe20000410000 */
[----:B------:R-:W-:Y:S01]  /*0aa0*/  SHF.L.U32 R193, R156, 0x10, RZ ;  /* 0x000000109cc17819 */ /* 0x000fe200000006ff */
[C---:B------:R-:W-:Y:S01]  /*0ab0*/  FMUL.FTZ R195, R198.reuse, R195 ;  /* 0x000000c3c6c37220 */ /* 0x040fe20000410000 */
[----:B------:R-:W-:Y:S01]  /*0ac0*/  SHF.R.U32.HI R150, RZ, 0x10, R151 ;  /* 0x00000010ff967819 */ /* 0x000fe20000011697 */
        /* <DEDUP_REMOVED lines=18> */
[C---:B------:R-:W-:Y:S01]  /*0bf0*/  FFMA.FTZ R111, R192.reuse, R150, R111 ;  /* 0x00000096c06f7223 */ /* 0x040fe2000001006f */
[----:B------:R-:W-:Y:S01]  /*0c00*/  IADD3 R149, PT, PT, R7, 0x100, RZ ;  /* 0x0000010007957810 */ /* 0x000fe20007ffe0ff */
[----:B------:R-:W-:Y:S01]  /*0c10*/  FADD.FTZ R157, R157, R190 ;  /* 0x000000be9d9d7221 */ /* 0x000fe20000010000 */
[----:B-1----:R-:W-:-:S07]  /*0c20*/  FFMA.FTZ R156, R192, R190, R145 ;  /* 0x000000bec09c7223 */ /* 0x002fce0000010091 */
.L_x_6369:
[----:B----4-:R-:W-:Y:S05]  /*0c30*/  BSYNC.RECONVERGENT B0 ;  /* 0x0000000000007941 */ /* 0x010fea0003800200 */
.L_x_6368:
        /* <DEDUP_REMOVED lines=16> */
[----:B------:R-:W-:Y:S02]  /*0d40*/  IADD3 R149, PT, PT, R149, 0x100, RZ ;  /* 0x0000010095957810 */ /* 0x000fe40007ffe0ff */
[----:B---3--:R-:W-:Y:S02]  /*0d50*/  MOV R158, R150 ;  /* 0x00000096009e7202 */ /* 0x008fe40000000f00 */
[----:B------:R-:W-:Y:S02]  /*0d60*/  SHF.R.U64 R186, R150, 0x10, R151 ;  /* 0x0000001096ba7819 */ /* 0x000fe40000001297 */
[----:B------:R-:W-:Y:S01]  /*0d70*/  SHF.L.U32 R189, R158, 0x10, RZ ;  /* 0x000000109ebd7819 */ /* 0x000fe200000006ff */
[C---:B----4-:R-:W-:Y:S01]  /*0d80*/  FADD.FTZ R191, -R148.reuse, R144 ;  /* 0x0000009094bf7221 */ /* 0x050fe20000010100 */
[----:B------:R-:W-:-:S03]  /*0d90*/  FADD.FTZ R145, -R148, R145 ;  /* 0x0000009194917221 */ /* 0x000fc60000010100 */
[----:B-----5:R-:W-:Y:S01]  /*0da0*/  FMUL.FTZ R191, R198, R191 ;  /* 0x000000bfc6bf7220 */ /* 0x020fe20000410000 */
[----:B------:R-:W-:Y:S01]  /*0db0*/  SHF.L.U32 R186, R186, 0x10, RZ ;  /* 0x00000010baba7819 */ /* 0x000fe200000006ff */
[----:B------:R-:W-:Y:S01]  /*0dc0*/  FMUL.FTZ R188, R198, R145 ;  /* 0x00000091c6bc7220 */ /* 0x000fe20000410000 */
[----:B------:R-:W-:Y:S01]  /*0dd0*/  MOV R159, R151 ;  /* 0x00000097009f7202 */ /* 0x000fe20000000f00 */
[----:B------:R-:W-:Y:S01]  /*0de0*/  FADD.FTZ R76, R76, R189 ;  /* 0x000000bd4c4c7221 */ /* 0x000fe20000010000 */
[-C--:B------:R-:W-:Y:S01]  /*0df0*/  FFMA.FTZ R104, R191, R189.reuse, R104 ;  /* 0x000000bdbf687223 */ /* 0x080fe20000010068 */
[----:B------:R-:W-:Y:S01]  /*0e00*/  FMUL.FTZ R189, R132, R189 ;  /* 0x000000bd84bd7220 */ /* 0x000fe20000410000 */
[----:B------:R-:W-:Y:S01]  /*0e10*/  SHF.R.U32.HI R150, RZ, 0x10, R151 ;  /* 0x00000010ff967819 */ /* 0x000fe20000011697 */
[----:B------:R-:W-:Y:S01]  /*0e20*/  FADD.FTZ R77, R77, R186 ;  /* 0x000000ba4d4d7221 */ /* 0x000fe20000010000 */
[----:B------:R-:W-:Y:S01]  /*0e30*/  SHF.L.U32 R159, R159, 0x10, RZ ;  /* 0x000000109f9f7819 */ /* 0x000fe200000006ff */
        /* <DEDUP_REMOVED lines=20> */
[----:B-1----:R-:W-:-:S07]  /*0f80*/  FFMA.FTZ R156, R184, R183, R146 ;  /* 0x000000b7b89c7223 */ /* 0x002fce0000010092 */
.L_x_6371:
[----:B------:R-:W-:Y:S05]  /*0f90*/  BSYNC.RECONVERGENT B0 ;  /* 0x0000000000007941 */ /* 0x000fea0003800200 */
.L_x_6370:
        /* <DEDUP_REMOVED lines=13> */
[----:B------:R-:W0:Y:S02]  /*1070*/  @P3 LDC.64 R150, c[0x0][0x438] ;  /* 0x00010e00ff963b82 */ /* 0x000e240000000a00 */
[----:B0-----:R-:W-:-:S05]  /*1080*/  @P3 IMAD.WIDE.U32 R150, R149, 0x10, R150 ;  /* 0x0000001095963825 */ /* 0x001fca00078e0096 */
[----:B------:R0:W5:Y:S01]  /*1090*/  @P3 LDG.E.128 R44, desc[UR8][R150.64] ;  /* 0x00000008962c3981 */ /* 0x000162000c1e1d00 */
        /* <DEDUP_REMOVED lines=10> */
[----:B------:R-:W-:Y:S01]  /*1140*/  FADD.FTZ R159, -R148, R146 ;  /* 0x00000092949f7221 */ /* 0x000fe20000010100 */
[----:B------:R-:W-:Y:S01]  /*1150*/  SHF.L.U32 R147, R26, 0x10, RZ ;  /* 0x000000101a937819 */ /* 0x000fe200000006ff */
[C---:B-----5:R-:W-:Y:S01]  /*1160*/  FMUL.FTZ R26, R198.reuse, R155 ;  /* 0x0000009bc61a7220 */ /* 0x060fe20000410000 */
[----:B------:R-:W-:Y:S01]  /*1170*/  FMUL.FTZ R25, R198, R25 ;  /* 0x00000019c6197220 */ /* 0x000fe20000410000 */
[----:B------:R-:W-:Y:S01]  /*1180*/  FMUL.FTZ R182, R128, R145 ;  /* 0x0000009180b67220 */ /* 0x000fe20000410000 */
[----:B------:R-:W-:Y:S01]  /*1190*/  FMUL.FTZ R23, R198, R159 ;  /* 0x0000009fc6177220 */ /* 0x000fe20000410000 */
        /* <DEDUP_REMOVED lines=21> */
.L_x_6373:
[----:B------:R-:W-:Y:S05]  /*12f0*/  BSYNC.RECONVERGENT B0 ;  /* 0x0000000000007941 */ /* 0x000fea0003800200 */
.L_x_6372:
        /* <DEDUP_REMOVED lines=53> */
.L_x_6375:
[----:B------:R-:W-:Y:S05]  /*1650*/  BSYNC.RECONVERGENT B0 ;  /* 0x0000000000007941 */ /* 0x000fea0003800200 */
.L_x_6374:
        /* <DEDUP_REMOVED lines=12> */
[----:B------:R-:W0:Y:S01]  /*1720*/  LDG.E.128 R144, desc[UR8][R144.64] ;  /* 0x0000000890907981 */ /* 0x000e22000c1e1d00 */
[----:B--2---:R-:W-:-:S06]  /*1730*/  IMAD.WIDE.U32 R16, R149, 0x8, R16 ;  /* 0x0000000895107825 */ /* 0x004fcc00078e0010 */
[----:B------:R-:W2:Y:S01]  /*1740*/  LDG.E.64 R16, desc[UR8][R16.64] ;  /* 0x0000000810107981 */ /* 0x000ea2000c1e1b00 */
[----:B-1----:R-:W-:-:S05]  /*1750*/  IMAD.WIDE.U32 R150, R149, 0x4, R150 ;  /* 0x0000000495967825 */ /* 0x002fca00078e0096 */
[----:B------:R1:W5:Y:S01]  /*1760*/  LDG.E R13, desc[UR8][R150.64] ;  /* 0x00000008960d7981 */ /* 0x000362000c1e1900 */
[----:B------:R-:W-:Y:S01]  /*1770*/  IADD3 R149, PT, PT, R149, 0x100, RZ ;  /* 0x0000010095957810 */ /* 0x000fe20007ffe0ff */
[C---:B0-----:R-:W-:Y:S01]  /*1780*/  FADD.FTZ R153, -R148.reuse, R144 ;  /* 0x0000009094997221 */ /* 0x041fe20000010100 */
[C---:B------:R-:W-:Y:S01]  /*1790*/  FADD.FTZ R155, -R148.reuse, R145 ;  /* 0x00000091949b7221 */ /* 0x040fe20000010100 */
[C---:B------:R-:W-:Y:S01]  /*17a0*/  FADD.FTZ R159, -R148.reuse, R146 ;  /* 0x00000092949f7221 */ /* 0x040fe20000010100 */
[----:B------:R-:W-:Y:S01]  /*17b0*/  FADD.FTZ R147, -R148, R147 ;  /* 0x0000009394937221 */ /* 0x000fe20000010100 */
[----:B--2---:R-:W-:Y:S02]  /*17c0*/  MOV R15, R16 ;  /* 0x00000010000f7202 */ /* 0x004fe40000000f00 */
[----:B------:R-:W-:Y:S02]  /*17d0*/  SHF.R.U64 R28, R16, 0x10, R17 ;  /* 0x00000010101c7819 */ /* 0x000fe40000001211 */
[----:B------:R-:W-:-:S02]  /*17e0*/  SHF.L.U32 R27, R15, 0x10, RZ ;  /* 0x000000100f1b7819 */ /* 0x000fc400000006ff */
[----:B------:R-:W-:Y:S02]  /*17f0*/  MOV R18, R17 ;  /* 0x0000001100127202 */ /* 0x000fe40000000f00 */
[----:B------:R-:W-:Y:S01]  /*1800*/  SHF.R.U32.HI R152, RZ, 0x10, R17 ;  /* 0x00000010ff987819 */ /* 0x000fe20000011611 */
[----:B-----5:R-:W-:Y:S01]  /*1810*/  FMUL.FTZ R17, R198, R153 ;  /* 0x00000099c6117220 */ /* 0x020fe20000410000 */
[----:B------:R-:W-:Y:S01]  /*1820*/  SHF.L.U32 R28, R28, 0x10, RZ ;  /* 0x000000101c1c7819 */ /* 0x000fe200000006ff */
[----:B------:R-:W-:Y:S01]  /*1830*/  FMUL.FTZ R174, R120, R27 ;  /* 0x0000001b78ae7220 */ /* 0x000fe20000410000 */
[----:B------:R-:W-:Y:S01]  /*1840*/  SHF.L.U32 R145, R18, 0x10, RZ ;  /* 0x0000001012917819 */ /* 0x000fe200000006ff */
[C---:B------:R-:W-:Y:S01]  /*1850*/  FMUL.FTZ R18, R198.reuse, R155 ;  /* 0x0000009bc6127220 */ /* 0x040fe20000410000 */
        /* <DEDUP_REMOVED lines=22> */
.L_x_6377:
[----:B------:R-:W-:Y:S05]  /*19c0*/  BSYNC.RECONVERGENT B0 ;  /* 0x0000000000007941 */ /* 0x000fea0003800200 */
.L_x_6376:
        /* <DEDUP_REMOVED lines=12> */
[----:B------:R-:W3:Y:S01]  /*1a90*/  LDG.E.128 R144, desc[UR8][R144.64] ;  /* 0x0000000890907981 */ /* 0x000ee2000c1e1d00 */
[----:B--2---:R-:W-:-:S06]  /*1aa0*/  IMAD.WIDE.U32 R30, R149, 0x8, R30 ;  /* 0x00000008951e7825 */ /* 0x004fcc00078e001e */
[----:B------:R-:W2:Y:S01]  /*1ab0*/  LDG.E.64 R30, desc[UR8][R30.64] ;  /* 0x000000081e1e7981 */ /* 0x000ea2000c1e1b00 */
[----:B-1----:R-:W-:-:S05]  /*1ac0*/  IMAD.WIDE.U32 R150, R149, 0x4, R150 ;  /* 0x0000000495967825 */ /* 0x002fca00078e0096 */
[----:B------:R1:W5:Y:S01]  /*1ad0*/  LDG.E R0, desc[UR8][R150.64] ;  /* 0x0000000896007981 */ /* 0x000362000c1e1900 */
[----:B------:R-:W-:Y:S01]  /*1ae0*/  IADD3 R149, PT, PT, R149, 0x100, RZ ;  /* 0x0000010095957810 */ /* 0x000fe20007ffe0ff */
[C---:B---3--:R-:W-:Y:S01]  /*1af0*/  FADD.FTZ R159, -R148.reuse, R145 ;  /* 0x00000091949f7221 */ /* 0x048fe20000010100 */
[C---:B------:R-:W-:Y:S01]  /*1b00*/  FADD.FTZ R155, -R148.reuse, R144 ;  /* 0x00000090949b7221 */ /* 0x040fe20000010100 */
[----:B------:R-:W-:-:S04]  /*1b10*/  FADD.FTZ R161, -R148, R147 ;  /* 0x0000009394a17221 */ /* 0x000fc80000010100 */
[----:B-----5:R-:W-:Y:S01]  /*1b20*/  FMUL.FTZ R160, R198, R161 ;  /* 0x000000a1c6a07220 */ /* 0x020fe20000410000 */
[----:B--2---:R-:W-:Y:S02]  /*1b30*/  MOV R29, R30 ;  /* 0x0000001e001d7202 */ /* 0x004fe40000000f00 */
[--C-:B------:R-:W-:Y:S02]  /*1b40*/  SHF.R.U64 R154, R30, 0x10, R31.reuse ;  /* 0x000000101e9a7819 */ /* 0x100fe4000000121f */
[----:B------:R-:W-:Y:S01]  /*1b50*/  SHF.L.U32 R145, R29, 0x10, RZ ;  /* 0x000000101d917819 */ /* 0x000fe200000006ff */
[----:B------:R-:W-:Y:S01]  /*1b60*/  FMUL.FTZ R30, R198, R159 ;  /* 0x0000009fc61e7220 */ /* 0x000fe20000410000 */
[----:B0-----:R-:W-:Y:S02]  /*1b70*/  MOV R152, R31 ;  /* 0x0000001f00987202 */ /* 0x001fe40000000f00 */
[----:B------:R-:W-:Y:S01]  /*1b80*/  SHF.R.U32.HI R153, RZ, 0x10, R31 ;  /* 0x00000010ff997819 */ /* 0x000fe2000001161f */
[----:B------:R-:W-:Y:S01]  /*1b90*/  FADD.FTZ R31, -R148, R146 ;  /* 0x00000092941f7221 */ /* 0x000fe20000010100 */
[----:B------:R-:W-:Y:S01]  /*1ba0*/  SHF.L.U32 R144, R154, 0x10, RZ ;  /* 0x000000109a907819 */ /* 0x000fe200000006ff */
[----:B------:R-:W-:Y:S01]  /*1bb0*/  FMUL.FTZ R29, R198, R155 ;  /* 0x0000009bc61d7220 */ /* 0x000fe20000410000 */
        /* <DEDUP_REMOVED lines=15> */
[----:B------:R-:W-:-:S03]  /*1cb0*/  FFMA.FTZ R144, R30, R161, R145 ;  /* 0x000000a11e907223 */ /* 0x000fc60000010091 */
[----:B------:R-:W-:Y:S01]  /*1cc0*/  FMUL.FTZ R163, R119, R150 ;  /* 0x0000009677a37220 */ /* 0x000fe20000410000 */
[----:B------:R-:W-:Y:S01]  /*1cd0*/  FADD.FTZ R146, R147, R164 ;  /* 0x000000a493927221 */ /* 0x000fe20000010000 */
[----:B------:R-:W-:Y:S01]  /*1ce0*/  FFMA.FTZ R144, R31, R164, R144 ;  /* 0x000000a41f907223 */ /* 0x000fe20000010090 */
[----:B------:R-:W-:Y:S01]  /*1cf0*/  FADD.FTZ R63, R63, R150 ;  /* 0x000000963f3f7221 */ /* 0x000fe20000010000 */
[----:B------:R-:W-:Y:S01]  /*1d00*/  FFMA.FTZ R91, R160, R150, R91 ;  /* 0x00000096a05b7223 */ /* 0x000fe2000001005b */
[----:B------:R-:W-:Y:S01]  /*1d10*/  FADD.FTZ R157, R146, R163 ;  /* 0x000000a3929d7221 */ /* 0x000fe20000010000 */
[----:B------:R-:W-:-:S07]  /*1d20*/  FFMA.FTZ R156, R160, R163, R144 ;  /* 0x000000a3a09c7223 */ /* 0x000fce0000010090 */
.L_x_6379:
[----:B------:R-:W-:Y:S05]  /*1d30*/  BSYNC.RECONVERGENT B0 ;  /* 0x0000000000007941 */ /* 0x000fea0003800200 */
.L_x_6378:
        /* <DEDUP_REMOVED lines=53> */
.L_x_6381:
[----:B------:R-:W-:Y:S05]  /*2090*/  BSYNC.RECONVERGENT B0 ;  /* 0x0000000000007941 */ /* 0x000fea0003800200 */
.L_x_6380:
        /* <DEDUP_REMOVED lines=31> */
.L_x_6383:
[----:B------:R-:W-:Y:S05]  /*2290*/  BSYNC.RECONVERGENT B0 ;  /* 0x0000000000007941 */ /* 0x000fea0003800200 */
.L_x_6382:
        /* <DEDUP_REMOVED lines=91> */
.L_x_6388:
[----:B------:R-:W-:Y:S05]  /*2850*/  BSYNC.RECONVERGENT B1 ;  /* 0x0000000000017941 */ /* 0x000fea0003800200 */
.L_x_6387:
        /* <DEDUP_REMOVED lines=42> */
.L_x_6390:
[----:B------:R-:W-:Y:S05]  /*2b00*/  BSYNC.RECONVERGENT B1 ;  /* 0x0000000000017941 */ /* 0x000fea0003800200 */
.L_x_6389:
        /* <DEDUP_REMOVED lines=42> */
.L_x_6392:
[----:B------:R-:W-:Y:S05]  /*2db0*/  BSYNC.RECONVERGENT B1 ;  /* 0x0000000000017941 */ /* 0x000fea0003800200 */
.L_x_6391:
        /* <DEDUP_REMOVED lines=42> */
.L_x_6394:
[----:B------:R-:W-:Y:S05]  /*3060*/  BSYNC.RECONVERGENT B1 ;  /* 0x0000000000017941 */ /* 0x000fea0003800200 */
.L_x_6393:
        /* <DEDUP_REMOVED lines=42> */
.L_x_6396:
[----:B------:R-:W-:Y:S05]  /*3310*/  BSYNC.RECONVERGENT B1 ;  /* 0x0000000000017941 */ /* 0x000fea0003800200 */
.L_x_6395:
        /* <DEDUP_REMOVED lines=42> */
.L_x_6398:
[----:B------:R-:W-:Y:S05]  /*35c0*/  BSYNC.RECONVERGENT B1 ;  /* 0x0000000000017941 */ /* 0x000fea0003800200 */
.L_x_6397:
        /* <DEDUP_REMOVED lines=41> */
.L_x_6386:
        /* <DEDUP_REMOVED lines=46> */
.L_x_6401:
[----:B------:R-:W-:Y:S05]  /*3b40*/  BSYNC.RECONVERGENT B1 ;  /* 0x0000000000017941 */ /* 0x000fea0003800200 */
.L_x_6400:
        /* <DEDUP_REMOVED lines=45> */
.L_x_6403:
[----:B------:R-:W-:Y:S05]  /*3e20*/  BSYNC.RECONVERGENT B1 ;  /* 0x0000000000017941 */ /* 0x000fea0003800200 */
.L_x_6402:
        /* <DEDUP_REMOVED lines=45> */
.L_x_6405:
[----:B------:R-:W-:Y:S05]  /*4100*/  BSYNC.RECONVERGENT B1 ;  /* 0x0000000000017941 */ /* 0x000fea0003800200 */
.L_x_6404:
        /* <DEDUP_REMOVED lines=45> */
.L_x_6407:
[----:B------:R-:W-:Y:S05]  /*43e0*/  BSYNC.RECONVERGENT B1 ;  /* 0x0000000000017941 */ /* 0x000fea0003800200 */
.L_x_6406:
        /* <DEDUP_REMOVED lines=45> */
.L_x_6409:
[----:B------:R-:W-:Y:S05]  /*46c0*/  BSYNC.RECONVERGENT B1 ;  /* 0x0000000000017941 */ /* 0x000fea0003800200 */
.L_x_6408:
        /* <DEDUP_REMOVED lines=45> */
.L_x_6411:
[----:B------:R-:W-:Y:S05]  /*49a0*/  BSYNC.RECONVERGENT B1 ;  /* 0x0000000000017941 */ /* 0x000fea0003800200 */
.L_x_6410:
        /* <DEDUP_REMOVED lines=44> */
.L_x_6385:
        /* <DEDUP_REMOVED lines=46> */
.L_x_6414:
[----:B------:R-:W-:Y:S05]  /*4f50*/  BSYNC.RECONVERGENT B1 ;  /* 0x0000000000017941 */ /* 0x000fea0003800200 */
.L_x_6413:
        /* <DEDUP_REMOVED lines=42> */
.L_x_6416:
[----:B------:R-:W-:Y:S05]  /*5200*/  BSYNC.RECONVERGENT B1 ;  /* 0x0000000000017941 */ /* 0x000fea0003800200 */
.L_x_6415:
        /* <DEDUP_REMOVED lines=42> */
.L_x_6418:
[----:B------:R-:W-:Y:S05]  /*54b0*/  BSYNC.RECONVERGENT B1 ;  /* 0x0000000000017941 */ /* 0x000fea0003800200 */
.L_x_6417:
        /* <DEDUP_REMOVED lines=42> */
.L_x_6420:
[----:B------:R-:W-:Y:S05]  /*5760*/  BSYNC.RECONVERGENT B1 ;  /* 0x0000000000017941 */ /* 0x000fea0003800200 */
.L_x_6419:
        /* <DEDUP_REMOVED lines=42> */
.L_x_6422:
[----:B------:R-:W-:Y:S05]  /*5a10*/  BSYNC.RECONVERGENT B1 ;  /* 0x0000000000017941 */ /* 0x000fea0003800200 */
.L_x_6421:
        /* <DEDUP_REMOVED lines=42> */
.L_x_6424:
[----:B------:R-:W-:Y:S05]  /*5cc0*/  BSYNC.RECONVERGENT B1 ;  /* 0x0000000000017941 */ /* 0x000fea0003800200 */
.L_x_6423:
        /* <DEDUP_REMOVED lines=41> */
.L_x_6412:
        /* <DEDUP_REMOVED lines=46> */
.L_x_6426:
[----:B------:R-:W-:Y:S05]  /*6240*/  BSYNC.RECONVERGENT B1 ;  /* 0x0000000000017941 */ /* 0x000fea0003800200 */
.L_x_6425:
        /* <DEDUP_REMOVED lines=45> */
.L_x_6428:
[----:B------:R-:W-:Y:S05]  /*6520*/  BSYNC.RECONVERGENT B1 ;  /* 0x0000000000017941 */ /* 0x000fea0003800200 */
.L_x_6427:
        /* <DEDUP_REMOVED lines=45> */
.L_x_6430:
[----:B------:R-:W-:Y:S05]  /*6800*/  BSYNC.RECONVERGENT B1 ;  /* 0x0000000000017941 */ /* 0x000fea0003800200 */
.L_x_6429:
        /* <DEDUP_REMOVED lines=45> */
.L_x_6432:
[----:B------:R-:W-:Y:S05]  /*6ae0*/  BSYNC.RECONVERGENT B1 ;  /* 0x0000000000017941 */ /* 0x000fea0003800200 */
.L_x_6431:
        /* <DEDUP_REMOVED lines=45> */
.L_x_6434:
[----:B------:R-:W-:Y:S05]  /*6dc0*/  BSYNC.RECONVERGENT B1 ;  /* 0x0000000000017941 */ /* 0x000fea0003800200 */
.L_x_6433:
        /* <DEDUP_REMOVED lines=45> */
.L_x_6436:
[----:B------:R-:W-:Y:S05]  /*70a0*/  BSYNC.RECONVERGENT B1 ;  /* 0x0000000000017941 */ /* 0x000fea0003800200 */
.L_x_6435:
        /* <DEDUP_REMOVED lines=43> */
.L_x_6399:
[----:B------:R-:W-:Y:S05]  /*7360*/  BSYNC.RECONVERGENT B0 ;  /* 0x0000000000007941 */ /* 0x000fea0003800200 */
.L_x_6384:
[----:B01234-:R-:W0:Y:S01]  /*7370*/  LDC.64 R144, c[0x0][0x380] ;  /* 0x0000e000ff907b82 */ /* 0x01fe220000000a00 */
[----:B------:R-:W-:Y:S01]  /*7380*/  UPLOP3.LUT UP1, UPT, UPT, UPT, UP1, 0x40, 0x4 ;  /* 0x000000000004789c */ /* 0x000fe20003f2e810 */
[----:B0-----:R-:W-:-:S04]  /*7390*/  IADD3 R6, PT, PT, R6, R144, RZ ;  /* 0x0000009006067210 */ /* 0x001fc80007ffe0ff */
[----:B------:R-:W-:-:S13]  /*73a0*/  ISETP.GE.AND P6, PT, R6, R145, PT ;  /* 0x000000910600720c */ /* 0x000fda0003fc6270 */
[----:B------:R-:W-:Y:S05]  /*73b0*/  @!P6 BRA `(.L_x_6437) ;  /* 0xffffff9000e0e947 */ /* 0x000fea000383ffff */
.L_x_6367:
        /* <DEDUP_REMOVED lines=54> */
.L_x_6438:
        /* <DEDUP_REMOVED lines=14> */
.L_x_14374:


//--------------------- .text._ZN10layer_norm13ln_bwd_kernelINS_13Kernel_traitsIf13__nv_bfloat16fS2_fjLj7168ELj1ELj1ELj8ELj8ENS_18Kernel_traits_baseILj7168EfS2_fS2_fjLj256EEEEELb1ELb0ELb0ELb1EEEvNS_9BwdParamsE --------------------------
	.section	.text._ZN10layer_norm13ln_bwd_kernelINS_13Kernel_traitsIf13__nv_bfloat16fS2_fjLj7168ELj1ELj1ELj8ELj8ENS_18Kernel_traits_baseILj7168EfS2_fS2_fjLj256EEEEELb1ELb0ELb0ELb1EEEvNS_9BwdParamsE,"ax",@progbits
	.align	128
        .global         _ZN10layer_norm13ln_bwd_kernelINS_13Kernel_traitsIf13__nv_bfloat16fS2_fjLj7168ELj1ELj1ELj8ELj8ENS_18Kernel_traits_baseILj7168EfS2_fS2_fjLj256EEEEELb1ELb0ELb0ELb1EEEvNS_9BwdParamsE
        .type           _ZN10layer_norm13ln_bwd_kernelINS_13Kernel_traitsIf13__nv_bfloat16fS2_fjLj7168ELj1ELj1ELj8ELj8ENS_18Kernel_traits_baseILj7168EfS2_fS2_fjLj256EEEEELb1ELb0ELb0ELb1EEEvNS_9BwdParamsE,@function
        .size           _ZN10layer_norm13ln_bwd_kernelINS_13Kernel_traitsIf13__nv_bfloat16fS2_fjLj7168ELj1ELj1ELj8ELj8ENS_18Kernel_traits_baseILj7168EfS2_fS2_fjLj256EEEEELb1ELb0ELb0ELb1EEEvNS_9BwdParamsE,(.L_x_14375 - _ZN10layer_norm13ln_bwd_kernelINS_13Kernel_traitsIf13__nv_bfloat16fS2_fjLj7168ELj1ELj1ELj8ELj8ENS_18Kernel_traits_baseILj7168EfS2_fS2_fjLj256EEEEELb1ELb0ELb0ELb1EEEvNS_9BwdParamsE)
        .other          _ZN10layer_norm13ln_bwd_kernelINS_13Kernel_traitsIf13__nv_bfloat16fS2_fjLj7168ELj1ELj1ELj8ELj8ENS_18Kernel_traits_baseILj7168EfS2_fS2_fjLj256EEEEELb1ELb0ELb0ELb1EEEvNS_9BwdParamsE,@"STO_CUDA_ENTRY STV_DEFAULT"
_ZN10layer_norm13ln_bwd_kernelINS_13Kernel_traitsIf13__nv_bfloat16fS2_fjLj7168ELj1ELj1ELj8ELj8ENS_18Kernel_traits_baseILj7168EfS2_fS2_fjLj256EEEEELb1ELb0ELb0ELb1EEEvNS_9BwdParamsE:
.text._ZN10layer_norm13ln_bwd_kernelINS_13Kernel_traitsIf13__nv_bfloat16fS2_fjLj7168ELj1ELj1ELj8ELj8ENS_18Kernel_traits_baseILj7168EfS2_fS2_fjLj256EEEEELb1ELb0ELb0ELb1EEEvNS_9BwdParamsE:
        /* <DEDUP_REMOVED lines=66> */
[----:B------:R-:W1:Y:S03]  /*0420*/  LDCU UR14, c[0x0][0x408] ;  /* 0x00008100ff0e77ac */ /* 0x000e660008000800 */
[----:B------:R0:W5:Y:S01]  /*0430*/  LDG.E.128 R16, desc[UR4][R32.64+0x3000] ;  /* 0x0030000420107981 */ /* 0x000162000c1e1d00 */
[----:B------:R-:W3:Y:S03]  /*0440*/  LDCU UR10, c[0x0][0x388] ;  /* 0x00007100ff0a77ac */ /* 0x000ee60008000800 */
[----:B------:R0:W5:Y:S01]  /*0450*/  LDG.E.128 R12, desc[UR4][R32.64+0x4000] ;  /* 0x00400004200c7981 */ /* 0x000162000c1e1d00 */
[----:B------:R-:W4:Y:S03]  /*0460*/  LDCU.U8 UR7, c[0x0][0x410] ;  /* 0x00008200ff0777ac */ /* 0x000f260008000000 */
[----:B------:R0:W5:Y:S01]  /*0470*/  LDG.E.128 R8, desc[UR4][R32.64+0x5000] ;  /* 0x0050000420087981 */ /* 0x000162000c1e1d00 */
[----:B------:R-:W0:Y:S03]  /*0480*/  LDCU UR11, c[0x0][0x400] ;  /* 0x00008000ff0b77ac */ /* 0x000e260008000800 */
[----:B------:R0:W5:Y:S01]  /*0490*/  LDG.E.128 R4, desc[UR4][R32.64+0x6000] ;  /* 0x0060000420047981 */ /* 0x000162000c1e1d00 */
[----:B--2---:R-:W-:-:S02]  /*04a0*/  ISETP.NE.U32.AND P1, PT, R2, RZ, PT ;  /* 0x000000ff0200720c */ /* 0x004fc40003f25070 */
[----:B------:R-:W-:Y:S02]  /*04b0*/  CS2R R104, SRZ ;  /* 0x0000000000687805 */ /* 0x000fe4000001ff00 */
[----:B------:R-:W-:Y:S02]  /*04c0*/  MOV R2, UR6 ;  /* 0x0000000600027c02 */ /* 0x000fe40008000f00 */
[----:B------:R-:W-:Y:S02]  /*04d0*/  CS2R R106, SRZ ;  /* 0x00000000006a7805 */ /* 0x000fe4000001ff00 */
[----:B------:R-:W-:Y:S02]  /*04e0*/  ISETP.NE.AND.EX P1, PT, R3, RZ, PT, P1 ;  /* 0x000000ff0300720c */ /* 0x000fe40003f25310 */
[----:B------:R-:W-:Y:S02]  /*04f0*/  CS2R R108, SRZ ;  /* 0x00000000006c7805 */ /* 0x000fe4000001ff00 */
[----:B------:R-:W-:-:S02]  /*0500*/  MOV R3, RZ ;  /* 0x000000ff00037202 */ /* 0x000fc40000000f00 */
[----:B------:R-:W-:Y:S01]  /*0510*/  CS2R R110, SRZ ;  /* 0x00000000006e7805 */ /* 0x000fe2000001ff00 */
[----:B------:R-:W2:Y:S01]  /*0520*/  LDCU.64 UR12, c[0x0][0x478] ;  /* 0x00008f00ff0c77ac */ /* 0x000ea20008000a00 */
[----:B-1-34-:R-:W0:Y:S05]  /*0530*/  LDCU.64 UR8, c[0x0][0x438] ;  /* 0x00008700ff0877ac */ /* 0x01ae2a0008000a00 */
.L_x_6444:
[----:B------:R-:W1:Y:S01]  /*0540*/  LDC.64 R68, c[0x0][0x3c0] ;  /* 0x0000f000ff447b82 */ /* 0x000e620000000a00 */
[----:B------:R-:W-:-:S05]  /*0550*/  IMAD R0, R2, UR10, RZ ;  /* 0x0000000a02007c24 */ /* 0x000fca000f8e02ff */
[----:B------:R-:W-:Y:S02]  /*0560*/  SHF.R.S32.HI R61, RZ, 0x1f, R0 ;  /* 0x0000001fff3d7819 */ /* 0x000fe40000011400 */
[----:B------:R-:W3:Y:S02]  /*0570*/  LDC.64 R84, c[0x0][0x3a8] ;  /* 0x0000ea00ff547b82 */ /* 0x000ee40000000a00 */
[----:B------:R-:W-:-:S04]  /*0580*/  LEA.HI R0, R61, R0, RZ, 0x2 ;  /* 0x000000003d007211 */ /* 0x000fc800078f10ff */
[----:B------:R-:W-:Y:S02]  /*0590*/  LEA.HI.SX32 R135, R0, R153, 0x1e ;  /* 0x0000009900877211 */ /* 0x000fe400078ff2ff */
[----:B------:R-:W4:Y:S02]  /*05a0*/  LDC.64 R86, c[0x0][0x428] ;  /* 0x00010a00ff567b82 */ /* 0x000f240000000a00 */
[----:B------:R-:W-:Y:S01]  /*05b0*/  IADD3 R138, PT, PT, R135, 0x300, RZ ;  /* 0x00000300878a7810 */ /* 0x000fe20007ffe0ff */
[----:B-1----:R-:W-:-:S05]  /*05c0*/  IMAD.WIDE R68, R2, 0x4, R68 ;  /* 0x0000000402447825 */ /* 0x002fca00078e0244 */
[----:B------:R-:W1:Y:S01]  /*05d0*/  LDC.64 R150, c[0x0][0x3c8] ;  /* 0x0000f200ff967b82 */ /* 0x000e620000000a00 */
[----:B------:R-:W2:Y:S01]  /*05e0*/  LDG.E R0, desc[UR4][R68.64] ;  /* 0x0000000444007981 */ /* 0x000ea2000c1e1900 */
[C---:B------:R-:W-:Y:S01]  /*05f0*/  IADD3 R137, PT, PT, R135.reuse, 0x200, RZ ;  /* 0x0000020087897810 */ /* 0x040fe20007ffe0ff */
[----:B---3--:R-:W-:Y:S01]  /*0600*/  IMAD.WIDE.U32 R72, R138, 0x10, R84 ;  /* 0x000000108a487825 */ /* 0x008fe200078e0054 */
[----:B------:R-:W-:-:S03]  /*0610*/  IADD3 R136, PT, PT, R135, 0x100, RZ ;  /* 0x0000010087887810 */ /* 0x000fc60007ffe0ff */
[--C-:B------:R-:W-:Y:S02]  /*0620*/  IMAD.WIDE.U32 R60, R135, 0x10, R84.reuse ;  /* 0x00000010873c7825 */ /* 0x100fe400078e0054 */
[----:B------:R-:W3:Y:S02]  /*0630*/  LDG.E.128 R72, desc[UR4][R72.64] ;  /* 0x0000000448487981 */ /* 0x000ee4000c1e1d00 */
[----:B------:R-:W-:Y:S02]  /*0640*/  IMAD.WIDE.U32 R70, R137, 0x10, R84 ;  /* 0x0000001089467825 */ /* 0x000fe400078e0054 */
[----:B------:R-:W3:Y:S02]  /*0650*/  LDG.E.128 R60, desc[UR4][R60.64] ;  /* 0x000000043c3c7981 */ /* 0x000ee4000c1e1d00 */
[----:B----4-:R-:W-:Y:S02]  /*0660*/  IMAD.WIDE.U32 R172, R135, 0x8, R86 ;  /* 0x0000000887ac7825 */ /* 0x010fe400078e0056 */
[----:B------:R-:W4:Y:S02]  /*0670*/  LDG.E.128 R68, desc[UR4][R70.64] ;  /* 0x0000000446447981 */ /* 0x000f24000c1e1d00 */
[----:B------:R-:W-:-:S02]  /*0680*/  IMAD.WIDE.U32 R64, R136, 0x10, R84 ;  /* 0x0000001088407825 */ /* 0x000fc400078e0054 */
[----:B------:R-:W4:Y:S01]  /*0690*/  LDG.E.64 R172, desc[UR4][R172.64] ;  /* 0x00000004acac7981 */ /* 0x000f22000c1e1b00 */
[----:B------:R-:W-:-:S03]  /*06a0*/  IADD3 R139, PT, PT, R135, 0x400, RZ ;  /* 0x00000400878b7810 */ /* 0x000fc60007ffe0ff */
[----:B------:R-:W4:Y:S02]  /*06b0*/  LDG.E.128 R64, desc[UR4][R64.64] ;  /* 0x0000000440407981 */ /* 0x000f24000c1e1d00 */
[----:B------:R-:W-:-:S04]  /*06c0*/  IMAD.WIDE.U32 R76, R139, 0x10, R84 ;  /* 0x000000108b4c7825 */ /* 0x000fc800078e0054 */
[----:B-1----:R-:W-:Y:S02]  /*06d0*/  IMAD.WIDE R150, R2, 0x4, R150 ;  /* 0x0000000402967825 */ /* 0x002fe400078e0296 */
[----:B------:R-:W4:Y:S01]  /*06e0*/  LDG.E.128 R76, desc[UR4][R76.64] ;  /* 0x000000044c4c7981 */ /* 0x000f22000c1e1d00 */
[C---:B------:R-:W-:Y:S01]  /*06f0*/  IADD3 R140, PT, PT, R135.reuse, 0x500, RZ ;  /* 0x00000500878c7810 */ /* 0x040fe20007ffe0ff */
[--C-:B------:R-:W-:Y:S02]  /*0700*/  IMAD.WIDE.U32 R156, R136, 0x8, R86.reuse ;  /* 0x00000008889c7825 */ /* 0x100fe400078e0056 */
[----:B------:R-:W4:Y:S01]  /*0710*/  LDG.E R151, desc[UR4][R150.64] ;  /* 0x0000000496977981 */ /* 0x000f22000c1e1900 */
[----:B------:R-:W-:Y:S01]  /*0720*/  IADD3 R141, PT, PT, R135, 0x600, RZ ;  /* 0x00000600878d7810 */ /* 0x000fe20007ffe0ff */
[C---:B------:R-:W-:Y:S02]  /*0730*/  IMAD.WIDE.U32 R154, R140.reuse, 0x8, R86 ;  /* 0x000000088c9a7825 */ /* 0x040fe400078e0056 */
[----:B------:R-:W4:Y:S02]  /*0740*/  LDG.E.64 R156, desc[UR4][R156.64] ;  /* 0x000000049c9c7981 */ /* 0x000f24000c1e1b00 */
[----:B------:R-:W-:-:S02]  /*0750*/  IMAD.WIDE.U32 R80, R140, 0x10, R84 ;  /* 0x000000108c507825 */ /* 0x000fc400078e0054 */
[----:B------:R-:W4:Y:S02]  /*0760*/  LDG.E.64 R154, desc[UR4][R154.64] ;  /* 0x000000049a9a7981 */ /* 0x000f24000c1e1b00 */
[----:B------:R-:W-:Y:S02]  /*0770*/  IMAD.WIDE.U32 R84, R141, 0x10, R84 ;  /* 0x000000108d547825 */ /* 0x000fe400078e0054 */
[----:B------:R-:W4:Y:S02]  /*0780*/  LDG.E.128 R80, desc[UR4][R80.64] ;  /* 0x0000000450507981 */ /* 0x000f24000c1e1d00 */
[----:B------:R-:W-:-:S04]  /*0790*/  IMAD.WIDE.U32 R158, R137, 0x8, R86 ;  /* 0x00000008899e7825 */ /* 0x000fc800078e0056 */
[--C-:B------:R-:W-:Y:S02]  /*07a0*/  IMAD.WIDE.U32 R162, R138, 0x8, R86.reuse ;  /* 0x000000088aa27825 */ /* 0x100fe400078e0056 */
[----:B------:R-:W4:Y:S02]  /*07b0*/  LDG.E.64 R158, desc[UR4][R158.64] ;  /* 0x000000049e9e7981 */ /* 0x000f24000c1e1b00 */
[--C-:B------:R-:W-:Y:S02]  /*07c0*/  IMAD.WIDE.U32 R160, R139, 0x8, R86.reuse ;  /* 0x000000088ba07825 */ /* 0x100fe400078e0056 */
[----:B------:R-:W4:Y:S02]  /*07d0*/  LDG.E.64 R162, desc[UR4][R162.64] ;  /* 0x00000004a2a27981 */ /* 0x000f24000c1e1b00 */
[----:B------:R-:W-:Y:S02]  /*07e0*/  IMAD.WIDE.U32 R152, R141, 0x8, R86 ;  /* 0x000000088d987825 */ /* 0x000fe400078e0056 */
[----:B------:R-:W4:Y:S04]  /*07f0*/  LDG.E.128 R84, desc[UR4][R84.64] ;  /* 0x0000000454547981 */ /* 0x000f28000c1e1d00 */
[----:B------:R-:W4:Y:S04]  /*0800*/  LDG.E.64 R160, desc[UR4][R160.64] ;  /* 0x00000004a0a07981 */ /* 0x000f28000c1e1b00 */
[----:B------:R-:W4:Y:S01]  /*0810*/  LDG.E.64 R152, desc[UR4][R152.64] ;  /* 0x0000000498987981 */ /* 0x000f22000c1e1b00 */
[----:B0-----:R-:W-:-:S04]  /*0820*/  ISETP.NE.U32.AND P0, PT, RZ, UR8, PT ;  /* 0x00000008ff007c0c */ /* 0x001fc8000bf05070 */
[----:B------:R-:W-:Y:S02]  /*0830*/  ISETP.NE.AND.EX P0, PT, RZ, UR9, PT, P0 ;  /* 0x00000009ff007c0c */ /* 0x000fe4000bf05300 */
[----:B------:R-:W-:-:S04]  /*0840*/  ISETP.NE.AND P4, PT, RZ, UR7, PT ;  /* 0x00000007ff007c0c */ /* 0x000fc8000bf85270 */
[----:B--2---:R-:W-:-:S05]  /*0850*/  FSEL R218, R0, RZ, !P4 ;  /* 0x000000ff00da7208 */ /* 0x004fca0006000000 */
[C---:B---3--:R-:W-:Y:S01]  /*0860*/  FADD.FTZ R192, -R218.reuse, R74 ;  /* 0x0000004adac07221 */ /* 0x048fe20000010100 */
[C---:B------:R-:W-:Y:S02]  /*0870*/  FADD.FTZ R194, -R218.reuse, R75 ;  /* 0x0000004bdac27221 */ /* 0x040fe40000010100 */
[----:B------:R-:W0:Y:S01]  /*0880*/  @P0 LDC.64 R74, c[0x0][0x438] ;  /* 0x00010e00ff4a0b82 */ /* 0x000e220000000a00 */
[C---:B------:R-:W-:Y:S01]  /*0890*/  FADD.FTZ R188, -R218.reuse, R72 ;  /* 0x00000048dabc7221 */ /* 0x040fe20000010100 */
[C---:B------:R-:W-:Y:S01]  /*08a0*/  FADD.FTZ R190, -R218.reuse, R73 ;  /* 0x00000049dabe7221 */ /* 0x040fe20000010100 */
[C---:B------:R-:W-:Y:S01]  /*08b0*/  FADD.FTZ R0, -R218.reuse, R60 ;  /* 0x0000003cda007221 */ /* 0x040fe20000010100 */
[----:B------:R-:W-:-:S04]  /*08c0*/  FADD.FTZ R164, -R218, R61 ;  /* 0x0000003ddaa47221 */ /* 0x000fc80000010100 */
[----:B------:R-:W1:Y:S01]  /*08d0*/  @P0 LDC.64 R72, c[0x0][0x438] ;  /* 0x00010e00ff480b82 */ /* 0x000e620000000a00 */
[C---:B----4-:R-:W-:Y:S01]  /*08e0*/  FADD.FTZ R184, -R218.reuse, R70 ;  /* 0x00000046dab87221 */ /* 0x050fe20000010100 */
[C---:B------:R-:W-:Y:S01]  /*08f0*/  FADD.FTZ R186, -R218.reuse, R71 ;  /* 0x00000047daba7221 */ /* 0x040fe20000010100 */
[C---:B------:R-:W-:Y:S01]  /*0900*/  FADD.FTZ R166, -R218.reuse, R62 ;  /* 0x0000003edaa67221 */ /* 0x040fe20000010100 */
[----:B------:R-:W-:-:S04]  /*0910*/  FADD.FTZ R170, -R218, R63 ;  /* 0x0000003fdaaa7221 */ /* 0x000fc80000010100 */
[----:B------:R-:W2:Y:S01]  /*0920*/  @P0 LDC.64 R60, c[0x0][0x438] ;  /* 0x00010e00ff3c0b82 */ /* 0x000ea20000000a00 */
[----:B------:R-:W-:Y:S01]  /*0930*/  MOV R168, R172 ;  /* 0x000000ac00a87202 */ /* 0x000fe20000000f00 */
[----:B------:R-:W-:Y:S01]  /*0940*/  FADD.FTZ R174, -R218, R65 ;  /* 0x00000041daae7221 */ /* 0x000fe20000010100 */
[----:B------:R-:W-:Y:S01]  /*0950*/  SHF.R.U64 R167, R172, 0x10, R173 ;  /* 0x00000010aca77819 */ /* 0x000fe200000012ad */
[----:B------:R-:W-:-:S04]  /*0960*/  FADD.FTZ R172, -R218, R64 ;  /* 0x00000040daac7221 */ /* 0x000fc80000010100 */
[----:B------:R-:W3:Y:S01]  /*0970*/  @P0 LDC.64 R70, c[0x0][0x438] ;  /* 0x00010e00ff460b82 */ /* 0x000ee20000000a00 */
[C---:B------:R-:W-:Y:S01]  /*0980*/  FADD.FTZ R180, -R218.reuse, R68 ;  /* 0x00000044dab47221 */ /* 0x040fe20000010100 */
[----:B------:R-:W-:-:S06]  /*0990*/  FADD.FTZ R182, -R218, R69 ;  /* 0x00000045dab67221 */ /* 0x000fcc0000010100 */
[----:B------:R-:W4:Y:S08]  /*09a0*/  @P0 LDC.64 R62, c[0x0][0x438] ;  /* 0x00010e00ff3e0b82 */ /* 0x000f300000000a00 */
[----:B------:R-:W4:Y:S01]  /*09b0*/  @P0 LDC.64 R64, c[0x0][0x438] ;  /* 0x00010e00ff400b82 */ /* 0x000f220000000a00 */
[----:B0-----:R-:W-:-:S04]  /*09c0*/  @P0 IMAD.WIDE.U32 R74, R135, 0x10, R74 ;  /* 0x00000010874a0825 */ /* 0x001fc800078e004a */
[C---:B------:R-:W-:Y:S01]  /*09d0*/  FADD.FTZ R196, -R218.reuse, R76 ;  /* 0x0000004cdac47221 */ /* 0x040fe20000010100 */
[----:B------:R-:W-:Y:S01]  /*09e0*/  FADD.FTZ R198, -R218, R77 ;  /* 0x0000004ddac67221 */ /* 0x000fe20000010100 */
[----:B-1----:R-:W-:Y:S01]  /*09f0*/  @P0 IMAD.WIDE.U32 R72, R136, 0x10, R72 ;  /* 0x0000001088480825 */ /* 0x002fe200078e0048 */
[----:B-----5:R0:W5:Y:S01]  /*0a00*/  @P0 LDG.E.128 R32, desc[UR4][R74.64] ;  /* 0x000000044a200981 */ /* 0x020162000c1e1d00 */
[----:B------:R-:W1:Y:S02]  /*0a10*/  LDC.64 R68, c[0x0][0x3b0] ;  /* 0x0000ec00ff447b82 */ /* 0x000e640000000a00 */
[----:B--2---:R-:W-:Y:S01]  /*0a20*/  @P0 IMAD.WIDE.U32 R60, R141, 0x10, R60 ;  /* 0x000000108d3c0825 */ /* 0x004fe200078e003c */
[----:B------:R2:W5:Y:S01]  /*0a30*/  @P0 LDG.E.128 R36, desc[UR4][R72.64] ;  /* 0x0000000448240981 */ /* 0x000562000c1e1d00 */
[----:B------:R-:W-:Y:S02]  /*0a40*/  MOV R169, R173 ;  /* 0x000000ad00a97202 */ /* 0x000fe40000000f00 */
[----:B------:R-:W-:Y:S01]  /*0a50*/  FMUL.FTZ R0, R151, R0 ;  /* 0x0000000097007220 */ /* 0x000fe20000410000 */
[----:B---3--:R-:W-:Y:S01]  /*0a60*/  @P0 IMAD.WIDE.U32 R70, R137, 0x10, R70 ;  /* 0x0000001089460825 */ /* 0x008fe200078e0046 */
[----:B------:R-:W-:Y:S01]  /*0a70*/  SHF.R.U32.HI R165, RZ, 0x10, R173 ;  /* 0x00000010ffa57819 */ /* 0x000fe200000116ad */
[----:B------:R3:W5:Y:S01]  /*0a80*/  @P0 LDG.E.128 R56, desc[UR4][R60.64] ;  /* 0x000000043c380981 */ /* 0x000762000c1e1d00 */
[----:B------:R-:W1:Y:S01]  /*0a90*/  @P1 LDC.64 R76, c[0x0][0x3e0] ;  /* 0x0000f800ff4c1b82 */ /* 0x000e620000000a00 */
[----:B0-----:R-:W-:Y:S01]  /*0aa0*/  SHF.L.U32 R75, R168, 0x10, RZ ;  /* 0x00000010a84b7819 */ /* 0x001fe200000006ff */
[----:B----4-:R-:W-:-:S04]  /*0ab0*/  @P0 IMAD.WIDE.U32 R62, R140, 0x10, R62 ;  /* 0x000000108c3e0825 */ /* 0x010fc800078e003e */
[----:B------:R-:W-:Y:S01]  /*0ac0*/  FMUL.FTZ R201, R151, R164 ;  /* 0x000000a497c97220 */ /* 0x000fe20000410000 */
[----:B--2---:R-:W-:Y:S01]  /*0ad0*/  SHF.L.U32 R72, R167, 0x10, RZ ;  /* 0x00000010a7487819 */ /* 0x004fe200000006ff */
[----:B------:R-:W-:Y:S01]  /*0ae0*/  FADD.FTZ R200, -R218, R78 ;  /* 0x0000004edac87221 */ /* 0x000fe20000010100 */
[----:B------:R-:W-:Y:S01]  /*0af0*/  FMUL.FTZ R205, R28, R75 ;  /* 0x0000004b1ccd7220 */ /* 0x000fe20000410000 */
[----:B------:R-:W-:Y:S01]  /*0b00*/  SHF.L.U32 R73, R169, 0x10, RZ ;  /* 0x00000010a9497819 */ /* 0x000fe200000006ff */
[----:B------:R-:W-:Y:S01]  /*0b10*/  FADD.FTZ R202, -R218, R79 ;  /* 0x0000004fdaca7221 */ /* 0x000fe20000010100 */
[----:B------:R-:W-:Y:S01]  /*0b20*/  FMUL.FTZ R164, R29, R72 ;  /* 0x000000481da47220 */ /* 0x000fe20000410000 */
[----:B---3--:R-:W-:Y:S01]  /*0b30*/  FADD.FTZ R61, RZ, R205 ;  /* 0x000000cdff3d7221 */ /* 0x008fe20000010000 */
[----:B------:R-:W-:-:S04]  /*0b40*/  @P0 IMAD.WIDE.U32 R64, R139, 0x10, R64 ;  /* 0x000000108b400825 */ /* 0x000fc800078e0040 */
[----:B------:R-:W-:Y:S01]  /*0b50*/  FFMA.FTZ R60, R0, R205, RZ ;  /* 0x000000cd003c7223 */ /* 0x000fe200000100ff */
[----:B------:R0:W5:Y:S01]  /*0b60*/  @P0 LDG.E.128 R40, desc[UR4][R70.64] ;  /* 0x0000000446280981 */ /* 0x000162000c1e1d00 */
[----:B------:R-:W-:Y:S01]  /*0b70*/  MOV R173, R156 ;  /* 0x0000009c00ad7202 */ /* 0x000fe20000000f00 */
[----:B-1----:R-:W-:Y:S02]  /*0b80*/  IMAD.WIDE.U32 R78, R140, 0x4, R68 ;  /* 0x000000048c4e7825 */ /* 0x002fe400078e0044 */
[----:B------:R1:W5:Y:S02]  /*0b90*/  @P0 LDG.E.128 R52, desc[UR4][R62.64] ;  /* 0x000000043e340981 */ /* 0x000364000c1e1d00 */
[----:B------:R-:W-:Y:S01]  /*0ba0*/  FMUL.FTZ R167, R30, R73 ;  /* 0x000000491ea77220 */ /* 0x000fe20000410000 */
[----:B------:R-:W-:Y:S01]  /*0bb0*/  FMUL.FTZ R166, R151, R166 ;  /* 0x000000a697a67220 */ /* 0x000fe20000410000 */
[----:B------:R-:W-:Y:S01]  /*0bc0*/  MOV R187, R154 ;  /* 0x0000009a00bb7202 */ /* 0x000fe20000000f00 */
[----:B------:R2:W5:Y:S01]  /*0bd0*/  @P0 LDG.E.128 R48, desc[UR4][R64.64] ;  /* 0x0000000440300981 */ /* 0x000562000c1e1d00 */
[----:B0-----:R-:W-:-:S02]  /*0be0*/  SHF.L.U32 R70, R165, 0x10, RZ ;  /* 0x00000010a5467819 */ /* 0x001fc400000006ff */
[----:B------:R-:W-:Y:S01]  /*0bf0*/  SHF.R.U64 R189, R154, 0x10, R155 ;  /* 0x000000109abd7819 */ /* 0x000fe2000000129b */
[----:B-1----:R-:W-:Y:S01]  /*0c00*/  FADD.FTZ R62, R164, R61 ;  /* 0x0000003da43e7221 */ /* 0x002fe20000010000 */
[----:B------:R-:W-:Y:S01]  /*0c10*/  FFMA.FTZ R61, R201, R164, R60 ;  /* 0x000000a4c93d7223 */ /* 0x000fe2000001003c */
[----:B------:R-:W-:Y:S01]  /*0c20*/  SHF.R.U64 R156, R156, 0x10, R157 ;  /* 0x000000109c9c7819 */ /* 0x000fe2000000129d */
[----:B------:R0:W5:Y:S01]  /*0c30*/  LDG.E R154, desc[UR4][R78.64] ;  /* 0x000000044e9a7981 */ /* 0x000162000c1e1900 */
[----:B--2---:R-:W-:Y:S01]  /*0c40*/  SHF.L.U32 R65, R173, 0x10, RZ ;  /* 0x00000010ad417819 */ /* 0x004fe200000006ff */
[----:B------:R-:W-:Y:S01]  /*0c50*/  FADD.FTZ R63, R167, R62 ;  /* 0x0000003ea73f7221 */ /* 0x000fe20000010000 */
[----:B------:R-:W-:Y:S01]  /*0c60*/  FMUL.FTZ R170, R151, R170 ;  /* 0x000000aa97aa7220 */ /* 0x000fe20000410000 */
[----:B------:R-:W-:Y:S01]  /*0c70*/  FFMA.FTZ R61, R166, R167, R61 ;  /* 0x000000a7a63d7223 */ /* 0x000fe2000001003d */
[C---:B------:R-:W-:Y:S01]  /*0c80*/  FADD.FTZ R176, -R218.reuse, R66 ;  /* 0x00000042dab07221 */ /* 0x040fe20000010100 */
[C---:B------:R-:W-:Y:S01]  /*0c90*/  FADD.FTZ R178, -R218.reuse, R67 ;  /* 0x00000043dab27221 */ /* 0x040fe20000010100 */
[C---:B------:R-:W-:Y:S01]  /*0ca0*/  FADD.FTZ R204, -R218.reuse, R80 ;  /* 0x00000050dacc7221 */ /* 0x040fe20000010100 */
[C---:B------:R-:W-:Y:S01]  /*0cb0*/  FADD.FTZ R206, -R218.reuse, R81 ;  /* 0x00000051dace7221 */ /* 0x040fe20000010100 */
[----:B0-----:R-:W-:Y:S01]  /*0cc0*/  FMUL.FTZ R78, R31, R70 ;  /* 0x000000461f4e7220 */ /* 0x001fe20000410000 */
[C---:B------:R-:W-:Y:S01]  /*0cd0*/  FADD.FTZ R208, -R218.reuse, R82 ;  /* 0x00000052dad07221 */ /* 0x040fe20000010100 */
[C---:B------:R-:W-:Y:S01]  /*0ce0*/  FADD.FTZ R210, -R218.reuse, R83 ;  /* 0x00000053dad27221 */ /* 0x040fe20000010100 */
[C---:B------:R-:W-:Y:S01]  /*0cf0*/  FADD.FTZ R212, -R218.reuse, R84 ;  /* 0x00000054dad47221 */ /* 0x040fe20000010100 */
[C---:B------:R-:W-:Y:S01]  /*0d00*/  FADD.FTZ R214, -R218.reuse, R85 ;  /* 0x00000055dad67221 */ /* 0x040fe20000010100 */
[C---:B------:R-:W-:Y:S01]  /*0d10*/  FADD.FTZ R216, -R218.reuse, R86 ;  /* 0x00000056dad87221 */ /* 0x040fe20000010100 */
[----:B------:R-:W-:Y:S01]  /*0d20*/  MOV R171, R157 ;  /* 0x0000009d00ab7202 */ /* 0x000fe20000000f00 */
[----:B------:R-:W-:Y:S01]  /*0d30*/  FADD.FTZ R218, -R218, R87 ;  /* 0x00000057dada7221 */ /* 0x000fe20000010100 */
[----:B------:R-:W-:Y:S01]  /*0d40*/  SHF.L.U32 R71, R156, 0x10, RZ ;  /* 0x000000109c477819 */ /* 0x000fe200000006ff */
[----:B------:R-:W-:-:S04]  /*0d50*/  IMAD.WIDE.U32 R86, R137, 0x4, R68 ;  /* 0x0000000489567825 */ /* 0x000fc800078e0044 */
[----:B------:R-:W-:Y:S01]  /*0d60*/  FMUL.FTZ R220, R24, R65 ;  /* 0x0000004118dc7220 */ /* 0x000fe20000410000 */
[----:B------:R-:W-:Y:S01]  /*0d70*/  FADD.FTZ R63, R78, R63 ;  /* 0x0000003f4e3f7221 */ /* 0x000fe20000010000 */
[----:B------:R-:W-:Y:S01]  /*0d80*/  FMUL.FTZ R203, R151, R172 ;  /* 0x000000ac97cb7220 */ /* 0x000fe20000410000 */
[----:B------:R-:W-:Y:S01]  /*0d90*/  FFMA.FTZ R60, R170, R78, R61 ;  /* 0x0000004eaa3c7223 */ /* 0x000fe2000001003d */
[----:B------:R-:W-:Y:S01]  /*0da0*/  @P1 IMAD.WIDE R76, R2, 0x2, R76 ;  /* 0x00000002024c1825 */ /* 0x000fe200078e024c */
[----:B------:R-:W-:-:S03]  /*0db0*/  SHF.R.U32.HI R157, RZ, 0x10, R157 ;  /* 0x00000010ff9d7819 */ /* 0x000fc6000001169d */
[----:B------:R-:W-:Y:S01]  /*0dc0*/  FMUL.FTZ R211, R25, R71 ;  /* 0x0000004719d37220 */ /* 0x000fe20000410000 */
[----:B------:R-:W-:Y:S01]  /*0dd0*/  SHF.L.U32 R74, R171, 0x10, RZ ;  /* 0x00000010ab4a7819 */ /* 0x000fe200000006ff */
[----:B------:R-:W-:Y:S01]  /*0de0*/  FADD.FTZ R62, R220, R63 ;  /* 0x0000003fdc3e7221 */ /* 0x000fe20000010000 */
[----:B------:R-:W-:Y:S01]  /*0df0*/  FMUL.FTZ R174, R151, R174 ;  /* 0x000000ae97ae7220 */ /* 0x000fe20000410000 */
[----:B------:R-:W-:Y:S01]  /*0e00*/  FFMA.FTZ R61, R203, R220, R60 ;  /* 0x000000dccb3d7223 */ /* 0x000fe2000001003c */
[----:B------:R0:W5:Y:S01]  /*0e10*/  LDG.E R86, desc[UR4][R86.64] ;  /* 0x0000000456567981 */ /* 0x000162000c1e1900 */
[----:B------:R-:W-:Y:S01]  /*0e20*/  MOV R177, R158 ;  /* 0x0000009e00b17202 */ /* 0x000fe20000000f00 */
[----:B------:R-:W-:Y:S01]  /*0e30*/  FADD.FTZ R63, R211, R62 ;  /* 0x0000003ed33f7221 */ /* 0x000fe20000010000 */
[----:B------:R-:W-:Y:S01]  /*0e40*/  SHF.L.U32 R213, R157, 0x10, RZ ;  /* 0x000000109dd57819 */ /* 0x000fe200000006ff */
[----:B------:R1:W2:Y:S01]  /*0e50*/  @P1 LDG.E.U16 R76, desc[UR4][R76.64] ;  /* 0x000000044c4c1981 */ /* 0x0002a2000c1e1500 */
[----:B------:R-:W-:Y:S01]  /*0e60*/  FFMA.FTZ R60, R174, R211, R61 ;  /* 0x000000d3ae3c7223 */ /* 0x000fe2000001003d */
[----:B------:R-:W-:-:S02]  /*0e70*/  SHF.R.U64 R158, R158, 0x10, R159 ;  /* 0x000000109e9e7819 */ /* 0x000fc4000000129f */
[----:B------:R-:W-:Y:S01]  /*0e80*/  MOV R175, R159 ;  /* 0x0000009f00af7202 */ /* 0x000fe20000000f00 */
[C---:B------:R-:W-:Y:S01]  /*0e90*/  FMUL.FTZ R169, R151.reuse, R180 ;  /* 0x000000b497a97220 */ /* 0x040fe20000410000 */
[----:B0-----:R-:W-:Y:S01]  /*0ea0*/  FMUL.FTZ R87, R151, R194 ;  /* 0x000000c297577220 */ /* 0x001fe20000410000 */
[----:B------:R-:W-:Y:S01]  /*0eb0*/  FMUL.FTZ R194, R26, R74 ;  /* 0x0000004a1ac27220 */ /* 0x000fe20000410000 */
[----:B------:R-:W-:Y:S02]  /*0ec0*/  SHF.L.U32 R221, R177, 0x10, RZ ;  /* 0x00000010b1dd7819 */ /* 0x000fe400000006ff */
[----:B------:R-:W-:Y:S01]  /*0ed0*/  MOV R183, R160 ;  /* 0x000000a000b77202 */ /* 0x000fe20000000f00 */
[----:B-1----:R-:W-:Y:S01]  /*0ee0*/  FMUL.FTZ R77, R151, R176 ;  /* 0x000000b0974d7220 */ /* 0x002fe20000410000 */
        /* <DEDUP_REMOVED lines=8> */
[----:B------:R-:W-:Y:S01]  /*0f70*/  FFMA.FTZ R60, R178, R209, R61 ;  /* 0x000000d1b23c7223 */ /* 0x000fe2000001003d */
[----:B------:R-:W-:Y:S01]  /*0f80*/  SHF.R.U32.HI R159, RZ, 0x10, R159 ;  /* 0x00000010ff9f7819 */ /* 0x000fe2000001169f */
[----:B------:R-:W-:Y:S01]  /*0f90*/  FMUL.FTZ R207, R21, R215 ;  /* 0x000000d715cf7220 */ /* 0x000fe20000410000 */
[----:B------:R-:W-:Y:S01]  /*0fa0*/  SHF.L.U32 R217, R175, 0x10, RZ ;  /* 0x00000010afd97819 */ /* 0x000fe200000006ff */
[----:B------:R-:W-:Y:S01]  /*0fb0*/  FADD.FTZ R62, R190, R63 ;  /* 0x0000003fbe3e7221 */ /* 0x000fe20000010000 */
[----:B------:R-:W-:Y:S01]  /*0fc0*/  FMUL.FTZ R182, R151, R182 ;  /* 0x000000b697b67220 */ /* 0x000fe20000410000 */
[----:B------:R-:W-:Y:S01]  /*0fd0*/  FFMA.FTZ R61, R169, R190, R60 ;  /* 0x000000bea93d7223 */ /* 0x000fe2000001003c */
[----:B------:R-:W-:Y:S01]  /*0fe0*/  MOV R179, R162 ;  /* 0x000000a200b37202 */ /* 0x000fe20000000f00 */
[----:B------:R-:W-:Y:S01]  /*0ff0*/  FADD.FTZ R62, R207, R62 ;  /* 0x0000003ecf3e7221 */ /* 0x000fe20000010000 */
[----:B------:R-:W-:Y:S01]  /*1000*/  SHF.L.U32 R219, R159, 0x10, RZ ;  /* 0x000000109fdb7819 */ /* 0x000fe200000006ff */
[----:B------:R-:W-:Y:S01]  /*1010*/  FMUL.FTZ R184, R151, R184 ;  /* 0x000000b897b87220 */ /* 0x000fe20000410000 */
[----:B------:R-:W-:Y:S01]  /*1020*/  SHF.L.U32 R227, R183, 0x10, RZ ;  /* 0x00000010b7e37819 */ /* 0x000fe200000006ff */
[----:B------:R-:W-:Y:S01]  /*1030*/  FMUL.FTZ R183, R22, R217 ;  /* 0x000000d916b77220 */ /* 0x000fe20000410000 */
[----:B------:R-:W-:Y:S01]  /*1040*/  FFMA.FTZ R61, R182, R207, R61 ;  /* 0x000000cfb63d7223 */ /* 0x000fe2000001003d */
[----:B------:R-:W-:Y:S01]  /*1050*/  SHF.R.U64 R162, R162, 0x10, R163 ;  /* 0x00000010a2a27819 */ /* 0x000fe200000012a3 */
[----:B------:R-:W-:Y:S01]  /*1060*/  FMUL.FTZ R165, R151, R186 ;  /* 0x000000ba97a57220 */ /* 0x000fe20000410000 */
[----:B------:R-:W-:Y:S01]  /*1070*/  MOV R181, R163 ;  /* 0x000000a300b57202 */ /* 0x000fe20000000f00 */
        /* <DEDUP_REMOVED lines=11> */
[----:B------:R-:W-:Y:S01]  /*1130*/  FMUL.FTZ R180, R17, R222 ;  /* 0x000000de11b47220 */ /* 0x000fe20000410000 */
[----:B------:R-:W-:Y:S01]  /*1140*/  FADD.FTZ R63, R181, R62 ;  /* 0x0000003eb53f7221 */ /* 0x000fe20000010000 */
[----:B------:R-:W-:Y:S01]  /*1150*/  FFMA.FTZ R60, R188, R181, R61 ;  /* 0x000000b5bc3c7223 */ /* 0x000fe2000001003d */
[----:B------:R-:W-:Y:S01]  /*1160*/  IMAD.WIDE.U32 R82, R135, 0x4, R68 ;  /* 0x0000000487527825 */ /* 0x000fe200078e0044 */
[----:B------:R-:W-:-:S03]  /*1170*/  SHF.L.U32 R224, R163, 0x10, RZ ;  /* 0x00000010a3e07819 */ /* 0x000fc600000006ff */
[----:B------:R-:W-:Y:S01]  /*1180*/  FMUL.FTZ R179, R18, R225 ;  /* 0x000000e112b37220 */ /* 0x000fe20000410000 */
[----:B------:R-:W-:Y:S01]  /*1190*/  FADD.FTZ R62, R180, R63 ;  /* 0x0000003fb43e7221 */ /* 0x000fe20000010000 */
[----:B------:R-:W-:Y:S01]  /*11a0*/  FMUL.FTZ R192, R151, R192 ;  /* 0x000000c097c07220 */ /* 0x000fe20000410000 */
[----:B------:R-:W-:Y:S01]  /*11b0*/  FFMA.FTZ R61, R157, R180, R60 ;  /* 0x000000b49d3d7223 */ /* 0x000fe2000001003c */
[----:B------:R-:W-:Y:S01]  /*11c0*/  SHF.R.U64 R160, R160, 0x10, R161 ;  /* 0x00000010a0a07819 */ /* 0x000fe200000012a1 */
[----:B------:R-:W-:Y:S01]  /*11d0*/  FMUL.FTZ R176, R19, R224 ;  /* 0x000000e013b07220 */ /* 0x000fe20000410000 */
[----:B------:R-:W-:Y:S01]  /*11e0*/  FADD.FTZ R63, R179, R62 ;  /* 0x0000003eb33f7221 */ /* 0x000fe20000010000 */
[----:B------:R0:W5:Y:S01]  /*11f0*/  LDG.E R82, desc[UR4][R82.64] ;  /* 0x0000000452527981 */ /* 0x000162000c1e1900 */
[----:B------:R-:W-:Y:S01]  /*1200*/  FFMA.FTZ R60, R192, R179, R61 ;  /* 0x000000b3c03c7223 */ /* 0x000fe2000001003d */
[----:B------:R-:W-:Y:S01]  /*1210*/  MOV R185, R161 ;  /* 0x000000a100b97202 */ /* 0x000fe20000000f00 */
[----:B------:R-:W-:Y:S01]  /*1220*/  FMUL.FTZ R177, R12, R227 ;  /* 0x000000e30cb17220 */ /* 0x000fe20000410000 */
[----:B------:R-:W-:Y:S01]  /*1230*/  FADD.FTZ R62, R176, R63 ;  /* 0x0000003fb03e7221 */ /* 0x000fe20000010000 */
[----:B------:R-:W-:Y:S01]  /*1240*/  FMUL.FTZ R196, R151, R196 ;  /* 0x000000c497c47220 */ /* 0x000fe20000410000 */
[----:B------:R-:W-:Y:S01]  /*1250*/  FFMA.FTZ R63, R87, R176, R60 ;  /* 0x000000b0573f7223 */ /* 0x000fe2000001003c */
[C---:B------:R-:W-:Y:S01]  /*1260*/  FMUL.FTZ R79, R151.reuse, R202 ;  /* 0x000000ca974f7220 */ /* 0x040fe20000410000 */
[----:B------:R-:W-:Y:S01]  /*1270*/  FMUL.FTZ R200, R151, R200 ;  /* 0x000000c897c87220 */ /* 0x000fe20000410000 */
[----:B------:R-:W-:Y:S01]  /*1280*/  SHF.L.U32 R187, R187, 0x10, RZ ;  /* 0x00000010bbbb7819 */ /* 0x000fe200000006ff */
[----:B0-----:R-:W-:Y:S01]  /*1290*/  FMUL.FTZ R83, R151, R198 ;  /* 0x000000c697537220 */ /* 0x001fe20000410000 */
[----:B------:R-:W-:Y:S01]  /*12a0*/  SHF.L.U32 R198, R160, 0x10, RZ ;  /* 0x00000010a0c67819 */ /* 0x000fe200000006ff */
[----:B------:R-:W-:Y:S01]  /*12b0*/  FADD.FTZ R61, R177, R62 ;  /* 0x0000003eb13d7221 */ /* 0x000fe20000010000 */
[----:B------:R-:W-:Y:S01]  /*12c0*/  SHF.R.U32.HI R161, RZ, 0x10, R161 ;  /* 0x00000010ffa17819 */ /* 0x000fe200000116a1 */
[----:B------:R-:W-:Y:S01]  /*12d0*/  FFMA.FTZ R60, R196, R177, R63 ;  /* 0x000000b1c43c7223 */ /* 0x000fe2000001003f */
[----:B------:R-:W-:Y:S01]  /*12e0*/  SHF.L.U32 R185, R185, 0x10, RZ ;  /* 0x00000010b9b97819 */ /* 0x000fe200000006ff */
[----:B------:R-:W-:Y:S01]  /*12f0*/  FMUL.FTZ R162, R13, R198 ;  /* 0x000000c60da27220 */ /* 0x000fe20000410000 */
[----:B------:R-:W-:Y:S01]  /*1300*/  SHF.L.U32 R202, R161, 0x10, RZ ;  /* 0x00000010a1ca7819 */ /* 0x000fe200000006ff */
[----:B------:R-:W0:Y:S02]  /*1310*/  @P0 LDC.64 R66, c[0x0][0x438] ;  /* 0x00010e00ff420b82 */ /* 0x000e240000000a00 */
[----:B------:R-:W-:Y:S01]  /*1320*/  FADD.FTZ R62, R162, R61 ;  /* 0x0000003da23e7221 */ /* 0x000fe20000010000 */
[----:B------:R-:W-:Y:S01]  /*1330*/  FMUL.FTZ R163, R14, R185 ;  /* 0x000000b90ea37220 */ /* 0x000fe20000410000 */
[----:B------:R-:W-:Y:S01]  /*1340*/  FFMA.FTZ R61, R83, R162, R60 ;  /* 0x000000a2533d7223 */ /* 0x000fe2000001003c */
[----:B------:R-:W-:Y:S01]  /*1350*/  FMUL.FTZ R168, R15, R202 ;  /* 0x000000ca0fa87220 */ /* 0x000fe20000410000 */
[----:B------:R-:W-:-:S04]  /*1360*/  IMAD.WIDE.U32 R80, R139, 0x4, R68 ;  /* 0x000000048b507825 */ /* 0x000fc800078e0044 */
[----:B------:R-:W-:Y:S01]  /*1370*/  FADD.FTZ R63, R163, R62 ;  /* 0x0000003ea33f7221 */ /* 0x000fe20000010000 */
[----:B------:R-:W-:Y:S01]  /*1380*/  FFMA.FTZ R60, R200, R163, R61 ;  /* 0x000000a3c83c7223 */ /* 0x000fe2000001003d */
[C---:B------:R-:W-:Y:S01]  /*1390*/  FMUL.FTZ R161, R151.reuse, R208 ;  /* 0x000000d097a17220 */ /* 0x040fe20000410000 */
[----:B------:R-:W-:Y:S01]  /*13a0*/  MOV R191, R155 ;  /* 0x0000009b00bf7202 */ /* 0x000fe20000000f00 */
[----:B------:R-:W-:Y:S01]  /*13b0*/  FMUL.FTZ R204, R151, R204 ;  /* 0x000000cc97cc7220 */ /* 0x000fe20000410000 */
[----:B------:R-:W-:Y:S01]  /*13c0*/  SHF.L.U32 R208, R189, 0x10, RZ ;  /* 0x00000010bdd07819 */ /* 0x000fe200000006ff */
[----:B------:R-:W-:Y:S01]  /*13d0*/  FMUL.FTZ R171, R8, R187 ;  /* 0x000000bb08ab7220 */ /* 0x000fe20000410000 */
[----:B------:R-:W-:Y:S01]  /*13e0*/  FADD.FTZ R62, R168, R63 ;  /* 0x0000003fa83e7221 */ /* 0x000fe20000010000 */
[----:B------:R-:W-:Y:S01]  /*13f0*/  FFMA.FTZ R61, R79, R168, R60 ;  /* 0x000000a84f3d7223 */ /* 0x000fe2000001003c */
[----:B------:R-:W-:Y:S01]  /*1400*/  SHF.R.U32.HI R193, RZ, 0x10, R155 ;  /* 0x00000010ffc17819 */ /* 0x000fe2000001169b */
[----:B------:R1:W5:Y:S01]  /*1410*/  LDG.E R80, desc[UR4][R80.64] ;  /* 0x0000000450507981 */ /* 0x000362000c1e1900 */
[----:B------:R-:W-:Y:S01]  /*1420*/  SHF.L.U32 R191, R191, 0x10, RZ ;  /* 0x00000010bfbf7819 */ /* 0x000fe200000006ff */
[----:B------:R-:W-:Y:S01]  /*1430*/  FMUL.FTZ R206, R151, R206 ;  /* 0x000000ce97ce7220 */ /* 0x000fe20000410000 */
[----:B------:R-:W-:Y:S01]  /*1440*/  FADD.FTZ R62, R171, R62 ;  /* 0x0000003eab3e7221 */ /* 0x000fe20000010000 */
[----:B------:R-:W-:Y:S01]  /*1450*/  FFMA.FTZ R61, R204, R171, R61 ;  /* 0x000000abcc3d7223 */ /* 0x000fe2000001003d */
[----:B------:R-:W-:Y:S01]  /*1460*/  FMUL.FTZ R159, R151, R210 ;  /* 0x000000d2979f7220 */ /* 0x000fe20000410000 */
[----:B------:R-:W-:Y:S01]  /*1470*/  MOV R195, R152 ;  /* 0x0000009800c37202 */ /* 0x000fe20000000f00 */
[----:B-1----:R-:W-:Y:S01]  /*1480*/  FMUL.FTZ R81, R9, R208 ;  /* 0x000000d009517220 */ /* 0x002fe20000410000 */
[----:B------:R-:W-:Y:S01]  /*1490*/  SHF.L.U32 R210, R193, 0x10, RZ ;  /* 0x00000010c1d27819 */ /* 0x000fe200000006ff */
[----:B------:R-:W-:Y:S01]  /*14a0*/  FMUL.FTZ R172, R10, R191 ;  /* 0x000000bf0aac7220 */ /* 0x000fe20000410000 */
[----:B------:R-:W-:-:S04]  /*14b0*/  IMAD.WIDE.U32 R84, R136, 0x4, R68 ;  /* 0x0000000488547825 */ /* 0x000fc800078e0044 */
[----:B------:R-:W-:Y:S01]  /*14c0*/  FADD.FTZ R63, R81, R62 ;  /* 0x0000003e513f7221 */ /* 0x000fe20000010000 */
[----:B------:R-:W-:Y:S01]  /*14d0*/  FFMA.FTZ R60, R206, R81, R61 ;  /* 0x00000051ce3c7223 */ /* 0x000fe2000001003d */
[----:B------:R-:W-:Y:S01]  /*14e0*/  SHF.R.U64 R197, R152, 0x10, R153 ;  /* 0x0000001098c57819 */ /* 0x000fe20000001299 */
[----:B------:R-:W-:Y:S01]  /*14f0*/  FMUL.FTZ R158, R11, R210 ;  /* 0x000000d20b9e7220 */ /* 0x000fe20000410000 */
[----:B------:R-:W-:Y:S01]  /*1500*/  SHF.L.U32 R195, R195, 0x10, RZ ;  /* 0x00000010c3c37819 */ /* 0x000fe200000006ff */
[----:B------:R-:W-:Y:S01]  /*1510*/  FADD.FTZ R63, R172, R63 ;  /* 0x0000003fac3f7221 */ /* 0x000fe20000010000 */
[----:B------:R-:W-:Y:S01]  /*1520*/  FFMA.FTZ R60, R161, R172, R60 ;  /* 0x000000aca13c7223 */ /* 0x000fe2000001003c */
[----:B------:R-:W-:Y:S01]  /*1530*/  MOV R155, R153 ;  /* 0x00000099009b7202 */ /* 0x000fe20000000f00 */
[----:B------:R1:W5:Y:S01]  /*1540*/  LDG.E R84, desc[UR4][R84.64] ;  /* 0x0000000454547981 */ /* 0x000362000c1e1900 */
[----:B------:R-:W-:Y:S01]  /*1550*/  SHF.L.U32 R197, R197, 0x10, RZ ;  /* 0x00000010c5c57819 */ /* 0x000fe200000006ff */
[----:B------:R-:W-:Y:S01]  /*1560*/  FMUL.FTZ R173, R151, R212 ;  /* 0x000000d497ad7220 */ /* 0x000fe20000410000 */
[----:B------:R-:W-:Y:S01]  /*1570*/  FADD.FTZ R62, R158, R63 ;  /* 0x0000003f9e3e7221 */ /* 0x000fe20000010000 */
[----:B------:R-:W-:Y:S01]  /*1580*/  FFMA.FTZ R60, R159, R158, R60 ;  /* 0x0000009e9f3c7223 */ /* 0x000fe2000001003c */
[----:B------:R-:W-:Y:S01]  /*1590*/  SHF.R.U32.HI R199, RZ, 0x10, R153 ;  /* 0x00000010ffc77819 */ /* 0x000fe20000011699 */
[----:B------:R-:W-:Y:S01]  /*15a0*/  FMUL.FTZ R214, R151, R214 ;  /* 0x000000d697d67220 */ /* 0x000fe20000410000 */
[----:B------:R-:W-:Y:S01]  /*15b0*/  SHF.L.U32 R189, R155, 0x10, RZ ;  /* 0x000000109bbd7819 */ /* 0x000fe200000006ff */
[----:B-1----:R-:W-:Y:S01]  /*15c0*/  FMUL.FTZ R85, R4, R195 ;  /* 0x000000c304557220 */ /* 0x002fe20000410000 */
[----:B------:R-:W-:-:S03]  /*15d0*/  FMUL.FTZ R155, R5, R197 ;  /* 0x000000c5059b7220 */ /* 0x000fc60000410000 */
[----:B------:R-:W-:Y:S01]  /*15e0*/  FADD.FTZ R62, R85, R62 ;  /* 0x0000003e553e7221 */ /* 0x000fe20000010000 */
[----:B------:R-:W-:Y:S01]  /*15f0*/  FFMA.FTZ R61, R173, R85, R60 ;  /* 0x00000055ad3d7223 */ /* 0x000fe2000001003c */
[----:B------:R-:W-:Y:S01]  /*1600*/  SHF.L.U32 R226, R199, 0x10, RZ ;  /* 0x00000010c7e27819 */ /* 0x000fe200000006ff */
[C---:B------:R-:W-:Y:S01]  /*1610*/  FMUL.FTZ R175, R151.reuse, R216 ;  /* 0x000000d897af7220 */ /* 0x040fe20000410000 */
        /* <DEDUP_REMOVED lines=9> */
[----:B------:R-:W1:Y:S04]  /*16b0*/  SHFL.DOWN PT, R60, R63, 0x10, 0x1f ;  /* 0x0a001f003f3c7f89 */ /* 0x000e6800000e0000 */
[----:B------:R-:W3:Y:S01]  /*16c0*/  SHFL.DOWN PT, R62, R61, 0x10, 0x1f ;  /* 0x0a001f003d3e7f89 */ /* 0x000ee200000e0000 */
[----:B------:R-:W-:-:S04]  /*16d0*/  IMAD.WIDE.U32 R152, R138, 0x4, R68 ;  /* 0x000000048a987825 */ /* 0x000fc800078e0044 */
[----:B------:R-:W-:Y:S02]  /*16e0*/  IMAD.WIDE.U32 R68, R141, 0x4, R68 ;  /* 0x000000048d447825 */ /* 0x000fe400078e0044 */
[----:B------:R-:W5:Y:S02]  /*16f0*/  LDG.E R152, desc[UR4][R152.64] ;  /* 0x0000000498987981 */ /* 0x000f64000c1e1900 */
[----:B0-----:R-:W-:Y:S02]  /*1700*/  @P0 IMAD.WIDE.U32 R66, R138, 0x10, R66 ;  /* 0x000000108a420825 */ /* 0x001fe400078e0042 */
[----:B------:R-:W5:Y:S04]  /*1710*/  LDG.E R150, desc[UR4][R68.64] ;  /* 0x0000000444967981 */ /* 0x000f68000c1e1900 */
[----:B------:R0:W5:Y:S01]  /*1720*/  @P0 LDG.E.128 R44, desc[UR4][R66.64] ;  /* 0x00000004422c0981 */ /* 0x000162000c1e1d00 */
[----:B-1----:R-:W-:Y:S01]  /*1730*/  FADD.FTZ R60, R63, R60 ;  /* 0x0000003c3f3c7221 */ /* 0x002fe20000010000 */
[----:B---3--:R-:W-:-:S04]  /*1740*/  FADD.FTZ R62, R61, R62 ;  /* 0x0000003e3d3e7221 */ /* 0x008fc80000010000 */
[----:B0-----:R-:W0:Y:S04]  /*1750*/  SHFL.DOWN PT, R67, R60, 0x8, 0x1f ;  /* 0x09001f003c437f89 */ /* 0x001e2800000e0000 */
        /* <DEDUP_REMOVED lines=29> */
[C---:B------:R-:W-:Y:S02]  /*1930*/  @!P2 IADD3 R199, PT, PT, R62.reuse, 0x7000, RZ ;  /* 0x000070003ec7a810 */ /* 0x040fe40007ffe0ff */
[C---:B------:R-:W-:Y:S02]  /*1940*/  IADD3 R67, PT, PT, R62.reuse, 0x7050, RZ ;  /* 0x000070503e437810 */ /* 0x040fe40007ffe0ff */
[C---:B------:R-:W-:Y:S02]  /*1950*/  IADD3 R212, PT, PT, R62.reuse, 0x7060, RZ ;  /* 0x000070603ed47810 */ /* 0x040fe40007ffe0ff */
[C---:B------:R-:W-:Y:S02]  /*1960*/  IADD3 R216, PT, PT, R62.reuse, 0x7070, RZ ;  /* 0x000070703ed87810 */ /* 0x040fe40007ffe0ff */
        /* <DEDUP_REMOVED lines=10> */
[----:B------:R-:W0:Y:S04]  /*1a10*/  LDS.128 R60, [R199] ;  /* 0x00000000c73c7984 */ /* 0x000e280000000c00 */
[----:B------:R-:W1:Y:S04]  /*1a20*/  LDS.128 R64, [R67] ;  /* 0x0000000043407984 */ /* 0x000e680000000c00 */
[----:B------:R-:W3:Y:S01]  /*1a30*/  LDS.128 R68, [R212] ;  /* 0x00000000d4447984 */ /* 0x000ee20000000c00 */
[----:B------:R-:W-:Y:S01]  /*1a40*/  FFMA.FTZ R111, R0, R75, R111 ;  /* 0x0000004b006f7223 */ /* 0x000fe2000001006f */
[----:B------:R-:W-:Y:S01]  /*1a50*/  FADD.FTZ R134, R75, R134 ;  /* 0x000000864b867221 */ /* 0x000fe20000010000 */
[----:B------:R-:W-:Y:S01]  /*1a60*/  FFMA.FTZ R110, R201, R72, R110 ;  /* 0x00000048c96e7223 */ /* 0x000fe2000001006e */
[----:B------:R-:W-:Y:S01]  /*1a70*/  FADD.FTZ R133, R72, R133 ;  /* 0x0000008548857221 */ /* 0x000fe20000010000 */
[----:B------:R-:W-:Y:S01]  /*1a80*/  FFMA.FTZ R93, R166, R73, R93 ;  /* 0x00000049a65d7223 */ /* 0x000fe2000001005d */
[----:B------:R-:W-:Y:S01]  /*1a90*/  FADD.FTZ R132, R73, R132 ;  /* 0x0000008449847221 */ /* 0x000fe20000010000 */
[----:B------:R-:W-:Y:S01]  /*1aa0*/  FFMA.FTZ R106, R77, R74, R106 ;  /* 0x0000004a4d6a7223 */ /* 0x000fe2000001006a */
[----:B------:R-:W-:-:S02]  /*1ab0*/  FADD.FTZ R129, R74, R129 ;  /* 0x000000814a817221 */ /* 0x000fc40000010000 */
        /* <DEDUP_REMOVED lines=22> */
[----:B------:R-:W-:Y:S01]  /*1c20*/  FFMA.FTZ R96, R83, R198, R96 ;  /* 0x000000c653607223 */ /* 0x000fe20000010060 */
[----:B------:R-:W-:Y:S01]  /*1c30*/  FADD.FTZ R119, R198, R119 ;  /* 0x00000077c6777221 */ /* 0x000fe20000010000 */
[----:B------:R-:W-:Y:S01]  /*1c40*/  FFMA.FTZ R145, R204, R187, R145 ;  /* 0x000000bbcc917223 */ /* 0x000fe20000010091 */
[----:B------:R-:W-:Y:S01]  /*1c50*/  FADD.FTZ R116, R187, R116 ;  /* 0x00000074bb747221 */ /* 0x000fe20000010000 */
[----:B------:R-:W-:Y:S01]  /*1c60*/  MOV R185, 0x3f800000 ;  /* 0x3f80000000b97802 */ /* 0x000fe20000000f00 */
        /* <DEDUP_REMOVED lines=53> */
[----:B------:R-:W-:Y:S01]  /*1fc0*/  FADD.FTZ R220, R220, -R203 ;  /* 0x800000cbdcdc7221 */ /* 0x000fe20000010000 */
[-CC-:B------:R-:W-:Y:S01]  /*1fd0*/  FFMA.FTZ R165, R165, R198.reuse, R187.reuse ;  /* 0x000000c6a5a57223 */ /* 0x180fe200000100bb */
[-CC-:B------:R-:W-:Y:S01]  /*1fe0*/  FFMA.FTZ R166, R166, R198.reuse, R187.reuse ;  /* 0x000000c6a6a67223 */ /* 0x180fe200000100bb */
[-C--:B------:R-:W-:Y:S01]  /*1ff0*/  FFMA.FTZ R169, R169, R198.reuse, R187 ;  /* 0x000000c6a9a97223 */ /* 0x080fe200000100bb */
[----:B------:R-:W-:Y:S01]  /*2000*/  FADD.FTZ R78, R78, -R61 ;  /* 0x8000003d4e4e7221 */ /* 0x000fe20000010000 */
[-C--:B------:R-:W-:Y:S01]  /*2010*/  FMUL.FTZ R62, R62, R185.reuse ;  /* 0x000000b93e3e7220 */ /* 0x080fe20000410000 */
[-C--:B------:R-:W-:Y:S01]  /*2020*/  FMUL.FTZ R164, R164, R185.reuse ;  /* 0x000000b9a4a47220 */ /* 0x080fe20000410000 */
[----:B------:R-:W-:Y:S01]  /*2030*/  FFMA.FTZ R77, R77, R198, R187 ;  /* 0x000000c64d4d7223 */ /* 0x000fe200000100bb */
[C---:B------:R-:W-:Y:S01]  /*2040*/  FMUL.FTZ R178, R151.reuse, R178 ;  /* 0x000000b297b27220 */ /* 0x040fe20000410000 */
[----:B------:R-:W-:Y:S01]  /*2050*/  FMUL.FTZ R220, R151, R220 ;  /* 0x000000dc97dc7220 */ /* 0x000fe20000410000 */
[----:B------:R-:W-:Y:S01]  /*2060*/  FADD.FTZ R186, R186, -R165 ;  /* 0x800000a5baba7221 */ /* 0x000fe20000010000 */
[----:B------:R-:W-:Y:S01]  /*2070*/  FADD.FTZ R166, R167, -R166 ;  /* 0x800000a6a7a67221 */ /* 0x000fe20000010000 */
[----:B------:R-:W-:Y:S01]  /*2080*/  FADD.FTZ R190, R190, -R169 ;  /* 0x800000a9bebe7221 */ /* 0x000fe20000010000 */
[--C-:B------:R-:W-:Y:S01]  /*2090*/  FFMA.FTZ R87, R87, R198, R187.reuse ;  /* 0x000000c657577223 */ /* 0x100fe200000100bb */
[C---:B------:R-:W-:Y:S01]  /*20a0*/  FMUL.FTZ R78, R151.reuse, R78 ;  /* 0x0000004e974e7220 */ /* 0x040fe20000410000 */
[-CC-:B------:R-:W-:Y:S01]  /*20b0*/  FFMA.FTZ R174, R174, R198.reuse, R187.reuse ;  /* 0x000000c6aeae7223 */ /* 0x180fe200000100bb */
[----:B------:R-:W-:Y:S01]  /*20c0*/  FMUL.FTZ R62, R62, UR14 ;  /* 0x0000000e3e3e7c20 */ /* 0x000fe20008410000 */
[-C--:B------:R-:W-:Y:S01]  /*20d0*/  FFMA.FTZ R188, R188, R198.reuse, R187 ;  /* 0x000000c6bcbc7223 */ /* 0x080fe200000100bb */
[----:B------:R-:W-:Y:S01]  /*20e0*/  FMUL.FTZ R164, R164, UR14 ;  /* 0x0000000ea4a47c20 */ /* 0x000fe20008410000 */
[----:B-----5:R-:W-:Y:S01]  /*20f0*/  LOP3.LUT P0, RZ, R82, 0xff, RZ, 0xc0, !PT ;  /* 0x000000ff52ff7812 */ /* 0x020fe2000780c0ff */
[----:B------:R-:W-:Y:S01]  /*2100*/  FADD.FTZ R194, R194, -R77 ;  /* 0x8000004dc2c27221 */ /* 0x000fe20000010000 */
[-C--:B------:R-:W-:Y:S01]  /*2110*/  FMUL.FTZ R178, R178, R185.reuse ;  /* 0x000000b9b2b27220 */ /* 0x080fe20000410000 */
[----:B------:R-:W-:Y:S01]  /*2120*/  LOP3.LUT P3, RZ, R82, 0xff00, RZ, 0xc0, !PT ;  /* 0x0000ff0052ff7812 */ /* 0x000fe2000786c0ff */
[-C--:B------:R-:W-:Y:S01]  /*2130*/  FMUL.FTZ R220, R220, R185.reuse ;  /* 0x000000b9dcdc7220 */ /* 0x080fe20000410000 */
[----:B------:R-:W-:Y:S01]  /*2140*/  FFMA.FTZ R184, R184, R198, R187 ;  /* 0x000000c6b8b87223 */ /* 0x000fe200000100bb */
[C---:B------:R-:W-:Y:S01]  /*2150*/  FMUL.FTZ R186, R151.reuse, R186 ;  /* 0x000000ba97ba7220 */ /* 0x040fe20000410000 */
[C---:B------:R-:W-:Y:S01]  /*2160*/  FMUL.FTZ R166, R151.reuse, R166 ;  /* 0x000000a697a67220 */ /* 0x040fe20000410000 */
[----:B------:R-:W-:Y:S01]  /*2170*/  FMUL.FTZ R190, R151, R190 ;  /* 0x000000be97be7220 */ /* 0x000fe20000410000 */
[----:B------:R-:W-:Y:S01]  /*2180*/  FADD.FTZ R176, R176, -R87 ;  /* 0x80000057b0b07221 */ /* 0x000fe20000010000 */
[-C--:B------:R-:W-:Y:S01]  /*2190*/  FMUL.FTZ R78, R78, R185.reuse ;  /* 0x000000b94e4e7220 */ /* 0x080fe20000410000 */
[----:B------:R-:W-:Y:S01]  /*21a0*/  FADD.FTZ R174, R211, -R174 ;  /* 0x800000aed3ae7221 */ /* 0x000fe20000010000 */
[----:B------:R-:W-:Y:S01]  /*21b0*/  FADD.FTZ R188, R181, -R188 ;  /* 0x800000bcb5bc7221 */ /* 0x000fe20000010000 */
[--C-:B------:R-:W-:Y:S01]  /*21c0*/  FFMA.FTZ R200, R200, R198, R187.reuse ;  /* 0x000000c6c8c87223 */ /* 0x100fe200000100bb */
[----:B------:R-:W-:Y:S01]  /*21d0*/  FSEL R61, R62, RZ, P0 ;  /* 0x000000ff3e3d7208 */ /* 0x000fe20000000000 */
[----:B------:R-:W-:Y:S01]  /*21e0*/  FMUL.FTZ R194, R151, R194 ;  /* 0x000000c297c27220 */ /* 0x000fe20000410000 */
[-CC-:B------:R-:W-:Y:S01]  /*21f0*/  FFMA.FTZ R182, R182, R198.reuse, R187.reuse ;  /* 0x000000c6b6b67223 */ /* 0x180fe200000100bb */
[----:B------:R-:W-:Y:S01]  /*2200*/  FMUL.FTZ R178, R178, UR14 ;  /* 0x0000000eb2b27c20 */ /* 0x000fe20008410000 */
[-CC-:B------:R-:W-:Y:S01]  /*2210*/  FFMA.FTZ R196, R196, R198.reuse, R187.reuse ;  /* 0x000000c6c4c47223 */ /* 0x180fe200000100bb */
[----:B------:R-:W-:Y:S01]  /*2220*/  FSEL R164, R164, RZ, P3 ;  /* 0x000000ffa4a47208 */ /* 0x000fe20001800000 */
[----:B------:R-:W-:Y:S01]  /*2230*/  FMUL.FTZ R220, R220, UR14 ;  /* 0x0000000edcdc7c20 */ /* 0x000fe20008410000 */
[----:B------:R-:W-:Y:S01]  /*2240*/  ISETP.GE.U32.AND P0, PT, R84, 0x1000000, PT ;  /* 0x010000005400780c */ /* 0x000fe20003f06070 */
[----:B------:R-:W-:Y:S01]  /*2250*/  FADD.FTZ R184, R183, -R184 ;  /* 0x800000b8b7b87221 */ /* 0x000fe20000010000 */
[-C--:B------:R-:W-:Y:S01]  /*2260*/  FMUL.FTZ R186, R186, R185.reuse ;  /* 0x000000b9baba7220 */ /* 0x080fe20000410000 */
[-C--:B------:R-:W-:Y:S01]  /*2270*/  FMUL.FTZ R166, R166, R185.reuse ;  /* 0x000000b9a6a67220 */ /* 0x080fe20000410000 */
[----:B------:R-:W-:Y:S01]  /*2280*/  LOP3.LUT P3, RZ, R84, 0xff, RZ, 0xc0, !PT ;  /* 0x000000ff54ff7812 */ /* 0x000fe2000786c0ff */
[-C--:B------:R-:W-:Y:S01]  /*2290*/  FMUL.FTZ R190, R190, R185.reuse ;  /* 0x000000b9bebe7220 */ /* 0x080fe20000410000 */
[--C-:B------:R-:W-:Y:S01]  /*22a0*/  FFMA.FTZ R192, R192, R198, R187.reuse ;  /* 0x000000c6c0c07223 */ /* 0x100fe200000100bb */
[C---:B------:R-:W-:Y:S01]  /*22b0*/  FMUL.FTZ R176, R151.reuse, R176 ;  /* 0x000000b097b07220 */ /* 0x040fe20000410000 */
[----:B------:R-:W-:Y:S01]  /*22c0*/  FMUL.FTZ R78, R78, UR14 ;  /* 0x0000000e4e4e7c20 */ /* 0x000fe20008410000 */
[C---:B------:R-:W-:Y:S01]  /*22d0*/  FMUL.FTZ R174, R151.reuse, R174 ;  /* 0x000000ae97ae7220 */ /* 0x040fe20000410000 */
[----:B------:R-:W-:Y:S01]  /*22e0*/  FMUL.FTZ R188, R151, R188 ;  /* 0x000000bc97bc7220 */ /* 0x000fe20000410000 */
[----:B------:R-:W-:Y:S01]  /*22f0*/  FADD.FTZ R200, R163, -R200 ;  /* 0x800000c8a3c87221 */ /* 0x000fe20000010000 */
[----:B------:R-:W-:Y:S01]  /*2300*/  ISETP.GE.U32.AND P5, PT, R82, 0x1000000, PT ;  /* 0x010000005200780c */ /* 0x000fe20003fa6070 */
        /* <DEDUP_REMOVED lines=8> */
[----:B------:R-:W-:Y:S01]  /*2390*/  FFMA.FTZ R159, R159, R198, R187 ;  /* 0x000000c69f9f7223 */ /* 0x000fe200000100bb */
[----:B------:R-:W-:Y:S01]  /*23a0*/  FMUL.FTZ R166, R166, UR14 ;  /* 0x0000000ea6a67c20 */ /* 0x000fe20008410000 */
[----:B------:R-:W-:Y:S01]  /*23b0*/  FSEL R62, R220, RZ, P3 ;  /* 0x000000ffdc3e7208 */ /* 0x000fe20001800000 */
[----:B------:R-:W-:Y:S01]  /*23c0*/  FMUL.FTZ R190, R190, UR14 ;  /* 0x0000000ebebe7c20 */ /* 0x000fe20008410000 */
[----:B------:R-:W-:Y:S01]  /*23d0*/  ISETP.GE.U32.AND P0, PT, R86, 0x1000000, PT ;  /* 0x010000005600780c */ /* 0x000fe20003f06070 */
[----:B------:R-:W-:Y:S01]  /*23e0*/  FADD.FTZ R192, R179, -R192 ;  /* 0x800000c0b3c07221 */ /* 0x000fe20000010000 */
[-C--:B------:R-:W-:Y:S01]  /*23f0*/  FMUL.FTZ R176, R176, R185.reuse ;  /* 0x000000b9b0b07220 */ /* 0x080fe20000410000 */
[----:B------:R-:W-:Y:S01]  /*2400*/  LOP3.LUT P4, RZ, R82, 0xff0000, RZ, 0xc0, !PT ;  /* 0x00ff000052ff7812 */ /* 0x000fe2000788c0ff */
[-C--:B------:R-:W-:Y:S01]  /*2410*/  FMUL.FTZ R174, R174, R185.reuse ;  /* 0x000000b9aeae7220 */ /* 0x080fe20000410000 */
[----:B------:R-:W-:Y:S01]  /*2420*/  LOP3.LUT P3, RZ, R86, 0xff, RZ, 0xc0, !PT ;  /* 0x000000ff56ff7812 */ /* 0x000fe2000786c0ff */
[-C--:B------:R-:W-:Y:S01]  /*2430*/  FMUL.FTZ R188, R188, R185.reuse ;  /* 0x000000b9bcbc7220 */ /* 0x080fe20000410000 */
[C---:B------:R-:W-:Y:S01]  /*2440*/  FMUL.FTZ R200, R151.reuse, R200 ;  /* 0x000000c897c87220 */ /* 0x040fe20000410000 */
[----:B------:R-:W-:Y:S01]  /*2450*/  FSEL R63, R78, RZ, P5 ;  /* 0x000000ff4e3f7208 */ /* 0x000fe20002800000 */
[----:B------:R-:W-:Y:S01]  /*2460*/  FMUL.FTZ R194, R194, UR14 ;  /* 0x0000000ec2c27c20 */ /* 0x000fe20008410000 */
[C---:B------:R-:W-:Y:S01]  /*2470*/  FMUL.FTZ R182, R151.reuse, R182 ;  /* 0x000000b697b67220 */ /* 0x040fe20000410000 */
[----:B------:R-:W-:Y:S01]  /*2480*/  FMUL.FTZ R196, R151, R196 ;  /* 0x000000c497c47220 */ /* 0x000fe20000410000 */
[----:B------:R-:W-:Y:S01]  /*2490*/  FADD.FTZ R204, R171, -R204 ;  /* 0x800000ccabcc7221 */ /* 0x000fe20000010000 */
[----:B------:R-:W-:Y:S01]  /*24a0*/  LOP3.LUT P5, RZ, R84, 0xff0000, RZ, 0xc0, !PT ;  /* 0x00ff000054ff7812 */ /* 0x000fe200078ac0ff */
[-C--:B------:R-:W-:Y:S01]  /*24b0*/  FMUL.FTZ R184, R184, R185.reuse ;  /* 0x000000b9b8b87220 */ /* 0x080fe20000410000 */
[----:B------:R-:W-:Y:S01]  /*24c0*/  FADD.FTZ R180, R180, -R157 ;  /* 0x8000009db4b47221 */ /* 0x000fe20000010000 */
[-CC-:B------:R-:W-:Y:S01]  /*24d0*/  FFMA.FTZ R79, R79, R198.reuse, R187.reuse ;  /* 0x000000c64f4f7223 */ /* 0x180fe200000100bb */
[----:B------:R-:W-:Y:S01]  /*24e0*/  FFMA.FTZ R161, R161, R198, R187 ;  /* 0x000000c6a1a17223 */ /* 0x000fe200000100bb */
[----:B------:R-:W-:Y:S01]  /*24f0*/  FADD.FTZ R158, R158, -R159 ;  /* 0x8000009f9e9e7221 */ /* 0x000fe20000010000 */
[----:B------:R-:W-:Y:S01]  /*2500*/  FSEL R71, R186, RZ, P0 ;  /* 0x000000ffba477208 */ /* 0x000fe20000000000 */
[----:B------:R-:W-:Y:S01]  /*2510*/  FMUL.FTZ R192, R151, R192 ;  /* 0x000000c097c07220 */ /* 0x000fe20000410000 */
[-CC-:B------:R-:W-:Y:S01]  /*2520*/  FFMA.FTZ R83, R83, R198.reuse, R187.reuse ;  /* 0x000000c653537223 */ /* 0x180fe200000100bb */
[----:B------:R-:W-:Y:S01]  /*2530*/  FMUL.FTZ R176, R176, UR14 ;  /* 0x0000000eb0b07c20 */ /* 0x000fe20008410000 */
[----:B------:R-:W-:Y:S01]  /*2540*/  FFMA.FTZ R175, R175, R198, R187 ;  /* 0x000000c6afaf7223 */ /* 0x000fe200000100bb */
[----:B------:R-:W-:Y:S01]  /*2550*/  FSEL R166, R166, RZ, P4 ;  /* 0x000000ffa6a67208 */ /* 0x000fe20002000000 */
[----:B------:R-:W-:Y:S01]  /*2560*/  FMUL.FTZ R174, R174, UR14 ;  /* 0x0000000eaeae7c20 */ /* 0x000fe20008410000 */
[----:B------:R-:W-:Y:S01]  /*2570*/  FSEL R65, R190, RZ, P3 ;  /* 0x000000ffbe417208 */ /* 0x000fe20001800000 */
[----:B------:R-:W-:Y:S01]  /*2580*/  FMUL.FTZ R188, R188, UR14 ;  /* 0x0000000ebcbc7c20 */ /* 0x000fe20008410000 */
[----:B------:R-:W-:Y:S01]  /*2590*/  ISETP.GE.U32.AND P0, PT, R152, 0x1000000, PT ;  /* 0x010000009800780c */ /* 0x000fe20003f06070 */
        /* <DEDUP_REMOVED lines=9> */
[----:B------:R-:W-:Y:S01]  /*2630*/  FADD.FTZ R168, R168, -R79 ;  /* 0x8000004fa8a87221 */ /* 0x000fe20000010000 */
[----:B------:R-:W-:Y:S01]  /*2640*/  FADD.FTZ R172, R172, -R161 ;  /* 0x800000a1acac7221 */ /* 0x000fe20000010000 */
[----:B------:R-:W-:Y:S01]  /*2650*/  FMUL.FTZ R158, R151, R158 ;  /* 0x0000009e979e7220 */ /* 0x000fe20000410000 */
[----:B------:R-:W-:Y:S01]  /*2660*/  LOP3.LUT P5, RZ, R86, 0xff0000, RZ, 0xc0, !PT ;  /* 0x00ff000056ff7812 */ /* 0x000fe200078ac0ff */
[-C--:B------:R-:W-:Y:S01]  /*2670*/  FMUL.FTZ R192, R192, R185.reuse ;  /* 0x000000b9c0c07220 */ /* 0x080fe20000410000 */
[----:B------:R-:W-:Y:S01]  /*2680*/  FADD.FTZ R162, R162, -R83 ;  /* 0x80000053a2a27221 */ /* 0x000fe20000010000 */
[----:B------:R-:W-:Y:S01]  /*2690*/  FADD.FTZ R156, R156, -R175 ;  /* 0x800000af9c9c7221 */ /* 0x000fe20000010000 */
[-CC-:B------:R-:W-:Y:S01]  /*26a0*/  FFMA.FTZ R206, R206, R198.reuse, R187.reuse ;  /* 0x000000c6cece7223 */ /* 0x180fe200000100bb */
[-CC-:B------:R-:W-:Y:S01]  /*26b0*/  FFMA.FTZ R74, R173, R198.reuse, R187.reuse ;  /* 0x000000c6ad4a7223 */ /* 0x180fe200000100bb */
[-CC-:B------:R-:W-:Y:S01]  /*26c0*/  FFMA.FTZ R79, R218, R198.reuse, R187.reuse ;  /* 0x000000c6da4f7223 */ /* 0x180fe200000100bb */
[----:B------:R-:W-:Y:S01]  /*26d0*/  FSEL R176, R176, RZ, P0 ;  /* 0x000000ffb0b07208 */ /* 0x000fe20000000000 */
[----:B------:R-:W-:Y:S01]  /*26e0*/  FMUL.FTZ R200, R200, UR14 ;  /* 0x0000000ec8c87c20 */ /* 0x000fe20008410000 */
[----:B------:R-:W-:Y:S01]  /*26f0*/  FFMA.FTZ R198, R214, R198, R187 ;  /* 0x000000c6d6c67223 */ /* 0x000fe200000100bb */
[----:B------:R-:W-:Y:S01]  /*2700*/  FSEL R64, R174, RZ, P4 ;  /* 0x000000ffae407208 */ /* 0x000fe20002000000 */
[----:B------:R-:W-:Y:S01]  /*2710*/  FMUL.FTZ R182, R182, UR14 ;  /* 0x0000000eb6b67c20 */ /* 0x000fe20008410000 */
[----:B------:R-:W-:Y:S01]  /*2720*/  FSEL R69, R188, RZ, P3 ;  /* 0x000000ffbc457208 */ /* 0x000fe20001800000 */
[----:B------:R-:W-:Y:S01]  /*2730*/  FMUL.FTZ R196, R196, UR14 ;  /* 0x0000000ec4c47c20 */ /* 0x000fe20008410000 */
[----:B------:R-:W-:Y:S01]  /*2740*/  LOP3.LUT P0, RZ, R80, 0xff0000, RZ, 0xc0, !PT ;  /* 0x00ff000050ff7812 */ /* 0x000fe2000780c0ff */
[-C--:B------:R-:W-:Y:S01]  /*2750*/  FMUL.FTZ R204, R204, R185.reuse ;  /* 0x000000b9cccc7220 */ /* 0x080fe20000410000 */
[----:B------:R-:W-:Y:S01]  /*2760*/  LOP3.LUT P4, RZ, R86, 0xff00, RZ, 0xc0, !PT ;  /* 0x0000ff0056ff7812 */ /* 0x000fe2000788c0ff */
[-C--:B------:R-:W-:Y:S01]  /*2770*/  FMUL.FTZ R180, R180, R185.reuse ;  /* 0x000000b9b4b47220 */ /* 0x080fe20000410000 */
[----:B------:R-:W-:Y:S01]  /*2780*/  LOP3.LUT P3, RZ, R80, 0xff, RZ, 0xc0, !PT ;  /* 0x000000ff50ff7812 */ /* 0x000fe2000786c0ff */
[C---:B------:R-:W-:Y:S01]  /*2790*/  FMUL.FTZ R172, R151.reuse, R172 ;  /* 0x000000ac97ac7220 */ /* 0x040fe20000410000 */
[-C--:B------:R-:W-:Y:S01]  /*27a0*/  FMUL.FTZ R158, R158, R185.reuse ;  /* 0x000000b99e9e7220 */ /* 0x080fe20000410000 */
[----:B------:R-:W-:Y:S01]  /*27b0*/  FSEL R70, R184, RZ, P5 ;  /* 0x000000ffb8467208 */ /* 0x000fe20002800000 */
[----:B------:R-:W-:Y:S01]  /*27c0*/  FMUL.FTZ R192, R192, UR14 ;  /* 0x0000000ec0c07c20 */ /* 0x000fe20008410000 */
[C---:B------:R-:W-:Y:S01]  /*27d0*/  FMUL.FTZ R162, R151.reuse, R162 ;  /* 0x000000a297a27220 */ /* 0x040fe20000410000 */
[----:B------:R-:W-:Y:S01]  /*27e0*/  FMUL.FTZ R156, R151, R156 ;  /* 0x0000009c979c7220 */ /* 0x000fe20000410000 */
[----:B------:R-:W-:Y:S01]  /*27f0*/  FADD.FTZ R206, R81, -R206 ;  /* 0x800000ce51ce7221 */ /* 0x000fe20000010000 */
[----:B------:R-:W-:Y:S01]  /*2800*/  LOP3.LUT P5, RZ, R152, 0xff0000, RZ, 0xc0, !PT ;  /* 0x00ff000098ff7812 */ /* 0x000fe200078ac0ff */
[----:B------:R-:W-:Y:S01]  /*2810*/  FMUL.FTZ R168, R151, R168 ;  /* 0x000000a897a87220 */ /* 0x000fe20000410000 */
[----:B------:R-:W-:Y:S01]  /*2820*/  FADD.FTZ R160, R160, -R79 ;  /* 0x8000004fa0a07221 */ /* 0x000fe20000010000 */
[----:B------:R-:W-:Y:S01]  /*2830*/  FADD.FTZ R198, R155, -R198 ;  /* 0x800000c69bc67221 */ /* 0x000fe20000010000 */
[----:B------:R-:W-:Y:S01]  /*2840*/  FSEL R200, R200, RZ, P0 ;  /* 0x000000ffc8c87208 */ /* 0x000fe20000000000 */
[----:B------:R-:W-:Y:S01]  /*2850*/  FMUL.FTZ R204, R204, UR14 ;  /* 0x0000000ecccc7c20 */ /* 0x000fe20008410000 */
[----:B------:R-:W-:Y:S01]  /*2860*/  FSEL R68, R182, RZ, P4 ;  /* 0x000000ffb6447208 */ /* 0x000fe20002000000 */
[----:B------:R-:W-:Y:S01]  /*2870*/  FMUL.FTZ R180, R180, UR14 ;  /* 0x0000000eb4b47c20 */ /* 0x000fe20008410000 */
[----:B------:R-:W-:Y:S01]  /*2880*/  FSEL R73, R196, RZ, P3 ;  /* 0x000000ffc4497208 */ /* 0x000fe20001800000 */
[-C--:B------:R-:W-:Y:S01]  /*2890*/  FMUL.FTZ R172, R172, R185.reuse ;  /* 0x000000b9acac7220 */ /* 0x080fe20000410000 */
[----:B------:R-:W-:Y:S01]  /*28a0*/  LOP3.LUT P0, RZ, R154, 0xff, RZ, 0xc0, !PT ;  /* 0x000000ff9aff7812 */ /* 0x000fe2000780c0ff */
[----:B------:R-:W-:Y:S01]  /*28b0*/  FMUL.FTZ R158, R158, UR14 ;  /* 0x0000000e9e9e7c20 */ /* 0x000fe20008410000 */
[----:B------:R-:W-:Y:S01]  /*28c0*/  F2F.BF16.F32 R60, R166 ;  /* 0x000000a6003c7304 */ /* 0x000fe20000202000 */
[----:B------:R-:W-:Y:S01]  /*28d0*/  LOP3.LUT P4, RZ, R152, 0xff00, RZ, 0xc0, !PT ;  /* 0x0000ff0098ff7812 */ /* 0x000fe2000788c0ff */
[-C--:B------:R-:W-:Y:S01]  /*28e0*/  FMUL.FTZ R162, R162, R185.reuse ;  /* 0x000000b9a2a27220 */ /* 0x080fe20000410000 */
[----:B------:R-:W-:Y:S01]  /*28f0*/  ISETP.GE.U32.AND P3, PT, R154, 0x1000000, PT ;  /* 0x010000009a00780c */ /* 0x000fe20003f66070 */
[-C--:B------:R-:W-:Y:S01]  /*2900*/  FMUL.FTZ R156, R156, R185.reuse ;  /* 0x000000b99c9c7220 */ /* 0x080fe20000410000 */
[C---:B------:R-:W-:Y:S01]  /*2910*/  FMUL.FTZ R206, R151.reuse, R206 ;  /* 0x000000ce97ce7220 */ /* 0x040fe20000410000 */
[----:B------:R-:W-:Y:S01]  /*2920*/  FSEL R192, R192, RZ, P5 ;  /* 0x000000ffc0c07208 */ /* 0x000fe20002800000 */
[-C--:B------:R-:W-:Y:S01]  /*2930*/  FMUL.FTZ R168, R168, R185.reuse ;  /* 0x000000b9a8a87220 */ /* 0x080fe20000410000 */
[----:B------:R-:W0:Y:S01]  /*2940*/  F2F.BF16.F32 R63, R63 ;  /* 0x0000003f003f7304 */ /* 0x000e220000202000 */
[C---:B------:R-:W-:Y:S01]  /*2950*/  FMUL.FTZ R160, R151.reuse, R160 ;  /* 0x000000a097a07220 */ /* 0x040fe20000410000 */
[----:B------:R-:W-:Y:S01]  /*2960*/  FMUL.FTZ R198, R151, R198 ;  /* 0x000000c697c67220 */ /* 0x000fe20000410000 */
[----:B------:R-:W-:Y:S01]  /*2970*/  FSEL R204, R204, RZ, P0 ;  /* 0x000000ffcccc7208 */ /* 0x000fe20000000000 */
[----:B------:R-:W-:Y:S01]  /*2980*/  FMUL.FTZ R172, R172, UR14 ;  /* 0x0000000eacac7c20 */ /* 0x000fe20008410000 */
[----:B------:R-:W-:Y:S01]  /*2990*/  FSEL R72, R180, RZ, P4 ;  /* 0x000000ffb4487208 */ /* 0x000fe20002000000 */
[----:B------:R-:W-:Y:S01]  /*29a0*/  FMUL.FTZ R162, R162, UR14 ;  /* 0x0000000ea2a27c20 */ /* 0x000fe20008410000 */
[----:B------:R-:W-:Y:S01]  /*29b0*/  LOP3.LUT P0, RZ, R154, 0xff0000, RZ, 0xc0, !PT ;  /* 0x00ff00009aff7812 */ /* 0x000fe2000780c0ff */
[----:B------:R-:W-:Y:S01]  /*29c0*/  F2F.BF16.F32 R66, R66 ;  /* 0x0000004200427304 */ /* 0x000fe20000202000 */
[----:B------:R-:W-:Y:S01]  /*29d0*/  FSEL R158, R158, RZ, P3 ;  /* 0x000000ff9e9e7208 */ /* 0x000fe20001800000 */
[----:B------:R-:W-:Y:S01]  /*29e0*/  FMUL.FTZ R156, R156, UR14 ;  /* 0x0000000e9c9c7c20 */ /* 0x000fe20008410000 */
[----:B------:R-:W-:Y:S01]  /*29f0*/  FADD.FTZ R74, R85, -R74 ;  /* 0x8000004a554a7221 */ /* 0x000fe20000010000 */
[-C--:B------:R-:W-:Y:S01]  /*2a00*/  FMUL.FTZ R206, R206, R185.reuse ;  /* 0x000000b9cece7220 */ /* 0x080fe20000410000 */
[----:B------:R-:W-:Y:S01]  /*2a10*/  LOP3.LUT P4, RZ, R80, 0xff00, RZ, 0xc0, !PT ;  /* 0x0000ff0050ff7812 */ /* 0x000fe2000788c0ff */
[----:B------:R-:W-:Y:S01]  /*2a20*/  FMUL.FTZ R168, R168, UR14 ;  /* 0x0000000ea8a87c20 */ /* 0x000fe20008410000 */
[----:B------:R-:W-:Y:S01]  /*2a30*/  LOP3.LUT P3, RZ, R150, 0xff0000, RZ, 0xc0, !PT ;  /* 0x00ff000096ff7812 */ /* 0x000fe2000786c0ff */
[----:B------:R-:W1:Y:S01]  /*2a40*/  F2F.BF16.F32 R67, R67 ;  /* 0x0000004300437304 */ /* 0x000e620000202000 */
[-C--:B------:R-:W-:Y:S01]  /*2a50*/  FMUL.FTZ R160, R160, R185.reuse ;  /* 0x000000b9a0a07220 */ /* 0x080fe20000410000 */
[-C--:B------:R-:W-:Y:S01]  /*2a60*/  FMUL.FTZ R198, R198, R185.reuse ;  /* 0x000000b9c6c67220 */ /* 0x080fe20000410000 */
[----:B------:R-:W-:Y:S01]  /*2a70*/  ISETP.GE.U32.AND P5, PT, R80, 0x1000000, PT ;  /* 0x010000005000780c */ /* 0x000fe20003fa6070 */
[----:B------:R-:W-:Y:S01]  /*2a80*/  FMUL.FTZ R74, R151, R74 ;  /* 0x0000004a974a7220 */ /* 0x000fe20000410000 */
[----:B------:R-:W-:Y:S01]  /*2a90*/  FSEL R172, R172, RZ, P0 ;  /* 0x000000ffacac7208 */ /* 0x000fe20000000000 */
[----:B------:R-:W-:Y:S01]  /*2aa0*/  FMUL.FTZ R206, R206, UR14 ;  /* 0x0000000ecece7c20 */ /* 0x000fe20008410000 */
[----:B------:R-:W-:Y:S01]  /*2ab0*/  FSEL R162, R162, RZ, P4 ;  /* 0x000000ffa2a27208 */ /* 0x000fe20002000000 */
[----:B------:R-:W-:Y:S01]  /*2ac0*/  F2F.BF16.F32 R70, R70 ;  /* 0x0000004600467304 */ /* 0x000fe20000202000 */
[----:B------:R-:W-:Y:S01]  /*2ad0*/  LOP3.LUT P0, RZ, R154, 0xff00, RZ, 0xc0, !PT ;  /* 0x0000ff009aff7812 */ /* 0x000fe2000780c0ff */
[----:B------:R-:W-:Y:S01]  /*2ae0*/  FMUL.FTZ R160, R160, UR14 ;  /* 0x0000000ea0a07c20 */ /* 0x000fe20008410000 */
[----:B------:R-:W-:Y:S01]  /*2af0*/  FSEL R156, R156, RZ, P3 ;  /* 0x000000ff9c9c7208 */ /* 0x000fe20001800000 */
[----:B------:R-:W-:Y:S01]  /*2b00*/  FMUL.FTZ R198, R198, UR14 ;  /* 0x0000000ec6c67c20 */ /* 0x000fe20008410000 */
[----:B------:R-:W-:Y:S01]  /*2b10*/  FSEL R168, R168, RZ, P5 ;  /* 0x000000ffa8a87208 */ /* 0x000fe20002800000 */
[----:B------:R-:W-:Y:S01]  /*2b20*/  FMUL.FTZ R74, R74, R185 ;  /* 0x000000b94a4a7220 */ /* 0x000fe20000410000 */
[C---:B------:R-:W-:Y:S01]  /*2b30*/  ISETP.GE.U32.AND P3, PT, R150.reuse, 0x1000000, PT ;  /* 0x010000009600780c */ /* 0x040fe20003f66070 */
[----:B------:R-:W2:Y:S01]  /*2b40*/  F2F.BF16.F32 R71, R71 ;  /* 0x0000004700477304 */ /* 0x000ea20000202000 */
[----:B------:R-:W-:Y:S01]  /*2b50*/  LOP3.LUT P4, RZ, R150, 0xff00, RZ, 0xc0, !PT ;  /* 0x0000ff0096ff7812 */ /* 0x000fe2000788c0ff */
[----:B------:R-:W-:Y:S01]  /*2b60*/  FMUL.FTZ R74, R74, UR14 ;  /* 0x0000000e4a4a7c20 */ /* 0x000fe20008410000 */
[----:B------:R-:W-:-:S02]  /*2b70*/  FSEL R206, R206, RZ, P0 ;  /* 0x000000ffcece7208 */ /* 0x000fc40000000000 */
[----:B------:R-:W-:Y:S02]  /*2b80*/  FSEL R160, R160, RZ, P3 ;  /* 0x000000ffa0a07208 */ /* 0x000fe40001800000 */
[----:B------:R-:W-:Y:S01]  /*2b90*/  FSEL R198, R198, RZ, P4 ;  /* 0x000000ffc6c67208 */ /* 0x000fe20002000000 */
[----:B------:R-:W3:Y:S01]  /*2ba0*/  F2F.BF16.F32 R0, R164 ;  /* 0x000000a400007304 */ /* 0x000ee20000202000 */
[----:B0-----:R-:W-:Y:S02]  /*2bb0*/  PRMT R151, R60, 0x5410, R63 ;  /* 0x000054103c977816 */ /* 0x001fe4000000003f */
[----:B-1----:R-:W-:Y:S02]  /*2bc0*/  PRMT R63, R66, 0x5410, R67 ;  /* 0x00005410423f7816 */ /* 0x002fe40000000043 */
[----:B------:R-:W-:Y:S01]  /*2bd0*/  LOP3.LUT P3, RZ, R150, 0xff, RZ, 0xc0, !PT ;  /* 0x000000ff96ff7812 */ /* 0x000fe2000786c0ff */
[----:B------:R-:W0:Y:S01]  /*2be0*/  LDC.64 R66, c[0x0][0x468] ;  /* 0x00011a00ff427b82 */ /* 0x000e220000000a00 */
[----:B--2---:R-:W-:Y:S01]  /*2bf0*/  PRMT R159, R70, 0x5410, R71 ;  /* 0x00005410469f7816 */ /* 0x004fe20000000047 */
[----:B------:R-:W-:Y:S01]  /*2c00*/  F2F.BF16.F32 R192, R192 ;  /* 0x000000c000c07304 */ /* 0x000fe20000202000 */
[----:B---3--:R-:W-:-:S07]  /*2c10*/  IMAD.WIDE.U32 R70, R0, 0x10000, RZ ;  /* 0x0001000000467825 */ /* 0x008fce00078e00ff */
[----:B------:R-:W1:Y:S01]  /*2c20*/  F2F.BF16.F32 R75, R176 ;  /* 0x000000b0004b7304 */ /* 0x000e620000202000 */
[----:B------:R-:W-:Y:S02]  /*2c30*/  FSEL R0, R74, RZ, P3 ;  /* 0x000000ff4a007208 */ /* 0x000fe40001800000 */
[----:B------:R-:W-:-:S05]  /*2c40*/  LOP3.LUT R71, R151, R71, RZ, 0xfc, !PT ;  /* 0x0000004797477212 */ /* 0x000fca00078efcff */
[----:B------:R-:W2:Y:S01]  /*2c50*/  F2F.BF16.F32 R64, R64 ;  /* 0x0000004000407304 */ /* 0x000ea20000202000 */
[----:B-1----:R-:W-:-:S07]  /*2c60*/  PRMT R157, R192, 0x5410, R75 ;  /* 0x00005410c09d7816 */ /* 0x002fce000000004b */
[----:B------:R-:W1:Y:S01]  /*2c70*/  F2F.BF16.F32 R61, R61 ;  /* 0x0000003d003d7304 */ /* 0x000e620000202000 */
[----:B--2---:R-:W-:-:S07]  /*2c80*/  IMAD.WIDE.U32 R74, R64, 0x10000, RZ ;  /* 0x00010000404a7825 */ /* 0x004fce00078e00ff */
[----:B------:R-:W2:Y:S01]  /*2c90*/  F2F.BF16.F32 R62, R62 ;  /* 0x0000003e003e7304 */ /* 0x000ea20000202000 */
[----:B-1----:R-:W-:-:S07]  /*2ca0*/  LOP3.LUT R70, R70, R61, RZ, 0xfc, !PT ;  /* 0x0000003d46467212 */ /* 0x002fce00078efcff */
[----:B------:R-:W1:Y:S01]  /*2cb0*/  F2F.BF16.F32 R72, R72 ;  /* 0x0000004800487304 */ /* 0x000e620000202000 */
[----:B------:R-:W-:Y:S02]  /*2cc0*/  LOP3.LUT R61, R63, R75, RZ, 0xfc, !PT ;  /* 0x0000004b3f3d7212 */ /* 0x000fe400078efcff */
[----:B--2---:R-:W-:-:S05]  /*2cd0*/  LOP3.LUT R60, R74, R62, RZ, 0xfc, !PT ;  /* 0x0000003e4a3c7212 */ /* 0x004fca00078efcff */
[----:B------:R-:W-:Y:S01]  /*2ce0*/  F2F.BF16.F32 R200, R200 ;  /* 0x000000c800c87304 */ /* 0x000fe20000202000 */
[----:B-1----:R-:W-:-:S07]  /*2cf0*/  IMAD.WIDE.U32 R62, R72, 0x10000, RZ ;  /* 0x00010000483e7825 */ /* 0x002fce00078e00ff */
[----:B------:R-:W1:Y:S08]  /*2d00*/  F2F.BF16.F32 R77, R168 ;  /* 0x000000a8004d7304 */ /* 0x000e700000202000 */
[----:B------:R-:W2:Y:S01]  /*2d10*/  F2F.BF16.F32 R68, R68 ;  /* 0x0000004400447304 */ /* 0x000ea20000202000 */
[----:B-1----:R-:W-:-:S07]  /*2d20*/  PRMT R83, R200, 0x5410, R77 ;  /* 0x00005410c8537816 */ /* 0x002fce000000004d */
[----:B------:R-:W-:Y:S01]  /*2d30*/  F2F.BF16.F32 R156, R156 ;  /* 0x0000009c009c7304 */ /* 0x000fe20000202000 */
[----:B--2---:R-:W-:-:S07]  /*2d40*/  IMAD.WIDE.U32 R76, R68, 0x10000, RZ ;  /* 0x00010000444c7825 */ /* 0x004fce00078e00ff */
[----:B------:R-:W1:Y:S08]  /*2d50*/  F2F.BF16.F32 R81, R160 ;  /* 0x000000a000517304 */ /* 0x000e700000202000 */
[----:B------:R-:W2:Y:S01]  /*2d60*/  F2F.BF16.F32 R69, R69 ;  /* 0x0000004500457304 */ /* 0x000ea20000202000 */
[----:B-1----:R-:W-:-:S07]  /*2d70*/  PRMT R155, R156, 0x5410, R81 ;  /* 0x000054109c9b7816 */ /* 0x002fce0000000051 */
[----:B------:R-:W1:Y:S01]  /*2d80*/  F2F.BF16.F32 R206, R206 ;  /* 0x000000ce00ce7304 */ /* 0x000e620000202000 */
[----:B------:R-:W-:Y:S02]  /*2d90*/  LOP3.LUT R81, R157, R63, RZ, 0xfc, !PT ;  /* 0x0000003f9d517212 */ /* 0x000fe400078efcff */
[----:B--2---:R-:W-:-:S05]  /*2da0*/  LOP3.LUT R80, R62, R69, RZ, 0xfc, !PT ;  /* 0x000000453e507212 */ /* 0x004fca00078efcff */
[----:B------:R-:W2:Y:S01]  /*2db0*/  F2F.BF16.F32 R65, R65 ;  /* 0x0000004100417304 */ /* 0x000ea20000202000 */
[----:B0-----:R-:W-:-:S04]  /*2dc0*/  IMAD.WIDE.U32 R68, R137, 0x8, R66 ;  /* 0x0000000889447825 */ /* 0x001fc800078e0042 */
[----:B-1----:R-:W-:-:S03]  /*2dd0*/  IMAD.WIDE.U32 R74, R206, 0x10000, RZ ;  /* 0x00010000ce4a7825 */ /* 0x002fc600078e00ff */
[----:B------:R-:W0:Y:S01]  /*2de0*/  F2F.BF16.F32 R198, R198 ;  /* 0x000000c600c67304 */ /* 0x000e220000202000 */
[----:B--2---:R-:W-:-:S07]  /*2df0*/  LOP3.LUT R78, R76, R65, RZ, 0xfc, !PT ;  /* 0x000000414c4e7212 */ /* 0x004fce00078efcff */
[----:B------:R-:W1:Y:S01]  /*2e00*/  F2F.BF16.F32 R162, R162 ;  /* 0x000000a200a27304 */ /* 0x000e620000202000 */
[----:B0-----:R-:W-:-:S07]  /*2e10*/  IMAD.WIDE.U32 R62, R198, 0x10000, RZ ;  /* 0x00010000c63e7825 */ /* 0x001fce00078e00ff */
[----:B------:R-:W0:Y:S01]  /*2e20*/  F2F.BF16.F32 R87, R204 ;  /* 0x000000cc00577304 */ /* 0x000e220000202000 */
[----:B-1----:R-:W-:-:S07]  /*2e30*/  IMAD.WIDE.U32 R64, R162, 0x10000, RZ ;  /* 0x00010000a2407825 */ /* 0x002fce00078e00ff */
[----:B------:R-:W-:Y:S01]  /*2e40*/  F2F.BF16.F32 R172, R172 ;  /* 0x000000ac00ac7304 */ /* 0x000fe20000202000 */
[----:B------:R-:W-:Y:S02]  /*2e50*/  LOP3.LUT R83, R83, R65, RZ, 0xfc, !PT ;  /* 0x0000004153537212 */ /* 0x000fe400078efcff */
[----:B0-----:R-:W-:-:S05]  /*2e60*/  LOP3.LUT R84, R74, R87, RZ, 0xfc, !PT ;  /* 0x000000574a547212 */ /* 0x001fca00078efcff */
[----:B------:R-:W0:Y:S01]  /*2e70*/  F2F.BF16.F32 R79, R158 ;  /* 0x0000009e004f7304 */ /* 0x000e220000202000 */
[----:B------:R-:W-:-:S07]  /*2e80*/  LOP3.LUT R87, R155, R63, RZ, 0xfc, !PT ;  /* 0x0000003f9b577212 */ /* 0x000fce00078efcff */
[----:B------:R-:W1:Y:S01]  /*2e90*/  F2F.BF16.F32 R151, R0 ;  /* 0x0000000000977304 */ /* 0x000e620000202000 */
[----:B0-----:R-:W-:-:S07]  /*2ea0*/  PRMT R85, R172, 0x5410, R79 ;  /* 0x00005410ac557816 */ /* 0x001fce000000004f */
[----:B------:R-:W0:Y:S01]  /*2eb0*/  F2F.BF16.F32 R73, R73 ;  /* 0x0000004900497304 */ /* 0x000e220000202000 */
[----:B------:R-:W-:Y:S01]  /*2ec0*/  LOP3.LUT R79, R159, R77, RZ, 0xfc, !PT ;  /* 0x0000004d9f4f7212 */ /* 0x000fe200078efcff */
[----:B------:R-:W-:Y:S01]  /*2ed0*/  IMAD.WIDE.U32 R76, R140, 0x8, R66 ;  /* 0x000000088c4c7825 */ /* 0x000fe200078e0042 */
[----:B------:R-:W-:-:S03]  /*2ee0*/  LOP3.LUT R85, R85, R75, RZ, 0xfc, !PT ;  /* 0x0000004b55557212 */ /* 0x000fc600078efcff */
[----:B------:R-:W-:Y:S01]  /*2ef0*/  IMAD.WIDE.U32 R74, R139, 0x8, R66 ;  /* 0x000000088b4a7825 */ /* 0x000fe200078e0042 */
[----:B-1----:R-:W-:-:S03]  /*2f00*/  LOP3.LUT R86, R62, R151, RZ, 0xfc, !PT ;  /* 0x000000973e567212 */ /* 0x002fc600078efcff */
[----:B------:R-:W-:Y:S01]  /*2f10*/  IMAD.WIDE.U32 R62, R135, 0x8, R66 ;  /* 0x00000008873e7825 */ /* 0x000fe200078e0042 */
[----:B0-----:R-:W-:-:S03]  /*2f20*/  LOP3.LUT R82, R64, R73, RZ, 0xfc, !PT ;  /* 0x0000004940527212 */ /* 0x001fc600078efcff */
        /* <DEDUP_REMOVED lines=11> */
.L_x_6441:
[-CC-:B------:R-:W-:Y:S01]  /*2fe0*/  FFMA.FTZ R166, R166, R198.reuse, R187.reuse ;  /* 0x000000c6a6a67223 */ /* 0x180fe200000100bb */
[-CC-:B------:R-:W-:Y:S01]  /*2ff0*/  FFMA.FTZ R201, R201, R198.reuse, R187.reuse ;  /* 0x000000c6c9c97223 */ /* 0x180fe200000100bb */
[-CC-:B------:R-:W-:Y:S01]  /*3000*/  FFMA.FTZ R63, R170, R198.reuse, R187.reuse ;  /* 0x000000c6aa3f7223 */ /* 0x180fe200000100bb */
[----:B------:R-:W-:Y:S01]  /*3010*/  FFMA.FTZ R203, R203, R198, R187 ;  /* 0x000000c6cbcb7223 */ /* 0x000fe200000100bb */
        /* <DEDUP_REMOVED lines=9> */
[-C--:B------:R-:W-:Y:S01]  /*30b0*/  FMUL.FTZ R63, R61, R185.reuse ;  /* 0x000000b93d3f7220 */ /* 0x080fe20000410000 */
[----:B------:R-:W-:Y:S01]  /*30c0*/  LOP3.LUT P4, RZ, R82, 0xff00, RZ, 0xc0, !PT ;  /* 0x0000ff0052ff7812 */ /* 0x000fe2000788c0ff */
[----:B------:R-:W-:Y:S01]  /*30d0*/  FADD.FTZ R0, R205, -R0 ;  /* 0x80000000cd007221 */ /* 0x000fe20000010000 */
[----:B------:R-:W-:Y:S01]  /*30e0*/  FMUL.FTZ R64, R64, UR14 ;  /* 0x0000000e40407c20 */ /* 0x000fe20008410000 */
[----:B------:R-:W-:Y:S01]  /*30f0*/  FMUL.FTZ R63, R63, UR14 ;  /* 0x0000000e3f3f7c20 */ /* 0x000fe20008410000 */
[--C-:B------:R-:W-:Y:S01]  /*3100*/  FFMA.FTZ R178, R178, R198, R187.reuse ;  /* 0x000000c6b2b27223 */ /* 0x100fe200000100bb */
[C---:B------:R-:W-:Y:S01]  /*3110*/  FMUL.FTZ R60, R151.reuse, R0 ;  /* 0x00000000973c7220 */ /* 0x040fe20000410000 */
[----:B------:R-:W-:Y:S01]  /*3120*/  LOP3.LUT P6, RZ, R84, 0xff, RZ, 0xc0, !PT ;  /* 0x000000ff54ff7812 */ /* 0x000fe200078cc0ff */
[--C-:B------:R-:W-:Y:S01]  /*3130*/  FFMA.FTZ R174, R174, R198, R187.reuse ;  /* 0x000000c6aeae7223 */ /* 0x100fe200000100bb */
[----:B------:R-:W-:Y:S01]  /*3140*/  FSEL R66, R64, RZ, P5 ;  /* 0x000000ff40427208 */ /* 0x000fe20002800000 */
[----:B------:R-:W-:Y:S01]  /*3150*/  FMUL.FTZ R64, R151, R220 ;  /* 0x000000dc97407220 */ /* 0x000fe20000410000 */
[----:B------:R-:W-:Y:S01]  /*3160*/  FSEL R164, R63, RZ, P4 ;  /* 0x000000ff3fa47208 */ /* 0x000fe20002000000 */
[----:B------:R-:W-:Y:S01]  /*3170*/  FMUL.FTZ R63, R151, R78 ;  /* 0x0000004e973f7220 */ /* 0x000fe20000410000 */
[----:B------:R-:W-:Y:S01]  /*3180*/  FADD.FTZ R178, R209, -R178 ;  /* 0x800000b2d1b27221 */ /* 0x000fe20000010000 */
[-C--:B------:R-:W-:Y:S01]  /*3190*/  FMUL.FTZ R67, R64, R185.reuse ;  /* 0x000000b940437220 */ /* 0x080fe20000410000 */
[-C--:B------:R-:W-:Y:S01]  /*31a0*/  FMUL.FTZ R0, R60, R185.reuse ;  /* 0x000000b93c007220 */ /* 0x080fe20000410000 */
[-C--:B------:R-:W-:Y:S01]  /*31b0*/  FMUL.FTZ R65, R63, R185.reuse ;  /* 0x000000b93f417220 */ /* 0x080fe20000410000 */
[----:B------:R-:W-:Y:S01]  /*31c0*/  ISETP.GE.U32.AND P3, PT, R82, 0x1000000, PT ;  /* 0x010000005200780c */ /* 0x000fe20003f66070 */
[----:B------:R-:W-:Y:S01]  /*31d0*/  FMUL.FTZ R67, R67, UR14 ;  /* 0x0000000e43437c20 */ /* 0x000fe20008410000 */
[----:B------:R-:W-:Y:S01]  /*31e0*/  FMUL.FTZ R0, R0, UR14 ;  /* 0x0000000e00007c20 */ /* 0x000fe20008410000 */
[----:B------:R-:W-:Y:S01]  /*31f0*/  FMUL.FTZ R65, R65, UR14 ;  /* 0x0000000e41417c20 */ /* 0x000fe20008410000 */
[----:B------:R-:W-:Y:S01]  /*3200*/  FADD.FTZ R174, R211, -R174 ;  /* 0x800000aed3ae7221 */ /* 0x000fe20000010000 */
[----:B------:R-:W-:Y:S01]  /*3210*/  FFMA.FTZ R77, R77, R198, R187 ;  /* 0x000000c64d4d7223 */ /* 0x000fe200000100bb */
[----:B------:R-:W-:Y:S01]  /*3220*/  FSEL R166, R67, RZ, P6 ;  /* 0x000000ff43a67208 */ /* 0x000fe20003000000 */
[----:B------:R-:W-:Y:S01]  /*3230*/  FMUL.FTZ R67, R151, R178 ;  /* 0x000000b297437220 */ /* 0x000fe20000410000 */
[----:B------:R-:W-:Y:S01]  /*3240*/  LOP3.LUT P0, RZ, R82, 0xff, RZ, 0xc0, !PT ;  /* 0x000000ff52ff7812 */ /* 0x000fe2000780c0ff */
[----:B------:R-:W-:Y:S01]  /*3250*/  FADD.FTZ R194, R194, -R77 ;  /* 0x8000004dc2c27221 */ /* 0x000fe20000010000 */
[----:B------:R-:W-:Y:S01]  /*3260*/  FSEL R167, R65, RZ, P3 ;  /* 0x000000ff41a77208 */ /* 0x000fe20001800000 */
[-C--:B------:R-:W-:Y:S01]  /*3270*/  FMUL.FTZ R70, R67, R185.reuse ;  /* 0x000000b943467220 */ /* 0x080fe20000410000 */
[----:B------:R-:W-:Y:S01]  /*3280*/  FMUL.FTZ R65, R151, R174 ;  /* 0x000000ae97417220 */ /* 0x000fe20000410000 */
[----:B------:R-:W-:Y:S01]  /*3290*/  FSEL R0, R0, RZ, P0 ;  /* 0x000000ff00007208 */ /* 0x000fe20000000000 */
[-CC-:B------:R-:W-:Y:S01]  /*32a0*/  FFMA.FTZ R184, R184, R198.reuse, R187.reuse ;  /* 0x000000c6b8b87223 */ /* 0x180fe200000100bb */
[----:B------:R-:W-:Y:S01]  /*32b0*/  FMUL.FTZ R70, R70, UR14 ;  /* 0x0000000e46467c20 */ /* 0x000fe20008410000 */
[C---:B------:R-:W-:Y:S01]  /*32c0*/  LOP3.LUT P0, RZ, R84.reuse, 0xff00, RZ, 0xc0, !PT ;  /* 0x0000ff0054ff7812 */ /* 0x040fe2000780c0ff */
[-C--:B------:R-:W-:Y:S01]  /*32d0*/  FMUL.FTZ R68, R65, R185.reuse ;  /* 0x000000b941447220 */ /* 0x080fe20000410000 */
[C---:B------:R-:W-:Y:S01]  /*32e0*/  LOP3.LUT P4, RZ, R84.reuse, 0xff0000, RZ, 0xc0, !PT ;  /* 0x00ff000054ff7812 */ /* 0x040fe2000788c0ff */
[-C--:B------:R-:W-:Y:S01]  /*32f0*/  FFMA.FTZ R169, R169, R198.reuse, R187 ;  /* 0x000000c6a9a97223 */ /* 0x080fe200000100bb */
[----:B------:R-:W-:Y:S01]  /*3300*/  ISETP.GE.U32.AND P5, PT, R84, 0x1000000, PT ;  /* 0x010000005400780c */ /* 0x000fe20003fa6070 */
[----:B------:R-:W-:Y:S01]  /*3310*/  FMUL.FTZ R68, R68, UR14 ;  /* 0x0000000e44447c20 */ /* 0x000fe20008410000 */
[----:B------:R0:W-:Y:S01]  /*3320*/  F2F.BF16.F32 R84, R66 ;  /* 0x0000004200547304 */ /* 0x0001e20000202000 */
[----:B------:R-:W-:Y:S01]  /*3330*/  FADD.FTZ R190, R190, -R169 ;  /* 0x800000a9bebe7221 */ /* 0x000fe20000010000 */
[----:B------:R-:W-:Y:S01]  /*3340*/  FSEL R189, R70, RZ, P5 ;  /* 0x000000ff46bd7208 */ /* 0x000fe20002800000 */
[----:B------:R-:W-:Y:S01]  /*3350*/  FADD.FTZ R70, R183, -R184 ;  /* 0x800000b8b7467221 */ /* 0x000fe20000010000 */
[--C-:B------:R-:W-:Y:S01]  /*3360*/  FFMA.FTZ R182, R182, R198, R187.reuse ;  /* 0x000000c6b6b67223 */ /* 0x100fe200000100bb */
[----:B------:R-:W-:Y:S01]  /*3370*/  FSEL R169, R68, RZ, P0 ;  /* 0x000000ff44a97208 */ /* 0x000fe20000000000 */
[C---:B------:R-:W-:Y:S01]  /*3380*/  FMUL.FTZ R68, R151.reuse, R190 ;  /* 0x000000be97447220 */ /* 0x040fe20000410000 */
[----:B------:R-:W-:Y:S01]  /*3390*/  FMUL.FTZ R70, R151, R70 ;  /* 0x0000004697467220 */ /* 0x000fe20000410000 */
[----:B------:R-:W-:Y:S01]  /*33a0*/  FADD.FTZ R182, R207, -R182 ;  /* 0x800000b6cfb67221 */ /* 0x000fe20000010000 */
[----:B0-----:R-:W-:Y:S01]  /*33b0*/  FMUL.FTZ R66, R151, R194 ;  /* 0x000000c297427220 */ /* 0x001fe20000410000 */
[-C--:B------:R-:W-:Y:S01]  /*33c0*/  FMUL.FTZ R71, R68, R185.reuse ;  /* 0x000000b944477220 */ /* 0x080fe20000410000 */
[-C--:B------:R-:W-:Y:S01]  /*33d0*/  FMUL.FTZ R73, R70, R185.reuse ;  /* 0x000000b946497220 */ /* 0x080fe20000410000 */
[----:B------:R-:W-:Y:S01]  /*33e0*/  LOP3.LUT P3, RZ, R86, 0xff0000, RZ, 0xc0, !PT ;  /* 0x00ff000056ff7812 */ /* 0x000fe2000786c0ff */
[-C--:B------:R-:W-:Y:S01]  /*33f0*/  FMUL.FTZ R69, R66, R185.reuse ;  /* 0x000000b942457220 */ /* 0x080fe20000410000 */
[-C--:B------:R-:W-:Y:S01]  /*3400*/  FFMA.FTZ R165, R165, R198.reuse, R187 ;  /* 0x000000c6a5a57223 */ /* 0x080fe200000100bb */
[----:B------:R-:W-:Y:S01]  /*3410*/  FMUL.FTZ R73, R73, UR14 ;  /* 0x0000000e49497c20 */ /* 0x000fe20008410000 */
[----:B------:R-:W-:Y:S01]  /*3420*/  FMUL.FTZ R71, R71, UR14 ;  /* 0x0000000e47477c20 */ /* 0x000fe20008410000 */
[----:B------:R-:W-:Y:S01]  /*3430*/  FMUL.FTZ R69, R69, UR14 ;  /* 0x0000000e45457c20 */ /* 0x000fe20008410000 */
[----:B------:R-:W-:Y:S01]  /*3440*/  LOP3.LUT P6, RZ, R86, 0xff, RZ, 0xc0, !PT ;  /* 0x000000ff56ff7812 */ /* 0x000fe200078cc0ff */
[----:B------:R-:W-:Y:S01]  /*3450*/  FADD.FTZ R186, R186, -R165 ;  /* 0x800000a5baba7221 */ /* 0x000fe20000010000 */
[-CC-:B------:R-:W-:Y:S01]  /*3460*/  FFMA.FTZ R188, R188, R198.reuse, R187.reuse ;  /* 0x000000c6bcbc7223 */ /* 0x180fe200000100bb */
[----:B------:R-:W-:Y:S01]  /*3470*/  FSEL R74, R73, RZ, P3 ;  /* 0x000000ff494a7208 */ /* 0x000fe20001800000 */
        /* <DEDUP_REMOVED lines=8> */
[----:B------:R-:W-:Y:S01]  /*3500*/  FADD.FTZ R180, R180, -R73 ;  /* 0x80000049b4b47221 */ /* 0x000fe20000010000 */
[--C-:B------:R-:W-:Y:S01]  /*3510*/  FFMA.FTZ R192, R192, R198, R187.reuse ;  /* 0x000000c6c0c07223 */ /* 0x100fe200000100bb */
[----:B------:R-:W-:Y:S01]  /*3520*/  FMUL.FTZ R72, R72, UR14 ;  /* 0x0000000e48487c20 */ /* 0x000fe20008410000 */
[-C--:B------:R-:W-:Y:S01]  /*3530*/  FMUL.FTZ R75, R71, R185.reuse ;  /* 0x000000b9474b7220 */ /* 0x080fe20000410000 */
[----:B------:R-:W-:Y:S01]  /*3540*/  FMUL.FTZ R73, R151, R180 ;  /* 0x000000b497497220 */ /* 0x000fe20000410000 */
[----:B------:R-:W-:Y:S01]  /*3550*/  FADD.FTZ R192, R179, -R192 ;  /* 0x800000c0b3c07221 */ /* 0x000fe20000010000 */
[----:B------:R-:W-:Y:S01]  /*3560*/  ISETP.GE.U32.AND P4, PT, R86, 0x1000000, PT ;  /* 0x010000005600780c */ /* 0x000fe20003f86070 */
[----:B------:R-:W-:Y:S01]  /*3570*/  FMUL.FTZ R75, R75, UR14 ;  /* 0x0000000e4b4b7c20 */ /* 0x000fe20008410000 */
[----:B------:R-:W-:Y:S01]  /*3580*/  FSEL R174, R72, RZ, P0 ;  /* 0x000000ff48ae7208 */ /* 0x000fe20000000000 */
[----:B------:R-:W-:Y:S01]  /*3590*/  FMUL.FTZ R72, R151, R188 ;  /* 0x000000bc97487220 */ /* 0x000fe20000410000 */
[-C--:B------:R-:W-:Y:S01]  /*35a0*/  FMUL.FTZ R77, R73, R185.reuse ;  /* 0x000000b9494d7220 */ /* 0x080fe20000410000 */
[----:B------:R0:W-:Y:S01]  /*35b0*/  F2F.BF16.F32 R157, R74 ;  /* 0x0000004a009d7304 */ /* 0x0001e20000202000 */
[----:B------:R-:W-:Y:S01]  /*35c0*/  FFMA.FTZ R87, R87, R198, R187 ;  /* 0x000000c657577223 */ /* 0x000fe200000100bb */
[-C--:B------:R-:W-:Y:S01]  /*35d0*/  FMUL.FTZ R76, R72, R185.reuse ;  /* 0x000000b9484c7220 */ /* 0x080fe20000410000 */
[----:B------:R-:W-:Y:S01]  /*35e0*/  LOP3.LUT P5, RZ, R152, 0xff, RZ, 0xc0, !PT ;  /* 0x000000ff98ff7812 */ /* 0x000fe200078ac0ff */
[----:B------:R-:W-:Y:S01]  /*35f0*/  FMUL.FTZ R77, R77, UR14 ;  /* 0x0000000e4d4d7c20 */ /* 0x000fe20008410000 */
[----:B------:R-:W-:Y:S01]  /*3600*/  FSEL R75, R75, RZ, P4 ;  /* 0x000000ff4b4b7208 */ /* 0x000fe20002000000 */
[----:B------:R-:W-:Y:S01]  /*3610*/  FMUL.FTZ R76, R76, UR14 ;  /* 0x0000000e4c4c7c20 */ /* 0x000fe20008410000 */
[----:B------:R-:W-:Y:S01]  /*3620*/  LOP3.LUT P6, RZ, R152, 0xff00, RZ, 0xc0, !PT ;  /* 0x0000ff0098ff7812 */ /* 0x000fe200078cc0ff */
[----:B------:R-:W-:Y:S01]  /*3630*/  FADD.FTZ R176, R176, -R87 ;  /* 0x80000057b0b07221 */ /* 0x000fe20000010000 */
[----:B0-----:R-:W-:Y:S01]  /*3640*/  FMUL.FTZ R74, R151, R192 ;  /* 0x000000c0974a7220 */ /* 0x001fe20000410000 */
[-CC-:B------:R-:W-:Y:S01]  /*3650*/  FFMA.FTZ R196, R196, R198.reuse, R187.reuse ;  /* 0x000000c6c4c47223 */ /* 0x180fe200000100bb */
[-C--:B------:R-:W-:Y:S01]  /*3660*/  FFMA.FTZ R83, R83, R198.reuse, R187 ;  /* 0x000000c653537223 */ /* 0x080fe200000100bb */
[----:B------:R0:W1:Y:S01]  /*3670*/  F2F.BF16.F32 R178, R75 ;  /* 0x0000004b00b27304 */ /* 0x0000620000202000 */
[-C--:B------:R-:W-:Y:S01]  /*3680*/  FMUL.FTZ R78, R74, R185.reuse ;  /* 0x000000b94a4e7220 */ /* 0x080fe20000410000 */
[----:B------:R-:W-:Y:S01]  /*3690*/  FSEL R76, R76, RZ, P5 ;  /* 0x000000ff4c4c7208 */ /* 0x000fe20002800000 */
[----:B------:R-:W-:Y:S01]  /*36a0*/  FADD.FTZ R196, R177, -R196 ;  /* 0x800000c4b1c47221 */ /* 0x000fe20000010000 */
[----:B------:R-:W-:Y:S01]  /*36b0*/  FSEL R77, R77, RZ, P6 ;  /* 0x000000ff4d4d7208 */ /* 0x000fe20003000000 */
[----:B------:R-:W-:Y:S01]  /*36c0*/  FMUL.FTZ R78, R78, UR14 ;  /* 0x0000000e4e4e7c20 */ /* 0x000fe20008410000 */
[----:B------:R-:W-:Y:S01]  /*36d0*/  FADD.FTZ R162, R162, -R83 ;  /* 0x80000053a2a27221 */ /* 0x000fe20000010000 */
[C---:B------:R-:W-:Y:S01]  /*36e0*/  LOP3.LUT P0, RZ, R152.reuse, 0xff0000, RZ, 0xc0, !PT ;  /* 0x00ff000098ff7812 */ /* 0x040fe2000780c0ff */
[--C-:B------:R-:W-:Y:S01]  /*36f0*/  FFMA.FTZ R79, R79, R198, R187.reuse ;  /* 0x000000c64f4f7223 */ /* 0x100fe200000100bb */
[----:B0-----:R-:W-:Y:S01]  /*3700*/  FMUL.FTZ R75, R151, R176 ;  /* 0x000000b0974b7220 */ /* 0x001fe20000410000 */
[----:B------:R-:W-:Y:S01]  /*3710*/  ISETP.GE.U32.AND P3, PT, R152, 0x1000000, PT ;  /* 0x010000009800780c */ /* 0x000fe20003f66070 */
[----:B------:R0:W-:Y:S01]  /*3720*/  F2F.BF16.F32 R176, R77 ;  /* 0x0000004d00b07304 */ /* 0x0001e20000202000 */
[----:B------:R-:W-:Y:S01]  /*3730*/  FSEL R78, R78, RZ, P0 ;  /* 0x000000ff4e4e7208 */ /* 0x000fe20000000000 */
[-C--:B------:R-:W-:Y:S01]  /*3740*/  FMUL.FTZ R82, R75, R185.reuse ;  /* 0x000000b94b527220 */ /* 0x080fe20000410000 */
[----:B------:R-:W-:Y:S01]  /*3750*/  FFMA.FTZ R200, R200, R198, R187 ;  /* 0x000000c6c8c87223 */ /* 0x000fe200000100bb */
[----:B------:R-:W-:Y:S01]  /*3760*/  LOP3.LUT P4, RZ, R80, 0xff, RZ, 0xc0, !PT ;  /* 0x000000ff50ff7812 */ /* 0x000fe2000788c0ff */
[----:B------:R-:W-:Y:S01]  /*3770*/  FADD.FTZ R86, R168, -R79 ;  /* 0x8000004fa8567221 */ /* 0x000fe20000010000 */
[----:B------:R-:W-:Y:S01]  /*3780*/  LOP3.LUT P6, RZ, R80, 0xff00, RZ, 0xc0, !PT ;  /* 0x0000ff0050ff7812 */ /* 0x000fe200078cc0ff */
[----:B------:R-:W-:Y:S01]  /*3790*/  FMUL.FTZ R82, R82, UR14 ;  /* 0x0000000e52527c20 */ /* 0x000fe20008410000 */
[----:B------:R2:W-:Y:S01]  /*37a0*/  F2F.BF16.F32 R152, R76 ;  /* 0x0000004c00987304 */ /* 0x0005e20000202000 */
[----:B0-----:R-:W-:Y:S01]  /*37b0*/  FMUL.FTZ R77, R151, R162 ;  /* 0x000000a2974d7220 */ /* 0x001fe20000410000 */
[C---:B------:R-:W-:Y:S01]  /*37c0*/  LOP3.LUT P5, RZ, R80.reuse, 0xff0000, RZ, 0xc0, !PT ;  /* 0x00ff000050ff7812 */ /* 0x040fe200078ac0ff */
[----:B------:R-:W-:Y:S01]  /*37d0*/  FADD.FTZ R200, R163, -R200 ;  /* 0x800000c8a3c87221 */ /* 0x000fe20000010000 */
[----:B------:R-:W-:Y:S01]  /*37e0*/  ISETP.GE.U32.AND P0, PT, R80, 0x1000000, PT ;  /* 0x010000005000780c */ /* 0x000fe20003f06070 */
[-C--:B------:R-:W-:Y:S01]  /*37f0*/  FMUL.FTZ R79, R77, R185.reuse ;  /* 0x000000b94d4f7220 */ /* 0x080fe20000410000 */
[----:B------:R-:W-:Y:S01]  /*3800*/  FSEL R82, R82, RZ, P3 ;  /* 0x000000ff52527208 */ /* 0x000fe20001800000 */
[--C-:B------:R-:W-:Y:S01]  /*3810*/  FFMA.FTZ R204, R204, R198, R187.reuse ;  /* 0x000000c6cccc7223 */ /* 0x100fe200000100bb */
[----:B------:R0:W-:Y:S01]  /*3820*/  F2F.BF16.F32 R177, R78 ;  /* 0x0000004e00b17304 */ /* 0x0001e20000202000 */
[----:B--2---:R-:W-:Y:S01]  /*3830*/  FMUL.FTZ R76, R151, R196 ;  /* 0x000000c4974c7220 */ /* 0x004fe20000410000 */
[----:B------:R-:W-:Y:S01]  /*3840*/  FMUL.FTZ R79, R79, UR14 ;  /* 0x0000000e4f4f7c20 */ /* 0x000fe20008410000 */
[----:B------:R-:W-:Y:S01]  /*3850*/  FADD.FTZ R204, R171, -R204 ;  /* 0x800000ccabcc7221 */ /* 0x000fe20000010000 */
[-CC-:B------:R-:W-:Y:S01]  /*3860*/  FFMA.FTZ R161, R161, R198.reuse, R187.reuse ;  /* 0x000000c6a1a17223 */ /* 0x180fe200000100bb */
[-C--:B------:R-:W-:Y:S01]  /*3870*/  FMUL.FTZ R80, R76, R185.reuse ;  /* 0x000000b94c507220 */ /* 0x080fe20000410000 */
[----:B------:R-:W-:Y:S01]  /*3880*/  FFMA.FTZ R206, R206, R198, R187 ;  /* 0x000000c6cece7223 */ /* 0x000fe200000100bb */
[----:B------:R-:W-:Y:S01]  /*3890*/  FSEL R171, R79, RZ, P6 ;  /* 0x000000ff4fab7208 */ /* 0x000fe20003000000 */
[----:B------:R2:W-:Y:S01]  /*38a0*/  F2F.BF16.F32 R162, R82 ;  /* 0x0000005200a27304 */ /* 0x0005e20000202000 */
[----:B------:R-:W-:Y:S01]  /*38b0*/  FMUL.FTZ R80, R80, UR14 ;  /* 0x0000000e50507c20 */ /* 0x000fe20008410000 */
[C---:B0-----:R-:W-:Y:S01]  /*38c0*/  FMUL.FTZ R78, R151.reuse, R200 ;  /* 0x000000c8974e7220 */ /* 0x041fe20000410000 */
[----:B------:R-:W-:Y:S01]  /*38d0*/  FMUL.FTZ R79, R151, R86 ;  /* 0x00000056974f7220 */ /* 0x000fe20000410000 */
[----:B------:R-:W-:Y:S01]  /*38e0*/  FADD.FTZ R172, R172, -R161 ;  /* 0x800000a1acac7221 */ /* 0x000fe20000010000 */
[-CC-:B------:R-:W-:Y:S01]  /*38f0*/  FFMA.FTZ R161, R159, R198.reuse, R187.reuse ;  /* 0x000000c69fa17223 */ /* 0x180fe200000100bb */
[----:B------:R-:W-:Y:S01]  /*3900*/  FSEL R80, R80, RZ, P4 ;  /* 0x000000ff50507208 */ /* 0x000fe20002000000 */
[-C--:B------:R-:W-:Y:S01]  /*3910*/  FMUL.FTZ R86, R79, R185.reuse ;  /* 0x000000b94f567220 */ /* 0x080fe20000410000 */
[-CC-:B------:R-:W-:Y:S01]  /*3920*/  FFMA.FTZ R184, R173, R198.reuse, R187.reuse ;  /* 0x000000c6adb87223 */ /* 0x180fe200000100bb */
[-C--:B--2---:R-:W-:Y:S01]  /*3930*/  FMUL.FTZ R82, R78, R185.reuse ;  /* 0x000000b94e527220 */ /* 0x084fe20000410000 */
[----:B------:R0:W-:Y:S01]  /*3940*/  F2F.BF16.F32 R168, R80 ;  /* 0x0000005000a87304 */ /* 0x0001e20000202000 */
[----:B------:R-:W-:Y:S01]  /*3950*/  FMUL.FTZ R86, R86, UR14 ;  /* 0x0000000e56567c20 */ /* 0x000fe20008410000 */
[-CC-:B------:R-:W-:Y:S01]  /*3960*/  FFMA.FTZ R214, R214, R198.reuse, R187.reuse ;  /* 0x000000c6d6d67223 */ /* 0x180fe200000100bb */
[----:B------:R-:W-:Y:S01]  /*3970*/  FMUL.FTZ R82, R82, UR14 ;  /* 0x0000000e52527c20 */ /* 0x000fe20008410000 */
[-CC-:B------:R-:W-:Y:S01]  /*3980*/  FFMA.FTZ R175, R175, R198.reuse, R187.reuse ;  /* 0x000000c6afaf7223 */ /* 0x180fe200000100bb */
[----:B------:R-:W-:Y:S01]  /*3990*/  FFMA.FTZ R187, R218, R198, R187 ;  /* 0x000000c6dabb7223 */ /* 0x000fe200000100bb */
[----:B------:R-:W-:Y:S01]  /*39a0*/  FADD.FTZ R182, R158, -R161 ;  /* 0x800000a19eb67221 */ /* 0x000fe20000010000 */
[----:B------:R-:W-:Y:S01]  /*39b0*/  LOP3.LUT P3, RZ, R154, 0xff, RZ, 0xc0, !PT ;  /* 0x000000ff9aff7812 */ /* 0x000fe2000786c0ff */
[----:B------:R-:W-:Y:S01]  /*39c0*/  FADD.FTZ R206, R81, -R206 ;  /* 0x800000ce51ce7221 */ /* 0x000fe20000010000 */
[C---:B0-----:R-:W-:Y:S01]  /*39d0*/  FMUL.FTZ R80, R151.reuse, R204 ;  /* 0x000000cc97507220 */ /* 0x041fe20000410000 */
[----:B------:R-:W-:Y:S01]  /*39e0*/  FSEL R83, R82, RZ, P5 ;  /* 0x000000ff52537208 */ /* 0x000fe20002800000 */
[----:B------:R-:W-:Y:S01]  /*39f0*/  FMUL.FTZ R82, R151, R172 ;  /* 0x000000ac97527220 */ /* 0x000fe20000410000 */
[----:B------:R-:W-:Y:S01]  /*3a00*/  FSEL R86, R86, RZ, P0 ;  /* 0x000000ff56567208 */ /* 0x000fe20000000000 */
[-C--:B------:R-:W-:Y:S01]  /*3a10*/  FMUL.FTZ R87, R80, R185.reuse ;  /* 0x000000b950577220 */ /* 0x080fe20000410000 */
[----:B------:R0:W-:Y:S01]  /*3a20*/  F2F.BF16.F32 R159, R83 ;  /* 0x00000053009f7304 */ /* 0x0001e20000202000 */
[-C--:B------:R-:W-:Y:S01]  /*3a30*/  FMUL.FTZ R158, R82, R185.reuse ;  /* 0x000000b9529e7220 */ /* 0x080fe20000410000 */
[----:B------:R-:W-:Y:S01]  /*3a40*/  FADD.FTZ R160, R160, -R187 ;  /* 0x800000bba0a07221 */ /* 0x000fe20000010000 */
[----:B------:R-:W-:Y:S01]  /*3a50*/  FMUL.FTZ R87, R87, UR14 ;  /* 0x0000000e57577c20 */ /* 0x000fe20008410000 */
[----:B------:R-:W-:Y:S01]  /*3a60*/  FADD.FTZ R156, R156, -R175 ;  /* 0x800000af9c9c7221 */ /* 0x000fe20000010000 */
[----:B------:R-:W-:Y:S01]  /*3a70*/  FMUL.FTZ R158, R158, UR14 ;  /* 0x0000000e9e9e7c20 */ /* 0x000fe20008410000 */
[C---:B------:R-:W-:Y:S01]  /*3a80*/  LOP3.LUT P0, RZ, R154.reuse, 0xff00, RZ, 0xc0, !PT ;  /* 0x0000ff009aff7812 */ /* 0x040fe2000780c0ff */
[----:B------:R-:W-:Y:S01]  /*3a90*/  FADD.FTZ R214, R155, -R214 ;  /* 0x800000d69bd67221 */ /* 0x000fe20000010000 */
[----:B------:R-:W-:Y:S01]  /*3aa0*/  FSEL R172, R87, RZ, P3 ;  /* 0x000000ff57ac7208 */ /* 0x000fe20001800000 */
[C---:B0-----:R-:W-:Y:S01]  /*3ab0*/  FMUL.FTZ R83, R151.reuse, R182 ;  /* 0x000000b697537220 */ /* 0x041fe20000410000 */
[----:B------:R0:W-:Y:S01]  /*3ac0*/  F2F.BF16.F32 R180, R86 ;  /* 0x0000005600b47304 */ /* 0x0001e20000202000 */
[----:B------:R-:W-:Y:S01]  /*3ad0*/  FMUL.FTZ R87, R151, R160 ;  /* 0x000000a097577220 */ /* 0x000fe20000410000 */
[----:B------:R-:W-:Y:S01]  /*3ae0*/  LOP3.LUT P3, RZ, R154, 0xff0000, RZ, 0xc0, !PT ;  /* 0x00ff00009aff7812 */ /* 0x000fe2000786c0ff */
[----:B------:R-:W-:Y:S01]  /*3af0*/  FADD.FTZ R184, R85, -R184 ;  /* 0x800000b855b87221 */ /* 0x000fe20000010000 */
[----:B------:R-:W-:Y:S01]  /*3b00*/  ISETP.GE.U32.AND P5, PT, R150, 0x1000000, PT ;  /* 0x010000009600780c */ /* 0x000fe20003fa6070 */
[-C--:B------:R-:W-:Y:S01]  /*3b10*/  FMUL.FTZ R81, R87, R185.reuse ;  /* 0x000000b957517220 */ /* 0x080fe20000410000 */
[----:B------:R-:W-:Y:S01]  /*3b20*/  FSEL R158, R158, RZ, P3 ;  /* 0x000000ff9e9e7208 */ /* 0x000fe20001800000 */
[----:B------:R-:W-:Y:S01]  /*3b30*/  FMUL.FTZ R85, R151, R214 ;  /* 0x000000d697557220 */ /* 0x000fe20000410000 */
[----:B------:R-:W-:Y:S01]  /*3b40*/  ISETP.GE.U32.AND P3, PT, R154, 0x1000000, PT ;  /* 0x010000009a00780c */ /* 0x000fe20003f66070 */
[----:B0-----:R-:W-:Y:S01]  /*3b50*/  FMUL.FTZ R86, R83, R185 ;  /* 0x000000b953567220 */ /* 0x001fe20000410000 */
[----:B------:R-:W0:Y:S01]  /*3b60*/  F2F.BF16.F32 R167, R167 ;  /* 0x000000a700a77304 */ /* 0x000e220000202000 */
[----:B------:R-:W-:Y:S01]  /*3b70*/  FMUL.FTZ R81, R81, UR14 ;  /* 0x0000000e51517c20 */ /* 0x000fe20008410000 */
[----:B------:R-:W-:Y:S01]  /*3b80*/  LOP3.LUT P4, RZ, R150, 0xff00, RZ, 0xc0, !PT ;  /* 0x0000ff0096ff7812 */ /* 0x000fe2000788c0ff */
[----:B------:R-:W-:Y:S01]  /*3b90*/  FMUL.FTZ R86, R86, UR14 ;  /* 0x0000000e56567c20 */ /* 0x000fe20008410000 */
[----:B-1----:R-:W-:-:S02]  /*3ba0*/  PRMT R161, R157, 0x5410, R178 ;  /* 0x000054109da17816 */ /* 0x002fc400000000b2 */
[----:B------:R-:W-:Y:S01]  /*3bb0*/  FSEL R160, R81, RZ, P5 ;  /* 0x000000ff51a07208 */ /* 0x000fe20002800000 */
[C---:B------:R-:W-:Y:S01]  /*3bc0*/  FMUL.FTZ R81, R151.reuse, R206 ;  /* 0x000000ce97517220 */ /* 0x040fe20000410000 */
[----:B------:R-:W-:Y:S01]  /*3bd0*/  FSEL R154, R86, RZ, P3 ;  /* 0x000000ff569a7208 */ /* 0x000fe20001800000 */
[----:B------:R-:W-:Y:S01]  /*3be0*/  FMUL.FTZ R86, R151, R156 ;  /* 0x0000009c97567220 */ /* 0x000fe20000410000 */
[----:B------:R-:W-:Y:S01]  /*3bf0*/  F2F.BF16.F32 R170, R170 ;  /* 0x000000aa00aa7304 */ /* 0x000fe20000202000 */
[----:B------:R-:W-:Y:S02]  /*3c00*/  LOP3.LUT P3, RZ, R150, 0xff, RZ, 0xc0, !PT ;  /* 0x000000ff96ff7812 */ /* 0x000fe4000786c0ff */
[-C--:B------:R-:W-:Y:S01]  /*3c10*/  FMUL.FTZ R156, R86, R185.reuse ;  /* 0x000000b9569c7220 */ /* 0x080fe20000410000 */
[----:B------:R-:W-:Y:S01]  /*3c20*/  LOP3.LUT P5, RZ, R150, 0xff0000, RZ, 0xc0, !PT ;  /* 0x00ff000096ff7812 */ /* 0x000fe200078ac0ff */
[----:B------:R-:W-:Y:S01]  /*3c30*/  FMUL.FTZ R150, R81, R185 ;  /* 0x000000b951967220 */ /* 0x000fe20000410000 */
[----:B0-----:R-:W-:Y:S01]  /*3c40*/  PRMT R167, R84, 0x5410, R167 ;  /* 0x0000541054a77816 */ /* 0x001fe200000000a7 */
[----:B------:R-:W-:Y:S01]  /*3c50*/  FMUL.FTZ R156, R156, UR14 ;  /* 0x0000000e9c9c7c20 */ /* 0x000fe20008410000 */
[----:B------:R-:W0:Y:S01]  /*3c60*/  F2F.BF16.F32 R189, R189 ;  /* 0x000000bd00bd7304 */ /* 0x000e220000202000 */
[----:B------:R-:W-:Y:S01]  /*3c70*/  FMUL.FTZ R150, R150, UR14 ;  /* 0x0000000e96967c20 */ /* 0x000fe20008410000 */
[----:B------:R-:W-:Y:S01]  /*3c80*/  FMUL.FTZ R84, R151, R184 ;  /* 0x000000b897547220 */ /* 0x000fe20000410000 */
[----:B------:R-:W-:-:S02]  /*3c90*/  PRMT R173, R159, 0x5410, R180 ;  /* 0x000054109fad7816 */ /* 0x000fc400000000b4 */
[----:B------:R-:W-:Y:S02]  /*3ca0*/  FSEL R155, R156, RZ, P5 ;  /* 0x000000ff9c9b7208 */ /* 0x000fe40002800000 */
[----:B------:R-:W-:Y:S01]  /*3cb0*/  FSEL R156, R150, RZ, P0 ;  /* 0x000000ff969c7208 */ /* 0x000fe20000000000 */
[----:B------:R1:W-:Y:S01]  /*3cc0*/  F2F.BF16.F32 R163, R154 ;  /* 0x0000009a00a37304 */ /* 0x0003e20000202000 */
[----:B------:R-:W2:Y:S01]  /*3cd0*/  LDC.64 R150, c[0x0][0x478] ;  /* 0x00011e00ff967b82 */ /* 0x000ea20000000a00 */
[----:B------:R-:W-:Y:S02]  /*3ce0*/  PRMT R177, R177, 0x5410, R162 ;  /* 0x00005410b1b17816 */ /* 0x000fe400000000a2 */
[----:B0-----:R-:W-:-:S04]  /*3cf0*/  PRMT R189, R170, 0x5410, R189 ;  /* 0x00005410aabd7816 */ /* 0x001fc800000000bd */
[----:B------:R-:W0:Y:S01]  /*3d00*/  F2F.BF16.F32 R158, R158 ;  /* 0x0000009e009e7304 */ /* 0x000e220000202000 */
[-C--:B-1----:R-:W-:Y:S01]  /*3d10*/  FMUL.FTZ R154, R85, R185.reuse ;  /* 0x000000b9559a7220 */ /* 0x082fe20000410000 */
[----:B------:R-:W-:-:S03]  /*3d20*/  FMUL.FTZ R185, R84, R185 ;  /* 0x000000b954b97220 */ /* 0x000fc60000410000 */
[----:B------:R-:W-:Y:S01]  /*3d30*/  FMUL.FTZ R154, R154, UR14 ;  /* 0x0000000e9a9a7c20 */ /* 0x000fe20008410000 */
[----:B------:R-:W-:Y:S02]  /*3d40*/  FMUL.FTZ R185, R185, UR14 ;  /* 0x0000000eb9b97c20 */ /* 0x000fe40008410000 */
[----:B------:R1:W-:Y:S03]  /*3d50*/  F2F.BF16.F32 R182, R160 ;  /* 0x000000a000b67304 */ /* 0x0003e60000202000 */
[----:B------:R-:W-:Y:S02]  /*3d60*/  FSEL R185, R185, RZ, P3 ;  /* 0x000000ffb9b97208 */ /* 0x000fe40001800000 */
[----:B0-----:R-:W-:-:S03]  /*3d70*/  PRMT R179, R158, 0x5410, R163 ;  /* 0x000054109eb37816 */ /* 0x001fc600000000a3 */
[----:B------:R-:W0:Y:S01]  /*3d80*/  F2F.BF16.F32 R175, R155 ;  /* 0x0000009b00af7304 */ /* 0x000e220000202000 */
[----:B-1----:R-:W-:Y:S01]  /*3d90*/  FSEL R160, R154, RZ, P4 ;  /* 0x000000ff9aa07208 */ /* 0x002fe20002000000 */
[----:B------:R-:W-:-:S04]  /*3da0*/  IMAD.WIDE.U32 R162, R176, 0x10000, RZ ;  /* 0x00010000b0a27825 */ /* 0x000fc800078e00ff */
[--C-:B--2---:R-:W-:Y:S01]  /*3db0*/  IMAD.WIDE.U32 R180, R135, 0x10, R150.reuse ;  /* 0x0000001087b47825 */ /* 0x104fe200078e0096 */
[----:B------:R-:W-:Y:S01]  /*3dc0*/  LOP3.LUT R163, R177, R163, RZ, 0xfc, !PT ;  /* 0x000000a3b1a37212 */ /* 0x000fe200078efcff */
[----:B------:R-:W1:Y:S01]  /*3dd0*/  F2F.BF16.F32 R164, R164 ;  /* 0x000000a400a47304 */ /* 0x000e620000202000 */
[----:B------:R-:W-:Y:S01]  /*3de0*/  LOP3.LUT R162, R162, R152, RZ, 0xfc, !PT ;  /* 0x00000098a2a27212 */ /* 0x000fe200078efcff */
[----:B------:R-:W-:Y:S01]  /*3df0*/  IMAD.WIDE.U32 R176, R137, 0x10, R150 ;  /* 0x0000001089b07825 */ /* 0x000fe200078e0096 */
[----:B------:R2:W-:Y:S01]  /*3e00*/  STG.E.128 desc[UR4][R180.64], R60 ;  /* 0x0000003cb4007986 */ /* 0x0005e2000c101d04 */
[----:B0-----:R-:W-:-:S04]  /*3e10*/  PRMT R183, R175, 0x5410, R182 ;  /* 0x00005410afb77816 */ /* 0x001fc800000000b6 */
[----:B------:R-:W0:Y:S01]  /*3e20*/  F2F.BF16.F32 R169, R169 ;  /* 0x000000a900a97304 */ /* 0x000e220000202000 */
[----:B-1----:R-:W-:-:S07]  /*3e30*/  IMAD.WIDE.U32 R154, R164, 0x10000, RZ ;  /* 0x00010000a49a7825 */ /* 0x002fce00078e00ff */
[----:B------:R-:W1:Y:S01]  /*3e40*/  F2F.BF16.F32 R174, R174 ;  /* 0x000000ae00ae7304 */ /* 0x000e620000202000 */
[----:B------:R-:W-:Y:S01]  /*3e50*/  LOP3.LUT R155, R167, R155, RZ, 0xfc, !PT ;  /* 0x0000009ba79b7212 */ /* 0x000fe200078efcff */
[----:B0-----:R-:W-:-:S06]  /*3e60*/  IMAD.WIDE.U32 R158, R169, 0x10000, RZ ;  /* 0x00010000a99e7825 */ /* 0x001fcc00078e00ff */
[----:B------:R0:W-:Y:S01]  /*3e70*/  F2F.BF16.F32 R170, R156 ;  /* 0x0000009c00aa7304 */ /* 0x0001e20000202000 */
[----:B------:R-:W-:Y:S01]  /*3e80*/  LOP3.LUT R159, R189, R159, RZ, 0xfc, !PT ;  /* 0x0000009fbd9f7212 */ /* 0x000fe200078efcff */
[----:B-1----:R-:W-:-:S06]  /*3e90*/  IMAD.WIDE.U32 R174, R174, 0x10000, RZ ;  /* 0x00010000aeae7825 */ /* 0x002fcc00078e00ff */
[----:B------:R-:W1:Y:S01]  /*3ea0*/  F2F.BF16.F32 R166, R166 ;  /* 0x000000a600a67304 */ /* 0x000e620000202000 */
[----:B0-----:R-:W0:Y:S01]  /*3eb0*/  LDC.64 R156, c[0x0][0x468] ;  /* 0x00011a00ff9c7b82 */ /* 0x001e220000000a00 */
[----:B------:R-:W-:-:S06]  /*3ec0*/  LOP3.LUT R161, R161, R175, RZ, 0xfc, !PT ;  /* 0x000000afa1a17212 */ /* 0x000fcc00078efcff */
[----:B------:R-:W3:Y:S01]  /*3ed0*/  F2F.BF16.F32 R165, R165 ;  /* 0x000000a500a57304 */ /* 0x000ee20000202000 */
[----:B-1----:R-:W-:-:S07]  /*3ee0*/  LOP3.LUT R158, R158, R166, RZ, 0xfc, !PT ;  /* 0x000000a69e9e7212 */ /* 0x002fce00078efcff */
[----:B------:R-:W1:Y:S01]  /*3ef0*/  F2F.BF16.F32 R171, R171 ;  /* 0x000000ab00ab7304 */ /* 0x000e620000202000 */
[----:B------:R-:W-:-:S05]  /*3f00*/  IMAD.WIDE.U32 R166, R170, 0x10000, RZ ;  /* 0x00010000aaa67825 */ /* 0x000fca00078e00ff */
[----:B------:R-:W-:Y:S02]  /*3f10*/  LOP3.LUT R167, R179, R167, RZ, 0xfc, !PT ;  /* 0x000000a7b3a77212 */ /* 0x000fe400078efcff */
[----:B------:R3:W4:Y:S01]  /*3f20*/  F2F.BF16.F32 R178, R160 ;  /* 0x000000a000b27304 */ /* 0x0007220000202000 */
[----:B0-----:R-:W-:-:S04]  /*3f30*/  IMAD.WIDE.U32 R186, R138, 0x8, R156 ;  /* 0x000000088aba7825 */ /* 0x001fc800078e009c */
[----:B--2---:R-:W-:-:S03]  /*3f40*/  IMAD.WIDE.U32 R60, R139, 0x8, R156 ;  /* 0x000000088b3c7825 */ /* 0x004fc600078e009c */
[----:B------:R-:W0:Y:S01]  /*3f50*/  F2F.BF16.F32 R0, R0 ;  /* 0x0000000000007304 */ /* 0x000e220000202000 */
[----:B---3--:R-:W-:Y:S01]  /*3f60*/  LOP3.LUT R160, R174, R165, RZ, 0xfc, !PT ;  /* 0x000000a5aea07212 */ /* 0x008fe200078efcff */
[----:B-1----:R-:W-:-:S04]  /*3f70*/  IMAD.WIDE.U32 R164, R171, 0x10000, RZ ;  /* 0x00010000aba47825 */ /* 0x002fc800078e00ff */
[----:B------:R-:W-:Y:S01]  /*3f80*/  IMAD.WIDE.U32 R174, R138, 0x10, R150 ;  /* 0x000000108aae7825 */ /* 0x000fe200078e0096 */
[----:B------:R-:W-:Y:S01]  /*3f90*/  LOP3.LUT R164, R164, R168, RZ, 0xfc, !PT ;  /* 0x000000a8a4a47212 */ /* 0x000fe200078efcff */
[----:B------:R-:W1:Y:S01]  /*3fa0*/  F2F.BF16.F32 R185, R185 ;  /* 0x000000b900b97304 */ /* 0x000e620000202000 */
[----:B------:R-:W-:Y:S01]  /*3fb0*/  LOP3.LUT R165, R173, R165, RZ, 0xfc, !PT ;  /* 0x000000a5ada57212 */ /* 0x000fe200078efcff */
[----:B----4-:R-:W-:-:S04]  /*3fc0*/  IMAD.WIDE.U32 R170, R178, 0x10000, RZ ;  /* 0x00010000b2aa7825 */ /* 0x010fc800078e00ff */
[----:B------:R-:W-:Y:S01]  /*3fd0*/  IMAD.WIDE.U32 R178, R136, 0x10, R150 ;  /* 0x0000001088b27825 */ /* 0x000fe200078e0096 */
[----:B------:R-:W-:Y:S01]  /*3fe0*/  LOP3.LUT R169, R183, R171, RZ, 0xfc, !PT ;  /* 0x000000abb7a97212 */ /* 0x000fe200078efcff */
[----:B------:R-:W2:Y:S01]  /*3ff0*/  F2F.BF16.F32 R172, R172 ;  /* 0x000000ac00ac7304 */ /* 0x000ea20000202000 */
[----:B0-----:R-:W-:Y:S01]  /*4000*/  LOP3.LUT R154, R154, R0, RZ, 0xfc, !PT ;  /* 0x000000009a9a7212 */ /* 0x001fe200078efcff */
[----:B------:R-:W-:-:S04]  /*4010*/  IMAD.WIDE.U32 R182, R135, 0x8, R156 ;  /* 0x0000000887b67825 */ /* 0x000fc800078e009c */
[--C-:B------:R-:W-:Y:S01]  /*4020*/  IMAD.WIDE.U32 R62, R140, 0x8, R156.reuse ;  /* 0x000000088c3e7825 */ /* 0x100fe200078e009c */
[----:B-1----:R-:W-:Y:S01]  /*4030*/  LOP3.LUT R168, R170, R185, RZ, 0xfc, !PT ;  /* 0x000000b9aaa87212 */ /* 0x002fe200078efcff */
[----:B------:R1:W-:Y:S02]  /*4040*/  STG.E.64 desc[UR4][R182.64], R154 ;  /* 0x0000009ab6007986 */ /* 0x0003e4000c101b04 */
[--C-:B------:R-:W-:Y:S02]  /*4050*/  IMAD.WIDE.U32 R184, R136, 0x8, R156.reuse ;  /* 0x0000000888b87825 */ /* 0x100fe400078e009c */
[----:B------:R1:W-:Y:S02]  /*4060*/  STG.E.128 desc[UR4][R178.64], R64 ;  /* 0x00000040b2007986 */ /* 0x0003e4000c101d04 */
[----:B------:R-:W-:Y:S01]  /*4070*/  IMAD.WIDE.U32 R136, R137, 0x8, R156 ;  /* 0x0000000889887825 */ /* 0x000fe200078e009c */
[----:B--2---:R-:W-:Y:S01]  /*4080*/  LOP3.LUT R166, R166, R172, RZ, 0xfc, !PT ;  /* 0x000000aca6a67212 */ /* 0x004fe200078efcff */
[----:B------:R1:W-:Y:S02]  /*4090*/  STG.E.64 desc[UR4][R184.64], R158 ;  /* 0x0000009eb8007986 */ /* 0x0003e4000c101b04 */
[----:B------:R-:W-:-:S02]  /*40a0*/  IMAD.WIDE.U32 R172, R139, 0x10, R150 ;  /* 0x000000108bac7825 */ /* 0x000fc400078e0096 */
        /* <DEDUP_REMOVED lines=14> */
.L_x_6440:
        /* <DEDUP_REMOVED lines=13> */
[----:B------:R-:W-:Y:S01]  /*4260*/  LOP3.LUT P4, RZ, R82, 0xff0000, RZ, 0xc0, !PT ;  /* 0x00ff000052ff7812 */ /* 0x000fe2000788c0ff */
[----:B------:R-:W-:Y:S01]  /*4270*/  FADD.FTZ R64, R205, -R64 ;  /* 0x80000040cd407221 */ /* 0x000fe20000010000 */
[-C--:B------:R-:W-:Y:S01]  /*4280*/  FMUL.FTZ R60, R60, R185.reuse ;  /* 0x000000b93c3c7220 */ /* 0x080fe20000410000 */
[-C--:B------:R-:W-:Y:S01]  /*4290*/  FMUL.FTZ R62, R62, R185.reuse ;  /* 0x000000b93e3e7220 */ /* 0x080fe20000410000 */
[-CC-:B------:R-:W-:Y:S01]  /*42a0*/  FFMA.FTZ R178, R178, R198.reuse, R187.reuse ;  /* 0x000000c6b2b27223 */ /* 0x180fe200000100bb */
[-CC-:B------:R-:W-:Y:S01]  /*42b0*/  FFMA.FTZ R203, R203, R198.reuse, R187.reuse ;  /* 0x000000c6cbcb7223 */ /* 0x180fe200000100bb */
[----:B------:R-:W-:Y:S01]  /*42c0*/  FMUL.FTZ R60, R60, UR14 ;  /* 0x0000000e3c3c7c20 */ /* 0x000fe20008410000 */
[----:B------:R-:W-:Y:S01]  /*42d0*/  FMUL.FTZ R62, R62, UR14 ;  /* 0x0000000e3e3e7c20 */ /* 0x000fe20008410000 */
[----:B------:R-:W-:Y:S01]  /*42e0*/  FADD.FTZ R68, R209, -R178 ;  /* 0x800000b2d1447221 */ /* 0x000fe20000010000 */
[-CC-:B------:R-:W-:Y:S01]  /*42f0*/  FFMA.FTZ R174, R174, R198.reuse, R187.reuse ;  /* 0x000000c6aeae7223 */ /* 0x180fe200000100bb */
[----:B------:R-:W-:Y:S01]  /*4300*/  FFMA.FTZ R169, R169, R198, R187 ;  /* 0x000000c6a9a97223 */ /* 0x000fe200000100bb */
[----:B------:R-:W-:Y:S01]  /*4310*/  FSEL R61, R60, RZ, P3 ;  /* 0x000000ff3c3d7208 */ /* 0x000fe20001800000 */
[C---:B------:R-:W-:Y:S01]  /*4320*/  FFMA.FTZ R60, R151.reuse, R78, R35 ;  /* 0x0000004e973c7223 */ /* 0x040fe20000010023 */
[----:B------:R-:W-:Y:S01]  /*4330*/  FFMA.FTZ R68, R151, R68, R39 ;  /* 0x0000004497447223 */ /* 0x000fe20000010027 */
[----:B------:R-:W-:Y:S01]  /*4340*/  LOP3.LUT P0, RZ, R82, 0xff, RZ, 0xc0, !PT ;  /* 0x000000ff52ff7812 */ /* 0x000fe2000780c0ff */
[----:B------:R-:W-:Y:S01]  /*4350*/  FADD.FTZ R174, R211, -R174 ;  /* 0x800000aed3ae7221 */ /* 0x000fe20000010000 */
[-C--:B------:R-:W-:Y:S01]  /*4360*/  FMUL.FTZ R63, R60, R185.reuse ;  /* 0x000000b93c3f7220 */ /* 0x080fe20000410000 */
[----:B------:R-:W-:Y:S01]  /*4370*/  FSEL R60, R62, RZ, P4 ;  /* 0x000000ff3e3c7208 */ /* 0x000fe20002000000 */
[C---:B------:R-:W-:Y:S01]  /*4380*/  FFMA.FTZ R62, R151.reuse, R64, R32 ;  /* 0x00000040973e7223 */ /* 0x040fe20000010020 */
[----:B------:R-:W-:Y:S01]  /*4390*/  FADD.FTZ R64, R220, -R203 ;  /* 0x800000cbdc407221 */ /* 0x000fe20000010000 */
[----:B------:R-:W-:Y:S01]  /*43a0*/  FADD.FTZ R70, R190, -R169 ;  /* 0x800000a9be467221 */ /* 0x000fe20000010000 */
[-C--:B------:R-:W-:Y:S01]  /*43b0*/  FMUL.FTZ R68, R68, R185.reuse ;  /* 0x000000b944447220 */ /* 0x080fe20000410000 */
[-C--:B------:R-:W-:Y:S01]  /*43c0*/  FMUL.FTZ R62, R62, R185.reuse ;  /* 0x000000b93e3e7220 */ /* 0x080fe20000410000 */
[----:B------:R-:W-:Y:S01]  /*43d0*/  FFMA.FTZ R64, R151, R64, R36 ;  /* 0x0000004097407223 */ /* 0x000fe20000010024 */
[----:B------:R0:W-:Y:S01]  /*43e0*/  F2F.BF16.F32 R0, R61 ;  /* 0x0000003d00007304 */ /* 0x0001e20000202000 */
[-CC-:B------:R-:W-:Y:S01]  /*43f0*/  FFMA.FTZ R182, R182, R198.reuse, R187.reuse ;  /* 0x000000c6b6b67223 */ /* 0x180fe200000100bb */
[----:B------:R-:W-:Y:S01]  /*4400*/  FMUL.FTZ R62, R62, UR14 ;  /* 0x0000000e3e3e7c20 */ /* 0x000fe20008410000 */
[-C--:B------:R-:W-:Y:S01]  /*4410*/  FMUL.FTZ R64, R64, R185.reuse ;  /* 0x000000b940407220 */ /* 0x080fe20000410000 */
[----:B------:R-:W-:Y:S01]  /*4420*/  FFMA.FTZ R77, R77, R198, R187 ;  /* 0x000000c64d4d7223 */ /* 0x000fe200000100bb */
[----:B------:R-:W-:Y:S01]  /*4430*/  FFMA.FTZ R70, R151, R70, R40 ;  /* 0x0000004697467223 */ /* 0x000fe20000010028 */
[----:B------:R-:W-:Y:S01]  /*4440*/  FMUL.FTZ R68, R68, UR14 ;  /* 0x0000000e44447c20 */ /* 0x000fe20008410000 */
[----:B------:R-:W-:Y:S01]  /*4450*/  FMUL.FTZ R64, R64, UR14 ;  /* 0x0000000e40407c20 */ /* 0x000fe20008410000 */
[----:B------:R-:W-:Y:S01]  /*4460*/  LOP3.LUT P3, RZ, R84, 0xff, RZ, 0xc0, !PT ;  /* 0x000000ff54ff7812 */ /* 0x000fe2000786c0ff */
[----:B------:R-:W-:Y:S01]  /*4470*/  FADD.FTZ R182, R207, -R182 ;  /* 0x800000b6cfb67221 */ /* 0x000fe20000010000 */
[----:B0-----:R-:W-:Y:S01]  /*4480*/  FSEL R61, R62, RZ, P0 ;  /* 0x000000ff3e3d7208 */ /* 0x001fe20000000000 */
[C---:B------:R-:W-:Y:S01]  /*4490*/  FFMA.FTZ R62, R151.reuse, R174, R37 ;  /* 0x000000ae973e7223 */ /* 0x040fe20000010025 */
[----:B------:R-:W-:Y:S01]  /*44a0*/  ISETP.GE.U32.AND P0, PT, R84, 0x1000000, PT ;  /* 0x010000005400780c */ /* 0x000fe20003f06070 */
[----:B------:R-:W-:Y:S01]  /*44b0*/  FADD.FTZ R77, R194, -R77 ;  /* 0x8000004dc24d7221 */ /* 0x000fe20000010000 */
[-C--:B------:R-:W-:Y:S01]  /*44c0*/  FMUL.FTZ R70, R70, R185.reuse ;  /* 0x000000b946467220 */ /* 0x080fe20000410000 */
[----:B------:R-:W-:Y:S01]  /*44d0*/  FMUL.FTZ R65, R62, R185 ;  /* 0x000000b93e417220 */ /* 0x000fe20000410000 */
[----:B------:R-:W-:Y:S01]  /*44e0*/  FSEL R67, R68, RZ, P0 ;  /* 0x000000ff44437208 */ /* 0x000fe20000000000 */
[----:B------:R-:W-:Y:S01]  /*44f0*/  FFMA.FTZ R184, R184, R198, R187 ;  /* 0x000000c6b8b87223 */ /* 0x000fe200000100bb */
[----:B------:R-:W-:Y:S01]  /*4500*/  FSEL R62, R64, RZ, P3 ;  /* 0x000000ff403e7208 */ /* 0x000fe20001800000 */
[C---:B------:R-:W-:Y:S01]  /*4510*/  FFMA.FTZ R68, R151.reuse, R182, R41 ;  /* 0x000000b697447223 */ /* 0x040fe20000010029 */
[----:B------:R-:W-:Y:S01]  /*4520*/  FFMA.FTZ R64, R151, R77, R38 ;  /* 0x0000004d97407223 */ /* 0x000fe20000010026 */
[----:B------:R-:W-:Y:S01]  /*4530*/  FMUL.FTZ R65, R65, UR14 ;  /* 0x0000000e41417c20 */ /* 0x000fe20008410000 */
[----:B------:R-:W-:Y:S01]  /*4540*/  LOP3.LUT P4, RZ, R84, 0xff00, RZ, 0xc0, !PT ;  /* 0x0000ff0054ff7812 */ /* 0x000fe2000788c0ff */
[----:B------:R-:W-:Y:S01]  /*4550*/  FMUL.FTZ R70, R70, UR14 ;  /* 0x0000000e46467c20 */ /* 0x000fe20008410000 */
[----:B------:R-:W-:Y:S01]  /*4560*/  LOP3.LUT P3, RZ, R86, 0xff, RZ, 0xc0, !PT ;  /* 0x000000ff56ff7812 */ /* 0x000fe2000786c0ff */
[----:B------:R-:W-:Y:S01]  /*4570*/  FADD.FTZ R184, R183, -R184 ;  /* 0x800000b8b7b87221 */ /* 0x000fe20000010000 */
[-C--:B------:R-:W-:Y:S01]  /*4580*/  FMUL.FTZ R68, R68, R185.reuse ;  /* 0x000000b944447220 */ /* 0x080fe20000410000 */
[-C--:B------:R-:W-:Y:S01]  /*4590*/  FMUL.FTZ R66, R64, R185.reuse ;  /* 0x000000b940427220 */ /* 0x080fe20000410000 */
[----:B------:R-:W-:Y:S01]  /*45a0*/  FSEL R64, R65, RZ, P4 ;  /* 0x000000ff41407208 */ /* 0x000fe20002000000 */
[-CC-:B------:R-:W-:Y:S01]  /*45b0*/  FFMA.FTZ R165, R165, R198.reuse, R187.reuse ;  /* 0x000000c6a5a57223 */ /* 0x180fe200000100bb */
[----:B------:R-:W-:Y:S01]  /*45c0*/  FSEL R65, R70, RZ, P3 ;  /* 0x000000ff46417208 */ /* 0x000fe20001800000 */
[----:B------:R-:W-:Y:S01]  /*45d0*/  FFMA.FTZ R188, R188, R198, R187 ;  /* 0x000000c6bcbc7223 */ /* 0x000fe200000100bb */
[----:B------:R-:W-:Y:S01]  /*45e0*/  FFMA.FTZ R70, R151, R184, R42 ;  /* 0x000000b897467223 */ /* 0x000fe2000001002a */
[----:B------:R-:W-:Y:S01]  /*45f0*/  FMUL.FTZ R68, R68, UR14 ;  /* 0x0000000e44447c20 */ /* 0x000fe20008410000 */
[----:B------:R-:W-:Y:S01]  /*4600*/  LOP3.LUT P4, RZ, R86, 0xff00, RZ, 0xc0, !PT ;  /* 0x0000ff0056ff7812 */ /* 0x000fe2000788c0ff */
[----:B------:R-:W-:Y:S01]  /*4610*/  FADD.FTZ R186, R186, -R165 ;  /* 0x800000a5baba7221 */ /* 0x000fe20000010000 */
[----:B------:R-:W-:Y:S01]  /*4620*/  FMUL.FTZ R63, R63, UR14 ;  /* 0x0000000e3f3f7c20 */ /* 0x000fe20008410000 */
[----:B------:R-:W-:Y:S01]  /*4630*/  FADD.FTZ R72, R181, -R188 ;  /* 0x800000bcb5487221 */ /* 0x000fe20000010000 */
[----:B------:R-:W-:Y:S01]  /*4640*/  ISETP.GE.U32.AND P5, PT, R82, 0x1000000, PT ;  /* 0x010000005200780c */ /* 0x000fe20003fa6070 */
[-C--:B------:R-:W-:Y:S01]  /*4650*/  FMUL.FTZ R69, R70, R185.reuse ;  /* 0x000000b946457220 */ /* 0x080fe20000410000 */
[----:B------:R-:W-:Y:S01]  /*4660*/  FSEL R70, R68, RZ, P4 ;  /* 0x000000ff44467208 */ /* 0x000fe20002000000 */
[----:B------:R-:W-:Y:S01]  /*4670*/  FFMA.FTZ R157, R157, R198, R187 ;  /* 0x000000c69d9d7223 */ /* 0x000fe200000100bb */
[C---:B------:R-:W-:Y:S01]  /*4680*/  FFMA.FTZ R68, R151.reuse, R186, R43 ;  /* 0x000000ba97447223 */ /* 0x040fe2000001002b */
[----:B------:R-:W-:Y:S01]  /*4690*/  FFMA.FTZ R72, R151, R72, R44 ;  /* 0x0000004897487223 */ /* 0x000fe2000001002c */
[----:B------:R-:W-:Y:S01]  /*46a0*/  FSEL R63, R63, RZ, P5 ;  /* 0x000000ff3f3f7208 */ /* 0x000fe20002800000 */
[----:B------:R-:W-:Y:S01]  /*46b0*/  FMUL.FTZ R66, R66, UR14 ;  /* 0x0000000e42427c20 */ /* 0x000fe20008410000 */
[----:B------:R-:W-:Y:S01]  /*46c0*/  LOP3.LUT P5, RZ, R84, 0xff0000, RZ, 0xc0, !PT ;  /* 0x00ff000054ff7812 */ /* 0x000fe200078ac0ff */
[----:B------:R-:W-:Y:S01]  /*46d0*/  FADD.FTZ R74, R180, -R157 ;  /* 0x8000009db44a7221 */ /* 0x000fe20000010000 */
[-C--:B------:R-:W-:Y:S01]  /*46e0*/  FMUL.FTZ R71, R68, R185.reuse ;  /* 0x000000b944477220 */ /* 0x080fe20000410000 */
[-C--:B------:R-:W-:Y:S01]  /*46f0*/  FMUL.FTZ R72, R72, R185.reuse ;  /* 0x000000b948487220 */ /* 0x080fe20000410000 */
[----:B------:R-:W-:Y:S01]  /*4700*/  FSEL R66, R66, RZ, P5 ;  /* 0x000000ff42427208 */ /* 0x000fe20002800000 */
[----:B------:R-:W-:Y:S01]  /*4710*/  FMUL.FTZ R69, R69, UR14 ;  /* 0x0000000e45457c20 */ /* 0x000fe20008410000 */
[----:B------:R-:W-:Y:S01]  /*4720*/  FFMA.FTZ R192, R192, R198, R187 ;  /* 0x000000c6c0c07223 */ /* 0x000fe200000100bb */
[----:B------:R-:W-:Y:S01]  /*4730*/  FFMA.FTZ R74, R151, R74, R45 ;  /* 0x0000004a974a7223 */ /* 0x000fe2000001002d */
[C---:B------:R-:W-:Y:S01]  /*4740*/  LOP3.LUT P5, RZ, R86.reuse, 0xff0000, RZ, 0xc0, !PT ;  /* 0x00ff000056ff7812 */ /* 0x040fe200078ac0ff */
[----:B------:R-:W-:Y:S01]  /*4750*/  FMUL.FTZ R71, R71, UR14 ;  /* 0x0000000e47477c20 */ /* 0x000fe20008410000 */
[----:B------:R-:W-:Y:S01]  /*4760*/  ISETP.GE.U32.AND P0, PT, R86, 0x1000000, PT ;  /* 0x010000005600780c */ /* 0x000fe20003f06070 */
[----:B------:R-:W-:Y:S01]  /*4770*/  FMUL.FTZ R72, R72, UR14 ;  /* 0x0000000e48487c20 */ /* 0x000fe20008410000 */
[----:B------:R-:W-:Y:S01]  /*4780*/  LOP3.LUT P3, RZ, R152, 0xff, RZ, 0xc0, !PT ;  /* 0x000000ff98ff7812 */ /* 0x000fe2000786c0ff */
[----:B------:R-:W-:Y:S01]  /*4790*/  FADD.FTZ R192, R179, -R192 ;  /* 0x800000c0b3c07221 */ /* 0x000fe20000010000 */
[-C--:B------:R-:W-:Y:S01]  /*47a0*/  FMUL.FTZ R74, R74, R185.reuse ;  /* 0x000000b94a4a7220 */ /* 0x080fe20000410000 */
[----:B------:R-:W-:Y:S01]  /*47b0*/  FSEL R68, R69, RZ, P5 ;  /* 0x000000ff45447208 */ /* 0x000fe20002800000 */
[----:B------:R-:W-:Y:S01]  /*47c0*/  FFMA.FTZ R87, R87, R198, R187 ;  /* 0x000000c657577223 */ /* 0x000fe200000100bb */
[----:B------:R-:W-:Y:S01]  /*47d0*/  FSEL R69, R71, RZ, P0 ;  /* 0x000000ff47457208 */ /* 0x000fe20000000000 */
[----:B------:R-:W-:Y:S01]  /*47e0*/  FMUL.FTZ R74, R74, UR14 ;  /* 0x0000000e4a4a7c20 */ /* 0x000fe20008410000 */
[----:B------:R-:W-:Y:S01]  /*47f0*/  FSEL R71, R72, RZ, P3 ;  /* 0x000000ff48477208 */ /* 0x000fe20001800000 */
[C---:B------:R-:W-:Y:S01]  /*4800*/  FFMA.FTZ R72, R151.reuse, R192, R46 ;  /* 0x000000c097487223 */ /* 0x040fe2000001002e */
[----:B------:R-:W-:Y:S01]  /*4810*/  LOP3.LUT P4, RZ, R152, 0xff00, RZ, 0xc0, !PT ;  /* 0x0000ff0098ff7812 */ /* 0x000fe2000788c0ff */
[----:B------:R-:W-:Y:S01]  /*4820*/  FADD.FTZ R176, R176, -R87 ;  /* 0x80000057b0b07221 */ /* 0x000fe20000010000 */
[----:B------:R-:W-:Y:S01]  /*4830*/  FFMA.FTZ R196, R196, R198, R187 ;  /* 0x000000c6c4c47223 */ /* 0x000fe200000100bb */
[-C--:B------:R-:W-:Y:S01]  /*4840*/  FMUL.FTZ R73, R72, R185.reuse ;  /* 0x000000b948497220 */ /* 0x080fe20000410000 */
[----:B------:R-:W-:Y:S01]  /*4850*/  FSEL R72, R74, RZ, P4 ;  /* 0x000000ff4a487208 */ /* 0x000fe20002000000 */
[----:B------:R-:W-:Y:S01]  /*4860*/  FFMA.FTZ R74, R151, R176, R47 ;  /* 0x000000b0974a7223 */ /* 0x000fe2000001002f */
[----:B------:R-:W-:Y:S01]  /*4870*/  FADD.FTZ R76, R177, -R196 ;  /* 0x800000c4b14c7221 */ /* 0x000fe20000010000 */
[----:B------:R-:W-:Y:S01]  /*4880*/  FMUL.FTZ R73, R73, UR14 ;  /* 0x0000000e49497c20 */ /* 0x000fe20008410000 */
[----:B------:R-:W-:Y:S01]  /*4890*/  LOP3.LUT P5, RZ, R152, 0xff0000, RZ, 0xc0, !PT ;  /* 0x00ff000098ff7812 */ /* 0x000fe200078ac0ff */
[-C--:B------:R-:W-:Y:S01]  /*48a0*/  FMUL.FTZ R74, R74, R185.reuse ;  /* 0x000000b94a4a7220 */ /* 0x080fe20000410000 */
[----:B------:R-:W-:Y:S01]  /*48b0*/  FFMA.FTZ R76, R151, R76, R48 ;  /* 0x0000004c974c7223 */ /* 0x000fe20000010030 */
[----:B------:R-:W-:Y:S01]  /*48c0*/  ISETP.GE.U32.AND P0, PT, R152, 0x1000000, PT ;  /* 0x010000009800780c */ /* 0x000fe20003f06070 */
[-CC-:B------:R-:W-:Y:S01]  /*48d0*/  FFMA.FTZ R79, R79, R198.reuse, R187.reuse ;  /* 0x000000c64f4f7223 */ /* 0x180fe200000100bb */
[----:B------:R-:W-:Y:S01]  /*48e0*/  FMUL.FTZ R75, R74, UR14 ;  /* 0x0000000e4a4b7c20 */ /* 0x000fe20008410000 */
[-C--:B------:R-:W-:Y:S01]  /*48f0*/  FMUL.FTZ R76, R76, R185.reuse ;  /* 0x000000b94c4c7220 */ /* 0x080fe20000410000 */
[-CC-:B------:R-:W-:Y:S01]  /*4900*/  FFMA.FTZ R200, R200, R198.reuse, R187.reuse ;  /* 0x000000c6c8c87223 */ /* 0x180fe200000100bb */
[----:B------:R-:W-:Y:S01]  /*4910*/  FSEL R73, R73, RZ, P5 ;  /* 0x000000ff49497208 */ /* 0x000fe20002800000 */
[-C--:B------:R-:W-:Y:S01]  /*4920*/  FFMA.FTZ R204, R204, R198.reuse, R187 ;  /* 0x000000c6cccc7223 */ /* 0x080fe200000100bb */
[----:B------:R-:W-:Y:S01]  /*4930*/  FSEL R75, R75, RZ, P0 ;  /* 0x000000ff4b4b7208 */ /* 0x000fe20000000000 */
[----:B------:R-:W-:Y:S01]  /*4940*/  FMUL.FTZ R76, R76, UR14 ;  /* 0x0000000e4c4c7c20 */ /* 0x000fe20008410000 */
[C---:B------:R-:W-:Y:S01]  /*4950*/  LOP3.LUT P3, RZ, R80.reuse, 0xff, RZ, 0xc0, !PT ;  /* 0x000000ff50ff7812 */ /* 0x040fe2000786c0ff */
[----:B------:R-:W-:Y:S01]  /*4960*/  FADD.FTZ R200, R163, -R200 ;  /* 0x800000c8a3c87221 */ /* 0x000fe20000010000 */
[C---:B------:R-:W-:Y:S01]  /*4970*/  LOP3.LUT P4, RZ, R80.reuse, 0xff00, RZ, 0xc0, !PT ;  /* 0x0000ff0050ff7812 */ /* 0x040fe2000788c0ff */
[----:B------:R0:W-:Y:S01]  /*4980*/  F2F.BF16.F32 R74, R73 ;  /* 0x00000049004a7304 */ /* 0x0001e20000202000 */
[C---:B------:R-:W-:Y:S01]  /*4990*/  LOP3.LUT P0, RZ, R80.reuse, 0xff0000, RZ, 0xc0, !PT ;  /* 0x00ff000050ff7812 */ /* 0x040fe2000780c0ff */
[----:B------:R-:W-:Y:S01]  /*49a0*/  FADD.FTZ R82, R171, -R204 ;  /* 0x800000ccab527221 */ /* 0x000fe20000010000 */
[----:B------:R-:W-:Y:S01]  /*49b0*/  ISETP.GE.U32.AND P5, PT, R80, 0x1000000, PT ;  /* 0x010000005000780c */ /* 0x000fe20003fa6070 */
[----:B------:R-:W-:Y:S01]  /*49c0*/  FADD.FTZ R80, R168, -R79 ;  /* 0x8000004fa8507221 */ /* 0x000fe20000010000 */
[--C-:B------:R-:W-:Y:S01]  /*49d0*/  FFMA.FTZ R159, R159, R198, R187.reuse ;  /* 0x000000c69f9f7223 */ /* 0x100fe200000100bb */
[----:B------:R-:W-:Y:S01]  /*49e0*/  FFMA.FTZ R82, R151, R82, R52 ;  /* 0x0000005297527223 */ /* 0x000fe20000010034 */
[----:B------:R-:W-:Y:S01]  /*49f0*/  FFMA.FTZ R175, R175, R198, R187 ;  /* 0x000000c6afaf7223 */ /* 0x000fe200000100bb */
[C---:B------:R-:W-:Y:S01]  /*4a00*/  FFMA.FTZ R80, R151.reuse, R80, R51 ;  /* 0x0000005097507223 */ /* 0x040fe20000010033 */
[----:B0-----:R-:W-:Y:S01]  /*4a10*/  FSEL R73, R76, RZ, P3 ;  /* 0x000000ff4c497208 */ /* 0x001fe20001800000 */
[C---:B------:R-:W-:Y:S01]  /*4a20*/  FFMA.FTZ R76, R151.reuse, R200, R50 ;  /* 0x000000c8974c7223 */ /* 0x040fe20000010032 */
[----:B------:R-:W-:Y:S01]  /*4a30*/  FADD.FTZ R86, R158, -R159 ;  /* 0x8000009f9e567221 */ /* 0x000fe20000010000 */
[-C--:B------:R-:W-:Y:S01]  /*4a40*/  FMUL.FTZ R80, R80, R185.reuse ;  /* 0x000000b950507220 */ /* 0x080fe20000410000 */
[-C--:B------:R-:W-:Y:S01]  /*4a50*/  FMUL.FTZ R82, R82, R185.reuse ;  /* 0x000000b952527220 */ /* 0x080fe20000410000 */
[-C--:B------:R-:W-:Y:S01]  /*4a60*/  FMUL.FTZ R76, R76, R185.reuse ;  /* 0x000000b94c4c7220 */ /* 0x080fe20000410000 */
[----:B------:R-:W-:Y:S01]  /*4a70*/  FFMA.FTZ R86, R151, R86, R55 ;  /* 0x0000005697567223 */ /* 0x000fe20000010037 */
[----:B------:R-:W-:Y:S01]  /*4a80*/  FMUL.FTZ R80, R80, UR14 ;  /* 0x0000000e50507c20 */ /* 0x000fe20008410000 */
[----:B------:R-:W-:Y:S01]  /*4a90*/  FMUL.FTZ R82, R82, UR14 ;  /* 0x0000000e52527c20 */ /* 0x000fe20008410000 */
[----:B------:R-:W-:Y:S01]  /*4aa0*/  FMUL.FTZ R76, R76, UR14 ;  /* 0x0000000e4c4c7c20 */ /* 0x000fe20008410000 */
[----:B------:R-:W-:Y:S01]  /*4ab0*/  FADD.FTZ R175, R156, -R175 ;  /* 0x800000af9caf7221 */ /* 0x000fe20000010000 */
[-CC-:B------:R-:W-:Y:S01]  /*4ac0*/  FFMA.FTZ R79, R218, R198.reuse, R187.reuse ;  /* 0x000000c6da4f7223 */ /* 0x180fe200000100bb */
[----:B------:R-:W-:Y:S01]  /*4ad0*/  FSEL R80, R80, RZ, P5 ;  /* 0x000000ff50507208 */ /* 0x000fe20002800000 */
[-CC-:B------:R-:W-:Y:S01]  /*4ae0*/  FFMA.FTZ R83, R83, R198.reuse, R187.reuse ;  /* 0x000000c653537223 */ /* 0x180fe200000100bb */
[----:B------:R-:W-:Y:S01]  /*4af0*/  FSEL R76, R76, RZ, P0 ;  /* 0x000000ff4c4c7208 */ /* 0x000fe20000000000 */
[----:B------:R-:W-:Y:S01]  /*4b00*/  FMUL.FTZ R86, R86, R185 ;  /* 0x000000b956567220 */ /* 0x000fe20000410000 */
[----:B------:R-:W-:Y:S01]  /*4b10*/  LOP3.LUT P0, RZ, R154, 0xff, RZ, 0xc0, !PT ;  /* 0x000000ff9aff7812 */ /* 0x000fe2000780c0ff */
[----:B------:R0:W-:Y:S01]  /*4b20*/  F2F.BF16.F32 R77, R80 ;  /* 0x00000050004d7304 */ /* 0x0001e20000202000 */
[-C--:B------:R-:W-:Y:S01]  /*4b30*/  FFMA.FTZ R161, R161, R198.reuse, R187 ;  /* 0x000000c6a1a17223 */ /* 0x080fe200000100bb */
[----:B------:R-:W-:Y:S01]  /*4b40*/  FADD.FTZ R160, R160, -R79 ;  /* 0x8000004fa0a07221 */ /* 0x000fe20000010000 */
[----:B------:R-:W-:Y:S01]  /*4b50*/  FSEL R82, R82, RZ, P0 ;  /* 0x000000ff52527208 */ /* 0x000fe20000000000 */
[----:B------:R-:W-:Y:S01]  /*4b60*/  FMUL.FTZ R86, R86, UR14 ;  /* 0x0000000e56567c20 */ /* 0x000fe20008410000 */
[----:B------:R-:W-:Y:S01]  /*4b70*/  FADD.FTZ R78, R162, -R83 ;  /* 0x80000053a24e7221 */ /* 0x000fe20000010000 */
[----:B------:R-:W-:Y:S01]  /*4b80*/  ISETP.GE.U32.AND P3, PT, R154, 0x1000000, PT ;  /* 0x010000009a00780c */ /* 0x000fe20003f66070 */
[----:B------:R-:W-:Y:S01]  /*4b90*/  FADD.FTZ R84, R172, -R161 ;  /* 0x800000a1ac547221 */ /* 0x000fe20000010000 */
[----:B------:R1:W-:Y:S01]  /*4ba0*/  F2F.BF16.F32 R83, R82 ;  /* 0x0000005200537304 */ /* 0x0003e20000202000 */
[----:B0-----:R-:W-:Y:S01]  /*4bb0*/  FFMA.FTZ R80, R151, R175, R58 ;  /* 0x000000af97507223 */ /* 0x001fe2000001003a */
[-CC-:B------:R-:W-:Y:S01]  /*4bc0*/  FFMA.FTZ R206, R206, R198.reuse, R187.reuse ;  /* 0x000000c6cece7223 */ /* 0x180fe200000100bb */
[-CC-:B------:R-:W-:Y:S01]  /*4bd0*/  FFMA.FTZ R152, R173, R198.reuse, R187.reuse ;  /* 0x000000c6ad987223 */ /* 0x180fe200000100bb */
[----:B------:R-:W-:Y:S01]  /*4be0*/  FFMA.FTZ R198, R214, R198, R187 ;  /* 0x000000c6d6c67223 */ /* 0x000fe200000100bb */
[-C--:B------:R-:W-:Y:S01]  /*4bf0*/  FMUL.FTZ R80, R80, R185.reuse ;  /* 0x000000b950507220 */ /* 0x080fe20000410000 */
[----:B------:R-:W-:Y:S01]  /*4c00*/  FSEL R86, R86, RZ, P3 ;  /* 0x000000ff56567208 */ /* 0x000fe20001800000 */
[C---:B------:R-:W-:Y:S01]  /*4c10*/  FFMA.FTZ R84, R151.reuse, R84, R54 ;  /* 0x0000005497547223 */ /* 0x040fe20000010036 */
[----:B------:R-:W-:Y:S01]  /*4c20*/  LOP3.LUT P3, RZ, R150, 0xff0000, RZ, 0xc0, !PT ;  /* 0x00ff000096ff7812 */ /* 0x000fe2000786c0ff */
[C---:B-1----:R-:W-:Y:S01]  /*4c30*/  FFMA.FTZ R82, R151.reuse, R160, R59 ;  /* 0x000000a097527223 */ /* 0x042fe2000001003b */
[----:B------:R-:W-:Y:S01]  /*4c40*/  FMUL.FTZ R80, R80, UR14 ;  /* 0x0000000e50507c20 */ /* 0x000fe20008410000 */
[----:B------:R-:W-:Y:S01]  /*4c50*/  FFMA.FTZ R78, R151, R78, R49 ;  /* 0x0000004e974e7223 */ /* 0x000fe20000010031 */
[----:B------:R-:W-:Y:S01]  /*4c60*/  FADD.FTZ R206, R81, -R206 ;  /* 0x800000ce51ce7221 */ /* 0x000fe20000010000 */
[-C--:B------:R-:W-:Y:S01]  /*4c70*/  FMUL.FTZ R82, R82, R185.reuse ;  /* 0x000000b952527220 */ /* 0x080fe20000410000 */
[----:B------:R-:W-:Y:S01]  /*4c80*/  FADD.FTZ R198, R155, -R198 ;  /* 0x800000c69bc67221 */ /* 0x000fe20000010000 */
[----:B------:R-:W-:Y:S01]  /*4c90*/  F2F.BF16.F32 R60, R60 ;  /* 0x0000003c003c7304 */ /* 0x000fe20000202000 */
[-C--:B------:R-:W-:Y:S01]  /*4ca0*/  FMUL.FTZ R84, R84, R185.reuse ;  /* 0x000000b954547220 */ /* 0x080fe20000410000 */
[----:B------:R-:W-:Y:S01]  /*4cb0*/  FSEL R81, R80, RZ, P3 ;  /* 0x000000ff50517208 */ /* 0x000fe20001800000 */
[-C--:B------:R-:W-:Y:S01]  /*4cc0*/  FMUL.FTZ R78, R78, R185.reuse ;  /* 0x000000b94e4e7220 */ /* 0x080fe20000410000 */
[----:B------:R-:W-:Y:S01]  /*4cd0*/  FFMA.FTZ R80, R151, R206, R53 ;  /* 0x000000ce97507223 */ /* 0x000fe20000010035 */
[----:B------:R-:W-:Y:S01]  /*4ce0*/  FMUL.FTZ R82, R82, UR14 ;  /* 0x0000000e52527c20 */ /* 0x000fe20008410000 */
[----:B------:R-:W-:Y:S01]  /*4cf0*/  ISETP.GE.U32.AND P3, PT, R150, 0x1000000, PT ;  /* 0x010000009600780c */ /* 0x000fe20003f66070 */
[----:B------:R-:W-:Y:S01]  /*4d00*/  FMUL.FTZ R84, R84, UR14 ;  /* 0x0000000e54547c20 */ /* 0x000fe20008410000 */
[----:B------:R-:W0:Y:S01]  /*4d10*/  F2F.BF16.F32 R63, R63 ;  /* 0x0000003f003f7304 */ /* 0x000e220000202000 */
[----:B------:R-:W-:Y:S01]  /*4d20*/  FADD.FTZ R152, R85, -R152 ;  /* 0x8000009855987221 */ /* 0x000fe20000010000 */
[----:B------:R-:W-:Y:S01]  /*4d30*/  FMUL.FTZ R78, R78, UR14 ;  /* 0x0000000e4e4e7c20 */ /* 0x000fe20008410000 */
[----:B------:R-:W-:Y:S01]  /*4d40*/  LOP3.LUT P0, RZ, R154, 0xff0000, RZ, 0xc0, !PT ;  /* 0x00ff00009aff7812 */ /* 0x000fe2000780c0ff */
[-C--:B------:R-:W-:Y:S01]  /*4d50*/  FMUL.FTZ R80, R80, R185.reuse ;  /* 0x000000b950507220 */ /* 0x080fe20000410000 */
[----:B------:R-:W-:Y:S01]  /*4d60*/  FSEL R85, R82, RZ, P3 ;  /* 0x000000ff52557208 */ /* 0x000fe20001800000 */
[----:B------:R-:W-:Y:S01]  /*4d70*/  FFMA.FTZ R82, R151, R152, R56 ;  /* 0x0000009897527223 */ /* 0x000fe20000010038 */
[----:B------:R-:W-:Y:S01]  /*4d80*/  FSEL R84, R84, RZ, P0 ;  /* 0x000000ff54547208 */ /* 0x000fe20000000000 */
[----:B------:R-:W-:Y:S01]  /*4d90*/  F2F.BF16.F32 R66, R66 ;  /* 0x0000004200427304 */ /* 0x000fe20000202000 */
[----:B------:R-:W-:Y:S01]  /*4da0*/  FMUL.FTZ R80, R80, UR14 ;  /* 0x0000000e50507c20 */ /* 0x000fe20008410000 */
[----:B------:R-:W-:Y:S01]  /*4db0*/  FSEL R78, R78, RZ, P4 ;  /* 0x000000ff4e4e7208 */ /* 0x000fe20002000000 */
[----:B------:R-:W-:Y:S01]  /*4dc0*/  FMUL.FTZ R82, R82, R185 ;  /* 0x000000b952527220 */ /* 0x000fe20000410000 */
[----:B------:R-:W-:-:S02]  /*4dd0*/  LOP3.LUT P0, RZ, R154, 0xff00, RZ, 0xc0, !PT ;  /* 0x0000ff009aff7812 */ /* 0x000fc4000780c0ff */
[----:B------:R-:W-:Y:S01]  /*4de0*/  LOP3.LUT P4, RZ, R150, 0xff00, RZ, 0xc0, !PT ;  /* 0x0000ff0096ff7812 */ /* 0x000fe2000788c0ff */
[----:B------:R-:W-:Y:S01]  /*4df0*/  FMUL.FTZ R82, R82, UR14 ;  /* 0x0000000e52527c20 */ /* 0x000fe20008410000 */
[----:B------:R-:W1:Y:S01]  /*4e00*/  F2F.BF16.F32 R67, R67 ;  /* 0x0000004300437304 */ /* 0x000e620000202000 */
[----:B------:R-:W-:Y:S02]  /*4e10*/  FSEL R80, R80, RZ, P0 ;  /* 0x000000ff50507208 */ /* 0x000fe40000000000 */
[----:B0-----:R-:W-:Y:S02]  /*4e20*/  PRMT R159, R60, 0x5410, R63 ;  /* 0x000054103c9f7816 */ /* 0x001fe4000000003f */
[----:B------:R-:W-:-:S03]  /*4e30*/  LOP3.LUT P3, RZ, R150, 0xff, RZ, 0xc0, !PT ;  /* 0x000000ff96ff7812 */ /* 0x000fc6000786c0ff */
[----:B------:R0:W-:Y:S01]  /*4e40*/  F2F.BF16.F32 R79, R86 ;  /* 0x00000056004f7304 */ /* 0x0001e20000202000 */
[----:B------:R-:W-:Y:S02]  /*4e50*/  FSEL R82, R82, RZ, P3 ;  /* 0x000000ff52527208 */ /* 0x000fe40001800000 */
[----:B-1----:R-:W-:-:S05]  /*4e60*/  PRMT R63, R66, 0x5410, R67 ;  /* 0x00005410423f7816 */ /* 0x002fca0000000043 */
[----:B------:R-:W-:Y:S01]  /*4e70*/  F2F.BF16.F32 R68, R68 ;  /* 0x0000004400447304 */ /* 0x000fe20000202000 */
[----:B0-----:R-:W-:Y:S01]  /*4e80*/  FFMA.FTZ R86, R151, R198, R57 ;  /* 0x000000c697567223 */ /* 0x001fe20000010039 */
[----:B------:R-:W0:Y:S03]  /*4e90*/  LDC.64 R66, c[0x0][0x468] ;  /* 0x00011a00ff427b82 */ /* 0x000e260000000a00 */
[----:B------:R-:W-:-:S03]  /*4ea0*/  FMUL.FTZ R86, R86, R185 ;  /* 0x000000b956567220 */ /* 0x000fc60000410000 */
[----:B------:R-:W1:Y:S01]  /*4eb0*/  F2F.BF16.F32 R69, R69 ;  /* 0x0000004500457304 */ /* 0x000e620000202000 */
[----:B------:R-:W-:-:S05]  /*4ec0*/  FMUL.FTZ R86, R86, UR14 ;  /* 0x0000000e56567c20 */ /* 0x000fca0008410000 */
[----:B------:R-:W-:Y:S02]  /*4ed0*/  FSEL R86, R86, RZ, P4 ;  /* 0x000000ff56567208 */ /* 0x000fe40002000000 */
[----:B------:R-:W2:Y:S01]  /*4ee0*/  F2F.BF16.F32 R75, R75 ;  /* 0x0000004b004b7304 */ /* 0x000ea20000202000 */
[----:B-1----:R-:W-:-:S07]  /*4ef0*/  PRMT R157, R68, 0x5410, R69 ;  /* 0x00005410449d7816 */ /* 0x002fce0000000045 */
[----:B------:R-:W1:Y:S01]  /*4f00*/  F2F.BF16.F32 R64, R64 ;  /* 0x0000004000407304 */ /* 0x000e620000202000 */
[----:B------:R-:W-:-:S05]  /*4f10*/  IMAD.WIDE.U32 R68, R0, 0x10000, RZ ;  /* 0x0001000000447825 */ /* 0x000fca00078e00ff */
[----:B------:R-:W-:Y:S02]  /*4f20*/  LOP3.LUT R69, R159, R69, RZ, 0xfc, !PT ;  /* 0x000000459f457212 */ /* 0x000fe400078efcff */
[----:B------:R-:W-:Y:S01]  /*4f30*/  F2F.BF16.F32 R81, R81 ;  /* 0x0000005100517304 */ /* 0x000fe20000202000 */
[----:B--2---:R-:W-:Y:S01]  /*4f40*/  PRMT R155, R74, 0x5410, R75 ;  /* 0x000054104a9b7816 */ /* 0x004fe2000000004b */
[----:B-1----:R-:W-:-:S06]  /*4f50*/  IMAD.WIDE.U32 R74, R64, 0x10000, RZ ;  /* 0x00010000404a7825 */ /* 0x002fcc00078e00ff */
[----:B------:R-:W1:Y:S08]  /*4f60*/  F2F.BF16.F32 R152, R85 ;  /* 0x0000005500987304 */ /* 0x000e700000202000 */
[----:B------:R-:W2:Y:S01]  /*4f70*/  F2F.BF16.F32 R76, R76 ;  /* 0x0000004c004c7304 */ /* 0x000ea20000202000 */
[----:B-1----:R-:W-:-:S07]  /*4f80*/  PRMT R85, R81, 0x5410, R152 ;  /* 0x0000541051557816 */ /* 0x002fce0000000098 */
[----:B------:R-:W1:Y:S01]  /*4f90*/  F2F.BF16.F32 R61, R61 ;  /* 0x0000003d003d7304 */ /* 0x000e620000202000 */
[----:B--2---:R-:W-:-:S07]  /*4fa0*/  PRMT R151, R76, 0x5410, R77 ;  /* 0x000054104c977816 */ /* 0x004fce000000004d */
[----:B------:R-:W2:Y:S01]  /*4fb0*/  F2F.BF16.F32 R70, R70 ;  /* 0x0000004600467304 */ /* 0x000ea20000202000 */
[----:B-1----:R-:W-:-:S07]  /*4fc0*/  LOP3.LUT R68, R68, R61, RZ, 0xfc, !PT ;  /* 0x0000003d44447212 */ /* 0x002fce00078efcff */
[----:B------:R-:W1:Y:S01]  /*4fd0*/  F2F.BF16.F32 R62, R62 ;  /* 0x0000003e003e7304 */ /* 0x000e620000202000 */
[----:B------:R-:W-:Y:S01]  /*4fe0*/  LOP3.LUT R61, R63, R75, RZ, 0xfc, !PT ;  /* 0x0000004b3f3d7212 */ /* 0x000fe200078efcff */
[----:B--2---:R-:W-:-:S06]  /*4ff0*/  IMAD.WIDE.U32 R76, R70, 0x10000, RZ ;  /* 0x00010000464c7825 */ /* 0x004fcc00078e00ff */
[----:B------:R-:W2:Y:S01]  /*5000*/  F2F.BF16.F32 R72, R72 ;  /* 0x0000004800487304 */ /* 0x000ea20000202000 */
[----:B------:R-:W-:Y:S02]  /*5010*/  LOP3.LUT R77, R157, R77, RZ, 0xfc, !PT ;  /* 0x0000004d9d4d7212 */ /* 0x000fe400078efcff */
[----:B-1----:R-:W-:-:S05]  /*5020*/  LOP3.LUT R60, R74, R62, RZ, 0xfc, !PT ;  /* 0x0000003e4a3c7212 */ /* 0x002fca00078efcff */
[----:B------:R-:W1:Y:S01]  /*5030*/  F2F.BF16.F32 R65, R65 ;  /* 0x0000004100417304 */ /* 0x000e620000202000 */
[----:B--2---:R-:W-:-:S07]  /*5040*/  IMAD.WIDE.U32 R62, R72, 0x10000, RZ ;  /* 0x00010000483e7825 */ /* 0x004fce00078e00ff */
[----:B------:R-:W2:Y:S01]  /*5050*/  F2F.BF16.F32 R78, R78 ;  /* 0x0000004e004e7304 */ /* 0x000ea20000202000 */
[----:B-1----:R-:W-:-:S07]  /*5060*/  LOP3.LUT R76, R76, R65, RZ, 0xfc, !PT ;  /* 0x000000414c4c7212 */ /* 0x002fce00078efcff */
[----:B------:R-:W1:Y:S01]  /*5070*/  F2F.BF16.F32 R84, R84 ;  /* 0x0000005400547304 */ /* 0x000e620000202000 */
[----:B--2---:R-:W-:-:S07]  /*5080*/  IMAD.WIDE.U32 R64, R78, 0x10000, RZ ;  /* 0x000100004e407825 */ /* 0x004fce00078e00ff */
[----:B------:R-:W2:Y:S01]  /*5090*/  F2F.BF16.F32 R71, R71 ;  /* 0x0000004700477304 */ /* 0x000ea20000202000 */
[----:B------:R-:W-:Y:S02]  /*50a0*/  LOP3.LUT R65, R151, R65, RZ, 0xfc, !PT ;  /* 0x0000004197417212 */ /* 0x000fe400078efcff */
[----:B-1----:R-:W-:-:S05]  /*50b0*/  PRMT R87, R84, 0x5410, R79 ;  /* 0x0000541054577816 */ /* 0x002fca000000004f */
[----:B------:R-:W1:Y:S01]  /*50c0*/  F2F.BF16.F32 R80, R80 ;  /* 0x0000005000507304 */ /* 0x000e620000202000 */
[----:B------:R-:W-:Y:S02]  /*50d0*/  LOP3.LUT R79, R155, R63, RZ, 0xfc, !PT ;  /* 0x0000003f9b4f7212 */ /* 0x000fe400078efcff */
[----:B--2---:R-:W-:-:S05]  /*50e0*/  LOP3.LUT R78, R62, R71, RZ, 0xfc, !PT ;  /* 0x000000473e4e7212 */ /* 0x004fca00078efcff */
[----:B------:R-:W2:Y:S01]  /*50f0*/  F2F.BF16.F32 R86, R86 ;  /* 0x0000005600567304 */ /* 0x000ea20000202000 */
[----:B-1----:R-:W-:-:S07]  /*5100*/  IMAD.WIDE.U32 R74, R80, 0x10000, RZ ;  /* 0x00010000504a7825 */ /* 0x002fce00078e00ff */
[----:B------:R-:W1:Y:S01]  /*5110*/  F2F.BF16.F32 R73, R73 ;  /* 0x0000004900497304 */ /* 0x000e620000202000 */
[----:B------:R-:W-:Y:S02]  /*5120*/  LOP3.LUT R71, R87, R75, RZ, 0xfc, !PT ;  /* 0x0000004b57477212 */ /* 0x000fe400078efcff */
[----:B------:R-:W-:Y:S01]  /*5130*/  LOP3.LUT R70, R74, R83, RZ, 0xfc, !PT ;  /* 0x000000534a467212 */ /* 0x000fe200078efcff */
[----:B--2---:R-:W-:-:S04]  /*5140*/  IMAD.WIDE.U32 R62, R86, 0x10000, RZ ;  /* 0x00010000563e7825 */ /* 0x004fc800078e00ff */
[----:B------:R2:W3:Y:S01]  /*5150*/  F2F.BF16.F32 R81, R82 ;  /* 0x0000005200517304 */ /* 0x0004e20000202000 */
[--C-:B0-----:R-:W-:Y:S01]  /*5160*/  IMAD.WIDE.U32 R74, R136, 0x8, R66.reuse ;  /* 0x00000008884a7825 */ /* 0x101fe200078e0042 */
[----:B------:R-:W-:Y:S02]  /*5170*/  LOP3.LUT R63, R85, R63, RZ, 0xfc, !PT ;  /* 0x0000003f553f7212 */ /* 0x000fe400078efcff */
[----:B-1----:R-:W-:Y:S01]  /*5180*/  LOP3.LUT R64, R64, R73, RZ, 0xfc, !PT ;  /* 0x0000004940407212 */ /* 0x002fe200078efcff */
[----:B------:R-:W-:-:S04]  /*5190*/  IMAD.WIDE.U32 R72, R135, 0x8, R66 ;  /* 0x0000000887487825 */ /* 0x000fc800078e0042 */
[--C-:B--2---:R-:W-:Y:S01]  /*51a0*/  IMAD.WIDE.U32 R82, R138, 0x8, R66.reuse ;  /* 0x000000088a527825 */ /* 0x104fe200078e0042 */
[----:B------:R2:W-:Y:S01]  /*51b0*/  STG.E.64 desc[UR4][R72.64], R68 ;  /* 0x0000004448007986 */ /* 0x0005e2000c101b04 */
[----:B---3--:R-:W-:Y:S02]  /*51c0*/  LOP3.LUT R62, R62, R81, RZ, 0xfc, !PT ;  /* 0x000000513e3e7212 */ /* 0x008fe400078efcff */
        /* <DEDUP_REMOVED lines=11> */
.L_x_6443:
        /* <DEDUP_REMOVED lines=8> */
[C---:B------:R-:W-:Y:S01]  /*5300*/  FFMA.FTZ R62, R151.reuse, R62, R34 ;  /* 0x0000003e973e7223 */ /* 0x040fe20000010022 */
[----:B------:R-:W-:Y:S01]  /*5310*/  FFMA.FTZ R61, R151, R164, R33 ;  /* 0x000000a4973d7223 */ /* 0x000fe20000010021 */
[----:B------:R-:W-:Y:S01]  /*5320*/  FADD.FTZ R203, R220, -R203 ;  /* 0x800000cbdccb7221 */ /* 0x000fe20000010000 */
[-CC-:B------:R-:W-:Y:S01]  /*5330*/  FFMA.FTZ R0, R0, R198.reuse, R187.reuse ;  /* 0x000000c600007223 */ /* 0x180fe200000100bb */
[-C--:B------:R-:W-:Y:S01]  /*5340*/  FMUL.FTZ R64, R62, R185.reuse ;  /* 0x000000b93e407220 */ /* 0x080fe20000410000 */
[----:B------:R-:W-:Y:S01]  /*5350*/  FMUL.FTZ R63, R61, R185 ;  /* 0x000000b93d3f7220 */ /* 0x000fe20000410000 */
[----:B------:R-:W-:Y:S01]  /*5360*/  LOP3.LUT P4, RZ, R82, 0xff00, RZ, 0xc0, !PT ;  /* 0x0000ff0052ff7812 */ /* 0x000fe2000788c0ff */
[----:B------:R-:W-:Y:S01]  /*5370*/  FADD.FTZ R0, R205, -R0 ;  /* 0x80000000cd007221 */ /* 0x000fe20000010000 */
[----:B------:R-:W-:Y:S01]  /*5380*/  FMUL.FTZ R64, R64, UR14 ;  /* 0x0000000e40407c20 */ /* 0x000fe20008410000 */
[----:B------:R-:W-:Y:S01]  /*5390*/  FMUL.FTZ R63, R63, UR14 ;  /* 0x0000000e3f3f7c20 */ /* 0x000fe20008410000 */
[--C-:B------:R-:W-:Y:S01]  /*53a0*/  FFMA.FTZ R178, R178, R198, R187.reuse ;  /* 0x000000c6b2b27223 */ /* 0x100fe200000100bb */
[C---:B------:R-:W-:Y:S01]  /*53b0*/  FFMA.FTZ R60, R151.reuse, R0, R32 ;  /* 0x00000000973c7223 */ /* 0x040fe20000010020 */
        /* <DEDUP_REMOVED lines=17> */
[----:B------:R-:W-:Y:S01]  /*54d0*/  FFMA.FTZ R67, R151, R178, R39 ;  /* 0x000000b297437223 */ /* 0x000fe20000010027 */
[----:B------:R-:W-:Y:S01]  /*54e0*/  LOP3.LUT P0, RZ, R82, 0xff, RZ, 0xc0, !PT ;  /* 0x000000ff52ff7812 */ /* 0x000fe2000780c0ff */
[----:B------:R-:W-:Y:S01]  /*54f0*/  FADD.FTZ R77, R194, -R77 ;  /* 0x8000004dc24d7221 */ /* 0x000fe20000010000 */
[----:B------:R-:W-:Y:S01]  /*5500*/  FSEL R167, R65, RZ, P3 ;  /* 0x000000ff41a77208 */ /* 0x000fe20001800000 */
[-C--:B------:R-:W-:Y:S01]  /*5510*/  FMUL.FTZ R70, R67, R185.reuse ;  /* 0x000000b943467220 */ /* 0x080fe20000410000 */
[----:B------:R-:W-:Y:S01]  /*5520*/  FFMA.FTZ R65, R151, R174, R37 ;  /* 0x000000ae97417223 */ /* 0x000fe20000010025 */
[----:B------:R-:W-:Y:S01]  /*5530*/  FSEL R0, R0, RZ, P0 ;  /* 0x000000ff00007208 */ /* 0x000fe20000000000 */
[-CC-:B------:R-:W-:Y:S01]  /*5540*/  FFMA.FTZ R184, R184, R198.reuse, R187.reuse ;  /* 0x000000c6b8b87223 */ /* 0x180fe200000100bb */
[----:B------:R-:W-:Y:S01]  /*5550*/  FMUL.FTZ R70, R70, UR14 ;  /* 0x0000000e46467c20 */ /* 0x000fe20008410000 */
[C---:B------:R-:W-:Y:S01]  /*5560*/  LOP3.LUT P0, RZ, R84.reuse, 0xff00, RZ, 0xc0, !PT ;  /* 0x0000ff0054ff7812 */ /* 0x040fe2000780c0ff */
[----:B------:R-:W-:Y:S01]  /*5570*/  FMUL.FTZ R68, R65, R185 ;  /* 0x000000b941447220 */ /* 0x000fe20000410000 */
        /* <DEDUP_REMOVED lines=10> */
[C---:B------:R-:W-:Y:S01]  /*5620*/  FFMA.FTZ R68, R151.reuse, R190, R40 ;  /* 0x000000be97447223 */ /* 0x040fe20000010028 */
[----:B------:R-:W-:Y:S01]  /*5630*/  FFMA.FTZ R70, R151, R70, R42 ;  /* 0x0000004697467223 */ /* 0x000fe2000001002a */
[----:B------:R-:W-:Y:S01]  /*5640*/  FADD.FTZ R182, R207, -R182 ;  /* 0x800000b6cfb67221 */ /* 0x000fe20000010000 */
[----:B0-----:R-:W-:Y:S01]  /*5650*/  FFMA.FTZ R66, R151, R77, R38 ;  /* 0x0000004d97427223 */ /* 0x001fe20000010026 */
        /* <DEDUP_REMOVED lines=20> */
[----:B------:R-:W-:Y:S01]  /*57a0*/  FADD.FTZ R180, R180, -R73 ;  /* 0x80000049b4b47221 */ /* 0x000fe20000010000 */
[----:B------:R-:W-:Y:S01]  /*57b0*/  FFMA.FTZ R192, R192, R198, R187 ;  /* 0x000000c6c0c07223 */ /* 0x000fe200000100bb */
[----:B------:R-:W-:Y:S01]  /*57c0*/  FMUL.FTZ R72, R72, UR14 ;  /* 0x0000000e48487c20 */ /* 0x000fe20008410000 */
[-C--:B------:R-:W-:Y:S01]  /*57d0*/  FMUL.FTZ R75, R71, R185.reuse ;  /* 0x000000b9474b7220 */ /* 0x080fe20000410000 */
[----:B------:R-:W-:Y:S01]  /*57e0*/  FFMA.FTZ R73, R151, R180, R45 ;  /* 0x000000b497497223 */ /* 0x000fe2000001002d */
[----:B------:R-:W-:Y:S01]  /*57f0*/  FADD.FTZ R192, R179, -R192 ;  /* 0x800000c0b3c07221 */ /* 0x000fe20000010000 */
[----:B------:R-:W-:Y:S01]  /*5800*/  ISETP.GE.U32.AND P4, PT, R86, 0x1000000, PT ;  /* 0x010000005600780c */ /* 0x000fe20003f86070 */
[----:B------:R-:W-:Y:S01]  /*5810*/  FMUL.FTZ R75, R75, UR14 ;  /* 0x0000000e4b4b7c20 */ /* 0x000fe20008410000 */
[----:B------:R-:W-:Y:S01]  /*5820*/  FSEL R174, R72, RZ, P0 ;  /* 0x000000ff48ae7208 */ /* 0x000fe20000000000 */
[----:B------:R-:W-:Y:S01]  /*5830*/  FFMA.FTZ R72, R151, R188, R44 ;  /* 0x000000bc97487223 */ /* 0x000fe2000001002c */
        /* <DEDUP_REMOVED lines=10> */
[----:B0-----:R-:W-:Y:S01]  /*58e0*/  FFMA.FTZ R74, R151, R192, R46 ;  /* 0x000000c0974a7223 */ /* 0x001fe2000001002e */
        /* <DEDUP_REMOVED lines=10> */
[----:B------:R-:W-:Y:S01]  /*5990*/  FFMA.FTZ R79, R79, R198, R187 ;  /* 0x000000c64f4f7223 */ /* 0x000fe200000100bb */
[----:B0-----:R-:W-:Y:S01]  /*59a0*/  FFMA.FTZ R75, R151, R176, R47 ;  /* 0x000000b0974b7223 */ /* 0x001fe2000001002f */
        /* <DEDUP_REMOVED lines=10> */
[----:B0-----:R-:W-:Y:S01]  /*5a50*/  FFMA.FTZ R77, R151, R162, R49 ;  /* 0x000000a2974d7223 */ /* 0x001fe20000010031 */
[C---:B------:R-:W-:Y:S01]  /*5a60*/  LOP3.LUT P5, RZ, R80.reuse, 0xff0000, RZ, 0xc0, !PT ;  /* 0x00ff000050ff7812 */ /* 0x040fe200078ac0ff */
[----:B------:R-:W-:Y:S01]  /*5a70*/  FADD.FTZ R200, R163, -R200 ;  /* 0x800000c8a3c87221 */ /* 0x000fe20000010000 */
[----:B------:R-:W-:Y:S01]  /*5a80*/  ISETP.GE.U32.AND P0, PT, R80, 0x1000000, PT ;  /* 0x010000005000780c */ /* 0x000fe20003f06070 */
[-C--:B------:R-:W-:Y:S01]  /*5a90*/  FMUL.FTZ R79, R77, R185.reuse ;  /* 0x000000b94d4f7220 */ /* 0x080fe20000410000 */
[----:B------:R-:W-:Y:S01]  /*5aa0*/  FSEL R82, R82, RZ, P3 ;  /* 0x000000ff52527208 */ /* 0x000fe20001800000 */
[--C-:B------:R-:W-:Y:S01]  /*5ab0*/  FFMA.FTZ R204, R204, R198, R187.reuse ;  /* 0x000000c6cccc7223 */ /* 0x100fe200000100bb */
[----:B------:R0:W-:Y:S01]  /*5ac0*/  F2F.BF16.F32 R177, R78 ;  /* 0x0000004e00b17304 */ /* 0x0001e20000202000 */
[----:B--2---:R-:W-:Y:S01]  /*5ad0*/  FFMA.FTZ R76, R151, R196, R48 ;  /* 0x000000c4974c7223 */ /* 0x004fe20000010030 */
        /* <DEDUP_REMOVED lines=8> */
[C---:B0-----:R-:W-:Y:S01]  /*5b60*/  FFMA.FTZ R78, R151.reuse, R200, R50 ;  /* 0x000000c8974e7223 */ /* 0x041fe20000010032 */
[----:B------:R-:W-:Y:S01]  /*5b70*/  FFMA.FTZ R79, R151, R86, R51 ;  /* 0x00000056974f7223 */ /* 0x000fe20000010033 */
[----:B------:R-:W-:Y:S01]  /*5b80*/  FADD.FTZ R161, R172, -R161 ;  /* 0x800000a1aca17221 */ /* 0x000fe20000010000 */
[-CC-:B------:R-:W-:Y:S01]  /*5b90*/  FFMA.FTZ R206, R206, R198.reuse, R187.reuse ;  /* 0x000000c6cece7223 */ /* 0x180fe200000100bb */
[----:B------:R-:W-:Y:S01]  /*5ba0*/  FSEL R80, R80, RZ, P4 ;  /* 0x000000ff50507208 */ /* 0x000fe20002000000 */
[-C--:B------:R-:W-:Y:S01]  /*5bb0*/  FMUL.FTZ R86, R79, R185.reuse ;  /* 0x000000b94f567220 */ /* 0x080fe20000410000 */
[-CC-:B------:R-:W-:Y:S01]  /*5bc0*/  FFMA.FTZ R184, R173, R198.reuse, R187.reuse ;  /* 0x000000c6adb87223 */ /* 0x180fe200000100bb */
[----:B--2---:R-:W-:Y:S01]  /*5bd0*/  FMUL.FTZ R82, R78, R185 ;  /* 0x000000b94e527220 */ /* 0x004fe20000410000 */
        /* <DEDUP_REMOVED lines=9> */
[C---:B0-----:R-:W-:Y:S01]  /*5c70*/  FFMA.FTZ R80, R151.reuse, R204, R52 ;  /* 0x000000cc97507223 */ /* 0x041fe20000010034 */
[----:B------:R-:W-:Y:S01]  /*5c80*/  FSEL R83, R82, RZ, P5 ;  /* 0x000000ff52537208 */ /* 0x000fe20002800000 */
[----:B------:R-:W-:Y:S01]  /*5c90*/  FFMA.FTZ R82, R151, R161, R54 ;  /* 0x000000a197527223 */ /* 0x000fe20000010036 */
        /* <DEDUP_REMOVED lines=11> */
[C---:B0-----:R-:W-:Y:S01]  /*5d50*/  FFMA.FTZ R83, R151.reuse, R182, R55 ;  /* 0x000000b697537223 */ /* 0x041fe20000010037 */
[----:B------:R0:W-:Y:S01]  /*5d60*/  F2F.BF16.F32 R180, R86 ;  /* 0x0000005600b47304 */ /* 0x0001e20000202000 */
[----:B------:R-:W-:Y:S01]  /*5d70*/  FFMA.FTZ R87, R151, R160, R59 ;  /* 0x000000a097577223 */ /* 0x000fe2000001003b */
[----:B------:R-:W-:Y:S01]  /*5d80*/  LOP3.LUT P3, RZ, R154, 0xff0000, RZ, 0xc0, !PT ;  /* 0x00ff00009aff7812 */ /* 0x000fe2000786c0ff */
[----:B------:R-:W-:Y:S01]  /*5d90*/  FADD.FTZ R184, R85, -R184 ;  /* 0x800000b855b87221 */ /* 0x000fe20000010000 */
[----:B------:R-:W-:Y:S01]  /*5da0*/  ISETP.GE.U32.AND P5, PT, R150, 0x1000000, PT ;  /* 0x010000009600780c */ /* 0x000fe20003fa6070 */
[-C--:B------:R-:W-:Y:S01]  /*5db0*/  FMUL.FTZ R81, R87, R185.reuse ;  /* 0x000000b957517220 */ /* 0x080fe20000410000 */
[----:B------:R-:W-:Y:S01]  /*5dc0*/  FSEL R158, R158, RZ, P3 ;  /* 0x000000ff9e9e7208 */ /* 0x000fe20001800000 */
[----:B------:R-:W-:Y:S01]  /*5dd0*/  FFMA.FTZ R85, R151, R214, R57 ;  /* 0x000000d697557223 */ /* 0x000fe20000010039 */
        /* <DEDUP_REMOVED lines=8> */
[C---:B------:R-:W-:Y:S01]  /*5e60*/  FFMA.FTZ R81, R151.reuse, R206, R53 ;  /* 0x000000ce97517223 */ /* 0x040fe20000010035 */
[----:B------:R-:W-:Y:S01]  /*5e70*/  FSEL R154, R86, RZ, P3 ;  /* 0x000000ff569a7208 */ /* 0x000fe20001800000 */
[----:B------:R-:W-:Y:S01]  /*5e80*/  FFMA.FTZ R86, R151, R175, R58 ;  /* 0x000000af97567223 */ /* 0x000fe2000001003a */
        /* <DEDUP_REMOVED lines=9> */
[----:B------:R-:W-:Y:S01]  /*5f20*/  FFMA.FTZ R84, R151, R184, R56 ;  /* 0x000000b897547223 */ /* 0x000fe20000010038 */
        /* <DEDUP_REMOVED lines=78> */
[----:B------:R3:W-:Y:S02]  /*6410*/  STG.E.64 desc[UR4][R156.64], R168 ;  /* 0x000000a89c007986 */ /* 0x0007e4000c101b04 */
.L_x_6442:
        /* <DEDUP_REMOVED lines=55> */
.L_x_6439:
        /* <DEDUP_REMOVED lines=23> */
.L_x_6445:
        /* <DEDUP_REMOVED lines=16> */
.L_x_14375:


//--------------------- .text._ZN10layer_norm22ln_bwd_finalize_kernelINS_22Kernel_traits_finalizeILj7168Ef13__nv_bfloat16fS2_fjLb0ELj1024ELj4ENS_18Kernel_traits_baseILj7168EfS2_fS2_fjLj1024EEEEELb0ELb0EEEvNS_9BwdParamsE --------------------------
	.section	.text._ZN10layer_norm22ln_bwd_finalize_kernelINS_22Kernel_traits_finalizeILj7168Ef13__nv_bfloat16fS2_fjLb0ELj1024ELj4ENS_18Kernel_traits_baseILj7168EfS2_fS2_fjLj1024EEEEELb0ELb0EEEvNS_9BwdParamsE,"ax",@progbits
	.align	128
        .global         _ZN10layer_norm22ln_bwd_finalize_kernelINS_22Kernel_traits_finalizeILj7168Ef13__nv_bfloat16fS2_fjLb0ELj1024ELj4ENS_18Kernel_traits_baseILj7168EfS2_fS2_fjLj1024EEEEELb0ELb0EEEvNS_9BwdParamsE
        .type           _ZN10layer_norm22ln_bwd_finalize_kernelINS_22Kernel_traits_finalizeILj7168Ef13__nv_bfloat16fS2_fjLb0ELj1024ELj4ENS_18Kernel_traits_baseILj7168EfS2_fS2_fjLj1024EEEEELb0ELb0EEEvNS_9BwdParamsE,@function
        .size           _ZN10layer_norm22ln_bwd_finalize_kernelINS_22Kernel_traits_finalizeILj7168Ef13__nv_bfloat16fS2_fjLb0ELj1024ELj4ENS_18Kernel_traits_baseILj7168EfS2_fS2_fjLj1024EEEEELb0ELb0EEEvNS_9BwdParamsE,(.L_x_14376 - _ZN10layer_norm22ln_bwd_finalize_kernelINS_22Kernel_traits_finalizeILj7168Ef13__nv_bfloat16fS2_fjLb0ELj1024ELj4ENS_18Kernel_traits_baseILj7168EfS2_fS2_fjLj1024EEEEELb0ELb0EEEvNS_9BwdParamsE)
        .other          _ZN10layer_norm22ln_bwd_finalize_kernelINS_22Kernel_traits_finalizeILj7168Ef13__nv_bfloat16fS2_fjLb0ELj1024ELj4ENS_18Kernel_traits_baseILj7168EfS2_fS2_fjLj1024EEEEELb0ELb0EEEvNS_9BwdParamsE,@"STO_CUDA_ENTRY STV_DEFAULT"
_ZN10layer_norm22ln_bwd_finalize_kernelINS_22Kernel_traits_finalizeILj7168Ef13__nv_bfloat16fS2_fjLb0ELj1024ELj4ENS_18Kernel_traits_baseILj7168EfS2_fS2_fjLj1024EEEEELb0ELb0EEEvNS_9BwdParamsE:
.text._ZN10layer_norm22ln_bwd_finalize_kernelINS_22Kernel_traits_finalizeILj7168Ef13__nv_bfloat16fS2_fjLb0ELj1024ELj4ENS_18Kernel_traits_baseILj7168EfS2_fS2_fjLj1024EEEEELb0ELb0EEEvNS_9BwdParamsE:
        /* <DEDUP_REMOVED lines=82> */
.L_x_6450:
        /* <DEDUP_REMOVED lines=118> */
.L_x_6449:
[----:B------:R-:W-:Y:S05]  /*0c80*/  BSYNC.RECONVERGENT B1 ;  /* 0x0000000000017941 */ /* 0x000fea0003800200 */
.L_x_6448:
        /* <DEDUP_REMOVED lines=75> */
.L_x_6452:
[----:B------:R-:W-:Y:S05]  /*1140*/  BSYNC.RECONVERGENT B1 ;  /* 0x0000000000017941 */ /* 0x000fea0003800200 */
.L_x_6451:
        /* <DEDUP_REMOVED lines=37> */
.L_x_6454:
[----:B------:R-:W-:Y:S05]  /*13a0*/  BSYNC.RECONVERGENT B1 ;  /* 0x0000000000017941 */ /* 0x000fea0003800200 */
.L_x_6453:
[----:B------:R-:W-:Y:S05]  /*13b0*/  @!P1 BRA `(.L_x_6447) ;  /* 0x0000000000409947 */ /* 0x000fea0003800000 */
[----:B------:R-:W0:Y:S01]  /*13c0*/  LDC.64 R6, c[0x0][0x440] ;  /* 0x00011000ff067b82 */ /* 0x000e220000000a00 */
[----:B------:R-:W-:Y:S01]  /*13d0*/  IMAD R59, R2, R56, R59 ;  /* 0x00000038023b7224 */ /* 0x000fe200078e023b */
[----:B------:R-:W-:Y:S02]  /*13e0*/  LOP3.LUT R8, R8, 0x1f, RZ, 0xc0, !PT ;  /* 0x0000001f08087812 */ /* 0x000fe400078ec0ff */
[----:B------:R-:W-:Y:S02]  /*13f0*/  IADD3 R9, PT, PT, -R9, RZ, RZ ;  /* 0x000000ff09097210 */ /* 0x000fe40007ffe1ff */
[----:B------:R-:W-:Y:S02]  /*1400*/  IADD3 R59, PT, PT, R8, R59, RZ ;  /* 0x0000003b083b7210 */ /* 0x000fe40007ffe0ff */
[----:B------:R-:W1:Y:S05]  /*1410*/  LDC.64 R10, c[0x0][0x448] ;  /* 0x00011200ff0a7b82 */ /* 0x000e6a0000000a00 */
.L_x_6455:
        /* <DEDUP_REMOVED lines=10> */
.L_x_6447:
[----:B------:R-:W-:Y:S05]  /*14c0*/  BSYNC.RECONVERGENT B0 ;  /* 0x0000000000007941 */ /* 0x000fea0003800200 */
.L_x_6446:
        /* <DEDUP_REMOVED lines=57> */
.L_x_6456:
        /* <DEDUP_REMOVED lines=10> */
.L_x_14376:


//--------------------- .text._ZN10layer_norm13ln_bwd_kernelINS_13Kernel_traitsIf13__nv_bfloat16fS2_fjLj7168ELj1ELj1ELj8ELj8ENS_18Kernel_traits_baseILj7168EfS2_fS2_fjLj256EEEEELb1ELb0ELb1ELb0EEEvNS_9BwdParamsE --------------------------
	.section	.text._ZN10layer_norm13ln_bwd_kernelINS_13Kernel_traitsIf13__nv_bfloat16fS2_fjLj7168ELj1ELj1ELj8ELj8ENS_18Kernel_traits_baseILj7168EfS2_fS2_fjLj256EEEEELb1ELb0ELb1ELb0EEEvNS_9BwdParamsE,"ax",@progbits
	.align	128
        .global         _ZN10layer_norm13ln_bwd_kernelINS_13Kernel_traitsIf13__nv_bfloat16fS2_fjLj7168ELj1ELj1ELj8ELj8ENS_18Kernel_traits_baseILj7168EfS2_fS2_fjLj256EEEEELb1ELb0ELb1ELb0EEEvNS_9BwdParamsE
        .type           _ZN10layer_norm13ln_bwd_kernelINS_13Kernel_traitsIf13__nv_bfloat16fS2_fjLj7168ELj1ELj1ELj8ELj8ENS_18Kernel_traits_baseILj7168EfS2_fS2_fjLj256EEEEELb1ELb0ELb1ELb0EEEvNS_9BwdParamsE,@function
        .size           _ZN10layer_norm13ln_bwd_kernelINS_13Kernel_traitsIf13__nv_bfloat16fS2_fjLj7168ELj1ELj1ELj8ELj8ENS_18Kernel_traits_baseILj7168EfS2_fS2_fjLj256EEEEELb1ELb0ELb1ELb0EEEvNS_9BwdParamsE,(.L_x_14377 - _ZN10layer_norm13ln_bwd_kernelINS_13Kernel_traitsIf13__nv_bfloat16fS2_fjLj7168ELj1ELj1ELj8ELj8ENS_18Kernel_traits_baseILj7168EfS2_fS2_fjLj256EEEEELb1ELb0ELb1ELb0EEEvNS_9BwdParamsE)
        .other          _ZN10layer_norm13ln_bwd_kernelINS_13Kernel_traitsIf13__nv_bfloat16fS2_fjLj7168ELj1ELj1ELj8ELj8ENS_18Kernel_traits_baseILj7168EfS2_fS2_fjLj256EEEEELb1ELb0ELb1ELb0EEEvNS_9BwdParamsE,@"STO_CUDA_ENTRY STV_DEFAULT"
_ZN10layer_norm13ln_bwd_kernelINS_13Kernel_traitsIf13__nv_bfloat16fS2_fjLj7168ELj1ELj1ELj8ELj8ENS_18Kernel_traits_baseILj7168EfS2_fS2_fjLj256EEEEELb1ELb0ELb1ELb0EEEvNS_9BwdParamsE:
.text._ZN10layer_norm13ln_bwd_kernelINS_13Kernel_traitsIf13__nv_bfloat16fS2_fjLj7168ELj1ELj1ELj8ELj8ENS_18Kernel_traits_baseILj7168EfS2_fS2_fjLj256EEEEELb1ELb0ELb1ELb0EEEvNS_9BwdParamsE:
        /* <DEDUP_REMOVED lines=46> */
[C---:B0-----:R-:W-:Y:S01]  /*02e0*/  @P2 IMAD.WIDE.U32 R20, R23.reuse, 0x10, R20 ;  /* 0x0000001017142825 */ /* 0x041fe200078e0014 */
[----:B------:R-:W0:Y:S01]  /*02f0*/  S2UR UR4, SR_CTAID.X ;  /* 0x00000000000479c3 */ /* 0x000e220000002500 */
[----:B------:R-:W-:-:S03]  /*0300*/  @P2 IADD3 R23, PT, PT, R23, 0x100, RZ ;  /* 0x0000010017172810 */ /* 0x000fc60007ffe0ff */
[----:B------:R1:W5:Y:S02]  /*0310*/  @P2 LDG.E.128 R104, desc[UR10][R20.64] ;  /* 0x0000000a14682981 */ /* 0x000364000c1e1d00 */
[----:B---3--:R-:W-:-:S05]  /*0320*/  @P3 IMAD.WIDE.U32 R6, R23, 0x10, R6 ;  /* 0x0000001017063825 */ /* 0x008fca00078e0006 */
        /* <DEDUP_REMOVED lines=64> */
.L_x_6566:
        /* <DEDUP_REMOVED lines=18> */
[----:B------:R-:W-:Y:S01]  /*0850*/  IADD3 R149, PT, PT, R208, -0x1, RZ ;  /* 0xffffffffd0957810 */ /* 0x000fe20007ffe0ff */
[----:B------:R-:W3:Y:S01]  /*0860*/  S2R R0, SR_TID.X ;  /* 0x0000000000007919 */ /* 0x000ee20000002100 */
[C---:B------:R-:W-:Y:S01]  /*0870*/  ISETP.GE.U32.AND P6, PT, R3.reuse, 0x100, PT ;  /* 0x000001000300780c */ /* 0x040fe20003fc6070 */
[----:B------:R-:W-:Y:S01]  /*0880*/  HFMA2 R159, -RZ, RZ, 0, 0 ;  /* 0x00000000ff9f7431 */ /* 0x000fe200000001ff */
[----:B------:R-:W-:-:S02]  /*0890*/  ISETP.GE.U32.AND P5, PT, R3, 0x200, PT ;  /* 0x000002000300780c */ /* 0x000fc40003fa6070 */
[----:B------:R-:W-:Y:S02]  /*08a0*/  CS2R R160, SRZ ;  /* 0x0000000000a07805 */ /* 0x000fe4000001ff00 */
[C---:B------:R-:W-:Y:S02]  /*08b0*/  ISETP.GE.U32.AND P2, PT, R3.reuse, 0x300, PT ;  /* 0x000003000300780c */ /* 0x040fe40003f46070 */
[----:B------:R-:W-:Y:S02]  /*08c0*/  ISETP.NE.AND P1, PT, RZ, UR9, PT ;  /* 0x00000009ff007c0c */ /* 0x000fe4000bf25270 */
[----:B------:R-:W-:Y:S02]  /*08d0*/  ISETP.GE.U32.AND P0, PT, R3, 0x400, PT ;  /* 0x000004000300780c */ /* 0x000fe40003f06070 */
[----:B------:R-:W-:-:S05]  /*08e0*/  @P4 IADD3 R13, PT, PT, R211, -0x1, RZ ;  /* 0xffffffffd30d4810 */ /* 0x000fca0007ffe0ff */
[-C--:B0-----:R-:W-:Y:S02]  /*08f0*/  @P4 IMAD R150, R13, R2.reuse, RZ ;  /* 0x000000020d964224 */ /* 0x081fe400078e02ff */
[-C--:B------:R-:W-:Y:S02]  /*0900*/  IMAD R13, R5, R2.reuse, RZ ;  /* 0x00000002050d7224 */ /* 0x080fe400078e02ff */
[----:B------:R-:W-:Y:S01]  /*0910*/  IMAD R148, R149, R2, RZ ;  /* 0x0000000295947224 */ /* 0x000fe200078e02ff */
[----:B------:R-:W-:Y:S02]  /*0920*/  @P4 SHF.R.S32.HI R151, RZ, 0x1f, R150 ;  /* 0x0000001fff974819 */ /* 0x000fe40000011496 */
[----:B-1----:R-:W-:Y:S02]  /*0930*/  SHF.R.S32.HI R18, RZ, 0x1f, R13 ;  /* 0x0000001fff127819 */ /* 0x002fe4000001140d */
[----:B------:R-:W-:Y:S02]  /*0940*/  SHF.R.S32.HI R19, RZ, 0x1f, R148 ;  /* 0x0000001fff137819 */ /* 0x000fe40000011494 */
[----:B------:R-:W-:-:S02]  /*0950*/  LEA.HI R149, R18, R13, RZ, 0x2 ;  /* 0x0000000d12957211 */ /* 0x000fc400078f10ff */
[----:B------:R-:W-:Y:S02]  /*0960*/  @P4 LEA.HI R153, R151, R150, RZ, 0x2 ;  /* 0x0000009697994211 */ /* 0x000fe400078f10ff */
[----:B------:R-:W-:Y:S02]  /*0970*/  LEA.HI R151, R19, R148, RZ, 0x2 ;  /* 0x0000009413977211 */ /* 0x000fe400078f10ff */
[-C--:B---3--:R-:W-:Y:S02]  /*0980*/  LEA.HI.SX32 R210, R149, R0.reuse, 0x1e ;  /* 0x0000000095d27211 */ /* 0x088fe400078ff2ff */
[----:B------:R-:W-:Y:S02]  /*0990*/  @P4 LEA.HI.SX32 R159, R153, R0, 0x1e ;  /* 0x00000000999f4211 */ /* 0x000fe400078ff2ff */
[----:B------:R-:W-:Y:S02]  /*09a0*/  P2R R13, PR, RZ, 0x40 ;  /* 0x00000040ff0d7803 */ /* 0x000fe40000000000 */
[----:B------:R-:W-:-:S02]  /*09b0*/  P2R R18, PR, RZ, 0x20 ;  /* 0x00000020ff127803 */ /* 0x000fc40000000000 */
[----:B------:R-:W-:Y:S02]  /*09c0*/  P2R R19, PR, RZ, 0x4 ;  /* 0x00000004ff137803 */ /* 0x000fe40000000000 */
[----:B------:R-:W-:Y:S02]  /*09d0*/  LEA.HI.SX32 R162, R151, R0, 0x1e ;  /* 0x0000000097a27211 */ /* 0x000fe400078ff2ff */
[----:B------:R-:W-:Y:S02]  /*09e0*/  MOV R163, R210 ;  /* 0x000000d200a37202 */ /* 0x000fe40000000f00 */
[----:B--2---:R-:W-:Y:S01]  /*09f0*/  FSEL R158, R158, RZ, !P1 ;  /* 0x000000ff9e9e7208 */ /* 0x004fe20004800000 */
        /* <DEDUP_REMOVED lines=16> */
[----:B------:R-:W-:Y:S02]  /*0b00*/  IADD3 R162, PT, PT, R162, 0x100, RZ ;  /* 0x00000100a2a27810 */ /* 0x000fe40007ffe0ff */
[----:B------:R-:W-:Y:S02]  /*0b10*/  IADD3 R163, PT, PT, R163, 0x100, RZ ;  /* 0x00000100a3a37810 */ /* 0x000fe40007ffe0ff */
[----:B---3--:R-:W-:Y:S02]  /*0b20*/  MOV R160, R152 ;  /* 0x0000009800a07202 */ /* 0x008fe40000000f00 */
[----:B------:R-:W-:Y:S02]  /*0b30*/  SHF.R.U64 R204, R152, 0x10, R153 ;  /* 0x0000001098cc7819 */ /* 0x000fe40000001299 */
[----:B------:R-:W-:Y:S01]  /*0b40*/  SHF.L.U32 R205, R160, 0x10, RZ ;  /* 0x00000010a0cd7819 */ /* 0x000fe200000006ff */
[C---:B----4-:R-:W-:Y:S01]  /*0b50*/  FADD.FTZ R207, -R158.reuse, R148 ;  /* 0x000000949ecf7221 */ /* 0x050fe20000010100 */
[----:B------:R-:W-:-:S03]  /*0b60*/  FADD.FTZ R149, -R158, R149 ;  /* 0x000000959e957221 */ /* 0x000fc60000010100 */
[----:B------:R-:W-:Y:S01]  /*0b70*/  FMUL.FTZ R207, R4, R207 ;  /* 0x000000cf04cf7220 */ /* 0x000fe20000410000 */
[----:B------:R-:W-:Y:S01]  /*0b80*/  SHF.L.U32 R204, R204, 0x10, RZ ;  /* 0x00000010cccc7819 */ /* 0x000fe200000006ff */
[----:B------:R-:W-:Y:S01]  /*0b90*/  FADD.FTZ R151, -R158, R151 ;  /* 0x000000979e977221 */ /* 0x000fe20000010100 */
[----:B------:R-:W-:Y:S01]  /*0ba0*/  MOV R161, R153 ;  /* 0x0000009900a17202 */ /* 0x000fe20000000f00 */
[----:B------:R-:W-:Y:S01]  /*0bb0*/  FMUL.FTZ R206, R4, R149 ;  /* 0x0000009504ce7220 */ /* 0x000fe20000410000 */
[----:B------:R-:W-:Y:S01]  /*0bc0*/  FADD.FTZ R68, R68, R205 ;  /* 0x000000cd44447221 */ /* 0x000fe20000010000 */
[-C--:B------:R-:W-:Y:S01]  /*0bd0*/  FFMA.FTZ R96, R207, R205.reuse, R96 ;  /* 0x000000cdcf607223 */ /* 0x080fe20000010060 */
[----:B------:R-:W-:Y:S01]  /*0be0*/  FMUL.FTZ R205, R124, R205 ;  /* 0x000000cd7ccd7220 */ /* 0x000fe20000410000 */
[----:B------:R-:W-:Y:S01]  /*0bf0*/  SHF.R.U32.HI R200, RZ, 0x10, R153 ;  /* 0x00000010ffc87819 */ /* 0x000fe20000011699 */
[----:B------:R-:W-:Y:S01]  /*0c00*/  FADD.FTZ R203, -R158, R150 ;  /* 0x000000969ecb7221 */ /* 0x000fe20000010100 */
[----:B------:R-:W-:Y:S01]  /*0c10*/  SHF.L.U32 R161, R161, 0x10, RZ ;  /* 0x00000010a1a17819 */ /* 0x000fe200000006ff */
[----:B------:R-:W-:Y:S01]  /*0c20*/  FMUL.FTZ R202, R4, R151 ;  /* 0x0000009704ca7220 */ /* 0x000fe20000410000 */
[----:B------:R-:W-:Y:S01]  /*0c30*/  FADD.FTZ R69, R69, R204 ;  /* 0x000000cc45457221 */ /* 0x000fe20000010000 */
[-C--:B------:R-:W-:Y:S01]  /*0c40*/  FFMA.FTZ R97, R206, R204.reuse, R97 ;  /* 0x000000ccce617223 */ /* 0x080fe20000010061 */
[----:B------:R-:W-:Y:S01]  /*0c50*/  FMUL.FTZ R204, R125, R204 ;  /* 0x000000cc7dcc7220 */ /* 0x000fe20000410000 */
[----:B------:R-:W-:Y:S01]  /*0c60*/  FADD.FTZ R149, RZ, R205 ;  /* 0x000000cdff957221 */ /* 0x000fe20000010000 */
[----:B------:R-:W-:Y:S01]  /*0c70*/  FFMA.FTZ R151, R207, R205, RZ ;  /* 0x000000cdcf977223 */ /* 0x000fe200000100ff */
[----:B------:R-:W-:Y:S01]  /*0c80*/  SHF.L.U32 R200, R200, 0x10, RZ ;  /* 0x00000010c8c87819 */ /* 0x000fe200000006ff */
[----:B------:R-:W-:Y:S01]  /*0c90*/  FMUL.FTZ R203, R4, R203 ;  /* 0x000000cb04cb7220 */ /* 0x000fe20000410000 */
[-C--:B------:R-:W-:Y:S01]  /*0ca0*/  FMUL.FTZ R201, R126, R161.reuse ;  /* 0x000000a17ec97220 */ /* 0x080fe20000410000 */
        /* <DEDUP_REMOVED lines=10> */
[----:B-1----:R-:W-:-:S07]  /*0d50*/  FFMA.FTZ R160, R202, R200, R149 ;  /* 0x000000c8caa07223 */ /* 0x002fce0000010095 */
.L_x_6461:
[----:B----4-:R-:W-:Y:S05]  /*0d60*/  BSYNC.RECONVERGENT B1 ;  /* 0x0000000000017941 */ /* 0x010fea0003800200 */
.L_x_6460:
        /* <DEDUP_REMOVED lines=10> */
[----:B------:R-:W-:-:S13]  /*0e10*/  ISETP.NE.AND.EX P1, PT, RZ, UR13, PT, P1 ;  /* 0x0000000dff007c0c */ /* 0x000fda000bf25310 */
[----:B------:R-:W0:Y:S01]  /*0e20*/  @P1 LDC.64 R24, c[0x0][0x438] ;  /* 0x00010e00ff181b82 */ /* 0x000e220000000a00 */
[----:B--2---:R-:W-:-:S05]  /*0e30*/  IMAD.WIDE.U32 R150, R159, 0x4, R150 ;  /* 0x000000049f967825 */ /* 0x004fca00078e0096 */
[----:B------:R-:W5:Y:S01]  /*0e40*/  LDG.E R7, desc[UR10][R150.64] ;  /* 0x0000000a96077981 */ /* 0x000f62000c1e1900 */
[----:B0-----:R-:W-:-:S05]  /*0e50*/  @P1 IMAD.WIDE.U32 R24, R163, 0x10, R24 ;  /* 0x00000010a3181825 */ /* 0x001fca00078e0018 */
[----:B------:R0:W5:Y:S01]  /*0e60*/  @P1 LDG.E.128 R36, desc[UR10][R24.64] ;  /* 0x0000000a18241981 */ /* 0x000162000c1e1d00 */
[----:B------:R-:W-:Y:S02]  /*0e70*/  IADD3 R159, PT, PT, R159, 0x100, RZ ;  /* 0x000001009f9f7810 */ /* 0x000fe40007ffe0ff */
[----:B------:R-:W-:Y:S02]  /*0e80*/  IADD3 R162, PT, PT, R162, 0x100, RZ ;  /* 0x00000100a2a27810 */ /* 0x000fe40007ffe0ff */
[----:B------:R-:W-:Y:S02]  /*0e90*/  IADD3 R163, PT, PT, R163, 0x100, RZ ;  /* 0x00000100a3a37810 */ /* 0x000fe40007ffe0ff */
[----:B---3--:R-:W-:Y:S02]  /*0ea0*/  MOV R27, R148 ;  /* 0x00000094001b7202 */ /* 0x008fe40000000f00 */
[----:B------:R-:W-:Y:S02]  /*0eb0*/  SHF.R.U64 R153, R148, 0x10, R149 ;  /* 0x0000001094997819 */ /* 0x000fe40000001295 */
[----:B------:R-:W-:-:S02]  /*0ec0*/  SHF.L.U32 R27, R27, 0x10, RZ ;  /* 0x000000101b1b7819 */ /* 0x000fc400000006ff */
[----:B------:R-:W-:Y:S01]  /*0ed0*/  MOV R152, R149 ;  /* 0x0000009500987202 */ /* 0x000fe20000000f00 */
[C---:B----4-:R-:W-:Y:S01]  /*0ee0*/  FADD.FTZ R155, -R158.reuse, R20 ;  /* 0x000000149e9b7221 */ /* 0x050fe20000010100 */
[C---:B------:R-:W-:Y:S01]  /*0ef0*/  FADD.FTZ R157, -R158.reuse, R21 ;  /* 0x000000159e9d7221 */ /* 0x040fe20000010100 */
[----:B------:R-:W-:Y:S01]  /*0f00*/  SHF.R.U32.HI R148, RZ, 0x10, R149 ;  /* 0x00000010ff947819 */ /* 0x000fe20000011695 */
[----:B------:R-:W-:Y:S01]  /*0f10*/  FADD.FTZ R209, -R158, R22 ;  /* 0x000000169ed17221 */ /* 0x000fe20000010100 */
[----:B0-----:R-:W-:Y:S01]  /*0f20*/  SHF.L.U32 R24, R153, 0x10, RZ ;  /* 0x0000001099187819 */ /* 0x001fe200000006ff */
[----:B------:R-:W-:Y:S01]  /*0f30*/  FMUL.FTZ R21, R4, R155 ;  /* 0x0000009b04157220 */ /* 0x000fe20000410000 */
[----:B------:R-:W-:Y:S01]  /*0f40*/  FMUL.FTZ R198, R120, R27 ;  /* 0x0000001b78c67220 */ /* 0x000fe20000410000 */
[----:B------:R-:W-:Y:S01]  /*0f50*/  FADD.FTZ R213, -R158, R23 ;  /* 0x000000179ed57221 */ /* 0x000fe20000010100 */
[----:B------:R-:W-:Y:S01]  /*0f60*/  SHF.L.U32 R149, R152, 0x10, RZ ;  /* 0x0000001098957819 */ /* 0x000fe200000006ff */
[----:B------:R-:W-:Y:S01]  /*0f70*/  FMUL.FTZ R20, R4, R157 ;  /* 0x0000009d04147220 */ /* 0x000fe20000410000 */
        /* <DEDUP_REMOVED lines=22> */
.L_x_6463:
[----:B------:R-:W-:Y:S05]  /*10e0*/  BSYNC.RECONVERGENT B1 ;  /* 0x0000000000017941 */ /* 0x000fea0003800200 */
.L_x_6462:
        /* <DEDUP_REMOVED lines=24> */
[----:B------:R-:W-:Y:S01]  /*1270*/  SHF.L.U32 R151, R26, 0x10, RZ ;  /* 0x000000101a977819 */ /* 0x000fe200000006ff */
[C---:B------:R-:W-:Y:S01]  /*1280*/  FADD.FTZ R157, -R158.reuse, R28 ;  /* 0x0000001c9e9d7221 */ /* 0x040fe20000010100 */
[----:B0-----:R-:W-:Y:S01]  /*1290*/  SHF.L.U32 R148, R155, 0x10, RZ ;  /* 0x000000109b947819 */ /* 0x001fe200000006ff */
[----:B------:R-:W-:Y:S01]  /*12a0*/  FADD.FTZ R167, -R158, R30 ;  /* 0x0000001e9ea77221 */ /* 0x000fe20000010100 */
[----:B------:R-:W-:Y:S01]  /*12b0*/  FMUL.FTZ R26, R4, R165 ;  /* 0x000000a5041a7220 */ /* 0x000fe20000410000 */
[----:B------:R-:W-:Y:S01]  /*12c0*/  FMUL.FTZ R30, R116, R151 ;  /* 0x00000097741e7220 */ /* 0x000fe20000410000 */
[----:B------:R-:W-:Y:S01]  /*12d0*/  FMUL.FTZ R29, R4, R157 ;  /* 0x0000009d041d7220 */ /* 0x000fe20000410000 */
[----:B------:R-:W-:Y:S01]  /*12e0*/  FADD.FTZ R61, R61, R148 ;  /* 0x000000943d3d7221 */ /* 0x000fe20000010000 */
[-C--:B------:R-:W-:Y:S01]  /*12f0*/  FFMA.FTZ R89, R26, R148.reuse, R89 ;  /* 0x000000941a597223 */ /* 0x080fe20000010059 */
[----:B------:R-:W-:Y:S01]  /*1300*/  FMUL.FTZ R165, R117, R148 ;  /* 0x0000009475a57220 */ /* 0x000fe20000410000 */
[----:B------:R-:W-:Y:S01]  /*1310*/  FADD.FTZ R209, -R158, R31 ;  /* 0x0000001f9ed17221 */ /* 0x000fe20000010100 */
[----:B------:R-:W-:Y:S01]  /*1320*/  SHF.L.U32 R153, R154, 0x10, RZ ;  /* 0x000000109a997819 */ /* 0x000fe200000006ff */
[----:B------:R-:W-:Y:S01]  /*1330*/  FADD.FTZ R148, R161, R30 ;  /* 0x0000001ea1947221 */ /* 0x000fe20000010000 */
[C---:B------:R-:W-:Y:S01]  /*1340*/  FFMA.FTZ R149, R29.reuse, R30, R160 ;  /* 0x0000001e1d957223 */ /* 0x040fe200000100a0 */
[----:B------:R-:W-:Y:S01]  /*1350*/  SHF.L.U32 R150, R150, 0x10, RZ ;  /* 0x0000001096967819 */ /* 0x000fe200000006ff */
[----:B------:R-:W-:Y:S01]  /*1360*/  FADD.FTZ R60, R60, R151 ;  /* 0x000000973c3c7221 */ /* 0x000fe20000010000 */
[----:B------:R-:W-:Y:S01]  /*1370*/  FFMA.FTZ R88, R29, R151, R88 ;  /* 0x000000971d587223 */ /* 0x000fe20000010058 */
[----:B------:R-:W-:Y:S01]  /*1380*/  FMUL.FTZ R28, R4, R209 ;  /* 0x000000d1041c7220 */ /* 0x000fe20000410000 */
[----:B------:R-:W-:Y:S01]  /*1390*/  FADD.FTZ R151, R148, R165 ;  /* 0x000000a594977221 */ /* 0x000fe20000010000 */
[----:B------:R-:W-:Y:S01]  /*13a0*/  FMUL.FTZ R31, R4, R167 ;  /* 0x000000a7041f7220 */ /* 0x000fe20000410000 */
        /* <DEDUP_REMOVED lines=11> */
.L_x_6465:
[----:B------:R-:W-:Y:S05]  /*1460*/  BSYNC.RECONVERGENT B1 ;  /* 0x0000000000017941 */ /* 0x000fea0003800200 */
.L_x_6464:
        /* <DEDUP_REMOVED lines=26> */
[----:B------:R-:W-:Y:S01]  /*1610*/  FADD.FTZ R173, -R158, R150 ;  /* 0x000000969ead7221 */ /* 0x000fe20000010100 */
[----:B------:R-:W-:Y:S01]  /*1620*/  SHF.L.U32 R148, R169, 0x10, RZ ;  /* 0x00000010a9947819 */ /* 0x000fe200000006ff */
[C---:B------:R-:W-:Y:S01]  /*1630*/  FMUL.FTZ R166, R4.reuse, R171 ;  /* 0x000000ab04a67220 */ /* 0x040fe20000410000 */
[----:B------:R-:W-:Y:S01]  /*1640*/  FMUL.FTZ R169, R4, R155 ;  /* 0x0000009b04a97220 */ /* 0x000fe20000410000 */
[----:B------:R-:W-:Y:S01]  /*1650*/  FMUL.FTZ R170, R112, R149 ;  /* 0x0000009570aa7220 */ /* 0x000fe20000410000 */
[----:B------:R-:W-:Y:S01]  /*1660*/  FADD.FTZ R175, -R158, R151 ;  /* 0x000000979eaf7221 */ /* 0x000fe20000010100 */
        /* <DEDUP_REMOVED lines=23> */
.L_x_6467:
[----:B------:R-:W-:Y:S05]  /*17e0*/  BSYNC.RECONVERGENT B1 ;  /* 0x0000000000017941 */ /* 0x000fea0003800200 */
.L_x_6466:
        /* <DEDUP_REMOVED lines=22> */
[----:B0-----:R-:W-:Y:S01]  /*1950*/  MOV R156, R153 ;  /* 0x00000099009c7202 */ /* 0x001fe20000000f00 */
[----:B----4-:R-:W-:Y:S01]  /*1960*/  FADD.FTZ R179, -R158, R149 ;  /* 0x000000959eb37221 */ /* 0x010fe20000010100 */
[----:B------:R-:W-:Y:S01]  /*1970*/  SHF.L.U32 R149, R174, 0x10, RZ ;  /* 0x00000010ae957819 */ /* 0x000fe200000006ff */
[C---:B------:R-:W-:Y:S01]  /*1980*/  FADD.FTZ R177, -R158.reuse, R148 ;  /* 0x000000949eb17221 */ /* 0x040fe20000010100 */
[----:B------:R-:W-:Y:S01]  /*1990*/  SHF.R.U32.HI R157, RZ, 0x10, R153 ;  /* 0x00000010ff9d7819 */ /* 0x000fe20000011699 */
[----:B------:R-:W-:Y:S01]  /*19a0*/  FADD.FTZ R181, -R158, R151 ;  /* 0x000000979eb57221 */ /* 0x000fe20000010100 */
[----:B------:R-:W-:Y:S01]  /*19b0*/  SHF.L.U32 R148, R176, 0x10, RZ ;  /* 0x00000010b0947819 */ /* 0x000fe200000006ff */
[----:B------:R-:W-:Y:S01]  /*19c0*/  FADD.FTZ R153, -R158, R150 ;  /* 0x000000969e997221 */ /* 0x000fe20000010100 */
[C---:B------:R-:W-:Y:S01]  /*19d0*/  FMUL.FTZ R174, R4.reuse, R179 ;  /* 0x000000b304ae7220 */ /* 0x040fe20000410000 */
        /* <DEDUP_REMOVED lines=25> */
.L_x_6469:
[----:B------:R-:W-:Y:S05]  /*1b70*/  BSYNC.RECONVERGENT B1 ;  /* 0x0000000000017941 */ /* 0x000fea0003800200 */
.L_x_6468:
        /* <DEDUP_REMOVED lines=56> */
.L_x_6471:
[----:B------:R-:W-:Y:S05]  /*1f00*/  BSYNC.RECONVERGENT B1 ;  /* 0x0000000000017941 */ /* 0x000fea0003800200 */
.L_x_6470:
        /* <DEDUP_REMOVED lines=11> */
[----:B------:R0:W5:Y:S05]  /*1fc0*/  @P5 LDG.E.128 R140, desc[UR10][R156.64] ;  /* 0x0000000a9c8c5981 */ /* 0x00016a000c1e1d00 */
[----:B------:R-:W3:Y:S01]  /*1fd0*/  LDG.E.64 R152, desc[UR10][R152.64] ;  /* 0x0000000a98987981 */ /* 0x000ee2000c1e1b00 */
[----:B--2---:R-:W-:-:S06]  /*1fe0*/  IMAD.WIDE.U32 R148, R163, 0x10, R148 ;  /* 0x00000010a3947825 */ /* 0x004fcc00078e0094 */
[----:B------:R-:W2:Y:S01]  /*1ff0*/  LDG.E.128 R148, desc[UR10][R148.64] ;  /* 0x0000000a94947981 */ /* 0x000ea2000c1e1d00 */
[----:B-1----:R-:W-:-:S05]  /*2000*/  IMAD.WIDE.U32 R154, R159, 0x4, R154 ;  /* 0x000000049f9a7825 */ /* 0x002fca00078e009a */
[----:B------:R1:W5:Y:S01]  /*2010*/  LDG.E R12, desc[UR10][R154.64] ;  /* 0x0000000a9a0c7981 */ /* 0x000362000c1e1900 */
[----:B---3--:R-:W-:Y:S02]  /*2020*/  MOV R159, R152 ;  /* 0x00000098009f7202 */ /* 0x008fe40000000f00 */
[--C-:B------:R-:W-:Y:S02]  /*2030*/  SHF.R.U64 R163, R152, 0x10, R153.reuse ;  /* 0x0000001098a37819 */ /* 0x100fe40000001299 */
[----:B------:R-:W-:Y:S02]  /*2040*/  SHF.L.U32 R159, R159, 0x10, RZ ;  /* 0x000000109f9f7819 */ /* 0x000fe400000006ff */
[----:B0-----:R-:W-:Y:S02]  /*2050*/  MOV R156, R153 ;  /* 0x00000099009c7202 */ /* 0x001fe40000000f00 */
[----:B------:R-:W-:Y:S01]  /*2060*/  SHF.R.U32.HI R162, RZ, 0x10, R153 ;  /* 0x00000010ffa27819 */ /* 0x000fe20000011699 */
[----:B------:R-:W-:Y:S01]  /*2070*/  FMUL.FTZ R192, R100, R159 ;  /* 0x0000009f64c07220 */ /* 0x000fe20000410000 */
[C---:B--2---:R-:W-:Y:S01]  /*2080*/  FADD.FTZ R157, -R158.reuse, R149 ;  /* 0x000000959e9d7221 */ /* 0x044fe20000010100 */
[C---:B------:R-:W-:Y:S01]  /*2090*/  FADD.FTZ R193, -R158.reuse, R148 ;  /* 0x000000949ec17221 */ /* 0x040fe20000010100 */
[----:B------:R-:W-:Y:S01]  /*20a0*/  SHF.L.U32 R148, R163, 0x10, RZ ;  /* 0x00000010a3947819 */ /* 0x000fe200000006ff */
[----:B------:R-:W-:Y:S01]  /*20b0*/  FADD.FTZ R195, -R158, R150 ;  /* 0x000000969ec37221 */ /* 0x000fe20000010100 */
        /* <DEDUP_REMOVED lines=27> */
.L_x_6459:
[----:B------:R-:W0:Y:S01]  /*2270*/  LDC R2, c[0x0][0x388] ;  /* 0x0000e200ff027b82 */ /* 0x000e220000000800 */
[----:B------:R-:W1:Y:S01]  /*2280*/  S2R R0, SR_TID.X ;  /* 0x0000000000007919 */ /* 0x000e620000002100 */
[----:B-----5:R-:W-:Y:S01]  /*2290*/  ISETP.GE.AND P4, PT, R211, 0x1, PT ;  /* 0x00000001d300780c */ /* 0x020fe20003f86270 */
[----:B------:R-:W-:Y:S01]  /*22a0*/  UISETP.NE.U32.AND UP0, UPT, UR12, URZ, UPT ;  /* 0x000000ff0c00728c */ /* 0x000fe2000bf05070 */
[----:B------:R-:W-:-:S03]  /*22b0*/  HFMA2 R227, -RZ, RZ, 0, 0 ;  /* 0x00000000ffe37431 */ /* 0x000fc600000001ff */
        /* <DEDUP_REMOVED lines=55> */
.L_x_6473:
        /* <DEDUP_REMOVED lines=19> */
[----:B------:R-:W5:Y:S02]  /*2760*/  @P4 LDG.E.128 R40, desc[UR10][R222.64] ;  /* 0x0000000ade284981 */ /* 0x000f64000c1e1d00 */
        /* <DEDUP_REMOVED lines=9> */
[----:B------:R-:W-:Y:S01]  /*2800*/  @P3 IADD3 R227, PT, PT, R227, 0x100, RZ ;  /* 0x00000100e3e33810 */ /* 0x000fe20007ffe0ff */
[----:B------:R-:W5:Y:S05]  /*2810*/  @P3 LDG.E.128 R36, desc[UR10][R218.64] ;  /* 0x0000000ada243981 */ /* 0x000f6a000c1e1d00 */
[----:B------:R-:W3:Y:S01]  /*2820*/  @P0 LDC.64 R160, c[0x0][0x3b0] ;  /* 0x0000ec00ffa00b82 */ /* 0x000ee20000000a00 */
[C---:B0-----:R-:W-:Y:S01]  /*2830*/  @P6 IMAD.WIDE.U32 R214, R229.reuse, 0x10, R214 ;  /* 0x00000010e5d66825 */ /* 0x041fe200078e00d6 */
[----:B------:R-:W-:Y:S01]  /*2840*/  @P6 IADD3 R229, PT, PT, R229, 0x100, RZ ;  /* 0x00000100e5e56810 */ /* 0x000fe20007ffe0ff */
[----:B------:R-:W5:Y:S04]  /*2850*/  @P3 LDG.E R7, desc[UR10][R216.64] ;  /* 0x0000000ad8073981 */ /* 0x000f68000c1e1900 */
[----:B------:R-:W5:Y:S01]  /*2860*/  @P6 LDG.E.128 R32, desc[UR10][R214.64] ;  /* 0x0000000ad6206981 */ /* 0x000f62000c1e1d00 */
[----:B------:R-:W0:Y:S01]  /*2870*/  @P1 LDC.64 R158, c[0x0][0x438] ;  /* 0x00010e00ff9e1b82 */ /* 0x000e220000000a00 */
[C---:B-1----:R-:W-:Y:S01]  /*2880*/  @P6 IMAD.WIDE.U32 R212, R227.reuse, 0x4, R212 ;  /* 0x00000004e3d46825 */ /* 0x042fe200078e00d4 */
[----:B------:R-:W-:-:S04]  /*2890*/  @P6 IADD3 R227, PT, PT, R227, 0x100, RZ ;  /* 0x00000100e3e36810 */ /* 0x000fc80007ffe0ff */
[----:B------:R-:W5:Y:S02]  /*28a0*/  @P6 LDG.E R8, desc[UR10][R212.64] ;  /* 0x0000000ad4086981 */ /* 0x000f64000c1e1900 */
[----:B------:R-:W1:Y:S01]  /*28b0*/  @P1 LDC.64 R156, c[0x0][0x3b0] ;  /* 0x0000ec00ff9c1b82 */ /* 0x000e620000000a00 */
[C---:B--2---:R-:W-:Y:S01]  /*28c0*/  @P0 IMAD.WIDE.U32 R162, R229.reuse, 0x10, R162 ;  /* 0x00000010e5a20825 */ /* 0x044fe200078e00a2 */
[----:B------:R-:W-:-:S04]  /*28d0*/  @P0 IADD3 R229, PT, PT, R229, 0x100, RZ ;  /* 0x00000100e5e50810 */ /* 0x000fc80007ffe0ff */
[----:B------:R-:W5:Y:S02]  /*28e0*/  @P0 LDG.E.128 R128, desc[UR10][R162.64] ;  /* 0x0000000aa2800981 */ /* 0x000f64000c1e1d00 */
[----:B------:R-:W2:Y:S01]  /*28f0*/  @P2 LDC.64 R154, c[0x0][0x438] ;  /* 0x00010e00ff9a2b82 */ /* 0x000ea20000000a00 */
[C---:B---3--:R-:W-:Y:S01]  /*2900*/  @P0 IMAD.WIDE.U32 R160, R227.reuse, 0x4, R160 ;  /* 0x00000004e3a00825 */ /* 0x048fe200078e00a0 */
[----:B------:R-:W-:-:S06]  /*2910*/  @P0 IADD3 R227, PT, PT, R227, 0x100, RZ ;  /* 0x00000100e3e30810 */ /* 0x000fcc0007ffe0ff */
[----:B------:R-:W3:Y:S01]  /*2920*/  @P2 LDC.64 R152, c[0x0][0x3b0] ;  /* 0x0000ec00ff982b82 */ /* 0x000ee20000000a00 */
[C---:B0-----:R-:W-:Y:S01]  /*2930*/  @P1 IMAD.WIDE.U32 R158, R229.reuse, 0x10, R158 ;  /* 0x00000010e59e1825 */ /* 0x041fe200078e009e */
[----:B------:R-:W-:Y:S01]  /*2940*/  @P1 IADD3 R229, PT, PT, R229, 0x100, RZ ;  /* 0x00000100e5e51810 */ /* 0x000fe20007ffe0ff */
[----:B------:R0:W5:Y:S04]  /*2950*/  @P0 LDG.E R9, desc[UR10][R160.64] ;  /* 0x0000000aa0090981 */ /* 0x000168000c1e1900 */
[----:B------:R0:W5:Y:S01]  /*2960*/  @P1 LDG.E.128 R132, desc[UR10][R158.64] ;  /* 0x0000000a9e841981 */ /* 0x000162000c1e1d00 */
[----:B------:R-:W4:Y:S01]  /*2970*/  @P5 LDC.64 R150, c[0x0][0x438] ;  /* 0x00010e00ff965b82 */ /* 0x000f220000000a00 */
[C---:B-1----:R-:W-:Y:S01]  /*2980*/  @P1 IMAD.WIDE.U32 R156, R227.reuse, 0x4, R156 ;  /* 0x00000004e39c1825 */ /* 0x042fe200078e009c */
[----:B------:R-:W-:-:S04]  /*2990*/  @P1 IADD3 R227, PT, PT, R227, 0x100, RZ ;  /* 0x00000100e3e31810 */ /* 0x000fc80007ffe0ff */
[----:B------:R1:W5:Y:S02]  /*29a0*/  @P1 LDG.E R10, desc[UR10][R156.64] ;  /* 0x0000000a9c0a1981 */ /* 0x000364000c1e1900 */
[----:B------:R-:W0:Y:S01]  /*29b0*/  @P5 LDC.64 R148, c[0x0][0x3b0] ;  /* 0x0000ec00ff945b82 */ /* 0x000e220000000a00 */
[C---:B--2---:R-:W-:Y:S01]  /*29c0*/  @P2 IMAD.WIDE.U32 R154, R229.reuse, 0x10, R154 ;  /* 0x00000010e59a2825 */ /* 0x044fe200078e009a */
[----:B------:R-:W-:-:S04]  /*29d0*/  @P2 IADD3 R229, PT, PT, R229, 0x100, RZ ;  /* 0x00000100e5e52810 */ /* 0x000fc80007ffe0ff */
[----:B------:R1:W5:Y:S01]  /*29e0*/  @P2 LDG.E.128 R136, desc[UR10][R154.64] ;  /* 0x0000000a9a882981 */ /* 0x000362000c1e1d00 */
[C---:B---3--:R-:W-:Y:S01]  /*29f0*/  @P2 IMAD.WIDE.U32 R152, R227.reuse, 0x4, R152 ;  /* 0x00000004e3982825 */ /* 0x048fe200078e0098 */
[----:B------:R-:W-:-:S04]  /*2a00*/  @P2 IADD3 R227, PT, PT, R227, 0x100, RZ ;  /* 0x00000100e3e32810 */ /* 0x000fc80007ffe0ff */
[----:B------:R1:W5:Y:S01]  /*2a10*/  @P2 LDG.E R11, desc[UR10][R152.64] ;  /* 0x0000000a980b2981 */ /* 0x000362000c1e1900 */
[----:B----4-:R-:W-:-:S05]  /*2a20*/  @P5 IMAD.WIDE.U32 R150, R229, 0x10, R150 ;  /* 0x00000010e5965825 */ /* 0x010fca00078e0096 */
[----:B------:R1:W5:Y:S01]  /*2a30*/  @P5 LDG.E.128 R140, desc[UR10][R150.64] ;  /* 0x0000000a968c5981 */ /* 0x000362000c1e1d00 */
[----:B0-----:R-:W-:-:S05]  /*2a40*/  @P5 IMAD.WIDE.U32 R148, R227, 0x4, R148 ;  /* 0x00000004e3945825 */ /* 0x001fca00078e0094 */
[----:B------:R1:W5:Y:S01]  /*2a50*/  @P5 LDG.E R12, desc[UR10][R148.64] ;  /* 0x0000000a940c5981 */ /* 0x000362000c1e1900 */
[----:B------:R-:W-:Y:S02]  /*2a60*/  ISETP.NE.AND P4, PT, R224, RZ, PT ;  /* 0x000000ffe000720c */ /* 0x000fe40003f85270 */
[----:B------:R-:W-:Y:S02]  /*2a70*/  CS2R R160, SRZ ;  /* 0x0000000000a07805 */ /* 0x000fe4000001ff00 */
[----:B------:R-:W-:-:S13]  /*2a80*/  ISETP.NE.AND P3, PT, R225, RZ, PT ;  /* 0x000000ffe100720c */ /* 0x000fda0003f65270 */
.L_x_6472:
[----:B------:R-:W-:Y:S05]  /*2a90*/  BSYNC.RECONVERGENT B0 ;  /* 0x0000000000007941 */ /* 0x000fea0003800200 */
.L_x_6458:
        /* <DEDUP_REMOVED lines=31> */
.L_x_6475:
[----:B------:R-:W-:Y:S05]  /*2c90*/  BSYNC.RECONVERGENT B0 ;  /* 0x0000000000007941 */ /* 0x000fea0003800200 */
.L_x_6474:
[----:B------:R-:W1:Y:S08]  /*2ca0*/  S2UR UR5, SR_CgaCtaId ;  /* 0x00000000000579c3 */ /* 0x000e700000008800 */
[----:B------:R-:W-:Y:S01]  /*2cb0*/  BAR.SYNC.DEFER_BLOCKING 0x0 ;  /* 0x0000000000007b1d */ /* 0x000fe20000010000 */
[----:B------:R-:W-:Y:S02]  /*2cc0*/  @P4 IADD3 R211, PT, PT, R211, -0x1, RZ ;  /* 0xffffffffd3d34810 */ /* 0x000fe40007ffe0ff */
[----:B------:R-:W-:-:S02]  /*2cd0*/  ISETP.NE.AND P6, PT, R13, RZ, PT ;  /* 0x000000ff0d00720c */ /* 0x000fc40003fc5270 */
[----:B------:R-:W-:Y:S01]  /*2ce0*/  ISETP.NE.AND P5, PT, RZ, UR9, PT ;  /* 0x00000009ff007c0c */ /* 0x000fe2000bfa5270 */
[----:B------:R-:W-:Y:S01]  /*2cf0*/  UMOV UR4, 0x400 ;  /* 0x0000040000047882 */ /* 0x000fe20000000000 */
[----:B------:R-:W-:Y:S01]  /*2d00*/  @P4 IMAD R211, R211, R2, RZ ;  /* 0x00000002d3d34224 */ /* 0x000fe200078e02ff */
        /* <DEDUP_REMOVED lines=59> */
.L_x_6480:
        /* <DEDUP_REMOVED lines=10> */
[----:B------:R-:W-:-:S07]  /*3160*/  F2FP.BF16.F32.PACK_AB R15, RZ, R15 ;  /* 0x0000000fff0f723e */ /* 0x000fce00000010ff */
.L_x_6481:
        /* <DEDUP_REMOVED lines=12> */
.L_x_6482:
        /* <DEDUP_REMOVED lines=10> */
[----:B------:R-:W-:Y:S01]  /*32d0*/  F2FP.BF16.F32.PACK_AB R17, RZ, R17 ;  /* 0x00000011ff11723e */ /* 0x000fe200000010ff */
[----:B------:R-:W-:Y:S06]  /*32e0*/  BRA `(.L_x_6483) ;  /* 0x0000000800647947 */ /* 0x000fec0003800000 */
.L_x_6479:
        /* <DEDUP_REMOVED lines=29> */
.L_x_6484:
        /* <DEDUP_REMOVED lines=11> */
.L_x_6485:
        /* <DEDUP_REMOVED lines=12> */
.L_x_6486:
[----:B------:R-:W-:Y:S05]  /*3630*/  @!P4 BRA `(.L_x_6483) ;  /* 0x000000040090c947 */ /* 0x000fea0003800000 */
[----:B------:R-:W-:Y:S01]  /*3640*/  FMUL.FTZ R17, R147, UR17 ;  /* 0x0000001193117c20 */ /* 0x000fe20008410000 */
[----:B-----5:R-:W-:-:S03]  /*3650*/  ISETP.GE.U32.AND P5, PT, R6, 0x1000000, PT ;  /* 0x010000000600780c */ /* 0x020fc60003fa6070 */
[----:B------:R-:W-:-:S05]  /*3660*/  FMUL.FTZ R17, R17, UR16 ;  /* 0x0000001011117c20 */ /* 0x000fca0008410000 */
[----:B------:R-:W-:-:S04]  /*3670*/  FSEL R17, R17, RZ, P5 ;  /* 0x000000ff11117208 */ /* 0x000fc80002800000 */
[----:B------:R-:W-:Y:S01]  /*3680*/  F2FP.BF16.F32.PACK_AB R17, RZ, R17 ;  /* 0x00000011ff11723e */ /* 0x000fe200000010ff */
[----:B------:R-:W-:Y:S06]  /*3690*/  BRA `(.L_x_6483) ;  /* 0x0000000400787947 */ /* 0x000fec0003800000 */
.L_x_6478:
        /* <DEDUP_REMOVED lines=10> */
[----:B------:R-:W-:Y:S01]  /*3740*/  @P3 FADD.FTZ R155, R205, -R156 ;  /* 0x8000009ccd9b3221 */ /* 0x000fe20000010000 */
[----:B------:R-:W-:Y:S01]  /*3750*/  MOV R156, R41 ;  /* 0x00000029009c7202 */ /* 0x000fe20000000f00 */
[----:B------:R-:W-:Y:S02]  /*3760*/  @P3 FADD.FTZ R157, R201, -R158 ;  /* 0x8000009ec99d3221 */ /* 0x000fe40000010000 */
[----:B------:R-:W-:Y:S01]  /*3770*/  @P3 FFMA.FTZ R154, R4, R155, R40 ;  /* 0x0000009b049a3223 */ /* 0x000fe20000010028 */
[----:B------:R-:W-:-:S04]  /*3780*/  @P3 FFMA.FTZ R155, R206, R153, R150 ;  /* 0x00000099ce9b3223 */ /* 0x000fc80000010096 */
[----:B------:R-:W-:-:S04]  /*3790*/  @P3 FADD.FTZ R155, R204, -R155 ;  /* 0x8000009bcc9b3221 */ /* 0x000fc80000010000 */
        /* <DEDUP_REMOVED lines=31> */
[----:B------:R-:W-:Y:S01]  /*3990*/  F2FP.BF16.F32.PACK_AB R17, RZ, R17 ;  /* 0x00000011ff11723e */ /* 0x000fe200000010ff */
[----:B------:R-:W-:Y:S06]  /*39a0*/  BRA `(.L_x_6483) ;  /* 0x0000000000b47947 */ /* 0x000fec0003800000 */
.L_x_6487:
[----:B------:R-:W0:Y:S01]  /*39b0*/  @P4 LDC.64 R144, c[0x0][0x408] ;  /* 0x00010200ff904b82 */ /* 0x000e220000000a00 */
[--C-:B------:R-:W-:Y:S01]  /*39c0*/  @P3 FFMA.FTZ R147, R202, R153, R150.reuse ;  /* 0x00000099ca933223 */ /* 0x100fe20000010096 */
[----:B-----5:R-:W-:Y:S01]  /*39d0*/  MOV R156, R43 ;  /* 0x0000002b009c7202 */ /* 0x020fe20000000f00 */
[-CC-:B------:R-:W-:Y:S01]  /*39e0*/  @P3 FFMA.FTZ R148, R207, R153.reuse, R150.reuse ;  /* 0x00000099cf943223 */ /* 0x180fe20000010096 */
[----:B------:R-:W-:Y:S01]  /*39f0*/  @P4 ISETP.GE.U32.AND P5, PT, R6, 0x1000000, PT ;  /* 0x010000000600480c */ /* 0x000fe20003fa6070 */
[----:B------:R-:W-:Y:S01]  /*3a00*/  @P3 FADD.FTZ R147, R200, -R147 ;  /* 0x80000093c8933221 */ /* 0x000fe20000010000 */
[-CC-:B------:R-:W-:Y:S01]  /*3a10*/  @P3 FFMA.FTZ R149, R206, R153.reuse, R150.reuse ;  /* 0x00000099ce953223 */ /* 0x180fe20000010096 */
[----:B------:R-:W-:Y:S02]  /*3a20*/  @P3 FFMA.FTZ R158, R203, R153, R150 ;  /* 0x00000099cb9e3223 */ /* 0x000fe40000010096 */
[----:B------:R-:W-:Y:S01]  /*3a30*/  @P3 FFMA.FTZ R156, R4, R147, R43 ;  /* 0x00000093049c3223 */ /* 0x000fe2000001002b */
[----:B------:R-:W-:Y:S01]  /*3a40*/  @P3 FADD.FTZ R149, R204, -R149 ;  /* 0x80000095cc953221 */ /* 0x000fe20000010000 */
[----:B------:R-:W1:Y:S01]  /*3a50*/  @P4 LDC.64 R146, c[0x0][0x408] ;  /* 0x00010200ff924b82 */ /* 0x000e620000000a00 */
[----:B------:R-:W-:Y:S01]  /*3a60*/  @P3 FADD.FTZ R157, R201, -R158 ;  /* 0x8000009ec99d3221 */ /* 0x000fe20000010000 */
[----:B0-----:R-:W-:-:S04]  /*3a70*/  @P4 FMUL.FTZ R145, R156, R145 ;  /* 0x000000919c914220 */ /* 0x001fc80000410000 */
[----:B------:R-:W-:Y:S01]  /*3a80*/  @P4 FMUL.FTZ R144, R145, R144 ;  /* 0x0000009091904220 */ /* 0x000fe20000410000 */
[----:B------:R-:W-:-:S04]  /*3a90*/  @P3 FADD.FTZ R145, R205, -R148 ;  /* 0x80000094cd913221 */ /* 0x000fc80000010000 */
[----:B------:R-:W-:Y:S02]  /*3aa0*/  @P4 FSEL R155, R144, RZ, P5 ;  /* 0x000000ff909b4208 */ /* 0x000fe40002800000 */
[----:B------:R-:W-:Y:S01]  /*3ab0*/  MOV R144, R40 ;  /* 0x0000002800907202 */ /* 0x000fe20000000f00 */
[----:B------:R-:W-:Y:S01]  /*3ac0*/  @P3 FFMA.FTZ R144, R4, R145, R40 ;  /* 0x0000009104903223 */ /* 0x000fe20000010028 */
[----:B------:R-:W-:Y:S02]  /*3ad0*/  @P4 LOP3.LUT P5, RZ, R6, 0xff, RZ, 0xc0, !PT ;  /* 0x000000ff06ff4812 */ /* 0x000fe400078ac0ff */
[----:B------:R-:W-:Y:S01]  /*3ae0*/  MOV R145, R41 ;  /* 0x0000002900917202 */ /* 0x000fe20000000f00 */
[----:B-1----:R-:W-:Y:S01]  /*3af0*/  @P4 FMUL.FTZ R147, R144, R147 ;  /* 0x0000009390934220 */ /* 0x002fe20000410000 */
[----:B------:R-:W-:Y:S01]  /*3b00*/  @P3 FFMA.FTZ R145, R4, R149, R41 ;  /* 0x0000009504913223 */ /* 0x000fe20000010029 */
[----:B------:R-:W-:Y:S01]  /*3b10*/  @P4 F2FP.BF16.F32.PACK_AB R155, RZ, R155 ;  /* 0x0000009bff9b423e */ /* 0x000fe200000010ff */
[----:B------:R-:W0:Y:S01]  /*3b20*/  @P4 LDC.64 R148, c[0x0][0x408] ;  /* 0x00010200ff944b82 */ /* 0x000e220000000a00 */
[----:B------:R-:W-:-:S02]  /*3b30*/  @P4 FMUL.FTZ R146, R147, R146 ;  /* 0x0000009293924220 */ /* 0x000fc40000410000 */
[----:B------:R-:W-:-:S03]  /*3b40*/  @P4 PRMT R17, R155, 0x7610, R17 ;  /* 0x000076109b114816 */ /* 0x000fc60000000011 */
[----:B------:R-:W-:Y:S02]  /*3b50*/  @P4 FSEL R154, R146, RZ, P5 ;  /* 0x000000ff929a4208 */ /* 0x000fe40002800000 */
[----:B------:R-:W1:Y:S01]  /*3b60*/  @P4 LDC.64 R146, c[0x0][0x408] ;  /* 0x00010200ff924b82 */ /* 0x000e620000000a00 */
[----:B------:R-:W-:Y:S02]  /*3b70*/  @P4 LOP3.LUT P5, RZ, R6, 0xff00, RZ, 0xc0, !PT ;  /* 0x0000ff0006ff4812 */ /* 0x000fe400078ac0ff */
        /* <DEDUP_REMOVED lines=16> */
.L_x_6483:
        /* <DEDUP_REMOVED lines=14> */
.L_x_6488:
[----:B------:R-:W-:Y:S02]  /*3d60*/  IADD3 R152, PT, PT, R152, 0x100, RZ ;  /* 0x0000010098987810 */ /* 0x000fe40007ffe0ff */
[----:B------:R-:W-:-:S07]  /*3d70*/  IADD3 R151, PT, PT, R151, 0x100, RZ ;  /* 0x0000010097977810 */ /* 0x000fce0007ffe0ff */
.L_x_6477:
[----:B------:R-:W-:Y:S05]  /*3d80*/  BSYNC.RECONVERGENT B0 ;  /* 0x0000000000007941 */ /* 0x000fea0003800200 */
.L_x_6476:
        /* <DEDUP_REMOVED lines=53> */
[----:B------:R-:W-:Y:S01]  /*40e0*/  F2FP.BF16.F32.PACK_AB R17, RZ, R17 ;  /* 0x00000011ff11723e */ /* 0x000fe200000010ff */
[----:B------:R-:W-:Y:S06]  /*40f0*/  BRA `(.L_x_6493) ;  /* 0x00000008005c7947 */ /* 0x000fec0003800000 */
.L_x_6492:
        /* <DEDUP_REMOVED lines=44> */
.L_x_6491:
        /* <DEDUP_REMOVED lines=32> */
.L_x_6495:
        /* <DEDUP_REMOVED lines=11> */
.L_x_6496:
        /* <DEDUP_REMOVED lines=11> */
.L_x_6497:
[----:B------:R-:W-:Y:S05]  /*4720*/  @!P4 BRA `(.L_x_6493) ;  /* 0x0000000000d0c947 */ /* 0x000fea0003800000 */
[----:B------:R-:W-:Y:S01]  /*4730*/  FMUL.FTZ R17, R147, UR17 ;  /* 0x0000001193117c20 */ /* 0x000fe20008410000 */
[----:B-----5:R-:W-:-:S03]  /*4740*/  ISETP.GE.U32.AND P6, PT, R7, 0x1000000, PT ;  /* 0x010000000700780c */ /* 0x020fc60003fc6070 */
[----:B------:R-:W-:-:S05]  /*4750*/  FMUL.FTZ R17, R17, UR16 ;  /* 0x0000001011117c20 */ /* 0x000fca0008410000 */
[----:B------:R-:W-:-:S04]  /*4760*/  FSEL R17, R17, RZ, P6 ;  /* 0x000000ff11117208 */ /* 0x000fc80003000000 */
[----:B------:R-:W-:Y:S01]  /*4770*/  F2FP.BF16.F32.PACK_AB R17, RZ, R17 ;  /* 0x00000011ff11723e */ /* 0x000fe200000010ff */
[----:B------:R-:W-:Y:S06]  /*4780*/  BRA `(.L_x_6493) ;  /* 0x0000000000b87947 */ /* 0x000fec0003800000 */
.L_x_6494:
        /* <DEDUP_REMOVED lines=12> */
.L_x_6498:
        /* <DEDUP_REMOVED lines=11> */
.L_x_6499:
        /* <DEDUP_REMOVED lines=12> */
.L_x_6500:
        /* <DEDUP_REMOVED lines=10> */
[----:B------:R-:W-:-:S07]  /*4a60*/  F2FP.BF16.F32.PACK_AB R17, RZ, R17 ;  /* 0x00000011ff11723e */ /* 0x000fce00000010ff */
.L_x_6493:
        /* <DEDUP_REMOVED lines=12> */
.L_x_6501:
[----:B------:R-:W-:Y:S02]  /*4b30*/  IADD3 R152, PT, PT, R152, 0x100, RZ ;  /* 0x0000010098987810 */ /* 0x000fe40007ffe0ff */
[----:B------:R-:W-:-:S07]  /*4b40*/  IADD3 R151, PT, PT, R151, 0x100, RZ ;  /* 0x0000010097977810 */ /* 0x000fce0007ffe0ff */
.L_x_6490:
[----:B------:R-:W-:Y:S05]  /*4b50*/  BSYNC.RECONVERGENT B0 ;  /* 0x0000000000007941 */ /* 0x000fea0003800200 */
.L_x_6489:
        /* <DEDUP_REMOVED lines=55> */
.L_x_6505:
        /* <DEDUP_REMOVED lines=44> */
.L_x_6504:
        /* <DEDUP_REMOVED lines=32> */
.L_x_6508:
        /* <DEDUP_REMOVED lines=11> */
.L_x_6509:
        /* <DEDUP_REMOVED lines=11> */
.L_x_6510:
[----:B------:R-:W-:Y:S05]  /*54f0*/  @!P4 BRA `(.L_x_6506) ;  /* 0x0000000000d0c947 */ /* 0x000fea0003800000 */
[----:B------:R-:W-:Y:S01]  /*5500*/  FMUL.FTZ R17, R147, UR17 ;  /* 0x0000001193117c20 */ /* 0x000fe20008410000 */
[----:B-----5:R-:W-:-:S03]  /*5510*/  ISETP.GE.U32.AND P6, PT, R8, 0x1000000, PT ;  /* 0x010000000800780c */ /* 0x020fc60003fc6070 */
[----:B------:R-:W-:-:S05]  /*5520*/  FMUL.FTZ R17, R17, UR16 ;  /* 0x0000001011117c20 */ /* 0x000fca0008410000 */
[----:B------:R-:W-:-:S04]  /*5530*/  FSEL R17, R17, RZ, P6 ;  /* 0x000000ff11117208 */ /* 0x000fc80003000000 */
[----:B------:R-:W-:Y:S01]  /*5540*/  F2FP.BF16.F32.PACK_AB R17, RZ, R17 ;  /* 0x00000011ff11723e */ /* 0x000fe200000010ff */
[----:B------:R-:W-:Y:S06]  /*5550*/  BRA `(.L_x_6506) ;  /* 0x0000000000b87947 */ /* 0x000fec0003800000 */
.L_x_6507:
        /* <DEDUP_REMOVED lines=12> */
.L_x_6511:
        /* <DEDUP_REMOVED lines=11> */
.L_x_6512:
        /* <DEDUP_REMOVED lines=12> */
.L_x_6513:
        /* <DEDUP_REMOVED lines=11> */
.L_x_6506:
        /* <DEDUP_REMOVED lines=12> */
.L_x_6514:
[----:B------:R-:W-:Y:S02]  /*5900*/  IADD3 R152, PT, PT, R152, 0x100, RZ ;  /* 0x0000010098987810 */ /* 0x000fe40007ffe0ff */
[----:B------:R-:W-:-:S07]  /*5910*/  IADD3 R151, PT, PT, R151, 0x100, RZ ;  /* 0x0000010097977810 */ /* 0x000fce0007ffe0ff */
.L_x_6503:
[----:B------:R-:W-:Y:S05]  /*5920*/  BSYNC.RECONVERGENT B0 ;  /* 0x0000000000007941 */ /* 0x000fea0003800200 */
.L_x_6502:
        /* <DEDUP_REMOVED lines=54> */
.L_x_6518:
        /* <DEDUP_REMOVED lines=44> */
.L_x_6517:
        /* <DEDUP_REMOVED lines=32> */
.L_x_6521:
        /* <DEDUP_REMOVED lines=11> */
.L_x_6522:
        /* <DEDUP_REMOVED lines=11> */
.L_x_6523:
[----:B------:R-:W-:Y:S05]  /*62b0*/  @!P4 BRA `(.L_x_6519) ;  /* 0x0000000000d0c947 */ /* 0x000fea0003800000 */
[----:B------:R-:W-:Y:S01]  /*62c0*/  FMUL.FTZ R17, R147, UR17 ;  /* 0x0000001193117c20 */ /* 0x000fe20008410000 */
[----:B-----5:R-:W-:-:S03]  /*62d0*/  ISETP.GE.U32.AND P6, PT, R9, 0x1000000, PT ;  /* 0x010000000900780c */ /* 0x020fc60003fc6070 */
[----:B------:R-:W-:-:S05]  /*62e0*/  FMUL.FTZ R17, R17, UR16 ;  /* 0x0000001011117c20 */ /* 0x000fca0008410000 */
[----:B------:R-:W-:-:S04]  /*62f0*/  FSEL R17, R17, RZ, P6 ;  /* 0x000000ff11117208 */ /* 0x000fc80003000000 */
[----:B------:R-:W-:Y:S01]  /*6300*/  F2FP.BF16.F32.PACK_AB R17, RZ, R17 ;  /* 0x00000011ff11723e */ /* 0x000fe200000010ff */
[----:B------:R-:W-:Y:S06]  /*6310*/  BRA `(.L_x_6519) ;  /* 0x0000000000b87947 */ /* 0x000fec0003800000 */
.L_x_6520:
        /* <DEDUP_REMOVED lines=12> */
.L_x_6524:
        /* <DEDUP_REMOVED lines=11> */
.L_x_6525:
        /* <DEDUP_REMOVED lines=12> */
.L_x_6526:
        /* <DEDUP_REMOVED lines=11> */
.L_x_6519:
        /* <DEDUP_REMOVED lines=12> */
.L_x_6527:
[----:B------:R-:W-:Y:S02]  /*66c0*/  IADD3 R152, PT, PT, R152, 0x100, RZ ;  /* 0x0000010098987810 */ /* 0x000fe40007ffe0ff */
[----:B------:R-:W-:-:S07]  /*66d0*/  IADD3 R151, PT, PT, R151, 0x100, RZ ;  /* 0x0000010097977810 */ /* 0x000fce0007ffe0ff */
.L_x_6516:
[----:B------:R-:W-:Y:S05]  /*66e0*/  BSYNC.RECONVERGENT B0 ;  /* 0x0000000000007941 */ /* 0x000fea0003800200 */
.L_x_6515:
        /* <DEDUP_REMOVED lines=54> */
.L_x_6531:
        /* <DEDUP_REMOVED lines=44> */
.L_x_6530:
        /* <DEDUP_REMOVED lines=32> */
.L_x_6534:
        /* <DEDUP_REMOVED lines=11> */
.L_x_6535:
        /* <DEDUP_REMOVED lines=11> */
.L_x_6536:
[----:B------:R-:W-:Y:S05]  /*7070*/  @!P4 BRA `(.L_x_6532) ;  /* 0x0000000000d0c947 */ /* 0x000fea0003800000 */
[----:B------:R-:W-:Y:S01]  /*7080*/  FMUL.FTZ R17, R147, UR17 ;  /* 0x0000001193117c20 */ /* 0x000fe20008410000 */
[----:B-----5:R-:W-:-:S03]  /*7090*/  ISETP.GE.U32.AND P6, PT, R10, 0x1000000, PT ;  /* 0x010000000a00780c */ /* 0x020fc60003fc6070 */
[----:B------:R-:W-:-:S05]  /*70a0*/  FMUL.FTZ R17, R17, UR16 ;  /* 0x0000001011117c20 */ /* 0x000fca0008410000 */
[----:B------:R-:W-:-:S04]  /*70b0*/  FSEL R17, R17, RZ, P6 ;  /* 0x000000ff11117208 */ /* 0x000fc80003000000 */
[----:B------:R-:W-:Y:S01]  /*70c0*/  F2FP.BF16.F32.PACK_AB R17, RZ, R17 ;  /* 0x00000011ff11723e */ /* 0x000fe200000010ff */
[----:B------:R-:W-:Y:S06]  /*70d0*/  BRA `(.L_x_6532) ;  /* 0x0000000000b87947 */ /* 0x000fec0003800000 */
.L_x_6533:
        /* <DEDUP_REMOVED lines=12> */
.L_x_6537:
        /* <DEDUP_REMOVED lines=11> */
.L_x_6538:
        /* <DEDUP_REMOVED lines=12> */
.L_x_6539:
        /* <DEDUP_REMOVED lines=11> */
.L_x_6532:
        /* <DEDUP_REMOVED lines=12> */
.L_x_6540:
[----:B------:R-:W-:Y:S02]  /*7480*/  IADD3 R152, PT, PT, R152, 0x100, RZ ;  /* 0x0000010098987810 */ /* 0x000fe40007ffe0ff */
[----:B------:R-:W-:-:S07]  /*7490*/  IADD3 R151, PT, PT, R151, 0x100, RZ ;  /* 0x0000010097977810 */ /* 0x000fce0007ffe0ff */
.L_x_6529:
[----:B------:R-:W-:Y:S05]  /*74a0*/  BSYNC.RECONVERGENT B0 ;  /* 0x0000000000007941 */ /* 0x000fea0003800200 */
.L_x_6528:
        /* <DEDUP_REMOVED lines=54> */
.L_x_6544:
        /* <DEDUP_REMOVED lines=44> */
.L_x_6543:
        /* <DEDUP_REMOVED lines=32> */
.L_x_6547:
        /* <DEDUP_REMOVED lines=11> */
.L_x_6548:
        /* <DEDUP_REMOVED lines=11> */
.L_x_6549:
[----:B------:R-:W-:Y:S05]  /*7e30*/  @!P4 BRA `(.L_x_6545) ;  /* 0x0000000000d0c947 */ /* 0x000fea0003800000 */
[----:B------:R-:W-:Y:S01]  /*7e40*/  FMUL.FTZ R17, R147, UR17 ;  /* 0x0000001193117c20 */ /* 0x000fe20008410000 */
[----:B-----5:R-:W-:-:S03]  /*7e50*/  ISETP.GE.U32.AND P6, PT, R11, 0x1000000, PT ;  /* 0x010000000b00780c */ /* 0x020fc60003fc6070 */
[----:B------:R-:W-:-:S05]  /*7e60*/  FMUL.FTZ R17, R17, UR16 ;  /* 0x0000001011117c20 */ /* 0x000fca0008410000 */
[----:B------:R-:W-:-:S04]  /*7e70*/  FSEL R17, R17, RZ, P6 ;  /* 0x000000ff11117208 */ /* 0x000fc80003000000 */
[----:B------:R-:W-:Y:S01]  /*7e80*/  F2FP.BF16.F32.PACK_AB R17, RZ, R17 ;  /* 0x00000011ff11723e */ /* 0x000fe200000010ff */
[----:B------:R-:W-:Y:S06]  /*7e90*/  BRA `(.L_x_6545) ;  /* 0x0000000000b87947 */ /* 0x000fec0003800000 */
.L_x_6546:
        /* <DEDUP_REMOVED lines=12> */
.L_x_6550:
        /* <DEDUP_REMOVED lines=11> */
.L_x_6551:
        /* <DEDUP_REMOVED lines=12> */
.L_x_6552:
        /* <DEDUP_REMOVED lines=11> */
.L_x_6545:
        /* <DEDUP_REMOVED lines=12> */
.L_x_6553:
[----:B------:R-:W-:Y:S02]  /*8240*/  IADD3 R152, PT, PT, R152, 0x100, RZ ;  /* 0x0000010098987810 */ /* 0x000fe40007ffe0ff */
[----:B------:R-:W-:-:S07]  /*8250*/  IADD3 R151, PT, PT, R151, 0x100, RZ ;  /* 0x0000010097977810 */ /* 0x000fce0007ffe0ff */
.L_x_6542:
[----:B------:R-:W-:Y:S05]  /*8260*/  BSYNC.RECONVERGENT B0 ;  /* 0x0000000000007941 */ /* 0x000fea0003800200 */
.L_x_6541:
        /* <DEDUP_REMOVED lines=56> */
.L_x_6557:
        /* <DEDUP_REMOVED lines=45> */
.L_x_6556:
        /* <DEDUP_REMOVED lines=32> */
.L_x_6560:
        /* <DEDUP_REMOVED lines=11> */
.L_x_6561:
        /* <DEDUP_REMOVED lines=12> */
.L_x_6562:
        /* <DEDUP_REMOVED lines=8> */
.L_x_6559:
        /* <DEDUP_REMOVED lines=23> */
.L_x_6563:
        /* <DEDUP_REMOVED lines=10> */
[----:B------:R-:W-:-:S07]  /*8ec0*/  F2FP.BF16.F32.PACK_AB R15, RZ, R15 ;  /* 0x0000000fff0f723e */ /* 0x000fce00000010ff */
.L_x_6564:
        /* <DEDUP_REMOVED lines=12> */
.L_x_6565:
[----:B------:R-:W-:-:S07]  /*8f90*/  @P4 PRMT R17, R154, 0x7610, R17 ;  /* 0x000076109a114816 */ /* 0x000fce0000000011 */
.L_x_6558:
        /* <DEDUP_REMOVED lines=12> */
.L_x_6555:
[----:B------:R-:W-:Y:S05]  /*9060*/  BSYNC.RECONVERGENT B0 ;  /* 0x0000000000007941 */ /* 0x000fea0003800200 */
.L_x_6554:
[----:B0123--:R-:W0:Y:S01]  /*9070*/  LDC.64 R148, c[0x0][0x380] ;  /* 0x0000e000ff947b82 */ /* 0x00fe220000000a00 */
[----:B------:R-:W-:Y:S01]  /*9080*/  UPLOP3.LUT UP1, UPT, UPT, UPT, UP1, 0x40, 0x4 ;  /* 0x000000000004789c */ /* 0x000fe20003f2e810 */
[----:B0-----:R-:W-:-:S04]  /*9090*/  IADD3 R5, PT, PT, R5, R148, RZ ;  /* 0x0000009405057210 */ /* 0x001fc80007ffe0ff */
[----:B------:R-:W-:-:S13]  /*90a0*/  ISETP.GE.AND P3, PT, R5, R149, PT ;  /* 0x000000950500720c */ /* 0x000fda0003f66270 */
[----:B------:R-:W-:Y:S05]  /*90b0*/  @!P3 BRA `(.L_x_6566) ;  /* 0xffffff74009cb947 */ /* 0x000fea000383ffff */
.L_x_6457:
        /* <DEDUP_REMOVED lines=57> */
.L_x_6567:
        /* <DEDUP_REMOVED lines=11> */
.L_x_14377:


//--------------------- .text._ZN10layer_norm22ln_bwd_finalize_kernelINS_22Kernel_traits_finalizeILj7168Ef13__nv_bfloat16fS2_fjLb0ELj1024ELj4ENS_18Kernel_traits_baseILj7168EfS2_fS2_fjLj1024EEEEELb0ELb1EEEvNS_9BwdParamsE --------------------------
	.section	.text._ZN10layer_norm22ln_bwd_finalize_kernelINS_22Kernel_traits_finalizeILj7168Ef13__nv_bfloat16fS2_fjLb0ELj1024ELj4ENS_18Kernel_traits_baseILj7168EfS2_fS2_fjLj1024EEEEELb0ELb1EEEvNS_9BwdParamsE,"ax",@progbits
	.align	128
        .global         _ZN10layer_norm22ln_bwd_finalize_kernelINS_22Kernel_traits_finalizeILj7168Ef13__nv_bfloat16fS2_fjLb0ELj1024ELj4ENS_18Kernel_traits_baseILj7168EfS2_fS2_fjLj1024EEEEELb0ELb1EEEvNS_9BwdParamsE
        .type           _ZN10layer_norm22ln_bwd_finalize_kernelINS_22Kernel_traits_finalizeILj7168Ef13__nv_bfloat16fS2_fjLb0ELj1024ELj4ENS_18Kernel_traits_baseILj7168EfS2_fS2_fjLj1024EEEEELb0ELb1EEEvNS_9BwdParamsE,@function
        .size           _ZN10layer_norm22ln_bwd_finalize_kernelINS_22Kernel_traits_finalizeILj7168Ef13__nv_bfloat16fS2_fjLb0ELj1024ELj4ENS_18Kernel_traits_baseILj7168EfS2_fS2_fjLj1024EEEEELb0ELb1EEEvNS_9BwdParamsE,(.L_x_14378 - _ZN10layer_norm22ln_bwd_finalize_kernelINS_22Kernel_traits_finalizeILj7168Ef13__nv_bfloat16fS2_fjLb0ELj1024ELj4ENS_18Kernel_traits_baseILj7168EfS2_fS2_fjLj1024EEEEELb0ELb1EEEvNS_9BwdParamsE)
        .other          _ZN10layer_norm22ln_bwd_finalize_kernelINS_22Kernel_traits_finalizeILj7168Ef13__nv_bfloat16fS2_fjLb0ELj1024ELj4ENS_18Kernel_traits_baseILj7168EfS2_fS2_fjLj1024EEEEELb0ELb1EEEvNS_9BwdParamsE,@"STO_CUDA_ENTRY STV_DEFAULT"
_ZN10layer_norm22ln_bwd_finalize_kernelINS_22Kernel_traits_finalizeILj7168Ef13__nv_bfloat16fS2_fjLb0ELj1024ELj4ENS_18Kernel_traits_baseILj7168EfS2_fS2_fjLj1024EEEEELb0ELb1EEEvNS_9BwdParamsE:
.text._ZN10layer_norm22ln_bwd_finalize_kernelINS_22Kernel_traits_finalizeILj7168Ef13__nv_bfloat16fS2_fjLb0ELj1024ELj4ENS_18Kernel_traits_baseILj7168EfS2_fS2_fjLj1024EEEEELb0ELb1EEEvNS_9BwdParamsE:
        /* <DEDUP_REMOVED lines=81> */
.L_x_6572:
        /* <DEDUP_REMOVED lines=118> */
.L_x_6571:
[----:B------:R-:W-:Y:S05]  /*0c70*/  BSYNC.RECONVERGENT B1 ;  /* 0x0000000000017941 */ /* 0x000fea0003800200 */
.L_x_6570:
        /* <DEDUP_REMOVED lines=77> */
.L_x_6574:
[----:B------:R-:W-:Y:S05]  /*1150*/  BSYNC.RECONVERGENT B1 ;  /* 0x0000000000017941 */ /* 0x000fea0003800200 */
.L_x_6573:
        /* <DEDUP_REMOVED lines=38> */
.L_x_6576:
[----:B------:R-:W-:Y:S05]  /*13c0*/  BSYNC.RECONVERGENT B1 ;  /* 0x0000000000017941 */ /* 0x000fea0003800200 */
.L_x_6575:
        /* <DEDUP_REMOVED lines=8> */
.L_x_6577:
        /* <DEDUP_REMOVED lines=10> */
.L_x_6569:
[----:B------:R-:W-:Y:S05]  /*14f0*/  BSYNC.RECONVERGENT B0 ;  /* 0x0000000000007941 */ /* 0x000fea0003800200 */
.L_x_6568:
        /* <DEDUP_REMOVED lines=55> */
.L_x_6578:
        /* <DEDUP_REMOVED lines=9> */
.L_x_14378:


//--------------------- .text._ZN10layer_norm13ln_bwd_kernelINS_13Kernel_traitsIf13__nv_bfloat16fS2_fjLj7168ELj1ELj1ELj8ELj8ENS_18Kernel_traits_baseILj7168EfS2_fS2_fjLj256EEEEELb1ELb0ELb1ELb1EEEvNS_9BwdParamsE --------------------------
	.section	.text._ZN10layer_norm13ln_bwd_kernelINS_13Kernel_traitsIf13__nv_bfloat16fS2_fjLj7168ELj1ELj1ELj8ELj8ENS_18Kernel_traits_baseILj7168EfS2_fS2_fjLj256EEEEELb1ELb0ELb1ELb1EEEvNS_9BwdParamsE,"ax",@progbits
	.align	128
        .global         _ZN10layer_norm13ln_bwd_kernelINS_13Kernel_traitsIf13__nv_bfloat16fS2_fjLj7168ELj1ELj1ELj8ELj8ENS_18Kernel_traits_baseILj7168EfS2_fS2_fjLj256EEEEELb1ELb0ELb1ELb1EEEvNS_9BwdParamsE
        .type           _ZN10layer_norm13ln_bwd_kernelINS_13Kernel_traitsIf13__nv_bfloat16fS2_fjLj7168ELj1ELj1ELj8ELj8ENS_18Kernel_traits_baseILj7168EfS2_fS2_fjLj256EEEEELb1ELb0ELb1ELb1EEEvNS_9BwdParamsE,@function
        .size           _ZN10layer_norm13ln_bwd_kernelINS_13Kernel_traitsIf13__nv_bfloat16fS2_fjLj7168ELj1ELj1ELj8ELj8ENS_18Kernel_traits_baseILj7168EfS2_fS2_fjLj256EEEEELb1ELb0ELb1ELb1EEEvNS_9BwdParamsE,(.L_x_14379 - _ZN10layer_norm13ln_bwd_kernelINS_13Kernel_traitsIf13__nv_bfloat16fS2_fjLj7168ELj1ELj1ELj8ELj8ENS_18Kernel_traits_baseILj7168EfS2_fS2_fjLj256EEEEELb1ELb0ELb1ELb1EEEvNS_9BwdParamsE)
        .other          _ZN10layer_norm13ln_bwd_kernelINS_13Kernel_traitsIf13__nv_bfloat16fS2_fjLj7168ELj1ELj1ELj8ELj8ENS_18Kernel_traits_baseILj7168EfS2_fS2_fjLj256EEEEELb1ELb0ELb1ELb1EEEvNS_9BwdParamsE,@"STO_CUDA_ENTRY STV_DEFAULT"
_ZN10layer_norm13ln_bwd_kernelINS_13Kernel_traitsIf13__nv_bfloat16fS2_fjLj7168ELj1ELj1ELj8ELj8ENS_18Kernel_traits_baseILj7168EfS2_fS2_fjLj256EEEEELb1ELb0ELb1ELb1EEEvNS_9BwdParamsE:
.text._ZN10layer_norm13ln_bwd_kernelINS_13Kernel_traitsIf13__nv_bfloat16fS2_fjLj7168ELj1ELj1ELj8ELj8ENS_18Kernel_traits_baseILj7168EfS2_fS2_fjLj256EEEEELb1ELb0ELb1ELb1EEEvNS_9BwdParamsE:
        /* <DEDUP_REMOVED lines=53> */
.L_x_6663:
[----:B------:R-:W1:Y:S08]  /*0350*/  LDC.64 R150, c[0x0][0x3f8] ;  /* 0x0000fe00ff967b82 */ /* 0x000e700000000a00 */
[----:B------:R-:W2:Y:S08]  /*0360*/  LDC.64 R4, c[0x0][0x3c8] ;  /* 0x0000f200ff047b82 */ /* 0x000eb00000000a00 */
[----:B------:R-:W3:Y:S01]  /*0370*/  LDC.64 R206, c[0x0][0x3f0] ;  /* 0x0000fc00ffce7b82 */ /* 0x000ee20000000a00 */
[----:B-1----:R-:W-:-:S07]  /*0380*/  IMAD.WIDE R150, R198, 0x4, R150 ;  /* 0x00000004c6967825 */ /* 0x002fce00078e0296 */
[----:B------:R-:W1:Y:S01]  /*0390*/  LDC.64 R148, c[0x0][0x3c0] ;  /* 0x0000f000ff947b82 */ /* 0x000e620000000a00 */
[----:B0-----:R-:W4:Y:S01]  /*03a0*/  LDG.E R2, desc[UR12][R150.64] ;  /* 0x0000000c96027981 */ /* 0x001f22000c1e1900 */
[----:B--2---:R-:W-:-:S06]  /*03b0*/  IMAD.WIDE R4, R198, 0x4, R4 ;  /* 0x00000004c6047825 */ /* 0x004fcc00078e0204 */
[----:B-----5:R0:W5:Y:S01]  /*03c0*/  LDG.E R4, desc[UR12][R4.64] ;  /* 0x0000000c04047981 */ /* 0x020162000c1e1900 */
[----:B---3--:R-:W-:-:S06]  /*03d0*/  IMAD.WIDE R206, R198, 0x4, R206 ;  /* 0x00000004c6ce7825 */ /* 0x008fcc00078e02ce */
        /* <DEDUP_REMOVED lines=17> */
[----:B------:R4:W4:Y:S01]  /*04f0*/  LDG.E R0, desc[UR12][R148.64] ;  /* 0x0000000c94007981 */ /* 0x000922000c1e1900 */
[-C--:B-1----:R-:W-:Y:S02]  /*0500*/  LEA.HI.SX32 R3, R3, R167.reuse, 0x1e ;  /* 0x000000a703037211 */ /* 0x082fe400078ff2ff */
[----:B------:R-:W-:-:S03]  /*0510*/  LEA.HI.SX32 R5, R6, R167, 0x1e ;  /* 0x000000a706057211 */ /* 0x000fc600078ff2ff */
[C---:B--2---:R-:W-:Y:S01]  /*0520*/  IMAD.WIDE.U32 R8, R3.reuse, 0x10, R30 ;  /* 0x0000001003087825 */ /* 0x044fe200078e001e */
[----:B------:R-:W-:-:S03]  /*0530*/  IADD3 R164, PT, PT, R3, 0x100, RZ ;  /* 0x0000010003a47810 */ /* 0x000fc60007ffe0ff */
[C---:B---3--:R-:W-:Y:S01]  /*0540*/  IMAD.WIDE.U32 R6, R5.reuse, 0x8, R162 ;  /* 0x0000000805067825 */ /* 0x048fe200078e00a2 */
[----:B------:R-:W-:Y:S01]  /*0550*/  IADD3 R153, PT, PT, R5, 0x100, RZ ;  /* 0x0000010005997810 */ /* 0x000fe20007ffe0ff */
[----:B------:R-:W2:Y:S01]  /*0560*/  LDG.E.128 R8, desc[UR12][R8.64] ;  /* 0x0000000c08087981 */ /* 0x000ea2000c1e1d00 */
[----:B------:R-:W-:Y:S02]  /*0570*/  IADD3 R168, PT, PT, R3, 0x300, RZ ;  /* 0x0000030003a87810 */ /* 0x000fe40007ffe0ff */
[----:B------:R-:W-:Y:S02]  /*0580*/  IADD3 R159, PT, PT, R5, 0x400, RZ ;  /* 0x00000400059f7810 */ /* 0x000fe40007ffe0ff */
[----:B------:R-:W-:Y:S01]  /*0590*/  IADD3 R165, PT, PT, R3, 0x200, RZ ;  /* 0x0000020003a57810 */ /* 0x000fe20007ffe0ff */
[----:B------:R-:W-:Y:S01]  /*05a0*/  IMAD.WIDE.U32 R12, R164, 0x10, R30 ;  /* 0x00000010a40c7825 */ /* 0x000fe200078e001e */
[C---:B------:R-:W-:Y:S01]  /*05b0*/  IADD3 R157, PT, PT, R5.reuse, 0x300, RZ ;  /* 0x00000300059d7810 */ /* 0x040fe20007ffe0ff */
[----:B------:R-:W3:Y:S01]  /*05c0*/  LDG.E.64 R6, desc[UR12][R6.64] ;  /* 0x0000000c06067981 */ /* 0x000ee2000c1e1b00 */
[----:B------:R-:W-:Y:S01]  /*05d0*/  IADD3 R155, PT, PT, R5, 0x200, RZ ;  /* 0x00000200059b7810 */ /* 0x000fe20007ffe0ff */
[----:B------:R-:W-:Y:S01]  /*05e0*/  IMAD.WIDE.U32 R152, R153, 0x8, R162 ;  /* 0x0000000899987825 */ /* 0x000fe200078e00a2 */
[C---:B------:R-:W-:Y:S01]  /*05f0*/  IADD3 R161, PT, PT, R5.reuse, 0x500, RZ ;  /* 0x0000050005a17810 */ /* 0x040fe20007ffe0ff */
[----:B------:R-:W3:Y:S02]  /*0600*/  LDG.E.128 R12, desc[UR12][R12.64] ;  /* 0x0000000c0c0c7981 */ /* 0x000ee4000c1e1d00 */
[----:B------:R-:W-:Y:S01]  /*0610*/  IMAD.WIDE.U32 R20, R168, 0x10, R30 ;  /* 0x00000010a8147825 */ /* 0x000fe200078e001e */
[----:B------:R-:W-:Y:S01]  /*0620*/  IADD3 R5, PT, PT, R5, 0x600, RZ ;  /* 0x0000060005057810 */ /* 0x000fe20007ffe0ff */
[----:B------:R-:W3:Y:S02]  /*0630*/  LDG.E.64 R152, desc[UR12][R152.64] ;  /* 0x0000000c98987981 */ /* 0x000ee4000c1e1b00 */
[----:B------:R-:W-:-:S02]  /*0640*/  IMAD.WIDE.U32 R158, R159, 0x8, R162 ;  /* 0x000000089f9e7825 */ /* 0x000fc400078e00a2 */
[----:B------:R-:W3:Y:S02]  /*0650*/  LDG.E.128 R20, desc[UR12][R20.64] ;  /* 0x0000000c14147981 */ /* 0x000ee4000c1e1d00 */
[----:B------:R-:W-:Y:S02]  /*0660*/  IMAD.WIDE.U32 R16, R165, 0x10, R30 ;  /* 0x00000010a5107825 */ /* 0x000fe400078e001e */
[----:B------:R-:W3:Y:S02]  /*0670*/  LDG.E.64 R158, desc[UR12][R158.64] ;  /* 0x0000000c9e9e7981 */ /* 0x000ee4000c1e1b00 */
[--C-:B------:R-:W-:Y:S02]  /*0680*/  IMAD.WIDE.U32 R156, R157, 0x8, R162.reuse ;  /* 0x000000089d9c7825 */ /* 0x100fe400078e00a2 */
[----:B------:R-:W3:Y:S02]  /*0690*/  LDG.E.128 R16, desc[UR12][R16.64] ;  /* 0x0000000c10107981 */ /* 0x000ee4000c1e1d00 */
[----:B------:R-:W-:-:S02]  /*06a0*/  IMAD.WIDE.U32 R154, R155, 0x8, R162 ;  /* 0x000000089b9a7825 */ /* 0x000fc400078e00a2 */
[----:B------:R-:W3:Y:S02]  /*06b0*/  LDG.E.64 R156, desc[UR12][R156.64] ;  /* 0x0000000c9c9c7981 */ /* 0x000ee4000c1e1b00 */
[--C-:B------:R-:W-:Y:S02]  /*06c0*/  IMAD.WIDE.U32 R160, R161, 0x8, R162.reuse ;  /* 0x00000008a1a07825 */ /* 0x100fe400078e00a2 */
[----:B------:R-:W3:Y:S02]  /*06d0*/  LDG.E.64 R154, desc[UR12][R154.64] ;  /* 0x0000000c9a9a7981 */ /* 0x000ee4000c1e1b00 */
[----:B------:R-:W-:Y:S02]  /*06e0*/  IMAD.WIDE.U32 R162, R5, 0x8, R162 ;  /* 0x0000000805a27825 */ /* 0x000fe400078e00a2 */
[----:B------:R-:W3:Y:S04]  /*06f0*/  LDG.E.64 R160, desc[UR12][R160.64] ;  /* 0x0000000ca0a07981 */ /* 0x000ee8000c1e1b00 */
[----:B------:R-:W3:Y:S01]  /*0700*/  LDG.E.64 R162, desc[UR12][R162.64] ;  /* 0x0000000ca2a27981 */ /* 0x000ee2000c1e1b00 */
[----:B------:R-:W-:-:S05]  /*0710*/  IADD3 R169, PT, PT, R3, 0x400, RZ ;  /* 0x0000040003a97810 */ /* 0x000fca0007ffe0ff */
[----:B------:R-:W-:Y:S01]  /*0720*/  IMAD.WIDE.U32 R24, R169, 0x10, R30 ;  /* 0x00000010a9187825 */ /* 0x000fe200078e001e */
[----:B------:R-:W-:-:S05]  /*0730*/  IADD3 R207, PT, PT, R3, 0x500, RZ ;  /* 0x0000050003cf7810 */ /* 0x000fca0007ffe0ff */
[----:B------:R-:W3:Y:S01]  /*0740*/  LDG.E.128 R24, desc[UR12][R24.64] ;  /* 0x0000000c18187981 */ /* 0x000ee2000c1e1d00 */
[----:B------:R-:W-:Y:S01]  /*0750*/  IADD3 R211, PT, PT, R3, 0x600, RZ ;  /* 0x0000060003d37810 */ /* 0x000fe20007ffe0ff */
[----:B------:R-:W-:-:S04]  /*0760*/  IMAD.WIDE.U32 R28, R207, 0x10, R30 ;  /* 0x00000010cf1c7825 */ /* 0x000fc800078e001e */
[----:B----4-:R-:W-:Y:S02]  /*0770*/  IMAD.WIDE.U32 R148, R211, 0x10, R30 ;  /* 0x00000010d3947825 */ /* 0x010fe400078e001e */
[----:B------:R-:W4:Y:S04]  /*0780*/  LDG.E.128 R28, desc[UR12][R28.64] ;  /* 0x0000000c1c1c7981 */ /* 0x000f28000c1e1d00 */
[----:B------:R-:W4:Y:S01]  /*0790*/  LDG.E.128 R148, desc[UR12][R148.64] ;  /* 0x0000000c94947981 */ /* 0x000f22000c1e1d00 */
[----:B------:R-:W-:Y:S02]  /*07a0*/  @P2 IADD3 R5, PT, PT, R206, -0x1, RZ ;  /* 0xffffffffce052810 */ /* 0x000fe40007ffe0ff */
[----:B------:R-:W-:Y:S02]  /*07b0*/  MOV R204, UR7 ;  /* 0x0000000700cc7c02 */ /* 0x000fe40008000f00 */
[----:B------:R-:W-:Y:S01]  /*07c0*/  ISETP.NE.U32.AND P0, PT, RZ, UR6, PT ;  /* 0x00000006ff007c0c */ /* 0x000fe2000bf05070 */
[----:B------:R-:W-:-:S03]  /*07d0*/  @P2 IMAD R5, R5, R166, RZ ;  /* 0x000000a605052224 */ /* 0x000fc600078e02ff */
[----:B------:R-:W-:Y:S02]  /*07e0*/  ISETP.NE.AND.EX P0, PT, R204, RZ, PT, P0 ;  /* 0x000000ffcc00720c */ /* 0x000fe40003f05300 */
[----:B------:R-:W-:-:S04]  /*07f0*/  @P2 SHF.R.S32.HI R166, RZ, 0x1f, R5 ;  /* 0x0000001fffa62819 */ /* 0x000fc80000011405 */
[----:B------:R-:W-:Y:S02]  /*0800*/  @P2 LEA.HI R166, R166, R5, RZ, 0x2 ;  /* 0x00000005a6a62211 */ /* 0x000fe400078f10ff */
[----:B------:R-:W-:Y:S02]  /*0810*/  MOV R5, RZ ;  /* 0x000000ff00057202 */ /* 0x000fe40000000f00 */
        /* <DEDUP_REMOVED lines=8> */
[----:B0-----:R-:W-:-:S05]  /*08a0*/  IMAD.WIDE.U32 R178, R5, 0x4, R190 ;  /* 0x0000000405b27825 */ /* 0x001fca00078e00be */
[----:B------:R0:W5:Y:S01]  /*08b0*/  LDG.E R205, desc[UR12][R178.64] ;  /* 0x0000000cb2cd7981 */ /* 0x000162000c1e1900 */
[----:B-1----:R-:W-:-:S04]  /*08c0*/  @P0 IMAD.WIDE.U32 R176, R165, 0x10, R176 ;  /* 0x00000010a5b00825 */ /* 0x002fc800078e00b0 */
[----:B------:R-:W-:Y:S01]  /*08d0*/  @P0 IMAD.WIDE.U32 R174, R168, 0x10, R174 ;  /* 0x00000010a8ae0825 */ /* 0x000fe200078e00ae */
[----:B------:R-:W5:Y:S03]  /*08e0*/  @P0 LDG.E.128 R48, desc[UR12][R176.64] ;  /* 0x0000000cb0300981 */ /* 0x000f66000c1e1d00 */
[----:B------:R-:W-:Y:S01]  /*08f0*/  @P0 IMAD.WIDE.U32 R172, R169, 0x10, R172 ;  /* 0x00000010a9ac0825 */ /* 0x000fe200078e00ac */
[----:B------:R-:W5:Y:S03]  /*0900*/  @P0 LDG.E.128 R44, desc[UR12][R174.64] ;  /* 0x0000000cae2c0981 */ /* 0x000f66000c1e1d00 */
[----:B0-----:R-:W-:Y:S01]  /*0910*/  @P0 IMAD.WIDE.U32 R178, R3, 0x10, R180 ;  /* 0x0000001003b20825 */ /* 0x001fe200078e00b4 */
[----:B------:R-:W5:Y:S03]  /*0920*/  @P0 LDG.E.128 R40, desc[UR12][R172.64] ;  /* 0x0000000cac280981 */ /* 0x000f66000c1e1d00 */
[----:B------:R-:W-:Y:S01]  /*0930*/  @P0 IMAD.WIDE.U32 R180, R164, 0x10, R208 ;  /* 0x00000010a4b40825 */ /* 0x000fe200078e00d0 */
[----:B------:R-:W5:Y:S03]  /*0940*/  @P0 LDG.E.128 R56, desc[UR12][R178.64] ;  /* 0x0000000cb2380981 */ /* 0x000f66000c1e1d00 */
[----:B------:R-:W-:Y:S01]  /*0950*/  @P0 IMAD.WIDE.U32 R170, R207, 0x10, R170 ;  /* 0x00000010cfaa0825 */ /* 0x000fe200078e00aa */
[----:B------:R-:W5:Y:S03]  /*0960*/  @P0 LDG.E.128 R52, desc[UR12][R180.64] ;  /* 0x0000000cb4340981 */ /* 0x000f66000c1e1d00 */
[----:B------:R-:W-:Y:S01]  /*0970*/  @P0 IMAD.WIDE.U32 R166, R211, 0x10, R166 ;  /* 0x00000010d3a60825 */ /* 0x000fe200078e00a6 */
[----:B------:R0:W5:Y:S04]  /*0980*/  @P0 LDG.E.128 R36, desc[UR12][R170.64] ;  /* 0x0000000caa240981 */ /* 0x000168000c1e1d00 */
[----:B------:R-:W5:Y:S01]  /*0990*/  @P0 LDG.E.128 R32, desc[UR12][R166.64] ;  /* 0x0000000ca6200981 */ /* 0x000f62000c1e1d00 */
[----:B------:R-:W-:-:S02]  /*09a0*/  ISETP.NE.AND P0, PT, RZ, UR11, PT ;  /* 0x0000000bff007c0c */ /* 0x000fc4000bf05270 */
[C---:B------:R-:W-:Y:S02]  /*09b0*/  IADD3 R183, PT, PT, R5.reuse, 0x200, RZ ;  /* 0x0000020005b77810 */ /* 0x040fe40007ffe0ff */
[C---:B------:R-:W-:Y:S02]  /*09c0*/  IADD3 R185, PT, PT, R5.reuse, 0x300, RZ ;  /* 0x0000030005b97810 */ /* 0x040fe40007ffe0ff */
[----:B------:R-:W-:Y:S01]  /*09d0*/  IADD3 R203, PT, PT, R5, 0x100, RZ ;  /* 0x0000010005cb7810 */ /* 0x000fe20007ffe0ff */
[--C-:B------:R-:W-:Y:S01]  /*09e0*/  IMAD.WIDE.U32 R182, R183, 0x4, R190.reuse ;  /* 0x00000004b7b67825 */ /* 0x100fe200078e00be */
[C---:B------:R-:W-:Y:S02]  /*09f0*/  IADD3 R187, PT, PT, R5.reuse, 0x400, RZ ;  /* 0x0000040005bb7810 */ /* 0x040fe40007ffe0ff */
[----:B------:R-:W-:Y:S01]  /*0a00*/  IADD3 R189, PT, PT, R5, 0x500, RZ ;  /* 0x0000050005bd7810 */ /* 0x000fe20007ffe0ff */
[--C-:B------:R-:W-:Y:S01]  /*0a10*/  IMAD.WIDE.U32 R184, R185, 0x4, R190.reuse ;  /* 0x00000004b9b87825 */ /* 0x100fe200078e00be */
[----:B------:R-:W-:Y:S01]  /*0a20*/  IADD3 R5, PT, PT, R5, 0x600, RZ ;  /* 0x0000060005057810 */ /* 0x000fe20007ffe0ff */
[----:B------:R1:W5:Y:S02]  /*0a30*/  LDG.E R201, desc[UR12][R182.64] ;  /* 0x0000000cb6c97981 */ /* 0x000364000c1e1900 */
[----:B------:R-:W-:-:S02]  /*0a40*/  IMAD.WIDE.U32 R202, R203, 0x4, R190 ;  /* 0x00000004cbca7825 */ /* 0x000fc400078e00be */
[----:B------:R1:W5:Y:S02]  /*0a50*/  LDG.E R200, desc[UR12][R184.64] ;  /* 0x0000000cb8c87981 */ /* 0x000364000c1e1900 */
[--C-:B------:R-:W-:Y:S02]  /*0a60*/  IMAD.WIDE.U32 R186, R187, 0x4, R190.reuse ;  /* 0x00000004bbba7825 */ /* 0x100fe400078e00be */
[----:B------:R-:W5:Y:S02]  /*0a70*/  LDG.E R202, desc[UR12][R202.64] ;  /* 0x0000000ccaca7981 */ /* 0x000f64000c1e1900 */
[--C-:B------:R-:W-:Y:S02]  /*0a80*/  IMAD.WIDE.U32 R188, R189, 0x4, R190.reuse ;  /* 0x00000004bdbc7825 */ /* 0x100fe400078e00be */
[----:B------:R-:W5:Y:S02]  /*0a90*/  LDG.E R199, desc[UR12][R186.64] ;  /* 0x0000000cbac77981 */ /* 0x000f64000c1e1900 */
[----:B------:R-:W-:-:S02]  /*0aa0*/  IMAD.WIDE.U32 R190, R5, 0x4, R190 ;  /* 0x0000000405be7825 */ /* 0x000fc400078e00be */
[----:B------:R-:W5:Y:S04]  /*0ab0*/  LDG.E R197, desc[UR12][R188.64] ;  /* 0x0000000cbcc57981 */ /* 0x000f68000c1e1900 */
[----:B------:R1:W5:Y:S01]  /*0ac0*/  LDG.E R5, desc[UR12][R190.64] ;  /* 0x0000000cbe057981 */ /* 0x000362000c1e1900 */
[----:B------:R-:W-:-:S05]  /*0ad0*/  FSEL R224, R0, RZ, !P0 ;  /* 0x000000ff00e07208 */ /* 0x000fca0004000000 */
[C---:B--2---:R-:W-:Y:S01]  /*0ae0*/  FADD.FTZ R9, -R224.reuse, R9 ;  /* 0x00000009e0097221 */ /* 0x044fe20000010100 */
[C---:B------:R-:W-:Y:S01]  /*0af0*/  FADD.FTZ R165, -R224.reuse, R10 ;  /* 0x0000000ae0a57221 */ /* 0x040fe20000010100 */
[C---:B------:R-:W-:Y:S01]  /*0b00*/  FADD.FTZ R11, -R224.reuse, R11 ;  /* 0x0000000be00b7221 */ /* 0x040fe20000010100 */
[----:B------:R-:W-:Y:S01]  /*0b10*/  FADD.FTZ R3, -R224, R8 ;  /* 0x00000008e0037221 */ /* 0x000fe20000010100 */
[----:B---3--:R-:W-:Y:S02]  /*0b20*/  MOV R0, R6 ;  /* 0x0000000600007202 */ /* 0x008fe40000000f00 */
[--C-:B------:R-:W-:Y:S01]  /*0b30*/  SHF.R.U64 R223, R6, 0x10, R7.reuse ;  /* 0x0000001006df7819 */ /* 0x100fe20000001207 */
[C---:B------:R-:W-:Y:S01]  /*0b40*/  FMUL.FTZ R6, R4.reuse, R9 ;  /* 0x0000000904067220 */ /* 0x040fe20000410000 */
[----:B------:R-:W-:Y:S02]  /*0b50*/  MOV R10, R7 ;  /* 0x00000007000a7202 */ /* 0x000fe40000000f00 */
[----:B------:R-:W-:Y:S01]  /*0b60*/  SHF.R.U32.HI R222, RZ, 0x10, R7 ;  /* 0x00000010ffde7819 */ /* 0x000fe20000011607 */
[----:B------:R-:W-:Y:S01]  /*0b70*/  FMUL.FTZ R8, R4, R11 ;  /* 0x0000000b04087220 */ /* 0x000fe20000410000 */
[----:B------:R-:W-:Y:S01]  /*0b80*/  SHF.L.U32 R9, R0, 0x10, RZ ;  /* 0x0000001000097819 */ /* 0x000fe200000006ff */
[----:B0-----:R-:W-:Y:S01]  /*0b90*/  FADD.FTZ R171, -R224, R14 ;  /* 0x0000000ee0ab7221 */ /* 0x001fe20000010100 */
[----:B------:R-:W-:Y:S01]  /*0ba0*/  SHF.L.U32 R11, R10, 0x10, RZ ;  /* 0x000000100a0b7819 */ /* 0x000fe200000006ff */
[----:B------:R-:W-:Y:S01]  /*0bb0*/  FMUL.FTZ R7, R4, R165 ;  /* 0x000000a504077220 */ /* 0x000fe20000410000 */
[----:B------:R-:W-:Y:S01]  /*0bc0*/  MOV R164, R152 ;  /* 0x0000009800a47202 */ /* 0x000fe20000000f00 */
[----:B-1----:R-:W-:Y:S01]  /*0bd0*/  FADD.FTZ R183, -R224, R22 ;  /* 0x00000016e0b77221 */ /* 0x002fe20000010100 */
[----:B------:R-:W-:Y:S01]  /*0be0*/  SHF.L.U32 R14, R222, 0x10, RZ ;  /* 0x00000010de0e7819 */ /* 0x000fe200000006ff */
[----:B------:R-:W-:Y:S01]  /*0bf0*/  FADD.FTZ R167, -R224, R12 ;  /* 0x0000000ce0a77221 */ /* 0x000fe20000010100 */
[----:B------:R-:W-:Y:S01]  /*0c00*/  SHF.R.U64 R221, R152, 0x10, R153 ;  /* 0x0000001098dd7819 */ /* 0x000fe20000001299 */
[----:B------:R-:W-:Y:S01]  /*0c10*/  FMUL.FTZ R3, R4, R3 ;  /* 0x0000000304037220 */ /* 0x000fe20000410000 */
[----:B------:R-:W-:Y:S01]  /*0c20*/  MOV R176, R159 ;  /* 0x0000009f00b07202 */ /* 0x000fe20000000f00 */
[C---:B------:R-:W-:Y:S01]  /*0c30*/  FADD.FTZ R169, -R224.reuse, R13 ;  /* 0x0000000de0a97221 */ /* 0x040fe20000010100 */
[----:B------:R-:W-:Y:S01]  /*0c40*/  SHF.L.U32 R0, R223, 0x10, RZ ;  /* 0x00000010df007819 */ /* 0x000fe200000006ff */
[----:B------:R-:W-:Y:S01]  /*0c50*/  FADD.FTZ R175, -R224, R17 ;  /* 0x00000011e0af7221 */ /* 0x000fe20000010100 */
[----:B------:R-:W-:Y:S01]  /*0c60*/  FMUL.FTZ R10, R84, R9 ;  /* 0x00000009540a7220 */ /* 0x000fe20000410000 */
[----:B------:R-:W-:Y:S01]  /*0c70*/  FADD.FTZ R185, -R224, R23 ;  /* 0x00000017e0b97221 */ /* 0x000fe20000010100 */
[----:B------:R-:W-:Y:S01]  /*0c80*/  SHF.R.U64 R214, R156, 0x10, R157 ;  /* 0x000000109cd67819 */ /* 0x000fe2000000129d */
[----:B------:R-:W-:Y:S01]  /*0c90*/  FFMA.FTZ R90, R7, R11, R90 ;  /* 0x0000000b075a7223 */ /* 0x000fe2000001005a */
[----:B------:R-:W-:Y:S01]  /*0ca0*/  MOV R172, R157 ;  /* 0x0000009d00ac7202 */ /* 0x000fe20000000f00 */
[----:B------:R-:W-:Y:S01]  /*0cb0*/  FADD.FTZ R142, R142, R11 ;  /* 0x0000000b8e8e7221 */ /* 0x000fe20000010000 */
[----:B------:R-:W-:Y:S01]  /*0cc0*/  SHF.R.U32.HI R180, RZ, 0x10, R157 ;  /* 0x00000010ffb47819 */ /* 0x000fe2000001169d */
[----:B------:R-:W-:Y:S01]  /*0cd0*/  FMUL.FTZ R12, R86, R11 ;  /* 0x0000000b560c7220 */ /* 0x000fe20000410000 */
[----:B------:R-:W-:Y:S01]  /*0ce0*/  SHF.R.U32.HI R220, RZ, 0x10, R153 ;  /* 0x00000010ffdc7819 */ /* 0x000fe20000011699 */
[----:B------:R-:W-:Y:S01]  /*0cf0*/  FMUL.FTZ R23, R4, R183 ;  /* 0x000000b704177220 */ /* 0x000fe20000410000 */
[----:B------:R-:W-:Y:S01]  /*0d00*/  MOV R152, R154 ;  /* 0x0000009a00987202 */ /* 0x000fe20000000f00 */
[----:B------:R-:W-:Y:S01]  /*0d10*/  FADD.FTZ R173, -R224, R15 ;  /* 0x0000000fe0ad7221 */ /* 0x000fe20000010100 */
[----:B------:R-:W-:Y:S01]  /*0d20*/  SHF.R.U64 R218, R154, 0x10, R155 ;  /* 0x000000109ada7819 */ /* 0x000fe2000000129b */
[----:B------:R-:W-:Y:S01]  /*0d30*/  FADD.FTZ R177, -R224, R18 ;  /* 0x00000012e0b17221 */ /* 0x000fe20000010100 */
[----:B------:R-:W-:Y:S01]  /*0d40*/  MOV R168, R155 ;  /* 0x0000009b00a87202 */ /* 0x000fe20000000f00 */
[----:B------:R-:W-:Y:S01]  /*0d50*/  FFMA.FTZ R88, R3, R9, R88 ;  /* 0x0000000903587223 */ /* 0x000fe20000010058 */
[----:B------:R-:W-:Y:S01]  /*0d60*/  SHF.L.U32 R157, R164, 0x10, RZ ;  /* 0x00000010a49d7819 */ /* 0x000fe200000006ff */
[----:B------:R-:W-:Y:S01]  /*0d70*/  FADD.FTZ R140, R140, R9 ;  /* 0x000000098c8c7221 */ /* 0x000fe20000010000 */
[-C--:B------:R-:W-:Y:S01]  /*0d80*/  FFMA.FTZ R91, R8, R14.reuse, R91 ;  /* 0x0000000e085b7223 */ /* 0x080fe2000001005b */
[----:B------:R-:W-:Y:S01]  /*0d90*/  FADD.FTZ R143, R143, R14 ;  /* 0x0000000e8f8f7221 */ /* 0x000fe20000010000 */
[----:B------:R-:W-:Y:S01]  /*0da0*/  FMUL.FTZ R11, R87, R14 ;  /* 0x0000000e570b7220 */ /* 0x000fe20000410000 */
[----:B------:R-:W-:Y:S01]  /*0db0*/  FMUL.FTZ R13, R4, R167 ;  /* 0x000000a7040d7220 */ /* 0x000fe20000410000 */
[----:B------:R-:W-:Y:S01]  /*0dc0*/  SHF.L.U32 R154, R221, 0x10, RZ ;  /* 0x00000010dd9a7819 */ /* 0x000fe200000006ff */
[----:B------:R-:W-:Y:S01]  /*0dd0*/  FMUL.FTZ R9, R85, R0 ;  /* 0x0000000055097220 */ /* 0x000fe20000410000 */
[----:B------:R-:W-:Y:S01]  /*0de0*/  SHF.L.U32 R183, R176, 0x10, RZ ;  /* 0x00000010b0b77819 */ /* 0x000fe200000006ff */
[C---:B------:R-:W-:Y:S01]  /*0df0*/  FMUL.FTZ R14, R4.reuse, R169 ;  /* 0x000000a9040e7220 */ /* 0x040fe20000410000 */
[----:B------:R-:W-:Y:S01]  /*0e00*/  FMUL.FTZ R18, R4, R175 ;  /* 0x000000af04127220 */ /* 0x000fe20000410000 */
[----:B------:R-:W-:Y:S01]  /*0e10*/  FADD.FTZ R176, RZ, R10 ;  /* 0x0000000affb07221 */ /* 0x000fe20000010000 */
[----:B------:R-:W-:Y:S01]  /*0e20*/  MOV R166, R153 ;  /* 0x0000009900a67202 */ /* 0x000fe20000000f00 */
[----:B------:R-:W-:Y:S01]  /*0e30*/  FFMA.FTZ R175, R3, R10, RZ ;  /* 0x0000000a03af7223 */ /* 0x000fe200000100ff */
[----:B------:R-:W-:Y:S01]  /*0e40*/  MOV R170, R156 ;  /* 0x0000009c00aa7202 */ /* 0x000fe20000000f00 */
[----:B------:R-:W-:Y:S01]  /*0e50*/  FADD.FTZ R153, -R224, R16 ;  /* 0x00000010e0997221 */ /* 0x000fe20000010100 */
[----:B------:R-:W-:-:S02]  /*0e60*/  SHF.R.U64 R208, R162, 0x10, R163 ;  /* 0x00000010a2d07819 */ /* 0x000fc400000012a3 */
[----:B------:R-:W-:Y:S02]  /*0e70*/  MOV R190, R163 ;  /* 0x000000a300be7202 */ /* 0x000fe40000000f00 */
[----:B------:R-:W-:Y:S01]  /*0e80*/  SHF.R.U32.HI R192, RZ, 0x10, R163 ;  /* 0x00000010ffc07819 */ /* 0x000fe200000116a3 */
[----:B------:R-:W-:Y:S01]  /*0e90*/  FMUL.FTZ R16, R4, R173 ;  /* 0x000000ad04107220 */ /* 0x000fe20000410000 */
[----:B------:R-:W-:Y:S01]  /*0ea0*/  SHF.L.U32 R156, R220, 0x10, RZ ;  /* 0x00000010dc9c7819 */ /* 0x000fe200000006ff */
[-C--:B------:R-:W-:Y:S01]  /*0eb0*/  FFMA.FTZ R92, R13, R157.reuse, R92 ;  /* 0x0000009d0d5c7223 */ /* 0x080fe2000001005c */
[----:B------:R-:W-:Y:S01]  /*0ec0*/  SHF.L.U32 R163, R168, 0x10, RZ ;  /* 0x00000010a8a37819 */ /* 0x000fe200000006ff */
[----:B------:R-:W-:Y:S01]  /*0ed0*/  FADD.FTZ R136, R136, R157 ;  /* 0x0000009d88887221 */ /* 0x000fe20000010000 */
[----:B------:R-:W-:Y:S01]  /*0ee0*/  FMUL.FTZ R168, R80, R157 ;  /* 0x0000009d50a87220 */ /* 0x000fe20000410000 */
[-C--:B------:R-:W-:Y:S01]  /*0ef0*/  FFMA.FTZ R93, R14, R154.reuse, R93 ;  /* 0x0000009a0e5d7223 */ /* 0x080fe2000001005d */
[----:B------:R-:W-:Y:S01]  /*0f00*/  FADD.FTZ R137, R137, R154 ;  /* 0x0000009a89897221 */ /* 0x000fe20000010000 */
[----:B------:R-:W-:Y:S01]  /*0f10*/  FMUL.FTZ R169, R81, R154 ;  /* 0x0000009a51a97220 */ /* 0x000fe20000410000 */
[----:B------:R-:W-:Y:S01]  /*0f20*/  FADD.FTZ R157, R9, R176 ;  /* 0x000000b0099d7221 */ /* 0x000fe20000010000 */
[----:B------:R-:W-:Y:S01]  /*0f30*/  SHF.R.U64 R182, R158, 0x10, R159 ;  /* 0x000000109eb67819 */ /* 0x000fe2000000129f */
[----:B------:R-:W-:Y:S01]  /*0f40*/  FFMA.FTZ R154, R6, R9, R175 ;  /* 0x00000009069a7223 */ /* 0x000fe200000100af */
[----:B------:R-:W-:Y:S01]  /*0f50*/  SHF.R.U32.HI R184, RZ, 0x10, R159 ;  /* 0x00000010ffb87819 */ /* 0x000fe2000001169f */
[----:B------:R-:W-:Y:S01]  /*0f60*/  FMUL.FTZ R15, R4, R171 ;  /* 0x000000ab040f7220 */ /* 0x000fe20000410000 */
[----:B------:R-:W-:Y:S01]  /*0f70*/  SHF.L.U32 R159, R166, 0x10, RZ ;  /* 0x00000010a69f7819 */ /* 0x000fe200000006ff */
[-C--:B------:R-:W-:Y:S01]  /*0f80*/  FFMA.FTZ R95, R16, R156.reuse, R95 ;  /* 0x0000009c105f7223 */ /* 0x080fe2000001005f */
[----:B------:R-:W-:Y:S01]  /*0f90*/  FADD.FTZ R139, R139, R156 ;  /* 0x0000009c8b8b7221 */ /* 0x000fe20000010000 */
[----:B------:R-:W-:Y:S01]  /*0fa0*/  FMUL.FTZ R171, R83, R156 ;  /* 0x0000009c53ab7220 */ /* 0x000fe20000410000 */
[----:B------:R-:W-:Y:S01]  /*0fb0*/  FADD.FTZ R179, -R224, R19 ;  /* 0x00000013e0b37221 */ /* 0x000fe20000010100 */
        /* <DEDUP_REMOVED lines=10> */
[----:B------:R-:W-:Y:S01]  /*1060*/  FFMA.FTZ R157, R13, R168, R154 ;  /* 0x000000a80d9d7223 */ /* 0x000fe2000001009a */
[----:B------:R-:W-:Y:S02]  /*1070*/  SHF.R.U64 R212, R160, 0x10, R161 ;  /* 0x00000010a0d47819 */ /* 0x000fe400000012a1 */
[----:B------:R-:W-:Y:S01]  /*1080*/  FADD.FTZ R159, R169, R156 ;  /* 0x0000009ca99f7221 */ /* 0x000fe20000010000 */
[----:B------:R-:W-:Y:S01]  /*1090*/  FFMA.FTZ R154, R14, R169, R157 ;  /* 0x000000a90e9a7223 */ /* 0x000fe2000001009d */
[----:B------:R-:W-:Y:S02]  /*10a0*/  MOV R186, R161 ;  /* 0x000000a100ba7202 */ /* 0x000fe40000000f00 */
[----:B------:R-:W-:Y:S01]  /*10b0*/  SHF.R.U32.HI R210, RZ, 0x10, R161 ;  /* 0x00000010ffd27819 */ /* 0x000fe200000116a1 */
[----:B------:R-:W-:Y:S01]  /*10c0*/  FADD.FTZ R156, R170, R159 ;  /* 0x0000009faa9c7221 */ /* 0x000fe20000010000 */
[----:B------:R-:W-:Y:S01]  /*10d0*/  SHF.L.U32 R161, R152, 0x10, RZ ;  /* 0x0000001098a17819 */ /* 0x000fe200000006ff */
[----:B------:R-:W-:Y:S01]  /*10e0*/  FFMA.FTZ R157, R15, R170, R154 ;  /* 0x000000aa0f9d7223 */ /* 0x000fe2000001009a */
[----:B------:R-:W-:Y:S01]  /*10f0*/  SHF.R.U32.HI R216, RZ, 0x10, R155 ;  /* 0x00000010ffd87819 */ /* 0x000fe2000001169b */
[----:B------:R-:W-:Y:S01]  /*1100*/  FADD.FTZ R155, -R224, R20 ;  /* 0x00000014e09b7221 */ /* 0x000fe20000010100 */
[----:B------:R-:W-:Y:S01]  /*1110*/  MOV R174, R158 ;  /* 0x0000009e00ae7202 */ /* 0x000fe20000000f00 */
[----:B------:R-:W-:Y:S01]  /*1120*/  FMUL.FTZ R20, R4, R179 ;  /* 0x000000b304147220 */ /* 0x000fe20000410000 */
        /* <DEDUP_REMOVED lines=8> */
[----:B------:R-:W-:Y:S01]  /*11b0*/  FADD.FTZ R156, R172, R159 ;  /* 0x0000009fac9c7221 */ /* 0x000fe20000010000 */
[----:B------:R-:W-:Y:S01]  /*11c0*/  FFMA.FTZ R157, R17, R172, R154 ;  /* 0x000000ac119d7223 */ /* 0x000fe2000001009a */
[----:B------:R-:W-:Y:S01]  /*11d0*/  MOV R178, R160 ;  /* 0x000000a000b27202 */ /* 0x000fe20000000f00 */
[----:B------:R-:W-:Y:S01]  /*11e0*/  FMUL.FTZ R22, R4, R181 ;  /* 0x000000b504167220 */ /* 0x000fe20000410000 */
[----:B------:R-:W-:Y:S01]  /*11f0*/  SHF.L.U32 R160, R216, 0x10, RZ ;  /* 0x00000010d8a07819 */ /* 0x000fe200000006ff */
[----:B------:R-:W-:Y:S01]  /*1200*/  FADD.FTZ R159, R173, R156 ;  /* 0x0000009cad9f7221 */ /* 0x000fe20000010000 */
[----:B------:R-:W-:Y:S01]  /*1210*/  SHF.L.U32 R181, R174, 0x10, RZ ;  /* 0x00000010aeb57819 */ /* 0x000fe200000006ff */
[----:B------:R-:W-:Y:S01]  /*1220*/  FMUL.FTZ R174, R78, R163 ;  /* 0x000000a34eae7220 */ /* 0x000fe20000410000 */
[----:B------:R-:W-:Y:S01]  /*1230*/  FFMA.FTZ R154, R18, R173, R157 ;  /* 0x000000ad129a7223 */ /* 0x000fe2000001009d */
[----:B------:R-:W-:-:S02]  /*1240*/  FMUL.FTZ R175, R79, R160 ;  /* 0x000000a04faf7220 */ /* 0x000fc40000410000 */
[----:B------:R-:W-:Y:S01]  /*1250*/  FADD.FTZ R156, R174, R159 ;  /* 0x0000009fae9c7221 */ /* 0x000fe20000010000 */
[----:B------:R-:W-:Y:S01]  /*1260*/  FFMA.FTZ R157, R19, R174, R154 ;  /* 0x000000ae139d7223 */ /* 0x000fe2000001009a */
[----:B------:R-:W-:Y:S01]  /*1270*/  MOV R188, R162 ;  /* 0x000000a200bc7202 */ /* 0x000fe20000000f00 */
[----:B------:R-:W-:Y:S01]  /*1280*/  FMUL.FTZ R21, R4, R155 ;  /* 0x0000009b04157220 */ /* 0x000fe20000410000 */
        /* <DEDUP_REMOVED lines=8> */
[----:B------:R-:W-:Y:S01]  /*1310*/  FADD.FTZ R187, -R224, R24 ;  /* 0x00000018e0bb7221 */ /* 0x000fe20000010100 */
[----:B------:R-:W-:Y:S01]  /*1320*/  FFMA.FTZ R157, R21, R176, R154 ;  /* 0x000000b0159d7223 */ /* 0x000fe2000001009a */
[----:B------:R-:W-:Y:S01]  /*1330*/  FMUL.FTZ R24, R4, R185 ;  /* 0x000000b904187220 */ /* 0x000fe20000410000 */
        /* <DEDUP_REMOVED lines=10> */
[----:B------:R-:W-:Y:S01]  /*13e0*/  FADD.FTZ R189, -R224, R25 ;  /* 0x00000019e0bd7221 */ /* 0x000fe20000010100 */
[----:B------:R-:W-:Y:S01]  /*13f0*/  FMUL.FTZ R25, R4, R187 ;  /* 0x000000bb04197220 */ /* 0x000fe20000410000 */
[----:B------:R-:W-:Y:S01]  /*1400*/  SHF.L.U32 R182, R182, 0x10, RZ ;  /* 0x00000010b6b67819 */ /* 0x000fe200000006ff */
[----:B------:R-:W-:Y:S01]  /*1410*/  FFMA.FTZ R103, R24, R180, R103 ;  /* 0x000000b418677223 */ /* 0x000fe20000010067 */
[----:B------:R-:W-:Y:S01]  /*1420*/  FADD.FTZ R131, R131, R180 ;  /* 0x000000b483837221 */ /* 0x000fe20000010000 */
[----:B------:R-:W-:Y:S01]  /*1430*/  FADD.FTZ R191, -R224, R26 ;  /* 0x0000001ae0bf7221 */ /* 0x000fe20000010100 */
[----:B------:R-:W-:Y:S01]  /*1440*/  FMUL.FTZ R180, R68, R181 ;  /* 0x000000b544b47220 */ /* 0x000fe20000410000 */
[----:B------:R-:W-:Y:S01]  /*1450*/  FADD.FTZ R159, R179, R156 ;  /* 0x0000009cb39f7221 */ /* 0x000fe20000010000 */
[----:B------:R-:W-:Y:S01]  /*1460*/  FADD.FTZ R203, -R224, R27 ;  /* 0x0000001be0cb7221 */ /* 0x000fe20000010100 */
[----:B------:R-:W-:Y:S01]  /*1470*/  FFMA.FTZ R156, R24, R179, R157 ;  /* 0x000000b3189c7223 */ /* 0x000fe2000001009d */
[C---:B----4-:R-:W-:Y:S01]  /*1480*/  FADD.FTZ R207, -R224.reuse, R28 ;  /* 0x0000001ce0cf7221 */ /* 0x050fe20000010100 */
[----:B------:R-:W-:Y:S01]  /*1490*/  FADD.FTZ R209, -R224, R29 ;  /* 0x0000001de0d17221 */ /* 0x000fe20000010100 */
[----:B------:R-:W-:Y:S01]  /*14a0*/  FMUL.FTZ R26, R4, R189 ;  /* 0x000000bd041a7220 */ /* 0x000fe20000410000 */
[----:B------:R-:W-:Y:S01]  /*14b0*/  FFMA.FTZ R104, R25, R181, R104 ;  /* 0x000000b519687223 */ /* 0x000fe20000010068 */
[----:B------:R-:W-:Y:S01]  /*14c0*/  FADD.FTZ R124, R124, R181 ;  /* 0x000000b57c7c7221 */ /* 0x000fe20000010000 */
[----:B------:R-:W-:Y:S01]  /*14d0*/  FMUL.FTZ R27, R4, R191 ;  /* 0x000000bf041b7220 */ /* 0x000fe20000410000 */
[----:B------:R-:W-:Y:S01]  /*14e0*/  SHF.L.U32 R184, R184, 0x10, RZ ;  /* 0x00000010b8b87819 */ /* 0x000fe200000006ff */
[----:B------:R-:W-:Y:S01]  /*14f0*/  FMUL.FTZ R181, R69, R182 ;  /* 0x000000b645b57220 */ /* 0x000fe20000410000 */
[----:B------:R-:W-:Y:S01]  /*1500*/  FADD.FTZ R154, R180, R159 ;  /* 0x0000009fb49a7221 */ /* 0x000fe20000010000 */
[----:B------:R-:W-:Y:S01]  /*1510*/  FMUL.FTZ R28, R4, R203 ;  /* 0x000000cb041c7220 */ /* 0x000fe20000410000 */
[----:B------:R-:W-:Y:S01]  /*1520*/  FFMA.FTZ R157, R25, R180, R156 ;  /* 0x000000b4199d7223 */ /* 0x000fe2000001009c */
[----:B------:R-:W-:Y:S01]  /*1530*/  FADD.FTZ R211, -R224, R30 ;  /* 0x0000001ee0d37221 */ /* 0x000fe20000010100 */
[----:B------:R-:W-:Y:S01]  /*1540*/  SHF.L.U32 R152, R212, 0x10, RZ ;  /* 0x00000010d4987819 */ /* 0x000fe200000006ff */
[C---:B------:R-:W-:Y:S01]  /*1550*/  FMUL.FTZ R29, R4.reuse, R207 ;  /* 0x000000cf041d7220 */ /* 0x040fe20000410000 */
[----:B------:R-:W-:Y:S01]  /*1560*/  FMUL.FTZ R30, R4, R209 ;  /* 0x000000d1041e7220 */ /* 0x000fe20000410000 */
[----:B------:R-:W-:Y:S01]  /*1570*/  FFMA.FTZ R105, R26, R182, R105 ;  /* 0x000000b61a697223 */ /* 0x000fe20000010069 */
[----:B------:R-:W-:Y:S01]  /*1580*/  FADD.FTZ R125, R125, R182 ;  /* 0x000000b67d7d7221 */ /* 0x000fe20000010000 */
[-C--:B------:R-:W-:Y:S01]  /*1590*/  FFMA.FTZ R106, R27, R183.reuse, R106 ;  /* 0x000000b71b6a7223 */ /* 0x080fe2000001006a */
[----:B------:R-:W-:Y:S01]  /*15a0*/  FADD.FTZ R126, R126, R183 ;  /* 0x000000b77e7e7221 */ /* 0x000fe20000010000 */
[----:B------:R-:W-:Y:S01]  /*15b0*/  FMUL.FTZ R182, R70, R183 ;  /* 0x000000b746b67220 */ /* 0x000fe20000410000 */
[----:B------:R-:W-:Y:S01]  /*15c0*/  FADD.FTZ R159, R181, R154 ;  /* 0x0000009ab59f7221 */ /* 0x000fe20000010000 */
[-C--:B------:R-:W-:Y:S01]  /*15d0*/  FFMA.FTZ R107, R28, R184.reuse, R107 ;  /* 0x000000b81c6b7223 */ /* 0x080fe2000001006b */
[----:B------:R-:W-:Y:S01]  /*15e0*/  FADD.FTZ R127, R127, R184 ;  /* 0x000000b87f7f7221 */ /* 0x000fe20000010000 */
[----:B------:R-:W-:Y:S01]  /*15f0*/  FMUL.FTZ R183, R71, R184 ;  /* 0x000000b847b77220 */ /* 0x000fe20000410000 */
[----:B------:R-:W-:Y:S01]  /*1600*/  FFMA.FTZ R154, R26, R181, R157 ;  /* 0x000000b51a9a7223 */ /* 0x000fe2000001009d */
[----:B------:R-:W-:Y:S01]  /*1610*/  FADD.FTZ R213, -R224, R31 ;  /* 0x0000001fe0d57221 */ /* 0x000fe20000010100 */
[----:B------:R-:W-:Y:S01]  /*1620*/  SHF.L.U32 R155, R186, 0x10, RZ ;  /* 0x00000010ba9b7819 */ /* 0x000fe200000006ff */
[----:B------:R-:W-:Y:S01]  /*1630*/  FADD.FTZ R120, R120, R185 ;  /* 0x000000b978787221 */ /* 0x000fe20000010000 */
[-C--:B------:R-:W-:Y:S01]  /*1640*/  FFMA.FTZ R108, R29, R185.reuse, R108 ;  /* 0x000000b91d6c7223 */ /* 0x080fe2000001006c */
        /* <DEDUP_REMOVED lines=12> */
[----:B------:R-:W-:Y:S01]  /*1710*/  FADD.FTZ R219, -R224, R150 ;  /* 0x00000096e0db7221 */ /* 0x000fe20000010100 */
[----:B------:R-:W-:Y:S01]  /*1720*/  SHF.L.U32 R150, R210, 0x10, RZ ;  /* 0x00000010d2967819 */ /* 0x000fe200000006ff */
[----:B------:R-:W-:Y:S01]  /*1730*/  FADD.FTZ R215, -R224, R148 ;  /* 0x00000094e0d77221 */ /* 0x000fe20000010100 */
        /* <DEDUP_REMOVED lines=30> */
[-C--:B------:R-:W-:Y:S01]  /*1920*/  FFMA.FTZ R114, R167, R149.reuse, R114 ;  /* 0x00000095a7727223 */ /* 0x080fe20000010072 */
[----:B------:R-:W-:Y:S01]  /*1930*/  FMUL.FTZ R190, R62, R149 ;  /* 0x000000953ebe7220 */ /* 0x000fe20000410000 */
[----:B------:R-:W-:Y:S01]  /*1940*/  FADD.FTZ R151, -R224, R151 ;  /* 0x00000097e0977221 */ /* 0x000fe20000010100 */
[----:B------:R-:W-:Y:S01]  /*1950*/  SHF.L.U32 R0, R192, 0x10, RZ ;  /* 0x00000010c0007819 */ /* 0x000fe200000006ff */
[----:B------:R-:W-:Y:S01]  /*1960*/  FADD.FTZ R149, R148, R189 ;  /* 0x000000bd94957221 */ /* 0x000fe20000010000 */
[----:B------:R-:W-:Y:S01]  /*1970*/  FFMA.FTZ R148, R166, R189, R153 ;  /* 0x000000bda6947223 */ /* 0x000fe20000010099 */
[----:B------:R-:W-:-:S02]  /*1980*/  FMUL.FTZ R192, R4, R151 ;  /* 0x0000009704c07220 */ /* 0x000fc40000410000 */
        /* <DEDUP_REMOVED lines=18> */
.L_x_6580:
        /* <DEDUP_REMOVED lines=12> */
.L_x_6582:
        /* <DEDUP_REMOVED lines=11> */
[--C-:B------:R-:W-:Y:S02]  /*1c20*/  IMAD.WIDE.U32 R158, R159, 0x4, R148.reuse ;  /* 0x000000049f9e7825 */ /* 0x100fe400078e0094 */
[----:B------:R0:W5:Y:S02]  /*1c30*/  LDG.E R202, desc[UR12][R202.64] ;  /* 0x0000000ccaca7981 */ /* 0x000164000c1e1900 */
[--C-:B------:R-:W-:Y:S02]  /*1c40*/  IMAD.WIDE.U32 R156, R157, 0x4, R148.reuse ;  /* 0x000000049d9c7825 */ /* 0x100fe400078e0094 */
[----:B------:R0:W5:Y:S02]  /*1c50*/  LDG.E R201, desc[UR12][R158.64] ;  /* 0x0000000c9ec97981 */ /* 0x000164000c1e1900 */
[--C-:B------:R-:W-:Y:S02]  /*1c60*/  IMAD.WIDE.U32 R154, R155, 0x4, R148.reuse ;  /* 0x000000049b9a7825 */ /* 0x100fe400078e0094 */
[----:B------:R0:W5:Y:S02]  /*1c70*/  LDG.E R200, desc[UR12][R156.64] ;  /* 0x0000000c9cc87981 */ /* 0x000164000c1e1900 */
[----:B------:R-:W-:-:S02]  /*1c80*/  IMAD.WIDE.U32 R152, R153, 0x4, R148 ;  /* 0x0000000499987825 */ /* 0x000fc400078e0094 */
[----:B------:R0:W5:Y:S02]  /*1c90*/  LDG.E R199, desc[UR12][R154.64] ;  /* 0x0000000c9ac77981 */ /* 0x000164000c1e1900 */
[--C-:B------:R-:W-:Y:S02]  /*1ca0*/  IMAD.WIDE.U32 R150, R151, 0x4, R148.reuse ;  /* 0x0000000497967825 */ /* 0x100fe400078e0094 */
[----:B------:R0:W5:Y:S02]  /*1cb0*/  LDG.E R197, desc[UR12][R152.64] ;  /* 0x0000000c98c57981 */ /* 0x000164000c1e1900 */
[----:B------:R-:W-:Y:S02]  /*1cc0*/  IMAD.WIDE.U32 R148, R5, 0x4, R148 ;  /* 0x0000000405947825 */ /* 0x000fe400078e0094 */
[----:B------:R0:W5:Y:S04]  /*1cd0*/  LDG.E R205, desc[UR12][R150.64] ;  /* 0x0000000c96cd7981 */ /* 0x000168000c1e1900 */
[----:B------:R0:W5:Y:S01]  /*1ce0*/  LDG.E R5, desc[UR12][R148.64] ;  /* 0x0000000c94057981 */ /* 0x000162000c1e1900 */
[----:B------:R-:W-:Y:S05]  /*1cf0*/  BRA `(.L_x_6581) ;  /* 0x0000000000bc7947 */ /* 0x000fea0003800000 */
.L_x_6583:
        /* <DEDUP_REMOVED lines=13> */
[----:B------:R-:W5:Y:S01]  /*1dd0*/  LDG.E R201, desc[UR12][R40.64] ;  /* 0x0000000c28c97981 */ /* 0x000f62000c1e1900 */
        /* <DEDUP_REMOVED lines=22> */
[----:B-1----:R-:W-:-:S04]  /*1f40*/  IMAD.WIDE.U32 R44, R47, 0x10, R32 ;  /* 0x000000102f2c7825 */ /* 0x002fc800078e0020 */
[--C-:B------:R-:W-:Y:S02]  /*1f50*/  IMAD.WIDE.U32 R40, R51, 0x10, R32.reuse ;  /* 0x0000001033287825 */ /* 0x100fe400078e0020 */
[----:B------:R-:W5:Y:S02]  /*1f60*/  LDG.E.128 R48, desc[UR12][R48.64] ;  /* 0x0000000c30307981 */ /* 0x000f64000c1e1d00 */
[--C-:B--2---:R-:W-:Y:S02]  /*1f70*/  IMAD.WIDE.U32 R36, R55, 0x10, R32.reuse ;  /* 0x0000001037247825 */ /* 0x104fe400078e0020 */
[----:B------:R-:W5:Y:S02]  /*1f80*/  LDG.E.128 R52, desc[UR12][R52.64] ;  /* 0x0000000c34347981 */ /* 0x000f64000c1e1d00 */
[----:B------:R-:W-:Y:S02]  /*1f90*/  IMAD.WIDE.U32 R32, R59, 0x10, R32 ;  /* 0x000000103b207825 */ /* 0x000fe400078e0020 */
[----:B------:R-:W5:Y:S04]  /*1fa0*/  LDG.E.128 R56, desc[UR12][R56.64] ;  /* 0x0000000c38387981 */ /* 0x000f68000c1e1d00 */
[----:B------:R-:W5:Y:S04]  /*1fb0*/  LDG.E.128 R44, desc[UR12][R44.64] ;  /* 0x0000000c2c2c7981 */ /* 0x000f68000c1e1d00 */
[----:B------:R-:W5:Y:S04]  /*1fc0*/  LDG.E.128 R40, desc[UR12][R40.64] ;  /* 0x0000000c28287981 */ /* 0x000f68000c1e1d00 */
[----:B------:R-:W5:Y:S04]  /*1fd0*/  LDG.E.128 R36, desc[UR12][R36.64] ;  /* 0x0000000c24247981 */ /* 0x000f68000c1e1d00 */
[----:B---3--:R-:W5:Y:S02]  /*1fe0*/  LDG.E.128 R32, desc[UR12][R32.64] ;  /* 0x0000000c20207981 */ /* 0x008f64000c1e1d00 */
.L_x_6581:
[----:B0-----:R-:W0:Y:S01]  /*1ff0*/  SHFL.DOWN PT, R149, R0, 0x10, 0x1f ;  /* 0x0a001f0000957f89 */ /* 0x001e2200000e0000 */
        /* <DEDUP_REMOVED lines=31> */
.L_x_6585:
[----:B------:R-:W-:Y:S05]  /*21f0*/  BSYNC.RECONVERGENT B0 ;  /* 0x0000000000007941 */ /* 0x000fea0003800200 */
.L_x_6584:
[----:B------:R-:W1:Y:S08]  /*2200*/  S2UR UR5, SR_CgaCtaId ;  /* 0x00000000000579c3 */ /* 0x000e700000008800 */
[----:B------:R-:W-:Y:S01]  /*2210*/  BAR.SYNC.DEFER_BLOCKING 0x0 ;  /* 0x0000000000007b1d */ /* 0x000fe20000010000 */
[----:B------:R-:W-:Y:S02]  /*2220*/  ISETP.NE.U32.AND P0, PT, RZ, UR6, PT ;  /* 0x00000006ff007c0c */ /* 0x000fe4000bf05070 */
[----:B------:R-:W-:-:S02]  /*2230*/  @P2 IADD3 R206, PT, PT, R206, -0x1, RZ ;  /* 0xffffffffcece2810 */ /* 0x000fc40007ffe0ff */
[----:B------:R-:W-:Y:S01]  /*2240*/  ISETP.NE.AND.EX P0, PT, R204, RZ, PT, P0 ;  /* 0x000000ffcc00720c */ /* 0x000fe20003f05300 */
[----:B------:R-:W-:Y:S02]  /*2250*/  UMOV UR4, 0x400 ;  /* 0x0000040000047882 */ /* 0x000fe40000000000 */
[----:B------:R-:W2:Y:S01]  /*2260*/  LDC R207, c[0x0][0x388] ;  /* 0x0000e200ffcf7b82 */ /* 0x000ea20000000800 */
[----:B------:R-:W-:Y:S01]  /*2270*/  ISETP.NE.AND P1, PT, RZ, UR11, PT ;  /* 0x0000000bff007c0c */ /* 0x000fe2000bf25270 */
        /* <DEDUP_REMOVED lines=31> */
[----:B------:R-:W-:Y:S02]  /*2470*/  MOV R159, RZ ;  /* 0x000000ff009f7202 */ /* 0x000fe40000000f00 */
[----:B---3--:R-:W-:Y:S01]  /*2480*/  FADD.FTZ R203, R203, R160 ;  /* 0x000000a0cbcb7221 */ /* 0x008fe20000010000 */
[----:B------:R-:W-:Y:S01]  /*2490*/  FADD.FTZ R148, R148, R161 ;  /* 0x000000a194947221 */ /* 0x000fe20000010000 */
[-C--:B------:R-:W-:Y:S02]  /*24a0*/  @P2 LEA.HI.SX32 R159, R151, R0.reuse, 0x1e ;  /* 0x00000000979f2211 */ /* 0x080fe400078ff2ff */
[----:B------:R-:W-:Y:S01]  /*24b0*/  FADD.FTZ R158, R162, R203 ;  /* 0x000000cba29e7221 */ /* 0x000fe20000010000 */
[----:B------:R-:W-:Y:S01]  /*24c0*/  FADD.FTZ R148, R163, R148 ;  /* 0x00000094a3947221 */ /* 0x000fe20000010000 */
[----:B------:R-:W-:-:S02]  /*24d0*/  LEA.HI.SX32 R156, R149, R0, 0x1e ;  /* 0x00000000959c7211 */ /* 0x000fc400078ff2ff */
[----:B------:R-:W-:Y:S01]  /*24e0*/  FMUL.FTZ R158, R158, UR14 ;  /* 0x0000000e9e9e7c20 */ /* 0x000fe20008410000 */
[----:B------:R-:W-:-:S04]  /*24f0*/  FMUL.FTZ R157, R148, UR14 ;  /* 0x0000000e949d7c20 */ /* 0x000fc80008410000 */
        /* <DEDUP_REMOVED lines=19> */
.L_x_6588:
        /* <DEDUP_REMOVED lines=12> */
.L_x_6589:
        /* <DEDUP_REMOVED lines=12> */
.L_x_6590:
        /* <DEDUP_REMOVED lines=13> */
.L_x_6587:
        /* <DEDUP_REMOVED lines=29> */
.L_x_6592:
        /* <DEDUP_REMOVED lines=12> */
.L_x_6593:
        /* <DEDUP_REMOVED lines=12> */
.L_x_6594:
        /* <DEDUP_REMOVED lines=8> */
.L_x_6586:
        /* <DEDUP_REMOVED lines=50> */
.L_x_6595:
        /* <DEDUP_REMOVED lines=21> */
[----:B------:R-:W-:Y:S01]  /*30c0*/  @P2 LOP3.LUT P1, RZ, R205, 0xff00, RZ, 0xc0, !PT ;  /* 0x0000ff00cdff2812 */ /* 0x000fe2000782c0ff */
        /* <DEDUP_REMOVED lines=22> */
.L_x_6591:
        /* <DEDUP_REMOVED lines=16> */
.L_x_6596:
        /* <DEDUP_REMOVED lines=47> */
.L_x_6598:
        /* <DEDUP_REMOVED lines=45> */
.L_x_6597:
        /* <DEDUP_REMOVED lines=30> */
.L_x_6601:
        /* <DEDUP_REMOVED lines=12> */
.L_x_6602:
        /* <DEDUP_REMOVED lines=12> */
.L_x_6603:
        /* <DEDUP_REMOVED lines=9> */
.L_x_6600:
        /* <DEDUP_REMOVED lines=12> */
.L_x_6604:
        /* <DEDUP_REMOVED lines=12> */
.L_x_6605:
        /* <DEDUP_REMOVED lines=12> */
.L_x_6606:
        /* <DEDUP_REMOVED lines=12> */
.L_x_6599:
[----:B01----:R-:W0:Y:S01]  /*3fe0*/  @P0 LDC.64 R148, c[0x0][0x478] ;  /* 0x00011e00ff940b82 */ /* 0x003e220000000a00 */
[----:B------:R-:W-:-:S05]  /*3ff0*/  @P0 IADD3 R151, PT, PT, R156, 0x100, RZ ;  /* 0x000001009c970810 */ /* 0x000fca0007ffe0ff */
[----:B0-----:R-:W-:-:S05]  /*4000*/  @P0 IMAD.WIDE.U32 R148, R151, 0x10, R148 ;  /* 0x0000001097940825 */ /* 0x001fca00078e0094 */
[----:B------:R0:W-:Y:S01]  /*4010*/  @P0 STG.E.128 desc[UR12][R148.64], R144 ;  /* 0x0000009094000986 */ /* 0x0001e2000c101d0c */
        /* <DEDUP_REMOVED lines=10> */
.L_x_6607:
        /* <DEDUP_REMOVED lines=47> */
.L_x_6609:
[----:B01----:R-:W0:Y:S01]  /*43b0*/  @P2 LDC.64 R148, c[0x0][0x408] ;  /* 0x00010200ff942b82 */ /* 0x003e220000000a00 */
[-CC-:B------:R-:W-:Y:S01]  /*43c0*/  @P3 FFMA.FTZ R155, R17, R157.reuse, R158.reuse ;  /* 0x0000009d119b3223 */ /* 0x180fe2000001009e */
[-CC-:B-----5:R-:W-:Y:S01]  /*43d0*/  @P3 FFMA.FTZ R202, R18, R157.reuse, R158.reuse ;  /* 0x0000009d12ca3223 */ /* 0x1a0fe2000001009e */
[----:B------:R-:W-:Y:S01]  /*43e0*/  @P3 FFMA.FTZ R161, R19, R157, R158 ;  /* 0x0000009d13a13223 */ /* 0x000fe2000001009e */
[----:B------:R-:W-:Y:S01]  /*43f0*/  MOV R154, R48 ;  /* 0x00000030009a7202 */ /* 0x000fe20000000f00 */
        /* <DEDUP_REMOVED lines=40> */
.L_x_6608:
        /* <DEDUP_REMOVED lines=30> */
.L_x_6612:
        /* <DEDUP_REMOVED lines=12> */
.L_x_6613:
        /* <DEDUP_REMOVED lines=12> */
.L_x_6614:
        /* <DEDUP_REMOVED lines=9> */
.L_x_6611:
        /* <DEDUP_REMOVED lines=12> */
.L_x_6615:
        /* <DEDUP_REMOVED lines=12> */
.L_x_6616:
        /* <DEDUP_REMOVED lines=12> */
.L_x_6617:
        /* <DEDUP_REMOVED lines=12> */
.L_x_6610:
        /* <DEDUP_REMOVED lines=14> */
.L_x_6618:
        /* <DEDUP_REMOVED lines=47> */
.L_x_6620:
        /* <DEDUP_REMOVED lines=45> */
.L_x_6619:
        /* <DEDUP_REMOVED lines=30> */
.L_x_6623:
        /* <DEDUP_REMOVED lines=12> */
.L_x_6624:
        /* <DEDUP_REMOVED lines=12> */
.L_x_6625:
        /* <DEDUP_REMOVED lines=10> */
.L_x_6622:
        /* <DEDUP_REMOVED lines=12> */
.L_x_6626:
        /* <DEDUP_REMOVED lines=12> */
.L_x_6627:
        /* <DEDUP_REMOVED lines=12> */
.L_x_6628:
        /* <DEDUP_REMOVED lines=12> */
.L_x_6621:
        /* <DEDUP_REMOVED lines=14> */
.L_x_6629:
        /* <DEDUP_REMOVED lines=47> */
.L_x_6631:
        /* <DEDUP_REMOVED lines=45> */
.L_x_6630:
        /* <DEDUP_REMOVED lines=30> */
.L_x_6634:
        /* <DEDUP_REMOVED lines=12> */
.L_x_6635:
        /* <DEDUP_REMOVED lines=12> */
.L_x_6636:
        /* <DEDUP_REMOVED lines=9> */
.L_x_6633:
        /* <DEDUP_REMOVED lines=12> */
.L_x_6637:
        /* <DEDUP_REMOVED lines=12> */
.L_x_6638:
        /* <DEDUP_REMOVED lines=12> */
.L_x_6639:
        /* <DEDUP_REMOVED lines=12> */
.L_x_6632:
        /* <DEDUP_REMOVED lines=14> */
.L_x_6640:
        /* <DEDUP_REMOVED lines=47> */
.L_x_6642:
        /* <DEDUP_REMOVED lines=45> */
.L_x_6641:
        /* <DEDUP_REMOVED lines=30> */
.L_x_6645:
        /* <DEDUP_REMOVED lines=12> */
.L_x_6646:
        /* <DEDUP_REMOVED lines=12> */
.L_x_6647:
        /* <DEDUP_REMOVED lines=10> */
.L_x_6644:
        /* <DEDUP_REMOVED lines=12> */
.L_x_6648:
        /* <DEDUP_REMOVED lines=12> */
.L_x_6649:
        /* <DEDUP_REMOVED lines=12> */
.L_x_6650:
        /* <DEDUP_REMOVED lines=12> */
.L_x_6643:
        /* <DEDUP_REMOVED lines=14> */
.L_x_6651:
        /* <DEDUP_REMOVED lines=47> */
.L_x_6653:
        /* <DEDUP_REMOVED lines=45> */
.L_x_6652:
        /* <DEDUP_REMOVED lines=26> */
.L_x_6656:
        /* <DEDUP_REMOVED lines=12> */
.L_x_6657:
        /* <DEDUP_REMOVED lines=12> */
.L_x_6658:
        /* <DEDUP_REMOVED lines=12> */
.L_x_6655:
        /* <DEDUP_REMOVED lines=23> */
.L_x_6659:
        /* <DEDUP_REMOVED lines=12> */
.L_x_6660:
        /* <DEDUP_REMOVED lines=12> */
.L_x_6661:
[----:B------:R-:W-:-:S07]  /*83b0*/  @P2 PRMT R196, R150, 0x7610, R196 ;  /* 0x0000761096c42816 */ /* 0x000fce00000000c4 */
.L_x_6654:
[----:B-----5:R-:W0:Y:S01]  /*83c0*/  @P0 LDC.64 R4, c[0x0][0x478] ;  /* 0x00011e00ff040b82 */ /* 0x020e220000000a00 */
        /* <DEDUP_REMOVED lines=13> */
.L_x_6662:
[----:B01----:R-:W0:Y:S01]  /*84a0*/  LDC.64 R4, c[0x0][0x380] ;  /* 0x0000e000ff047b82 */ /* 0x003e220000000a00 */
[----:B------:R-:W-:Y:S01]  /*84b0*/  UPLOP3.LUT UP1, UPT, UPT, UPT, UP1, 0x40, 0x4 ;  /* 0x000000000004789c */ /* 0x000fe20003f2e810 */
[----:B0-----:R-:W-:-:S04]  /*84c0*/  IADD3 R198, PT, PT, R198, R4, RZ ;  /* 0x00000004c6c67210 */ /* 0x001fc80007ffe0ff */
[----:B------:R-:W-:-:S13]  /*84d0*/  ISETP.GE.AND P0, PT, R198, R5, PT ;  /* 0x00000005c600720c */ /* 0x000fda0003f06270 */
[----:B------:R-:W-:Y:S05]  /*84e0*/  @!P0 BRA `(.L_x_6663) ;  /* 0xffffff7c00988947 */ /* 0x000fea000383ffff */
.L_x_6579:
        /* <DEDUP_REMOVED lines=23> */
.L_x_6664:
        /* <DEDUP_REMOVED lines=10> */
.L_x_14379:


//--------------------- .text._ZN10layer_norm13ln_bwd_kernelINS_13Kernel_traitsIf13__nv_bfloat16fS2_fjLj7168ELj1ELj1ELj8ELj8ENS_18Kernel_traits_baseILj7168EfS2_fS2_fjLj256EEEEELb1ELb1ELb0ELb0EEEvNS_9BwdParamsE --------------------------
	.section	.text._ZN10layer_norm13ln_bwd_kernelINS_13Kernel_traitsIf13__nv_bfloat16fS2_fjLj7168ELj1ELj1ELj8ELj8ENS_18Kernel_traits_baseILj7168EfS2_fS2_fjLj256EEEEELb1ELb1ELb0ELb0EEEvNS_9BwdParamsE,"ax",@progbits
	.align	128
        .global         _ZN10layer_norm13ln_bwd_kernelINS_13Kernel_traitsIf13__nv_bfloat16fS2_fjLj7168ELj1ELj1ELj8ELj8ENS_18Kernel_traits_baseILj7168EfS2_fS2_fjLj256EEEEELb1ELb1ELb0ELb0EEEvNS_9BwdParamsE
        .type           _ZN10layer_norm13ln_bwd_kernelINS_13Kernel_traitsIf13__nv_bfloat16fS2_fjLj7168ELj1ELj1ELj8ELj8ENS_18Kernel_traits_baseILj7168EfS2_fS2_fjLj256EEEEELb1ELb1ELb0ELb0EEEvNS_9BwdParamsE,@function
        .size           _ZN10layer_norm13ln_bwd_kernelINS_13Kernel_traitsIf13__nv_bfloat16fS2_fjLj7168ELj1ELj1ELj8ELj8ENS_18Kernel_traits_baseILj7168EfS2_fS2_fjLj256EEEEELb1ELb1ELb0ELb0EEEvNS_9BwdParamsE,(.L_x_14380 - _ZN10layer_norm13ln_bwd_kernelINS_13Kernel_traitsIf13__nv_bfloat16fS2_fjLj7168ELj1ELj1ELj8ELj8ENS_18Kernel_traits_baseILj7168EfS2_fS2_fjLj256EEEEELb1ELb1ELb0ELb0EEEvNS_9BwdParamsE)
        .other          _ZN10layer_norm13ln_bwd_kernelINS_13Kernel_traitsIf13__nv_bfloat16fS2_fjLj7168ELj1ELj1ELj8ELj8ENS_18Kernel_traits_baseILj7168EfS2_fS2_fjLj256EEEEELb1ELb1ELb0ELb0EEEvNS_9BwdParamsE,@"STO_CUDA_ENTRY STV_DEFAULT"
_ZN10layer_norm13ln_bwd_kernelINS_13Kernel_traitsIf13__nv_bfloat16fS2_fjLj7168ELj1ELj1ELj8ELj8ENS_18Kernel_traits_baseILj7168EfS2_fS2_fjLj256EEEEELb1ELb1ELb0ELb0EEEvNS_9BwdParamsE:
.text._ZN10layer_norm13ln_bwd_kernelINS_13Kernel_traitsIf13__nv_bfloat16fS2_fjLj7168ELj1ELj1ELj8ELj8ENS_18Kernel_traits_baseILj7168EfS2_fS2_fjLj256EEEEELb1ELb1ELb0ELb0EEEvNS_9BwdParamsE:
[----:B------:R-:W0:Y:S02]  /*0000*/  LDC R1, c[0x0][0x37c] ;  /* 0x0000df00ff017b82 */ /* 0x000e240000000800 */
[----:B0-----:R-:W-:Y:S01]  /*0010*/  IADD3 R1, PT, PT, R1, -0x10, RZ ;  /* 0xfffffff001017810 */ /* 0x001fe20007ffe0ff */
[----:B------:R-:W0:Y:S01]  /*0020*/  S2R R252, SR_TID.X ;  /* 0x0000000000fc7919 */ /* 0x000e220000002100 */
[----:B------:R-:W1:Y:S03]  /*0030*/  LDCU UR6, c[0x0][0x388] ;  /* 0x00007100ff0677ac */ /* 0x000e660008000800 */
[----:B------:R2:W3:Y:S04]  /*0040*/  LDL.64 R36, [R1] ;  /* 0x0000000001247983 */ /* 0x0004e80000100a00 */
[----:B------:R2:W3:Y:S01]  /*0050*/  LDL.64 R38, [R1+0x8] ;  /* 0x0000080001267983 */ /* 0x0004e20000100a00 */
[----:B------:R-:W4:Y:S01]  /*0060*/  LDCU.64 UR12, c[0x0][0x358] ;  /* 0x00006b00ff0c77ac */ /* 0x000f220008000a00 */
        /* <DEDUP_REMOVED lines=19> */
[----:B------:R-:W2:Y:S08]  /*01a0*/  @P6 LDC.64 R4, c[0x0][0x3e8] ;  /* 0x0000fa00ff046b82 */ /* 0x000eb00000000a00 */
[----:B------:R-:W0:Y:S08]  /*01b0*/  @P0 LDC.64 R6, c[0x0][0x3d0] ;  /* 0x0000f400ff060b82 */ /* 0x000e300000000a00 */
[----:B------:R-:W0:Y:S01]  /*01c0*/  @P0 LDC.64 R8, c[0x0][0x3e8] ;  /* 0x0000fa00ff080b82 */ /* 0x000e220000000a00 */
[----:B-1----:R-:W-:-:S07]  /*01d0*/  @P6 IMAD.WIDE.U32 R2, R11, 0x10, R2 ;  /* 0x000000100b026825 */ /* 0x002fce00078e0002 */
[----:B------:R-:W1:Y:S01]  /*01e0*/  @P1 LDC.64 R16, c[0x0][0x3d0] ;  /* 0x0000f400ff101b82 */ /* 0x000e620000000a00 */
[C---:B--2---:R-:W-:Y:S01]  /*01f0*/  @P6 IMAD.WIDE.U32 R4, R11.reuse, 0x10, R4 ;  /* 0x000000100b046825 */ /* 0x044fe200078e0004 */
[----:B------:R-:W-:-:S04]  /*0200*/  @P6 LOP3.LUT R11, R11, 0x100, RZ, 0xfc, !PT ;  /* 0x000001000b0b6812 */ /* 0x000fc800078efcff */
[----:B----4-:R2:W5:Y:S02]  /*0210*/  @P6 LDG.E.128 R148, desc[UR12][R4.64] ;  /* 0x0000000c04946981 */ /* 0x010564000c1e1d00 */
[----:B------:R-:W4:Y:S01]  /*0220*/  @P1 LDC.64 R18, c[0x0][0x3e8] ;  /* 0x0000fa00ff121b82 */ /* 0x000f220000000a00 */
[----:B0-----:R-:W-:-:S05]  /*0230*/  @P0 IMAD.WIDE.U32 R12, R11, 0x10, R6 ;  /* 0x000000100b0c0825 */ /* 0x001fca00078e0006 */
[----:B------:R2:W5:Y:S02]  /*0240*/  @P0 LDG.E.128 R248, desc[UR12][R12.64] ;  /* 0x0000000c0cf80981 */ /* 0x000564000c1e1d00 */
[----:B------:R-:W0:Y:S01]  /*0250*/  @P2 LDC.64 R20, c[0x0][0x3d0] ;  /* 0x0000f400ff142b82 */ /* 0x000e220000000a00 */
[C---:B------:R-:W-:Y:S01]  /*0260*/  @P0 IMAD.WIDE.U32 R14, R11.reuse, 0x10, R8 ;  /* 0x000000100b0e0825 */ /* 0x040fe200078e0008 */
[----:B------:R-:W-:-:S04]  /*0270*/  @P0 IADD3 R11, PT, PT, R11, 0x100, RZ ;  /* 0x000001000b0b0810 */ /* 0x000fc80007ffe0ff */
[----:B------:R2:W5:Y:S02]  /*0280*/  @P0 LDG.E.128 R144, desc[UR12][R14.64] ;  /* 0x0000000c0e900981 */ /* 0x000564000c1e1d00 */
[----:B------:R-:W2:Y:S01]  /*0290*/  @P2 LDC.64 R22, c[0x0][0x3e8] ;  /* 0x0000fa00ff162b82 */ /* 0x000ea20000000a00 */
[----:B-1----:R-:W-:-:S05]  /*02a0*/  @P1 IMAD.WIDE.U32 R16, R11, 0x10, R16 ;  /* 0x000000100b101825 */ /* 0x002fca00078e0010 */
[----:B------:R1:W5:Y:S02]  /*02b0*/  @P1 LDG.E.128 R244, desc[UR12][R16.64] ;  /* 0x0000000c10f41981 */ /* 0x000364000c1e1d00 */
[----:B------:R-:W1:Y:S01]  /*02c0*/  @P3 LDC.64 R24, c[0x0][0x3d0] ;  /* 0x0000f400ff183b82 */ /* 0x000e620000000a00 */
[C---:B----4-:R-:W-:Y:S01]  /*02d0*/  @P1 IMAD.WIDE.U32 R18, R11.reuse, 0x10, R18 ;  /* 0x000000100b121825 */ /* 0x050fe200078e0012 */
[----:B------:R-:W-:-:S04]  /*02e0*/  @P1 IADD3 R11, PT, PT, R11, 0x100, RZ ;  /* 0x000001000b0b1810 */ /* 0x000fc80007ffe0ff */
[----:B------:R4:W5:Y:S02]  /*02f0*/  @P1 LDG.E.128 R140, desc[UR12][R18.64] ;  /* 0x0000000c128c1981 */ /* 0x000964000c1e1d00 */
[----:B------:R-:W4:Y:S01]  /*0300*/  @P3 LDC.64 R26, c[0x0][0x3e8] ;  /* 0x0000fa00ff1a3b82 */ /* 0x000f220000000a00 */
[----:B0-----:R-:W-:-:S05]  /*0310*/  @P2 IMAD.WIDE.U32 R20, R11, 0x10, R20 ;  /* 0x000000100b142825 */ /* 0x001fca00078e0014 */
[----:B------:R0:W5:Y:S02]  /*0320*/  @P2 LDG.E.128 R240, desc[UR12][R20.64] ;  /* 0x0000000c14f02981 */ /* 0x000164000c1e1d00 */
[----:B------:R-:W0:Y:S01]  /*0330*/  @P4 LDC.64 R6, c[0x0][0x3d0] ;  /* 0x0000f400ff064b82 */ /* 0x000e220000000a00 */
[C---:B--2---:R-:W-:Y:S01]  /*0340*/  @P2 IMAD.WIDE.U32 R22, R11.reuse, 0x10, R22 ;  /* 0x000000100b162825 */ /* 0x044fe200078e0016 */
        /* <DEDUP_REMOVED lines=11> */
[----:B------:R0:W5:Y:S01]  /*0400*/  @P4 LDG.E.128 R232, desc[UR12][R28.64] ;  /* 0x0000000c1ce84981 */ /* 0x000162000c1e1d00 */
[C---:B--2---:R-:W-:Y:S01]  /*0410*/  @P4 IMAD.WIDE.U32 R30, R11.reuse, 0x10, R8 ;  /* 0x000000100b1e4825 */ /* 0x044fe200078e0008 */
[----:B------:R-:W-:-:S04]  /*0420*/  @P4 IADD3 R11, PT, PT, R11, 0x100, RZ ;  /* 0x000001000b0b4810 */ /* 0x000fc80007ffe0ff */
[----:B------:R0:W5:Y:S01]  /*0430*/  @P4 LDG.E.128 R128, desc[UR12][R30.64] ;  /* 0x0000000c1e804981 */ /* 0x000162000c1e1d00 */
[----:B-1----:R-:W-:-:S05]  /*0440*/  @P5 IMAD.WIDE.U32 R6, R11, 0x10, R32 ;  /* 0x000000100b065825 */ /* 0x002fca00078e0020 */
[----:B------:R0:W5:Y:S01]  /*0450*/  @P5 LDG.E.128 R228, desc[UR12][R6.64] ;  /* 0x0000000c06e45981 */ /* 0x000162000c1e1d00 */
[----:B----4-:R-:W-:-:S05]  /*0460*/  @P5 IMAD.WIDE.U32 R8, R11, 0x10, R34 ;  /* 0x000000100b085825 */ /* 0x010fca00078e0022 */
[----:B------:R0:W5:Y:S04]  /*0470*/  @P5 LDG.E.128 R124, desc[UR12][R8.64] ;  /* 0x0000000c087c5981 */ /* 0x000168000c1e1d00 */
[----:B---3--:R-:W2:Y:S01]  /*0480*/  @P6 LDG.E.128 R36, desc[UR12][R2.64] ;  /* 0x0000000c02246981 */ /* 0x008ea2000c1e1d00 */
[----:B------:R-:W-:Y:S01]  /*0490*/  UISETP.GE.AND UP0, UPT, UR7, UR4, UPT ;  /* 0x000000040700728c */ /* 0x000fe2000bf06270 */
        /* <DEDUP_REMOVED lines=41> */
[----:B--2---:R0:W-:Y:S04]  /*0730*/  @P6 STL.64 [R1], R36 ;  /* 0x0000002401006387 */ /* 0x0041e80000100a00 */
[----:B------:R0:W-:Y:S01]  /*0740*/  @P6 STL.64 [R1+0x8], R38 ;  /* 0x0000082601006387 */ /* 0x0001e20000100a00 */
[----:B------:R-:W-:Y:S05]  /*0750*/  BRA.U UP0, `(.L_x_6665) ;  /* 0x0000009900f87547 */ /* 0x000fea000b800000 */
[----:B------:R-:W1:Y:S01]  /*0760*/  LDCU.64 UR4, c[0x0][0x3e0] ;  /* 0x00007c00ff0477ac */ /* 0x000e620008000a00 */
        /* <DEDUP_REMOVED lines=17> */
[----:B-1----:R-:W-:Y:S01]  /*0880*/  UISETP.NE.U32.AND UP0, UPT, UR4, URZ, UPT ;  /* 0x000000ff0400728c */ /* 0x002fe2000bf05070 */
        /* <DEDUP_REMOVED lines=26> */
[----:B------:R-:W1:Y:S01]  /*0a30*/  LDCU UR22, c[0x0][0x408] ;  /* 0x00008100ff1677ac */ /* 0x000e620008000800 */
[----:B------:R-:W-:Y:S01]  /*0a40*/  UISETP.NE.AND.EX UP0, UPT, UR5, URZ, UPT, UP0 ;  /* 0x000000ff0500728c */ /* 0x000fe2000bf05300 */
[----:B------:R-:W2:Y:S01]  /*0a50*/  LDCU UR6, c[0x0][0x388] ;  /* 0x00007100ff0677ac */ /* 0x000ea20008000800 */
[----:B------:R-:W3:Y:S01]  /*0a60*/  LDCU.U8 UR16, c[0x0][0x410] ;  /* 0x00008200ff1077ac */ /* 0x000ee20008000000 */
[----:B------:R-:W4:Y:S01]  /*0a70*/  LDCU UR17, c[0x0][0x400] ;  /* 0x00008000ff1177ac */ /* 0x000f220008000800 */
[----:B------:R-:W0:Y:S01]  /*0a80*/  LDCU.64 UR18, c[0x0][0x438] ;  /* 0x00008700ff1277ac */ /* 0x000e220008000a00 */
[----:B------:R-:W0:Y:S01]  /*0a90*/  LDCU.64 UR20, c[0x0][0x478] ;  /* 0x00008f00ff1477ac */ /* 0x000e220008000a00 */
[----:B------:R-:W0:Y:S01]  /*0aa0*/  LDCU.128 UR8, c[0x0][0x3c0] ;  /* 0x00007800ff0877ac */ /* 0x000e220008000c00 */
[----:B------:R-:W0:Y:S04]  /*0ab0*/  LDCU.64 UR24, c[0x0][0x380] ;  /* 0x00007000ff1877ac */ /* 0x000e280008000a00 */
.L_x_6736:
[----:B-1----:R-:W1:Y:S01]  /*0ac0*/  @UP0 LDCU.64 UR4, c[0x0][0x3e0] ;  /* 0x00007c00ff0407ac */ /* 0x002e620008000a00 */
[----:B------:R-:W-:Y:S01]  /*0ad0*/  PLOP3.LUT P0, PT, PT, PT, UP0, 0x80, 0x8 ;  /* 0x000000000008781c */ /* 0x000fe20003f0f008 */
[----:B0-----:R-:W-:-:S06]  /*0ae0*/  UIMAD.WIDE UR14, UR7, 0x4, UR10 ;  /* 0x00000004070e78a5 */ /* 0x001fcc000f8e020a */
[----:B------:R-:W-:Y:S02]  /*0af0*/  MOV R168, UR14 ;  /* 0x0000000e00a87c02 */ /* 0x000fe40008000f00 */
[----:B------:R-:W-:-:S05]  /*0b00*/  MOV R169, UR15 ;  /* 0x0000000f00a97c02 */ /* 0x000fca0008000f00 */
[----:B----4-:R0:W4:Y:S01]  /*0b10*/  LDG.E R9, desc[UR12][R168.64] ;  /* 0x0000000ca8097981 */ /* 0x010122000c1e1900 */
[----:B-1----:R-:W-:-:S06]  /*0b20*/  @UP0 UIMAD.WIDE UR4, UR7, 0x2, UR4 ;  /* 0x00000002070408a5 */ /* 0x002fcc000f8e0204 */
[----:B0-----:R-:W-:Y:S02]  /*0b30*/  MOV R168, UR4 ;  /* 0x0000000400a87c02 */ /* 0x001fe40008000f00 */
[----:B------:R-:W-:-:S05]  /*0b40*/  MOV R169, UR5 ;  /* 0x0000000500a97c02 */ /* 0x000fca0008000f00 */
[----:B--23--:R0:W4:Y:S01]  /*0b50*/  @P0 LDG.E.U16 R170, desc[UR12][R168.64] ;  /* 0x0000000ca8aa0981 */ /* 0x00c122000c1e1500 */
        /* <DEDUP_REMOVED lines=19> */
[----:B----4-:R-:W-:Y:S02]  /*0c90*/  R2UR UR23, R9 ;  /* 0x00000000091772ca */ /* 0x010fe400000e0000 */
[----:B------:R-:W-:Y:S02]  /*0ca0*/  MOV R9, UR5 ;  /* 0x0000000500097c02 */ /* 0x000fe40008000f00 */
[----:B------:R-:W-:Y:S02]  /*0cb0*/  @P0 R2UR UR15, R170 ;  /* 0x00000000aa0f02ca */ /* 0x000fe400000e0000 */
[----:B0-----:R-:W-:Y:S02]  /*0cc0*/  LEA.HI.SX32 R9, R9, R252, 0x1e ;  /* 0x000000fc09097211 */ /* 0x001fe400078ff2ff */
[----:B------:R-:W-:-:S02]  /*0cd0*/  ISETP.GE.U32.AND P0, PT, R10, 0x200, PT ;  /* 0x000002000a00780c */ /* 0x000fc40003f06070 */
[----:B------:R-:W-:-:S07]  /*0ce0*/  MOV R179, R9 ;  /* 0x0000000900b37202 */ /* 0x000fce0000000f00 */
[----:B------:R-:W-:Y:S01]  /*0cf0*/  @UP0 USHF.L.U32 UR14, UR15, 0x10, URZ ;  /* 0x000000100f0e0899 */ /* 0x000fe200080006ff */
[----:B------:R-:W-:Y:S01]  /*0d00*/  FSEL R174, R174, RZ, !P5 ;  /* 0x000000ffaeae7208 */ /* 0x000fe20006800000 */
[----:B-----5:R-:W-:Y:S10]  /*0d10*/  @!P4 BRA `(.L_x_6667) ;  /* 0x0000000000dcc947 */ /* 0x020ff40003800000 */
[----:B------:R-:W0:Y:S01]  /*0d20*/  LDC.64 R12, c[0x0][0x428] ;  /* 0x00010a00ff0c7b82 */ /* 0x000e220000000a00 */
[----:B------:R-:W2:Y:S04]  /*0d30*/  LDL R183, [R1] ;  /* 0x0000000001b77983 */ /* 0x000ea80000100800 */
[----:B------:R-:W3:Y:S03]  /*0d40*/  LDL R182, [R1+0x4] ;  /* 0x0000040001b67983 */ /* 0x000ee60000100800 */
[----:B------:R-:W1:Y:S01]  /*0d50*/  LDC.64 R168, c[0x0][0x3a8] ;  /* 0x0000ea00ffa87b82 */ /* 0x000e620000000a00 */
[----:B------:R-:W4:Y:S04]  /*0d60*/  LDL R181, [R1+0x8] ;  /* 0x0000080001b57983 */ /* 0x000f280000100800 */
[----:B------:R-:W4:Y:S01]  /*0d70*/  LDL R180, [R1+0xc] ;  /* 0x00000c0001b47983 */ /* 0x000f220000100800 */
[----:B------:R-:W-:-:S02]  /*0d80*/  ISETP.NE.U32.AND P4, PT, RZ, UR18, PT ;  /* 0x00000012ff007c0c */ /* 0x000fc4000bf85070 */
[----:B------:R-:W1:Y:S02]  /*0d90*/  LDC.64 R176, c[0x0][0x3b0] ;  /* 0x0000ec00ffb07b82 */ /* 0x000e640000000a00 */
[----:B------:R-:W-:Y:S01]  /*0da0*/  ISETP.NE.AND.EX P4, PT, RZ, UR19, PT, P4 ;  /* 0x00000013ff007c0c */ /* 0x000fe2000bf85340 */
[----:B0-----:R-:W-:-:S06]  /*0db0*/  IMAD.WIDE.U32 R12, R9, 0x8, R12 ;  /* 0x00000008090c7825 */ /* 0x001fcc00078e000c */
[----:B------:R-:W2:Y:S06]  /*0dc0*/  LDG.E.64 R12, desc[UR12][R12.64] ;  /* 0x0000000c0c0c7981 */ /* 0x000eac000c1e1b00 */
[----:B------:R-:W0:Y:S01]  /*0dd0*/  @P4 LDC.64 R172, c[0x0][0x438] ;  /* 0x00010e00ffac4b82 */ /* 0x000e220000000a00 */
[----:B-1----:R-:W-:-:S06]  /*0de0*/  IMAD.WIDE.U32 R168, R9, 0x10, R168 ;  /* 0x0000001009a87825 */ /* 0x002fcc00078e00a8 */
[----:B------:R-:W3:Y:S01]  /*0df0*/  LDG.E.128 R168, desc[UR12][R168.64] ;  /* 0x0000000ca8a87981 */ /* 0x000ee2000c1e1d00 */
[----:B0-----:R-:W-:-:S05]  /*0e00*/  @P4 IMAD.WIDE.U32 R172, R9, 0x10, R172 ;  /* 0x0000001009ac4825 */ /* 0x001fca00078e00ac */
[----:B------:R0:W5:Y:S02]  /*0e10*/  @P4 LDG.E.128 R36, desc[UR12][R172.64] ;  /* 0x0000000cac244981 */ /* 0x000164000c1e1d00 */
[----:B0-----:R-:W-:-:S05]  /*0e20*/  IMAD.WIDE.U32 R172, R9, 0x4, R176 ;  /* 0x0000000409ac7825 */ /* 0x001fca00078e00b0 */
[----:B------:R0:W5:Y:S01]  /*0e30*/  LDG.E R8, desc[UR12][R172.64] ;  /* 0x0000000cac087981 */ /* 0x000162000c1e1900 */
[----:B------:R-:W-:Y:S02]  /*0e40*/  IADD3 R179, PT, PT, R9, 0x100, RZ ;  /* 0x0000010009b37810 */ /* 0x000fe40007ffe0ff */
[----:B--2---:R-:W-:Y:S02]  /*0e50*/  MOV R11, R12 ;  /* 0x0000000c000b7202 */ /* 0x004fe40000000f00 */
[----:B------:R-:W-:Y:S02]  /*0e60*/  SHF.R.U64 R176, R12, 0x10, R13 ;  /* 0x000000100cb07819 */ /* 0x000fe4000000120d */
[----:B------:R-:W-:Y:S01]  /*0e70*/  MOV R14, R13 ;  /* 0x0000000d000e7202 */ /* 0x000fe20000000f00 */
[C---:B---3--:R-:W-:Y:S01]  /*0e80*/  FADD.FTZ R12, -R174.reuse, R169 ;  /* 0x000000a9ae0c7221 */ /* 0x048fe20000010100 */
        /* <DEDUP_REMOVED lines=8> */
[----:B------:R-:W-:Y:S01]  /*0f10*/  FMUL.FTZ R0, R0, UR23 ;  /* 0x0000001700007c20 */ /* 0x000fe20008410000 */
[-C--:B------:R-:W-:Y:S01]  /*0f20*/  FMUL.FTZ R14, R183, R169.reuse ;  /* 0x000000a9b70e7220 */ /* 0x080fe20000410000 */
[----:B------:R-:W-:Y:S01]  /*0f30*/  FMUL.FTZ R12, R170, UR23 ;  /* 0x00000017aa0c7c20 */ /* 0x000fe20008410000 */
[----:B------:R-:W-:Y:S01]  /*0f40*/  FADD.FTZ R93, R93, R168 ;  /* 0x000000a85d5d7221 */ /* 0x000fe20000010000 */
[-C--:B------:R-:W-:Y:S01]  /*0f50*/  FFMA.FTZ R121, R11, R168.reuse, R121 ;  /* 0x000000a80b797223 */ /* 0x080fe20000010079 */
[----:B------:R-:W-:Y:S01]  /*0f60*/  FMUL.FTZ R225, R182, R168 ;  /* 0x000000a8b6e17220 */ /* 0x000fe20000410000 */
[----:B------:R-:W-:Y:S01]  /*0f70*/  FADD.FTZ R168, RZ, R14 ;  /* 0x0000000effa87221 */ /* 0x000fe20000010000 */
[----:B------:R-:W-:Y:S01]  /*0f80*/  FFMA.FTZ R170, R0, R14, RZ ;  /* 0x0000000e00aa7223 */ /* 0x000fe200000100ff */
[----:B0-----:R-:W-:Y:S01]  /*0f90*/  SHF.L.U32 R172, R175, 0x10, RZ ;  /* 0x00000010afac7819 */ /* 0x001fe200000006ff */
[----:B------:R-:W-:Y:S01]  /*0fa0*/  FADD.FTZ R92, R92, R169 ;  /* 0x000000a95c5c7221 */ /* 0x000fe20000010000 */
[----:B------:R-:W-:Y:S01]  /*0fb0*/  FFMA.FTZ R120, R0, R169, R120 ;  /* 0x000000a900787223 */ /* 0x000fe20000010078 */
[----:B------:R-:W-:Y:S01]  /*0fc0*/  FADD.FTZ R94, R94, R171 ;  /* 0x000000ab5e5e7221 */ /* 0x000fe20000010000 */
[-C--:B------:R-:W-:Y:S01]  /*0fd0*/  FFMA.FTZ R122, R12, R171.reuse, R122 ;  /* 0x000000ab0c7a7223 */ /* 0x080fe2000001007a */
[----:B----4-:R-:W-:Y:S01]  /*0fe0*/  FMUL.FTZ R224, R181, R171 ;  /* 0x000000abb5e07220 */ /* 0x010fe20000410000 */
[----:B------:R-:W-:Y:S01]  /*0ff0*/  FADD.FTZ R169, R168, R225 ;  /* 0x000000e1a8a97221 */ /* 0x000fe20000010000 */
[----:B------:R-:W-:Y:S01]  /*1000*/  FFMA.FTZ R171, R11, R225, R170 ;  /* 0x000000e10bab7223 */ /* 0x000fe200000100aa */
[----:B------:R-:W-:Y:S01]  /*1010*/  FMUL.FTZ R13, R13, UR23 ;  /* 0x000000170d0d7c20 */ /* 0x000fe20008410000 */
[----:B------:R-:W-:Y:S01]  /*1020*/  FMUL.FTZ R223, R180, R172 ;  /* 0x000000acb4df7220 */ /* 0x000fe20000410000 */
[----:B------:R-:W-:Y:S01]  /*1030*/  FADD.FTZ R168, R169, R224 ;  /* 0x000000e0a9a87221 */ /* 0x000fe20000010000 */
[----:B------:R-:W-:Y:S01]  /*1040*/  FFMA.FTZ R178, R12, R224, R171 ;  /* 0x000000e00cb27223 */ /* 0x000fe200000100ab */
[----:B------:R-:W-:Y:S01]  /*1050*/  FADD.FTZ R95, R95, R172 ;  /* 0x000000ac5f5f7221 */ /* 0x000fe20000010000 */
[C---:B------:R-:W-:Y:S01]  /*1060*/  FFMA.FTZ R123, R13.reuse, R172, R123 ;  /* 0x000000ac0d7b7223 */ /* 0x040fe2000001007b */
[----:B------:R-:W-:Y:S01]  /*1070*/  FADD.FTZ R175, R168, R223 ;  /* 0x000000dfa8af7221 */ /* 0x000fe20000010000 */
[----:B------:R-:W-:-:S07]  /*1080*/  FFMA.FTZ R178, R13, R223, R178 ;  /* 0x000000df0db27223 */ /* 0x000fce00000100b2 */
.L_x_6667:
[----:B------:R-:W-:Y:S05]  /*1090*/  BSYNC.RECONVERGENT B0 ;  /* 0x0000000000007941 */ /* 0x000fea0003800200 */
.L_x_6666:
[----:B------:R-:W-:Y:S04]  /*10a0*/  BSSY.RECONVERGENT B0, `(.L_x_6668) ;  /* 0x0000035000007945 */ /* 0x000fe80003800200 */
        /* <DEDUP_REMOVED lines=15> */
[----:B------:R-:W-:Y:S02]  /*11a0*/  IADD3 R179, PT, PT, R179, 0x100, RZ ;  /* 0x00000100b3b37810 */ /* 0x000fe40007ffe0ff */
[----:B---3--:R-:W-:Y:S02]  /*11b0*/  MOV R18, R16 ;  /* 0x0000001000127202 */ /* 0x008fe40000000f00 */
[--C-:B------:R-:W-:Y:S02]  /*11c0*/  SHF.R.U64 R181, R16, 0x10, R17.reuse ;  /* 0x0000001010b57819 */ /* 0x100fe40000001211 */
[----:B------:R-:W-:Y:S02]  /*11d0*/  MOV R176, R17 ;  /* 0x0000001100b07202 */ /* 0x000fe40000000f00 */
[----:B------:R-:W-:Y:S01]  /*11e0*/  SHF.R.U32.HI R180, RZ, 0x10, R17 ;  /* 0x00000010ffb47819 */ /* 0x000fe20000011611 */
[----:B----4-:R-:W-:Y:S01]  /*11f0*/  FADD.FTZ R16, -R174, R169 ;  /* 0x000000a9ae107221 */ /* 0x010fe20000010100 */
[----:B------:R-:W-:Y:S01]  /*1200*/  SHF.L.U32 R169, R18, 0x10, RZ ;  /* 0x0000001012a97819 */ /* 0x000fe200000006ff */
[C---:B------:R-:W-:Y:S01]  /*1210*/  FADD.FTZ R15, -R174.reuse, R168 ;  /* 0x000000a8ae0f7221 */ /* 0x040fe20000010100 */
[----:B------:R-:W-:Y:S01]  /*1220*/  FADD.FTZ R17, -R174, R170 ;  /* 0x000000aaae117221 */ /* 0x000fe20000010100 */
[----:B------:R-:W-:Y:S01]  /*1230*/  SHF.L.U32 R170, R181, 0x10, RZ ;  /* 0x00000010b5aa7819 */ /* 0x000fe200000006ff */
[----:B------:R-:W-:Y:S01]  /*1240*/  FMUL.FTZ R16, R16, UR23 ;  /* 0x0000001710107c20 */ /* 0x000fe20008410000 */
[----:B------:R-:W-:Y:S01]  /*1250*/  FMUL.FTZ R15, R15, UR23 ;  /* 0x000000170f0f7c20 */ /* 0x000fe20008410000 */
[-C--:B-----5:R-:W-:Y:S01]  /*1260*/  FMUL.FTZ R222, R248, R169.reuse ;  /* 0x000000a9f8de7220 */ /* 0x0a0fe20000410000 */
[----:B------:R-:W-:Y:S01]  /*1270*/  FADD.FTZ R177, -R174, R171 ;  /* 0x000000abaeb17221 */ /* 0x000fe20000010100 */
        /* <DEDUP_REMOVED lines=22> */
[----:B0-----:R-:W-:-:S07]  /*13e0*/  FFMA.FTZ R178, R18, R219, R169 ;  /* 0x000000db12b27223 */ /* 0x001fce00000100a9 */
.L_x_6669:
[----:B------:R-:W-:Y:S05]  /*13f0*/  BSYNC.RECONVERGENT B0 ;  /* 0x0000000000007941 */ /* 0x000fea0003800200 */
.L_x_6668:
[----:B------:R-:W-:Y:S04]  /*1400*/  BSSY.RECONVERGENT B0, `(.L_x_6670) ;  /* 0x0000035000007945 */ /* 0x000fe80003800200 */
[----:B------:R-:W-:Y:S05]  /*1410*/  @!P1 BRA `(.L_x_6671) ;  /* 0x0000000000cc9947 */ /* 0x000fea0003800000 */
[----:B------:R-:W0:Y:S01]  /*1420*/  LDC.64 R170, c[0x0][0x428] ;  /* 0x00010a00ffaa7b82 */ /* 0x000e220000000a00 */
[----:B------:R-:W-:-:S04]  /*1430*/  ISETP.NE.U32.AND P4, PT, RZ, UR18, PT ;  /* 0x00000012ff007c0c */ /* 0x000fc8000bf85070 */
[----:B------:R-:W-:-:S03]  /*1440*/  ISETP.NE.AND.EX P4, PT, RZ, UR19, PT, P4 ;  /* 0x00000013ff007c0c */ /* 0x000fc6000bf85340 */
[----:B------:R-:W1:Y:S08]  /*1450*/  LDC.64 R168, c[0x0][0x3a8] ;  /* 0x0000ea00ffa87b82 */ /* 0x000e700000000a00 */
[----:B------:R-:W2:Y:S08]  /*1460*/  LDC.64 R180, c[0x0][0x3b0] ;  /* 0x0000ec00ffb47b82 */ /* 0x000eb00000000a00 */
[----:B------:R-:W3:Y:S01]  /*1470*/  @P4 LDC.64 R176, c[0x0][0x438] ;  /* 0x00010e00ffb04b82 */ /* 0x000ee20000000a00 */
[----:B0-----:R-:W-:-:S05]  /*1480*/  IMAD.WIDE.U32 R170, R179, 0x8, R170 ;  /* 0x00000008b3aa7825 */ /* 0x001fca00078e00aa */
[----:B------:R-:W4:Y:S01]  /*1490*/  LDG.E.64 R172, desc[UR12][R170.64] ;  /* 0x0000000caaac7981 */ /* 0x000f22000c1e1b00 */
[----:B-1----:R-:W-:-:S06]  /*14a0*/  IMAD.WIDE.U32 R168, R179, 0x10, R168 ;  /* 0x00000010b3a87825 */ /* 0x002fcc00078e00a8 */
[----:B------:R-:W4:Y:S01]  /*14b0*/  LDG.E.128 R168, desc[UR12][R168.64] ;  /* 0x0000000ca8a87981 */ /* 0x000f22000c1e1d00 */
[----:B---3--:R-:W-:-:S05]  /*14c0*/  @P4 IMAD.WIDE.U32 R176, R179, 0x10, R176 ;  /* 0x00000010b3b04825 */ /* 0x008fca00078e00b0 */
[----:B------:R2:W5:Y:S02]  /*14d0*/  @P4 LDG.E.128 R28, desc[UR12][R176.64] ;  /* 0x0000000cb01c4981 */ /* 0x000564000c1e1d00 */
[----:B--2---:R-:W-:-:S05]  /*14e0*/  IMAD.WIDE.U32 R176, R179, 0x4, R180 ;  /* 0x00000004b3b07825 */ /* 0x004fca00078e00b4 */
[----:B------:R0:W5:Y:S01]  /*14f0*/  LDG.E R6, desc[UR12][R176.64] ;  /* 0x0000000cb0067981 */ /* 0x000162000c1e1900 */
[----:B------:R-:W-:Y:S02]  /*1500*/  IADD3 R179, PT, PT, R179, 0x100, RZ ;  /* 0x00000100b3b37810 */ /* 0x000fe40007ffe0ff */
[----:B----4-:R-:W-:Y:S02]  /*1510*/  MOV R180, R172 ;  /* 0x000000ac00b47202 */ /* 0x010fe40000000f00 */
[----:B------:R-:W-:Y:S02]  /*1520*/  SHF.R.U64 R214, R172, 0x10, R173 ;  /* 0x00000010acd67819 */ /* 0x000fe400000012ad */
[----:B------:R-:W-:Y:S02]  /*1530*/  MOV R181, R173 ;  /* 0x000000ad00b57202 */ /* 0x000fe40000000f00 */
[----:B------:R-:W-:Y:S01]  /*1540*/  SHF.L.U32 R214, R214, 0x10, RZ ;  /* 0x00000010d6d67819 */ /* 0x000fe200000006ff */
[C---:B------:R-:W-:Y:S01]  /*1550*/  FADD.FTZ R188, -R174.reuse, R169 ;  /* 0x000000a9aebc7221 */ /* 0x040fe20000010100 */
[----:B------:R-:W-:Y:S01]  /*1560*/  FADD.FTZ R168, -R174, R168 ;  /* 0x000000a8aea87221 */ /* 0x000fe20000010100 */
[----:B------:R-:W-:-:S02]  /*1570*/  SHF.L.U32 R169, R180, 0x10, RZ ;  /* 0x00000010b4a97819 */ /* 0x000fc400000006ff */
[----:B------:R-:W-:Y:S01]  /*1580*/  FMUL.FTZ R188, R188, UR23 ;  /* 0x00000017bcbc7c20 */ /* 0x000fe20008410000 */
[----:B------:R-:W-:Y:S02]  /*1590*/  FMUL.FTZ R187, R168, UR23 ;  /* 0x00000017a8bb7c20 */ /* 0x000fe40008410000 */
[-C--:B-----5:R-:W-:Y:S01]  /*15a0*/  FMUL.FTZ R218, R244, R169.reuse ;  /* 0x000000a9f4da7220 */ /* 0x0a0fe20000410000 */
[----:B------:R-:W-:Y:S01]  /*15b0*/  SHF.R.U32.HI R212, RZ, 0x10, R173 ;  /* 0x00000010ffd47819 */ /* 0x000fe200000116ad */
[C---:B------:R-:W-:Y:S01]  /*15c0*/  FADD.FTZ R170, -R174.reuse, R170 ;  /* 0x000000aaaeaa7221 */ /* 0x040fe20000010100 */
[----:B------:R-:W-:Y:S01]  /*15d0*/  FADD.FTZ R171, -R174, R171 ;  /* 0x000000abaeab7221 */ /* 0x000fe20000010100 */
        /* <DEDUP_REMOVED lines=23> */
.L_x_6671:
[----:B------:R-:W-:Y:S05]  /*1750*/  BSYNC.RECONVERGENT B0 ;  /* 0x0000000000007941 */ /* 0x000fea0003800200 */
.L_x_6670:
        /* <DEDUP_REMOVED lines=18> */
[----:B------:R-:W-:Y:S01]  /*1880*/  SHF.R.U64 R184, R168, 0x10, R169 ;  /* 0x00000010a8b87819 */ /* 0x000fe200000012a9 */
[C---:B----4-:R-:W-:Y:S01]  /*1890*/  FADD.FTZ R20, -R174.reuse, R20 ;  /* 0x00000014ae147221 */ /* 0x050fe20000010100 */
[C---:B------:R-:W-:Y:S01]  /*18a0*/  FADD.FTZ R168, -R174.reuse, R23 ;  /* 0x00000017aea87221 */ /* 0x040fe20000010100 */
[----:B------:R-:W-:Y:S01]  /*18b0*/  SHF.L.U32 R23, R19, 0x10, RZ ;  /* 0x0000001013177819 */ /* 0x000fe200000006ff */
[----:B------:R-:W-:Y:S01]  /*18c0*/  FADD.FTZ R21, -R174, R21 ;  /* 0x00000015ae157221 */ /* 0x000fe20000010100 */
[----:B------:R-:W-:Y:S01]  /*18d0*/  FMUL.FTZ R19, R20, UR23 ;  /* 0x0000001714137c20 */ /* 0x000fe20008410000 */
[----:B------:R-:W-:Y:S01]  /*18e0*/  MOV R172, R169 ;  /* 0x000000a900ac7202 */ /* 0x000fe20000000f00 */
[----:B------:R-:W-:Y:S01]  /*18f0*/  FADD.FTZ R22, -R174, R22 ;  /* 0x00000016ae167221 */ /* 0x000fe20000010100 */
[----:B------:R-:W-:Y:S01]  /*1900*/  SHF.L.U32 R184, R184, 0x10, RZ ;  /* 0x00000010b8b87819 */ /* 0x000fe200000006ff */
[----:B------:R-:W-:Y:S01]  /*1910*/  FMUL.FTZ R20, R21, UR23 ;  /* 0x0000001715147c20 */ /* 0x000fe20008410000 */
[----:B------:R-:W-:Y:S01]  /*1920*/  FADD.FTZ R80, R80, R23 ;  /* 0x0000001750507221 */ /* 0x000fe20000010000 */
[-C--:B------:R-:W-:Y:S01]  /*1930*/  FFMA.FTZ R108, R19, R23.reuse, R108 ;  /* 0x00000017136c7223 */ /* 0x080fe2000001006c */
[----:B-----5:R-:W-:Y:S01]  /*1940*/  FMUL.FTZ R23, R240, R23 ;  /* 0x00000017f0177220 */ /* 0x020fe20000410000 */
[----:B------:R-:W-:Y:S01]  /*1950*/  SHF.R.U32.HI R186, RZ, 0x10, R169 ;  /* 0x00000010ffba7819 */ /* 0x000fe200000116a9 */
[----:B------:R-:W-:Y:S01]  /*1960*/  FMUL.FTZ R21, R22, UR23 ;  /* 0x0000001716157c20 */ /* 0x000fe20008410000 */
[----:B------:R-:W-:Y:S01]  /*1970*/  SHF.L.U32 R185, R172, 0x10, RZ ;  /* 0x00000010acb97819 */ /* 0x000fe200000006ff */
        /* <DEDUP_REMOVED lines=15> */
[----:B------:R-:W-:Y:S01]  /*1a70*/  FADD.FTZ R175, R168, R185 ;  /* 0x000000b9a8af7221 */ /* 0x000fe20000010000 */
[----:B------:R-:W-:-:S03]  /*1a80*/  FFMA.FTZ R169, R21, R185, R170 ;  /* 0x000000b915a97223 */ /* 0x000fc600000100aa */
[----:B------:R-:W-:Y:S01]  /*1a90*/  FADD.FTZ R175, R175, R186 ;  /* 0x000000baafaf7221 */ /* 0x000fe20000010000 */
[----:B------:R-:W-:-:S07]  /*1aa0*/  FFMA.FTZ R178, R22, R186, R169 ;  /* 0x000000ba16b27223 */ /* 0x000fce00000100a9 */
.L_x_6673:
[----:B------:R-:W-:Y:S05]  /*1ab0*/  BSYNC.RECONVERGENT B0 ;  /* 0x0000000000007941 */ /* 0x000fea0003800200 */
.L_x_6672:
        /* <DEDUP_REMOVED lines=18> */
[----:B------:R-:W-:Y:S02]  /*1be0*/  SHF.R.U64 R196, R172, 0x10, R173 ;  /* 0x00000010acc47819 */ /* 0x000fe400000012ad */
[----:B------:R-:W-:Y:S01]  /*1bf0*/  SHF.L.U32 R195, R180, 0x10, RZ ;  /* 0x00000010b4c37819 */ /* 0x000fe200000006ff */
[C---:B----4-:R-:W-:Y:S01]  /*1c00*/  FADD.FTZ R168, -R174.reuse, R168 ;  /* 0x000000a8aea87221 */ /* 0x050fe20000010100 */
[----:B------:R-:W-:-:S03]  /*1c10*/  FADD.FTZ R169, -R174, R169 ;  /* 0x000000a9aea97221 */ /* 0x000fc60000010100 */
        /* <DEDUP_REMOVED lines=8> */
[C---:B------:R-:W-:Y:S01]  /*1ca0*/  FADD.FTZ R170, -R174.reuse, R170 ;  /* 0x000000aaaeaa7221 */ /* 0x040fe20000010100 */
[----:B------:R-:W-:Y:S01]  /*1cb0*/  FADD.FTZ R171, -R174, R171 ;  /* 0x000000abaeab7221 */ /* 0x000fe20000010100 */
        /* <DEDUP_REMOVED lines=21> */
.L_x_6675:
[----:B------:R-:W-:Y:S05]  /*1e10*/  BSYNC.RECONVERGENT B0 ;  /* 0x0000000000007941 */ /* 0x000fea0003800200 */
.L_x_6674:
        /* <DEDUP_REMOVED lines=10> */
[----:B0-----:R-:W-:-:S05]  /*1ec0*/  IMAD.WIDE.U32 R170, R179, 0x8, R170 ;  /* 0x00000008b3aa7825 */ /* 0x001fca00078e00aa */
[----:B------:R-:W3:Y:S01]  /*1ed0*/  LDG.E.64 R172, desc[UR12][R170.64] ;  /* 0x0000000caaac7981 */ /* 0x000ee2000c1e1b00 */
[----:B--2---:R-:W0:Y:S02]  /*1ee0*/  LDC.64 R168, c[0x0][0x3a8] ;  /* 0x0000ea00ffa87b82 */ /* 0x004e240000000a00 */
[----:B0-----:R-:W-:-:S06]  /*1ef0*/  IMAD.WIDE.U32 R168, R179, 0x10, R168 ;  /* 0x00000010b3a87825 */ /* 0x001fcc00078e00a8 */
[----:B------:R-:W2:Y:S01]  /*1f00*/  LDG.E.128 R168, desc[UR12][R168.64] ;  /* 0x0000000ca8a87981 */ /* 0x000ea2000c1e1d00 */
[----:B-1----:R-:W-:-:S05]  /*1f10*/  IMAD.WIDE.U32 R176, R179, 0x4, R176 ;  /* 0x00000004b3b07825 */ /* 0x002fca00078e00b0 */
[----:B------:R0:W5:Y:S01]  /*1f20*/  LDG.E R3, desc[UR12][R176.64] ;  /* 0x0000000cb0037981 */ /* 0x000162000c1e1900 */
[----:B------:R-:W-:Y:S02]  /*1f30*/  IADD3 R179, PT, PT, R179, 0x100, RZ ;  /* 0x00000100b3b37810 */ /* 0x000fe40007ffe0ff */
[----:B---3--:R-:W-:Y:S02]  /*1f40*/  MOV R180, R172 ;  /* 0x000000ac00b47202 */ /* 0x008fe40000000f00 */
[----:B------:R-:W-:Y:S02]  /*1f50*/  SHF.R.U64 R172, R172, 0x10, R173 ;  /* 0x00000010acac7819 */ /* 0x000fe400000012ad */
[----:B------:R-:W-:Y:S02]  /*1f60*/  SHF.L.U32 R217, R180, 0x10, RZ ;  /* 0x00000010b4d97819 */ /* 0x000fe400000006ff */
[----:B------:R-:W-:-:S03]  /*1f70*/  MOV R181, R173 ;  /* 0x000000ad00b57202 */ /* 0x000fc60000000f00 */
[----:B------:R-:W-:Y:S01]  /*1f80*/  FADD.FTZ R72, R72, R217 ;  /* 0x000000d948487221 */ /* 0x000fe20000010000 */
[----:B------:R-:W-:Y:S02]  /*1f90*/  SHF.R.U32.HI R204, RZ, 0x10, R173 ;  /* 0x00000010ffcc7819 */ /* 0x000fe400000116ad */
[----:B------:R-:W-:Y:S02]  /*1fa0*/  SHF.L.U32 R181, R181, 0x10, RZ ;  /* 0x00000010b5b57819 */ /* 0x000fe400000006ff */
[----:B------:R-:W-:-:S03]  /*1fb0*/  SHF.L.U32 R204, R204, 0x10, RZ ;  /* 0x00000010cccc7819 */ /* 0x000fc600000006ff */
[----:B-----5:R-:W-:Y:S01]  /*1fc0*/  FMUL.FTZ R203, R234, R181 ;  /* 0x000000b5eacb7220 */ /* 0x020fe20000410000 */
[C---:B--2---:R-:W-:Y:S01]  /*1fd0*/  FADD.FTZ R199, -R174.reuse, R168 ;  /* 0x000000a8aec77221 */ /* 0x044fe20000010100 */
[----:B------:R-:W-:-:S03]  /*1fe0*/  FADD.FTZ R200, -R174, R169 ;  /* 0x000000a9aec87221 */ /* 0x000fc60000010100 */
[----:B------:R-:W-:Y:S01]  /*1ff0*/  FMUL.FTZ R199, R199, UR23 ;  /* 0x00000017c7c77c20 */ /* 0x000fe20008410000 */
[----:B------:R-:W-:Y:S01]  /*2000*/  SHF.L.U32 R168, R172, 0x10, RZ ;  /* 0x00000010aca87819 */ /* 0x000fe200000006ff */
[----:B------:R-:W-:Y:S02]  /*2010*/  FMUL.FTZ R200, R200, UR23 ;  /* 0x00000017c8c87c20 */ /* 0x000fe40008410000 */
[-C--:B------:R-:W-:Y:S01]  /*2020*/  FFMA.FTZ R100, R199, R217.reuse, R100 ;  /* 0x000000d9c7647223 */ /* 0x080fe20000010064 */
[----:B------:R-:W-:Y:S01]  /*2030*/  FMUL.FTZ R217, R232, R217 ;  /* 0x000000d9e8d97220 */ /* 0x000fe20000410000 */
[C---:B------:R-:W-:Y:S01]  /*2040*/  FADD.FTZ R170, -R174.reuse, R170 ;  /* 0x000000aaaeaa7221 */ /* 0x040fe20000010100 */
[----:B------:R-:W-:Y:S01]  /*2050*/  FADD.FTZ R171, -R174, R171 ;  /* 0x000000abaeab7221 */ /* 0x000fe20000010100 */
[----:B------:R-:W-:Y:S01]  /*2060*/  FADD.FTZ R73, R73, R168 ;  /* 0x000000a849497221 */ /* 0x000fe20000010000 */
[-C--:B------:R-:W-:Y:S01]  /*2070*/  FFMA.FTZ R101, R200, R168.reuse, R101 ;  /* 0x000000a8c8657223 */ /* 0x080fe20000010065 */
[----:B------:R-:W-:Y:S01]  /*2080*/  FMUL.FTZ R215, R233, R168 ;  /* 0x000000a8e9d77220 */ /* 0x000fe20000410000 */
[----:B------:R-:W-:Y:S01]  /*2090*/  FADD.FTZ R168, R175, R217 ;  /* 0x000000d9afa87221 */ /* 0x000fe20000010000 */
[----:B------:R-:W-:Y:S01]  /*20a0*/  FFMA.FTZ R169, R199, R217, R178 ;  /* 0x000000d9c7a97223 */ /* 0x000fe200000100b2 */
[----:B------:R-:W-:Y:S01]  /*20b0*/  FMUL.FTZ R201, R170, UR23 ;  /* 0x00000017aac97c20 */ /* 0x000fe20008410000 */
        /* <DEDUP_REMOVED lines=12> */
.L_x_6677:
[----:B------:R-:W-:Y:S05]  /*2180*/  BSYNC.RECONVERGENT B0 ;  /* 0x0000000000007941 */ /* 0x000fea0003800200 */
.L_x_6676:
        /* <DEDUP_REMOVED lines=18> */
[----:B---3--:R-:W-:Y:S02]  /*22b0*/  MOV R179, R172 ;  /* 0x000000ac00b37202 */ /* 0x008fe40000000f00 */
[----:B------:R-:W-:Y:S02]  /*22c0*/  SHF.R.U64 R181, R172, 0x10, R173 ;  /* 0x00000010acb57819 */ /* 0x000fe400000012ad */
[----:B------:R-:W-:Y:S02]  /*22d0*/  SHF.L.U32 R179, R179, 0x10, RZ ;  /* 0x00000010b3b37819 */ /* 0x000fe400000006ff */
[----:B------:R-:W-:-:S03]  /*22e0*/  MOV R180, R173 ;  /* 0x000000ad00b47202 */ /* 0x000fc60000000f00 */
[----:B-----5:R-:W-:Y:S01]  /*22f0*/  FMUL.FTZ R216, R228, R179 ;  /* 0x000000b3e4d87220 */ /* 0x020fe20000410000 */
[----:B------:R-:W-:Y:S01]  /*2300*/  SHF.R.U32.HI R172, RZ, 0x10, R173 ;  /* 0x00000010ffac7819 */ /* 0x000fe200000116ad */
[----:B------:R-:W-:Y:S01]  /*2310*/  FADD.FTZ R68, R68, R179 ;  /* 0x000000b344447221 */ /* 0x000fe20000010000 */
[C---:B--2---:R-:W-:Y:S01]  /*2320*/  FADD.FTZ R206, -R174.reuse, R169 ;  /* 0x000000a9aece7221 */ /* 0x044fe20000010100 */
[C---:B------:R-:W-:Y:S01]  /*2330*/  FADD.FTZ R205, -R174.reuse, R168 ;  /* 0x000000a8aecd7221 */ /* 0x040fe20000010100 */
[----:B------:R-:W-:Y:S01]  /*2340*/  FADD.FTZ R207, -R174, R170 ;  /* 0x000000aaaecf7221 */ /* 0x000fe20000010100 */
[----:B------:R-:W-:Y:S01]  /*2350*/  SHF.L.U32 R170, R181, 0x10, RZ ;  /* 0x00000010b5aa7819 */ /* 0x000fe200000006ff */
[----:B------:R-:W-:Y:S01]  /*2360*/  FMUL.FTZ R206, R206, UR23 ;  /* 0x00000017cece7c20 */ /* 0x000fe20008410000 */
[----:B------:R-:W-:Y:S01]  /*2370*/  FADD.FTZ R208, -R174, R171 ;  /* 0x000000abaed07221 */ /* 0x000fe20000010100 */
[----:B------:R-:W-:Y:S01]  /*2380*/  FMUL.FTZ R205, R205, UR23 ;  /* 0x00000017cdcd7c20 */ /* 0x000fe20008410000 */
[----:B------:R-:W-:Y:S01]  /*2390*/  SHF.L.U32 R171, R180, 0x10, RZ ;  /* 0x00000010b4ab7819 */ /* 0x000fe200000006ff */
        /* <DEDUP_REMOVED lines=18> */
[----:B------:R-:W-:-:S02]  /*24c0*/  FFMA.FTZ R96, R205, R179, R96 ;  /* 0x000000b3cd607223 */ /* 0x000fc40000010060 */
[----:B------:R-:W-:Y:S01]  /*24d0*/  FADD.FTZ R175, R168, R211 ;  /* 0x000000d3a8af7221 */ /* 0x000fe20000010000 */
[----:B0-----:R-:W-:-:S07]  /*24e0*/  FFMA.FTZ R178, R208, R211, R169 ;  /* 0x000000d3d0b27223 */ /* 0x001fce00000100a9 */
.L_x_6679:
[----:B------:R-:W-:Y:S05]  /*24f0*/  BSYNC.RECONVERGENT B0 ;  /* 0x0000000000007941 */ /* 0x000fea0003800200 */
.L_x_6678:
        /* <DEDUP_REMOVED lines=31> */
.L_x_6681:
[----:B------:R-:W-:Y:S05]  /*26f0*/  BSYNC.RECONVERGENT B0 ;  /* 0x0000000000007941 */ /* 0x000fea0003800200 */
.L_x_6680:
        /* <DEDUP_REMOVED lines=15> */
[----:B0-----:R-:W-:-:S04]  /*27f0*/  FADD.FTZ R173, RZ, R168 ;  /* 0x000000a8ffad7221 */ /* 0x001fc80000010000 */
[----:B------:R-:W-:Y:S01]  /*2800*/  FADD.FTZ R181, R170, R173 ;  /* 0x000000adaab57221 */ /* 0x000fe20000010000 */
[----:B------:R-:W-:Y:S02]  /*2810*/  FADD.FTZ R170, RZ, R169 ;  /* 0x000000a9ffaa7221 */ /* 0x000fe40000010000 */
[----:B------:R-:W0:Y:S01]  /*2820*/  LDS.128 R172, [UR5] ;  /* 0x00000005ffac7984 */ /* 0x000e220008000c00 */
[----:B------:R-:W-:Y:S02]  /*2830*/  UIADD3 UR5, UPT, UPT, UR4, 0x7070, URZ ;  /* 0x0000707004057890 */ /* 0x000fe4000fffe0ff */
[----:B------:R-:W-:Y:S01]  /*2840*/  @!UP2 UIADD3 UR5, UPT, UPT, UR4, 0x7030, URZ ;  /* 0x000070300405a890 */ /* 0x000fe2000fffe0ff */
        /* <DEDUP_REMOVED lines=31> */
[----:B-----5:R-:W-:Y:S01]  /*2a40*/  LOP3.LUT P6, RZ, R8, 0xff, RZ, 0xc0, !PT ;  /* 0x000000ff08ff7812 */ /* 0x020fe200078cc0ff */
[----:B------:R-:W-:Y:S02]  /*2a50*/  HFMA2 R177, -RZ, RZ, 0, 0 ;  /* 0x00000000ffb17431 */ /* 0x000fe400000001ff */
[----:B------:R-:W-:Y:S01]  /*2a60*/  FFMA.FTZ R175, R12, UR4, R168 ;  /* 0x000000040caf7c23 */ /* 0x000fe200080100a8 */
[----:B------:R-:W-:-:S03]  /*2a70*/  FADD.FTZ R173, R14, -R173 ;  /* 0x800000ad0ead7221 */ /* 0x000fc60000010000 */
[----:B------:R-:W-:Y:S01]  /*2a80*/  FADD.FTZ R175, R224, -R175 ;  /* 0x800000afe0af7221 */ /* 0x000fe20000010000 */
[----:B------:R-:W-:-:S03]  /*2a90*/  FMUL.FTZ R173, R173, UR23 ;  /* 0x00000017adad7c20 */ /* 0x000fc60008410000 */
[----:B------:R-:W-:Y:S01]  /*2aa0*/  FMUL.FTZ R175, R175, UR23 ;  /* 0x00000017afaf7c20 */ /* 0x000fe20008410000 */
[----:B------:R-:W-:Y:S01]  /*2ab0*/  FMUL.FTZ R173, R173, UR14 ;  /* 0x0000000eadad7c20 */ /* 0x000fe20008410000 */
[----:B------:R-:W-:Y:S02]  /*2ac0*/  @P6 SHF.L.U32 R170, R170, 0x10, RZ ;  /* 0x00000010aaaa6819 */ /* 0x000fe400000006ff */
[----:B------:R-:W-:Y:S01]  /*2ad0*/  FMUL.FTZ R175, R175, UR14 ;  /* 0x0000000eafaf7c20 */ /* 0x000fe20008410000 */
[----:B------:R-:W-:-:S03]  /*2ae0*/  FMUL.FTZ R173, R173, UR22 ;  /* 0x00000016adad7c20 */ /* 0x000fc60008410000 */
[----:B------:R-:W-:Y:S01]  /*2af0*/  FMUL.FTZ R175, R175, UR22 ;  /* 0x00000016afaf7c20 */ /* 0x000fe20008410000 */
[-C--:B------:R-:W-:Y:S01]  /*2b00*/  @P6 FMUL.FTZ R177, R170, R173.reuse ;  /* 0x000000adaab16220 */ /* 0x080fe20000410000 */
[----:B------:R-:W-:Y:S01]  /*2b10*/  FMUL.FTZ R173, R148, R173 ;  /* 0x000000ad94ad7220 */ /* 0x000fe20000410000 */
[----:B------:R-:W-:-:S04]  /*2b20*/  FFMA.FTZ R170, R11, UR4, R168 ;  /* 0x000000040baa7c23 */ /* 0x000fc800080100a8 */
[----:B------:R-:W-:Y:S01]  /*2b30*/  FSEL R173, R173, RZ, P6 ;  /* 0x000000ffadad7208 */ /* 0x000fe20003000000 */
[----:B------:R-:W-:Y:S01]  /*2b40*/  FADD.FTZ R170, R225, -R170 ;  /* 0x800000aae1aa7221 */ /* 0x000fe20000010000 */
[----:B------:R-:W-:Y:S02]  /*2b50*/  LOP3.LUT P6, RZ, R8, 0xff00, RZ, 0xc0, !PT ;  /* 0x0000ff0008ff7812 */ /* 0x000fe400078cc0ff */
[----:B------:R-:W-:Y:S01]  /*2b60*/  F2FP.BF16.F32.PACK_AB R173, RZ, R173 ;  /* 0x000000adffad723e */ /* 0x000fe200000010ff */
[----:B------:R-:W-:-:S04]  /*2b70*/  FMUL.FTZ R170, R170, UR23 ;  /* 0x00000017aaaa7c20 */ /* 0x000fc80008410000 */
[----:B------:R-:W-:-:S04]  /*2b80*/  FMUL.FTZ R170, R170, UR14 ;  /* 0x0000000eaaaa7c20 */ /* 0x000fc80008410000 */
[----:B------:R-:W-:Y:S01]  /*2b90*/  FMUL.FTZ R174, R170, UR22 ;  /* 0x00000016aaae7c20 */ /* 0x000fe20008410000 */
[----:B------:R-:W-:Y:S02]  /*2ba0*/  MOV R170, RZ ;  /* 0x000000ff00aa7202 */ /* 0x000fe40000000f00 */
[----:B------:R-:W-:-:S05]  /*2bb0*/  @P6 SHF.L.U32 R172, R172, 0x10, RZ ;  /* 0x00000010acac6819 */ /* 0x000fca00000006ff */
[-C--:B------:R-:W-:Y:S01]  /*2bc0*/  @P6 FMUL.FTZ R170, R172, R174.reuse ;  /* 0x000000aeacaa6220 */ /* 0x080fe20000410000 */
[----:B------:R-:W-:-:S03]  /*2bd0*/  FMUL.FTZ R174, R149, R174 ;  /* 0x000000ae95ae7220 */ /* 0x000fc60000410000 */
[----:B------:R-:W-:Y:S02]  /*2be0*/  FADD.FTZ R170, R65, R170 ;  /* 0x000000aa41aa7221 */ /* 0x000fe40000010000 */
[----:B------:R-:W-:Y:S02]  /*2bf0*/  FSEL R174, R174, RZ, P6 ;  /* 0x000000ffaeae7208 */ /* 0x000fe40003000000 */
[----:B------:R-:W-:Y:S02]  /*2c00*/  LOP3.LUT P6, RZ, R8, 0xff0000, RZ, 0xc0, !PT ;  /* 0x00ff000008ff7812 */ /* 0x000fe400078cc0ff */
[----:B------:R-:W-:-:S11]  /*2c10*/  F2FP.BF16.F32.PACK_AB R174, RZ, R174 ;  /* 0x000000aeffae723e */ /* 0x000fd600000010ff */
[----:B------:R-:W-:Y:S01]  /*2c20*/  @P6 SHF.L.U32 R172, R171, 0x10, RZ ;  /* 0x00000010abac6819 */ /* 0x000fe200000006ff */
[----:B------:R-:W-:-:S04]  /*2c30*/  HFMA2 R171, -RZ, RZ, 0, 0 ;  /* 0x00000000ffab7431 */ /* 0x000fc800000001ff */
[-C--:B------:R-:W-:Y:S01]  /*2c40*/  @P6 FMUL.FTZ R171, R172, R175.reuse ;  /* 0x000000afacab6220 */ /* 0x080fe20000410000 */
[----:B------:R-:W-:Y:S01]  /*2c50*/  FMUL.FTZ R175, R150, R175 ;  /* 0x000000af96af7220 */ /* 0x000fe20000410000 */
[----:B------:R-:W-:Y:S02]  /*2c60*/  FFMA.FTZ R172, R13, UR4, R168 ;  /* 0x000000040dac7c23 */ /* 0x000fe400080100a8 */
[----:B------:R-:W-:Y:S02]  /*2c70*/  FADD.FTZ R171, R66, R171 ;  /* 0x000000ab42ab7221 */ /* 0x000fe40000010000 */
[----:B------:R-:W-:Y:S01]  /*2c80*/  FSEL R175, R175, RZ, P6 ;  /* 0x000000ffafaf7208 */ /* 0x000fe20003000000 */
[----:B------:R-:W-:Y:S01]  /*2c90*/  FADD.FTZ R172, R223, -R172 ;  /* 0x800000acdfac7221 */ /* 0x000fe20000010000 */
[----:B------:R-:W-:-:S03]  /*2ca0*/  ISETP.GE.U32.AND P6, PT, R8, 0x1000000, PT ;  /* 0x010000000800780c */ /* 0x000fc60003fc6070 */
[----:B------:R-:W-:-:S04]  /*2cb0*/  FMUL.FTZ R172, R172, UR23 ;  /* 0x00000017acac7c20 */ /* 0x000fc80008410000 */
[----:B------:R-:W-:-:S04]  /*2cc0*/  FMUL.FTZ R172, R172, UR14 ;  /* 0x0000000eacac7c20 */ /* 0x000fc80008410000 */
[----:B------:R-:W-:Y:S01]  /*2cd0*/  FMUL.FTZ R176, R172, UR22 ;  /* 0x00000016acb07c20 */ /* 0x000fe20008410000 */
[----:B------:R-:W-:Y:S02]  /*2ce0*/  MOV R172, RZ ;  /* 0x000000ff00ac7202 */ /* 0x000fe40000000f00 */
[----:B------:R-:W-:-:S05]  /*2cf0*/  @P6 SHF.L.U32 R169, R169, 0x10, RZ ;  /* 0x00000010a9a96819 */ /* 0x000fca00000006ff */
[-C--:B------:R-:W-:Y:S01]  /*2d00*/  @P6 FMUL.FTZ R172, R169, R176.reuse ;  /* 0x000000b0a9ac6220 */ /* 0x080fe20000410000 */
[----:B------:R-:W-:Y:S01]  /*2d10*/  FMUL.FTZ R176, R151, R176 ;  /* 0x000000b097b07220 */ /* 0x000fe20000410000 */
[----:B------:R-:W-:Y:S01]  /*2d20*/  FADD.FTZ R169, R64, R177 ;  /* 0x000000b140a97221 */ /* 0x000fe20000010000 */
[----:B------:R-:W-:Y:S01]  /*2d30*/  F2FP.BF16.F32.PACK_AB R64, RZ, R175 ;  /* 0x000000afff40723e */ /* 0x000fe200000010ff */
[----:B------:R-:W-:Y:S01]  /*2d40*/  FADD.FTZ R172, R67, R172 ;  /* 0x000000ac43ac7221 */ /* 0x000fe20000010000 */
[----:B------:R-:W-:Y:S02]  /*2d50*/  PRMT R175, R174, 0x7610, R175 ;  /* 0x00007610aeaf7816 */ /* 0x000fe400000000af */
[----:B------:R-:W-:Y:S02]  /*2d60*/  FSEL R176, R176, RZ, P6 ;  /* 0x000000ffb0b07208 */ /* 0x000fe40003000000 */
[----:B------:R-:W-:Y:S02]  /*2d70*/  PRMT R174, R64, 0x7610, R174 ;  /* 0x0000761040ae7816 */ /* 0x000fe400000000ae */
[----:B------:R-:W-:-:S04]  /*2d80*/  F2FP.BF16.F32.PACK_AB R176, RZ, R176 ;  /* 0x000000b0ffb0723e */ /* 0x000fc800000010ff */
[----:B------:R-:W-:Y:S01]  /*2d90*/  PRMT R177, R176, 0x7610, R177 ;  /* 0x00007610b0b17816 */ /* 0x000fe200000000b1 */
[----:B------:R-:W-:Y:S06]  /*2da0*/  BRA `(.L_x_6687) ;  /* 0x0000000000dc7947 */ /* 0x000fec0003800000 */
.L_x_6686:
[--C-:B------:R-:W-:Y:S01]  /*2db0*/  FFMA.FTZ R165, R0, UR4, R168.reuse ;  /* 0x0000000400a57c23 */ /* 0x100fe200080100a8 */
[----:B-----5:R-:W-:Y:S01]  /*2dc0*/  LOP3.LUT P6, RZ, R8, 0xff, RZ, 0xc0, !PT ;  /* 0x000000ff08ff7812 */ /* 0x020fe200078cc0ff */
[--C-:B------:R-:W-:Y:S01]  /*2dd0*/  FFMA.FTZ R166, R11, UR4, R168.reuse ;  /* 0x000000040ba67c23 */ /* 0x100fe200080100a8 */
[----:B------:R-:W-:Y:S02]  /*2de0*/  HFMA2 R177, -RZ, RZ, 0, 0 ;  /* 0x00000000ffb17431 */ /* 0x000fe400000001ff */
[----:B------:R-:W-:Y:S01]  /*2df0*/  FADD.FTZ R165, R14, -R165 ;  /* 0x800000a50ea57221 */ /* 0x000fe20000010000 */
[----:B------:R-:W-:Y:S01]  /*2e00*/  FFMA.FTZ R167, R12, UR4, R168 ;  /* 0x000000040ca77c23 */ /* 0x000fe200080100a8 */
[----:B------:R-:W-:Y:S02]  /*2e10*/  FADD.FTZ R166, R225, -R166 ;  /* 0x800000a6e1a67221 */ /* 0x000fe40000010000 */
[----:B------:R-:W-:Y:S01]  /*2e20*/  FMUL.FTZ R164, R165, UR23 ;  /* 0x00000017a5a47c20 */ /* 0x000fe20008410000 */
[----:B------:R-:W-:-:S03]  /*2e30*/  FADD.FTZ R167, R224, -R167 ;  /* 0x800000a7e0a77221 */ /* 0x000fc60000010000 */
[----:B------:R-:W-:Y:S01]  /*2e40*/  FMUL.FTZ R165, R164, UR14 ;  /* 0x0000000ea4a57c20 */ /* 0x000fe20008410000 */
[----:B------:R-:W-:-:S03]  /*2e50*/  @P6 SHF.L.U32 R170, R170, 0x10, RZ ;  /* 0x00000010aaaa6819 */ /* 0x000fc600000006ff */
[----:B------:R-:W-:-:S04]  /*2e60*/  FMUL.FTZ R165, R165, UR22 ;  /* 0x00000016a5a57c20 */ /* 0x000fc80008410000 */
[-C--:B------:R-:W-:Y:S01]  /*2e70*/  FMUL.FTZ R173, R148, R165.reuse ;  /* 0x000000a594ad7220 */ /* 0x080fe20000410000 */
[----:B------:R-:W-:Y:S01]  /*2e80*/  @P6 FMUL.FTZ R177, R170, R165 ;  /* 0x000000a5aab16220 */ /* 0x000fe20000410000 */
[----:B------:R-:W-:Y:S01]  /*2e90*/  FMUL.FTZ R165, R166, UR23 ;  /* 0x00000017a6a57c20 */ /* 0x000fe20008410000 */
[----:B------:R-:W-:Y:S02]  /*2ea0*/  MOV R170, RZ ;  /* 0x000000ff00aa7202 */ /* 0x000fe40000000f00 */
[----:B------:R-:W-:Y:S01]  /*2eb0*/  FSEL R173, R173, RZ, P6 ;  /* 0x000000ffadad7208 */ /* 0x000fe20003000000 */
[----:B------:R-:W-:Y:S01]  /*2ec0*/  FMUL.FTZ R166, R165, UR14 ;  /* 0x0000000ea5a67c20 */ /* 0x000fe20008410000 */
[----:B------:R-:W-:Y:S02]  /*2ed0*/  LOP3.LUT P6, RZ, R8, 0xff00, RZ, 0xc0, !PT ;  /* 0x0000ff0008ff7812 */ /* 0x000fe400078cc0ff */
[----:B------:R-:W-:Y:S01]  /*2ee0*/  F2FP.BF16.F32.PACK_AB R173, RZ, R173 ;  /* 0x000000adffad723e */ /* 0x000fe200000010ff */
[----:B------:R-:W-:-:S04]  /*2ef0*/  FMUL.FTZ R166, R166, UR22 ;  /* 0x00000016a6a67c20 */ /* 0x000fc80008410000 */
[----:B------:R-:W-:-:S05]  /*2f00*/  FMUL.FTZ R174, R149, R166 ;  /* 0x000000a695ae7220 */ /* 0x000fca0000410000 */
[----:B------:R-:W-:Y:S02]  /*2f10*/  FSEL R174, R174, RZ, P6 ;  /* 0x000000ffaeae7208 */ /* 0x000fe40003000000 */
[----:B------:R-:W-:Y:S02]  /*2f20*/  @P6 SHF.L.U32 R172, R172, 0x10, RZ ;  /* 0x00000010acac6819 */ /* 0x000fe400000006ff */
[----:B------:R-:W-:-:S03]  /*2f30*/  F2FP.BF16.F32.PACK_AB R174, RZ, R174 ;  /* 0x000000aeffae723e */ /* 0x000fc600000010ff */
[----:B------:R-:W-:Y:S01]  /*2f40*/  @P6 FMUL.FTZ R170, R172, R166 ;  /* 0x000000a6acaa6220 */ /* 0x000fe20000410000 */
[----:B------:R-:W-:Y:S01]  /*2f50*/  LOP3.LUT P6, RZ, R8, 0xff0000, RZ, 0xc0, !PT ;  /* 0x00ff000008ff7812 */ /* 0x000fe200078cc0ff */
[----:B------:R-:W-:Y:S02]  /*2f60*/  FMUL.FTZ R166, R167, UR23 ;  /* 0x00000017a7a67c20 */ /* 0x000fe40008410000 */
[----:B------:R-:W-:Y:S02]  /*2f70*/  FADD.FTZ R170, R65, R170 ;  /* 0x000000aa41aa7221 */ /* 0x000fe40000010000 */
[----:B------:R-:W-:-:S04]  /*2f80*/  FMUL.FTZ R172, R166, UR14 ;  /* 0x0000000ea6ac7c20 */ /* 0x000fc80008410000 */
[----:B------:R-:W-:-:S04]  /*2f90*/  FMUL.FTZ R172, R172, UR22 ;  /* 0x00000016acac7c20 */ /* 0x000fc80008410000 */
[----:B------:R-:W-:Y:S01]  /*2fa0*/  @P6 SHF.L.U32 R167, R171, 0x10, RZ ;  /* 0x00000010aba76819 */ /* 0x000fe200000006ff */
[----:B------:R-:W-:Y:S01]  /*2fb0*/  FMUL.FTZ R175, R150, R172 ;  /* 0x000000ac96af7220 */ /* 0x000fe20000410000 */
[----:B------:R-:W-:-:S03]  /*2fc0*/  HFMA2 R171, -RZ, RZ, 0, 0 ;  /* 0x00000000ffab7431 */ /* 0x000fc600000001ff */
[----:B------:R-:W-:Y:S01]  /*2fd0*/  @P6 FMUL.FTZ R171, R167, R172 ;  /* 0x000000aca7ab6220 */ /* 0x000fe20000410000 */
[----:B------:R-:W-:Y:S01]  /*2fe0*/  FFMA.FTZ R172, R13, UR4, R168 ;  /* 0x000000040dac7c23 */ /* 0x000fe200080100a8 */
[----:B------:R-:W-:Y:S02]  /*2ff0*/  FSEL R175, R175, RZ, P6 ;  /* 0x000000ffafaf7208 */ /* 0x000fe40003000000 */
[----:B------:R-:W-:Y:S01]  /*3000*/  ISETP.GE.U32.AND P6, PT, R8, 0x1000000, PT ;  /* 0x010000000800780c */ /* 0x000fe20003fc6070 */
[----:B------:R-:W-:Y:S01]  /*3010*/  FADD.FTZ R172, R223, -R172 ;  /* 0x800000acdfac7221 */ /* 0x000fe20000010000 */
[----:B------:R-:W-:-:S03]  /*3020*/  FADD.FTZ R171, R66, R171 ;  /* 0x000000ab42ab7221 */ /* 0x000fc60000010000 */
[----:B------:R-:W-:-:S04]  /*3030*/  FMUL.FTZ R167, R172, UR23 ;  /* 0x00000017aca77c20 */ /* 0x000fc80008410000 */
[----:B------:R-:W-:-:S04]  /*3040*/  FMUL.FTZ R172, R167, UR14 ;  /* 0x0000000ea7ac7c20 */ /* 0x000fc80008410000 */
[----:B------:R-:W-:Y:S01]  /*3050*/  @P6 SHF.L.U32 R169, R169, 0x10, RZ ;  /* 0x00000010a9a96819 */ /* 0x000fe200000006ff */
[----:B------:R-:W-:Y:S01]  /*3060*/  FMUL.FTZ R176, R172, UR22 ;  /* 0x00000016acb07c20 */ /* 0x000fe20008410000 */
[----:B------:R-:W-:-:S03]  /*3070*/  MOV R172, RZ ;  /* 0x000000ff00ac7202 */ /* 0x000fc60000000f00 */
        /* <DEDUP_REMOVED lines=9> */
[----:B------:R-:W-:-:S07]  /*3110*/  PRMT R177, R176, 0x7610, R177 ;  /* 0x00007610b0b17816 */ /* 0x000fce00000000b1 */
.L_x_6687:
        /* <DEDUP_REMOVED lines=16> */
.L_x_6685:
[----:B------:R-:W-:Y:S05]  /*3220*/  BSYNC.RECONVERGENT B1 ;  /* 0x0000000000017941 */ /* 0x000fea0003800200 */
.L_x_6684:
        /* <DEDUP_REMOVED lines=11> */
[----:B------:R-:W-:Y:S01]  /*32e0*/  LOP3.LUT P6, RZ, R7, 0xff, RZ, 0xc0, !PT ;  /* 0x000000ff07ff7812 */ /* 0x000fe200078cc0ff */
        /* <DEDUP_REMOVED lines=10> */
[-C--:B-----5:R-:W-:Y:S01]  /*3390*/  FMUL.FTZ R173, R144, R165.reuse ;  /* 0x000000a590ad7220 */ /* 0x0a0fe20000410000 */
        /* <DEDUP_REMOVED lines=43> */
.L_x_6690:
[--C-:B------:R-:W-:Y:S01]  /*3650*/  FFMA.FTZ R173, R15, UR4, R168.reuse ;  /* 0x000000040fad7c23 */ /* 0x100fe200080100a8 */
[----:B------:R-:W-:Y:S01]  /*3660*/  LOP3.LUT P6, RZ, R7, 0xff, RZ, 0xc0, !PT ;  /* 0x000000ff07ff7812 */ /* 0x000fe200078cc0ff */
        /* <DEDUP_REMOVED lines=12> */
[----:B-----5:R-:W-:Y:S01]  /*3730*/  FMUL.FTZ R173, R144, R173 ;  /* 0x000000ad90ad7220 */ /* 0x020fe20000410000 */
        /* <DEDUP_REMOVED lines=40> */
.L_x_6691:
        /* <DEDUP_REMOVED lines=16> */
.L_x_6689:
[----:B------:R-:W-:Y:S05]  /*3ac0*/  BSYNC.RECONVERGENT B1 ;  /* 0x0000000000017941 */ /* 0x000fea0003800200 */
.L_x_6688:
        /* <DEDUP_REMOVED lines=11> */
[----:B------:R-:W-:Y:S01]  /*3b80*/  LOP3.LUT P6, RZ, R6, 0xff, RZ, 0xc0, !PT ;  /* 0x000000ff06ff7812 */ /* 0x000fe200078cc0ff */
[----:B------:R-:W-:Y:S02]  /*3b90*/  HFMA2 R177, -RZ, RZ, 0, 0 ;  /* 0x00000000ffb17431 */ /* 0x000fe400000001ff */
[----:B------:R-:W-:-:S04]  /*3ba0*/  FADD.FTZ R165, R218, -R165 ;  /* 0x800000a5daa57221 */ /* 0x000fc80000010000 */
[----:B------:R-:W-:-:S04]  /*3bb0*/  FMUL.FTZ R164, R165, UR23 ;  /* 0x00000017a5a47c20 */ /* 0x000fc80008410000 */
[----:B------:R-:W-:Y:S02]  /*3bc0*/  FMUL.FTZ R165, R164, UR14 ;  /* 0x0000000ea4a57c20 */ /* 0x000fe40008410000 */
[----:B------:R-:W-:Y:S02]  /*3bd0*/  @P6 SHF.L.U32 R170, R170, 0x10, RZ ;  /* 0x00000010aaaa6819 */ /* 0x000fe400000006ff */
[----:B------:R-:W-:-:S04]  /*3be0*/  FMUL.FTZ R165, R165, UR22 ;  /* 0x00000016a5a57c20 */ /* 0x000fc80008410000 */
[-C--:B-----5:R-:W-:Y:S01]  /*3bf0*/  FMUL.FTZ R173, R140, R165.reuse ;  /* 0x000000a58cad7220 */ /* 0x0a0fe20000410000 */
[----:B------:R-:W-:Y:S01]  /*3c00*/  @P6 FMUL.FTZ R177, R170, R165 ;  /* 0x000000a5aab16220 */ /* 0x000fe20000410000 */
[----:B------:R-:W-:Y:S01]  /*3c10*/  FFMA.FTZ R165, R188, UR4, R168 ;  /* 0x00000004bca57c23 */ /* 0x000fe200080100a8 */
[----:B------:R-:W-:Y:S02]  /*3c20*/  MOV R170, RZ ;  /* 0x000000ff00aa7202 */ /* 0x000fe40000000f00 */
[----:B------:R-:W-:Y:S01]  /*3c30*/  FSEL R173, R173, RZ, P6 ;  /* 0x000000ffadad7208 */ /* 0x000fe20003000000 */
[----:B------:R-:W-:Y:S01]  /*3c40*/  FADD.FTZ R165, R214, -R165 ;  /* 0x800000a5d6a57221 */ /* 0x000fe20000010000 */
[----:B------:R-:W-:Y:S02]  /*3c50*/  LOP3.LUT P6, RZ, R6, 0xff00, RZ, 0xc0, !PT ;  /* 0x0000ff0006ff7812 */ /* 0x000fe400078cc0ff */
[----:B------:R-:W-:Y:S01]  /*3c60*/  F2FP.BF16.F32.PACK_AB R173, RZ, R173 ;  /* 0x000000adffad723e */ /* 0x000fe200000010ff */
[----:B------:R-:W-:-:S04]  /*3c70*/  FMUL.FTZ R165, R165, UR23 ;  /* 0x00000017a5a57c20 */ /* 0x000fc80008410000 */
[----:B------:R-:W-:-:S04]  /*3c80*/  FMUL.FTZ R166, R165, UR14 ;  /* 0x0000000ea5a67c20 */ /* 0x000fc80008410000 */
        /* <DEDUP_REMOVED lines=8> */
[----:B------:R-:W-:Y:S01]  /*3d10*/  F2FP.BF16.F32.PACK_AB R174, RZ, R174 ;  /* 0x000000aeffae723e */ /* 0x000fe200000010ff */
[----:B------:R-:W-:Y:S02]  /*3d20*/  FADD.FTZ R170, R57, R170 ;  /* 0x000000aa39aa7221 */ /* 0x000fe40000010000 */
[----:B------:R-:W-:-:S04]  /*3d30*/  FMUL.FTZ R166, R166, UR23 ;  /* 0x00000017a6a67c20 */ /* 0x000fc80008410000 */
[----:B------:R-:W-:-:S04]  /*3d40*/  FMUL.FTZ R172, R166, UR14 ;  /* 0x0000000ea6ac7c20 */ /* 0x000fc80008410000 */
[----:B------:R-:W-:Y:S01]  /*3d50*/  FMUL.FTZ R172, R172, UR22 ;  /* 0x00000016acac7c20 */ /* 0x000fe20008410000 */
[----:B------:R-:W-:Y:S01]  /*3d60*/  @P6 SHF.L.U32 R167, R171, 0x10, RZ ;  /* 0x00000010aba76819 */ /* 0x000fe200000006ff */
[----:B------:R-:W-:Y:S02]  /*3d70*/  HFMA2 R171, -RZ, RZ, 0, 0 ;  /* 0x00000000ffab7431 */ /* 0x000fe400000001ff */
[-C--:B------:R-:W-:Y:S02]  /*3d80*/  FMUL.FTZ R175, R142, R172.reuse ;  /* 0x000000ac8eaf7220 */ /* 0x080fe40000410000 */
[----:B------:R-:W-:Y:S01]  /*3d90*/  @P6 FMUL.FTZ R171, R167, R172 ;  /* 0x000000aca7ab6220 */ /* 0x000fe20000410000 */
[----:B------:R-:W-:Y:S02]  /*3da0*/  FFMA.FTZ R167, R190, UR4, R168 ;  /* 0x00000004bea77c23 */ /* 0x000fe400080100a8 */
[----:B------:R-:W-:Y:S01]  /*3db0*/  FSEL R175, R175, RZ, P6 ;  /* 0x000000ffafaf7208 */ /* 0x000fe20003000000 */
[----:B------:R-:W-:Y:S01]  /*3dc0*/  FADD.FTZ R171, R58, R171 ;  /* 0x000000ab3aab7221 */ /* 0x000fe20000010000 */
[----:B------:R-:W-:Y:S01]  /*3dd0*/  ISETP.GE.U32.AND P6, PT, R6, 0x1000000, PT ;  /* 0x010000000600780c */ /* 0x000fe20003fc6070 */
[----:B------:R-:W-:-:S04]  /*3de0*/  FADD.FTZ R167, R212, -R167 ;  /* 0x800000a7d4a77221 */ /* 0x000fc80000010000 */
        /* <DEDUP_REMOVED lines=16> */
.L_x_6694:
[--C-:B------:R-:W-:Y:S01]  /*3ef0*/  FFMA.FTZ R173, R187, UR4, R168.reuse ;  /* 0x00000004bbad7c23 */ /* 0x100fe200080100a8 */
[----:B------:R-:W-:Y:S01]  /*3f00*/  LOP3.LUT P6, RZ, R6, 0xff, RZ, 0xc0, !PT ;  /* 0x000000ff06ff7812 */ /* 0x000fe200078cc0ff */
[----:B------:R-:W-:Y:S02]  /*3f10*/  HFMA2 R177, -RZ, RZ, 0, 0 ;  /* 0x00000000ffb17431 */ /* 0x000fe400000001ff */
[--C-:B------:R-:W-:Y:S01]  /*3f20*/  FFMA.FTZ R175, R188, UR4, R168.reuse ;  /* 0x00000004bcaf7c23 */ /* 0x100fe200080100a8 */
[----:B------:R-:W-:Y:S01]  /*3f30*/  FADD.FTZ R173, R218, -R173 ;  /* 0x800000addaad7221 */ /* 0x000fe20000010000 */
[----:B------:R-:W-:Y:S02]  /*3f40*/  FFMA.FTZ R179, R190, UR4, R168 ;  /* 0x00000004beb37c23 */ /* 0x000fe400080100a8 */
[----:B------:R-:W-:Y:S01]  /*3f50*/  FADD.FTZ R175, R214, -R175 ;  /* 0x800000afd6af7221 */ /* 0x000fe20000010000 */
[----:B------:R-:W-:Y:S01]  /*3f60*/  FMUL.FTZ R173, R173, UR23 ;  /* 0x00000017adad7c20 */ /* 0x000fe20008410000 */
[----:B------:R-:W-:-:S02]  /*3f70*/  FADD.FTZ R179, R212, -R179 ;  /* 0x800000b3d4b37221 */ /* 0x000fc40000010000 */
[----:B------:R-:W-:Y:S01]  /*3f80*/  FMUL.FTZ R175, R175, UR23 ;  /* 0x00000017afaf7c20 */ /* 0x000fe20008410000 */
[----:B------:R-:W-:Y:S01]  /*3f90*/  FMUL.FTZ R173, R173, UR14 ;  /* 0x0000000eadad7c20 */ /* 0x000fe20008410000 */
[----:B------:R-:W-:Y:S01]  /*3fa0*/  FMUL.FTZ R179, R179, UR23 ;  /* 0x00000017b3b37c20 */ /* 0x000fe20008410000 */
[----:B------:R-:W-:Y:S01]  /*3fb0*/  @P6 SHF.L.U32 R170, R170, 0x10, RZ ;  /* 0x00000010aaaa6819 */ /* 0x000fe200000006ff */
[----:B------:R-:W-:Y:S01]  /*3fc0*/  FMUL.FTZ R175, R175, UR14 ;  /* 0x0000000eafaf7c20 */ /* 0x000fe20008410000 */
[----:B------:R-:W-:Y:S01]  /*3fd0*/  FMUL.FTZ R173, R173, UR22 ;  /* 0x00000016adad7c20 */ /* 0x000fe20008410000 */
[----:B------:R-:W-:Y:S02]  /*3fe0*/  FMUL.FTZ R179, R179, UR14 ;  /* 0x0000000eb3b37c20 */ /* 0x000fe40008410000 */
[----:B------:R-:W-:Y:S01]  /*3ff0*/  FMUL.FTZ R175, R175, UR22 ;  /* 0x00000016afaf7c20 */ /* 0x000fe20008410000 */
[-C--:B------:R-:W-:Y:S01]  /*4000*/  @P6 FMUL.FTZ R177, R170, R173.reuse ;  /* 0x000000adaab16220 */ /* 0x080fe20000410000 */
[----:B-----5:R-:W-:Y:S01]  /*4010*/  FMUL.FTZ R173, R140, R173 ;  /* 0x000000ad8cad7220 */ /* 0x020fe20000410000 */
[----:B------:R-:W-:Y:S01]  /*4020*/  MOV R170, RZ ;  /* 0x000000ff00aa7202 */ /* 0x000fe20000000f00 */
[----:B------:R-:W-:Y:S01]  /*4030*/  FMUL.FTZ R174, R141, R175 ;  /* 0x000000af8dae7220 */ /* 0x000fe20000410000 */
[----:B------:R-:W-:-:S02]  /*4040*/  FMUL.FTZ R176, R179, UR22 ;  /* 0x00000016b3b07c20 */ /* 0x000fc40008410000 */
[----:B------:R-:W-:Y:S02]  /*4050*/  FSEL R173, R173, RZ, P6 ;  /* 0x000000ffadad7208 */ /* 0x000fe40003000000 */
[----:B------:R-:W-:Y:S02]  /*4060*/  LOP3.LUT P6, RZ, R6, 0xff00, RZ, 0xc0, !PT ;  /* 0x0000ff0006ff7812 */ /* 0x000fe400078cc0ff */
[----:B------:R-:W-:Y:S02]  /*4070*/  F2FP.BF16.F32.PACK_AB R173, RZ, R173 ;  /* 0x000000adffad723e */ /* 0x000fe400000010ff */
[----:B------:R-:W-:-:S04]  /*4080*/  FSEL R174, R174, RZ, P6 ;  /* 0x000000ffaeae7208 */ /* 0x000fc80003000000 */
[----:B------:R-:W-:-:S05]  /*4090*/  F2FP.BF16.F32.PACK_AB R174, RZ, R174 ;  /* 0x000000aeffae723e */ /* 0x000fca00000010ff */
        /* <DEDUP_REMOVED lines=8> */
[----:B------:R-:W-:Y:S01]  /*4120*/  @P6 SHF.L.U32 R172, R171, 0x10, RZ ;  /* 0x00000010abac6819 */ /* 0x000fe200000006ff */
[----:B------:R-:W-:Y:S02]  /*4130*/  HFMA2 R171, -RZ, RZ, 0, 0 ;  /* 0x00000000ffab7431 */ /* 0x000fe400000001ff */
[----:B------:R-:W-:-:S04]  /*4140*/  FMUL.FTZ R175, R175, UR22 ;  /* 0x00000016afaf7c20 */ /* 0x000fc80008410000 */
[-C--:B------:R-:W-:Y:S01]  /*4150*/  @P6 FMUL.FTZ R171, R172, R175.reuse ;  /* 0x000000afacab6220 */ /* 0x080fe20000410000 */
[----:B------:R-:W-:Y:S01]  /*4160*/  FMUL.FTZ R175, R142, R175 ;  /* 0x000000af8eaf7220 */ /* 0x000fe20000410000 */
[----:B------:R-:W-:Y:S02]  /*4170*/  MOV R172, RZ ;  /* 0x000000ff00ac7202 */ /* 0x000fe40000000f00 */
[----:B------:R-:W-:Y:S02]  /*4180*/  FADD.FTZ R171, R58, R171 ;  /* 0x000000ab3aab7221 */ /* 0x000fe40000010000 */
[----:B------:R-:W-:Y:S02]  /*4190*/  FSEL R175, R175, RZ, P6 ;  /* 0x000000ffafaf7208 */ /* 0x000fe40003000000 */
[----:B------:R-:W-:-:S13]  /*41a0*/  ISETP.GE.U32.AND P6, PT, R6, 0x1000000, PT ;  /* 0x010000000600780c */ /* 0x000fda0003fc6070 */
        /* <DEDUP_REMOVED lines=11> */
.L_x_6695:
        /* <DEDUP_REMOVED lines=16> */
.L_x_6693:
[----:B------:R-:W-:Y:S05]  /*4360*/  BSYNC.RECONVERGENT B1 ;  /* 0x0000000000017941 */ /* 0x000fea0003800200 */
.L_x_6692:
        /* <DEDUP_REMOVED lines=66> */
.L_x_6698:
[--C-:B------:R-:W-:Y:S01]  /*4790*/  FFMA.FTZ R174, R19, UR4, R168.reuse ;  /* 0x0000000413ae7c23 */ /* 0x100fe200080100a8 */
[----:B------:R-:W-:Y:S01]  /*47a0*/  LOP3.LUT P6, RZ, R5, 0xff, RZ, 0xc0, !PT ;  /* 0x000000ff05ff7812 */ /* 0x000fe200078cc0ff */
[----:B------:R-:W-:Y:S02]  /*47b0*/  HFMA2 R177, -RZ, RZ, 0, 0 ;  /* 0x00000000ffb17431 */ /* 0x000fe400000001ff */
[----:B------:R-:W-:Y:S01]  /*47c0*/  FFMA.FTZ R175, R20, UR4, R168 ;  /* 0x0000000414af7c23 */ /* 0x000fe200080100a8 */
        /* <DEDUP_REMOVED lines=51> */
.L_x_6699:
        /* <DEDUP_REMOVED lines=16> */
.L_x_6697:
[----:B------:R-:W-:Y:S05]  /*4c00*/  BSYNC.RECONVERGENT B1 ;  /* 0x0000000000017941 */ /* 0x000fea0003800200 */
.L_x_6696:
        /* <DEDUP_REMOVED lines=66> */
.L_x_6702:
        /* <DEDUP_REMOVED lines=55> */
.L_x_6703:
        /* <DEDUP_REMOVED lines=16> */
.L_x_6701:
[----:B------:R-:W-:Y:S05]  /*54a0*/  BSYNC.RECONVERGENT B1 ;  /* 0x0000000000017941 */ /* 0x000fea0003800200 */
.L_x_6700:
        /* <DEDUP_REMOVED lines=12> */
[----:B------:R-:W-:Y:S02]  /*5570*/  HFMA2 R177, -RZ, RZ, 0, 0 ;  /* 0x00000000ffb17431 */ /* 0x000fe400000001ff */
[----:B------:R-:W-:Y:S01]  /*5580*/  FFMA.FTZ R166, R200, UR4, R168 ;  /* 0x00000004c8a67c23 */ /* 0x000fe200080100a8 */
[----:B------:R-:W-:-:S03]  /*5590*/  FADD.FTZ R164, R217, -R164 ;  /* 0x800000a4d9a47221 */ /* 0x000fc60000010000 */
[----:B------:R-:W-:Y:S01]  /*55a0*/  FADD.FTZ R166, R215, -R166 ;  /* 0x800000a6d7a67221 */ /* 0x000fe20000010000 */
[----:B------:R-:W-:-:S04]  /*55b0*/  FMUL.FTZ R164, R164, UR23 ;  /* 0x00000017a4a47c20 */ /* 0x000fc80008410000 */
        /* <DEDUP_REMOVED lines=26> */
[-C--:B------:R-:W-:Y:S01]  /*5760*/  FMUL.FTZ R175, R130, R172.reuse ;  /* 0x000000ac82af7220 */ /* 0x080fe20000410000 */
[----:B------:R-:W-:Y:S01]  /*5770*/  @P6 FMUL.FTZ R171, R167, R172 ;  /* 0x000000aca7ab6220 */ /* 0x000fe20000410000 */
[----:B------:R-:W-:-:S03]  /*5780*/  FFMA.FTZ R167, R202, UR4, R168 ;  /* 0x00000004caa77c23 */ /* 0x000fc600080100a8 */
[----:B------:R-:W-:Y:S01]  /*5790*/  FSEL R175, R175, RZ, P6 ;  /* 0x000000ffafaf7208 */ /* 0x000fe20003000000 */
[----:B------:R-:W-:Y:S01]  /*57a0*/  FADD.FTZ R167, R204, -R167 ;  /* 0x800000a7cca77221 */ /* 0x000fe20000010000 */
[----:B------:R-:W-:Y:S01]  /*57b0*/  ISETP.GE.U32.AND P6, PT, R3, 0x1000000, PT ;  /* 0x010000000300780c */ /* 0x000fe20003fc6070 */
[----:B------:R-:W-:Y:S02]  /*57c0*/  FADD.FTZ R171, R46, R171 ;  /* 0x000000ab2eab7221 */ /* 0x000fe40000010000 */
        /* <DEDUP_REMOVED lines=16> */
.L_x_6706:
        /* <DEDUP_REMOVED lines=26> */
[----:B------:R-:W-:Y:S01]  /*5a70*/  FMUL.FTZ R174, R129, R174 ;  /* 0x000000ae81ae7220 */ /* 0x000fe20000410000 */
[----:B------:R-:W-:Y:S02]  /*5a80*/  FFMA.FTZ R172, R201, UR4, R168 ;  /* 0x00000004c9ac7c23 */ /* 0x000fe400080100a8 */
[----:B------:R-:W-:Y:S02]  /*5a90*/  FADD.FTZ R170, R45, R170 ;  /* 0x000000aa2daa7221 */ /* 0x000fe40000010000 */
[----:B------:R-:W-:Y:S01]  /*5aa0*/  FSEL R174, R174, RZ, P6 ;  /* 0x000000ffaeae7208 */ /* 0x000fe20003000000 */
[----:B------:R-:W-:Y:S01]  /*5ab0*/  FADD.FTZ R172, R203, -R172 ;  /* 0x800000accbac7221 */ /* 0x000fe20000010000 */
[----:B------:R-:W-:Y:S02]  /*5ac0*/  LOP3.LUT P6, RZ, R3, 0xff0000, RZ, 0xc0, !PT ;  /* 0x00ff000003ff7812 */ /* 0x000fe400078cc0ff */
[----:B------:R-:W-:Y:S01]  /*5ad0*/  F2FP.BF16.F32.PACK_AB R174, RZ, R174 ;  /* 0x000000aeffae723e */ /* 0x000fe200000010ff */
[----:B------:R-:W-:-:S04]  /*5ae0*/  FMUL.FTZ R172, R172, UR23 ;  /* 0x00000017acac7c20 */ /* 0x000fc80008410000 */
[----:B------:R-:W-:-:S04]  /*5af0*/  FMUL.FTZ R175, R172, UR14 ;  /* 0x0000000eacaf7c20 */ /* 0x000fc80008410000 */
[----:B------:R-:W-:Y:S02]  /*5b00*/  FMUL.FTZ R175, R175, UR22 ;  /* 0x00000016afaf7c20 */ /* 0x000fe40008410000 */
[----:B------:R-:W-:Y:S01]  /*5b10*/  @P6 SHF.L.U32 R172, R171, 0x10, RZ ;  /* 0x00000010abac6819 */ /* 0x000fe200000006ff */
[----:B------:R-:W-:-:S04]  /*5b20*/  HFMA2 R171, -RZ, RZ, 0, 0 ;  /* 0x00000000ffab7431 */ /* 0x000fc800000001ff */
        /* <DEDUP_REMOVED lines=17> */
.L_x_6707:
        /* <DEDUP_REMOVED lines=16> */
.L_x_6705:
[----:B------:R-:W-:Y:S05]  /*5d40*/  BSYNC.RECONVERGENT B1 ;  /* 0x0000000000017941 */ /* 0x000fea0003800200 */
.L_x_6704:
        /* <DEDUP_REMOVED lines=11> */
[----:B------:R-:W-:Y:S01]  /*5e00*/  ISETP.GE.U32.AND P6, PT, R2, 0x1000000, PT ;  /* 0x010000000200780c */ /* 0x000fe20003fc6070 */
[----:B------:R-:W-:Y:S01]  /*5e10*/  FFMA.FTZ R165, R205, UR4, R168 ;  /* 0x00000004cda57c23 */ /* 0x000fe200080100a8 */
[----:B------:R-:W-:Y:S02]  /*5e20*/  HFMA2 R176, -RZ, RZ, 0, 0 ;  /* 0x00000000ffb07431 */ /* 0x000fe400000001ff */
[----:B------:R-:W-:Y:S01]  /*5e30*/  FADD.FTZ R164, R211, -R164 ;  /* 0x800000a4d3a47221 */ /* 0x000fe20000010000 */
[----:B------:R-:W-:Y:S01]  /*5e40*/  FFMA.FTZ R166, R206, UR4, R168 ;  /* 0x00000004cea67c23 */ /* 0x000fe200080100a8 */
[----:B------:R-:W-:Y:S01]  /*5e50*/  FADD.FTZ R165, R216, -R165 ;  /* 0x800000a5d8a57221 */ /* 0x000fe20000010000 */
[----:B------:R-:W-:Y:S02]  /*5e60*/  HFMA2 R178, -RZ, RZ, 0, 0 ;  /* 0x00000000ffb27431 */ /* 0x000fe400000001ff */
[----:B------:R-:W-:Y:S01]  /*5e70*/  FMUL.FTZ R167, R164, UR23 ;  /* 0x00000017a4a77c20 */ /* 0x000fe20008410000 */
[----:B------:R-:W-:-:S03]  /*5e80*/  FADD.FTZ R166, R209, -R166 ;  /* 0x800000a6d1a67221 */ /* 0x000fc60000010000 */
[----:B------:R-:W-:Y:S01]  /*5e90*/  FMUL.FTZ R164, R167, UR14 ;  /* 0x0000000ea7a47c20 */ /* 0x000fe20008410000 */
[----:B------:R-:W-:-:S03]  /*5ea0*/  @P6 SHF.L.U32 R175, R175, 0x10, RZ ;  /* 0x00000010afaf6819 */ /* 0x000fc600000006ff */
[----:B------:R-:W-:-:S04]  /*5eb0*/  FMUL.FTZ R164, R164, UR22 ;  /* 0x00000016a4a47c20 */ /* 0x000fc80008410000 */
[----:B-----5:R-:W-:Y:S01]  /*5ec0*/  FMUL.FTZ R172, R127, R164 ;  /* 0x000000a47fac7220 */ /* 0x020fe20000410000 */
[----:B------:R-:W-:Y:S01]  /*5ed0*/  @P6 FMUL.FTZ R176, R164, R175 ;  /* 0x000000afa4b06220 */ /* 0x000fe20000410000 */
[----:B------:R-:W-:Y:S01]  /*5ee0*/  FMUL.FTZ R164, R165, UR23 ;  /* 0x00000017a5a47c20 */ /* 0x000fe20008410000 */
[----:B------:R-:W-:Y:S02]  /*5ef0*/  MOV R175, RZ ;  /* 0x000000ff00af7202 */ /* 0x000fe40000000f00 */
[----:B------:R-:W-:Y:S01]  /*5f00*/  FSEL R172, R172, RZ, P6 ;  /* 0x000000ffacac7208 */ /* 0x000fe20003000000 */
[----:B------:R-:W-:Y:S01]  /*5f10*/  FMUL.FTZ R165, R164, UR14 ;  /* 0x0000000ea4a57c20 */ /* 0x000fe20008410000 */
[----:B------:R-:W-:-:S03]  /*5f20*/  LOP3.LUT P6, RZ, R2, 0xff, RZ, 0xc0, !PT ;  /* 0x000000ff02ff7812 */ /* 0x000fc600078cc0ff */
[----:B------:R-:W-:-:S04]  /*5f30*/  FMUL.FTZ R165, R165, UR22 ;  /* 0x00000016a5a57c20 */ /* 0x000fc80008410000 */
[----:B------:R-:W-:-:S05]  /*5f40*/  FMUL.FTZ R173, R124, R165 ;  /* 0x000000a57cad7220 */ /* 0x000fca0000410000 */
[----:B------:R-:W-:Y:S02]  /*5f50*/  FSEL R173, R173, RZ, P6 ;  /* 0x000000ffadad7208 */ /* 0x000fe40003000000 */
[----:B------:R-:W-:Y:S02]  /*5f60*/  @P6 SHF.L.U32 R170, R170, 0x10, RZ ;  /* 0x00000010aaaa6819 */ /* 0x000fe400000006ff */
[----:B------:R-:W-:-:S03]  /*5f70*/  F2FP.BF16.F32.PACK_AB R173, RZ, R173 ;  /* 0x000000adffad723e */ /* 0x000fc600000010ff */
[----:B------:R-:W-:Y:S01]  /*5f80*/  @P6 FMUL.FTZ R175, R170, R165 ;  /* 0x000000a5aaaf6220 */ /* 0x000fe20000410000 */
[----:B------:R-:W-:Y:S01]  /*5f90*/  LOP3.LUT P6, RZ, R2, 0xff00, RZ, 0xc0, !PT ;  /* 0x0000ff0002ff7812 */ /* 0x000fe200078cc0ff */
[----:B------:R-:W-:Y:S01]  /*5fa0*/  FMUL.FTZ R165, R166, UR23 ;  /* 0x00000017a6a57c20 */ /* 0x000fe20008410000 */
[----:B------:R-:W-:-:S03]  /*5fb0*/  FADD.FTZ R170, R43, R176 ;  /* 0x000000b02baa7221 */ /* 0x000fc60000010000 */
[----:B------:R-:W-:-:S04]  /*5fc0*/  FMUL.FTZ R166, R165, UR14 ;  /* 0x0000000ea5a67c20 */ /* 0x000fc80008410000 */
[----:B------:R-:W-:-:S04]  /*5fd0*/  FMUL.FTZ R166, R166, UR22 ;  /* 0x00000016a6a67c20 */ /* 0x000fc80008410000 */
[----:B------:R-:W-:Y:S01]  /*5fe0*/  @P6 SHF.L.U32 R169, R169, 0x10, RZ ;  /* 0x00000010a9a96819 */ /* 0x000fe200000006ff */
[----:B------:R-:W-:-:S04]  /*5ff0*/  FMUL.FTZ R174, R125, R166 ;  /* 0x000000a67dae7220 */ /* 0x000fc80000410000 */
[----:B------:R-:W-:Y:S01]  /*6000*/  @P6 FMUL.FTZ R178, R169, R166 ;  /* 0x000000a6a9b26220 */ /* 0x000fe20000410000 */
[----:B------:R-:W-:Y:S01]  /*6010*/  FFMA.FTZ R169, R207, UR4, R168 ;  /* 0x00000004cfa97c23 */ /* 0x000fe200080100a8 */
[----:B------:R-:W-:Y:S02]  /*6020*/  FSEL R174, R174, RZ, P6 ;  /* 0x000000ffaeae7208 */ /* 0x000fe40003000000 */
[----:B------:R-:W-:Y:S01]  /*6030*/  LOP3.LUT P6, RZ, R2, 0xff0000, RZ, 0xc0, !PT ;  /* 0x00ff000002ff7812 */ /* 0x000fe200078cc0ff */
[----:B------:R-:W-:Y:S01]  /*6040*/  FADD.FTZ R169, R210, -R169 ;  /* 0x800000a9d2a97221 */ /* 0x000fe20000010000 */
[----:B------:R-:W-:-:S03]  /*6050*/  F2FP.BF16.F32.PACK_AB R174, RZ, R174 ;  /* 0x000000aeffae723e */ /* 0x000fc600000010ff */
[----:B------:R-:W-:Y:S01]  /*6060*/  FMUL.FTZ R166, R169, UR23 ;  /* 0x00000017a9a67c20 */ /* 0x000fe20008410000 */
[----:B------:R-:W-:-:S03]  /*6070*/  MOV R169, RZ ;  /* 0x000000ff00a97202 */ /* 0x000fc60000000f00 */
[----:B------:R-:W-:-:S04]  /*6080*/  FMUL.FTZ R168, R166, UR14 ;  /* 0x0000000ea6a87c20 */ /* 0x000fc80008410000 */
[----:B------:R-:W-:Y:S01]  /*6090*/  FMUL.FTZ R168, R168, UR22 ;  /* 0x00000016a8a87c20 */ /* 0x000fe20008410000 */
[----:B------:R-:W-:-:S03]  /*60a0*/  @P6 SHF.L.U32 R171, R171, 0x10, RZ ;  /* 0x00000010abab6819 */ /* 0x000fc600000006ff */
[-C--:B------:R-:W-:Y:S02]  /*60b0*/  FMUL.FTZ R177, R126, R168.reuse ;  /* 0x000000a87eb17220 */ /* 0x080fe40000410000 */
[----:B------:R-:W-:Y:S01]  /*60c0*/  @P6 FMUL.FTZ R169, R171, R168 ;  /* 0x000000a8aba96220 */ /* 0x000fe20000410000 */
[----:B------:R-:W-:Y:S01]  /*60d0*/  FADD.FTZ R171, R40, R175 ;  /* 0x000000af28ab7221 */ /* 0x000fe20000010000 */
[----:B------:R-:W-:Y:S01]  /*60e0*/  F2FP.BF16.F32.PACK_AB R175, RZ, R172 ;  /* 0x000000acffaf723e */ /* 0x000fe200000010ff */
[----:B------:R-:W-:Y:S01]  /*60f0*/  FADD.FTZ R168, R41, R178 ;  /* 0x000000b229a87221 */ /* 0x000fe20000010000 */
[----:B------:R-:W-:Y:S01]  /*6100*/  FSEL R177, R177, RZ, P6 ;  /* 0x000000ffb1b17208 */ /* 0x000fe20003000000 */
[----:B------:R-:W-:Y:S01]  /*6110*/  FADD.FTZ R169, R42, R169 ;  /* 0x000000a92aa97221 */ /* 0x000fe20000010000 */
[----:B------:R-:W-:Y:S02]  /*6120*/  PRMT R172, R174, 0x7610, R172 ;  /* 0x00007610aeac7816 */ /* 0x000fe400000000ac */
[----:B------:R-:W-:-:S04]  /*6130*/  F2FP.BF16.F32.PACK_AB R177, RZ, R177 ;  /* 0x000000b1ffb1723e */ /* 0x000fc800000010ff */
[----:B------:R-:W-:Y:S01]  /*6140*/  PRMT R174, R177, 0x7610, R174 ;  /* 0x00007610b1ae7816 */ /* 0x000fe200000000ae */
[----:B------:R-:W-:Y:S06]  /*6150*/  BRA `(.L_x_6710) ;  /* 0x0000000000d47947 */ /* 0x000fec0003800000 */
.L_x_6709:
[----:B------:R-:W-:Y:S01]  /*6160*/  FFMA.FTZ R173, R205, UR4, R168 ;  /* 0x00000004cdad7c23 */ /* 0x000fe200080100a8 */
[----:B------:R-:W-:Y:S02]  /*6170*/  LOP3.LUT P6, RZ, R2, 0xff, RZ, 0xc0, !PT ;  /* 0x000000ff02ff7812 */ /* 0x000fe400078cc0ff */
[----:B------:R-:W-:Y:S01]  /*6180*/  CS2R R176, SRZ ;  /* 0x0000000000b07805 */ /* 0x000fe2000001ff00 */
[----:B------:R-:W-:-:S04]  /*6190*/  FADD.FTZ R173, R216, -R173 ;  /* 0x800000add8ad7221 */ /* 0x000fc80000010000 */
[----:B------:R-:W-:-:S04]  /*61a0*/  FMUL.FTZ R172, R173, UR23 ;  /* 0x00000017adac7c20 */ /* 0x000fc80008410000 */
[----:B------:R-:W-:Y:S02]  /*61b0*/  FMUL.FTZ R172, R172, UR14 ;  /* 0x0000000eacac7c20 */ /* 0x000fe40008410000 */
[----:B------:R-:W-:Y:S02]  /*61c0*/  @P6 SHF.L.U32 R170, R170, 0x10, RZ ;  /* 0x00000010aaaa6819 */ /* 0x000fe400000006ff */
[----:B------:R-:W-:-:S04]  /*61d0*/  FMUL.FTZ R173, R172, UR22 ;  /* 0x00000016acad7c20 */ /* 0x000fc80008410000 */
        /* <DEDUP_REMOVED lines=10> */
[----:B------:R-:W-:Y:S01]  /*6280*/  HFMA2 R170, -RZ, RZ, 0, 0 ;  /* 0x00000000ffaa7431 */ /* 0x000fe200000001ff */
[----:B------:R-:W-:Y:S02]  /*6290*/  @P6 SHF.L.U32 R169, R169, 0x10, RZ ;  /* 0x00000010a9a96819 */ /* 0x000fe400000006ff */
[----:B------:R-:W-:-:S03]  /*62a0*/  FMUL.FTZ R173, R125, R174 ;  /* 0x000000ae7dad7220 */ /* 0x000fc60000410000 */
[----:B------:R-:W-:Y:S01]  /*62b0*/  @P6 FMUL.FTZ R170, R169, R174 ;  /* 0x000000aea9aa6220 */ /* 0x000fe20000410000 */
[--C-:B------:R-:W-:Y:S01]  /*62c0*/  FFMA.FTZ R169, R207, UR4, R168.reuse ;  /* 0x00000004cfa97c23 */ /* 0x100fe200080100a8 */
[----:B------:R-:W-:Y:S01]  /*62d0*/  FSEL R173, R173, RZ, P6 ;  /* 0x000000ffadad7208 */ /* 0x000fe20003000000 */
[----:B------:R-:W-:Y:S01]  /*62e0*/  FFMA.FTZ R168, R208, UR4, R168 ;  /* 0x00000004d0a87c23 */ /* 0x000fe200080100a8 */
[----:B------:R-:W-:Y:S01]  /*62f0*/  LOP3.LUT P6, RZ, R2, 0xff0000, RZ, 0xc0, !PT ;  /* 0x00ff000002ff7812 */ /* 0x000fe200078cc0ff */
[----:B------:R-:W-:Y:S02]  /*6300*/  FADD.FTZ R169, R210, -R169 ;  /* 0x800000a9d2a97221 */ /* 0x000fe40000010000 */
[----:B------:R-:W-:Y:S02]  /*6310*/  FADD.FTZ R168, R211, -R168 ;  /* 0x800000a8d3a87221 */ /* 0x000fe40000010000 */
[----:B------:R-:W-:Y:S02]  /*6320*/  FMUL.FTZ R169, R169, UR23 ;  /* 0x00000017a9a97c20 */ /* 0x000fe40008410000 */
[----:B------:R-:W-:-:S02]  /*6330*/  FMUL.FTZ R168, R168, UR23 ;  /* 0x00000017a8a87c20 */ /* 0x000fc40008410000 */
[----:B------:R-:W-:Y:S02]  /*6340*/  FMUL.FTZ R169, R169, UR14 ;  /* 0x0000000ea9a97c20 */ /* 0x000fe40008410000 */
[----:B------:R-:W-:Y:S02]  /*6350*/  FMUL.FTZ R168, R168, UR14 ;  /* 0x0000000ea8a87c20 */ /* 0x000fe40008410000 */
[----:B------:R-:W-:Y:S01]  /*6360*/  @P6 SHF.L.U32 R174, R171, 0x10, RZ ;  /* 0x00000010abae6819 */ /* 0x000fe200000006ff */
[----:B------:R-:W-:Y:S01]  /*6370*/  FMUL.FTZ R171, R169, UR22 ;  /* 0x00000016a9ab7c20 */ /* 0x000fe20008410000 */
[----:B------:R-:W-:Y:S01]  /*6380*/  MOV R169, RZ ;  /* 0x000000ff00a97202 */ /* 0x000fe20000000f00 */
[----:B------:R-:W-:Y:S02]  /*6390*/  FMUL.FTZ R168, R168, UR22 ;  /* 0x00000016a8a87c20 */ /* 0x000fe40008410000 */
[-C--:B------:R-:W-:Y:S01]  /*63a0*/  @P6 FMUL.FTZ R169, R174, R171.reuse ;  /* 0x000000abaea96220 */ /* 0x080fe20000410000 */
[----:B------:R-:W-:Y:S01]  /*63b0*/  FMUL.FTZ R174, R126, R171 ;  /* 0x000000ab7eae7220 */ /* 0x000fe20000410000 */
[----:B------:R-:W-:Y:S01]  /*63c0*/  FADD.FTZ R171, R40, R177 ;  /* 0x000000b128ab7221 */ /* 0x000fe20000010000 */
[----:B------:R-:W-:Y:S01]  /*63d0*/  F2FP.BF16.F32.PACK_AB R40, RZ, R173 ;  /* 0x000000adff28723e */ /* 0x000fe200000010ff */
[----:B------:R-:W-:Y:S01]  /*63e0*/  FADD.FTZ R169, R42, R169 ;  /* 0x000000a92aa97221 */ /* 0x000fe20000010000 */
[----:B------:R-:W-:-:S02]  /*63f0*/  PRMT R173, R172, 0x7610, R173 ;  /* 0x00007610acad7816 */ /* 0x000fc400000000ad */
[----:B------:R-:W-:Y:S02]  /*6400*/  FSEL R174, R174, RZ, P6 ;  /* 0x000000ffaeae7208 */ /* 0x000fe40003000000 */
[----:B------:R-:W-:Y:S02]  /*6410*/  ISETP.GE.U32.AND P6, PT, R2, 0x1000000, PT ;  /* 0x010000000200780c */ /* 0x000fe40003fc6070 */
[----:B------:R-:W-:Y:S02]  /*6420*/  F2FP.BF16.F32.PACK_AB R174, RZ, R174 ;  /* 0x000000aeffae723e */ /* 0x000fe400000010ff */
[----:B------:R-:W-:-:S09]  /*6430*/  PRMT R172, R40, 0x7610, R172 ;  /* 0x0000761028ac7816 */ /* 0x000fd200000000ac */
[----:B------:R-:W-:-:S05]  /*6440*/  @P6 SHF.L.U32 R175, R175, 0x10, RZ ;  /* 0x00000010afaf6819 */ /* 0x000fca00000006ff */
[-C--:B------:R-:W-:Y:S01]  /*6450*/  @P6 FMUL.FTZ R176, R175, R168.reuse ;  /* 0x000000a8afb06220 */ /* 0x080fe20000410000 */
[----:B------:R-:W-:Y:S01]  /*6460*/  FMUL.FTZ R175, R127, R168 ;  /* 0x000000a87faf7220 */ /* 0x000fe20000410000 */
[----:B------:R-:W-:Y:S02]  /*6470*/  FADD.FTZ R168, R41, R170 ;  /* 0x000000aa29a87221 */ /* 0x000fe40000010000 */
[----:B------:R-:W-:Y:S02]  /*6480*/  FADD.FTZ R170, R43, R176 ;  /* 0x000000b02baa7221 */ /* 0x000fe40000010000 */
[----:B------:R-:W-:-:S04]  /*6490*/  FSEL R175, R175, RZ, P6 ;  /* 0x000000ffafaf7208 */ /* 0x000fc80003000000 */
[----:B------:R-:W-:-:S07]  /*64a0*/  F2FP.BF16.F32.PACK_AB R175, RZ, R175 ;  /* 0x000000afffaf723e */ /* 0x000fce00000010ff */
.L_x_6710:
        /* <DEDUP_REMOVED lines=16> */
.L_x_6683:
[----:B------:R-:W-:-:S04]  /*65b0*/  UISETP.NE.U32.AND UP1, UPT, UR20, URZ, UPT ;  /* 0x000000ff1400728c */ /* 0x000fc8000bf25070 */
[----:B------:R-:W-:-:S09]  /*65c0*/  UISETP.NE.AND.EX UP1, UPT, UR21, URZ, UPT, UP1 ;  /* 0x000000ff1500728c */ /* 0x000fd2000bf25310 */
[----:B------:R-:W-:Y:S05]  /*65d0*/  BRA.U UP1, `(.L_x_6711) ;  /* 0x0000001d01887547 */ /* 0x000fea000b800000 */
[----:B------:R-:W-:Y:S01]  /*65e0*/  ISETP.NE.AND P5, PT, R227, RZ, PT ;  /* 0x000000ffe300720c */ /* 0x000fe20003fa5270 */
[----:B------:R-:W-:-:S12]  /*65f0*/  BSSY.RECONVERGENT B1, `(.L_x_6712) ;  /* 0x0000044000017945 */ /* 0x000fd80003800200 */
[----:B------:R-:W-:Y:S05]  /*6600*/  @!P5 BRA `(.L_x_6713) ;  /* 0x000000040008d947 */ /* 0x000fea0003800000 */
[----:B------:R-:W0:Y:S01]  /*6610*/  LDC.64 R170, c[0x0][0x390] ;  /* 0x0000e400ffaa7b82 */ /* 0x000e220000000a00 */
[--C-:B------:R-:W-:Y:S01]  /*6620*/  FFMA.FTZ R169, R0, UR4, R168.reuse ;  /* 0x0000000400a97c23 */ /* 0x100fe200080100a8 */
[----:B-----5:R-:W-:Y:S01]  /*6630*/  LOP3.LUT P5, RZ, R8, 0xff, RZ, 0xc0, !PT ;  /* 0x000000ff08ff7812 */ /* 0x020fe200078ac0ff */
[----:B------:R-:W-:Y:S01]  /*6640*/  FFMA.FTZ R174, R11, UR4, R168 ;  /* 0x000000040bae7c23 */ /* 0x000fe200080100a8 */
[----:B------:R-:W-:-:S04]  /*6650*/  MOV R176, RZ ;  /* 0x000000ff00b07202 */ /* 0x000fc80000000f00 */
[----:B------:R-:W1:Y:S01]  /*6660*/  LDC.64 R178, c[0x0][0x468] ;  /* 0x00011a00ffb27b82 */ /* 0x000e620000000a00 */
[----:B0-----:R-:W-:-:S06]  /*6670*/  IMAD.WIDE.U32 R170, R9, 0x8, R170 ;  /* 0x0000000809aa7825 */ /* 0x001fcc00078e00aa */
[----:B------:R-:W2:Y:S01]  /*6680*/  LDG.E.64 R170, desc[UR12][R170.64] ;  /* 0x0000000caaaa7981 */ /* 0x000ea2000c1e1b00 */
[----:B------:R-:W-:Y:S01]  /*6690*/  FADD.FTZ R169, R14, -R169 ;  /* 0x800000a90ea97221 */ /* 0x000fe20000010000 */
[----:B------:R-:W-:-:S03]  /*66a0*/  FADD.FTZ R174, R225, -R174 ;  /* 0x800000aee1ae7221 */ /* 0x000fc60000010000 */
[----:B------:R-:W-:-:S04]  /*66b0*/  FFMA.FTZ R169, R169, UR23, R36 ;  /* 0x00000017a9a97c23 */ /* 0x000fc80008010024 */
[----:B------:R-:W-:-:S04]  /*66c0*/  FMUL.FTZ R172, R169, UR14 ;  /* 0x0000000ea9ac7c20 */ /* 0x000fc80008410000 */
[----:B------:R-:W-:Y:S01]  /*66d0*/  FMUL.FTZ R173, R172, UR22 ;  /* 0x00000016acad7c20 */ /* 0x000fe20008410000 */
[----:B--2---:R-:W-:-:S04]  /*66e0*/  @P5 MOV R169, R170 ;  /* 0x000000aa00a95202 */ /* 0x004fc80000000f00 */
[----:B------:R-:W-:Y:S01]  /*66f0*/  @P5 SHF.L.U32 R172, R169, 0x10, RZ ;  /* 0x00000010a9ac5819 */ /* 0x000fe200000006ff */
[----:B------:R-:W-:-:S04]  /*6700*/  HFMA2 R169, -RZ, RZ, 0, 0 ;  /* 0x00000000ffa97431 */ /* 0x000fc800000001ff */
[-C--:B------:R-:W-:Y:S01]  /*6710*/  @P5 FMUL.FTZ R169, R172, R173.reuse ;  /* 0x000000adaca95220 */ /* 0x080fe20000410000 */
[----:B------:R-:W-:Y:S01]  /*6720*/  FMUL.FTZ R172, R148, R173 ;  /* 0x000000ad94ac7220 */ /* 0x000fe20000410000 */
[----:B------:R-:W-:Y:S01]  /*6730*/  FFMA.FTZ R173, R174, UR23, R37 ;  /* 0x00000017aead7c23 */ /* 0x000fe20008010025 */
[----:B------:R-:W-:Y:S01]  /*6740*/  MOV R174, RZ ;  /* 0x000000ff00ae7202 */ /* 0x000fe20000000f00 */
[----:B------:R-:W-:Y:S02]  /*6750*/  FADD.FTZ R64, R64, R169 ;  /* 0x000000a940407221 */ /* 0x000fe40000010000 */
[----:B------:R-:W-:Y:S01]  /*6760*/  FSEL R172, R172, RZ, P5 ;  /* 0x000000ffacac7208 */ /* 0x000fe20002800000 */
[----:B------:R-:W-:Y:S01]  /*6770*/  FMUL.FTZ R173, R173, UR14 ;  /* 0x0000000eadad7c20 */ /* 0x000fe20008410000 */
[----:B------:R-:W-:-:S03]  /*6780*/  LOP3.LUT P5, RZ, R8, 0xff00, RZ, 0xc0, !PT ;  /* 0x0000ff0008ff7812 */ /* 0x000fc600078ac0ff */
[----:B------:R-:W-:-:S04]  /*6790*/  FMUL.FTZ R173, R173, UR22 ;  /* 0x00000016adad7c20 */ /* 0x000fc80008410000 */
[----:B------:R-:W-:-:S05]  /*67a0*/  FMUL.FTZ R177, R149, R173 ;  /* 0x000000ad95b17220 */ /* 0x000fca0000410000 */
[----:B------:R-:W-:Y:S02]  /*67b0*/  FSEL R177, R177, RZ, P5 ;  /* 0x000000ffb1b17208 */ /* 0x000fe40002800000 */
[----:B------:R-:W-:-:S04]  /*67c0*/  @P5 SHF.R.U64 R170, R170, 0x10, R171 ;  /* 0x00000010aaaa5819 */ /* 0x000fc800000012ab */
[----:B------:R-:W-:-:S05]  /*67d0*/  @P5 SHF.L.U32 R170, R170, 0x10, RZ ;  /* 0x00000010aaaa5819 */ /* 0x000fca00000006ff */
[----:B------:R-:W-:Y:S01]  /*67e0*/  @P5 FMUL.FTZ R174, R170, R173 ;  /* 0x000000adaaae5220 */ /* 0x000fe20000410000 */
[----:B------:R-:W-:Y:S01]  /*67f0*/  FFMA.FTZ R170, R13, UR4, R168 ;  /* 0x000000040daa7c23 */ /* 0x000fe200080100a8 */
[----:B------:R-:W-:Y:S02]  /*6800*/  ISETP.GE.U32.AND P5, PT, R8, 0x1000000, PT ;  /* 0x010000000800780c */ /* 0x000fe40003fa6070 */
[----:B------:R-:W-:Y:S01]  /*6810*/  FADD.FTZ R65, R65, R174 ;  /* 0x000000ae41417221 */ /* 0x000fe20000010000 */
[----:B------:R-:W-:-:S04]  /*6820*/  FADD.FTZ R170, R223, -R170 ;  /* 0x800000aadfaa7221 */ /* 0x000fc80000010000 */
[----:B------:R-:W-:-:S04]  /*6830*/  FFMA.FTZ R170, R170, UR23, R39 ;  /* 0x00000017aaaa7c23 */ /* 0x000fc80008010027 */
[----:B------:R-:W-:Y:S02]  /*6840*/  FMUL.FTZ R170, R170, UR14 ;  /* 0x0000000eaaaa7c20 */ /* 0x000fe40008410000 */
[----:B------:R-:W-:Y:S02]  /*6850*/  @P5 SHF.R.U32.HI R175, RZ, 0x10, R171 ;  /* 0x00000010ffaf5819 */ /* 0x000fe400000116ab */
[----:B------:R-:W-:Y:S02]  /*6860*/  FMUL.FTZ R173, R170, UR22 ;  /* 0x00000016aaad7c20 */ /* 0x000fe40008410000 */
[----:B------:R-:W-:Y:S01]  /*6870*/  @P5 SHF.L.U32 R170, R175, 0x10, RZ ;  /* 0x00000010afaa5819 */ /* 0x000fe200000006ff */
[----:B------:R-:W-:Y:S02]  /*6880*/  HFMA2 R175, -RZ, RZ, 0, 0 ;  /* 0x00000000ffaf7431 */ /* 0x000fe400000001ff */
[-C--:B------:R-:W-:Y:S02]  /*6890*/  FMUL.FTZ R180, R151, R173.reuse ;  /* 0x000000ad97b47220 */ /* 0x080fe40000410000 */
[----:B------:R-:W-:Y:S01]  /*68a0*/  @P5 FMUL.FTZ R175, R170, R173 ;  /* 0x000000adaaaf5220 */ /* 0x000fe20000410000 */
[----:B------:R-:W-:-:S02]  /*68b0*/  FFMA.FTZ R173, R12, UR4, R168 ;  /* 0x000000040cad7c23 */ /* 0x000fc400080100a8 */
[----:B------:R-:W-:Y:S02]  /*68c0*/  FSEL R180, R180, RZ, P5 ;  /* 0x000000ffb4b47208 */ /* 0x000fe40002800000 */
[----:B------:R-:W-:Y:S01]  /*68d0*/  LOP3.LUT P5, RZ, R8, 0xff0000, RZ, 0xc0, !PT ;  /* 0x00ff000008ff7812 */ /* 0x000fe200078ac0ff */
[----:B------:R-:W-:Y:S01]  /*68e0*/  FADD.FTZ R173, R224, -R173 ;  /* 0x800000ade0ad7221 */ /* 0x000fe20000010000 */
[----:B------:R-:W-:Y:S02]  /*68f0*/  FADD.FTZ R67, R67, R175 ;  /* 0x000000af43437221 */ /* 0x000fe40000010000 */
[----:B------:R-:W0:Y:S01]  /*6900*/  F2F.BF16.F32 R180, R180 ;  /* 0x000000b400b47304 */ /* 0x000e220000202000 */
[----:B------:R-:W-:-:S04]  /*6910*/  FFMA.FTZ R170, R173, UR23, R38 ;  /* 0x00000017adaa7c23 */ /* 0x000fc80008010026 */
[----:B------:R-:W-:-:S04]  /*6920*/  FMUL.FTZ R170, R170, UR14 ;  /* 0x0000000eaaaa7c20 */ /* 0x000fc80008410000 */
[----:B------:R-:W-:Y:S01]  /*6930*/  @P5 SHF.L.U32 R171, R171, 0x10, RZ ;  /* 0x00000010abab5819 */ /* 0x000fe200000006ff */
[----:B------:R-:W-:-:S04]  /*6940*/  FMUL.FTZ R170, R170, UR22 ;  /* 0x00000016aaaa7c20 */ /* 0x000fc80008410000 */
[-C--:B------:R-:W-:Y:S01]  /*6950*/  @P5 FMUL.FTZ R176, R171, R170.reuse ;  /* 0x000000aaabb05220 */ /* 0x080fe20000410000 */
[----:B------:R-:W-:Y:S01]  /*6960*/  FMUL.FTZ R170, R150, R170 ;  /* 0x000000aa96aa7220 */ /* 0x000fe20000410000 */
[----:B0-----:R-:W-:Y:S02]  /*6970*/  SHF.L.U32 R173, R180, 0x10, RZ ;  /* 0x00000010b4ad7819 */ /* 0x001fe400000006ff */
[----:B------:R-:W-:Y:S02]  /*6980*/  FADD.FTZ R66, R66, R176 ;  /* 0x000000b042427221 */ /* 0x000fe40000010000 */
[----:B------:R-:W-:Y:S02]  /*6990*/  FSEL R181, R170, RZ, P5 ;  /* 0x000000ffaab57208 */ /* 0x000fe40002800000 */
[----:B------:R-:W0:Y:S08]  /*69a0*/  F2F.BF16.F32 R170, R177 ;  /* 0x000000b100aa7304 */ /* 0x000e300000202000 */
[----:B------:R-:W2:Y:S01]  /*69b0*/  F2F.BF16.F32 R181, R181 ;  /* 0x000000b500b57304 */ /* 0x000ea20000202000 */
[----:B0-----:R-:W-:-:S05]  /*69c0*/  IMAD.WIDE.U32 R170, R170, 0x10000, RZ ;  /* 0x00010000aaaa7825 */ /* 0x001fca00078e00ff */
[----:B--2---:R-:W-:Y:S02]  /*69d0*/  LOP3.LUT R171, R171, R173, R181, 0xfe, !PT ;  /* 0x000000adabab7212 */ /* 0x004fe400078efeb5 */
[----:B------:R-:W0:Y:S02]  /*69e0*/  F2F.BF16.F32 R173, R172 ;  /* 0x000000ac00ad7304 */ /* 0x000e240000202000 */
[----:B0-----:R-:W-:Y:S01]  /*69f0*/  LOP3.LUT R170, R170, R173, RZ, 0xfc, !PT ;  /* 0x000000adaaaa7212 */ /* 0x001fe200078efcff */
[C---:B-1----:R-:W-:Y:S01]  /*6a00*/  IMAD.WIDE.U32 R172, R9.reuse, 0x8, R178 ;  /* 0x0000000809ac7825 */ /* 0x042fe200078e00b2 */
[----:B------:R-:W-:-:S04]  /*6a10*/  IADD3 R9, PT, PT, R9, 0x100, RZ ;  /* 0x0000010009097810 */ /* 0x000fc80007ffe0ff */
[----:B------:R0:W-:Y:S03]  /*6a20*/  STG.E.64 desc[UR12][R172.64], R170 ;  /* 0x000000aaac007986 */ /* 0x0001e6000c101b0c */
.L_x_6713:
[----:B------:R-:W-:Y:S05]  /*6a30*/  BSYNC.RECONVERGENT B1 ;  /* 0x0000000000017941 */ /* 0x000fea0003800200 */
.L_x_6712:
[----:B------:R-:W-:Y:S04]  /*6a40*/  BSSY.RECONVERGENT B1, `(.L_x_6714) ;  /* 0x0000044000017945 */ /* 0x000fe80003800200 */
[----:B------:R-:W-:Y:S05]  /*6a50*/  @!P0 BRA `(.L_x_6715) ;  /* 0x0000000400088947 */ /* 0x000fea0003800000 */
[----:B0-----:R-:W0:Y:S01]  /*6a60*/  LDC.64 R170, c[0x0][0x390] ;  /* 0x0000e400ffaa7b82 */ /* 0x001e220000000a00 */
[--C-:B------:R-:W-:Y:S01]  /*6a70*/  FFMA.FTZ R169, R15, UR4, R168.reuse ;  /* 0x000000040fa97c23 */ /* 0x100fe200080100a8 */
[----:B------:R-:W-:Y:S01]  /*6a80*/  LOP3.LUT P5, RZ, R7, 0xff, RZ, 0xc0, !PT ;  /* 0x000000ff07ff7812 */ /* 0x000fe200078ac0ff */
        /* <DEDUP_REMOVED lines=14> */
[----:B-----5:R-:W-:Y:S01]  /*6b70*/  FMUL.FTZ R172, R144, R173 ;  /* 0x000000ad90ac7220 */ /* 0x020fe20000410000 */
        /* <DEDUP_REMOVED lines=48> */
.L_x_6715:
[----:B------:R-:W-:Y:S05]  /*6e80*/  BSYNC.RECONVERGENT B1 ;  /* 0x0000000000017941 */ /* 0x000fea0003800200 */
.L_x_6714:
[----:B------:R-:W-:Y:S04]  /*6e90*/  BSSY.RECONVERGENT B1, `(.L_x_6716) ;  /* 0x0000044000017945 */ /* 0x000fe80003800200 */
[----:B------:R-:W-:Y:S05]  /*6ea0*/  @!P1 BRA `(.L_x_6717) ;  /* 0x0000000400089947 */ /* 0x000fea0003800000 */
[----:B01----:R-:W0:Y:S01]  /*6eb0*/  LDC.64 R170, c[0x0][0x390] ;  /* 0x0000e400ffaa7b82 */ /* 0x003e220000000a00 */
[----:B------:R-:W-:Y:S01]  /*6ec0*/  FFMA.FTZ R169, R187, UR4, R168 ;  /* 0x00000004bba97c23 */ /* 0x000fe200080100a8 */
[----:B------:R-:W-:Y:S02]  /*6ed0*/  LOP3.LUT P5, RZ, R6, 0xff, RZ, 0xc0, !PT ;  /* 0x000000ff06ff7812 */ /* 0x000fe400078ac0ff */
[----:B------:R-:W-:-:S04]  /*6ee0*/  MOV R176, RZ ;  /* 0x000000ff00b07202 */ /* 0x000fc80000000f00 */
[----:B------:R-:W1:Y:S01]  /*6ef0*/  LDC.64 R178, c[0x0][0x468] ;  /* 0x00011a00ffb27b82 */ /* 0x000e620000000a00 */
[----:B0-----:R-:W-:-:S06]  /*6f00*/  IMAD.WIDE.U32 R170, R9, 0x8, R170 ;  /* 0x0000000809aa7825 */ /* 0x001fcc00078e00aa */
[----:B------:R-:W2:Y:S01]  /*6f10*/  LDG.E.64 R170, desc[UR12][R170.64] ;  /* 0x0000000caaaa7981 */ /* 0x000ea2000c1e1b00 */
[----:B------:R-:W-:-:S04]  /*6f20*/  FADD.FTZ R169, R218, -R169 ;  /* 0x800000a9daa97221 */ /* 0x000fc80000010000 */
        /* <DEDUP_REMOVED lines=8> */
[----:B------:R-:W-:Y:S02]  /*6fb0*/  FFMA.FTZ R173, R188, UR4, R168 ;  /* 0x00000004bcad7c23 */ /* 0x000fe400080100a8 */
[----:B------:R-:W-:Y:S02]  /*6fc0*/  FADD.FTZ R56, R56, R169 ;  /* 0x000000a938387221 */ /* 0x000fe40000010000 */
[----:B------:R-:W-:Y:S01]  /*6fd0*/  FSEL R172, R172, RZ, P5 ;  /* 0x000000ffacac7208 */ /* 0x000fe20002800000 */
[----:B------:R-:W-:Y:S01]  /*6fe0*/  FADD.FTZ R174, R214, -R173 ;  /* 0x800000add6ae7221 */ /* 0x000fe20000010000 */
[----:B------:R-:W-:-:S03]  /*6ff0*/  LOP3.LUT P5, RZ, R6, 0xff00, RZ, 0xc0, !PT ;  /* 0x0000ff0006ff7812 */ /* 0x000fc600078ac0ff */
[----:B------:R-:W-:Y:S01]  /*7000*/  FFMA.FTZ R173, R174, UR23, R29 ;  /* 0x00000017aead7c23 */ /* 0x000fe2000801001d */
[----:B------:R-:W-:-:S03]  /*7010*/  MOV R174, RZ ;  /* 0x000000ff00ae7202 */ /* 0x000fc60000000f00 */
[----:B------:R-:W-:-:S04]  /*7020*/  FMUL.FTZ R173, R173, UR14 ;  /* 0x0000000eadad7c20 */ /* 0x000fc80008410000 */
[----:B------:R-:W-:Y:S02]  /*7030*/  FMUL.FTZ R173, R173, UR22 ;  /* 0x00000016adad7c20 */ /* 0x000fe40008410000 */
[----:B------:R-:W-:Y:S02]  /*7040*/  @P5 SHF.R.U64 R170, R170, 0x10, R171 ;  /* 0x00000010aaaa5819 */ /* 0x000fe400000012ab */
[----:B------:R-:W-:Y:S02]  /*7050*/  FMUL.FTZ R177, R141, R173 ;  /* 0x000000ad8db17220 */ /* 0x000fe40000410000 */
[----:B------:R-:W-:-:S03]  /*7060*/  @P5 SHF.L.U32 R170, R170, 0x10, RZ ;  /* 0x00000010aaaa5819 */ /* 0x000fc600000006ff */
[----:B------:R-:W-:Y:S02]  /*7070*/  FSEL R177, R177, RZ, P5 ;  /* 0x000000ffb1b17208 */ /* 0x000fe40002800000 */
        /* <DEDUP_REMOVED lines=37> */
.L_x_6717:
[----:B------:R-:W-:Y:S05]  /*72d0*/  BSYNC.RECONVERGENT B1 ;  /* 0x0000000000017941 */ /* 0x000fea0003800200 */
.L_x_6716:
[----:B------:R-:W-:Y:S04]  /*72e0*/  BSSY.RECONVERGENT B1, `(.L_x_6718) ;  /* 0x0000044000017945 */ /* 0x000fe80003800200 */
[----:B------:R-:W-:Y:S05]  /*72f0*/  @!P2 BRA `(.L_x_6719) ;  /* 0x000000040008a947 */ /* 0x000fea0003800000 */
[----:B012---:R-:W0:Y:S01]  /*7300*/  LDC.64 R170, c[0x0][0x390] ;  /* 0x0000e400ffaa7b82 */ /* 0x007e220000000a00 */
        /* <DEDUP_REMOVED lines=65> */
.L_x_6719:
[----:B------:R-:W-:Y:S05]  /*7720*/  BSYNC.RECONVERGENT B1 ;  /* 0x0000000000017941 */ /* 0x000fea0003800200 */
.L_x_6718:
[----:B------:R-:W-:Y:S04]  /*7730*/  BSSY.RECONVERGENT B1, `(.L_x_6720) ;  /* 0x0000044000017945 */ /* 0x000fe80003800200 */
[----:B------:R-:W-:Y:S05]  /*7740*/  @!P3 BRA `(.L_x_6721) ;  /* 0x000000040008b947 */ /* 0x000fea0003800000 */
[----:B0123--:R-:W0:Y:S01]  /*7750*/  LDC.64 R170, c[0x0][0x390] ;  /* 0x0000e400ffaa7b82 */ /* 0x00fe220000000a00 */
        /* <DEDUP_REMOVED lines=65> */
.L_x_6721:
[----:B------:R-:W-:Y:S05]  /*7b70*/  BSYNC.RECONVERGENT B1 ;  /* 0x0000000000017941 */ /* 0x000fea0003800200 */
.L_x_6720:
[----:B------:R-:W-:Y:S04]  /*7b80*/  BSSY.RECONVERGENT B1, `(.L_x_6722) ;  /* 0x0000044000017945 */ /* 0x000fe80003800200 */
[----:B------:R-:W-:Y:S05]  /*7b90*/  @!P4 BRA `(.L_x_6723) ;  /* 0x000000040008c947 */ /* 0x000fea0003800000 */
[----:B01234-:R-:W0:Y:S01]  /*7ba0*/  LDC.64 R170, c[0x0][0x390] ;  /* 0x0000e400ffaa7b82 */ /* 0x01fe220000000a00 */
        /* <DEDUP_REMOVED lines=65> */
.L_x_6723:
[----:B------:R-:W-:Y:S05]  /*7fc0*/  BSYNC.RECONVERGENT B1 ;  /* 0x0000000000017941 */ /* 0x000fea0003800200 */
.L_x_6722:
[----:B------:R-:W-:-:S13]  /*7fd0*/  ISETP.NE.AND P5, PT, R226, RZ, PT ;  /* 0x000000ffe200720c */ /* 0x000fda0003fa5270 */
[----:B------:R-:W-:Y:S05]  /*7fe0*/  @!P5 BRA `(.L_x_6708) ;  /* 0x0000002000c0d947 */ /* 0x000fea0003800000 */
[----:B01234-:R-:W0:Y:S02]  /*7ff0*/  LDC.64 R170, c[0x0][0x390] ;  /* 0x0000e400ffaa7b82 */ /* 0x01fe240000000a00 */
[----:B0-----:R-:W-:-:S06]  /*8000*/  IMAD.WIDE.U32 R170, R9, 0x8, R170 ;  /* 0x0000000809aa7825 */ /* 0x001fcc00078e00aa */
[----:B------:R-:W2:Y:S01]  /*8010*/  LDG.E.64 R170, desc[UR12][R170.64] ;  /* 0x0000000caaaa7981 */ /* 0x000ea2000c1e1b00 */
[----:B------:R-:W-:Y:S01]  /*8020*/  FFMA.FTZ R172, R206, UR4, R168 ;  /* 0x00000004ceac7c23 */ /* 0x000fe200080100a8 */
[----:B------:R-:W-:-:S03]  /*8030*/  LOP3.LUT P5, RZ, R2, 0xff00, RZ, 0xc0, !PT ;  /* 0x0000ff0002ff7812 */ /* 0x000fc600078ac0ff */
[----:B------:R-:W-:-:S04]  /*8040*/  FADD.FTZ R172, R209, -R172 ;  /* 0x800000acd1ac7221 */ /* 0x000fc80000010000 */
[----:B------:R-:W-:-:S04]  /*8050*/  FFMA.FTZ R169, R172, UR23, R161 ;  /* 0x00000017aca97c23 */ /* 0x000fc800080100a1 */
[----:B------:R-:W-:-:S04]  /*8060*/  FMUL.FTZ R169, R169, UR14 ;  /* 0x0000000ea9a97c20 */ /* 0x000fc80008410000 */
[----:B------:R-:W-:-:S04]  /*8070*/  FMUL.FTZ R174, R169, UR22 ;  /* 0x00000016a9ae7c20 */ /* 0x000fc80008410000 */
[----:B-----5:R-:W-:-:S05]  /*8080*/  FMUL.FTZ R178, R125, R174 ;  /* 0x000000ae7db27220 */ /* 0x020fca0000410000 */
[----:B------:R-:W-:Y:S02]  /*8090*/  FSEL R178, R178, RZ, P5 ;  /* 0x000000ffb2b27208 */ /* 0x000fe40002800000 */
[----:B--2---:R-:W-:-:S04]  /*80a0*/  @P5 SHF.R.U64 R172, R170, 0x10, R171 ;  /* 0x00000010aaac5819 */ /* 0x004fc800000012ab */
[----:B------:R-:W-:Y:S01]  /*80b0*/  @P5 SHF.L.U32 R169, R172, 0x10, RZ ;  /* 0x00000010aca95819 */ /* 0x000fe200000006ff */
[----:B------:R-:W-:-:S04]  /*80c0*/  HFMA2 R172, -RZ, RZ, 0, 0 ;  /* 0x00000000ffac7431 */ /* 0x000fc800000001ff */
[----:B------:R-:W-:Y:S01]  /*80d0*/  @P5 FMUL.FTZ R172, R169, R174 ;  /* 0x000000aea9ac5220 */ /* 0x000fe20000410000 */
[----:B------:R-:W-:Y:S01]  /*80e0*/  FFMA.FTZ R169, R207, UR4, R168 ;  /* 0x00000004cfa97c23 */ /* 0x000fe200080100a8 */
[----:B------:R-:W-:Y:S02]  /*80f0*/  LOP3.LUT P5, RZ, R2, 0xff0000, RZ, 0xc0, !PT ;  /* 0x00ff000002ff7812 */ /* 0x000fe400078ac0ff */
[----:B------:R-:W-:Y:S01]  /*8100*/  FADD.FTZ R41, R41, R172 ;  /* 0x000000ac29297221 */ /* 0x000fe20000010000 */
[----:B------:R-:W-:-:S04]  /*8110*/  FADD.FTZ R169, R210, -R169 ;  /* 0x800000a9d2a97221 */ /* 0x000fc80000010000 */
[----:B------:R-:W-:-:S04]  /*8120*/  FFMA.FTZ R169, R169, UR23, R162 ;  /* 0x00000017a9a97c23 */ /* 0x000fc800080100a2 */
[----:B------:R-:W-:Y:S02]  /*8130*/  FMUL.FTZ R173, R169, UR14 ;  /* 0x0000000ea9ad7c20 */ /* 0x000fe40008410000 */
[----:B------:R-:W-:Y:S02]  /*8140*/  @P5 MOV R169, R171 ;  /* 0x000000ab00a95202 */ /* 0x000fe40000000f00 */
[----:B------:R-:W-:Y:S01]  /*8150*/  FMUL.FTZ R174, R173, UR22 ;  /* 0x00000016adae7c20 */ /* 0x000fe20008410000 */
[----:B------:R-:W-:Y:S01]  /*8160*/  HFMA2 R173, -RZ, RZ, 0, 0 ;  /* 0x00000000ffad7431 */ /* 0x000fe200000001ff */
        /* <DEDUP_REMOVED lines=9> */
[----:B------:R-:W-:Y:S01]  /*8200*/  FFMA.FTZ R169, R174, UR23, R163 ;  /* 0x00000017aea97c23 */ /* 0x000fe200080100a3 */
[----:B------:R-:W-:-:S03]  /*8210*/  CS2R R174, SRZ ;  /* 0x0000000000ae7805 */ /* 0x000fc6000001ff00 */
[----:B------:R-:W-:-:S04]  /*8220*/  FMUL.FTZ R169, R169, UR14 ;  /* 0x0000000ea9a97c20 */ /* 0x000fc80008410000 */
[----:B------:R-:W-:Y:S01]  /*8230*/  @P5 SHF.R.U32.HI R171, RZ, 0x10, R171 ;  /* 0x00000010ffab5819 */ /* 0x000fe200000116ab */
[----:B------:R-:W-:-:S03]  /*8240*/  FMUL.FTZ R176, R169, UR22 ;  /* 0x00000016a9b07c20 */ /* 0x000fc60008410000 */
[----:B------:R-:W-:-:S05]  /*8250*/  @P5 SHF.L.U32 R169, R171, 0x10, RZ ;  /* 0x00000010aba95819 */ /* 0x000fca00000006ff */
[----:B------:R-:W-:Y:S01]  /*8260*/  @P5 FMUL.FTZ R174, R176, R169 ;  /* 0x000000a9b0ae5220 */ /* 0x000fe20000410000 */
[----:B------:R-:W-:Y:S01]  /*8270*/  FMUL.FTZ R176, R127, R176 ;  /* 0x000000b07fb07220 */ /* 0x000fe20000410000 */
[----:B------:R-:W-:Y:S02]  /*8280*/  FFMA.FTZ R169, R205, UR4, R168 ;  /* 0x00000004cda97c23 */ /* 0x000fe400080100a8 */
[----:B------:R-:W-:Y:S02]  /*8290*/  FADD.FTZ R43, R43, R174 ;  /* 0x000000ae2b2b7221 */ /* 0x000fe40000010000 */
[----:B------:R-:W-:Y:S01]  /*82a0*/  FSEL R176, R176, RZ, P5 ;  /* 0x000000ffb0b07208 */ /* 0x000fe20002800000 */
[----:B------:R-:W-:Y:S01]  /*82b0*/  FADD.FTZ R169, R216, -R169 ;  /* 0x800000a9d8a97221 */ /* 0x000fe20000010000 */
[----:B------:R-:W-:-:S03]  /*82c0*/  LOP3.LUT P5, RZ, R2, 0xff, RZ, 0xc0, !PT ;  /* 0x000000ff02ff7812 */ /* 0x000fc600078ac0ff */
[----:B------:R-:W-:Y:S01]  /*82d0*/  FFMA.FTZ R168, R169, UR23, R160 ;  /* 0x00000017a9a87c23 */ /* 0x000fe200080100a0 */
[----:B------:R-:W0:Y:S03]  /*82e0*/  F2F.BF16.F32 R176, R176 ;  /* 0x000000b000b07304 */ /* 0x000e260000202000 */
[----:B------:R-:W-:-:S04]  /*82f0*/  FMUL.FTZ R168, R168, UR14 ;  /* 0x0000000ea8a87c20 */ /* 0x000fc80008410000 */
[----:B------:R-:W-:Y:S02]  /*8300*/  FMUL.FTZ R169, R168, UR22 ;  /* 0x00000016a8a97c20 */ /* 0x000fe40008410000 */
[----:B------:R-:W-:Y:S01]  /*8310*/  @P5 SHF.L.U32 R170, R170, 0x10, RZ ;  /* 0x00000010aaaa5819 */ /* 0x000fe200000006ff */
[----:B------:R-:W1:Y:S01]  /*8320*/  F2F.BF16.F32 R168, R178 ;  /* 0x000000b200a87304 */ /* 0x000e620000202000 */
[----:B------:R-:W-:-:S03]  /*8330*/  FMUL.FTZ R179, R124, R169 ;  /* 0x000000a97cb37220 */ /* 0x000fc60000410000 */
[----:B------:R-:W-:Y:S01]  /*8340*/  @P5 FMUL.FTZ R175, R170, R169 ;  /* 0x000000a9aaaf5220 */ /* 0x000fe20000410000 */
[----:B0-----:R-:W-:Y:S01]  /*8350*/  SHF.L.U32 R180, R176, 0x10, RZ ;  /* 0x00000010b0b47819 */ /* 0x001fe200000006ff */
[----:B------:R-:W0:Y:S01]  /*8360*/  LDC.64 R170, c[0x0][0x468] ;  /* 0x00011a00ffaa7b82 */ /* 0x000e220000000a00 */
[----:B------:R-:W-:Y:S01]  /*8370*/  FSEL R179, R179, RZ, P5 ;  /* 0x000000ffb3b37208 */ /* 0x000fe20002800000 */
[----:B------:R-:W-:-:S05]  /*8380*/  FADD.FTZ R40, R40, R175 ;  /* 0x000000af28287221 */ /* 0x000fca0000010000 */
[----:B------:R-:W2:Y:S01]  /*8390*/  F2F.BF16.F32 R179, R179 ;  /* 0x000000b300b37304 */ /* 0x000ea20000202000 */
[----:B-1----:R-:W-:-:S05]  /*83a0*/  IMAD.WIDE.U32 R168, R168, 0x10000, RZ ;  /* 0x00010000a8a87825 */ /* 0x002fca00078e00ff */
[----:B------:R-:W-:Y:S02]  /*83b0*/  LOP3.LUT R169, R169, R180, R177, 0xfe, !PT ;  /* 0x000000b4a9a97212 */ /* 0x000fe400078efeb1 */
[----:B--2---:R-:W-:Y:S01]  /*83c0*/  LOP3.LUT R168, R168, R179, RZ, 0xfc, !PT ;  /* 0x000000b3a8a87212 */ /* 0x004fe200078efcff */
[----:B0-----:R-:W-:-:S05]  /*83d0*/  IMAD.WIDE.U32 R170, R9, 0x8, R170 ;  /* 0x0000000809aa7825 */ /* 0x001fca00078e00aa */
[----:B------:R0:W-:Y:S01]  /*83e0*/  STG.E.64 desc[UR12][R170.64], R168 ;  /* 0x000000a8aa007986 */ /* 0x0001e2000c101b0c */
[----:B------:R-:W-:Y:S05]  /*83f0*/  BRA `(.L_x_6708) ;  /* 0x0000001c00bc7947 */ /* 0x000fea0003800000 */
.L_x_6711:
[----:B------:R-:W-:Y:S01]  /*8400*/  ISETP.NE.AND P5, PT, R227, RZ, PT ;  /* 0x000000ffe300720c */ /* 0x000fe20003fa5270 */
[----:B------:R-:W-:-:S12]  /*8410*/  BSSY.RECONVERGENT B1, `(.L_x_6724) ;  /* 0x0000046000017945 */ /* 0x000fd80003800200 */
[----:B------:R-:W-:Y:S05]  /*8420*/  @!P5 BRA `(.L_x_6725) ;  /* 0x000000040010d947 */ /* 0x000fea0003800000 */
[----:B------:R-:W0:Y:S02]  /*8430*/  LDC.64 R164, c[0x0][0x390] ;  /* 0x0000e400ffa47b82 */ /* 0x000e240000000a00 */
[----:B0-----:R-:W-:-:S05]  /*8440*/  IMAD.WIDE.U32 R164, R9, 0x8, R164 ;  /* 0x0000000809a47825 */ /* 0x001fca00078e00a4 */
[----:B------:R0:W2:Y:S01]  /*8450*/  LDG.E.64 R170, desc[UR12][R164.64] ;  /* 0x0000000ca4aa7981 */ /* 0x0000a2000c1e1b00 */
[----:B------:R-:W-:Y:S01]  /*8460*/  FFMA.FTZ R166, R11, UR4, R168 ;  /* 0x000000040ba67c23 */ /* 0x000fe200080100a8 */
[----:B-----5:R-:W-:Y:S02]  /*8470*/  LOP3.LUT P5, RZ, R8, 0xff00, RZ, 0xc0, !PT ;  /* 0x0000ff0008ff7812 */ /* 0x020fe400078ac0ff */
[----:B------:R-:W-:Y:S02]  /*8480*/  CS2R R174, SRZ ;  /* 0x0000000000ae7805 */ /* 0x000fe4000001ff00 */
[----:B------:R-:W-:Y:S01]  /*8490*/  MOV R169, RZ ;  /* 0x000000ff00a97202 */ /* 0x000fe20000000f00 */
[----:B------:R-:W-:Y:S01]  /*84a0*/  FADD.FTZ R166, R225, -R166 ;  /* 0x800000a6e1a67221 */ /* 0x000fe20000010000 */
[----:B------:R-:W-:-:S03]  /*84b0*/  HFMA2 R176, -RZ, RZ, 0, 0 ;  /* 0x00000000ffb07431 */ /* 0x000fc600000001ff */
[----:B0-----:R-:W-:-:S04]  /*84c0*/  FFMA.FTZ R165, R166, UR23, R37 ;  /* 0x00000017a6a57c23 */ /* 0x001fc80008010025 */
[----:B------:R-:W-:-:S04]  /*84d0*/  FMUL.FTZ R167, R165, UR14 ;  /* 0x0000000ea5a77c20 */ /* 0x000fc80008410000 */
[----:B------:R-:W-:-:S04]  /*84e0*/  FMUL.FTZ R167, R167, UR22 ;  /* 0x00000016a7a77c20 */ /* 0x000fc80008410000 */
[----:B------:R-:W-:-:S05]  /*84f0*/  FMUL.FTZ R181, R149, R167 ;  /* 0x000000a795b57220 */ /* 0x000fca0000410000 */
[----:B------:R-:W-:Y:S02]  /*8500*/  FSEL R181, R181, RZ, P5 ;  /* 0x000000ffb5b57208 */ /* 0x000fe40002800000 */
[----:B--2---:R-:W-:-:S04]  /*8510*/  @P5 SHF.R.U64 R166, R170, 0x10, R171 ;  /* 0x00000010aaa65819 */ /* 0x004fc800000012ab */
[----:B------:R-:W-:-:S05]  /*8520*/  @P5 SHF.L.U32 R166, R166, 0x10, RZ ;  /* 0x00000010a6a65819 */ /* 0x000fca00000006ff */
        /* <DEDUP_REMOVED lines=16> */
[----:B------:R-:W-:Y:S01]  /*8630*/  F2F.BF16.F32 R173, R180 ;  /* 0x000000b400ad7304 */ /* 0x000fe20000202000 */
[----:B------:R-:W-:Y:S02]  /*8640*/  FADD.FTZ R66, R66, R174 ;  /* 0x000000ae42427221 */ /* 0x000fe40000010000 */
[----:B------:R-:W-:-:S04]  /*8650*/  FFMA.FTZ R167, R164, UR23, R39 ;  /* 0x00000017a4a77c23 */ /* 0x000fc80008010027 */
[----:B------:R-:W-:-:S04]  /*8660*/  FMUL.FTZ R172, R167, UR14 ;  /* 0x0000000ea7ac7c20 */ /* 0x000fc80008410000 */
[----:B------:R-:W-:Y:S01]  /*8670*/  @P5 SHF.R.U32.HI R164, RZ, 0x10, R171 ;  /* 0x00000010ffa45819 */ /* 0x000fe200000116ab */
[----:B------:R-:W-:Y:S01]  /*8680*/  FMUL.FTZ R172, R172, UR22 ;  /* 0x00000016acac7c20 */ /* 0x000fe20008410000 */
[----:B------:R-:W-:Y:S02]  /*8690*/  FFMA.FTZ R171, R0, UR4, R168 ;  /* 0x0000000400ab7c23 */ /* 0x000fe400080100a8 */
[----:B------:R-:W-:Y:S01]  /*86a0*/  @P5 SHF.L.U32 R164, R164, 0x10, RZ ;  /* 0x00000010a4a45819 */ /* 0x000fe200000006ff */
[----:B------:R-:W-:Y:S01]  /*86b0*/  FMUL.FTZ R177, R151, R172 ;  /* 0x000000ac97b17220 */ /* 0x000fe20000410000 */
[----:B------:R-:W-:-:S03]  /*86c0*/  FADD.FTZ R171, R14, -R171 ;  /* 0x800000ab0eab7221 */ /* 0x000fc60000010000 */
[----:B------:R-:W-:Y:S01]  /*86d0*/  @P5 FMUL.FTZ R175, R172, R164 ;  /* 0x000000a4acaf5220 */ /* 0x000fe20000410000 */
[----:B------:R-:W-:Y:S01]  /*86e0*/  FSEL R177, R177, RZ, P5 ;  /* 0x000000ffb1b17208 */ /* 0x000fe20002800000 */
[----:B------:R-:W-:Y:S01]  /*86f0*/  FFMA.FTZ R164, R171, UR23, R36 ;  /* 0x00000017aba47c23 */ /* 0x000fe20008010024 */
[----:B------:R-:W-:Y:S01]  /*8700*/  LOP3.LUT P5, RZ, R8, 0xff, RZ, 0xc0, !PT ;  /* 0x000000ff08ff7812 */ /* 0x000fe200078ac0ff */
[----:B------:R-:W-:Y:S02]  /*8710*/  FADD.FTZ R67, R67, R175 ;  /* 0x000000af43437221 */ /* 0x000fe40000010000 */
[----:B------:R-:W-:Y:S01]  /*8720*/  FMUL.FTZ R171, R164, UR14 ;  /* 0x0000000ea4ab7c20 */ /* 0x000fe20008410000 */
[----:B------:R-:W0:Y:S03]  /*8730*/  F2F.BF16.F32 R177, R177 ;  /* 0x000000b100b17304 */ /* 0x000e260000202000 */
[----:B------:R-:W-:-:S04]  /*8740*/  FMUL.FTZ R171, R171, UR22 ;  /* 0x00000016abab7c20 */ /* 0x000fc80008410000 */
[----:B------:R-:W-:Y:S02]  /*8750*/  FMUL.FTZ R182, R148, R171 ;  /* 0x000000ab94b67220 */ /* 0x000fe40000410000 */
[----:B------:R-:W-:-:S03]  /*8760*/  @P5 SHF.L.U32 R170, R170, 0x10, RZ ;  /* 0x00000010aaaa5819 */ /* 0x000fc600000006ff */
[----:B------:R-:W-:Y:S02]  /*8770*/  FSEL R182, R182, RZ, P5 ;  /* 0x000000ffb6b67208 */ /* 0x000fe40002800000 */
[----:B------:R-:W-:Y:S01]  /*8780*/  @P5 FMUL.FTZ R176, R171, R170 ;  /* 0x000000aaabb05220 */ /* 0x000fe20000410000 */
[----:B0-----:R-:W-:Y:S01]  /*8790*/  SHF.L.U32 R172, R177, 0x10, RZ ;  /* 0x00000010b1ac7819 */ /* 0x001fe200000006ff */
[----:B------:R-:W0:Y:S02]  /*87a0*/  F2F.BF16.F32 R170, R181 ;  /* 0x000000b500aa7304 */ /* 0x000e240000202000 */
[----:B------:R-:W-:-:S06]  /*87b0*/  FADD.FTZ R64, R64, R176 ;  /* 0x000000b040407221 */ /* 0x000fcc0000010000 */
[----:B------:R-:W1:Y:S01]  /*87c0*/  F2F.BF16.F32 R179, R182 ;  /* 0x000000b600b37304 */ /* 0x000e620000202000 */
[----:B0-----:R-:W-:-:S05]  /*87d0*/  IMAD.WIDE.U32 R170, R170, 0x10000, RZ ;  /* 0x00010000aaaa7825 */ /* 0x001fca00078e00ff */
[----:B------:R-:W-:Y:S02]  /*87e0*/  LOP3.LUT R171, R171, R172, R173, 0xfe, !PT ;  /* 0x000000acabab7212 */ /* 0x000fe400078efead */
[----:B------:R-:W0:Y:S01]  /*87f0*/  LDC.64 R172, c[0x0][0x478] ;  /* 0x00011e00ffac7b82 */ /* 0x000e220000000a00 */
[----:B-1----:R-:W-:-:S07]  /*8800*/  LOP3.LUT R170, R170, R179, RZ, 0xfc, !PT ;  /* 0x000000b3aaaa7212 */ /* 0x002fce00078efcff */
[----:B------:R-:W1:Y:S01]  /*8810*/  LDC.64 R178, c[0x0][0x468] ;  /* 0x00011a00ffb27b82 */ /* 0x000e620000000a00 */
[----:B0-----:R-:W-:-:S05]  /*8820*/  IMAD.WIDE.U32 R172, R9, 0x10, R172 ;  /* 0x0000001009ac7825 */ /* 0x001fca00078e00ac */
[----:B------:R1:W-:Y:S02]  /*8830*/  STG.E.128 desc[UR12][R172.64], R164 ;  /* 0x000000a4ac007986 */ /* 0x0003e4000c101d0c */
[C---:B-1----:R-:W-:Y:S01]  /*8840*/  IMAD.WIDE.U32 R172, R9.reuse, 0x8, R178 ;  /* 0x0000000809ac7825 */ /* 0x042fe200078e00b2 */
[----:B------:R-:W-:-:S04]  /*8850*/  IADD3 R9, PT, PT, R9, 0x100, RZ ;  /* 0x0000010009097810 */ /* 0x000fc80007ffe0ff */
[----:B------:R0:W-:Y:S03]  /*8860*/  STG.E.64 desc[UR12][R172.64], R170 ;  /* 0x000000aaac007986 */ /* 0x0001e6000c101b0c */
.L_x_6725:
[----:B------:R-:W-:Y:S05]  /*8870*/  BSYNC.RECONVERGENT B1 ;  /* 0x0000000000017941 */ /* 0x000fea0003800200 */
.L_x_6724:
[----:B------:R-:W-:Y:S04]  /*8880*/  BSSY.RECONVERGENT B1, `(.L_x_6726) ;  /* 0x0000046000017945 */ /* 0x000fe80003800200 */
[----:B------:R-:W-:Y:S05]  /*8890*/  @!P0 BRA `(.L_x_6727) ;  /* 0x0000000400108947 */ /* 0x000fea0003800000 */
[----:B------:R-:W1:Y:S02]  /*88a0*/  LDC.64 R164, c[0x0][0x390] ;  /* 0x0000e400ffa47b82 */ /* 0x000e640000000a00 */
[----:B-1----:R-:W-:-:S05]  /*88b0*/  IMAD.WIDE.U32 R164, R9, 0x8, R164 ;  /* 0x0000000809a47825 */ /* 0x002fca00078e00a4 */
[----:B0-----:R0:W2:Y:S01]  /*88c0*/  LDG.E.64 R170, desc[UR12][R164.64] ;  /* 0x0000000ca4aa7981 */ /* 0x0010a2000c1e1b00 */
[----:B------:R-:W-:Y:S01]  /*88d0*/  FFMA.FTZ R166, R16, UR4, R168 ;  /* 0x0000000410a67c23 */ /* 0x000fe200080100a8 */
[----:B------:R-:W-:Y:S02]  /*88e0*/  LOP3.LUT P5, RZ, R7, 0xff00, RZ, 0xc0, !PT ;  /* 0x0000ff0007ff7812 */ /* 0x000fe400078ac0ff */
[----:B------:R-:W-:Y:S02]  /*88f0*/  CS2R R174, SRZ ;  /* 0x0000000000ae7805 */ /* 0x000fe4000001ff00 */
[----:B------:R-:W-:Y:S01]  /*8900*/  MOV R169, RZ ;  /* 0x000000ff00a97202 */ /* 0x000fe20000000f00 */
[----:B------:R-:W-:Y:S01]  /*8910*/  FADD.FTZ R166, R221, -R166 ;  /* 0x800000a6dda67221 */ /* 0x000fe20000010000 */
[----:B------:R-:W-:-:S03]  /*8920*/  HFMA2 R176, -RZ, RZ, 0, 0 ;  /* 0x00000000ffb07431 */ /* 0x000fc600000001ff */
[----:B0-----:R-:W-:-:S04]  /*8930*/  FFMA.FTZ R165, R166, UR23, R33 ;  /* 0x00000017a6a57c23 */ /* 0x001fc80008010021 */
[----:B------:R-:W-:-:S04]  /*8940*/  FMUL.FTZ R167, R165, UR14 ;  /* 0x0000000ea5a77c20 */ /* 0x000fc80008410000 */
[----:B------:R-:W-:-:S04]  /*8950*/  FMUL.FTZ R167, R167, UR22 ;  /* 0x00000016a7a77c20 */ /* 0x000fc80008410000 */
[----:B-----5:R-:W-:-:S05]  /*8960*/  FMUL.FTZ R181, R145, R167 ;  /* 0x000000a791b57220 */ /* 0x020fca0000410000 */
        /* <DEDUP_REMOVED lines=55> */
.L_x_6727:
[----:B------:R-:W-:Y:S05]  /*8ce0*/  BSYNC.RECONVERGENT B1 ;  /* 0x0000000000017941 */ /* 0x000fea0003800200 */
.L_x_6726:
[----:B------:R-:W-:Y:S04]  /*8cf0*/  BSSY.RECONVERGENT B1, `(.L_x_6728) ;  /* 0x0000046000017945 */ /* 0x000fe80003800200 */
[----:B------:R-:W-:Y:S05]  /*8d00*/  @!P1 BRA `(.L_x_6729) ;  /* 0x0000000400109947 */ /* 0x000fea0003800000 */
[----:B------:R-:W2:Y:S02]  /*8d10*/  LDC.64 R164, c[0x0][0x390] ;  /* 0x0000e400ffa47b82 */ /* 0x000ea40000000a00 */
[----:B--2---:R-:W-:-:S05]  /*8d20*/  IMAD.WIDE.U32 R164, R9, 0x8, R164 ;  /* 0x0000000809a47825 */ /* 0x004fca00078e00a4 */
[----:B01----:R0:W2:Y:S01]  /*8d30*/  LDG.E.64 R170, desc[UR12][R164.64] ;  /* 0x0000000ca4aa7981 */ /* 0x0030a2000c1e1b00 */
[----:B------:R-:W-:Y:S01]  /*8d40*/  FFMA.FTZ R167, R188, UR4, R168 ;  /* 0x00000004bca77c23 */ /* 0x000fe200080100a8 */
[----:B------:R-:W-:Y:S02]  /*8d50*/  LOP3.LUT P5, RZ, R6, 0xff00, RZ, 0xc0, !PT ;  /* 0x0000ff0006ff7812 */ /* 0x000fe400078ac0ff */
[----:B------:R-:W-:Y:S02]  /*8d60*/  CS2R R174, SRZ ;  /* 0x0000000000ae7805 */ /* 0x000fe4000001ff00 */
[----:B------:R-:W-:Y:S01]  /*8d70*/  MOV R169, RZ ;  /* 0x000000ff00a97202 */ /* 0x000fe20000000f00 */
[----:B------:R-:W-:Y:S01]  /*8d80*/  FADD.FTZ R166, R214, -R167 ;  /* 0x800000a7d6a67221 */ /* 0x000fe20000010000 */
[----:B------:R-:W-:-:S03]  /*8d90*/  HFMA2 R176, -RZ, RZ, 0, 0 ;  /* 0x00000000ffb07431 */ /* 0x000fc600000001ff */
[----:B0-----:R-:W-:Y:S01]  /*8da0*/  FFMA.FTZ R165, R166, UR23, R29 ;  /* 0x00000017a6a57c23 */ /* 0x001fe2000801001d */
[----:B------:R-:W-:-:S03]  /*8db0*/  FFMA.FTZ R164, R189, UR4, R168 ;  /* 0x00000004bda47c23 */ /* 0x000fc600080100a8 */
[----:B------:R-:W-:-:S04]  /*8dc0*/  FMUL.FTZ R167, R165, UR14 ;  /* 0x0000000ea5a77c20 */ /* 0x000fc80008410000 */
[----:B------:R-:W-:-:S04]  /*8dd0*/  FMUL.FTZ R167, R167, UR22 ;  /* 0x00000016a7a77c20 */ /* 0x000fc80008410000 */
[----:B-----5:R-:W-:-:S05]  /*8de0*/  FMUL.FTZ R181, R141, R167 ;  /* 0x000000a78db57220 */ /* 0x020fca0000410000 */
[----:B------:R-:W-:Y:S02]  /*8df0*/  FSEL R181, R181, RZ, P5 ;  /* 0x000000ffb5b57208 */ /* 0x000fe40002800000 */
[----:B--2---:R-:W-:-:S04]  /*8e00*/  @P5 SHF.R.U64 R166, R170, 0x10, R171 ;  /* 0x00000010aaa65819 */ /* 0x004fc800000012ab */
[----:B------:R-:W-:-:S05]  /*8e10*/  @P5 SHF.L.U32 R166, R166, 0x10, RZ ;  /* 0x00000010a6a65819 */ /* 0x000fca00000006ff */
[----:B------:R-:W-:Y:S01]  /*8e20*/  @P5 FMUL.FTZ R169, R167, R166 ;  /* 0x000000a6a7a95220 */ /* 0x000fe20000410000 */
[----:B------:R-:W-:Y:S01]  /*8e30*/  LOP3.LUT P5, RZ, R6, 0xff0000, RZ, 0xc0, !PT ;  /* 0x00ff000006ff7812 */ /* 0x000fe200078ac0ff */
[----:B------:R-:W-:Y:S02]  /*8e40*/  FADD.FTZ R167, R213, -R164 ;  /* 0x800000a4d5a77221 */ /* 0x000fe40000010000 */
[----:B------:R-:W-:Y:S02]  /*8e50*/  FADD.FTZ R57, R57, R169 ;  /* 0x000000a939397221 */ /* 0x000fe40000010000 */
[----:B------:R-:W-:-:S04]  /*8e60*/  FFMA.FTZ R166, R167, UR23, R30 ;  /* 0x00000017a7a67c23 */ /* 0x000fc8000801001e */
[----:B------:R-:W-:-:S04]  /*8e70*/  FMUL.FTZ R167, R166, UR14 ;  /* 0x0000000ea6a77c20 */ /* 0x000fc80008410000 */
[----:B------:R-:W-:Y:S01]  /*8e80*/  @P5 MOV R164, R171 ;  /* 0x000000ab00a45202 */ /* 0x000fe20000000f00 */
[----:B------:R-:W-:-:S03]  /*8e90*/  FMUL.FTZ R167, R167, UR22 ;  /* 0x00000016a7a77c20 */ /* 0x000fc60008410000 */
[----:B------:R-:W-:Y:S01]  /*8ea0*/  @P5 SHF.L.U32 R164, R164, 0x10, RZ ;  /* 0x00000010a4a45819 */ /* 0x000fe200000006ff */
[----:B------:R-:W-:-:S04]  /*8eb0*/  FMUL.FTZ R180, R142, R167 ;  /* 0x000000a78eb47220 */ /* 0x000fc80000410000 */
        /* <DEDUP_REMOVED lines=41> */
.L_x_6729:
[----:B------:R-:W-:Y:S05]  /*9150*/  BSYNC.RECONVERGENT B1 ;  /* 0x0000000000017941 */ /* 0x000fea0003800200 */
.L_x_6728:
[----:B------:R-:W-:Y:S04]  /*9160*/  BSSY.RECONVERGENT B1, `(.L_x_6730) ;  /* 0x0000046000017945 */ /* 0x000fe80003800200 */
[----:B------:R-:W-:Y:S05]  /*9170*/  @!P2 BRA `(.L_x_6731) ;  /* 0x000000040010a947 */ /* 0x000fea0003800000 */
[----:B------:R-:W3:Y:S02]  /*9180*/  LDC.64 R164, c[0x0][0x390] ;  /* 0x0000e400ffa47b82 */ /* 0x000ee40000000a00 */
[----:B---3--:R-:W-:-:S05]  /*9190*/  IMAD.WIDE.U32 R164, R9, 0x8, R164 ;  /* 0x0000000809a47825 */ /* 0x008fca00078e00a4 */
[----:B012---:R0:W2:Y:S01]  /*91a0*/  LDG.E.64 R170, desc[UR12][R164.64] ;  /* 0x0000000ca4aa7981 */ /* 0x0070a2000c1e1b00 */
        /* <DEDUP_REMOVED lines=28> */
[----:B------:R-:W-:Y:S01]  /*9370*/  FADD.FTZ R54, R54, R174 ;  /* 0x000000ae36367221 */ /* 0x000fe20000010000 */
[----:B------:R-:W-:Y:S01]  /*9380*/  F2F.BF16.F32 R173, R180 ;  /* 0x000000b400ad7304 */ /* 0x000fe20000202000 */
[----:B------:R-:W-:-:S04]  /*9390*/  FADD.FTZ R164, R186, -R167 ;  /* 0x800000a7baa47221 */ /* 0x000fc80000010000 */
[----:B------:R-:W-:-:S04]  /*93a0*/  FFMA.FTZ R167, R164, UR23, R27 ;  /* 0x00000017a4a77c23 */ /* 0x000fc8000801001b */
[----:B------:R-:W-:Y:S02]  /*93b0*/  FMUL.FTZ R172, R167, UR14 ;  /* 0x0000000ea7ac7c20 */ /* 0x000fe40008410000 */
[----:B------:R-:W-:Y:S02]  /*93c0*/  @P5 SHF.R.U32.HI R164, RZ, 0x10, R171 ;  /* 0x00000010ffa45819 */ /* 0x000fe400000116ab */
        /* <DEDUP_REMOVED lines=14> */
[----:B------:R-:W-:Y:S01]  /*94b0*/  @P5 FMUL.FTZ R176, R171, R170 ;  /* 0x000000aaabb05220 */ /* 0x000fe20000410000 */
[----:B------:R-:W-:Y:S01]  /*94c0*/  FMUL.FTZ R182, R136, R171 ;  /* 0x000000ab88b67220 */ /* 0x000fe20000410000 */
[----:B------:R-:W1:Y:S01]  /*94d0*/  F2F.BF16.F32 R170, R181 ;  /* 0x000000b500aa7304 */ /* 0x000e620000202000 */
[----:B0-----:R-:W-:Y:S01]  /*94e0*/  SHF.L.U32 R172, R177, 0x10, RZ ;  /* 0x00000010b1ac7819 */ /* 0x001fe200000006ff */
[----:B------:R-:W-:Y:S02]  /*94f0*/  FADD.FTZ R52, R52, R176 ;  /* 0x000000b034347221 */ /* 0x000fe40000010000 */
[----:B------:R-:W-:-:S04]  /*9500*/  FSEL R182, R182, RZ, P5 ;  /* 0x000000ffb6b67208 */ /* 0x000fc80002800000 */
[----:B------:R-:W0:Y:S01]  /*9510*/  F2F.BF16.F32 R179, R182 ;  /* 0x000000b600b37304 */ /* 0x000e220000202000 */
[----:B-1----:R-:W-:-:S05]  /*9520*/  IMAD.WIDE.U32 R170, R170, 0x10000, RZ ;  /* 0x00010000aaaa7825 */ /* 0x002fca00078e00ff */
[----:B------:R-:W-:Y:S02]  /*9530*/  LOP3.LUT R171, R171, R172, R173, 0xfe, !PT ;  /* 0x000000acabab7212 */ /* 0x000fe400078efead */
[----:B------:R-:W1:Y:S01]  /*9540*/  LDC.64 R172, c[0x0][0x478] ;  /* 0x00011e00ffac7b82 */ /* 0x000e620000000a00 */
[----:B0-----:R-:W-:-:S07]  /*9550*/  LOP3.LUT R170, R170, R179, RZ, 0xfc, !PT ;  /* 0x000000b3aaaa7212 */ /* 0x001fce00078efcff */
[----:B------:R-:W0:Y:S01]  /*9560*/  LDC.64 R178, c[0x0][0x468] ;  /* 0x00011a00ffb27b82 */ /* 0x000e220000000a00 */
[----:B-1----:R-:W-:-:S05]  /*9570*/  IMAD.WIDE.U32 R172, R9, 0x10, R172 ;  /* 0x0000001009ac7825 */ /* 0x002fca00078e00ac */
[----:B------:R0:W-:Y:S02]  /*9580*/  STG.E.128 desc[UR12][R172.64], R164 ;  /* 0x000000a4ac007986 */ /* 0x0001e4000c101d0c */
[C---:B0-----:R-:W-:Y:S01]  /*9590*/  IMAD.WIDE.U32 R172, R9.reuse, 0x8, R178 ;  /* 0x0000000809ac7825 */ /* 0x041fe200078e00b2 */
[----:B------:R-:W-:-:S04]  /*95a0*/  IADD3 R9, PT, PT, R9, 0x100, RZ ;  /* 0x0000010009097810 */ /* 0x000fc80007ffe0ff */
[----:B------:R3:W-:Y:S03]  /*95b0*/  STG.E.64 desc[UR12][R172.64], R170 ;  /* 0x000000aaac007986 */ /* 0x0007e6000c101b0c */
.L_x_6731:
[----:B------:R-:W-:Y:S05]  /*95c0*/  BSYNC.RECONVERGENT B1 ;  /* 0x0000000000017941 */ /* 0x000fea0003800200 */
.L_x_6730:
[----:B------:R-:W-:Y:S04]  /*95d0*/  BSSY.RECONVERGENT B1, `(.L_x_6732) ;  /* 0x0000046000017945 */ /* 0x000fe80003800200 */
[----:B------:R-:W-:Y:S05]  /*95e0*/  @!P3 BRA `(.L_x_6733) ;  /* 0x000000040010b947 */ /* 0x000fea0003800000 */
[----:B------:R-:W4:Y:S02]  /*95f0*/  LDC.64 R164, c[0x0][0x390] ;  /* 0x0000e400ffa47b82 */ /* 0x000f240000000a00 */
[----:B----4-:R-:W-:-:S05]  /*9600*/  IMAD.WIDE.U32 R164, R9, 0x8, R164 ;  /* 0x0000000809a47825 */ /* 0x010fca00078e00a4 */
[----:B0123--:R0:W2:Y:S01]  /*9610*/  LDG.E.64 R170, desc[UR12][R164.64] ;  /* 0x0000000ca4aa7981 */ /* 0x00f0a2000c1e1b00 */
        /* <DEDUP_REMOVED lines=65> */
.L_x_6733:
[----:B------:R-:W-:Y:S05]  /*9a30*/  BSYNC.RECONVERGENT B1 ;  /* 0x0000000000017941 */ /* 0x000fea0003800200 */
.L_x_6732:
[----:B------:R-:W-:Y:S04]  /*9a40*/  BSSY.RECONVERGENT B1, `(.L_x_6734) ;  /* 0x0000046000017945 */ /* 0x000fe80003800200 */
[----:B------:R-:W-:Y:S05]  /*9a50*/  @!P4 BRA `(.L_x_6735) ;  /* 0x000000040010c947 */ /* 0x000fea0003800000 */
[----:B------:R-:W0:Y:S02]  /*9a60*/  LDC.64 R164, c[0x0][0x390] ;  /* 0x0000e400ffa47b82 */ /* 0x000e240000000a00 */
[----:B0-----:R-:W-:-:S05]  /*9a70*/  IMAD.WIDE.U32 R164, R9, 0x8, R164 ;  /* 0x0000000809a47825 */ /* 0x001fca00078e00a4 */
[----:B-1234-:R0:W2:Y:S01]  /*9a80*/  LDG.E.64 R170, desc[UR12][R164.64] ;  /* 0x0000000ca4aa7981 */ /* 0x01e0a2000c1e1b00 */
        /* <DEDUP_REMOVED lines=65> */
.L_x_6735:
[----:B------:R-:W-:Y:S05]  /*9ea0*/  BSYNC.RECONVERGENT B1 ;  /* 0x0000000000017941 */ /* 0x000fea0003800200 */
.L_x_6734:
[----:B------:R-:W-:-:S13]  /*9eb0*/  ISETP.NE.AND P5, PT, R226, RZ, PT ;  /* 0x000000ffe200720c */ /* 0x000fda0003fa5270 */
[----:B------:R-:W-:Y:S05]  /*9ec0*/  @!P5 BRA `(.L_x_6708) ;  /* 0x000000040008d947 */ /* 0x000fea0003800000 */
[----:B------:R-:W0:Y:S01]  /*9ed0*/  LDC.64 R164, c[0x0][0x390] ;  /* 0x0000e400ffa47b82 */ /* 0x000e220000000a00 */
[----:B------:R-:W-:Y:S01]  /*9ee0*/  FFMA.FTZ R166, R208, UR4, R168 ;  /* 0x00000004d0a67c23 */ /* 0x000fe200080100a8 */
[----:B------:R-:W-:Y:S02]  /*9ef0*/  ISETP.GE.U32.AND P5, PT, R2, 0x1000000, PT ;  /* 0x010000000200780c */ /* 0x000fe40003fa6070 */
[----:B------:R-:W-:Y:S02]  /*9f00*/  CS2R R174, SRZ ;  /* 0x0000000000ae7805 */ /* 0x000fe4000001ff00 */
[----:B------:R-:W-:Y:S02]  /*9f10*/  CS2R R176, SRZ ;  /* 0x0000000000b07805 */ /* 0x000fe4000001ff00 */
[----:B01234-:R-:W0:Y:S01]  /*9f20*/  LDC.64 R172, c[0x0][0x478] ;  /* 0x00011e00ffac7b82 */ /* 0x01fe220000000a00 */
[----:B------:R-:W-:-:S05]  /*9f30*/  IMAD.WIDE.U32 R164, R9, 0x8, R164 ;  /* 0x0000000809a47825 */ /* 0x000fca00078e00a4 */
[----:B------:R1:W2:Y:S01]  /*9f40*/  LDG.E.64 R170, desc[UR12][R164.64] ;  /* 0x0000000ca4aa7981 */ /* 0x0002a2000c1e1b00 */
[----:B------:R-:W-:Y:S01]  /*9f50*/  FADD.FTZ R166, R211, -R166 ;  /* 0x800000a6d3a67221 */ /* 0x000fe20000010000 */
[----:B0-----:R-:W-:-:S04]  /*9f60*/  IMAD.WIDE.U32 R172, R9, 0x10, R172 ;  /* 0x0000001009ac7825 */ /* 0x001fc800078e00ac */
[----:B------:R-:W-:-:S04]  /*9f70*/  FFMA.FTZ R167, R166, UR23, R163 ;  /* 0x00000017a6a77c23 */ /* 0x000fc800080100a3 */
[----:B------:R-:W-:Y:S01]  /*9f80*/  FMUL.FTZ R166, R167, UR14 ;  /* 0x0000000ea7a67c20 */ /* 0x000fe20008410000 */
[----:B-1----:R-:W-:-:S03]  /*9f90*/  FFMA.FTZ R165, R205, UR4, R168 ;  /* 0x00000004cda57c23 */ /* 0x002fc600080100a8 */
[----:B------:R-:W-:Y:S01]  /*9fa0*/  FMUL.FTZ R178, R166, UR22 ;  /* 0x00000016a6b27c20 */ /* 0x000fe20008410000 */
[----:B------:R-:W-:-:S04]  /*9fb0*/  FADD.FTZ R165, R216, -R165 ;  /* 0x800000a5d8a57221 */ /* 0x000fc80000010000 */
[----:B------:R-:W-:Y:S01]  /*9fc0*/  FFMA.FTZ R164, R165, UR23, R160 ;  /* 0x00000017a5a47c23 */ /* 0x000fe200080100a0 */
[----:B--2---:R-:W-:-:S04]  /*9fd0*/  @P5 SHF.R.U32.HI R169, RZ, 0x10, R171 ;  /* 0x00000010ffa95819 */ /* 0x004fc800000116ab */
[----:B------:R-:W-:-:S05]  /*9fe0*/  @P5 SHF.L.U32 R166, R169, 0x10, RZ ;  /* 0x00000010a9a65819 */ /* 0x000fca00000006ff */
[----:B------:R-:W-:Y:S01]  /*9ff0*/  @P5 FMUL.FTZ R174, R178, R166 ;  /* 0x000000a6b2ae5220 */ /* 0x000fe20000410000 */
[----:B-----5:R-:W-:Y:S01]  /*a000*/  FMUL.FTZ R178, R127, R178 ;  /* 0x000000b27fb27220 */ /* 0x020fe20000410000 */
[----:B------:R-:W-:Y:S02]  /*a010*/  FMUL.FTZ R166, R164, UR14 ;  /* 0x0000000ea4a67c20 */ /* 0x000fe40008410000 */
[----:B------:R-:W-:Y:S02]  /*a020*/  FADD.FTZ R43, R43, R174 ;  /* 0x000000ae2b2b7221 */ /* 0x000fe40000010000 */
[----:B------:R-:W-:Y:S01]  /*a030*/  FSEL R178, R178, RZ, P5 ;  /* 0x000000ffb2b27208 */ /* 0x000fe20002800000 */
[----:B------:R-:W-:Y:S01]  /*a040*/  FMUL.FTZ R166, R166, UR22 ;  /* 0x00000016a6a67c20 */ /* 0x000fe20008410000 */
[----:B------:R-:W-:-:S03]  /*a050*/  LOP3.LUT P5, RZ, R2, 0xff, RZ, 0xc0, !PT ;  /* 0x000000ff02ff7812 */ /* 0x000fc600078ac0ff */
[----:B------:R-:W-:Y:S01]  /*a060*/  FMUL.FTZ R179, R124, R166 ;  /* 0x000000a67cb37220 */ /* 0x000fe20000410000 */
[----:B------:R-:W0:Y:S04]  /*a070*/  F2F.BF16.F32 R178, R178 ;  /* 0x000000b200b27304 */ /* 0x000e280000202000 */
[----:B------:R-:W-:-:S05]  /*a080*/  FSEL R179, R179, RZ, P5 ;  /* 0x000000ffb3b37208 */ /* 0x000fca0002800000 */
[----:B------:R-:W-:Y:S01]  /*a090*/  @P5 MOV R165, R170 ;  /* 0x000000aa00a55202 */ /* 0x000fe20000000f00 */
[----:B------:R-:W-:Y:S03]  /*a0a0*/  F2F.BF16.F32 R179, R179 ;  /* 0x000000b300b37304 */ /* 0x000fe60000202000 */
        /* <DEDUP_REMOVED lines=17> */
[----:B------:R-:W-:-:S03]  /*a1c0*/  FADD.FTZ R41, R41, R176 ;  /* 0x000000b029297221 */ /* 0x000fc60000010000 */
[----:B------:R-:W-:-:S04]  /*a1d0*/  FFMA.FTZ R166, R169, UR23, R162 ;  /* 0x00000017a9a67c23 */ /* 0x000fc800080100a2 */
[----:B------:R-:W-:Y:S01]  /*a1e0*/  FMUL.FTZ R168, R166, UR14 ;  /* 0x0000000ea6a87c20 */ /* 0x000fe20008410000 */
[----:B------:R1:W-:Y:S03]  /*a1f0*/  STG.E.128 desc[UR12][R172.64], R164 ;  /* 0x000000a4ac007986 */ /* 0x0003e6000c101d0c */
        /* <DEDUP_REMOVED lines=9> */
[----:B0-----:R-:W-:-:S03]  /*a290*/  IMAD.WIDE.U32 R168, R168, 0x10000, RZ ;  /* 0x00010000a8a87825 */ /* 0x001fc600078e00ff */
[----:B------:R-:W-:Y:S02]  /*a2a0*/  LOP3.LUT R168, R168, R179, RZ, 0xfc, !PT ;  /* 0x000000b3a8a87212 */ /* 0x000fe400078efcff */
[----:B--2---:R-:W-:Y:S02]  /*a2b0*/  LOP3.LUT R169, R169, R171, R181, 0xfe, !PT ;  /* 0x000000aba9a97212 */ /* 0x004fe400078efeb5 */
[----:B------:R-:W0:Y:S02]  /*a2c0*/  LDC.64 R170, c[0x0][0x468] ;  /* 0x00011a00ffaa7b82 */ /* 0x000e240000000a00 */
[----:B0-----:R-:W-:-:S05]  /*a2d0*/  IMAD.WIDE.U32 R170, R9, 0x8, R170 ;  /* 0x0000000809aa7825 */ /* 0x001fca00078e00aa */
[----:B------:R1:W-:Y:S02]  /*a2e0*/  STG.E.64 desc[UR12][R170.64], R168 ;  /* 0x000000a8aa007986 */ /* 0x0003e4000c101b0c */
.L_x_6708:
[----:B------:R-:W-:Y:S05]  /*a2f0*/  BSYNC.RECONVERGENT B0 ;  /* 0x0000000000007941 */ /* 0x000fea0003800200 */
.L_x_6682:
[----:B------:R-:W-:Y:S02]  /*a300*/  UIADD3 UR7, UPT, UPT, UR7, UR24, URZ ;  /* 0x0000001807077290 */ /* 0x000fe4000fffe0ff */
[----:B------:R-:W-:Y:S02]  /*a310*/  UPLOP3.LUT UP2, UPT, UPT, UPT, UP2, 0x40, 0x4 ;  /* 0x000000000004789c */ /* 0x000fe40003f4e820 */
[----:B------:R-:W-:-:S09]  /*a320*/  UISETP.GE.AND UP1, UPT, UR7, UR25, UPT ;  /* 0x000000190700728c */ /* 0x000fd2000bf26270 */
[----:B------:R-:W-:Y:S05]  /*a330*/  BRA.U !UP1, `(.L_x_6736) ;  /* 0xffffff6509e07547 */ /* 0x000fea000b83ffff */
.L_x_6665:
[----:B------:R-:W1:Y:S01]  /*a340*/  S2UR UR4, SR_CTAID.X ;  /* 0x00000000000479c3 */ /* 0x000e620000002500 */
[----:B------:R-:W-:Y:S01]  /*a350*/  ISETP.NE.AND P5, PT, R227, RZ, PT ;  /* 0x000000ffe300720c */ /* 0x000fe20003fa5270 */
[----:B------:R-:W-:Y:S01]  /*a360*/  BSSY.RECONVERGENT B0, `(.L_x_6737) ;  /* 0x000000f000007945 */ /* 0x000fe20003800200 */
[----:B-1----:R-:W-:-:S06]  /*a370*/  UIMAD UR4, UR4, UR6, URZ ;  /* 0x00000006040472a4 */ /* 0x002fcc000f8e02ff */
[----:B0-----:R-:W-:-:S04]  /*a380*/  MOV R9, UR4 ;  /* 0x0000000400097c02 */ /* 0x001fc80008000f00 */
        /* <DEDUP_REMOVED lines=12> */
.L_x_6738:
[----:B------:R-:W-:Y:S05]  /*a450*/  BSYNC.RECONVERGENT B0 ;  /* 0x0000000000007941 */ /* 0x000fea0003800200 */
.L_x_6737:
        /* <DEDUP_REMOVED lines=12> */
.L_x_6740:
[----:B------:R-:W-:Y:S05]  /*a520*/  BSYNC.RECONVERGENT B0 ;  /* 0x0000000000007941 */ /* 0x000fea0003800200 */
.L_x_6739:
        /* <DEDUP_REMOVED lines=12> */
.L_x_6742:
[----:B------:R-:W-:Y:S05]  /*a5f0*/  BSYNC.RECONVERGENT B0 ;  /* 0x0000000000007941 */ /* 0x000fea0003800200 */
.L_x_6741:
        /* <DEDUP_REMOVED lines=12> */
.L_x_6744:
[----:B------:R-:W-:Y:S05]  /*a6c0*/  BSYNC.RECONVERGENT B0 ;  /* 0x0000000000007941 */ /* 0x000fea0003800200 */
.L_x_6743:
        /* <DEDUP_REMOVED lines=12> */
.L_x_6746:
[----:B------:R-:W-:Y:S05]  /*a790*/  BSYNC.RECONVERGENT B0 ;  /* 0x0000000000007941 */ /* 0x000fea0003800200 */
.L_x_6745:
        /* <DEDUP_REMOVED lines=12> */
.L_x_6748:
[----:B------:R-:W-:Y:S05]  /*a860*/  BSYNC.RECONVERGENT B0 ;  /* 0x0000000000007941 */ /* 0x000fea0003800200 */
.L_x_6747:
        /* <DEDUP_REMOVED lines=12> */
.L_x_6749:
        /* <DEDUP_REMOVED lines=13> */
.L_x_14380:


//--------------------- .text._ZN10layer_norm13ln_bwd_kernelINS_13Kernel_traitsIf13__nv_bfloat16fS2_fjLj7168ELj1ELj1ELj8ELj8ENS_18Kernel_traits_baseILj7168EfS2_fS2_fjLj256EEEEELb1ELb1ELb0ELb1EEEvNS_9BwdParamsE --------------------------
	.section	.text._ZN10layer_norm13ln_bwd_kernelINS_13Kernel_traitsIf13__nv_bfloat16fS2_fjLj7168ELj1ELj1ELj8ELj8ENS_18Kernel_traits_baseILj7168EfS2_fS2_fjLj256EEEEELb1ELb1ELb0ELb1EEEvNS_9BwdParamsE,"ax",@progbits
	.align	128
        .global         _ZN10layer_norm13ln_bwd_kernelINS_13Kernel_traitsIf13__nv_bfloat16fS2_fjLj7168ELj1ELj1ELj8ELj8ENS_18Kernel_traits_baseILj7168EfS2_fS2_fjLj256EEEEELb1ELb1ELb0ELb1EEEvNS_9BwdParamsE
        .type           _ZN10layer_norm13ln_bwd_kernelINS_13Kernel_traitsIf13__nv_bfloat16fS2_fjLj7168ELj1ELj1ELj8ELj8ENS_18Kernel_traits_baseILj7168EfS2_fS2_fjLj256EEEEELb1ELb1ELb0ELb1EEEvNS_9BwdParamsE,@function
        .size           _ZN10layer_norm13ln_bwd_kernelINS_13Kernel_traitsIf13__nv_bfloat16fS2_fjLj7168ELj1ELj1ELj8ELj8ENS_18Kernel_traits_baseILj7168EfS2_fS2_fjLj256EEEEELb1ELb1ELb0ELb1EEEvNS_9BwdParamsE,(.L_x_14381 - _ZN10layer_norm13ln_bwd_kernelINS_13Kernel_traitsIf13__nv_bfloat16fS2_fjLj7168ELj1ELj1ELj8ELj8ENS_18Kernel_traits_baseILj7168EfS2_fS2_fjLj256EEEEELb1ELb1ELb0ELb1EEEvNS_9BwdParamsE)
        .other          _ZN10layer_norm13ln_bwd_kernelINS_13Kernel_traitsIf13__nv_bfloat16fS2_fjLj7168ELj1ELj1ELj8ELj8ENS_18Kernel_traits_baseILj7168EfS2_fS2_fjLj256EEEEELb1ELb1ELb0ELb1EEEvNS_9BwdParamsE,@"STO_CUDA_ENTRY STV_DEFAULT"
_ZN10layer_norm13ln_bwd_kernelINS_13Kernel_traitsIf13__nv_bfloat16fS2_fjLj7168ELj1ELj1ELj8ELj8ENS_18Kernel_traits_baseILj7168EfS2_fS2_fjLj256EEEEELb1ELb1ELb0ELb1EEEvNS_9BwdParamsE:
.text._ZN10layer_norm13ln_bwd_kernelINS_13Kernel_traitsIf13__nv_bfloat16fS2_fjLj7168ELj1ELj1ELj8ELj8ENS_18Kernel_traits_baseILj7168EfS2_fS2_fjLj256EEEEELb1ELb1ELb0ELb1EEEvNS_9BwdParamsE:
        /* <DEDUP_REMOVED lines=53> */
[----:B------:R-:W-:Y:S01]  /*0350*/  UPLOP3.LUT UP2, UPT, UPT, UPT, UPT, 0x40, 0x4 ;  /* 0x000000000004789c */ /* 0x000fe20003f4e870 */
        /* <DEDUP_REMOVED lines=13> */
[----:B-1----:R-:W-:Y:S01]  /*0430*/  IMAD.WIDE.U32 R2, R0, 0x10, R2 ;  /* 0x0000001000027825 */ /* 0x002fe200078e0002 */
[----:B------:R-:W-:-:S02]  /*0440*/  CS2R R248, SRZ ;  /* 0x0000000000f87805 */ /* 0x000fc4000001ff00 */
[----:B------:R-:W-:Y:S02]  /*0450*/  CS2R R246, SRZ ;  /* 0x0000000000f67805 */ /* 0x000fe4000001ff00 */
[----:B------:R-:W-:Y:S02]  /*0460*/  CS2R R220, SRZ ;  /* 0x0000000000dc7805 */ /* 0x000fe4000001ff00 */
[----:B------:R-:W-:Y:S01]  /*0470*/  CS2R R250, SRZ ;  /* 0x0000000000fa7805 */ /* 0x000fe2000001ff00 */
[----:B0-----:R0:W5:Y:S01]  /*0480*/  LDG.E.128 R56, desc[UR16][R2.64] ;  /* 0x0000001002387981 */ /* 0x001162000c1e1d00 */
[----:B------:R-:W-:Y:S02]  /*0490*/  CS2R R218, SRZ ;  /* 0x0000000000da7805 */ /* 0x000fe4000001ff00 */
[----:B------:R-:W-:Y:S01]  /*04a0*/  CS2R R216, SRZ ;  /* 0x0000000000d87805 */ /* 0x000fe2000001ff00 */
[----:B---3--:R-:W-:Y:S01]  /*04b0*/  IMAD.WIDE.U32 R60, R0, 0x10, R60 ;  /* 0x00000010003c7825 */ /* 0x008fe200078e003c */
[----:B------:R0:W5:Y:S01]  /*04c0*/  LDG.E.128 R52, desc[UR16][R2.64+0x1000] ;  /* 0x0010001002347981 */ /* 0x000162000c1e1d00 */
[----:B------:R-:W-:-:S02]  /*04d0*/  CS2R R214, SRZ ;  /* 0x0000000000d67805 */ /* 0x000fc4000001ff00 */
[----:B------:R-:W-:Y:S02]  /*04e0*/  CS2R R212, SRZ ;  /* 0x0000000000d47805 */ /* 0x000fe4000001ff00 */
[----:B------:R-:W-:Y:S01]  /*04f0*/  CS2R R210, SRZ ;  /* 0x0000000000d27805 */ /* 0x000fe2000001ff00 */
[----:B------:R0:W5:Y:S01]  /*0500*/  LDG.E.128 R48, desc[UR16][R2.64+0x2000] ;  /* 0x0020001002307981 */ /* 0x000162000c1e1d00 */
[----:B------:R-:W-:Y:S02]  /*0510*/  MOV R209, RZ ;  /* 0x000000ff00d17202 */ /* 0x000fe40000000f00 */
[----:B------:R-:W-:Y:S02]  /*0520*/  CS2R R206, SRZ ;  /* 0x0000000000ce7805 */ /* 0x000fe4000001ff00 */
[----:B------:R-:W-:Y:S01]  /*0530*/  MOV R198, RZ ;  /* 0x000000ff00c67202 */ /* 0x000fe20000000f00 */
        /* <DEDUP_REMOVED lines=25> */
[----:B------:R-:W0:Y:S03]  /*06d0*/  LDCU.64 UR22, c[0x0][0x478] ;  /* 0x00008f00ff1677ac */ /* 0x000e260008000a00 */
[----:B------:R0:W5:Y:S01]  /*06e0*/  LDG.E.128 R8, desc[UR16][R60.64+0x1000] ;  /* 0x001000103c087981 */ /* 0x000162000c1e1d00 */
[----:B------:R-:W0:Y:S03]  /*06f0*/  LDCU.128 UR12, c[0x0][0x3c0] ;  /* 0x00007800ff0c77ac */ /* 0x000e260008000c00 */
[----:B------:R0:W5:Y:S01]  /*0700*/  LDG.E.128 R4, desc[UR16][R60.64] ;  /* 0x000000103c047981 */ /* 0x000162000c1e1d00 */
[----:B------:R-:W-:Y:S01]  /*0710*/  HFMA2 R0, -RZ, RZ, 0, 0 ;  /* 0x00000000ff007431 */ /* 0x000fe200000001ff */
[----:B--2---:R-:W-:Y:S01]  /*0720*/  UISETP.NE.U32.AND UP0, UPT, UR4, URZ, UPT ;  /* 0x000000ff0400728c */ /* 0x004fe2000bf05070 */
[----:B------:R-:W-:-:S02]  /*0730*/  CS2R R108, SRZ ;  /* 0x00000000006c7805 */ /* 0x000fc4000001ff00 */
[----:B------:R-:W-:Y:S02]  /*0740*/  CS2R R110, SRZ ;  /* 0x00000000006e7805 */ /* 0x000fe4000001ff00 */
[----:B------:R-:W-:Y:S02]  /*0750*/  CS2R R112, SRZ ;  /* 0x0000000000707805 */ /* 0x000fe4000001ff00 */
[----:B------:R-:W-:Y:S02]  /*0760*/  CS2R R114, SRZ ;  /* 0x0000000000727805 */ /* 0x000fe4000001ff00 */
[----:B------:R-:W-:Y:S02]  /*0770*/  CS2R R116, SRZ ;  /* 0x0000000000747805 */ /* 0x000fe4000001ff00 */
[----:B------:R-:W-:Y:S01]  /*0780*/  MOV R118, RZ ;  /* 0x000000ff00767202 */ /* 0x000fe20000000f00 */
[----:B------:R-:W-:Y:S01]  /*0790*/  UISETP.NE.AND.EX UP0, UPT, UR5, URZ, UPT, UP0 ;  /* 0x000000ff0500728c */ /* 0x000fe2000bf05300 */
[----:B------:R-:W2:Y:S01]  /*07a0*/  LDCU.64 UR18, c[0x0][0x438] ;  /* 0x00008700ff1277ac */ /* 0x000ea20008000a00 */
[----:B-1-34-:R-:W0:Y:S09]  /*07b0*/  LDCU.64 UR24, c[0x0][0x380] ;  /* 0x00007000ff1877ac */ /* 0x01ae320008000a00 */
.L_x_6755:
[----:B0-----:R-:W0:Y:S01]  /*07c0*/  S2R R2, SR_TID.X ;  /* 0x0000000000027919 */ /* 0x001e220000002100 */
[----:B------:R-:W1:Y:S01]  /*07d0*/  @UP0 LDCU.64 UR4, c[0x0][0x3e0] ;  /* 0x00007c00ff0407ac */ /* 0x000e620008000a00 */
[----:B------:R-:W3:Y:S01]  /*07e0*/  LDC.64 R162, c[0x0][0x428] ;  /* 0x00010a00ffa27b82 */ /* 0x000ee20000000a00 */
[----:B------:R-:W-:Y:S01]  /*07f0*/  PLOP3.LUT P0, PT, PT, PT, UP0, 0x80, 0x8 ;  /* 0x000000000008781c */ /* 0x000fe20003f0f008 */
[----:B------:R-:W-:Y:S02]  /*0800*/  UIMAD UR7, UR6, UR20, URZ ;  /* 0x00000014060772a4 */ /* 0x000fe4000f8e02ff */
[----:B------:R-:W-:Y:S02]  /*0810*/  UIMAD.WIDE UR10, UR6, 0x4, UR14 ;  /* 0x00000004060a78a5 */ /* 0x000fe4000f8e020e */
[----:B------:R-:W-:Y:S02]  /*0820*/  USHF.R.S32.HI UR8, URZ, 0x1f, UR7 ;  /* 0x0000001fff087899 */ /* 0x000fe40008011407 */
[----:B------:R-:W4:Y:S02]  /*0830*/  LDC.64 R152, c[0x0][0x3a8] ;  /* 0x0000ea00ff987b82 */ /* 0x000f240000000a00 */
[----:B------:R-:W-:Y:S01]  /*0840*/  ULEA.HI UR8, UR8, UR7, URZ, 0x2 ;  /* 0x0000000708087291 */ /* 0x000fe2000f8f10ff */
[----:B------:R-:W-:-:S02]  /*0850*/  MOV R88, UR10 ;  /* 0x0000000a00587c02 */ /* 0x000fc40008000f00 */
[----:B------:R-:W-:Y:S01]  /*0860*/  MOV R89, UR11 ;  /* 0x0000000b00597c02 */ /* 0x000fe20008000f00 */
[----:B-1----:R-:W-:Y:S02]  /*0870*/  @UP0 UIMAD.WIDE UR4, UR6, 0x2, UR4 ;  /* 0x00000002060408a5 */ /* 0x002fe4000f8e0204 */
[----:B------:R-:W-:Y:S02]  /*0880*/  MOV R160, UR8 ;  /* 0x0000000800a07c02 */ /* 0x000fe40008000f00 */
[----:B------:R1:W2:Y:S02]  /*0890*/  LDG.E R119, desc[UR16][R88.64] ;  /* 0x0000001058777981 */ /* 0x0002a4000c1e1900 */
[----:B------:R-:W-:Y:S02]  /*08a0*/  MOV R90, UR4 ;  /* 0x00000004005a7c02 */ /* 0x000fe40008000f00 */
[----:B------:R-:W-:Y:S01]  /*08b0*/  MOV R91, UR5 ;  /* 0x00000005005b7c02 */ /* 0x000fe20008000f00 */
[----:B------:R-:W-:Y:S01]  /*08c0*/  UIMAD.WIDE UR4, UR6, 0x4, UR12 ;  /* 0x00000004060478a5 */ /* 0x000fe2000f8e020c */
[----:B0-----:R-:W-:-:S03]  /*08d0*/  LEA.HI.SX32 R160, R160, R2, 0x1e ;  /* 0x00000002a0a07211 */ /* 0x001fc600078ff2ff */
[----:B------:R-:W2:Y:S01]  /*08e0*/  @P0 LDG.E.U16 R120, desc[UR16][R90.64] ;  /* 0x000000105a780981 */ /* 0x000ea2000c1e1500 */
[C---:B------:R-:W-:Y:S01]  /*08f0*/  IADD3 R137, PT, PT, R160.reuse, 0x400, RZ ;  /* 0x00000400a0897810 */ /* 0x040fe20007ffe0ff */
[C-C-:B---3--:R-:W-:Y:S01]  /*0900*/  IMAD.WIDE.U32 R2, R160.reuse, 0x8, R162.reuse ;  /* 0x00000008a0027825 */ /* 0x148fe200078e00a2 */
[----:B-1----:R-:W-:Y:S02]  /*0910*/  MOV R88, UR4 ;  /* 0x0000000400587c02 */ /* 0x002fe40008000f00 */
[----:B------:R-:W-:Y:S01]  /*0920*/  MOV R89, UR5 ;  /* 0x0000000500597c02 */ /* 0x000fe20008000f00 */
[--C-:B------:R-:W-:Y:S01]  /*0930*/  IMAD.WIDE.U32 R156, R137, 0x8, R162.reuse ;  /* 0x00000008899c7825 */ /* 0x100fe200078e00a2 */
[C---:B------:R-:W-:Y:S01]  /*0940*/  IADD3 R121, PT, PT, R160.reuse, 0x200, RZ ;  /* 0x00000200a0797810 */ /* 0x040fe20007ffe0ff */
[----:B------:R-:W3:Y:S01]  /*0950*/  LDG.E.64 R2, desc[UR16][R2.64] ;  /* 0x0000001002027981 */ /* 0x000ee2000c1e1b00 */
[C---:B------:R-:W-:Y:S02]  /*0960*/  IADD3 R129, PT, PT, R160.reuse, 0x500, RZ ;  /* 0x00000500a0817810 */ /* 0x040fe40007ffe0ff */
[----:B------:R-:W-:Y:S01]  /*0970*/  IADD3 R128, PT, PT, R160, 0x100, RZ ;  /* 0x00000100a0807810 */ /* 0x000fe20007ffe0ff */
[----:B------:R0:W3:Y:S01]  /*0980*/  LDG.E R174, desc[UR16][R88.64] ;  /* 0x0000001058ae7981 */ /* 0x0000e2000c1e1900 */
[----:B------:R-:W-:-:S03]  /*0990*/  IMAD.WIDE.U32 R138, R121, 0x8, R162 ;  /* 0x00000008798a7825 */ /* 0x000fc600078e00a2 */
[----:B------:R-:W3:Y:S01]  /*09a0*/  LDG.E.64 R156, desc[UR16][R156.64] ;  /* 0x000000109c9c7981 */ /* 0x000ee2000c1e1b00 */
[--C-:B----4-:R-:W-:Y:S01]  /*09b0*/  IMAD.WIDE.U32 R148, R129, 0x10, R152.reuse ;  /* 0x0000001081947825 */ /* 0x110fe200078e0098 */
[C---:B------:R-:W-:Y:S02]  /*09c0*/  IADD3 R143, PT, PT, R160.reuse, 0x300, RZ ;  /* 0x00000300a08f7810 */ /* 0x040fe40007ffe0ff */
[----:B------:R-:W4:Y:S01]  /*09d0*/  LDG.E.64 R138, desc[UR16][R138.64] ;  /* 0x000000108a8a7981 */ /* 0x000f22000c1e1b00 */
[----:B0-----:R-:W-:-:S03]  /*09e0*/  IMAD.WIDE.U32 R88, R160, 0x10, R152 ;  /* 0x00000010a0587825 */ /* 0x001fc600078e0098 */
[----:B------:R-:W4:Y:S01]  /*09f0*/  LDG.E.128 R148, desc[UR16][R148.64] ;  /* 0x0000001094947981 */ /* 0x000f22000c1e1d00 */
[----:B------:R-:W-:-:S03]  /*0a00*/  IMAD.WIDE.U32 R144, R137, 0x10, R152 ;  /* 0x0000001089907825 */ /* 0x000fc600078e0098 */
[----:B------:R-:W4:Y:S01]  /*0a10*/  LDG.E.128 R88, desc[UR16][R88.64] ;  /* 0x0000001058587981 */ /* 0x000f22000c1e1d00 */
[----:B------:R-:W-:Y:S01]  /*0a20*/  IMAD.WIDE.U32 R130, R128, 0x8, R162 ;  /* 0x0000000880827825 */ /* 0x000fe200078e00a2 */
[----:B------:R-:W-:Y:S02]  /*0a30*/  IADD3 R122, PT, PT, R160, 0x600, RZ ;  /* 0x00000600a07a7810 */ /* 0x000fe40007ffe0ff */
[----:B------:R-:W4:Y:S01]  /*0a40*/  LDG.E.128 R144, desc[UR16][R144.64] ;  /* 0x0000001090907981 */ /* 0x000f22000c1e1d00 */
[----:B------:R-:W-:-:S03]  /*0a50*/  IMAD.WIDE.U32 R92, R128, 0x10, R152 ;  /* 0x00000010805c7825 */ /* 0x000fc600078e0098 */
[----:B------:R-:W4:Y:S01]  /*0a60*/  LDG.E.64 R130, desc[UR16][R130.64] ;  /* 0x0000001082827981 */ /* 0x000f22000c1e1b00 */
[----:B------:R-:W-:-:S03]  /*0a70*/  IMAD.WIDE.U32 R124, R121, 0x10, R152 ;  /* 0x00000010797c7825 */ /* 0x000fc600078e0098 */
[----:B------:R-:W4:Y:S01]  /*0a80*/  LDG.E.128 R92, desc[UR16][R92.64] ;  /* 0x000000105c5c7981 */ /* 0x000f22000c1e1d00 */
[----:B------:R-:W-:-:S03]  /*0a90*/  IMAD.WIDE.U32 R140, R143, 0x8, R162 ;  /* 0x000000088f8c7825 */ /* 0x000fc600078e00a2 */
[----:B------:R-:W4:Y:S01]  /*0aa0*/  LDG.E.128 R124, desc[UR16][R124.64] ;  /* 0x000000107c7c7981 */ /* 0x000f22000c1e1d00 */
[----:B------:R-:W-:-:S03]  /*0ab0*/  IMAD.WIDE.U32 R132, R143, 0x10, R152 ;  /* 0x000000108f847825 */ /* 0x000fc600078e0098 */
[----:B------:R-:W4:Y:S01]  /*0ac0*/  LDG.E.64 R140, desc[UR16][R140.64] ;  /* 0x000000108c8c7981 */ /* 0x000f22000c1e1b00 */
[----:B------:R-:W-:-:S03]  /*0ad0*/  IMAD.WIDE.U32 R152, R122, 0x10, R152 ;  /* 0x000000107a987825 */ /* 0x000fc600078e0098 */
[----:B------:R-:W4:Y:S04]  /*0ae0*/  LDG.E.128 R132, desc[UR16][R132.64] ;  /* 0x0000001084847981 */ /* 0x000f28000c1e1d00 */
[----:B------:R-:W4:Y:S01]  /*0af0*/  LDG.E.128 R152, desc[UR16][R152.64] ;  /* 0x0000001098987981 */ /* 0x000f22000c1e1d00 */
[----:B------:R-:W-:-:S04]  /*0b00*/  IMAD.WIDE.U32 R158, R129, 0x8, R162 ;  /* 0x00000008819e7825 */ /* 0x000fc800078e00a2 */
[----:B------:R-:W-:Y:S02]  /*0b10*/  IMAD.WIDE.U32 R162, R122, 0x8, R162 ;  /* 0x000000087aa27825 */ /* 0x000fe400078e00a2 */
[----:B------:R-:W4:Y:S04]  /*0b20*/  LDG.E.64 R158, desc[UR16][R158.64] ;  /* 0x000000109e9e7981 */ /* 0x000f28000c1e1b00 */
[----:B------:R-:W4:Y:S01]  /*0b30*/  LDG.E.64 R162, desc[UR16][R162.64] ;  /* 0x00000010a2a27981 */ /* 0x000f22000c1e1b00 */
[----:B------:R-:W-:Y:S01]  /*0b40*/  ISETP.NE.AND P2, PT, RZ, UR9, PT ;  /* 0x00000009ff007c0c */ /* 0x000fe2000bf45270 */
[----:B------:R-:W0:Y:S02]  /*0b50*/  S2R R175, SR_TID.X ;  /* 0x0000000000af7919 */ /* 0x000e240000002100 */
[----:B0-----:R-:W-:Y:S01]  /*0b60*/  LOP3.LUT P1, RZ, R175, 0x1f, RZ, 0xc0, !PT ;  /* 0x0000001fafff7812 */ /* 0x001fe2000782c0ff */
[----:B------:R-:W0:Y:S01]  /*0b70*/  S2UR UR5, SR_CgaCtaId ;  /* 0x00000000000579c3 */ /* 0x000e220000008800 */
[----:B------:R-:W-:Y:S01]  /*0b80*/  PLOP3.LUT P3, PT, PT, PT, UP2, 0x80, 0x8 ;  /* 0x000000000008781c */ /* 0x000fe20003f6f028 */
[----:B------:R-:W-:-:S02]  /*0b90*/  UMOV UR4, 0x400 ;  /* 0x0000040000047882 */ /* 0x000fc40000000000 */
[----:B0-----:R-:W-:-:S04]  /*0ba0*/  ULEA UR4, UR5, UR4, 0x18 ;  /* 0x0000000405047291 */ /* 0x001fc8000f8ec0ff */
[----:B------:R-:W-:Y:S01]  /*0bb0*/  UIADD3 UR5, UPT, UPT, UR4, 0x7040, URZ ;  /* 0x0000704004057890 */ /* 0x000fe2000fffe0ff */
[----:B--2---:R-:W-:Y:S02]  /*0bc0*/  R2UR UR8, R119 ;  /* 0x00000000770872ca */ /* 0x004fe400000e0000 */
[----:B------:R-:W-:Y:S02]  /*0bd0*/  @P0 R2UR UR7, R120 ;  /* 0x00000000780702ca */ /* 0x000fe400000e0000 */
[----:B---3--:R-:W-:Y:S02]  /*0be0*/  SHF.R.U64 R171, R2, 0x10, R3 ;  /* 0x0000001002ab7819 */ /* 0x008fe40000001203 */
[----:B------:R-:W-:Y:S02]  /*0bf0*/  MOV R172, R2 ;  /* 0x0000000200ac7202 */ /* 0x000fe40000000f00 */
[----:B------:R-:W-:Y:S02]  /*0c00*/  SHF.R.U64 R123, R156, 0x10, R157 ;  /* 0x000000109c7b7819 */ /* 0x000fe4000000129d */
[----:B------:R-:W-:-:S02]  /*0c10*/  MOV R119, R157 ;  /* 0x0000009d00777202 */ /* 0x000fc40000000f00 */
[----:B------:R-:W-:Y:S02]  /*0c20*/  SHF.R.U32.HI R120, RZ, 0x10, R157 ;  /* 0x00000010ff787819 */ /* 0x000fe4000001169d */
[----:B------:R-:W-:Y:S02]  /*0c30*/  FSEL R157, R174, RZ, !P2 ;  /* 0x000000ffae9d7208 */ /* 0x000fe40005000000 */
[----:B----4-:R-:W-:Y:S02]  /*0c40*/  SHF.R.U64 R165, R138, 0x10, R139 ;  /* 0x000000108aa57819 */ /* 0x010fe4000000128b */
[----:B------:R-:W-:Y:S01]  /*0c50*/  MOV R142, R139 ;  /* 0x0000008b008e7202 */ /* 0x000fe20000000f00 */
[C---:B------:R-:W-:Y:S01]  /*0c60*/  FADD.FTZ R179, -R157.reuse, R89 ;  /* 0x000000599db37221 */ /* 0x040fe20000010100 */
[----:B------:R-:W-:Y:S01]  /*0c70*/  SHF.R.U32.HI R168, RZ, 0x10, R139 ;  /* 0x00000010ffa87819 */ /* 0x000fe2000001168b */
[C---:B------:R-:W-:Y:S01]  /*0c80*/  FADD.FTZ R180, -R157.reuse, R90 ;  /* 0x0000005a9db47221 */ /* 0x040fe20000010100 */
[C---:B------:R-:W-:Y:S01]  /*0c90*/  FADD.FTZ R139, -R157.reuse, R150 ;  /* 0x000000969d8b7221 */ /* 0x040fe20000010100 */
[----:B------:R-:W-:Y:S01]  /*0ca0*/  FADD.FTZ R90, -R157, R145 ;  /* 0x000000919d5a7221 */ /* 0x000fe20000010100 */
[----:B------:R-:W-:Y:S01]  /*0cb0*/  SHF.L.U32 R150, R171, 0x10, RZ ;  /* 0x00000010ab967819 */ /* 0x000fe200000006ff */
[----:B------:R-:W-:Y:S01]  /*0cc0*/  FMUL.FTZ R179, R179, UR8 ;  /* 0x00000008b3b37c20 */ /* 0x000fe20008410000 */
[----:B------:R-:W-:Y:S01]  /*0cd0*/  SHF.L.U32 R145, R172, 0x10, RZ ;  /* 0x00000010ac917819 */ /* 0x000fe200000006ff */
[----:B------:R-:W-:Y:S01]  /*0ce0*/  FADD.FTZ R181, -R157, R91 ;  /* 0x0000005b9db57221 */ /* 0x000fe20000010100 */
[----:B------:R-:W-:Y:S01]  /*0cf0*/  SHF.R.U64 R164, R130, 0x10, R131 ;  /* 0x0000001082a47819 */ /* 0x000fe20000001283 */
[----:B------:R-:W-:Y:S01]  /*0d00*/  FFMA.FTZ R117, R179, R150, R117 ;  /* 0x00000096b3757223 */ /* 0x000fe20000010075 */
[----:B------:R-:W-:Y:S01]  /*0d10*/  MOV R170, R3 ;  /* 0x0000000300aa7202 */ /* 0x000fe20000000f00 */
[C---:B------:R-:W-:Y:S01]  /*0d20*/  FADD.FTZ R93, -R157.reuse, R93 ;  /* 0x0000005d9d5d7221 */ /* 0x040fe20000010100 */
[----:B------:R-:W-:Y:S01]  /*0d30*/  MOV R161, R130 ;  /* 0x0000008200a17202 */ /* 0x000fe20000000f00 */
[C---:B------:R-:W-:Y:S01]  /*0d40*/  FADD.FTZ R92, -R157.reuse, R92 ;  /* 0x0000005c9d5c7221 */ /* 0x040fe20000010100 */
[----:B------:R-:W-:Y:S01]  /*0d50*/  MOV R167, R131 ;  /* 0x0000008300a77202 */ /* 0x000fe20000000f00 */
[----:B------:R-:W-:Y:S01]  /*0d60*/  FADD.FTZ R91, -R157, R127 ;  /* 0x0000007f9d5b7221 */ /* 0x000fe20000010100 */
[----:B------:R-:W-:Y:S01]  /*0d70*/  SHF.R.U32.HI R169, RZ, 0x10, R131 ;  /* 0x00000010ffa97819 */ /* 0x000fe20000011683 */
[----:B------:R-:W-:Y:S01]  /*0d80*/  FADD.FTZ R191, R150, R191 ;  /* 0x000000bf96bf7221 */ /* 0x000fe20000010000 */
[----:B------:R-:W-:Y:S01]  /*0d90*/  MOV R166, R138 ;  /* 0x0000008a00a67202 */ /* 0x000fe20000000f00 */
[----:B-----5:R-:W-:Y:S01]  /*0da0*/  FMUL.FTZ R183, R57, R150 ;  /* 0x0000009639b77220 */ /* 0x020fe20000410000 */
[----:B------:R-:W-:Y:S01]  /*0db0*/  MOV R131, R140 ;  /* 0x0000008c00837202 */ /* 0x000fe20000000f00 */
[----:B------:R-:W-:Y:S01]  /*0dc0*/  FMUL.FTZ R182, R56, R145 ;  /* 0x0000009138b67220 */ /* 0x000fe20000410000 */
[----:B------:R-:W-:Y:S01]  /*0dd0*/  SHF.R.U64 R136, R140, 0x10, R141 ;  /* 0x000000108c887819 */ /* 0x000fe2000000128d */
[----:B------:R-:W-:Y:S01]  /*0de0*/  FMUL.FTZ R171, R93, UR8 ;  /* 0x000000085dab7c20 */ /* 0x000fe20008410000 */
[----:B------:R-:W-:-:S02]  /*0df0*/  MOV R138, R141 ;  /* 0x0000008d008a7202 */ /* 0x000fc40000000f00 */
[----:B------:R-:W-:Y:S01]  /*0e00*/  SHF.R.U32.HI R140, RZ, 0x10, R141 ;  /* 0x00000010ff8c7819 */ /* 0x000fe2000001168d */
[----:B------:R-:W-:Y:S01]  /*0e10*/  FADD.FTZ R141, -R157, R147 ;  /* 0x000000939d8d7221 */ /* 0x000fe20000010100 */
[----:B------:R-:W-:Y:S01]  /*0e20*/  SHF.L.U32 R150, R164, 0x10, RZ ;  /* 0x00000010a4967819 */ /* 0x000fe200000006ff */
[----:B------:R-:W-:Y:S01]  /*0e30*/  FMUL.FTZ R164, R91, UR8 ;  /* 0x000000085ba47c20 */ /* 0x000fe20008410000 */
[----:B------:R-:W-:Y:S01]  /*0e40*/  SHF.L.U32 R147, R170, 0x10, RZ ;  /* 0x00000010aa937819 */ /* 0x000fe200000006ff */
[----:B------:R-:W-:Y:S01]  /*0e50*/  FMUL.FTZ R170, R92, UR8 ;  /* 0x000000085caa7c20 */ /* 0x000fe20008410000 */
[----:B------:R-:W-:Y:S02]  /*0e60*/  SHF.L.U32 R93, R161, 0x10, RZ ;  /* 0x00000010a15d7819 */ /* 0x000fe400000006ff */
[----:B------:R-:W-:Y:S01]  /*0e70*/  SHF.L.U32 R91, R142, 0x10, RZ ;  /* 0x000000108e5b7819 */ /* 0x000fe200000006ff */
[----:B------:R-:W-:Y:S01]  /*0e80*/  FMUL.FTZ R142, R90, UR8 ;  /* 0x000000085a8e7c20 */ /* 0x000fe20008410000 */
[----:B------:R-:W-:Y:S01]  /*0e90*/  SHF.R.U32.HI R173, RZ, 0x10, R3 ;  /* 0x00000010ffad7819 */ /* 0x000fe20000011603 */
[----:B------:R-:W-:Y:S01]  /*0ea0*/  FADD.FTZ R90, RZ, R182 ;  /* 0x000000b6ff5a7221 */ /* 0x000fe20000010000 */
[----:B------:R-:W-:Y:S01]  /*0eb0*/  FADD.FTZ R89, -R157, R152 ;  /* 0x000000989d597221 */ /* 0x000fe20000010100 */
[-C--:B------:R-:W-:Y:S01]  /*0ec0*/  FFMA.FTZ R114, R170, R93.reuse, R114 ;  /* 0x0000005daa727223 */ /* 0x080fe20000010072 */
[----:B------:R-:W-:Y:S01]  /*0ed0*/  SHF.L.U32 R152, R173, 0x10, RZ ;  /* 0x00000010ad987819 */ /* 0x000fe200000006ff */
[----:B------:R-:W-:Y:S01]  /*0ee0*/  FADD.FTZ R194, R93, R194 ;  /* 0x000000c25dc27221 */ /* 0x000fe20000010000 */
[----:B------:R-:W-:Y:S01]  /*0ef0*/  FMUL.FTZ R174, R52, R93 ;  /* 0x0000005d34ae7220 */ /* 0x000fe20000410000 */
[----:B------:R-:W-:Y:S01]  /*0f00*/  FMUL.FTZ R184, R58, R147 ;  /* 0x000000933ab87220 */ /* 0x000fe20000410000 */
[----:B------:R-:W-:Y:S01]  /*0f10*/  FADD.FTZ R93, R183, R90 ;  /* 0x0000005ab75d7221 */ /* 0x000fe20000010000 */
[----:B------:R-:W-:Y:S01]  /*0f20*/  FADD.FTZ R95, -R157, R95 ;  /* 0x0000005f9d5f7221 */ /* 0x000fe20000010100 */
[----:B------:R-:W-:Y:S01]  /*0f30*/  FMUL.FTZ R185, R59, R152 ;  /* 0x000000983bb97220 */ /* 0x000fe20000410000 */
[----:B------:R-:W-:Y:S01]  /*0f40*/  FADD.FTZ R125, -R157, R125 ;  /* 0x0000007d9d7d7221 */ /* 0x000fe20000010100 */
[----:B------:R-:W-:Y:S01]  /*0f50*/  FADD.FTZ R90, R184, R93 ;  /* 0x0000005db85a7221 */ /* 0x000fe20000010000 */
[----:B------:R-:W-:Y:S01]  /*0f60*/  SHF.L.U32 R92, R169, 0x10, RZ ;  /* 0x00000010a95c7819 */ /* 0x000fe200000006ff */
[C---:B------:R-:W-:Y:S01]  /*0f70*/  FADD.FTZ R178, -R157.reuse, R88 ;  /* 0x000000589db27221 */ /* 0x040fe20000010100 */
[----:B------:R-:W-:Y:S01]  /*0f80*/  FADD.FTZ R124, -R157, R124 ;  /* 0x0000007c9d7c7221 */ /* 0x000fe20000010100 */
[----:B------:R-:W-:Y:S01]  /*0f90*/  FMUL.FTZ R173, R95, UR8 ;  /* 0x000000085fad7c20 */ /* 0x000fe20008410000 */
[----:B------:R-:W-:Y:S01]  /*0fa0*/  MOV R199, R162 ;  /* 0x000000a200c77202 */ /* 0x000fe20000000f00 */
[----:B------:R-:W-:Y:S01]  /*0fb0*/  FADD.FTZ R93, R185, R90 ;  /* 0x0000005ab95d7221 */ /* 0x000fe20000010000 */
[----:B------:R-:W-:Y:S01]  /*0fc0*/  SHF.R.U64 R200, R162, 0x10, R163 ;  /* 0x00000010a2c87819 */ /* 0x000fe200000012a3 */
[----:B------:R-:W-:Y:S01]  /*0fd0*/  FMUL.FTZ R162, R125, UR8 ;  /* 0x000000087da27c20 */ /* 0x000fe20008410000 */
[----:B------:R-:W-:Y:S01]  /*0fe0*/  SHF.L.U32 R125, R166, 0x10, RZ ;  /* 0x00000010a67d7819 */ /* 0x000fe200000006ff */
[----:B------:R-:W-:Y:S01]  /*0ff0*/  FMUL.FTZ R178, R178, UR8 ;  /* 0x00000008b2b27c20 */ /* 0x000fe20008410000 */
[----:B------:R-:W-:Y:S01]  /*1000*/  SHF.L.U32 R167, R167, 0x10, RZ ;  /* 0x00000010a7a77819 */ /* 0x000fe200000006ff */
[----:B------:R-:W-:Y:S01]  /*1010*/  FMUL.FTZ R161, R124, UR8 ;  /* 0x000000087ca17c20 */ /* 0x000fe20008410000 */
[-C--:B------:R-:W-:Y:S01]  /*1020*/  FFMA.FTZ R111, R173, R92.reuse, R111 ;  /* 0x0000005cad6f7223 */ /* 0x080fe2000001006f */
[----:B------:R-:W-:Y:S01]  /*1030*/  FADD.FTZ R197, R92, R197 ;  /* 0x000000c55cc57221 */ /* 0x000fe20000010000 */
[----:B------:R-:W-:Y:S01]  /*1040*/  FMUL.FTZ R177, R55, R92 ;  /* 0x0000005c37b17220 */ /* 0x000fe20000410000 */
[----:B------:R-:W-:Y:S01]  /*1050*/  FMUL.FTZ R175, R53, R150 ;  /* 0x0000009635af7220 */ /* 0x000fe20000410000 */
[----:B------:R-:W-:Y:S01]  /*1060*/  FADD.FTZ R92, R174, R93 ;  /* 0x0000005dae5c7221 */ /* 0x000fe20000010000 */
[----:B------:R-:W-:Y:S01]  /*1070*/  SHF.L.U32 R166, R165, 0x10, RZ ;  /* 0x00000010a5a67819 */ /* 0x000fe200000006ff */
[-C--:B------:R-:W-:Y:S01]  /*1080*/  FFMA.FTZ R110, R161, R125.reuse, R110 ;  /* 0x0000007da16e7223 */ /* 0x080fe2000001006e */
[----:B------:R-:W-:Y:S01]  /*1090*/  FADD.FTZ R198, R125, R198 ;  /* 0x000000c67dc67221 */ /* 0x000fe20000010000 */
[----:B------:R-:W-:Y:S01]  /*10a0*/  FMUL.FTZ R165, R48, R125 ;  /* 0x0000007d30a57220 */ /* 0x000fe20000410000 */
[----:B------:R-:W-:Y:S01]  /*10b0*/  FFMA.FTZ R90, R178, R182, RZ ;  /* 0x000000b6b25a7223 */ /* 0x000fe200000100ff */
[----:B------:R-:W-:Y:S01]  /*10c0*/  FMUL.FTZ R176, R54, R167 ;  /* 0x000000a736b07220 */ /* 0x000fe20000410000 */
[----:B------:R-:W-:Y:S01]  /*10d0*/  FADD.FTZ R125, R175, R92 ;  /* 0x0000005caf7d7221 */ /* 0x000fe20000010000 */
[----:B------:R-:W-:Y:S01]  /*10e0*/  MOV R201, R163 ;  /* 0x000000a300c97202 */ /* 0x000fe20000000f00 */
[C---:B------:R-:W-:Y:S01]  /*10f0*/  FADD.FTZ R94, -R157.reuse, R94 ;  /* 0x0000005e9d5e7221 */ /* 0x040fe20000010100 */
[----:B------:R-:W-:Y:S01]  /*1100*/  SHF.R.U32.HI R202, RZ, 0x10, R163 ;  /* 0x00000010ffca7819 */ /* 0x000fe200000116a3 */
[----:B------:R-:W-:Y:S01]  /*1110*/  FADD.FTZ R163, -R157, R126 ;  /* 0x0000007e9da37221 */ /* 0x000fe20000010100 */
[----:B------:R-:W-:Y:S01]  /*1120*/  FMUL.FTZ R180, R180, UR8 ;  /* 0x00000008b4b47c20 */ /* 0x000fe20008410000 */
[----:B------:R-:W-:Y:S01]  /*1130*/  FFMA.FTZ R93, R179, R183, R90 ;  /* 0x000000b7b35d7223 */ /* 0x000fe2000001005a */
[----:B------:R-:W-:Y:S01]  /*1140*/  FADD.FTZ R92, R176, R125 ;  /* 0x0000007db05c7221 */ /* 0x000fe20000010000 */
[----:B------:R-:W-:Y:S01]  /*1150*/  FMUL.FTZ R172, R94, UR8 ;  /* 0x000000085eac7c20 */ /* 0x000fe20008410000 */
[----:B------:R-:W-:Y:S01]  /*1160*/  FMUL.FTZ R181, R181, UR8 ;  /* 0x00000008b5b57c20 */ /* 0x000fe20008410000 */
[----:B------:R-:W-:Y:S01]  /*1170*/  FMUL.FTZ R163, R163, UR8 ;  /* 0x00000008a3a37c20 */ /* 0x000fe20008410000 */
[----:B------:R-:W-:Y:S01]  /*1180*/  FFMA.FTZ R90, R180, R184, R93 ;  /* 0x000000b8b45a7223 */ /* 0x000fe2000001005d */
[----:B------:R-:W-:Y:S01]  /*1190*/  FADD.FTZ R92, R177, R92 ;  /* 0x0000005cb15c7221 */ /* 0x000fe20000010000 */
[----:B------:R-:W-:Y:S01]  /*11a0*/  FFMA.FTZ R112, R172, R167, R112 ;  /* 0x000000a7ac707223 */ /* 0x000fe20000010070 */
[----:B------:R-:W-:Y:S01]  /*11b0*/  FADD.FTZ R196, R167, R196 ;  /* 0x000000c4a7c47221 */ /* 0x000fe20000010000 */
[-C--:B------:R-:W-:Y:S01]  /*11c0*/  FFMA.FTZ R109, R162, R166.reuse, R109 ;  /* 0x000000a6a26d7223 */ /* 0x080fe2000001006d */
[----:B------:R-:W-:Y:S01]  /*11d0*/  FADD.FTZ R203, R166, R203 ;  /* 0x000000cba6cb7221 */ /* 0x000fe20000010000 */
[-C--:B------:R-:W-:Y:S01]  /*11e0*/  FFMA.FTZ R108, R163, R91.reuse, R108 ;  /* 0x0000005ba36c7223 */ /* 0x080fe2000001006c */
[----:B------:R-:W-:Y:S01]  /*11f0*/  FADD.FTZ R206, R91, R206 ;  /* 0x000000ce5bce7221 */ /* 0x000fe20000010000 */
[----:B------:R-:W-:Y:S01]  /*1200*/  FMUL.FTZ R167, R50, R91 ;  /* 0x0000005b32a77220 */ /* 0x000fe20000410000 */
[----:B------:R-:W-:Y:S01]  /*1210*/  FFMA.FTZ R93, R181, R185, R90 ;  /* 0x000000b9b55d7223 */ /* 0x000fe2000001005a */
[----:B------:R-:W-:Y:S01]  /*1220*/  FMUL.FTZ R166, R49, R166 ;  /* 0x000000a631a67220 */ /* 0x000fe20000410000 */
[----:B------:R-:W-:Y:S01]  /*1230*/  FADD.FTZ R91, R165, R92 ;  /* 0x0000005ca55b7221 */ /* 0x000fe20000010000 */
[----:B------:R-:W-:Y:S01]  /*1240*/  SHF.L.U32 R168, R168, 0x10, RZ ;  /* 0x00000010a8a87819 */ /* 0x000fe200000006ff */
[----:B------:R-:W-:-:S02]  /*1250*/  FFMA.FTZ R90, R170, R174, R93 ;  /* 0x000000aeaa5a7223 */ /* 0x000fc4000001005d */
[----:B------:R-:W-:Y:S01]  /*1260*/  FADD.FTZ R92, R166, R91 ;  /* 0x0000005ba65c7221 */ /* 0x000fe20000010000 */
[----:B------:R-:W-:Y:S01]  /*1270*/  SHF.L.U32 R131, R131, 0x10, RZ ;  /* 0x0000001083837819 */ /* 0x000fe200000006ff */
[-C--:B------:R-:W-:Y:S01]  /*1280*/  FFMA.FTZ R107, R164, R168.reuse, R107 ;  /* 0x000000a8a46b7223 */ /* 0x080fe2000001006b */
[----:B------:R-:W-:Y:S01]  /*1290*/  FADD.FTZ R207, R168, R207 ;  /* 0x000000cfa8cf7221 */ /* 0x000fe20000010000 */
[----:B------:R-:W-:Y:S01]  /*12a0*/  FFMA.FTZ R91, R171, R175, R90 ;  /* 0x000000afab5b7223 */ /* 0x000fe2000001005a */
[----:B------:R-:W-:Y:S01]  /*12b0*/  FMUL.FTZ R168, R51, R168 ;  /* 0x000000a833a87220 */ /* 0x000fe20000410000 */
[----:B------:R-:W-:Y:S01]  /*12c0*/  FADD.FTZ R93, R167, R92 ;  /* 0x0000005ca75d7221 */ /* 0x000fe20000010000 */
[----:B------:R-:W-:Y:S01]  /*12d0*/  SHF.R.U64 R2, R158, 0x10, R159 ;  /* 0x000000109e027819 */ /* 0x000fe2000000129f */
[----:B------:R-:W-:Y:S01]  /*12e0*/  FFMA.FTZ R90, R172, R176, R91 ;  /* 0x000000b0ac5a7223 */ /* 0x000fe2000001005b */
[----:B------:R-:W-:Y:S01]  /*12f0*/  MOV R208, R159 ;  /* 0x0000009f00d07202 */ /* 0x000fe20000000f00 */
[----:B------:R-:W-:Y:S01]  /*1300*/  FADD.FTZ R92, R168, R93 ;  /* 0x0000005da85c7221 */ /* 0x000fe20000010000 */
[----:B------:R-:W-:Y:S01]  /*1310*/  SHF.R.U32.HI R205, RZ, 0x10, R159 ;  /* 0x00000010ffcd7819 */ /* 0x000fe2000001169f */
[----:B------:R-:W-:Y:S01]  /*1320*/  FMUL.FTZ R159, R44, R131 ;  /* 0x000000832c9f7220 */ /* 0x000fe20000410000 */
[----:B------:R-:W-:Y:S01]  /*1330*/  SHF.L.U32 R136, R136, 0x10, RZ ;  /* 0x0000001088887819 */ /* 0x000fe200000006ff */
[----:B------:R-:W-:Y:S01]  /*1340*/  FFMA.FTZ R90, R173, R177, R90 ;  /* 0x000000b1ad5a7223 */ /* 0x000fe2000001005a */
[----:B------:R-:W-:Y:S01]  /*1350*/  MOV R3, R158 ;  /* 0x0000009e00037202 */ /* 0x000fe20000000f00 */
[----:B------:R-:W-:Y:S01]  /*1360*/  FADD.FTZ R93, R159, R92 ;  /* 0x0000005c9f5d7221 */ /* 0x000fe20000010000 */
[----:B------:R-:W-:Y:S01]  /*1370*/  SHF.L.U32 R138, R138, 0x10, RZ ;  /* 0x000000108a8a7819 */ /* 0x000fe200000006ff */
[----:B------:R-:W-:Y:S01]  /*1380*/  FMUL.FTZ R158, R45, R136 ;  /* 0x000000882d9e7220 */ /* 0x000fe20000410000 */
[----:B------:R-:W-:Y:S01]  /*1390*/  MOV R130, R156 ;  /* 0x0000009c00827202 */ /* 0x000fe20000000f00 */
        /* <DEDUP_REMOVED lines=21> */
[----:B------:R-:W-:Y:S01]  /*14f0*/  FMUL.FTZ R155, R133, UR8 ;  /* 0x00000008859b7c20 */ /* 0x000fe20008410000 */
        /* <DEDUP_REMOVED lines=8> */
[----:B------:R-:W-:Y:S01]  /*1580*/  FMUL.FTZ R136, R148, UR8 ;  /* 0x0000000894887c20 */ /* 0x000fe20008410000 */
[----:B------:R-:W-:Y:S01]  /*1590*/  FFMA.FTZ R119, R164, R168, R93 ;  /* 0x000000a8a4777223 */ /* 0x000fe2000001005d */
[----:B------:R-:W-:Y:S01]  /*15a0*/  FADD.FTZ R93, R149, R124 ;  /* 0x0000007c955d7221 */ /* 0x000fe20000010000 */
[----:B------:R-:W-:Y:S01]  /*15b0*/  FMUL.FTZ R148, R41, R135 ;  /* 0x0000008729947220 */ /* 0x000fe20000410000 */
[----:B------:R-:W-:Y:S01]  /*15c0*/  FFMA.FTZ R115, R181, R152, R115 ;  /* 0x00000098b5737223 */ /* 0x000fe20000010073 */
[----:B------:R-:W-:Y:S01]  /*15d0*/  FADD.FTZ R193, R152, R193 ;  /* 0x000000c198c17221 */ /* 0x000fe20000010000 */
[----:B------:R-:W-:Y:S01]  /*15e0*/  FFMA.FTZ R116, R180, R147, R116 ;  /* 0x00000093b4747223 */ /* 0x000fe20000010074 */
[----:B------:R-:W-:Y:S01]  /*15f0*/  FADD.FTZ R192, R147, R192 ;  /* 0x000000c093c07221 */ /* 0x000fe20000010000 */
[----:B------:R-:W-:Y:S01]  /*1600*/  FMUL.FTZ R152, R132, UR8 ;  /* 0x0000000884987c20 */ /* 0x000fe20008410000 */
[----:B------:R-:W-:Y:S01]  /*1610*/  SHF.L.U32 R91, R120, 0x10, RZ ;  /* 0x00000010785b7819 */ /* 0x000fe200000006ff */
[----:B------:R-:W-:Y:S01]  /*1620*/  FADD.FTZ R124, R148, R93 ;  /* 0x0000005d947c7221 */ /* 0x000fe20000010000 */
[----:B------:R-:W-:Y:S01]  /*1630*/  FMUL.FTZ R147, R42, R90 ;  /* 0x0000005a2a937220 */ /* 0x000fe20000410000 */
[----:B------:R-:W-:Y:S01]  /*1640*/  FFMA.FTZ R118, R178, R145, R118 ;  /* 0x00000091b2767223 */ /* 0x000fe20000010076 */
[----:B------:R-:W-:Y:S01]  /*1650*/  FADD.FTZ R190, R145, R190 ;  /* 0x000000be91be7221 */ /* 0x000fe20000010000 */
[----:B------:R-:W-:Y:S01]  /*1660*/  FMUL.FTZ R145, R144, UR8 ;  /* 0x0000000890917c20 */ /* 0x000fe20008410000 */
[----:B------:R-:W-:Y:S01]  /*1670*/  FMUL.FTZ R144, R146, UR8 ;  /* 0x0000000892907c20 */ /* 0x000fe20008410000 */
[----:B------:R-:W-:Y:S01]  /*1680*/  FFMA.FTZ R120, R152, R159, R119 ;  /* 0x0000009f98787223 */ /* 0x000fe20000010077 */
        /* <DEDUP_REMOVED lines=25> */
[----:B------:R-:W-:Y:S01]  /*1820*/  FMUL.FTZ R141, R141, UR8 ;  /* 0x000000088d8d7c20 */ /* 0x000fe20008410000 */
[----:B------:R-:W-:Y:S01]  /*1830*/  FFMA.FTZ R2, R144, R147, R3 ;  /* 0x0000009390027223 */ /* 0x000fe20000010003 */
        /* <DEDUP_REMOVED lines=8> */
[----:B------:R-:W-:Y:S01]  /*18c0*/  FMUL.FTZ R131, R34, R201 ;  /* 0x000000c922837220 */ /* 0x000fe20000410000 */
[----:B------:R-:W-:Y:S01]  /*18d0*/  PLOP3.LUT P0, PT, PT, PT, PT, 0x80, 0x8 ;  /* 0x000000000008781c */ /* 0x000fe20003f0f070 */
[----:B------:R-:W-:Y:S01]  /*18e0*/  FFMA.FTZ R2, R136, R125, R119 ;  /* 0x0000007d88027223 */ /* 0x000fe20000010077 */
[----:B------:R-:W-:Y:S01]  /*18f0*/  @!P1 PLOP3.LUT P0, PT, P3, PT, PT, 0x80, 0x8 ;  /* 0x000000000008981c */ /* 0x000fe20001f0f070 */
[----:B------:R-:W-:Y:S01]  /*1900*/  FMUL.FTZ R127, R127, UR8 ;  /* 0x000000087f7f7c20 */ /* 0x000fe20008410000 */
[----:B------:R-:W-:Y:S01]  /*1910*/  FADD.FTZ R119, R130, R131 ;  /* 0x0000008382777221 */ /* 0x000fe20000010000 */
[----:B------:R-:W-:-:S02]  /*1920*/  FMUL.FTZ R130, R35, R202 ;  /* 0x000000ca23827220 */ /* 0x000fc40000410000 */
[----:B------:R-:W-:Y:S01]  /*1930*/  FFMA.FTZ R120, R127, R124, R2 ;  /* 0x0000007c7f787223 */ /* 0x000fe20000010002 */
[----:B------:R-:W-:Y:S01]  /*1940*/  FMUL.FTZ R139, R139, UR8 ;  /* 0x000000088b8b7c20 */ /* 0x000fe20008410000 */
[----:B------:R-:W-:Y:S01]  /*1950*/  FADD.FTZ R2, R119, R130 ;  /* 0x0000008277027221 */ /* 0x000fe20000010000 */
[----:B------:R-:W-:Y:S01]  /*1960*/  MOV R123, UR4 ;  /* 0x00000004007b7c02 */ /* 0x000fe20008000f00 */
[----:B------:R-:W-:Y:S01]  /*1970*/  FMUL.FTZ R119, R88, UR8 ;  /* 0x0000000858777c20 */ /* 0x000fe20008410000 */
[----:B------:R-:W-:Y:S02]  /*1980*/  FFMA.FTZ R120, R139, R138, R120 ;  /* 0x0000008a8b787223 */ /* 0x000fe40000010078 */
[----:B------:R-:W0:Y:S01]  /*1990*/  SHFL.DOWN PT, R169, R2, 0x10, 0x1f ;  /* 0x0a001f0002a97f89 */ /* 0x000e2200000e0000 */
[----:B------:R-:W-:Y:S01]  /*19a0*/  @!P1 MOV R3, UR5 ;  /* 0x0000000500039c02 */ /* 0x000fe20008000f00 */
[----:B------:R-:W-:Y:S01]  /*19b0*/  FFMA.FTZ R120, R119, R140, R120 ;  /* 0x0000008c77787223 */ /* 0x000fe20000010078 */
[----:B------:R-:W-:Y:S01]  /*19c0*/  @!P0 IADD3 R3, PT, PT, R123, 0x7000, RZ ;  /* 0x000070007b038810 */ /* 0x000fe20007ffe0ff */
[----:B------:R-:W-:Y:S01]  /*19d0*/  FMUL.FTZ R123, R89, UR8 ;  /* 0x00000008597b7c20 */ /* 0x000fe20008410000 */
        /* <DEDUP_REMOVED lines=10> */
[----:B------:R-:W-:Y:S01]  /*1a80*/  FFMA.FTZ R113, R171, R150, R113 ;  /* 0x00000096ab717223 */ /* 0x000fe20000010071 */
[----:B------:R-:W-:Y:S01]  /*1a90*/  FADD.FTZ R195, R150, R195 ;  /* 0x000000c396c37221 */ /* 0x000fe20000010000 */
        /* <DEDUP_REMOVED lines=10> */
[----:B------:R-:W0:Y:S01]  /*1b40*/  SHFL.DOWN PT, R89, R150, 0x2, 0x1f ;  /* 0x08401f0096597f89 */ /* 0x000e2200000e0000 */
[----:B------:R-:W1:Y:S01]  /*1b50*/  S2R R169, SR_TID.X ;  /* 0x0000000000a97919 */ /* 0x000e620000002100 */
[----:B0-----:R-:W-:Y:S02]  /*1b60*/  FADD.FTZ R150, R150, R89 ;  /* 0x0000005996967221 */ /* 0x001fe40000010000 */
[----:B------:R-:W0:Y:S01]  /*1b70*/  SHFL.DOWN PT, R89, R204, 0x1, 0x1f ;  /* 0x08201f00cc597f89 */ /* 0x000e2200000e0000 */
[----:B------:R-:W-:-:S04]  /*1b80*/  ISETP.NE.U32.AND P0, PT, RZ, UR18, PT ;  /* 0x00000012ff007c0c */ /* 0x000fc8000bf05070 */
[----:B------:R-:W-:Y:S01]  /*1b90*/  ISETP.NE.AND.EX P0, PT, RZ, UR19, PT, P0 ;  /* 0x00000013ff007c0c */ /* 0x000fe2000bf05300 */
[----:B0-----:R-:W-:Y:S01]  /*1ba0*/  FADD.FTZ R2, R204, R89 ;  /* 0x00000059cc027221 */ /* 0x001fe20000010000 */
[----:B-1----:R-:W-:-:S04]  /*1bb0*/  @!P1 SHF.R.U32.HI R89, RZ, 0x2, R169 ;  /* 0x00000002ff599819 */ /* 0x002fc800000116a9 */
[----:B------:R-:W-:-:S04]  /*1bc0*/  @!P1 LOP3.LUT R89, R89, 0x38, RZ, 0xc0, !PT ;  /* 0x0000003859599812 */ /* 0x000fc800078ec0ff */
[----:B------:R-:W-:Y:S02]  /*1bd0*/  @!P1 IADD3 R154, PT, PT, R89, R3, RZ ;  /* 0x00000003599a9210 */ /* 0x000fe40007ffe0ff */
[----:B------:R-:W0:Y:S01]  /*1be0*/  SHFL.DOWN PT, R3, R150, 0x1, 0x1f ;  /* 0x08201f0096037f89 */ /* 0x000e2200000e0000 */
[----:B------:R-:W1:Y:S01]  /*1bf0*/  @P0 LDC.64 R88, c[0x0][0x438] ;  /* 0x00010e00ff580b82 */ /* 0x000e620000000a00 */
[----:B0-----:R-:W-:-:S05]  /*1c00*/  FADD.FTZ R3, R150, R3 ;  /* 0x0000000396037221 */ /* 0x001fca0000010000 */
[----:B------:R0:W-:Y:S02]  /*1c10*/  @!P1 STS.64 [R154], R2 ;  /* 0x000000029a009388 */ /* 0x0001e40000000a00 */
[----:B0-----:R-:W0:Y:S01]  /*1c20*/  @P0 LDC.64 R2, c[0x0][0x438] ;  /* 0x00010e00ff020b82 */ /* 0x001e220000000a00 */
[----:B-1----:R-:W-:-:S05]  /*1c30*/  @P0 IMAD.WIDE.U32 R88, R160, 0x10, R88 ;  /* 0x00000010a0580825 */ /* 0x002fca00078e0058 */
[----:B------:R1:W5:Y:S02]  /*1c40*/  @P0 LDG.E.128 R60, desc[UR16][R88.64] ;  /* 0x00000010583c0981 */ /* 0x000364000c1e1d00 */
[----:B-1----:R-:W1:Y:S01]  /*1c50*/  @P0 LDC.64 R88, c[0x0][0x438] ;  /* 0x00010e00ff580b82 */ /* 0x002e620000000a00 */
[----:B0-----:R-:W-:-:S05]  /*1c60*/  @P0 IMAD.WIDE.U32 R2, R128, 0x10, R2 ;  /* 0x0000001080020825 */ /* 0x001fca00078e0002 */
[----:B------:R0:W5:Y:S02]  /*1c70*/  @P0 LDG.E.128 R64, desc[UR16][R2.64] ;  /* 0x0000001002400981 */ /* 0x000164000c1e1d00 */
[----:B0-----:R-:W0:Y:S01]  /*1c80*/  @P0 LDC.64 R2, c[0x0][0x438] ;  /* 0x00010e00ff020b82 */ /* 0x001e220000000a00 */
[----:B-1----:R-:W-:-:S05]  /*1c90*/  @P0 IMAD.WIDE.U32 R88, R121, 0x10, R88 ;  /* 0x0000001079580825 */ /* 0x002fca00078e0058 */
[----:B------:R1:W5:Y:S02]  /*1ca0*/  @P0 LDG.E.128 R68, desc[UR16][R88.64] ;  /* 0x0000001058440981 */ /* 0x000364000c1e1d00 */
[----:B-1----:R-:W1:Y:S01]  /*1cb0*/  @P0 LDC.64 R88, c[0x0][0x438] ;  /* 0x00010e00ff580b82 */ /* 0x002e620000000a00 */
[----:B0-----:R-:W-:-:S05]  /*1cc0*/  @P0 IMAD.WIDE.U32 R2, R143, 0x10, R2 ;  /* 0x000000108f020825 */ /* 0x001fca00078e0002 */
[----:B------:R0:W5:Y:S01]  /*1cd0*/  @P0 LDG.E.128 R72, desc[UR16][R2.64] ;  /* 0x0000001002480981 */ /* 0x000162000c1e1d00 */
[----:B------:R-:W-:Y:S01]  /*1ce0*/  FFMA.FTZ R103, R156, R94, R103 ;  /* 0x0000005e9c677223 */ /* 0x000fe20000010067 */
[----:B------:R-:W-:Y:S01]  /*1cf0*/  FADD.FTZ R212, R94, R212 ;  /* 0x000000d45ed47221 */ /* 0x000fe20000010000 */
[----:B------:R-:W-:Y:S01]  /*1d00*/  FFMA.FTZ R102, R145, R95, R102 ;  /* 0x0000005f91667223 */ /* 0x000fe20000010066 */
[----:B------:R-:W-:Y:S02]  /*1d10*/  FADD.FTZ R213, R95, R213 ;  /* 0x000000d55fd57221 */ /* 0x000fe40000010000 */
[----:B------:R-:W2:Y:S08]  /*1d20*/  LDC.64 R94, c[0x0][0x3b0] ;  /* 0x0000ec00ff5e7b82 */ /* 0x000eb00000000a00 */
[----:B0-----:R-:W0:Y:S01]  /*1d30*/  @P0 LDC.64 R2, c[0x0][0x438] ;  /* 0x00010e00ff020b82 */ /* 0x001e220000000a00 */
[----:B-1----:R-:W-:-:S05]  /*1d40*/  @P0 IMAD.WIDE.U32 R88, R137, 0x10, R88 ;  /* 0x0000001089580825 */ /* 0x002fca00078e0058 */
[----:B------:R1:W5:Y:S02]  /*1d50*/  @P0 LDG.E.128 R76, desc[UR16][R88.64] ;  /* 0x00000010584c0981 */ /* 0x000364000c1e1d00 */
[----:B-1----:R-:W1:Y:S01]  /*1d60*/  @P0 LDC.64 R88, c[0x0][0x438] ;  /* 0x00010e00ff580b82 */ /* 0x002e620000000a00 */
[----:B0-----:R-:W-:-:S05]  /*1d70*/  @P0 IMAD.WIDE.U32 R2, R129, 0x10, R2 ;  /* 0x0000001081020825 */ /* 0x001fca00078e0002 */
[----:B------:R2:W5:Y:S02]  /*1d80*/  @P0 LDG.E.128 R80, desc[UR16][R2.64] ;  /* 0x0000001002500981 */ /* 0x000564000c1e1d00 */
[----:B--2---:R-:W-:-:S05]  /*1d90*/  IMAD.WIDE.U32 R2, R160, 0x4, R94 ;  /* 0x00000004a0027825 */ /* 0x004fca00078e005e */
[----:B------:R0:W5:Y:S01]  /*1da0*/  LDG.E R204, desc[UR16][R2.64] ;  /* 0x0000001002cc7981 */ /* 0x000162000c1e1900 */
[----:B-1----:R-:W-:-:S05]  /*1db0*/  @P0 IMAD.WIDE.U32 R88, R122, 0x10, R88 ;  /* 0x000000107a580825 */ /* 0x002fca00078e0058 */
[----:B------:R1:W5:Y:S01]  /*1dc0*/  @P0 LDG.E.128 R84, desc[UR16][R88.64] ;  /* 0x0000001058540981 */ /* 0x000362000c1e1d00 */
[----:B0-----:R-:W-:-:S05]  /*1dd0*/  IMAD.WIDE.U32 R2, R121, 0x4, R94 ;  /* 0x0000000479027825 */ /* 0x001fca00078e005e */
[----:B------:R0:W5:Y:S01]  /*1de0*/  LDG.E R154, desc[UR16][R2.64] ;  /* 0x00000010029a7981 */ /* 0x000162000c1e1900 */
[----:B-1----:R-:W-:-:S04]  /*1df0*/  IMAD.WIDE.U32 R88, R128, 0x4, R94 ;  /* 0x0000000480587825 */ /* 0x002fc800078e005e */
[----:B------:R-:W-:Y:S01]  /*1e00*/  FFMA.FTZ R101, R142, R135, R101 ;  /* 0x000000878e657223 */ /* 0x000fe20000010065 */
[----:B------:R-:W-:Y:S01]  /*1e10*/  FADD.FTZ R214, R135, R214 ;  /* 0x000000d687d67221 */ /* 0x000fe20000010000 */
[----:B------:R1:W5:Y:S01]  /*1e20*/  LDG.E R169, desc[UR16][R88.64] ;  /* 0x0000001058a97981 */ /* 0x000362000c1e1900 */
[----:B0-----:R-:W-:-:S05]  /*1e30*/  IMAD.WIDE.U32 R2, R143, 0x4, R94 ;  /* 0x000000048f027825 */ /* 0x001fca00078e005e */
[----:B------:R0:W5:Y:S01]  /*1e40*/  LDG.E R150, desc[UR16][R2.64] ;  /* 0x0000001002967981 */ /* 0x000162000c1e1900 */
[----:B-1----:R-:W-:-:S05]  /*1e50*/  IMAD.WIDE.U32 R88, R129, 0x4, R94 ;  /* 0x0000000481587825 */ /* 0x002fca00078e005e */
[----:B------:R-:W5:Y:S01]  /*1e60*/  LDG.E R128, desc[UR16][R88.64] ;  /* 0x0000001058807981 */ /* 0x000f62000c1e1900 */
[----:B0-----:R-:W-:-:S05]  /*1e70*/  IMAD.WIDE.U32 R2, R137, 0x4, R94 ;  /* 0x0000000489027825 */ /* 0x001fca00078e005e */
[----:B------:R0:W5:Y:S02]  /*1e80*/  LDG.E R135, desc[UR16][R2.64] ;  /* 0x0000001002877981 */ /* 0x000164000c1e1900 */
[----:B0-----:R-:W-:-:S05]  /*1e90*/  IMAD.WIDE.U32 R2, R122, 0x4, R94 ;  /* 0x000000047a027825 */ /* 0x001fca00078e005e */
[----:B------:R0:W5:Y:S01]  /*1ea0*/  LDG.E R121, desc[UR16][R2.64] ;  /* 0x0000001002797981 */ /* 0x000162000c1e1900 */
[----:B------:R-:W-:Y:S01]  /*1eb0*/  @!UP2 UIADD3 UR5, UPT, UPT, UR4, 0x7000, URZ ;  /* 0x000070000405a890 */ /* 0x000fe2000fffe0ff */
[----:B------:R-:W-:Y:S01]  /*1ec0*/  FFMA.FTZ R100, R144, R90, R100 ;  /* 0x0000005a90647223 */ /* 0x000fe20000010064 */
[----:B------:R-:W-:Y:S01]  /*1ed0*/  FADD.FTZ R215, R90, R215 ;  /* 0x000000d75ad77221 */ /* 0x000fe20000010000 */
[----:B------:R-:W-:Y:S01]  /*1ee0*/  FFMA.FTZ R99, R141, R91, R99 ;  /* 0x0000005b8d637223 */ /* 0x000fe20000010063 */
[----:B------:R-:W-:Y:S01]  /*1ef0*/  FADD.FTZ R216, R91, R216 ;  /* 0x000000d85bd87221 */ /* 0x000fe20000010000 */
[----:B------:R-:W-:Y:S01]  /*1f00*/  BAR.SYNC.DEFER_BLOCKING 0x0 ;  /* 0x0000000000007b1d */ /* 0x000fe20000010000 */
[----:B------:R-:W-:Y:S01]  /*1f10*/  FFMA.FTZ R98, R136, R92, R98 ;  /* 0x0000005c88627223 */ /* 0x000fe20000010062 */
[----:B------:R-:W-:Y:S01]  /*1f20*/  FADD.FTZ R217, R92, R217 ;  /* 0x000000d95cd97221 */ /* 0x000fe20000010000 */
[----:B------:R-:W-:Y:S01]  /*1f30*/  FFMA.FTZ R97, R127, R93, R97 ;  /* 0x0000005d7f617223 */ /* 0x000fe20000010061 */
[----:B------:R-:W-:-:S02]  /*1f40*/  FADD.FTZ R218, R93, R218 ;  /* 0x000000da5dda7221 */ /* 0x000fc40000010000 */
[----:B------:R-:W0:Y:S01]  /*1f50*/  LDS.128 R88, [UR5] ;  /* 0x00000005ff587984 */ /* 0x000e220008000c00 */
[----:B------:R-:W-:Y:S02]  /*1f60*/  UIADD3 UR5, UPT, UPT, UR4, 0x7050, URZ ;  /* 0x0000705004057890 */ /* 0x000fe4000fffe0ff */
[----:B------:R-:W-:-:S09]  /*1f70*/  @!UP2 UIADD3 UR5, UPT, UPT, UR4, 0x7010, URZ ;  /* 0x000070100405a890 */ /* 0x000fd2000fffe0ff */
[----:B------:R-:W1:Y:S01]  /*1f80*/  LDS.128 R92, [UR5] ;  /* 0x00000005ff5c7984 */ /* 0x000e620008000c00 */
        /* <DEDUP_REMOVED lines=9> */
[----:B-1----:R-:W-:Y:S01]  /*2020*/  FADD.FTZ R2, R2, R93 ;  /* 0x0000005d02027221 */ /* 0x002fe20000010000 */
[----:B------:R-:W-:-:S03]  /*2030*/  FADD.FTZ R3, R3, R92 ;  /* 0x0000005c03037221 */ /* 0x000fc60000010000 */
[----:B------:R-:W-:Y:S01]  /*2040*/  FADD.FTZ R2, R95, R2 ;  /* 0x000000025f027221 */ /* 0x000fe20000010000 */
[----:B------:R-:W-:-:S03]  /*2050*/  FADD.FTZ R3, R94, R3 ;  /* 0x000000035e037221 */ /* 0x000fc60000010000 */
[----:B------:R-:W1:Y:S01]  /*2060*/  LDS.128 R92, [UR5] ;  /* 0x00000005ff5c7984 */ /* 0x000e620008000c00 */
[----:B------:R-:W-:-:S04]  /*2070*/  UISETP.NE.U32.AND UP1, UPT, UR18, URZ, UPT ;  /* 0x000000ff1200728c */ /* 0x000fc8000bf25070 */
[----:B------:R-:W-:Y:S01]  /*2080*/  UISETP.NE.AND.EX UP1, UPT, UR19, URZ, UPT, UP1 ;  /* 0x000000ff1300728c */ /* 0x000fe2000bf25310 */
        /* <DEDUP_REMOVED lines=8> */
[----:B------:R-:W-:-:S04]  /*2110*/  FADD.FTZ R3, R94, R3 ;  /* 0x000000035e037221 */ /* 0x000fc80000010000 */
[----:B------:R-:W-:Y:S01]  /*2120*/  R2UR UR5, R2 ;  /* 0x00000000020572ca */ /* 0x000fe200000e0000 */
[----:B------:R-:W-:Y:S01]  /*2130*/  FMUL.FTZ R3, R3, UR21 ;  /* 0x0000001503037c20 */ /* 0x000fe20008410000 */
        /* <DEDUP_REMOVED lines=24> */
[----:B-----5:R-:W-:Y:S01]  /*22c0*/  LOP3.LUT P0, RZ, R204, 0xff, RZ, 0xc0, !PT ;  /* 0x000000ffccff7812 */ /* 0x020fe2000780c0ff */
[----:B------:R-:W0:Y:S01]  /*22d0*/  LDC.64 R178, c[0x0][0x478] ;  /* 0x00011e00ffb27b82 */ /* 0x000e220000000a00 */
[----:B------:R-:W-:Y:S01]  /*22e0*/  FADD.FTZ R88, R182, -R89 ;  /* 0x80000059b6587221 */ /* 0x000fe20000010000 */
[--C-:B------:R-:W-:Y:S01]  /*22f0*/  FFMA.FTZ R91, R180, UR5, R92.reuse ;  /* 0x00000005b45b7c23 */ /* 0x100fe2000801005c */
[----:B------:R-:W-:Y:S01]  /*2300*/  FFMA.FTZ R94, R181, UR5, R92 ;  /* 0x00000005b55e7c23 */ /* 0x000fe2000801005c */
[----:B------:R-:W-:Y:S01]  /*2310*/  LOP3.LUT P2, RZ, R204, 0xff00, RZ, 0xc0, !PT ;  /* 0x0000ff00ccff7812 */ /* 0x000fe2000784c0ff */
[----:B------:R-:W-:Y:S01]  /*2320*/  FADD.FTZ R89, R183, -R90 ;  /* 0x8000005ab7597221 */ /* 0x000fe20000010000 */
[----:B------:R-:W-:Y:S01]  /*2330*/  FMUL.FTZ R88, R88, UR8 ;  /* 0x0000000858587c20 */ /* 0x000fe20008410000 */
[----:B------:R-:W-:Y:S01]  /*2340*/  FADD.FTZ R90, R184, -R91 ;  /* 0x8000005bb85a7221 */ /* 0x000fe20000010000 */
[----:B------:R-:W-:Y:S01]  /*2350*/  FADD.FTZ R91, R185, -R94 ;  /* 0x8000005eb95b7221 */ /* 0x000fe20000010000 */
[----:B------:R-:W-:Y:S01]  /*2360*/  FMUL.FTZ R89, R89, UR8 ;  /* 0x0000000859597c20 */ /* 0x000fe20008410000 */
[----:B------:R-:W-:Y:S01]  /*2370*/  FMUL.FTZ R181, R88, UR4 ;  /* 0x0000000458b57c20 */ /* 0x000fe20008410000 */
[----:B------:R-:W-:Y:S01]  /*2380*/  FMUL.FTZ R90, R90, UR8 ;  /* 0x000000085a5a7c20 */ /* 0x000fe20008410000 */
[----:B------:R-:W-:Y:S01]  /*2390*/  FMUL.FTZ R91, R91, UR8 ;  /* 0x000000085b5b7c20 */ /* 0x000fe20008410000 */
[C---:B------:R-:W-:Y:S01]  /*23a0*/  LOP3.LUT P3, RZ, R204.reuse, 0xff0000, RZ, 0xc0, !PT ;  /* 0x00ff0000ccff7812 */ /* 0x040fe2000786c0ff */
[----:B------:R-:W-:Y:S01]  /*23b0*/  FMUL.FTZ R181, R181, UR26 ;  /* 0x0000001ab5b57c20 */ /* 0x000fe20008410000 */
[----:B------:R-:W-:Y:S01]  /*23c0*/  ISETP.GE.U32.AND P1, PT, R204, 0x1000000, PT ;  /* 0x01000000cc00780c */ /* 0x000fe20003f26070 */
[----:B------:R-:W1:Y:S01]  /*23d0*/  LDC.64 R182, c[0x0][0x468] ;  /* 0x00011a00ffb67b82 */ /* 0x000e620000000a00 */
[C---:B------:R-:W-:Y:S01]  /*23e0*/  IADD3 R180, PT, PT, R160.reuse, 0x100, RZ ;  /* 0x00000100a0b47810 */ /* 0x040fe20007ffe0ff */
[----:B0-----:R-:W-:-:S04]  /*23f0*/  IMAD.WIDE.U32 R94, R160, 0x10, R178 ;  /* 0x00000010a05e7825 */ /* 0x001fc800078e00b2 */
[----:B------:R-:W-:Y:S02]  /*2400*/  FMUL.FTZ R179, R91, UR4 ;  /* 0x000000045bb37c20 */ /* 0x000fe40008410000 */
[----:B------:R-:W0:Y:S01]  /*2410*/  LDC.64 R204, c[0x0][0x478] ;  /* 0x00011e00ffcc7b82 */ /* 0x000e220000000a00 */
[----:B------:R3:W-:Y:S01]  /*2420*/  STG.E.128 desc[UR16][R94.64], R88 ;  /* 0x000000585e007986 */ /* 0x0007e2000c101d10 */
[----:B------:R-:W-:Y:S01]  /*2430*/  FMUL.FTZ R179, R179, UR26 ;  /* 0x0000001ab3b37c20 */ /* 0x000fe20008410000 */
[----:B---3--:R-:W-:-:S04]  /*2440*/  FMUL.FTZ R90, R90, UR4 ;  /* 0x000000045a5a7c20 */ /* 0x008fc80008410000 */
[----:B------:R-:W-:Y:S01]  /*2450*/  FMUL.FTZ R90, R90, UR26 ;  /* 0x0000001a5a5a7c20 */ /* 0x000fe20008410000 */
[--C-:B------:R-:W-:Y:S01]  /*2460*/  FFMA.FTZ R185, R170, UR5, R92.reuse ;  /* 0x00000005aab97c23 */ /* 0x100fe2000801005c */
[--C-:B------:R-:W-:Y:S01]  /*2470*/  FFMA.FTZ R170, R171, UR5, R92.reuse ;  /* 0x00000005abaa7c23 */ /* 0x100fe2000801005c */
[--C-:B------:R-:W-:Y:S01]  /*2480*/  FFMA.FTZ R171, R172, UR5, R92.reuse ;  /* 0x00000005acab7c23 */ /* 0x100fe2000801005c */
[----:B------:R-:W-:Y:S02]  /*2490*/  FFMA.FTZ R172, R173, UR5, R92 ;  /* 0x00000005adac7c23 */ /* 0x000fe4000801005c */
[----:B------:R-:W-:Y:S01]  /*24a0*/  FADD.FTZ R170, R175, -R170 ;  /* 0x800000aaafaa7221 */ /* 0x000fe20000010000 */
[----:B------:R-:W-:Y:S01]  /*24b0*/  FADD.FTZ R171, R176, -R171 ;  /* 0x800000abb0ab7221 */ /* 0x000fe20000010000 */
[----:B------:R-:W-:Y:S01]  /*24c0*/  FADD.FTZ R185, R174, -R185 ;  /* 0x800000b9aeb97221 */ /* 0x000fe20000010000 */
[----:B------:R-:W-:Y:S02]  /*24d0*/  LOP3.LUT P4, RZ, R169, 0xff, RZ, 0xc0, !PT ;  /* 0x000000ffa9ff7812 */ /* 0x000fe4000788c0ff */
[----:B------:R-:W-:-:S02]  /*24e0*/  IADD3 R175, PT, PT, R160, 0x200, RZ ;  /* 0x00000200a0af7810 */ /* 0x000fc40007ffe0ff */
[----:B--2---:R-:W-:Y:S02]  /*24f0*/  @P0 MOV R93, R2 ;  /* 0x00000002005d0202 */ /* 0x004fe40000000f00 */
[----:B------:R-:W-:Y:S02]  /*2500*/  @P2 SHF.R.U64 R88, R2, 0x10, R3 ;  /* 0x0000001002582819 */ /* 0x000fe40000001203 */
[----:B------:R-:W-:Y:S01]  /*2510*/  @P0 SHF.L.U32 R178, R93, 0x10, RZ ;  /* 0x000000105db20819 */ /* 0x000fe200000006ff */
[----:B------:R-:W-:Y:S01]  /*2520*/  HFMA2 R93, -RZ, RZ, 0, 0 ;  /* 0x00000000ff5d7431 */ /* 0x000fe200000001ff */
[----:B------:R-:W-:Y:S02]  /*2530*/  @P2 SHF.L.U32 R88, R88, 0x10, RZ ;  /* 0x0000001058582819 */ /* 0x000fe400000006ff */
[----:B------:R-:W-:Y:S01]  /*2540*/  MOV R2, RZ ;  /* 0x000000ff00027202 */ /* 0x000fe20000000f00 */
[-C--:B------:R-:W-:Y:S01]  /*2550*/  @P0 FMUL.FTZ R93, R178, R181.reuse ;  /* 0x000000b5b25d0220 */ /* 0x080fe20000410000 */
[----:B------:R-:W-:Y:S01]  /*2560*/  FMUL.FTZ R178, R89, UR4 ;  /* 0x0000000459b27c20 */ /* 0x000fe20008410000 */
[----:B------:R-:W-:-:S03]  /*2570*/  FMUL.FTZ R181, R4, R181 ;  /* 0x000000b504b57220 */ /* 0x000fc60000410000 */
[----:B------:R-:W-:Y:S02]  /*2580*/  FMUL.FTZ R178, R178, UR26 ;  /* 0x0000001ab2b27c20 */ /* 0x000fe40008410000 */
[----:B------:R-:W-:Y:S02]  /*2590*/  FSEL R181, R181, RZ, P0 ;  /* 0x000000ffb5b57208 */ /* 0x000fe40000000000 */
[----:B------:R-:W-:Y:S01]  /*25a0*/  @P2 FMUL.FTZ R2, R88, R178 ;  /* 0x000000b258022220 */ /* 0x000fe20000410000 */
[----:B------:R-:W-:-:S03]  /*25b0*/  @P3 MOV R88, R3 ;  /* 0x0000000300583202 */ /* 0x000fc60000000f00 */
[----:B------:R-:W-:Y:S01]  /*25c0*/  F2F.BF16.F32 R181, R181 ;  /* 0x000000b500b57304 */ /* 0x000fe20000202000 */
[----:B------:R-:W-:Y:S01]  /*25d0*/  @P3 SHF.L.U32 R89, R88, 0x10, RZ ;  /* 0x0000001058593819 */ /* 0x000fe200000006ff */
[----:B------:R-:W-:Y:S01]  /*25e0*/  FMUL.FTZ R88, R5, R178 ;  /* 0x000000b205587220 */ /* 0x000fe20000410000 */
[----:B------:R-:W-:-:S03]  /*25f0*/  HFMA2 R178, -RZ, RZ, 0, 0 ;  /* 0x00000000ffb27431 */ /* 0x000fc600000001ff */
[-C--:B------:R-:W-:Y:S01]  /*2600*/  @P3 FMUL.FTZ R178, R89, R90.reuse ;  /* 0x0000005a59b23220 */ /* 0x080fe20000410000 */
[----:B------:R-:W-:Y:S01]  /*2610*/  FMUL.FTZ R89, R7, R179 ;  /* 0x000000b307597220 */ /* 0x000fe20000410000 */
[----:B------:R-:W-:Y:S01]  /*2620*/  FSEL R88, R88, RZ, P2 ;  /* 0x000000ff58587208 */ /* 0x000fe20001000000 */
[----:B------:R-:W-:-:S03]  /*2630*/  FMUL.FTZ R90, R6, R90 ;  /* 0x0000005a065a7220 */ /* 0x000fc60000410000 */
[----:B------:R-:W-:Y:S02]  /*2640*/  FSEL R94, R89, RZ, P1 ;  /* 0x000000ff595e7208 */ /* 0x000fe40000800000 */
[----:B------:R-:W2:Y:S01]  /*2650*/  F2F.BF16.F32 R88, R88 ;  /* 0x0000005800587304 */ /* 0x000ea20000202000 */
[----:B------:R-:W-:-:S07]  /*2660*/  FSEL R90, R90, RZ, P3 ;  /* 0x000000ff5a5a7208 */ /* 0x000fce0001800000 */
[----:B------:R-:W3:Y:S01]  /*2670*/  F2F.BF16.F32 R94, R94 ;  /* 0x0000005e005e7304 */ /* 0x000ee20000202000 */
[----:B--2---:R-:W-:-:S07]  /*2680*/  IMAD.WIDE.U32 R88, R88, 0x10000, RZ ;  /* 0x0001000058587825 */ /* 0x004fce00078e00ff */
[----:B------:R-:W2:Y:S01]  /*2690*/  F2F.BF16.F32 R91, R90 ;  /* 0x0000005a005b7304 */ /* 0x000ea20000202000 */
[----:B------:R-:W-:Y:S02]  /*26a0*/  LOP3.LUT R88, R88, R181, RZ, 0xfc, !PT ;  /* 0x000000b558587212 */ /* 0x000fe400078efcff */
[----:B---3--:R-:W-:-:S04]  /*26b0*/  SHF.L.U32 R95, R94, 0x10, RZ ;  /* 0x000000105e5f7819 */ /* 0x008fc800000006ff */
[----:B--2---:R-:W-:Y:S01]  /*26c0*/  LOP3.LUT R89, R89, R95, R91, 0xfe, !PT ;  /* 0x0000005f59597212 */ /* 0x004fe200078efe5b */
[----:B-1----:R-:W-:-:S04]  /*26d0*/  IMAD.WIDE.U32 R90, R160, 0x8, R182 ;  /* 0x00000008a05a7825 */ /* 0x002fc800078e00b6 */
[----:B------:R-:W-:Y:S01]  /*26e0*/  IMAD.WIDE.U32 R94, R180, 0x8, R200 ;  /* 0x00000008b45e7825 */ /* 0x000fe200078e00c8 */
[----:B------:R1:W-:Y:S05]  /*26f0*/  STG.E.64 desc[UR16][R90.64], R88 ;  /* 0x000000585a007986 */ /* 0x0003ea000c101b10 */
[----:B------:R-:W2:Y:S01]  /*2700*/  LDG.E.64 R94, desc[UR16][R94.64] ;  /* 0x000000105e5e7981 */ /* 0x000ea2000c1e1b00 */
[C---:B------:R-:W-:Y:S02]  /*2710*/  LOP3.LUT P0, RZ, R169.reuse, 0xff00, RZ, 0xc0, !PT ;  /* 0x0000ff00a9ff7812 */ /* 0x040fe4000780c0ff */
[C---:B------:R-:W-:Y:S02]  /*2720*/  LOP3.LUT P2, RZ, R169.reuse, 0xff0000, RZ, 0xc0, !PT ;  /* 0x00ff0000a9ff7812 */ /* 0x040fe4000784c0ff */
[----:B------:R-:W-:Y:S01]  /*2730*/  ISETP.GE.U32.AND P3, PT, R169, 0x1000000, PT ;  /* 0x01000000a900780c */ /* 0x000fe20003f66070 */
[----:B-1----:R-:W-:Y:S01]  /*2740*/  FADD.FTZ R91, R177, -R172 ;  /* 0x800000acb15b7221 */ /* 0x002fe20000010000 */
[----:B------:R-:W-:Y:S01]  /*2750*/  FMUL.FTZ R89, R170, UR8 ;  /* 0x00000008aa597c20 */ /* 0x000fe20008410000 */
[----:B------:R-:W-:Y:S01]  /*2760*/  FMUL.FTZ R90, R171, UR8 ;  /* 0x00000008ab5a7c20 */ /* 0x000fe20008410000 */
[----:B------:R-:W-:Y:S01]  /*2770*/  FMUL.FTZ R88, R185, UR8 ;  /* 0x00000008b9587c20 */ /* 0x000fe20008410000 */
[----:B------:R-:W-:Y:S01]  /*2780*/  FMUL.FTZ R91, R91, UR8 ;  /* 0x000000085b5b7c20 */ /* 0x000fe20008410000 */
[----:B------:R-:W-:Y:S01]  /*2790*/  FMUL.FTZ R174, R89, UR4 ;  /* 0x0000000459ae7c20 */ /* 0x000fe20008410000 */
[----:B0-----:R-:W-:-:S04]  /*27a0*/  IMAD.WIDE.U32 R170, R180, 0x10, R204 ;  /* 0x00000010b4aa7825 */ /* 0x001fc800078e00cc */
[----:B------:R-:W-:Y:S01]  /*27b0*/  FMUL.FTZ R172, R90, UR4 ;  /* 0x000000045aac7c20 */ /* 0x000fe20008410000 */
[----:B------:R-:W-:Y:S01]  /*27c0*/  FMUL.FTZ R173, R91, UR4 ;  /* 0x000000045bad7c20 */ /* 0x000fe20008410000 */
[----:B------:R-:W-:Y:S01]  /*27d0*/  FMUL.FTZ R174, R174, UR26 ;  /* 0x0000001aaeae7c20 */ /* 0x000fe20008410000 */
[----:B------:R-:W-:Y:S01]  /*27e0*/  FMUL.FTZ R177, R88, UR4 ;  /* 0x0000000458b17c20 */ /* 0x000fe20008410000 */
[----:B------:R0:W-:Y:S01]  /*27f0*/  STG.E.128 desc[UR16][R170.64], R88 ;  /* 0x00000058aa007986 */ /* 0x0001e2000c101d10 */
[----:B------:R-:W-:Y:S01]  /*2800*/  FMUL.FTZ R173, R173, UR26 ;  /* 0x0000001aadad7c20 */ /* 0x000fe20008410000 */
[----:B------:R-:W-:Y:S01]  /*2810*/  FMUL.FTZ R169, R9, R174 ;  /* 0x000000ae09a97220 */ /* 0x000fe20000410000 */
[----:B------:R-:W-:Y:S01]  /*2820*/  FMUL.FTZ R172, R172, UR26 ;  /* 0x0000001aacac7c20 */ /* 0x000fe20008410000 */
[----:B------:R-:W-:-:S03]  /*2830*/  FMUL.FTZ R177, R177, UR26 ;  /* 0x0000001ab1b17c20 */ /* 0x000fc60008410000 */
[----:B------:R-:W-:Y:S01]  /*2840*/  FSEL R169, R169, RZ, P0 ;  /* 0x000000ffa9a97208 */ /* 0x000fe20000000000 */
[----:B0-----:R-:W-:Y:S01]  /*2850*/  FMUL.FTZ R91, R11, R173 ;  /* 0x000000ad0b5b7220 */ /* 0x001fe20000410000 */
[----:B------:R-:W-:Y:S01]  /*2860*/  FMUL.FTZ R90, R10, R172 ;  /* 0x000000ac0a5a7220 */ /* 0x000fe20000410000 */
[----:B------:R-:W-:Y:S01]  /*2870*/  FMUL.FTZ R88, R8, R177 ;  /* 0x000000b108587220 */ /* 0x000fe20000410000 */
[----:B------:R0:W1:Y:S02]  /*2880*/  F2F.BF16.F32 R89, R169 ;  /* 0x000000a900597304 */ /* 0x0000640000202000 */
[----:B------:R-:W-:Y:S02]  /*2890*/  FSEL R170, R91, RZ, P3 ;  /* 0x000000ff5baa7208 */ /* 0x000fe40001800000 */
[----:B------:R-:W-:-:S04]  /*28a0*/  FSEL R90, R90, RZ, P2 ;  /* 0x000000ff5a5a7208 */ /* 0x000fc80001000000 */
[----:B------:R-:W3:Y:S01]  /*28b0*/  F2F.BF16.F32 R170, R170 ;  /* 0x000000aa00aa7304 */ /* 0x000ee20000202000 */
[----:B0-----:R-:W-:Y:S01]  /*28c0*/  FSEL R169, R88, RZ, P4 ;  /* 0x000000ff58a97208 */ /* 0x001fe20002000000 */
[----:B-1----:R-:W-:-:S06]  /*28d0*/  IMAD.WIDE.U32 R88, R89, 0x10000, RZ ;  /* 0x0001000059587825 */ /* 0x002fcc00078e00ff */
[----:B------:R-:W0:Y:S01]  /*28e0*/  F2F.BF16.F32 R90, R90 ;  /* 0x0000005a005a7304 */ /* 0x000e220000202000 */
[----:B---3--:R-:W-:-:S07]  /*28f0*/  SHF.L.U32 R91, R170, 0x10, RZ ;  /* 0x00000010aa5b7819 */ /* 0x008fce00000006ff */
[----:B------:R-:W1:Y:S01]  /*2900*/  F2F.BF16.F32 R169, R169 ;  /* 0x000000a900a97304 */ /* 0x000e620000202000 */
[----:B------:R-:W-:Y:S01]  /*2910*/  IMAD.WIDE.U32 R170, R175, 0x8, R200 ;  /* 0x00000008afaa7825 */ /* 0x000fe200078e00c8 */
[----:B0-----:R-:W-:-:S03]  /*2920*/  LOP3.LUT R89, R89, R91, R90, 0xfe, !PT ;  /* 0x0000005b59597212 */ /* 0x001fc600078efe5a */
[----:B------:R-:W-:Y:S01]  /*2930*/  IMAD.WIDE.U32 R90, R180, 0x8, R182 ;  /* 0x00000008b45a7825 */ /* 0x000fe200078e00b6 */
[----:B-1----:R-:W-:-:S05]  /*2940*/  LOP3.LUT R88, R88, R169, RZ, 0xfc, !PT ;  /* 0x000000a958587212 */ /* 0x002fca00078efcff */
[----:B------:R0:W-:Y:S04]  /*2950*/  STG.E.64 desc[UR16][R90.64], R88 ;  /* 0x000000585a007986 */ /* 0x0001e8000c101b10 */
[----:B------:R-:W3:Y:S01]  /*2960*/  LDG.E.64 R170, desc[UR16][R170.64] ;  /* 0x00000010aaaa7981 */ /* 0x000ee2000c1e1b00 */
[----:B------:R-:W-:Y:S01]  /*2970*/  @P1 SHF.R.U32.HI R160, RZ, 0x10, R3 ;  /* 0x00000010ffa01819 */ /* 0x000fe20000011603 */
[----:B------:R-:W-:Y:S01]  /*2980*/  HFMA2 R169, -RZ, RZ, 0, 0 ;  /* 0x00000000ffa97431 */ /* 0x000fe200000001ff */
[----:B------:R-:W-:Y:S01]  /*2990*/  MOV R3, RZ ;  /* 0x000000ff00037202 */ /* 0x000fe20000000f00 */
[--C-:B------:R-:W-:Y:S01]  /*29a0*/  FFMA.FTZ R155, R155, UR5, R92.reuse ;  /* 0x000000059b9b7c23 */ /* 0x100fe2000801005c */
[----:B------:R-:W-:Y:S01]  /*29b0*/  @P1 SHF.L.U32 R160, R160, 0x10, RZ ;  /* 0x00000010a0a01819 */ /* 0x000fe200000006ff */
[--C-:B------:R-:W-:Y:S01]  /*29c0*/  FFMA.FTZ R152, R152, UR5, R92.reuse ;  /* 0x0000000598987c23 */ /* 0x100fe2000801005c */
[----:B------:R-:W-:Y:S01]  /*29d0*/  LOP3.LUT P5, RZ, R154, 0xff0000, RZ, 0xc0, !PT ;  /* 0x00ff00009aff7812 */ /* 0x000fe200078ac0ff */
[----:B------:R-:W-:Y:S01]  /*29e0*/  FADD.FTZ R158, R158, -R155 ;  /* 0x8000009b9e9e7221 */ /* 0x000fe20000010000 */
[----:B------:R-:W-:Y:S01]  /*29f0*/  ISETP.GE.U32.AND P6, PT, R154, 0x1000000, PT ;  /* 0x010000009a00780c */ /* 0x000fe20003fc6070 */
[----:B------:R-:W-:Y:S01]  /*2a00*/  @P1 FMUL.FTZ R3, R160, R179 ;  /* 0x000000b3a0031220 */ /* 0x000fe20000410000 */
[--C-:B0-----:R-:W-:Y:S01]  /*2a10*/  FFMA.FTZ R89, R162, UR5, R92.reuse ;  /* 0x00000005a2597c23 */ /* 0x101fe2000801005c */
        /* <DEDUP_REMOVED lines=12> */
[----:B------:R-:W-:Y:S01]  /*2ae0*/  LOP3.LUT P1, RZ, R154, 0xff, RZ, 0xc0, !PT ;  /* 0x000000ff9aff7812 */ /* 0x000fe2000782c0ff */
[----:B------:R-:W-:Y:S01]  /*2af0*/  FMUL.FTZ R163, R88, UR4 ;  /* 0x0000000458a37c20 */ /* 0x000fe20008410000 */
[----:B------:R-:W-:-:S03]  /*2b00*/  FADD.FTZ R159, R159, -R152 ;  /* 0x800000989f9f7221 */ /* 0x000fc60000010000 */
[----:B------:R-:W-:Y:S01]  /*2b10*/  FMUL.FTZ R163, R163, UR26 ;  /* 0x0000001aa3a37c20 */ /* 0x000fe20008410000 */
[----:B--2---:R-:W-:Y:S02]  /*2b20*/  @P4 MOV R160, R94 ;  /* 0x0000005e00a04202 */ /* 0x004fe40000000f00 */
[----:B------:R-:W-:Y:S02]  /*2b30*/  @P2 MOV R155, R95 ;  /* 0x0000005f009b2202 */ /* 0x000fe40000000f00 */
[----:B------:R-:W-:Y:S02]  /*2b40*/  @P4 SHF.L.U32 R160, R160, 0x10, RZ ;  /* 0x00000010a0a04819 */ /* 0x000fe400000006ff */
[----:B------:R-:W-:-:S03]  /*2b50*/  @P2 SHF.L.U32 R155, R155, 0x10, RZ ;  /* 0x000000109b9b2819 */ /* 0x000fc600000006ff */
[----:B------:R-:W-:Y:S01]  /*2b60*/  @P4 FMUL.FTZ R169, R160, R177 ;  /* 0x000000b1a0a94220 */ /* 0x000fe20000410000 */
[----:B------:R-:W-:Y:S01]  /*2b70*/  IMAD.WIDE.U32 R160, R175, 0x10, R204 ;  /* 0x00000010afa07825 */ /* 0x000fe200078e00cc */
[----:B------:R-:W-:-:S04]  /*2b80*/  LOP3.LUT P4, RZ, R154, 0xff00, RZ, 0xc0, !PT ;  /* 0x0000ff009aff7812 */ /* 0x000fc8000788c0ff */
[----:B------:R0:W-:Y:S02]  /*2b90*/  STG.E.128 desc[UR16][R160.64], R88 ;  /* 0x00000058a0007986 */ /* 0x0001e4000c101d10 */
[----:B0-----:R-:W-:Y:S01]  /*2ba0*/  FMUL.FTZ R160, R162, UR26 ;  /* 0x0000001aa2a07c20 */ /* 0x001fe20008410000 */
[----:B------:R-:W-:Y:S01]  /*2bb0*/  FMUL.FTZ R162, R90, UR4 ;  /* 0x000000045aa27c20 */ /* 0x000fe20008410000 */
[----:B------:R-:W-:Y:S02]  /*2bc0*/  FMUL.FTZ R88, R12, R163 ;  /* 0x000000a30c587220 */ /* 0x000fe40000410000 */
[----:B------:R-:W-:Y:S01]  /*2bd0*/  FMUL.FTZ R154, R13, R160 ;  /* 0x000000a00d9a7220 */ /* 0x000fe20000410000 */
[----:B------:R-:W-:Y:S01]  /*2be0*/  FMUL.FTZ R161, R162, UR26 ;  /* 0x0000001aa2a17c20 */ /* 0x000fe20008410000 */
[----:B------:R-:W-:Y:S01]  /*2bf0*/  FMUL.FTZ R162, R91, UR4 ;  /* 0x000000045ba27c20 */ /* 0x000fe20008410000 */
[----:B------:R-:W-:Y:S02]  /*2c00*/  FSEL R90, R88, RZ, P1 ;  /* 0x000000ff585a7208 */ /* 0x000fe40000800000 */
[----:B------:R-:W-:Y:S01]  /*2c10*/  FMUL.FTZ R89, R14, R161 ;  /* 0x000000a10e597220 */ /* 0x000fe20000410000 */
[----:B------:R-:W-:Y:S01]  /*2c20*/  FMUL.FTZ R162, R162, UR26 ;  /* 0x0000001aa2a27c20 */ /* 0x000fe20008410000 */
[----:B------:R-:W-:Y:S01]  /*2c30*/  FSEL R154, R154, RZ, P4 ;  /* 0x000000ff9a9a7208 */ /* 0x000fe20002000000 */
[----:B------:R0:W-:Y:S02]  /*2c40*/  F2F.BF16.F32 R167, R90 ;  /* 0x0000005a00a77304 */ /* 0x0001e40000202000 */
[----:B------:R-:W-:Y:S01]  /*2c50*/  FSEL R91, R89, RZ, P5 ;  /* 0x000000ff595b7208 */ /* 0x000fe20002800000 */
[----:B------:R-:W-:-:S05]  /*2c60*/  FMUL.FTZ R89, R15, R162 ;  /* 0x000000a20f597220 */ /* 0x000fca0000410000 */
[----:B------:R-:W-:Y:S01]  /*2c70*/  FSEL R164, R89, RZ, P6 ;  /* 0x000000ff59a47208 */ /* 0x000fe20003000000 */
[----:B------:R-:W1:Y:S01]  /*2c80*/  F2F.BF16.F32 R154, R154 ;  /* 0x0000009a009a7304 */ /* 0x000e620000202000 */
[----:B0-----:R-:W-:Y:S01]  /*2c90*/  FFMA.FTZ R90, R153, UR5, R92 ;  /* 0x00000005995a7c23 */ /* 0x001fe2000801005c */
[----:B------:R-:W-:-:S03]  /*2ca0*/  CS2R R152, SRZ ;  /* 0x0000000000987805 */ /* 0x000fc6000001ff00 */
[----:B------:R-:W-:-:S03]  /*2cb0*/  FADD.FTZ R157, R157, -R90 ;  /* 0x8000005a9d9d7221 */ /* 0x000fc60000010000 */
[----:B------:R-:W0:Y:S01]  /*2cc0*/  F2F.BF16.F32 R164, R164 ;  /* 0x000000a400a47304 */ /* 0x000e220000202000 */
[----:B-1----:R-:W-:-:S07]  /*2cd0*/  IMAD.WIDE.U32 R88, R154, 0x10000, RZ ;  /* 0x000100009a587825 */ /* 0x002fce00078e00ff */
[----:B------:R-:W1:Y:S01]  /*2ce0*/  F2F.BF16.F32 R91, R91 ;  /* 0x0000005b005b7304 */ /* 0x000e620000202000 */
[----:B------:R-:W-:Y:S02]  /*2cf0*/  MOV R154, RZ ;  /* 0x000000ff009a7202 */ /* 0x000fe40000000f00 */
[----:B------:R-:W-:Y:S02]  /*2d00*/  LOP3.LUT R88, R88, R167, RZ, 0xfc, !PT ;  /* 0x000000a758587212 */ /* 0x000fe400078efcff */
[----:B0-----:R-:W-:Y:S01]  /*2d10*/  SHF.L.U32 R165, R164, 0x10, RZ ;  /* 0x00000010a4a57819 */ /* 0x001fe200000006ff */
[----:B------:R-:W-:-:S03]  /*2d20*/  FFMA.FTZ R164, R156, UR5, R92 ;  /* 0x000000059ca47c23 */ /* 0x000fc6000801005c */
[----:B-1----:R-:W-:Y:S02]  /*2d30*/  LOP3.LUT R89, R89, R165, R91, 0xfe, !PT ;  /* 0x000000a559597212 */ /* 0x002fe400078efe5b */
[--C-:B------:R-:W-:Y:S02]  /*2d40*/  @P0 SHF.R.U64 R91, R94, 0x10, R95.reuse ;  /* 0x000000105e5b0819 */ /* 0x100fe4000000125f */
[----:B------:R-:W-:Y:S01]  /*2d50*/  @P3 SHF.R.U32.HI R165, RZ, 0x10, R95 ;  /* 0x00000010ffa53819 */ /* 0x000fe2000001165f */
[----:B------:R-:W-:Y:S01]  /*2d60*/  FADD.FTZ R164, R151, -R164 ;  /* 0x800000a497a47221 */ /* 0x000fe20000010000 */
[----:B------:R-:W-:Y:S01]  /*2d70*/  @P0 SHF.L.U32 R91, R91, 0x10, RZ ;  /* 0x000000105b5b0819 */ /* 0x000fe200000006ff */
[----:B------:R-:W-:Y:S01]  /*2d80*/  @P2 FMUL.FTZ R152, R155, R172 ;  /* 0x000000ac9b982220 */ /* 0x000fe20000410000 */
[----:B------:R-:W-:Y:S01]  /*2d90*/  @P3 SHF.L.U32 R156, R165, 0x10, RZ ;  /* 0x00000010a59c3819 */ /* 0x000fe200000006ff */
[----:B------:R-:W-:-:S04]  /*2da0*/  IMAD.WIDE.U32 R94, R143, 0x8, R200 ;  /* 0x000000088f5e7825 */ /* 0x000fc800078e00c8 */
[----:B------:R-:W-:Y:S01]  /*2db0*/  @P0 FMUL.FTZ R154, R91, R174 ;  /* 0x000000ae5b9a0220 */ /* 0x000fe20000410000 */
[----:B------:R-:W-:-:S05]  /*2dc0*/  IMAD.WIDE.U32 R90, R175, 0x8, R182 ;  /* 0x00000008af5a7825 */ /* 0x000fca00078e00b6 */
[----:B------:R0:W-:Y:S01]  /*2dd0*/  STG.E.64 desc[UR16][R90.64], R88 ;  /* 0x000000585a007986 */ /* 0x0001e2000c101b10 */
[----:B------:R-:W-:Y:S02]  /*2de0*/  HFMA2 R155, -RZ, RZ, 0, 0 ;  /* 0x00000000ff9b7431 */ /* 0x000fe400000001ff */
[----:B------:R-:W-:Y:S01]  /*2df0*/  @P3 FMUL.FTZ R153, R156, R173 ;  /* 0x000000ad9c993220 */ /* 0x000fe20000410000 */
[----:B------:R-:W2:Y:S01]  /*2e00*/  LDG.E.64 R94, desc[UR16][R94.64] ;  /* 0x000000105e5e7981 */ /* 0x000ea2000c1e1b00 */
[----:B0-----:R-:W-:Y:S01]  /*2e10*/  FMUL.FTZ R90, R157, UR8 ;  /* 0x000000089d5a7c20 */ /* 0x001fe20008410000 */
[----:B---3--:R-:W-:Y:S01]  /*2e20*/  @P1 MOV R88, R170 ;  /* 0x000000aa00581202 */ /* 0x008fe20000000f00 */
[----:B------:R-:W-:Y:S02]  /*2e30*/  FMUL.FTZ R89, R158, UR8 ;  /* 0x000000089e597c20 */ /* 0x000fe40008410000 */
[----:B------:R-:W-:Y:S01]  /*2e40*/  FMUL.FTZ R157, R90, UR4 ;  /* 0x000000045a9d7c20 */ /* 0x000fe20008410000 */
[----:B------:R-:W-:-:S03]  /*2e50*/  @P1 SHF.L.U32 R88, R88, 0x10, RZ ;  /* 0x0000001058581819 */ /* 0x000fc600000006ff */
[----:B------:R-:W-:Y:S01]  /*2e60*/  FMUL.FTZ R157, R157, UR26 ;  /* 0x0000001a9d9d7c20 */ /* 0x000fe20008410000 */
[----:B------:R-:W-:Y:S01]  /*2e70*/  FMUL.FTZ R91, R164, UR8 ;  /* 0x00000008a45b7c20 */ /* 0x000fe20008410000 */
[----:B------:R-:W-:Y:S01]  /*2e80*/  @P1 FMUL.FTZ R155, R88, R163 ;  /* 0x000000a3589b1220 */ /* 0x000fe20000410000 */
[----:B------:R-:W-:Y:S01]  /*2e90*/  LOP3.LUT P1, RZ, R150, 0xff0000, RZ, 0xc0, !PT ;  /* 0x00ff000096ff7812 */ /* 0x000fe2000782c0ff */
[----:B------:R-:W-:Y:S01]  /*2ea0*/  FMUL.FTZ R88, R18, R157 ;  /* 0x0000009d12587220 */ /* 0x000fe20000410000 */
[----:B------:R-:W-:Y:S01]  /*2eb0*/  FMUL.FTZ R156, R91, UR4 ;  /* 0x000000045b9c7c20 */ /* 0x000fe20008410000 */
[----:B------:R-:W-:-:S03]  /*2ec0*/  FMUL.FTZ R158, R89, UR4 ;  /* 0x00000004599e7c20 */ /* 0x000fc60008410000 */
[----:B------:R-:W-:Y:S01]  /*2ed0*/  FSEL R164, R88, RZ, P1 ;  /* 0x000000ff58a47208 */ /* 0x000fe20000800000 */
[----:B------:R-:W-:Y:S01]  /*2ee0*/  FMUL.FTZ R88, R159, UR8 ;  /* 0x000000089f587c20 */ /* 0x000fe20008410000 */
[----:B------:R-:W-:Y:S01]  /*2ef0*/  FMUL.FTZ R156, R156, UR26 ;  /* 0x0000001a9c9c7c20 */ /* 0x000fe20008410000 */
[----:B------:R-:W-:Y:S01]  /*2f00*/  FMUL.FTZ R158, R158, UR26 ;  /* 0x0000001a9e9e7c20 */ /* 0x000fe20008410000 */
[----:B------:R-:W-:Y:S01]  /*2f10*/  LOP3.LUT P0, RZ, R150, 0xff00, RZ, 0xc0, !PT ;  /* 0x0000ff0096ff7812 */ /* 0x000fe2000780c0ff */
[----:B------:R-:W-:Y:S01]  /*2f20*/  FMUL.FTZ R163, R88, UR4 ;  /* 0x0000000458a37c20 */ /* 0x000fe20008410000 */
[C---:B------:R-:W-:Y:S02]  /*2f30*/  LOP3.LUT P2, RZ, R150.reuse, 0xff, RZ, 0xc0, !PT ;  /* 0x000000ff96ff7812 */ /* 0x040fe4000784c0ff */
[----:B------:R-:W-:Y:S01]  /*2f40*/  ISETP.GE.U32.AND P3, PT, R150, 0x1000000, PT ;  /* 0x010000009600780c */ /* 0x000fe20003f66070 */
[----:B------:R-:W-:Y:S01]  /*2f50*/  FMUL.FTZ R150, R19, R156 ;  /* 0x0000009c13967220 */ /* 0x000fe20000410000 */
[----:B------:R-:W-:Y:S01]  /*2f60*/  FMUL.FTZ R163, R163, UR26 ;  /* 0x0000001aa3a37c20 */ /* 0x000fe20008410000 */
[----:B------:R-:W-:-:S03]  /*2f70*/  FMUL.FTZ R151, R17, R158 ;  /* 0x0000009e11977220 */ /* 0x000fc60000410000 */
[----:B------:R-:W-:Y:S01]  /*2f80*/  FSEL R165, R150, RZ, P3 ;  /* 0x000000ff96a57208 */ /* 0x000fe20001800000 */
[----:B------:R-:W-:Y:S01]  /*2f90*/  FMUL.FTZ R150, R16, R163 ;  /* 0x000000a310967220 */ /* 0x000fe20000410000 */
[----:B------:R-:W-:-:S04]  /*2fa0*/  FSEL R151, R151, RZ, P0 ;  /* 0x000000ff97977208 */ /* 0x000fc80000000000 */
[----:B------:R-:W-:Y:S01]  /*2fb0*/  FSEL R159, R150, RZ, P2 ;  /* 0x000000ff969f7208 */ /* 0x000fe20001000000 */
[----:B------:R0:W-:Y:S08]  /*2fc0*/  F2F.BF16.F32 R166, R151 ;  /* 0x0000009700a67304 */ /* 0x0001f00000202000 */
[----:B------:R-:W1:Y:S01]  /*2fd0*/  F2F.BF16.F32 R165, R165 ;  /* 0x000000a500a57304 */ /* 0x000e620000202000 */
[----:B0-----:R-:W-:-:S07]  /*2fe0*/  IMAD.WIDE.U32 R150, R143, 0x10, R204 ;  /* 0x000000108f967825 */ /* 0x001fce00078e00cc */
[----:B------:R-:W0:Y:S08]  /*2ff0*/  F2F.BF16.F32 R164, R164 ;  /* 0x000000a400a47304 */ /* 0x000e300000202000 */
[----:B------:R-:W3:Y:S01]  /*3000*/  F2F.BF16.F32 R159, R159 ;  /* 0x0000009f009f7304 */ /* 0x000ee20000202000 */
[----:B------:R4:W-:Y:S01]  /*3010*/  STG.E.128 desc[UR16][R150.64], R88 ;  /* 0x0000005896007986 */ /* 0x0009e2000c101d10 */
[----:B-1----:R-:W-:Y:S01]  /*3020*/  SHF.L.U32 R167, R165, 0x10, RZ ;  /* 0x00000010a5a77819 */ /* 0x002fe200000006ff */
[----:B----4-:R-:W-:-:S04]  /*3030*/  IMAD.WIDE.U32 R88, R166, 0x10000, RZ ;  /* 0x00010000a6587825 */ /* 0x010fc800078e00ff */
[----:B------:R-:W-:Y:S01]  /*3040*/  IMAD.WIDE.U32 R90, R143, 0x8, R182 ;  /* 0x000000088f5a7825 */ /* 0x000fe200078e00b6 */
[----:B0-----:R-:W-:Y:S02]  /*3050*/  LOP3.LUT R89, R89, R167, R164, 0xfe, !PT ;  /* 0x000000a759597212 */ /* 0x001fe400078efea4 */
[----:B---3--:R-:W-:Y:S01]  /*3060*/  LOP3.LUT R88, R88, R159, RZ, 0xfc, !PT ;  /* 0x0000009f58587212 */ /* 0x008fe200078efcff */
[----:B------:R-:W-:-:S04]  /*3070*/  IMAD.WIDE.U32 R150, R137, 0x8, R200 ;  /* 0x0000000889967825 */ /* 0x000fc800078e00c8 */
[----:B------:R0:W-:Y:S04]  /*3080*/  STG.E.64 desc[UR16][R90.64], R88 ;  /* 0x000000585a007986 */ /* 0x0001e8000c101b10 */
[----:B------:R-:W3:Y:S01]  /*3090*/  LDG.E.64 R150, desc[UR16][R150.64] ;  /* 0x0000001096967981 */ /* 0x000ee2000c1e1b00 */
[--C-:B------:R-:W-:Y:S01]  /*30a0*/  FFMA.FTZ R143, R142, UR5, R92.reuse ;  /* 0x000000058e8f7c23 */ /* 0x100fe2000801005c */
[--C-:B------:R-:W-:Y:S01]  /*30b0*/  FFMA.FTZ R144, R144, UR5, R92.reuse ;  /* 0x0000000590907c23 */ /* 0x100fe2000801005c */
[----:B------:R-:W-:Y:S02]  /*30c0*/  FFMA.FTZ R141, R141, UR5, R92 ;  /* 0x000000058d8d7c23 */ /* 0x000fe4000801005c */
[----:B------:R-:W-:Y:S01]  /*30d0*/  FADD.FTZ R143, R148, -R143 ;  /* 0x8000008f948f7221 */ /* 0x000fe20000010000 */
[----:B------:R-:W-:Y:S01]  /*30e0*/  FADD.FTZ R147, R147, -R144 ;  /* 0x8000009093937221 */ /* 0x000fe20000010000 */
[----:B------:R-:W-:Y:S01]  /*30f0*/  FADD.FTZ R142, R146, -R141 ;  /* 0x8000008d928e7221 */ /* 0x000fe20000010000 */
[----:B------:R-:W-:Y:S01]  /*3100*/  @P4 SHF.R.U64 R146, R170, 0x10, R171 ;  /* 0x00000010aa924819 */ /* 0x000fe200000012ab */
[----:B0-----:R-:W-:Y:S01]  /*3110*/  FMUL.FTZ R89, R143, UR8 ;  /* 0x000000088f597c20 */ /* 0x001fe20008410000 */
[----:B------:R-:W-:Y:S01]  /*3120*/  FMUL.FTZ R90, R147, UR8 ;  /* 0x00000008935a7c20 */ /* 0x000fe20008410000 */
[----:B------:R-:W-:-:S02]  /*3130*/  @P5 MOV R88, R171 ;  /* 0x000000ab00585202 */ /* 0x000fc40000000f00 */
[----:B------:R-:W-:Y:S01]  /*3140*/  @P6 SHF.R.U32.HI R141, RZ, 0x10, R171 ;  /* 0x00000010ff8d6819 */ /* 0x000fe200000116ab */
[----:B------:R-:W-:Y:S01]  /*3150*/  FMUL.FTZ R148, R89, UR4 ;  /* 0x0000000459947c20 */ /* 0x000fe20008410000 */
[----:B------:R-:W-:Y:S01]  /*3160*/  @P4 SHF.L.U32 R91, R146, 0x10, RZ ;  /* 0x00000010925b4819 */ /* 0x000fe200000006ff */
[----:B------:R-:W-:Y:S01]  /*3170*/  FFMA.FTZ R164, R145, UR5, R92 ;  /* 0x0000000591a47c23 */ /* 0x000fe2000801005c */
[----:B------:R-:W-:Y:S01]  /*3180*/  FMUL.FTZ R159, R90, UR4 ;  /* 0x000000045a9f7c20 */ /* 0x000fe20008410000 */
[----:B------:R-:W-:Y:S02]  /*3190*/  CS2R R144, SRZ ;  /* 0x0000000000907805 */ /* 0x000fe4000001ff00 */
[----:B------:R-:W-:Y:S01]  /*31a0*/  @P5 SHF.L.U32 R88, R88, 0x10, RZ ;  /* 0x0000001058585819 */ /* 0x000fe200000006ff */
[----:B------:R-:W-:Y:S01]  /*31b0*/  @P4 FMUL.FTZ R144, R91, R160 ;  /* 0x000000a05b904220 */ /* 0x000fe20000410000 */
[----:B------:R-:W-:Y:S01]  /*31c0*/  @P6 SHF.L.U32 R141, R141, 0x10, RZ ;  /* 0x000000108d8d6819 */ /* 0x000fe200000006ff */
[----:B------:R-:W-:Y:S01]  /*31d0*/  FMUL.FTZ R148, R148, UR26 ;  /* 0x0000001a94947c20 */ /* 0x000fe20008410000 */
[----:B------:R-:W-:Y:S01]  /*31e0*/  FMUL.FTZ R91, R142, UR8 ;  /* 0x000000088e5b7c20 */ /* 0x000fe20008410000 */
[----:B------:R-:W-:Y:S01]  /*31f0*/  FMUL.FTZ R159, R159, UR26 ;  /* 0x0000001a9f9f7c20 */ /* 0x000fe20008410000 */
[----:B------:R-:W-:-:S02]  /*3200*/  HFMA2 R146, -RZ, RZ, 0, 0 ;  /* 0x00000000ff927431 */ /* 0x000fc400000001ff */
[----:B------:R-:W-:Y:S01]  /*3210*/  @P5 FMUL.FTZ R145, R88, R161 ;  /* 0x000000a158915220 */ /* 0x000fe20000410000 */
[----:B------:R-:W-:Y:S01]  /*3220*/  FADD.FTZ R164, R149, -R164 ;  /* 0x800000a495a47221 */ /* 0x000fe20000010000 */
[----:B------:R-:W-:Y:S01]  /*3230*/  @P6 FMUL.FTZ R146, R141, R162 ;  /* 0x000000a28d926220 */ /* 0x000fe20000410000 */
[----:B------:R-:W-:Y:S01]  /*3240*/  FMUL.FTZ R88, R21, R148 ;  /* 0x0000009415587220 */ /* 0x000fe20000410000 */
[----:B------:R-:W-:Y:S01]  /*3250*/  LOP3.LUT P4, RZ, R135, 0xff00, RZ, 0xc0, !PT ;  /* 0x0000ff0087ff7812 */ /* 0x000fe2000788c0ff */
[----:B------:R-:W-:Y:S01]  /*3260*/  FMUL.FTZ R149, R91, UR4 ;  /* 0x000000045b957c20 */ /* 0x000fe20008410000 */
[----:B------:R-:W-:Y:S01]  /*3270*/  FMUL.FTZ R141, R22, R159 ;  /* 0x0000009f168d7220 */ /* 0x000fe20000410000 */
[----:B------:R-:W-:Y:S02]  /*3280*/  LOP3.LUT P5, RZ, R135, 0xff0000, RZ, 0xc0, !PT ;  /* 0x00ff000087ff7812 */ /* 0x000fe400078ac0ff */
[----:B------:R-:W-:Y:S01]  /*3290*/  FSEL R143, R88, RZ, P4 ;  /* 0x000000ff588f7208 */ /* 0x000fe20002000000 */
[----:B------:R-:W-:Y:S01]  /*32a0*/  FMUL.FTZ R149, R149, UR26 ;  /* 0x0000001a95957c20 */ /* 0x000fe20008410000 */
[----:B------:R-:W-:Y:S01]  /*32b0*/  FMUL.FTZ R88, R164, UR8 ;  /* 0x00000008a4587c20 */ /* 0x000fe20008410000 */
[----:B------:R-:W-:-:S02]  /*32c0*/  FSEL R160, R141, RZ, P5 ;  /* 0x000000ff8da07208 */ /* 0x000fc40002800000 */
[----:B------:R-:W-:Y:S01]  /*32d0*/  FMUL.FTZ R162, R23, R149 ;  /* 0x0000009517a27220 */ /* 0x000fe20000410000 */
[----:B------:R-:W-:Y:S01]  /*32e0*/  ISETP.GE.U32.AND P6, PT, R135, 0x1000000, PT ;  /* 0x010000008700780c */ /* 0x000fe20003fc6070 */
[----:B------:R-:W-:Y:S01]  /*32f0*/  FMUL.FTZ R161, R88, UR4 ;  /* 0x0000000458a17c20 */ /* 0x000fe20008410000 */
[----:B------:R-:W-:Y:S02]  /*3300*/  MOV R147, RZ ;  /* 0x000000ff00937202 */ /* 0x000fe40000000f00 */
[----:B------:R-:W-:Y:S01]  /*3310*/  FSEL R162, R162, RZ, P6 ;  /* 0x000000ffa2a27208 */ /* 0x000fe20003000000 */
[----:B------:R-:W-:Y:S01]  /*3320*/  FMUL.FTZ R161, R161, UR26 ;  /* 0x0000001aa1a17c20 */ /* 0x000fe20008410000 */
[----:B------:R-:W0:Y:S01]  /*3330*/  F2F.BF16.F32 R143, R143 ;  /* 0x0000008f008f7304 */ /* 0x000e220000202000 */
[----:B------:R-:W-:-:S07]  /*3340*/  FFMA.FTZ R136, R136, UR5, R92 ;  /* 0x0000000588887c23 */ /* 0x000fce000801005c */
[----:B------:R-:W1:Y:S01]  /*3350*/  F2F.BF16.F32 R162, R162 ;  /* 0x000000a200a27304 */ /* 0x000e620000202000 */
[--C-:B------:R-:W-:Y:S01]  /*3360*/  FFMA.FTZ R127, R127, UR5, R92.reuse ;  /* 0x000000057f7f7c23 */ /* 0x100fe2000801005c */
[----:B------:R-:W-:-:S06]  /*3370*/  FFMA.FTZ R139, R139, UR5, R92 ;  /* 0x000000058b8b7c23 */ /* 0x000fcc000801005c */
[----:B------:R4:W1:Y:S01]  /*3380*/  F2F.BF16.F32 R164, R160 ;  /* 0x000000a000a47304 */ /* 0x0008620000202000 */
[----:B------:R-:W-:Y:S01]  /*3390*/  FFMA.FTZ R119, R119, UR5, R92 ;  /* 0x0000000577777c23 */ /* 0x000fe2000801005c */
[----:B----4-:R-:W-:Y:S01]  /*33a0*/  FADD.FTZ R160, R125, -R136 ;  /* 0x800000887da07221 */ /* 0x010fe20000010000 */
[----:B--2---:R-:W-:-:S04]  /*33b0*/  @P2 MOV R141, R94 ;  /* 0x0000005e008d2202 */ /* 0x004fc80000000f00 */
[----:B------:R-:W-:-:S05]  /*33c0*/  @P2 SHF.L.U32 R142, R141, 0x10, RZ ;  /* 0x000000108d8e2819 */ /* 0x000fca00000006ff */
[----:B------:R-:W-:Y:S01]  /*33d0*/  @P2 FMUL.FTZ R147, R142, R163 ;  /* 0x000000a38e932220 */ /* 0x000fe20000410000 */
[----:B------:R-:W-:Y:S01]  /*33e0*/  LOP3.LUT P2, RZ, R135, 0xff, RZ, 0xc0, !PT ;  /* 0x000000ff87ff7812 */ /* 0x000fe2000784c0ff */
[----:B------:R-:W-:-:S05]  /*33f0*/  FMUL.FTZ R135, R20, R161 ;  /* 0x000000a114877220 */ /* 0x000fca0000410000 */
[----:B------:R-:W-:-:S04]  /*3400*/  FSEL R135, R135, RZ, P2 ;  /* 0x000000ff87877208 */ /* 0x000fc80001000000 */
[----:B------:R2:W4:Y:S01]  /*3410*/  F2F.BF16.F32 R163, R135 ;  /* 0x0000008700a37304 */ /* 0x0005220000202000 */
[----:B------:R-:W-:Y:S01]  /*3420*/  @P0 SHF.R.U64 R94, R94, 0x10, R95 ;  /* 0x000000105e5e0819 */ /* 0x000fe2000000125f */
[----:B------:R-:W-:Y:S01]  /*3430*/  FADD.FTZ R141, R124, -R127 ;  /* 0x8000007f7c8d7221 */ /* 0x000fe20000010000 */
[----:B------:R-:W-:Y:S01]  /*3440*/  @P1 MOV R136, R95 ;  /* 0x0000005f00881202 */ /* 0x000fe20000000f00 */
[----:B0-----:R-:W-:-:S04]  /*3450*/  IMAD.WIDE.U32 R124, R143, 0x10000, RZ ;  /* 0x000100008f7c7825 */ /* 0x001fc800078e00ff */
[----:B------:R-:W-:Y:S01]  /*3460*/  FADD.FTZ R142, R138, -R139 ;  /* 0x8000008b8a8e7221 */ /* 0x000fe20000010000 */
[----:B-1----:R-:W-:Y:S01]  /*3470*/  SHF.L.U32 R127, R162, 0x10, RZ ;  /* 0x00000010a27f7819 */ /* 0x002fe200000006ff */
[----:B------:R-:W-:Y:S01]  /*3480*/  FMUL.FTZ R141, R141, UR8 ;  /* 0x000000088d8d7c20 */ /* 0x000fe20008410000 */
[----:B------:R-:W-:Y:S02]  /*3490*/  @P3 SHF.R.U32.HI R139, RZ, 0x10, R95 ;  /* 0x00000010ff8b3819 */ /* 0x000fe4000001165f */
[----:B--2---:R-:W-:Y:S01]  /*34a0*/  @P0 SHF.L.U32 R135, R94, 0x10, RZ ;  /* 0x000000105e870819 */ /* 0x004fe200000006ff */
[----:B------:R-:W-:Y:S01]  /*34b0*/  IMAD.WIDE.U32 R94, R137, 0x10, R204 ;  /* 0x00000010895e7825 */ /* 0x000fe200078e00cc */
[----:B------:R-:W-:-:S03]  /*34c0*/  @P1 SHF.L.U32 R136, R136, 0x10, RZ ;  /* 0x0000001088881819 */ /* 0x000fc600000006ff */
[----:B------:R-:W-:Y:S01]  /*34d0*/  FADD.FTZ R143, R140, -R119 ;  /* 0x800000778c8f7221 */ /* 0x000fe20000010000 */
[----:B------:R-:W-:Y:S01]  /*34e0*/  LOP3.LUT R125, R125, R127, R164, 0xfe, !PT ;  /* 0x0000007f7d7d7212 */ /* 0x000fe200078efea4 */
[----:B------:R-:W-:Y:S02]  /*34f0*/  HFMA2 R127, -RZ, RZ, 0, 0 ;  /* 0x00000000ff7f7431 */ /* 0x000fe400000001ff */
[----:B------:R-:W-:Y:S01]  /*3500*/  FMUL.FTZ R138, R141, UR4 ;  /* 0x000000048d8a7c20 */ /* 0x000fe20008410000 */
[----:B------:R-:W-:Y:S01]  /*3510*/  @P1 FMUL.FTZ R127, R136, R157 ;  /* 0x0000009d887f1220 */ /* 0x000fe20000410000 */
[----:B------:R0:W-:Y:S01]  /*3520*/  STG.E.128 desc[UR16][R94.64], R88 ;  /* 0x000000585e007986 */ /* 0x0001e2000c101d10 */
[----:B------:R-:W-:Y:S01]  /*3530*/  FMUL.FTZ R142, R142, UR8 ;  /* 0x000000088e8e7c20 */ /* 0x000fe20008410000 */
[----:B----4-:R-:W-:Y:S01]  /*3540*/  LOP3.LUT R124, R124, R163, RZ, 0xfc, !PT ;  /* 0x000000a37c7c7212 */ /* 0x010fe200078efcff */
[----:B------:R-:W-:Y:S01]  /*3550*/  IMAD.WIDE.U32 R136, R137, 0x8, R182 ;  /* 0x0000000889887825 */ /* 0x000fe200078e00b6 */
[----:B------:R-:W-:-:S03]  /*3560*/  @P3 SHF.L.U32 R139, R139, 0x10, RZ ;  /* 0x000000108b8b3819 */ /* 0x000fc600000006ff */
[----:B------:R-:W-:Y:S02]  /*3570*/  HFMA2 R119, -RZ, RZ, 0, 0 ;  /* 0x00000000ff777431 */ /* 0x000fe400000001ff */
[----:B------:R-:W-:Y:S01]  /*3580*/  FMUL.FTZ R138, R138, UR26 ;  /* 0x0000001a8a8a7c20 */ /* 0x000fe20008410000 */
[----:B------:R-:W-:Y:S01]  /*3590*/  FMUL.FTZ R143, R143, UR8 ;  /* 0x000000088f8f7c20 */ /* 0x000fe20008410000 */
[----:B------:R-:W-:Y:S01]  /*35a0*/  @P0 FMUL.FTZ R119, R135, R158 ;  /* 0x0000009e87770220 */ /* 0x000fe20000410000 */
[----:B------:R-:W-:Y:S01]  /*35b0*/  FMUL.FTZ R140, R142, UR4 ;  /* 0x000000048e8c7c20 */ /* 0x000fe20008410000 */
[----:B------:R-:W-:Y:S01]  /*35c0*/  MOV R135, RZ ;  /* 0x000000ff00877202 */ /* 0x000fe20000000f00 */
[----:B------:R-:W-:Y:S01]  /*35d0*/  @P3 FMUL.FTZ R135, R139, R156 ;  /* 0x0000009c8b873220 */ /* 0x000fe20000410000 */
[----:B------:R1:W-:Y:S01]  /*35e0*/  STG.E.64 desc[UR16][R136.64], R124 ;  /* 0x0000007c88007986 */ /* 0x0003e2000c101b10 */
[----:B0-----:R-:W-:-:S04]  /*35f0*/  IMAD.WIDE.U32 R94, R129, 0x8, R200 ;  /* 0x00000008815e7825 */ /* 0x001fc800078e00c8 */
[----:B------:R-:W-:Y:S01]  /*3600*/  FMUL.FTZ R139, R25, R138 ;  /* 0x0000008a198b7220 */ /* 0x000fe20000410000 */
[----:B------:R-:W-:Y:S01]  /*3610*/  FMUL.FTZ R156, R143, UR4 ;  /* 0x000000048f9c7c20 */ /* 0x000fe20008410000 */
[----:B------:R-:W-:Y:S01]  /*3620*/  LOP3.LUT P3, RZ, R128, 0xff00, RZ, 0xc0, !PT ;  /* 0x0000ff0080ff7812 */ /* 0x000fe2000786c0ff */
[----:B------:R-:W2:Y:S01]  /*3630*/  LDG.E.64 R94, desc[UR16][R94.64] ;  /* 0x000000105e5e7981 */ /* 0x000ea2000c1e1b00 */
[----:B-1----:R-:W-:Y:S01]  /*3640*/  FMUL.FTZ R137, R140, UR26 ;  /* 0x0000001a8c897c20 */ /* 0x002fe20008410000 */
[----:B------:R-:W-:Y:S01]  /*3650*/  FMUL.FTZ R140, R160, UR8 ;  /* 0x00000008a08c7c20 */ /* 0x000fe20008410000 */
[----:B------:R-:W-:Y:S01]  /*3660*/  FMUL.FTZ R156, R156, UR26 ;  /* 0x0000001a9c9c7c20 */ /* 0x000fe20008410000 */
[----:B------:R-:W-:Y:S02]  /*3670*/  FSEL R89, R139, RZ, P3 ;  /* 0x000000ff8b597208 */ /* 0x000fe40001800000 */
[----:B------:R-:W-:Y:S01]  /*3680*/  FMUL.FTZ R139, R140, UR4 ;  /* 0x000000048c8b7c20 */ /* 0x000fe20008410000 */
[----:B------:R-:W-:Y:S01]  /*3690*/  FMUL.FTZ R91, R27, R156 ;  /* 0x0000009c1b5b7220 */ /* 0x000fe20000410000 */
[----:B------:R-:W-:-:S02]  /*36a0*/  ISETP.GE.U32.AND P1, PT, R128, 0x1000000, PT ;  /* 0x010000008000780c */ /* 0x000fc40003f26070 */
[----:B------:R-:W-:Y:S01]  /*36b0*/  FMUL.FTZ R139, R139, UR26 ;  /* 0x0000001a8b8b7c20 */ /* 0x000fe20008410000 */
[----:B------:R-:W-:Y:S02]  /*36c0*/  HFMA2 R136, -RZ, RZ, 0, 0 ;  /* 0x00000000ff887431 */ /* 0x000fe400000001ff */
[----:B------:R-:W-:Y:S01]  /*36d0*/  FMUL.FTZ R90, R26, R137 ;  /* 0x000000891a5a7220 */ /* 0x000fe20000410000 */
[----:B------:R-:W-:Y:S02]  /*36e0*/  LOP3.LUT P0, RZ, R128, 0xff0000, RZ, 0xc0, !PT ;  /* 0x00ff000080ff7812 */ /* 0x000fe4000780c0ff */
[----:B------:R-:W-:Y:S01]  /*36f0*/  FSEL R158, R91, RZ, P1 ;  /* 0x000000ff5b9e7208 */ /* 0x000fe20000800000 */
[----:B------:R-:W0:Y:S01]  /*3700*/  F2F.BF16.F32 R89, R89 ;  /* 0x0000005900597304 */ /* 0x000e220000202000 */
[----:B------:R-:W-:-:S07]  /*3710*/  FSEL R90, R90, RZ, P0 ;  /* 0x000000ff5a5a7208 */ /* 0x000fce0000000000 */
[----:B------:R-:W1:Y:S01]  /*3720*/  F2F.BF16.F32 R158, R158 ;  /* 0x0000009e009e7304 */ /* 0x000e620000202000 */
[----:B---3--:R-:W-:-:S04]  /*3730*/  @P2 MOV R88, R150 ;  /* 0x0000009600582202 */ /* 0x008fc80000000f00 */
[----:B------:R-:W-:-:S05]  /*3740*/  @P2 SHF.L.U32 R88, R88, 0x10, RZ ;  /* 0x0000001058582819 */ /* 0x000fca00000006ff */
[----:B------:R-:W-:Y:S01]  /*3750*/  @P2 FMUL.FTZ R136, R88, R161 ;  /* 0x000000a158882220 */ /* 0x000fe20000410000 */
[----:B------:R-:W-:Y:S01]  /*3760*/  FMUL.FTZ R88, R24, R139 ;  /* 0x0000008b18587220 */ /* 0x000fe20000410000 */
[----:B------:R-:W-:-:S04]  /*3770*/  LOP3.LUT P2, RZ, R128, 0xff, RZ, 0xc0, !PT ;  /* 0x000000ff80ff7812 */ /* 0x000fc8000784c0ff */
[----:B------:R-:W-:Y:S01]  /*3780*/  FSEL R157, R88, RZ, P2 ;  /* 0x000000ff589d7208 */ /* 0x000fe20001000000 */
[----:B------:R-:W3:Y:S08]  /*3790*/  F2F.BF16.F32 R90, R90 ;  /* 0x0000005a005a7304 */ /* 0x000ef00000202000 */
[----:B------:R-:W4:Y:S01]  /*37a0*/  F2F.BF16.F32 R157, R157 ;  /* 0x0000009d009d7304 */ /* 0x000f220000202000 */
[----:B0-----:R-:W-:Y:S01]  /*37b0*/  IMAD.WIDE.U32 R88, R89, 0x10000, RZ ;  /* 0x0001000059587825 */ /* 0x001fe200078e00ff */
[----:B-1----:R-:W-:-:S03]  /*37c0*/  SHF.L.U32 R91, R158, 0x10, RZ ;  /* 0x000000109e5b7819 */ /* 0x002fc600000006ff */
[----:B------:R-:W-:Y:S01]  /*37d0*/  IMAD.WIDE.U32 R124, R129, 0x8, R182 ;  /* 0x00000008817c7825 */ /* 0x000fe200078e00b6 */
[----:B---3--:R-:W-:-:S03]  /*37e0*/  LOP3.LUT R89, R89, R91, R90, 0xfe, !PT ;  /* 0x0000005b59597212 */ /* 0x008fc600078efe5a */
[----:B------:R-:W-:-:S04]  /*37f0*/  IMAD.WIDE.U32 R90, R129, 0x10, R204 ;  /* 0x00000010815a7825 */ /* 0x000fc800078e00cc */
[----:B------:R-:W-:Y:S01]  /*3800*/  IMAD.WIDE.U32 R128, R122, 0x8, R200 ;  /* 0x000000087a807825 */ /* 0x000fe200078e00c8 */
[----:B----4-:R-:W-:Y:S01]  /*3810*/  LOP3.LUT R88, R88, R157, RZ, 0xfc, !PT ;  /* 0x0000009d58587212 */ /* 0x010fe200078efcff */
[----:B------:R-:W-:Y:S04]  /*3820*/  STG.E.128 desc[UR16][R90.64], R140 ;  /* 0x0000008c5a007986 */ /* 0x000fe8000c101d10 */
[----:B------:R0:W-:Y:S04]  /*3830*/  STG.E.64 desc[UR16][R124.64], R88 ;  /* 0x000000587c007986 */ /* 0x0001e8000c101b10 */
[----:B------:R-:W3:Y:S01]  /*3840*/  LDG.E.64 R128, desc[UR16][R128.64] ;  /* 0x0000001080807981 */ /* 0x000ee2000c1e1b00 */
[--C-:B------:R-:W-:Y:S01]  /*3850*/  FFMA.FTZ R158, R123, UR5, R92.reuse ;  /* 0x000000057b9e7c23 */ /* 0x100fe2000801005c */
[--C-:B------:R-:W-:Y:S01]  /*3860*/  FFMA.FTZ R123, R126, UR5, R92.reuse ;  /* 0x000000057e7b7c23 */ /* 0x100fe2000801005c */
[----:B------:R-:W-:-:S03]  /*3870*/  FFMA.FTZ R120, R120, UR5, R92 ;  /* 0x0000000578787c23 */ /* 0x000fc6000801005c */
[----:B------:R-:W-:Y:S01]  /*3880*/  FADD.FTZ R123, R132, -R123 ;  /* 0x8000007b847b7221 */ /* 0x000fe20000010000 */
[----:B------:R-:W-:-:S03]  /*3890*/  FADD.FTZ R131, R131, -R120 ;  /* 0x8000007883837221 */ /* 0x000fc60000010000 */
[----:B0-----:R-:W-:Y:S01]  /*38a0*/  FMUL.FTZ R89, R123, UR8 ;  /* 0x000000087b597c20 */ /* 0x001fe20008410000 */
[----:B------:R-:W-:Y:S01]  /*38b0*/  @P5 MOV R88, R151 ;  /* 0x0000009700585202 */ /* 0x000fe20000000f00 */
[----:B------:R-:W-:Y:S01]  /*38c0*/  FFMA.FTZ R157, R134, UR5, R92 ;  /* 0x00000005869d7c23 */ /* 0x000fe2000801005c */
[--C-:B------:R-:W-:Y:S01]  /*38d0*/  @P6 SHF.R.U32.HI R120, RZ, 0x10, R151.reuse ;  /* 0x00000010ff786819 */ /* 0x100fe20000011697 */
[----:B------:R-:W-:Y:S01]  /*38e0*/  FMUL.FTZ R134, R89, UR4 ;  /* 0x0000000459867c20 */ /* 0x000fe20008410000 */
[----:B------:R-:W-:Y:S02]  /*38f0*/  @P4 SHF.R.U64 R91, R150, 0x10, R151 ;  /* 0x00000010965b4819 */ /* 0x000fe40000001297 */
[----:B------:R-:W-:Y:S01]  /*3900*/  @P5 SHF.L.U32 R88, R88, 0x10, RZ ;  /* 0x0000001058585819 */ /* 0x000fe200000006ff */
[----:B------:R-:W-:Y:S01]  /*3910*/  FMUL.FTZ R134, R134, UR26 ;  /* 0x0000001a86867c20 */ /* 0x000fe20008410000 */
[----:B------:R-:W-:Y:S02]  /*3920*/  @P6 SHF.L.U32 R120, R120, 0x10, RZ ;  /* 0x0000001078786819 */ /* 0x000fe400000006ff */
[----:B------:R-:W-:Y:S01]  /*3930*/  @P4 SHF.L.U32 R91, R91, 0x10, RZ ;  /* 0x000000105b5b4819 */ /* 0x000fe200000006ff */
[----:B------:R-:W-:Y:S01]  /*3940*/  FADD.FTZ R157, R130, -R157 ;  /* 0x8000009d829d7221 */ /* 0x000fe20000010000 */
[----:B------:R-:W-:Y:S01]  /*3950*/  MOV R126, RZ ;  /* 0x000000ff007e7202 */ /* 0x000fe20000000f00 */
[----:B------:R-:W-:-:S02]  /*3960*/  HFMA2 R92, -RZ, RZ, 0, 0 ;  /* 0x00000000ff5c7431 */ /* 0x000fc400000001ff */
[----:B------:R-:W-:Y:S01]  /*3970*/  @P5 FMUL.FTZ R126, R88, R159 ;  /* 0x0000009f587e5220 */ /* 0x000fe20000410000 */
[----:B------:R-:W-:Y:S01]  /*3980*/  @P6 FMUL.FTZ R92, R120, R149 ;  /* 0x00000095785c6220 */ /* 0x000fe20000410000 */
[----:B------:R-:W-:Y:S01]  /*3990*/  FMUL.FTZ R88, R29, R134 ;  /* 0x000000861d587220 */ /* 0x000fe20000410000 */
[----:B------:R-:W-:Y:S01]  /*39a0*/  HFMA2 R130, -RZ, RZ, 0, 0 ;  /* 0x00000000ff827431 */ /* 0x000fe200000001ff */
[----:B------:R-:W-:Y:S01]  /*39b0*/  LOP3.LUT P6, RZ, R121, 0xff00, RZ, 0xc0, !PT ;  /* 0x0000ff0079ff7812 */ /* 0x000fe200078cc0ff */
[----:B------:R-:W-:Y:S01]  /*39c0*/  FADD.FTZ R158, R133, -R158 ;  /* 0x8000009e859e7221 */ /* 0x000fe20000010000 */
[----:B------:R-:W-:Y:S01]  /*39d0*/  @P4 FMUL.FTZ R130, R91, R148 ;  /* 0x000000945b824220 */ /* 0x000fe20000410000 */
[----:B------:R-:W-:Y:S01]  /*39e0*/  FMUL.FTZ R91, R157, UR8 ;  /* 0x000000089d5b7c20 */ /* 0x000fe20008410000 */
[----:B------:R-:W-:Y:S01]  /*39f0*/  FSEL R124, R88, RZ, P6 ;  /* 0x000000ff587c7208 */ /* 0x000fe20003000000 */
[----:B------:R-:W-:Y:S01]  /*3a00*/  FMUL.FTZ R88, R158, UR8 ;  /* 0x000000089e587c20 */ /* 0x000fe20008410000 */
[----:B------:R-:W-:Y:S01]  /*3a10*/  FMUL.FTZ R90, R131, UR8 ;  /* 0x00000008835a7c20 */ /* 0x000fe20008410000 */
[----:B------:R-:W-:-:S02]  /*3a20*/  FMUL.FTZ R140, R91, UR4 ;  /* 0x000000045b8c7c20 */ /* 0x000fc40008410000 */
[----:B------:R-:W-:Y:S01]  /*3a30*/  FMUL.FTZ R123, R88, UR4 ;  /* 0x00000004587b7c20 */ /* 0x000fe20008410000 */
[----:B------:R-:W-:Y:S01]  /*3a40*/  FMUL.FTZ R133, R90, UR4 ;  /* 0x000000045a857c20 */ /* 0x000fe20008410000 */
[----:B------:R-:W-:Y:S02]  /*3a50*/  FMUL.FTZ R140, R140, UR26 ;  /* 0x0000001a8c8c7c20 */ /* 0x000fe40008410000 */
[----:B------:R-:W-:Y:S01]  /*3a60*/  FMUL.FTZ R149, R123, UR26 ;  /* 0x0000001a7b957c20 */ /* 0x000fe20008410000 */
[----:B------:R-:W-:Y:S01]  /*3a70*/  FMUL.FTZ R133, R133, UR26 ;  /* 0x0000001a85857c20 */ /* 0x000fe20008410000 */
[----:B------:R-:W-:Y:S01]  /*3a80*/  FMUL.FTZ R123, R31, R140 ;  /* 0x0000008c1f7b7220 */ /* 0x000fe20000410000 */
[C---:B------:R-:W-:Y:S02]  /*3a90*/  ISETP.GE.U32.AND P4, PT, R121.reuse, 0x1000000, PT ;  /* 0x010000007900780c */ /* 0x040fe40003f86070 */
[----:B------:R-:W-:Y:S01]  /*3aa0*/  MOV R131, RZ ;  /* 0x000000ff00837202 */ /* 0x000fe20000000f00 */
[----:B------:R-:W-:Y:S01]  /*3ab0*/  FMUL.FTZ R125, R30, R133 ;  /* 0x000000851e7d7220 */ /* 0x000fe20000410000 */
[----:B------:R-:W-:Y:S01]  /*3ac0*/  LOP3.LUT P5, RZ, R121, 0xff0000, RZ, 0xc0, !PT ;  /* 0x00ff000079ff7812 */ /* 0x000fe200078ac0ff */
[----:B------:R0:W1:Y:S03]  /*3ad0*/  F2F.BF16.F32 R132, R124 ;  /* 0x0000007c00847304 */ /* 0x0000660000202000 */
[----:B------:R-:W-:-:S06]  /*3ae0*/  FSEL R125, R125, RZ, P5 ;  /* 0x000000ff7d7d7208 */ /* 0x000fcc0002800000 */
[----:B------:R-:W-:Y:S01]  /*3af0*/  F2F.BF16.F32 R125, R125 ;  /* 0x0000007d007d7304 */ /* 0x000fe20000202000 */
[----:B------:R-:W-:Y:S01]  /*3b00*/  HFMA2 R148, -RZ, RZ, 0, 0 ;  /* 0x00000000ff947431 */ /* 0x000fe200000001ff */
[----:B--2---:R-:W-:-:S04]  /*3b10*/  @P2 MOV R120, R94 ;  /* 0x0000005e00782202 */ /* 0x004fc80000000f00 */
[----:B------:R-:W-:-:S05]  /*3b20*/  @P2 SHF.L.U32 R120, R120, 0x10, RZ ;  /* 0x0000001078782819 */ /* 0x000fca00000006ff */
[----:B------:R-:W-:Y:S01]  /*3b30*/  @P2 FMUL.FTZ R131, R139, R120 ;  /* 0x000000788b832220 */ /* 0x000fe20000410000 */
[----:B------:R-:W-:Y:S01]  /*3b40*/  FSEL R139, R123, RZ, P4 ;  /* 0x000000ff7b8b7208 */ /* 0x000fe20002000000 */
[----:B------:R-:W-:-:S05]  /*3b50*/  FMUL.FTZ R120, R28, R149 ;  /* 0x000000951c787220 */ /* 0x000fca0000410000 */
[----:B------:R-:W2:Y:S01]  /*3b60*/  F2F.BF16.F32 R139, R139 ;  /* 0x0000008b008b7304 */ /* 0x000ea20000202000 */
[----:B------:R-:W-:-:S04]  /*3b70*/  LOP3.LUT P2, RZ, R121, 0xff, RZ, 0xc0, !PT ;  /* 0x000000ff79ff7812 */ /* 0x000fc8000784c0ff */
[----:B0-----:R-:W-:Y:S01]  /*3b80*/  FSEL R124, R120, RZ, P2 ;  /* 0x000000ff787c7208 */ /* 0x001fe20001000000 */
[----:B-1----:R-:W-:-:S03]  /*3b90*/  IMAD.WIDE.U32 R120, R132, 0x10000, RZ ;  /* 0x0001000084787825 */ /* 0x002fc600078e00ff */
[----:B------:R0:W1:Y:S01]  /*3ba0*/  F2F.BF16.F32 R141, R124 ;  /* 0x0000007c008d7304 */ /* 0x0000620000202000 */
[----:B--2---:R-:W-:-:S04]  /*3bb0*/  SHF.L.U32 R123, R139, 0x10, RZ ;  /* 0x000000108b7b7819 */ /* 0x004fc800000006ff */
[----:B------:R-:W-:Y:S02]  /*3bc0*/  LOP3.LUT R121, R121, R123, R125, 0xfe, !PT ;  /* 0x0000007b79797212 */ /* 0x000fe400078efe7d */
[----:B------:R-:W-:Y:S02]  /*3bd0*/  @P3 SHF.R.U64 R125, R94, 0x10, R95 ;  /* 0x000000105e7d3819 */ /* 0x000fe4000000125f */
[----:B------:R-:W-:Y:S02]  /*3be0*/  @P0 MOV R123, R95 ;  /* 0x0000005f007b0202 */ /* 0x000fe40000000f00 */
[----:B------:R-:W-:Y:S02]  /*3bf0*/  @P3 SHF.L.U32 R139, R125, 0x10, RZ ;  /* 0x000000107d8b3819 */ /* 0x000fe400000006ff */
[----:B------:R-:W-:Y:S01]  /*3c00*/  @P0 SHF.L.U32 R142, R123, 0x10, RZ ;  /* 0x000000107b8e0819 */ /* 0x000fe200000006ff */
[----:B0-----:R-:W-:Y:S01]  /*3c10*/  IMAD.WIDE.U32 R124, R122, 0x10, R204 ;  /* 0x000000107a7c7825 */ /* 0x001fe200078e00cc */
[----:B-1----:R-:W-:-:S03]  /*3c20*/  LOP3.LUT R120, R120, R141, RZ, 0xfc, !PT ;  /* 0x0000008d78787212 */ /* 0x002fc600078efcff */
[----:B------:R-:W-:Y:S01]  /*3c30*/  HFMA2 R94, -RZ, RZ, 0, 0 ;  /* 0x00000000ff5e7431 */ /* 0x000fe200000001ff */
[----:B------:R-:W-:Y:S01]  /*3c40*/  MOV R132, RZ ;  /* 0x000000ff00847202 */ /* 0x000fe20000000f00 */
[----:B------:R-:W-:-:S04]  /*3c50*/  IMAD.WIDE.U32 R122, R122, 0x8, R182 ;  /* 0x000000087a7a7825 */ /* 0x000fc800078e00b6 */
[----:B------:R-:W-:Y:S01]  /*3c60*/  @P3 FMUL.FTZ R94, R139, R138 ;  /* 0x0000008a8b5e3220 */ /* 0x000fe20000410000 */
[----:B------:R-:W-:Y:S01]  /*3c70*/  @P0 FMUL.FTZ R132, R142, R137 ;  /* 0x000000898e840220 */ /* 0x000fe20000410000 */
[----:B------:R-:W-:Y:S01]  /*3c80*/  @P1 SHF.R.U32.HI R143, RZ, 0x10, R95 ;  /* 0x00000010ff8f1819 */ /* 0x000fe2000001165f */
[----:B------:R0:W-:Y:S04]  /*3c90*/  STG.E.128 desc[UR16][R124.64], R88 ;  /* 0x000000587c007986 */ /* 0x0001e8000c101d10 */
[----:B------:R1:W-:Y:S01]  /*3ca0*/  STG.E.64 desc[UR16][R122.64], R120 ;  /* 0x000000787a007986 */ /* 0x0003e2000c101b10 */
[----:B------:R-:W-:Y:S01]  /*3cb0*/  MOV R142, RZ ;  /* 0x000000ff008e7202 */ /* 0x000fe20000000f00 */
[----:B------:R-:W-:Y:S01]  /*3cc0*/  HFMA2 R95, -RZ, RZ, 0, 0 ;  /* 0x00000000ff5f7431 */ /* 0x000fe200000001ff */
[----:B0-----:R-:W-:-:S02]  /*3cd0*/  @P1 SHF.L.U32 R89, R143, 0x10, RZ ;  /* 0x000000108f591819 */ /* 0x001fc400000006ff */
[----:B---3--:R-:W-:Y:S02]  /*3ce0*/  @P2 MOV R137, R128 ;  /* 0x0000008000892202 */ /* 0x008fe40000000f00 */
[--C-:B------:R-:W-:Y:S02]  /*3cf0*/  @P6 SHF.R.U64 R141, R128, 0x10, R129.reuse ;  /* 0x00000010808d6819 */ /* 0x100fe40000001281 */
[----:B------:R-:W-:Y:S02]  /*3d00*/  @P5 MOV R138, R129 ;  /* 0x00000081008a5202 */ /* 0x000fe40000000f00 */
[----:B------:R-:W-:Y:S02]  /*3d10*/  @P4 SHF.R.U32.HI R139, RZ, 0x10, R129 ;  /* 0x00000010ff8b4819 */ /* 0x000fe40000011681 */
[----:B------:R-:W-:Y:S02]  /*3d20*/  @P2 SHF.L.U32 R137, R137, 0x10, RZ ;  /* 0x0000001089892819 */ /* 0x000fe400000006ff */
[----:B------:R-:W-:-:S02]  /*3d30*/  @P6 SHF.L.U32 R91, R141, 0x10, RZ ;  /* 0x000000108d5b6819 */ /* 0x000fc400000006ff */
[----:B------:R-:W-:Y:S02]  /*3d40*/  @P5 SHF.L.U32 R138, R138, 0x10, RZ ;  /* 0x000000108a8a5819 */ /* 0x000fe400000006ff */
[----:B-1----:R-:W-:Y:S02]  /*3d50*/  @P4 SHF.L.U32 R121, R139, 0x10, RZ ;  /* 0x000000108b794819 */ /* 0x002fe400000006ff */
[----:B------:R-:W-:Y:S01]  /*3d60*/  CS2R R128, SRZ ;  /* 0x0000000000807805 */ /* 0x000fe2000001ff00 */
[----:B------:R-:W-:Y:S01]  /*3d70*/  @P2 FMUL.FTZ R148, R149, R137 ;  /* 0x0000008995942220 */ /* 0x000fe20000410000 */
[----:B------:R-:W-:Y:S01]  /*3d80*/  @P1 FMUL.FTZ R128, R89, R156 ;  /* 0x0000009c59801220 */ /* 0x000fe20000410000 */
[----:B------:R-:W-:Y:S01]  /*3d90*/  @P6 FMUL.FTZ R129, R134, R91 ;  /* 0x0000005b86816220 */ /* 0x000fe20000410000 */
[----:B------:R-:W-:Y:S01]  /*3da0*/  @P5 FMUL.FTZ R142, R133, R138 ;  /* 0x0000008a858e5220 */ /* 0x000fe20000410000 */
[----:B------:R-:W-:Y:S01]  /*3db0*/  @P4 FMUL.FTZ R95, R140, R121 ;  /* 0x000000798c5f4220 */ /* 0x000fe20000410000 */
[----:B------:R-:W-:Y:S06]  /*3dc0*/  BRA `(.L_x_6753) ;  /* 0x0000005000087947 */ /* 0x000fec0003800000 */
.L_x_6752:
        /* <DEDUP_REMOVED lines=19> */
[----:B------:R-:W-:Y:S01]  /*3f00*/  FMUL.FTZ R180, R180, UR26 ;  /* 0x0000001ab4b47c20 */ /* 0x000fe20008410000 */
[----:B------:R-:W-:Y:S01]  /*3f10*/  FMUL.FTZ R178, R178, UR26 ;  /* 0x0000001ab2b27c20 */ /* 0x000fe20008410000 */
[----:B------:R-:W-:Y:S01]  /*3f20*/  FMUL.FTZ R179, R179, UR26 ;  /* 0x0000001ab3b37c20 */ /* 0x000fe20008410000 */
[----:B------:R-:W-:Y:S01]  /*3f30*/  FMUL.FTZ R181, R181, UR4 ;  /* 0x00000004b5b57c20 */ /* 0x000fe20008410000 */
[----:B------:R-:W-:Y:S01]  /*3f40*/  FMUL.FTZ R89, R6, R180 ;  /* 0x000000b406597220 */ /* 0x000fe20000410000 */
[----:B------:R-:W-:Y:S01]  /*3f50*/  FMUL.FTZ R88, R5, R178 ;  /* 0x000000b205587220 */ /* 0x000fe20000410000 */
[C---:B------:R-:W-:Y:S01]  /*3f60*/  LOP3.LUT P4, RZ, R204.reuse, 0xff00, RZ, 0xc0, !PT ;  /* 0x0000ff00ccff7812 */ /* 0x040fe2000788c0ff */
[----:B------:R-:W-:Y:S01]  /*3f70*/  FMUL.FTZ R181, R181, UR26 ;  /* 0x0000001ab5b57c20 */ /* 0x000fe20008410000 */
[----:B------:R-:W-:Y:S01]  /*3f80*/  ISETP.GE.U32.AND P5, PT, R204, 0x1000000, PT ;  /* 0x01000000cc00780c */ /* 0x000fe20003fa6070 */
[----:B------:R-:W0:Y:S01]  /*3f90*/  LDC.64 R182, c[0x0][0x468] ;  /* 0x00011a00ffb67b82 */ /* 0x000e220000000a00 */
[----:B------:R-:W-:Y:S01]  /*3fa0*/  FSEL R90, R89, RZ, P3 ;  /* 0x000000ff595a7208 */ /* 0x000fe20001800000 */
[----:B------:R-:W-:Y:S01]  /*3fb0*/  FMUL.FTZ R89, R7, R179 ;  /* 0x000000b307597220 */ /* 0x000fe20000410000 */
[----:B------:R-:W-:-:S02]  /*3fc0*/  FSEL R88, R88, RZ, P4 ;  /* 0x000000ff58587208 */ /* 0x000fc40002000000 */
[----:B------:R-:W-:Y:S02]  /*3fd0*/  LOP3.LUT P0, RZ, R204, 0xff, RZ, 0xc0, !PT ;  /* 0x000000ffccff7812 */ /* 0x000fe4000780c0ff */
        /* <DEDUP_REMOVED lines=10> */
[----:B0-----:R-:W-:Y:S01]  /*4080*/  IMAD.WIDE.U32 R90, R160, 0x8, R182 ;  /* 0x00000008a05a7825 */ /* 0x001fe200078e00b6 */
[----:B---3--:R-:W-:Y:S02]  /*4090*/  LOP3.LUT R88, R88, R95, RZ, 0xfc, !PT ;  /* 0x0000005f58587212 */ /* 0x008fe400078efcff */
[----:B------:R-:W-:-:S03]  /*40a0*/  IADD3 R95, PT, PT, R160, 0x100, RZ ;  /* 0x00000100a05f7810 */ /* 0x000fc60007ffe0ff */
[----:B------:R0:W-:Y:S01]  /*40b0*/  STG.E.64 desc[UR16][R90.64], R88 ;  /* 0x000000585a007986 */ /* 0x0001e2000c101b10 */
[----:B------:R-:W-:Y:S01]  /*40c0*/  LOP3.LUT P6, RZ, R169, 0xff, RZ, 0xc0, !PT ;  /* 0x000000ffa9ff7812 */ /* 0x000fe200078cc0ff */
[----:B0-----:R-:W-:-:S06]  /*40d0*/  IMAD.WIDE.U32 R88, R95, 0x8, R200 ;  /* 0x000000085f587825 */ /* 0x001fcc00078e00c8 */
[----:B------:R-:W3:Y:S01]  /*40e0*/  LDG.E.64 R88, desc[UR16][R88.64] ;  /* 0x0000001058587981 */ /* 0x000ee2000c1e1b00 */
[----:B------:R-:W-:Y:S01]  /*40f0*/  LOP3.LUT P1, RZ, R169, 0xff0000, RZ, 0xc0, !PT ;  /* 0x00ff0000a9ff7812 */ /* 0x000fe2000782c0ff */
[--C-:B------:R-:W-:Y:S01]  /*4100*/  FFMA.FTZ R90, R173, UR5, R92.reuse ;  /* 0x00000005ad5a7c23 */ /* 0x100fe2000801005c */
[----:B------:R-:W-:Y:S01]  /*4110*/  ISETP.GE.U32.AND P2, PT, R169, 0x1000000, PT ;  /* 0x01000000a900780c */ /* 0x000fe20003f46070 */
[----:B------:R-:W-:Y:S02]  /*4120*/  FFMA.FTZ R91, R170, UR5, R92 ;  /* 0x00000005aa5b7c23 */ /* 0x000fe4000801005c */
[----:B------:R-:W-:Y:S02]  /*4130*/  FADD.FTZ R177, R177, -R90 ;  /* 0x8000005ab1b17221 */ /* 0x000fe40000010000 */
[----:B------:R-:W-:-:S04]  /*4140*/  FADD.FTZ R174, R174, -R91 ;  /* 0x8000005baeae7221 */ /* 0x000fc80000010000 */
[----:B------:R-:W-:Y:S01]  /*4150*/  FMUL.FTZ R174, R174, UR8 ;  /* 0x00000008aeae7c20 */ /* 0x000fe20008410000 */
[----:B--2---:R-:W-:-:S04]  /*4160*/  @P0 MOV R93, R2 ;  /* 0x00000002005d0202 */ /* 0x004fc80000000f00 */
[----:B------:R-:W-:Y:S01]  /*4170*/  @P0 SHF.L.U32 R94, R93, 0x10, RZ ;  /* 0x000000105d5e0819 */ /* 0x000fe200000006ff */
[----:B------:R-:W-:-:S04]  /*4180*/  HFMA2 R93, -RZ, RZ, 0, 0 ;  /* 0x00000000ff5d7431 */ /* 0x000fc800000001ff */
[----:B------:R-:W-:Y:S01]  /*4190*/  @P0 FMUL.FTZ R93, R181, R94 ;  /* 0x0000005eb55d0220 */ /* 0x000fe20000410000 */
[----:B------:R-:W-:Y:S01]  /*41a0*/  LOP3.LUT P0, RZ, R169, 0xff00, RZ, 0xc0, !PT ;  /* 0x0000ff00a9ff7812 */ /* 0x000fe2000780c0ff */
[--C-:B------:R-:W-:Y:S01]  /*41b0*/  FFMA.FTZ R169, R172, UR5, R92.reuse ;  /* 0x00000005aca97c23 */ /* 0x100fe2000801005c */
[----:B------:R-:W-:Y:S01]  /*41c0*/  FFMA.FTZ R94, R171, UR5, R92 ;  /* 0x00000005ab5e7c23 */ /* 0x000fe2000801005c */
[----:B------:R-:W-:Y:S02]  /*41d0*/  FMUL.FTZ R172, R177, UR8 ;  /* 0x00000008b1ac7c20 */ /* 0x000fe40008410000 */
        /* <DEDUP_REMOVED lines=9> */
[----:B------:R-:W-:-:S03]  /*4270*/  FMUL.FTZ R170, R94, UR4 ;  /* 0x000000045eaa7c20 */ /* 0x000fc60008410000 */
[----:B------:R-:W-:Y:S01]  /*4280*/  FMUL.FTZ R171, R171, UR26 ;  /* 0x0000001aabab7c20 */ /* 0x000fe20008410000 */
[----:B------:R-:W-:-:S03]  /*4290*/  FMUL.FTZ R170, R170, UR26 ;  /* 0x0000001aaaaa7c20 */ /* 0x000fc60008410000 */
[----:B------:R-:W-:Y:S01]  /*42a0*/  FMUL.FTZ R91, R10, R171 ;  /* 0x000000ab0a5b7220 */ /* 0x000fe20000410000 */
[----:B------:R-:W-:-:S04]  /*42b0*/  FMUL.FTZ R90, R9, R170 ;  /* 0x000000aa095a7220 */ /* 0x000fc80000410000 */
[----:B------:R-:W-:Y:S01]  /*42c0*/  FSEL R94, R91, RZ, P1 ;  /* 0x000000ff5b5e7208 */ /* 0x000fe20000800000 */
[----:B------:R-:W-:Y:S01]  /*42d0*/  FMUL.FTZ R91, R11, R172 ;  /* 0x000000ac0b5b7220 */ /* 0x000fe20000410000 */
[----:B------:R-:W-:-:S04]  /*42e0*/  FSEL R90, R90, RZ, P0 ;  /* 0x000000ff5a5a7208 */ /* 0x000fc80000000000 */
        /* <DEDUP_REMOVED lines=10> */
[----:B------:R-:W-:Y:S01]  /*4390*/  IMAD.WIDE.U32 R94, R95, 0x8, R182 ;  /* 0x000000085f5e7825 */ /* 0x000fe200078e00b6 */
[----:B------:R-:W-:Y:S02]  /*43a0*/  IADD3 R173, PT, PT, R160, 0x200, RZ ;  /* 0x00000200a0ad7810 */ /* 0x000fe40007ffe0ff */
[----:B-1----:R-:W-:-:S05]  /*43b0*/  LOP3.LUT R90, R90, R169, RZ, 0xfc, !PT ;  /* 0x000000a95a5a7212 */ /* 0x002fca00078efcff */
[----:B------:R0:W-:Y:S02]  /*43c0*/  STG.E.64 desc[UR16][R94.64], R90 ;  /* 0x0000005a5e007986 */ /* 0x0001e4000c101b10 */
[----:B0-----:R-:W-:-:S06]  /*43d0*/  IMAD.WIDE.U32 R90, R173, 0x8, R200 ;  /* 0x00000008ad5a7825 */ /* 0x001fcc00078e00c8 */
[----:B------:R-:W2:Y:S01]  /*43e0*/  LDG.E.64 R90, desc[UR16][R90.64] ;  /* 0x000000105a5a7981 */ /* 0x000ea2000c1e1b00 */
[----:B------:R-:W-:Y:S01]  /*43f0*/  @P4 SHF.R.U64 R2, R2, 0x10, R3 ;  /* 0x0000001002024819 */ /* 0x000fe20000001203 */
[--C-:B------:R-:W-:Y:S01]  /*4400*/  FFMA.FTZ R95, R162, UR5, R92.reuse ;  /* 0x00000005a25f7c23 */ /* 0x100fe2000801005c */
[----:B------:R-:W-:Y:S01]  /*4410*/  @P3 MOV R160, R3 ;  /* 0x0000000300a03202 */ /* 0x000fe20000000f00 */
[--C-:B------:R-:W-:Y:S01]  /*4420*/  FFMA.FTZ R152, R152, UR5, R92.reuse ;  /* 0x0000000598987c23 */ /* 0x100fe2000801005c */
[----:B------:R-:W-:Y:S01]  /*4430*/  @P4 SHF.L.U32 R169, R2, 0x10, RZ ;  /* 0x0000001002a94819 */ /* 0x000fe200000006ff */
[----:B------:R-:W-:Y:S01]  /*4440*/  FADD.FTZ R95, R166, -R95 ;  /* 0x8000005fa65f7221 */ /* 0x000fe20000010000 */
[----:B------:R-:W-:Y:S01]  /*4450*/  MOV R2, RZ ;  /* 0x000000ff00027202 */ /* 0x000fe20000000f00 */
[--C-:B------:R-:W-:Y:S02]  /*4460*/  FFMA.FTZ R156, R156, UR5, R92.reuse ;  /* 0x000000059c9c7c23 */ /* 0x100fe4000801005c */
[----:B------:R-:W-:Y:S01]  /*4470*/  @P4 FMUL.FTZ R2, R178, R169 ;  /* 0x000000a9b2024220 */ /* 0x000fe20000410000 */
[----:B------:R-:W-:Y:S01]  /*4480*/  @P5 SHF.R.U32.HI R169, RZ, 0x10, R3 ;  /* 0x00000010ffa95819 */ /* 0x000fe20000011603 */
[----:B------:R-:W-:Y:S01]  /*4490*/  HFMA2 R178, -RZ, RZ, 0, 0 ;  /* 0x00000000ffb27431 */ /* 0x000fe200000001ff */
[----:B------:R-:W-:Y:S01]  /*44a0*/  @P3 SHF.L.U32 R3, R160, 0x10, RZ ;  /* 0x00000010a0033819 */ /* 0x000fe200000006ff */
[----:B------:R-:W-:Y:S01]  /*44b0*/  FMUL.FTZ R95, R95, UR8 ;  /* 0x000000085f5f7c20 */ /* 0x000fe20008410000 */
[----:B------:R-:W-:Y:S01]  /*44c0*/  @P5 SHF.L.U32 R94, R169, 0x10, RZ ;  /* 0x00000010a95e5819 */ /* 0x000fe200000006ff */
[----:B------:R-:W-:Y:S01]  /*44d0*/  HFMA2 R169, -RZ, RZ, 0, 0 ;  /* 0x00000000ffa97431 */ /* 0x000fe200000001ff */
[----:B------:R-:W-:Y:S01]  /*44e0*/  LOP3.LUT P4, RZ, R154, 0xff0000, RZ, 0xc0, !PT ;  /* 0x00ff00009aff7812 */ /* 0x000fe2000788c0ff */
[----:B------:R-:W-:Y:S01]  /*44f0*/  @P3 FMUL.FTZ R178, R180, R3 ;  /* 0x00000003b4b23220 */ /* 0x000fe20000410000 */
[----:B------:R-:W-:Y:S01]  /*4500*/  MOV R3, RZ ;  /* 0x000000ff00037202 */ /* 0x000fe20000000f00 */
[----:B------:R-:W-:Y:S01]  /*4510*/  @P5 FMUL.FTZ R3, R179, R94 ;  /* 0x0000005eb3035220 */ /* 0x000fe20000410000 */
[----:B---3--:R-:W-:Y:S01]  /*4520*/  @P6 MOV R94, R88 ;  /* 0x00000058005e6202 */ /* 0x008fe20000000f00 */
[----:B------:R-:W-:Y:S01]  /*4530*/  FMUL.FTZ R160, R95, UR4 ;  /* 0x000000045fa07c20 */ /* 0x000fe20008410000 */
[----:B------:R-:W-:Y:S01]  /*4540*/  FFMA.FTZ R95, R164, UR5, R92 ;  /* 0x00000005a45f7c23 */ /* 0x000fe2000801005c */
[----:B------:R-:W-:-:S02]  /*4550*/  LOP3.LUT P5, RZ, R154, 0xff00, RZ, 0xc0, !PT ;  /* 0x0000ff009aff7812 */ /* 0x000fc400078ac0ff */
[----:B------:R-:W-:Y:S01]  /*4560*/  @P6 SHF.L.U32 R94, R94, 0x10, RZ ;  /* 0x000000105e5e6819 */ /* 0x000fe200000006ff */
[----:B------:R-:W-:Y:S01]  /*4570*/  FADD.FTZ R95, R168, -R95 ;  /* 0x8000005fa85f7221 */ /* 0x000fe20000010000 */
[----:B------:R-:W-:Y:S01]  /*4580*/  FMUL.FTZ R160, R160, UR26 ;  /* 0x0000001aa0a07c20 */ /* 0x000fe20008410000 */
[C---:B------:R-:W-:Y:S02]  /*4590*/  LOP3.LUT P3, RZ, R154.reuse, 0xff, RZ, 0xc0, !PT ;  /* 0x000000ff9aff7812 */ /* 0x040fe4000786c0ff */
[----:B------:R-:W-:Y:S01]  /*45a0*/  @P6 FMUL.FTZ R169, R175, R94 ;  /* 0x0000005eafa96220 */ /* 0x000fe20000410000 */
[----:B------:R-:W-:Y:S01]  /*45b0*/  FFMA.FTZ R94, R161, UR5, R92 ;  /* 0x00000005a15e7c23 */ /* 0x000fe2000801005c */
[----:B------:R-:W-:Y:S01]  /*45c0*/  FMUL.FTZ R95, R95, UR8 ;  /* 0x000000085f5f7c20 */ /* 0x000fe20008410000 */
[----:B------:R-:W-:Y:S02]  /*45d0*/  ISETP.GE.U32.AND P6, PT, R154, 0x1000000, PT ;  /* 0x010000009a00780c */ /* 0x000fe40003fc6070 */
[----:B------:R-:W-:Y:S01]  /*45e0*/  FADD.FTZ R165, R165, -R94 ;  /* 0x8000005ea5a57221 */ /* 0x000fe20000010000 */
[----:B------:R-:W-:Y:S01]  /*45f0*/  FFMA.FTZ R94, R163, UR5, R92 ;  /* 0x00000005a35e7c23 */ /* 0x000fe2000801005c */
[----:B------:R-:W-:Y:S01]  /*4600*/  FMUL.FTZ R162, R95, UR4 ;  /* 0x000000045fa27c20 */ /* 0x000fe20008410000 */
[----:B------:R-:W-:Y:S01]  /*4610*/  @P0 SHF.R.U64 R88, R88, 0x10, R89 ;  /* 0x0000001058580819 */ /* 0x000fe20000001259 */
[----:B------:R-:W-:Y:S01]  /*4620*/  FMUL.FTZ R163, R165, UR8 ;  /* 0x00000008a5a37c20 */ /* 0x000fe20008410000 */
[----:B------:R-:W-:Y:S01]  /*4630*/  FADD.FTZ R94, R167, -R94 ;  /* 0x8000005ea75e7221 */ /* 0x000fe20000010000 */
[----:B------:R-:W-:Y:S01]  /*4640*/  FMUL.FTZ R162, R162, UR26 ;  /* 0x0000001aa2a27c20 */ /* 0x000fe20008410000 */
[----:B------:R-:W-:Y:S01]  /*4650*/  FADD.FTZ R165, R159, -R152 ;  /* 0x800000989fa57221 */ /* 0x000fe20000010000 */
[----:B------:R-:W-:Y:S01]  /*4660*/  FMUL.FTZ R163, R163, UR4 ;  /* 0x00000004a3a37c20 */ /* 0x000fe20008410000 */
[----:B------:R-:W-:Y:S01]  /*4670*/  FMUL.FTZ R94, R94, UR8 ;  /* 0x000000085e5e7c20 */ /* 0x000fe20008410000 */
[----:B------:R-:W-:Y:S01]  /*4680*/  FMUL.FTZ R154, R15, R162 ;  /* 0x000000a20f9a7220 */ /* 0x000fe20000410000 */
[--C-:B------:R-:W-:Y:S01]  /*4690*/  FFMA.FTZ R159, R155, UR5, R92.reuse ;  /* 0x000000059b9f7c23 */ /* 0x100fe2000801005c */
[----:B------:R-:W-:Y:S01]  /*46a0*/  FMUL.FTZ R163, R163, UR26 ;  /* 0x0000001aa3a37c20 */ /* 0x000fe20008410000 */
[----:B------:R-:W-:Y:S01]  /*46b0*/  FMUL.FTZ R161, R94, UR4 ;  /* 0x000000045ea17c20 */ /* 0x000fe20008410000 */
[----:B------:R-:W-:Y:S01]  /*46c0*/  FMUL.FTZ R94, R13, R160 ;  /* 0x000000a00d5e7220 */ /* 0x000fe20000410000 */
[----:B------:R-:W-:Y:S01]  /*46d0*/  FSEL R164, R154, RZ, P6 ;  /* 0x000000ff9aa47208 */ /* 0x000fe20003000000 */
[----:B------:R-:W-:Y:S01]  /*46e0*/  FADD.FTZ R159, R158, -R159 ;  /* 0x8000009f9e9f7221 */ /* 0x000fe20000010000 */
[----:B------:R-:W-:Y:S01]  /*46f0*/  FMUL.FTZ R161, R161, UR26 ;  /* 0x0000001aa1a17c20 */ /* 0x000fe20008410000 */
[----:B------:R-:W-:Y:S01]  /*4700*/  FFMA.FTZ R158, R153, UR5, R92 ;  /* 0x00000005999e7c23 */ /* 0x000fe2000801005c */
[----:B------:R-:W-:-:S02]  /*4710*/  FSEL R94, R94, RZ, P5 ;  /* 0x000000ff5e5e7208 */ /* 0x000fc40002800000 */
[----:B------:R-:W0:Y:S01]  /*4720*/  F2F.BF16.F32 R164, R164 ;  /* 0x000000a400a47304 */ /* 0x000e220000202000 */
[----:B------:R-:W-:Y:S01]  /*4730*/  FMUL.FTZ R95, R14, R161 ;  /* 0x000000a10e5f7220 */ /* 0x000fe20000410000 */
[----:B------:R-:W-:Y:S01]  /*4740*/  FADD.FTZ R158, R157, -R158 ;  /* 0x8000009e9d9e7221 */ /* 0x000fe20000010000 */
[----:B------:R-:W-:Y:S01]  /*4750*/  FMUL.FTZ R159, R159, UR8 ;  /* 0x000000089f9f7c20 */ /* 0x000fe20008410000 */
[----:B------:R-:W-:Y:S01]  /*4760*/  FADD.FTZ R157, R151, -R156 ;  /* 0x8000009c979d7221 */ /* 0x000fe20000010000 */
[----:B------:R-:W-:Y:S01]  /*4770*/  @P1 MOV R151, R89 ;  /* 0x0000005900971202 */ /* 0x000fe20000000f00 */
[----:B------:R-:W-:Y:S01]  /*4780*/  IMAD.WIDE.U32 R152, R173, 0x8, R182 ;  /* 0x00000008ad987825 */ /* 0x000fe200078e00b6 */
[----:B------:R-:W-:Y:S01]  /*4790*/  FSEL R95, R95, RZ, P4 ;  /* 0x000000ff5f5f7208 */ /* 0x000fe20002000000 */
[----:B------:R1:W3:Y:S01]  /*47a0*/  F2F.BF16.F32 R166, R94 ;  /* 0x0000005e00a67304 */ /* 0x0002e20000202000 */
[----:B0-----:R-:W-:-:S07]  /*47b0*/  SHF.L.U32 R155, R164, 0x10, RZ ;  /* 0x00000010a49b7819 */ /* 0x001fce00000006ff */
[----:B------:R3:W0:Y:S01]  /*47c0*/  F2F.BF16.F32 R168, R95 ;  /* 0x0000005f00a87304 */ /* 0x0006220000202000 */
[----:B-1----:R-:W-:-:S05]  /*47d0*/  FMUL.FTZ R94, R12, R163 ;  /* 0x000000a30c5e7220 */ /* 0x002fca0000410000 */
[----:B------:R-:W-:Y:S01]  /*47e0*/  FSEL R154, R94, RZ, P3 ;  /* 0x000000ff5e9a7208 */ /* 0x000fe20001800000 */
[----:B---3--:R-:W-:-:S03]  /*47f0*/  IMAD.WIDE.U32 R94, R166, 0x10000, RZ ;  /* 0x00010000a65e7825 */ /* 0x008fc600078e00ff */
[----:B------:R1:W3:Y:S01]  /*4800*/  F2F.BF16.F32 R167, R154 ;  /* 0x0000009a00a77304 */ /* 0x0002e20000202000 */
[----:B------:R-:W-:Y:S01]  /*4810*/  @P2 SHF.R.U32.HI R156, RZ, 0x10, R89 ;  /* 0x00000010ff9c2819 */ /* 0x000fe20000011659 */
[----:B------:R-:W-:Y:S01]  /*4820*/  FMUL.FTZ R164, R159, UR4 ;  /* 0x000000049fa47c20 */ /* 0x000fe20008410000 */
[----:B------:R-:W-:Y:S02]  /*4830*/  @P0 SHF.L.U32 R89, R88, 0x10, RZ ;  /* 0x0000001058590819 */ /* 0x000fe400000006ff */
[----:B0-----:R-:W-:Y:S02]  /*4840*/  LOP3.LUT R95, R95, R155, R168, 0xfe, !PT ;  /* 0x0000009b5f5f7212 */ /* 0x001fe400078efea8 */
[----:B------:R-:W-:Y:S01]  /*4850*/  @P1 SHF.L.U32 R88, R151, 0x10, RZ ;  /* 0x0000001097581819 */ /* 0x000fe200000006ff */
[----:B-1----:R-:W-:-:S04]  /*4860*/  IMAD.WIDE.U32 R154, R143, 0x8, R200 ;  /* 0x000000088f9a7825 */ /* 0x002fc800078e00c8 */
[----:B------:R-:W-:Y:S01]  /*4870*/  FMUL.FTZ R164, R164, UR26 ;  /* 0x0000001aa4a47c20 */ /* 0x000fe20008410000 */
[----:B---3--:R-:W-:Y:S01]  /*4880*/  LOP3.LUT R94, R94, R167, RZ, 0xfc, !PT ;  /* 0x000000a75e5e7212 */ /* 0x008fe200078efcff */
[----:B------:R-:W-:Y:S01]  /*4890*/  FMUL.FTZ R158, R158, UR8 ;  /* 0x000000089e9e7c20 */ /* 0x000fe20008410000 */
[----:B------:R-:W-:-:S03]  /*48a0*/  FMUL.FTZ R157, R157, UR8 ;  /* 0x000000089d9d7c20 */ /* 0x000fc60008410000 */
[----:B------:R0:W-:Y:S01]  /*48b0*/  STG.E.64 desc[UR16][R152.64], R94 ;  /* 0x0000005e98007986 */ /* 0x0001e2000c101b10 */
[----:B------:R-:W-:Y:S01]  /*48c0*/  FMUL.FTZ R159, R158, UR4 ;  /* 0x000000049e9f7c20 */ /* 0x000fe20008410000 */
[----:B------:R-:W-:Y:S01]  /*48d0*/  FMUL.FTZ R158, R157, UR4 ;  /* 0x000000049d9e7c20 */ /* 0x000fe20008410000 */
[----:B------:R-:W-:Y:S01]  /*48e0*/  FMUL.FTZ R165, R165, UR8 ;  /* 0x00000008a5a57c20 */ /* 0x000fe20008410000 */
[----:B------:R-:W-:Y:S01]  /*48f0*/  @P2 SHF.L.U32 R151, R156, 0x10, RZ ;  /* 0x000000109c972819 */ /* 0x000fe200000006ff */
[----:B0-----:R0:W3:Y:S01]  /*4900*/  LDG.E.64 R94, desc[UR16][R154.64] ;  /* 0x000000109a5e7981 */ /* 0x0010e2000c1e1b00 */
[----:B------:R-:W-:Y:S01]  /*4910*/  CS2R R152, SRZ ;  /* 0x0000000000987805 */ /* 0x000fe2000001ff00 */
[----:B------:R-:W-:Y:S01]  /*4920*/  FMUL.FTZ R158, R158, UR26 ;  /* 0x0000001a9e9e7c20 */ /* 0x000fe20008410000 */
[----:B------:R-:W-:Y:S01]  /*4930*/  @P1 FMUL.FTZ R152, R171, R88 ;  /* 0x00000058ab981220 */ /* 0x000fe20000410000 */
[----:B------:R-:W-:Y:S01]  /*4940*/  FMUL.FTZ R88, R17, R164 ;  /* 0x000000a411587220 */ /* 0x000fe20000410000 */
[----:B------:R-:W-:Y:S01]  /*4950*/  FMUL.FTZ R165, R165, UR4 ;  /* 0x00000004a5a57c20 */ /* 0x000fe20008410000 */
[----:B------:R-:W-:Y:S01]  /*4960*/  @P2 FMUL.FTZ R153, R172, R151 ;  /* 0x00000097ac992220 */ /* 0x000fe20000410000 */
[----:B------:R-:W-:Y:S01]  /*4970*/  FMUL.FTZ R159, R159, UR26 ;  /* 0x0000001a9f9f7c20 */ /* 0x000fe20008410000 */
[----:B------:R-:W-:Y:S01]  /*4980*/  FMUL.FTZ R156, R19, R158 ;  /* 0x0000009e139c7220 */ /* 0x000fe20000410000 */
[----:B------:R-:W-:Y:S01]  /*4990*/  FMUL.FTZ R165, R165, UR26 ;  /* 0x0000001aa5a57c20 */ /* 0x000fe20008410000 */
[----:B0-----:R-:W-:-:S02]  /*49a0*/  CS2R R154, SRZ ;  /* 0x00000000009a7805 */ /* 0x001fc4000001ff00 */
[----:B------:R-:W-:Y:S01]  /*49b0*/  ISETP.GE.U32.AND P2, PT, R150, 0x1000000, PT ;  /* 0x010000009600780c */ /* 0x000fe20003f46070 */
[----:B------:R-:W-:Y:S01]  /*49c0*/  @P0 FMUL.FTZ R154, R170, R89 ;  /* 0x00000059aa9a0220 */ /* 0x000fe20000410000 */
[----:B------:R-:W-:Y:S01]  /*49d0*/  LOP3.LUT P0, RZ, R150, 0xff00, RZ, 0xc0, !PT ;  /* 0x0000ff0096ff7812 */ /* 0x000fe2000780c0ff */
[----:B------:R-:W-:Y:S01]  /*49e0*/  FMUL.FTZ R151, R18, R159 ;  /* 0x0000009f12977220 */ /* 0x000fe20000410000 */
[----:B------:R-:W-:Y:S02]  /*49f0*/  LOP3.LUT P1, RZ, R150, 0xff0000, RZ, 0xc0, !PT ;  /* 0x00ff000096ff7812 */ /* 0x000fe4000782c0ff */
[----:B------:R-:W-:Y:S02]  /*4a00*/  FSEL R89, R88, RZ, P0 ;  /* 0x000000ff58597208 */ /* 0x000fe40000000000 */
[----:B------:R-:W-:Y:S02]  /*4a10*/  FSEL R166, R156, RZ, P2 ;  /* 0x000000ff9ca67208 */ /* 0x000fe40001000000 */
[----:B------:R-:W-:-:S02]  /*4a20*/  FSEL R151, R151, RZ, P1 ;  /* 0x000000ff97977208 */ /* 0x000fc40000800000 */
[----:B------:R-:W-:Y:S08]  /*4a30*/  F2F.BF16.F32 R89, R89 ;  /* 0x0000005900597304 */ /* 0x000ff00000202000 */
[----:B------:R-:W0:Y:S08]  /*4a40*/  F2F.BF16.F32 R166, R166 ;  /* 0x000000a600a67304 */ /* 0x000e300000202000 */
[----:B------:R-:W1:Y:S01]  /*4a50*/  F2F.BF16.F32 R151, R151 ;  /* 0x0000009700977304 */ /* 0x000e620000202000 */
[----:B0-----:R-:W-:-:S02]  /*4a60*/  SHF.L.U32 R157, R166, 0x10, RZ ;  /* 0x00000010a69d7819 */ /* 0x001fc400000006ff */
[----:B--2---:R-:W-:-:S04]  /*4a70*/  @P3 MOV R88, R90 ;  /* 0x0000005a00583202 */ /* 0x004fc80000000f00 */
[----:B------:R-:W-:-:S05]  /*4a80*/  @P3 SHF.L.U32 R88, R88, 0x10, RZ ;  /* 0x0000001058583819 */ /* 0x000fca00000006ff */
[----:B------:R-:W-:Y:S01]  /*4a90*/  @P3 FMUL.FTZ R155, R163, R88 ;  /* 0x00000058a39b3220 */ /* 0x000fe20000410000 */
[----:B------:R-:W-:Y:S01]  /*4aa0*/  FMUL.FTZ R88, R16, R165 ;  /* 0x000000a510587220 */ /* 0x000fe20000410000 */
[----:B------:R-:W-:-:S04]  /*4ab0*/  LOP3.LUT P3, RZ, R150, 0xff, RZ, 0xc0, !PT ;  /* 0x000000ff96ff7812 */ /* 0x000fc8000786c0ff */
[----:B------:R-:W-:Y:S01]  /*4ac0*/  FSEL R163, R88, RZ, P3 ;  /* 0x000000ff58a37208 */ /* 0x000fe20001800000 */
[----:B------:R-:W-:-:S05]  /*4ad0*/  IMAD.WIDE.U32 R88, R89, 0x10000, RZ ;  /* 0x0001000059587825 */ /* 0x000fca00078e00ff */
[----:B------:R-:W0:Y:S01]  /*4ae0*/  F2F.BF16.F32 R163, R163 ;  /* 0x000000a300a37304 */ /* 0x000e220000202000 */
[----:B-1----:R-:W-:Y:S01]  /*4af0*/  LOP3.LUT R89, R89, R157, R151, 0xfe, !PT ;  /* 0x0000009d59597212 */ /* 0x002fe200078efe97 */
[----:B------:R-:W-:-:S04]  /*4b00*/  IMAD.WIDE.U32 R150, R143, 0x8, R182 ;  /* 0x000000088f967825 */ /* 0x000fc800078e00b6 */
[----:B------:R-:W-:Y:S01]  /*4b10*/  IMAD.WIDE.U32 R156, R137, 0x8, R200 ;  /* 0x00000008899c7825 */ /* 0x000fe200078e00c8 */
[----:B0-----:R-:W-:-:S05]  /*4b20*/  LOP3.LUT R88, R88, R163, RZ, 0xfc, !PT ;  /* 0x000000a358587212 */ /* 0x001fca00078efcff */
[----:B------:R0:W-:Y:S04]  /*4b30*/  STG.E.64 desc[UR16][R150.64], R88 ;  /* 0x0000005896007986 */ /* 0x0001e8000c101b10 */
[----:B------:R-:W2:Y:S01]  /*4b40*/  LDG.E.64 R156, desc[UR16][R156.64] ;  /* 0x000000109c9c7981 */ /* 0x000ea2000c1e1b00 */
[--C-:B------:R-:W-:Y:S01]  /*4b50*/  FFMA.FTZ R144, R144, UR5, R92.reuse ;  /* 0x0000000590907c23 */ /* 0x100fe2000801005c */
[--C-:B------:R-:W-:Y:S01]  /*4b60*/  FFMA.FTZ R143, R142, UR5, R92.reuse ;  /* 0x000000058e8f7c23 */ /* 0x100fe2000801005c */
[----:B------:R-:W-:Y:S01]  /*4b70*/  FFMA.FTZ R141, R141, UR5, R92 ;  /* 0x000000058d8d7c23 */ /* 0x000fe2000801005c */
[----:B------:R-:W-:Y:S01]  /*4b80*/  @P5 SHF.R.U64 R90, R90, 0x10, R91 ;  /* 0x000000105a5a5819 */ /* 0x000fe2000000125b */
[----:B------:R-:W-:Y:S01]  /*4b90*/  FADD.FTZ R147, R147, -R144 ;  /* 0x8000009093937221 */ /* 0x000fe20000010000 */
[----:B------:R-:W-:Y:S01]  /*4ba0*/  FADD.FTZ R143, R148, -R143 ;  /* 0x8000008f948f7221 */ /* 0x000fe20000010000 */
[----:B------:R-:W-:Y:S01]  /*4bb0*/  FADD.FTZ R148, R146, -R141 ;  /* 0x8000008d92947221 */ /* 0x000fe20000010000 */
[----:B------:R-:W-:Y:S01]  /*4bc0*/  FFMA.FTZ R166, R145, UR5, R92 ;  /* 0x0000000591a67c23 */ /* 0x000fe2000801005c */
[----:B------:R-:W-:Y:S01]  /*4bd0*/  FMUL.FTZ R141, R147, UR8 ;  /* 0x00000008938d7c20 */ /* 0x000fe20008410000 */
[----:B------:R-:W-:Y:S01]  /*4be0*/  FMUL.FTZ R142, R143, UR8 ;  /* 0x000000088f8e7c20 */ /* 0x000fe20008410000 */
[----:B0-----:R-:W-:Y:S01]  /*4bf0*/  @P4 MOV R88, R91 ;  /* 0x0000005b00584202 */ /* 0x001fe20000000f00 */
[----:B------:R-:W-:Y:S01]  /*4c00*/  FMUL.FTZ R148, R148, UR8 ;  /* 0x0000000894947c20 */ /* 0x000fe20008410000 */
[----:B------:R-:W-:Y:S01]  /*4c10*/  FMUL.FTZ R141, R141, UR4 ;  /* 0x000000048d8d7c20 */ /* 0x000fe20008410000 */
[----:B------:R-:W-:Y:S01]  /*4c20*/  @P6 SHF.R.U32.HI R91, RZ, 0x10, R91 ;  /* 0x00000010ff5b6819 */ /* 0x000fe2000001165b */
[----:B------:R-:W-:Y:S01]  /*4c30*/  FMUL.FTZ R142, R142, UR4 ;  /* 0x000000048e8e7c20 */ /* 0x000fe20008410000 */
[----:B------:R-:W-:Y:S01]  /*4c40*/  @P5 SHF.L.U32 R89, R90, 0x10, RZ ;  /* 0x000000105a595819 */ /* 0x000fe200000006ff */
[----:B------:R-:W-:Y:S01]  /*4c50*/  FMUL.FTZ R141, R141, UR26 ;  /* 0x0000001a8d8d7c20 */ /* 0x000fe20008410000 */
[----:B------:R-:W-:Y:S01]  /*4c60*/  CS2R R144, SRZ ;  /* 0x0000000000907805 */ /* 0x000fe2000001ff00 */
[----:B------:R-:W-:Y:S01]  /*4c70*/  FMUL.FTZ R148, R148, UR4 ;  /* 0x0000000494947c20 */ /* 0x000fe20008410000 */
[----:B------:R-:W-:Y:S01]  /*4c80*/  @P4 SHF.L.U32 R88, R88, 0x10, RZ ;  /* 0x0000001058584819 */ /* 0x000fe200000006ff */
[----:B------:R-:W-:Y:S01]  /*4c90*/  @P5 FMUL.FTZ R144, R160, R89 ;  /* 0x00000059a0905220 */ /* 0x000fe20000410000 */
[----:B------:R-:W-:Y:S01]  /*4ca0*/  @P6 SHF.L.U32 R91, R91, 0x10, RZ ;  /* 0x000000105b5b6819 */ /* 0x000fe200000006ff */
[----:B------:R-:W-:Y:S01]  /*4cb0*/  FMUL.FTZ R90, R22, R141 ;  /* 0x0000008d165a7220 */ /* 0x000fe20000410000 */
[----:B------:R-:W-:Y:S01]  /*4cc0*/  FMUL.FTZ R142, R142, UR26 ;  /* 0x0000001a8e8e7c20 */ /* 0x000fe20008410000 */
[----:B------:R-:W-:Y:S01]  /*4cd0*/  LOP3.LUT P5, RZ, R135, 0xff0000, RZ, 0xc0, !PT ;  /* 0x00ff000087ff7812 */ /* 0x000fe200078ac0ff */
[----:B------:R-:W-:Y:S01]  /*4ce0*/  FMUL.FTZ R148, R148, UR26 ;  /* 0x0000001a94947c20 */ /* 0x000fe20008410000 */
[----:B------:R-:W-:-:S02]  /*4cf0*/  HFMA2 R146, -RZ, RZ, 0, 0 ;  /* 0x00000000ff927431 */ /* 0x000fc400000001ff */
[----:B------:R-:W-:Y:S01]  /*4d00*/  @P4 FMUL.FTZ R145, R161, R88 ;  /* 0x00000058a1914220 */ /* 0x000fe20000410000 */
[----:B------:R-:W-:Y:S01]  /*4d10*/  @P6 FMUL.FTZ R146, R162, R91 ;  /* 0x0000005ba2926220 */ /* 0x000fe20000410000 */
[----:B------:R-:W-:Y:S01]  /*4d20*/  FMUL.FTZ R88, R21, R142 ;  /* 0x0000008e15587220 */ /* 0x000fe20000410000 */
[----:B------:R-:W-:Y:S01]  /*4d30*/  FSEL R91, R90, RZ, P5 ;  /* 0x000000ff5a5b7208 */ /* 0x000fe20002800000 */
[----:B------:R-:W-:Y:S01]  /*4d40*/  FMUL.FTZ R90, R23, R148 ;  /* 0x00000094175a7220 */ /* 0x000fe20000410000 */
[----:B------:R-:W-:Y:S01]  /*4d50*/  LOP3.LUT P4, RZ, R135, 0xff00, RZ, 0xc0, !PT ;  /* 0x0000ff0087ff7812 */ /* 0x000fe2000788c0ff */
[----:B------:R-:W-:Y:S01]  /*4d60*/  FADD.FTZ R166, R149, -R166 ;  /* 0x800000a695a67221 */ /* 0x000fe20000010000 */
[----:B------:R-:W-:Y:S01]  /*4d70*/  ISETP.GE.U32.AND P6, PT, R135, 0x1000000, PT ;  /* 0x010000008700780c */ /* 0x000fe20003fc6070 */
[----:B------:R-:W-:Y:S01]  /*4d80*/  F2F.BF16.F32 R150, R91 ;  /* 0x0000005b00967304 */ /* 0x000fe20000202000 */
[----:B------:R-:W-:Y:S01]  /*4d90*/  FSEL R89, R88, RZ, P4 ;  /* 0x000000ff58597208 */ /* 0x000fe20002000000 */
[----:B------:R-:W-:Y:S01]  /*4da0*/  FMUL.FTZ R143, R166, UR8 ;  /* 0x00000008a68f7c20 */ /* 0x000fe20008410000 */
[----:B------:R-:W-:Y:S01]  /*4db0*/  FSEL R149, R90, RZ, P6 ;  /* 0x000000ff5a957208 */ /* 0x000fe20003000000 */
[--C-:B------:R-:W-:Y:S01]  /*4dc0*/  FFMA.FTZ R139, R139, UR5, R92.reuse ;  /* 0x000000058b8b7c23 */ /* 0x100fe2000801005c */
[----:B------:R-:W-:Y:S01]  /*4dd0*/  MOV R147, RZ ;  /* 0x000000ff00937202 */ /* 0x000fe20000000f00 */
[----:B------:R-:W-:Y:S01]  /*4de0*/  FMUL.FTZ R143, R143, UR4 ;  /* 0x000000048f8f7c20 */ /* 0x000fe20008410000 */
[--C-:B------:R-:W-:Y:S01]  /*4df0*/  FFMA.FTZ R119, R119, UR5, R92.reuse ;  /* 0x0000000577777c23 */ /* 0x100fe2000801005c */
[----:B------:R-:W-:Y:S01]  /*4e00*/  F2F.BF16.F32 R89, R89 ;  /* 0x0000005900597304 */ /* 0x000fe20000202000 */
[----:B------:R-:W-:Y:S01]  /*4e10*/  FADD.FTZ R139, R138, -R139 ;  /* 0x8000008b8a8b7221 */ /* 0x000fe20000010000 */
[----:B------:R-:W-:Y:S01]  /*4e20*/  FMUL.FTZ R143, R143, UR26 ;  /* 0x0000001a8f8f7c20 */ /* 0x000fe20008410000 */
[----:B------:R-:W-:Y:S01]  /*4e30*/  FADD.FTZ R138, R140, -R119 ;  /* 0x800000778c8a7221 */ /* 0x000fe20000010000 */
[----:B------:R-:W-:Y:S01]  /*4e40*/  FFMA.FTZ R127, R127, UR5, R92 ;  /* 0x000000057f7f7c23 */ /* 0x000fe2000801005c */
[----:B------:R-:W-:-:S02]  /*4e50*/  HFMA2 R119, -RZ, RZ, 0, 0 ;  /* 0x00000000ff777431 */ /* 0x000fc400000001ff */
[----:B------:R-:W-:Y:S01]  /*4e60*/  FFMA.FTZ R136, R136, UR5, R92 ;  /* 0x0000000588887c23 */ /* 0x000fe2000801005c */
[----:B------:R-:W-:Y:S01]  /*4e70*/  FMUL.FTZ R138, R138, UR8 ;  /* 0x000000088a8a7c20 */ /* 0x000fe20008410000 */
[----:B------:R-:W0:Y:S01]  /*4e80*/  F2F.BF16.F32 R149, R149 ;  /* 0x0000009500957304 */ /* 0x000e220000202000 */
[----:B------:R-:W-:Y:S01]  /*4e90*/  FADD.FTZ R124, R124, -R127 ;  /* 0x8000007f7c7c7221 */ /* 0x000fe20000010000 */
[----:B------:R-:W-:Y:S01]  /*4ea0*/  FADD.FTZ R125, R125, -R136 ;  /* 0x800000887d7d7221 */ /* 0x000fe20000010000 */
[----:B------:R-:W-:Y:S01]  /*4eb0*/  FMUL.FTZ R138, R138, UR4 ;  /* 0x000000048a8a7c20 */ /* 0x000fe20008410000 */
[----:B------:R-:W-:Y:S01]  /*4ec0*/  MOV R127, RZ ;  /* 0x000000ff007f7202 */ /* 0x000fe20000000f00 */
[----:B------:R-:W-:Y:S01]  /*4ed0*/  FMUL.FTZ R124, R124, UR8 ;  /* 0x000000087c7c7c20 */ /* 0x000fe20008410000 */
[----:B------:R-:W-:Y:S01]  /*4ee0*/  FMUL.FTZ R125, R125, UR8 ;  /* 0x000000087d7d7c20 */ /* 0x000fe20008410000 */
[----:B------:R-:W-:Y:S02]  /*4ef0*/  MOV R136, RZ ;  /* 0x000000ff00887202 */ /* 0x000fe40000000f00 */
[----:B------:R-:W-:Y:S01]  /*4f00*/  FMUL.FTZ R140, R124, UR4 ;  /* 0x000000047c8c7c20 */ /* 0x000fe20008410000 */
[----:B0-----:R-:W-:-:S03]  /*4f10*/  SHF.L.U32 R91, R149, 0x10, RZ ;  /* 0x00000010955b7819 */ /* 0x001fc600000006ff */
[----:B------:R-:W-:Y:S01]  /*4f20*/  FMUL.FTZ R140, R140, UR26 ;  /* 0x0000001a8c8c7c20 */ /* 0x000fe20008410000 */
[----:B---3--:R-:W-:-:S04]  /*4f30*/  @P3 MOV R88, R94 ;  /* 0x0000005e00583202 */ /* 0x008fc80000000f00 */
[----:B------:R-:W-:-:S05]  /*4f40*/  @P3 SHF.L.U32 R88, R88, 0x10, RZ ;  /* 0x0000001058583819 */ /* 0x000fca00000006ff */
[----:B------:R-:W-:Y:S01]  /*4f50*/  @P3 FMUL.FTZ R147, R165, R88 ;  /* 0x00000058a5933220 */ /* 0x000fe20000410000 */
[----:B------:R-:W-:Y:S01]  /*4f60*/  FMUL.FTZ R88, R20, R143 ;  /* 0x0000008f14587220 */ /* 0x000fe20000410000 */
[----:B------:R-:W-:-:S04]  /*4f70*/  LOP3.LUT P3, RZ, R135, 0xff, RZ, 0xc0, !PT ;  /* 0x000000ff87ff7812 */ /* 0x000fc8000786c0ff */
[----:B------:R-:W-:Y:S01]  /*4f80*/  FSEL R90, R88, RZ, P3 ;  /* 0x000000ff585a7208 */ /* 0x000fe20001800000 */
[----:B------:R-:W-:-:S03]  /*4f90*/  IMAD.WIDE.U32 R88, R89, 0x10000, RZ ;  /* 0x0001000059587825 */ /* 0x000fc600078e00ff */
[----:B------:R0:W1:Y:S02]  /*4fa0*/  F2F.BF16.F32 R135, R90 ;  /* 0x0000005a00877304 */ /* 0x0000640000202000 */
[----:B------:R-:W-:Y:S02]  /*4fb0*/  LOP3.LUT R89, R89, R91, R150, 0xfe, !PT ;  /* 0x0000005b59597212 */ /* 0x000fe400078efe96 */
[----:B------:R-:W-:-:S04]  /*4fc0*/  @P0 SHF.R.U64 R91, R94, 0x10, R95 ;  /* 0x000000105e5b0819 */ /* 0x000fc8000000125f */
[----:B------:R-:W-:Y:S02]  /*4fd0*/  @P0 SHF.L.U32 R91, R91, 0x10, RZ ;  /* 0x000000105b5b0819 */ /* 0x000fe400000006ff */
[----:B0-----:R-:W-:Y:S02]  /*4fe0*/  @P1 MOV R90, R95 ;  /* 0x0000005f005a1202 */ /* 0x001fe40000000f00 */
[----:B------:R-:W-:Y:S01]  /*4ff0*/  @P2 SHF.R.U32.HI R95, RZ, 0x10, R95 ;  /* 0x00000010ff5f2819 */ /* 0x000fe2000001165f */
[----:B------:R-:W-:Y:S01]  /*5000*/  @P0 FMUL.FTZ R119, R164, R91 ;  /* 0x0000005ba4770220 */ /* 0x000fe20000410000 */
[----:B------:R-:W-:Y:S01]  /*5010*/  @P1 SHF.L.U32 R94, R90, 0x10, RZ ;  /* 0x000000105a5e1819 */ /* 0x000fe200000006ff */
[----:B------:R-:W-:-:S04]  /*5020*/  IMAD.WIDE.U32 R90, R137, 0x8, R182 ;  /* 0x00000008895a7825 */ /* 0x000fc800078e00b6 */
[----:B------:R-:W-:Y:S01]  /*5030*/  FMUL.FTZ R137, R139, UR8 ;  /* 0x000000088b897c20 */ /* 0x000fe20008410000 */
[----:B-1----:R-:W-:Y:S01]  /*5040*/  LOP3.LUT R88, R88, R135, RZ, 0xfc, !PT ;  /* 0x0000008758587212 */ /* 0x002fe200078efcff */
[----:B------:R-:W-:Y:S01]  /*5050*/  FMUL.FTZ R138, R138, UR26 ;  /* 0x0000001a8a8a7c20 */ /* 0x000fe20008410000 */
[----:B------:R-:W-:Y:S01]  /*5060*/  @P2 SHF.L.U32 R95, R95, 0x10, RZ ;  /* 0x000000105f5f2819 */ /* 0x000fe200000006ff */
[----:B------:R-:W-:Y:S01]  /*5070*/  FMUL.FTZ R137, R137, UR4 ;  /* 0x0000000489897c20 */ /* 0x000fe20008410000 */
[----:B------:R-:W-:Y:S01]  /*5080*/  LOP3.LUT P0, RZ, R128, 0xff0000, RZ, 0xc0, !PT ;  /* 0x00ff000080ff7812 */ /* 0x000fe2000780c0ff */
[----:B------:R0:W-:Y:S01]  /*5090*/  STG.E.64 desc[UR16][R90.64], R88 ;  /* 0x000000585a007986 */ /* 0x0001e2000c101b10 */
[----:B------:R-:W-:Y:S02]  /*50a0*/  HFMA2 R135, -RZ, RZ, 0, 0 ;  /* 0x00000000ff877431 */ /* 0x000fe400000001ff */
[----:B------:R-:W-:Y:S01]  /*50b0*/  FMUL.FTZ R137, R137, UR26 ;  /* 0x0000001a89897c20 */ /* 0x000fe20008410000 */
[----:B------:R-:W-:Y:S01]  /*50c0*/  @P1 FMUL.FTZ R127, R159, R94 ;  /* 0x0000005e9f7f1220 */ /* 0x000fe20000410000 */
[----:B------:R-:W-:Y:S01]  /*50d0*/  @P2 FMUL.FTZ R135, R158, R95 ;  /* 0x0000005f9e872220 */ /* 0x000fe20000410000 */
[----:B------:R-:W-:Y:S01]  /*50e0*/  FMUL.FTZ R94, R25, R140 ;  /* 0x0000008c195e7220 */ /* 0x000fe20000410000 */
[----:B------:R-:W-:Y:S01]  /*50f0*/  FMUL.FTZ R139, R125, UR4 ;  /* 0x000000047d8b7c20 */ /* 0x000fe20008410000 */
[----:B------:R-:W-:Y:S01]  /*5100*/  LOP3.LUT P2, RZ, R128, 0xff00, RZ, 0xc0, !PT ;  /* 0x0000ff0080ff7812 */ /* 0x000fe2000784c0ff */
[----:B0-----:R-:W-:-:S04]  /*5110*/  IMAD.WIDE.U32 R88, R129, 0x8, R200 ;  /* 0x0000000881587825 */ /* 0x001fc800078e00c8 */
[----:B------:R-:W-:Y:S01]  /*5120*/  FMUL.FTZ R91, R26, R137 ;  /* 0x000000891a5b7220 */ /* 0x000fe20000410000 */
[----:B------:R-:W-:Y:S01]  /*5130*/  ISETP.GE.U32.AND P1, PT, R128, 0x1000000, PT ;  /* 0x010000008000780c */ /* 0x000fe20003f26070 */
[----:B------:R-:W-:Y:S01]  /*5140*/  FMUL.FTZ R139, R139, UR26 ;  /* 0x0000001a8b8b7c20 */ /* 0x000fe20008410000 */
[----:B------:R-:W-:Y:S01]  /*5150*/  FSEL R94, R94, RZ, P2 ;  /* 0x000000ff5e5e7208 */ /* 0x000fe20001000000 */
[----:B------:R-:W3:Y:S01]  /*5160*/  LDG.E.64 R88, desc[UR16][R88.64] ;  /* 0x0000001058587981 */ /* 0x000ee2000c1e1b00 */
[----:B------:R-:W-:Y:S01]  /*5170*/  FSEL R95, R91, RZ, P0 ;  /* 0x000000ff5b5f7208 */ /* 0x000fe20000000000 */
[----:B------:R-:W-:-:S03]  /*5180*/  FMUL.FTZ R91, R27, R138 ;  /* 0x0000008a1b5b7220 */ /* 0x000fc60000410000 */
[----:B------:R-:W0:Y:S08]  /*5190*/  F2F.BF16.F32 R94, R94 ;  /* 0x0000005e005e7304 */ /* 0x000e300000202000 */
[----:B------:R-:W-:Y:S01]  /*51a0*/  F2F.BF16.F32 R95, R95 ;  /* 0x0000005f005f7304 */ /* 0x000fe20000202000 */
[----:B--2---:R-:W-:-:S04]  /*51b0*/  @P3 MOV R90, R156 ;  /* 0x0000009c005a3202 */ /* 0x004fc80000000f00 */
[----:B------:R-:W-:-:S05]  /*51c0*/  @P3 SHF.L.U32 R90, R90, 0x10, RZ ;  /* 0x000000105a5a3819 */ /* 0x000fca00000006ff */
[----:B------:R-:W-:Y:S01]  /*51d0*/  @P3 FMUL.FTZ R136, R143, R90 ;  /* 0x0000005a8f883220 */ /* 0x000fe20000410000 */
[----:B------:R-:W-:Y:S01]  /*51e0*/  FSEL R143, R91, RZ, P1 ;  /* 0x000000ff5b8f7208 */ /* 0x000fe20000800000 */
[----:B------:R-:W-:Y:S01]  /*51f0*/  FMUL.FTZ R90, R24, R139 ;  /* 0x0000008b185a7220 */ /* 0x000fe20000410000 */
[----:B------:R-:W-:-:S04]  /*5200*/  LOP3.LUT P3, RZ, R128, 0xff, RZ, 0xc0, !PT ;  /* 0x000000ff80ff7812 */ /* 0x000fc8000786c0ff */
[----:B------:R-:W1:Y:S01]  /*5210*/  F2F.BF16.F32 R143, R143 ;  /* 0x0000008f008f7304 */ /* 0x000e620000202000 */
[----:B------:R-:W-:-:S07]  /*5220*/  FSEL R128, R90, RZ, P3 ;  /* 0x000000ff5a807208 */ /* 0x000fce0001800000 */
[----:B------:R-:W2:Y:S01]  /*5230*/  F2F.BF16.F32 R149, R128 ;  /* 0x0000008000957304 */ /* 0x000ea20000202000 */
[----:B0-----:R-:W-:Y:S01]  /*5240*/  IMAD.WIDE.U32 R90, R94, 0x10000, RZ ;  /* 0x000100005e5a7825 */ /* 0x001fe200078e00ff */
[----:B-1----:R-:W-:-:S04]  /*5250*/  SHF.L.U32 R125, R143, 0x10, RZ ;  /* 0x000000108f7d7819 */ /* 0x002fc800000006ff */
[----:B------:R-:W-:Y:S01]  /*5260*/  LOP3.LUT R91, R91, R125, R95, 0xfe, !PT ;  /* 0x0000007d5b5b7212 */ /* 0x000fe200078efe5f */
[----:B------:R-:W-:Y:S01]  /*5270*/  IMAD.WIDE.U32 R94, R129, 0x8, R182 ;  /* 0x00000008815e7825 */ /* 0x000fe200078e00b6 */
[----:B--2---:R-:W-:-:S03]  /*5280*/  LOP3.LUT R90, R90, R149, RZ, 0xfc, !PT ;  /* 0x000000955a5a7212 */ /* 0x004fc600078efcff */
[----:B------:R-:W-:Y:S02]  /*5290*/  IMAD.WIDE.U32 R124, R122, 0x8, R200 ;  /* 0x000000087a7c7825 */ /* 0x000fe400078e00c8 */
[----:B------:R0:W-:Y:S04]  /*52a0*/  STG.E.64 desc[UR16][R94.64], R90 ;  /* 0x0000005a5e007986 */ /* 0x0001e8000c101b10 */
[----:B------:R-:W2:Y:S01]  /*52b0*/  LDG.E.64 R124, desc[UR16][R124.64] ;  /* 0x000000107c7c7981 */ /* 0x000ea2000c1e1b00 */
[--C-:B------:R-:W-:Y:S01]  /*52c0*/  FFMA.FTZ R150, R123, UR5, R92.reuse ;  /* 0x000000057b967c23 */ /* 0x100fe2000801005c */
[--C-:B------:R-:W-:Y:S01]  /*52d0*/  FFMA.FTZ R123, R126, UR5, R92.reuse ;  /* 0x000000057e7b7c23 */ /* 0x100fe2000801005c */
[----:B------:R-:W-:-:S03]  /*52e0*/  FFMA.FTZ R120, R120, UR5, R92 ;  /* 0x0000000578787c23 */ /* 0x000fc6000801005c */
[----:B------:R-:W-:Y:S01]  /*52f0*/  FADD.FTZ R123, R132, -R123 ;  /* 0x8000007b847b7221 */ /* 0x000fe20000010000 */
[----:B------:R-:W-:Y:S01]  /*5300*/  FFMA.FTZ R129, R134, UR5, R92 ;  /* 0x0000000586817c23 */ /* 0x000fe2000801005c */
[----:B------:R-:W-:Y:S02]  /*5310*/  FADD.FTZ R131, R131, -R120 ;  /* 0x8000007883837221 */ /* 0x000fe40000010000 */
[----:B------:R-:W-:Y:S01]  /*5320*/  FMUL.FTZ R120, R123, UR8 ;  /* 0x000000087b787c20 */ /* 0x000fe20008410000 */
[----:B0-----:R-:W-:Y:S01]  /*5330*/  @P5 MOV R90, R157 ;  /* 0x0000009d005a5202 */ /* 0x001fe20000000f00 */
[----:B------:R-:W-:Y:S01]  /*5340*/  FADD.FTZ R129, R130, -R129 ;  /* 0x8000008182817221 */ /* 0x000fe20000010000 */
[--C-:B------:R-:W-:Y:S01]  /*5350*/  @P6 SHF.R.U32.HI R95, RZ, 0x10, R157.reuse ;  /* 0x00000010ff5f6819 */ /* 0x100fe2000001169d */
[----:B------:R-:W-:Y:S01]  /*5360*/  FMUL.FTZ R120, R120, UR4 ;  /* 0x0000000478787c20 */ /* 0x000fe20008410000 */
[----:B------:R-:W-:Y:S01]  /*5370*/  @P4 SHF.R.U64 R92, R156, 0x10, R157 ;  /* 0x000000109c5c4819 */ /* 0x000fe2000000129d */
[----:B------:R-:W-:Y:S01]  /*5380*/  FMUL.FTZ R129, R129, UR8 ;  /* 0x0000000881817c20 */ /* 0x000fe20008410000 */
[----:B------:R-:W-:Y:S01]  /*5390*/  @P5 SHF.L.U32 R90, R90, 0x10, RZ ;  /* 0x000000105a5a5819 */ /* 0x000fe200000006ff */
[----:B------:R-:W-:Y:S01]  /*53a0*/  FMUL.FTZ R120, R120, UR26 ;  /* 0x0000001a78787c20 */ /* 0x000fe20008410000 */
[----:B------:R-:W-:Y:S01]  /*53b0*/  @P6 SHF.L.U32 R95, R95, 0x10, RZ ;  /* 0x000000105f5f6819 */ /* 0x000fe200000006ff */
[----:B------:R-:W-:Y:S01]  /*53c0*/  FMUL.FTZ R134, R129, UR4 ;  /* 0x0000000481867c20 */ /* 0x000fe20008410000 */
[----:B------:R-:W-:Y:S01]  /*53d0*/  MOV R126, RZ ;  /* 0x000000ff007e7202 */ /* 0x000fe20000000f00 */
[----:B------:R-:W-:Y:S01]  /*53e0*/  @P5 FMUL.FTZ R126, R141, R90 ;  /* 0x0000005a8d7e5220 */ /* 0x000fe20000410000 */
[----:B------:R-:W-:Y:S01]  /*53f0*/  @P4 SHF.L.U32 R91, R92, 0x10, RZ ;  /* 0x000000105c5b4819 */ /* 0x000fe200000006ff */
[----:B------:R-:W-:-:S02]  /*5400*/  HFMA2 R92, -RZ, RZ, 0, 0 ;  /* 0x00000000ff5c7431 */ /* 0x000fc400000001ff */
[----:B------:R-:W-:Y:S01]  /*5410*/  @P6 FMUL.FTZ R92, R148, R95 ;  /* 0x0000005f945c6220 */ /* 0x000fe20000410000 */
[----:B------:R-:W-:Y:S01]  /*5420*/  FMUL.FTZ R90, R29, R120 ;  /* 0x000000781d5a7220 */ /* 0x000fe20000410000 */
[----:B------:R-:W-:Y:S01]  /*5430*/  LOP3.LUT P6, RZ, R121, 0xff00, RZ, 0xc0, !PT ;  /* 0x0000ff0079ff7812 */ /* 0x000fe200078cc0ff */
[----:B------:R-:W-:Y:S01]  /*5440*/  FMUL.FTZ R131, R131, UR8 ;  /* 0x0000000883837c20 */ /* 0x000fe20008410000 */
[----:B------:R-:W-:Y:S01]  /*5450*/  FMUL.FTZ R134, R134, UR26 ;  /* 0x0000001a86867c20 */ /* 0x000fe20008410000 */
[----:B------:R-:W-:Y:S01]  /*5460*/  FADD.FTZ R150, R133, -R150 ;  /* 0x8000009685967221 */ /* 0x000fe20000010000 */
[----:B------:R-:W-:Y:S01]  /*5470*/  HFMA2 R130, -RZ, RZ, 0, 0 ;  /* 0x00000000ff827431 */ /* 0x000fe200000001ff */
[----:B------:R-:W-:Y:S01]  /*5480*/  FSEL R94, R90, RZ, P6 ;  /* 0x000000ff5a5e7208 */ /* 0x000fe20003000000 */
[----:B------:R-:W-:Y:S01]  /*5490*/  @P4 FMUL.FTZ R130, R142, R91 ;  /* 0x0000005b8e824220 */ /* 0x000fe20000410000 */
[----:B------:R-:W-:Y:S01]  /*54a0*/  FMUL.FTZ R90, R131, UR4 ;  /* 0x00000004835a7c20 */ /* 0x000fe20008410000 */
[----:B------:R-:W-:Y:S01]  /*54b0*/  FMUL.FTZ R91, R31, R134 ;  /* 0x000000861f5b7220 */ /* 0x000fe20000410000 */
[----:B------:R-:W-:Y:S01]  /*54c0*/  ISETP.GE.U32.AND P4, PT, R121, 0x1000000, PT ;  /* 0x010000007900780c */ /* 0x000fe20003f86070 */
[----:B------:R-:W-:Y:S01]  /*54d0*/  FMUL.FTZ R150, R150, UR8 ;  /* 0x0000000896967c20 */ /* 0x000fe20008410000 */
[----:B------:R-:W-:-:S02]  /*54e0*/  FMUL.FTZ R143, R90, UR26 ;  /* 0x0000001a5a8f7c20 */ /* 0x000fc40008410000 */
[----:B------:R-:W-:Y:S01]  /*54f0*/  FSEL R129, R91, RZ, P4 ;  /* 0x000000ff5b817208 */ /* 0x000fe20002000000 */
[----:B------:R-:W-:Y:S01]  /*5500*/  FMUL.FTZ R91, R150, UR4 ;  /* 0x00000004965b7c20 */ /* 0x000fe20008410000 */
[----:B------:R-:W-:-:S03]  /*5510*/  MOV R131, RZ ;  /* 0x000000ff00837202 */ /* 0x000fc60000000f00 */
[----:B------:R-:W-:Y:S01]  /*5520*/  FMUL.FTZ R141, R91, UR26 ;  /* 0x0000001a5b8d7c20 */ /* 0x000fe20008410000 */
[----:B------:R-:W-:Y:S01]  /*5530*/  FMUL.FTZ R95, R30, R143 ;  /* 0x0000008f1e5f7220 */ /* 0x000fe20000410000 */
[----:B------:R-:W-:Y:S01]  /*5540*/  LOP3.LUT P5, RZ, R121, 0xff0000, RZ, 0xc0, !PT ;  /* 0x00ff000079ff7812 */ /* 0x000fe200078ac0ff */
[----:B------:R-:W0:Y:S03]  /*5550*/  F2F.BF16.F32 R94, R94 ;  /* 0x0000005e005e7304 */ /* 0x000e260000202000 */
[----:B------:R-:W-:-:S05]  /*5560*/  FSEL R128, R95, RZ, P5 ;  /* 0x000000ff5f807208 */ /* 0x000fca0002800000 */
[----:B------:R-:W1:Y:S01]  /*5570*/  F2F.BF16.F32 R129, R129 ;  /* 0x0000008100817304 */ /* 0x000e620000202000 */
[----:B---3--:R-:W-:-:S04]  /*5580*/  @P3 MOV R90, R88 ;  /* 0x00000058005a3202 */ /* 0x008fc80000000f00 */
[----:B------:R-:W-:-:S05]  /*5590*/  @P3 SHF.L.U32 R90, R90, 0x10, RZ ;  /* 0x000000105a5a3819 */ /* 0x000fca00000006ff */
[----:B------:R-:W-:Y:S01]  /*55a0*/  @P3 FMUL.FTZ R131, R139, R90 ;  /* 0x0000005a8b833220 */ /* 0x000fe20000410000 */
[----:B------:R-:W-:Y:S01]  /*55b0*/  FMUL.FTZ R90, R28, R141 ;  /* 0x0000008d1c5a7220 */ /* 0x000fe20000410000 */
[----:B------:R-:W-:-:S04]  /*55c0*/  LOP3.LUT P3, RZ, R121, 0xff, RZ, 0xc0, !PT ;  /* 0x000000ff79ff7812 */ /* 0x000fc8000786c0ff */
[----:B------:R-:W-:Y:S01]  /*55d0*/  FSEL R123, R90, RZ, P3 ;  /* 0x000000ff5a7b7208 */ /* 0x000fe20001800000 */
[----:B------:R-:W3:Y:S01]  /*55e0*/  F2F.BF16.F32 R128, R128 ;  /* 0x0000008000807304 */ /* 0x000ee20000202000 */
[----:B------:R-:W-:-:S07]  /*55f0*/  @P0 MOV R121, R89 ;  /* 0x0000005900790202 */ /* 0x000fce0000000f00 */
[----:B------:R-:W4:Y:S01]  /*5600*/  F2F.BF16.F32 R123, R123 ;  /* 0x0000007b007b7304 */ /* 0x000f220000202000 */
[----:B0-----:R-:W-:Y:S01]  /*5610*/  IMAD.WIDE.U32 R90, R94, 0x10000, RZ ;  /* 0x000100005e5a7825 */ /* 0x001fe200078e00ff */
[----:B------:R-:W-:Y:S02]  /*5620*/  @P2 SHF.R.U64 R95, R88, 0x10, R89 ;  /* 0x00000010585f2819 */ /* 0x000fe40000001259 */
[----:B------:R-:W-:Y:S02]  /*5630*/  @P0 SHF.L.U32 R88, R121, 0x10, RZ ;  /* 0x0000001079580819 */ /* 0x000fe400000006ff */
[----:B-1----:R-:W-:Y:S02]  /*5640*/  SHF.L.U32 R129, R129, 0x10, RZ ;  /* 0x0000001081817819 */ /* 0x002fe400000006ff */
[----:B------:R-:W-:Y:S01]  /*5650*/  MOV R132, RZ ;  /* 0x000000ff00847202 */ /* 0x000fe20000000f00 */
[----:B------:R-:W-:Y:S01]  /*5660*/  @P0 FMUL.FTZ R132, R137, R88 ;  /* 0x0000005889840220 */ /* 0x000fe20000410000 */
[----:B---3--:R-:W-:-:S02]  /*5670*/  LOP3.LUT R91, R91, R129, R128, 0xfe, !PT ;  /* 0x000000815b5b7212 */ /* 0x008fc400078efe80 */
[----:B------:R-:W-:Y:S02]  /*5680*/  @P1 SHF.R.U32.HI R89, RZ, 0x10, R89 ;  /* 0x00000010ff591819 */ /* 0x000fe40000011659 */
[----:B----4-:R-:W-:Y:S01]  /*5690*/  LOP3.LUT R90, R90, R123, RZ, 0xfc, !PT ;  /* 0x0000007b5a5a7212 */ /* 0x010fe200078efcff */
[----:B------:R-:W-:Y:S01]  /*56a0*/  IMAD.WIDE.U32 R122, R122, 0x8, R182 ;  /* 0x000000087a7a7825 */ /* 0x000fe200078e00b6 */
[----:B------:R-:W-:Y:S02]  /*56b0*/  @P2 SHF.L.U32 R95, R95, 0x10, RZ ;  /* 0x000000105f5f2819 */ /* 0x000fe400000006ff */
[----:B------:R-:W-:Y:S02]  /*56c0*/  @P1 SHF.L.U32 R89, R89, 0x10, RZ ;  /* 0x0000001059591819 */ /* 0x000fe400000006ff */
[----:B------:R0:W-:Y:S01]  /*56d0*/  STG.E.64 desc[UR16][R122.64], R90 ;  /* 0x0000005a7a007986 */ /* 0x0001e2000c101b10 */
[----:B------:R-:W-:Y:S02]  /*56e0*/  HFMA2 R94, -RZ, RZ, 0, 0 ;  /* 0x00000000ff5e7431 */ /* 0x000fe400000001ff */
[----:B------:R-:W-:Y:S01]  /*56f0*/  @P2 FMUL.FTZ R94, R140, R95 ;  /* 0x0000005f8c5e2220 */ /* 0x000fe20000410000 */
[----:B------:R-:W-:Y:S01]  /*5700*/  CS2R R128, SRZ ;  /* 0x0000000000807805 */ /* 0x000fe2000001ff00 */
[----:B------:R-:W-:Y:S01]  /*5710*/  HFMA2 R148, -RZ, RZ, 0, 0 ;  /* 0x00000000ff947431 */ /* 0x000fe200000001ff */
[----:B------:R-:W-:Y:S01]  /*5720*/  MOV R142, RZ ;  /* 0x000000ff008e7202 */ /* 0x000fe20000000f00 */
[----:B------:R-:W-:-:S02]  /*5730*/  HFMA2 R95, -RZ, RZ, 0, 0 ;  /* 0x00000000ff5f7431 */ /* 0x000fc400000001ff */
[----:B------:R-:W-:Y:S01]  /*5740*/  @P1 FMUL.FTZ R128, R138, R89 ;  /* 0x000000598a801220 */ /* 0x000fe20000410000 */
[----:B--2---:R-:W-:Y:S02]  /*5750*/  @P3 MOV R88, R124 ;  /* 0x0000007c00583202 */ /* 0x004fe40000000f00 */
[--C-:B------:R-:W-:Y:S02]  /*5760*/  @P6 SHF.R.U64 R133, R124, 0x10, R125.reuse ;  /* 0x000000107c856819 */ /* 0x100fe4000000127d */
[----:B------:R-:W-:Y:S02]  /*5770*/  @P5 MOV R121, R125 ;  /* 0x0000007d00795202 */ /* 0x000fe40000000f00 */
[----:B------:R-:W-:Y:S02]  /*5780*/  @P4 SHF.R.U32.HI R124, RZ, 0x10, R125 ;  /* 0x00000010ff7c4819 */ /* 0x000fe4000001167d */
[----:B------:R-:W-:Y:S02]  /*5790*/  @P3 SHF.L.U32 R88, R88, 0x10, RZ ;  /* 0x0000001058583819 */ /* 0x000fe400000006ff */
[----:B0-----:R-:W-:-:S02]  /*57a0*/  @P6 SHF.L.U32 R91, R133, 0x10, RZ ;  /* 0x00000010855b6819 */ /* 0x001fc400000006ff */
[----:B------:R-:W-:Y:S02]  /*57b0*/  @P5 SHF.L.U32 R121, R121, 0x10, RZ ;  /* 0x0000001079795819 */ /* 0x000fe400000006ff */
[----:B------:R-:W-:Y:S01]  /*57c0*/  @P4 SHF.L.U32 R123, R124, 0x10, RZ ;  /* 0x000000107c7b4819 */ /* 0x000fe200000006ff */
[----:B------:R-:W-:Y:S01]  /*57d0*/  @P3 FMUL.FTZ R148, R141, R88 ;  /* 0x000000588d943220 */ /* 0x000fe20000410000 */
[----:B------:R-:W-:Y:S01]  /*57e0*/  @P6 FMUL.FTZ R129, R120, R91 ;  /* 0x0000005b78816220 */ /* 0x000fe20000410000 */
[----:B------:R-:W-:Y:S02]  /*57f0*/  @P5 FMUL.FTZ R142, R143, R121 ;  /* 0x000000798f8e5220 */ /* 0x000fe40000410000 */
[----:B------:R-:W-:Y:S01]  /*5800*/  @P4 FMUL.FTZ R95, R134, R123 ;  /* 0x0000007b865f4220 */ /* 0x000fe20000410000 */
[----:B------:R-:W-:Y:S06]  /*5810*/  BRA `(.L_x_6753) ;  /* 0x0000003400747947 */ /* 0x000fec0003800000 */
.L_x_6751:
        /* <DEDUP_REMOVED lines=17> */
[----:B------:R-:W-:Y:S01]  /*5930*/  FFMA.FTZ R89, R89, UR8, R60 ;  /* 0x0000000859597c23 */ /* 0x000fe2000801003c */
[----:B------:R-:W-:Y:S01]  /*5940*/  FMUL.FTZ R88, R88, UR4 ;  /* 0x0000000458587c20 */ /* 0x000fe20008410000 */
[----:B------:R-:W-:Y:S01]  /*5950*/  FMUL.FTZ R90, R90, UR4 ;  /* 0x000000045a5a7c20 */ /* 0x000fe20008410000 */
[----:B------:R-:W-:Y:S01]  /*5960*/  FMUL.FTZ R91, R91, UR4 ;  /* 0x000000045b5b7c20 */ /* 0x000fe20008410000 */
[----:B------:R-:W-:Y:S01]  /*5970*/  FMUL.FTZ R89, R89, UR4 ;  /* 0x0000000459597c20 */ /* 0x000fe20008410000 */
[----:B------:R-:W-:Y:S01]  /*5980*/  FMUL.FTZ R178, R88, UR26 ;  /* 0x0000001a58b27c20 */ /* 0x000fe20008410000 */
[----:B------:R-:W-:Y:S01]  /*5990*/  LOP3.LUT P4, RZ, R204, 0xff00, RZ, 0xc0, !PT ;  /* 0x0000ff00ccff7812 */ /* 0x000fe2000788c0ff */
[----:B------:R-:W-:Y:S01]  /*59a0*/  FMUL.FTZ R179, R91, UR26 ;  /* 0x0000001a5bb37c20 */ /* 0x000fe20008410000 */
[----:B------:R-:W-:Y:S01]  /*59b0*/  FMUL.FTZ R180, R90, UR26 ;  /* 0x0000001a5ab47c20 */ /* 0x000fe20008410000 */
[----:B------:R-:W-:Y:S01]  /*59c0*/  FMUL.FTZ R88, R5, R178 ;  /* 0x000000b205587220 */ /* 0x000fe20000410000 */
[----:B------:R-:W-:Y:S01]  /*59d0*/  ISETP.GE.U32.AND P5, PT, R204, 0x1000000, PT ;  /* 0x01000000cc00780c */ /* 0x000fe20003fa6070 */
[----:B------:R-:W-:Y:S01]  /*59e0*/  FMUL.FTZ R91, R7, R179 ;  /* 0x000000b3075b7220 */ /* 0x000fe20000410000 */
[----:B------:R-:W-:Y:S01]  /*59f0*/  FMUL.FTZ R181, R89, UR26 ;  /* 0x0000001a59b57c20 */ /* 0x000fe20008410000 */
[----:B------:R-:W-:Y:S01]  /*5a00*/  FMUL.FTZ R90, R6, R180 ;  /* 0x000000b4065a7220 */ /* 0x000fe20000410000 */
[----:B------:R-:W-:Y:S01]  /*5a10*/  FSEL R88, R88, RZ, P4 ;  /* 0x000000ff58587208 */ /* 0x000fe20002000000 */
[----:B------:R-:W0:Y:S01]  /*5a20*/  LDC.64 R182, c[0x0][0x468] ;  /* 0x00011a00ffb67b82 */ /* 0x000e220000000a00 */
[----:B------:R-:W-:Y:S01]  /*5a30*/  LOP3.LUT P3, RZ, R204, 0xff0000, RZ, 0xc0, !PT ;  /* 0x00ff0000ccff7812 */ /* 0x000fe2000786c0ff */
[----:B------:R-:W-:Y:S01]  /*5a40*/  FMUL.FTZ R89, R4, R181 ;  /* 0x000000b504597220 */ /* 0x000fe20000410000 */
[----:B------:R-:W-:-:S02]  /*5a50*/  FSEL R93, R91, RZ, P5 ;  /* 0x000000ff5b5d7208 */ /* 0x000fc40002800000 */
[----:B------:R-:W-:Y:S01]  /*5a60*/  LOP3.LUT P0, RZ, R204, 0xff, RZ, 0xc0, !PT ;  /* 0x000000ffccff7812 */ /* 0x000fe2000780c0ff */
[----:B------:R-:W1:Y:S01]  /*5a70*/  F2F.BF16.F32 R88, R88 ;  /* 0x0000005800587304 */ /* 0x000e620000202000 */
[----:B------:R-:W-:Y:S02]  /*5a80*/  FSEL R90, R90, RZ, P3 ;  /* 0x000000ff5a5a7208 */ /* 0x000fe40001800000 */
[----:B------:R-:W-:-:S05]  /*5a90*/  FSEL R94, R89, RZ, P0 ;  /* 0x000000ff595e7208 */ /* 0x000fca0000000000 */
        /* <DEDUP_REMOVED lines=9> */
[----:B------:R0:W-:Y:S02]  /*5b30*/  STG.E.64 desc[UR16][R90.64], R88 ;  /* 0x000000585a007986 */ /* 0x0001e4000c101b10 */
[----:B0-----:R-:W-:-:S06]  /*5b40*/  IMAD.WIDE.U32 R88, R95, 0x8, R200 ;  /* 0x000000085f587825 */ /* 0x001fcc00078e00c8 */
[----:B------:R-:W3:Y:S01]  /*5b50*/  LDG.E.64 R88, desc[UR16][R88.64] ;  /* 0x0000001058587981 */ /* 0x000ee2000c1e1b00 */
[C---:B------:R-:W-:Y:S01]  /*5b60*/  LOP3.LUT P6, RZ, R169.reuse, 0xff, RZ, 0xc0, !PT ;  /* 0x000000ffa9ff7812 */ /* 0x040fe200078cc0ff */
[----:B------:R-:W-:Y:S01]  /*5b70*/  FFMA.FTZ R91, R170, UR5, R92 ;  /* 0x00000005aa5b7c23 */ /* 0x000fe2000801005c */
[C---:B------:R-:W-:Y:S02]  /*5b80*/  LOP3.LUT P1, RZ, R169.reuse, 0xff0000, RZ, 0xc0, !PT ;  /* 0x00ff0000a9ff7812 */ /* 0x040fe4000782c0ff */
[----:B------:R-:W-:Y:S01]  /*5b90*/  ISETP.GE.U32.AND P2, PT, R169, 0x1000000, PT ;  /* 0x01000000a900780c */ /* 0x000fe20003f46070 */
[----:B------:R-:W-:-:S04]  /*5ba0*/  FADD.FTZ R91, R174, -R91 ;  /* 0x8000005bae5b7221 */ /* 0x000fc80000010000 */
[----:B------:R-:W-:-:S04]  /*5bb0*/  FFMA.FTZ R91, R91, UR8, R64 ;  /* 0x000000085b5b7c23 */ /* 0x000fc80008010040 */
[----:B------:R-:W-:Y:S01]  /*5bc0*/  FMUL.FTZ R91, R91, UR4 ;  /* 0x000000045b5b7c20 */ /* 0x000fe20008410000 */
[----:B--2---:R-:W-:-:S04]  /*5bd0*/  @P0 MOV R93, R2 ;  /* 0x00000002005d0202 */ /* 0x004fc80000000f00 */
[----:B------:R-:W-:Y:S01]  /*5be0*/  @P0 SHF.L.U32 R94, R93, 0x10, RZ ;  /* 0x000000105d5e0819 */ /* 0x000fe200000006ff */
[----:B------:R-:W-:-:S04]  /*5bf0*/  HFMA2 R93, -RZ, RZ, 0, 0 ;  /* 0x00000000ff5d7431 */ /* 0x000fc800000001ff */
[----:B------:R-:W-:Y:S01]  /*5c00*/  @P0 FMUL.FTZ R93, R181, R94 ;  /* 0x0000005eb55d0220 */ /* 0x000fe20000410000 */
[--C-:B------:R-:W-:Y:S01]  /*5c10*/  FFMA.FTZ R94, R171, UR5, R92.reuse ;  /* 0x00000005ab5e7c23 */ /* 0x100fe2000801005c */
[----:B------:R-:W-:Y:S01]  /*5c20*/  LOP3.LUT P0, RZ, R169, 0xff00, RZ, 0xc0, !PT ;  /* 0x0000ff00a9ff7812 */ /* 0x000fe2000780c0ff */
[----:B------:R-:W-:Y:S02]  /*5c30*/  FFMA.FTZ R169, R172, UR5, R92 ;  /* 0x00000005aca97c23 */ /* 0x000fe4000801005c */
[----:B------:R-:W-:Y:S01]  /*5c40*/  FADD.FTZ R90, R175, -R94 ;  /* 0x8000005eaf5a7221 */ /* 0x000fe20000010000 */
[----:B------:R-:W-:Y:S01]  /*5c50*/  FFMA.FTZ R94, R173, UR5, R92 ;  /* 0x00000005ad5e7c23 */ /* 0x000fe2000801005c */
[----:B------:R-:W-:Y:S01]  /*5c60*/  FADD.FTZ R169, R176, -R169 ;  /* 0x800000a9b0a97221 */ /* 0x000fe20000010000 */
[----:B------:R-:W-:Y:S01]  /*5c70*/  FMUL.FTZ R175, R91, UR26 ;  /* 0x0000001a5baf7c20 */ /* 0x000fe20008410000 */
[----:B------:R-:W-:Y:S01]  /*5c80*/  FFMA.FTZ R90, R90, UR8, R65 ;  /* 0x000000085a5a7c23 */ /* 0x000fe20008010041 */
[----:B------:R-:W-:Y:S01]  /*5c90*/  FADD.FTZ R172, R177, -R94 ;  /* 0x8000005eb1ac7221 */ /* 0x000fe20000010000 */
[----:B------:R-:W-:Y:S01]  /*5ca0*/  FFMA.FTZ R94, R169, UR8, R66 ;  /* 0x00000008a95e7c23 */ /* 0x000fe20008010042 */
[----:B------:R-:W-:Y:S01]  /*5cb0*/  FMUL.FTZ R91, R8, R175 ;  /* 0x000000af085b7220 */ /* 0x000fe20000410000 */
[----:B------:R-:W-:Y:S01]  /*5cc0*/  FMUL.FTZ R90, R90, UR4 ;  /* 0x000000045a5a7c20 */ /* 0x000fe20008410000 */
[----:B------:R-:W-:Y:S01]  /*5cd0*/  FFMA.FTZ R169, R172, UR8, R67 ;  /* 0x00000008aca97c23 */ /* 0x000fe20008010043 */
[----:B------:R-:W-:-:S02]  /*5ce0*/  FMUL.FTZ R94, R94, UR4 ;  /* 0x000000045e5e7c20 */ /* 0x000fc40008410000 */
[----:B------:R-:W-:Y:S01]  /*5cf0*/  FMUL.FTZ R170, R90, UR26 ;  /* 0x0000001a5aaa7c20 */ /* 0x000fe20008410000 */
[----:B------:R-:W-:Y:S01]  /*5d00*/  FMUL.FTZ R169, R169, UR4 ;  /* 0x00000004a9a97c20 */ /* 0x000fe20008410000 */
[----:B------:R-:W-:Y:S02]  /*5d10*/  FMUL.FTZ R171, R94, UR26 ;  /* 0x0000001a5eab7c20 */ /* 0x000fe40008410000 */
[----:B------:R-:W-:Y:S01]  /*5d20*/  FMUL.FTZ R90, R9, R170 ;  /* 0x000000aa095a7220 */ /* 0x000fe20000410000 */
[----:B------:R-:W-:Y:S01]  /*5d30*/  FMUL.FTZ R172, R169, UR26 ;  /* 0x0000001aa9ac7c20 */ /* 0x000fe20008410000 */
[----:B------:R-:W-:-:S03]  /*5d40*/  FMUL.FTZ R94, R10, R171 ;  /* 0x000000ab0a5e7220 */ /* 0x000fc60000410000 */
[----:B------:R-:W-:Y:S01]  /*5d50*/  FMUL.FTZ R169, R11, R172 ;  /* 0x000000ac0ba97220 */ /* 0x000fe20000410000 */
[----:B------:R-:W-:Y:S02]  /*5d60*/  FSEL R90, R90, RZ, P0 ;  /* 0x000000ff5a5a7208 */ /* 0x000fe40000000000 */
[----:B------:R-:W-:Y:S02]  /*5d70*/  FSEL R94, R94, RZ, P1 ;  /* 0x000000ff5e5e7208 */ /* 0x000fe40000800000 */
[----:B------:R-:W-:Y:S02]  /*5d80*/  FSEL R174, R169, RZ, P2 ;  /* 0x000000ffa9ae7208 */ /* 0x000fe40001000000 */
[----:B------:R-:W0:Y:S01]  /*5d90*/  F2F.BF16.F32 R90, R90 ;  /* 0x0000005a005a7304 */ /* 0x000e220000202000 */
[----:B------:R-:W-:-:S07]  /*5da0*/  FSEL R169, R91, RZ, P6 ;  /* 0x000000ff5ba97208 */ /* 0x000fce0003000000 */
        /* <DEDUP_REMOVED lines=24> */
[----:B------:R-:W-:Y:S01]  /*5f30*/  FFMA.FTZ R160, R163, UR5, R92 ;  /* 0x00000005a3a07c23 */ /* 0x000fe2000801005c */
[----:B------:R-:W-:Y:S01]  /*5f40*/  @P5 SHF.L.U32 R94, R169, 0x10, RZ ;  /* 0x00000010a95e5819 */ /* 0x000fe200000006ff */
[----:B------:R-:W-:Y:S01]  /*5f50*/  HFMA2 R169, -RZ, RZ, 0, 0 ;  /* 0x00000000ffa97431 */ /* 0x000fe200000001ff */
[----:B------:R-:W-:Y:S01]  /*5f60*/  LOP3.LUT P4, RZ, R154, 0xff0000, RZ, 0xc0, !PT ;  /* 0x00ff00009aff7812 */ /* 0x000fe2000788c0ff */
[----:B------:R-:W-:Y:S01]  /*5f70*/  @P3 FMUL.FTZ R178, R180, R3 ;  /* 0x00000003b4b23220 */ /* 0x000fe20000410000 */
[----:B------:R-:W-:Y:S01]  /*5f80*/  MOV R3, RZ ;  /* 0x000000ff00037202 */ /* 0x000fe20000000f00 */
[----:B------:R-:W-:Y:S01]  /*5f90*/  @P5 FMUL.FTZ R3, R179, R94 ;  /* 0x0000005eb3035220 */ /* 0x000fe20000410000 */
[----:B---3--:R-:W-:Y:S01]  /*5fa0*/  @P6 MOV R94, R88 ;  /* 0x00000058005e6202 */ /* 0x008fe20000000f00 */
[----:B------:R-:W-:Y:S01]  /*5fb0*/  FADD.FTZ R95, R167, -R160 ;  /* 0x800000a0a75f7221 */ /* 0x000fe20000010000 */
[----:B------:R-:W-:-:S02]  /*5fc0*/  LOP3.LUT P5, RZ, R154, 0xff00, RZ, 0xc0, !PT ;  /* 0x0000ff009aff7812 */ /* 0x000fc400078ac0ff */
[----:B------:R-:W-:Y:S01]  /*5fd0*/  @P6 SHF.L.U32 R94, R94, 0x10, RZ ;  /* 0x000000105e5e6819 */ /* 0x000fe200000006ff */
[----:B------:R-:W-:Y:S01]  /*5fe0*/  FFMA.FTZ R95, R95, UR8, R70 ;  /* 0x000000085f5f7c23 */ /* 0x000fe20008010046 */
[----:B------:R-:W-:Y:S02]  /*5ff0*/  LOP3.LUT P3, RZ, R154, 0xff, RZ, 0xc0, !PT ;  /* 0x000000ff9aff7812 */ /* 0x000fe4000786c0ff */
[----:B------:R-:W-:Y:S01]  /*6000*/  @P0 SHF.R.U64 R88, R88, 0x10, R89 ;  /* 0x0000001058580819 */ /* 0x000fe20000001259 */
[----:B------:R-:W-:Y:S01]  /*6010*/  @P6 FMUL.FTZ R169, R175, R94 ;  /* 0x0000005eafa96220 */ /* 0x000fe20000410000 */
[--C-:B------:R-:W-:Y:S01]  /*6020*/  FFMA.FTZ R94, R161, UR5, R92.reuse ;  /* 0x00000005a15e7c23 */ /* 0x100fe2000801005c */
[----:B------:R-:W-:Y:S01]  /*6030*/  FFMA.FTZ R161, R164, UR5, R92 ;  /* 0x00000005a4a17c23 */ /* 0x000fe2000801005c */
[----:B------:R-:W-:Y:S01]  /*6040*/  FMUL.FTZ R95, R95, UR4 ;  /* 0x000000045f5f7c20 */ /* 0x000fe20008410000 */
[----:B------:R-:W-:Y:S01]  /*6050*/  ISETP.GE.U32.AND P6, PT, R154, 0x1000000, PT ;  /* 0x010000009a00780c */ /* 0x000fe20003fc6070 */
[----:B------:R-:W-:Y:S01]  /*6060*/  FADD.FTZ R165, R165, -R94 ;  /* 0x8000005ea5a57221 */ /* 0x000fe20000010000 */
[----:B------:R-:W-:Y:S01]  /*6070*/  FFMA.FTZ R94, R166, UR8, R69 ;  /* 0x00000008a65e7c23 */ /* 0x000fe20008010045 */
[----:B------:R-:W-:Y:S01]  /*6080*/  FADD.FTZ R162, R168, -R161 ;  /* 0x800000a1a8a27221 */ /* 0x000fe20000010000 */
[----:B------:R-:W-:-:S02]  /*6090*/  FMUL.FTZ R161, R95, UR26 ;  /* 0x0000001a5fa17c20 */ /* 0x000fc40008410000 */
[----:B------:R-:W-:Y:S01]  /*60a0*/  FMUL.FTZ R94, R94, UR4 ;  /* 0x000000045e5e7c20 */ /* 0x000fe20008410000 */
[----:B------:R-:W-:-:S03]  /*60b0*/  FFMA.FTZ R162, R162, UR8, R71 ;  /* 0x00000008a2a27c23 */ /* 0x000fc60008010047 */
[----:B------:R-:W-:Y:S01]  /*60c0*/  FMUL.FTZ R160, R94, UR26 ;  /* 0x0000001a5ea07c20 */ /* 0x000fe20008410000 */
[----:B------:R-:W-:-:S03]  /*60d0*/  FMUL.FTZ R162, R162, UR4 ;  /* 0x00000004a2a27c20 */ /* 0x000fc60008410000 */
[----:B------:R-:W-:Y:S01]  /*60e0*/  FMUL.FTZ R94, R13, R160 ;  /* 0x000000a00d5e7220 */ /* 0x000fe20000410000 */
[----:B------:R-:W-:-:S04]  /*60f0*/  FMUL.FTZ R162, R162, UR26 ;  /* 0x0000001aa2a27c20 */ /* 0x000fc80008410000 */
[----:B------:R-:W-:Y:S01]  /*6100*/  FSEL R95, R94, RZ, P5 ;  /* 0x000000ff5e5f7208 */ /* 0x000fe20002800000 */
[----:B------:R-:W-:Y:S01]  /*6110*/  FMUL.FTZ R94, R14, R161 ;  /* 0x000000a10e5e7220 */ /* 0x000fe20000410000 */
[----:B------:R-:W-:-:S04]  /*6120*/  FMUL.FTZ R154, R15, R162 ;  /* 0x000000a20f9a7220 */ /* 0x000fc80000410000 */
[----:B------:R-:W-:Y:S01]  /*6130*/  FSEL R164, R94, RZ, P4 ;  /* 0x000000ff5ea47208 */ /* 0x000fe20002000000 */
[----:B------:R-:W-:Y:S01]  /*6140*/  FFMA.FTZ R94, R165, UR8, R68 ;  /* 0x00000008a55e7c23 */ /* 0x000fe20008010044 */
[----:B------:R-:W-:Y:S01]  /*6150*/  FSEL R166, R154, RZ, P6 ;  /* 0x000000ff9aa67208 */ /* 0x000fe20003000000 */
[----:B------:R-:W0:Y:S01]  /*6160*/  F2F.BF16.F32 R95, R95 ;  /* 0x0000005f005f7304 */ /* 0x000e220000202000 */
[----:B------:R-:W-:Y:S01]  /*6170*/  FADD.FTZ R165, R159, -R152 ;  /* 0x800000989fa57221 */ /* 0x000fe20000010000 */
[----:B------:R-:W-:Y:S01]  /*6180*/  FMUL.FTZ R94, R94, UR4 ;  /* 0x000000045e5e7c20 */ /* 0x000fe20008410000 */
[----:B------:R-:W-:-:S03]  /*6190*/  FFMA.FTZ R159, R155, UR5, R92 ;  /* 0x000000059b9f7c23 */ /* 0x000fc6000801005c */
[----:B------:R-:W-:Y:S01]  /*61a0*/  FMUL.FTZ R163, R94, UR26 ;  /* 0x0000001a5ea37c20 */ /* 0x000fe20008410000 */
[----:B------:R-:W-:Y:S01]  /*61b0*/  FADD.FTZ R158, R158, -R159 ;  /* 0x8000009f9e9e7221 */ /* 0x000fe20000010000 */
[----:B------:R-:W1:Y:S02]  /*61c0*/  F2F.BF16.F32 R166, R166 ;  /* 0x000000a600a67304 */ /* 0x000e640000202000 */
[----:B------:R-:W-:-:S05]  /*61d0*/  FMUL.FTZ R94, R12, R163 ;  /* 0x000000a30c5e7220 */ /* 0x000fca0000410000 */
[----:B------:R-:W-:Y:S01]  /*61e0*/  FSEL R154, R94, RZ, P3 ;  /* 0x000000ff5e9a7208 */ /* 0x000fe20001800000 */
[----:B------:R-:W3:Y:S01]  /*61f0*/  F2F.BF16.F32 R164, R164 ;  /* 0x000000a400a47304 */ /* 0x000ee20000202000 */
[----:B0-----:R-:W-:Y:S01]  /*6200*/  IMAD.WIDE.U32 R94, R95, 0x10000, RZ ;  /* 0x000100005f5e7825 */ /* 0x001fe200078e00ff */
[----:B-1----:R-:W-:-:S06]  /*6210*/  SHF.L.U32 R155, R166, 0x10, RZ ;  /* 0x00000010a69b7819 */ /* 0x002fcc00000006ff */
[----:B------:R0:W1:Y:S01]  /*6220*/  F2F.BF16.F32 R167, R154 ;  /* 0x0000009a00a77304 */ /* 0x0000620000202000 */
[----:B------:R-:W-:Y:S01]  /*6230*/  FADD.FTZ R166, R151, -R156 ;  /* 0x8000009c97a67221 */ /* 0x000fe20000010000 */
[----:B------:R-:W-:Y:S02]  /*6240*/  @P1 MOV R151, R89 ;  /* 0x0000005900971202 */ /* 0x000fe40000000f00 */
[----:B---3--:R-:W-:Y:S01]  /*6250*/  LOP3.LUT R95, R95, R155, R164, 0xfe, !PT ;  /* 0x0000009b5f5f7212 */ /* 0x008fe200078efea4 */
[----:B------:R-:W-:Y:S01]  /*6260*/  FFMA.FTZ R164, R153, UR5, R92 ;  /* 0x0000000599a47c23 */ /* 0x000fe2000801005c */
[----:B------:R-:W-:-:S04]  /*6270*/  IMAD.WIDE.U32 R152, R173, 0x8, R182 ;  /* 0x00000008ad987825 */ /* 0x000fc800078e00b6 */
[----:B------:R-:W-:Y:S01]  /*6280*/  FFMA.FTZ R156, R158, UR8, R73 ;  /* 0x000000089e9c7c23 */ /* 0x000fe20008010049 */
[----:B------:R-:W-:Y:S01]  /*6290*/  FADD.FTZ R159, R157, -R164 ;  /* 0x800000a49d9f7221 */ /* 0x000fe20000010000 */
[----:B------:R-:W-:Y:S01]  /*62a0*/  @P2 SHF.R.U32.HI R157, RZ, 0x10, R89 ;  /* 0x00000010ff9d2819 */ /* 0x000fe20000011659 */
[----:B0-----:R-:W-:Y:S01]  /*62b0*/  IMAD.WIDE.U32 R154, R143, 0x8, R200 ;  /* 0x000000088f9a7825 */ /* 0x001fe200078e00c8 */
[----:B-1----:R-:W-:Y:S02]  /*62c0*/  LOP3.LUT R94, R94, R167, RZ, 0xfc, !PT ;  /* 0x000000a75e5e7212 */ /* 0x002fe400078efcff */
[----:B------:R-:W-:Y:S02]  /*62d0*/  @P0 SHF.L.U32 R89, R88, 0x10, RZ ;  /* 0x0000001058590819 */ /* 0x000fe400000006ff */
[----:B------:R-:W-:Y:S01]  /*62e0*/  @P1 SHF.L.U32 R88, R151, 0x10, RZ ;  /* 0x0000001097581819 */ /* 0x000fe200000006ff */
[----:B------:R0:W-:Y:S01]  /*62f0*/  STG.E.64 desc[UR16][R152.64], R94 ;  /* 0x0000005e98007986 */ /* 0x0001e2000c101b10 */
[----:B------:R-:W-:Y:S01]  /*6300*/  FMUL.FTZ R156, R156, UR4 ;  /* 0x000000049c9c7c20 */ /* 0x000fe20008410000 */
[----:B------:R-:W-:-:S03]  /*6310*/  @P2 SHF.L.U32 R151, R157, 0x10, RZ ;  /* 0x000000109d972819 */ /* 0x000fc600000006ff */
[----:B------:R-:W-:Y:S01]  /*6320*/  FMUL.FTZ R164, R156, UR26 ;  /* 0x0000001a9ca47c20 */ /* 0x000fe20008410000 */
[----:B0-----:R-:W-:Y:S01]  /*6330*/  CS2R R152, SRZ ;  /* 0x0000000000987805 */ /* 0x001fe2000001ff00 */
[----:B------:R0:W3:Y:S01]  /*6340*/  LDG.E.64 R94, desc[UR16][R154.64] ;  /* 0x000000109a5e7981 */ /* 0x0000e2000c1e1b00 */
[----:B------:R-:W-:Y:S01]  /*6350*/  @P1 FMUL.FTZ R152, R171, R88 ;  /* 0x00000058ab981220 */ /* 0x000fe20000410000 */
[----:B------:R-:W-:Y:S01]  /*6360*/  FFMA.FTZ R88, R159, UR8, R74 ;  /* 0x000000089f587c23 */ /* 0x000fe2000801004a */
[----:B------:R-:W-:Y:S01]  /*6370*/  @P2 FMUL.FTZ R153, R172, R151 ;  /* 0x00000097ac992220 */ /* 0x000fe20000410000 */
[----:B------:R-:W-:Y:S01]  /*6380*/  FFMA.FTZ R151, R166, UR8, R75 ;  /* 0x00000008a6977c23 */ /* 0x000fe2000801004b */
[----:B------:R-:W-:Y:S01]  /*6390*/  FFMA.FTZ R165, R165, UR8, R72 ;  /* 0x00000008a5a57c23 */ /* 0x000fe20008010048 */
[----:B------:R-:W-:Y:S01]  /*63a0*/  FMUL.FTZ R159, R88, UR4 ;  /* 0x00000004589f7c20 */ /* 0x000fe20008410000 */
[----:B------:R-:W-:Y:S01]  /*63b0*/  FMUL.FTZ R88, R17, R164 ;  /* 0x000000a411587220 */ /* 0x000fe20000410000 */
[----:B------:R-:W-:Y:S01]  /*63c0*/  FMUL.FTZ R158, R151, UR4 ;  /* 0x00000004979e7c20 */ /* 0x000fe20008410000 */
[----:B------:R-:W-:Y:S01]  /*63d0*/  FMUL.FTZ R165, R165, UR4 ;  /* 0x00000004a5a57c20 */ /* 0x000fe20008410000 */
[----:B0-----:R-:W-:Y:S01]  /*63e0*/  CS2R R154, SRZ ;  /* 0x00000000009a7805 */ /* 0x001fe2000001ff00 */
[----:B------:R-:W-:Y:S01]  /*63f0*/  FMUL.FTZ R159, R159, UR26 ;  /* 0x0000001a9f9f7c20 */ /* 0x000fe20008410000 */
[----:B------:R-:W-:Y:S01]  /*6400*/  @P0 FMUL.FTZ R154, R170, R89 ;  /* 0x00000059aa9a0220 */ /* 0x000fe20000410000 */
[----:B------:R-:W-:Y:S01]  /*6410*/  LOP3.LUT P0, RZ, R150, 0xff00, RZ, 0xc0, !PT ;  /* 0x0000ff0096ff7812 */ /* 0x000fe2000780c0ff */
[----:B------:R-:W-:Y:S01]  /*6420*/  FMUL.FTZ R158, R158, UR26 ;  /* 0x0000001a9e9e7c20 */ /* 0x000fe20008410000 */
[----:B------:R-:W-:Y:S01]  /*6430*/  FMUL.FTZ R165, R165, UR26 ;  /* 0x0000001aa5a57c20 */ /* 0x000fe20008410000 */
[----:B------:R-:W-:Y:S01]  /*6440*/  ISETP.GE.U32.AND P2, PT, R150, 0x1000000, PT ;  /* 0x010000009600780c */ /* 0x000fe20003f46070 */
[----:B------:R-:W-:Y:S01]  /*6450*/  FMUL.FTZ R151, R18, R159 ;  /* 0x0000009f12977220 */ /* 0x000fe20000410000 */
[----:B------:R-:W-:Y:S01]  /*6460*/  FSEL R89, R88, RZ, P0 ;  /* 0x000000ff58597208 */ /* 0x000fe20000000000 */
[----:B------:R-:W-:Y:S01]  /*6470*/  FMUL.FTZ R156, R19, R158 ;  /* 0x0000009e139c7220 */ /* 0x000fe20000410000 */
[----:B------:R-:W-:-:S04]  /*6480*/  LOP3.LUT P1, RZ, R150, 0xff0000, RZ, 0xc0, !PT ;  /* 0x00ff000096ff7812 */ /* 0x000fc8000782c0ff */
[----:B------:R-:W-:Y:S01]  /*6490*/  FSEL R166, R156, RZ, P2 ;  /* 0x000000ff9ca67208 */ /* 0x000fe20001000000 */
[----:B------:R-:W-:Y:S01]  /*64a0*/  F2F.BF16.F32 R89, R89 ;  /* 0x0000005900597304 */ /* 0x000fe20000202000 */
[----:B------:R-:W-:-:S07]  /*64b0*/  FSEL R151, R151, RZ, P1 ;  /* 0x000000ff97977208 */ /* 0x000fce0000800000 */
[----:B------:R-:W0:Y:S08]  /*64c0*/  F2F.BF16.F32 R166, R166 ;  /* 0x000000a600a67304 */ /* 0x000e300000202000 */
[----:B------:R-:W1:Y:S01]  /*64d0*/  F2F.BF16.F32 R151, R151 ;  /* 0x0000009700977304 */ /* 0x000e620000202000 */
[----:B0-----:R-:W-:Y:S02]  /*64e0*/  SHF.L.U32 R157, R166, 0x10, RZ ;  /* 0x00000010a69d7819 */ /* 0x001fe400000006ff */
        /* <DEDUP_REMOVED lines=20> */
[----:B------:R-:W-:Y:S01]  /*6630*/  @P5 SHF.R.U64 R141, R90, 0x10, R91 ;  /* 0x000000105a8d5819 */ /* 0x000fe2000000125b */
[----:B------:R-:W-:Y:S01]  /*6640*/  FADD.FTZ R148, R148, -R143 ;  /* 0x8000008f94947221 */ /* 0x000fe20000010000 */
[----:B------:R-:W-:Y:S01]  /*6650*/  HFMA2 R146, -RZ, RZ, 0, 0 ;  /* 0x00000000ff927431 */ /* 0x000fe200000001ff */
[----:B0-----:R-:W-:Y:S01]  /*6660*/  @P4 MOV R88, R91 ;  /* 0x0000005b00584202 */ /* 0x001fe20000000f00 */
[----:B------:R-:W-:Y:S01]  /*6670*/  FADD.FTZ R147, R147, -R144 ;  /* 0x8000009093937221 */ /* 0x000fe20000010000 */
[----:B------:R-:W-:-:S02]  /*6680*/  @P6 SHF.R.U32.HI R91, RZ, 0x10, R91 ;  /* 0x00000010ff5b6819 */ /* 0x000fc4000001165b */
[----:B------:R-:W-:Y:S02]  /*6690*/  CS2R R144, SRZ ;  /* 0x0000000000907805 */ /* 0x000fe4000001ff00 */
[----:B------:R-:W-:Y:S01]  /*66a0*/  @P5 SHF.L.U32 R89, R141, 0x10, RZ ;  /* 0x000000108d595819 */ /* 0x000fe200000006ff */
[----:B------:R-:W-:Y:S01]  /*66b0*/  FFMA.FTZ R90, R148, UR8, R77 ;  /* 0x00000008945a7c23 */ /* 0x000fe2000801004d */
[----:B------:R-:W-:Y:S01]  /*66c0*/  @P6 SHF.L.U32 R91, R91, 0x10, RZ ;  /* 0x000000105b5b6819 */ /* 0x000fe200000006ff */
[----:B------:R-:W-:Y:S01]  /*66d0*/  FFMA.FTZ R139, R139, UR5, R92 ;  /* 0x000000058b8b7c23 */ /* 0x000fe2000801005c */
[----:B------:R-:W-:Y:S01]  /*66e0*/  @P4 SHF.L.U32 R88, R88, 0x10, RZ ;  /* 0x0000001058584819 */ /* 0x000fe200000006ff */
[----:B------:R-:W-:Y:S01]  /*66f0*/  @P5 FMUL.FTZ R144, R160, R89 ;  /* 0x00000059a0905220 */ /* 0x000fe20000410000 */
[----:B------:R-:W-:Y:S01]  /*6700*/  FFMA.FTZ R89, R149, UR8, R76 ;  /* 0x0000000895597c23 */ /* 0x000fe2000801004c */
[----:B------:R-:W-:Y:S01]  /*6710*/  @P6 FMUL.FTZ R146, R162, R91 ;  /* 0x0000005ba2926220 */ /* 0x000fe20000410000 */
[----:B------:R-:W-:Y:S01]  /*6720*/  FFMA.FTZ R91, R166, UR8, R79 ;  /* 0x00000008a65b7c23 */ /* 0x000fe2000801004f */
[----:B------:R-:W-:Y:S01]  /*6730*/  FMUL.FTZ R90, R90, UR4 ;  /* 0x000000045a5a7c20 */ /* 0x000fe20008410000 */
[----:B------:R-:W-:Y:S01]  /*6740*/  @P4 FMUL.FTZ R145, R161, R88 ;  /* 0x00000058a1914220 */ /* 0x000fe20000410000 */
[----:B------:R-:W-:Y:S01]  /*6750*/  FFMA.FTZ R88, R147, UR8, R78 ;  /* 0x0000000893587c23 */ /* 0x000fe2000801004e */
[----:B------:R-:W-:Y:S01]  /*6760*/  FMUL.FTZ R148, R91, UR4 ;  /* 0x000000045b947c20 */ /* 0x000fe20008410000 */
[----:B------:R-:W-:Y:S01]  /*6770*/  FMUL.FTZ R89, R89, UR4 ;  /* 0x0000000459597c20 */ /* 0x000fe20008410000 */
[----:B------:R-:W-:Y:S01]  /*6780*/  FMUL.FTZ R142, R90, UR26 ;  /* 0x0000001a5a8e7c20 */ /* 0x000fe20008410000 */
[----:B------:R-:W-:Y:S01]  /*6790*/  FMUL.FTZ R141, R88, UR4 ;  /* 0x00000004588d7c20 */ /* 0x000fe20008410000 */
[----:B------:R-:W-:Y:S01]  /*67a0*/  FMUL.FTZ R148, R148, UR26 ;  /* 0x0000001a94947c20 */ /* 0x000fe20008410000 */
[----:B------:R-:W-:Y:S01]  /*67b0*/  FMUL.FTZ R143, R89, UR26 ;  /* 0x0000001a598f7c20 */ /* 0x000fe20008410000 */
[----:B------:R-:W-:Y:S01]  /*67c0*/  FMUL.FTZ R88, R21, R142 ;  /* 0x0000008e15587220 */ /* 0x000fe20000410000 */
[----:B------:R-:W-:Y:S01]  /*67d0*/  ISETP.GE.U32.AND P6, PT, R135, 0x1000000, PT ;  /* 0x010000008700780c */ /* 0x000fe20003fc6070 */
[----:B------:R-:W-:Y:S01]  /*67e0*/  FMUL.FTZ R89, R23, R148 ;  /* 0x0000009417597220 */ /* 0x000fe20000410000 */
[----:B------:R-:W-:Y:S01]  /*67f0*/  LOP3.LUT P4, RZ, R135, 0xff00, RZ, 0xc0, !PT ;  /* 0x0000ff0087ff7812 */ /* 0x000fe2000788c0ff */
[----:B------:R-:W-:Y:S01]  /*6800*/  FMUL.FTZ R141, R141, UR26 ;  /* 0x0000001a8d8d7c20 */ /* 0x000fe20008410000 */
[----:B------:R-:W-:Y:S01]  /*6810*/  LOP3.LUT P5, RZ, R135, 0xff0000, RZ, 0xc0, !PT ;  /* 0x00ff000087ff7812 */ /* 0x000fe200078ac0ff */
[--C-:B------:R-:W-:Y:S01]  /*6820*/  FFMA.FTZ R127, R127, UR5, R92.reuse ;  /* 0x000000057f7f7c23 */ /* 0x100fe2000801005c */
[----:B------:R-:W-:Y:S01]  /*6830*/  FSEL R149, R89, RZ, P6 ;  /* 0x000000ff59957208 */ /* 0x000fe20003000000 */
[----:B------:R-:W-:Y:S01]  /*6840*/  FMUL.FTZ R91, R22, R141 ;  /* 0x0000008d165b7220 */ /* 0x000fe20000410000 */
[----:B------:R-:W-:Y:S01]  /*6850*/  FSEL R90, R88, RZ, P4 ;  /* 0x000000ff585a7208 */ /* 0x000fe20002000000 */
[----:B------:R-:W-:Y:S01]  /*6860*/  FFMA.FTZ R119, R119, UR5, R92 ;  /* 0x0000000577777c23 */ /* 0x000fe2000801005c */
[----:B------:R-:W-:Y:S01]  /*6870*/  MOV R147, RZ ;  /* 0x000000ff00937202 */ /* 0x000fe20000000f00 */
[----:B------:R-:W-:Y:S01]  /*6880*/  FADD.FTZ R139, R138, -R139 ;  /* 0x8000008b8a8b7221 */ /* 0x000fe20000010000 */
[----:B------:R-:W-:Y:S01]  /*6890*/  F2F.BF16.F32 R150, R90 ;  /* 0x0000005a00967304 */ /* 0x000fe20000202000 */
[----:B------:R-:W-:Y:S01]  /*68a0*/  FSEL R91, R91, RZ, P5 ;  /* 0x000000ff5b5b7208 */ /* 0x000fe20002800000 */
[----:B------:R-:W-:Y:S01]  /*68b0*/  FADD.FTZ R124, R124, -R127 ;  /* 0x8000007f7c7c7221 */ /* 0x000fe20000010000 */
[----:B------:R-:W-:Y:S01]  /*68c0*/  MOV R127, RZ ;  /* 0x000000ff007f7202 */ /* 0x000fe20000000f00 */
[----:B------:R-:W-:Y:S01]  /*68d0*/  FADD.FTZ R138, R140, -R119 ;  /* 0x800000778c8a7221 */ /* 0x000fe20000010000 */
[----:B------:R-:W-:-:S02]  /*68e0*/  HFMA2 R119, -RZ, RZ, 0, 0 ;  /* 0x00000000ff777431 */ /* 0x000fc400000001ff */
[----:B------:R-:W-:Y:S01]  /*68f0*/  FFMA.FTZ R136, R136, UR5, R92 ;  /* 0x0000000588887c23 */ /* 0x000fe2000801005c */
[----:B------:R-:W-:Y:S01]  /*6900*/  FFMA.FTZ R124, R124, UR8, R81 ;  /* 0x000000087c7c7c23 */ /* 0x000fe20008010051 */
[----:B------:R-:W0:Y:S02]  /*6910*/  F2F.BF16.F32 R149, R149 ;  /* 0x0000009500957304 */ /* 0x000e240000202000 */
[----:B------:R-:W-:Y:S01]  /*6920*/  FADD.FTZ R125, R125, -R136 ;  /* 0x800000887d7d7221 */ /* 0x000fe20000010000 */
[----:B------:R-:W-:Y:S01]  /*6930*/  FMUL.FTZ R124, R124, UR4 ;  /* 0x000000047c7c7c20 */ /* 0x000fe20008410000 */
[----:B------:R-:W-:Y:S02]  /*6940*/  MOV R136, RZ ;  /* 0x000000ff00887202 */ /* 0x000fe40000000f00 */
[----:B------:R-:W-:Y:S01]  /*6950*/  FFMA.FTZ R125, R125, UR8, R80 ;  /* 0x000000087d7d7c23 */ /* 0x000fe20008010050 */
[----:B------:R-:W-:Y:S01]  /*6960*/  FMUL.FTZ R140, R124, UR26 ;  /* 0x0000001a7c8c7c20 */ /* 0x000fe20008410000 */
[----:B------:R0:W1:Y:S02]  /*6970*/  F2F.BF16.F32 R151, R91 ;  /* 0x0000005b00977304 */ /* 0x0000640000202000 */
[----:B------:R-:W-:Y:S01]  /*6980*/  FMUL.FTZ R125, R125, UR4 ;  /* 0x000000047d7d7c20 */ /* 0x000fe20008410000 */
[----:B0-----:R-:W-:-:S02]  /*6990*/  SHF.L.U32 R91, R149, 0x10, RZ ;  /* 0x00000010955b7819 */ /* 0x001fc400000006ff */
[----:B---3--:R-:W-:-:S04]  /*69a0*/  @P3 MOV R88, R94 ;  /* 0x0000005e00583202 */ /* 0x008fc80000000f00 */
[----:B------:R-:W-:-:S05]  /*69b0*/  @P3 SHF.L.U32 R88, R88, 0x10, RZ ;  /* 0x0000001058583819 */ /* 0x000fca00000006ff */
[----:B------:R-:W-:Y:S01]  /*69c0*/  @P3 FMUL.FTZ R147, R165, R88 ;  /* 0x00000058a5933220 */ /* 0x000fe20000410000 */
[----:B------:R-:W-:Y:S01]  /*69d0*/  FMUL.FTZ R88, R20, R143 ;  /* 0x0000008f14587220 */ /* 0x000fe20000410000 */
[----:B------:R-:W-:-:S04]  /*69e0*/  LOP3.LUT P3, RZ, R135, 0xff, RZ, 0xc0, !PT ;  /* 0x000000ff87ff7812 */ /* 0x000fc8000786c0ff */
[----:B------:R-:W-:Y:S01]  /*69f0*/  FSEL R90, R88, RZ, P3 ;  /* 0x000000ff585a7208 */ /* 0x000fe20001800000 */
[----:B------:R-:W-:-:S03]  /*6a00*/  IMAD.WIDE.U32 R88, R150, 0x10000, RZ ;  /* 0x0001000096587825 */ /* 0x000fc600078e00ff */
[----:B------:R0:W3:Y:S02]  /*6a10*/  F2F.BF16.F32 R135, R90 ;  /* 0x0000005a00877304 */ /* 0x0000e40000202000 */
[----:B-1----:R-:W-:Y:S02]  /*6a20*/  LOP3.LUT R89, R89, R91, R151, 0xfe, !PT ;  /* 0x0000005b59597212 */ /* 0x002fe400078efe97 */
[----:B------:R-:W-:-:S04]  /*6a30*/  @P0 SHF.R.U64 R91, R94, 0x10, R95 ;  /* 0x000000105e5b0819 */ /* 0x000fc8000000125f */
[----:B------:R-:W-:Y:S02]  /*6a40*/  @P0 SHF.L.U32 R91, R91, 0x10, RZ ;  /* 0x000000105b5b0819 */ /* 0x000fe400000006ff */
[----:B0-----:R-:W-:Y:S02]  /*6a50*/  @P1 MOV R90, R95 ;  /* 0x0000005f005a1202 */ /* 0x001fe40000000f00 */
[----:B------:R-:W-:Y:S01]  /*6a60*/  @P2 SHF.R.U32.HI R95, RZ, 0x10, R95 ;  /* 0x00000010ff5f2819 */ /* 0x000fe2000001165f */
[----:B------:R-:W-:Y:S01]  /*6a70*/  @P0 FMUL.FTZ R119, R164, R91 ;  /* 0x0000005ba4770220 */ /* 0x000fe20000410000 */
[----:B------:R-:W-:Y:S01]  /*6a80*/  @P1 SHF.L.U32 R94, R90, 0x10, RZ ;  /* 0x000000105a5e1819 */ /* 0x000fe200000006ff */
[----:B------:R-:W-:Y:S01]  /*6a90*/  IMAD.WIDE.U32 R90, R137, 0x8, R182 ;  /* 0x00000008895a7825 */ /* 0x000fe200078e00b6 */
[----:B------:R-:W-:Y:S02]  /*6aa0*/  @P2 SHF.L.U32 R95, R95, 0x10, RZ ;  /* 0x000000105f5f2819 */ /* 0x000fe400000006ff */
[----:B---3--:R-:W-:Y:S01]  /*6ab0*/  LOP3.LUT R88, R88, R135, RZ, 0xfc, !PT ;  /* 0x0000008758587212 */ /* 0x008fe200078efcff */
[----:B------:R-:W-:Y:S01]  /*6ac0*/  @P1 FMUL.FTZ R127, R159, R94 ;  /* 0x0000005e9f7f1220 */ /* 0x000fe20000410000 */
[----:B------:R-:W-:Y:S01]  /*6ad0*/  FFMA.FTZ R94, R139, UR8, R82 ;  /* 0x000000088b5e7c23 */ /* 0x000fe20008010052 */
[----:B------:R-:W-:-:S02]  /*6ae0*/  HFMA2 R135, -RZ, RZ, 0, 0 ;  /* 0x00000000ff877431 */ /* 0x000fc400000001ff */
[----:B------:R-:W-:Y:S01]  /*6af0*/  @P2 FMUL.FTZ R135, R158, R95 ;  /* 0x0000005f9e872220 */ /* 0x000fe20000410000 */
[----:B------:R-:W-:Y:S01]  /*6b00*/  FFMA.FTZ R95, R138, UR8, R83 ;  /* 0x000000088a5f7c23 */ /* 0x000fe20008010053 */
[----:B------:R-:W-:Y:S01]  /*6b10*/  FMUL.FTZ R137, R94, UR4 ;  /* 0x000000045e897c20 */ /* 0x000fe20008410000 */
[----:B------:R0:W-:Y:S01]  /*6b20*/  STG.E.64 desc[UR16][R90.64], R88 ;  /* 0x000000585a007986 */ /* 0x0001e2000c101b10 */
[C---:B------:R-:W-:Y:S01]  /*6b30*/  LOP3.LUT P0, RZ, R128.reuse, 0xff0000, RZ, 0xc0, !PT ;  /* 0x00ff000080ff7812 */ /* 0x040fe2000780c0ff */
[----:B------:R-:W-:Y:S01]  /*6b40*/  FMUL.FTZ R95, R95, UR4 ;  /* 0x000000045f5f7c20 */ /* 0x000fe20008410000 */
[----:B------:R-:W-:Y:S01]  /*6b50*/  FMUL.FTZ R137, R137, UR26 ;  /* 0x0000001a89897c20 */ /* 0x000fe20008410000 */
[----:B------:R-:W-:Y:S01]  /*6b60*/  FMUL.FTZ R94, R25, R140 ;  /* 0x0000008c195e7220 */ /* 0x000fe20000410000 */
[C---:B------:R-:W-:Y:S01]  /*6b70*/  LOP3.LUT P2, RZ, R128.reuse, 0xff00, RZ, 0xc0, !PT ;  /* 0x0000ff0080ff7812 */ /* 0x040fe2000784c0ff */
[----:B------:R-:W-:Y:S01]  /*6b80*/  FMUL.FTZ R138, R95, UR26 ;  /* 0x0000001a5f8a7c20 */ /* 0x000fe20008410000 */
[----:B------:R-:W-:Y:S01]  /*6b90*/  ISETP.GE.U32.AND P1, PT, R128, 0x1000000, PT ;  /* 0x010000008000780c */ /* 0x000fe20003f26070 */
[----:B------:R-:W-:Y:S01]  /*6ba0*/  FMUL.FTZ R139, R125, UR26 ;  /* 0x0000001a7d8b7c20 */ /* 0x000fe20008410000 */
[----:B------:R-:W-:Y:S01]  /*6bb0*/  FSEL R94, R94, RZ, P2 ;  /* 0x000000ff5e5e7208 */ /* 0x000fe20001000000 */
[----:B0-----:R-:W-:-:S04]  /*6bc0*/  IMAD.WIDE.U32 R88, R129, 0x8, R200 ;  /* 0x0000000881587825 */ /* 0x001fc800078e00c8 */
[----:B------:R-:W-:Y:S01]  /*6bd0*/  FMUL.FTZ R91, R26, R137 ;  /* 0x000000891a5b7220 */ /* 0x000fe20000410000 */
[----:B------:R-:W0:Y:S01]  /*6be0*/  F2F.BF16.F32 R94, R94 ;  /* 0x0000005e005e7304 */ /* 0x000e220000202000 */
[----:B------:R-:W3:Y:S03]  /*6bf0*/  LDG.E.64 R88, desc[UR16][R88.64] ;  /* 0x0000001058587981 */ /* 0x000ee6000c1e1b00 */
[----:B------:R-:W-:Y:S01]  /*6c00*/  FSEL R95, R91, RZ, P0 ;  /* 0x000000ff5b5f7208 */ /* 0x000fe20000000000 */
[----:B------:R-:W-:-:S05]  /*6c10*/  FMUL.FTZ R91, R27, R138 ;  /* 0x0000008a1b5b7220 */ /* 0x000fca0000410000 */
        /* <DEDUP_REMOVED lines=20> */
[--C-:B------:R-:W-:Y:S01]  /*6d60*/  FFMA.FTZ R120, R120, UR5, R92.reuse ;  /* 0x0000000578787c23 */ /* 0x100fe2000801005c */
[----:B------:R-:W-:Y:S01]  /*6d70*/  FFMA.FTZ R129, R134, UR5, R92 ;  /* 0x0000000586817c23 */ /* 0x000fe2000801005c */
[----:B------:R-:W-:Y:S01]  /*6d80*/  @P4 SHF.R.U64 R92, R156, 0x10, R157 ;  /* 0x000000109c5c4819 */ /* 0x000fe2000000129d */
[----:B------:R-:W-:Y:S01]  /*6d90*/  FADD.FTZ R132, R132, -R123 ;  /* 0x8000007b84847221 */ /* 0x000fe20000010000 */
[----:B------:R-:W-:-:S03]  /*6da0*/  FADD.FTZ R131, R131, -R120 ;  /* 0x8000007883837221 */ /* 0x000fc60000010000 */
[----:B0-----:R-:W-:Y:S01]  /*6db0*/  FFMA.FTZ R94, R132, UR8, R85 ;  /* 0x00000008845e7c23 */ /* 0x001fe20008010055 */
[----:B------:R-:W-:Y:S01]  /*6dc0*/  @P4 SHF.L.U32 R91, R92, 0x10, RZ ;  /* 0x000000105c5b4819 */ /* 0x000fe200000006ff */
[----:B------:R-:W-:Y:S01]  /*6dd0*/  FADD.FTZ R120, R130, -R129 ;  /* 0x8000008182787221 */ /* 0x000fe20000010000 */
[----:B------:R-:W-:Y:S01]  /*6de0*/  @P5 MOV R90, R157 ;  /* 0x0000009d005a5202 */ /* 0x000fe20000000f00 */
[----:B------:R-:W-:Y:S01]  /*6df0*/  FMUL.FTZ R94, R94, UR4 ;  /* 0x000000045e5e7c20 */ /* 0x000fe20008410000 */
[----:B------:R-:W-:Y:S01]  /*6e00*/  @P6 SHF.R.U32.HI R95, RZ, 0x10, R157 ;  /* 0x00000010ff5f6819 */ /* 0x000fe2000001169d */
[----:B------:R-:W-:Y:S01]  /*6e10*/  HFMA2 R130, -RZ, RZ, 0, 0 ;  /* 0x00000000ff827431 */ /* 0x000fe200000001ff */
[----:B------:R-:W-:Y:S01]  /*6e20*/  @P5 SHF.L.U32 R90, R90, 0x10, RZ ;  /* 0x000000105a5a5819 */ /* 0x000fe200000006ff */
[----:B------:R-:W-:Y:S01]  /*6e30*/  @P4 FMUL.FTZ R130, R142, R91 ;  /* 0x0000005b8e824220 */ /* 0x000fe20000410000 */
[----:B------:R-:W-:Y:S01]  /*6e40*/  @P6 SHF.L.U32 R95, R95, 0x10, RZ ;  /* 0x000000105f5f6819 */ /* 0x000fe200000006ff */
[----:B------:R-:W-:Y:S01]  /*6e50*/  FFMA.FTZ R91, R120, UR8, R87 ;  /* 0x00000008785b7c23 */ /* 0x000fe20008010057 */
[----:B------:R-:W-:Y:S01]  /*6e60*/  FMUL.FTZ R120, R94, UR26 ;  /* 0x0000001a5e787c20 */ /* 0x000fe20008410000 */
[----:B------:R-:W-:Y:S01]  /*6e70*/  MOV R126, RZ ;  /* 0x000000ff007e7202 */ /* 0x000fe20000000f00 */
[----:B------:R-:W-:-:S02]  /*6e80*/  HFMA2 R92, -RZ, RZ, 0, 0 ;  /* 0x00000000ff5c7431 */ /* 0x000fc400000001ff */
[----:B------:R-:W-:Y:S01]  /*6e90*/  @P5 FMUL.FTZ R126, R141, R90 ;  /* 0x0000005a8d7e5220 */ /* 0x000fe20000410000 */
[----:B------:R-:W-:Y:S01]  /*6ea0*/  @P6 FMUL.FTZ R92, R148, R95 ;  /* 0x0000005f945c6220 */ /* 0x000fe20000410000 */
[----:B------:R-:W-:Y:S01]  /*6eb0*/  FMUL.FTZ R90, R29, R120 ;  /* 0x000000781d5a7220 */ /* 0x000fe20000410000 */
[----:B------:R-:W-:Y:S01]  /*6ec0*/  FMUL.FTZ R134, R91, UR4 ;  /* 0x000000045b867c20 */ /* 0x000fe20008410000 */
[----:B------:R-:W-:Y:S01]  /*6ed0*/  LOP3.LUT P6, RZ, R121, 0xff00, RZ, 0xc0, !PT ;  /* 0x0000ff0079ff7812 */ /* 0x000fe200078cc0ff */
[----:B------:R-:W-:Y:S01]  /*6ee0*/  FFMA.FTZ R91, R131, UR8, R86 ;  /* 0x00000008835b7c23 */ /* 0x000fe20008010056 */
[----:B------:R-:W-:Y:S02]  /*6ef0*/  FADD.FTZ R133, R133, -R150 ;  /* 0x8000009685857221 */ /* 0x000fe40000010000 */
[----:B------:R-:W-:Y:S01]  /*6f00*/  FSEL R94, R90, RZ, P6 ;  /* 0x000000ff5a5e7208 */ /* 0x000fe20003000000 */
[----:B------:R-:W-:Y:S01]  /*6f10*/  FMUL.FTZ R90, R91, UR4 ;  /* 0x000000045b5a7c20 */ /* 0x000fe20008410000 */
[----:B------:R-:W-:Y:S01]  /*6f20*/  FFMA.FTZ R91, R133, UR8, R84 ;  /* 0x00000008855b7c23 */ /* 0x000fe20008010054 */
[----:B------:R-:W-:-:S02]  /*6f30*/  FMUL.FTZ R134, R134, UR26 ;  /* 0x0000001a86867c20 */ /* 0x000fc40008410000 */
[----:B------:R-:W-:Y:S01]  /*6f40*/  FMUL.FTZ R143, R90, UR26 ;  /* 0x0000001a5a8f7c20 */ /* 0x000fe20008410000 */
[----:B------:R-:W-:Y:S01]  /*6f50*/  FMUL.FTZ R91, R91, UR4 ;  /* 0x000000045b5b7c20 */ /* 0x000fe20008410000 */
[----:B------:R-:W-:Y:S01]  /*6f60*/  FMUL.FTZ R95, R31, R134 ;  /* 0x000000861f5f7220 */ /* 0x000fe20000410000 */
[----:B------:R-:W-:Y:S02]  /*6f70*/  ISETP.GE.U32.AND P4, PT, R121, 0x1000000, PT ;  /* 0x010000007900780c */ /* 0x000fe40003f86070 */
[----:B------:R-:W-:Y:S01]  /*6f80*/  FMUL.FTZ R141, R91, UR26 ;  /* 0x0000001a5b8d7c20 */ /* 0x000fe20008410000 */
[----:B------:R-:W-:Y:S02]  /*6f90*/  MOV R131, RZ ;  /* 0x000000ff00837202 */ /* 0x000fe40000000f00 */
[----:B------:R-:W-:Y:S01]  /*6fa0*/  FSEL R129, R95, RZ, P4 ;  /* 0x000000ff5f817208 */ /* 0x000fe20002000000 */
[----:B------:R-:W-:Y:S01]  /*6fb0*/  FMUL.FTZ R95, R30, R143 ;  /* 0x0000008f1e5f7220 */ /* 0x000fe20000410000 */
[----:B------:R-:W-:Y:S01]  /*6fc0*/  LOP3.LUT P5, RZ, R121, 0xff0000, RZ, 0xc0, !PT ;  /* 0x00ff000079ff7812 */ /* 0x000fe200078ac0ff */
[----:B------:R-:W0:Y:S03]  /*6fd0*/  F2F.BF16.F32 R94, R94 ;  /* 0x0000005e005e7304 */ /* 0x000e260000202000 */
[----:B------:R-:W-:-:S05]  /*6fe0*/  FSEL R128, R95, RZ, P5 ;  /* 0x000000ff5f807208 */ /* 0x000fca0002800000 */
[----:B------:R-:W1:Y:S08]  /*6ff0*/  F2F.BF16.F32 R129, R129 ;  /* 0x0000008100817304 */ /* 0x000e700000202000 */
[----:B------:R-:W4:Y:S01]  /*7000*/  F2F.BF16.F32 R128, R128 ;  /* 0x0000008000807304 */ /* 0x000f220000202000 */
[----:B---3--:R-:W-:-:S04]  /*7010*/  @P3 MOV R90, R88 ;  /* 0x00000058005a3202 */ /* 0x008fc80000000f00 */
[----:B------:R-:W-:-:S05]  /*7020*/  @P3 SHF.L.U32 R90, R90, 0x10, RZ ;  /* 0x000000105a5a3819 */ /* 0x000fca00000006ff */
[----:B------:R-:W-:Y:S01]  /*7030*/  @P3 FMUL.FTZ R131, R139, R90 ;  /* 0x0000005a8b833220 */ /* 0x000fe20000410000 */
[----:B------:R-:W-:Y:S01]  /*7040*/  FMUL.FTZ R90, R28, R141 ;  /* 0x0000008d1c5a7220 */ /* 0x000fe20000410000 */
[----:B------:R-:W-:-:S04]  /*7050*/  LOP3.LUT P3, RZ, R121, 0xff, RZ, 0xc0, !PT ;  /* 0x000000ff79ff7812 */ /* 0x000fc8000786c0ff */
[----:B------:R-:W-:-:S06]  /*7060*/  FSEL R123, R90, RZ, P3 ;  /* 0x000000ff5a7b7208 */ /* 0x000fcc0001800000 */
[----:B------:R-:W3:Y:S01]  /*7070*/  F2F.BF16.F32 R123, R123 ;  /* 0x0000007b007b7304 */ /* 0x000ee20000202000 */
[----:B------:R-:W-:Y:S01]  /*7080*/  @P0 MOV R121, R89 ;  /* 0x0000005900790202 */ /* 0x000fe20000000f00 */
[----:B0-----:R-:W-:Y:S01]  /*7090*/  IMAD.WIDE.U32 R90, R94, 0x10000, RZ ;  /* 0x000100005e5a7825 */ /* 0x001fe200078e00ff */
[----:B------:R-:W-:Y:S02]  /*70a0*/  @P2 SHF.R.U64 R95, R88, 0x10, R89 ;  /* 0x00000010585f2819 */ /* 0x000fe40000001259 */
[----:B------:R-:W-:Y:S02]  /*70b0*/  @P0 SHF.L.U32 R88, R121, 0x10, RZ ;  /* 0x0000001079580819 */ /* 0x000fe400000006ff */
[----:B-1----:R-:W-:Y:S02]  /*70c0*/  SHF.L.U32 R129, R129, 0x10, RZ ;  /* 0x0000001081817819 */ /* 0x002fe400000006ff */
[----:B------:R-:W-:Y:S01]  /*70d0*/  MOV R132, RZ ;  /* 0x000000ff00847202 */ /* 0x000fe20000000f00 */
[----:B------:R-:W-:Y:S01]  /*70e0*/  @P0 FMUL.FTZ R132, R137, R88 ;  /* 0x0000005889840220 */ /* 0x000fe20000410000 */
[----:B----4-:R-:W-:-:S02]  /*70f0*/  LOP3.LUT R91, R91, R129, R128, 0xfe, !PT ;  /* 0x000000815b5b7212 */ /* 0x010fc400078efe80 */
[----:B---3--:R-:W-:Y:S01]  /*7100*/  LOP3.LUT R90, R90, R123, RZ, 0xfc, !PT ;  /* 0x0000007b5a5a7212 */ /* 0x008fe200078efcff */
[----:B------:R-:W-:Y:S01]  /*7110*/  IMAD.WIDE.U32 R122, R122, 0x8, R182 ;  /* 0x000000087a7a7825 */ /* 0x000fe200078e00b6 */
[----:B------:R-:W-:Y:S02]  /*7120*/  @P1 SHF.R.U32.HI R89, RZ, 0x10, R89 ;  /* 0x00000010ff591819 */ /* 0x000fe40000011659 */
[----:B------:R-:W-:Y:S02]  /*7130*/  @P2 SHF.L.U32 R95, R95, 0x10, RZ ;  /* 0x000000105f5f2819 */ /* 0x000fe400000006ff */
[----:B------:R0:W-:Y:S01]  /*7140*/  STG.E.64 desc[UR16][R122.64], R90 ;  /* 0x0000005a7a007986 */ /* 0x0001e2000c101b10 */
[----:B------:R-:W-:Y:S01]  /*7150*/  @P1 SHF.L.U32 R89, R89, 0x10, RZ ;  /* 0x0000001059591819 */ /* 0x000fe200000006ff */
        /* <DEDUP_REMOVED lines=20> */
.L_x_6754:
[----:B------:R-:W0:Y:S02]  /*72a0*/  LDC.64 R200, c[0x0][0x390] ;  /* 0x0000e400ffc87b82 */ /* 0x000e240000000a00 */
[----:B0-----:R-:W-:-:S06]  /*72b0*/  IMAD.WIDE.U32 R2, R160, 0x8, R200 ;  /* 0x00000008a0027825 */ /* 0x001fcc00078e00c8 */
[----:B------:R-:W2:Y:S01]  /*72c0*/  LDG.E.64 R2, desc[UR16][R2.64] ;  /* 0x0000001002027981 */ /* 0x000ea2000c1e1b00 */
[--C-:B------:R-:W-:Y:S01]  /*72d0*/  FFMA.FTZ R89, R178, UR5, R92.reuse ;  /* 0x00000005b2597c23 */ /* 0x100fe2000801005c */
[----:B------:R-:W-:Y:S01]  /*72e0*/  FFMA.FTZ R88, R179, UR5, R92 ;  /* 0x00000005b3587c23 */ /* 0x000fe2000801005c */
[----:B-----5:R-:W-:Y:S01]  /*72f0*/  LOP3.LUT P0, RZ, R204, 0xff, RZ, 0xc0, !PT ;  /* 0x000000ffccff7812 */ /* 0x020fe2000780c0ff */
[----:B------:R-:W0:Y:S01]  /*7300*/  LDC.64 R178, c[0x0][0x478] ;  /* 0x00011e00ffb27b82 */ /* 0x000e220000000a00 */
[----:B------:R-:W-:Y:S01]  /*7310*/  FADD.FTZ R89, R182, -R89 ;  /* 0x80000059b6597221 */ /* 0x000fe20000010000 */
[----:B------:R-:W-:Y:S01]  /*7320*/  FADD.FTZ R90, R183, -R88 ;  /* 0x80000058b75a7221 */ /* 0x000fe20000010000 */
[--C-:B------:R-:W-:Y:S01]  /*7330*/  FFMA.FTZ R88, R181, UR5, R92.reuse ;  /* 0x00000005b5587c23 */ /* 0x100fe2000801005c */
[----:B------:R-:W-:Y:S01]  /*7340*/  FFMA.FTZ R91, R180, UR5, R92 ;  /* 0x00000005b45b7c23 */ /* 0x000fe2000801005c */
[----:B------:R-:W-:Y:S02]  /*7350*/  LOP3.LUT P2, RZ, R204, 0xff00, RZ, 0xc0, !PT ;  /* 0x0000ff00ccff7812 */ /* 0x000fe4000784c0ff */
[----:B------:R-:W-:Y:S01]  /*7360*/  FADD.FTZ R94, R185, -R88 ;  /* 0x80000058b95e7221 */ /* 0x000fe20000010000 */
[----:B------:R-:W-:Y:S01]  /*7370*/  FADD.FTZ R91, R184, -R91 ;  /* 0x8000005bb85b7221 */ /* 0x000fe20000010000 */
[----:B------:R-:W-:Y:S01]  /*7380*/  FFMA.FTZ R88, R89, UR8, R60 ;  /* 0x0000000859587c23 */ /* 0x000fe2000801003c */
[----:B------:R-:W-:Y:S01]  /*7390*/  FFMA.FTZ R89, R90, UR8, R61 ;  /* 0x000000085a597c23 */ /* 0x000fe2000801003d */
[----:B------:R-:W-:Y:S01]  /*73a0*/  LOP3.LUT P3, RZ, R204, 0xff0000, RZ, 0xc0, !PT ;  /* 0x00ff0000ccff7812 */ /* 0x000fe2000786c0ff */
[----:B------:R-:W-:Y:S01]  /*73b0*/  FFMA.FTZ R90, R91, UR8, R62 ;  /* 0x000000085b5a7c23 */ /* 0x000fe2000801003e */
[----:B------:R-:W-:Y:S01]  /*73c0*/  FMUL.FTZ R181, R88, UR4 ;  /* 0x0000000458b57c20 */ /* 0x000fe20008410000 */
[----:B------:R-:W-:Y:S01]  /*73d0*/  FFMA.FTZ R91, R94, UR8, R63 ;  /* 0x000000085e5b7c23 */ /* 0x000fe2000801003f */
[----:B------:R-:W-:Y:S01]  /*73e0*/  ISETP.GE.U32.AND P1, PT, R204, 0x1000000, PT ;  /* 0x01000000cc00780c */ /* 0x000fe20003f26070 */
[----:B------:R-:W1:Y:S01]  /*73f0*/  LDC.64 R182, c[0x0][0x468] ;  /* 0x00011a00ffb67b82 */ /* 0x000e620000000a00 */
[----:B------:R-:W-:Y:S01]  /*7400*/  FMUL.FTZ R181, R181, UR26 ;  /* 0x0000001ab5b57c20 */ /* 0x000fe20008410000 */
[C---:B------:R-:W-:Y:S01]  /*7410*/  IADD3 R180, PT, PT, R160.reuse, 0x100, RZ ;  /* 0x00000100a0b47810 */ /* 0x040fe20007ffe0ff */
[----:B0-----:R-:W-:-:S04]  /*7420*/  IMAD.WIDE.U32 R94, R160, 0x10, R178 ;  /* 0x00000010a05e7825 */ /* 0x001fc800078e00b2 */
[----:B------:R-:W-:Y:S01]  /*7430*/  FMUL.FTZ R179, R91, UR4 ;  /* 0x000000045bb37c20 */ /* 0x000fe20008410000 */
[----:B------:R-:W0:Y:S01]  /*7440*/  LDC.64 R204, c[0x0][0x478] ;  /* 0x00011e00ffcc7b82 */ /* 0x000e220000000a00 */
[----:B------:R3:W-:Y:S02]  /*7450*/  STG.E.128 desc[UR16][R94.64], R88 ;  /* 0x000000585e007986 */ /* 0x0007e4000c101d10 */
[----:B------:R-:W-:Y:S01]  /*7460*/  FMUL.FTZ R179, R179, UR26 ;  /* 0x0000001ab3b37c20 */ /* 0x000fe20008410000 */
[----:B---3--:R-:W-:-:S04]  /*7470*/  FMUL.FTZ R90, R90, UR4 ;  /* 0x000000045a5a7c20 */ /* 0x008fc80008410000 */
[----:B------:R-:W-:Y:S01]  /*7480*/  FMUL.FTZ R90, R90, UR26 ;  /* 0x0000001a5a5a7c20 */ /* 0x000fe20008410000 */
[--C-:B------:R-:W-:Y:S01]  /*7490*/  FFMA.FTZ R185, R170, UR5, R92.reuse ;  /* 0x00000005aab97c23 */ /* 0x100fe2000801005c */
[--C-:B------:R-:W-:Y:S01]  /*74a0*/  FFMA.FTZ R170, R171, UR5, R92.reuse ;  /* 0x00000005abaa7c23 */ /* 0x100fe2000801005c */
[--C-:B------:R-:W-:Y:S01]  /*74b0*/  FFMA.FTZ R171, R172, UR5, R92.reuse ;  /* 0x00000005acab7c23 */ /* 0x100fe2000801005c */
[----:B------:R-:W-:Y:S02]  /*74c0*/  FFMA.FTZ R172, R173, UR5, R92 ;  /* 0x00000005adac7c23 */ /* 0x000fe4000801005c */
[----:B------:R-:W-:Y:S02]  /*74d0*/  FADD.FTZ R170, R175, -R170 ;  /* 0x800000aaafaa7221 */ /* 0x000fe40000010000 */
[----:B------:R-:W-:Y:S01]  /*74e0*/  FADD.FTZ R172, R177, -R172 ;  /* 0x800000acb1ac7221 */ /* 0x000fe20000010000 */
[----:B------:R-:W-:Y:S01]  /*74f0*/  FADD.FTZ R171, R176, -R171 ;  /* 0x800000abb0ab7221 */ /* 0x000fe20000010000 */
[----:B------:R-:W-:Y:S01]  /*7500*/  FADD.FTZ R185, R174, -R185 ;  /* 0x800000b9aeb97221 */ /* 0x000fe20000010000 */
[----:B------:R-:W-:-:S02]  /*7510*/  LOP3.LUT P4, RZ, R169, 0xff, RZ, 0xc0, !PT ;  /* 0x000000ffa9ff7812 */ /* 0x000fc4000788c0ff */
[----:B------:R-:W-:Y:S02]  /*7520*/  IADD3 R175, PT, PT, R160, 0x200, RZ ;  /* 0x00000200a0af7810 */ /* 0x000fe40007ffe0ff */
        /* <DEDUP_REMOVED lines=37> */
[----:B-1----:R-:W-:Y:S01]  /*7780*/  FFMA.FTZ R89, R170, UR8, R65 ;  /* 0x00000008aa597c23 */ /* 0x002fe20008010041 */
[----:B------:R-:W-:Y:S01]  /*7790*/  FFMA.FTZ R91, R172, UR8, R67 ;  /* 0x00000008ac5b7c23 */ /* 0x000fe20008010043 */
[----:B------:R-:W-:Y:S01]  /*77a0*/  FFMA.FTZ R90, R171, UR8, R66 ;  /* 0x00000008ab5a7c23 */ /* 0x000fe20008010042 */
[----:B------:R-:W-:Y:S01]  /*77b0*/  FFMA.FTZ R88, R185, UR8, R64 ;  /* 0x00000008b9587c23 */ /* 0x000fe20008010040 */
        /* <DEDUP_REMOVED lines=39> */
[--C-:B0-----:R-:W-:Y:S01]  /*7a30*/  FFMA.FTZ R88, R161, UR5, R92.reuse ;  /* 0x00000005a1587c23 */ /* 0x101fe2000801005c */
[----:B------:R-:W-:Y:S01]  /*7a40*/  FFMA.FTZ R89, R162, UR5, R92 ;  /* 0x00000005a2597c23 */ /* 0x000fe2000801005c */
[----:B------:R-:W-:Y:S01]  /*7a50*/  @P1 FMUL.FTZ R3, R160, R179 ;  /* 0x000000b3a0031220 */ /* 0x000fe20000410000 */
[----:B------:R-:W-:Y:S01]  /*7a60*/  LOP3.LUT P1, RZ, R154, 0xff, RZ, 0xc0, !PT ;  /* 0x000000ff9aff7812 */ /* 0x000fe2000782c0ff */
[----:B------:R-:W-:Y:S01]  /*7a70*/  FADD.FTZ R165, R165, -R88 ;  /* 0x80000058a5a57221 */ /* 0x000fe20000010000 */
[----:B------:R-:W-:Y:S01]  /*7a80*/  FADD.FTZ R166, R166, -R89 ;  /* 0x80000059a6a67221 */ /* 0x000fe20000010000 */
[--C-:B------:R-:W-:Y:S01]  /*7a90*/  FFMA.FTZ R88, R163, UR5, R92.reuse ;  /* 0x00000005a3587c23 */ /* 0x100fe2000801005c */
[----:B------:R-:W-:Y:S01]  /*7aa0*/  FFMA.FTZ R89, R164, UR5, R92 ;  /* 0x00000005a4597c23 */ /* 0x000fe2000801005c */
[----:B------:R-:W-:-:S02]  /*7ab0*/  FADD.FTZ R159, R159, -R152 ;  /* 0x800000989f9f7221 */ /* 0x000fc40000010000 */
[----:B------:R-:W-:Y:S01]  /*7ac0*/  FADD.FTZ R167, R167, -R88 ;  /* 0x80000058a7a77221 */ /* 0x000fe20000010000 */
[----:B------:R-:W-:Y:S01]  /*7ad0*/  FADD.FTZ R168, R168, -R89 ;  /* 0x80000059a8a87221 */ /* 0x000fe20000010000 */
[----:B------:R-:W-:Y:S01]  /*7ae0*/  FFMA.FTZ R89, R166, UR8, R69 ;  /* 0x00000008a6597c23 */ /* 0x000fe20008010045 */
[----:B------:R-:W-:Y:S01]  /*7af0*/  FFMA.FTZ R88, R165, UR8, R68 ;  /* 0x00000008a5587c23 */ /* 0x000fe20008010044 */
[----:B------:R-:W-:Y:S01]  /*7b00*/  FFMA.FTZ R90, R167, UR8, R70 ;  /* 0x00000008a75a7c23 */ /* 0x000fe20008010046 */
[----:B------:R-:W-:Y:S01]  /*7b10*/  FFMA.FTZ R91, R168, UR8, R71 ;  /* 0x00000008a85b7c23 */ /* 0x000fe20008010047 */
[----:B------:R-:W-:Y:S01]  /*7b20*/  FMUL.FTZ R162, R89, UR4 ;  /* 0x0000000459a27c20 */ /* 0x000fe20008410000 */
[----:B------:R-:W-:-:S04]  /*7b30*/  FMUL.FTZ R163, R88, UR4 ;  /* 0x0000000458a37c20 */ /* 0x000fc80008410000 */
        /* <DEDUP_REMOVED lines=25> */
[----:B------:R-:W-:-:S06]  /*7cd0*/  CS2R R152, SRZ ;  /* 0x0000000000987805 */ /* 0x000fcc000001ff00 */
[----:B------:R-:W0:Y:S01]  /*7ce0*/  F2F.BF16.F32 R164, R164 ;  /* 0x000000a400a47304 */ /* 0x000e220000202000 */
[----:B-1----:R-:W-:-:S07]  /*7cf0*/  IMAD.WIDE.U32 R88, R154, 0x10000, RZ ;  /* 0x000100009a587825 */ /* 0x002fce00078e00ff */
[----:B------:R-:W1:Y:S01]  /*7d00*/  F2F.BF16.F32 R91, R91 ;  /* 0x0000005b005b7304 */ /* 0x000e620000202000 */
[----:B------:R-:W-:Y:S02]  /*7d10*/  MOV R154, RZ ;  /* 0x000000ff009a7202 */ /* 0x000fe40000000f00 */
[----:B------:R-:W-:Y:S02]  /*7d20*/  LOP3.LUT R88, R88, R167, RZ, 0xfc, !PT ;  /* 0x000000a758587212 */ /* 0x000fe400078efcff */
[----:B0-----:R-:W-:Y:S01]  /*7d30*/  SHF.L.U32 R165, R164, 0x10, RZ ;  /* 0x00000010a4a57819 */ /* 0x001fe200000006ff */
[----:B------:R-:W-:-:S03]  /*7d40*/  FFMA.FTZ R164, R156, UR5, R92 ;  /* 0x000000059ca47c23 */ /* 0x000fc6000801005c */
[----:B-1----:R-:W-:Y:S01]  /*7d50*/  LOP3.LUT R89, R89, R165, R91, 0xfe, !PT ;  /* 0x000000a559597212 */ /* 0x002fe200078efe5b */
[----:B------:R-:W-:Y:S01]  /*7d60*/  FADD.FTZ R165, R157, -R90 ;  /* 0x8000005a9da57221 */ /* 0x000fe20000010000 */
[--C-:B------:R-:W-:Y:S02]  /*7d70*/  @P0 SHF.R.U64 R91, R94, 0x10, R95.reuse ;  /* 0x000000105e5b0819 */ /* 0x100fe4000000125f */
[----:B------:R-:W-:Y:S01]  /*7d80*/  @P3 SHF.R.U32.HI R157, RZ, 0x10, R95 ;  /* 0x00000010ff9d3819 */ /* 0x000fe2000001165f */
[----:B------:R-:W-:Y:S01]  /*7d90*/  IMAD.WIDE.U32 R94, R143, 0x8, R200 ;  /* 0x000000088f5e7825 */ /* 0x000fe200078e00c8 */
[----:B------:R-:W-:Y:S02]  /*7da0*/  @P0 SHF.L.U32 R91, R91, 0x10, RZ ;  /* 0x000000105b5b0819 */ /* 0x000fe400000006ff */
[----:B------:R-:W-:-:S03]  /*7db0*/  @P3 SHF.L.U32 R156, R157, 0x10, RZ ;  /* 0x000000109d9c3819 */ /* 0x000fc600000006ff */
[----:B------:R-:W-:Y:S01]  /*7dc0*/  @P0 FMUL.FTZ R154, R91, R174 ;  /* 0x000000ae5b9a0220 */ /* 0x000fe20000410000 */
[----:B------:R-:W-:-:S05]  /*7dd0*/  IMAD.WIDE.U32 R90, R175, 0x8, R182 ;  /* 0x00000008af5a7825 */ /* 0x000fca00078e00b6 */
[----:B------:R0:W-:Y:S01]  /*7de0*/  STG.E.64 desc[UR16][R90.64], R88 ;  /* 0x000000585a007986 */ /* 0x0001e2000c101b10 */
[----:B------:R-:W-:Y:S01]  /*7df0*/  FADD.FTZ R164, R151, -R164 ;  /* 0x800000a497a47221 */ /* 0x000fe20000010000 */
[----:B------:R-:W-:Y:S01]  /*7e00*/  @P2 FMUL.FTZ R152, R155, R172 ;  /* 0x000000ac9b982220 */ /* 0x000fe20000410000 */
[----:B------:R-:W-:Y:S01]  /*7e10*/  HFMA2 R155, -RZ, RZ, 0, 0 ;  /* 0x00000000ff9b7431 */ /* 0x000fe200000001ff */
[----:B------:R-:W2:Y:S01]  /*7e20*/  LDG.E.64 R94, desc[UR16][R94.64] ;  /* 0x000000105e5e7981 */ /* 0x000ea2000c1e1b00 */
[----:B0-----:R-:W-:Y:S01]  /*7e30*/  FFMA.FTZ R90, R165, UR8, R74 ;  /* 0x00000008a55a7c23 */ /* 0x001fe2000801004a */
[----:B---3--:R-:W-:Y:S01]  /*7e40*/  @P1 MOV R88, R170 ;  /* 0x000000aa00581202 */ /* 0x008fe20000000f00 */
[----:B------:R-:W-:Y:S02]  /*7e50*/  FFMA.FTZ R89, R158, UR8, R73 ;  /* 0x000000089e597c23 */ /* 0x000fe40008010049 */
[----:B------:R-:W-:Y:S01]  /*7e60*/  FMUL.FTZ R157, R90, UR4 ;  /* 0x000000045a9d7c20 */ /* 0x000fe20008410000 */
[----:B------:R-:W-:-:S03]  /*7e70*/  @P1 SHF.L.U32 R88, R88, 0x10, RZ ;  /* 0x0000001058581819 */ /* 0x000fc600000006ff */
[----:B------:R-:W-:Y:S01]  /*7e80*/  FMUL.FTZ R157, R157, UR26 ;  /* 0x0000001a9d9d7c20 */ /* 0x000fe20008410000 */
[----:B------:R-:W-:Y:S01]  /*7e90*/  FFMA.FTZ R91, R164, UR8, R75 ;  /* 0x00000008a45b7c23 */ /* 0x000fe2000801004b */
[----:B------:R-:W-:Y:S01]  /*7ea0*/  @P1 FMUL.FTZ R155, R88, R163 ;  /* 0x000000a3589b1220 */ /* 0x000fe20000410000 */
[----:B------:R-:W-:Y:S01]  /*7eb0*/  LOP3.LUT P1, RZ, R150, 0xff0000, RZ, 0xc0, !PT ;  /* 0x00ff000096ff7812 */ /* 0x000fe2000782c0ff */
[----:B------:R-:W-:Y:S01]  /*7ec0*/  FMUL.FTZ R88, R18, R157 ;  /* 0x0000009d12587220 */ /* 0x000fe20000410000 */
[----:B------:R-:W-:Y:S01]  /*7ed0*/  @P3 FMUL.FTZ R153, R156, R173 ;  /* 0x000000ad9c993220 */ /* 0x000fe20000410000 */
[----:B------:R-:W-:Y:S01]  /*7ee0*/  FMUL.FTZ R156, R91, UR4 ;  /* 0x000000045b9c7c20 */ /* 0x000fe20008410000 */
[----:B------:R-:W-:Y:S02]  /*7ef0*/  FMUL.FTZ R158, R89, UR4 ;  /* 0x00000004599e7c20 */ /* 0x000fe40008410000 */
[----:B------:R-:W-:Y:S01]  /*7f00*/  FSEL R164, R88, RZ, P1 ;  /* 0x000000ff58a47208 */ /* 0x000fe20000800000 */
[----:B------:R-:W-:Y:S01]  /*7f10*/  FFMA.FTZ R88, R159, UR8, R72 ;  /* 0x000000089f587c23 */ /* 0x000fe20008010048 */
[----:B------:R-:W-:Y:S01]  /*7f20*/  FMUL.FTZ R156, R156, UR26 ;  /* 0x0000001a9c9c7c20 */ /* 0x000fe20008410000 */
[----:B------:R-:W-:Y:S01]  /*7f30*/  FMUL.FTZ R158, R158, UR26 ;  /* 0x0000001a9e9e7c20 */ /* 0x000fe20008410000 */
[----:B------:R-:W-:Y:S01]  /*7f40*/  LOP3.LUT P0, RZ, R150, 0xff00, RZ, 0xc0, !PT ;  /* 0x0000ff0096ff7812 */ /* 0x000fe2000780c0ff */
[----:B------:R-:W-:Y:S01]  /*7f50*/  FMUL.FTZ R163, R88, UR4 ;  /* 0x0000000458a37c20 */ /* 0x000fe20008410000 */
[----:B------:R-:W-:-:S02]  /*7f60*/  LOP3.LUT P2, RZ, R150, 0xff, RZ, 0xc0, !PT ;  /* 0x000000ff96ff7812 */ /* 0x000fc4000784c0ff */
        /* <DEDUP_REMOVED lines=27> */
[----:B------:R-:W-:Y:S01]  /*8120*/  FFMA.FTZ R141, R141, UR5, R92 ;  /* 0x000000058d8d7c23 */ /* 0x000fe2000801005c */
[----:B------:R-:W-:Y:S01]  /*8130*/  FADD.FTZ R165, R149, -R164 ;  /* 0x800000a495a57221 */ /* 0x000fe20000010000 */
[----:B------:R-:W-:Y:S01]  /*8140*/  @P4 SHF.R.U64 R142, R170, 0x10, R171 ;  /* 0x00000010aa8e4819 */ /* 0x000fe200000012ab */
[----:B0-----:R-:W-:Y:S01]  /*8150*/  FFMA.FTZ R89, R148, UR8, R77 ;  /* 0x0000000894597c23 */ /* 0x001fe2000801004d */
[----:B------:R-:W-:Y:S01]  /*8160*/  FFMA.FTZ R90, R147, UR8, R78 ;  /* 0x00000008935a7c23 */ /* 0x000fe2000801004e */
[----:B------:R-:W-:Y:S01]  /*8170*/  FADD.FTZ R164, R146, -R141 ;  /* 0x8000008d92a47221 */ /* 0x000fe20000010000 */
[----:B------:R-:W-:Y:S01]  /*8180*/  @P5 MOV R88, R171 ;  /* 0x000000ab00585202 */ /* 0x000fe20000000f00 */
[----:B------:R-:W-:Y:S01]  /*8190*/  FMUL.FTZ R148, R89, UR4 ;  /* 0x0000000459947c20 */ /* 0x000fe20008410000 */
[----:B------:R-:W-:Y:S01]  /*81a0*/  @P6 SHF.R.U32.HI R141, RZ, 0x10, R171 ;  /* 0x00000010ff8d6819 */ /* 0x000fe200000116ab */
[----:B------:R-:W-:Y:S01]  /*81b0*/  FMUL.FTZ R159, R90, UR4 ;  /* 0x000000045a9f7c20 */ /* 0x000fe20008410000 */
[----:B------:R-:W-:-:S02]  /*81c0*/  @P4 SHF.L.U32 R91, R142, 0x10, RZ ;  /* 0x000000108e5b4819 */ /* 0x000fc400000006ff */
[----:B------:R-:W-:Y:S02]  /*81d0*/  @P5 SHF.L.U32 R88, R88, 0x10, RZ ;  /* 0x0000001058585819 */ /* 0x000fe400000006ff */
[----:B------:R-:W-:Y:S02]  /*81e0*/  CS2R R144, SRZ ;  /* 0x0000000000907805 */ /* 0x000fe4000001ff00 */
[----:B------:R-:W-:Y:S01]  /*81f0*/  @P6 SHF.L.U32 R141, R141, 0x10, RZ ;  /* 0x000000108d8d6819 */ /* 0x000fe200000006ff */
[----:B------:R-:W-:Y:S01]  /*8200*/  FMUL.FTZ R148, R148, UR26 ;  /* 0x0000001a94947c20 */ /* 0x000fe20008410000 */
[----:B------:R-:W-:Y:S01]  /*8210*/  FMUL.FTZ R159, R159, UR26 ;  /* 0x0000001a9f9f7c20 */ /* 0x000fe20008410000 */
[----:B------:R-:W-:Y:S01]  /*8220*/  @P4 FMUL.FTZ R144, R91, R160 ;  /* 0x000000a05b904220 */ /* 0x000fe20000410000 */
[----:B------:R-:W-:Y:S02]  /*8230*/  HFMA2 R146, -RZ, RZ, 0, 0 ;  /* 0x00000000ff927431 */ /* 0x000fe400000001ff */
[----:B------:R-:W-:Y:S01]  /*8240*/  @P5 FMUL.FTZ R145, R88, R161 ;  /* 0x000000a158915220 */ /* 0x000fe20000410000 */
[----:B------:R-:W-:Y:S01]  /*8250*/  FFMA.FTZ R91, R164, UR8, R79 ;  /* 0x00000008a45b7c23 */ /* 0x000fe2000801004f */
[----:B------:R-:W-:Y:S01]  /*8260*/  @P6 FMUL.FTZ R146, R141, R162 ;  /* 0x000000a28d926220 */ /* 0x000fe20000410000 */
[----:B------:R-:W-:Y:S01]  /*8270*/  FMUL.FTZ R88, R21, R148 ;  /* 0x0000009415587220 */ /* 0x000fe20000410000 */
[C---:B------:R-:W-:Y:S01]  /*8280*/  LOP3.LUT P4, RZ, R135.reuse, 0xff00, RZ, 0xc0, !PT ;  /* 0x0000ff0087ff7812 */ /* 0x040fe2000788c0ff */
[----:B------:R-:W-:Y:S01]  /*8290*/  FMUL.FTZ R141, R22, R159 ;  /* 0x0000009f168d7220 */ /* 0x000fe20000410000 */
[----:B------:R-:W-:Y:S01]  /*82a0*/  LOP3.LUT P5, RZ, R135, 0xff0000, RZ, 0xc0, !PT ;  /* 0x00ff000087ff7812 */ /* 0x000fe200078ac0ff */
[----:B------:R-:W-:Y:S01]  /*82b0*/  FMUL.FTZ R149, R91, UR4 ;  /* 0x000000045b957c20 */ /* 0x000fe20008410000 */
[----:B------:R-:W-:Y:S01]  /*82c0*/  FSEL R143, R88, RZ, P4 ;  /* 0x000000ff588f7208 */ /* 0x000fe20002000000 */
[----:B------:R-:W-:Y:S01]  /*82d0*/  FFMA.FTZ R88, R165, UR8, R76 ;  /* 0x00000008a5587c23 */ /* 0x000fe2000801004c */
[----:B------:R-:W-:Y:S01]  /*82e0*/  FSEL R160, R141, RZ, P5 ;  /* 0x000000ff8da07208 */ /* 0x000fe20002800000 */
[----:B------:R-:W-:-:S02]  /*82f0*/  FMUL.FTZ R149, R149, UR26 ;  /* 0x0000001a95957c20 */ /* 0x000fc40008410000 */
[----:B------:R-:W-:Y:S01]  /*8300*/  FMUL.FTZ R161, R88, UR4 ;  /* 0x0000000458a17c20 */ /* 0x000fe20008410000 */
[----:B------:R-:W-:Y:S01]  /*8310*/  ISETP.GE.U32.AND P6, PT, R135, 0x1000000, PT ;  /* 0x010000008700780c */ /* 0x000fe20003fc6070 */
[----:B------:R-:W-:Y:S01]  /*8320*/  FMUL.FTZ R162, R23, R149 ;  /* 0x0000009517a27220 */ /* 0x000fe20000410000 */
[----:B------:R-:W-:Y:S01]  /*8330*/  MOV R147, RZ ;  /* 0x000000ff00937202 */ /* 0x000fe20000000f00 */
[----:B------:R-:W-:-:S03]  /*8340*/  FMUL.FTZ R161, R161, UR26 ;  /* 0x0000001aa1a17c20 */ /* 0x000fc60008410000 */
[----:B------:R-:W-:Y:S01]  /*8350*/  FSEL R162, R162, RZ, P6 ;  /* 0x000000ffa2a27208 */ /* 0x000fe20003000000 */
[----:B------:R-:W0:Y:S08]  /*8360*/  F2F.BF16.F32 R143, R143 ;  /* 0x0000008f008f7304 */ /* 0x000e300000202000 */
[----:B------:R-:W1:Y:S01]  /*8370*/  F2F.BF16.F32 R162, R162 ;  /* 0x000000a200a27304 */ /* 0x000e620000202000 */
[--C-:B------:R-:W-:Y:S01]  /*8380*/  FFMA.FTZ R136, R136, UR5, R92.reuse ;  /* 0x0000000588887c23 */ /* 0x100fe2000801005c */
[----:B------:R-:W-:-:S06]  /*8390*/  FFMA.FTZ R139, R139, UR5, R92 ;  /* 0x000000058b8b7c23 */ /* 0x000fcc000801005c */
[----:B------:R-:W-:Y:S01]  /*83a0*/  F2F.BF16.F32 R160, R160 ;  /* 0x000000a000a07304 */ /* 0x000fe20000202000 */
[----:B--2---:R-:W-:-:S04]  /*83b0*/  @P2 MOV R141, R94 ;  /* 0x0000005e008d2202 */ /* 0x004fc80000000f00 */
[----:B------:R-:W-:-:S05]  /*83c0*/  @P2 SHF.L.U32 R142, R141, 0x10, RZ ;  /* 0x000000108d8e2819 */ /* 0x000fca00000006ff */
[----:B------:R-:W-:Y:S01]  /*83d0*/  @P2 FMUL.FTZ R147, R142, R163 ;  /* 0x000000a38e932220 */ /* 0x000fe20000410000 */
[----:B------:R-:W-:Y:S01]  /*83e0*/  LOP3.LUT P2, RZ, R135, 0xff, RZ, 0xc0, !PT ;  /* 0x000000ff87ff7812 */ /* 0x000fe2000784c0ff */
[----:B------:R-:W-:Y:S01]  /*83f0*/  FMUL.FTZ R135, R20, R161 ;  /* 0x000000a114877220 */ /* 0x000fe20000410000 */
[----:B------:R-:W-:-:S04]  /*8400*/  FFMA.FTZ R141, R127, UR5, R92 ;  /* 0x000000057f8d7c23 */ /* 0x000fc8000801005c */
[----:B------:R-:W-:-:S04]  /*8410*/  FSEL R135, R135, RZ, P2 ;  /* 0x000000ff87877208 */ /* 0x000fc80001000000 */
[----:B------:R2:W4:Y:S01]  /*8420*/  F2F.BF16.F32 R127, R135 ;  /* 0x00000087007f7304 */ /* 0x0005220000202000 */
[----:B------:R-:W-:Y:S01]  /*8430*/  FADD.FTZ R142, R124, -R141 ;  /* 0x8000008d7c8e7221 */ /* 0x000fe20000010000 */
[----:B------:R-:W-:Y:S01]  /*8440*/  FADD.FTZ R163, R125, -R136 ;  /* 0x800000887da37221 */ /* 0x000fe20000010000 */
[----:B------:R-:W-:Y:S01]  /*8450*/  FFMA.FTZ R141, R119, UR5, R92 ;  /* 0x00000005778d7c23 */ /* 0x000fe2000801005c */
[----:B------:R-:W-:Y:S01]  /*8460*/  @P0 SHF.R.U64 R94, R94, 0x10, R95 ;  /* 0x000000105e5e0819 */ /* 0x000fe2000000125f */
[----:B0-----:R-:W-:Y:S01]  /*8470*/  IMAD.WIDE.U32 R124, R143, 0x10000, RZ ;  /* 0x000100008f7c7825 */ /* 0x001fe200078e00ff */
[----:B------:R-:W-:-:S03]  /*8480*/  @P1 MOV R136, R95 ;  /* 0x0000005f00881202 */ /* 0x000fc60000000f00 */
[----:B------:R-:W-:Y:S01]  /*8490*/  FADD.FTZ R143, R138, -R139 ;  /* 0x8000008b8a8f7221 */ /* 0x000fe20000010000 */
[----:B-1----:R-:W-:Y:S01]  /*84a0*/  SHF.L.U32 R119, R162, 0x10, RZ ;  /* 0x00000010a2777819 */ /* 0x002fe200000006ff */
[----:B------:R-:W-:Y:S01]  /*84b0*/  FADD.FTZ R162, R140, -R141 ;  /* 0x8000008d8ca27221 */ /* 0x000fe20000010000 */
[----:B--2---:R-:W-:Y:S01]  /*84c0*/  @P0 SHF.L.U32 R135, R94, 0x10, RZ ;  /* 0x000000105e870819 */ /* 0x004fe200000006ff */
[----:B------:R-:W-:Y:S01]  /*84d0*/  FFMA.FTZ R141, R142, UR8, R81 ;  /* 0x000000088e8d7c23 */ /* 0x000fe20008010051 */
[----:B------:R-:W-:Y:S01]  /*84e0*/  @P3 SHF.R.U32.HI R139, RZ, 0x10, R95 ;  /* 0x00000010ff8b3819 */ /* 0x000fe2000001165f */
[----:B------:R-:W-:Y:S01]  /*84f0*/  IMAD.WIDE.U32 R94, R137, 0x10, R204 ;  /* 0x00000010895e7825 */ /* 0x000fe200078e00cc */
[----:B------:R-:W-:-:S03]  /*8500*/  @P1 SHF.L.U32 R136, R136, 0x10, RZ ;  /* 0x0000001088881819 */ /* 0x000fc600000006ff */
[----:B------:R-:W-:Y:S01]  /*8510*/  FMUL.FTZ R138, R141, UR4 ;  /* 0x000000048d8a7c20 */ /* 0x000fe20008410000 */
[----:B----4-:R-:W-:Y:S01]  /*8520*/  LOP3.LUT R124, R124, R127, RZ, 0xfc, !PT ;  /* 0x0000007f7c7c7212 */ /* 0x010fe200078efcff */
[----:B------:R-:W-:Y:S01]  /*8530*/  HFMA2 R127, -RZ, RZ, 0, 0 ;  /* 0x00000000ff7f7431 */ /* 0x000fe200000001ff */
[----:B------:R0:W-:Y:S01]  /*8540*/  STG.E.128 desc[UR16][R94.64], R88 ;  /* 0x000000585e007986 */ /* 0x0001e2000c101d10 */
[----:B------:R-:W-:Y:S01]  /*8550*/  @P1 FMUL.FTZ R127, R136, R157 ;  /* 0x0000009d887f1220 */ /* 0x000fe20000410000 */
[----:B------:R-:W-:Y:S01]  /*8560*/  FFMA.FTZ R142, R143, UR8, R82 ;  /* 0x000000088f8e7c23 */ /* 0x000fe20008010052 */
[----:B------:R-:W-:Y:S01]  /*8570*/  LOP3.LUT R125, R125, R119, R160, 0xfe, !PT ;  /* 0x000000777d7d7212 */ /* 0x000fe200078efea0 */
[----:B------:R-:W-:Y:S01]  /*8580*/  IMAD.WIDE.U32 R136, R137, 0x8, R182 ;  /* 0x0000000889887825 */ /* 0x000fe200078e00b6 */
[----:B------:R-:W-:-:S03]  /*8590*/  @P3 SHF.L.U32 R139, R139, 0x10, RZ ;  /* 0x000000108b8b3819 */ /* 0x000fc600000006ff */
[----:B------:R-:W-:Y:S02]  /*85a0*/  HFMA2 R119, -RZ, RZ, 0, 0 ;  /* 0x00000000ff777431 */ /* 0x000fe400000001ff */
[----:B------:R-:W-:Y:S01]  /*85b0*/  FMUL.FTZ R138, R138, UR26 ;  /* 0x0000001a8a8a7c20 */ /* 0x000fe20008410000 */
[----:B------:R-:W-:Y:S01]  /*85c0*/  FFMA.FTZ R143, R162, UR8, R83 ;  /* 0x00000008a28f7c23 */ /* 0x000fe20008010053 */
        /* <DEDUP_REMOVED lines=11> */
[----:B------:R-:W-:Y:S01]  /*8680*/  FFMA.FTZ R140, R163, UR8, R80 ;  /* 0x00000008a38c7c23 */ /* 0x000fe20008010050 */
        /* <DEDUP_REMOVED lines=32> */
[----:B------:R-:W-:-:S03]  /*8890*/  FFMA.FTZ R120, R120, UR5, R92 ;  /* 0x0000000578787c23 */ /* 0x000fc6000801005c */
[----:B------:R-:W-:Y:S01]  /*88a0*/  FADD.FTZ R132, R132, -R157 ;  /* 0x8000009d84847221 */ /* 0x000fe20000010000 */
[----:B------:R-:W-:Y:S01]  /*88b0*/  FADD.FTZ R131, R131, -R120 ;  /* 0x8000007883837221 */ /* 0x000fe20000010000 */
[--C-:B------:R-:W-:Y:S02]  /*88c0*/  FFMA.FTZ R161, R134, UR5, R92.reuse ;  /* 0x0000000586a17c23 */ /* 0x100fe4000801005c */
[----:B0-----:R-:W-:Y:S01]  /*88d0*/  FFMA.FTZ R89, R132, UR8, R85 ;  /* 0x0000000884597c23 */ /* 0x001fe20008010055 */
[----:B------:R-:W-:Y:S02]  /*88e0*/  @P5 MOV R88, R151 ;  /* 0x0000009700585202 */ /* 0x000fe40000000f00 */
[--C-:B------:R-:W-:Y:S01]  /*88f0*/  @P6 SHF.R.U32.HI R120, RZ, 0x10, R151.reuse ;  /* 0x00000010ff786819 */ /* 0x100fe20000011697 */
[----:B------:R-:W-:Y:S01]  /*8900*/  FMUL.FTZ R134, R89, UR4 ;  /* 0x0000000459867c20 */ /* 0x000fe20008410000 */
[----:B------:R-:W-:Y:S01]  /*8910*/  @P4 SHF.R.U64 R91, R150, 0x10, R151 ;  /* 0x00000010965b4819 */ /* 0x000fe20000001297 */
[----:B------:R-:W-:Y:S01]  /*8920*/  FFMA.FTZ R158, R123, UR5, R92 ;  /* 0x000000057b9e7c23 */ /* 0x000fe2000801005c */
[----:B------:R-:W-:Y:S01]  /*8930*/  @P5 SHF.L.U32 R88, R88, 0x10, RZ ;  /* 0x0000001058585819 */ /* 0x000fe200000006ff */
[----:B------:R-:W-:Y:S01]  /*8940*/  FMUL.FTZ R134, R134, UR26 ;  /* 0x0000001a86867c20 */ /* 0x000fe20008410000 */
[----:B------:R-:W-:Y:S01]  /*8950*/  @P6 SHF.L.U32 R120, R120, 0x10, RZ ;  /* 0x0000001078786819 */ /* 0x000fe200000006ff */
[----:B------:R-:W-:Y:S01]  /*8960*/  FADD.FTZ R123, R133, -R158 ;  /* 0x8000009e857b7221 */ /* 0x000fe20000010000 */
        /* <DEDUP_REMOVED lines=9> */
[----:B------:R-:W-:Y:S01]  /*8a00*/  @P4 FMUL.FTZ R130, R91, R148 ;  /* 0x000000945b824220 */ /* 0x000fe20000410000 */
[----:B------:R-:W-:Y:S02]  /*8a10*/  FFMA.FTZ R91, R158, UR8, R87 ;  /* 0x000000089e5b7c23 */ /* 0x000fe40008010057 */
[----:B------:R-:W-:Y:S01]  /*8a20*/  FSEL R124, R88, RZ, P6 ;  /* 0x000000ff587c7208 */ /* 0x000fe20003000000 */
[----:B------:R-:W-:Y:S01]  /*8a30*/  FFMA.FTZ R88, R123, UR8, R84 ;  /* 0x000000087b587c23 */ /* 0x000fe20008010054 */
[----:B------:R-:W-:Y:S01]  /*8a40*/  FFMA.FTZ R90, R131, UR8, R86 ;  /* 0x00000008835a7c23 */ /* 0x000fe20008010056 */
        /* <DEDUP_REMOVED lines=57> */
[----:B------:R-:W-:-:S07]  /*8de0*/  @P4 FMUL.FTZ R95, R140, R121 ;  /* 0x000000798c5f4220 */ /* 0x000fce0000410000 */
.L_x_6753:
        /* <DEDUP_REMOVED lines=111> */
.L_x_6750:
        /* <DEDUP_REMOVED lines=33> */
.L_x_6756:
        /* <DEDUP_REMOVED lines=9> */
.L_x_14381:


//--------------------- .text._ZN10layer_norm22ln_bwd_finalize_kernelINS_22Kernel_traits_finalizeILj7168Ef13__nv_bfloat16fS2_fjLb1ELj1024ELj4ENS_18Kernel_traits_baseILj7168EfS2_fS2_fjLj1024EEEEELb1ELb0EEEvNS_9BwdParamsE --------------------------
	.section	.text._ZN10layer_norm22ln_bwd_finalize_kernelINS_22Kernel_traits_finalizeILj7168Ef13__nv_bfloat16fS2_fjLb1ELj1024ELj4ENS_18Kernel_traits_baseILj7168EfS2_fS2_fjLj1024EEEEELb1ELb0EEEvNS_9BwdParamsE,"ax",@progbits
	.align	128
        .global         _ZN10layer_norm22ln_bwd_finalize_kernelINS_22Kernel_traits_finalizeILj7168Ef13__nv_bfloat16fS2_fjLb1ELj1024ELj4ENS_18Kernel_traits_baseILj7168EfS2_fS2_fjLj1024EEEEELb1ELb0EEEvNS_9BwdParamsE
        .type           _ZN10layer_norm22ln_bwd_finalize_kernelINS_22Kernel_traits_finalizeILj7168Ef13__nv_bfloat16fS2_fjLb1ELj1024ELj4ENS_18Kernel_traits_baseILj7168EfS2_fS2_fjLj1024EEEEELb1ELb0EEEvNS_9BwdParamsE,@function
        .size           _ZN10layer_norm22ln_bwd_finalize_kernelINS_22Kernel_traits_finalizeILj7168Ef13__nv_bfloat16fS2_fjLb1ELj1024ELj4ENS_18Kernel_traits_baseILj7168EfS2_fS2_fjLj1024EEEEELb1ELb0EEEvNS_9BwdParamsE,(.L_x_14382 - _ZN10layer_norm22ln_bwd_finalize_kernelINS_22Kernel_traits_finalizeILj7168Ef13__nv_bfloat16fS2_fjLb1ELj1024ELj4ENS_18Kernel_traits_baseILj7168EfS2_fS2_fjLj1024EEEEELb1ELb0EEEvNS_9BwdParamsE)
        .other          _ZN10layer_norm22ln_bwd_finalize_kernelINS_22Kernel_traits_finalizeILj7168Ef13__nv_bfloat16fS2_fjLb1ELj1024ELj4ENS_18Kernel_traits_baseILj7168EfS2_fS2_fjLj1024EEEEELb1ELb0EEEvNS_9BwdParamsE,@"STO_CUDA_ENTRY STV_DEFAULT"
_ZN10layer_norm22ln_bwd_finalize_kernelINS_22Kernel_traits_finalizeILj7168Ef13__nv_bfloat16fS2_fjLb1ELj1024ELj4ENS_18Kernel_traits_baseILj7168EfS2_fS2_fjLj1024EEEEELb1ELb0EEEvNS_9BwdParamsE:
.text._ZN10layer_norm22ln_bwd_finalize_kernelINS_22Kernel_traits_finalizeILj7168Ef13__nv_bfloat16fS2_fjLb1ELj1024ELj4ENS_18Kernel_traits_baseILj7168EfS2_fS2_fjLj1024EEEEELb1ELb0EEEvNS_9BwdParamsE:
        /* <DEDUP_REMOVED lines=60> */
.L_x_6761:
        /* <DEDUP_REMOVED lines=87> */
.L_x_6760:
[----:B------:R-:W-:Y:S05]  /*0930*/  BSYNC.RECONVERGENT B1 ;  /* 0x0000000000017941 */ /* 0x000fea0003800200 */
.L_x_6759:
        /* <DEDUP_REMOVED lines=49> */
.L_x_6763:
[----:B------:R-:W-:Y:S05]  /*0c50*/  BSYNC.RECONVERGENT B1 ;  /* 0x0000000000017941 */ /* 0x000fea0003800200 */
.L_x_6762:
        /* <DEDUP_REMOVED lines=29> */
.L_x_6765:
[----:B------:R-:W-:Y:S05]  /*0e30*/  BSYNC.RECONVERGENT B1 ;  /* 0x0000000000017941 */ /* 0x000fea0003800200 */
.L_x_6764:
        /* <DEDUP_REMOVED lines=14> */
.L_x_6758:
[----:B------:R-:W-:Y:S05]  /*0f20*/  BSYNC.RECONVERGENT B0 ;  /* 0x0000000000007941 */ /* 0x000fea0003800200 */
.L_x_6757:
        /* <DEDUP_REMOVED lines=72> */
.L_x_6766:
        /* <DEDUP_REMOVED lines=13> */
.L_x_14382:


//--------------------- .text._ZN10layer_norm13ln_bwd_kernelINS_13Kernel_traitsIf13__nv_bfloat16fS2_fjLj7168ELj1ELj1ELj8ELj8ENS_18Kernel_traits_baseILj7168EfS2_fS2_fjLj256EEEEELb1ELb1ELb1ELb0EEEvNS_9BwdParamsE --------------------------
	.section	.text._ZN10layer_norm13ln_bwd_kernelINS_13Kernel_traitsIf13__nv_bfloat16fS2_fjLj7168ELj1ELj1ELj8ELj8ENS_18Kernel_traits_baseILj7168EfS2_fS2_fjLj256EEEEELb1ELb1ELb1ELb0EEEvNS_9BwdParamsE,"ax",@progbits
	.align	128
        .global         _ZN10layer_norm13ln_bwd_kernelINS_13Kernel_traitsIf13__nv_bfloat16fS2_fjLj7168ELj1ELj1ELj8ELj8ENS_18Kernel_traits_baseILj7168EfS2_fS2_fjLj256EEEEELb1ELb1ELb1ELb0EEEvNS_9BwdParamsE
        .type           _ZN10layer_norm13ln_bwd_kernelINS_13Kernel_traitsIf13__nv_bfloat16fS2_fjLj7168ELj1ELj1ELj8ELj8ENS_18Kernel_traits_baseILj7168EfS2_fS2_fjLj256EEEEELb1ELb1ELb1ELb0EEEvNS_9BwdParamsE,@function
        .size           _ZN10layer_norm13ln_bwd_kernelINS_13Kernel_traitsIf13__nv_bfloat16fS2_fjLj7168ELj1ELj1ELj8ELj8ENS_18Kernel_traits_baseILj7168EfS2_fS2_fjLj256EEEEELb1ELb1ELb1ELb0EEEvNS_9BwdParamsE,(.L_x_14383 - _ZN10layer_norm13ln_bwd_kernelINS_13Kernel_traitsIf13__nv_bfloat16fS2_fjLj7168ELj1ELj1ELj8ELj8ENS_18Kernel_traits_baseILj7168EfS2_fS2_fjLj256EEEEELb1ELb1ELb1ELb0EEEvNS_9BwdParamsE)
        .other          _ZN10layer_norm13ln_bwd_kernelINS_13Kernel_traitsIf13__nv_bfloat16fS2_fjLj7168ELj1ELj1ELj8ELj8ENS_18Kernel_traits_baseILj7168EfS2_fS2_fjLj256EEEEELb1ELb1ELb1ELb0EEEvNS_9BwdParamsE,@"STO_CUDA_ENTRY STV_DEFAULT"
_ZN10layer_norm13ln_bwd_kernelINS_13Kernel_traitsIf13__nv_bfloat16fS2_fjLj7168ELj1ELj1ELj8ELj8ENS_18Kernel_traits_baseILj7168EfS2_fS2_fjLj256EEEEELb1ELb1ELb1ELb0EEEvNS_9BwdParamsE:
.text._ZN10layer_norm13ln_bwd_kernelINS_13Kernel_traitsIf13__nv_bfloat16fS2_fjLj7168ELj1ELj1ELj8ELj8ENS_18Kernel_traits_baseILj7168EfS2_fS2_fjLj256EEEEELb1ELb1ELb1ELb0EEEvNS_9BwdParamsE:
[----:B------:R-:W0:Y:S02]  /*0000*/  LDC R1, c[0x0][0x37c] ;  /* 0x0000df00ff017b82 */ /* 0x000e240000000800 */
[----:B0-----:R-:W-:Y:S01]  /*0010*/  IADD3 R1, PT, PT, R1, -0x20, RZ ;  /* 0xffffffe001017810 */ /* 0x001fe20007ffe0ff */
[----:B------:R-:W0:Y:S01]  /*0020*/  S2R R0, SR_TID.X ;  /* 0x0000000000007919 */ /* 0x000e220000002100 */
[----:B------:R-:W1:Y:S03]  /*0030*/  LDCU UR6, c[0x0][0x388] ;  /* 0x00007100ff0677ac */ /* 0x000e660008000800 */
[----:B------:R2:W3:Y:S04]  /*0040*/  LDL.64 R64, [R1] ;  /* 0x0000000001407983 */ /* 0x0004e80000100a00 */
[----:B------:R2:W3:Y:S04]  /*0050*/  LDL.64 R66, [R1+0x8] ;  /* 0x0000080001427983 */ /* 0x0004e80000100a00 */
[----:B------:R2:W4:Y:S04]  /*0060*/  LDL.64 R68, [R1+0x10] ;  /* 0x0000100001447983 */ /* 0x0005280000100a00 */
[----:B------:R2:W4:Y:S01]  /*0070*/  LDL.64 R70, [R1+0x18] ;  /* 0x0000180001467983 */ /* 0x0005220000100a00 */
[----:B-1----:R-:W-:-:S04]  /*0080*/  USHF.R.S32.HI UR4, URZ, 0x1f, UR6 ;  /* 0x0000001fff047899 */ /* 0x002fc80008011406 */
[----:B------:R-:W-:-:S06]  /*0090*/  ULEA.HI UR4, UR4, UR6, URZ, 0x2 ;  /* 0x0000000604047291 */ /* 0x000fcc000f8f10ff */
[----:B------:R-:W-:Y:S02]  /*00a0*/  MOV R3, UR4 ;  /* 0x0000000400037c02 */ /* 0x000fe40008000f00 */
[----:B0-----:R-:W-:Y:S01]  /*00b0*/  LOP3.LUT R2, R0, 0xff, RZ, 0x3c, !PT ;  /* 0x000000ff00027812 */ /* 0x001fe200078e3cff */
[----:B------:R-:W0:Y:S03]  /*00c0*/  LDCU.64 UR10, c[0x0][0x358] ;  /* 0x00006b00ff0a77ac */ /* 0x000e260008000a00 */
[----:B------:R-:W-:Y:S01]  /*00d0*/  LEA.HI.SX32 R2, R3, R2, 0x1e ;  /* 0x0000000203027211 */ /* 0x000fe200078ff2ff */
[----:B------:R-:W1:Y:S01]  /*00e0*/  S2UR UR9, SR_CTAID.X ;  /* 0x00000000000979c3 */ /* 0x000e620000002500 */
[----:B------:R-:W-:Y:S01]  /*00f0*/  MOV R3, R0 ;  /* 0x0000000000037202 */ /* 0x000fe20000000f00 */
[----:B------:R-:W1:Y:S01]  /*0100*/  LDCU UR4, c[0x0][0x384] ;  /* 0x00007080ff0477ac */ /* 0x000e620008000800 */
        /* <DEDUP_REMOVED lines=11> */
[----:B------:R-:W0:Y:S08]  /*01c0*/  @P6 LDC.64 R6, c[0x0][0x3e8] ;  /* 0x0000fa00ff066b82 */ /* 0x000e300000000a00 */
[----:B------:R-:W1:Y:S08]  /*01d0*/  @P5 LDC.64 R8, c[0x0][0x3d0] ;  /* 0x0000f400ff085b82 */ /* 0x000e700000000a00 */
[----:B------:R-:W1:Y:S08]  /*01e0*/  @P5 LDC.64 R10, c[0x0][0x3e8] ;  /* 0x0000fa00ff0a5b82 */ /* 0x000e700000000a00 */
[----:B------:R-:W1:Y:S08]  /*01f0*/  @P0 LDC.64 R16, c[0x0][0x3d0] ;  /* 0x0000f400ff100b82 */ /* 0x000e700000000a00 */
[----:B------:R-:W1:Y:S01]  /*0200*/  @P0 LDC.64 R18, c[0x0][0x3e8] ;  /* 0x0000fa00ff120b82 */ /* 0x000e620000000a00 */
[----:B--2---:R-:W-:-:S07]  /*0210*/  @P6 IMAD.WIDE.U32 R4, R3, 0x10, R4 ;  /* 0x0000001003046825 */ /* 0x004fce00078e0004 */
[----:B------:R-:W2:Y:S01]  /*0220*/  @P1 LDC.64 R20, c[0x0][0x3d0] ;  /* 0x0000f400ff141b82 */ /* 0x000ea20000000a00 */
[C---:B0-----:R-:W-:Y:S01]  /*0230*/  @P6 IMAD.WIDE.U32 R6, R3.reuse, 0x10, R6 ;  /* 0x0000001003066825 */ /* 0x041fe200078e0006 */
[----:B------:R-:W-:-:S04]  /*0240*/  @P6 LOP3.LUT R3, R3, 0x100, RZ, 0xfc, !PT ;  /* 0x0000010003036812 */ /* 0x000fc800078efcff */
[----:B------:R0:W5:Y:S02]  /*0250*/  @P6 LDG.E.128 R32, desc[UR10][R6.64] ;  /* 0x0000000a06206981 */ /* 0x000164000c1e1d00 */
[----:B------:R-:W0:Y:S01]  /*0260*/  @P1 LDC.64 R22, c[0x0][0x3e8] ;  /* 0x0000fa00ff161b82 */ /* 0x000e220000000a00 */
[----:B-1----:R-:W-:-:S07]  /*0270*/  @P5 IMAD.WIDE.U32 R12, R3, 0x10, R8 ;  /* 0x00000010030c5825 */ /* 0x002fce00078e0008 */
[----:B------:R-:W1:Y:S01]  /*0280*/  @P2 LDC.64 R24, c[0x0][0x3d0] ;  /* 0x0000f400ff182b82 */ /* 0x000e620000000a00 */
[----:B------:R-:W-:-:S07]  /*0290*/  @P5 IMAD.WIDE.U32 R14, R3, 0x10, R10 ;  /* 0x00000010030e5825 */ /* 0x000fce00078e000a */
[----:B------:R-:W1:Y:S01]  /*02a0*/  @P2 LDC.64 R26, c[0x0][0x3e8] ;  /* 0x0000fa00ff1a2b82 */ /* 0x000e620000000a00 */
[----:B------:R-:W-:Y:S01]  /*02b0*/  @P5 IADD3 R3, PT, PT, R3, 0x100, RZ ;  /* 0x0000010003035810 */ /* 0x000fe20007ffe0ff */
[----:B------:R0:W5:Y:S06]  /*02c0*/  @P5 LDG.E.128 R36, desc[UR10][R14.64] ;  /* 0x0000000a0e245981 */ /* 0x00016c000c1e1d00 */
[----:B------:R-:W1:Y:S01]  /*02d0*/  @P3 LDC.64 R8, c[0x0][0x3d0] ;  /* 0x0000f400ff083b82 */ /* 0x000e620000000a00 */
[----:B------:R-:W-:-:S07]  /*02e0*/  @P0 IMAD.WIDE.U32 R16, R3, 0x10, R16 ;  /* 0x0000001003100825 */ /* 0x000fce00078e0010 */
[----:B------:R-:W1:Y:S01]  /*02f0*/  @P3 LDC.64 R10, c[0x0][0x3e8] ;  /* 0x0000fa00ff0a3b82 */ /* 0x000e620000000a00 */
[C---:B------:R-:W-:Y:S01]  /*0300*/  @P0 IMAD.WIDE.U32 R18, R3.reuse, 0x10, R18 ;  /* 0x0000001003120825 */ /* 0x040fe200078e0012 */
[----:B------:R-:W-:Y:S01]  /*0310*/  @P0 IADD3 R3, PT, PT, R3, 0x100, RZ ;  /* 0x0000010003030810 */ /* 0x000fe20007ffe0ff */
[----:B------:R0:W5:Y:S05]  /*0320*/  @P0 LDG.E.128 R248, desc[UR10][R16.64] ;  /* 0x0000000a10f80981 */ /* 0x00016a000c1e1d00 */
[----:B------:R-:W1:Y:S01]  /*0330*/  @P4 LDC.64 R60, c[0x0][0x3d0] ;  /* 0x0000f400ff3c4b82 */ /* 0x000e620000000a00 */
[C---:B--2---:R-:W-:Y:S01]  /*0340*/  @P1 IMAD.WIDE.U32 R20, R3.reuse, 0x10, R20 ;  /* 0x0000001003141825 */ /* 0x044fe200078e0014 */
[----:B------:R2:W5:Y:S06]  /*0350*/  @P0 LDG.E.128 R40, desc[UR10][R18.64] ;  /* 0x0000000a12280981 */ /* 0x00056c000c1e1d00 */
[----:B------:R-:W2:Y:S01]  /*0360*/  @P4 LDC.64 R62, c[0x0][0x3e8] ;  /* 0x0000fa00ff3e4b82 */ /* 0x000ea20000000a00 */
[C---:B0-----:R-:W-:Y:S01]  /*0370*/  @P1 IMAD.WIDE.U32 R22, R3.reuse, 0x10, R22 ;  /* 0x0000001003161825 */ /* 0x041fe200078e0016 */
[----:B------:R-:W-:Y:S01]  /*0380*/  @P1 IADD3 R3, PT, PT, R3, 0x100, RZ ;  /* 0x0000010003031810 */ /* 0x000fe20007ffe0ff */
[----:B------:R0:W5:Y:S04]  /*0390*/  @P1 LDG.E.128 R244, desc[UR10][R20.64] ;  /* 0x0000000a14f41981 */ /* 0x000168000c1e1d00 */
[C---:B-1----:R-:W-:Y:S01]  /*03a0*/  @P2 IMAD.WIDE.U32 R24, R3.reuse, 0x10, R24 ;  /* 0x0000001003182825 */ /* 0x042fe200078e0018 */
[----:B------:R0:W5:Y:S03]  /*03b0*/  @P1 LDG.E.128 R44, desc[UR10][R22.64] ;  /* 0x0000000a162c1981 */ /* 0x000166000c1e1d00 */
[C---:B------:R-:W-:Y:S01]  /*03c0*/  @P2 IMAD.WIDE.U32 R26, R3.reuse, 0x10, R26 ;  /* 0x00000010031a2825 */ /* 0x040fe200078e001a */
[----:B------:R-:W-:Y:S01]  /*03d0*/  @P2 IADD3 R3, PT, PT, R3, 0x100, RZ ;  /* 0x0000010003032810 */ /* 0x000fe20007ffe0ff */
[----:B------:R0:W5:Y:S04]  /*03e0*/  @P2 LDG.E.128 R240, desc[UR10][R24.64] ;  /* 0x0000000a18f02981 */ /* 0x000168000c1e1d00 */
[C---:B------:R-:W-:Y:S01]  /*03f0*/  @P3 IMAD.WIDE.U32 R28, R3.reuse, 0x10, R8 ;  /* 0x00000010031c3825 */ /* 0x040fe200078e0008 */
[----:B------:R0:W5:Y:S03]  /*0400*/  @P2 LDG.E.128 R48, desc[UR10][R26.64] ;  /* 0x0000000a1a302981 */ /* 0x000166000c1e1d00 */
[C---:B------:R-:W-:Y:S01]  /*0410*/  @P3 IMAD.WIDE.U32 R30, R3.reuse, 0x10, R10 ;  /* 0x00000010031e3825 */ /* 0x040fe200078e000a */
[----:B------:R-:W-:Y:S01]  /*0420*/  @P3 IADD3 R3, PT, PT, R3, 0x100, RZ ;  /* 0x0000010003033810 */ /* 0x000fe20007ffe0ff */
[----:B------:R0:W5:Y:S04]  /*0430*/  @P3 LDG.E.128 R236, desc[UR10][R28.64] ;  /* 0x0000000a1cec3981 */ /* 0x000168000c1e1d00 */
[C---:B------:R-:W-:Y:S01]  /*0440*/  @P4 IMAD.WIDE.U32 R8, R3.reuse, 0x10, R60 ;  /* 0x0000001003084825 */ /* 0x040fe200078e003c */
[----:B------:R0:W5:Y:S03]  /*0450*/  @P3 LDG.E.128 R52, desc[UR10][R30.64] ;  /* 0x0000000a1e343981 */ /* 0x000166000c1e1d00 */
[----:B--2---:R-:W-:Y:S01]  /*0460*/  @P4 IMAD.WIDE.U32 R10, R3, 0x10, R62 ;  /* 0x00000010030a4825 */ /* 0x004fe200078e003e */
[----:B------:R0:W5:Y:S04]  /*0470*/  @P4 LDG.E.128 R232, desc[UR10][R8.64] ;  /* 0x0000000a08e84981 */ /* 0x000168000c1e1d00 */
[----:B------:R0:W5:Y:S04]  /*0480*/  @P4 LDG.E.128 R56, desc[UR10][R10.64] ;  /* 0x0000000a0a384981 */ /* 0x000168000c1e1d00 */
[----:B---3--:R-:W2:Y:S04]  /*0490*/  @P5 LDG.E.128 R64, desc[UR10][R12.64] ;  /* 0x0000000a0c405981 */ /* 0x008ea8000c1e1d00 */
[----:B----4-:R-:W3:Y:S01]  /*04a0*/  @P6 LDG.E.128 R68, desc[UR10][R4.64] ;  /* 0x0000000a04446981 */ /* 0x010ee2000c1e1d00 */
[----:B------:R-:W-:Y:S01]  /*04b0*/  UISETP.GE.AND UP0, UPT, UR9, UR4, UPT ;  /* 0x000000040900728c */ /* 0x000fe2000bf06270 */
[----:B------:R-:W-:-:S02]  /*04c0*/  P2R R230, PR, RZ, 0x10 ;  /* 0x00000010ffe67803 */ /* 0x000fc40000000000 */
        /* <DEDUP_REMOVED lines=37> */
[----:B--2---:R1:W-:Y:S04]  /*0720*/  @P5 STL.64 [R1], R64 ;  /* 0x0000004001005387 */ /* 0x0043e80000100a00 */
[----:B------:R2:W-:Y:S04]  /*0730*/  @P5 STL.64 [R1+0x8], R66 ;  /* 0x0000084201005387 */ /* 0x0005e80000100a00 */
[----:B---3--:R3:W-:Y:S04]  /*0740*/  @P6 STL.64 [R1+0x10], R68 ;  /* 0x0000104401006387 */ /* 0x0087e80000100a00 */
[----:B------:R4:W-:Y:S01]  /*0750*/  @P6 STL.64 [R1+0x18], R70 ;  /* 0x0000184601006387 */ /* 0x0009e20000100a00 */
[----:B-1----:R-:W-:-:S02]  /*0760*/  CS2R R64, SRZ ;  /* 0x0000000000407805 */ /* 0x002fc4000001ff00 */
[----:B--2---:R-:W-:Y:S02]  /*0770*/  CS2R R66, SRZ ;  /* 0x0000000000427805 */ /* 0x004fe4000001ff00 */
[----:B---3--:R-:W-:Y:S02]  /*0780*/  CS2R R68, SRZ ;  /* 0x0000000000447805 */ /* 0x008fe4000001ff00 */
[----:B----4-:R-:W-:Y:S01]  /*0790*/  CS2R R70, SRZ ;  /* 0x0000000000467805 */ /* 0x010fe2000001ff00 */
[----:B0-----:R-:W-:Y:S06]  /*07a0*/  BRA.U UP0, `(.L_x_6767) ;  /* 0x000000d900f87547 */ /* 0x001fec000b800000 */
        /* <DEDUP_REMOVED lines=52> */
.L_x_7021:
[----:B0-----:R-:W-:Y:S02]  /*0af0*/  UIMAD.WIDE UR28, UR9, 0x4, UR18 ;  /* 0x00000004091c78a5 */ /* 0x001fe4000f8e0212 */
[----:B------:R-:W-:-:S04]  /*0b00*/  UIMAD.WIDE UR4, UR9, 0x4, UR14 ;  /* 0x00000004090478a5 */ /* 0x000fc8000f8e020e */
[----:B-123--:R-:W-:Y:S02]  /*0b10*/  MOV R168, UR28 ;  /* 0x0000001c00a87c02 */ /* 0x00efe40008000f00 */
[----:B------:R-:W-:Y:S01]  /*0b20*/  MOV R169, UR29 ;  /* 0x0000001d00a97c02 */ /* 0x000fe20008000f00 */
[----:B------:R-:W-:-:S04]  /*0b30*/  UIMAD.WIDE UR28, UR9, 0x4, UR16 ;  /* 0x00000004091c78a5 */ /* 0x000fc8000f8e0210 */
[----:B------:R0:W2:Y:S02]  /*0b40*/  LDG.E R171, desc[UR10][R168.64] ;  /* 0x0000000aa8ab7981 */ /* 0x0000a4000c1e1900 */
[----:B0-----:R-:W-:Y:S02]  /*0b50*/  MOV R168, UR4 ;  /* 0x0000000400a87c02 */ /* 0x001fe40008000f00 */
[----:B------:R-:W-:-:S05]  /*0b60*/  MOV R169, UR5 ;  /* 0x0000000500a97c02 */ /* 0x000fca0008000f00 */
[----:B------:R0:W3:Y:S02]  /*0b70*/  LDG.E R170, desc[UR10][R168.64] ;  /* 0x0000000aa8aa7981 */ /* 0x0000e4000c1e1900 */
[----:B0-----:R-:W-:Y:S02]  /*0b80*/  MOV R168, UR28 ;  /* 0x0000001c00a87c02 */ /* 0x001fe40008000f00 */
[----:B------:R-:W-:-:S05]  /*0b90*/  MOV R169, UR29 ;  /* 0x0000001d00a97c02 */ /* 0x000fca0008000f00 */
[----:B------:R-:W4:Y:S01]  /*0ba0*/  LDG.E R213, desc[UR10][R168.64] ;  /* 0x0000000aa8d57981 */ /* 0x000f22000c1e1900 */
[----:B------:R-:W-:Y:S01]  /*0bb0*/  BSSY.RECONVERGENT B0, `(.L_x_6768) ;  /* 0x0000235000007945 */ /* 0x000fe20003800200 */
[----:B--2---:R-:W-:-:S13]  /*0bc0*/  R2UR UR29, R171 ;  /* 0x00000000ab1d72ca */ /* 0x004fda00000e0000 */
[----:B------:R-:W-:Y:S01]  /*0bd0*/  UISETP.GE.AND UP2, UPT, UR29, 0x1, UPT ;  /* 0x000000011d00788c */ /* 0x000fe2000bf46270 */
[----:B---3--:R-:W-:Y:S02]  /*0be0*/  R2UR UR28, R170 ;  /* 0x00000000aa1c72ca */ /* 0x008fe400000e0000 */
[----:B----4-:R-:W-:-:S06]  /*0bf0*/  R2UR UR7, R213 ;  /* 0x00000000d50772ca */ /* 0x010fcc00000e0000 */
[----:B-----5:R-:W-:Y:S09]  /*0c00*/  BRA.U !UP2, `(.L_x_6769) ;  /* 0x000000190acc7547 */ /* 0x020ff2000b800000 */
[----:B------:R-:W-:-:S06]  /*0c10*/  UIMAD.WIDE UR4, UR9, 0x4, UR12 ;  /* 0x00000004090478a5 */ /* 0x000fcc000f8e020c */
[----:B------:R-:W-:Y:S02]  /*0c20*/  MOV R168, UR4 ;  /* 0x0000000400a87c02 */ /* 0x000fe40008000f00 */
[----:B------:R-:W-:-:S05]  /*0c30*/  MOV R169, UR5 ;  /* 0x0000000500a97c02 */ /* 0x000fca0008000f00 */
[----:B------:R0:W2:Y:S01]  /*0c40*/  LDG.E R168, desc[UR10][R168.64] ;  /* 0x0000000aa8a87981 */ /* 0x0000a2000c1e1900 */
[----:B------:R-:W-:Y:S01]  /*0c50*/  UISETP.GE.AND UP3, UPT, UR7, 0x1, UPT ;  /* 0x000000010700788c */ /* 0x000fe2000bf66270 */
[----:B------:R-:W-:Y:S01]  /*0c60*/  ISETP.GE.U32.AND P4, PT, R2, 0x100, PT ;  /* 0x000001000200780c */ /* 0x000fe20003f86070 */
[----:B------:R-:W-:Y:S01]  /*0c70*/  UIADD3 UR5, UPT, UPT, UR29, -0x1, URZ ;  /* 0xffffffff1d057890 */ /* 0x000fe2000fffe0ff */
[----:B------:R-:W3:Y:S01]  /*0c80*/  S2R R170, SR_TID.X ;  /* 0x0000000000aa7919 */ /* 0x000ee20000002100 */
[----:B-1----:R-:W-:Y:S01]  /*0c90*/  ISETP.NE.AND P3, PT, RZ, UR30, PT ;  /* 0x0000001eff007c0c */ /* 0x002fe2000bf65270 */
[----:B------:R-:W-:Y:S01]  /*0ca0*/  BSSY.RECONVERGENT B1, `(.L_x_6770) ;  /* 0x0000057000017945 */ /* 0x000fe20003800200 */
[----:B------:R-:W-:Y:S01]  /*0cb0*/  PLOP3.LUT P0, PT, PT, PT, UP3, 0x80, 0x8 ;  /* 0x000000000008781c */ /* 0x000fe20003f0f038 */
[----:B------:R-:W-:Y:S01]  /*0cc0*/  HFMA2 R214, -RZ, RZ, 0, 0 ;  /* 0x00000000ffd67431 */ /* 0x000fe200000001ff */
[----:B------:R-:W-:Y:S02]  /*0cd0*/  MOV R220, UR5 ;  /* 0x0000000500dc7c02 */ /* 0x000fe40008000f00 */
[----:B------:R-:W-:-:S02]  /*0ce0*/  CS2R R218, SRZ ;  /* 0x0000000000da7805 */ /* 0x000fc4000001ff00 */
[----:B------:R-:W-:Y:S01]  /*0cf0*/  ISETP.GE.U32.AND P5, PT, R2, 0x200, PT ;  /* 0x000002000200780c */ /* 0x000fe20003fa6070 */
[----:B------:R-:W-:Y:S01]  /*0d00*/  @UP3 UIADD3 UR4, UPT, UPT, UR7, -0x1, URZ ;  /* 0xffffffff07043890 */ /* 0x000fe2000fffe0ff */
[----:B------:R-:W-:Y:S01]  /*0d10*/  P2R R252, PR, RZ, 0x10 ;  /* 0x00000010fffc7803 */ /* 0x000fe20000000000 */
[----:B------:R-:W-:Y:S01]  /*0d20*/  IMAD R220, R220, UR6, RZ ;  /* 0x00000006dcdc7c24 */ /* 0x000fe2000f8e02ff */
[C---:B------:R-:W-:Y:S01]  /*0d30*/  ISETP.GE.U32.AND P1, PT, R2.reuse, 0x400, PT ;  /* 0x000004000200780c */ /* 0x040fe20003f26070 */
[----:B------:R-:W-:Y:S01]  /*0d40*/  @UP3 UIMAD UR4, UR4, UR6, URZ ;  /* 0x00000006040432a4 */ /* 0x000fe2000f8e02ff */
[----:B------:R-:W-:Y:S02]  /*0d50*/  P2R R231, PR, RZ, 0x20 ;  /* 0x00000020ffe77803 */ /* 0x000fe40000000000 */
[----:B0-----:R-:W-:Y:S01]  /*0d60*/  SHF.R.S32.HI R169, RZ, 0x1f, R220 ;  /* 0x0000001fffa97819 */ /* 0x001fe200000114dc */
[----:B------:R-:W-:Y:S01]  /*0d70*/  @UP3 USHF.R.S32.HI UR5, URZ, 0x1f, UR4 ;  /* 0x0000001fff053899 */ /* 0x000fe20008011404 */
[----:B------:R-:W-:-:S02]  /*0d80*/  ISETP.GE.U32.AND P2, PT, R2, 0x500, PT ;  /* 0x000005000200780c */ /* 0x000fc40003f46070 */
[----:B------:R-:W-:Y:S01]  /*0d90*/  LEA.HI R220, R169, R220, RZ, 0x2 ;  /* 0x000000dca9dc7211 */ /* 0x000fe200078f10ff */
[----:B------:R-:W-:Y:S02]  /*0da0*/  @UP3 ULEA.HI UR5, UR5, UR4, URZ, 0x2 ;  /* 0x0000000405053291 */ /* 0x000fe4000f8f10ff */
[----:B------:R-:W-:-:S04]  /*0db0*/  UIMAD UR4, UR9, UR6, URZ ;  /* 0x00000006090472a4 */ /* 0x000fc8000f8e02ff */
[----:B------:R-:W-:Y:S01]  /*0dc0*/  MOV R169, UR5 ;  /* 0x0000000500a97c02 */ /* 0x000fe20008000f00 */
[----:B------:R-:W-:-:S04]  /*0dd0*/  USHF.R.S32.HI UR5, URZ, 0x1f, UR4 ;  /* 0x0000001fff057899 */ /* 0x000fc80008011404 */
[----:B------:R-:W-:Y:S01]  /*0de0*/  ULEA.HI UR5, UR5, UR4, URZ, 0x2 ;  /* 0x0000000405057291 */ /* 0x000fe2000f8f10ff */
[-C--:B---3--:R-:W-:Y:S02]  /*0df0*/  @P0 LEA.HI.SX32 R214, R169, R170.reuse, 0x1e ;  /* 0x000000aaa9d60211 */ /* 0x088fe400078ff2ff */
[----:B------:R-:W-:Y:S02]  /*0e00*/  ISETP.GE.U32.AND P0, PT, R2, 0x300, PT ;  /* 0x000003000200780c */ /* 0x000fe40003f06070 */
[----:B------:R-:W-:Y:S02]  /*0e10*/  LEA.HI.SX32 R220, R220, R170, 0x1e ;  /* 0x000000aadcdc7211 */ /* 0x000fe400078ff2ff */
[----:B------:R-:W-:-:S04]  /*0e20*/  MOV R227, UR5 ;  /* 0x0000000500e37c02 */ /* 0x000fc80008000f00 */
[----:B------:R-:W-:-:S04]  /*0e30*/  LEA.HI.SX32 R227, R227, R170, 0x1e ;  /* 0x000000aae3e37211 */ /* 0x000fc800078ff2ff */
[----:B------:R-:W-:Y:S02]  /*0e40*/  MOV R217, R227 ;  /* 0x000000e300d97202 */ /* 0x000fe40000000f00 */
[----:B--2---:R-:W-:Y:S02]  /*0e50*/  FSEL R213, R168, RZ, !P3 ;  /* 0x000000ffa8d57208 */ /* 0x004fe40005800000 */
[----:B------:R-:W-:Y:S01]  /*0e60*/  ISETP.GE.U32.AND P3, PT, R2, 0x600, PT ;  /* 0x000006000200780c */ /* 0x000fe20003f66070 */
[----:B------:R-:W-:-:S12]  /*0e70*/  @!P4 BRA `(.L_x_6771) ;  /* 0x0000000000e4c947 */ /* 0x000fd80003800000 */
[----:B------:R-:W0:Y:S01]  /*0e80*/  LDC.64 R168, c[0x0][0x428] ;  /* 0x00010a00ffa87b82 */ /* 0x000e220000000a00 */
[----:B------:R-:W2:Y:S04]  /*0e90*/  LDL R224, [R1+0x10] ;  /* 0x0000100001e07983 */ /* 0x000ea80000100800 */
[----:B------:R-:W3:Y:S03]  /*0ea0*/  LDL R230, [R1+0x14] ;  /* 0x0000140001e67983 */ /* 0x000ee60000100800 */
[----:B------:R-:W1:Y:S01]  /*0eb0*/  LDC.64 R170, c[0x0][0x3a8] ;  /* 0x0000ea00ffaa7b82 */ /* 0x000e620000000a00 */
[----:B------:R-:W4:Y:S04]  /*0ec0*/  LDL R229, [R1+0x18] ;  /* 0x0000180001e57983 */ /* 0x000f280000100800 */
[----:B------:R-:W4:Y:S01]  /*0ed0*/  LDL R228, [R1+0x1c] ;  /* 0x00001c0001e47983 */ /* 0x000f220000100800 */
[----:B------:R-:W-:-:S02]  /*0ee0*/  ISETP.NE.U32.AND P4, PT, RZ, UR22, PT ;  /* 0x00000016ff007c0c */ /* 0x000fc4000bf85070 */
[----:B------:R-:W1:Y:S02]  /*0ef0*/  LDC.64 R218, c[0x0][0x3b0] ;  /* 0x0000ec00ffda7b82 */ /* 0x000e640000000a00 */
[----:B------:R-:W-:Y:S01]  /*0f00*/  ISETP.NE.AND.EX P4, PT, RZ, UR23, PT, P4 ;  /* 0x00000017ff007c0c */ /* 0x000fe2000bf85340 */
[----:B0-----:R-:W-:-:S05]  /*0f10*/  IMAD.WIDE.U32 R168, R220, 0x8, R168 ;  /* 0x00000008dca87825 */ /* 0x001fca00078e00a8 */
[----:B------:R-:W2:Y:S07]  /*0f20*/  LDG.E.64 R194, desc[UR10][R168.64] ;  /* 0x0000000aa8c27981 */ /* 0x000eae000c1e1b00 */
        /* <DEDUP_REMOVED lines=14> */
[C---:B---3--:R-:W-:Y:S01]  /*1010*/  FADD.FTZ R195, -R213.reuse, R168 ;  /* 0x000000a8d5c37221 */ /* 0x048fe20000010100 */
[C---:B------:R-:W-:Y:S01]  /*1020*/  FADD.FTZ R198, -R213.reuse, R171 ;  /* 0x000000abd5c67221 */ /* 0x040fe20000010100 */
[C---:B0-----:R-:W-:Y:S01]  /*1030*/  FADD.FTZ R196, -R213.reuse, R169 ;  /* 0x000000a9d5c47221 */ /* 0x041fe20000010100 */
[----:B------:R-:W-:Y:S01]  /*1040*/  FADD.FTZ R197, -R213, R170 ;  /* 0x000000aad5c57221 */ /* 0x000fe20000010100 */
[----:B------:R-:W-:Y:S02]  /*1050*/  SHF.L.U32 R171, R212, 0x10, RZ ;  /* 0x00000010d4ab7819 */ /* 0x000fe400000006ff */
[----:B------:R-:W-:Y:S01]  /*1060*/  SHF.L.U32 R170, R0, 0x10, RZ ;  /* 0x0000001000aa7819 */ /* 0x000fe200000006ff */
[----:B------:R-:W-:Y:S01]  /*1070*/  FMUL.FTZ R0, R195, UR28 ;  /* 0x0000001cc3007c20 */ /* 0x000fe20008410000 */
[----:B------:R-:W-:Y:S01]  /*1080*/  SHF.L.U32 R169, R218, 0x10, RZ ;  /* 0x00000010daa97819 */ /* 0x000fe200000006ff */
[----:B------:R-:W-:Y:S01]  /*1090*/  FMUL.FTZ R195, R197, UR28 ;  /* 0x0000001cc5c37c20 */ /* 0x000fe20008410000 */
[----:B------:R-:W-:Y:S01]  /*10a0*/  SHF.L.U32 R168, R194, 0x10, RZ ;  /* 0x00000010c2a87819 */ /* 0x000fe200000006ff */
[----:B------:R-:W-:Y:S01]  /*10b0*/  FMUL.FTZ R194, R196, UR28 ;  /* 0x0000001cc4c27c20 */ /* 0x000fe20008410000 */
[----:B------:R-:W-:Y:S01]  /*10c0*/  FMUL.FTZ R196, R224, R171 ;  /* 0x000000abe0c47220 */ /* 0x000fe20000410000 */
[----:B------:R-:W-:Y:S01]  /*10d0*/  FMUL.FTZ R212, R198, UR28 ;  /* 0x0000001cc6d47c20 */ /* 0x000fe20008410000 */
[----:B------:R-:W-:Y:S01]  /*10e0*/  FADD.FTZ R81, R81, R170 ;  /* 0x000000aa51517221 */ /* 0x000fe20000010000 */
[-C--:B------:R-:W-:Y:S01]  /*10f0*/  FFMA.FTZ R205, R194, R170.reuse, R205 ;  /* 0x000000aac2cd7223 */ /* 0x080fe200000100cd */
[----:B------:R-:W-:Y:S01]  /*1100*/  FMUL.FTZ R197, R230, R170 ;  /* 0x000000aae6c57220 */ /* 0x000fe20000410000 */
[----:B------:R-:W-:Y:S01]  /*1110*/  FADD.FTZ R82, R82, R169 ;  /* 0x000000a952527221 */ /* 0x000fe20000010000 */
[-C--:B------:R-:W-:Y:S01]  /*1120*/  FFMA.FTZ R206, R195, R169.reuse, R206 ;  /* 0x000000a9c3ce7223 */ /* 0x080fe200000100ce */
[----:B----4-:R-:W-:Y:S01]  /*1130*/  FMUL.FTZ R198, R229, R169 ;  /* 0x000000a9e5c67220 */ /* 0x010fe20000410000 */
[----:B------:R-:W-:Y:S01]  /*1140*/  FADD.FTZ R169, RZ, R196 ;  /* 0x000000c4ffa97221 */ /* 0x000fe20000010000 */
[----:B------:R-:W-:-:S03]  /*1150*/  FFMA.FTZ R170, R0, R196, RZ ;  /* 0x000000c400aa7223 */ /* 0x000fc600000100ff */
        /* <DEDUP_REMOVED lines=11> */
.L_x_6771:
[----:B------:R-:W-:Y:S05]  /*1210*/  BSYNC.RECONVERGENT B1 ;  /* 0x0000000000017941 */ /* 0x000fea0003800200 */
.L_x_6770:
[----:B------:R-:W-:Y:S04]  /*1220*/  BSSY.RECONVERGENT B1, `(.L_x_6772) ;  /* 0x000003b000017945 */ /* 0x000fe80003800200 */
[----:B------:R-:W-:Y:S05]  /*1230*/  @!P5 BRA `(.L_x_6773) ;  /* 0x0000000000e4d947 */ /* 0x000fea0003800000 */
        /* <DEDUP_REMOVED lines=22> */
[----:B0-----:R-:W-:Y:S02]  /*13a0*/  SHF.R.U64 R168, R14, 0x10, R15 ;  /* 0x000000100ea87819 */ /* 0x001fe4000000120f */
[----:B------:R-:W-:-:S02]  /*13b0*/  MOV R211, R15 ;  /* 0x0000000f00d37202 */ /* 0x000fc40000000f00 */
[----:B------:R-:W-:Y:S01]  /*13c0*/  SHF.R.U32.HI R171, RZ, 0x10, R15 ;  /* 0x00000010ffab7819 */ /* 0x000fe2000001160f */
[C---:B---3--:R-:W-:Y:S01]  /*13d0*/  FADD.FTZ R14, -R213.reuse, R16 ;  /* 0x00000010d50e7221 */ /* 0x048fe20000010100 */
[C---:B------:R-:W-:Y:S01]  /*13e0*/  FADD.FTZ R15, -R213.reuse, R17 ;  /* 0x00000011d50f7221 */ /* 0x040fe20000010100 */
[----:B------:R-:W-:Y:S02]  /*13f0*/  SHF.L.U32 R17, R170, 0x10, RZ ;  /* 0x00000010aa117819 */ /* 0x000fe400000006ff */
[----:B------:R-:W-:Y:S01]  /*1400*/  FMUL.FTZ R14, R14, UR28 ;  /* 0x0000001c0e0e7c20 */ /* 0x000fe20008410000 */
[C---:B------:R-:W-:Y:S01]  /*1410*/  FADD.FTZ R16, -R213.reuse, R18 ;  /* 0x00000012d5107221 */ /* 0x040fe20000010100 */
        /* <DEDUP_REMOVED lines=17> */
[----:B----4-:R-:W-:Y:S01]  /*1530*/  FMUL.FTZ R19, R229, R19 ;  /* 0x00000013e5137220 */ /* 0x010fe20000410000 */
        /* <DEDUP_REMOVED lines=9> */
.L_x_6773:
[----:B------:R-:W-:Y:S05]  /*15d0*/  BSYNC.RECONVERGENT B1 ;  /* 0x0000000000017941 */ /* 0x000fea0003800200 */
.L_x_6772:
        /* <DEDUP_REMOVED lines=17> */
[----:B------:R-:W-:Y:S02]  /*16f0*/  IADD3 R220, PT, PT, R220, 0x100, RZ ;  /* 0x00000100dcdc7810 */ /* 0x000fe40007ffe0ff */
[----:B------:R-:W-:Y:S02]  /*1700*/  IADD3 R217, PT, PT, R217, 0x100, RZ ;  /* 0x00000100d9d97810 */ /* 0x000fe40007ffe0ff */
[----:B---3--:R-:W-:Y:S02]  /*1710*/  MOV R170, R24 ;  /* 0x0000001800aa7202 */ /* 0x008fe40000000f00 */
[----:B------:R-:W-:Y:S01]  /*1720*/  SHF.R.U64 R24, R24, 0x10, R25 ;  /* 0x0000001018187819 */ /* 0x000fe20000001219 */
[C---:B----4-:R-:W-:Y:S01]  /*1730*/  FADD.FTZ R20, -R213.reuse, R20 ;  /* 0x00000014d5147221 */ /* 0x050fe20000010100 */
[C---:B0-----:R-:W-:Y:S01]  /*1740*/  FADD.FTZ R169, -R213.reuse, R23 ;  /* 0x00000017d5a97221 */ /* 0x041fe20000010100 */
[----:B------:R-:W-:Y:S01]  /*1750*/  SHF.L.U32 R23, R170, 0x10, RZ ;  /* 0x00000010aa177819 */ /* 0x000fe200000006ff */
[C---:B------:R-:W-:Y:S01]  /*1760*/  FADD.FTZ R21, -R213.reuse, R21 ;  /* 0x00000015d5157221 */ /* 0x040fe20000010100 */
        /* <DEDUP_REMOVED lines=27> */
[C---:B------:R-:W-:Y:S01]  /*1920*/  FFMA.FTZ R67, R210.reuse, R168, R67 ;  /* 0x000000a8d2437223 */ /* 0x040fe20000010043 */
[----:B------:R-:W-:Y:S01]  /*1930*/  FADD.FTZ R219, R169, R222 ;  /* 0x000000dea9db7221 */ /* 0x000fe20000010000 */
[----:B------:R-:W-:-:S07]  /*1940*/  FFMA.FTZ R218, R210, R222, R170 ;  /* 0x000000ded2da7223 */ /* 0x000fce00000100aa */
.L_x_6775:
[----:B------:R-:W-:Y:S05]  /*1950*/  BSYNC.RECONVERGENT B1 ;  /* 0x0000000000017941 */ /* 0x000fea0003800200 */
.L_x_6774:
        /* <DEDUP_REMOVED lines=23> */
[C---:B----4-:R-:W-:Y:S01]  /*1ad0*/  FADD.FTZ R173, -R213.reuse, R171 ;  /* 0x000000abd5ad7221 */ /* 0x050fe20000010100 */
[C---:B------:R-:W-:Y:S01]  /*1ae0*/  FADD.FTZ R26, -R213.reuse, R168 ;  /* 0x000000a8d51a7221 */ /* 0x040fe20000010100 */
[----:B------:R-:W-:Y:S01]  /*1af0*/  FADD.FTZ R27, -R213, R169 ;  /* 0x000000a9d51b7221 */ /* 0x000fe20000010100 */
[----:B------:R-:W-:Y:S01]  /*1b00*/  SHF.L.U32 R171, R175, 0x10, RZ ;  /* 0x00000010afab7819 */ /* 0x000fe200000006ff */
[----:B------:R-:W-:Y:S01]  /*1b10*/  FADD.FTZ R172, -R213, R170 ;  /* 0x000000aad5ac7221 */ /* 0x000fe20000010100 */
[----:B------:R-:W-:Y:S01]  /*1b20*/  SHF.L.U32 R170, R174, 0x10, RZ ;  /* 0x00000010aeaa7819 */ /* 0x000fe200000006ff */
[----:B------:R-:W-:Y:S01]  /*1b30*/  FMUL.FTZ R26, R26, UR28 ;  /* 0x0000001c1a1a7c20 */ /* 0x000fe20008410000 */
[----:B------:R-:W-:Y:S01]  /*1b40*/  SHF.L.U32 R168, R209, 0x10, RZ ;  /* 0x00000010d1a87819 */ /* 0x000fe200000006ff */
[----:B------:R-:W-:Y:S01]  /*1b50*/  FMUL.FTZ R27, R27, UR28 ;  /* 0x0000001c1b1b7c20 */ /* 0x000fe20008410000 */
[----:B------:R-:W-:Y:S01]  /*1b60*/  FMUL.FTZ R209, R173, UR28 ;  /* 0x0000001cadd17c20 */ /* 0x000fe20008410000 */
[-C--:B-----5:R-:W-:Y:S01]  /*1b70*/  FMUL.FTZ R173, R244, R171.reuse ;  /* 0x000000abf4ad7220 */ /* 0x0a0fe20000410000 */
[----:B------:R-:W-:Y:S01]  /*1b80*/  SHF.L.U32 R169, R221, 0x10, RZ ;  /* 0x00000010dda97819 */ /* 0x000fe200000006ff */
[----:B------:R-:W-:Y:S01]  /*1b90*/  FADD.FTZ R92, R92, R171 ;  /* 0x000000ab5c5c7221 */ /* 0x000fe20000010000 */
[C---:B------:R-:W-:Y:S01]  /*1ba0*/  FFMA.FTZ R68, R26.reuse, R171, R68 ;  /* 0x000000ab1a447223 */ /* 0x040fe20000010044 */
[----:B------:R-:W-:Y:S01]  /*1bb0*/  FADD.FTZ R93, R93, R170 ;  /* 0x000000aa5d5d7221 */ /* 0x000fe20000010000 */
[-C--:B------:R-:W-:Y:S01]  /*1bc0*/  FFMA.FTZ R69, R27, R170.reuse, R69 ;  /* 0x000000aa1b457223 */ /* 0x080fe20000010045 */
[----:B------:R-:W-:Y:S01]  /*1bd0*/  FMUL.FTZ R174, R245, R170 ;  /* 0x000000aaf5ae7220 */ /* 0x000fe20000410000 */
[----:B------:R-:W-:Y:S01]  /*1be0*/  FADD.FTZ R170, R219, R173 ;  /* 0x000000addbaa7221 */ /* 0x000fe20000010000 */
[----:B------:R-:W-:Y:S01]  /*1bf0*/  FFMA.FTZ R171, R26, R173, R218 ;  /* 0x000000ad1aab7223 */ /* 0x000fe200000100da */
[----:B------:R-:W-:Y:S01]  /*1c00*/  FMUL.FTZ R172, R172, UR28 ;  /* 0x0000001cacac7c20 */ /* 0x000fe20008410000 */
        /* <DEDUP_REMOVED lines=12> */
.L_x_6777:
[----:B------:R-:W-:Y:S05]  /*1cd0*/  BSYNC.RECONVERGENT B1 ;  /* 0x0000000000017941 */ /* 0x000fea0003800200 */
.L_x_6776:
        /* <DEDUP_REMOVED lines=55> */
.L_x_6779:
[----:B------:R-:W-:Y:S05]  /*2050*/  BSYNC.RECONVERGENT B1 ;  /* 0x0000000000017941 */ /* 0x000fea0003800200 */
.L_x_6778:
        /* <DEDUP_REMOVED lines=55> */
.L_x_6781:
[----:B------:R-:W-:Y:S05]  /*23d0*/  BSYNC.RECONVERGENT B1 ;  /* 0x0000000000017941 */ /* 0x000fea0003800200 */
.L_x_6780:
        /* <DEDUP_REMOVED lines=18> */
[--C-:B------:R-:W-:Y:S02]  /*2500*/  SHF.R.U64 R188, R188, 0x10, R189.reuse ;  /* 0x00000010bcbc7819 */ /* 0x100fe400000012bd */
[----:B------:R-:W-:Y:S02]  /*2510*/  SHF.L.U32 R192, R192, 0x10, RZ ;  /* 0x00000010c0c07819 */ /* 0x000fe400000006ff */
[----:B------:R-:W-:Y:S02]  /*2520*/  MOV R214, R189 ;  /* 0x000000bd00d67202 */ /* 0x000fe40000000f00 */
[----:B------:R-:W-:Y:S02]  /*2530*/  SHF.R.U32.HI R189, RZ, 0x10, R189 ;  /* 0x00000010ffbd7819 */ /* 0x000fe400000116bd */
[----:B------:R-:W-:Y:S01]  /*2540*/  SHF.L.U32 R193, R188, 0x10, RZ ;  /* 0x00000010bcc17819 */ /* 0x000fe200000006ff */
[----:B------:R-:W-:-:S04]  /*2550*/  FADD.FTZ R104, R104, R192 ;  /* 0x000000c068687221 */ /* 0x000fc80000010000 */
[----:B------:R-:W-:Y:S01]  /*2560*/  FADD.FTZ R105, R105, R193 ;  /* 0x000000c169697221 */ /* 0x000fe20000010000 */
[C---:B--2---:R-:W-:Y:S01]  /*2570*/  FADD.FTZ R168, -R213.reuse, R168 ;  /* 0x000000a8d5a87221 */ /* 0x044fe20000010100 */
[C---:B0-----:R-:W-:Y:S01]  /*2580*/  FADD.FTZ R191, -R213.reuse, R171 ;  /* 0x000000abd5bf7221 */ /* 0x041fe20000010100 */
[----:B------:R-:W-:Y:S02]  /*2590*/  FADD.FTZ R169, -R213, R169 ;  /* 0x000000a9d5a97221 */ /* 0x000fe40000010100 */
[----:B------:R-:W-:Y:S01]  /*25a0*/  FMUL.FTZ R188, R168, UR28 ;  /* 0x0000001ca8bc7c20 */ /* 0x000fe20008410000 */
[----:B------:R-:W-:Y:S01]  /*25b0*/  FMUL.FTZ R226, R191, UR28 ;  /* 0x0000001cbfe27c20 */ /* 0x000fe20008410000 */
[-C--:B-----5:R-:W-:Y:S01]  /*25c0*/  FMUL.FTZ R191, R232, R192.reuse ;  /* 0x000000c0e8bf7220 */ /* 0x0a0fe20000410000 */
[----:B------:R-:W-:Y:S01]  /*25d0*/  FADD.FTZ R170, -R213, R170 ;  /* 0x000000aad5aa7221 */ /* 0x000fe20000010100 */
[----:B------:R-:W-:Y:S01]  /*25e0*/  SHF.L.U32 R213, R189, 0x10, RZ ;  /* 0x00000010bdd57819 */ /* 0x000fe200000006ff */
[----:B------:R-:W-:Y:S01]  /*25f0*/  FMUL.FTZ R189, R169, UR28 ;  /* 0x0000001ca9bd7c20 */ /* 0x000fe20008410000 */
[----:B------:R-:W-:Y:S01]  /*2600*/  SHF.L.U32 R171, R214, 0x10, RZ ;  /* 0x00000010d6ab7819 */ /* 0x000fe200000006ff */
[C---:B------:R-:W-:Y:S01]  /*2610*/  FFMA.FTZ R76, R188.reuse, R192, R76 ;  /* 0x000000c0bc4c7223 */ /* 0x040fe2000001004c */
[----:B------:R-:W-:Y:S01]  /*2620*/  FMUL.FTZ R192, R233, R193 ;  /* 0x000000c1e9c07220 */ /* 0x000fe20000410000 */
[----:B------:R-:W-:Y:S01]  /*2630*/  FADD.FTZ R219, R219, R191 ;  /* 0x000000bfdbdb7221 */ /* 0x000fe20000010000 */
[----:B------:R-:W-:Y:S01]  /*2640*/  FFMA.FTZ R218, R188, R191, R218 ;  /* 0x000000bfbcda7223 */ /* 0x000fe200000100da */
        /* <DEDUP_REMOVED lines=15> */
.L_x_6769:
[----:B------:R-:W0:Y:S01]  /*2740*/  S2R R169, SR_TID.X ;  /* 0x0000000000a97919 */ /* 0x000e220000002100 */
[----:B------:R-:W-:Y:S01]  /*2750*/  UISETP.GE.AND UP3, UPT, UR7, 0x1, UPT ;  /* 0x000000010700788c */ /* 0x000fe2000bf66270 */
[----:B------:R-:W-:Y:S01]  /*2760*/  HFMA2 R213, -RZ, RZ, 0, 0 ;  /* 0x00000000ffd57431 */ /* 0x000fe200000001ff */
[----:B------:R-:W-:Y:S02]  /*2770*/  UIMAD UR4, UR9, UR6, URZ ;  /* 0x00000006090472a4 */ /* 0x000fe4000f8e02ff */
        /* <DEDUP_REMOVED lines=18> */
[----:B------:R-:W-:Y:S02]  /*28a0*/  ISETP.GE.U32.AND P1, PT, R2, 0x400, PT ;  /* 0x000004000200780c */ /* 0x000fe40003f26070 */
[----:B------:R-:W-:Y:S02]  /*28b0*/  P2R R252, PR, RZ, 0x4 ;  /* 0x00000004fffc7803 */ /* 0x000fe40000000000 */
[----:B------:R-:W-:-:S03]  /*28c0*/  P2R R231, PR, RZ, 0x8 ;  /* 0x00000008ffe77803 */ /* 0x000fc60000000000 */
[----:B------:R-:W0:Y:S08]  /*28d0*/  @P2 LDC.64 R168, c[0x0][0x3b0] ;  /* 0x0000ec00ffa82b82 */ /* 0x000e300000000a00 */
[----:B------:R-:W2:Y:S08]  /*28e0*/  @P3 LDC.64 R170, c[0x0][0x3b0] ;  /* 0x0000ec00ffaa3b82 */ /* 0x000eb00000000a00 */
[----:B------:R-:W3:Y:S01]  /*28f0*/  @P1 LDC.64 R218, c[0x0][0x3b0] ;  /* 0x0000ec00ffda1b82 */ /* 0x000ee20000000a00 */
[----:B0-----:R-:W-:-:S05]  /*2900*/  @P2 IMAD.WIDE.U32 R168, R213, 0x4, R168 ;  /* 0x00000004d5a82825 */ /* 0x001fca00078e00a8 */
[----:B------:R0:W5:Y:S01]  /*2910*/  @P2 LDG.E R9, desc[UR10][R168.64] ;  /* 0x0000000aa8092981 */ /* 0x000162000c1e1900 */
[----:B------:R-:W-:Y:S01]  /*2920*/  @P2 IADD3 R213, PT, PT, R213, 0x100, RZ ;  /* 0x00000100d5d52810 */ /* 0x000fe20007ffe0ff */
[----:B0-----:R-:W0:Y:S04]  /*2930*/  @P0 LDC.64 R168, c[0x0][0x3b0] ;  /* 0x0000ec00ffa80b82 */ /* 0x001e280000000a00 */
[C---:B--2---:R-:W-:Y:S01]  /*2940*/  @P3 IMAD.WIDE.U32 R170, R213.reuse, 0x4, R170 ;  /* 0x00000004d5aa3825 */ /* 0x044fe200078e00aa */
[C---:B------:R-:W-:Y:S02]  /*2950*/  ISETP.GE.U32.AND P2, PT, R2.reuse, 0x500, PT ;  /* 0x000005000200780c */ /* 0x040fe40003f46070 */
[----:B------:R-:W-:Y:S02]  /*2960*/  @P3 IADD3 R213, PT, PT, R213, 0x100, RZ ;  /* 0x00000100d5d53810 */ /* 0x000fe40007ffe0ff */
[----:B------:R2:W5:Y:S01]  /*2970*/  @P3 LDG.E R8, desc[UR10][R170.64] ;  /* 0x0000000aaa083981 */ /* 0x000562000c1e1900 */
[----:B------:R-:W-:-:S08]  /*2980*/  ISETP.GE.U32.AND P3, PT, R2, 0x600, PT ;  /* 0x000006000200780c */ /* 0x000fd00003f66070 */
[----:B--2---:R-:W2:Y:S01]  /*2990*/  @P2 LDC.64 R170, c[0x0][0x3b0] ;  /* 0x0000ec00ffaa2b82 */ /* 0x004ea20000000a00 */
[C---:B0-----:R-:W-:Y:S01]  /*29a0*/  @P0 IMAD.WIDE.U32 R168, R213.reuse, 0x4, R168 ;  /* 0x00000004d5a80825 */ /* 0x041fe200078e00a8 */
[----:B------:R-:W-:-:S04]  /*29b0*/  @P0 IADD3 R213, PT, PT, R213, 0x100, RZ ;  /* 0x00000100d5d50810 */ /* 0x000fc80007ffe0ff */
[----:B------:R3:W5:Y:S02]  /*29c0*/  @P0 LDG.E R7, desc[UR10][R168.64] ;  /* 0x0000000aa8070981 */ /* 0x000764000c1e1900 */
[----:B---3--:R-:W-:-:S05]  /*29d0*/  @P1 IMAD.WIDE.U32 R168, R213, 0x4, R218 ;  /* 0x00000004d5a81825 */ /* 0x008fca00078e00da */
[----:B------:R0:W5:Y:S01]  /*29e0*/  @P1 LDG.E R6, desc[UR10][R168.64] ;  /* 0x0000000aa8061981 */ /* 0x000162000c1e1900 */
[----:B------:R-:W-:-:S05]  /*29f0*/  @P1 IADD3 R213, PT, PT, R213, 0x100, RZ ;  /* 0x00000100d5d51810 */ /* 0x000fca0007ffe0ff */
[C---:B--2---:R-:W-:Y:S01]  /*2a00*/  @P2 IMAD.WIDE.U32 R170, R213.reuse, 0x4, R170 ;  /* 0x00000004d5aa2825 */ /* 0x044fe200078e00aa */
[----:B0-----:R-:W0:Y:S01]  /*2a10*/  @P3 LDC.64 R168, c[0x0][0x3b0] ;  /* 0x0000ec00ffa83b82 */ /* 0x001e220000000a00 */
[----:B------:R-:W-:-:S03]  /*2a20*/  @P2 IADD3 R213, PT, PT, R213, 0x100, RZ ;  /* 0x00000100d5d52810 */ /* 0x000fc60007ffe0ff */
[----:B------:R2:W5:Y:S02]  /*2a30*/  @P2 LDG.E R5, desc[UR10][R170.64] ;  /* 0x0000000aaa052981 */ /* 0x000564000c1e1900 */
[----:B0-----:R-:W-:-:S05]  /*2a40*/  @P3 IMAD.WIDE.U32 R168, R213, 0x4, R168 ;  /* 0x00000004d5a83825 */ /* 0x001fca00078e00a8 */
        /* <DEDUP_REMOVED lines=10> */
.L_x_6783:
        /* <DEDUP_REMOVED lines=10> */
[----:B------:R-:W2:Y:S08]  /*2b90*/  @P5 LDC.64 R170, c[0x0][0x3b0] ;  /* 0x0000ec00ffaa5b82 */ /* 0x000eb00000000a00 */
[----:B------:R-:W3:Y:S01]  /*2ba0*/  @P6 LDC.64 R218, c[0x0][0x438] ;  /* 0x00010e00ffda6b82 */ /* 0x000ee20000000a00 */
[----:B0-----:R-:W-:-:S07]  /*2bb0*/  @P6 IMAD.WIDE.U32 R168, R213, 0x4, R168 ;  /* 0x00000004d5a86825 */ /* 0x001fce00078e00a8 */
[----:B------:R-:W0:Y:S01]  /*2bc0*/  @P5 LDC.64 R228, c[0x0][0x438] ;  /* 0x00010e00ffe45b82 */ /* 0x000e220000000a00 */
[----:B------:R4:W5:Y:S01]  /*2bd0*/  @P6 LDG.E R9, desc[UR10][R168.64] ;  /* 0x0000000aa8096981 */ /* 0x000962000c1e1900 */
[----:B------:R-:W-:-:S05]  /*2be0*/  @P6 IADD3 R213, PT, PT, R213, 0x100, RZ ;  /* 0x00000100d5d56810 */ /* 0x000fca0007ffe0ff */
[C---:B--2---:R-:W-:Y:S01]  /*2bf0*/  @P5 IMAD.WIDE.U32 R170, R213.reuse, 0x4, R170 ;  /* 0x00000004d5aa5825 */ /* 0x044fe200078e00aa */
[----:B----4-:R-:W2:Y:S01]  /*2c00*/  @P0 LDC.64 R168, c[0x0][0x3b0] ;  /* 0x0000ec00ffa80b82 */ /* 0x010ea20000000a00 */
[----:B------:R-:W-:-:S03]  /*2c10*/  @P5 IADD3 R213, PT, PT, R213, 0x100, RZ ;  /* 0x00000100d5d55810 */ /* 0x000fc60007ffe0ff */
[----:B------:R4:W5:Y:S04]  /*2c20*/  @P5 LDG.E R8, desc[UR10][R170.64] ;  /* 0x0000000aaa085981 */ /* 0x000968000c1e1900 */
[----:B----4-:R-:W4:Y:S01]  /*2c30*/  @P1 LDC.64 R170, c[0x0][0x3b0] ;  /* 0x0000ec00ffaa1b82 */ /* 0x010f220000000a00 */
[----:B--2---:R-:W-:-:S05]  /*2c40*/  @P0 IMAD.WIDE.U32 R168, R213, 0x4, R168 ;  /* 0x00000004d5a80825 */ /* 0x004fca00078e00a8 */
[----:B------:R2:W5:Y:S01]  /*2c50*/  @P0 LDG.E R7, desc[UR10][R168.64] ;  /* 0x0000000aa8070981 */ /* 0x000562000c1e1900 */
[----:B------:R-:W-:-:S05]  /*2c60*/  @P0 IADD3 R213, PT, PT, R213, 0x100, RZ ;  /* 0x00000100d5d50810 */ /* 0x000fca0007ffe0ff */
[C---:B----4-:R-:W-:Y:S01]  /*2c70*/  @P1 IMAD.WIDE.U32 R170, R213.reuse, 0x4, R170 ;  /* 0x00000004d5aa1825 */ /* 0x050fe200078e00aa */
[----:B--2---:R-:W2:Y:S01]  /*2c80*/  @P2 LDC.64 R168, c[0x0][0x3b0] ;  /* 0x0000ec00ffa82b82 */ /* 0x004ea20000000a00 */
[----:B------:R-:W-:-:S03]  /*2c90*/  @P1 IADD3 R213, PT, PT, R213, 0x100, RZ ;  /* 0x00000100d5d51810 */ /* 0x000fc60007ffe0ff */
[----:B------:R4:W5:Y:S04]  /*2ca0*/  @P1 LDG.E R6, desc[UR10][R170.64] ;  /* 0x0000000aaa061981 */ /* 0x000968000c1e1900 */
[----:B----4-:R-:W4:Y:S01]  /*2cb0*/  @P3 LDC.64 R170, c[0x0][0x3b0] ;  /* 0x0000ec00ffaa3b82 */ /* 0x010f220000000a00 */
[----:B--2---:R-:W-:-:S05]  /*2cc0*/  @P2 IMAD.WIDE.U32 R168, R213, 0x4, R168 ;  /* 0x00000004d5a82825 */ /* 0x004fca00078e00a8 */
[----:B------:R2:W5:Y:S01]  /*2cd0*/  @P2 LDG.E R5, desc[UR10][R168.64] ;  /* 0x0000000aa8052981 */ /* 0x000562000c1e1900 */
[----:B------:R-:W-:Y:S02]  /*2ce0*/  @P2 IADD3 R213, PT, PT, R213, 0x100, RZ ;  /* 0x00000100d5d52810 */ /* 0x000fe40007ffe0ff */
[----:B------:R-:W-:-:S03]  /*2cf0*/  P2R R230, PR, RZ, 0x10 ;  /* 0x00000010ffe67803 */ /* 0x000fc60000000000 */
[C---:B----4-:R-:W-:Y:S01]  /*2d00*/  @P3 IMAD.WIDE.U32 R170, R213.reuse, 0x4, R170 ;  /* 0x00000004d5aa3825 */ /* 0x050fe200078e00aa */
[----:B------:R-:W-:Y:S01]  /*2d10*/  @P3 IADD3 R213, PT, PT, R213, 0x100, RZ ;  /* 0x00000100d5d53810 */ /* 0x000fe20007ffe0ff */
[----:B--2---:R-:W2:Y:S03]  /*2d20*/  @P4 LDC.64 R168, c[0x0][0x3b0] ;  /* 0x0000ec00ffa84b82 */ /* 0x004ea60000000a00 */
[----:B------:R4:W5:Y:S05]  /*2d30*/  @P3 LDG.E R4, desc[UR10][R170.64] ;  /* 0x0000000aaa043981 */ /* 0x00096a000c1e1900 */
[----:B----4-:R-:W4:Y:S01]  /*2d40*/  @P0 LDC.64 R170, c[0x0][0x438] ;  /* 0x00010e00ffaa0b82 */ /* 0x010f220000000a00 */
[----:B--2---:R-:W-:-:S05]  /*2d50*/  @P4 IMAD.WIDE.U32 R168, R213, 0x4, R168 ;  /* 0x00000004d5a84825 */ /* 0x004fca00078e00a8 */
[----:B------:R3:W5:Y:S02]  /*2d60*/  @P4 LDG.E R3, desc[UR10][R168.64] ;  /* 0x0000000aa8034981 */ /* 0x000764000c1e1900 */
[C---:B---3--:R-:W-:Y:S01]  /*2d70*/  @P6 IMAD.WIDE.U32 R168, R214.reuse, 0x10, R218 ;  /* 0x00000010d6a86825 */ /* 0x048fe200078e00da */
[----:B------:R-:W-:Y:S01]  /*2d80*/  @P6 IADD3 R214, PT, PT, R214, 0x100, RZ ;  /* 0x00000100d6d66810 */ /* 0x000fe20007ffe0ff */
[----:B------:R-:W2:Y:S03]  /*2d90*/  @P4 LDC.64 R218, c[0x0][0x438] ;  /* 0x00010e00ffda4b82 */ /* 0x000ea60000000a00 */
[----:B------:R0:W5:Y:S02]  /*2da0*/  @P6 LDG.E.128 R140, desc[UR10][R168.64] ;  /* 0x0000000aa88c6981 */ /* 0x000164000c1e1d00 */
[----:B0-----:R-:W-:-:S05]  /*2db0*/  @P5 IMAD.WIDE.U32 R168, R214, 0x10, R228 ;  /* 0x00000010d6a85825 */ /* 0x001fca00078e00e4 */
[----:B------:R0:W5:Y:S02]  /*2dc0*/  @P5 LDG.E.128 R144, desc[UR10][R168.64] ;  /* 0x0000000aa8905981 */ /* 0x000164000c1e1d00 */
[----:B0-----:R-:W0:Y:S01]  /*2dd0*/  @P1 LDC.64 R168, c[0x0][0x438] ;  /* 0x00010e00ffa81b82 */ /* 0x001e220000000a00 */
[----:B------:R-:W-:-:S05]  /*2de0*/  @P5 IADD3 R214, PT, PT, R214, 0x100, RZ ;  /* 0x00000100d6d65810 */ /* 0x000fca0007ffe0ff */
[C---:B----4-:R-:W-:Y:S01]  /*2df0*/  @P0 IMAD.WIDE.U32 R170, R214.reuse, 0x10, R170 ;  /* 0x00000010d6aa0825 */ /* 0x050fe200078e00aa */
[----:B------:R-:W-:-:S04]  /*2e00*/  @P0 IADD3 R214, PT, PT, R214, 0x100, RZ ;  /* 0x00000100d6d60810 */ /* 0x000fc80007ffe0ff */
[----:B------:R3:W5:Y:S02]  /*2e10*/  @P0 LDG.E.128 R148, desc[UR10][R170.64] ;  /* 0x0000000aaa940981 */ /* 0x000764000c1e1d00 */
[----:B---3--:R-:W3:Y:S01]  /*2e20*/  @P2 LDC.64 R170, c[0x0][0x438] ;  /* 0x00010e00ffaa2b82 */ /* 0x008ee20000000a00 */
[----:B0-----:R-:W-:-:S05]  /*2e30*/  @P1 IMAD.WIDE.U32 R168, R214, 0x10, R168 ;  /* 0x00000010d6a81825 */ /* 0x001fca00078e00a8 */
[----:B------:R0:W5:Y:S02]  /*2e40*/  @P1 LDG.E.128 R152, desc[UR10][R168.64] ;  /* 0x0000000aa8981981 */ /* 0x000164000c1e1d00 */
[----:B0-----:R-:W0:Y:S01]  /*2e50*/  @P3 LDC.64 R168, c[0x0][0x438] ;  /* 0x00010e00ffa83b82 */ /* 0x001e220000000a00 */
[----:B------:R-:W-:-:S05]  /*2e60*/  @P1 IADD3 R214, PT, PT, R214, 0x100, RZ ;  /* 0x00000100d6d61810 */ /* 0x000fca0007ffe0ff */
[C---:B---3--:R-:W-:Y:S01]  /*2e70*/  @P2 IMAD.WIDE.U32 R228, R214.reuse, 0x10, R170 ;  /* 0x00000010d6e42825 */ /* 0x048fe200078e00aa */
[----:B------:R-:W-:-:S04]  /*2e80*/  @P2 IADD3 R214, PT, PT, R214, 0x100, RZ ;  /* 0x00000100d6d62810 */ /* 0x000fc80007ffe0ff */
[----:B------:R3:W5:Y:S01]  /*2e90*/  @P2 LDG.E.128 R156, desc[UR10][R228.64] ;  /* 0x0000000ae49c2981 */ /* 0x000762000c1e1d00 */
[C---:B0-----:R-:W-:Y:S01]  /*2ea0*/  @P3 IMAD.WIDE.U32 R168, R214.reuse, 0x10, R168 ;  /* 0x00000010d6a83825 */ /* 0x041fe200078e00a8 */
[----:B------:R-:W-:-:S04]  /*2eb0*/  @P3 IADD3 R214, PT, PT, R214, 0x100, RZ ;  /* 0x00000100d6d63810 */ /* 0x000fc80007ffe0ff */
[----:B------:R3:W5:Y:S01]  /*2ec0*/  @P3 LDG.E.128 R28, desc[UR10][R168.64] ;  /* 0x0000000aa81c3981 */ /* 0x000762000c1e1d00 */
[----:B--2---:R-:W-:-:S05]  /*2ed0*/  @P4 IMAD.WIDE.U32 R170, R214, 0x10, R218 ;  /* 0x00000010d6aa4825 */ /* 0x004fca00078e00da */
[----:B------:R3:W5:Y:S01]  /*2ee0*/  @P4 LDG.E.128 R164, desc[UR10][R170.64] ;  /* 0x0000000aaaa44981 */ /* 0x000762000c1e1d00 */
[----:B------:R-:W-:-:S07]  /*2ef0*/  CS2R R218, SRZ ;  /* 0x0000000000da7805 */ /* 0x000fce000001ff00 */
.L_x_6782:
[----:B-1----:R-:W-:Y:S05]  /*2f00*/  BSYNC.RECONVERGENT B0 ;  /* 0x0000000000007941 */ /* 0x002fea0003800200 */
.L_x_6768:
[----:B0--3--:R-:W0:Y:S01]  /*2f10*/  SHFL.DOWN PT, R168, R219, 0x10, 0x1f ;  /* 0x0a001f00dba87f89 */ /* 0x009e2200000e0000 */
        /* <DEDUP_REMOVED lines=31> */
.L_x_6785:
[----:B------:R-:W-:Y:S05]  /*3110*/  BSYNC.RECONVERGENT B0 ;  /* 0x0000000000007941 */ /* 0x000fea0003800200 */
.L_x_6784:
        /* <DEDUP_REMOVED lines=36> */
[----:B------:R-:W-:Y:S01]  /*3360*/  FADD.FTZ R168, R213, R168 ;  /* 0x000000a8d5a87221 */ /* 0x000fe20000010000 */
[----:B------:R-:W-:Y:S02]  /*3370*/  MOV R213, R227 ;  /* 0x000000e300d57202 */ /* 0x000fe40000000f00 */
[----:B------:R-:W-:Y:S01]  /*3380*/  FADD.FTZ R169, R171, R169 ;  /* 0x000000a9aba97221 */ /* 0x000fe20000010000 */
[----:B------:R-:W-:Y:S01]  /*3390*/  FADD.FTZ R168, R170, R168 ;  /* 0x000000a8aaa87221 */ /* 0x000fe20000010000 */
[----:B------:R-:W-:Y:S01]  /*33a0*/  MOV R171, UR4 ;  /* 0x0000000400ab7c02 */ /* 0x000fe20008000f00 */
[----:B------:R-:W-:-:S02]  /*33b0*/  HFMA2 R170, -RZ, RZ, 0, 0 ;  /* 0x00000000ffaa7431 */ /* 0x000fc400000001ff */
[----:B------:R-:W-:Y:S01]  /*33c0*/  FMUL.FTZ R169, R169, UR31 ;  /* 0x0000001fa9a97c20 */ /* 0x000fe20008410000 */
[----:B------:R-:W-:Y:S01]  /*33d0*/  FMUL.FTZ R168, R168, UR31 ;  /* 0x0000001fa8a87c20 */ /* 0x000fe20008410000 */
[----:B------:R-:W-:Y:S02]  /*33e0*/  @P4 LEA.HI.SX32 R170, R171, R228, 0x1e ;  /* 0x000000e4abaa4211 */ /* 0x000fe400078ff2ff */
[----:B------:R-:W-:Y:S02]  /*33f0*/  ISETP.NE.AND P4, PT, RZ, UR30, PT ;  /* 0x0000001eff007c0c */ /* 0x000fe4000bf85270 */
        /* <DEDUP_REMOVED lines=9> */
[C---:B--2---:R-:W-:Y:S02]  /*3490*/  SHF.R.U64 R201, R168.reuse, 0x10, R169 ;  /* 0x00000010a8c97819 */ /* 0x044fe400000012a9 */
[----:B------:R-:W-:Y:S02]  /*34a0*/  PRMT R199, R168, 0x7610, R199 ;  /* 0x00007610a8c77816 */ /* 0x000fe400000000c7 */
[----:B------:R-:W-:Y:S02]  /*34b0*/  SHF.R.U32.HI R202, RZ, 0x10, R169 ;  /* 0x00000010ffca7819 */ /* 0x000fe400000116a9 */
[----:B------:R-:W-:-:S07]  /*34c0*/  PRMT R200, R169, 0x7610, R200 ;  /* 0x00007610a9c87816 */ /* 0x000fce00000000c8 */
.L_x_6788:
[----:B------:R-:W-:Y:S05]  /*34d0*/  BRA.U UP0, `(.L_x_6789) ;  /* 0x0000000d00647547 */ /* 0x000fea000b800000 */
[----:B------:R-:W-:Y:S02]  /*34e0*/  MOV R168, UR24 ;  /* 0x0000001800a87c02 */ /* 0x000fe40008000f00 */
[----:B------:R-:W-:Y:S02]  /*34f0*/  MOV R169, UR25 ;  /* 0x0000001900a97c02 */ /* 0x000fe40008000f00 */
        /* <DEDUP_REMOVED lines=17> */
.L_x_6793:
[----:B------:R-:W-:Y:S05]  /*3610*/  BSYNC.RECONVERGENT B1 ;  /* 0x0000000000017941 */ /* 0x000fea0003800200 */
.L_x_6792:
[----:B------:R-:W-:Y:S01]  /*3620*/  FADD.FTZ R108, R108, R10 ;  /* 0x0000000a6c6c7221 */ /* 0x000fe20000010000 */
[----:B------:R-:W-:Y:S01]  /*3630*/  FFMA.FTZ R10, R0, UR4, R171 ;  /* 0x00000004000a7c23 */ /* 0x000fe200080100ab */
[----:B------:R-:W-:-:S03]  /*3640*/  ISETP.LT.AND P5, PT, RZ, UR29, PT ;  /* 0x0000001dff007c0c */ /* 0x000fc6000bfa1270 */
[----:B------:R-:W-:-:S04]  /*3650*/  FADD.FTZ R10, R196, -R10 ;  /* 0x8000000ac40a7221 */ /* 0x000fc80000010000 */
[----:B------:R-:W-:-:S05]  /*3660*/  FMUL.FTZ R10, R10, UR28 ;  /* 0x0000001c0a0a7c20 */ /* 0x000fca0008410000 */
[----:B------:R-:W-:-:S05]  /*3670*/  FSEL R10, R10, RZ, P5 ;  /* 0x000000ff0a0a7208 */ /* 0x000fca0002800000 */
[----:B------:R-:W-:-:S04]  /*3680*/  FMUL.FTZ R10, R10, UR21 ;  /* 0x000000150a0a7c20 */ /* 0x000fc80008410000 */
[----:B------:R-:W-:-:S04]  /*3690*/  FMUL.FTZ R10, R10, UR20 ;  /* 0x000000140a0a7c20 */ /* 0x000fc80008410000 */
[----:B------:R-:W-:-:S05]  /*36a0*/  FMUL.FTZ R10, R32, R10 ;  /* 0x0000000a200a7220 */ /* 0x000fca0000410000 */
[----:B------:R-:W-:-:S04]  /*36b0*/  FSEL R10, R10, RZ, P4 ;  /* 0x000000ff0a0a7208 */ /* 0x000fc80002000000 */
[----:B------:R-:W-:-:S07]  /*36c0*/  F2FP.BF16.F32.PACK_AB R10, RZ, R10 ;  /* 0x0000000aff0a723e */ /* 0x000fce00000010ff */
.L_x_6791:
[----:B------:R-:W-:Y:S05]  /*36d0*/  BRA.U !UP3, `(.L_x_6794) ;  /* 0x000000010b647547 */ /* 0x000fea000b800000 */
[----:B-----5:R-:W-:Y:S01]  /*36e0*/  LOP3.LUT P4, RZ, R9, 0xff00, RZ, 0xc0, !PT ;  /* 0x0000ff0009ff7812 */ /* 0x020fe2000788c0ff */
[----:B------:R-:W-:Y:S01]  /*36f0*/  BSSY.RECONVERGENT B1, `(.L_x_6795) ;  /* 0x000000c000017945 */ /* 0x000fe20003800200 */
[----:B------:R-:W-:-:S11]  /*3700*/  MOV R11, RZ ;  /* 0x000000ff000b7202 */ /* 0x000fd60000000f00 */
        /* <DEDUP_REMOVED lines=10> */
.L_x_6796:
[----:B------:R-:W-:Y:S05]  /*37b0*/  BSYNC.RECONVERGENT B1 ;  /* 0x0000000000017941 */ /* 0x000fea0003800200 */
.L_x_6795:
        /* <DEDUP_REMOVED lines=11> */
.L_x_6794:
        /* <DEDUP_REMOVED lines=14> */
.L_x_6799:
[----:B------:R-:W-:Y:S05]  /*3950*/  BSYNC.RECONVERGENT B1 ;  /* 0x0000000000017941 */ /* 0x000fea0003800200 */
.L_x_6798:
        /* <DEDUP_REMOVED lines=11> */
.L_x_6797:
[----:B------:R-:W-:Y:S05]  /*3a10*/  BRA.U !UP3, `(.L_x_6800) ;  /* 0x000000110b747547 */ /* 0x000fea000b800000 */
[----:B-----5:R-:W-:Y:S01]  /*3a20*/  ISETP.GE.U32.AND P4, PT, R9, 0x1000000, PT ;  /* 0x010000000900780c */ /* 0x020fe20003f86070 */
        /* <DEDUP_REMOVED lines=12> */
.L_x_6802:
[----:B------:R-:W-:Y:S05]  /*3af0*/  BSYNC.RECONVERGENT B1 ;  /* 0x0000000000017941 */ /* 0x000fea0003800200 */
.L_x_6801:
        /* <DEDUP_REMOVED lines=10> */
[----:B------:R-:W-:Y:S01]  /*3ba0*/  F2FP.BF16.F32.PACK_AB R13, RZ, R13 ;  /* 0x0000000dff0d723e */ /* 0x000fe200000010ff */
[----:B------:R-:W-:Y:S06]  /*3bb0*/  BRA `(.L_x_6800) ;  /* 0x00000010000c7947 */ /* 0x000fec0003800000 */
.L_x_6790:
[----:B------:R-:W-:Y:S05]  /*3bc0*/  BRA.U !UP3, `(.L_x_6803) ;  /* 0x000000010b647547 */ /* 0x000fea000b800000 */
[----:B------:R-:W-:Y:S01]  /*3bd0*/  FFMA.FTZ R137, R0, UR4, R171 ;  /* 0x0000000400897c23 */ /* 0x000fe200080100ab */
[----:B------:R-:W-:Y:S01]  /*3be0*/  ISETP.LT.AND P4, PT, RZ, UR29, PT ;  /* 0x0000001dff007c0c */ /* 0x000fe2000bf81270 */
[----:B------:R-:W-:Y:S02]  /*3bf0*/  BSSY.RECONVERGENT B1, `(.L_x_6804) ;  /* 0x0000015000017945 */ /* 0x000fe40003800200 */
[----:B------:R-:W-:-:S04]  /*3c00*/  FADD.FTZ R137, R196, -R137 ;  /* 0x80000089c4897221 */ /* 0x000fc80000010000 */
[----:B------:R-:W-:-:S05]  /*3c10*/  FMUL.FTZ R137, R137, UR28 ;  /* 0x0000001c89897c20 */ /* 0x000fca0008410000 */
[----:B------:R-:W-:Y:S02]  /*3c20*/  FSEL R137, R137, RZ, P4 ;  /* 0x000000ff89897208 */ /* 0x000fe40002000000 */
[----:B-----5:R-:W-:-:S03]  /*3c30*/  LOP3.LUT P4, RZ, R9, 0xff, RZ, 0xc0, !PT ;  /* 0x000000ff09ff7812 */ /* 0x020fc6000788c0ff */
[----:B------:R-:W-:-:S04]  /*3c40*/  FMUL.FTZ R137, R137, UR21 ;  /* 0x0000001589897c20 */ /* 0x000fc80008410000 */
[----:B------:R-:W-:-:S04]  /*3c50*/  FMUL.FTZ R137, R137, UR20 ;  /* 0x0000001489897c20 */ /* 0x000fc80008410000 */
[----:B------:R-:W-:-:S05]  /*3c60*/  FMUL.FTZ R137, R32, R137 ;  /* 0x0000008920897220 */ /* 0x000fca0000410000 */
[----:B------:R-:W-:Y:S01]  /*3c70*/  FSEL R10, R137, RZ, P4 ;  /* 0x000000ff890a7208 */ /* 0x000fe20002000000 */
[----:B------:R-:W-:-:S03]  /*3c80*/  HFMA2 R137, -RZ, RZ, 0, 0 ;  /* 0x00000000ff897431 */ /* 0x000fc600000001ff */
[----:B------:R-:W-:Y:S01]  /*3c90*/  F2FP.BF16.F32.PACK_AB R10, RZ, R10 ;  /* 0x0000000aff0a723e */ /* 0x000fe200000010ff */
[----:B------:R-:W-:Y:S06]  /*3ca0*/  @!P4 BRA `(.L_x_6805) ;  /* 0x000000000024c947 */ /* 0x000fec0003800000 */
        /* <DEDUP_REMOVED lines=9> */
.L_x_6805:
[----:B------:R-:W-:Y:S05]  /*3d40*/  BSYNC.RECONVERGENT B1 ;  /* 0x0000000000017941 */ /* 0x000fea0003800200 */
.L_x_6804:
[----:B------:R-:W-:-:S07]  /*3d50*/  FADD.FTZ R108, R108, R137 ;  /* 0x000000896c6c7221 */ /* 0x000fce0000010000 */
.L_x_6803:
        /* <DEDUP_REMOVED lines=11> */
[----:B------:R-:W-:Y:S02]  /*3e10*/  FSEL R11, R136, RZ, P4 ;  /* 0x000000ff880b7208 */ /* 0x000fe40002000000 */
[----:B------:R-:W-:Y:S02]  /*3e20*/  MOV R136, RZ ;  /* 0x000000ff00887202 */ /* 0x000fe40000000f00 */
        /* <DEDUP_REMOVED lines=11> */
.L_x_6808:
[----:B------:R-:W-:Y:S05]  /*3ee0*/  BSYNC.RECONVERGENT B1 ;  /* 0x0000000000017941 */ /* 0x000fea0003800200 */
.L_x_6807:
[----:B------:R-:W-:-:S07]  /*3ef0*/  FADD.FTZ R109, R109, R136 ;  /* 0x000000886d6d7221 */ /* 0x000fce0000010000 */
.L_x_6806:
        /* <DEDUP_REMOVED lines=24> */
.L_x_6811:
[----:B------:R-:W-:Y:S05]  /*4080*/  BSYNC.RECONVERGENT B1 ;  /* 0x0000000000017941 */ /* 0x000fea0003800200 */
.L_x_6810:
[----:B------:R-:W-:-:S07]  /*4090*/  FADD.FTZ R110, R110, R137 ;  /* 0x000000896e6e7221 */ /* 0x000fce0000010000 */
.L_x_6809:
        /* <DEDUP_REMOVED lines=27> */
[----:B------:R-:W-:Y:S01]  /*4250*/  F2FP.BF16.F32.PACK_AB R13, RZ, R13 ;  /* 0x0000000dff0d723e */ /* 0x000fe200000010ff */
[----:B------:R-:W-:Y:S06]  /*4260*/  BRA `(.L_x_6800) ;  /* 0x0000000800607947 */ /* 0x000fec0003800000 */
.L_x_6789:
        /* <DEDUP_REMOVED lines=18> */
[-C--:B------:R-:W-:Y:S01]  /*4390*/  @P4 FMUL.FTZ R214, R217, R10.reuse ;  /* 0x0000000ad9d64220 */ /* 0x080fe20000410000 */
[----:B------:R-:W-:-:S03]  /*43a0*/  FMUL.FTZ R10, R32, R10 ;  /* 0x0000000a200a7220 */ /* 0x000fc60000410000 */
[----:B------:R-:W-:Y:S02]  /*43b0*/  FADD.FTZ R108, R108, R214 ;  /* 0x000000d66c6c7221 */ /* 0x000fe40000010000 */
[----:B------:R-:W-:-:S04]  /*43c0*/  FSEL R10, R10, RZ, P4 ;  /* 0x000000ff0a0a7208 */ /* 0x000fc80002000000 */
[----:B------:R-:W-:-:S07]  /*43d0*/  F2FP.BF16.F32.PACK_AB R10, RZ, R10 ;  /* 0x0000000aff0a723e */ /* 0x000fce00000010ff */
.L_x_6813:
        /* <DEDUP_REMOVED lines=18> */
.L_x_6814:
        /* <DEDUP_REMOVED lines=18> */
.L_x_6815:
        /* <DEDUP_REMOVED lines=19> */
.L_x_6812:
        /* <DEDUP_REMOVED lines=19> */
.L_x_6816:
        /* <DEDUP_REMOVED lines=19> */
.L_x_6817:
        /* <DEDUP_REMOVED lines=17> */
[----:B------:R-:W-:-:S07]  /*4ac0*/  F2FP.BF16.F32.PACK_AB R12, RZ, R12 ;  /* 0x0000000cff0c723e */ /* 0x000fce00000010ff */
.L_x_6818:
        /* <DEDUP_REMOVED lines=17> */
[----:B------:R-:W-:-:S07]  /*4be0*/  F2FP.BF16.F32.PACK_AB R13, RZ, R13 ;  /* 0x0000000dff0d723e */ /* 0x000fce00000010ff */
.L_x_6800:
        /* <DEDUP_REMOVED lines=14> */
.L_x_6819:
[----:B------:R-:W-:Y:S02]  /*4cd0*/  IADD3 R213, PT, PT, R213, 0x100, RZ ;  /* 0x00000100d5d57810 */ /* 0x000fe40007ffe0ff */
[----:B------:R-:W-:-:S07]  /*4ce0*/  IADD3 R170, PT, PT, R170, 0x100, RZ ;  /* 0x00000100aaaa7810 */ /* 0x000fce0007ffe0ff */
.L_x_6787:
[----:B------:R-:W-:Y:S05]  /*4cf0*/  BSYNC.RECONVERGENT B0 ;  /* 0x0000000000007941 */ /* 0x000fea0003800200 */
.L_x_6786:
[----:B------:R-:W-:Y:S01]  /*4d00*/  ISETP.NE.AND P4, PT, R231, RZ, PT ;  /* 0x000000ffe700720c */ /* 0x000fe20003f85270 */
        /* <DEDUP_REMOVED lines=8> */
[C---:B--2---:R-:W-:Y:S02]  /*4d90*/  SHF.R.U64 R201, R168.reuse, 0x10, R169 ;  /* 0x00000010a8c97819 */ /* 0x044fe400000012a9 */
[----:B------:R-:W-:Y:S02]  /*4da0*/  PRMT R199, R168, 0x7610, R199 ;  /* 0x00007610a8c77816 */ /* 0x000fe400000000c7 */
[----:B------:R-:W-:Y:S02]  /*4db0*/  SHF.R.U32.HI R202, RZ, 0x10, R169 ;  /* 0x00000010ffca7819 */ /* 0x000fe400000116a9 */
[----:B------:R-:W-:-:S07]  /*4dc0*/  PRMT R200, R169, 0x7610, R200 ;  /* 0x00007610a9c87816 */ /* 0x000fce00000000c8 */
.L_x_6822:
        /* <DEDUP_REMOVED lines=10> */
[----:B------:R-:W-:Y:S02]  /*4e70*/  PLOP3.LUT P5, PT, PT, PT, UP2, 0x80, 0x8 ;  /* 0x000000000008781c */ /* 0x000fe40003faf028 */
[----:B------:R-:W-:-:S11]  /*4e80*/  MOV R137, R145 ;  /* 0x0000009100897202 */ /* 0x000fd60000000f00 */
[----:B------:R-:W-:Y:S01]  /*4e90*/  @P5 FFMA.FTZ R137, R136, UR28, R145 ;  /* 0x0000001c88895c23 */ /* 0x000fe20008010091 */
[----:B------:R-:W-:-:S13]  /*4ea0*/  PLOP3.LUT P5, PT, PT, PT, UP2, 0x80, 0x8 ;  /* 0x000000000008781c */ /* 0x000fda0003faf028 */
        /* <DEDUP_REMOVED lines=12> */
[----:B------:R-:W-:Y:S06]  /*4f70*/  BRA.U !UP3, `(.L_x_6825) ;  /* 0x000000010b2c7547 */ /* 0x000fec000b800000 */
[----:B------:R-:W-:Y:S01]  /*4f80*/  LOP3.LUT P5, RZ, R8, 0xff, RZ, 0xc0, !PT ;  /* 0x000000ff08ff7812 */ /* 0x000fe200078ac0ff */
[----:B------:R-:W-:Y:S01]  /*4f90*/  FMUL.FTZ R10, R136, UR21 ;  /* 0x00000015880a7c20 */ /* 0x000fe20008410000 */
[----:B------:R-:W-:-:S03]  /*4fa0*/  HFMA2 R139, -RZ, RZ, 0, 0 ;  /* 0x00000000ff8b7431 */ /* 0x000fc600000001ff */
[----:B-1----:R-:W-:-:S08]  /*4fb0*/  FMUL.FTZ R169, R10, UR20 ;  /* 0x000000140aa97c20 */ /* 0x002fd00008410000 */
[----:B------:R-:W-:-:S05]  /*4fc0*/  @P5 SHF.L.U32 R10, R199, 0x10, RZ ;  /* 0x00000010c70a5819 */ /* 0x000fca00000006ff */
[-C--:B------:R-:W-:Y:S01]  /*4fd0*/  @P5 FMUL.FTZ R139, R10, R169.reuse ;  /* 0x000000a90a8b5220 */ /* 0x080fe20000410000 */
[----:B------:R-:W-:-:S03]  /*4fe0*/  FMUL.FTZ R169, R36, R169 ;  /* 0x000000a924a97220 */ /* 0x000fc60000410000 */
[----:B------:R-:W-:Y:S02]  /*4ff0*/  FADD.FTZ R112, R112, R139 ;  /* 0x0000008b70707221 */ /* 0x000fe40000010000 */
[----:B------:R-:W-:-:S04]  /*5000*/  FSEL R169, R169, RZ, P5 ;  /* 0x000000ffa9a97208 */ /* 0x000fc80002800000 */
[----:B------:R-:W-:-:S04]  /*5010*/  F2FP.BF16.F32.PACK_AB R169, RZ, R169 ;  /* 0x000000a9ffa9723e */ /* 0x000fc800000010ff */
[----:B------:R-:W-:-:S07]  /*5020*/  PRMT R10, R169, 0x7610, R10 ;  /* 0x00007610a90a7816 */ /* 0x000fce000000000a */
.L_x_6825:
[----:B------:R-:W-:Y:S05]  /*5030*/  BRA.U !UP3, `(.L_x_6826) ;  /* 0x000000010b2c7547 */ /* 0x000fea000b800000 */
[----:B------:R-:W-:Y:S01]  /*5040*/  LOP3.LUT P5, RZ, R8, 0xff00, RZ, 0xc0, !PT ;  /* 0x0000ff0008ff7812 */ /* 0x000fe200078ac0ff */
[----:B------:R-:W-:Y:S01]  /*5050*/  FMUL.FTZ R11, R137, UR21 ;  /* 0x00000015890b7c20 */ /* 0x000fe20008410000 */
[----:B-1----:R-:W-:-:S03]  /*5060*/  MOV R168, RZ ;  /* 0x000000ff00a87202 */ /* 0x002fc60000000f00 */
        /* <DEDUP_REMOVED lines=8> */
.L_x_6826:
[----:B------:R-:W-:Y:S05]  /*50f0*/  BRA.U !UP3, `(.L_x_6827) ;  /* 0x000000010b2c7547 */ /* 0x000fea000b800000 */
        /* <DEDUP_REMOVED lines=11> */
.L_x_6827:
        /* <DEDUP_REMOVED lines=20> */
.L_x_6824:
        /* <DEDUP_REMOVED lines=17> */
[----:B------:R-:W-:-:S04]  /*5400*/  F2FP.BF16.F32.PACK_AB R168, RZ, R168 ;  /* 0x000000a8ffa8723e */ /* 0x000fc800000010ff */
[----:B------:R-:W-:-:S07]  /*5410*/  PRMT R10, R168, 0x7610, R10 ;  /* 0x00007610a80a7816 */ /* 0x000fce000000000a */
.L_x_6829:
        /* <DEDUP_REMOVED lines=19> */
.L_x_6830:
        /* <DEDUP_REMOVED lines=19> */
.L_x_6831:
        /* <DEDUP_REMOVED lines=20> */
.L_x_6823:
[----:B------:R-:W-:-:S04]  /*57c0*/  UISETP.NE.U32.AND UP0, UPT, UR24, URZ, UPT ;  /* 0x000000ff1800728c */ /* 0x000fc8000bf05070 */
[----:B------:R-:W-:-:S06]  /*57d0*/  UISETP.NE.AND.EX UP0, UPT, UR25, URZ, UPT, UP0 ;  /* 0x000000ff1900728c */ /* 0x000fcc000bf05300 */
[----:B------:R-:W-:-:S13]  /*57e0*/  PLOP3.LUT P4, PT, PT, PT, UP0, 0x80, 0x8 ;  /* 0x000000000008781c */ /* 0x000fda0003f8f008 */
[----:B------:R-:W-:Y:S05]  /*57f0*/  @!P4 BRA `(.L_x_6832) ;  /* 0x0000000400b4c947 */ /* 0x000fea0003800000 */
        /* <DEDUP_REMOVED lines=9> */
[----:B0-----:R-:W-:-:S04]  /*5890*/  FMUL.FTZ R137, R10, UR20 ;  /* 0x000000140a897c20 */ /* 0x001fc80008410000 */
[----:B------:R-:W-:Y:S01]  /*58a0*/  FMUL.FTZ R10, R36, R137 ;  /* 0x00000089240a7220 */ /* 0x000fe20000410000 */
[----:B------:R-:W-:-:S04]  /*58b0*/  MOV R137, RZ ;  /* 0x000000ff00897202 */ /* 0x000fc80000000f00 */
[----:B------:R-:W-:-:S04]  /*58c0*/  FSEL R10, R10, RZ, P5 ;  /* 0x000000ff0a0a7208 */ /* 0x000fc80002800000 */
[----:B------:R-:W-:Y:S01]  /*58d0*/  F2FP.BF16.F32.PACK_AB R10, RZ, R10 ;  /* 0x0000000aff0a723e */ /* 0x000fe200000010ff */
        /* <DEDUP_REMOVED lines=10> */
.L_x_6835:
[----:B------:R-:W-:Y:S05]  /*5980*/  BSYNC.RECONVERGENT B1 ;  /* 0x0000000000017941 */ /* 0x000fea0003800200 */
.L_x_6834:
[----:B------:R-:W-:-:S07]  /*5990*/  FADD.FTZ R112, R112, R137 ;  /* 0x0000008970707221 */ /* 0x000fce0000010000 */
.L_x_6833:
        /* <DEDUP_REMOVED lines=11> */
[----:B------:R-:W-:-:S04]  /*5a50*/  HFMA2 R136, -RZ, RZ, 0, 0 ;  /* 0x00000000ff887431 */ /* 0x000fc800000001ff */
[----:B------:R-:W-:-:S04]  /*5a60*/  FSEL R11, R11, RZ, P5 ;  /* 0x000000ff0b0b7208 */ /* 0x000fc80002800000 */
[----:B------:R-:W-:Y:S01]  /*5a70*/  F2FP.BF16.F32.PACK_AB R11, RZ, R11 ;  /* 0x0000000bff0b723e */ /* 0x000fe200000010ff */
[----:B------:R-:W-:Y:S06]  /*5a80*/  @!P5 BRA `(.L_x_6838) ;  /* 0x000000000024d947 */ /* 0x000fec0003800000 */
[----:B------:R-:W-:Y:S01]  /*5a90*/  FFMA.FTZ R137, R15, UR4, R171 ;  /* 0x000000040f897c23 */ /* 0x000fe200080100ab */
        /* <DEDUP_REMOVED lines=8> */
.L_x_6838:
[----:B------:R-:W-:Y:S05]  /*5b20*/  BSYNC.RECONVERGENT B1 ;  /* 0x0000000000017941 */ /* 0x000fea0003800200 */
.L_x_6837:
[----:B------:R-:W-:-:S07]  /*5b30*/  FADD.FTZ R113, R113, R136 ;  /* 0x0000008871717221 */ /* 0x000fce0000010000 */
.L_x_6836:
        /* <DEDUP_REMOVED lines=24> */
.L_x_6841:
[----:B------:R-:W-:Y:S05]  /*5cc0*/  BSYNC.RECONVERGENT B1 ;  /* 0x0000000000017941 */ /* 0x000fea0003800200 */
.L_x_6840:
[----:B------:R-:W-:-:S07]  /*5cd0*/  FADD.FTZ R114, R114, R137 ;  /* 0x0000008972727221 */ /* 0x000fce0000010000 */
.L_x_6839:
        /* <DEDUP_REMOVED lines=19> */
[----:B------:R-:W-:-:S12]  /*5e10*/  HFMA2 R168, -RZ, RZ, 0, 0 ;  /* 0x00000000ffa87431 */ /* 0x000fd800000001ff */
[----:B------:R-:W-:Y:S01]  /*5e20*/  @P5 FMUL.FTZ R13, R139, UR21 ;  /* 0x000000158b0d5c20 */ /* 0x000fe20008410000 */
[----:B------:R-:W-:-:S03]  /*5e30*/  @P5 SHF.L.U32 R169, R202, 0x10, RZ ;  /* 0x00000010caa95819 */ /* 0x000fc600000006ff */
[----:B------:R-:W-:-:S04]  /*5e40*/  @P5 FMUL.FTZ R13, R13, UR20 ;  /* 0x000000140d0d5c20 */ /* 0x000fc80008410000 */
[----:B------:R-:W-:Y:S01]  /*5e50*/  @P5 FMUL.FTZ R168, R169, R13 ;  /* 0x0000000da9a85220 */ /* 0x000fe20000410000 */
[----:B------:R-:W-:-:S03]  /*5e60*/  FMUL.FTZ R13, R139, UR21 ;  /* 0x000000158b0d7c20 */ /* 0x000fc60008410000 */
[----:B------:R-:W-:Y:S01]  /*5e70*/  FADD.FTZ R115, R115, R168 ;  /* 0x000000a873737221 */ /* 0x000fe20000010000 */
[----:B------:R-:W-:-:S04]  /*5e80*/  FMUL.FTZ R214, R13, UR20 ;  /* 0x000000140dd67c20 */ /* 0x000fc80008410000 */
[----:B------:R-:W-:-:S05]  /*5e90*/  FMUL.FTZ R214, R39, R214 ;  /* 0x000000d627d67220 */ /* 0x000fca0000410000 */
[----:B------:R-:W-:-:S04]  /*5ea0*/  FSEL R13, R214, RZ, P5 ;  /* 0x000000ffd60d7208 */ /* 0x000fc80002800000 */
[----:B------:R-:W-:Y:S01]  /*5eb0*/  F2FP.BF16.F32.PACK_AB R13, RZ, R13 ;  /* 0x0000000dff0d723e */ /* 0x000fe200000010ff */
[----:B------:R-:W-:Y:S06]  /*5ec0*/  BRA `(.L_x_6828) ;  /* 0x0000000400a07947 */ /* 0x000fec0003800000 */
.L_x_6832:
[----:B------:R-:W-:Y:S05]  /*5ed0*/  BRA.U !UP3, `(.L_x_6842) ;  /* 0x000000010b647547 */ /* 0x000fea000b800000 */
[----:B-----5:R-:W-:Y:S01]  /*5ee0*/  LOP3.LUT P5, RZ, R8, 0xff, RZ, 0xc0, !PT ;  /* 0x000000ff08ff7812 */ /* 0x020fe200078ac0ff */
[----:B------:R-:W-:Y:S01]  /*5ef0*/  BSSY.RECONVERGENT B1, `(.L_x_6843) ;  /* 0x000000c000017945 */ /* 0x000fe20003800200 */
[----:B01----:R-:W-:-:S11]  /*5f00*/  MOV R169, RZ ;  /* 0x000000ff00a97202 */ /* 0x003fd60000000f00 */
        /* <DEDUP_REMOVED lines=10> */
.L_x_6844:
[----:B------:R-:W-:Y:S05]  /*5fb0*/  BSYNC.RECONVERGENT B1 ;  /* 0x0000000000017941 */ /* 0x000fea0003800200 */
.L_x_6843:
[----:B------:R-:W-:Y:S01]  /*5fc0*/  FFMA.FTZ R10, R14, UR4, R171 ;  /* 0x000000040e0a7c23 */ /* 0x000fe200080100ab */
[----:B------:R-:W-:Y:S01]  /*5fd0*/  ISETP.LT.AND P6, PT, RZ, UR29, PT ;  /* 0x0000001dff007c0c */ /* 0x000fe2000bfc1270 */
[----:B------:R-:W-:Y:S02]  /*5fe0*/  FADD.FTZ R112, R112, R169 ;  /* 0x000000a970707221 */ /* 0x000fe40000010000 */
        /* <DEDUP_REMOVED lines=8> */
.L_x_6842:
[----:B------:R-:W-:Y:S05]  /*6070*/  BRA.U !UP3, `(.L_x_6845) ;  /* 0x000000010b647547 */ /* 0x000fea000b800000 */
[----:B-----5:R-:W-:Y:S01]  /*6080*/  LOP3.LUT P5, RZ, R8, 0xff00, RZ, 0xc0, !PT ;  /* 0x0000ff0008ff7812 */ /* 0x020fe200078ac0ff */
[----:B------:R-:W-:Y:S01]  /*6090*/  BSSY.RECONVERGENT B1, `(.L_x_6846) ;  /* 0x000000c000017945 */ /* 0x000fe20003800200 */
[----:B01----:R-:W-:-:S11]  /*60a0*/  HFMA2 R168, -RZ, RZ, 0, 0 ;  /* 0x00000000ffa87431 */ /* 0x003fd600000001ff */
        /* <DEDUP_REMOVED lines=10> */
.L_x_6847:
[----:B------:R-:W-:Y:S05]  /*6150*/  BSYNC.RECONVERGENT B1 ;  /* 0x0000000000017941 */ /* 0x000fea0003800200 */
.L_x_6846:
        /* <DEDUP_REMOVED lines=11> */
.L_x_6845:
        /* <DEDUP_REMOVED lines=14> */
.L_x_6850:
[----:B------:R-:W-:Y:S05]  /*62f0*/  BSYNC.RECONVERGENT B1 ;  /* 0x0000000000017941 */ /* 0x000fea0003800200 */
.L_x_6849:
        /* <DEDUP_REMOVED lines=11> */
.L_x_6848:
[----:B------:R-:W-:Y:S05]  /*63b0*/  BRA.U !UP3, `(.L_x_6828) ;  /* 0x000000010b647547 */ /* 0x000fea000b800000 */
[----:B-----5:R-:W-:Y:S01]  /*63c0*/  ISETP.GE.U32.AND P5, PT, R8, 0x1000000, PT ;  /* 0x010000000800780c */ /* 0x020fe20003fa6070 */
[----:B------:R-:W-:Y:S01]  /*63d0*/  BSSY.RECONVERGENT B1, `(.L_x_6851) ;  /* 0x000000c000017945 */ /* 0x000fe20003800200 */
[----:B01----:R-:W-:-:S11]  /*63e0*/  HFMA2 R168, -RZ, RZ, 0, 0 ;  /* 0x00000000ffa87431 */ /* 0x003fd600000001ff */
[----:B------:R-:W-:Y:S05]  /*63f0*/  @!P5 BRA `(.L_x_6852) ;  /* 0x000000000024d947 */ /* 0x000fea0003800000 */
[----:B------:R-:W-:Y:S01]  /*6400*/  FFMA.FTZ R168, R211, UR4, R171 ;  /* 0x00000004d3a87c23 */ /* 0x000fe200080100ab */
        /* <DEDUP_REMOVED lines=8> */
.L_x_6852:
[----:B------:R-:W-:Y:S05]  /*6490*/  BSYNC.RECONVERGENT B1 ;  /* 0x0000000000017941 */ /* 0x000fea0003800200 */
.L_x_6851:
        /* <DEDUP_REMOVED lines=11> */
.L_x_6828:
        /* <DEDUP_REMOVED lines=12> */
.L_x_6853:
[----:B------:R-:W-:Y:S02]  /*6610*/  IADD3 R213, PT, PT, R213, 0x100, RZ ;  /* 0x00000100d5d57810 */ /* 0x000fe40007ffe0ff */
[----:B------:R-:W-:-:S07]  /*6620*/  IADD3 R170, PT, PT, R170, 0x100, RZ ;  /* 0x00000100aaaa7810 */ /* 0x000fce0007ffe0ff */
.L_x_6821:
[----:B------:R-:W-:Y:S05]  /*6630*/  BSYNC.RECONVERGENT B0 ;  /* 0x0000000000007941 */ /* 0x000fea0003800200 */
.L_x_6820:
        /* <DEDUP_REMOVED lines=12> */
.L_x_6856:
        /* <DEDUP_REMOVED lines=38> */
.L_x_6859:
        /* <DEDUP_REMOVED lines=12> */
.L_x_6860:
        /* <DEDUP_REMOVED lines=12> */
.L_x_6861:
[----:B------:R-:W-:-:S13]  /*6ae0*/  PLOP3.LUT P5, PT, PT, PT, UP2, 0x80, 0x8 ;  /* 0x000000000008781c */ /* 0x000fda0003faf028 */
[----:B------:R-:W-:Y:S01]  /*6af0*/  @P5 FFMA.FTZ R139, R210, UR4, R171 ;  /* 0x00000004d28b5c23 */ /* 0x000fe200080100ab */
[----:B------:R-:W-:-:S13]  /*6b00*/  PLOP3.LUT P5, PT, PT, PT, UP2, 0x80, 0x8 ;  /* 0x000000000008781c */ /* 0x000fda0003faf028 */
[----:B-1----:R-:W-:Y:S01]  /*6b10*/  @P5 FADD.FTZ R168, R222, -R139 ;  /* 0x8000008bdea85221 */ /* 0x002fe20000010000 */
[----:B------:R-:W-:Y:S02]  /*6b20*/  PLOP3.LUT P5, PT, PT, PT, UP2, 0x80, 0x8 ;  /* 0x000000000008781c */ /* 0x000fe40003faf028 */
[----:B------:R-:W-:-:S11]  /*6b30*/  MOV R139, R151 ;  /* 0x00000097008b7202 */ /* 0x000fd60000000f00 */
        /* <DEDUP_REMOVED lines=14> */
.L_x_6858:
        /* <DEDUP_REMOVED lines=19> */
.L_x_6863:
        /* <DEDUP_REMOVED lines=19> */
.L_x_6864:
        /* <DEDUP_REMOVED lines=19> */
.L_x_6865:
        /* <DEDUP_REMOVED lines=20> */
.L_x_6857:
        /* <DEDUP_REMOVED lines=28> */
.L_x_6869:
[----:B------:R-:W-:Y:S05]  /*72b0*/  BSYNC.RECONVERGENT B1 ;  /* 0x0000000000017941 */ /* 0x000fea0003800200 */
.L_x_6868:
[----:B------:R-:W-:-:S07]  /*72c0*/  FADD.FTZ R116, R116, R137 ;  /* 0x0000008974747221 */ /* 0x000fce0000010000 */
.L_x_6867:
        /* <DEDUP_REMOVED lines=24> */
.L_x_6872:
[----:B------:R-:W-:Y:S05]  /*7450*/  BSYNC.RECONVERGENT B1 ;  /* 0x0000000000017941 */ /* 0x000fea0003800200 */
.L_x_6871:
[----:B------:R-:W-:-:S07]  /*7460*/  FADD.FTZ R117, R117, R136 ;  /* 0x0000008875757221 */ /* 0x000fce0000010000 */
.L_x_6870:
        /* <DEDUP_REMOVED lines=24> */
.L_x_6875:
[----:B------:R-:W-:Y:S05]  /*75f0*/  BSYNC.RECONVERGENT B1 ;  /* 0x0000000000017941 */ /* 0x000fea0003800200 */
.L_x_6874:
[----:B------:R-:W-:-:S07]  /*7600*/  FADD.FTZ R118, R118, R137 ;  /* 0x0000008976767221 */ /* 0x000fce0000010000 */
.L_x_6873:
        /* <DEDUP_REMOVED lines=19> */
[----:B-1----:R-:W-:-:S12]  /*7740*/  HFMA2 R168, -RZ, RZ, 0, 0 ;  /* 0x00000000ffa87431 */ /* 0x002fd800000001ff */
        /* <DEDUP_REMOVED lines=11> */
.L_x_6866:
        /* <DEDUP_REMOVED lines=14> */
.L_x_6878:
[----:B------:R-:W-:Y:S05]  /*78e0*/  BSYNC.RECONVERGENT B1 ;  /* 0x0000000000017941 */ /* 0x000fea0003800200 */
.L_x_6877:
        /* <DEDUP_REMOVED lines=11> */
.L_x_6876:
        /* <DEDUP_REMOVED lines=14> */
.L_x_6881:
[----:B------:R-:W-:Y:S05]  /*7a80*/  BSYNC.RECONVERGENT B1 ;  /* 0x0000000000017941 */ /* 0x000fea0003800200 */
.L_x_6880:
        /* <DEDUP_REMOVED lines=11> */
.L_x_6879:
        /* <DEDUP_REMOVED lines=14> */
.L_x_6884:
[----:B------:R-:W-:Y:S05]  /*7c20*/  BSYNC.RECONVERGENT B1 ;  /* 0x0000000000017941 */ /* 0x000fea0003800200 */
.L_x_6883:
        /* <DEDUP_REMOVED lines=11> */
.L_x_6882:
[----:B------:R-:W-:Y:S05]  /*7ce0*/  BRA.U !UP3, `(.L_x_6862) ;  /* 0x000000010b647547 */ /* 0x000fea000b800000 */
[----:B-----5:R-:W-:Y:S01]  /*7cf0*/  ISETP.GE.U32.AND P5, PT, R7, 0x1000000, PT ;  /* 0x010000000700780c */ /* 0x020fe20003fa6070 */
        /* <DEDUP_REMOVED lines=12> */
.L_x_6886:
[----:B------:R-:W-:Y:S05]  /*7dc0*/  BSYNC.RECONVERGENT B1 ;  /* 0x0000000000017941 */ /* 0x000fea0003800200 */
.L_x_6885:
        /* <DEDUP_REMOVED lines=11> */
.L_x_6862:
        /* <DEDUP_REMOVED lines=12> */
.L_x_6887:
[----:B------:R-:W-:Y:S02]  /*7f40*/  IADD3 R213, PT, PT, R213, 0x100, RZ ;  /* 0x00000100d5d57810 */ /* 0x000fe40007ffe0ff */
[----:B------:R-:W-:-:S07]  /*7f50*/  IADD3 R170, PT, PT, R170, 0x100, RZ ;  /* 0x00000100aaaa7810 */ /* 0x000fce0007ffe0ff */
.L_x_6855:
[----:B------:R-:W-:Y:S05]  /*7f60*/  BSYNC.RECONVERGENT B0 ;  /* 0x0000000000007941 */ /* 0x000fea0003800200 */
.L_x_6854:
        /* <DEDUP_REMOVED lines=12> */
.L_x_6890:
        /* <DEDUP_REMOVED lines=38> */
.L_x_6893:
        /* <DEDUP_REMOVED lines=12> */
.L_x_6894:
        /* <DEDUP_REMOVED lines=12> */
.L_x_6895:
        /* <DEDUP_REMOVED lines=20> */
.L_x_6892:
        /* <DEDUP_REMOVED lines=19> */
.L_x_6897:
        /* <DEDUP_REMOVED lines=19> */
.L_x_6898:
        /* <DEDUP_REMOVED lines=19> */
.L_x_6899:
        /* <DEDUP_REMOVED lines=20> */
.L_x_6891:
        /* <DEDUP_REMOVED lines=28> */
.L_x_6903:
[----:B------:R-:W-:Y:S05]  /*8be0*/  BSYNC.RECONVERGENT B1 ;  /* 0x0000000000017941 */ /* 0x000fea0003800200 */
.L_x_6902:
[----:B------:R-:W-:-:S07]  /*8bf0*/  FADD.FTZ R120, R120, R137 ;  /* 0x0000008978787221 */ /* 0x000fce0000010000 */
.L_x_6901:
        /* <DEDUP_REMOVED lines=24> */
.L_x_6906:
[----:B------:R-:W-:Y:S05]  /*8d80*/  BSYNC.RECONVERGENT B1 ;  /* 0x0000000000017941 */ /* 0x000fea0003800200 */
.L_x_6905:
[----:B------:R-:W-:-:S07]  /*8d90*/  FADD.FTZ R121, R121, R136 ;  /* 0x0000008879797221 */ /* 0x000fce0000010000 */
.L_x_6904:
        /* <DEDUP_REMOVED lines=24> */
.L_x_6909:
[----:B------:R-:W-:Y:S05]  /*8f20*/  BSYNC.RECONVERGENT B1 ;  /* 0x0000000000017941 */ /* 0x000fea0003800200 */
.L_x_6908:
[----:B------:R-:W-:-:S07]  /*8f30*/  FADD.FTZ R122, R122, R137 ;  /* 0x000000897a7a7221 */ /* 0x000fce0000010000 */
.L_x_6907:
        /* <DEDUP_REMOVED lines=31> */
.L_x_6900:
        /* <DEDUP_REMOVED lines=14> */
.L_x_6912:
[----:B------:R-:W-:Y:S05]  /*9210*/  BSYNC.RECONVERGENT B1 ;  /* 0x0000000000017941 */ /* 0x000fea0003800200 */
.L_x_6911:
        /* <DEDUP_REMOVED lines=11> */
.L_x_6910:
        /* <DEDUP_REMOVED lines=14> */
.L_x_6915:
[----:B------:R-:W-:Y:S05]  /*93b0*/  BSYNC.RECONVERGENT B1 ;  /* 0x0000000000017941 */ /* 0x000fea0003800200 */
.L_x_6914:
        /* <DEDUP_REMOVED lines=11> */
.L_x_6913:
        /* <DEDUP_REMOVED lines=14> */
.L_x_6918:
[----:B------:R-:W-:Y:S05]  /*9550*/  BSYNC.RECONVERGENT B1 ;  /* 0x0000000000017941 */ /* 0x000fea0003800200 */
.L_x_6917:
        /* <DEDUP_REMOVED lines=11> */
.L_x_6916:
        /* <DEDUP_REMOVED lines=14> */
.L_x_6920:
[----:B------:R-:W-:Y:S05]  /*96f0*/  BSYNC.RECONVERGENT B1 ;  /* 0x0000000000017941 */ /* 0x000fea0003800200 */
.L_x_6919:
        /* <DEDUP_REMOVED lines=11> */
.L_x_6896:
        /* <DEDUP_REMOVED lines=12> */
.L_x_6921:
[----:B------:R-:W-:Y:S02]  /*9870*/  IADD3 R213, PT, PT, R213, 0x100, RZ ;  /* 0x00000100d5d57810 */ /* 0x000fe40007ffe0ff */
[----:B------:R-:W-:-:S07]  /*9880*/  IADD3 R170, PT, PT, R170, 0x100, RZ ;  /* 0x00000100aaaa7810 */ /* 0x000fce0007ffe0ff */
.L_x_6889:
[----:B------:R-:W-:Y:S05]  /*9890*/  BSYNC.RECONVERGENT B0 ;  /* 0x0000000000007941 */ /* 0x000fea0003800200 */
.L_x_6888:
        /* <DEDUP_REMOVED lines=12> */
.L_x_6924:
        /* <DEDUP_REMOVED lines=38> */
.L_x_6927:
        /* <DEDUP_REMOVED lines=12> */
.L_x_6928:
        /* <DEDUP_REMOVED lines=12> */
.L_x_6929:
        /* <DEDUP_REMOVED lines=20> */
.L_x_6926:
        /* <DEDUP_REMOVED lines=19> */
.L_x_6931:
        /* <DEDUP_REMOVED lines=19> */
.L_x_6932:
        /* <DEDUP_REMOVED lines=19> */
.L_x_6933:
        /* <DEDUP_REMOVED lines=20> */
.L_x_6925:
        /* <DEDUP_REMOVED lines=28> */
.L_x_6937:
[----:B------:R-:W-:Y:S05]  /*a510*/  BSYNC.RECONVERGENT B1 ;  /* 0x0000000000017941 */ /* 0x000fea0003800200 */
.L_x_6936:
[----:B------:R-:W-:-:S07]  /*a520*/  FADD.FTZ R124, R124, R137 ;  /* 0x000000897c7c7221 */ /* 0x000fce0000010000 */
.L_x_6935:
        /* <DEDUP_REMOVED lines=24> */
.L_x_6940:
[----:B------:R-:W-:Y:S05]  /*a6b0*/  BSYNC.RECONVERGENT B1 ;  /* 0x0000000000017941 */ /* 0x000fea0003800200 */
.L_x_6939:
[----:B------:R-:W-:-:S07]  /*a6c0*/  FADD.FTZ R125, R125, R136 ;  /* 0x000000887d7d7221 */ /* 0x000fce0000010000 */
.L_x_6938:
        /* <DEDUP_REMOVED lines=24> */
.L_x_6943:
[----:B------:R-:W-:Y:S05]  /*a850*/  BSYNC.RECONVERGENT B1 ;  /* 0x0000000000017941 */ /* 0x000fea0003800200 */
.L_x_6942:
[----:B------:R-:W-:-:S07]  /*a860*/  FADD.FTZ R126, R126, R137 ;  /* 0x000000897e7e7221 */ /* 0x000fce0000010000 */
.L_x_6941:
        /* <DEDUP_REMOVED lines=31> */
.L_x_6934:
        /* <DEDUP_REMOVED lines=14> */
.L_x_6946:
[----:B------:R-:W-:Y:S05]  /*ab40*/  BSYNC.RECONVERGENT B1 ;  /* 0x0000000000017941 */ /* 0x000fea0003800200 */
.L_x_6945:
        /* <DEDUP_REMOVED lines=11> */
.L_x_6944:
        /* <DEDUP_REMOVED lines=14> */
.L_x_6949:
[----:B------:R-:W-:Y:S05]  /*ace0*/  BSYNC.RECONVERGENT B1 ;  /* 0x0000000000017941 */ /* 0x000fea0003800200 */
.L_x_6948:
        /* <DEDUP_REMOVED lines=11> */
.L_x_6947:
        /* <DEDUP_REMOVED lines=14> */
.L_x_6952:
[----:B------:R-:W-:Y:S05]  /*ae80*/  BSYNC.RECONVERGENT B1 ;  /* 0x0000000000017941 */ /* 0x000fea0003800200 */
.L_x_6951:
        /* <DEDUP_REMOVED lines=11> */
.L_x_6950:
        /* <DEDUP_REMOVED lines=14> */
.L_x_6954:
[----:B------:R-:W-:Y:S05]  /*b020*/  BSYNC.RECONVERGENT B1 ;  /* 0x0000000000017941 */ /* 0x000fea0003800200 */
.L_x_6953:
        /* <DEDUP_REMOVED lines=11> */
.L_x_6930:
        /* <DEDUP_REMOVED lines=12> */
.L_x_6955:
[----:B------:R-:W-:Y:S02]  /*b1a0*/  IADD3 R213, PT, PT, R213, 0x100, RZ ;  /* 0x00000100d5d57810 */ /* 0x000fe40007ffe0ff */
[----:B------:R-:W-:-:S07]  /*b1b0*/  IADD3 R170, PT, PT, R170, 0x100, RZ ;  /* 0x00000100aaaa7810 */ /* 0x000fce0007ffe0ff */
.L_x_6923:
[----:B------:R-:W-:Y:S05]  /*b1c0*/  BSYNC.RECONVERGENT B0 ;  /* 0x0000000000007941 */ /* 0x000fea0003800200 */
.L_x_6922:
        /* <DEDUP_REMOVED lines=12> */
.L_x_6958:
        /* <DEDUP_REMOVED lines=38> */
.L_x_6961:
        /* <DEDUP_REMOVED lines=12> */
.L_x_6962:
        /* <DEDUP_REMOVED lines=12> */
.L_x_6963:
        /* <DEDUP_REMOVED lines=20> */
.L_x_6960:
        /* <DEDUP_REMOVED lines=19> */
.L_x_6965:
        /* <DEDUP_REMOVED lines=19> */
.L_x_6966:
        /* <DEDUP_REMOVED lines=19> */
.L_x_6967:
        /* <DEDUP_REMOVED lines=20> */
.L_x_6959:
        /* <DEDUP_REMOVED lines=28> */
.L_x_6971:
[----:B------:R-:W-:Y:S05]  /*be40*/  BSYNC.RECONVERGENT B1 ;  /* 0x0000000000017941 */ /* 0x000fea0003800200 */
.L_x_6970:
[----:B------:R-:W-:-:S07]  /*be50*/  FADD.FTZ R128, R128, R137 ;  /* 0x0000008980807221 */ /* 0x000fce0000010000 */
.L_x_6969:
        /* <DEDUP_REMOVED lines=24> */
.L_x_6974:
[----:B------:R-:W-:Y:S05]  /*bfe0*/  BSYNC.RECONVERGENT B1 ;  /* 0x0000000000017941 */ /* 0x000fea0003800200 */
.L_x_6973:
[----:B------:R-:W-:-:S07]  /*bff0*/  FADD.FTZ R129, R129, R136 ;  /* 0x0000008881817221 */ /* 0x000fce0000010000 */
.L_x_6972:
        /* <DEDUP_REMOVED lines=24> */
.L_x_6977:
[----:B------:R-:W-:Y:S05]  /*c180*/  BSYNC.RECONVERGENT B1 ;  /* 0x0000000000017941 */ /* 0x000fea0003800200 */
.L_x_6976:
[----:B------:R-:W-:-:S07]  /*c190*/  FADD.FTZ R130, R130, R137 ;  /* 0x0000008982827221 */ /* 0x000fce0000010000 */
.L_x_6975:
        /* <DEDUP_REMOVED lines=31> */
.L_x_6968:
        /* <DEDUP_REMOVED lines=14> */
.L_x_6980:
[----:B------:R-:W-:Y:S05]  /*c470*/  BSYNC.RECONVERGENT B1 ;  /* 0x0000000000017941 */ /* 0x000fea0003800200 */
.L_x_6979:
        /* <DEDUP_REMOVED lines=11> */
.L_x_6978:
        /* <DEDUP_REMOVED lines=14> */
.L_x_6983:
[----:B------:R-:W-:Y:S05]  /*c610*/  BSYNC.RECONVERGENT B1 ;  /* 0x0000000000017941 */ /* 0x000fea0003800200 */
.L_x_6982:
        /* <DEDUP_REMOVED lines=11> */
.L_x_6981:
        /* <DEDUP_REMOVED lines=14> */
.L_x_6986:
[----:B------:R-:W-:Y:S05]  /*c7b0*/  BSYNC.RECONVERGENT B1 ;  /* 0x0000000000017941 */ /* 0x000fea0003800200 */
.L_x_6985:
        /* <DEDUP_REMOVED lines=11> */
.L_x_6984:
        /* <DEDUP_REMOVED lines=14> */
.L_x_6988:
[----:B------:R-:W-:Y:S05]  /*c950*/  BSYNC.RECONVERGENT B1 ;  /* 0x0000000000017941 */ /* 0x000fea0003800200 */
.L_x_6987:
        /* <DEDUP_REMOVED lines=11> */
.L_x_6964:
        /* <DEDUP_REMOVED lines=12> */
.L_x_6989:
[----:B------:R-:W-:Y:S02]  /*cad0*/  IADD3 R213, PT, PT, R213, 0x100, RZ ;  /* 0x00000100d5d57810 */ /* 0x000fe40007ffe0ff */
[----:B------:R-:W-:-:S07]  /*cae0*/  IADD3 R170, PT, PT, R170, 0x100, RZ ;  /* 0x00000100aaaa7810 */ /* 0x000fce0007ffe0ff */
.L_x_6957:
[----:B------:R-:W-:Y:S05]  /*caf0*/  BSYNC.RECONVERGENT B0 ;  /* 0x0000000000007941 */ /* 0x000fea0003800200 */
.L_x_6956:
        /* <DEDUP_REMOVED lines=13> */
.L_x_6992:
        /* <DEDUP_REMOVED lines=45> */
.L_x_6995:
        /* <DEDUP_REMOVED lines=12> */
.L_x_6996:
[----:B------:R-:W-:Y:S05]  /*cf60*/  BRA.U !UP3, `(.L_x_6997) ;  /* 0x000000010b2c7547 */ /* 0x000fea000b800000 */
        /* <DEDUP_REMOVED lines=11> */
.L_x_6997:
[----:B------:R-:W-:Y:S05]  /*d020*/  BRA.U !UP3, `(.L_x_6998) ;  /* 0x000000110b947547 */ /* 0x000fea000b800000 */
        /* <DEDUP_REMOVED lines=11> */
.L_x_6994:
        /* <DEDUP_REMOVED lines=19> */
.L_x_6999:
        /* <DEDUP_REMOVED lines=19> */
.L_x_7000:
        /* <DEDUP_REMOVED lines=19> */
.L_x_7001:
        /* <DEDUP_REMOVED lines=19> */
.L_x_6993:
        /* <DEDUP_REMOVED lines=28> */
.L_x_7005:
[----:B------:R-:W-:Y:S05]  /*d760*/  BSYNC.RECONVERGENT B1 ;  /* 0x0000000000017941 */ /* 0x000fea0003800200 */
.L_x_7004:
[----:B------:R-:W-:-:S07]  /*d770*/  FADD.FTZ R132, R132, R137 ;  /* 0x0000008984847221 */ /* 0x000fce0000010000 */
.L_x_7003:
        /* <DEDUP_REMOVED lines=24> */
.L_x_7008:
[----:B------:R-:W-:Y:S05]  /*d900*/  BSYNC.RECONVERGENT B1 ;  /* 0x0000000000017941 */ /* 0x000fea0003800200 */
.L_x_7007:
[----:B------:R-:W-:-:S07]  /*d910*/  FADD.FTZ R133, R133, R136 ;  /* 0x0000008885857221 */ /* 0x000fce0000010000 */
.L_x_7006:
        /* <DEDUP_REMOVED lines=24> */
.L_x_7011:
[----:B------:R-:W-:Y:S05]  /*daa0*/  BSYNC.RECONVERGENT B1 ;  /* 0x0000000000017941 */ /* 0x000fea0003800200 */
.L_x_7010:
[----:B------:R-:W-:-:S07]  /*dab0*/  FADD.FTZ R134, R134, R137 ;  /* 0x0000008986867221 */ /* 0x000fce0000010000 */
.L_x_7009:
        /* <DEDUP_REMOVED lines=29> */
.L_x_7002:
        /* <DEDUP_REMOVED lines=14> */
.L_x_7014:
[----:B------:R-:W-:Y:S05]  /*dd70*/  BSYNC.RECONVERGENT B1 ;  /* 0x0000000000017941 */ /* 0x000fea0003800200 */
.L_x_7013:
        /* <DEDUP_REMOVED lines=11> */
.L_x_7012:
        /* <DEDUP_REMOVED lines=14> */
.L_x_7017:
[----:B------:R-:W-:Y:S05]  /*df10*/  BSYNC.RECONVERGENT B1 ;  /* 0x0000000000017941 */ /* 0x000fea0003800200 */
.L_x_7016:
        /* <DEDUP_REMOVED lines=11> */
.L_x_7015:
        /* <DEDUP_REMOVED lines=14> */
.L_x_7020:
[----:B------:R-:W-:Y:S05]  /*e0b0*/  BSYNC.RECONVERGENT B1 ;  /* 0x0000000000017941 */ /* 0x000fea0003800200 */
.L_x_7019:
        /* <DEDUP_REMOVED lines=11> */
.L_x_7018:
[----:B------:R-:W-:Y:S05]  /*e170*/  BRA.U !UP3, `(.L_x_6998) ;  /* 0x000000010b407547 */ /* 0x000fea000b800000 */
[----:B01----:R-:W-:Y:S01]  /*e180*/  FFMA.FTZ R168, R226, UR4, R171 ;  /* 0x00000004e2a87c23 */ /* 0x003fe200080100ab */
[----:B------:R-:W-:-:S03]  /*e190*/  UISETP.GT.AND UP0, UPT, UR29, URZ, UPT ;  /* 0x000000ff1d00728c */ /* 0x000fc6000bf04270 */
[----:B------:R-:W-:-:S03]  /*e1a0*/  FADD.FTZ R168, R225, -R168 ;  /* 0x800000a8e1a87221 */ /* 0x000fc60000010000 */
[----:B------:R-:W-:Y:S01]  /*e1b0*/  PLOP3.LUT P5, PT, PT, PT, UP0, 0x80, 0x8 ;  /* 0x000000000008781c */ /* 0x000fe20003faf008 */
[----:B------:R-:W-:-:S05]  /*e1c0*/  FMUL.FTZ R168, R168, UR28 ;  /* 0x0000001ca8a87c20 */ /* 0x000fca0008410000 */
[----:B------:R-:W-:Y:S01]  /*e1d0*/  FSEL R13, R168, RZ, P5 ;  /* 0x000000ffa80d7208 */ /* 0x000fe20002800000 */
[----:B------:R-:W-:Y:S01]  /*e1e0*/  HFMA2 R168, -RZ, RZ, 0, 0 ;  /* 0x00000000ffa87431 */ /* 0x000fe200000001ff */
        /* <DEDUP_REMOVED lines=9> */
.L_x_6998:
        /* <DEDUP_REMOVED lines=12> */
.L_x_6991:
[----:B------:R-:W-:Y:S05]  /*e340*/  BSYNC.RECONVERGENT B0 ;  /* 0x0000000000007941 */ /* 0x000fea0003800200 */
.L_x_6990:
[----:B------:R-:W-:Y:S02]  /*e350*/  UIADD3 UR9, UPT, UPT, UR9, UR26, URZ ;  /* 0x0000001a09097290 */ /* 0x000fe4000fffe0ff */
[----:B------:R-:W-:Y:S02]  /*e360*/  UPLOP3.LUT UP1, UPT, UPT, UPT, UP1, 0x40, 0x4 ;  /* 0x000000000004789c */ /* 0x000fe40003f2e810 */
[----:B------:R-:W-:-:S09]  /*e370*/  UISETP.GE.AND UP0, UPT, UR9, UR27, UPT ;  /* 0x0000001b0900728c */ /* 0x000fd2000bf06270 */
[----:B------:R-:W-:Y:S05]  /*e380*/  BRA.U !UP0, `(.L_x_7021) ;  /* 0xffffff2508d87547 */ /* 0x000fea000b83ffff */
.L_x_6767:
        /* <DEDUP_REMOVED lines=18> */
.L_x_7023:
[----:B------:R-:W-:Y:S05]  /*e4b0*/  BSYNC.RECONVERGENT B0 ;  /* 0x0000000000007941 */ /* 0x000fea0003800200 */
.L_x_7022:
        /* <DEDUP_REMOVED lines=13> */
.L_x_7025:
[----:B------:R-:W-:Y:S05]  /*e590*/  BSYNC.RECONVERGENT B0 ;  /* 0x0000000000007941 */ /* 0x000fea0003800200 */
.L_x_7024:
        /* <DEDUP_REMOVED lines=12> */
.L_x_7027:
[----:B------:R-:W-:Y:S05]  /*e660*/  BSYNC.RECONVERGENT B0 ;  /* 0x0000000000007941 */ /* 0x000fea0003800200 */
.L_x_7026:
        /* <DEDUP_REMOVED lines=12> */
.L_x_7029:
[----:B------:R-:W-:Y:S05]  /*e730*/  BSYNC.RECONVERGENT B0 ;  /* 0x0000000000007941 */ /* 0x000fea0003800200 */
.L_x_7028:
        /* <DEDUP_REMOVED lines=12> */
.L_x_7031:
[----:B------:R-:W-:Y:S05]  /*e800*/  BSYNC.RECONVERGENT B0 ;  /* 0x0000000000007941 */ /* 0x000fea0003800200 */
.L_x_7030:
        /* <DEDUP_REMOVED lines=12> */
.L_x_7033:
[----:B------:R-:W-:Y:S05]  /*e8d0*/  BSYNC.RECONVERGENT B0 ;  /* 0x0000000000007941 */ /* 0x000fea0003800200 */
.L_x_7032:
        /* <DEDUP_REMOVED lines=12> */
.L_x_7034:
        /* <DEDUP_REMOVED lines=14> */
.L_x_14383:


//--------------------- .text._ZN10layer_norm22ln_bwd_finalize_kernelINS_22Kernel_traits_finalizeILj7168Ef13__nv_bfloat16fS2_fjLb1ELj1024ELj4ENS_18Kernel_traits_baseILj7168EfS2_fS2_fjLj1024EEEEELb1ELb1EEEvNS_9BwdParamsE --------------------------
	.section	.text._ZN10layer_norm22ln_bwd_finalize_kernelINS_22Kernel_traits_finalizeILj7168Ef13__nv_bfloat16fS2_fjLb1ELj1024ELj4ENS_18Kernel_traits_baseILj7168EfS2_fS2_fjLj1024EEEEELb1ELb1EEEvNS_9BwdParamsE,"ax",@progbits
	.align	128
        .global         _ZN10layer_norm22ln_bwd_finalize_kernelINS_22Kernel_traits_finalizeILj7168Ef13__nv_bfloat16fS2_fjLb1ELj1024ELj4ENS_18Kernel_traits_baseILj7168EfS2_fS2_fjLj1024EEEEELb1ELb1EEEvNS_9BwdParamsE
        .type           _ZN10layer_norm22ln_bwd_finalize_kernelINS_22Kernel_traits_finalizeILj7168Ef13__nv_bfloat16fS2_fjLb1ELj1024ELj4ENS_18Kernel_traits_baseILj7168EfS2_fS2_fjLj1024EEEEELb1ELb1EEEvNS_9BwdParamsE,@function
        .size           _ZN10layer_norm22ln_bwd_finalize_kernelINS_22Kernel_traits_finalizeILj7168Ef13__nv_bfloat16fS2_fjLb1ELj1024ELj4ENS_18Kernel_traits_baseILj7168EfS2_fS2_fjLj1024EEEEELb1ELb1EEEvNS_9BwdParamsE,(.L_x_14384 - _ZN10layer_norm22ln_bwd_finalize_kernelINS_22Kernel_traits_finalizeILj7168Ef13__nv_bfloat16fS2_fjLb1ELj1024ELj4ENS_18Kernel_traits_baseILj7168EfS2_fS2_fjLj1024EEEEELb1ELb1EEEvNS_9BwdParamsE)
        .other          _ZN10layer_norm22ln_bwd_finalize_kernelINS_22Kernel_traits_finalizeILj7168Ef13__nv_bfloat16fS2_fjLb1ELj1024ELj4ENS_18Kernel_traits_baseILj7168EfS2_fS2_fjLj1024EEEEELb1ELb1EEEvNS_9BwdParamsE,@"STO_CUDA_ENTRY STV_DEFAULT"
_ZN10layer_norm22ln_bwd_finalize_kernelINS_22Kernel_traits_finalizeILj7168Ef13__nv_bfloat16fS2_fjLb1ELj1024ELj4ENS_18Kernel_traits_baseILj7168EfS2_fS2_fjLj1024EEEEELb1ELb1EEEvNS_9BwdParamsE:
.text._ZN10layer_norm22ln_bwd_finalize_kernelINS_22Kernel_traits_finalizeILj7168Ef13__nv_bfloat16fS2_fjLb1ELj1024ELj4ENS_18Kernel_traits_baseILj7168EfS2_fS2_fjLj1024EEEEELb1ELb1EEEvNS_9BwdParamsE:
        /* <DEDUP_REMOVED lines=60> */
.L_x_7039:
        /* <DEDUP_REMOVED lines=87> */
.L_x_7038:
[----:B------:R-:W-:Y:S05]  /*0930*/  BSYNC.RECONVERGENT B1 ;  /* 0x0000000000017941 */ /* 0x000fea0003800200 */
.L_x_7037:
        /* <DEDUP_REMOVED lines=50> */
.L_x_7041:
[----:B------:R-:W-:Y:S05]  /*0c60*/  BSYNC.RECONVERGENT B1 ;  /* 0x0000000000017941 */ /* 0x000fea0003800200 */
.L_x_7040:
        /* <DEDUP_REMOVED lines=30> */
.L_x_7043:
[----:B------:R-:W-:Y:S05]  /*0e50*/  BSYNC.RECONVERGENT B1 ;  /* 0x0000000000017941 */ /* 0x000fea0003800200 */
.L_x_7042:
        /* <DEDUP_REMOVED lines=15> */
.L_x_7036:
[----:B------:R-:W-:Y:S05]  /*0f50*/  BSYNC.RECONVERGENT B0 ;  /* 0x0000000000007941 */ /* 0x000fea0003800200 */
.L_x_7035:
        /* <DEDUP_REMOVED lines=70> */
.L_x_7044:
        /* <DEDUP_REMOVED lines=12> */
.L_x_14384:


//--------------------- .text._ZN10layer_norm13ln_bwd_kernelINS_13Kernel_traitsIf13__nv_bfloat16fS2_fjLj7168ELj1ELj1ELj8ELj8ENS_18Kernel_traits_baseILj7168EfS2_fS2_fjLj256EEEEELb1ELb1ELb1ELb1EEEvNS_9BwdParamsE --------------------------
	.section	.text._ZN10layer_norm13ln_bwd_kernelINS_13Kernel_traitsIf13__nv_bfloat16fS2_fjLj7168ELj1ELj1ELj8ELj8ENS_18Kernel_traits_baseILj7168EfS2_fS2_fjLj256EEEEELb1ELb1ELb1ELb1EEEvNS_9BwdParamsE,"ax",@progbits
	.align	128
        .global         _ZN10layer_norm13ln_bwd_kernelINS_13Kernel_traitsIf13__nv_bfloat16fS2_fjLj7168ELj1ELj1ELj8ELj8ENS_18Kernel_traits_baseILj7168EfS2_fS2_fjLj256EEEEELb1ELb1ELb1ELb1EEEvNS_9BwdParamsE
        .type           _ZN10layer_norm13ln_bwd_kernelINS_13Kernel_traitsIf13__nv_bfloat16fS2_fjLj7168ELj1ELj1ELj8ELj8ENS_18Kernel_traits_baseILj7168EfS2_fS2_fjLj256EEEEELb1ELb1ELb1ELb1EEEvNS_9BwdParamsE,@function
        .size           _ZN10layer_norm13ln_bwd_kernelINS_13Kernel_traitsIf13__nv_bfloat16fS2_fjLj7168ELj1ELj1ELj8ELj8ENS_18Kernel_traits_baseILj7168EfS2_fS2_fjLj256EEEEELb1ELb1ELb1ELb1EEEvNS_9BwdParamsE,(.L_x_14385 - _ZN10layer_norm13ln_bwd_kernelINS_13Kernel_traitsIf13__nv_bfloat16fS2_fjLj7168ELj1ELj1ELj8ELj8ENS_18Kernel_traits_baseILj7168EfS2_fS2_fjLj256EEEEELb1ELb1ELb1ELb1EEEvNS_9BwdParamsE)
        .other          _ZN10layer_norm13ln_bwd_kernelINS_13Kernel_traitsIf13__nv_bfloat16fS2_fjLj7168ELj1ELj1ELj8ELj8ENS_18Kernel_traits_baseILj7168EfS2_fS2_fjLj256EEEEELb1ELb1ELb1ELb1EEEvNS_9BwdParamsE,@"STO_CUDA_ENTRY STV_DEFAULT"
_ZN10layer_norm13ln_bwd_kernelINS_13Kernel_traitsIf13__nv_bfloat16fS2_fjLj7168ELj1ELj1ELj8ELj8ENS_18Kernel_traits_baseILj7168EfS2_fS2_fjLj256EEEEELb1ELb1ELb1ELb1EEEvNS_9BwdParamsE:
.text._ZN10layer_norm13ln_bwd_kernelINS_13Kernel_traitsIf13__nv_bfloat16fS2_fjLj7168ELj1ELj1ELj8ELj8ENS_18Kernel_traits_baseILj7168EfS2_fS2_fjLj256EEEEELb1ELb1ELb1ELb1EEEvNS_9BwdParamsE:
        /* <DEDUP_REMOVED lines=57> */
[C---:B-1----:R-:W-:Y:S01]  /*0390*/  IMAD.WIDE.U32 R2, R222.reuse, 0x10, R2 ;  /* 0x00000010de027825 */ /* 0x042fe200078e0002 */
[----:B------:R-:W1:Y:S04]  /*03a0*/  LDCU.128 UR12, c[0x0][0x3c0] ;  /* 0x00007800ff0c77ac */ /* 0x000e680008000c00 */
[----:B0-----:R0:W5:Y:S01]  /*03b0*/  LDG.E.128 R248, desc[UR20][R2.64] ;  /* 0x0000001402f87981 */ /* 0x001162000c1e1d00 */
[----:B------:R-:W0:Y:S01]  /*03c0*/  LDCU.128 UR16, c[0x0][0x3f0] ;  /* 0x00007e00ff1077ac */ /* 0x000e220008000c00 */
[----:B----4-:R-:W-:-:S02]  /*03d0*/  IMAD.WIDE.U32 R222, R222, 0x10, R4 ;  /* 0x00000010dede7825 */ /* 0x010fc400078e0004 */
[----:B------:R4:W5:Y:S01]  /*03e0*/  LDG.E.128 R244, desc[UR20][R2.64+0x1000] ;  /* 0x0010001402f47981 */ /* 0x000962000c1e1d00 */
[----:B------:R-:W0:Y:S03]  /*03f0*/  LDCU.64 UR24, c[0x0][0x380] ;  /* 0x00007000ff1877ac */ /* 0x000e260008000a00 */
        /* <DEDUP_REMOVED lines=13> */
[----:B0123--:R-:W-:-:S11]  /*04d0*/  UPLOP3.LUT UP1, UPT, UPT, UPT, UPT, 0x40, 0x4 ;  /* 0x000000000004789c */ /* 0x00ffd60003f2e870 */
.L_x_7273:
[----:B------:R-:W-:Y:S02]  /*04e0*/  UIMAD.WIDE UR30, UR8, 0x4, UR18 ;  /* 0x00000004081e78a5 */ /* 0x000fe4000f8e0212 */
[----:B------:R-:W-:-:S04]  /*04f0*/  UIMAD.WIDE UR10, UR8, 0x4, UR14 ;  /* 0x00000004080a78a5 */ /* 0x000fc8000f8e020e */
[----:B01----:R-:W-:Y:S02]  /*0500*/  MOV R172, UR30 ;  /* 0x0000001e00ac7c02 */ /* 0x003fe40008000f00 */
        /* <DEDUP_REMOVED lines=9> */
[----:B--2---:R-:W-:-:S13]  /*05a0*/  R2UR UR32, R175 ;  /* 0x00000000af2072ca */ /* 0x004fda00000e0000 */
[----:B------:R-:W-:Y:S01]  /*05b0*/  UISETP.GE.AND UP2, UPT, UR32, 0x1, UPT ;  /* 0x000000012000788c */ /* 0x000fe2000bf46270 */
[----:B---3--:R-:W-:Y:S02]  /*05c0*/  R2UR UR29, R174 ;  /* 0x00000000ae1d72ca */ /* 0x008fe400000e0000 */
[----:B----4-:R-:W-:-:S06]  /*05d0*/  R2UR UR11, R209 ;  /* 0x00000000d10b72ca */ /* 0x010fcc00000e0000 */
[----:B------:R-:W-:Y:S09]  /*05e0*/  BRA.U !UP2, `(.L_x_7046) ;  /* 0x000000150ab87547 */ /* 0x000ff2000b800000 */
[----:B------:R-:W0:Y:S01]  /*05f0*/  S2R R176, SR_TID.X ;  /* 0x0000000000b07919 */ /* 0x000e220000002100 */
[----:B------:R-:W-:Y:S01]  /*0600*/  UIADD3 UR9, UPT, UPT, UR32, -0x1, URZ ;  /* 0xffffffff20097890 */ /* 0x000fe2000fffe0ff */
[----:B------:R-:W1:Y:S03]  /*0610*/  LDC.64 R2, c[0x0][0x428] ;  /* 0x00010a00ff027b82 */ /* 0x000e660000000a00 */
[----:B------:R-:W-:-:S04]  /*0620*/  UIMAD UR9, UR9, UR28, URZ ;  /* 0x0000001c090972a4 */ /* 0x000fc8000f8e02ff */
[----:B------:R-:W-:Y:S01]  /*0630*/  USHF.R.S32.HI UR10, URZ, 0x1f, UR9 ;  /* 0x0000001fff0a7899 */ /* 0x000fe20008011409 */
[----:B------:R-:W2:Y:S03]  /*0640*/  LDC.64 R24, c[0x0][0x3a8] ;  /* 0x0000ea00ff187b82 */ /* 0x000ea60000000a00 */
[----:B------:R-:W-:Y:S02]  /*0650*/  ULEA.HI UR10, UR10, UR9, URZ, 0x2 ;  /* 0x000000090a0a7291 */ /* 0x000fe4000f8f10ff */
[----:B------:R-:W-:Y:S02]  /*0660*/  UIMAD UR9, UR8, UR28, URZ ;  /* 0x0000001c080972a4 */ /* 0x000fe4000f8e02ff */
[----:B------:R-:W-:Y:S01]  /*0670*/  UIMAD.WIDE UR30, UR8, 0x4, UR12 ;  /* 0x00000004081e78a5 */ /* 0x000fe2000f8e020c */
[----:B------:R-:W-:Y:S01]  /*0680*/  ISETP.NE.U32.AND P0, PT, RZ, UR4, PT ;  /* 0x00000004ff007c0c */ /* 0x000fe2000bf05070 */
[----:B------:R-:W-:Y:S01]  /*0690*/  UISETP.GE.AND UP3, UPT, UR11, 0x1, UPT ;  /* 0x000000010b00788c */ /* 0x000fe2000bf66270 */
[----:B------:R-:W-:Y:S01]  /*06a0*/  MOV R5, UR10 ;  /* 0x0000000a00057c02 */ /* 0x000fe20008000f00 */
[----:B------:R-:W-:Y:S01]  /*06b0*/  USHF.R.S32.HI UR10, URZ, 0x1f, UR9 ;  /* 0x0000001fff0a7899 */ /* 0x000fe20008011409 */
[----:B------:R-:W3:Y:S03]  /*06c0*/  LDC.64 R198, c[0x0][0x3b0] ;  /* 0x0000ec00ffc67b82 */ /* 0x000ee60000000a00 */
[----:B------:R-:W-:-:S06]  /*06d0*/  ULEA.HI UR10, UR10, UR9, URZ, 0x2 ;  /* 0x000000090a0a7291 */ /* 0x000fcc000f8f10ff */
[----:B------:R-:W-:Y:S02]  /*06e0*/  MOV R203, UR10 ;  /* 0x0000000a00cb7c02 */ /* 0x000fe40008000f00 */
[-C--:B0-----:R-:W-:Y:S02]  /*06f0*/  LEA.HI.SX32 R5, R5, R176.reuse, 0x1e ;  /* 0x000000b005057211 */ /* 0x081fe400078ff2ff */
[----:B------:R-:W-:Y:S02]  /*0700*/  LEA.HI.SX32 R203, R203, R176, 0x1e ;  /* 0x000000b0cbcb7211 */ /* 0x000fe400078ff2ff */
[C---:B------:R-:W-:Y:S01]  /*0710*/  IADD3 R185, PT, PT, R5.reuse, 0x400, RZ ;  /* 0x0000040005b97810 */ /* 0x040fe20007ffe0ff */
[C---:B-1----:R-:W-:Y:S01]  /*0720*/  IMAD.WIDE.U32 R182, R5.reuse, 0x8, R2 ;  /* 0x0000000805b67825 */ /* 0x042fe200078e0002 */
[C---:B------:R-:W-:Y:S02]  /*0730*/  IADD3 R181, PT, PT, R5.reuse, 0x100, RZ ;  /* 0x0000010005b57810 */ /* 0x040fe40007ffe0ff */
[----:B------:R-:W-:-:S02]  /*0740*/  IADD3 R191, PT, PT, R5, 0x200, RZ ;  /* 0x0000020005bf7810 */ /* 0x000fc40007ffe0ff */
[C---:B------:R-:W-:Y:S02]  /*0750*/  IADD3 R189, PT, PT, R5.reuse, 0x300, RZ ;  /* 0x0000030005bd7810 */ /* 0x040fe40007ffe0ff */
[----:B------:R-:W-:Y:S01]  /*0760*/  IADD3 R187, PT, PT, R5, 0x500, RZ ;  /* 0x0000050005bb7810 */ /* 0x000fe20007ffe0ff */
[--C-:B------:R-:W-:Y:S01]  /*0770*/  IMAD.WIDE.U32 R184, R185, 0x8, R2.reuse ;  /* 0x00000008b9b87825 */ /* 0x100fe200078e0002 */
[----:B------:R-:W-:Y:S01]  /*0780*/  IADD3 R5, PT, PT, R5, 0x600, RZ ;  /* 0x0000060005057810 */ /* 0x000fe20007ffe0ff */
[----:B------:R-:W4:Y:S01]  /*0790*/  LDG.E.64 R182, desc[UR20][R182.64] ;  /* 0x00000014b6b67981 */ /* 0x000f22000c1e1b00 */
[----:B------:R-:W-:Y:S01]  /*07a0*/  MOV R14, UR30 ;  /* 0x0000001e000e7c02 */ /* 0x000fe20008000f00 */
[--C-:B------:R-:W-:Y:S01]  /*07b0*/  IMAD.WIDE.U32 R180, R181, 0x8, R2.reuse ;  /* 0x00000008b5b47825 */ /* 0x100fe200078e0002 */
[----:B------:R-:W-:Y:S01]  /*07c0*/  MOV R15, UR31 ;  /* 0x0000001f000f7c02 */ /* 0x000fe20008000f00 */
[----:B------:R-:W4:Y:S01]  /*07d0*/  LDG.E.64 R184, desc[UR20][R184.64] ;  /* 0x00000014b8b87981 */ /* 0x000f22000c1e1b00 */
[----:B------:R-:W-:Y:S01]  /*07e0*/  IADD3 R221, PT, PT, R203, 0x100, RZ ;  /* 0x00000100cbdd7810 */ /* 0x000fe20007ffe0ff */
[--C-:B------:R-:W-:Y:S01]  /*07f0*/  IMAD.WIDE.U32 R190, R191, 0x8, R2.reuse ;  /* 0x00000008bfbe7825 */ /* 0x100fe200078e0002 */
[C---:B------:R-:W-:Y:S01]  /*0800*/  IADD3 R217, PT, PT, R203.reuse, 0x200, RZ ;  /* 0x00000200cbd97810 */ /* 0x040fe20007ffe0ff */
[----:B------:R-:W4:Y:S01]  /*0810*/  LDG.E R0, desc[UR20][R14.64] ;  /* 0x000000140e007981 */ /* 0x000f22000c1e1900 */
[----:B------:R-:W-:Y:S01]  /*0820*/  IADD3 R219, PT, PT, R203, 0x300, RZ ;  /* 0x00000300cbdb7810 */ /* 0x000fe20007ffe0ff */
[--C-:B------:R-:W-:Y:S01]  /*0830*/  IMAD.WIDE.U32 R188, R189, 0x8, R2.reuse ;  /* 0x00000008bdbc7825 */ /* 0x100fe200078e0002 */
[----:B------:R-:W-:Y:S01]  /*0840*/  IADD3 R215, PT, PT, R203, 0x400, RZ ;  /* 0x00000400cbd77810 */ /* 0x000fe20007ffe0ff */
[----:B------:R-:W4:Y:S02]  /*0850*/  LDG.E.64 R180, desc[UR20][R180.64] ;  /* 0x00000014b4b47981 */ /* 0x000f24000c1e1b00 */
        /* <DEDUP_REMOVED lines=8> */
[--C-:B------:R-:W-:Y:S02]  /*08e0*/  IMAD.WIDE.U32 R8, R221, 0x10, R24.reuse ;  /* 0x00000010dd087825 */ /* 0x100fe400078e0018 */
[----:B------:R-:W2:Y:S02]  /*08f0*/  LDG.E.128 R4, desc[UR20][R4.64] ;  /* 0x0000001404047981 */ /* 0x000ea4000c1e1d00 */
[--C-:B------:R-:W-:Y:S02]  /*0900*/  IMAD.WIDE.U32 R12, R217, 0x10, R24.reuse ;  /* 0x00000010d90c7825 */ /* 0x100fe400078e0018 */
[----:B------:R-:W2:Y:S02]  /*0910*/  LDG.E.128 R8, desc[UR20][R8.64] ;  /* 0x0000001408087981 */ /* 0x000ea4000c1e1d00 */
[----:B------:R-:W-:-:S02]  /*0920*/  IMAD.WIDE.U32 R16, R219, 0x10, R24 ;  /* 0x00000010db107825 */ /* 0x000fc400078e0018 */
[----:B------:R-:W2:Y:S02]  /*0930*/  LDG.E.128 R12, desc[UR20][R12.64] ;  /* 0x000000140c0c7981 */ /* 0x000ea4000c1e1d00 */
[--C-:B------:R-:W-:Y:S02]  /*0940*/  IMAD.WIDE.U32 R20, R215, 0x10, R24.reuse ;  /* 0x00000010d7147825 */ /* 0x100fe400078e0018 */
[----:B------:R-:W2:Y:S02]  /*0950*/  LDG.E.128 R16, desc[UR20][R16.64] ;  /* 0x0000001410107981 */ /* 0x000ea4000c1e1d00 */
[--C-:B------:R-:W-:Y:S02]  /*0960*/  IMAD.WIDE.U32 R26, R211, 0x10, R24.reuse ;  /* 0x00000010d31a7825 */ /* 0x100fe400078e0018 */
[----:B------:R-:W2:Y:S02]  /*0970*/  LDG.E.128 R20, desc[UR20][R20.64] ;  /* 0x0000001414147981 */ /* 0x000ea4000c1e1d00 */
[----:B------:R-:W-:-:S02]  /*0980*/  IMAD.WIDE.U32 R172, R177, 0x10, R24 ;  /* 0x00000010b1ac7825 */ /* 0x000fc400078e0018 */
[----:B------:R-:W2:Y:S04]  /*0990*/  LDG.E.128 R24, desc[UR20][R26.64] ;  /* 0x000000141a187981 */ /* 0x000ea8000c1e1d00 */
[----:B------:R-:W2:Y:S04]  /*09a0*/  LDG.E.128 R172, desc[UR20][R172.64] ;  /* 0x00000014acac7981 */ /* 0x000ea8000c1e1d00 */
[----:B------:R-:W2:Y:S01]  /*09b0*/  LDG.E.64 R188, desc[UR20][R188.64] ;  /* 0x00000014bcbc7981 */ /* 0x000ea2000c1e1b00 */
[----:B------:R-:W-:-:S13]  /*09c0*/  ISETP.NE.AND.EX P0, PT, RZ, UR5, PT, P0 ;  /* 0x00000005ff007c0c */ /* 0x000fda000bf05300 */
[----:B------:R-:W0:Y:S08]  /*09d0*/  @P0 LDC.64 R178, c[0x0][0x438] ;  /* 0x00010e00ffb20b82 */ /* 0x000e300000000a00 */
[----:B------:R-:W1:Y:S01]  /*09e0*/  @P0 LDC.64 R196, c[0x0][0x438] ;  /* 0x00010e00ffc40b82 */ /* 0x000e620000000a00 */
[----:B------:R-:W-:-:S07]  /*09f0*/  @UP3 UIADD3 UR9, UPT, UPT, UR11, -0x1, URZ ;  /* 0xffffffff0b093890 */ /* 0x000fce000fffe0ff */
[----:B------:R-:W3:Y:S01]  /*0a00*/  @P0 LDC.64 R200, c[0x0][0x438] ;  /* 0x00010e00ffc80b82 */ /* 0x000ee20000000a00 */
[----:B------:R-:W-:Y:S01]  /*0a10*/  @UP3 UIMAD UR9, UR9, UR28, URZ ;  /* 0x0000001c090932a4 */ /* 0x000fe2000f8e02ff */
[----:B0-----:R-:W-:-:S06]  /*0a20*/  @P0 IMAD.WIDE.U32 R202, R203, 0x10, R178 ;  /* 0x00000010cbca0825 */ /* 0x001fcc00078e00b2 */
[----:B------:R-:W0:Y:S01]  /*0a30*/  @P0 LDC.64 R194, c[0x0][0x438] ;  /* 0x00010e00ffc20b82 */ /* 0x000e220000000a00 */
[----:B------:R-:W-:Y:S01]  /*0a40*/  @UP3 USHF.R.S32.HI UR10, URZ, 0x1f, UR9 ;  /* 0x0000001fff0a3899 */ /* 0x000fe20008011409 */
[----:B------:R-:W-:Y:S02]  /*0a50*/  PLOP3.LUT P1, PT, PT, PT, UP3, 0x80, 0x8 ;  /* 0x000000000008781c */ /* 0x000fe40003f2f038 */
[----:B------:R-:W-:Y:S01]  /*0a60*/  MOV R209, RZ ;  /* 0x000000ff00d17202 */ /* 0x000fe20000000f00 */
[----:B-1----:R-:W-:-:S03]  /*0a70*/  @P0 IMAD.WIDE.U32 R216, R217, 0x10, R196 ;  /* 0x00000010d9d80825 */ /* 0x002fc600078e00c4 */
[----:B------:R-:W1:Y:S08]  /*0a80*/  @P0 LDC.64 R192, c[0x0][0x438] ;  /* 0x00010e00ffc00b82 */ /* 0x000e700000000a00 */
[----:B------:R-:W1:Y:S01]  /*0a90*/  @P0 LDC.64 R178, c[0x0][0x438] ;  /* 0x00010e00ffb20b82 */ /* 0x000e620000000a00 */
[----:B------:R-:W-:Y:S01]  /*0aa0*/  @UP3 ULEA.HI UR10, UR10, UR9, URZ, 0x2 ;  /* 0x000000090a0a3291 */ /* 0x000fe2000f8f10ff */
[----:B---3--:R-:W-:Y:S01]  /*0ab0*/  @P0 IMAD.WIDE.U32 R200, R221, 0x10, R200 ;  /* 0x00000010ddc80825 */ /* 0x008fe200078e00c8 */
[----:B------:R3:W5:Y:S05]  /*0ac0*/  @P0 LDG.E.128 R140, desc[UR20][R202.64] ;  /* 0x00000014ca8c0981 */ /* 0x00076a000c1e1d00 */
[----:B------:R-:W3:Y:S01]  /*0ad0*/  @P0 LDC.64 R196, c[0x0][0x438] ;  /* 0x00010e00ffc40b82 */ /* 0x000ee20000000a00 */
[----:B------:R-:W-:Y:S01]  /*0ae0*/  MOV R223, UR10 ;  /* 0x0000000a00df7c02 */ /* 0x000fe20008000f00 */
[----:B0-----:R-:W-:Y:S01]  /*0af0*/  @P0 IMAD.WIDE.U32 R194, R219, 0x10, R194 ;  /* 0x00000010dbc20825 */ /* 0x001fe200078e00c2 */
[----:B------:R0:W5:Y:S02]  /*0b00*/  @P0 LDG.E.128 R144, desc[UR20][R200.64] ;  /* 0x00000014c8900981 */ /* 0x000164000c1e1d00 */
[----:B------:R-:W-:-:S02]  /*0b10*/  @P1 LEA.HI.SX32 R209, R223, R176, 0x1e ;  /* 0x000000b0dfd11211 */ /* 0x000fc400078ff2ff */
[----:B------:R0:W5:Y:S01]  /*0b20*/  @P0 LDG.E.128 R152, desc[UR20][R194.64] ;  /* 0x00000014c2980981 */ /* 0x000162000c1e1d00 */
[----:B-1----:R-:W-:Y:S01]  /*0b30*/  @P0 IMAD.WIDE.U32 R192, R215, 0x10, R192 ;  /* 0x00000010d7c00825 */ /* 0x002fe200078e00c0 */
[C---:B------:R-:W-:Y:S02]  /*0b40*/  IADD3 R219, PT, PT, R209.reuse, 0x100, RZ ;  /* 0x00000100d1db7810 */ /* 0x040fe40007ffe0ff */
[C---:B---3--:R-:W-:Y:S01]  /*0b50*/  IADD3 R203, PT, PT, R209.reuse, 0x300, RZ ;  /* 0x00000300d1cb7810 */ /* 0x048fe20007ffe0ff */
[C---:B------:R-:W-:Y:S01]  /*0b60*/  IMAD.WIDE.U32 R220, R209.reuse, 0x4, R198 ;  /* 0x00000004d1dc7825 */ /* 0x040fe200078e00c6 */
[C---:B0-----:R-:W-:Y:S01]  /*0b70*/  IADD3 R201, PT, PT, R209.reuse, 0x200, RZ ;  /* 0x00000200d1c97810 */ /* 0x041fe20007ffe0ff */
[----:B------:R0:W5:Y:S01]  /*0b80*/  @P0 LDG.E.128 R156, desc[UR20][R192.64] ;  /* 0x00000014c09c0981 */ /* 0x000162000c1e1d00 */
[----:B------:R-:W-:Y:S01]  /*0b90*/  IADD3 R215, PT, PT, R209, 0x500, RZ ;  /* 0x00000500d1d77810 */ /* 0x000fe20007ffe0ff */
[----:B------:R-:W-:Y:S01]  /*0ba0*/  @P0 IMAD.WIDE.U32 R178, R211, 0x10, R178 ;  /* 0x00000010d3b20825 */ /* 0x000fe200078e00b2 */
[C---:B------:R-:W-:Y:S01]  /*0bb0*/  IADD3 R211, PT, PT, R209.reuse, 0x400, RZ ;  /* 0x00000400d1d37810 */ /* 0x040fe20007ffe0ff */
[----:B------:R-:W5:Y:S01]  /*0bc0*/  @P0 LDG.E.128 R148, desc[UR20][R216.64] ;  /* 0x00000014d8940981 */ /* 0x000f62000c1e1d00 */
[----:B------:R-:W-:Y:S01]  /*0bd0*/  IADD3 R209, PT, PT, R209, 0x600, RZ ;  /* 0x00000600d1d17810 */ /* 0x000fe20007ffe0ff */
[----:B------:R-:W-:-:S02]  /*0be0*/  IMAD.WIDE.U32 R194, R201, 0x4, R198 ;  /* 0x00000004c9c27825 */ /* 0x000fc400078e00c6 */
[----:B------:R4:W5:Y:S02]  /*0bf0*/  @P0 LDG.E.128 R160, desc[UR20][R178.64] ;  /* 0x00000014b2a00981 */ /* 0x000964000c1e1d00 */
[----:B------:R-:W-:Y:S02]  /*0c00*/  @P0 IMAD.WIDE.U32 R196, R177, 0x10, R196 ;  /* 0x00000010b1c40825 */ /* 0x000fe400078e00c4 */
[----:B------:R-:W5:Y:S02]  /*0c10*/  LDG.E R220, desc[UR20][R220.64] ;  /* 0x00000014dcdc7981 */ /* 0x000f64000c1e1900 */
[--C-:B------:R-:W-:Y:S02]  /*0c20*/  IMAD.WIDE.U32 R218, R219, 0x4, R198.reuse ;  /* 0x00000004dbda7825 */ /* 0x100fe400078e00c6 */
[----:B------:R-:W5:Y:S02]  /*0c30*/  @P0 LDG.E.128 R164, desc[UR20][R196.64] ;  /* 0x00000014c4a40981 */ /* 0x000f64000c1e1d00 */
[--C-:B------:R-:W-:Y:S01]  /*0c40*/  IMAD.WIDE.U32 R202, R203, 0x4, R198.reuse ;  /* 0x00000004cbca7825 */ /* 0x100fe200078e00c6 */
[----:B------:R-:W-:Y:S01]  /*0c50*/  ISETP.NE.AND P0, PT, RZ, UR27, PT ;  /* 0x0000001bff007c0c */ /* 0x000fe2000bf05270 */
[----:B------:R-:W5:Y:S02]  /*0c60*/  LDG.E R217, desc[UR20][R194.64] ;  /* 0x00000014c2d97981 */ /* 0x000f64000c1e1900 */
[----:B0-----:R-:W-:-:S02]  /*0c70*/  IMAD.WIDE.U32 R192, R211, 0x4, R198 ;  /* 0x00000004d3c07825 */ /* 0x001fc400078e00c6 */
[----:B------:R-:W5:Y:S02]  /*0c80*/  LDG.E R216, desc[UR20][R202.64] ;  /* 0x00000014cad87981 */ /* 0x000f64000c1e1900 */
[--C-:B------:R-:W-:Y:S02]  /*0c90*/  IMAD.WIDE.U32 R200, R215, 0x4, R198.reuse ;  /* 0x00000004d7c87825 */ /* 0x100fe400078e00c6 */
[----:B------:R-:W5:Y:S02]  /*0ca0*/  LDG.E R215, desc[UR20][R192.64] ;  /* 0x00000014c0d77981 */ /* 0x000f64000c1e1900 */
[----:B------:R-:W-:Y:S02]  /*0cb0*/  IMAD.WIDE.U32 R198, R209, 0x4, R198 ;  /* 0x00000004d1c67825 */ /* 0x000fe400078e00c6 */
[----:B------:R-:W5:Y:S04]  /*0cc0*/  LDG.E R211, desc[UR20][R200.64] ;  /* 0x00000014c8d37981 */ /* 0x000f68000c1e1900 */
[----:B------:R0:W5:Y:S04]  /*0cd0*/  LDG.E R209, desc[UR20][R198.64] ;  /* 0x00000014c6d17981 */ /* 0x000168000c1e1900 */
[----:B------:R1:W5:Y:S01]  /*0ce0*/  LDG.E R219, desc[UR20][R218.64] ;  /* 0x00000014dadb7981 */ /* 0x000362000c1e1900 */
[----:B----4-:R-:W-:-:S02]  /*0cf0*/  MOV R179, R182 ;  /* 0x000000b600b37202 */ /* 0x010fc40000000f00 */
[----:B------:R-:W-:Y:S02]  /*0d00*/  SHF.R.U64 R178, R182, 0x10, R183 ;  /* 0x00000010b6b27819 */ /* 0x000fe400000012b7 */
[----:B0-----:R-:W-:Y:S02]  /*0d10*/  MOV R198, R184 ;  /* 0x000000b800c67202 */ /* 0x001fe40000000f00 */
[--C-:B------:R-:W-:Y:S02]  /*0d20*/  SHF.R.U64 R184, R184, 0x10, R185.reuse ;  /* 0x00000010b8b87819 */ /* 0x100fe400000012b9 */
[----:B------:R-:W-:Y:S02]  /*0d30*/  FSEL R0, R0, RZ, !P0 ;  /* 0x000000ff00007208 */ /* 0x000fe40004000000 */
[----:B------:R-:W-:Y:S02]  /*0d40*/  MOV R202, R185 ;  /* 0x000000b900ca7202 */ /* 0x000fe40000000f00 */
[----:B------:R-:W-:-:S02]  /*0d50*/  SHF.R.U32.HI R200, RZ, 0x10, R185 ;  /* 0x00000010ffc87819 */ /* 0x000fc400000116b9 */
[----:B------:R-:W-:Y:S02]  /*0d60*/  MOV R195, R180 ;  /* 0x000000b400c37202 */ /* 0x000fe40000000f00 */
[----:B------:R-:W-:Y:S02]  /*0d70*/  SHF.R.U64 R182, R180, 0x10, R181 ;  /* 0x00000010b4b67819 */ /* 0x000fe400000012b5 */
[----:B------:R-:W-:Y:S02]  /*0d80*/  MOV R201, R186 ;  /* 0x000000ba00c97202 */ /* 0x000fe40000000f00 */
[----:B------:R-:W-:Y:S02]  /*0d90*/  SHF.R.U64 R185, R186, 0x10, R187 ;  /* 0x00000010bab97819 */ /* 0x000fe400000012bb */
[----:B--2---:R-:W-:Y:S02]  /*0da0*/  MOV R204, R2 ;  /* 0x0000000200cc7202 */ /* 0x004fe40000000f00 */
[----:B------:R-:W-:-:S02]  /*0db0*/  SHF.R.U64 R186, R2, 0x10, R3 ;  /* 0x0000001002ba7819 */ /* 0x000fc40000001203 */
        /* <DEDUP_REMOVED lines=33> */
[----:B------:R-:W-:Y:S01]  /*0fd0*/  FADD.FTZ R27, -R0, R174 ;  /* 0x000000ae001b7221 */ /* 0x000fe20000010100 */
[----:B------:R-:W-:Y:S01]  /*0fe0*/  SHF.R.U32.HI R192, RZ, 0x10, R181 ;  /* 0x00000010ffc07819 */ /* 0x000fe200000116b5 */
[----:B------:R-:W-:Y:S01]  /*0ff0*/  FMUL.FTZ R0, R180, UR29 ;  /* 0x0000001db4007c20 */ /* 0x000fe20008410000 */
[----:B------:R-:W-:Y:S01]  /*1000*/  SHF.L.U32 R179, R179, 0x10, RZ ;  /* 0x00000010b3b37819 */ /* 0x000fe200000006ff */
[----:B------:R-:W-:Y:S01]  /*1010*/  FMUL.FTZ R3, R3, UR29 ;  /* 0x0000001d03037c20 */ /* 0x000fe20008410000 */
[----:B------:R-:W-:-:S02]  /*1020*/  SHF.R.U64 R181, R190, 0x10, R191 ;  /* 0x00000010beb57819 */ /* 0x000fc400000012bf */
[----:B------:R-:W-:Y:S02]  /*1030*/  SHF.L.U32 R172, R177, 0x10, RZ ;  /* 0x00000010b1ac7819 */ /* 0x000fe400000006ff */
[----:B------:R-:W-:Y:S01]  /*1040*/  SHF.L.U32 R180, R176, 0x10, RZ ;  /* 0x00000010b0b47819 */ /* 0x000fe200000006ff */
[----:B------:R-:W-:Y:S01]  /*1050*/  FMUL.FTZ R176, R175, UR29 ;  /* 0x0000001dafb07c20 */ /* 0x000fe20008410000 */
[----:B------:R-:W-:Y:S01]  /*1060*/  SHF.R.U32.HI R190, RZ, 0x10, R191 ;  /* 0x00000010ffbe7819 */ /* 0x000fe200000116bf */
[----:B------:R-:W-:Y:S01]  /*1070*/  FMUL.FTZ R2, R2, UR29 ;  /* 0x0000001d02027c20 */ /* 0x000fe20008410000 */
[----:B------:R-:W-:Y:S01]  /*1080*/  SHF.R.U64 R183, R188, 0x10, R189 ;  /* 0x00000010bcb77819 */ /* 0x000fe200000012bd */
[----:B------:R-:W-:Y:S01]  /*1090*/  FMUL.FTZ R7, R7, UR29 ;  /* 0x0000001d07077c20 */ /* 0x000fe20008410000 */
[----:B------:R-:W-:Y:S01]  /*10a0*/  SHF.L.U32 R178, R178, 0x10, RZ ;  /* 0x00000010b2b27819 */ /* 0x000fe200000006ff */
[----:B------:R-:W-:Y:S01]  /*10b0*/  FMUL.FTZ R9, R9, UR29 ;  /* 0x0000001d09097c20 */ /* 0x000fe20008410000 */
[----:B------:R-:W-:-:S02]  /*10c0*/  SHF.L.U32 R173, R194, 0x10, RZ ;  /* 0x00000010c2ad7819 */ /* 0x000fc400000006ff */
[----:B------:R-:W-:Y:S01]  /*10d0*/  SHF.L.U32 R175, R193, 0x10, RZ ;  /* 0x00000010c1af7819 */ /* 0x000fe200000006ff */
[----:B------:R-:W-:Y:S01]  /*10e0*/  FFMA.FTZ R108, R0, R179, R108 ;  /* 0x000000b3006c7223 */ /* 0x000fe2000001006c */
[----:B------:R-:W-:Y:S01]  /*10f0*/  MOV R196, R191 ;  /* 0x000000bf00c47202 */ /* 0x000fe20000000f00 */
[----:B------:R-:W-:Y:S01]  /*1100*/  FADD.FTZ R80, R80, R179 ;  /* 0x000000b350507221 */ /* 0x000fe20000010000 */
[----:B------:R-:W-:Y:S01]  /*1110*/  MOV R191, R188 ;  /* 0x000000bc00bf7202 */ /* 0x000fe20000000f00 */
[----:B-----5:R-:W-:Y:S01]  /*1120*/  FMUL.FTZ R177, R248, R179 ;  /* 0x000000b3f8b17220 */ /* 0x020fe20000410000 */
[-C--:B------:R-:W-:Y:S01]  /*1130*/  FFMA.FTZ R110, R3, R172.reuse, R110 ;  /* 0x000000ac036e7223 */ /* 0x080fe2000001006e */
[----:B------:R-:W-:Y:S01]  /*1140*/  FADD.FTZ R82, R82, R172 ;  /* 0x000000ac52527221 */ /* 0x000fe20000010000 */
[----:B------:R-:W-:Y:S01]  /*1150*/  FMUL.FTZ R179, R250, R172 ;  /* 0x000000acfab37220 */ /* 0x000fe20000410000 */
[----:B------:R-:W-:Y:S02]  /*1160*/  SHF.L.U32 R188, R190, 0x10, RZ ;  /* 0x00000010bebc7819 */ /* 0x000fe400000006ff */
[----:B------:R-:W-:Y:S01]  /*1170*/  SHF.L.U32 R193, R198, 0x10, RZ ;  /* 0x00000010c6c17819 */ /* 0x000fe200000006ff */
[----:B------:R-:W-:Y:S01]  /*1180*/  FMUL.FTZ R5, R5, UR29 ;  /* 0x0000001d05057c20 */ /* 0x000fe20008410000 */
[----:B------:R-:W-:Y:S01]  /*1190*/  SHF.L.U32 R172, R195, 0x10, RZ ;  /* 0x00000010c3ac7819 */ /* 0x000fe200000006ff */
[----:B------:R-:W-:Y:S01]  /*11a0*/  FMUL.FTZ R8, R8, UR29 ;  /* 0x0000001d08087c20 */ /* 0x000fe20008410000 */
[----:B------:R-:W-:Y:S01]  /*11b0*/  SHF.L.U32 R174, R192, 0x10, RZ ;  /* 0x00000010c0ae7819 */ /* 0x000fe200000006ff */
[-C--:B------:R-:W-:Y:S01]  /*11c0*/  FFMA.FTZ R109, R2, R178.reuse, R109 ;  /* 0x000000b2026d7223 */ /* 0x080fe2000001006d */
[----:B------:R-:W-:Y:S01]  /*11d0*/  SHF.L.U32 R190, R183, 0x10, RZ ;  /* 0x00000010b7be7819 */ /* 0x000fe200000006ff */
[----:B------:R-:W-:Y:S01]  /*11e0*/  FADD.FTZ R81, R81, R178 ;  /* 0x000000b251517221 */ /* 0x000fe20000010000 */
[----:B------:R-:W-:Y:S01]  /*11f0*/  SHF.L.U32 R198, R185, 0x10, RZ ;  /* 0x00000010b9c67819 */ /* 0x000fe200000006ff */
[-C--:B------:R-:W-:Y:S01]  /*1200*/  FFMA.FTZ R106, R7, R173.reuse, R106 ;  /* 0x000000ad076a7223 */ /* 0x080fe2000001006a */
[----:B------:R-:W-:Y:S01]  /*1210*/  FADD.FTZ R78, R78, R173 ;  /* 0x000000ad4e4e7221 */ /* 0x000fe20000010000 */
[----:B------:R-:W-:Y:S01]  /*1220*/  FMUL.FTZ R183, R246, R173 ;  /* 0x000000adf6b77220 */ /* 0x000fe20000410000 */
[-C--:B------:R-:W-:Y:S01]  /*1230*/  FFMA.FTZ R100, R9, R175.reuse, R100 ;  /* 0x000000af09647223 */ /* 0x080fe20000010064 */
[----:B------:R-:W-:Y:S01]  /*1240*/  FADD.FTZ R72, R72, R175 ;  /* 0x000000af48487221 */ /* 0x000fe20000010000 */
[----:B------:R-:W-:Y:S01]  /*1250*/  FMUL.FTZ R185, R240, R175 ;  /* 0x000000aff0b97220 */ /* 0x000fe20000410000 */
[----:B------:R-:W-:Y:S01]  /*1260*/  FMUL.FTZ R178, R249, R178 ;  /* 0x000000b2f9b27220 */ /* 0x000fe20000410000 */
[----:B------:R-:W-:Y:S01]  /*1270*/  FADD.FTZ R175, RZ, R177 ;  /* 0x000000b1ffaf7221 */ /* 0x000fe20000010000 */
[----:B------:R-:W-:Y:S01]  /*1280*/  FFMA.FTZ R173, R0, R177, RZ ;  /* 0x000000b100ad7223 */ /* 0x000fe200000100ff */
[----:B-1----:R-:W-:Y:S01]  /*1290*/  SHF.L.U32 R218, R181, 0x10, RZ ;  /* 0x00000010b5da7819 */ /* 0x002fe200000006ff */
[----:B------:R-:W-:Y:S01]  /*12a0*/  FMUL.FTZ R4, R4, UR29 ;  /* 0x0000001d04047c20 */ /* 0x000fe20008410000 */
[----:B------:R-:W-:Y:S01]  /*12b0*/  SHF.L.U32 R194, R184, 0x10, RZ ;  /* 0x00000010b8c27819 */ /* 0x000fe200000006ff */
[-C--:B------:R-:W-:Y:S01]  /*12c0*/  FFMA.FTZ R104, R5, R172.reuse, R104 ;  /* 0x000000ac05687223 */ /* 0x080fe20000010068 */
[----:B------:R-:W-:Y:S01]  /*12d0*/  FADD.FTZ R76, R76, R172 ;  /* 0x000000ac4c4c7221 */ /* 0x000fe20000010000 */
[----:B------:R-:W-:Y:S01]  /*12e0*/  FMUL.FTZ R181, R244, R172 ;  /* 0x000000acf4b57220 */ /* 0x000fe20000410000 */
[-C--:B------:R-:W-:Y:S01]  /*12f0*/  FFMA.FTZ R107, R8, R174.reuse, R107 ;  /* 0x000000ae086b7223 */ /* 0x080fe2000001006b */
[----:B------:R-:W-:Y:S01]  /*1300*/  FADD.FTZ R79, R79, R174 ;  /* 0x000000ae4f4f7221 */ /* 0x000fe20000010000 */
        /* <DEDUP_REMOVED lines=9> */
[----:B------:R-:W-:Y:S01]  /*13a0*/  FMUL.FTZ R6, R6, UR29 ;  /* 0x0000001d06067c20 */ /* 0x000fe20008410000 */
[----:B------:R-:W-:Y:S01]  /*13b0*/  FADD.FTZ R174, R180, R175 ;  /* 0x000000afb4ae7221 */ /* 0x000fe20000010000 */
[----:B------:R-:W-:-:S02]  /*13c0*/  FFMA.FTZ R172, R4, R180, R173 ;  /* 0x000000b404ac7223 */ /* 0x000fc400000100ad */
        /* <DEDUP_REMOVED lines=12> */
[----:B------:R-:W-:Y:S01]  /*1490*/  SHF.R.U32.HI R203, RZ, 0x10, R187 ;  /* 0x00000010ffcb7819 */ /* 0x000fe200000116bb */
[----:B------:R-:W-:Y:S01]  /*14a0*/  FMUL.FTZ R11, R11, UR29 ;  /* 0x0000001d0b0b7c20 */ /* 0x000fe20008410000 */
[----:B------:R-:W-:Y:S02]  /*14b0*/  SHF.L.U32 R187, R196, 0x10, RZ ;  /* 0x00000010c4bb7819 */ /* 0x000fe400000006ff */
[----:B------:R-:W-:Y:S01]  /*14c0*/  SHF.L.U32 R195, R202, 0x10, RZ ;  /* 0x00000010cac37819 */ /* 0x000fe200000006ff */
[----:B------:R-:W-:Y:S01]  /*14d0*/  FMUL.FTZ R10, R10, UR29 ;  /* 0x0000001d0a0a7c20 */ /* 0x000fe20008410000 */
[----:B------:R-:W-:Y:S01]  /*14e0*/  SHF.L.U32 R202, R186, 0x10, RZ ;  /* 0x00000010baca7819 */ /* 0x000fe200000006ff */
[----:B------:R-:W-:Y:S01]  /*14f0*/  FMUL.FTZ R186, R241, R218 ;  /* 0x000000daf1ba7220 */ /* 0x000fe20000410000 */
[----:B------:R-:W-:Y:S01]  /*1500*/  FADD.FTZ R175, R185, R174 ;  /* 0x000000aeb9af7221 */ /* 0x000fe20000010000 */
[----:B------:R-:W-:Y:S01]  /*1510*/  FFMA.FTZ R173, R9, R185, R172 ;  /* 0x000000b909ad7223 */ /* 0x000fe200000100ac */
[----:B------:R-:W-:Y:S01]  /*1520*/  FMUL.FTZ R12, R12, UR29 ;  /* 0x0000001d0c0c7c20 */ /* 0x000fe20008410000 */
[-C--:B------:R-:W-:Y:S01]  /*1530*/  FFMA.FTZ R102, R11, R187.reuse, R102 ;  /* 0x000000bb0b667223 */ /* 0x080fe20000010066 */
[----:B------:R-:W-:Y:S01]  /*1540*/  FADD.FTZ R74, R74, R187 ;  /* 0x000000bb4a4a7221 */ /* 0x000fe20000010000 */
[----:B------:R-:W-:Y:S01]  /*1550*/  FMUL.FTZ R187, R242, R187 ;  /* 0x000000bbf2bb7220 */ /* 0x000fe20000410000 */
[----:B------:R-:W-:Y:S01]  /*1560*/  FADD.FTZ R174, R186, R175 ;  /* 0x000000afbaae7221 */ /* 0x000fe20000010000 */
[----:B------:R-:W-:Y:S01]  /*1570*/  FFMA.FTZ R172, R10, R186, R173 ;  /* 0x000000ba0aac7223 */ /* 0x000fe200000100ad */
[----:B------:R-:W-:-:S02]  /*1580*/  MOV R199, R189 ;  /* 0x000000bd00c77202 */ /* 0x000fc40000000f00 */
[----:B------:R-:W-:Y:S01]  /*1590*/  SHF.R.U32.HI R197, RZ, 0x10, R189 ;  /* 0x00000010ffc57819 */ /* 0x000fe200000116bd */
[----:B------:R-:W-:Y:S01]  /*15a0*/  FMUL.FTZ R13, R13, UR29 ;  /* 0x0000001d0d0d7c20 */ /* 0x000fe20008410000 */
[----:B------:R-:W-:Y:S01]  /*15b0*/  SHF.L.U32 R189, R191, 0x10, RZ ;  /* 0x00000010bfbd7819 */ /* 0x000fe200000006ff */
[-C--:B------:R-:W-:Y:S01]  /*15c0*/  FFMA.FTZ R103, R12, R188.reuse, R103 ;  /* 0x000000bc0c677223 */ /* 0x080fe20000010067 */
[----:B------:R-:W-:Y:S01]  /*15d0*/  FADD.FTZ R75, R75, R188 ;  /* 0x000000bc4b4b7221 */ /* 0x000fe20000010000 */
        /* <DEDUP_REMOVED lines=9> */
[----:B------:R-:W-:Y:S01]  /*1670*/  SHF.L.U32 R191, R199, 0x10, RZ ;  /* 0x00000010c7bf7819 */ /* 0x000fe200000006ff */
        /* <DEDUP_REMOVED lines=101> */
.L_x_7046:
[----:B------:R-:W-:Y:S01]  /*1cd0*/  UISETP.GE.AND UP3, UPT, UR11, 0x1, UPT ;  /* 0x000000010b00788c */ /* 0x000fe2000bf66270 */
[----:B------:R-:W-:Y:S01]  /*1ce0*/  HFMA2 R209, -RZ, RZ, 0, 0 ;  /* 0x00000000ffd17431 */ /* 0x000fe200000001ff */
[----:B------:R-:W-:-:S04]  /*1cf0*/  UISETP.NE.U32.AND UP0, UPT, UR4, URZ, UPT ;  /* 0x000000ff0400728c */ /* 0x000fc8000bf05070 */
[----:B------:R-:W-:-:S03]  /*1d00*/  UISETP.NE.AND.EX UP0, UPT, UR5, URZ, UPT, UP0 ;  /* 0x000000ff0500728c */ /* 0x000fc6000bf05300 */
[----:B------:R-:W-:Y:S08]  /*1d10*/  BRA.U !UP3, `(.L_x_7048) ;  /* 0x000000010b1c7547 */ /* 0x000ff0000b800000 */
[----:B------:R-:W0:Y:S01]  /*1d20*/  S2R R209, SR_TID.X ;  /* 0x0000000000d17919 */ /* 0x000e220000002100 */
[----:B------:R-:W-:-:S04]  /*1d30*/  UIADD3 UR9, UPT, UPT, UR11, -0x1, URZ ;  /* 0xffffffff0b097890 */ /* 0x000fc8000fffe0ff */
[----:B------:R-:W-:-:S04]  /*1d40*/  UIMAD UR9, UR9, UR28, URZ ;  /* 0x0000001c090972a4 */ /* 0x000fc8000f8e02ff */
[----:B------:R-:W-:-:S04]  /*1d50*/  USHF.R.S32.HI UR10, URZ, 0x1f, UR9 ;  /* 0x0000001fff0a7899 */ /* 0x000fc80008011409 */
[----:B------:R-:W-:-:S06]  /*1d60*/  ULEA.HI UR10, UR10, UR9, URZ, 0x2 ;  /* 0x000000090a0a7291 */ /* 0x000fcc000f8f10ff */
[----:B------:R-:W-:-:S04]  /*1d70*/  MOV R172, UR10 ;  /* 0x0000000a00ac7c02 */ /* 0x000fc80008000f00 */
[----:B0-----:R-:W-:-:S07]  /*1d80*/  LEA.HI.SX32 R209, R172, R209, 0x1e ;  /* 0x000000d1acd17211 */ /* 0x001fce00078ff2ff */
.L_x_7048:
[----:B------:R-:W-:Y:S02]  /*1d90*/  MOV R218, RZ ;  /* 0x000000ff00da7202 */ /* 0x000fe40000000f00 */
[----:B------:R-:W-:Y:S01]  /*1da0*/  MOV R221, RZ ;  /* 0x000000ff00dd7202 */ /* 0x000fe20000000f00 */
[----:B------:R-:W-:Y:S06]  /*1db0*/  BRA.U UP0, `(.L_x_7049) ;  /* 0x0000000100587547 */ /* 0x000fec000b800000 */
[----:B------:R-:W0:Y:S01]  /*1dc0*/  LDC.64 R222, c[0x0][0x3b0] ;  /* 0x0000ec00ffde7b82 */ /* 0x000e220000000a00 */
[C---:B------:R-:W-:Y:S02]  /*1dd0*/  IADD3 R173, PT, PT, R209.reuse, 0x100, RZ ;  /* 0x00000100d1ad7810 */ /* 0x040fe40007ffe0ff */
[C---:B------:R-:W-:Y:S02]  /*1de0*/  IADD3 R175, PT, PT, R209.reuse, 0x200, RZ ;  /* 0x00000200d1af7810 */ /* 0x040fe40007ffe0ff */
[C---:B------:R-:W-:Y:S02]  /*1df0*/  IADD3 R211, PT, PT, R209.reuse, 0x300, RZ ;  /* 0x00000300d1d37810 */ /* 0x040fe40007ffe0ff */
[C---:B------:R-:W-:Y:S02]  /*1e00*/  IADD3 R215, PT, PT, R209.reuse, 0x400, RZ ;  /* 0x00000400d1d77810 */ /* 0x040fe40007ffe0ff */
[----:B------:R-:W-:Y:S01]  /*1e10*/  IADD3 R220, PT, PT, R209, 0x600, RZ ;  /* 0x00000600d1dc7810 */ /* 0x000fe20007ffe0ff */
[----:B0-----:R-:W-:-:S04]  /*1e20*/  IMAD.WIDE.U32 R172, R173, 0x4, R222 ;  /* 0x00000004adac7825 */ /* 0x001fc800078e00de */
[--C-:B------:R-:W-:Y:S01]  /*1e30*/  IMAD.WIDE.U32 R174, R175, 0x4, R222.reuse ;  /* 0x00000004afae7825 */ /* 0x100fe200078e00de */
[----:B------:R0:W5:Y:S04]  /*1e40*/  LDG.E R219, desc[UR20][R172.64] ;  /* 0x00000014acdb7981 */ /* 0x000168000c1e1900 */
[----:B------:R1:W5:Y:S01]  /*1e50*/  LDG.E R217, desc[UR20][R174.64] ;  /* 0x00000014aed97981 */ /* 0x000362000c1e1900 */
[----:B0-----:R-:W-:Y:S01]  /*1e60*/  IMAD.WIDE.U32 R172, R211, 0x4, R222 ;  /* 0x00000004d3ac7825 */ /* 0x001fe200078e00de */
[----:B------:R-:W-:-:S03]  /*1e70*/  IADD3 R211, PT, PT, R209, 0x500, RZ ;  /* 0x00000500d1d37810 */ /* 0x000fc60007ffe0ff */
[--C-:B-1----:R-:W-:Y:S01]  /*1e80*/  IMAD.WIDE.U32 R174, R215, 0x4, R222.reuse ;  /* 0x00000004d7ae7825 */ /* 0x102fe200078e00de */
[----:B------:R0:W5:Y:S04]  /*1e90*/  LDG.E R216, desc[UR20][R172.64] ;  /* 0x00000014acd87981 */ /* 0x000168000c1e1900 */
[----:B------:R1:W5:Y:S01]  /*1ea0*/  LDG.E R215, desc[UR20][R174.64] ;  /* 0x00000014aed77981 */ /* 0x000362000c1e1900 */
[----:B0-----:R-:W-:-:S04]  /*1eb0*/  IMAD.WIDE.U32 R172, R211, 0x4, R222 ;  /* 0x00000004d3ac7825 */ /* 0x001fc800078e00de */
[--C-:B-1----:R-:W-:Y:S01]  /*1ec0*/  IMAD.WIDE.U32 R174, R209, 0x4, R222.reuse ;  /* 0x00000004d1ae7825 */ /* 0x102fe200078e00de */
[----:B------:R0:W5:Y:S03]  /*1ed0*/  LDG.E R211, desc[UR20][R172.64] ;  /* 0x00000014acd37981 */ /* 0x000166000c1e1900 */
[----:B------:R-:W-:Y:S02]  /*1ee0*/  IMAD.WIDE.U32 R222, R220, 0x4, R222 ;  /* 0x00000004dcde7825 */ /* 0x000fe400078e00de */
[----:B------:R0:W5:Y:S04]  /*1ef0*/  LDG.E R220, desc[UR20][R174.64] ;  /* 0x00000014aedc7981 */ /* 0x000168000c1e1900 */
[----:B------:R0:W5:Y:S01]  /*1f00*/  LDG.E R209, desc[UR20][R222.64] ;  /* 0x00000014ded17981 */ /* 0x000162000c1e1900 */
[----:B------:R-:W-:Y:S05]  /*1f10*/  BRA `(.L_x_7047) ;  /* 0x0000000000c07947 */ /* 0x000fea0003800000 */
.L_x_7049:
[----:B------:R-:W0:Y:S01]  /*1f20*/  S2R R140, SR_TID.X ;  /* 0x00000000008c7919 */ /* 0x000e220000002100 */
[----:B------:R-:W1:Y:S01]  /*1f30*/  LDC.64 R152, c[0x0][0x3b0] ;  /* 0x0000ec00ff987b82 */ /* 0x000e620000000a00 */
[----:B------:R-:W-:Y:S01]  /*1f40*/  UIMAD UR9, UR8, UR28, URZ ;  /* 0x0000001c080972a4 */ /* 0x000fe2000f8e02ff */
[C---:B------:R-:W-:Y:S02]  /*1f50*/  IADD3 R147, PT, PT, R209.reuse, 0x100, RZ ;  /* 0x00000100d1937810 */ /* 0x040fe40007ffe0ff */
[C---:B------:R-:W-:Y:S01]  /*1f60*/  IADD3 R149, PT, PT, R209.reuse, 0x500, RZ ;  /* 0x00000500d1957810 */ /* 0x040fe20007ffe0ff */
[----:B------:R-:W-:Y:S01]  /*1f70*/  USHF.R.S32.HI UR10, URZ, 0x1f, UR9 ;  /* 0x0000001fff0a7899 */ /* 0x000fe20008011409 */
[C---:B------:R-:W-:Y:S02]  /*1f80*/  IADD3 R141, PT, PT, R209.reuse, 0x200, RZ ;  /* 0x00000200d18d7810 */ /* 0x040fe40007ffe0ff */
[----:B------:R-:W2:Y:S01]  /*1f90*/  LDC.64 R164, c[0x0][0x438] ;  /* 0x00010e00ffa47b82 */ /* 0x000ea20000000a00 */
[----:B------:R-:W-:Y:S01]  /*1fa0*/  ULEA.HI UR10, UR10, UR9, URZ, 0x2 ;  /* 0x000000090a0a7291 */ /* 0x000fe2000f8f10ff */
[----:B------:R-:W-:-:S02]  /*1fb0*/  IADD3 R143, PT, PT, R209, 0x300, RZ ;  /* 0x00000300d18f7810 */ /* 0x000fc40007ffe0ff */
[C---:B------:R-:W-:Y:S02]  /*1fc0*/  IADD3 R145, PT, PT, R209.reuse, 0x400, RZ ;  /* 0x00000400d1917810 */ /* 0x040fe40007ffe0ff */
[----:B------:R-:W-:Y:S02]  /*1fd0*/  IADD3 R155, PT, PT, R209, 0x600, RZ ;  /* 0x00000600d19b7810 */ /* 0x000fe40007ffe0ff */
[----:B------:R-:W-:Y:S01]  /*1fe0*/  MOV R167, UR10 ;  /* 0x0000000a00a77c02 */ /* 0x000fe20008000f00 */
[----:B-1----:R-:W-:-:S04]  /*1ff0*/  IMAD.WIDE.U32 R146, R147, 0x4, R152 ;  /* 0x0000000493927825 */ /* 0x002fc800078e0098 */
[--C-:B------:R-:W-:Y:S01]  /*2000*/  IMAD.WIDE.U32 R148, R149, 0x4, R152.reuse ;  /* 0x0000000495947825 */ /* 0x100fe200078e0098 */
[----:B------:R1:W5:Y:S01]  /*2010*/  LDG.E R219, desc[UR20][R146.64] ;  /* 0x0000001492db7981 */ /* 0x000362000c1e1900 */
[----:B0-----:R-:W-:Y:S02]  /*2020*/  LEA.HI.SX32 R167, R167, R140, 0x1e ;  /* 0x0000008ca7a77211 */ /* 0x001fe400078ff2ff */
[--C-:B------:R-:W-:Y:S01]  /*2030*/  IMAD.WIDE.U32 R140, R141, 0x4, R152.reuse ;  /* 0x000000048d8c7825 */ /* 0x100fe200078e0098 */
[----:B------:R2:W5:Y:S01]  /*2040*/  LDG.E R211, desc[UR20][R148.64] ;  /* 0x0000001494d37981 */ /* 0x000562000c1e1900 */
[----:B------:R-:W-:Y:S02]  /*2050*/  IADD3 R157, PT, PT, R167, 0x200, RZ ;  /* 0x00000200a79d7810 */ /* 0x000fe40007ffe0ff */
[--C-:B------:R-:W-:Y:S01]  /*2060*/  IMAD.WIDE.U32 R142, R143, 0x4, R152.reuse ;  /* 0x000000048f8e7825 */ /* 0x100fe200078e0098 */
[----:B------:R-:W-:Y:S01]  /*2070*/  IADD3 R161, PT, PT, R167, 0x400, RZ ;  /* 0x00000400a7a17810 */ /* 0x000fe20007ffe0ff */
[----:B------:R0:W5:Y:S02]  /*2080*/  LDG.E R217, desc[UR20][R140.64] ;  /* 0x000000148cd97981 */ /* 0x000164000c1e1900 */
[--C-:B------:R-:W-:Y:S01]  /*2090*/  IMAD.WIDE.U32 R144, R145, 0x4, R152.reuse ;  /* 0x0000000491907825 */ /* 0x100fe200078e0098 */
[----:B------:R-:W-:Y:S01]  /*20a0*/  IADD3 R159, PT, PT, R167, 0x300, RZ ;  /* 0x00000300a79f7810 */ /* 0x000fe20007ffe0ff */
[----:B------:R-:W5:Y:S02]  /*20b0*/  LDG.E R216, desc[UR20][R142.64] ;  /* 0x000000148ed87981 */ /* 0x000f64000c1e1900 */
[--C-:B------:R-:W-:Y:S01]  /*20c0*/  IMAD.WIDE.U32 R150, R209, 0x4, R152.reuse ;  /* 0x00000004d1967825 */ /* 0x100fe200078e0098 */
[----:B-1----:R-:W-:Y:S01]  /*20d0*/  IADD3 R147, PT, PT, R167, 0x500, RZ ;  /* 0x00000500a7937810 */ /* 0x002fe20007ffe0ff */
[----:B------:R1:W5:Y:S02]  /*20e0*/  LDG.E R215, desc[UR20][R144.64] ;  /* 0x0000001490d77981 */ /* 0x000364000c1e1900 */
[----:B------:R-:W-:Y:S01]  /*20f0*/  IMAD.WIDE.U32 R152, R155, 0x4, R152 ;  /* 0x000000049b987825 */ /* 0x000fe200078e0098 */
[C---:B------:R-:W-:Y:S01]  /*2100*/  IADD3 R155, PT, PT, R167.reuse, 0x100, RZ ;  /* 0x00000100a79b7810 */ /* 0x040fe20007ffe0ff */
[----:B------:R-:W5:Y:S01]  /*2110*/  LDG.E R220, desc[UR20][R150.64] ;  /* 0x0000001496dc7981 */ /* 0x000f62000c1e1900 */
[----:B------:R-:W-:Y:S01]  /*2120*/  IADD3 R163, PT, PT, R167, 0x600, RZ ;  /* 0x00000600a7a37810 */ /* 0x000fe20007ffe0ff */
[----:B--2---:R-:W-:-:S02]  /*2130*/  IMAD.WIDE.U32 R148, R157, 0x10, R164 ;  /* 0x000000109d947825 */ /* 0x004fc400078e00a4 */
[----:B------:R2:W5:Y:S02]  /*2140*/  LDG.E R209, desc[UR20][R152.64] ;  /* 0x0000001498d17981 */ /* 0x000564000c1e1900 */
[----:B------:R-:W-:-:S04]  /*2150*/  IMAD.WIDE.U32 R156, R161, 0x10, R164 ;  /* 0x00000010a19c7825 */ /* 0x000fc800078e00a4 */
[--C-:B0-----:R-:W-:Y:S01]  /*2160*/  IMAD.WIDE.U32 R140, R167, 0x10, R164.reuse ;  /* 0x00000010a78c7825 */ /* 0x101fe200078e00a4 */
[----:B------:R-:W5:Y:S03]  /*2170*/  LDG.E.128 R148, desc[UR20][R148.64] ;  /* 0x0000001494947981 */ /* 0x000f66000c1e1d00 */
[--C-:B-1----:R-:W-:Y:S02]  /*2180*/  IMAD.WIDE.U32 R144, R155, 0x10, R164.reuse ;  /* 0x000000109b907825 */ /* 0x102fe400078e00a4 */
[----:B------:R-:W5:Y:S02]  /*2190*/  LDG.E.128 R140, desc[UR20][R140.64] ;  /* 0x000000148c8c7981 */ /* 0x000f64000c1e1d00 */
[--C-:B--2---:R-:W-:Y:S02]  /*21a0*/  IMAD.WIDE.U32 R152, R159, 0x10, R164.reuse ;  /* 0x000000109f987825 */ /* 0x104fe400078e00a4 */
[----:B------:R-:W5:Y:S02]  /*21b0*/  LDG.E.128 R156, desc[UR20][R156.64] ;  /* 0x000000149c9c7981 */ /* 0x000f64000c1e1d00 */
[----:B------:R-:W-:-:S02]  /*21c0*/  IMAD.WIDE.U32 R160, R147, 0x10, R164 ;  /* 0x0000001093a07825 */ /* 0x000fc400078e00a4 */
[----:B------:R-:W5:Y:S02]  /*21d0*/  LDG.E.128 R144, desc[UR20][R144.64] ;  /* 0x0000001490907981 */ /* 0x000f64000c1e1d00 */
[----:B------:R-:W-:Y:S02]  /*21e0*/  IMAD.WIDE.U32 R164, R163, 0x10, R164 ;  /* 0x00000010a3a47825 */ /* 0x000fe400078e00a4 */
[----:B------:R-:W5:Y:S04]  /*21f0*/  LDG.E.128 R152, desc[UR20][R152.64] ;  /* 0x0000001498987981 */ /* 0x000f68000c1e1d00 */
[----:B------:R-:W5:Y:S04]  /*2200*/  LDG.E.128 R160, desc[UR20][R160.64] ;  /* 0x00000014a0a07981 */ /* 0x000f68000c1e1d00 */
[----:B------:R-:W5:Y:S02]  /*2210*/  LDG.E.128 R164, desc[UR20][R164.64] ;  /* 0x00000014a4a47981 */ /* 0x000f64000c1e1d00 */
.L_x_7047:
[----:B0-----:R-:W0:Y:S01]  /*2220*/  SHFL.DOWN PT, R173, R218, 0x10, 0x1f ;  /* 0x0a001f00daad7f89 */ /* 0x001e2200000e0000 */
        /* <DEDUP_REMOVED lines=21> */
[----:B-1----:R-:W-:-:S11]  /*2380*/  FADD.FTZ R173, R221, R174 ;  /* 0x000000aeddad7221 */ /* 0x002fd60000010000 */
        /* <DEDUP_REMOVED lines=9> */
.L_x_7051:
[----:B------:R-:W-:Y:S05]  /*2420*/  BSYNC.RECONVERGENT B0 ;  /* 0x0000000000007941 */ /* 0x000fea0003800200 */
.L_x_7050:
[----:B------:R-:W1:Y:S08]  /*2430*/  S2UR UR10, SR_CgaCtaId ;  /* 0x00000000000a79c3 */ /* 0x000e700000008800 */
[----:B------:R-:W-:Y:S01]  /*2440*/  BAR.SYNC.DEFER_BLOCKING 0x0 ;  /* 0x0000000000007b1d */ /* 0x000fe20000010000 */
[----:B------:R-:W-:Y:S01]  /*2450*/  @UP3 UIADD3 UR11, UPT, UPT, UR11, -0x1, URZ ;  /* 0xffffffff0b0b3890 */ /* 0x000fe2000fffe0ff */
[----:B------:R-:W-:-:S03]  /*2460*/  PLOP3.LUT P0, PT, PT, PT, UP3, 0x80, 0x8 ;  /* 0x000000000008781c */ /* 0x000fc60003f0f038 */
[----:B------:R-:W-:Y:S01]  /*2470*/  @UP3 UIMAD UR11, UR11, UR28, URZ ;  /* 0x0000001c0b0b32a4 */ /* 0x000fe2000f8e02ff */
[----:B------:R-:W-:Y:S01]  /*2480*/  UMOV UR9, 0x400 ;  /* 0x0000040000097882 */ /* 0x000fe20000000000 */
[----:B------:R-:W2:Y:S01]  /*2490*/  @UP3 LDCU.64 UR30, c[0x0][0x390] ;  /* 0x00007200ff1e37ac */ /* 0x000ea20008000a00 */
        /* <DEDUP_REMOVED lines=29> */
[----:B------:R-:W-:Y:S02]  /*2670*/  MOV R173, UR9 ;  /* 0x0000000900ad7c02 */ /* 0x000fe40008000f00 */
[----:B------:R-:W-:Y:S01]  /*2680*/  FADD.FTZ R218, R174, R221 ;  /* 0x000000ddaeda7221 */ /* 0x000fe20000010000 */
[----:B------:R-:W-:Y:S01]  /*2690*/  MOV R174, RZ ;  /* 0x000000ff00ae7202 */ /* 0x000fe20000000f00 */
[----:B------:R-:W-:Y:S01]  /*26a0*/  FADD.FTZ R175, R175, R172 ;  /* 0x000000acafaf7221 */ /* 0x000fe20000010000 */
[----:B------:R-:W-:Y:S01]  /*26b0*/  @P0 LEA.HI.SX32 R174, R173, R222, 0x1e ;  /* 0x000000deadae0211 */ /* 0x000fe200078ff2ff */
[----:B------:R-:W-:-:S05]  /*26c0*/  HFMA2 R173, -RZ, RZ, 0, 4.76837158203125e-07 ;  /* 0x00000008ffad7431 */ /* 0x000fca00000001ff */
[----:B--2---:R-:W-:-:S06]  /*26d0*/  @P0 IMAD.WIDE.U32 R172, R174, R173, UR30 ;  /* 0x0000001eaeac0e25 */ /* 0x004fcc000f8e00ad */
[----:B------:R-:W2:Y:S01]  /*26e0*/  @P0 LDG.E.64 R172, desc[UR20][R172.64] ;  /* 0x00000014acac0981 */ /* 0x000ea2000c1e1b00 */
[----:B------:R-:W-:Y:S01]  /*26f0*/  FMUL.FTZ R175, R175, UR26 ;  /* 0x0000001aafaf7c20 */ /* 0x000fe20008410000 */
[----:B------:R-:W-:Y:S01]  /*2700*/  UIMAD UR9, UR8, UR28, URZ ;  /* 0x0000001c080972a4 */ /* 0x000fe2000f8e02ff */
[----:B------:R-:W-:Y:S01]  /*2710*/  FMUL.FTZ R218, R218, UR26 ;  /* 0x0000001adada7c20 */ /* 0x000fe20008410000 */
[----:B------:R-:W-:Y:S02]  /*2720*/  UISETP.NE.U32.AND UP0, UPT, UR4, URZ, UPT ;  /* 0x000000ff0400728c */ /* 0x000fe4000bf05070 */
[----:B------:R-:W-:Y:S01]  /*2730*/  R2UR UR11, R175 ;  /* 0x00000000af0b72ca */ /* 0x000fe200000e0000 */
[----:B------:R-:W-:Y:S02]  /*2740*/  USHF.R.S32.HI UR10, URZ, 0x1f, UR9 ;  /* 0x0000001fff0a7899 */ /* 0x000fe40008011409 */
[----:B------:R-:W-:Y:S02]  /*2750*/  UISETP.NE.AND.EX UP0, UPT, UR5, URZ, UPT, UP0 ;  /* 0x000000ff0500728c */ /* 0x000fe4000bf05300 */
[----:B------:R-:W-:Y:S01]  /*2760*/  ULEA.HI UR10, UR10, UR9, URZ, 0x2 ;  /* 0x000000090a0a7291 */ /* 0x000fe2000f8f10ff */
[----:B--2---:R-:W-:-:S02]  /*2770*/  @P0 SHF.R.U64 R175, R172, 0x10, R173 ;  /* 0x00000010acaf0819 */ /* 0x004fc400000012ad */
[----:B------:R-:W-:Y:S02]  /*2780*/  @P0 PRMT R210, R172, 0x7610, R210 ;  /* 0x00007610acd20816 */ /* 0x000fe400000000d2 */
[----:B------:R-:W-:Y:S02]  /*2790*/  @P0 PRMT R212, R175, 0x7610, R212 ;  /* 0x00007610afd40816 */ /* 0x000fe400000000d4 */
[----:B------:R-:W-:Y:S02]  /*27a0*/  @P0 SHF.R.U32.HI R175, RZ, 0x10, R173 ;  /* 0x00000010ffaf0819 */ /* 0x000fe400000116ad */
[----:B------:R-:W-:Y:S02]  /*27b0*/  @P0 PRMT R213, R173, 0x7610, R213 ;  /* 0x00007610add50816 */ /* 0x000fe400000000d5 */
[----:B------:R-:W-:Y:S02]  /*27c0*/  @P0 PRMT R214, R175, 0x7610, R214 ;  /* 0x00007610afd60816 */ /* 0x000fe400000000d6 */
[----:B------:R-:W-:-:S02]  /*27d0*/  ISETP.NE.AND P0, PT, RZ, UR27, PT ;  /* 0x0000001bff007c0c */ /* 0x000fc4000bf05270 */
[----:B------:R-:W-:Y:S02]  /*27e0*/  MOV R175, UR10 ;  /* 0x0000000a00af7c02 */ /* 0x000fe40008000f00 */
[----:B------:R-:W-:Y:S02]  /*27f0*/  FSEL R218, R218, RZ, !P0 ;  /* 0x000000ffdada7208 */ /* 0x000fe40004000000 */
[----:B------:R-:W-:Y:S01]  /*2800*/  LEA.HI.SX32 R175, R175, R222, 0x1e ;  /* 0x000000deafaf7211 */ /* 0x000fe200078ff2ff */
[----:B------:R-:W-:Y:S06]  /*2810*/  BRA.U UP0, `(.L_x_7052) ;  /* 0x0000000d00647547 */ /* 0x000fec000b800000 */
[----:B------:R-:W-:-:S04]  /*2820*/  UISETP.NE.U32.AND UP0, UPT, UR6, URZ, UPT ;  /* 0x000000ff0600728c */ /* 0x000fc8000bf05070 */
[----:B------:R-:W-:-:S09]  /*2830*/  UISETP.NE.AND.EX UP0, UPT, UR7, URZ, UPT, UP0 ;  /* 0x000000ff0700728c */ /* 0x000fd2000bf05300 */
[----:B------:R-:W-:Y:S05]  /*2840*/  BRA.U UP0, `(.L_x_7053) ;  /* 0x0000000500a47547 */ /* 0x000fea000b800000 */
        /* <DEDUP_REMOVED lines=24> */
.L_x_7056:
[----:B------:R-:W-:Y:S05]  /*29d0*/  BSYNC.RECONVERGENT B0 ;  /* 0x0000000000007941 */ /* 0x000fea0003800200 */
.L_x_7055:
[----:B------:R-:W-:-:S07]  /*29e0*/  FADD.FTZ R28, R28, R173 ;  /* 0x000000ad1c1c7221 */ /* 0x000fce0000010000 */
.L_x_7054:
        /* <DEDUP_REMOVED lines=24> */
.L_x_7059:
[----:B------:R-:W-:Y:S05]  /*2b70*/  BSYNC.RECONVERGENT B0 ;  /* 0x0000000000007941 */ /* 0x000fea0003800200 */
.L_x_7058:
[----:B------:R-:W-:-:S07]  /*2b80*/  FADD.FTZ R29, R29, R172 ;  /* 0x000000ac1d1d7221 */ /* 0x000fce0000010000 */
.L_x_7057:
        /* <DEDUP_REMOVED lines=24> */
.L_x_7062:
[----:B------:R-:W-:Y:S05]  /*2d10*/  BSYNC.RECONVERGENT B0 ;  /* 0x0000000000007941 */ /* 0x000fea0003800200 */
.L_x_7061:
[----:B------:R-:W-:-:S07]  /*2d20*/  FADD.FTZ R30, R30, R173 ;  /* 0x000000ad1e1e7221 */ /* 0x000fce0000010000 */
.L_x_7060:
[----:B------:R-:W-:Y:S05]  /*2d30*/  BRA.U !UP3, `(.L_x_7063) ;  /* 0x000000110b347547 */ /* 0x000fea000b800000 */
[----:B------:R-:W-:Y:S01]  /*2d40*/  FFMA.FTZ R173, R4, UR11, R218 ;  /* 0x0000000b04ad7c23 */ /* 0x000fe200080100da */
[----:B------:R-:W-:Y:S01]  /*2d50*/  ISETP.LT.AND P0, PT, RZ, UR32, PT ;  /* 0x00000020ff007c0c */ /* 0x000fe2000bf01270 */
[----:B------:R-:W-:Y:S02]  /*2d60*/  BSSY.RECONVERGENT B0, `(.L_x_7064) ;  /* 0x0000015000007945 */ /* 0x000fe40003800200 */
[----:B------:R-:W-:-:S04]  /*2d70*/  FADD.FTZ R173, R180, -R173 ;  /* 0x800000adb4ad7221 */ /* 0x000fc80000010000 */
[----:B------:R-:W-:-:S05]  /*2d80*/  FMUL.FTZ R173, R173, UR29 ;  /* 0x0000001dadad7c20 */ /* 0x000fca0008410000 */
[----:B------:R-:W-:Y:S02]  /*2d90*/  FSEL R173, R173, RZ, P0 ;  /* 0x000000ffadad7208 */ /* 0x000fe40000000000 */
[----:B-----5:R-:W-:-:S03]  /*2da0*/  ISETP.GE.U32.AND P0, PT, R220, 0x1000000, PT ;  /* 0x01000000dc00780c */ /* 0x020fc60003f06070 */
        /* <DEDUP_REMOVED lines=16> */
.L_x_7065:
[----:B------:R-:W-:Y:S05]  /*2eb0*/  BSYNC.RECONVERGENT B0 ;  /* 0x0000000000007941 */ /* 0x000fea0003800200 */
.L_x_7064:
[----:B------:R-:W-:Y:S01]  /*2ec0*/  FADD.FTZ R31, R31, R172 ;  /* 0x000000ac1f1f7221 */ /* 0x000fe20000010000 */
[----:B------:R-:W-:Y:S06]  /*2ed0*/  BRA `(.L_x_7063) ;  /* 0x0000000c00cc7947 */ /* 0x000fec0003800000 */
.L_x_7053:
        /* <DEDUP_REMOVED lines=24> */
.L_x_7068:
[----:B------:R-:W-:Y:S05]  /*3060*/  BSYNC.RECONVERGENT B0 ;  /* 0x0000000000007941 */ /* 0x000fea0003800200 */
.L_x_7067:
[----:B------:R-:W-:-:S07]  /*3070*/  FADD.FTZ R28, R28, R169 ;  /* 0x000000a91c1c7221 */ /* 0x000fce0000010000 */
.L_x_7066:
        /* <DEDUP_REMOVED lines=11> */
[----:B------:R-:W-:-:S04]  /*3130*/  FSEL R168, R168, RZ, P0 ;  /* 0x000000ffa8a87208 */ /* 0x000fc80000000000 */
[----:B------:R-:W-:Y:S01]  /*3140*/  F2FP.BF16.F32.PACK_AB R206, RZ, R168 ;  /* 0x000000a8ffce723e */ /* 0x000fe200000010ff */
[----:B------:R-:W-:Y:S01]  /*3150*/  HFMA2 R168, -RZ, RZ, 0, 0 ;  /* 0x00000000ffa87431 */ /* 0x000fe200000001ff */
        /* <DEDUP_REMOVED lines=10> */
.L_x_7071:
[----:B------:R-:W-:Y:S05]  /*3200*/  BSYNC.RECONVERGENT B0 ;  /* 0x0000000000007941 */ /* 0x000fea0003800200 */
.L_x_7070:
[----:B------:R-:W-:-:S07]  /*3210*/  FADD.FTZ R29, R29, R168 ;  /* 0x000000a81d1d7221 */ /* 0x000fce0000010000 */
.L_x_7069:
        /* <DEDUP_REMOVED lines=24> */
.L_x_7074:
[----:B------:R-:W-:Y:S05]  /*33a0*/  BSYNC.RECONVERGENT B0 ;  /* 0x0000000000007941 */ /* 0x000fea0003800200 */
.L_x_7073:
[----:B------:R-:W-:-:S07]  /*33b0*/  FADD.FTZ R30, R30, R169 ;  /* 0x000000a91e1e7221 */ /* 0x000fce0000010000 */
.L_x_7072:
        /* <DEDUP_REMOVED lines=18> */
[----:B-----5:R-:W-:-:S13]  /*34e0*/  ISETP.GE.U32.AND P0, PT, R220, 0x1000000, PT ;  /* 0x01000000dc00780c */ /* 0x020fda0003f06070 */
[----:B------:R-:W-:Y:S01]  /*34f0*/  @P0 FMUL.FTZ R172, R171, UR23 ;  /* 0x00000017abac0c20 */ /* 0x000fe20008410000 */
[----:B------:R-:W-:-:S03]  /*3500*/  @P0 SHF.L.U32 R208, R214, 0x10, RZ ;  /* 0x00000010d6d00819 */ /* 0x000fc600000006ff */
[----:B------:R-:W-:Y:S01]  /*3510*/  @P0 FMUL.FTZ R173, R172, UR22 ;  /* 0x00000016acad0c20 */ /* 0x000fe20008410000 */
[----:B------:R-:W-:-:S03]  /*3520*/  HFMA2 R172, -RZ, RZ, 0, 0 ;  /* 0x00000000ffac7431 */ /* 0x000fc600000001ff */
        /* <DEDUP_REMOVED lines=8> */
.L_x_7052:
[----:B------:R-:W-:-:S04]  /*35b0*/  UISETP.NE.U32.AND UP0, UPT, UR6, URZ, UPT ;  /* 0x000000ff0600728c */ /* 0x000fc8000bf05070 */
[----:B------:R-:W-:-:S09]  /*35c0*/  UISETP.NE.AND.EX UP0, UPT, UR7, URZ, UPT, UP0 ;  /* 0x000000ff0700728c */ /* 0x000fd2000bf05300 */
[----:B------:R-:W-:Y:S05]  /*35d0*/  BRA.U UP0, `(.L_x_7075) ;  /* 0x0000000500147547 */ /* 0x000fea000b800000 */
[----:B------:R-:W-:Y:S05]  /*35e0*/  BRA.U !UP3, `(.L_x_7076) ;  /* 0x000000010b407547 */ /* 0x000fea000b800000 */
[----:B------:R-:W-:Y:S02]  /*35f0*/  PLOP3.LUT P1, PT, PT, PT, UP2, 0x80, 0x8 ;  /* 0x000000000008781c */ /* 0x000fe40003f2f028 */
[----:B-----5:R-:W-:-:S11]  /*3600*/  LOP3.LUT P0, RZ, R220, 0xff, RZ, 0xc0, !PT ;  /* 0x000000ffdcff7812 */ /* 0x020fd6000780c0ff */
[----:B------:R-:W-:-:S04]  /*3610*/  @P1 FFMA.FTZ R172, R0, UR11, R218 ;  /* 0x0000000b00ac1c23 */ /* 0x000fc800080100da */
[----:B------:R-:W-:Y:S01]  /*3620*/  @P1 FADD.FTZ R173, R177, -R172 ;  /* 0x800000acb1ad1221 */ /* 0x000fe20000010000 */
[----:B------:R-:W-:-:S03]  /*3630*/  MOV R172, R140 ;  /* 0x0000008c00ac7202 */ /* 0x000fc60000000f00 */
[----:B------:R-:W-:Y:S01]  /*3640*/  @P1 FFMA.FTZ R172, R173, UR29, R140 ;  /* 0x0000001dadac1c23 */ /* 0x000fe2000801008c */
        /* <DEDUP_REMOVED lines=10> */
.L_x_7076:
[----:B------:R-:W-:Y:S05]  /*36f0*/  BRA.U !UP3, `(.L_x_7077) ;  /* 0x000000010b407547 */ /* 0x000fea000b800000 */
[----:B------:R-:W-:Y:S02]  /*3700*/  PLOP3.LUT P1, PT, PT, PT, UP2, 0x80, 0x8 ;  /* 0x000000000008781c */ /* 0x000fe40003f2f028 */
[----:B-----5:R-:W-:Y:S02]  /*3710*/  LOP3.LUT P0, RZ, R220, 0xff00, RZ, 0xc0, !PT ;  /* 0x0000ff00dcff7812 */ /* 0x020fe4000780c0ff */
[----:B------:R-:W-:-:S09]  /*3720*/  MOV R172, R141 ;  /* 0x0000008d00ac7202 */ /* 0x000fd20000000f00 */
[----:B------:R-:W-:-:S04]  /*3730*/  @P1 FFMA.FTZ R173, R2, UR11, R218 ;  /* 0x0000000b02ad1c23 */ /* 0x000fc800080100da */
[----:B------:R-:W-:Y:S01]  /*3740*/  @P1 FADD.FTZ R206, R178, -R173 ;  /* 0x800000adb2ce1221 */ /* 0x000fe20000010000 */
[----:B------:R-:W-:-:S03]  /*3750*/  @P0 SHF.L.U32 R173, R212, 0x10, RZ ;  /* 0x00000010d4ad0819 */ /* 0x000fc600000006ff */
[----:B------:R-:W-:-:S04]  /*3760*/  @P1 FFMA.FTZ R172, R206, UR29, R141 ;  /* 0x0000001dceac1c23 */ /* 0x000fc8000801008d */
        /* <DEDUP_REMOVED lines=9> */
.L_x_7077:
        /* <DEDUP_REMOVED lines=17> */
.L_x_7078:
[----:B------:R-:W-:Y:S05]  /*3910*/  BRA.U !UP3, `(.L_x_7063) ;  /* 0x000000050b3c7547 */ /* 0x000fea000b800000 */
[----:B------:R-:W-:Y:S02]  /*3920*/  PLOP3.LUT P1, PT, PT, PT, UP2, 0x80, 0x8 ;  /* 0x000000000008781c */ /* 0x000fe40003f2f028 */
[----:B-----5:R-:W-:Y:S02]  /*3930*/  ISETP.GE.U32.AND P0, PT, R220, 0x1000000, PT ;  /* 0x01000000dc00780c */ /* 0x020fe40003f06070 */
        /* <DEDUP_REMOVED lines=13> */
[----:B------:R-:W-:Y:S01]  /*3a10*/  PRMT R208, R173, 0x7610, R208 ;  /* 0x00007610add07816 */ /* 0x000fe200000000d0 */
[----:B------:R-:W-:Y:S06]  /*3a20*/  BRA `(.L_x_7063) ;  /* 0x0000000000f87947 */ /* 0x000fec0003800000 */
.L_x_7075:
[----:B------:R-:W-:Y:S02]  /*3a30*/  PLOP3.LUT P0, PT, PT, PT, UP2, 0x80, 0x8 ;  /* 0x000000000008781c */ /* 0x000fe40003f0f028 */
[----:B-----5:R-:W-:-:S11]  /*3a40*/  MOV R170, R142 ;  /* 0x0000008e00aa7202 */ /* 0x020fd60000000f00 */
[----:B------:R-:W-:-:S04]  /*3a50*/  @P0 FFMA.FTZ R169, R2, UR11, R218 ;  /* 0x0000000b02a90c23 */ /* 0x000fc800080100da */
[----:B------:R-:W-:Y:S01]  /*3a60*/  @P0 FADD.FTZ R168, R178, -R169 ;  /* 0x800000a9b2a80221 */ /* 0x000fe20000010000 */
[----:B------:R-:W-:-:S03]  /*3a70*/  MOV R169, R141 ;  /* 0x0000008d00a97202 */ /* 0x000fc60000000f00 */
[----:B------:R-:W-:Y:S01]  /*3a80*/  @P0 FFMA.FTZ R169, R168, UR29, R141 ;  /* 0x0000001da8a90c23 */ /* 0x000fe2000801008d */
[----:B------:R-:W-:-:S04]  /*3a90*/  @P0 FFMA.FTZ R168, R3, UR11, R218 ;  /* 0x0000000b03a80c23 */ /* 0x000fc800080100da */
[----:B------:R-:W-:-:S04]  /*3aa0*/  @P0 FADD.FTZ R171, R179, -R168 ;  /* 0x800000a8b3ab0221 */ /* 0x000fc80000010000 */
[----:B------:R-:W-:Y:S01]  /*3ab0*/  @P0 FFMA.FTZ R170, R171, UR29, R142 ;  /* 0x0000001dabaa0c23 */ /* 0x000fe2000801008e */
[----:B------:R-:W-:-:S04]  /*3ac0*/  @P0 FFMA.FTZ R171, R4, UR11, R218 ;  /* 0x0000000b04ab0c23 */ /* 0x000fc800080100da */
[----:B------:R-:W-:Y:S01]  /*3ad0*/  @P0 FADD.FTZ R168, R180, -R171 ;  /* 0x800000abb4a80221 */ /* 0x000fe20000010000 */
[----:B------:R-:W-:-:S03]  /*3ae0*/  MOV R171, R143 ;  /* 0x0000008f00ab7202 */ /* 0x000fc60000000f00 */
[----:B------:R-:W-:Y:S01]  /*3af0*/  @P0 FFMA.FTZ R171, R168, UR29, R143 ;  /* 0x0000001da8ab0c23 */ /* 0x000fe2000801008f */
[----:B------:R-:W-:-:S04]  /*3b00*/  @P0 FFMA.FTZ R168, R0, UR11, R218 ;  /* 0x0000000b00a80c23 */ /* 0x000fc800080100da */
[----:B------:R-:W-:Y:S01]  /*3b10*/  @P0 FADD.FTZ R173, R177, -R168 ;  /* 0x800000a8b1ad0221 */ /* 0x000fe20000010000 */
[----:B------:R-:W-:-:S03]  /*3b20*/  MOV R168, R140 ;  /* 0x0000008c00a87202 */ /* 0x000fc60000000f00 */
        /* <DEDUP_REMOVED lines=12> */
.L_x_7079:
[----:B------:R-:W-:Y:S05]  /*3bf0*/  BRA.U !UP3, `(.L_x_7080) ;  /* 0x000000010b287547 */ /* 0x000fea000b800000 */
        /* <DEDUP_REMOVED lines=9> */
[----:B------:R-:W-:-:S07]  /*3c90*/  F2FP.BF16.F32.PACK_AB R206, RZ, R206 ;  /* 0x000000ceffce723e */ /* 0x000fce00000010ff */
.L_x_7080:
        /* <DEDUP_REMOVED lines=11> */
.L_x_7081:
[----:B------:R-:W-:Y:S05]  /*3d50*/  BRA.U !UP3, `(.L_x_7063) ;  /* 0x000000010b2c7547 */ /* 0x000fea000b800000 */
[----:B------:R-:W-:Y:S01]  /*3d60*/  ISETP.GE.U32.AND P0, PT, R220, 0x1000000, PT ;  /* 0x01000000dc00780c */ /* 0x000fe20003f06070 */
        /* <DEDUP_REMOVED lines=10> */
.L_x_7063:
[----:B------:R-:W-:Y:S01]  /*3e10*/  ISETP.NE.U32.AND P0, PT, RZ, UR6, PT ;  /* 0x00000006ff007c0c */ /* 0x000fe2000bf05070 */
[----:B------:R-:W-:-:S03]  /*3e20*/  UISETP.NE.U32.AND UP0, UPT, UR4, URZ, UPT ;  /* 0x000000ff0400728c */ /* 0x000fc6000bf05070 */
[----:B------:R-:W-:Y:S01]  /*3e30*/  ISETP.NE.AND.EX P0, PT, RZ, UR7, PT, P0 ;  /* 0x00000007ff007c0c */ /* 0x000fe2000bf05300 */
[----:B------:R-:W-:-:S12]  /*3e40*/  UISETP.NE.AND.EX UP0, UPT, UR5, URZ, UPT, UP0 ;  /* 0x000000ff0500728c */ /* 0x000fd8000bf05300 */
[----:B------:R-:W0:Y:S02]  /*3e50*/  @P0 LDC.64 R172, c[0x0][0x478] ;  /* 0x00011e00ffac0b82 */ /* 0x000e240000000a00 */
[----:B0-----:R-:W-:-:S05]  /*3e60*/  @P0 IMAD.WIDE.U32 R172, R175, 0x10, R172 ;  /* 0x00000010afac0825 */ /* 0x001fca00078e00ac */
[----:B------:R0:W-:Y:S01]  /*3e70*/  @P0 STG.E.128 desc[UR20][R172.64], R168 ;  /* 0x000000a8ac000986 */ /* 0x0001e2000c101d14 */
[----:B------:R-:W-:Y:S05]  /*3e80*/  BRA.U !UP3, `(.L_x_7082) ;  /* 0x000000010b207547 */ /* 0x000fea000b800000 */
[----:B0-----:R-:W-:Y:S02]  /*3e90*/  LOP3.LUT R172, R206, 0xffff, RZ, 0xc0, !PT ;  /* 0x0000ffffceac7812 */ /* 0x001fe400078ec0ff */
[----:B------:R-:W-:-:S03]  /*3ea0*/  PRMT R221, R207, 0x5410, R208 ;  /* 0x00005410cfdd7816 */ /* 0x000fc600000000d0 */
[----:B------:R-:W-:-:S05]  /*3eb0*/  IMAD.WIDE.U32 R172, R172, 0x10000, RZ ;  /* 0x00010000acac7825 */ /* 0x000fca00078e00ff */
[----:B------:R-:W-:Y:S02]  /*3ec0*/  LOP3.LUT R173, R221, R173, RZ, 0xfc, !PT ;  /* 0x000000adddad7212 */ /* 0x000fe400078efcff */
[----:B-----5:R-:W0:Y:S01]  /*3ed0*/  LDC.64 R220, c[0x0][0x468] ;  /* 0x00011a00ffdc7b82 */ /* 0x020e220000000a00 */
[----:B------:R-:W-:Y:S01]  /*3ee0*/  LOP3.LUT R172, R172, 0xffff, R205, 0xf8, !PT ;  /* 0x0000ffffacac7812 */ /* 0x000fe200078ef8cd */
[----:B0-----:R-:W-:-:S05]  /*3ef0*/  IMAD.WIDE.U32 R220, R174, 0x8, R220 ;  /* 0x00000008aedc7825 */ /* 0x001fca00078e00dc */
[----:B------:R1:W-:Y:S02]  /*3f00*/  STG.E.64 desc[UR20][R220.64], R172 ;  /* 0x000000acdc007986 */ /* 0x0003e4000c101b14 */
.L_x_7082:
[----:B------:R-:W-:Y:S05]  /*3f10*/  BRA.U !UP3, `(.L_x_7083) ;  /* 0x000000010b207547 */ /* 0x000fea000b800000 */
[----:B01----:R-:W0:Y:S01]  /*3f20*/  LDC.64 R172, c[0x0][0x390] ;  /* 0x0000e400ffac7b82 */ /* 0x003e220000000a00 */
[----:B------:R-:W-:-:S05]  /*3f30*/  IADD3 R213, PT, PT, R174, 0x100, RZ ;  /* 0x00000100aed57810 */ /* 0x000fca0007ffe0ff */
[----:B0-----:R-:W-:-:S06]  /*3f40*/  IMAD.WIDE.U32 R172, R213, 0x8, R172 ;  /* 0x00000008d5ac7825 */ /* 0x001fcc00078e00ac */
[----:B------:R-:W2:Y:S02]  /*3f50*/  LDG.E.64 R172, desc[UR20][R172.64] ;  /* 0x00000014acac7981 */ /* 0x000ea4000c1e1b00 */
[C-C-:B--2---:R-:W-:Y:S02]  /*3f60*/  SHF.R.U64 R212, R172.reuse, 0x10, R173.reuse ;  /* 0x00000010acd47819 */ /* 0x144fe400000012ad */
[----:B------:R-:W-:Y:S02]  /*3f70*/  PRMT R210, R172, 0x7610, R210 ;  /* 0x00007610acd27816 */ /* 0x000fe400000000d2 */
[----:B------:R-:W-:Y:S02]  /*3f80*/  SHF.R.U32.HI R214, RZ, 0x10, R173 ;  /* 0x00000010ffd67819 */ /* 0x000fe400000116ad */
[----:B------:R-:W-:-:S07]  /*3f90*/  PRMT R213, R173, 0x7610, R213 ;  /* 0x00007610add57816 */ /* 0x000fce00000000d5 */
.L_x_7083:
[----:B------:R-:W-:Y:S05]  /*3fa0*/  BRA.U !UP0, `(.L_x_7084) ;  /* 0x0000000908147547 */ /* 0x000fea000b800000 */
[----:B------:R-:W-:Y:S05]  /*3fb0*/  @!P0 BRA `(.L_x_7085) ;  /* 0x0000000000fc8947 */ /* 0x000fea0003800000 */
[----:B------:R-:W-:Y:S02]  /*3fc0*/  PLOP3.LUT P1, PT, PT, PT, UP2, 0x80, 0x8 ;  /* 0x000000000008781c */ /* 0x000fe40003f2f028 */
[----:B0----5:R-:W-:-:S11]  /*3fd0*/  MOV R170, R146 ;  /* 0x0000009200aa7202 */ /* 0x021fd60000000f00 */
        /* <DEDUP_REMOVED lines=12> */
[----:B-1----:R-:W-:Y:S01]  /*40a0*/  @P1 FADD.FTZ R173, R181, -R168 ;  /* 0x800000a8b5ad1221 */ /* 0x002fe20000010000 */
        /* <DEDUP_REMOVED lines=13> */
.L_x_7086:
        /* <DEDUP_REMOVED lines=11> */
.L_x_7087:
        /* <DEDUP_REMOVED lines=11> */
.L_x_7088:
        /* <DEDUP_REMOVED lines=13> */
.L_x_7085:
[----:B------:R-:W-:Y:S05]  /*43b0*/  BRA.U !UP3, `(.L_x_7090) ;  /* 0x000000010b407547 */ /* 0x000fea000b800000 */
[----:B------:R-:W-:Y:S02]  /*43c0*/  PLOP3.LUT P2, PT, PT, PT, UP2, 0x80, 0x8 ;  /* 0x000000000008781c */ /* 0x000fe40003f4f028 */
[----:B-----5:R-:W-:-:S11]  /*43d0*/  LOP3.LUT P1, RZ, R219, 0xff, RZ, 0xc0, !PT ;  /* 0x000000ffdbff7812 */ /* 0x020fd6000782c0ff */
[----:B01----:R-:W-:-:S04]  /*43e0*/  @P2 FFMA.FTZ R172, R5, UR11, R218 ;  /* 0x0000000b05ac2c23 */ /* 0x003fc800080100da */
        /* <DEDUP_REMOVED lines=13> */
.L_x_7090:
[----:B------:R-:W-:Y:S05]  /*44c0*/  BRA.U !UP3, `(.L_x_7091) ;  /* 0x000000010b407547 */ /* 0x000fea000b800000 */
[----:B------:R-:W-:Y:S02]  /*44d0*/  PLOP3.LUT P2, PT, PT, PT, UP2, 0x80, 0x8 ;  /* 0x000000000008781c */ /* 0x000fe40003f4f028 */
[----:B-----5:R-:W-:Y:S02]  /*44e0*/  LOP3.LUT P1, RZ, R219, 0xff00, RZ, 0xc0, !PT ;  /* 0x0000ff00dbff7812 */ /* 0x020fe4000782c0ff */
[----:B01----:R-:W-:-:S09]  /*44f0*/  MOV R172, R145 ;  /* 0x0000009100ac7202 */ /* 0x003fd20000000f00 */
        /* <DEDUP_REMOVED lines=13> */
.L_x_7091:
        /* <DEDUP_REMOVED lines=17> */
.L_x_7092:
[----:B------:R-:W-:Y:S05]  /*46e0*/  BRA.U !UP3, `(.L_x_7089) ;  /* 0x0000000d0b9c7547 */ /* 0x000fea000b800000 */
[----:B------:R-:W-:Y:S02]  /*46f0*/  PLOP3.LUT P2, PT, PT, PT, UP2, 0x80, 0x8 ;  /* 0x000000000008781c */ /* 0x000fe40003f4f028 */
[----:B-----5:R-:W-:Y:S02]  /*4700*/  ISETP.GE.U32.AND P1, PT, R219, 0x1000000, PT ;  /* 0x01000000db00780c */ /* 0x020fe40003f26070 */
        /* <DEDUP_REMOVED lines=15> */
.L_x_7084:
[----:B------:R-:W-:Y:S05]  /*4800*/  @!P0 BRA `(.L_x_7093) ;  /* 0x0000000400b48947 */ /* 0x000fea0003800000 */
[----:B------:R-:W-:Y:S05]  /*4810*/  BRA.U !UP3, `(.L_x_7094) ;  /* 0x000000010b647547 */ /* 0x000fea000b800000 */
[----:B0-----:R-:W-:Y:S01]  /*4820*/  FFMA.FTZ R168, R5, UR11, R218 ;  /* 0x0000000b05a87c23 */ /* 0x001fe200080100da */
        /* <DEDUP_REMOVED lines=22> */
.L_x_7096:
[----:B------:R-:W-:Y:S05]  /*4990*/  BSYNC.RECONVERGENT B0 ;  /* 0x0000000000007941 */ /* 0x000fea0003800200 */
.L_x_7095:
[----:B------:R-:W-:-:S07]  /*49a0*/  FADD.FTZ R32, R32, R169 ;  /* 0x000000a920207221 */ /* 0x000fce0000010000 */
.L_x_7094:
        /* <DEDUP_REMOVED lines=24> */
.L_x_7099:
[----:B------:R-:W-:Y:S05]  /*4b30*/  BSYNC.RECONVERGENT B0 ;  /* 0x0000000000007941 */ /* 0x000fea0003800200 */
.L_x_7098:
[----:B------:R-:W-:-:S07]  /*4b40*/  FADD.FTZ R33, R33, R168 ;  /* 0x000000a821217221 */ /* 0x000fce0000010000 */
.L_x_7097:
        /* <DEDUP_REMOVED lines=24> */
.L_x_7102:
[----:B------:R-:W-:Y:S05]  /*4cd0*/  BSYNC.RECONVERGENT B0 ;  /* 0x0000000000007941 */ /* 0x000fea0003800200 */
.L_x_7101:
[----:B------:R-:W-:-:S07]  /*4ce0*/  FADD.FTZ R34, R34, R169 ;  /* 0x000000a922227221 */ /* 0x000fce0000010000 */
.L_x_7100:
        /* <DEDUP_REMOVED lines=11> */
[----:B-1----:R-:W-:Y:S01]  /*4da0*/  FMUL.FTZ R172, R170, UR29 ;  /* 0x0000001daaac7c20 */ /* 0x002fe20008410000 */
        /* <DEDUP_REMOVED lines=19> */
.L_x_7093:
[----:B------:R-:W-:Y:S05]  /*4ee0*/  BRA.U !UP3, `(.L_x_7103) ;  /* 0x000000010b647547 */ /* 0x000fea000b800000 */
[----:B01----:R-:W-:Y:S01]  /*4ef0*/  FFMA.FTZ R172, R5, UR11, R218 ;  /* 0x0000000b05ac7c23 */ /* 0x003fe200080100da */
        /* <DEDUP_REMOVED lines=22> */
.L_x_7105:
[----:B------:R-:W-:Y:S05]  /*5060*/  BSYNC.RECONVERGENT B0 ;  /* 0x0000000000007941 */ /* 0x000fea0003800200 */
.L_x_7104:
[----:B------:R-:W-:-:S07]  /*5070*/  FADD.FTZ R32, R32, R173 ;  /* 0x000000ad20207221 */ /* 0x000fce0000010000 */
.L_x_7103:
        /* <DEDUP_REMOVED lines=24> */
.L_x_7108:
[----:B------:R-:W-:Y:S05]  /*5200*/  BSYNC.RECONVERGENT B0 ;  /* 0x0000000000007941 */ /* 0x000fea0003800200 */
.L_x_7107:
[----:B------:R-:W-:-:S07]  /*5210*/  FADD.FTZ R33, R33, R172 ;  /* 0x000000ac21217221 */ /* 0x000fce0000010000 */
.L_x_7106:
        /* <DEDUP_REMOVED lines=24> */
.L_x_7111:
[----:B------:R-:W-:Y:S05]  /*53a0*/  BSYNC.RECONVERGENT B0 ;  /* 0x0000000000007941 */ /* 0x000fea0003800200 */
.L_x_7110:
[----:B------:R-:W-:-:S07]  /*53b0*/  FADD.FTZ R34, R34, R173 ;  /* 0x000000ad22227221 */ /* 0x000fce0000010000 */
.L_x_7109:
[----:B------:R-:W-:Y:S05]  /*53c0*/  BRA.U !UP3, `(.L_x_7089) ;  /* 0x000000010b647547 */ /* 0x000fea000b800000 */
[----:B01----:R-:W-:Y:S01]  /*53d0*/  FFMA.FTZ R173, R8, UR11, R218 ;  /* 0x0000000b08ad7c23 */ /* 0x003fe200080100da */
        /* <DEDUP_REMOVED lines=22> */
.L_x_7113:
[----:B------:R-:W-:Y:S05]  /*5540*/  BSYNC.RECONVERGENT B0 ;  /* 0x0000000000007941 */ /* 0x000fea0003800200 */
.L_x_7112:
[----:B------:R-:W-:-:S07]  /*5550*/  FADD.FTZ R35, R35, R172 ;  /* 0x000000ac23237221 */ /* 0x000fce0000010000 */
.L_x_7089:
[----:B01----:R-:W0:Y:S01]  /*5560*/  @P0 LDC.64 R172, c[0x0][0x478] ;  /* 0x00011e00ffac0b82 */ /* 0x003e220000000a00 */
[----:B-----5:R-:W-:-:S05]  /*5570*/  @P0 IADD3 R219, PT, PT, R175, 0x100, RZ ;  /* 0x00000100afdb0810 */ /* 0x020fca0007ffe0ff */
        /* <DEDUP_REMOVED lines=12> */
.L_x_7114:
        /* <DEDUP_REMOVED lines=9> */
.L_x_7115:
[----:B------:R-:W-:Y:S05]  /*56d0*/  BRA.U !UP0, `(.L_x_7116) ;  /* 0x0000000908147547 */ /* 0x000fea000b800000 */
[----:B------:R-:W-:Y:S05]  /*56e0*/  @!P0 BRA `(.L_x_7117) ;  /* 0x0000000000fc8947 */ /* 0x000fea0003800000 */
[----:B------:R-:W-:Y:S02]  /*56f0*/  PLOP3.LUT P1, PT, PT, PT, UP2, 0x80, 0x8 ;  /* 0x000000000008781c */ /* 0x000fe40003f2f028 */
[----:B0-----:R-:W-:-:S11]  /*5700*/  MOV R170, R150 ;  /* 0x0000009600aa7202 */ /* 0x001fd60000000f00 */
        /* <DEDUP_REMOVED lines=26> */
.L_x_7118:
        /* <DEDUP_REMOVED lines=11> */
.L_x_7119:
        /* <DEDUP_REMOVED lines=11> */
.L_x_7120:
        /* <DEDUP_REMOVED lines=13> */
.L_x_7117:
[----:B------:R-:W-:Y:S05]  /*5ae0*/  BRA.U !UP3, `(.L_x_7122) ;  /* 0x000000010b407547 */ /* 0x000fea000b800000 */
[----:B------:R-:W-:Y:S02]  /*5af0*/  PLOP3.LUT P2, PT, PT, PT, UP2, 0x80, 0x8 ;  /* 0x000000000008781c */ /* 0x000fe40003f4f028 */
[----:B------:R-:W-:-:S11]  /*5b00*/  LOP3.LUT P1, RZ, R217, 0xff, RZ, 0xc0, !PT ;  /* 0x000000ffd9ff7812 */ /* 0x000fd6000782c0ff */
        /* <DEDUP_REMOVED lines=14> */
.L_x_7122:
[----:B------:R-:W-:Y:S05]  /*5bf0*/  BRA.U !UP3, `(.L_x_7123) ;  /* 0x000000010b407547 */ /* 0x000fea000b800000 */
[----:B------:R-:W-:Y:S02]  /*5c00*/  PLOP3.LUT P2, PT, PT, PT, UP2, 0x80, 0x8 ;  /* 0x000000000008781c */ /* 0x000fe40003f4f028 */
[----:B------:R-:W-:Y:S02]  /*5c10*/  LOP3.LUT P1, RZ, R217, 0xff00, RZ, 0xc0, !PT ;  /* 0x0000ff00d9ff7812 */ /* 0x000fe4000782c0ff */
        /* <DEDUP_REMOVED lines=14> */
.L_x_7123:
        /* <DEDUP_REMOVED lines=17> */
.L_x_7124:
[----:B------:R-:W-:Y:S05]  /*5e10*/  BRA.U !UP3, `(.L_x_7121) ;  /* 0x0000000d0b9c7547 */ /* 0x000fea000b800000 */
[----:B------:R-:W-:Y:S02]  /*5e20*/  PLOP3.LUT P2, PT, PT, PT, UP2, 0x80, 0x8 ;  /* 0x000000000008781c */ /* 0x000fe40003f4f028 */
[----:B------:R-:W-:Y:S02]  /*5e30*/  ISETP.GE.U32.AND P1, PT, R217, 0x1000000, PT ;  /* 0x01000000d900780c */ /* 0x000fe40003f26070 */
        /* <DEDUP_REMOVED lines=15> */
.L_x_7116:
        /* <DEDUP_REMOVED lines=8> */
[----:B------:R-:W-:-:S03]  /*5fb0*/  LOP3.LUT P1, RZ, R217, 0xff, RZ, 0xc0, !PT ;  /* 0x000000ffd9ff7812 */ /* 0x000fc6000782c0ff */
        /* <DEDUP_REMOVED lines=16> */
.L_x_7128:
[----:B------:R-:W-:Y:S05]  /*60c0*/  BSYNC.RECONVERGENT B0 ;  /* 0x0000000000007941 */ /* 0x000fea0003800200 */
.L_x_7127:
[----:B------:R-:W-:-:S07]  /*60d0*/  FADD.FTZ R36, R36, R169 ;  /* 0x000000a924247221 */ /* 0x000fce0000010000 */
.L_x_7126:
        /* <DEDUP_REMOVED lines=24> */
.L_x_7131:
[----:B------:R-:W-:Y:S05]  /*6260*/  BSYNC.RECONVERGENT B0 ;  /* 0x0000000000007941 */ /* 0x000fea0003800200 */
.L_x_7130:
[----:B------:R-:W-:-:S07]  /*6270*/  FADD.FTZ R37, R37, R168 ;  /* 0x000000a825257221 */ /* 0x000fce0000010000 */
.L_x_7129:
        /* <DEDUP_REMOVED lines=24> */
.L_x_7134:
[----:B------:R-:W-:Y:S05]  /*6400*/  BSYNC.RECONVERGENT B0 ;  /* 0x0000000000007941 */ /* 0x000fea0003800200 */
.L_x_7133:
[----:B------:R-:W-:-:S07]  /*6410*/  FADD.FTZ R38, R38, R169 ;  /* 0x000000a926267221 */ /* 0x000fce0000010000 */
.L_x_7132:
        /* <DEDUP_REMOVED lines=12> */
[----:B-1----:R-:W-:Y:S01]  /*64e0*/  FMUL.FTZ R172, R170, UR29 ;  /* 0x0000001daaac7c20 */ /* 0x002fe20008410000 */
[----:B------:R-:W-:-:S02]  /*64f0*/  FSEL R170, R168, RZ, P1 ;  /* 0x000000ffa8aa7208 */ /* 0x000fc40000800000 */
[----:B------:R-:W-:Y:S02]  /*6500*/  FSEL R169, R169, RZ, P1 ;  /* 0x000000ffa9a97208 */ /* 0x000fe40000800000 */
[----:B------:R-:W-:Y:S02]  /*6510*/  FSEL R171, R171, RZ, P1 ;  /* 0x000000ffabab7208 */ /* 0x000fe40000800000 */
[----:B------:R-:W-:Y:S01]  /*6520*/  FSEL R168, R172, RZ, P1 ;  /* 0x000000ffaca87208 */ /* 0x000fe20000800000 */
[----:B------:R-:W-:Y:S06]  /*6530*/  BRA.U !UP3, `(.L_x_7121) ;  /* 0x000000050bd47547 */ /* 0x000fec000b800000 */
[----:B------:R-:W-:-:S13]  /*6540*/  ISETP.GE.U32.AND P1, PT, R217, 0x1000000, PT ;  /* 0x01000000d900780c */ /* 0x000fda0003f26070 */
        /* <DEDUP_REMOVED lines=12> */
.L_x_7125:
[----:B------:R-:W-:Y:S05]  /*6610*/  BRA.U !UP3, `(.L_x_7135) ;  /* 0x000000010b647547 */ /* 0x000fea000b800000 */
[----:B01----:R-:W-:Y:S01]  /*6620*/  FFMA.FTZ R172, R9, UR11, R218 ;  /* 0x0000000b09ac7c23 */ /* 0x003fe200080100da */
        /* <DEDUP_REMOVED lines=22> */
.L_x_7137:
[----:B------:R-:W-:Y:S05]  /*6790*/  BSYNC.RECONVERGENT B0 ;  /* 0x0000000000007941 */ /* 0x000fea0003800200 */
.L_x_7136:
[----:B------:R-:W-:-:S07]  /*67a0*/  FADD.FTZ R36, R36, R173 ;  /* 0x000000ad24247221 */ /* 0x000fce0000010000 */
.L_x_7135:
        /* <DEDUP_REMOVED lines=24> */
.L_x_7140:
[----:B------:R-:W-:Y:S05]  /*6930*/  BSYNC.RECONVERGENT B0 ;  /* 0x0000000000007941 */ /* 0x000fea0003800200 */
.L_x_7139:
[----:B------:R-:W-:-:S07]  /*6940*/  FADD.FTZ R37, R37, R172 ;  /* 0x000000ac25257221 */ /* 0x000fce0000010000 */
.L_x_7138:
        /* <DEDUP_REMOVED lines=24> */
.L_x_7143:
[----:B------:R-:W-:Y:S05]  /*6ad0*/  BSYNC.RECONVERGENT B0 ;  /* 0x0000000000007941 */ /* 0x000fea0003800200 */
.L_x_7142:
[----:B------:R-:W-:-:S07]  /*6ae0*/  FADD.FTZ R38, R38, R173 ;  /* 0x000000ad26267221 */ /* 0x000fce0000010000 */
.L_x_7141:
[----:B------:R-:W-:Y:S05]  /*6af0*/  BRA.U !UP3, `(.L_x_7121) ;  /* 0x000000010b647547 */ /* 0x000fea000b800000 */
[----:B01----:R-:W-:Y:S01]  /*6b00*/  FFMA.FTZ R173, R12, UR11, R218 ;  /* 0x0000000b0cad7c23 */ /* 0x003fe200080100da */
[----:B------:R-:W-:Y:S01]  /*6b10*/  ISETP.LT.AND P1, PT, RZ, UR32, PT ;  /* 0x00000020ff007c0c */ /* 0x000fe2000bf21270 */
[----:B------:R-:W-:Y:S02]  /*6b20*/  BSSY.RECONVERGENT B0, `(.L_x_7144) ;  /* 0x0000015000007945 */ /* 0x000fe40003800200 */
[----:B------:R-:W-:-:S04]  /*6b30*/  FADD.FTZ R173, R188, -R173 ;  /* 0x800000adbcad7221 */ /* 0x000fc80000010000 */
[----:B------:R-:W-:-:S05]  /*6b40*/  FMUL.FTZ R173, R173, UR29 ;  /* 0x0000001dadad7c20 */ /* 0x000fca0008410000 */
[----:B------:R-:W-:Y:S02]  /*6b50*/  FSEL R173, R173, RZ, P1 ;  /* 0x000000ffadad7208 */ /* 0x000fe40000800000 */
[----:B------:R-:W-:-:S03]  /*6b60*/  ISETP.GE.U32.AND P1, PT, R217, 0x1000000, PT ;  /* 0x01000000d900780c */ /* 0x000fc60003f26070 */
        /* <DEDUP_REMOVED lines=16> */
.L_x_7145:
[----:B------:R-:W-:Y:S05]  /*6c70*/  BSYNC.RECONVERGENT B0 ;  /* 0x0000000000007941 */ /* 0x000fea0003800200 */
.L_x_7144:
[----:B------:R-:W-:-:S07]  /*6c80*/  FADD.FTZ R39, R39, R172 ;  /* 0x000000ac27277221 */ /* 0x000fce0000010000 */
.L_x_7121:
[----:B01----:R-:W0:Y:S01]  /*6c90*/  @P0 LDC.64 R172, c[0x0][0x478] ;  /* 0x00011e00ffac0b82 */ /* 0x003e220000000a00 */
[----:B------:R-:W-:-:S05]  /*6ca0*/  @P0 IADD3 R217, PT, PT, R175, 0x200, RZ ;  /* 0x00000200afd90810 */ /* 0x000fca0007ffe0ff */
        /* <DEDUP_REMOVED lines=12> */
.L_x_7146:
        /* <DEDUP_REMOVED lines=9> */
.L_x_7147:
        /* <DEDUP_REMOVED lines=30> */
.L_x_7150:
        /* <DEDUP_REMOVED lines=11> */
.L_x_7151:
        /* <DEDUP_REMOVED lines=11> */
.L_x_7152:
        /* <DEDUP_REMOVED lines=13> */
.L_x_7149:
        /* <DEDUP_REMOVED lines=17> */
.L_x_7154:
        /* <DEDUP_REMOVED lines=17> */
.L_x_7155:
        /* <DEDUP_REMOVED lines=17> */
.L_x_7156:
        /* <DEDUP_REMOVED lines=18> */
.L_x_7148:
        /* <DEDUP_REMOVED lines=25> */
.L_x_7160:
[----:B------:R-:W-:Y:S05]  /*77f0*/  BSYNC.RECONVERGENT B0 ;  /* 0x0000000000007941 */ /* 0x000fea0003800200 */
.L_x_7159:
[----:B------:R-:W-:-:S07]  /*7800*/  FADD.FTZ R40, R40, R169 ;  /* 0x000000a928287221 */ /* 0x000fce0000010000 */
.L_x_7158:
        /* <DEDUP_REMOVED lines=24> */
.L_x_7163:
[----:B------:R-:W-:Y:S05]  /*7990*/  BSYNC.RECONVERGENT B0 ;  /* 0x0000000000007941 */ /* 0x000fea0003800200 */
.L_x_7162:
[----:B------:R-:W-:-:S07]  /*79a0*/  FADD.FTZ R41, R41, R168 ;  /* 0x000000a829297221 */ /* 0x000fce0000010000 */
.L_x_7161:
        /* <DEDUP_REMOVED lines=24> */
.L_x_7166:
[----:B------:R-:W-:Y:S05]  /*7b30*/  BSYNC.RECONVERGENT B0 ;  /* 0x0000000000007941 */ /* 0x000fea0003800200 */
.L_x_7165:
[----:B------:R-:W-:-:S07]  /*7b40*/  FADD.FTZ R42, R42, R169 ;  /* 0x000000a92a2a7221 */ /* 0x000fce0000010000 */
.L_x_7164:
        /* <DEDUP_REMOVED lines=31> */
.L_x_7157:
        /* <DEDUP_REMOVED lines=24> */
.L_x_7169:
[----:B------:R-:W-:Y:S05]  /*7ec0*/  BSYNC.RECONVERGENT B0 ;  /* 0x0000000000007941 */ /* 0x000fea0003800200 */
.L_x_7168:
[----:B------:R-:W-:-:S07]  /*7ed0*/  FADD.FTZ R40, R40, R173 ;  /* 0x000000ad28287221 */ /* 0x000fce0000010000 */
.L_x_7167:
        /* <DEDUP_REMOVED lines=24> */
.L_x_7172:
[----:B------:R-:W-:Y:S05]  /*8060*/  BSYNC.RECONVERGENT B0 ;  /* 0x0000000000007941 */ /* 0x000fea0003800200 */
.L_x_7171:
[----:B------:R-:W-:-:S07]  /*8070*/  FADD.FTZ R41, R41, R172 ;  /* 0x000000ac29297221 */ /* 0x000fce0000010000 */
.L_x_7170:
        /* <DEDUP_REMOVED lines=24> */
.L_x_7175:
[----:B------:R-:W-:Y:S05]  /*8200*/  BSYNC.RECONVERGENT B0 ;  /* 0x0000000000007941 */ /* 0x000fea0003800200 */
.L_x_7174:
[----:B------:R-:W-:-:S07]  /*8210*/  FADD.FTZ R42, R42, R173 ;  /* 0x000000ad2a2a7221 */ /* 0x000fce0000010000 */
.L_x_7173:
        /* <DEDUP_REMOVED lines=24> */
.L_x_7177:
[----:B------:R-:W-:Y:S05]  /*83a0*/  BSYNC.RECONVERGENT B0 ;  /* 0x0000000000007941 */ /* 0x000fea0003800200 */
.L_x_7176:
[----:B------:R-:W-:-:S07]  /*83b0*/  FADD.FTZ R43, R43, R172 ;  /* 0x000000ac2b2b7221 */ /* 0x000fce0000010000 */
.L_x_7153:
        /* <DEDUP_REMOVED lines=14> */
.L_x_7178:
        /* <DEDUP_REMOVED lines=9> */
.L_x_7179:
        /* <DEDUP_REMOVED lines=30> */
.L_x_7182:
        /* <DEDUP_REMOVED lines=11> */
.L_x_7183:
        /* <DEDUP_REMOVED lines=11> */
.L_x_7184:
        /* <DEDUP_REMOVED lines=13> */
.L_x_7181:
        /* <DEDUP_REMOVED lines=17> */
.L_x_7186:
        /* <DEDUP_REMOVED lines=17> */
.L_x_7187:
        /* <DEDUP_REMOVED lines=17> */
.L_x_7188:
        /* <DEDUP_REMOVED lines=18> */
.L_x_7180:
        /* <DEDUP_REMOVED lines=25> */
.L_x_7192:
[----:B------:R-:W-:Y:S05]  /*8f20*/  BSYNC.RECONVERGENT B0 ;  /* 0x0000000000007941 */ /* 0x000fea0003800200 */
.L_x_7191:
[----:B------:R-:W-:-:S07]  /*8f30*/  FADD.FTZ R44, R44, R169 ;  /* 0x000000a92c2c7221 */ /* 0x000fce0000010000 */
.L_x_7190:
        /* <DEDUP_REMOVED lines=24> */
.L_x_7195:
[----:B------:R-:W-:Y:S05]  /*90c0*/  BSYNC.RECONVERGENT B0 ;  /* 0x0000000000007941 */ /* 0x000fea0003800200 */
.L_x_7194:
[----:B------:R-:W-:-:S07]  /*90d0*/  FADD.FTZ R45, R45, R168 ;  /* 0x000000a82d2d7221 */ /* 0x000fce0000010000 */
.L_x_7193:
        /* <DEDUP_REMOVED lines=24> */
.L_x_7198:
[----:B------:R-:W-:Y:S05]  /*9260*/  BSYNC.RECONVERGENT B0 ;  /* 0x0000000000007941 */ /* 0x000fea0003800200 */
.L_x_7197:
[----:B------:R-:W-:-:S07]  /*9270*/  FADD.FTZ R46, R46, R169 ;  /* 0x000000a92e2e7221 */ /* 0x000fce0000010000 */
.L_x_7196:
[--C-:B0-----:R-:W-:Y:S01]  /*9280*/  FFMA.FTZ R169, R18, UR11, R218.reuse ;  /* 0x0000000b12a97c23 */ /* 0x101fe200080100da */
[--C-:B------:R-:W-:Y:S01]  /*9290*/  FFMA.FTZ R168, R19, UR11, R218.reuse ;  /* 0x0000000b13a87c23 */ /* 0x100fe200080100da */
[--C-:B-1----:R-:W-:Y:S01]  /*92a0*/  FFMA.FTZ R172, R17, UR11, R218.reuse ;  /* 0x0000000b11ac7c23 */ /* 0x102fe200080100da */
[----:B------:R-:W-:Y:S01]  /*92b0*/  ISETP.LT.AND P1, PT, RZ, UR32, PT ;  /* 0x00000020ff007c0c */ /* 0x000fe2000bf21270 */
[----:B------:R-:W-:Y:S01]  /*92c0*/  FADD.FTZ R170, R194, -R169 ;  /* 0x800000a9c2aa7221 */ /* 0x000fe20000010000 */
[----:B------:R-:W-:Y:S01]  /*92d0*/  FFMA.FTZ R169, R20, UR11, R218 ;  /* 0x0000000b14a97c23 */ /* 0x000fe200080100da */
[----:B------:R-:W-:Y:S02]  /*92e0*/  FADD.FTZ R172, R193, -R172 ;  /* 0x800000acc1ac7221 */ /* 0x000fe40000010000 */
[----:B------:R-:W-:Y:S01]  /*92f0*/  FMUL.FTZ R171, R170, UR29 ;  /* 0x0000001daaab7c20 */ /* 0x000fe20008410000 */
[----:B------:R-:W-:Y:S01]  /*9300*/  FADD.FTZ R173, R196, -R169 ;  /* 0x800000a9c4ad7221 */ /* 0x000fe20000010000 */
[----:B------:R-:W-:Y:S01]  /*9310*/  FADD.FTZ R169, R195, -R168 ;  /* 0x800000a8c3a97221 */ /* 0x000fe20000010000 */
[----:B------:R-:W-:-:S02]  /*9320*/  FMUL.FTZ R172, R172, UR29 ;  /* 0x0000001dacac7c20 */ /* 0x000fc40008410000 */
[----:B------:R-:W-:Y:S01]  /*9330*/  FMUL.FTZ R168, R173, UR29 ;  /* 0x0000001dada87c20 */ /* 0x000fe20008410000 */
[----:B------:R-:W-:Y:S01]  /*9340*/  FMUL.FTZ R170, R169, UR29 ;  /* 0x0000001da9aa7c20 */ /* 0x000fe20008410000 */
[----:B------:R-:W-:-:S03]  /*9350*/  FSEL R169, R171, RZ, P1 ;  /* 0x000000ffaba97208 */ /* 0x000fc60000800000 */
[----:B------:R-:W-:Y:S02]  /*9360*/  FSEL R171, R168, RZ, P1 ;  /* 0x000000ffa8ab7208 */ /* 0x000fe40000800000 */
[----:B------:R-:W-:Y:S02]  /*9370*/  FSEL R170, R170, RZ, P1 ;  /* 0x000000ffaaaa7208 */ /* 0x000fe40000800000 */
[----:B------:R-:W-:Y:S01]  /*9380*/  FSEL R168, R172, RZ, P1 ;  /* 0x000000ffaca87208 */ /* 0x000fe20000800000 */
        /* <DEDUP_REMOVED lines=12> */
.L_x_7189:
        /* <DEDUP_REMOVED lines=24> */
.L_x_7201:
[----:B------:R-:W-:Y:S05]  /*95d0*/  BSYNC.RECONVERGENT B0 ;  /* 0x0000000000007941 */ /* 0x000fea0003800200 */
.L_x_7200:
[----:B------:R-:W-:-:S07]  /*95e0*/  FADD.FTZ R44, R44, R173 ;  /* 0x000000ad2c2c7221 */ /* 0x000fce0000010000 */
.L_x_7199:
        /* <DEDUP_REMOVED lines=24> */
.L_x_7204:
[----:B------:R-:W-:Y:S05]  /*9770*/  BSYNC.RECONVERGENT B0 ;  /* 0x0000000000007941 */ /* 0x000fea0003800200 */
.L_x_7203:
[----:B------:R-:W-:-:S07]  /*9780*/  FADD.FTZ R45, R45, R172 ;  /* 0x000000ac2d2d7221 */ /* 0x000fce0000010000 */
.L_x_7202:
        /* <DEDUP_REMOVED lines=24> */
.L_x_7207:
[----:B------:R-:W-:Y:S05]  /*9910*/  BSYNC.RECONVERGENT B0 ;  /* 0x0000000000007941 */ /* 0x000fea0003800200 */
.L_x_7206:
[----:B------:R-:W-:-:S07]  /*9920*/  FADD.FTZ R46, R46, R173 ;  /* 0x000000ad2e2e7221 */ /* 0x000fce0000010000 */
.L_x_7205:
        /* <DEDUP_REMOVED lines=24> */
.L_x_7209:
[----:B------:R-:W-:Y:S05]  /*9ab0*/  BSYNC.RECONVERGENT B0 ;  /* 0x0000000000007941 */ /* 0x000fea0003800200 */
.L_x_7208:
[----:B------:R-:W-:-:S07]  /*9ac0*/  FADD.FTZ R47, R47, R172 ;  /* 0x000000ac2f2f7221 */ /* 0x000fce0000010000 */
.L_x_7185:
        /* <DEDUP_REMOVED lines=14> */
.L_x_7210:
        /* <DEDUP_REMOVED lines=9> */
.L_x_7211:
        /* <DEDUP_REMOVED lines=30> */
.L_x_7214:
        /* <DEDUP_REMOVED lines=11> */
.L_x_7215:
        /* <DEDUP_REMOVED lines=11> */
.L_x_7216:
        /* <DEDUP_REMOVED lines=13> */
.L_x_7213:
        /* <DEDUP_REMOVED lines=17> */
.L_x_7218:
        /* <DEDUP_REMOVED lines=17> */
.L_x_7219:
        /* <DEDUP_REMOVED lines=17> */
.L_x_7220:
        /* <DEDUP_REMOVED lines=18> */
.L_x_7212:
        /* <DEDUP_REMOVED lines=25> */
.L_x_7224:
[----:B------:R-:W-:Y:S05]  /*a630*/  BSYNC.RECONVERGENT B0 ;  /* 0x0000000000007941 */ /* 0x000fea0003800200 */
.L_x_7223:
[----:B------:R-:W-:-:S07]  /*a640*/  FADD.FTZ R48, R48, R169 ;  /* 0x000000a930307221 */ /* 0x000fce0000010000 */
.L_x_7222:
        /* <DEDUP_REMOVED lines=24> */
.L_x_7227:
[----:B------:R-:W-:Y:S05]  /*a7d0*/  BSYNC.RECONVERGENT B0 ;  /* 0x0000000000007941 */ /* 0x000fea0003800200 */
.L_x_7226:
[----:B------:R-:W-:-:S07]  /*a7e0*/  FADD.FTZ R49, R49, R168 ;  /* 0x000000a831317221 */ /* 0x000fce0000010000 */
.L_x_7225:
        /* <DEDUP_REMOVED lines=24> */
.L_x_7230:
[----:B------:R-:W-:Y:S05]  /*a970*/  BSYNC.RECONVERGENT B0 ;  /* 0x0000000000007941 */ /* 0x000fea0003800200 */
.L_x_7229:
[----:B------:R-:W-:-:S07]  /*a980*/  FADD.FTZ R50, R50, R169 ;  /* 0x000000a932327221 */ /* 0x000fce0000010000 */
.L_x_7228:
[--C-:B0-----:R-:W-:Y:S01]  /*a990*/  FFMA.FTZ R169, R24, UR11, R218.reuse ;  /* 0x0000000b18a97c23 */ /* 0x101fe200080100da */
[--C-:B------:R-:W-:Y:S01]  /*a9a0*/  FFMA.FTZ R168, R23, UR11, R218.reuse ;  /* 0x0000000b17a87c23 */ /* 0x100fe200080100da */
[--C-:B------:R-:W-:Y:S01]  /*a9b0*/  FFMA.FTZ R171, R22, UR11, R218.reuse ;  /* 0x0000000b16ab7c23 */ /* 0x100fe200080100da */
[----:B------:R-:W-:Y:S01]  /*a9c0*/  FFMA.FTZ R170, R21, UR11, R218 ;  /* 0x0000000b15aa7c23 */ /* 0x000fe200080100da */
[----:B-1----:R-:W-:Y:S01]  /*a9d0*/  FADD.FTZ R172, R200, -R169 ;  /* 0x800000a9c8ac7221 */ /* 0x002fe20000010000 */
        /* <DEDUP_REMOVED lines=24> */
.L_x_7221:
        /* <DEDUP_REMOVED lines=24> */
.L_x_7233:
[----:B------:R-:W-:Y:S05]  /*ace0*/  BSYNC.RECONVERGENT B0 ;  /* 0x0000000000007941 */ /* 0x000fea0003800200 */
.L_x_7232:
[----:B------:R-:W-:-:S07]  /*acf0*/  FADD.FTZ R48, R48, R173 ;  /* 0x000000ad30307221 */ /* 0x000fce0000010000 */
.L_x_7231:
        /* <DEDUP_REMOVED lines=24> */
.L_x_7236:
[----:B------:R-:W-:Y:S05]  /*ae80*/  BSYNC.RECONVERGENT B0 ;  /* 0x0000000000007941 */ /* 0x000fea0003800200 */
.L_x_7235:
[----:B------:R-:W-:-:S07]  /*ae90*/  FADD.FTZ R49, R49, R172 ;  /* 0x000000ac31317221 */ /* 0x000fce0000010000 */
.L_x_7234:
        /* <DEDUP_REMOVED lines=24> */
.L_x_7239:
[----:B------:R-:W-:Y:S05]  /*b020*/  BSYNC.RECONVERGENT B0 ;  /* 0x0000000000007941 */ /* 0x000fea0003800200 */
.L_x_7238:
[----:B------:R-:W-:-:S07]  /*b030*/  FADD.FTZ R50, R50, R173 ;  /* 0x000000ad32327221 */ /* 0x000fce0000010000 */
.L_x_7237:
        /* <DEDUP_REMOVED lines=18> */
[----:B------:R-:W-:-:S05]  /*b160*/  FMUL.FTZ R173, R173, UR29 ;  /* 0x0000001dadad7c20 */ /* 0x000fca0008410000 */
[----:B------:R-:W-:Y:S02]  /*b170*/  FSEL R172, R173, RZ, P1 ;  /* 0x000000ffadac7208 */ /* 0x000fe40000800000 */
[----:B------:R-:W-:-:S03]  /*b180*/  SHF.L.U32 R173, R214, 0x10, RZ ;  /* 0x00000010d6ad7819 */ /* 0x000fc600000006ff */
[----:B------:R-:W-:-:S04]  /*b190*/  FMUL.FTZ R172, R172, UR23 ;  /* 0x00000017acac7c20 */ /* 0x000fc80008410000 */
[----:B------:R-:W-:-:S04]  /*b1a0*/  FMUL.FTZ R172, R172, UR22 ;  /* 0x00000016acac7c20 */ /* 0x000fc80008410000 */
[----:B------:R-:W-:-:S07]  /*b1b0*/  FMUL.FTZ R172, R173, R172 ;  /* 0x000000acadac7220 */ /* 0x000fce0000410000 */
.L_x_7241:
[----:B------:R-:W-:Y:S05]  /*b1c0*/  BSYNC.RECONVERGENT B0 ;  /* 0x0000000000007941 */ /* 0x000fea0003800200 */
.L_x_7240:
[----:B------:R-:W-:-:S07]  /*b1d0*/  FADD.FTZ R51, R51, R172 ;  /* 0x000000ac33337221 */ /* 0x000fce0000010000 */
.L_x_7217:
        /* <DEDUP_REMOVED lines=14> */
.L_x_7242:
[----:B------:R-:W-:Y:S01]  /*b2c0*/  IADD3 R174, PT, PT, R174, 0x600, RZ ;  /* 0x00000600aeae7810 */ /* 0x000fe20007ffe0ff */
[----:B------:R-:W-:Y:S06]  /*b2d0*/  BRA.U !UP3, `(.L_x_7243) ;  /* 0x000000010b1c7547 */ /* 0x000fec000b800000 */
[----:B01----:R-:W0:Y:S02]  /*b2e0*/  LDC.64 R172, c[0x0][0x390] ;  /* 0x0000e400ffac7b82 */ /* 0x003e240000000a00 */
[----:B0-----:R-:W-:-:S06]  /*b2f0*/  IMAD.WIDE.U32 R172, R174, 0x8, R172 ;  /* 0x00000008aeac7825 */ /* 0x001fcc00078e00ac */
[----:B------:R-:W2:Y:S02]  /*b300*/  LDG.E.64 R172, desc[UR20][R172.64] ;  /* 0x00000014acac7981 */ /* 0x000ea4000c1e1b00 */
[C-C-:B--2---:R-:W-:Y:S02]  /*b310*/  SHF.R.U64 R212, R172.reuse, 0x10, R173.reuse ;  /* 0x00000010acd47819 */ /* 0x144fe400000012ad */
[----:B------:R-:W-:Y:S02]  /*b320*/  PRMT R210, R172, 0x7610, R210 ;  /* 0x00007610acd27816 */ /* 0x000fe400000000d2 */
[----:B------:R-:W-:Y:S02]  /*b330*/  SHF.R.U32.HI R214, RZ, 0x10, R173 ;  /* 0x00000010ffd67819 */ /* 0x000fe400000116ad */
[----:B------:R-:W-:-:S07]  /*b340*/  PRMT R213, R173, 0x7610, R213 ;  /* 0x00007610add57816 */ /* 0x000fce00000000d5 */
.L_x_7243:
        /* <DEDUP_REMOVED lines=11> */
[--C-:B------:R-:W-:Y:S01]  /*b400*/  @P1 FFMA.FTZ R171, R176, UR11, R218.reuse ;  /* 0x0000000bb0ab1c23 */ /* 0x100fe200080100da */
[----:B------:R-:W-:-:S03]  /*b410*/  @P1 FFMA.FTZ R218, R25, UR11, R218 ;  /* 0x0000000b19da1c23 */ /* 0x000fc600080100da */
[----:B------:R-:W-:Y:S01]  /*b420*/  @P1 FADD.FTZ R168, R204, -R171 ;  /* 0x800000abcca81221 */ /* 0x000fe20000010000 */
[----:B-1----:R-:W-:Y:S01]  /*b430*/  @P1 FADD.FTZ R173, R201, -R218 ;  /* 0x800000dac9ad1221 */ /* 0x002fe20000010000 */
[----:B------:R-:W-:Y:S02]  /*b440*/  MOV R171, R167 ;  /* 0x000000a700ab7202 */ /* 0x000fe40000000f00 */
[----:B------:R-:W-:Y:S01]  /*b450*/  @P1 FFMA.FTZ R171, R168, UR29, R167 ;  /* 0x0000001da8ab1c23 */ /* 0x000fe200080100a7 */
[----:B------:R-:W-:Y:S01]  /*b460*/  MOV R168, R164 ;  /* 0x000000a400a87202 */ /* 0x000fe20000000f00 */
        /* <DEDUP_REMOVED lines=12> */
.L_x_7246:
        /* <DEDUP_REMOVED lines=11> */
.L_x_7247:
        /* <DEDUP_REMOVED lines=11> */
.L_x_7248:
        /* <DEDUP_REMOVED lines=13> */
.L_x_7245:
        /* <DEDUP_REMOVED lines=17> */
.L_x_7250:
        /* <DEDUP_REMOVED lines=17> */
.L_x_7251:
        /* <DEDUP_REMOVED lines=17> */
.L_x_7252:
        /* <DEDUP_REMOVED lines=18> */
.L_x_7244:
        /* <DEDUP_REMOVED lines=25> */
.L_x_7256:
[----:B------:R-:W-:Y:S05]  /*bd40*/  BSYNC.RECONVERGENT B0 ;  /* 0x0000000000007941 */ /* 0x000fea0003800200 */
.L_x_7255:
[----:B------:R-:W-:-:S07]  /*bd50*/  FADD.FTZ R52, R52, R169 ;  /* 0x000000a934347221 */ /* 0x000fce0000010000 */
.L_x_7254:
        /* <DEDUP_REMOVED lines=24> */
.L_x_7259:
[----:B------:R-:W-:Y:S05]  /*bee0*/  BSYNC.RECONVERGENT B0 ;  /* 0x0000000000007941 */ /* 0x000fea0003800200 */
.L_x_7258:
[----:B------:R-:W-:-:S07]  /*bef0*/  FADD.FTZ R53, R53, R168 ;  /* 0x000000a835357221 */ /* 0x000fce0000010000 */
.L_x_7257:
        /* <DEDUP_REMOVED lines=24> */
.L_x_7262:
[----:B------:R-:W-:Y:S05]  /*c080*/  BSYNC.RECONVERGENT B0 ;  /* 0x0000000000007941 */ /* 0x000fea0003800200 */
.L_x_7261:
[----:B------:R-:W-:-:S07]  /*c090*/  FADD.FTZ R54, R54, R169 ;  /* 0x000000a936367221 */ /* 0x000fce0000010000 */
.L_x_7260:
        /* <DEDUP_REMOVED lines=11> */
[----:B-1----:R-:W-:Y:S01]  /*c150*/  FMUL.FTZ R172, R171, UR29 ;  /* 0x0000001dabac7c20 */ /* 0x002fe20008410000 */
        /* <DEDUP_REMOVED lines=18> */
.L_x_7253:
        /* <DEDUP_REMOVED lines=24> */
.L_x_7265:
[----:B------:R-:W-:Y:S05]  /*c400*/  BSYNC.RECONVERGENT B0 ;  /* 0x0000000000007941 */ /* 0x000fea0003800200 */
.L_x_7264:
[----:B------:R-:W-:-:S07]  /*c410*/  FADD.FTZ R52, R52, R173 ;  /* 0x000000ad34347221 */ /* 0x000fce0000010000 */
.L_x_7263:
        /* <DEDUP_REMOVED lines=24> */
.L_x_7268:
[----:B------:R-:W-:Y:S05]  /*c5a0*/  BSYNC.RECONVERGENT B0 ;  /* 0x0000000000007941 */ /* 0x000fea0003800200 */
.L_x_7267:
[----:B------:R-:W-:-:S07]  /*c5b0*/  FADD.FTZ R53, R53, R172 ;  /* 0x000000ac35357221 */ /* 0x000fce0000010000 */
.L_x_7266:
        /* <DEDUP_REMOVED lines=24> */
.L_x_7271:
[----:B------:R-:W-:Y:S05]  /*c740*/  BSYNC.RECONVERGENT B0 ;  /* 0x0000000000007941 */ /* 0x000fea0003800200 */
.L_x_7270:
[----:B------:R-:W-:-:S07]  /*c750*/  FADD.FTZ R54, R54, R173 ;  /* 0x000000ad36367221 */ /* 0x000fce0000010000 */
.L_x_7269:
[----:B------:R-:W-:Y:S05]  /*c760*/  BRA.U !UP3, `(.L_x_7249) ;  /* 0x000000010b407547 */ /* 0x000fea000b800000 */
[----:B01----:R-:W-:Y:S01]  /*c770*/  FFMA.FTZ R173, R176, UR11, R218 ;  /* 0x0000000bb0ad7c23 */ /* 0x003fe200080100da */
[----:B------:R-:W-:Y:S02]  /*c780*/  ISETP.GE.U32.AND P2, PT, R209, 0x1000000, PT ;  /* 0x01000000d100780c */ /* 0x000fe40003f46070 */
[----:B------:R-:W-:Y:S01]  /*c790*/  ISETP.LT.AND P1, PT, RZ, UR32, PT ;  /* 0x00000020ff007c0c */ /* 0x000fe2000bf21270 */
[----:B------:R-:W-:-:S04]  /*c7a0*/  FADD.FTZ R173, R204, -R173 ;  /* 0x800000adccad7221 */ /* 0x000fc80000010000 */
[----:B------:R-:W-:-:S05]  /*c7b0*/  FMUL.FTZ R173, R173, UR29 ;  /* 0x0000001dadad7c20 */ /* 0x000fca0008410000 */
        /* <DEDUP_REMOVED lines=11> */
.L_x_7249:
        /* <DEDUP_REMOVED lines=13> */
.L_x_7272:
[----:B------:R-:W-:Y:S02]  /*c940*/  UIADD3 UR8, UPT, UPT, UR8, UR24, URZ ;  /* 0x0000001808087290 */ /* 0x000fe4000fffe0ff */
[----:B------:R-:W-:Y:S02]  /*c950*/  UPLOP3.LUT UP1, UPT, UPT, UPT, UP1, 0x40, 0x4 ;  /* 0x000000000004789c */ /* 0x000fe40003f2e810 */
[----:B------:R-:W-:-:S09]  /*c960*/  UISETP.GE.AND UP0, UPT, UR8, UR25, UPT ;  /* 0x000000190800728c */ /* 0x000fd2000bf06270 */
[----:B------:R-:W-:Y:S05]  /*c970*/  BRA.U !UP0, `(.L_x_7273) ;  /* 0xffffff3908d87547 */ /* 0x000fea000b83ffff */
.L_x_7045:
[----:B------:R-:W2:Y:S08]  /*c980*/  S2UR UR9, SR_CTAID.X ;  /* 0x00000000000979c3 */ /* 0x000eb00000002500 */
[----:B------:R-:W2:Y:S08]  /*c990*/  LDC R9, c[0x0][0x388] ;  /* 0x0000e200ff097b82 */ /* 0x000eb00000000800 */
[----:B------:R-:W3:Y:S08]  /*c9a0*/  LDC.64 R2, c[0x0][0x440] ;  /* 0x00011000ff027b82 */ /* 0x000ef00000000a00 */
[----:B------:R-:W4:Y:S08]  /*c9b0*/  LDC.64 R4, c[0x0][0x448] ;  /* 0x00011200ff047b82 */ /* 0x000f300000000a00 */
[----:B------:R-:W5:Y:S01]  /*c9c0*/  LDC.64 R6, c[0x0][0x460] ;  /* 0x00011800ff067b82 */ /* 0x000f620000000a00 */
[----:B--2---:R-:W-:-:S05]  /*c9d0*/  IMAD R9, R9, UR9, RZ ;  /* 0x0000000909097c24 */ /* 0x004fca000f8e02ff */
[----:B------:R-:W-:-:S05]  /*c9e0*/  LEA.HI R9, R9, R222, RZ, 0x1e ;  /* 0x000000de09097211 */ /* 0x000fca00078ff0ff */
        /* <DEDUP_REMOVED lines=25> */
.L_x_7274:
        /* <DEDUP_REMOVED lines=16> */
.L_x_14385:


//--------------------- .text._ZN10layer_norm13ln_bwd_kernelINS_13Kernel_traitsIf6__halfS2_S2_fjLj7168ELj1ELj1ELj8ELj8ENS_18Kernel_traits_baseILj7168EfS2_S2_S2_fjLj256EEEEELb0ELb0ELb0ELb0EEEvNS_9BwdParamsE --------------------------
	.section	.text._ZN10layer_norm13ln_bwd_kernelINS_13Kernel_traitsIf6__halfS2_S2_fjLj7168ELj1ELj1ELj8ELj8ENS_18Kernel_traits_baseILj7168EfS2_S2_S2_fjLj256EEEEELb0ELb0ELb0ELb0EEEvNS_9BwdParamsE,"ax",@progbits
	.align	128
        .global         _ZN10layer_norm13ln_bwd_kernelINS_13Kernel_traitsIf6__halfS2_S2_fjLj7168ELj1ELj1ELj8ELj8ENS_18Kernel_traits_baseILj7168EfS2_S2_S2_fjLj256EEEEELb0ELb0ELb0ELb0EEEvNS_9BwdParamsE
        .type           _ZN10layer_norm13ln_bwd_kernelINS_13Kernel_traitsIf6__halfS2_S2_fjLj7168ELj1ELj1ELj8ELj8ENS_18Kernel_traits_baseILj7168EfS2_S2_S2_fjLj256EEEEELb0ELb0ELb0ELb0EEEvNS_9BwdParamsE,@function
        .size           _ZN10layer_norm13ln_bwd_kernelINS_13Kernel_traitsIf6__halfS2_S2_fjLj7168ELj1ELj1ELj8ELj8ENS_18Kernel_traits_baseILj7168EfS2_S2_S2_fjLj256EEEEELb0ELb0ELb0ELb0EEEvNS_9BwdParamsE,(.L_x_14386 - _ZN10layer_norm13ln_bwd_kernelINS_13Kernel_traitsIf6__halfS2_S2_fjLj7168ELj1ELj1ELj8ELj8ENS_18Kernel_traits_baseILj7168EfS2_S2_S2_fjLj256EEEEELb0ELb0ELb0ELb0EEEvNS_9BwdParamsE)
        .other          _ZN10layer_norm13ln_bwd_kernelINS_13Kernel_traitsIf6__halfS2_S2_fjLj7168ELj1ELj1ELj8ELj8ENS_18Kernel_traits_baseILj7168EfS2_S2_S2_fjLj256EEEEELb0ELb0ELb0ELb0EEEvNS_9BwdParamsE,@"STO_CUDA_ENTRY STV_DEFAULT"
_ZN10layer_norm13ln_bwd_kernelINS_13Kernel_traitsIf6__halfS2_S2_fjLj7168ELj1ELj1ELj8ELj8ENS_18Kernel_traits_baseILj7168EfS2_S2_S2_fjLj256EEEEELb0ELb0ELb0ELb0EEEvNS_9BwdParamsE:
.text._ZN10layer_norm13ln_bwd_kernelINS_13Kernel_traitsIf6__halfS2_S2_fjLj7168ELj1ELj1ELj8ELj8ENS_18Kernel_traits_baseILj7168EfS2_S2_S2_fjLj256EEEEELb0ELb0ELb0ELb0EEEvNS_9BwdParamsE:
        /* <DEDUP_REMOVED lines=115> */
.L_x_7345:
        /* <DEDUP_REMOVED lines=43> */
[----:B---3--:R-:W-:Y:S01]  /*09e0*/  SHF.R.U64 R91, R94, 0x10, R95 ;  /* 0x000000105e5b7819 */ /* 0x008fe2000000125f */
[----:B------:R-:W-:Y:S01]  /*09f0*/  HADD2.F32 R3, -RZ, R94.H0_H0 ;  /* 0x2000005eff037230 */ /* 0x000fe20000004100 */
[----:B------:R-:W-:-:S03]  /*0a00*/  MOV R89, R90 ;  /* 0x0000005a00597202 */ /* 0x000fc60000000f00 */
[----:B------:R-:W-:Y:S02]  /*0a10*/  HADD2.F32 R91, -RZ, R91.H0_H0 ;  /* 0x2000005bff5b7230 */ /* 0x000fe40000004100 */
[C---:B------:R-:W-:Y:S01]  /*0a20*/  FADD.FTZ R3, -R88.reuse, R3 ;  /* 0x0000000358037221 */ /* 0x040fe20000010100 */
[----:B------:R-:W-:Y:S02]  /*0a30*/  HADD2.F32 R89, -RZ, R89.H0_H0 ;  /* 0x20000059ff597230 */ /* 0x000fe40000004100 */
[----:B------:R-:W-:Y:S01]  /*0a40*/  FADD.FTZ R91, -R88, R91 ;  /* 0x0000005b585b7221 */ /* 0x000fe20000010100 */
[----:B------:R-:W-:Y:S01]  /*0a50*/  HADD2.F32 R90, -RZ, R98.H0_H0 ;  /* 0x20000062ff5a7230 */ /* 0x000fe20000004100 */
[----:B------:R-:W-:Y:S01]  /*0a60*/  SHF.R.U32.HI R99, RZ, 0x10, R95 ;  /* 0x00000010ff637819 */ /* 0x000fe2000001165f */
[----:B------:R-:W-:Y:S02]  /*0a70*/  HADD2.F32 R95, -RZ, R95.H0_H0 ;  /* 0x2000005fff5f7230 */ /* 0x000fe40000004100 */
[C---:B-----5:R-:W-:Y:S01]  /*0a80*/  FMUL.FTZ R122, R120.reuse, R91 ;  /* 0x0000005b787a7220 */ /* 0x060fe20000410000 */
[----:B------:R-:W-:Y:S01]  /*0a90*/  FMUL.FTZ R3, R120, R3 ;  /* 0x0000000378037220 */ /* 0x000fe20000410000 */
[----:B------:R-:W-:Y:S01]  /*0aa0*/  FMUL.FTZ R124, R84, R89 ;  /* 0x00000059547c7220 */ /* 0x000fe20000410000 */
[----:B------:R-:W-:-:S02]  /*0ab0*/  HADD2.F32 R94, -RZ, R97.H0_H0 ;  /* 0x20000061ff5e7230 */ /* 0x000fc40000004100 */
[----:B------:R-:W-:Y:S01]  /*0ac0*/  FADD.FTZ R29, R29, R90 ;  /* 0x0000005a1d1d7221 */ /* 0x000fe20000010000 */
[-C--:B------:R-:W-:Y:S01]  /*0ad0*/  FFMA.FTZ R57, R122, R90.reuse, R57 ;  /* 0x0000005a7a397223 */ /* 0x080fe20000010039 */
[----:B------:R-:W-:Y:S01]  /*0ae0*/  FMUL.FTZ R123, R85, R90 ;  /* 0x0000005a557b7220 */ /* 0x000fe20000410000 */
[----:B0-----:R-:W-:Y:S02]  /*0af0*/  HADD2.F32 R93, -RZ, R96.H0_H0 ;  /* 0x20000060ff5d7230 */ /* 0x001fe40000004100 */
[----:B------:R-:W-:Y:S01]  /*0b00*/  FADD.FTZ R28, R28, R89 ;  /* 0x000000591c1c7221 */ /* 0x000fe20000010000 */
[----:B------:R-:W-:Y:S02]  /*0b10*/  HADD2.F32 R97, -RZ, R99.H0_H0 ;  /* 0x20000063ff617230 */ /* 0x000fe40000004100 */
        /* <DEDUP_REMOVED lines=20> */
.L_x_7277:
[----:B------:R-:W-:Y:S05]  /*0c60*/  BSYNC.RECONVERGENT B0 ;  /* 0x0000000000007941 */ /* 0x000fea0003800200 */
.L_x_7276:
        /* <DEDUP_REMOVED lines=14> */
[----:B--2---:R-:W-:Y:S01]  /*0d50*/  SHF.R.U64 R103, R96, 0x10, R97 ;  /* 0x0000001060677819 */ /* 0x004fe20000001261 */
[----:B------:R-:W-:-:S04]  /*0d60*/  HADD2.F32 R99, -RZ, R97.H0_H0 ;  /* 0x20000061ff637230 */ /* 0x000fc80000004100 */
[----:B0-----:R-:W-:Y:S01]  /*0d70*/  HADD2.F32 R95, -RZ, R103.H0_H0 ;  /* 0x20000067ff5f7230 */ /* 0x001fe20000004100 */
[----:B---3--:R-:W-:Y:S02]  /*0d80*/  MOV R98, R92 ;  /* 0x0000005c00627202 */ /* 0x008fe40000000f00 */
[--C-:B------:R-:W-:Y:S02]  /*0d90*/  SHF.R.U64 R101, R92, 0x10, R93.reuse ;  /* 0x000000105c657819 */ /* 0x100fe4000000125d */
[----:B------:R-:W-:Y:S02]  /*0da0*/  MOV R100, R93 ;  /* 0x0000005d00647202 */ /* 0x000fe40000000f00 */
[----:B------:R-:W-:Y:S01]  /*0db0*/  SHF.R.U32.HI R102, RZ, 0x10, R93 ;  /* 0x00000010ff667819 */ /* 0x000fe2000001165d */
[----:B------:R-:W-:Y:S01]  /*0dc0*/  HADD2.F32 R93, -RZ, R96.H0_H0 ;  /* 0x20000060ff5d7230 */ /* 0x000fe20000004100 */
[----:B------:R-:W-:Y:S01]  /*0dd0*/  SHF.R.U32.HI R96, RZ, 0x10, R97 ;  /* 0x00000010ff607819 */ /* 0x000fe20000011661 */
[----:B------:R-:W-:-:S02]  /*0de0*/  HADD2.F32 R97, -RZ, R98.H0_H0 ;  /* 0x20000062ff617230 */ /* 0x000fc40000004100 */
[C---:B------:R-:W-:Y:S01]  /*0df0*/  FADD.FTZ R95, -R88.reuse, R95 ;  /* 0x0000005f585f7221 */ /* 0x040fe20000010100 */
[----:B------:R-:W-:Y:S02]  /*0e00*/  HADD2.F32 R92, -RZ, R101.H0_H0 ;  /* 0x20000065ff5c7230 */ /* 0x000fe40000004100 */
[----:B------:R-:W-:Y:S01]  /*0e10*/  FADD.FTZ R93, -R88, R93 ;  /* 0x0000005d585d7221 */ /* 0x000fe20000010100 */
[----:B-----5:R-:W-:Y:S01]  /*0e20*/  FMUL.FTZ R130, R120, R95 ;  /* 0x0000005f78827220 */ /* 0x020fe20000410000 */
[----:B------:R-:W-:Y:S02]  /*0e30*/  FMUL.FTZ R132, R80, R97 ;  /* 0x0000006150847220 */ /* 0x000fe40000410000 */
[----:B------:R-:W-:Y:S01]  /*0e40*/  FMUL.FTZ R127, R120, R93 ;  /* 0x0000005d787f7220 */ /* 0x000fe20000410000 */
[----:B------:R-:W-:Y:S02]  /*0e50*/  HADD2.F32 R93, -RZ, R96.H0_H0 ;  /* 0x20000060ff5d7230 */ /* 0x000fe40000004100 */
[----:B------:R-:W-:Y:S01]  /*0e60*/  FADD.FTZ R25, R25, R92 ;  /* 0x0000005c19197221 */ /* 0x000fe20000010000 */
[-C--:B------:R-:W-:Y:S01]  /*0e70*/  FFMA.FTZ R53, R130, R92.reuse, R53 ;  /* 0x0000005c82357223 */ /* 0x080fe20000010035 */
[----:B------:R-:W-:Y:S01]  /*0e80*/  FMUL.FTZ R131, R81, R92 ;  /* 0x0000005c51837220 */ /* 0x000fe20000410000 */
[----:B------:R-:W-:-:S02]  /*0e90*/  HADD2.F32 R101, -RZ, R100.H0_H0 ;  /* 0x20000064ff657230 */ /* 0x000fc40000004100 */
[----:B------:R-:W-:Y:S01]  /*0ea0*/  FADD.FTZ R92, R89, R132 ;  /* 0x00000084595c7221 */ /* 0x000fe20000010000 */
[C---:B------:R-:W-:Y:S01]  /*0eb0*/  FADD.FTZ R99, -R88.reuse, R99 ;  /* 0x0000006358637221 */ /* 0x040fe20000010100 */
        /* <DEDUP_REMOVED lines=19> */
.L_x_7279:
[----:B------:R-:W-:Y:S05]  /*0ff0*/  BSYNC.RECONVERGENT B0 ;  /* 0x0000000000007941 */ /* 0x000fea0003800200 */
.L_x_7278:
        /* <DEDUP_REMOVED lines=18> */
[----:B------:R-:W-:Y:S02]  /*1120*/  SHF.R.U64 R101, R92, 0x10, R93 ;  /* 0x000000105c657819 */ /* 0x000fe4000000125d */
[C---:B------:R-:W-:Y:S01]  /*1130*/  FADD.FTZ R95, -R88.reuse, R95 ;  /* 0x0000005f585f7221 */ /* 0x040fe20000010100 */
[----:B------:R-:W-:Y:S02]  /*1140*/  MOV R99, R93 ;  /* 0x0000005d00637202 */ /* 0x000fe40000000f00 */
[----:B------:R-:W-:Y:S01]  /*1150*/  SHF.R.U32.HI R100, RZ, 0x10, R93 ;  /* 0x00000010ff647819 */ /* 0x000fe2000001165d */
[----:B------:R-:W-:Y:S02]  /*1160*/  HADD2.F32 R93, -RZ, R98.H0_H0 ;  /* 0x20000062ff5d7230 */ /* 0x000fe40000004100 */
[----:B------:R-:W-:Y:S01]  /*1170*/  FADD.FTZ R103, -R88, R103 ;  /* 0x0000006758677221 */ /* 0x000fe20000010100 */
[----:B------:R-:W-:Y:S01]  /*1180*/  HADD2.F32 R92, -RZ, R101.H0_H0 ;  /* 0x20000065ff5c7230 */ /* 0x000fe20000004100 */
[----:B------:R-:W-:Y:S01]  /*1190*/  SHF.R.U32.HI R96, RZ, 0x10, R97 ;  /* 0x00000010ff607819 */ /* 0x000fe20000011661 */
[----:B-----5:R-:W-:Y:S01]  /*11a0*/  FMUL.FTZ R138, R120, R95 ;  /* 0x0000005f788a7220 */ /* 0x020fe20000410000 */
[----:B------:R-:W-:-:S02]  /*11b0*/  HADD2.F32 R97, -RZ, R97.H0_H0 ;  /* 0x20000061ff617230 */ /* 0x000fc40000004100 */
[----:B------:R-:W-:Y:S01]  /*11c0*/  FMUL.FTZ R140, R76, R93 ;  /* 0x0000005d4c8c7220 */ /* 0x000fe20000410000 */
[----:B------:R-:W-:Y:S01]  /*11d0*/  FMUL.FTZ R135, R120, R103 ;  /* 0x0000006778877220 */ /* 0x000fe20000410000 */
[----:B------:R-:W-:Y:S01]  /*11e0*/  FADD.FTZ R21, R21, R92 ;  /* 0x0000005c15157221 */ /* 0x000fe20000010000 */
[-C--:B------:R-:W-:Y:S01]  /*11f0*/  FFMA.FTZ R49, R138, R92.reuse, R49 ;  /* 0x0000005c8a317223 */ /* 0x080fe20000010031 */
[----:B------:R-:W-:Y:S01]  /*1200*/  FMUL.FTZ R139, R77, R92 ;  /* 0x0000005c4d8b7220 */ /* 0x000fe20000410000 */
[----:B------:R-:W-:Y:S02]  /*1210*/  HADD2.F32 R99, -RZ, R99.H0_H0 ;  /* 0x20000063ff637230 */ /* 0x000fe40000004100 */
[----:B------:R-:W-:Y:S01]  /*1220*/  FADD.FTZ R92, R89, R140 ;  /* 0x0000008c595c7221 */ /* 0x000fe20000010000 */
[----:B------:R-:W-:Y:S02]  /*1230*/  HADD2.F32 R101, -RZ, R96.H0_H0 ;  /* 0x20000060ff657230 */ /* 0x000fe40000004100 */
[----:B------:R-:W-:Y:S01]  /*1240*/  FADD.FTZ R97, -R88, R97 ;  /* 0x0000006158617221 */ /* 0x000fe20000010100 */
        /* <DEDUP_REMOVED lines=19> */
.L_x_7281:
[----:B------:R-:W-:Y:S05]  /*1380*/  BSYNC.RECONVERGENT B0 ;  /* 0x0000000000007941 */ /* 0x000fea0003800200 */
.L_x_7280:
        /* <DEDUP_REMOVED lines=56> */
.L_x_7283:
[----:B------:R-:W-:Y:S05]  /*1710*/  BSYNC.RECONVERGENT B0 ;  /* 0x0000000000007941 */ /* 0x000fea0003800200 */
.L_x_7282:
        /* <DEDUP_REMOVED lines=15> */
[--C-:B0-----:R-:W-:Y:S01]  /*1810*/  SHF.R.U64 R94, R96, 0x10, R97.reuse ;  /* 0x00000010605e7819 */ /* 0x101fe20000001261 */
[----:B------:R-:W-:Y:S02]  /*1820*/  HADD2.F32 R103, -RZ, R96.H0_H0 ;  /* 0x20000060ff677230 */ /* 0x000fe40000004100 */
[----:B------:R-:W-:Y:S01]  /*1830*/  HADD2.F32 R151, -RZ, R97.H0_H0 ;  /* 0x20000061ff977230 */ /* 0x000fe20000004100 */
[----:B------:R-:W-:Y:S02]  /*1840*/  SHF.R.U32.HI R102, RZ, 0x10, R97 ;  /* 0x00000010ff667819 */ /* 0x000fe40000011661 */
[C---:B------:R-:W-:Y:S02]  /*1850*/  FADD.FTZ R103, -R88.reuse, R103 ;  /* 0x0000006758677221 */ /* 0x040fe40000010100 */
[----:B------:R-:W-:-:S02]  /*1860*/  FADD.FTZ R153, -R88, R151 ;  /* 0x0000009758997221 */ /* 0x000fc40000010100 */
[----:B-----5:R-:W-:Y:S01]  /*1870*/  FMUL.FTZ R151, R120, R103 ;  /* 0x0000006778977220 */ /* 0x020fe20000410000 */
[--C-:B--2---:R-:W-:Y:S02]  /*1880*/  SHF.R.U64 R101, R92, 0x10, R93.reuse ;  /* 0x000000105c657819 */ /* 0x104fe4000000125d */
[----:B------:R-:W-:Y:S02]  /*1890*/  MOV R99, R93 ;  /* 0x0000005d00637202 */ /* 0x000fe40000000f00 */
[----:B------:R-:W-:Y:S01]  /*18a0*/  SHF.R.U32.HI R100, RZ, 0x10, R93 ;  /* 0x00000010ff647819 */ /* 0x000fe2000001165d */
[----:B------:R-:W-:Y:S01]  /*18b0*/  HADD2.F32 R93, -RZ, R94.H0_H0 ;  /* 0x2000005eff5d7230 */ /* 0x000fe20000004100 */
[----:B------:R-:W-:Y:S01]  /*18c0*/  MOV R98, R92 ;  /* 0x0000005c00627202 */ /* 0x000fe20000000f00 */
[----:B------:R-:W-:-:S03]  /*18d0*/  HADD2.F32 R92, -RZ, R101.H0_H0 ;  /* 0x20000065ff5c7230 */ /* 0x000fc60000004100 */
[----:B------:R-:W-:Y:S01]  /*18e0*/  FADD.FTZ R93, -R88, R93 ;  /* 0x0000005d585d7221 */ /* 0x000fe20000010100 */
[----:B------:R-:W-:-:S03]  /*18f0*/  HADD2.F32 R95, -RZ, R98.H0_H0 ;  /* 0x20000062ff5f7230 */ /* 0x000fc60000004100 */
[----:B------:R-:W-:Y:S02]  /*1900*/  FMUL.FTZ R154, R120, R93 ;  /* 0x0000005d789a7220 */ /* 0x000fe40000410000 */
[----:B------:R-:W-:Y:S01]  /*1910*/  FMUL.FTZ R156, R68, R95 ;  /* 0x0000005f449c7220 */ /* 0x000fe20000410000 */
[----:B------:R-:W-:Y:S01]  /*1920*/  FADD.FTZ R13, R13, R92 ;  /* 0x0000005c0d0d7221 */ /* 0x000fe20000010000 */
[-C--:B------:R-:W-:Y:S01]  /*1930*/  FFMA.FTZ R41, R154, R92.reuse, R41 ;  /* 0x0000005c9a297223 */ /* 0x080fe20000010029 */
[----:B------:R-:W-:Y:S01]  /*1940*/  FMUL.FTZ R155, R69, R92 ;  /* 0x0000005c459b7220 */ /* 0x000fe20000410000 */
[----:B------:R-:W-:Y:S02]  /*1950*/  HADD2.F32 R99, -RZ, R99.H0_H0 ;  /* 0x20000063ff637230 */ /* 0x000fe40000004100 */
[----:B------:R-:W-:Y:S01]  /*1960*/  FADD.FTZ R92, R89, R156 ;  /* 0x0000009c595c7221 */ /* 0x000fe20000010000 */
[----:B------:R-:W-:Y:S02]  /*1970*/  HADD2.F32 R97, -RZ, R102.H0_H0 ;  /* 0x20000066ff617230 */ /* 0x000fe40000004100 */
[----:B------:R-:W-:Y:S01]  /*1980*/  FFMA.FTZ R89, R151, R156, R90 ;  /* 0x0000009c97597223 */ /* 0x000fe2000001005a */
[----:B------:R-:W-:-:S02]  /*1990*/  HADD2.F32 R94, -RZ, R100.H0_H0 ;  /* 0x20000064ff5e7230 */ /* 0x000fc40000004100 */
        /* <DEDUP_REMOVED lines=17> */
.L_x_7285:
[----:B------:R-:W-:Y:S05]  /*1ab0*/  BSYNC.RECONVERGENT B0 ;  /* 0x0000000000007941 */ /* 0x000fea0003800200 */
.L_x_7284:
        /* <DEDUP_REMOVED lines=57> */
.L_x_7287:
[----:B------:R-:W-:Y:S05]  /*1e50*/  BSYNC.RECONVERGENT B0 ;  /* 0x0000000000007941 */ /* 0x000fea0003800200 */
.L_x_7286:
        /* <DEDUP_REMOVED lines=15> */
[----:B------:R-:W-:Y:S01]  /*1f50*/  SHF.R.U32.HI R101, RZ, 0x10, R97 ;  /* 0x00000010ff657819 */ /* 0x000fe20000011661 */
[----:B------:R-:W-:Y:S02]  /*1f60*/  HADD2.F32 R91, -RZ, R96.H0_H0 ;  /* 0x20000060ff5b7230 */ /* 0x000fe40000004100 */
[----:B0-----:R-:W-:Y:S01]  /*1f70*/  HADD2.F32 R95, -RZ, R102.H0_H0 ;  /* 0x20000066ff5f7230 */ /* 0x001fe20000004100 */
[----:B----4-:R-:W-:Y:S01]  /*1f80*/  MOV R94, R92 ;  /* 0x0000005c005e7202 */ /* 0x010fe20000000f00 */
[----:B------:R-:W-:Y:S01]  /*1f90*/  HADD2.F32 R99, -RZ, R97.H0_H0 ;  /* 0x20000061ff637230 */ /* 0x000fe20000004100 */
[----:B------:R-:W-:Y:S01]  /*1fa0*/  SHF.R.U64 R100, R92, 0x10, R93 ;  /* 0x000000105c647819 */ /* 0x000fe2000000125d */
[----:B------:R-:W-:Y:S01]  /*1fb0*/  HADD2.F32 R101, -RZ, R101.H0_H0 ;  /* 0x20000065ff657230 */ /* 0x000fe20000004100 */
[----:B------:R-:W-:Y:S01]  /*1fc0*/  MOV R98, R93 ;  /* 0x0000005d00627202 */ /* 0x000fe20000000f00 */
[----:B------:R-:W-:Y:S01]  /*1fd0*/  FADD.FTZ R95, -R88, R95 ;  /* 0x0000005f585f7221 */ /* 0x000fe20000010100 */
[----:B------:R-:W-:Y:S01]  /*1fe0*/  SHF.R.U32.HI R96, RZ, 0x10, R93 ;  /* 0x00000010ff607819 */ /* 0x000fe2000001165d */
[----:B------:R-:W-:-:S02]  /*1ff0*/  HADD2.F32 R93, -RZ, R94.H0_H0 ;  /* 0x2000005eff5d7230 */ /* 0x000fc40000004100 */
[C---:B------:R-:W-:Y:S01]  /*2000*/  FADD.FTZ R91, -R88.reuse, R91 ;  /* 0x0000005b585b7221 */ /* 0x040fe20000010100 */
[C---:B------:R-:W-:Y:S01]  /*2010*/  FADD.FTZ R99, -R88.reuse, R99 ;  /* 0x0000006358637221 */ /* 0x040fe20000010100 */
[----:B------:R-:W-:Y:S01]  /*2020*/  FADD.FTZ R101, -R88, R101 ;  /* 0x0000006558657221 */ /* 0x000fe20000010100 */
[----:B------:R-:W-:Y:S02]  /*2030*/  HADD2.F32 R88, -RZ, R100.H0_H0 ;  /* 0x20000064ff587230 */ /* 0x000fe40000004100 */
[----:B-----5:R-:W-:Y:S01]  /*2040*/  FMUL.FTZ R170, R120, R95 ;  /* 0x0000005f78aa7220 */ /* 0x020fe20000410000 */
[----:B------:R-:W-:Y:S01]  /*2050*/  FMUL.FTZ R172, R60, R93 ;  /* 0x0000005d3cac7220 */ /* 0x000fe20000410000 */
[----:B------:R-:W-:Y:S01]  /*2060*/  FMUL.FTZ R167, R120, R91 ;  /* 0x0000005b78a77220 */ /* 0x000fe20000410000 */
[----:B------:R-:W-:Y:S02]  /*2070*/  HADD2.F32 R97, -RZ, R98.H0_H0 ;  /* 0x20000062ff617230 */ /* 0x000fe40000004100 */
[----:B------:R-:W-:Y:S01]  /*2080*/  FADD.FTZ R5, R5, R88 ;  /* 0x0000005805057221 */ /* 0x000fe20000010000 */
[-C--:B------:R-:W-:Y:S01]  /*2090*/  FFMA.FTZ R33, R170, R88.reuse, R33 ;  /* 0x00000058aa217223 */ /* 0x080fe20000010021 */
[----:B------:R-:W-:Y:S01]  /*20a0*/  FMUL.FTZ R169, R61, R88 ;  /* 0x000000583da97220 */ /* 0x000fe20000410000 */
[----:B------:R-:W-:Y:S01]  /*20b0*/  FADD.FTZ R88, R89, R172 ;  /* 0x000000ac59587221 */ /* 0x000fe20000010000 */
[----:B------:R-:W-:Y:S01]  /*20c0*/  FFMA.FTZ R89, R167, R172, R90 ;  /* 0x000000aca7597223 */ /* 0x000fe2000001005a */
[----:B------:R-:W-:-:S02]  /*20d0*/  HADD2.F32 R92, -RZ, R96.H0_H0 ;  /* 0x20000060ff5c7230 */ /* 0x000fc40000004100 */
        /* <DEDUP_REMOVED lines=16> */
.L_x_7289:
[----:B------:R-:W-:Y:S05]  /*21e0*/  BSYNC.RECONVERGENT B0 ;  /* 0x0000000000007941 */ /* 0x000fea0003800200 */
.L_x_7288:
        /* <DEDUP_REMOVED lines=31> */
.L_x_7291:
[----:B------:R-:W-:Y:S05]  /*23e0*/  BSYNC.RECONVERGENT B0 ;  /* 0x0000000000007941 */ /* 0x000fea0003800200 */
.L_x_7290:
        /* <DEDUP_REMOVED lines=60> */
[----:B------:R-:W-:Y:S01]  /*27b0*/  F2F.F16.F32 R98, R97 ;  /* 0x0000006100627304 */ /* 0x000fe20000200800 */
[----:B------:R-:W-:Y:S01]  /*27c0*/  FADD.FTZ R95, R123, -R90 ;  /* 0x8000005a7b5f7221 */ /* 0x000fe20000010000 */
[----:B------:R-:W-:-:S03]  /*27d0*/  FMUL.FTZ R99, R92, R89 ;  /* 0x000000595c637220 */ /* 0x000fc60000410000 */
[----:B------:R-:W-:Y:S01]  /*27e0*/  FMUL.FTZ R90, R120, R95 ;  /* 0x0000005f785a7220 */ /* 0x000fe20000410000 */
[----:B------:R-:W-:Y:S02]  /*27f0*/  FADD.FTZ R95, R124, -R93 ;  /* 0x8000005d7c5f7221 */ /* 0x000fe40000010000 */
[----:B------:R-:W0:Y:S01]  /*2800*/  LDC.64 R92, c[0x0][0x468] ;  /* 0x00011a00ff5c7b82 */ /* 0x000e220000000a00 */
[----:B------:R-:W-:Y:S01]  /*2810*/  FMUL.FTZ R96, R90, R89 ;  /* 0x000000595a607220 */ /* 0x000fe20000410000 */
[----:B------:R-:W-:Y:S01]  /*2820*/  FMUL.FTZ R90, R120, R95 ;  /* 0x0000005f785a7220 */ /* 0x000fe20000410000 */
[----:B------:R-:W1:Y:S03]  /*2830*/  F2F.F16.F32 R99, R99 ;  /* 0x0000006300637304 */ /* 0x000e660000200800 */
[----:B------:R-:W-:-:S05]  /*2840*/  FMUL.FTZ R90, R90, R89 ;  /* 0x000000595a5a7220 */ /* 0x000fca0000410000 */
[----:B------:R-:W2:Y:S01]  /*2850*/  F2F.F16.F32 R94, R96 ;  /* 0x00000060005e7304 */ /* 0x000ea20000200800 */
[----:B-1----:R-:W-:-:S07]  /*2860*/  PRMT R101, R98, 0x5410, R99 ;  /* 0x0000541062657816 */ /* 0x002fce0000000063 */
[----:B------:R-:W1:Y:S01]  /*2870*/  F2F.F16.F32 R97, R90 ;  /* 0x0000005a00617304 */ /* 0x000e620000200800 */
[C---:B0-----:R-:W-:Y:S01]  /*2880*/  IMAD.WIDE.U32 R92, R175.reuse, 0x8, R92 ;  /* 0x00000008af5c7825 */ /* 0x041fe200078e005c */
[----:B------:R-:W-:-:S03]  /*2890*/  IADD3 R175, PT, PT, R175, 0x100, RZ ;  /* 0x00000100afaf7810 */ /* 0x000fc60007ffe0ff */
[----:B--2---:R-:W-:-:S05]  /*28a0*/  IMAD.WIDE.U32 R94, R94, 0x10000, RZ ;  /* 0x000100005e5e7825 */ /* 0x004fca00078e00ff */
[----:B------:R-:W-:Y:S02]  /*28b0*/  LOP3.LUT R95, R101, R95, RZ, 0xfc, !PT ;  /* 0x0000005f655f7212 */ /* 0x000fe400078efcff */
[----:B-1----:R-:W-:-:S05]  /*28c0*/  LOP3.LUT R94, R94, R97, RZ, 0xfc, !PT ;  /* 0x000000615e5e7212 */ /* 0x002fca00078efcff */
[----:B------:R0:W-:Y:S02]  /*28d0*/  STG.E.64 desc[UR8][R92.64], R94 ;  /* 0x0000005e5c007986 */ /* 0x0001e4000c101b08 */
.L_x_7296:
[----:B------:R-:W-:Y:S05]  /*28e0*/  BSYNC.RECONVERGENT B1 ;  /* 0x0000000000017941 */ /* 0x000fea0003800200 */
.L_x_7295:
        /* <DEDUP_REMOVED lines=30> */
.L_x_7298:
[----:B------:R-:W-:Y:S05]  /*2ad0*/  BSYNC.RECONVERGENT B1 ;  /* 0x0000000000017941 */ /* 0x000fea0003800200 */
.L_x_7297:
        /* <DEDUP_REMOVED lines=30> */
.L_x_7300:
[----:B------:R-:W-:Y:S05]  /*2cc0*/  BSYNC.RECONVERGENT B1 ;  /* 0x0000000000017941 */ /* 0x000fea0003800200 */
.L_x_7299:
        /* <DEDUP_REMOVED lines=30> */
.L_x_7302:
[----:B------:R-:W-:Y:S05]  /*2eb0*/  BSYNC.RECONVERGENT B1 ;  /* 0x0000000000017941 */ /* 0x000fea0003800200 */
.L_x_7301:
        /* <DEDUP_REMOVED lines=30> */
.L_x_7304:
[----:B------:R-:W-:Y:S05]  /*30a0*/  BSYNC.RECONVERGENT B1 ;  /* 0x0000000000017941 */ /* 0x000fea0003800200 */
.L_x_7303:
        /* <DEDUP_REMOVED lines=30> */
.L_x_7306:
[----:B------:R-:W-:Y:S05]  /*3290*/  BSYNC.RECONVERGENT B1 ;  /* 0x0000000000017941 */ /* 0x000fea0003800200 */
.L_x_7305:
        /* <DEDUP_REMOVED lines=11> */
[----:B------:R-:W-:Y:S01]  /*3350*/  F2F.F16.F32 R97, R95 ;  /* 0x0000005f00617304 */ /* 0x000fe20000200800 */
[----:B------:R-:W-:Y:S01]  /*3360*/  FADD.FTZ R93, R169, -R90 ;  /* 0x8000005aa95d7221 */ /* 0x000fe20000010000 */
[----:B------:R-:W-:-:S03]  /*3370*/  FADD.FTZ R91, R172, -R91 ;  /* 0x8000005bac5b7221 */ /* 0x000fc60000010000 */
[C---:B------:R-:W-:Y:S01]  /*3380*/  FMUL.FTZ R88, R120.reuse, R93 ;  /* 0x0000005d78587220 */ /* 0x040fe20000410000 */
[----:B------:R-:W-:Y:S01]  /*3390*/  FMUL.FTZ R120, R120, R91 ;  /* 0x0000005b78787220 */ /* 0x000fe20000410000 */
[----:B------:R-:W0:Y:S01]  /*33a0*/  LDC.64 R92, c[0x0][0x468] ;  /* 0x00011a00ff5c7b82 */ /* 0x000e220000000a00 */
[----:B------:R-:W1:Y:S01]  /*33b0*/  F2F.F16.F32 R96, R96 ;  /* 0x0000006000607304 */ /* 0x000e620000200800 */
[-C--:B------:R-:W-:Y:S01]  /*33c0*/  FMUL.FTZ R94, R88, R89.reuse ;  /* 0x00000059585e7220 */ /* 0x080fe20000410000 */
[----:B------:R-:W-:-:S06]  /*33d0*/  FMUL.FTZ R120, R120, R89 ;  /* 0x0000005978787220 */ /* 0x000fcc0000410000 */
[----:B------:R-:W2:Y:S01]  /*33e0*/  F2F.F16.F32 R88, R94 ;  /* 0x0000005e00587304 */ /* 0x000ea20000200800 */
[----:B-1----:R-:W-:-:S07]  /*33f0*/  PRMT R97, R96, 0x5410, R97 ;  /* 0x0000541060617816 */ /* 0x002fce0000000061 */
[----:B------:R-:W1:Y:S01]  /*3400*/  F2F.F16.F32 R95, R120 ;  /* 0x00000078005f7304 */ /* 0x000e620000200800 */
[----:B--2---:R-:W-:-:S05]  /*3410*/  IMAD.WIDE.U32 R88, R88, 0x10000, RZ ;  /* 0x0001000058587825 */ /* 0x004fca00078e00ff */
[----:B------:R-:W-:Y:S02]  /*3420*/  LOP3.LUT R91, R97, R89, RZ, 0xfc, !PT ;  /* 0x00000059615b7212 */ /* 0x000fe400078efcff */
[----:B-1----:R-:W-:Y:S01]  /*3430*/  LOP3.LUT R90, R88, R95, RZ, 0xfc, !PT ;  /* 0x0000005f585a7212 */ /* 0x002fe200078efcff */
[----:B0-----:R-:W-:-:S05]  /*3440*/  IMAD.WIDE.U32 R88, R175, 0x8, R92 ;  /* 0x00000008af587825 */ /* 0x001fca00078e005c */
[----:B------:R0:W-:Y:S01]  /*3450*/  STG.E.64 desc[UR8][R88.64], R90 ;  /* 0x0000005a58007986 */ /* 0x0001e2000c101b08 */
[----:B------:R-:W-:Y:S05]  /*3460*/  BRA `(.L_x_7307) ;  /* 0x0000003800507947 */ /* 0x000fea0003800000 */
.L_x_7294:
        /* <DEDUP_REMOVED lines=11> */
[----:B------:R0:W-:Y:S01]  /*3520*/  F2F.F16.F32 R90, R94 ;  /* 0x0000005e005a7304 */ /* 0x0001e20000200800 */
[----:B------:R-:W-:Y:S01]  /*3530*/  FADD.FTZ R93, R124, -R93 ;  /* 0x8000005d7c5d7221 */ /* 0x000fe20000010000 */
[-C--:B------:R-:W-:Y:S01]  /*3540*/  FMUL.FTZ R181, R94, R89.reuse ;  /* 0x000000595eb57220 */ /* 0x080fe20000410000 */
[----:B------:R-:W-:Y:S02]  /*3550*/  FMUL.FTZ R182, R100, R89 ;  /* 0x0000005964b67220 */ /* 0x000fe40000410000 */
[C---:B------:R-:W-:Y:S01]  /*3560*/  FMUL.FTZ R98, R120.reuse, R93 ;  /* 0x0000005d78627220 */ /* 0x040fe20000410000 */
[----:B------:R-:W-:Y:S02]  /*3570*/  FADD.FTZ R93, R123, -R92 ;  /* 0x8000005c7b5d7221 */ /* 0x000fe40000010000 */
[----:B------:R1:W2:Y:S01]  /*3580*/  F2F.F16.F32 R99, R100 ;  /* 0x0000006400637304 */ /* 0x0002a20000200800 */
[----:B0-----:R-:W0:Y:S01]  /*3590*/  LDC.64 R94, c[0x0][0x478] ;  /* 0x00011e00ff5e7b82 */ /* 0x001e220000000a00 */
[----:B------:R-:W-:-:S04]  /*35a0*/  FMUL.FTZ R102, R120, R93 ;  /* 0x0000005d78667220 */ /* 0x000fc80000410000 */
[-C--:B------:R-:W-:Y:S02]  /*35b0*/  FMUL.FTZ R180, R102, R89.reuse ;  /* 0x0000005966b47220 */ /* 0x080fe40000410000 */
[----:B------:R-:W3:Y:S01]  /*35c0*/  F2F.F16.F32 R96, R102 ;  /* 0x0000006600607304 */ /* 0x000ee20000200800 */
[----:B------:R-:W4:Y:S01]  /*35d0*/  LDC.64 R92, c[0x0][0x468] ;  /* 0x00011a00ff5c7b82 */ /* 0x000f220000000a00 */
[----:B-1----:R-:W-:Y:S01]  /*35e0*/  FMUL.FTZ R100, R98, R89 ;  /* 0x0000005962647220 */ /* 0x002fe20000410000 */
[----:B--2---:R-:W-:-:S05]  /*35f0*/  PRMT R103, R90, 0x5410, R99 ;  /* 0x000054105a677816 */ /* 0x004fca0000000063 */
[----:B------:R-:W-:Y:S01]  /*3600*/  F2F.F16.F32 R180, R180 ;  /* 0x000000b400b47304 */ /* 0x000fe20000200800 */
[----:B---3--:R-:W-:-:S07]  /*3610*/  IMAD.WIDE.U32 R96, R96, 0x10000, RZ ;  /* 0x0001000060607825 */ /* 0x008fce00078e00ff */
[----:B------:R-:W-:Y:S01]  /*3620*/  F2F.F16.F32 R181, R181 ;  /* 0x000000b500b57304 */ /* 0x000fe20000200800 */
[----:B0-----:R-:W-:Y:S01]  /*3630*/  IMAD.WIDE.U32 R94, R175, 0x8, R94 ;  /* 0x00000008af5e7825 */ /* 0x001fe200078e005e */
[----:B------:R-:W-:-:S06]  /*3640*/  LOP3.LUT R97, R103, R97, RZ, 0xfc, !PT ;  /* 0x0000006167617212 */ /* 0x000fcc00078efcff */
[----:B------:R-:W0:Y:S01]  /*3650*/  F2F.F16.F32 R182, R182 ;  /* 0x000000b600b67304 */ /* 0x000e220000200800 */
[C---:B----4-:R-:W-:Y:S01]  /*3660*/  IMAD.WIDE.U32 R92, R175.reuse, 0x8, R92 ;  /* 0x00000008af5c7825 */ /* 0x050fe200078e005c */
[----:B------:R-:W-:-:S06]  /*3670*/  IADD3 R175, PT, PT, R175, 0x100, RZ ;  /* 0x00000100afaf7810 */ /* 0x000fcc0007ffe0ff */
[----:B------:R1:W2:Y:S01]  /*3680*/  F2F.F16.F32 R101, R98 ;  /* 0x0000006200657304 */ /* 0x0002a20000200800 */
[----:B0-----:R-:W-:-:S07]  /*3690*/  PRMT R181, R181, 0x5410, R182 ;  /* 0x00005410b5b57816 */ /* 0x001fce00000000b6 */
[----:B------:R-:W0:Y:S01]  /*36a0*/  F2F.F16.F32 R177, R100 ;  /* 0x0000006400b17304 */ /* 0x000e220000200800 */
[----:B-1----:R-:W-:-:S05]  /*36b0*/  IMAD.WIDE.U32 R98, R180, 0x10000, RZ ;  /* 0x00010000b4627825 */ /* 0x002fca00078e00ff */
[----:B------:R-:W-:Y:S02]  /*36c0*/  LOP3.LUT R99, R181, R99, RZ, 0xfc, !PT ;  /* 0x00000063b5637212 */ /* 0x000fe400078efcff */
[----:B--2---:R-:W-:-:S05]  /*36d0*/  LOP3.LUT R96, R96, R101, RZ, 0xfc, !PT ;  /* 0x0000006560607212 */ /* 0x004fca00078efcff */
[----:B------:R1:W-:Y:S01]  /*36e0*/  STG.E.64 desc[UR8][R94.64], R96 ;  /* 0x000000605e007986 */ /* 0x0003e2000c101b08 */
[----:B0-----:R-:W-:-:S05]  /*36f0*/  LOP3.LUT R98, R98, R177, RZ, 0xfc, !PT ;  /* 0x000000b162627212 */ /* 0x001fca00078efcff */
[----:B------:R1:W-:Y:S02]  /*3700*/  STG.E.64 desc[UR8][R92.64], R98 ;  /* 0x000000625c007986 */ /* 0x0003e4000c101b08 */
.L_x_7309:
[----:B------:R-:W-:Y:S05]  /*3710*/  BSYNC.RECONVERGENT B1 ;  /* 0x0000000000017941 */ /* 0x000fea0003800200 */
.L_x_7308:
        /* <DEDUP_REMOVED lines=41> */
.L_x_7311:
[----:B------:R-:W-:Y:S05]  /*39b0*/  BSYNC.RECONVERGENT B1 ;  /* 0x0000000000017941 */ /* 0x000fea0003800200 */
.L_x_7310:
        /* <DEDUP_REMOVED lines=41> */
.L_x_7313:
[----:B------:R-:W-:Y:S05]  /*3c50*/  BSYNC.RECONVERGENT B1 ;  /* 0x0000000000017941 */ /* 0x000fea0003800200 */
.L_x_7312:
        /* <DEDUP_REMOVED lines=41> */
.L_x_7315:
[----:B------:R-:W-:Y:S05]  /*3ef0*/  BSYNC.RECONVERGENT B1 ;  /* 0x0000000000017941 */ /* 0x000fea0003800200 */
.L_x_7314:
        /* <DEDUP_REMOVED lines=41> */
.L_x_7317:
[----:B------:R-:W-:Y:S05]  /*4190*/  BSYNC.RECONVERGENT B1 ;  /* 0x0000000000017941 */ /* 0x000fea0003800200 */
.L_x_7316:
        /* <DEDUP_REMOVED lines=41> */
.L_x_7319:
[----:B------:R-:W-:Y:S05]  /*4430*/  BSYNC.RECONVERGENT B1 ;  /* 0x0000000000017941 */ /* 0x000fea0003800200 */
.L_x_7318:
        /* <DEDUP_REMOVED lines=11> */
[----:B------:R0:W-:Y:S01]  /*44f0*/  F2F.F16.F32 R94, R90 ;  /* 0x0000005a005e7304 */ /* 0x0001e20000200800 */
[C---:B------:R-:W-:Y:S01]  /*4500*/  FMUL.FTZ R96, R120.reuse, R93 ;  /* 0x0000005d78607220 */ /* 0x040fe20000410000 */
[----:B------:R-:W-:Y:S01]  /*4510*/  FMUL.FTZ R120, R120, R91 ;  /* 0x0000005b78787220 */ /* 0x000fe20000410000 */
[-C--:B------:R-:W-:Y:S01]  /*4520*/  FMUL.FTZ R102, R92, R89.reuse ;  /* 0x000000595c667220 */ /* 0x080fe20000410000 */
[----:B------:R-:W-:-:S02]  /*4530*/  FMUL.FTZ R100, R90, R89 ;  /* 0x000000595a647220 */ /* 0x000fc40000410000 */
[----:B------:R-:W-:Y:S02]  /*4540*/  FMUL.FTZ R98, R120, R89 ;  /* 0x0000005978627220 */ /* 0x000fe40000410000 */
[----:B------:R1:W2:Y:S01]  /*4550*/  F2F.F16.F32 R95, R92 ;  /* 0x0000005c005f7304 */ /* 0x0002a20000200800 */
[----:B0-----:R-:W0:Y:S07]  /*4560*/  LDC.64 R90, c[0x0][0x468] ;  /* 0x00011a00ff5a7b82 */ /* 0x001e2e0000000a00 */
[----:B------:R-:W3:Y:S01]  /*4570*/  F2F.F16.F32 R88, R120 ;  /* 0x0000007800587304 */ /* 0x000ee20000200800 */
[----:B-1----:R-:W1:Y:S01]  /*4580*/  LDC.64 R92, c[0x0][0x478] ;  /* 0x00011e00ff5c7b82 */ /* 0x002e620000000a00 */
[----:B--2---:R-:W-:-:S06]  /*4590*/  PRMT R99, R94, 0x5410, R95 ;  /* 0x000054105e637816 */ /* 0x004fcc000000005f */
[----:B------:R2:W4:Y:S08]  /*45a0*/  F2F.F16.F32 R97, R96 ;  /* 0x0000006000617304 */ /* 0x0005300000200800 */
[----:B------:R-:W5:Y:S01]  /*45b0*/  F2F.F16.F32 R98, R98 ;  /* 0x0000006200627304 */ /* 0x000f620000200800 */
[----:B--2---:R-:W-:Y:S01]  /*45c0*/  FMUL.FTZ R96, R96, R89 ;  /* 0x0000005960607220 */ /* 0x004fe20000410000 */
[----:B---3--:R-:W-:-:S04]  /*45d0*/  IMAD.WIDE.U32 R88, R88, 0x10000, RZ ;  /* 0x0001000058587825 */ /* 0x008fc800078e00ff */
[----:B0-----:R-:W-:Y:S01]  /*45e0*/  IMAD.WIDE.U32 R90, R175, 0x8, R90 ;  /* 0x00000008af5a7825 */ /* 0x001fe200078e005a */
[----:B------:R-:W-:Y:S01]  /*45f0*/  LOP3.LUT R89, R99, R89, RZ, 0xfc, !PT ;  /* 0x0000005963597212 */ /* 0x000fe200078efcff */
[----:B------:R-:W-:Y:S01]  /*4600*/  F2F.F16.F32 R103, R102 ;  /* 0x0000006600677304 */ /* 0x000fe20000200800 */
[----:B----4-:R-:W-:Y:S01]  /*4610*/  LOP3.LUT R88, R88, R97, RZ, 0xfc, !PT ;  /* 0x0000006158587212 */ /* 0x010fe200078efcff */
[----:B-1----:R-:W-:-:S04]  /*4620*/  IMAD.WIDE.U32 R92, R175, 0x8, R92 ;  /* 0x00000008af5c7825 */ /* 0x002fc800078e005c */
[----:B-----5:R-:W-:Y:S02]  /*4630*/  IMAD.WIDE.U32 R94, R98, 0x10000, RZ ;  /* 0x00010000625e7825 */ /* 0x020fe400078e00ff */
[----:B------:R-:W0:Y:S01]  /*4640*/  F2F.F16.F32 R100, R100 ;  /* 0x0000006400647304 */ /* 0x000e220000200800 */
[----:B------:R1:W-:Y:S07]  /*4650*/  STG.E.64 desc[UR8][R92.64], R88 ;  /* 0x000000585c007986 */ /* 0x0003ee000c101b08 */
[----:B------:R-:W2:Y:S01]  /*4660*/  F2F.F16.F32 R101, R96 ;  /* 0x0000006000657304 */ /* 0x000ea20000200800 */
[----:B0-----:R-:W-:-:S04]  /*4670*/  PRMT R103, R100, 0x5410, R103 ;  /* 0x0000541064677816 */ /* 0x001fc80000000067 */
[----:B------:R-:W-:Y:S02]  /*4680*/  LOP3.LUT R95, R103, R95, RZ, 0xfc, !PT ;  /* 0x0000005f675f7212 */ /* 0x000fe400078efcff */
[----:B--2---:R-:W-:-:S05]  /*4690*/  LOP3.LUT R94, R94, R101, RZ, 0xfc, !PT ;  /* 0x000000655e5e7212 */ /* 0x004fca00078efcff */
[----:B------:R1:W-:Y:S01]  /*46a0*/  STG.E.64 desc[UR8][R90.64], R94 ;  /* 0x0000005e5a007986 */ /* 0x0003e2000c101b08 */
[----:B------:R-:W-:Y:S05]  /*46b0*/  BRA `(.L_x_7307) ;  /* 0x0000002400bc7947 */ /* 0x000fea0003800000 */
.L_x_7293:
        /* <DEDUP_REMOVED lines=10> */
[-C--:B------:R-:W-:Y:S01]  /*4760*/  FFMA.FTZ R96, R122, R91.reuse, R88 ;  /* 0x0000005b7a607223 */ /* 0x080fe20000010058 */
[----:B------:R-:W-:Y:S02]  /*4770*/  HADD2.F32 R93, -RZ, R90.H0_H0 ;  /* 0x2000005aff5d7230 */ /* 0x000fe40000004100 */
[----:B------:R-:W-:Y:S01]  /*4780*/  FADD.FTZ R90, R126, -R97 ;  /* 0x800000617e5a7221 */ /* 0x000fe20000010000 */
[----:B------:R-:W-:Y:S02]  /*4790*/  HADD2.F32 R95, -RZ, R95.H0_H0 ;  /* 0x2000005fff5f7230 */ /* 0x000fe40000004100 */
[----:B------:R-:W-:Y:S01]  /*47a0*/  FADD.FTZ R92, R125, -R92 ;  /* 0x8000005c7d5c7221 */ /* 0x000fe20000010000 */
[----:B------:R-:W-:Y:S01]  /*47b0*/  FADD.FTZ R96, R123, -R96 ;  /* 0x800000607b607221 */ /* 0x000fe20000010000 */
[----:B------:R-:W-:Y:S01]  /*47c0*/  FFMA.FTZ R90, R120, R90, R93 ;  /* 0x0000005a785a7223 */ /* 0x000fe2000001005d */
[----:B------:R-:W-:Y:S01]  /*47d0*/  SHF.R.U64 R93, R104, 0x10, R105 ;  /* 0x00000010685d7819 */ /* 0x000fe20000001269 */
[----:B------:R-:W-:Y:S01]  /*47e0*/  FFMA.FTZ R92, R120, R92, R95 ;  /* 0x0000005c785c7223 */ /* 0x000fe2000001005f */
[----:B------:R-:W-:Y:S01]  /*47f0*/  FFMA.FTZ R95, R3, R91, R88 ;  /* 0x0000005b035f7223 */ /* 0x000fe20000010058 */
[----:B------:R-:W-:Y:S01]  /*4800*/  FMUL.FTZ R94, R90, R89 ;  /* 0x000000595a5e7220 */ /* 0x000fe20000410000 */
[----:B------:R-:W-:Y:S01]  /*4810*/  MOV R90, R104 ;  /* 0x00000068005a7202 */ /* 0x000fe20000000f00 */
[----:B------:R-:W-:-:S02]  /*4820*/  HADD2.F32 R93, -RZ, R93.H0_H0 ;  /* 0x2000005dff5d7230 */ /* 0x000fc40000004100 */
[-C--:B------:R-:W-:Y:S01]  /*4830*/  FMUL.FTZ R99, R92, R89.reuse ;  /* 0x000000595c637220 */ /* 0x080fe20000410000 */
[----:B------:R-:W-:Y:S02]  /*4840*/  F2F.F16.F32 R98, R94 ;  /* 0x0000005e00627304 */ /* 0x000fe40000200800 */
[----:B------:R-:W-:Y:S01]  /*4850*/  FFMA.FTZ R92, R120, R96, R93 ;  /* 0x00000060785c7223 */ /* 0x000fe2000001005d */
[----:B------:R-:W-:Y:S02]  /*4860*/  HADD2.F32 R93, -RZ, R90.H0_H0 ;  /* 0x2000005aff5d7230 */ /* 0x000fe40000004100 */
[----:B------:R-:W-:Y:S01]  /*4870*/  FADD.FTZ R90, R124, -R95 ;  /* 0x8000005f7c5a7221 */ /* 0x000fe20000010000 */
[----:B------:R-:W-:Y:S02]  /*4880*/  FMUL.FTZ R96, R92, R89 ;  /* 0x000000595c607220 */ /* 0x000fe40000410000 */
[----:B------:R-:W0:Y:S01]  /*4890*/  F2F.F16.F32 R99, R99 ;  /* 0x0000006300637304 */ /* 0x000e220000200800 */
[----:B------:R-:W-:-:S02]  /*48a0*/  FFMA.FTZ R90, R120, R90, R93 ;  /* 0x0000005a785a7223 */ /* 0x000fc4000001005d */
[----:B------:R-:W1:Y:S02]  /*48b0*/  LDC.64 R92, c[0x0][0x468] ;  /* 0x00011a00ff5c7b82 */ /* 0x000e640000000a00 */
[----:B------:R-:W-:-:S03]  /*48c0*/  FMUL.FTZ R90, R90, R89 ;  /* 0x000000595a5a7220 */ /* 0x000fc60000410000 */
[----:B------:R-:W2:Y:S01]  /*48d0*/  F2F.F16.F32 R94, R96 ;  /* 0x00000060005e7304 */ /* 0x000ea20000200800 */
[----:B0-----:R-:W-:-:S07]  /*48e0*/  PRMT R101, R98, 0x5410, R99 ;  /* 0x0000541062657816 */ /* 0x001fce0000000063 */
[----:B------:R-:W0:Y:S01]  /*48f0*/  F2F.F16.F32 R97, R90 ;  /* 0x0000005a00617304 */ /* 0x000e220000200800 */
[----:B--2---:R-:W-:-:S04]  /*4900*/  IMAD.WIDE.U32 R94, R94, 0x10000, RZ ;  /* 0x000100005e5e7825 */ /* 0x004fc800078e00ff */
[----:B-1----:R-:W-:Y:S01]  /*4910*/  IMAD.WIDE.U32 R92, R175, 0x8, R92 ;  /* 0x00000008af5c7825 */ /* 0x002fe200078e005c */
[----:B------:R-:W-:Y:S02]  /*4920*/  LOP3.LUT R95, R101, R95, RZ, 0xfc, !PT ;  /* 0x0000005f655f7212 */ /* 0x000fe400078efcff */
[----:B------:R-:W-:Y:S02]  /*4930*/  IADD3 R175, PT, PT, R175, 0x100, RZ ;  /* 0x00000100afaf7810 */ /* 0x000fe40007ffe0ff */
[----:B0-----:R-:W-:-:S05]  /*4940*/  LOP3.LUT R94, R94, R97, RZ, 0xfc, !PT ;  /* 0x000000615e5e7212 */ /* 0x001fca00078efcff */
[----:B------:R0:W-:Y:S02]  /*4950*/  STG.E.64 desc[UR8][R92.64], R94 ;  /* 0x0000005e5c007986 */ /* 0x0001e4000c101b08 */
.L_x_7322:
[----:B------:R-:W-:Y:S05]  /*4960*/  BSYNC.RECONVERGENT B1 ;  /* 0x0000000000017941 */ /* 0x000fea0003800200 */
.L_x_7321:
[----:B------:R-:W-:Y:S04]  /*4970*/  BSSY.RECONVERGENT B1, `(.L_x_7323) ;  /* 0x0000026000017945 */ /* 0x000fe80003800200 */
[----:B------:R-:W-:Y:S05]  /*4980*/  @!P0 BRA `(.L_x_7324) ;  /* 0x0000000000908947 */ /* 0x000fea0003800000 */
[----:B------:R-:W-:Y:S01]  /*4990*/  MOV R90, R107 ;  /* 0x0000006b005a7202 */ /* 0x000fe20000000f00 */
[-CC-:B------:R-:W-:Y:S01]  /*49a0*/  FFMA.FTZ R97, R129, R91.reuse, R88.reuse ;  /* 0x0000005b81617223 */ /* 0x180fe20000010058 */
[----:B0-----:R-:W-:Y:S01]  /*49b0*/  SHF.R.U32.HI R95, RZ, 0x10, R107 ;  /* 0x00000010ff5f7819 */ /* 0x001fe2000001166b */
        /* <DEDUP_REMOVED lines=33> */
.L_x_7324:
[----:B------:R-:W-:Y:S05]  /*4bd0*/  BSYNC.RECONVERGENT B1 ;  /* 0x0000000000017941 */ /* 0x000fea0003800200 */
.L_x_7323:
[----:B------:R-:W-:Y:S04]  /*4be0*/  BSSY.RECONVERGENT B1, `(.L_x_7325) ;  /* 0x0000026000017945 */ /* 0x000fe80003800200 */
[----:B------:R-:W-:Y:S05]  /*4bf0*/  @!P1 BRA `(.L_x_7326) ;  /* 0x0000000000909947 */ /* 0x000fea0003800000 */
[----:B------:R-:W-:Y:S01]  /*4c00*/  MOV R90, R109 ;  /* 0x0000006d005a7202 */ /* 0x000fe20000000f00 */
[-CC-:B------:R-:W-:Y:S01]  /*4c10*/  FFMA.FTZ R97, R137, R91.reuse, R88.reuse ;  /* 0x0000005b89617223 */ /* 0x180fe20000010058 */
[----:B01----:R-:W-:Y:S01]  /*4c20*/  SHF.R.U32.HI R95, RZ, 0x10, R109 ;  /* 0x00000010ff5f7819 */ /* 0x003fe2000001166d */
        /* <DEDUP_REMOVED lines=33> */
.L_x_7326:
[----:B------:R-:W-:Y:S05]  /*4e40*/  BSYNC.RECONVERGENT B1 ;  /* 0x0000000000017941 */ /* 0x000fea0003800200 */
.L_x_7325:
[----:B------:R-:W-:Y:S04]  /*4e50*/  BSSY.RECONVERGENT B1, `(.L_x_7327) ;  /* 0x0000026000017945 */ /* 0x000fe80003800200 */
[----:B------:R-:W-:Y:S05]  /*4e60*/  @!P2 BRA `(.L_x_7328) ;  /* 0x000000000090a947 */ /* 0x000fea0003800000 */
[----:B------:R-:W-:Y:S01]  /*4e70*/  MOV R90, R111 ;  /* 0x0000006f005a7202 */ /* 0x000fe20000000f00 */
[-CC-:B------:R-:W-:Y:S01]  /*4e80*/  FFMA.FTZ R97, R145, R91.reuse, R88.reuse ;  /* 0x0000005b91617223 */ /* 0x180fe20000010058 */
[----:B012---:R-:W-:Y:S01]  /*4e90*/  SHF.R.U32.HI R95, RZ, 0x10, R111 ;  /* 0x00000010ff5f7819 */ /* 0x007fe2000001166f */
        /* <DEDUP_REMOVED lines=33> */
.L_x_7328:
[----:B------:R-:W-:Y:S05]  /*50b0*/  BSYNC.RECONVERGENT B1 ;  /* 0x0000000000017941 */ /* 0x000fea0003800200 */
.L_x_7327:
[----:B------:R-:W-:Y:S04]  /*50c0*/  BSSY.RECONVERGENT B1, `(.L_x_7329) ;  /* 0x0000026000017945 */ /* 0x000fe80003800200 */
[----:B------:R-:W-:Y:S05]  /*50d0*/  @!P3 BRA `(.L_x_7330) ;  /* 0x000000000090b947 */ /* 0x000fea0003800000 */
[----:B------:R-:W-:Y:S01]  /*50e0*/  MOV R90, R113 ;  /* 0x00000071005a7202 */ /* 0x000fe20000000f00 */
[-CC-:B------:R-:W-:Y:S01]  /*50f0*/  FFMA.FTZ R97, R153, R91.reuse, R88.reuse ;  /* 0x0000005b99617223 */ /* 0x180fe20000010058 */
[----:B0123--:R-:W-:Y:S01]  /*5100*/  SHF.R.U32.HI R95, RZ, 0x10, R113 ;  /* 0x00000010ff5f7819 */ /* 0x00ffe20000011671 */
        /* <DEDUP_REMOVED lines=33> */
.L_x_7330:
[----:B------:R-:W-:Y:S05]  /*5320*/  BSYNC.RECONVERGENT B1 ;  /* 0x0000000000017941 */ /* 0x000fea0003800200 */
.L_x_7329:
[----:B------:R-:W-:Y:S04]  /*5330*/  BSSY.RECONVERGENT B1, `(.L_x_7331) ;  /* 0x0000026000017945 */ /* 0x000fe80003800200 */
[----:B------:R-:W-:Y:S05]  /*5340*/  @!P4 BRA `(.L_x_7332) ;  /* 0x000000000090c947 */ /* 0x000fea0003800000 */
[----:B------:R-:W-:Y:S01]  /*5350*/  MOV R90, R115 ;  /* 0x00000073005a7202 */ /* 0x000fe20000000f00 */
[-CC-:B------:R-:W-:Y:S01]  /*5360*/  FFMA.FTZ R97, R161, R91.reuse, R88.reuse ;  /* 0x0000005ba1617223 */ /* 0x180fe20000010058 */
[----:B01234-:R-:W-:Y:S01]  /*5370*/  SHF.R.U32.HI R95, RZ, 0x10, R115 ;  /* 0x00000010ff5f7819 */ /* 0x01ffe20000011673 */
        /* <DEDUP_REMOVED lines=33> */
.L_x_7332:
[----:B------:R-:W-:Y:S05]  /*5590*/  BSYNC.RECONVERGENT B1 ;  /* 0x0000000000017941 */ /* 0x000fea0003800200 */
.L_x_7331:
[----:B------:R-:W-:Y:S05]  /*55a0*/  @!P5 BRA `(.L_x_7307) ;  /* 0x000000180000d947 */ /* 0x000fea0003800000 */
[--C-:B01234-:R-:W-:Y:S01]  /*55b0*/  SHF.R.U32.HI R95, RZ, 0x10, R117.reuse ;  /* 0x00000010ff5f7819 */ /* 0x11ffe20000011675 */
[--C-:B------:R-:W-:Y:S01]  /*55c0*/  FFMA.FTZ R92, R176, R91, R88.reuse ;  /* 0x0000005bb05c7223 */ /* 0x100fe20000010058 */
[----:B------:R-:W-:Y:S01]  /*55d0*/  MOV R90, R117 ;  /* 0x00000075005a7202 */ /* 0x000fe20000000f00 */
[-C--:B------:R-:W-:Y:S01]  /*55e0*/  FFMA.FTZ R97, R171, R91.reuse, R88 ;  /* 0x0000005bab617223 */ /* 0x080fe20000010058 */
[----:B------:R-:W-:Y:S01]  /*55f0*/  SHF.R.U64 R94, R116, 0x10, R117 ;  /* 0x00000010745e7819 */ /* 0x000fe20000001275 */
[----:B------:R-:W-:Y:S02]  /*5600*/  HADD2.F32 R95, -RZ, R95.H0_H0 ;  /* 0x2000005fff5f7230 */ /* 0x000fe40000004100 */
[----:B------:R-:W-:Y:S01]  /*5610*/  FADD.FTZ R92, R173, -R92 ;  /* 0x8000005cad5c7221 */ /* 0x000fe20000010000 */
[----:B------:R-:W-:Y:S02]  /*5620*/  HADD2.F32 R93, -RZ, R90.H0_H0 ;  /* 0x2000005aff5d7230 */ /* 0x000fe40000004100 */
[-CC-:B------:R-:W-:Y:S01]  /*5630*/  FFMA.FTZ R96, R170, R91.reuse, R88.reuse ;  /* 0x0000005baa607223 */ /* 0x180fe20000010058 */
[----:B------:R-:W-:Y:S01]  /*5640*/  FFMA.FTZ R99, R167, R91, R88 ;  /* 0x0000005ba7637223 */ /* 0x000fe20000010058 */
[----:B------:R-:W-:Y:S01]  /*5650*/  FFMA.FTZ R90, R120, R92, R95 ;  /* 0x0000005c785a7223 */ /* 0x000fe2000001005f */
[----:B------:R-:W-:-:S02]  /*5660*/  FADD.FTZ R92, R174, -R97 ;  /* 0x80000061ae5c7221 */ /* 0x000fc40000010000 */
[----:B------:R-:W-:Y:S01]  /*5670*/  FADD.FTZ R99, R172, -R99 ;  /* 0x80000063ac637221 */ /* 0x000fe20000010000 */
[-C--:B------:R-:W-:Y:S01]  /*5680*/  FMUL.FTZ R95, R90, R89.reuse ;  /* 0x000000595a5f7220 */ /* 0x080fe20000410000 */
[----:B------:R-:W-:Y:S01]  /*5690*/  FFMA.FTZ R92, R120, R92, R93 ;  /* 0x0000005c785c7223 */ /* 0x000fe2000001005d */
[----:B------:R-:W-:Y:S01]  /*56a0*/  MOV R90, R116 ;  /* 0x00000074005a7202 */ /* 0x000fe20000000f00 */
[----:B------:R-:W-:Y:S02]  /*56b0*/  HADD2.F32 R93, -RZ, R94.H0_H0 ;  /* 0x2000005eff5d7230 */ /* 0x000fe40000004100 */
[----:B------:R-:W-:Y:S01]  /*56c0*/  FADD.FTZ R94, R169, -R96 ;  /* 0x80000060a95e7221 */ /* 0x000fe20000010000 */
[----:B------:R-:W-:Y:S01]  /*56d0*/  FMUL.FTZ R96, R92, R89 ;  /* 0x000000595c607220 */ /* 0x000fe20000410000 */
[----:B------:R-:W-:Y:S01]  /*56e0*/  F2F.F16.F32 R97, R95 ;  /* 0x0000005f00617304 */ /* 0x000fe20000200800 */
[----:B------:R-:W-:Y:S02]  /*56f0*/  HADD2.F32 R91, -RZ, R90.H0_H0 ;  /* 0x2000005aff5b7230 */ /* 0x000fe40000004100 */
[----:B------:R-:W-:-:S02]  /*5700*/  FFMA.FTZ R88, R120, R94, R93 ;  /* 0x0000005e78587223 */ /* 0x000fc4000001005d */
[----:B------:R-:W0:Y:S02]  /*5710*/  LDC.64 R92, c[0x0][0x468] ;  /* 0x00011a00ff5c7b82 */ /* 0x000e240000000a00 */
[----:B------:R-:W-:Y:S01]  /*5720*/  FMUL.FTZ R94, R88, R89 ;  /* 0x00000059585e7220 */ /* 0x000fe20000410000 */
[----:B------:R-:W-:Y:S01]  /*5730*/  FFMA.FTZ R120, R120, R99, R91 ;  /* 0x0000006378787223 */ /* 0x000fe2000001005b */
[----:B------:R-:W1:Y:S03]  /*5740*/  F2F.F16.F32 R96, R96 ;  /* 0x0000006000607304 */ /* 0x000e660000200800 */
[----:B------:R-:W-:-:S05]  /*5750*/  FMUL.FTZ R120, R120, R89 ;  /* 0x0000005978787220 */ /* 0x000fca0000410000 */
        /* <DEDUP_REMOVED lines=9> */
.L_x_7320:
[----:B------:R-:W-:Y:S01]  /*57f0*/  ISETP.NE.AND P6, PT, R179, RZ, PT ;  /* 0x000000ffb300720c */ /* 0x000fe20003fc5270 */
[----:B------:R-:W-:-:S12]  /*5800*/  BSSY.RECONVERGENT B1, `(.L_x_7333) ;  /* 0x0000031000017945 */ /* 0x000fd80003800200 */
[----:B------:R-:W-:Y:S05]  /*5810*/  @!P6 BRA `(.L_x_7334) ;  /* 0x0000000000bce947 */ /* 0x000fea0003800000 */
[----:B------:R-:W-:Y:S01]  /*5820*/  MOV R90, R105 ;  /* 0x00000069005a7202 */ /* 0x000fe20000000f00 */
[-CC-:B------:R-:W-:Y:S01]  /*5830*/  FFMA.FTZ R93, R121, R91.reuse, R88.reuse ;  /* 0x0000005b795d7223 */ /* 0x180fe20000010058 */
[--C-:B------:R-:W-:Y:S02]  /*5840*/  SHF.R.U32.HI R92, RZ, 0x10, R105.reuse ;  /* 0x00000010ff5c7819 */ /* 0x100fe40000011669 */
[----:B------:R-:W-:Y:S01]  /*5850*/  SHF.R.U64 R94, R104, 0x10, R105 ;  /* 0x00000010685e7819 */ /* 0x000fe20000001269 */
[----:B------:R-:W-:Y:S02]  /*5860*/  HADD2.F32 R95, -RZ, R90.H0_H0 ;  /* 0x2000005aff5f7230 */ /* 0x000fe40000004100 */
[----:B------:R-:W-:Y:S01]  /*5870*/  FADD.FTZ R93, R126, -R93 ;  /* 0x8000005d7e5d7221 */ /* 0x000fe20000010000 */
[----:B------:R-:W-:Y:S01]  /*5880*/  FFMA.FTZ R90, R128, R91, R88 ;  /* 0x0000005b805a7223 */ /* 0x000fe20000010058 */
[----:B------:R-:W-:Y:S01]  /*5890*/  HADD2.F32 R97, -RZ, R92.H0_H0 ;  /* 0x2000005cff617230 */ /* 0x000fe20000004100 */
[----:B------:R-:W-:Y:S01]  /*58a0*/  MOV R92, R104 ;  /* 0x00000068005c7202 */ /* 0x000fe20000000f00 */
[----:B------:R-:W-:Y:S01]  /*58b0*/  FFMA.FTZ R100, R120, R93, R95 ;  /* 0x0000005d78647223 */ /* 0x000fe2000001005f */
[----:B------:R-:W-:Y:S01]  /*58c0*/  FADD.FTZ R95, R125, -R90 ;  /* 0x8000005a7d5f7221 */ /* 0x000fe20000010000 */
[----:B------:R-:W-:-:S02]  /*58d0*/  FFMA.FTZ R93, R3, R91, R88 ;  /* 0x0000005b035d7223 */ /* 0x000fc40000010058 */
[----:B------:R-:W-:Y:S01]  /*58e0*/  FMUL.FTZ R181, R100, R89 ;  /* 0x0000005964b57220 */ /* 0x000fe20000410000 */
[----:B------:R-:W-:Y:S01]  /*58f0*/  FFMA.FTZ R180, R120, R95, R97 ;  /* 0x0000005f78b47223 */ /* 0x000fe20000010061 */
[----:B------:R-:W-:Y:S02]  /*5900*/  HADD2.F32 R95, -RZ, R92.H0_H0 ;  /* 0x2000005cff5f7230 */ /* 0x000fe40000004100 */
[----:B------:R-:W-:Y:S01]  /*5910*/  FADD.FTZ R93, R124, -R93 ;  /* 0x8000005d7c5d7221 */ /* 0x000fe20000010000 */
[----:B------:R-:W-:Y:S01]  /*5920*/  FFMA.FTZ R92, R122, R91, R88 ;  /* 0x0000005b7a5c7223 */ /* 0x000fe20000010058 */
[----:B------:R0:W-:Y:S01]  /*5930*/  F2F.F16.F32 R99, R180 ;  /* 0x000000b400637304 */ /* 0x0001e20000200800 */
[----:B------:R-:W-:Y:S01]  /*5940*/  FMUL.FTZ R182, R180, R89 ;  /* 0x00000059b4b67220 */ /* 0x000fe20000410000 */
[----:B------:R-:W-:Y:S01]  /*5950*/  FFMA.FTZ R98, R120, R93, R95 ;  /* 0x0000005d78627223 */ /* 0x000fe2000001005f */
[----:B------:R-:W-:Y:S02]  /*5960*/  HADD2.F32 R95, -RZ, R94.H0_H0 ;  /* 0x2000005eff5f7230 */ /* 0x000fe40000004100 */
[----:B------:R-:W-:-:S04]  /*5970*/  FADD.FTZ R93, R123, -R92 ;  /* 0x8000005c7b5d7221 */ /* 0x000fc80000010000 */
[----:B------:R-:W-:Y:S01]  /*5980*/  FFMA.FTZ R102, R120, R93, R95 ;  /* 0x0000005d78667223 */ /* 0x000fe2000001005f */
[----:B------:R1:W2:Y:S01]  /*5990*/  F2F.F16.F32 R90, R100 ;  /* 0x00000064005a7304 */ /* 0x0002a20000200800 */
[----:B------:R-:W3:Y:S02]  /*59a0*/  LDC.64 R94, c[0x0][0x478] ;  /* 0x00011e00ff5e7b82 */ /* 0x000ee40000000a00 */
[----:B0-----:R-:W-:-:S05]  /*59b0*/  FMUL.FTZ R180, R102, R89 ;  /* 0x0000005966b47220 */ /* 0x001fca0000410000 */
[----:B------:R-:W0:Y:S01]  /*59c0*/  F2F.F16.F32 R96, R102 ;  /* 0x0000006600607304 */ /* 0x000e220000200800 */
[----:B------:R-:W4:Y:S01]  /*59d0*/  LDC.64 R92, c[0x0][0x468] ;  /* 0x00011a00ff5c7b82 */ /* 0x000f220000000a00 */
[----:B-1----:R-:W-:Y:S01]  /*59e0*/  FMUL.FTZ R100, R98, R89 ;  /* 0x0000005962647220 */ /* 0x002fe20000410000 */
[----:B--2---:R-:W-:-:S05]  /*59f0*/  PRMT R103, R90, 0x5410, R99 ;  /* 0x000054105a677816 */ /* 0x004fca0000000063 */
[----:B------:R-:W-:Y:S01]  /*5a00*/  F2F.F16.F32 R180, R180 ;  /* 0x000000b400b47304 */ /* 0x000fe20000200800 */
[----:B0-----:R-:W-:-:S07]  /*5a10*/  IMAD.WIDE.U32 R96, R96, 0x10000, RZ ;  /* 0x0001000060607825 */ /* 0x001fce00078e00ff */
[----:B------:R-:W-:Y:S01]  /*5a20*/  F2F.F16.F32 R181, R181 ;  /* 0x000000b500b57304 */ /* 0x000fe20000200800 */
[----:B---3--:R-:W-:Y:S01]  /*5a30*/  IMAD.WIDE.U32 R94, R175, 0x8, R94 ;  /* 0x00000008af5e7825 */ /* 0x008fe200078e005e */
        /* <DEDUP_REMOVED lines=13> */
.L_x_7334:
[----:B------:R-:W-:Y:S05]  /*5b10*/  BSYNC.RECONVERGENT B1 ;  /* 0x0000000000017941 */ /* 0x000fea0003800200 */
.L_x_7333:
[----:B------:R-:W-:Y:S04]  /*5b20*/  BSSY.RECONVERGENT B1, `(.L_x_7335) ;  /* 0x0000031000017945 */ /* 0x000fe80003800200 */
[----:B------:R-:W-:Y:S05]  /*5b30*/  @!P0 BRA `(.L_x_7336) ;  /* 0x0000000000bc8947 */ /* 0x000fea0003800000 */
[----:B------:R-:W-:Y:S01]  /*5b40*/  MOV R90, R107 ;  /* 0x0000006b005a7202 */ /* 0x000fe20000000f00 */
[-CC-:B-1----:R-:W-:Y:S01]  /*5b50*/  FFMA.FTZ R93, R129, R91.reuse, R88.reuse ;  /* 0x0000005b815d7223 */ /* 0x182fe20000010058 */
        /* <DEDUP_REMOVED lines=45> */
.L_x_7336:
[----:B------:R-:W-:Y:S05]  /*5e30*/  BSYNC.RECONVERGENT B1 ;  /* 0x0000000000017941 */ /* 0x000fea0003800200 */
.L_x_7335:
[----:B------:R-:W-:Y:S04]  /*5e40*/  BSSY.RECONVERGENT B1, `(.L_x_7337) ;  /* 0x0000031000017945 */ /* 0x000fe80003800200 */
[----:B------:R-:W-:Y:S05]  /*5e50*/  @!P1 BRA `(.L_x_7338) ;  /* 0x0000000000bc9947 */ /* 0x000fea0003800000 */
[----:B------:R-:W-:Y:S01]  /*5e60*/  MOV R90, R109 ;  /* 0x0000006d005a7202 */ /* 0x000fe20000000f00 */
[-CC-:B-12---:R-:W-:Y:S01]  /*5e70*/  FFMA.FTZ R93, R137, R91.reuse, R88.reuse ;  /* 0x0000005b895d7223 */ /* 0x186fe20000010058 */
        /* <DEDUP_REMOVED lines=45> */
.L_x_7338:
[----:B------:R-:W-:Y:S05]  /*6150*/  BSYNC.RECONVERGENT B1 ;  /* 0x0000000000017941 */ /* 0x000fea0003800200 */
.L_x_7337:
[----:B------:R-:W-:Y:S04]  /*6160*/  BSSY.RECONVERGENT B1, `(.L_x_7339) ;  /* 0x0000031000017945 */ /* 0x000fe80003800200 */
[----:B------:R-:W-:Y:S05]  /*6170*/  @!P2 BRA `(.L_x_7340) ;  /* 0x0000000000bca947 */ /* 0x000fea0003800000 */
[----:B------:R-:W-:Y:S01]  /*6180*/  MOV R90, R111 ;  /* 0x0000006f005a7202 */ /* 0x000fe20000000f00 */
[-CC-:B-123--:R-:W-:Y:S01]  /*6190*/  FFMA.FTZ R93, R145, R91.reuse, R88.reuse ;  /* 0x0000005b915d7223 */ /* 0x18efe20000010058 */
        /* <DEDUP_REMOVED lines=45> */
.L_x_7340:
[----:B------:R-:W-:Y:S05]  /*6470*/  BSYNC.RECONVERGENT B1 ;  /* 0x0000000000017941 */ /* 0x000fea0003800200 */
.L_x_7339:
[----:B------:R-:W-:Y:S04]  /*6480*/  BSSY.RECONVERGENT B1, `(.L_x_7341) ;  /* 0x0000031000017945 */ /* 0x000fe80003800200 */
[----:B------:R-:W-:Y:S05]  /*6490*/  @!P3 BRA `(.L_x_7342) ;  /* 0x0000000000bcb947 */ /* 0x000fea0003800000 */
[----:B------:R-:W-:Y:S01]  /*64a0*/  MOV R90, R113 ;  /* 0x00000071005a7202 */ /* 0x000fe20000000f00 */
[-CC-:B-1234-:R-:W-:Y:S01]  /*64b0*/  FFMA.FTZ R93, R153, R91.reuse, R88.reuse ;  /* 0x0000005b995d7223 */ /* 0x19efe20000010058 */
        /* <DEDUP_REMOVED lines=45> */
.L_x_7342:
[----:B------:R-:W-:Y:S05]  /*6790*/  BSYNC.RECONVERGENT B1 ;  /* 0x0000000000017941 */ /* 0x000fea0003800200 */
.L_x_7341:
        /* <DEDUP_REMOVED lines=49> */
.L_x_7344:
[----:B------:R-:W-:Y:S05]  /*6ab0*/  BSYNC.RECONVERGENT B1 ;  /* 0x0000000000017941 */ /* 0x000fea0003800200 */
.L_x_7343:
[----:B------:R-:W-:Y:S05]  /*6ac0*/  @!P5 BRA `(.L_x_7307) ;  /* 0x0000000000b8d947 */ /* 0x000fea0003800000 */
[----:B-1234-:R-:W-:Y:S01]  /*6ad0*/  SHF.R.U32.HI R92, RZ, 0x10, R117 ;  /* 0x00000010ff5c7819 */ /* 0x01efe20000011675 */
[-CC-:B------:R-:W-:Y:S01]  /*6ae0*/  FFMA.FTZ R90, R176, R91.reuse, R88.reuse ;  /* 0x0000005bb05a7223 */ /* 0x180fe20000010058 */
[----:B------:R-:W-:-:S03]  /*6af0*/  FFMA.FTZ R93, R171, R91, R88 ;  /* 0x0000005bab5d7223 */ /* 0x000fc60000010058 */
[----:B------:R-:W-:Y:S01]  /*6b00*/  FADD.FTZ R95, R173, -R90 ;  /* 0x8000005aad5f7221 */ /* 0x000fe20000010000 */
[----:B------:R-:W-:Y:S01]  /*6b10*/  HADD2.F32 R97, -RZ, R92.H0_H0 ;  /* 0x2000005cff617230 */ /* 0x000fe20000004100 */
[----:B------:R-:W-:Y:S02]  /*6b20*/  MOV R90, R117 ;  /* 0x00000075005a7202 */ /* 0x000fe40000000f00 */
[----:B------:R-:W-:Y:S02]  /*6b30*/  SHF.R.U64 R92, R116, 0x10, R117 ;  /* 0x00000010745c7819 */ /* 0x000fe40000001275 */
[----:B------:R-:W-:Y:S01]  /*6b40*/  FFMA.FTZ R100, R120, R95, R97 ;  /* 0x0000005f78647223 */ /* 0x000fe20000010061 */
[----:B------:R-:W-:Y:S02]  /*6b50*/  HADD2.F32 R99, -RZ, R90.H0_H0 ;  /* 0x2000005aff637230 */ /* 0x000fe40000004100 */
[----:B------:R-:W-:Y:S01]  /*6b60*/  FADD.FTZ R97, R174, -R93 ;  /* 0x8000005dae617221 */ /* 0x000fe20000010000 */
[----:B------:R-:W-:Y:S01]  /*6b70*/  MOV R90, R116 ;  /* 0x00000074005a7202 */ /* 0x000fe20000000f00 */
[-CC-:B------:R-:W-:Y:S01]  /*6b80*/  FFMA.FTZ R93, R167, R91.reuse, R88.reuse ;  /* 0x0000005ba75d7223 */ /* 0x180fe20000010058 */
[----:B------:R-:W-:Y:S01]  /*6b90*/  FFMA.FTZ R88, R170, R91, R88 ;  /* 0x0000005baa587223 */ /* 0x000fe20000010058 */
[----:B------:R-:W-:Y:S01]  /*6ba0*/  FFMA.FTZ R98, R120, R97, R99 ;  /* 0x0000006178627223 */ /* 0x000fe20000010063 */
[----:B------:R0:W-:Y:S01]  /*6bb0*/  F2F.F16.F32 R95, R100 ;  /* 0x00000064005f7304 */ /* 0x0001e20000200800 */
[----:B------:R-:W-:-:S02]  /*6bc0*/  HADD2.F32 R97, -RZ, R90.H0_H0 ;  /* 0x2000005aff617230 */ /* 0x000fc40000004100 */
[----:B------:R-:W-:Y:S01]  /*6bd0*/  FADD.FTZ R93, R172, -R93 ;  /* 0x8000005dac5d7221 */ /* 0x000fe20000010000 */
[----:B------:R-:W-:Y:S01]  /*6be0*/  FADD.FTZ R91, R169, -R88 ;  /* 0x80000058a95b7221 */ /* 0x000fe20000010000 */
[----:B------:R-:W-:Y:S02]  /*6bf0*/  FMUL.FTZ R102, R100, R89 ;  /* 0x0000005964667220 */ /* 0x000fe40000410000 */
[----:B------:R-:W-:Y:S01]  /*6c00*/  FFMA.FTZ R96, R120, R93, R97 ;  /* 0x0000005d78607223 */ /* 0x000fe20000010061 */
[----:B------:R-:W-:Y:S01]  /*6c10*/  HADD2.F32 R93, -RZ, R92.H0_H0 ;  /* 0x2000005cff5d7230 */ /* 0x000fe20000004100 */
[----:B------:R1:W2:Y:S01]  /*6c20*/  F2F.F16.F32 R94, R98 ;  /* 0x00000062005e7304 */ /* 0x0002a20000200800 */
[----:B0-----:R-:W-:-:S03]  /*6c30*/  FMUL.FTZ R100, R98, R89 ;  /* 0x0000005962647220 */ /* 0x001fc60000410000 */
[----:B------:R-:W-:Y:S02]  /*6c40*/  FFMA.FTZ R120, R120, R91, R93 ;  /* 0x0000005b78787223 */ /* 0x000fe4000001005d */
[----:B------:R-:W0:Y:S02]  /*6c50*/  LDC.64 R92, c[0x0][0x478] ;  /* 0x00011e00ff5c7b82 */ /* 0x000e240000000a00 */
[----:B------:R-:W3:Y:S01]  /*6c60*/  F2F.F16.F32 R88, R120 ;  /* 0x0000007800587304 */ /* 0x000ee20000200800 */
[----:B-1----:R-:W-:-:S05]  /*6c70*/  FMUL.FTZ R98, R120, R89 ;  /* 0x0000005978627220 */ /* 0x002fca0000410000 */
[----:B------:R-:W1:Y:S01]  /*6c80*/  LDC.64 R90, c[0x0][0x468] ;  /* 0x00011a00ff5a7b82 */ /* 0x000e620000000a00 */
[----:B--2---:R-:W-:Y:S01]  /*6c90*/  PRMT R99, R94, 0x5410, R95 ;  /* 0x000054105e637816 */ /* 0x004fe2000000005f */
        /* <DEDUP_REMOVED lines=9> */
[----:B------:R0:W-:Y:S02]  /*6d30*/  STG.E.64 desc[UR8][R92.64], R88 ;  /* 0x000000585c007986 */ /* 0x0001e4000c101b08 */
[----:B------:R-:W1:Y:S01]  /*6d40*/  F2F.F16.F32 R100, R100 ;  /* 0x0000006400647304 */ /* 0x000e620000200800 */
[----:B-----5:R-:W-:-:S07]  /*6d50*/  IMAD.WIDE.U32 R94, R98, 0x10000, RZ ;  /* 0x00010000625e7825 */ /* 0x020fce00078e00ff */
[----:B------:R-:W2:Y:S01]  /*6d60*/  F2F.F16.F32 R101, R96 ;  /* 0x0000006000657304 */ /* 0x000ea20000200800 */
[----:B-1----:R-:W-:-:S04]  /*6d70*/  PRMT R103, R100, 0x5410, R103 ;  /* 0x0000541064677816 */ /* 0x002fc80000000067 */
[----:B------:R-:W-:Y:S02]  /*6d80*/  LOP3.LUT R95, R103, R95, RZ, 0xfc, !PT ;  /* 0x0000005f675f7212 */ /* 0x000fe400078efcff */
[----:B--2---:R-:W-:-:S05]  /*6d90*/  LOP3.LUT R94, R94, R101, RZ, 0xfc, !PT ;  /* 0x000000655e5e7212 */ /* 0x004fca00078efcff */
[----:B------:R0:W-:Y:S02]  /*6da0*/  STG.E.64 desc[UR8][R90.64], R94 ;  /* 0x0000005e5a007986 */ /* 0x0001e4000c101b08 */
.L_x_7307:
[----:B------:R-:W-:Y:S05]  /*6db0*/  BSYNC.RECONVERGENT B0 ;  /* 0x0000000000007941 */ /* 0x000fea0003800200 */
.L_x_7292:
[----:B01----:R-:W0:Y:S01]  /*6dc0*/  LDC.64 R88, c[0x0][0x380] ;  /* 0x0000e000ff587b82 */ /* 0x003e220000000a00 */
[----:B------:R-:W-:Y:S01]  /*6dd0*/  UPLOP3.LUT UP1, UPT, UPT, UPT, UP1, 0x40, 0x4 ;  /* 0x000000000004789c */ /* 0x000fe20003f2e810 */
[----:B0-----:R-:W-:-:S04]  /*6de0*/  IADD3 R119, PT, PT, R119, R88, RZ ;  /* 0x0000005877777210 */ /* 0x001fc80007ffe0ff */
[----:B------:R-:W-:-:S13]  /*6df0*/  ISETP.GE.AND P6, PT, R119, R89, PT ;  /* 0x000000597700720c */ /* 0x000fda0003fc6270 */
[----:B------:R-:W-:Y:S05]  /*6e00*/  @!P6 BRA `(.L_x_7345) ;  /* 0xffffff980048e947 */ /* 0x000fea000383ffff */
.L_x_7275:
        /* <DEDUP_REMOVED lines=54> */
.L_x_7346:
        /* <DEDUP_REMOVED lines=9> */
.L_x_14386:


//--------------------- .text._ZN10layer_norm13ln_bwd_kernelINS_13Kernel_traitsIf6__halfS2_S2_fjLj7168ELj1ELj1ELj8ELj8ENS_18Kernel_traits_baseILj7168EfS2_S2_S2_fjLj256EEEEELb0ELb0ELb0ELb1EEEvNS_9BwdParamsE --------------------------
	.section	.text._ZN10layer_norm13ln_bwd_kernelINS_13Kernel_traitsIf6__halfS2_S2_fjLj7168ELj1ELj1ELj8ELj8ENS_18Kernel_traits_baseILj7168EfS2_S2_S2_fjLj256EEEEELb0ELb0ELb0ELb1EEEvNS_9BwdParamsE,"ax",@progbits
	.align	128
        .global         _ZN10layer_norm13ln_bwd_kernelINS_13Kernel_traitsIf6__halfS2_S2_fjLj7168ELj1ELj1ELj8ELj8ENS_18Kernel_traits_baseILj7168EfS2_S2_S2_fjLj256EEEEELb0ELb0ELb0ELb1EEEvNS_9BwdParamsE
        .type           _ZN10layer_norm13ln_bwd_kernelINS_13Kernel_traitsIf6__halfS2_S2_fjLj7168ELj1ELj1ELj8ELj8ENS_18Kernel_traits_baseILj7168EfS2_S2_S2_fjLj256EEEEELb0ELb0ELb0ELb1EEEvNS_9BwdParamsE,@function
        .size           _ZN10layer_norm13ln_bwd_kernelINS_13Kernel_traitsIf6__halfS2_S2_fjLj7168ELj1ELj1ELj8ELj8ENS_18Kernel_traits_baseILj7168EfS2_S2_S2_fjLj256EEEEELb0ELb0ELb0ELb1EEEvNS_9BwdParamsE,(.L_x_14387 - _ZN10layer_norm13ln_bwd_kernelINS_13Kernel_traitsIf6__halfS2_S2_fjLj7168ELj1ELj1ELj8ELj8ENS_18Kernel_traits_baseILj7168EfS2_S2_S2_fjLj256EEEEELb0ELb0ELb0ELb1EEEvNS_9BwdParamsE)
        .other          _ZN10layer_norm13ln_bwd_kernelINS_13Kernel_traitsIf6__halfS2_S2_fjLj7168ELj1ELj1ELj8ELj8ENS_18Kernel_traits_baseILj7168EfS2_S2_S2_fjLj256EEEEELb0ELb0ELb0ELb1EEEvNS_9BwdParamsE,@"STO_CUDA_ENTRY STV_DEFAULT"
_ZN10layer_norm13ln_bwd_kernelINS_13Kernel_traitsIf6__halfS2_S2_fjLj7168ELj1ELj1ELj8ELj8ENS_18Kernel_traits_baseILj7168EfS2_S2_S2_fjLj256EEEEELb0ELb0ELb0ELb1EEEvNS_9BwdParamsE:
.text._ZN10layer_norm13ln_bwd_kernelINS_13Kernel_traitsIf6__halfS2_S2_fjLj7168ELj1ELj1ELj8ELj8ENS_18Kernel_traits_baseILj7168EfS2_S2_S2_fjLj256EEEEELb0ELb0ELb0ELb1EEEvNS_9BwdParamsE:
        /* <DEDUP_REMOVED lines=83> */
.L_x_7356:
        /* <DEDUP_REMOVED lines=29> */
[--C-:B------:R-:W-:Y:S01]  /*0700*/  IMAD.WIDE.U32 R34, R118, 0x8, R44.reuse ;  /* 0x0000000876227825 */ /* 0x100fe200078e002c */
[----:B------:R0:W2:Y:S03]  /*0710*/  LDG.E.64 R46, desc[UR8][R32.64] ;  /* 0x00000008202e7981 */ /* 0x0000a6000c1e1b00 */
[--C-:B------:R-:W-:Y:S01]  /*0720*/  IMAD.WIDE.U32 R40, R123, 0x8, R44.reuse ;  /* 0x000000087b287825 */ /* 0x100fe200078e002c */
[----:B------:R-:W3:Y:S03]  /*0730*/  LDG.E.64 R130, desc[UR8][R34.64] ;  /* 0x0000000822827981 */ /* 0x000ee6000c1e1b00 */
        /* <DEDUP_REMOVED lines=9> */
[----:B------:R0:W4:Y:S04]  /*07d0*/  LDG.E.64 R34, desc[UR8][R32.64] ;  /* 0x0000000820227981 */ /* 0x000128000c1e1b00 */
[----:B------:R-:W4:Y:S01]  /*07e0*/  LDG.E.64 R128, desc[UR8][R128.64] ;  /* 0x0000000880807981 */ /* 0x000f22000c1e1b00 */
[----:B------:R-:W-:-:S04]  /*07f0*/  IMAD.WIDE.U32 R132, R118, 0x8, R192 ;  /* 0x0000000876847825 */ /* 0x000fc800078e00c0 */
[--C-:B------:R-:W-:Y:S02]  /*0800*/  IMAD.WIDE.U32 R136, R124, 0x8, R192.reuse ;  /* 0x000000087c887825 */ /* 0x100fe400078e00c0 */
[----:B------:R-:W4:Y:S02]  /*0810*/  LDG.E.64 R132, desc[UR8][R132.64] ;  /* 0x0000000884847981 */ /* 0x000f24000c1e1b00 */
[--C-:B------:R-:W-:Y:S02]  /*0820*/  IMAD.WIDE.U32 R140, R123, 0x8, R192.reuse ;  /* 0x000000087b8c7825 */ /* 0x100fe400078e00c0 */
[----:B------:R-:W4:Y:S02]  /*0830*/  LDG.E.64 R136, desc[UR8][R136.64] ;  /* 0x0000000888887981 */ /* 0x000f24000c1e1b00 */
[--C-:B------:R-:W-:Y:S02]  /*0840*/  IMAD.WIDE.U32 R144, R122, 0x8, R192.reuse ;  /* 0x000000087a907825 */ /* 0x100fe400078e00c0 */
[----:B------:R-:W4:Y:S02]  /*0850*/  LDG.E.64 R140, desc[UR8][R140.64] ;  /* 0x000000088c8c7981 */ /* 0x000f24000c1e1b00 */
[----:B0-----:R-:W-:-:S02]  /*0860*/  IMAD.WIDE.U32 R32, R120, 0x8, R192 ;  /* 0x0000000878207825 */ /* 0x001fc400078e00c0 */
[----:B------:R-:W4:Y:S02]  /*0870*/  LDG.E.64 R144, desc[UR8][R144.64] ;  /* 0x0000000890907981 */ /* 0x000f24000c1e1b00 */
[----:B------:R-:W-:Y:S02]  /*0880*/  IMAD.WIDE.U32 R192, R121, 0x8, R192 ;  /* 0x0000000879c07825 */ /* 0x000fe400078e00c0 */
[----:B------:R-:W4:Y:S04]  /*0890*/  LDG.E.64 R32, desc[UR8][R32.64] ;  /* 0x0000000820207981 */ /* 0x000f28000c1e1b00 */
[----:B------:R-:W4:Y:S01]  /*08a0*/  LDG.E.64 R192, desc[UR8][R192.64] ;  /* 0x00000008c0c07981 */ /* 0x000f22000c1e1b00 */
[----:B--2---:R-:W-:Y:S01]  /*08b0*/  SHF.R.U64 R152, R46, 0x10, R47 ;  /* 0x000000102e987819 */ /* 0x004fe2000000122f */
[----:B------:R-:W-:-:S02]  /*08c0*/  HADD2.F32 R45, -RZ, R46.H0_H0 ;  /* 0x2000002eff2d7230 */ /* 0x000fc40000004100 */
[----:B---3--:R-:W-:Y:S01]  /*08d0*/  HADD2.F32 R127, -RZ, R130.H0_H0 ;  /* 0x20000082ff7f7230 */ /* 0x008fe20000004100 */
[----:B------:R-:W-:Y:S02]  /*08e0*/  SHF.R.U64 R148, R130, 0x10, R131 ;  /* 0x0000001082947819 */ /* 0x000fe40000001283 */
[--C-:B----4-:R-:W-:Y:S01]  /*08f0*/  SHF.R.U32.HI R46, RZ, 0x10, R41.reuse ;  /* 0x00000010ff2e7819 */ /* 0x110fe20000011629 */
[----:B------:R-:W-:Y:S01]  /*0900*/  HADD2.F32 R143, -RZ, R40.H0_H0 ;  /* 0x20000028ff8f7230 */ /* 0x000fe20000004100 */
[----:B------:R-:W-:Y:S01]  /*0910*/  SHF.R.U64 R130, R40, 0x10, R41 ;  /* 0x0000001028827819 */ /* 0x000fe20000001229 */
[----:B------:R-:W-:Y:S01]  /*0920*/  FADD.FTZ R178, -R0, R127 ;  /* 0x0000007f00b27221 */ /* 0x000fe20000010100 */
[----:B------:R-:W-:Y:S01]  /*0930*/  SHF.R.U32.HI R150, RZ, 0x10, R47 ;  /* 0x00000010ff967819 */ /* 0x000fe2000001162f */
[----:B------:R-:W-:Y:S01]  /*0940*/  HADD2.F32 R153, -RZ, R36.H0_H0 ;  /* 0x20000024ff997230 */ /* 0x000fe20000004100 */
[----:B------:R-:W-:Y:S01]  /*0950*/  SHF.R.U32.HI R142, RZ, 0x10, R131 ;  /* 0x00000010ff8e7819 */ /* 0x000fe20000011683 */
[----:B------:R-:W-:Y:S01]  /*0960*/  HADD2.F32 R47, -RZ, R47.H0_H0 ;  /* 0x2000002fff2f7230 */ /* 0x000fe20000004100 */
[----:B------:R-:W-:Y:S01]  /*0970*/  SHF.R.U64 R40, R36, 0x10, R37 ;  /* 0x0000001024287819 */ /* 0x000fe20000001225 */
[----:B------:R-:W-:Y:S01]  /*0980*/  HADD2.F32 R131, -RZ, R131.H0_H0 ;  /* 0x20000083ff837230 */ /* 0x000fe20000004100 */
[----:B------:R-:W-:Y:S01]  /*0990*/  SHF.R.U64 R138, R42, 0x10, R43 ;  /* 0x000000102a8a7819 */ /* 0x000fe2000000122b */
[----:B------:R-:W-:Y:S01]  /*09a0*/  HADD2.F32 R135, -RZ, R42.H0_H0 ;  /* 0x2000002aff877230 */ /* 0x000fe20000004100 */
[----:B------:R-:W-:Y:S01]  /*09b0*/  SHF.R.U64 R44, R38, 0x10, R39 ;  /* 0x00000010262c7819 */ /* 0x000fe20000001227 */
[----:B------:R-:W-:Y:S01]  /*09c0*/  HADD2.F32 R139, -RZ, R43.H0_H0 ;  /* 0x2000002bff8b7230 */ /* 0x000fe20000004100 */
[----:B------:R-:W-:Y:S01]  /*09d0*/  SHF.R.U32.HI R134, RZ, 0x10, R43 ;  /* 0x00000010ff867819 */ /* 0x000fe2000001162b */
[----:B------:R-:W-:Y:S01]  /*09e0*/  HADD2.F32 R147, -RZ, R41.H0_H0 ;  /* 0x20000029ff937230 */ /* 0x000fe20000004100 */
[----:B------:R-:W-:Y:S01]  /*09f0*/  SHF.R.U64 R36, R34, 0x10, R35 ;  /* 0x0000001022247819 */ /* 0x000fe20000001223 */
[----:B------:R-:W-:Y:S01]  /*0a00*/  HADD2.F32 R149, -RZ, R38.H0_H0 ;  /* 0x20000026ff957230 */ /* 0x000fe20000004100 */
[----:B------:R-:W-:Y:S01]  /*0a10*/  SHF.R.U32.HI R42, RZ, 0x10, R39 ;  /* 0x00000010ff2a7819 */ /* 0x000fe20000011627 */
[----:B------:R-:W-:Y:S01]  /*0a20*/  HADD2.F32 R157, -RZ, R34.H0_H0 ;  /* 0x20000022ff9d7230 */ /* 0x000fe20000004100 */
[----:B------:R-:W-:Y:S01]  /*0a30*/  SHF.R.U32.HI R38, RZ, 0x10, R37 ;  /* 0x00000010ff267819 */ /* 0x000fe20000011625 */
[----:B------:R-:W-:Y:S01]  /*0a40*/  HADD2.F32 R127, -RZ, R46.H0_H0 ;  /* 0x2000002eff7f7230 */ /* 0x000fe20000004100 */
[----:B------:R-:W-:Y:S01]  /*0a50*/  SHF.R.U32.HI R34, RZ, 0x10, R35 ;  /* 0x00000010ff227819 */ /* 0x000fe20000011623 */
[----:B------:R-:W-:-:S02]  /*0a60*/  HADD2.F32 R159, -RZ, R35.H0_H0 ;  /* 0x20000023ff9f7230 */ /* 0x000fc40000004100 */
[C---:B------:R-:W-:Y:S01]  /*0a70*/  FADD.FTZ R146, -R0.reuse, R45 ;  /* 0x0000002d00927221 */ /* 0x040fe20000010100 */
[----:B------:R-:W-:Y:S02]  /*0a80*/  HADD2.F32 R35, -RZ, R152.H0_H0 ;  /* 0x20000098ff237230 */ /* 0x000fe40000004100 */
[C---:B------:R-:W-:Y:S01]  /*0a90*/  FADD.FTZ R190, -R0.reuse, R47 ;  /* 0x0000002f00be7221 */ /* 0x040fe20000010100 */
[----:B------:R-:W-:Y:S02]  /*0aa0*/  HADD2.F32 R151, -RZ, R39.H0_H0 ;  /* 0x20000027ff977230 */ /* 0x000fe40000004100 */
[C---:B------:R-:W-:Y:S01]  /*0ab0*/  FADD.FTZ R174, -R0.reuse, R131 ;  /* 0x0000008300ae7221 */ /* 0x040fe20000010100 */
[----:B------:R-:W-:Y:S02]  /*0ac0*/  HADD2.F32 R155, -RZ, R37.H0_H0 ;  /* 0x20000025ff9b7230 */ /* 0x000fe40000004100 */
[C---:B------:R-:W-:Y:S01]  /*0ad0*/  FADD.FTZ R152, -R0.reuse, R135 ;  /* 0x0000008700987221 */ /* 0x040fe20000010100 */
[C---:B------:R-:W-:Y:S01]  /*0ae0*/  FADD.FTZ R160, -R0.reuse, R139 ;  /* 0x0000008b00a07221 */ /* 0x040fe20000010100 */
[C---:B------:R-:W-:Y:S01]  /*0af0*/  FADD.FTZ R166, -R0.reuse, R143 ;  /* 0x0000008f00a67221 */ /* 0x040fe20000010100 */
[C---:B------:R-:W-:Y:S01]  /*0b00*/  FADD.FTZ R162, -R0.reuse, R147 ;  /* 0x0000009300a27221 */ /* 0x040fe20000010100 */
[C---:B------:R-:W-:Y:S01]  /*0b10*/  FADD.FTZ R164, -R0.reuse, R149 ;  /* 0x0000009500a47221 */ /* 0x040fe20000010100 */
[----:B------:R-:W-:Y:S01]  /*0b20*/  FADD.FTZ R46, -R0, R127 ;  /* 0x0000007f002e7221 */ /* 0x000fe20000010100 */
[----:B------:R-:W-:Y:S01]  /*0b30*/  SHF.R.U64 R216, R128, 0x10, R129 ;  /* 0x0000001080d87819 */ /* 0x000fe20000001281 */
        /* <DEDUP_REMOVED lines=13> */
[C---:B------:R-:W-:Y:S01]  /*0c10*/  FADD.FTZ R184, -R0.reuse, R155 ;  /* 0x0000009b00b87221 */ /* 0x040fe20000010100 */
        /* <DEDUP_REMOVED lines=21> */
[----:B------:R-:W-:Y:S01]  /*0d70*/  HADD2.F32 R129, -RZ, R129.H0_H0 ;  /* 0x20000081ff817230 */ /* 0x000fe20000004100 */
[--C-:B------:R-:W-:Y:S01]  /*0d80*/  SHF.R.U64 R198, R32, 0x10, R33.reuse ;  /* 0x0000001020c67819 */ /* 0x100fe20000001221 */
[----:B------:R-:W-:Y:S01]  /*0d90*/  HADD2.F32 R186, -RZ, R33.H0_H0 ;  /* 0x20000021ffba7230 */ /* 0x000fe20000004100 */
[----:B------:R-:W-:Y:S01]  /*0da0*/  SHF.R.U32.HI R196, RZ, 0x10, R33 ;  /* 0x00000010ffc47819 */ /* 0x000fe20000011621 */
[----:B------:R-:W-:Y:S01]  /*0db0*/  FMUL.FTZ R161, R125, R184 ;  /* 0x000000b87da17220 */ /* 0x000fe20000410000 */
[----:B------:R-:W-:Y:S01]  /*0dc0*/  HADD2.F32 R147, -RZ, R32.H0_H0 ;  /* 0x20000020ff937230 */ /* 0x000fe20000004100 */
[--C-:B------:R-:W-:Y:S01]  /*0dd0*/  SHF.R.U64 R197, R192, 0x10, R193.reuse ;  /* 0x00000010c0c57819 */ /* 0x100fe200000012c1 */
[----:B------:R-:W-:Y:S01]  /*0de0*/  HADD2.F32 R201, -RZ, R193.H0_H0 ;  /* 0x200000c1ffc97230 */ /* 0x000fe20000004100 */
[----:B------:R-:W-:Y:S01]  /*0df0*/  SHF.R.U32.HI R194, RZ, 0x10, R193 ;  /* 0x00000010ffc27819 */ /* 0x000fe200000116c1 */
[----:B------:R-:W-:Y:S01]  /*0e00*/  FADD.FTZ R33, RZ, R195 ;  /* 0x000000c3ff217221 */ /* 0x000fe20000010000 */
[----:B------:R-:W-:Y:S01]  /*0e10*/  FMUL.FTZ R184, R5, R216 ;  /* 0x000000d805b87220 */ /* 0x000fe20000410000 */
[----:B------:R-:W-:Y:S01]  /*0e20*/  FMUL.FTZ R193, R125, R148 ;  /* 0x000000947dc17220 */ /* 0x000fe20000410000 */
[----:B------:R-:W-:Y:S01]  /*0e30*/  FFMA.FTZ R32, R0, R195, RZ ;  /* 0x000000c300207223 */ /* 0x000fe200000100ff */
[----:B------:R-:W-:-:S02]  /*0e40*/  HADD2.F32 R214, -RZ, R214.H0_H0 ;  /* 0x200000d6ffd67230 */ /* 0x000fc40000004100 */
[----:B------:R-:W-:Y:S01]  /*0e50*/  FMUL.FTZ R188, R6, R129 ;  /* 0x0000008106bc7220 */ /* 0x000fe20000410000 */
[----:B------:R-:W-:Y:S01]  /*0e60*/  FADD.FTZ R33, R33, R184 ;  /* 0x000000b821217221 */ /* 0x000fe20000010000 */
[----:B------:R-:W-:Y:S01]  /*0e70*/  FMUL.FTZ R190, R125, R190 ;  /* 0x000000be7dbe7220 */ /* 0x000fe20000410000 */
[----:B------:R-:W-:Y:S01]  /*0e80*/  FFMA.FTZ R35, R193, R184, R32 ;  /* 0x000000b8c1237223 */ /* 0x000fe20000010020 */
[----:B------:R-:W-:Y:S01]  /*0e90*/  SHF.R.U64 R212, R132, 0x10, R133 ;  /* 0x0000001084d47819 */ /* 0x000fe20000001285 */
[C---:B------:R-:W-:Y:S01]  /*0ea0*/  FMUL.FTZ R165, R125.reuse, R162 ;  /* 0x000000a27da57220 */ /* 0x040fe20000410000 */
        /* <DEDUP_REMOVED lines=11> */
[----:B------:R-:W-:Y:S01]  /*0f60*/  SHF.R.U32.HI R210, RZ, 0x10, R133 ;  /* 0x00000010ffd27819 */ /* 0x000fe20000011685 */
        /* <DEDUP_REMOVED lines=11> */
[----:B------:R-:W-:Y:S01]  /*1020*/  SHF.R.U64 R199, R136, 0x10, R137 ;  /* 0x0000001088c77819 */ /* 0x000fe20000001289 */
[----:B------:R-:W-:Y:S01]  /*1030*/  HADD2.F32 R135, -RZ, R136.H0_H0 ;  /* 0x20000088ff877230 */ /* 0x000fe20000004100 */
[----:B------:R-:W-:Y:S01]  /*1040*/  SHF.R.U64 R206, R140, 0x10, R141 ;  /* 0x000000108cce7819 */ /* 0x000fe2000000128d */
[----:B------:R-:W-:Y:S02]  /*1050*/  HADD2.F32 R139, -RZ, R140.H0_H0 ;  /* 0x2000008cff8b7230 */ /* 0x000fe40000004100 */
        /* <DEDUP_REMOVED lines=31> */
[----:B------:R-:W-:Y:S01]  /*1250*/  SHF.R.U32.HI R204, RZ, 0x10, R141 ;  /* 0x00000010ffcc7819 */ /* 0x000fe2000001168d */
        /* <DEDUP_REMOVED lines=8> */
[----:B------:R-:W-:Y:S01]  /*12e0*/  FFMA.FTZ R32, R177, R128, R32 ;  /* 0x00000080b1207223 */ /* 0x000fe20000010020 */
        /* <DEDUP_REMOVED lines=15> */
[----:B------:R-:W-:Y:S01]  /*13e0*/  FFMA.FTZ R32, R164, R156, R43 ;  /* 0x0000009ca4207223 */ /* 0x000fe2000001002b */
        /* <DEDUP_REMOVED lines=8> */
[----:B------:R-:W-:-:S02]  /*1470*/  HADD2.F32 R198, -RZ, R198.H0_H0 ;  /* 0x200000c6ffc67230 */ /* 0x000fc40000004100 */
        /* <DEDUP_REMOVED lines=64> */
.L_x_7348:
        /* <DEDUP_REMOVED lines=51> */
[--C-:B--2---:R-:W-:Y:S01]  /*1bb0*/  SHF.R.U64 R127, R34, 0x10, R35.reuse ;  /* 0x00000010227f7819 */ /* 0x104fe20000001223 */
[----:B------:R-:W-:Y:S01]  /*1bc0*/  HADD2.F32 R131, -RZ, R34.H0_H0 ;  /* 0x20000022ff837230 */ /* 0x000fe20000004100 */
[----:B------:R-:W-:Y:S01]  /*1bd0*/  SHF.R.U32.HI R34, RZ, 0x10, R35 ;  /* 0x00000010ff227819 */ /* 0x000fe20000011623 */
[----:B---3--:R-:W-:Y:S01]  /*1be0*/  HADD2.F32 R139, -RZ, R37.H0_H0 ;  /* 0x20000025ff8b7230 */ /* 0x008fe20000004100 */
[----:B------:R-:W-:Y:S01]  /*1bf0*/  SHF.R.U64 R130, R36, 0x10, R37 ;  /* 0x0000001024827819 */ /* 0x000fe20000001225 */
[----:B------:R-:W-:-:S02]  /*1c00*/  HADD2.F32 R35, -RZ, R35.H0_H0 ;  /* 0x20000023ff237230 */ /* 0x000fc40000004100 */
[----:B------:R-:W-:Y:S01]  /*1c10*/  HADD2.F32 R135, -RZ, R36.H0_H0 ;  /* 0x20000024ff877230 */ /* 0x000fe20000004100 */
[----:B----4-:R-:W-:Y:S01]  /*1c20*/  SHF.R.U64 R134, R38, 0x10, R39 ;  /* 0x0000001026867819 */ /* 0x010fe20000001227 */
[----:B------:R-:W-:Y:S01]  /*1c30*/  HADD2.F32 R143, -RZ, R38.H0_H0 ;  /* 0x20000026ff8f7230 */ /* 0x000fe20000004100 */
[----:B------:R-:W-:Y:S01]  /*1c40*/  SHF.R.U32.HI R36, RZ, 0x10, R37 ;  /* 0x00000010ff247819 */ /* 0x000fe20000011625 */
[----:B------:R-:W-:Y:S01]  /*1c50*/  HADD2.F32 R147, -RZ, R39.H0_H0 ;  /* 0x20000027ff937230 */ /* 0x000fe20000004100 */
[----:B------:R-:W-:Y:S01]  /*1c60*/  SHF.R.U64 R138, R40, 0x10, R41 ;  /* 0x00000010288a7819 */ /* 0x000fe20000001229 */
[----:B------:R-:W-:Y:S01]  /*1c70*/  HADD2.F32 R149, -RZ, R40.H0_H0 ;  /* 0x20000028ff957230 */ /* 0x000fe20000004100 */
[----:B------:R-:W-:Y:S01]  /*1c80*/  SHF.R.U32.HI R38, RZ, 0x10, R39 ;  /* 0x00000010ff267819 */ /* 0x000fe20000011627 */
[----:B------:R-:W-:Y:S01]  /*1c90*/  HADD2.F32 R153, -RZ, R42.H0_H0 ;  /* 0x2000002aff997230 */ /* 0x000fe20000004100 */
[----:B------:R-:W-:Y:S01]  /*1ca0*/  SHF.R.U64 R142, R42, 0x10, R43 ;  /* 0x000000102a8e7819 */ /* 0x000fe2000000122b */
[----:B------:R-:W-:Y:S01]  /*1cb0*/  HADD2.F32 R127, -RZ, R127.H0_H0 ;  /* 0x2000007fff7f7230 */ /* 0x000fe20000004100 */
[----:B------:R-:W-:-:S02]  /*1cc0*/  SHF.R.U32.HI R40, RZ, 0x10, R41 ;  /* 0x00000010ff287819 */ /* 0x000fc40000011629 */
[----:B------:R-:W-:Y:S01]  /*1cd0*/  SHF.R.U64 R148, R44, 0x10, R45 ;  /* 0x000000102c947819 */ /* 0x000fe2000000122d */
[----:B------:R-:W-:Y:S01]  /*1ce0*/  HADD2.F32 R157, -RZ, R44.H0_H0 ;  /* 0x2000002cff9d7230 */ /* 0x000fe20000004100 */
[----:B------:R-:W-:Y:S02]  /*1cf0*/  SHF.R.U32.HI R42, RZ, 0x10, R43 ;  /* 0x00000010ff2a7819 */ /* 0x000fe4000001162b */
[----:B------:R-:W-:Y:S01]  /*1d00*/  SHF.R.U64 R150, R46, 0x10, R47 ;  /* 0x000000102e967819 */ /* 0x000fe2000000122f */
[----:B------:R-:W-:Y:S01]  /*1d10*/  HADD2.F32 R161, -RZ, R46.H0_H0 ;  /* 0x2000002effa17230 */ /* 0x000fe20000004100 */
[----:B------:R-:W-:Y:S02]  /*1d20*/  SHF.R.U32.HI R44, RZ, 0x10, R45 ;  /* 0x00000010ff2c7819 */ /* 0x000fe4000001162d */
[----:B------:R-:W-:Y:S01]  /*1d30*/  SHF.R.U32.HI R46, RZ, 0x10, R47 ;  /* 0x00000010ff2e7819 */ /* 0x000fe2000001162f */
[----:B------:R-:W-:Y:S01]  /*1d40*/  FADD.FTZ R174, -R0, R139 ;  /* 0x0000008b00ae7221 */ /* 0x000fe20000010100 */
        /* <DEDUP_REMOVED lines=8> */
[----:B------:R-:W-:-:S02]  /*1dd0*/  HADD2.F32 R163, -RZ, R47.H0_H0 ;  /* 0x2000002fffa37230 */ /* 0x000fc40000004100 */
[C---:B------:R-:W-:Y:S01]  /*1de0*/  FADD.FTZ R160, -R0.reuse, R147 ;  /* 0x0000009300a07221 */ /* 0x040fe20000010100 */
[C---:B------:R-:W-:Y:S01]  /*1df0*/  FADD.FTZ R166, -R0.reuse, R149 ;  /* 0x0000009500a67221 */ /* 0x040fe20000010100 */
[----:B------:R-:W-:Y:S01]  /*1e00*/  FADD.FTZ R148, -R0, R127 ;  /* 0x0000007f00947221 */ /* 0x000fe20000010100 */
[----:B------:R-:W-:Y:S02]  /*1e10*/  HADD2.F32 R35, -RZ, R34.H0_H0 ;  /* 0x20000022ff237230 */ /* 0x000fe40000004100 */
[----:B------:R-:W-:Y:S02]  /*1e20*/  HADD2.F32 R37, -RZ, R130.H0_H0 ;  /* 0x20000082ff257230 */ /* 0x000fe40000004100 */
[----:B------:R-:W-:Y:S02]  /*1e30*/  HADD2.F32 R39, -RZ, R36.H0_H0 ;  /* 0x20000024ff277230 */ /* 0x000fe40000004100 */
[----:B------:R-:W-:Y:S01]  /*1e40*/  HADD2.F32 R41, -RZ, R134.H0_H0 ;  /* 0x20000086ff297230 */ /* 0x000fe20000004100 */
        /* <DEDUP_REMOVED lines=143> */
[----:B------:R-:W-:Y:S02]  /*2740*/  FMUL.FTZ R148, R23, R200 ;  /* 0x000000c817947220 */ /* 0x000fe40000410000 */
        /* <DEDUP_REMOVED lines=66> */
.L_x_7349:
        /* <DEDUP_REMOVED lines=32> */
.L_x_7351:
[----:B------:R-:W-:Y:S05]  /*2d70*/  BSYNC.RECONVERGENT B0 ;  /* 0x0000000000007941 */ /* 0x000fea0003800200 */
.L_x_7350:
        /* <DEDUP_REMOVED lines=111> */
[----:B------:R0:W-:Y:S01]  /*3470*/  F2F.F16.F32 R44, R47 ;  /* 0x0000002f002c7304 */ /* 0x0001e20000200800 */
        /* <DEDUP_REMOVED lines=16> */
[----:B------:R0:W-:Y:S01]  /*3580*/  F2F.F16.F32 R46, R47 ;  /* 0x0000002f002e7304 */ /* 0x0001e20000200800 */
        /* <DEDUP_REMOVED lines=32> */
[----:B------:R0:W-:Y:S01]  /*3790*/  F2F.F16.F32 R128, R47 ;  /* 0x0000002f00807304 */ /* 0x0001e20000200800 */
        /* <DEDUP_REMOVED lines=26> */
[----:B------:R-:W-:Y:S01]  /*3940*/  F2F.F16.F32 R40, R40 ;  /* 0x0000002800287304 */ /* 0x000fe20000200800 */
[----:B------:R-:W-:Y:S01]  /*3950*/  FMUL.FTZ R41, R41, R126 ;  /* 0x0000007e29297220 */ /* 0x000fe20000410000 */
[----:B------:R-:W-:Y:S01]  /*3960*/  FADD.FTZ R144, -R149, R144 ;  /* 0x0000009095907221 */ /* 0x000fe20000010100 */
[----:B------:R-:W-:Y:S01]  /*3970*/  FMUL.FTZ R39, R125, R158 ;  /* 0x0000009e7d277220 */ /* 0x000fe20000410000 */
[----:B------:R-:W-:Y:S01]  /*3980*/  FMUL.FTZ R127, R127, R126 ;  /* 0x0000007e7f7f7220 */ /* 0x000fe20000410000 */
[----:B------:R-:W-:Y:S01]  /*3990*/  FMUL.FTZ R133, R125, R146 ;  /* 0x000000927d857220 */ /* 0x000fe20000410000 */
[-C--:B------:R-:W-:Y:S01]  /*39a0*/  FMUL.FTZ R136, R47, R126.reuse ;  /* 0x0000007e2f887220 */ /* 0x080fe20000410000 */
[----:B------:R-:W-:Y:S01]  /*39b0*/  FADD.FTZ R156, -R131, R156 ;  /* 0x0000009c839c7221 */ /* 0x000fe20000010100 */
[----:B------:R-:W0:Y:S01]  /*39c0*/  F2F.F16.F32 R43, R43 ;  /* 0x0000002b002b7304 */ /* 0x000e220000200800 */
[----:B------:R-:W-:Y:S01]  /*39d0*/  FADD.FTZ R142, -R161, R142 ;  /* 0x0000008ea18e7221 */ /* 0x000fe20000010100 */
[----:B------:R-:W-:Y:S01]  /*39e0*/  FMUL.FTZ R47, R33, R126 ;  /* 0x0000007e212f7220 */ /* 0x000fe20000410000 */
[----:B------:R-:W-:Y:S01]  /*39f0*/  FMUL.FTZ R33, R125, R144 ;  /* 0x000000907d217220 */ /* 0x000fe20000410000 */
[-C--:B------:R-:W-:Y:S01]  /*3a00*/  FMUL.FTZ R39, R39, R126.reuse ;  /* 0x0000007e27277220 */ /* 0x080fe20000410000 */
[----:B------:R-:W-:Y:S01]  /*3a10*/  FMUL.FTZ R133, R133, R126 ;  /* 0x0000007e85857220 */ /* 0x000fe20000410000 */
[C---:B------:R-:W-:Y:S01]  /*3a20*/  FMUL.FTZ R131, R125.reuse, R156 ;  /* 0x0000009c7d837220 */ /* 0x040fe20000410000 */
[----:B------:R-:W-:Y:S01]  /*3a30*/  FMUL.FTZ R139, R125, R142 ;  /* 0x0000008e7d8b7220 */ /* 0x000fe20000410000 */
[----:B------:R-:W1:Y:S01]  /*3a40*/  F2F.F16.F32 R45, R45 ;  /* 0x0000002d002d7304 */ /* 0x000e620000200800 */
[----:B------:R-:W-:Y:S01]  /*3a50*/  FADD.FTZ R162, -R162, R155 ;  /* 0x0000009ba2a27221 */ /* 0x000fe20000010100 */
[-C--:B------:R-:W-:Y:S01]  /*3a60*/  FMUL.FTZ R131, R131, R126.reuse ;  /* 0x0000007e83837220 */ /* 0x080fe20000410000 */
[----:B------:R-:W-:-:S02]  /*3a70*/  FMUL.FTZ R139, R139, R126 ;  /* 0x0000007e8b8b7220 */ /* 0x000fc40000410000 */
[----:B------:R-:W-:Y:S01]  /*3a80*/  FMUL.FTZ R137, R125, R162 ;  /* 0x000000a27d897220 */ /* 0x000fe20000410000 */
[----:B0-----:R-:W-:Y:S02]  /*3a90*/  PRMT R147, R40, 0x5410, R43 ;  /* 0x0000541028937816 */ /* 0x001fe4000000002b */
[----:B------:R-:W0:Y:S01]  /*3aa0*/  F2F.F16.F32 R38, R38 ;  /* 0x0000002600267304 */ /* 0x000e220000200800 */
[----:B------:R-:W-:Y:S01]  /*3ab0*/  FMUL.FTZ R137, R137, R126 ;  /* 0x0000007e89897220 */ /* 0x000fe20000410000 */
[----:B-1----:R-:W-:-:S06]  /*3ac0*/  PRMT R145, R45, 0x5410, R44 ;  /* 0x000054102d917816 */ /* 0x002fcc000000002c */
[----:B------:R-:W1:Y:S01]  /*3ad0*/  F2F.F16.F32 R129, R129 ;  /* 0x0000008100817304 */ /* 0x000e620000200800 */
[----:B0-----:R-:W-:-:S07]  /*3ae0*/  IMAD.WIDE.U32 R44, R38, 0x10000, RZ ;  /* 0x00010000262c7825 */ /* 0x001fce00078e00ff */
[----:B------:R-:W0:Y:S01]  /*3af0*/  F2F.F16.F32 R135, R135 ;  /* 0x0000008700877304 */ /* 0x000e220000200800 */
[----:B------:R-:W-:Y:S02]  /*3b00*/  LOP3.LUT R45, R147, R45, RZ, 0xfc, !PT ;  /* 0x0000002d932d7212 */ /* 0x000fe400078efcff */
[----:B-1----:R-:W-:-:S05]  /*3b10*/  PRMT R43, R129, 0x5410, R46 ;  /* 0x00005410812b7816 */ /* 0x002fca000000002e */
[----:B------:R1:W-:Y:S01]  /*3b20*/  F2F.F16.F32 R130, R141 ;  /* 0x0000008d00827304 */ /* 0x0003e20000200800 */
[----:B0-----:R-:W-:-:S07]  /*3b30*/  PRMT R129, R135, 0x5410, R128 ;  /* 0x0000541087817816 */ /* 0x001fce0000000080 */
[----:B------:R-:W-:Y:S01]  /*3b40*/  F2F.F16.F32 R36, R36 ;  /* 0x0000002400247304 */ /* 0x000fe20000200800 */
[----:B-1----:R-:W-:-:S04]  /*3b50*/  FMUL.FTZ R141, R125, R32 ;  /* 0x000000207d8d7220 */ /* 0x002fc80000410000 */
[----:B------:R-:W-:-:S03]  /*3b60*/  FMUL.FTZ R141, R141, R126 ;  /* 0x0000007e8d8d7220 */ /* 0x000fc60000410000 */
[----:B------:R-:W0:Y:S08]  /*3b70*/  F2F.F16.F32 R37, R37 ;  /* 0x0000002500257304 */ /* 0x000e300000200800 */
[----:B------:R-:W1:Y:S01]  /*3b80*/  F2F.F16.F32 R34, R34 ;  /* 0x0000002200227304 */ /* 0x000e620000200800 */
[----:B0-----:R-:W-:-:S07]  /*3b90*/  PRMT R149, R36, 0x5410, R37 ;  /* 0x0000541024957816 */ /* 0x001fce0000000025 */
[----:B------:R-:W0:Y:S01]  /*3ba0*/  F2F.F16.F32 R35, R35 ;  /* 0x0000002300237304 */ /* 0x000e220000200800 */
[----:B-1----:R-:W-:-:S07]  /*3bb0*/  IMAD.WIDE.U32 R36, R34, 0x10000, RZ ;  /* 0x0001000022247825 */ /* 0x002fce00078e00ff */
[----:B------:R-:W1:Y:S01]  /*3bc0*/  F2F.F16.F32 R41, R41 ;  /* 0x0000002900297304 */ /* 0x000e620000200800 */
[----:B------:R-:W-:Y:S02]  /*3bd0*/  LOP3.LUT R37, R149, R37, RZ, 0xfc, !PT ;  /* 0x0000002595257212 */ /* 0x000fe400078efcff */
[----:B0-----:R-:W-:-:S05]  /*3be0*/  LOP3.LUT R44, R44, R35, RZ, 0xfc, !PT ;  /* 0x000000232c2c7212 */ /* 0x001fca00078efcff */
[----:B------:R-:W0:Y:S01]  /*3bf0*/  F2F.F16.F32 R127, R127 ;  /* 0x0000007f007f7304 */ /* 0x000e220000200800 */
[----:B-1----:R-:W-:-:S07]  /*3c00*/  IMAD.WIDE.U32 R40, R41, 0x10000, RZ ;  /* 0x0001000029287825 */ /* 0x002fce00078e00ff */
[----:B------:R1:W-:Y:S01]  /*3c10*/  F2F.F16.F32 R134, R132 ;  /* 0x0000008400867304 */ /* 0x0003e20000200800 */
[----:B0-----:R-:W-:-:S07]  /*3c20*/  IMAD.WIDE.U32 R34, R127, 0x10000, RZ ;  /* 0x000100007f227825 */ /* 0x001fce00078e00ff */
[----:B------:R-:W0:Y:S01]  /*3c30*/  F2F.F16.F32 R39, R39 ;  /* 0x0000002700277304 */ /* 0x000e220000200800 */
[----:B-1----:R-:W-:Y:S02]  /*3c40*/  FMUL.FTZ R132, R33, R126 ;  /* 0x0000007e21847220 */ /* 0x002fe40000410000 */
[----:B------:R-:W1:Y:S01]  /*3c50*/  LDC.64 R32, c[0x0][0x468] ;  /* 0x00011a00ff207b82 */ /* 0x000e620000000a00 */
[----:B------:R-:W-:-:S04]  /*3c60*/  LOP3.LUT R43, R43, R35, RZ, 0xfc, !PT ;  /* 0x000000232b2b7212 */ /* 0x000fc800078efcff */
[----:B------:R-:W2:Y:S01]  /*3c70*/  F2F.F16.F32 R42, R42 ;  /* 0x0000002a002a7304 */ /* 0x000ea20000200800 */
[----:B0-----:R-:W-:-:S07]  /*3c80*/  LOP3.LUT R46, R40, R39, RZ, 0xfc, !PT ;  /* 0x00000027282e7212 */ /* 0x001fce00078efcff */
[----:B------:R-:W0:Y:S01]  /*3c90*/  F2F.F16.F32 R133, R133 ;  /* 0x0000008500857304 */ /* 0x000e220000200800 */
[----:B--2---:R-:W-:-:S07]  /*3ca0*/  LOP3.LUT R42, R34, R42, RZ, 0xfc, !PT ;  /* 0x0000002a222a7212 */ /* 0x004fce00078efcff */
[----:B------:R-:W2:Y:S01]  /*3cb0*/  F2F.F16.F32 R141, R141 ;  /* 0x0000008d008d7304 */ /* 0x000ea20000200800 */
[----:B0-----:R-:W-:-:S07]  /*3cc0*/  IMAD.WIDE.U32 R38, R133, 0x10000, RZ ;  /* 0x0001000085267825 */ /* 0x001fce00078e00ff */
[----:B------:R-:W0:Y:S01]  /*3cd0*/  F2F.F16.F32 R143, R136 ;  /* 0x00000088008f7304 */ /* 0x000e220000200800 */
[----:B------:R-:W-:Y:S01]  /*3ce0*/  LOP3.LUT R127, R129, R39, RZ, 0xfc, !PT ;  /* 0x00000027817f7212 */ /* 0x000fe200078efcff */
[----:B--2---:R-:W-:-:S06]  /*3cf0*/  IMAD.WIDE.U32 R34, R141, 0x10000, RZ ;  /* 0x000100008d227825 */ /* 0x004fcc00078e00ff */
[----:B------:R-:W2:Y:S01]  /*3d00*/  F2F.F16.F32 R131, R131 ;  /* 0x0000008300837304 */ /* 0x000ea20000200800 */
[----:B0-----:R-:W-:-:S07]  /*3d10*/  PRMT R143, R134, 0x5410, R143 ;  /* 0x00005410868f7816 */ /* 0x001fce000000008f */
[----:B------:R-:W0:Y:S01]  /*3d20*/  F2F.F16.F32 R139, R139 ;  /* 0x0000008b008b7304 */ /* 0x000e220000200800 */
[----:B--2---:R-:W-:-:S07]  /*3d30*/  LOP3.LUT R126, R38, R131, RZ, 0xfc, !PT ;  /* 0x00000083267e7212 */ /* 0x004fce00078efcff */
[----:B------:R2:W3:Y:S01]  /*3d40*/  F2F.F16.F32 R125, R47 ;  /* 0x0000002f007d7304 */ /* 0x0004e20000200800 */
[----:B------:R-:W-:Y:S01]  /*3d50*/  LOP3.LUT R131, R143, R35, RZ, 0xfc, !PT ;  /* 0x000000238f837212 */ /* 0x000fe200078efcff */
[----:B-1----:R-:W-:-:S04]  /*3d60*/  IMAD.WIDE.U32 R38, R123, 0x8, R32 ;  /* 0x000000087b267825 */ /* 0x002fc800078e0020 */
[----:B------:R-:W-:Y:S01]  /*3d70*/  IMAD.WIDE.U32 R122, R122, 0x8, R32 ;  /* 0x000000087a7a7825 */ /* 0x000fe200078e0020 */
[----:B0-----:R-:W-:Y:S01]  /*3d80*/  PRMT R139, R139, 0x5410, R130 ;  /* 0x000054108b8b7816 */ /* 0x001fe20000000082 */
[----:B------:R-:W0:Y:S01]  /*3d90*/  F2F.F16.F32 R135, R132 ;  /* 0x0000008400877304 */ /* 0x000e220000200800 */
[----:B--2---:R-:W-:Y:S01]  /*3da0*/  LOP3.LUT R47, R145, R41, RZ, 0xfc, !PT ;  /* 0x00000029912f7212 */ /* 0x004fe200078efcff */
[----:B---3--:R-:W-:-:S06]  /*3db0*/  IMAD.WIDE.U32 R40, R125, 0x10000, RZ ;  /* 0x000100007d287825 */ /* 0x008fcc00078e00ff */
[----:B------:R-:W1:Y:S01]  /*3dc0*/  F2F.F16.F32 R0, R0 ;  /* 0x0000000000007304 */ /* 0x000e620000200800 */
[----:B------:R-:W-:Y:S01]  /*3dd0*/  IMAD.WIDE.U32 R124, R124, 0x8, R32 ;  /* 0x000000087c7c7825 */ /* 0x000fe200078e0020 */
[----:B------:R-:W-:Y:S02]  /*3de0*/  LOP3.LUT R129, R139, R41, RZ, 0xfc, !PT ;  /* 0x000000298b817212 */ /* 0x000fe400078efcff */
[----:B0-----:R-:W-:-:S04]  /*3df0*/  LOP3.LUT R130, R34, R135, RZ, 0xfc, !PT ;  /* 0x0000008722827212 */ /* 0x001fc800078efcff */
[----:B------:R-:W0:Y:S01]  /*3e00*/  F2F.F16.F32 R137, R137 ;  /* 0x0000008900897304 */ /* 0x000e220000200800 */
        /* <DEDUP_REMOVED lines=14> */
.L_x_7353:
        /* <DEDUP_REMOVED lines=25> */
[----:B------:R-:W-:Y:S01]  /*4080*/  F2F.F16.F32 R36, R135 ;  /* 0x0000008700247304 */ /* 0x000fe20000200800 */
        /* <DEDUP_REMOVED lines=25> */
[----:B------:R0:W-:Y:S01]  /*4220*/  F2F.F16.F32 R38, R137 ;  /* 0x0000008900267304 */ /* 0x0001e20000200800 */
[C---:B------:R-:W-:Y:S01]  /*4230*/  FMUL.FTZ R147, R125.reuse, R138 ;  /* 0x0000008a7d937220 */ /* 0x040fe20000410000 */
[----:B------:R-:W-:Y:S01]  /*4240*/  FMUL.FTZ R167, R125, R152 ;  /* 0x000000987da77220 */ /* 0x000fe20000410000 */
[----:B------:R-:W-:Y:S01]  /*4250*/  FADD.FTZ R128, -R177, R128 ;  /* 0x00000080b1807221 */ /* 0x000fe20000010100 */
[----:B------:R-:W-:Y:S01]  /*4260*/  FADD.FTZ R146, -R181, R146 ;  /* 0x00000092b5927221 */ /* 0x000fe20000010100 */
[----:B------:R-:W-:Y:S01]  /*4270*/  FADD.FTZ R176, -R39, R176 ;  /* 0x000000b027b07221 */ /* 0x000fe20000010100 */
[----:B------:R-:W-:Y:S01]  /*4280*/  FADD.FTZ R136, -R43, R136 ;  /* 0x000000882b887221 */ /* 0x000fe20000010100 */
[----:B------:R-:W-:Y:S01]  /*4290*/  FADD.FTZ R150, -R179, R150 ;  /* 0x00000096b3967221 */ /* 0x000fe20000010100 */
[----:B------:R-:W1:Y:S01]  /*42a0*/  F2F.F16.F32 R41, R139 ;  /* 0x0000008b00297304 */ /* 0x000e620000200800 */
[----:B------:R-:W-:Y:S01]  /*42b0*/  FADD.FTZ R166, -R166, R157 ;  /* 0x0000009da6a67221 */ /* 0x000fe20000010100 */
[----:B------:R-:W-:Y:S01]  /*42c0*/  FMUL.FTZ R189, R125, R132 ;  /* 0x000000847dbd7220 */ /* 0x000fe20000410000 */
[----:B------:R-:W-:Y:S01]  /*42d0*/  FADD.FTZ R32, -R32, R159 ;  /* 0x0000009f20207221 */ /* 0x000fe20000010100 */
[----:B------:R-:W-:Y:S01]  /*42e0*/  FADD.FTZ R148, -R183, R148 ;  /* 0x00000094b7947221 */ /* 0x000fe20000010100 */
[----:B------:R-:W-:Y:S01]  /*42f0*/  FADD.FTZ R160, -R160, R153 ;  /* 0x00000099a0a07221 */ /* 0x000fe20000010100 */
[----:B------:R-:W-:Y:S01]  /*4300*/  FADD.FTZ R132, -R149, R144 ;  /* 0x0000009095847221 */ /* 0x000fe20000010100 */
[C---:B------:R-:W-:Y:S01]  /*4310*/  FMUL.FTZ R169, R125.reuse, R158 ;  /* 0x0000009e7da97220 */ /* 0x040fe20000410000 */
[----:B------:R-:W-:Y:S01]  /*4320*/  F2F.F16.F32 R34, R127 ;  /* 0x0000007f00227304 */ /* 0x000fe20000200800 */
[C---:B------:R-:W-:Y:S01]  /*4330*/  FMUL.FTZ R163, R125.reuse, R128 ;  /* 0x000000807da37220 */ /* 0x040fe20000410000 */
[----:B------:R-:W-:Y:S01]  /*4340*/  FMUL.FTZ R161, R125, R146 ;  /* 0x000000927da17220 */ /* 0x000fe20000410000 */
[----:B0-----:R-:W-:Y:S01]  /*4350*/  FMUL.FTZ R137, R137, R126 ;  /* 0x0000007e89897220 */ /* 0x001fe20000410000 */
[C---:B------:R-:W-:Y:S01]  /*4360*/  FMUL.FTZ R171, R125.reuse, R136 ;  /* 0x000000887dab7220 */ /* 0x040fe20000410000 */
[C---:B------:R-:W-:Y:S01]  /*4370*/  FMUL.FTZ R173, R125.reuse, R150 ;  /* 0x000000967dad7220 */ /* 0x040fe20000410000 */
[----:B------:R-:W-:Y:S01]  /*4380*/  FMUL.FTZ R157, R125, R166 ;  /* 0x000000a67d9d7220 */ /* 0x000fe20000410000 */
[----:B------:R-:W-:Y:S01]  /*4390*/  FADD.FTZ R156, -R145, R156 ;  /* 0x0000009c919c7221 */ /* 0x000fe20000010100 */
[----:B------:R0:W-:Y:S01]  /*43a0*/  F2F.F16.F32 R37, R129 ;  /* 0x0000008100257304 */ /* 0x0001e20000200800 */
[----:B------:R-:W-:Y:S01]  /*43b0*/  FADD.FTZ R154, -R185, R154 ;  /* 0x0000009ab99a7221 */ /* 0x000fe20000010100 */
[C---:B------:R-:W-:Y:S01]  /*43c0*/  FMUL.FTZ R159, R125.reuse, R32 ;  /* 0x000000207d9f7220 */ /* 0x040fe20000410000 */
[C---:B------:R-:W-:Y:S01]  /*43d0*/  FMUL.FTZ R185, R125.reuse, R160 ;  /* 0x000000a07db97220 */ /* 0x040fe20000410000 */
[----:B------:R-:W-:Y:S01]  /*43e0*/  FMUL.FTZ R33, R125, R132 ;  /* 0x000000847d217220 */ /* 0x000fe20000410000 */
[----:B------:R-:W-:Y:S01]  /*43f0*/  FMUL.FTZ R32, R127, R126 ;  /* 0x0000007e7f207220 */ /* 0x000fe20000410000 */
[C---:B------:R-:W-:Y:S01]  /*4400*/  FMUL.FTZ R177, R125.reuse, R134 ;  /* 0x000000867db17220 */ /* 0x040fe20000410000 */
[C---:B------:R-:W-:Y:S01]  /*4410*/  FMUL.FTZ R179, R125.reuse, R148 ;  /* 0x000000947db37220 */ /* 0x040fe20000410000 */
[----:B------:R-:W-:Y:S01]  /*4420*/  F2F.F16.F32 R35, R131 ;  /* 0x0000008300237304 */ /* 0x000fe20000200800 */
[C---:B------:R-:W-:Y:S01]  /*4430*/  FMUL.FTZ R141, R125.reuse, R176 ;  /* 0x000000b07d8d7220 */ /* 0x040fe20000410000 */
[----:B------:R-:W-:Y:S01]  /*4440*/  FMUL.FTZ R187, R125, R142 ;  /* 0x0000008e7dbb7220 */ /* 0x000fe20000410000 */
[----:B------:R-:W-:Y:S01]  /*4450*/  FADD.FTZ R130, -R151, R130 ;  /* 0x0000008297827221 */ /* 0x000fe20000010100 */
[----:B------:R-:W-:Y:S01]  /*4460*/  FMUL.FTZ R175, R125, R156 ;  /* 0x0000009c7daf7220 */ /* 0x000fe20000410000 */
[----:B------:R-:W-:Y:S01]  /*4470*/  FMUL.FTZ R135, R135, R126 ;  /* 0x0000007e87877220 */ /* 0x000fe20000410000 */
[----:B------:R-:W-:Y:S01]  /*4480*/  FADD.FTZ R162, -R162, R155 ;  /* 0x0000009ba2a27221 */ /* 0x000fe20000010100 */
[----:B------:R-:W-:Y:S01]  /*4490*/  FMUL.FTZ R183, R125, R154 ;  /* 0x0000009a7db77220 */ /* 0x000fe20000410000 */
[----:B------:R2:W-:Y:S01]  /*44a0*/  F2F.F16.F32 R39, R143 ;  /* 0x0000008f00277304 */ /* 0x0005e20000200800 */
[----:B0-----:R-:W-:Y:S01]  /*44b0*/  FMUL.FTZ R129, R129, R126 ;  /* 0x0000007e81817220 */ /* 0x001fe20000410000 */
[C---:B------:R-:W-:Y:S01]  /*44c0*/  FMUL.FTZ R191, R125.reuse, R130 ;  /* 0x000000827dbf7220 */ /* 0x040fe20000410000 */
[----:B------:R-:W-:Y:S01]  /*44d0*/  FMUL.FTZ R181, R125, R162 ;  /* 0x000000a27db57220 */ /* 0x000fe20000410000 */
[-C--:B------:R-:W-:Y:S01]  /*44e0*/  FMUL.FTZ R127, R131, R126.reuse ;  /* 0x0000007e837f7220 */ /* 0x080fe20000410000 */
[----:B-1----:R-:W-:Y:S01]  /*44f0*/  PRMT R41, R38, 0x5410, R41 ;  /* 0x0000541026297816 */ /* 0x002fe20000000029 */
[-C--:B------:R-:W-:Y:S01]  /*4500*/  FMUL.FTZ R139, R139, R126.reuse ;  /* 0x0000007e8b8b7220 */ /* 0x080fe20000410000 */
[-C--:B------:R-:W-:Y:S01]  /*4510*/  FMUL.FTZ R125, R141, R126.reuse ;  /* 0x0000007e8d7d7220 */ /* 0x080fe20000410000 */
[----:B------:R0:W-:Y:S01]  /*4520*/  F2F.F16.F32 R43, R165 ;  /* 0x000000a5002b7304 */ /* 0x0001e20000200800 */
[-C--:B--2---:R-:W-:Y:S01]  /*4530*/  FMUL.FTZ R143, R143, R126.reuse ;  /* 0x0000007e8f8f7220 */ /* 0x084fe20000410000 */
[----:B------:R-:W-:-:S06]  /*4540*/  FMUL.FTZ R132, R169, R126 ;  /* 0x0000007ea9847220 */ /* 0x000fcc0000410000 */
[----:B------:R1:W-:Y:S01]  /*4550*/  F2F.F16.F32 R42, R147 ;  /* 0x00000093002a7304 */ /* 0x0003e20000200800 */
[----:B0-----:R-:W-:-:S07]  /*4560*/  FMUL.FTZ R165, R165, R126 ;  /* 0x0000007ea5a57220 */ /* 0x001fce0000410000 */
[----:B------:R0:W2:Y:S01]  /*4570*/  F2F.F16.F32 R47, R167 ;  /* 0x000000a7002f7304 */ /* 0x0000a20000200800 */
[----:B-1----:R-:W-:-:S07]  /*4580*/  FMUL.FTZ R147, R147, R126 ;  /* 0x0000007e93937220 */ /* 0x002fce0000410000 */
[----:B------:R-:W-:Y:S01]  /*4590*/  F2F.F16.F32 R40, R169 ;  /* 0x000000a900287304 */ /* 0x000fe20000200800 */
[----:B0-----:R-:W-:Y:S01]  /*45a0*/  FMUL.FTZ R167, R167, R126 ;  /* 0x0000007ea7a77220 */ /* 0x001fe20000410000 */
[----:B--2---:R-:W-:-:S06]  /*45b0*/  PRMT R47, R42, 0x5410, R47 ;  /* 0x000054102a2f7816 */ /* 0x004fcc000000002f */
[----:B------:R0:W-:Y:S08]  /*45c0*/  F2F.F16.F32 R46, R163 ;  /* 0x000000a3002e7304 */ /* 0x0001f00000200800 */
[----:B------:R1:W-:Y:S01]  /*45d0*/  F2F.F16.F32 R134, R161 ;  /* 0x000000a100867304 */ /* 0x0003e20000200800 */
[----:B0-----:R-:W-:-:S07]  /*45e0*/  FMUL.FTZ R163, R163, R126 ;  /* 0x0000007ea3a37220 */ /* 0x001fce0000410000 */
[----:B------:R0:W-:Y:S01]  /*45f0*/  F2F.F16.F32 R148, R137 ;  /* 0x0000008900947304 */ /* 0x0001e20000200800 */
[----:B-1----:R-:W-:-:S07]  /*4600*/  FMUL.FTZ R161, R161, R126 ;  /* 0x0000007ea1a17220 */ /* 0x002fce0000410000 */
[----:B------:R1:W-:Y:S01]  /*4610*/  F2F.F16.F32 R133, R171 ;  /* 0x000000ab00857304 */ /* 0x0003e20000200800 */
[----:B0-----:R-:W-:-:S07]  /*4620*/  FMUL.FTZ R137, R157, R126 ;  /* 0x0000007e9d897220 */ /* 0x001fce0000410000 */
[----:B------:R0:W2:Y:S01]  /*4630*/  F2F.F16.F32 R136, R173 ;  /* 0x000000ad00887304 */ /* 0x0000a20000200800 */
[----:B-1----:R-:W-:-:S07]  /*4640*/  FMUL.FTZ R171, R171, R126 ;  /* 0x0000007eabab7220 */ /* 0x002fce0000410000 */
[----:B------:R1:W-:Y:S01]  /*4650*/  F2F.F16.F32 R45, R157 ;  /* 0x0000009d002d7304 */ /* 0x0003e20000200800 */
[----:B0-----:R-:W-:Y:S01]  /*4660*/  FMUL.FTZ R173, R173, R126 ;  /* 0x0000007eadad7220 */ /* 0x001fe20000410000 */
[----:B--2---:R-:W-:-:S06]  /*4670*/  PRMT R133, R133, 0x5410, R136 ;  /* 0x0000541085857816 */ /* 0x004fcc0000000088 */
[----:B------:R0:W-:Y:S01]  /*4680*/  F2F.F16.F32 R142, R159 ;  /* 0x0000009f008e7304 */ /* 0x0001e20000200800 */
[----:B-1----:R-:W-:-:S07]  /*4690*/  FMUL.FTZ R157, R33, R126 ;  /* 0x0000007e219d7220 */ /* 0x002fce0000410000 */
        /* <DEDUP_REMOVED lines=8> */
[----:B------:R-:W1:Y:S01]  /*4720*/  F2F.F16.F32 R0, R141 ;  /* 0x0000008d00007304 */ /* 0x000e620000200800 */
[----:B0-----:R-:W-:-:S03]  /*4730*/  IMAD.WIDE.U32 R32, R36, 0x10000, RZ ;  /* 0x0001000024207825 */ /* 0x001fc600078e00ff */
[----:B------:R-:W-:-:S04]  /*4740*/  LOP3.LUT R38, R32, R35, RZ, 0xfc, !PT ;  /* 0x0000002320267212 */ /* 0x000fc800078efcff */
[----:B------:R0:W2:Y:S08]  /*4750*/  F2F.F16.F32 R44, R175 ;  /* 0x000000af002c7304 */ /* 0x0000b00000200800 */
[----:B------:R3:W4:Y:S01]  /*4760*/  F2F.F16.F32 R130, R183 ;  /* 0x000000b700827304 */ /* 0x0007220000200800 */
[----:B0-----:R-:W-:-:S07]  /*4770*/  FMUL.FTZ R175, R175, R126 ;  /* 0x0000007eafaf7220 */ /* 0x001fce0000410000 */
[----:B------:R0:W-:Y:S01]  /*4780*/  F2F.F16.F32 R155, R129 ;  /* 0x00000081009b7304 */ /* 0x0001e20000200800 */
[----:B---3--:R-:W-:-:S07]  /*4790*/  FMUL.FTZ R183, R183, R126 ;  /* 0x0000007eb7b77220 */ /* 0x008fce0000410000 */
[----:B------:R-:W3:Y:S01]  /*47a0*/  F2F.F16.F32 R135, R135 ;  /* 0x0000008700877304 */ /* 0x000ee20000200800 */
[----:B0-----:R-:W-:Y:S01]  /*47b0*/  PRMT R129, R34, 0x5410, R37 ;  /* 0x0000541022817816 */ /* 0x001fe20000000025 */
[----:B------:R-:W-:-:S03]  /*47c0*/  IMAD.WIDE.U32 R36, R39, 0x10000, RZ ;  /* 0x0001000027247825 */ /* 0x000fc600078e00ff */
[----:B------:R-:W-:Y:S01]  /*47d0*/  LOP3.LUT R39, R129, R33, RZ, 0xfc, !PT ;  /* 0x0000002181277212 */ /* 0x000fe200078efcff */
[----:B------:R-:W-:Y:S01]  /*47e0*/  IMAD.WIDE.U32 R34, R43, 0x10000, RZ ;  /* 0x000100002b227825 */ /* 0x000fe200078e00ff */
[----:B------:R-:W-:Y:S01]  /*47f0*/  LOP3.LUT R33, R41, R37, RZ, 0xfc, !PT ;  /* 0x0000002529217212 */ /* 0x000fe200078efcff */
[----:B------:R0:W-:Y:S01]  /*4800*/  F2F.F16.F32 R138, R177 ;  /* 0x000000b1008a7304 */ /* 0x0001e20000200800 */
[----:B-1----:R-:W-:Y:S01]  /*4810*/  LOP3.LUT R32, R36, R0, RZ, 0xfc, !PT ;  /* 0x0000000024207212 */ /* 0x002fe200078efcff */
[----:B------:R-:W-:Y:S01]  /*4820*/  IMAD.WIDE.U32 R42, R46, 0x10000, RZ ;  /* 0x000100002e2a7825 */ /* 0x000fe200078e00ff */
[----:B------:R-:W-:Y:S02]  /*4830*/  LOP3.LUT R34, R34, R40, RZ, 0xfc, !PT ;  /* 0x0000002822227212 */ /* 0x000fe400078efcff */
[----:B------:R-:W-:Y:S01]  /*4840*/  LOP3.LUT R35, R47, R35, RZ, 0xfc, !PT ;  /* 0x000000232f237212 */ /* 0x000fe200078efcff */
[----:B------:R-:W-:Y:S01]  /*4850*/  IMAD.WIDE.U32 R40, R134, 0x10000, RZ ;  /* 0x0001000086287825 */ /* 0x000fe200078e00ff */
[----:B------:R-:W-:Y:S01]  /*4860*/  LOP3.LUT R37, R133, R43, RZ, 0xfc, !PT ;  /* 0x0000002b85257212 */ /* 0x000fe200078efcff */
[----:B------:R1:W5:Y:S02]  /*4870*/  F2F.F16.F32 R145, R179 ;  /* 0x000000b300917304 */ /* 0x0003640000200800 */
[----:B0-----:R-:W-:Y:S01]  /*4880*/  FMUL.FTZ R177, R177, R126 ;  /* 0x0000007eb1b17220 */ /* 0x001fe20000410000 */
[----:B------:R-:W-:Y:S01]  /*4890*/  IMAD.WIDE.U32 R46, R142, 0x10000, RZ ;  /* 0x000100008e2e7825 */ /* 0x000fe200078e00ff */
[----:B------:R-:W-:-:S02]  /*48a0*/  LOP3.LUT R36, R42, R45, RZ, 0xfc, !PT ;  /* 0x0000002d2a247212 */ /* 0x000fc400078efcff */
[----:B--2---:R-:W-:Y:S01]  /*48b0*/  LOP3.LUT R40, R40, R44, RZ, 0xfc, !PT ;  /* 0x0000002c28287212 */ /* 0x004fe200078efcff */
[----:B----4-:R-:W-:Y:S01]  /*48c0*/  IMAD.WIDE.U32 R42, R130, 0x10000, RZ ;  /* 0x00010000822a7825 */ /* 0x010fe200078e00ff */
[----:B------:R-:W-:Y:S01]  /*48d0*/  LOP3.LUT R45, R153, R47, RZ, 0xfc, !PT ;  /* 0x0000002f992d7212 */ /* 0x000fe200078efcff */
[----:B------:R0:W-:Y:S02]  /*48e0*/  F2F.F16.F32 R140, R187 ;  /* 0x000000bb008c7304 */ /* 0x0001e40000200800 */
[-C--:B-1----:R-:W-:Y:S01]  /*48f0*/  FMUL.FTZ R179, R179, R126.reuse ;  /* 0x0000007eb3b37220 */ /* 0x082fe20000410000 */
[----:B------:R-:W-:Y:S01]  /*4900*/  LOP3.LUT R44, R46, R149, RZ, 0xfc, !PT ;  /* 0x000000952e2c7212 */ /* 0x000fe200078efcff */
[----:B---3--:R-:W-:Y:S01]  /*4910*/  IMAD.WIDE.U32 R46, R135, 0x10000, RZ ;  /* 0x00010000872e7825 */ /* 0x008fe200078e00ff */
[----:B------:R-:W-:Y:S02]  /*4920*/  PRMT R155, R146, 0x5410, R155 ;  /* 0x00005410929b7816 */ /* 0x000fe4000000009b */
[----:B-----5:R-:W-:Y:S01]  /*4930*/  PRMT R145, R138, 0x5410, R145 ;  /* 0x000054108a917816 */ /* 0x020fe20000000091 */
[----:B------:R1:W2:Y:S01]  /*4940*/  F2F.F16.F32 R151, R191 ;  /* 0x000000bf00977304 */ /* 0x0002a20000200800 */
[----:B0-----:R-:W-:Y:S01]  /*4950*/  FMUL.FTZ R187, R187, R126 ;  /* 0x0000007ebbbb7220 */ /* 0x001fe20000410000 */
[----:B------:R-:W-:-:S02]  /*4960*/  LOP3.LUT R47, R155, R47, RZ, 0xfc, !PT ;  /* 0x0000002f9b2f7212 */ /* 0x000fc400078efcff */
[----:B------:R-:W-:-:S04]  /*4970*/  LOP3.LUT R41, R145, R41, RZ, 0xfc, !PT ;  /* 0x0000002991297212 */ /* 0x000fc800078efcff */
[----:B------:R0:W3:Y:S01]  /*4980*/  F2F.F16.F32 R128, R181 ;  /* 0x000000b500807304 */ /* 0x0000e20000200800 */
[----:B-1----:R-:W-:Y:S01]  /*4990*/  FMUL.FTZ R191, R191, R126 ;  /* 0x0000007ebfbf7220 */ /* 0x002fe20000410000 */
[----:B--2---:R-:W-:-:S06]  /*49a0*/  PRMT R151, R140, 0x5410, R151 ;  /* 0x000054108c977816 */ /* 0x004fcc0000000097 */
[----:B------:R-:W1:Y:S01]  /*49b0*/  F2F.F16.F32 R127, R127 ;  /* 0x0000007f007f7304 */ /* 0x000e620000200800 */
[----:B0-----:R-:W-:Y:S01]  /*49c0*/  FMUL.FTZ R181, R181, R126 ;  /* 0x0000007eb5b57220 */ /* 0x001fe20000410000 */
[----:B------:R-:W-:Y:S02]  /*49d0*/  LOP3.LUT R43, R151, R43, RZ, 0xfc, !PT ;  /* 0x0000002b972b7212 */ /* 0x000fe400078efcff */
[----:B---3--:R-:W-:-:S04]  /*49e0*/  LOP3.LUT R42, R42, R128, RZ, 0xfc, !PT ;  /* 0x000000802a2a7212 */ /* 0x008fc800078efcff */
[----:B------:R-:W-:Y:S01]  /*49f0*/  F2F.F16.F32 R126, R189 ;  /* 0x000000bd007e7304 */ /* 0x000fe20000200800 */
[----:B------:R-:W0:Y:S01]  /*4a00*/  LDC.64 R128, c[0x0][0x478] ;  /* 0x00011e00ff807b82 */ /* 0x000e220000000a00 */
[----:B-1----:R-:W-:-:S06]  /*4a10*/  LOP3.LUT R46, R46, R127, RZ, 0xfc, !PT ;  /* 0x0000007f2e2e7212 */ /* 0x002fcc00078efcff */
[----:B------:R-:W1:Y:S08]  /*4a20*/  F2F.F16.F32 R185, R185 ;  /* 0x000000b900b97304 */ /* 0x000e700000200800 */
[----:B------:R-:W2:Y:S01]  /*4a30*/  F2F.F16.F32 R131, R143 ;  /* 0x0000008f00837304 */ /* 0x000ea20000200800 */
[----:B-1----:R-:W-:-:S07]  /*4a40*/  PRMT R185, R185, 0x5410, R126 ;  /* 0x00005410b9b97816 */ /* 0x002fce000000007e */
[----:B------:R-:W1:Y:S01]  /*4a50*/  F2F.F16.F32 R139, R139 ;  /* 0x0000008b008b7304 */ /* 0x000e620000200800 */
[----:B------:R-:W3:Y:S01]  /*4a60*/  LDC.64 R126, c[0x0][0x468] ;  /* 0x00011a00ff7e7b82 */ /* 0x000ee20000000a00 */
[----:B--2---:R-:W-:-:S06]  /*4a70*/  IMAD.WIDE.U32 R130, R131, 0x10000, RZ ;  /* 0x0001000083827825 */ /* 0x004fcc00078e00ff */
[----:B------:R-:W2:Y:S01]  /*4a80*/  F2F.F16.F32 R165, R165 ;  /* 0x000000a500a57304 */ /* 0x000ea20000200800 */
[----:B-1----:R-:W-:-:S07]  /*4a90*/  PRMT R133, R148, 0x5410, R139 ;  /* 0x0000541094857816 */ /* 0x002fce000000008b */
[----:B------:R-:W-:Y:S01]  /*4aa0*/  F2F.F16.F32 R147, R147 ;  /* 0x0000009300937304 */ /* 0x000fe20000200800 */
[----:B------:R-:W-:Y:S01]  /*4ab0*/  LOP3.LUT R131, R133, R131, RZ, 0xfc, !PT ;  /* 0x0000008385837212 */ /* 0x000fe200078efcff */
[----:B--2---:R-:W-:-:S06]  /*4ac0*/  IMAD.WIDE.U32 R134, R165, 0x10000, RZ ;  /* 0x00010000a5867825 */ /* 0x004fcc00078e00ff */
[----:B------:R-:W1:Y:S01]  /*4ad0*/  F2F.F16.F32 R150, R167 ;  /* 0x000000a700967304 */ /* 0x000e620000200800 */
[----:B---3--:R-:W-:-:S07]  /*4ae0*/  IMAD.WIDE.U32 R148, R119, 0x8, R126 ;  /* 0x0000000877947825 */ /* 0x008fce00078e007e */
[----:B------:R-:W2:Y:S01]  /*4af0*/  F2F.F16.F32 R163, R163 ;  /* 0x000000a300a37304 */ /* 0x000ea20000200800 */
[----:B-1----:R-:W-:-:S07]  /*4b00*/  PRMT R147, R147, 0x5410, R150 ;  /* 0x0000541093937816 */ /* 0x002fce0000000096 */
[----:B------:R-:W-:Y:S01]  /*4b10*/  F2F.F16.F32 R171, R171 ;  /* 0x000000ab00ab7304 */ /* 0x000fe20000200800 */
[----:B------:R-:W-:Y:S01]  /*4b20*/  IMAD.WIDE.U32 R150, R123, 0x8, R126 ;  /* 0x000000087b967825 */ /* 0x000fe200078e007e */
[----:B------:R-:W-:-:S03]  /*4b30*/  LOP3.LUT R133, R147, R135, RZ, 0xfc, !PT ;  /* 0x0000008793857212 */ /* 0x000fc600078efcff */
[----:B0-----:R-:W-:-:S03]  /*4b40*/  IMAD.WIDE.U32 R146, R120, 0x8, R128 ;  /* 0x0000000878927825 */ /* 0x001fc600078e0080 */
[----:B------:R-:W0:Y:S01]  /*4b50*/  F2F.F16.F32 R152, R173 ;  /* 0x000000ad00987304 */ /* 0x000e220000200800 */
[----:B--2---:R-:W-:-:S07]  /*4b60*/  IMAD.WIDE.U32 R138, R163, 0x10000, RZ ;  /* 0x00010000a38a7825 */ /* 0x004fce00078e00ff */
[----:B------:R-:W1:Y:S01]  /*4b70*/  F2F.F16.F32 R132, R132 ;  /* 0x0000008400847304 */ /* 0x000e620000200800 */
[----:B0-----:R-:W-:-:S07]  /*4b80*/  PRMT R171, R171, 0x5410, R152 ;  /* 0x00005410abab7816 */ /* 0x001fce0000000098 */
[----:B------:R-:W0:Y:S01]  /*4b90*/  F2F.F16.F32 R137, R137 ;  /* 0x0000008900897304 */ /* 0x000e220000200800 */
[----:B------:R-:W-:Y:S02]  /*4ba0*/  LOP3.LUT R135, R171, R139, RZ, 0xfc, !PT ;  /* 0x0000008bab877212 */ /* 0x000fe400078efcff */
[----:B-1----:R-:W-:-:S05]  /*4bb0*/  LOP3.LUT R132, R134, R132, RZ, 0xfc, !PT ;  /* 0x0000008486847212 */ /* 0x002fca00078efcff */
[----:B------:R-:W1:Y:S01]  /*4bc0*/  F2F.F16.F32 R183, R183 ;  /* 0x000000b700b77304 */ /* 0x000e620000200800 */
[----:B0-----:R-:W-:-:S07]  /*4bd0*/  LOP3.LUT R134, R138, R137, RZ, 0xfc, !PT ;  /* 0x000000898a867212 */ /* 0x001fce00078efcff */
[----:B------:R-:W-:Y:S01]  /*4be0*/  F2F.F16.F32 R187, R187 ;  /* 0x000000bb00bb7304 */ /* 0x000fe20000200800 */
[----:B------:R-:W-:-:S05]  /*4bf0*/  IMAD.WIDE.U32 R136, R119, 0x8, R128 ;  /* 0x0000000877887825 */ /* 0x000fca00078e0080 */
[----:B------:R0:W-:Y:S01]  /*4c00*/  STG.E.64 desc[UR8][R136.64], R38 ;  /* 0x0000002688007986 */ /* 0x0001e2000c101b08 */
[----:B-1----:R-:W-:Y:S01]  /*4c10*/  IMAD.WIDE.U32 R138, R183, 0x10000, RZ ;  /* 0x00010000b78a7825 */ /* 0x002fe200078e00ff */
[----:B------:R-:W1:Y:S02]  /*4c20*/  F2F.F16.F32 R156, R191 ;  /* 0x000000bf009c7304 */ /* 0x000e640000200800 */
[----:B------:R2:W-:Y:S06]  /*4c30*/  STG.E.64 desc[UR8][R148.64], R46 ;  /* 0x0000002e94007986 */ /* 0x0005ec000c101b08 */
[----:B------:R-:W3:Y:S01]  /*4c40*/  F2F.F16.F32 R141, R161 ;  /* 0x000000a1008d7304 */ /* 0x000ee20000200800 */
[----:B0-----:R-:W-:Y:S01]  /*4c50*/  IMAD.WIDE.U32 R38, R120, 0x8, R126 ;  /* 0x0000000878267825 */ /* 0x001fe200078e007e */
[----:B-1----:R-:W-:-:S06]  /*4c60*/  PRMT R187, R187, 0x5410, R156 ;  /* 0x00005410bbbb7816 */ /* 0x002fcc000000009c */
[----:B------:R-:W-:Y:S01]  /*4c70*/  F2F.F16.F32 R177, R177 ;  /* 0x000000b100b17304 */ /* 0x000fe20000200800 */
[----:B------:R-:W-:Y:S01]  /*4c80*/  LOP3.LUT R155, R187, R139, RZ, 0xfc, !PT ;  /* 0x0000008bbb9b7212 */ /* 0x000fe200078efcff */
[----:B---3--:R-:W-:-:S06]  /*4c90*/  IMAD.WIDE.U32 R140, R141, 0x10000, RZ ;  /* 0x000100008d8c7825 */ /* 0x008fcc00078e00ff */
[----:B------:R-:W0:Y:S08]  /*4ca0*/  F2F.F16.F32 R154, R179 ;  /* 0x000000b3009a7304 */ /* 0x000e300000200800 */
[----:B------:R-:W1:Y:S01]  /*4cb0*/  F2F.F16.F32 R142, R159 ;  /* 0x0000009f008e7304 */ /* 0x000e620000200800 */
[----:B0-----:R-:W-:-:S07]  /*4cc0*/  PRMT R177, R177, 0x5410, R154 ;  /* 0x00005410b1b17816 */ /* 0x001fce000000009a */
[----:B------:R-:W0:Y:S01]  /*4cd0*/  F2F.F16.F32 R181, R181 ;  /* 0x000000b500b57304 */ /* 0x000e220000200800 */
[----:B------:R-:W-:Y:S01]  /*4ce0*/  LOP3.LUT R153, R177, R141, RZ, 0xfc, !PT ;  /* 0x0000008db1997212 */ /* 0x000fe200078efcff */
[----:B-1----:R-:W-:-:S06]  /*4cf0*/  IMAD.WIDE.U32 R142, R142, 0x10000, RZ ;  /* 0x000100008e8e7825 */ /* 0x002fcc00078e00ff */
[----:B------:R-:W1:Y:S01]  /*4d00*/  F2F.F16.F32 R125, R125 ;  /* 0x0000007d007d7304 */ /* 0x000e620000200800 */
[----:B0-----:R-:W-:-:S07]  /*4d10*/  LOP3.LUT R154, R138, R181, RZ, 0xfc, !PT ;  /* 0x000000b58a9a7212 */ /* 0x001fce00078efcff */
[----:B------:R-:W0:Y:S01]  /*4d20*/  F2F.F16.F32 R175, R175 ;  /* 0x000000af00af7304 */ /* 0x000e220000200800 */
[----:B------:R-:W-:-:S04]  /*4d30*/  IMAD.WIDE.U32 R138, R118, 0x8, R128 ;  /* 0x00000008768a7825 */ /* 0x000fc800078e0080 */
[----:B------:R-:W-:Y:S01]  /*4d40*/  IMAD.WIDE.U32 R118, R118, 0x8, R126 ;  /* 0x0000000876767825 */ /* 0x000fe200078e007e */
[----:B------:R2:W-:Y:S01]  /*4d50*/  STG.E.64 desc[UR8][R138.64], R32 ;  /* 0x000000208a007986 */ /* 0x0005e2000c101b08 */
[----:B-1----:R-:W-:Y:S01]  /*4d60*/  LOP3.LUT R130, R130, R125, RZ, 0xfc, !PT ;  /* 0x0000007d82827212 */ /* 0x002fe200078efcff */
[----:B------:R1:W3:Y:S04]  /*4d70*/  F2F.F16.F32 R145, R157 ;  /* 0x0000009d00917304 */ /* 0x0002e80000200800 */
        /* <DEDUP_REMOVED lines=22> */
.L_x_7352:
[----:B------:R-:W-:-:S04]  /*4ee0*/  UISETP.NE.U32.AND UP0, UPT, UR14, URZ, UPT ;  /* 0x000000ff0e00728c */ /* 0x000fc8000bf05070 */
[----:B------:R-:W-:-:S09]  /*4ef0*/  UISETP.NE.AND.EX UP0, UPT, UR15, URZ, UPT, UP0 ;  /* 0x000000ff0f00728c */ /* 0x000fd2000bf05300 */
[----:B------:R-:W-:Y:S05]  /*4f00*/  BRA.U UP0, `(.L_x_7355) ;  /* 0x0000000d00c07547 */ /* 0x000fea000b800000 */
[----:B------:R-:W-:Y:S01]  /*4f10*/  MOV R34, R3 ;  /* 0x0000000300227202 */ /* 0x000fe20000000f00 */
[C-C-:B------:R-:W-:Y:S01]  /*4f20*/  FFMA.FTZ R35, R33.reuse, R190, R32.reuse ;  /* 0x000000be21237223 */ /* 0x140fe20000010020 */
[----:B------:R-:W-:Y:S01]  /*4f30*/  SHF.R.U32.HI R36, RZ, 0x10, R3 ;  /* 0x00000010ff247819 */ /* 0x000fe20000011603 */
[C-C-:B------:R-:W-:Y:S01]  /*4f40*/  FFMA.FTZ R191, R33.reuse, R191, R32.reuse ;  /* 0x000000bf21bf7223 */ /* 0x140fe20000010020 */
[----:B------:R-:W-:Y:S01]  /*4f50*/  FFMA.FTZ R38, R33, R0, R32 ;  /* 0x0000000021267223 */ /* 0x000fe20000010020 */
[----:B------:R-:W-:Y:S02]  /*4f60*/  HADD2.F32 R34, -RZ, R34.H0_H0 ;  /* 0x20000022ff227230 */ /* 0x000fe40000004100 */
[----:B------:R-:W-:Y:S01]  /*4f70*/  FADD.FTZ R35, -R35, R188 ;  /* 0x000000bc23237221 */ /* 0x000fe20000010100 */
[----:B------:R-:W-:Y:S02]  /*4f80*/  HADD2.F32 R36, -RZ, R36.H0_H0 ;  /* 0x20000024ff247230 */ /* 0x000fe40000004100 */
[----:B------:R-:W-:Y:S01]  /*4f90*/  FADD.FTZ R191, -R191, R182 ;  /* 0x000000b6bfbf7221 */ /* 0x000fe20000010100 */
[----:B------:R-:W-:Y:S01]  /*4fa0*/  FADD.FTZ R37, -R38, R195 ;  /* 0x000000c326257221 */ /* 0x000fe20000010100 */
[----:B------:R-:W-:Y:S01]  /*4fb0*/  FFMA.FTZ R35, R125, R35, R34 ;  /* 0x000000237d237223 */ /* 0x000fe20000010022 */
[----:B------:R-:W-:Y:S01]  /*4fc0*/  MOV R34, R2 ;  /* 0x0000000200227202 */ /* 0x000fe20000000f00 */
[----:B------:R-:W-:Y:S01]  /*4fd0*/  FFMA.FTZ R193, R33, R193, R32 ;  /* 0x000000c121c17223 */ /* 0x000fe20000010020 */
[----:B------:R-:W-:Y:S01]  /*4fe0*/  MOV R38, R49 ;  /* 0x0000003100267202 */ /* 0x000fe20000000f00 */
[----:B------:R-:W-:Y:S01]  /*4ff0*/  FMUL.FTZ R0, R35, R126 ;  /* 0x0000007e23007220 */ /* 0x000fe20000410000 */
[----:B------:R-:W-:Y:S01]  /*5000*/  FFMA.FTZ R35, R125, R191, R36 ;  /* 0x000000bf7d237223 */ /* 0x000fe20000010024 */
[----:B------:R-:W-:Y:S01]  /*5010*/  HADD2.F32 R34, -RZ, R34.H0_H0 ;  /* 0x20000022ff227230 */ /* 0x000fe20000004100 */
[----:B------:R-:W-:Y:S01]  /*5020*/  SHF.R.U64 R36, R2, 0x10, R3 ;  /* 0x0000001002247819 */ /* 0x000fe20000001203 */
[----:B------:R-:W-:Y:S01]  /*5030*/  FADD.FTZ R193, -R193, R184 ;  /* 0x000000b8c1c17221 */ /* 0x000fe20000010100 */
[----:B------:R-:W-:Y:S01]  /*5040*/  FFMA.FTZ R39, R33, R174, R32 ;  /* 0x000000ae21277223 */ /* 0x000fe20000010020 */
[----:B------:R-:W-:-:S02]  /*5050*/  HADD2.F32 R38, -RZ, R38.H0_H0 ;  /* 0x20000026ff267230 */ /* 0x000fc40000004100 */
[----:B------:R-:W-:Y:S01]  /*5060*/  FFMA.FTZ R37, R125, R37, R34 ;  /* 0x000000257d257223 */ /* 0x000fe20000010022 */
[----:B------:R-:W-:Y:S02]  /*5070*/  HADD2.F32 R36, -RZ, R36.H0_H0 ;  /* 0x20000024ff247230 */ /* 0x000fe40000004100 */
[----:B------:R-:W-:Y:S01]  /*5080*/  FADD.FTZ R39, -R39, R170 ;  /* 0x000000aa27277221 */ /* 0x000fe20000010100 */
[--C-:B------:R-:W-:Y:S01]  /*5090*/  SHF.R.U32.HI R40, RZ, 0x10, R49.reuse ;  /* 0x00000010ff287819 */ /* 0x100fe20000011631 */
[----:B------:R-:W-:Y:S01]  /*50a0*/  FMUL.FTZ R34, R37, R126 ;  /* 0x0000007e25227220 */ /* 0x000fe20000410000 */
[----:B------:R-:W-:Y:S01]  /*50b0*/  FFMA.FTZ R171, R33, R171, R32 ;  /* 0x000000ab21ab7223 */ /* 0x000fe20000010020 */
[----:B------:R-:W-:Y:S01]  /*50c0*/  FFMA.FTZ R37, R125, R193, R36 ;  /* 0x000000c17d257223 */ /* 0x000fe20000010024 */
[C-C-:B------:R-:W-:Y:S01]  /*50d0*/  FFMA.FTZ R41, R33.reuse, R178, R32.reuse ;  /* 0x000000b221297223 */ /* 0x140fe20000010020 */
[----:B------:R-:W-:Y:S02]  /*50e0*/  HADD2.F32 R40, -RZ, R40.H0_H0 ;  /* 0x20000028ff287230 */ /* 0x000fe40000004100 */
[----:B------:R-:W-:Y:S01]  /*50f0*/  FFMA.FTZ R175, R33, R175, R32 ;  /* 0x000000af21af7223 */ /* 0x000fe20000010020 */
[-C--:B------:R-:W-:Y:S01]  /*5100*/  FMUL.FTZ R36, R37, R126.reuse ;  /* 0x0000007e25247220 */ /* 0x080fe20000410000 */
[----:B------:R-:W-:Y:S01]  /*5110*/  FFMA.FTZ R37, R125, R39, R38 ;  /* 0x000000277d257223 */ /* 0x000fe20000010026 */
[----:B------:R-:W-:Y:S01]  /*5120*/  FADD.FTZ R39, -R171, R140 ;  /* 0x0000008cab277221 */ /* 0x000fe20000010100 */
[----:B------:R-:W-:Y:S01]  /*5130*/  FADD.FTZ R176, -R41, R176 ;  /* 0x000000b029b07221 */ /* 0x000fe20000010100 */
[----:B------:R-:W-:Y:S01]  /*5140*/  SHF.R.U64 R41, R48, 0x10, R49 ;  /* 0x0000001030297819 */ /* 0x000fe20000001231 */
[----:B------:R-:W-:Y:S01]  /*5150*/  FMUL.FTZ R38, R37, R126 ;  /* 0x0000007e25267220 */ /* 0x000fe20000410000 */
[----:B------:R-:W-:Y:S01]  /*5160*/  MOV R37, R48 ;  /* 0x0000003000257202 */ /* 0x000fe20000000f00 */
[----:B------:R-:W-:Y:S01]  /*5170*/  FFMA.FTZ R39, R125, R39, R40 ;  /* 0x000000277d277223 */ /* 0x000fe20000010028 */
[----:B------:R-:W-:Y:S01]  /*5180*/  FFMA.FTZ R165, R33, R165, R32 ;  /* 0x000000a521a57223 */ /* 0x000fe20000010020 */
[----:B------:R-:W-:Y:S01]  /*5190*/  MOV R42, R51 ;  /* 0x00000033002a7202 */ /* 0x000fe20000000f00 */
[----:B------:R-:W-:Y:S01]  /*51a0*/  FADD.FTZ R175, -R175, R172 ;  /* 0x000000acafaf7221 */ /* 0x000fe20000010100 */
[----:B------:R-:W-:-:S02]  /*51b0*/  HADD2.F32 R40, -RZ, R37.H0_H0 ;  /* 0x20000025ff287230 */ /* 0x000fc40000004100 */
[----:B------:R-:W-:Y:S01]  /*51c0*/  FADD.FTZ R165, -R165, R136 ;  /* 0x00000088a5a57221 */ /* 0x000fe20000010100 */
[C-C-:B------:R-:W-:Y:S01]  /*51d0*/  FFMA.FTZ R167, R33.reuse, R167, R32.reuse ;  /* 0x000000a721a77223 */ /* 0x140fe20000010020 */
[----:B------:R-:W-:Y:S01]  /*51e0*/  SHF.R.U32.HI R136, RZ, 0x10, R53 ;  /* 0x00000010ff887819 */ /* 0x000fe20000011635 */
[----:B------:R-:W-:Y:S01]  /*51f0*/  FFMA.FTZ R179, R33, R179, R32 ;  /* 0x000000b321b37223 */ /* 0x000fe20000010020 */
[----:B------:R-:W-:Y:S01]  /*5200*/  FFMA.FTZ R37, R125, R176, R40 ;  /* 0x000000b07d257223 */ /* 0x000fe20000010028 */
[----:B------:R-:W-:Y:S02]  /*5210*/  HADD2.F32 R40, -RZ, R41.H0_H0 ;  /* 0x20000029ff287230 */ /* 0x000fe40000004100 */
[----:B------:R-:W-:Y:S01]  /*5220*/  FADD.FTZ R167, -R167, R138 ;  /* 0x0000008aa7a77221 */ /* 0x000fe20000010100 */
[----:B------:R-:W-:Y:S02]  /*5230*/  HADD2.F32 R42, -RZ, R42.H0_H0 ;  /* 0x2000002aff2a7230 */ /* 0x000fe40000004100 */
[----:B------:R-:W-:Y:S01]  /*5240*/  FADD.FTZ R47, -R179, R150 ;  /* 0x00000096b32f7221 */ /* 0x000fe20000010100 */
[----:B------:R-:W-:-:S02]  /*5250*/  HADD2.F32 R136, -RZ, R136.H0_H0 ;  /* 0x20000088ff887230 */ /* 0x000fc40000004100 */
[----:B------:R-:W-:Y:S01]  /*5260*/  FFMA.FTZ R41, R125, R175, R40 ;  /* 0x000000af7d297223 */ /* 0x000fe20000010028 */
[----:B------:R-:W-:Y:S01]  /*5270*/  SHF.R.U32.HI R44, RZ, 0x10, R51 ;  /* 0x00000010ff2c7819 */ /* 0x000fe20000011633 */
[C-C-:B------:R-:W-:Y:S01]  /*5280*/  FFMA.FTZ R173, R33.reuse, R173, R32.reuse ;  /* 0x000000ad21ad7223 */ /* 0x140fe20000010020 */
[----:B------:R-:W-:Y:S01]  /*5290*/  FFMA.FTZ R169, R33, R169, R32 ;  /* 0x000000a921a97223 */ /* 0x000fe20000010020 */
[-C--:B------:R-:W-:Y:S01]  /*52a0*/  FMUL.FTZ R40, R41, R126.reuse ;  /* 0x0000007e29287220 */ /* 0x080fe20000410000 */
[C---:B------:R-:W-:Y:S01]  /*52b0*/  FFMA.FTZ R41, R125.reuse, R167, R42 ;  /* 0x000000a77d297223 */ /* 0x040fe2000001002a */
[----:B------:R-:W-:Y:S01]  /*52c0*/  FFMA.FTZ R47, R125, R47, R136 ;  /* 0x0000002f7d2f7223 */ /* 0x000fe20000010088 */
[----:B------:R-:W-:Y:S02]  /*52d0*/  HADD2.F32 R44, -RZ, R44.H0_H0 ;  /* 0x2000002cff2c7230 */ /* 0x000fe40000004100 */
[----:B------:R-:W-:Y:S01]  /*52e0*/  FADD.FTZ R43, -R173, R152 ;  /* 0x00000098ad2b7221 */ /* 0x000fe20000010100 */
[----:B------:R-:W-:Y:S01]  /*52f0*/  FMUL.FTZ R42, R41, R126 ;  /* 0x0000007e292a7220 */ /* 0x000fe20000410000 */
[----:B------:R-:W-:Y:S01]  /*5300*/  MOV R41, R50 ;  /* 0x0000003200297202 */ /* 0x000fe20000000f00 */
[----:B------:R-:W-:Y:S01]  /*5310*/  FMUL.FTZ R127, R47, R126 ;  /* 0x0000007e2f7f7220 */ /* 0x000fe20000410000 */
[----:B------:R-:W-:Y:S01]  /*5320*/  FFMA.FTZ R177, R33, R177, R32 ;  /* 0x000000b121b17223 */ /* 0x000fe20000010020 */
[----:B------:R-:W-:Y:S01]  /*5330*/  SHF.R.U64 R47, R52, 0x10, R53 ;  /* 0x00000010342f7819 */ /* 0x000fe20000001235 */
[----:B------:R-:W-:Y:S01]  /*5340*/  FFMA.FTZ R43, R125, R43, R44 ;  /* 0x0000002b7d2b7223 */ /* 0x000fe2000001002c */
[----:B------:R-:W-:-:S02]  /*5350*/  HADD2.F32 R44, -RZ, R41.H0_H0 ;  /* 0x20000029ff2c7230 */ /* 0x000fc40000004100 */
[----:B------:R-:W-:Y:S01]  /*5360*/  FADD.FTZ R169, -R169, R158 ;  /* 0x0000009ea9a97221 */ /* 0x000fe20000010100 */
[----:B------:R-:W-:Y:S01]  /*5370*/  SHF.R.U64 R45, R50, 0x10, R51 ;  /* 0x00000010322d7819 */ /* 0x000fe20000001233 */
[----:B------:R-:W-:Y:S01]  /*5380*/  FADD.FTZ R177, -R177, R128 ;  /* 0x00000080b1b17221 */ /* 0x000fe20000010100 */
[----:B------:R-:W-:Y:S02]  /*5390*/  HADD2.F32 R128, -RZ, R47.H0_H0 ;  /* 0x2000002fff807230 */ /* 0x000fe40000004100 */
[C-C-:B------:R-:W-:Y:S01]  /*53a0*/  FFMA.FTZ R168, R33.reuse, R168, R32.reuse ;  /* 0x000000a821a87223 */ /* 0x140fe20000010020 */
[----:B------:R-:W-:Y:S01]  /*53b0*/  MOV R129, R55 ;  /* 0x0000003700817202 */ /* 0x000fe20000000f00 */
[----:B------:R-:W-:Y:S01]  /*53c0*/  FFMA.FTZ R163, R33, R163, R32 ;  /* 0x000000a321a37223 */ /* 0x000fe20000010020 */
[C---:B------:R-:W-:Y:S01]  /*53d0*/  FFMA.FTZ R41, R125.reuse, R169, R44 ;  /* 0x000000a97d297223 */ /* 0x040fe2000001002c */
[----:B------:R-:W-:Y:S01]  /*53e0*/  HADD2.F32 R44, -RZ, R45.H0_H0 ;  /* 0x2000002dff2c7230 */ /* 0x000fe20000004100 */
[----:B------:R-:W-:Y:S01]  /*53f0*/  MOV R46, R53 ;  /* 0x00000035002e7202 */ /* 0x000fe20000000f00 */
[----:B------:R-:W-:Y:S01]  /*5400*/  FADD.FTZ R168, -R168, R151 ;  /* 0x00000097a8a87221 */ /* 0x000fe20000010100 */
[----:B------:R-:W-:Y:S01]  /*5410*/  FFMA.FTZ R47, R125, R177, R128 ;  /* 0x000000b17d2f7223 */ /* 0x000fe20000010080 */
[----:B------:R-:W-:Y:S01]  /*5420*/  FADD.FTZ R163, -R163, R134 ;  /* 0x00000086a3a37221 */ /* 0x000fe20000010100 */
[----:B------:R-:W-:Y:S01]  /*5430*/  HADD2.F32 R128, -RZ, R129.H0_H0 ;  /* 0x20000081ff807230 */ /* 0x000fe20000004100 */
[----:B------:R-:W-:Y:S01]  /*5440*/  SHF.R.U32.HI R134, RZ, 0x10, R55 ;  /* 0x00000010ff867819 */ /* 0x000fe20000011637 */
[----:B------:R-:W-:Y:S01]  /*5450*/  FFMA.FTZ R45, R125, R168, R44 ;  /* 0x000000a87d2d7223 */ /* 0x000fe2000001002c */
[----:B------:R-:W-:-:S02]  /*5460*/  HADD2.F32 R46, -RZ, R46.H0_H0 ;  /* 0x2000002eff2e7230 */ /* 0x000fc40000004100 */
[----:B------:R-:W-:Y:S01]  /*5470*/  FFMA.FTZ R183, R33, R183, R32 ;  /* 0x000000b721b77223 */ /* 0x000fe20000010020 */
[----:B------:R-:W-:Y:S01]  /*5480*/  FFMA.FTZ R129, R125, R163, R128 ;  /* 0x000000a37d817223 */ /* 0x000fe20000010080 */
[----:B------:R-:W-:Y:S01]  /*5490*/  HADD2.F32 R134, -RZ, R134.H0_H0 ;  /* 0x20000086ff867230 */ /* 0x000fe20000004100 */
[----:B------:R-:W-:Y:S01]  /*54a0*/  MOV R128, R54 ;  /* 0x0000003600807202 */ /* 0x000fe20000000f00 */
[----:B------:R-:W-:Y:S01]  /*54b0*/  FMUL.FTZ R44, R45, R126 ;  /* 0x0000007e2d2c7220 */ /* 0x000fe20000410000 */
[----:B------:R-:W-:Y:S01]  /*54c0*/  FADD.FTZ R183, -R183, R148 ;  /* 0x00000094b7b77221 */ /* 0x000fe20000010100 */
[----:B------:R-:W-:Y:S01]  /*54d0*/  FFMA.FTZ R135, R33, R164, R32 ;  /* 0x000000a421877223 */ /* 0x000fe20000010020 */
[----:B------:R-:W-:Y:S01]  /*54e0*/  FFMA.FTZ R45, R125, R165, R46 ;  /* 0x000000a57d2d7223 */ /* 0x000fe2000001002e */
[----:B------:R-:W-:Y:S01]  /*54f0*/  FMUL.FTZ R131, R129, R126 ;  /* 0x0000007e81837220 */ /* 0x000fe20000410000 */
[----:B------:R-:W-:Y:S01]  /*5500*/  FFMA.FTZ R129, R125, R183, R134 ;  /* 0x000000b77d817223 */ /* 0x000fe20000010086 */
[----:B------:R-:W-:-:S02]  /*5510*/  HADD2.F32 R128, -RZ, R128.H0_H0 ;  /* 0x20000080ff807230 */ /* 0x000fc40000004100 */
[----:B------:R-:W-:Y:S01]  /*5520*/  FADD.FTZ R156, -R135, R156 ;  /* 0x0000009c879c7221 */ /* 0x000fe20000010100 */
[----:B------:R-:W-:Y:S01]  /*5530*/  FMUL.FTZ R46, R45, R126 ;  /* 0x0000007e2d2e7220 */ /* 0x000fe20000410000 */
[----:B------:R-:W-:Y:S01]  /*5540*/  SHF.R.U64 R135, R54, 0x10, R55 ;  /* 0x0000001036877819 */ /* 0x000fe20000001237 */
[C-C-:B------:R-:W-:Y:S01]  /*5550*/  FFMA.FTZ R181, R33.reuse, R181, R32.reuse ;  /* 0x000000b521b57223 */ /* 0x140fe20000010020 */
[----:B------:R-:W-:Y:S01]  /*5560*/  MOV R45, R52 ;  /* 0x00000034002d7202 */ /* 0x000fe20000000f00 */
[----:B------:R-:W-:Y:S01]  /*5570*/  FFMA.FTZ R166, R33, R166, R32 ;  /* 0x000000a621a67223 */ /* 0x000fe20000010020 */
[----:B------:R-:W-:Y:S01]  /*5580*/  FMUL.FTZ R134, R129, R126 ;  /* 0x0000007e81867220 */ /* 0x000fe20000410000 */
[----:B------:R-:W-:Y:S01]  /*5590*/  FFMA.FTZ R129, R125, R156, R128 ;  /* 0x0000009c7d817223 */ /* 0x000fe20000010080 */
[----:B------:R-:W-:Y:S02]  /*55a0*/  HADD2.F32 R128, -RZ, R135.H0_H0 ;  /* 0x20000087ff807230 */ /* 0x000fe40000004100 */
[----:B------:R-:W-:Y:S01]  /*55b0*/  FADD.FTZ R181, -R181, R146 ;  /* 0x00000092b5b57221 */ /* 0x000fe20000010100 */
[----:B------:R-:W-:Y:S01]  /*55c0*/  HADD2.F32 R136, -RZ, R45.H0_H0 ;  /* 0x2000002dff887230 */ /* 0x000fe20000004100 */
[----:B------:R-:W-:Y:S01]  /*55d0*/  MOV R135, R57 ;  /* 0x0000003900877202 */ /* 0x000fe20000000f00 */
[----:B------:R-:W-:Y:S01]  /*55e0*/  FADD.FTZ R166, -R166, R157 ;  /* 0x0000009da6a67221 */ /* 0x000fe20000010100 */
[C-C-:B------:R-:W-:Y:S01]  /*55f0*/  FFMA.FTZ R161, R33.reuse, R161, R32.reuse ;  /* 0x000000a121a17223 */ /* 0x140fe20000010020 */
[----:B------:R0:W-:Y:S01]  /*5600*/  F2F.F16.F32 R133, R131 ;  /* 0x0000008300857304 */ /* 0x0001e20000200800 */
[----:B------:R-:W-:Y:S01]  /*5610*/  FFMA.FTZ R187, R33, R187, R32 ;  /* 0x000000bb21bb7223 */ /* 0x000fe20000010020 */
[----:B------:R-:W-:Y:S01]  /*5620*/  FFMA.FTZ R45, R125, R166, R136 ;  /* 0x000000a67d2d7223 */ /* 0x000fe20000010088 */
[----:B------:R-:W-:Y:S01]  /*5630*/  FADD.FTZ R161, -R161, R142 ;  /* 0x0000008ea1a17221 */ /* 0x000fe20000010100 */
[----:B------:R-:W-:Y:S01]  /*5640*/  SHF.R.U32.HI R136, RZ, 0x10, R57 ;  /* 0x00000010ff887819 */ /* 0x000fe20000011639 */
[----:B------:R-:W-:Y:S01]  /*5650*/  FADD.FTZ R187, -R187, R130 ;  /* 0x00000082bbbb7221 */ /* 0x000fe20000010100 */
[C-C-:B------:R-:W-:Y:S01]  /*5660*/  FFMA.FTZ R162, R33.reuse, R162, R32.reuse ;  /* 0x000000a221a27223 */ /* 0x140fe20000010020 */
[C-C-:B------:R-:W-:Y:S01]  /*5670*/  FFMA.FTZ R189, R33.reuse, R189, R32.reuse ;  /* 0x000000bd21bd7223 */ /* 0x140fe20000010020 */
[----:B------:R-:W-:Y:S01]  /*5680*/  FFMA.FTZ R160, R33, R160, R32 ;  /* 0x000000a021a07223 */ /* 0x000fe20000010020 */
[----:B0-----:R-:W-:Y:S01]  /*5690*/  FFMA.FTZ R131, R125, R181, R128 ;  /* 0x000000b57d837223 */ /* 0x001fe20000010080 */
[----:B------:R-:W-:-:S02]  /*56a0*/  HADD2.F32 R128, -RZ, R135.H0_H0 ;  /* 0x20000087ff807230 */ /* 0x000fc40000004100 */
[----:B------:R-:W-:Y:S01]  /*56b0*/  FADD.FTZ R162, -R162, R155 ;  /* 0x0000009ba2a27221 */ /* 0x000fe20000010100 */
[----:B------:R-:W-:Y:S01]  /*56c0*/  HADD2.F32 R136, -RZ, R136.H0_H0 ;  /* 0x20000088ff887230 */ /* 0x000fe20000004100 */
[----:B------:R-:W-:Y:S01]  /*56d0*/  SHF.R.U32.HI R138, RZ, 0x10, R59 ;  /* 0x00000010ff8a7819 */ /* 0x000fe2000001163b */
[----:B------:R-:W-:Y:S01]  /*56e0*/  FADD.FTZ R139, -R189, R132 ;  /* 0x00000084bd8b7221 */ /* 0x000fe20000010100 */
[----:B------:R-:W-:Y:S01]  /*56f0*/  FFMA.FTZ R135, R125, R161, R128 ;  /* 0x000000a17d877223 */ /* 0x000fe20000010080 */
[----:B------:R-:W-:Y:S01]  /*5700*/  MOV R128, R56 ;  /* 0x0000003800807202 */ /* 0x000fe20000000f00 */
[----:B------:R-:W-:Y:S01]  /*5710*/  FADD.FTZ R160, -R160, R153 ;  /* 0x00000099a0a07221 */ /* 0x000fe20000010100 */
[----:B------:R-:W-:Y:S01]  /*5720*/  SHF.R.U64 R132, R56, 0x10, R57 ;  /* 0x0000001038847819 */ /* 0x000fe20000001239 */
[----:B------:R-:W-:Y:S01]  /*5730*/  FMUL.FTZ R130, R135, R126 ;  /* 0x0000007e87827220 */ /* 0x000fe20000410000 */
[----:B------:R-:W-:Y:S01]  /*5740*/  FFMA.FTZ R135, R125, R187, R136 ;  /* 0x000000bb7d877223 */ /* 0x000fe20000010088 */
[----:B------:R-:W-:-:S02]  /*5750*/  HADD2.F32 R128, -RZ, R128.H0_H0 ;  /* 0x20000080ff807230 */ /* 0x000fc40000004100 */
[--C-:B------:R-:W-:Y:S01]  /*5760*/  FFMA.FTZ R185, R33, R185, R32.reuse ;  /* 0x000000b921b97223 */ /* 0x100fe20000010020 */
[----:B------:R-:W-:Y:S02]  /*5770*/  HADD2.F32 R138, -RZ, R138.H0_H0 ;  /* 0x2000008aff8a7230 */ /* 0x000fe40000004100 */
[----:B------:R-:W-:Y:S01]  /*5780*/  FMUL.FTZ R136, R135, R126 ;  /* 0x0000007e87887220 */ /* 0x000fe20000410000 */
[----:B------:R-:W-:Y:S01]  /*5790*/  FFMA.FTZ R149, R33, R149, R32 ;  /* 0x0000009521957223 */ /* 0x000fe20000010020 */
[----:B------:R-:W-:Y:S01]  /*57a0*/  FFMA.FTZ R135, R125, R162, R128 ;  /* 0x000000a27d877223 */ /* 0x000fe20000010080 */
[----:B------:R-:W-:Y:S01]  /*57b0*/  MOV R128, R59 ;  /* 0x0000003b00807202 */ /* 0x000fe20000000f00 */
[----:B------:R-:W-:Y:S01]  /*57c0*/  FFMA.FTZ R180, R33, R180, R32 ;  /* 0x000000b421b47223 */ /* 0x000fe20000010020 */
[----:B------:R-:W-:Y:S02]  /*57d0*/  HADD2.F32 R32, -RZ, R132.H0_H0 ;  /* 0x20000084ff207230 */ /* 0x000fe40000004100 */
[----:B------:R-:W-:Y:S01]  /*57e0*/  FADD.FTZ R185, -R185, R154 ;  /* 0x0000009ab9b97221 */ /* 0x000fe20000010100 */
[----:B------:R-:W-:Y:S01]  /*57f0*/  SHF.R.U64 R132, R58, 0x10, R59 ;  /* 0x000000103a847819 */ /* 0x000fe2000000123b */
[----:B------:R-:W-:-:S02]  /*5800*/  HADD2.F32 R128, -RZ, R128.H0_H0 ;  /* 0x20000080ff807230 */ /* 0x000fc40000004100 */
[-C--:B------:R-:W-:Y:S01]  /*5810*/  FMUL.FTZ R43, R43, R126.reuse ;  /* 0x0000007e2b2b7220 */ /* 0x080fe20000410000 */
[----:B------:R0:W-:Y:S01]  /*5820*/  F2F.F16.F32 R137, R136 ;  /* 0x0000008800897304 */ /* 0x0001e20000200800 */
[----:B------:R-:W-:Y:S01]  /*5830*/  FFMA.FTZ R139, R125, R139, R138 ;  /* 0x0000008b7d8b7223 */ /* 0x000fe2000001008a */
[----:B------:R-:W-:Y:S01]  /*5840*/  FMUL.FTZ R39, R39, R126 ;  /* 0x0000007e27277220 */ /* 0x000fe20000410000 */
[----:B------:R-:W-:Y:S01]  /*5850*/  FFMA.FTZ R33, R125, R160, R128 ;  /* 0x000000a07d217223 */ /* 0x000fe20000010080 */
[----:B------:R-:W-:Y:S01]  /*5860*/  MOV R128, R58 ;  /* 0x0000003a00807202 */ /* 0x000fe20000000f00 */
[-C--:B------:R-:W-:Y:S01]  /*5870*/  FMUL.FTZ R35, R35, R126.reuse ;  /* 0x0000007e23237220 */ /* 0x080fe20000410000 */
[-C--:B------:R-:W-:Y:S01]  /*5880*/  FMUL.FTZ R139, R139, R126.reuse ;  /* 0x0000007e8b8b7220 */ /* 0x080fe20000410000 */
[----:B------:R-:W-:Y:S01]  /*5890*/  FADD.FTZ R149, -R149, R144 ;  /* 0x0000009095957221 */ /* 0x000fe20000010100 */
[----:B------:R-:W-:Y:S02]  /*58a0*/  HADD2.F32 R132, -RZ, R132.H0_H0 ;  /* 0x20000084ff847230 */ /* 0x000fe40000004100 */
[----:B0-----:R-:W-:Y:S01]  /*58b0*/  FMUL.FTZ R136, R33, R126 ;  /* 0x0000007e21887220 */ /* 0x001fe20000410000 */
[----:B------:R-:W-:Y:S01]  /*58c0*/  FFMA.FTZ R33, R125, R185, R32 ;  /* 0x000000b97d217223 */ /* 0x000fe20000010020 */
[----:B------:R-:W-:-:S02]  /*58d0*/  HADD2.F32 R32, -RZ, R128.H0_H0 ;  /* 0x20000080ff207230 */ /* 0x000fc40000004100 */
[----:B------:R-:W-:Y:S01]  /*58e0*/  FADD.FTZ R159, -R180, R159 ;  /* 0x0000009fb49f7221 */ /* 0x000fe20000010100 */
[-C--:B------:R-:W-:Y:S01]  /*58f0*/  FMUL.FTZ R37, R37, R126.reuse ;  /* 0x0000007e25257220 */ /* 0x080fe20000410000 */
[----:B------:R-:W-:Y:S01]  /*5900*/  F2F.F16.F32 R42, R42 ;  /* 0x0000002a002a7304 */ /* 0x000fe20000200800 */
[-C--:B------:R-:W-:Y:S01]  /*5910*/  FMUL.FTZ R47, R47, R126.reuse ;  /* 0x0000007e2f2f7220 */ /* 0x080fe20000410000 */
[-C--:B------:R-:W-:Y:S01]  /*5920*/  FMUL.FTZ R128, R33, R126.reuse ;  /* 0x0000007e21807220 */ /* 0x080fe20000410000 */
[----:B------:R-:W-:Y:S01]  /*5930*/  FFMA.FTZ R33, R125, R149, R32 ;  /* 0x000000957d217223 */ /* 0x000fe20000010020 */
[-C--:B------:R-:W-:Y:S01]  /*5940*/  FMUL.FTZ R45, R45, R126.reuse ;  /* 0x0000007e2d2d7220 */ /* 0x080fe20000410000 */
[-C--:B------:R-:W-:Y:S01]  /*5950*/  FMUL.FTZ R41, R41, R126.reuse ;  /* 0x0000007e29297220 */ /* 0x080fe20000410000 */
[-C--:B------:R-:W-:Y:S01]  /*5960*/  FMUL.FTZ R131, R131, R126.reuse ;  /* 0x0000007e83837220 */ /* 0x080fe20000410000 */
[-C--:B------:R-:W-:Y:S01]  /*5970*/  FMUL.FTZ R129, R129, R126.reuse ;  /* 0x0000007e81817220 */ /* 0x080fe20000410000 */
[----:B------:R-:W0:Y:S01]  /*5980*/  F2F.F16.F32 R43, R43 ;  /* 0x0000002b002b7304 */ /* 0x000e220000200800 */
[----:B------:R-:W-:-:S07]  /*5990*/  FMUL.FTZ R135, R135, R126 ;  /* 0x0000007e87877220 */ /* 0x000fce0000410000 */
[----:B------:R-:W-:Y:S01]  /*59a0*/  F2F.F16.F32 R38, R38 ;  /* 0x0000002600267304 */ /* 0x000fe20000200800 */
[----:B0-----:R-:W-:-:S07]  /*59b0*/  PRMT R143, R42, 0x5410, R43 ;  /* 0x000054102a8f7816 */ /* 0x001fce000000002b */
[----:B------:R-:W0:Y:S08]  /*59c0*/  F2F.F16.F32 R39, R39 ;  /* 0x0000002700277304 */ /* 0x000e300000200800 */
[----:B------:R-:W1:Y:S01]  /*59d0*/  F2F.F16.F32 R40, R40 ;  /* 0x0000002800287304 */ /* 0x000e620000200800 */
[----:B0-----:R-:W-:-:S07]  /*59e0*/  PRMT R145, R38, 0x5410, R39 ;  /* 0x0000541026917816 */ /* 0x001fce0000000027 */
[----:B------:R-:W0:Y:S01]  /*59f0*/  F2F.F16.F32 R36, R36 ;  /* 0x0000002400247304 */ /* 0x000e220000200800 */
[----:B-1----:R-:W-:-:S07]  /*5a00*/  IMAD.WIDE.U32 R42, R40, 0x10000, RZ ;  /* 0x00010000282a7825 */ /* 0x002fce00078e00ff */
[----:B------:R1:W-:Y:S01]  /*5a10*/  F2F.F16.F32 R141, R139 ;  /* 0x0000008b008d7304 */ /* 0x0003e20000200800 */
[----:B------:R-:W-:Y:S01]  /*5a20*/  LOP3.LUT R43, R145, R43, RZ, 0xfc, !PT ;  /* 0x0000002b912b7212 */ /* 0x000fe200078efcff */
[----:B0-----:R-:W-:-:S06]  /*5a30*/  IMAD.WIDE.U32 R38, R36, 0x10000, RZ ;  /* 0x0001000024267825 */ /* 0x001fcc00078e00ff */
[----:B------:R-:W-:Y:S01]  /*5a40*/  F2F.F16.F32 R0, R0 ;  /* 0x0000000000007304 */ /* 0x000fe20000200800 */
[----:B-1----:R-:W-:Y:S01]  /*5a50*/  FFMA.FTZ R139, R125, R159, R132 ;  /* 0x0000009f7d8b7223 */ /* 0x002fe20000010084 */
[-C--:B------:R-:W-:Y:S02]  /*5a60*/  FMUL.FTZ R125, R33, R126.reuse ;  /* 0x0000007e217d7220 */ /* 0x080fe40000410000 */
[----:B------:R-:W0:Y:S01]  /*5a70*/  LDC.64 R32, c[0x0][0x468] ;  /* 0x00011a00ff207b82 */ /* 0x000e220000000a00 */
[----:B------:R-:W-:-:S03]  /*5a80*/  FMUL.FTZ R139, R139, R126 ;  /* 0x0000007e8b8b7220 */ /* 0x000fc60000410000 */
[----:B------:R-:W1:Y:S08]  /*5a90*/  F2F.F16.F32 R35, R35 ;  /* 0x0000002300237304 */ /* 0x000e700000200800 */
[----:B------:R-:W2:Y:S01]  /*5aa0*/  F2F.F16.F32 R37, R37 ;  /* 0x0000002500257304 */ /* 0x000ea20000200800 */
[----:B-1----:R-:W-:-:S07]  /*5ab0*/  PRMT R35, R0, 0x5410, R35 ;  /* 0x0000541000237816 */ /* 0x002fce0000000023 */
[----:B------:R-:W1:Y:S01]  /*5ac0*/  F2F.F16.F32 R34, R34 ;  /* 0x0000002200227304 */ /* 0x000e620000200800 */
[----:B------:R-:W-:Y:S02]  /*5ad0*/  LOP3.LUT R35, R35, R39, RZ, 0xfc, !PT ;  /* 0x0000002723237212 */ /* 0x000fe400078efcff */
[----:B--2---:R-:W-:-:S05]  /*5ae0*/  LOP3.LUT R42, R42, R37, RZ, 0xfc, !PT ;  /* 0x000000252a2a7212 */ /* 0x004fca00078efcff */
[----:B------:R-:W2:Y:S01]  /*5af0*/  F2F.F16.F32 R47, R47 ;  /* 0x0000002f002f7304 */ /* 0x000ea20000200800 */
[----:B-1----:R-:W-:-:S07]  /*5b00*/  LOP3.LUT R34, R38, R34, RZ, 0xfc, !PT ;  /* 0x0000002226227212 */ /* 0x002fce00078efcff */
[----:B------:R-:W1:Y:S01]  /*5b10*/  F2F.F16.F32 R44, R44 ;  /* 0x0000002c002c7304 */ /* 0x000e620000200800 */
[----:B--2---:R-:W-:-:S07]  /*5b20*/  IMAD.WIDE.U32 R36, R47, 0x10000, RZ ;  /* 0x000100002f247825 */ /* 0x004fce00078e00ff */
[----:B------:R-:W-:Y:S01]  /*5b30*/  F2F.F16.F32 R46, R46 ;  /* 0x0000002e002e7304 */ /* 0x000fe20000200800 */
[----:B-1----:R-:W-:-:S07]  /*5b40*/  IMAD.WIDE.U32 R38, R44, 0x10000, RZ ;  /* 0x000100002c267825 */ /* 0x002fce00078e00ff */
[----:B------:R-:W1:Y:S01]  /*5b50*/  F2F.F16.F32 R127, R127 ;  /* 0x0000007f007f7304 */ /* 0x000e620000200800 */
[----:B------:R-:W-:-:S07]  /*5b60*/  LOP3.LUT R47, R143, R39, RZ, 0xfc, !PT ;  /* 0x000000278f2f7212 */ /* 0x000fce00078efcff */
[----:B------:R-:W2:Y:S01]  /*5b70*/  F2F.F16.F32 R45, R45 ;  /* 0x0000002d002d7304 */ /* 0x000ea20000200800 */
[----:B-1----:R-:W-:-:S07]  /*5b80*/  PRMT R127, R46, 0x5410, R127 ;  /* 0x000054102e7f7816 */ /* 0x002fce000000007f */
[----:B------:R-:W1:Y:S01]  /*5b90*/  F2F.F16.F32 R41, R41 ;  /* 0x0000002900297304 */ /* 0x000e620000200800 */
[----:B------:R-:W-:Y:S02]  /*5ba0*/  LOP3.LUT R127, R127, R37, RZ, 0xfc, !PT ;  /* 0x000000257f7f7212 */ /* 0x000fe400078efcff */
[----:B--2---:R-:W-:-:S05]  /*5bb0*/  LOP3.LUT R126, R36, R45, RZ, 0xfc, !PT ;  /* 0x0000002d247e7212 */ /* 0x004fca00078efcff */
[----:B------:R-:W2:Y:S01]  /*5bc0*/  F2F.F16.F32 R139, R139 ;  /* 0x0000008b008b7304 */ /* 0x000ea20000200800 */
[----:B0-----:R-:W-:-:S04]  /*5bd0*/  IMAD.WIDE.U32 R44, R119, 0x8, R32 ;  /* 0x00000008772c7825 */ /* 0x001fc800078e0020 */
[----:B------:R-:W-:Y:S01]  /*5be0*/  IMAD.WIDE.U32 R118, R118, 0x8, R32 ;  /* 0x0000000876767825 */ /* 0x000fe200078e0020 */
[----:B------:R3:W-:Y:S01]  /*5bf0*/  STG.E.64 desc[UR8][R44.64], R34 ;  /* 0x000000222c007986 */ /* 0x0007e2000c101b08 */
[----:B-1----:R-:W-:Y:S01]  /*5c00*/  LOP3.LUT R46, R38, R41, RZ, 0xfc, !PT ;  /* 0x00000029262e7212 */ /* 0x002fe200078efcff */
[----:B------:R-:W0:Y:S02]  /*5c10*/  F2F.F16.F32 R131, R131 ;  /* 0x0000008300837304 */ /* 0x000e240000200800 */
[----:B------:R3:W-:Y:S01]  /*5c20*/  STG.E.64 desc[UR8][R118.64], R42 ;  /* 0x0000002a76007986 */ /* 0x0007e2000c101b08 */
[----:B--2---:R-:W-:-:S05]  /*5c30*/  IMAD.WIDE.U32 R36, R139, 0x10000, RZ ;  /* 0x000100008b247825 */ /* 0x004fca00078e00ff */
[----:B------:R-:W1:Y:S01]  /*5c40*/  F2F.F16.F32 R134, R134 ;  /* 0x0000008600867304 */ /* 0x000e620000200800 */
[----:B0-----:R-:W-:-:S07]  /*5c50*/  IMAD.WIDE.U32 R38, R131, 0x10000, RZ ;  /* 0x0001000083267825 */ /* 0x001fce00078e00ff */
[----:B------:R-:W0:Y:S01]  /*5c60*/  F2F.F16.F32 R128, R128 ;  /* 0x0000008000807304 */ /* 0x000e220000200800 */
[----:B-1----:R-:W-:-:S07]  /*5c70*/  PRMT R133, R133, 0x5410, R134 ;  /* 0x0000541085857816 */ /* 0x002fce0000000086 */
[----:B------:R-:W1:Y:S01]  /*5c80*/  F2F.F16.F32 R130, R130 ;  /* 0x0000008200827304 */ /* 0x000e620000200800 */
[----:B------:R-:W-:Y:S01]  /*5c90*/  LOP3.LUT R39, R133, R39, RZ, 0xfc, !PT ;  /* 0x0000002785277212 */ /* 0x000fe200078efcff */
[----:B0-----:R-:W-:-:S06]  /*5ca0*/  IMAD.WIDE.U32 R40, R128, 0x10000, RZ ;  /* 0x0001000080287825 */ /* 0x001fcc00078e00ff */
[----:B------:R-:W0:Y:S01]  /*5cb0*/  F2F.F16.F32 R125, R125 ;  /* 0x0000007d007d7304 */ /* 0x000e220000200800 */
[----:B-1----:R-:W-:-:S07]  /*5cc0*/  PRMT R137, R130, 0x5410, R137 ;  /* 0x0000541082897816 */ /* 0x002fce0000000089 */
[----:B------:R-:W1:Y:S01]  /*5cd0*/  F2F.F16.F32 R129, R129 ;  /* 0x0000008100817304 */ /* 0x000e620000200800 */
[----:B------:R-:W-:Y:S01]  /*5ce0*/  IMAD.WIDE.U32 R130, R120, 0x8, R32 ;  /* 0x0000000878827825 */ /* 0x000fe200078e0020 */
[----:B------:R-:W-:Y:S02]  /*5cf0*/  LOP3.LUT R41, R137, R41, RZ, 0xfc, !PT ;  /* 0x0000002989297212 */ /* 0x000fe400078efcff */
[----:B0-----:R-:W-:-:S04]  /*5d00*/  LOP3.LUT R36, R36, R125, RZ, 0xfc, !PT ;  /* 0x0000007d24247212 */ /* 0x001fc800078efcff */
[----:B------:R-:W0:Y:S01]  /*5d10*/  F2F.F16.F32 R136, R136 ;  /* 0x0000008800887304 */ /* 0x000e220000200800 */
[----:B------:R-:W-:-:S05]  /*5d20*/  IMAD.WIDE.U32 R124, R124, 0x8, R32 ;  /* 0x000000087c7c7825 */ /* 0x000fca00078e0020 */
[----:B------:R3:W-:Y:S01]  /*5d30*/  STG.E.64 desc[UR8][R124.64], R46 ;  /* 0x0000002e7c007986 */ /* 0x0007e2000c101b08 */
[----:B-1----:R-:W-:Y:S01]  /*5d40*/  LOP3.LUT R38, R38, R129, RZ, 0xfc, !PT ;  /* 0x0000008126267212 */ /* 0x002fe200078efcff */
[----:B------:R-:W1:Y:S01]  /*5d50*/  F2F.F16.F32 R135, R135 ;  /* 0x0000008700877304 */ /* 0x000e620000200800 */
[----:B------:R-:W-:-:S04]  /*5d60*/  IMAD.WIDE.U32 R128, R123, 0x8, R32 ;  /* 0x000000087b807825 */ /* 0x000fc800078e0020 */
[----:B------:R-:W-:Y:S01]  /*5d70*/  IMAD.WIDE.U32 R122, R122, 0x8, R32 ;  /* 0x000000087a7a7825 */ /* 0x000fe200078e0020 */
[----:B------:R3:W-:Y:S01]  /*5d80*/  STG.E.64 desc[UR8][R128.64], R126 ;  /* 0x0000007e80007986 */ /* 0x0007e2000c101b08 */
[----:B0-----:R-:W-:Y:S02]  /*5d90*/  PRMT R141, R136, 0x5410, R141 ;  /* 0x00005410888d7816 */ /* 0x001fe4000000008d */
[----:B------:R-:W-:Y:S01]  /*5da0*/  IMAD.WIDE.U32 R32, R121, 0x8, R32 ;  /* 0x0000000879207825 */ /* 0x000fe200078e0020 */
[----:B------:R3:W-:Y:S01]  /*5db0*/  STG.E.64 desc[UR8][R122.64], R38 ;  /* 0x000000267a007986 */ /* 0x0007e2000c101b08 */
[----:B------:R-:W-:Y:S02]  /*5dc0*/  LOP3.LUT R37, R141, R37, RZ, 0xfc, !PT ;  /* 0x000000258d257212 */ /* 0x000fe400078efcff */
[----:B-1----:R-:W-:-:S05]  /*5dd0*/  LOP3.LUT R40, R40, R135, RZ, 0xfc, !PT ;  /* 0x0000008728287212 */ /* 0x002fca00078efcff */
[----:B------:R3:W-:Y:S04]  /*5de0*/  STG.E.64 desc[UR8][R130.64], R40 ;  /* 0x0000002882007986 */ /* 0x0007e8000c101b08 */
[----:B------:R3:W-:Y:S01]  /*5df0*/  STG.E.64 desc[UR8][R32.64], R36 ;  /* 0x0000002420007986 */ /* 0x0007e2000c101b08 */
[----:B------:R-:W-:Y:S05]  /*5e00*/  BRA `(.L_x_7354) ;  /* 0x0000001000d87947 */ /* 0x000fea0003800000 */
.L_x_7355:
[----:B------:R-:W-:Y:S01]  /*5e10*/  MOV R44, R51 ;  /* 0x00000033002c7202 */ /* 0x000fe20000000f00 */
[C-C-:B------:R-:W-:Y:S01]  /*5e20*/  FFMA.FTZ R167, R33.reuse, R167, R32.reuse ;  /* 0x000000a721a77223 */ /* 0x140fe20000010020 */
[----:B------:R-:W-:Y:S01]  /*5e30*/  SHF.R.U32.HI R46, RZ, 0x10, R51 ;  /* 0x00000010ff2e7819 */ /* 0x000fe20000011633 */
[C-C-:B------:R-:W-:Y:S01]  /*5e40*/  FFMA.FTZ R39, R33.reuse, R174, R32.reuse ;  /* 0x000000ae21277223 */ /* 0x140fe20000010020 */
[----:B------:R-:W-:Y:S01]  /*5e50*/  FFMA.FTZ R173, R33, R173, R32 ;  /* 0x000000ad21ad7223 */ /* 0x000fe20000010020 */
[----:B------:R-:W-:Y:S02]  /*5e60*/  HADD2.F32 R44, -RZ, R44.H0_H0 ;  /* 0x2000002cff2c7230 */ /* 0x000fe40000004100 */
[----:B------:R-:W-:Y:S01]  /*5e70*/  FADD.FTZ R138, -R167, R138 ;  /* 0x0000008aa78a7221 */ /* 0x000fe20000010100 */
[----:B------:R-:W-:Y:S01]  /*5e80*/  FADD.FTZ R170, -R39, R170 ;  /* 0x000000aa27aa7221 */ /* 0x000fe20000010100 */
[----:B------:R-:W-:Y:S01]  /*5e90*/  SHF.R.U32.HI R39, RZ, 0x10, R49 ;  /* 0x00000010ff277819 */ /* 0x000fe20000011631 */
[----:B------:R-:W-:Y:S01]  /*5ea0*/  FADD.FTZ R152, -R173, R152 ;  /* 0x00000098ad987221 */ /* 0x000fe20000010100 */
[----:B------:R-:W-:Y:S01]  /*5eb0*/  FFMA.FTZ R137, R125, R138, R44 ;  /* 0x0000008a7d897223 */ /* 0x000fe2000001002c */
[----:B------:R-:W-:Y:S01]  /*5ec0*/  HADD2.F32 R138, -RZ, R46.H0_H0 ;  /* 0x2000002eff8a7230 */ /* 0x000fe20000004100 */
[----:B------:R-:W-:Y:S01]  /*5ed0*/  SHF.R.U64 R131, R50, 0x10, R51 ;  /* 0x0000001032837819 */ /* 0x000fe20000001233 */
[C-C-:B------:R-:W-:Y:S01]  /*5ee0*/  FFMA.FTZ R171, R33.reuse, R171, R32.reuse ;  /* 0x000000ab21ab7223 */ /* 0x140fe20000010020 */
[----:B------:R-:W-:Y:S01]  /*5ef0*/  FFMA.FTZ R168, R33, R168, R32 ;  /* 0x000000a821a87223 */ /* 0x000fe20000010020 */
[----:B------:R-:W-:-:S02]  /*5f00*/  HADD2.F32 R40, -RZ, R39.H0_H0 ;  /* 0x20000027ff287230 */ /* 0x000fc40000004100 */
[----:B------:R-:W-:Y:S01]  /*5f10*/  FFMA.FTZ R139, R125, R152, R138 ;  /* 0x000000987d8b7223 */ /* 0x000fe2000001008a */
[----:B------:R-:W-:Y:S02]  /*5f20*/  HADD2.F32 R138, -RZ, R131.H0_H0 ;  /* 0x20000083ff8a7230 */ /* 0x000fe40000004100 */
[----:B------:R-:W-:Y:S01]  /*5f30*/  FADD.FTZ R140, -R171, R140 ;  /* 0x0000008cab8c7221 */ /* 0x000fe20000010100 */
[----:B------:R-:W-:Y:S01]  /*5f40*/  FADD.FTZ R168, -R168, R151 ;  /* 0x00000097a8a87221 */ /* 0x000fe20000010100 */
[----:B------:R-:W-:Y:S01]  /*5f50*/  MOV R131, R53 ;  /* 0x0000003500837202 */ /* 0x000fe20000000f00 */
[----:B------:R-:W-:Y:S01]  /*5f60*/  FFMA.FTZ R165, R33, R165, R32 ;  /* 0x000000a521a57223 */ /* 0x000fe20000010020 */
[C---:B------:R-:W-:Y:S01]  /*5f70*/  FFMA.FTZ R127, R125.reuse, R140, R40 ;  /* 0x0000008c7d7f7223 */ /* 0x040fe20000010028 */
[----:B------:R-:W-:Y:S01]  /*5f80*/  FFMA.FTZ R145, R125, R168, R138 ;  /* 0x000000a87d917223 */ /* 0x000fe2000001008a */
[----:B------:R-:W-:Y:S01]  /*5f90*/  SHF.R.U32.HI R140, RZ, 0x10, R53 ;  /* 0x00000010ff8c7819 */ /* 0x000fe20000011635 */
[----:B------:R-:W-:-:S02]  /*5fa0*/  HADD2.F32 R138, -RZ, R131.H0_H0 ;  /* 0x20000083ff8a7230 */ /* 0x000fc40000004100 */
[----:B------:R-:W-:Y:S01]  /*5fb0*/  FADD.FTZ R136, -R165, R136 ;  /* 0x00000088a5887221 */ /* 0x000fe20000010100 */
[C-C-:B------:R-:W-:Y:S01]  /*5fc0*/  FFMA.FTZ R179, R33.reuse, R179, R32.reuse ;  /* 0x000000b321b37223 */ /* 0x140fe20000010020 */
[----:B------:R-:W-:Y:S01]  /*5fd0*/  FFMA.FTZ R166, R33, R166, R32 ;  /* 0x000000a621a67223 */ /* 0x000fe20000010020 */
[----:B------:R-:W-:Y:S02]  /*5fe0*/  HADD2.F32 R140, -RZ, R140.H0_H0 ;  /* 0x2000008cff8c7230 */ /* 0x000fe40000004100 */
[----:B------:R-:W-:Y:S01]  /*5ff0*/  FFMA.FTZ R147, R125, R136, R138 ;  /* 0x000000887d937223 */ /* 0x000fe2000001008a */
[----:B------:R-:W-:Y:S01]  /*6000*/  FADD.FTZ R150, -R179, R150 ;  /* 0x00000096b3967221 */ /* 0x000fe20000010100 */
[----:B------:R-:W-:Y:S01]  /*6010*/  MOV R138, R52 ;  /* 0x00000034008a7202 */ /* 0x000fe20000000f00 */
[----:B------:R-:W-:Y:S01]  /*6020*/  FADD.FTZ R166, -R166, R157 ;  /* 0x0000009da6a67221 */ /* 0x000fe20000010100 */
[----:B------:R-:W-:Y:S01]  /*6030*/  FFMA.FTZ R177, R33, R177, R32 ;  /* 0x000000b121b17223 */ /* 0x000fe20000010020 */
[----:B------:R-:W-:Y:S01]  /*6040*/  FFMA.FTZ R151, R125, R150, R140 ;  /* 0x000000967d977223 */ /* 0x000fe2000001008c */
[----:B------:R-:W-:Y:S01]  /*6050*/  SHF.R.U64 R140, R52, 0x10, R53 ;  /* 0x00000010348c7819 */ /* 0x000fe20000001235 */
[----:B------:R-:W-:Y:S01]  /*6060*/  HADD2.F32 R138, -RZ, R138.H0_H0 ;  /* 0x2000008aff8a7230 */ /* 0x000fe20000004100 */
[----:B------:R-:W-:Y:S01]  /*6070*/  MOV R150, R55 ;  /* 0x0000003700967202 */ /* 0x000fe20000000f00 */
[C-C-:B------:R-:W-:Y:S01]  /*6080*/  FFMA.FTZ R157, R33.reuse, R163, R32.reuse ;  /* 0x000000a3219d7223 */ /* 0x140fe20000010020 */
[----:B------:R-:W-:Y:S01]  /*6090*/  FFMA.FTZ R183, R33, R183, R32 ;  /* 0x000000b721b77223 */ /* 0x000fe20000010020 */
[----:B------:R-:W-:-:S02]  /*60a0*/  HADD2.F32 R140, -RZ, R140.H0_H0 ;  /* 0x2000008cff8c7230 */ /* 0x000fc40000004100 */
[----:B------:R-:W-:Y:S01]  /*60b0*/  FFMA.FTZ R165, R125, R166, R138 ;  /* 0x000000a67da57223 */ /* 0x000fe2000001008a */
[----:B------:R-:W-:Y:S01]  /*60c0*/  FADD.FTZ R138, -R177, R128 ;  /* 0x00000080b18a7221 */ /* 0x000fe20000010100 */
[----:B------:R-:W-:Y:S01]  /*60d0*/  FFMA.FTZ R169, R33, R169, R32 ;  /* 0x000000a921a97223 */ /* 0x000fe20000010020 */
[----:B------:R-:W-:Y:S01]  /*60e0*/  FADD.FTZ R148, -R183, R148 ;  /* 0x00000094b7947221 */ /* 0x000fe20000010100 */
[----:B------:R-:W-:Y:S01]  /*60f0*/  FFMA.FTZ R35, R33, R190, R32 ;  /* 0x000000be21237223 */ /* 0x000fe20000010020 */
[----:B------:R-:W-:Y:S01]  /*6100*/  FFMA.FTZ R163, R125, R138, R140 ;  /* 0x0000008a7da37223 */ /* 0x000fe2000001008c */
[----:B------:R-:W-:Y:S01]  /*6110*/  HADD2.F32 R140, -RZ, R150.H0_H0 ;  /* 0x20000096ff8c7230 */ /* 0x000fe20000004100 */
[----:B------:R-:W-:Y:S01]  /*6120*/  SHF.R.U32.HI R150, RZ, 0x10, R55 ;  /* 0x00000010ff967819 */ /* 0x000fe20000011637 */
[----:B------:R-:W-:Y:S01]  /*6130*/  FADD.FTZ R158, -R169, R158 ;  /* 0x0000009ea99e7221 */ /* 0x000fe20000010100 */
[----:B------:R-:W-:Y:S01]  /*6140*/  FADD.FTZ R188, -R35, R188 ;  /* 0x000000bc23bc7221 */ /* 0x000fe20000010100 */
[----:B------:R-:W-:Y:S01]  /*6150*/  SHF.R.U32.HI R35, RZ, 0x10, R3 ;  /* 0x00000010ff237819 */ /* 0x000fe20000011603 */
[----:B------:R-:W-:Y:S01]  /*6160*/  FFMA.FTZ R181, R33, R181, R32 ;  /* 0x000000b521b57223 */ /* 0x000fe20000010020 */
[----:B------:R-:W-:-:S02]  /*6170*/  HADD2.F32 R150, -RZ, R150.H0_H0 ;  /* 0x20000096ff967230 */ /* 0x000fc40000004100 */
[C-C-:B------:R-:W-:Y:S01]  /*6180*/  FFMA.FTZ R191, R33.reuse, R191, R32.reuse ;  /* 0x000000bf21bf7223 */ /* 0x140fe20000010020 */
[----:B------:R-:W-:Y:S01]  /*6190*/  FFMA.FTZ R0, R33, R0, R32 ;  /* 0x0000000021007223 */ /* 0x000fe20000010020 */
[----:B------:R-:W-:Y:S02]  /*61a0*/  HADD2.F32 R36, -RZ, R35.H0_H0 ;  /* 0x20000023ff247230 */ /* 0x000fe40000004100 */
[----:B------:R-:W-:Y:S01]  /*61b0*/  FADD.FTZ R146, -R181, R146 ;  /* 0x00000092b5927221 */ /* 0x000fe20000010100 */
[----:B------:R-:W-:Y:S01]  /*61c0*/  FFMA.FTZ R169, R125, R148, R150 ;  /* 0x000000947da97223 */ /* 0x000fe20000010096 */
[----:B------:R-:W-:Y:S01]  /*61d0*/  SHF.R.U64 R148, R54, 0x10, R55 ;  /* 0x0000001036947819 */ /* 0x000fe20000001237 */
[----:B------:R-:W-:Y:S01]  /*61e0*/  FADD.FTZ R182, -R191, R182 ;  /* 0x000000b6bfb67221 */ /* 0x000fe20000010100 */
[----:B------:R-:W-:Y:S01]  /*61f0*/  MOV R150, R57 ;  /* 0x0000003900967202 */ /* 0x000fe20000000f00 */
[----:B------:R-:W-:Y:S01]  /*6200*/  FFMA.FTZ R161, R33, R161, R32 ;  /* 0x000000a121a17223 */ /* 0x000fe20000010020 */
[----:B------:R-:W-:Y:S01]  /*6210*/  MOV R35, R2 ;  /* 0x0000000200237202 */ /* 0x000fe20000000f00 */
[----:B------:R-:W-:-:S02]  /*6220*/  HADD2.F32 R148, -RZ, R148.H0_H0 ;  /* 0x20000094ff947230 */ /* 0x000fc40000004100 */
[C---:B------:R-:W-:Y:S01]  /*6230*/  FFMA.FTZ R41, R125.reuse, R182, R36 ;  /* 0x000000b67d297223 */ /* 0x040fe20000010024 */
[----:B------:R-:W-:Y:S01]  /*6240*/  SHF.R.U64 R38, R2, 0x10, R3 ;  /* 0x0000001002267819 */ /* 0x000fe20000001203 */
[----:B------:R-:W-:Y:S01]  /*6250*/  FADD.FTZ R0, -R0, R195 ;  /* 0x000000c300007221 */ /* 0x000fe20000010100 */
[----:B------:R-:W-:Y:S02]  /*6260*/  HADD2.F32 R36, -RZ, R35.H0_H0 ;  /* 0x20000023ff247230 */ /* 0x000fe40000004100 */
[----:B------:R-:W-:Y:S01]  /*6270*/  FFMA.FTZ R173, R125, R146, R148 ;  /* 0x000000927dad7223 */ /* 0x000fe20000010094 */
[----:B------:R-:W-:Y:S01]  /*6280*/  HADD2.F32 R148, -RZ, R150.H0_H0 ;  /* 0x20000096ff947230 */ /* 0x000fe20000004100 */
[----:B------:R-:W-:Y:S01]  /*6290*/  SHF.R.U32.HI R150, RZ, 0x10, R57 ;  /* 0x00000010ff967819 */ /* 0x000fe20000011639 */
[----:B------:R-:W-:Y:S01]  /*62a0*/  FADD.FTZ R146, -R161, R142 ;  /* 0x0000008ea1927221 */ /* 0x000fe20000010100 */
[C-C-:B------:R-:W-:Y:S01]  /*62b0*/  FFMA.FTZ R193, R33.reuse, R193, R32.reuse ;  /* 0x000000c121c17223 */ /* 0x140fe20000010020 */
[----:B------:R-:W-:Y:S01]  /*62c0*/  FFMA.FTZ R187, R33, R187, R32 ;  /* 0x000000bb21bb7223 */ /* 0x000fe20000010020 */
[----:B------:R-:W-:Y:S01]  /*62d0*/  FFMA.FTZ R43, R125, R0, R36 ;  /* 0x000000007d2b7223 */ /* 0x000fe20000010024 */
[----:B------:R-:W-:-:S02]  /*62e0*/  HADD2.F32 R38, -RZ, R38.H0_H0 ;  /* 0x20000026ff267230 */ /* 0x000fc40000004100 */
[----:B------:R-:W-:Y:S01]  /*62f0*/  FFMA.FTZ R179, R125, R146, R148 ;  /* 0x000000927db37223 */ /* 0x000fe20000010094 */
[----:B------:R-:W-:Y:S02]  /*6300*/  HADD2.F32 R150, -RZ, R150.H0_H0 ;  /* 0x20000096ff967230 */ /* 0x000fe40000004100 */
[----:B------:R-:W-:Y:S01]  /*6310*/  FADD.FTZ R184, -R193, R184 ;  /* 0x000000b8c1b87221 */ /* 0x000fe20000010100 */
[----:B------:R-:W-:Y:S01]  /*6320*/  MOV R36, R49 ;  /* 0x0000003100247202 */ /* 0x000fe20000000f00 */
[----:B------:R-:W-:Y:S01]  /*6330*/  FADD.FTZ R146, -R187, R130 ;  /* 0x00000082bb927221 */ /* 0x000fe20000010100 */
[----:B------:R-:W-:Y:S01]  /*6340*/  SHF.R.U32.HI R152, RZ, 0x10, R59 ;  /* 0x00000010ff987819 */ /* 0x000fe2000001163b */
[----:B------:R-:W-:Y:S01]  /*6350*/  FFMA.FTZ R189, R33, R189, R32 ;  /* 0x000000bd21bd7223 */ /* 0x000fe20000010020 */
[----:B------:R-:W-:Y:S01]  /*6360*/  MOV R34, R3 ;  /* 0x0000000300227202 */ /* 0x000fe20000000f00 */
[C---:B------:R-:W-:Y:S01]  /*6370*/  FFMA.FTZ R45, R125.reuse, R184, R38 ;  /* 0x000000b87d2d7223 */ /* 0x040fe20000010026 */
[----:B------:R-:W-:Y:S01]  /*6380*/  FFMA.FTZ R181, R125, R146, R150 ;  /* 0x000000927db57223 */ /* 0x000fe20000010096 */
[----:B------:R-:W-:-:S02]  /*6390*/  HADD2.F32 R38, -RZ, R36.H0_H0 ;  /* 0x20000024ff267230 */ /* 0x000fc40000004100 */
[----:B------:R-:W-:Y:S01]  /*63a0*/  FADD.FTZ R150, -R189, R132 ;  /* 0x00000084bd967221 */ /* 0x000fe20000010100 */
[----:B------:R-:W-:Y:S01]  /*63b0*/  HADD2.F32 R152, -RZ, R152.H0_H0 ;  /* 0x20000098ff987230 */ /* 0x000fe20000004100 */
[----:B------:R-:W-:Y:S01]  /*63c0*/  SHF.R.U64 R42, R48, 0x10, R49 ;  /* 0x00000010302a7819 */ /* 0x000fe20000001231 */
[----:B------:R-:W-:Y:S01]  /*63d0*/  HADD2.F32 R34, -RZ, R34.H0_H0 ;  /* 0x20000022ff227230 */ /* 0x000fe20000004100 */
[----:B------:R-:W-:Y:S01]  /*63e0*/  MOV R132, R59 ;  /* 0x0000003b00847202 */ /* 0x000fe20000000f00 */
[----:B------:R-:W-:Y:S01]  /*63f0*/  FFMA.FTZ R175, R33, R175, R32 ;  /* 0x000000af21af7223 */ /* 0x000fe20000010020 */
[C---:B------:R-:W-:Y:S01]  /*6400*/  FFMA.FTZ R47, R125.reuse, R170, R38 ;  /* 0x000000aa7d2f7223 */ /* 0x040fe20000010026 */
[C---:B------:R-:W-:Y:S01]  /*6410*/  FFMA.FTZ R189, R125.reuse, R150, R152 ;  /* 0x000000967dbd7223 */ /* 0x040fe20000010098 */
[----:B------:R-:W-:Y:S01]  /*6420*/  MOV R38, R48 ;  /* 0x0000003000267202 */ /* 0x000fe20000000f00 */
[----:B------:R-:W-:Y:S02]  /*6430*/  HADD2.F32 R42, -RZ, R42.H0_H0 ;  /* 0x2000002aff2a7230 */ /* 0x000fe40000004100 */
[----:B------:R-:W-:Y:S01]  /*6440*/  FFMA.FTZ R37, R125, R188, R34 ;  /* 0x000000bc7d257223 */ /* 0x000fe20000010022 */
[----:B------:R-:W-:-:S02]  /*6450*/  HADD2.F32 R150, -RZ, R132.H0_H0 ;  /* 0x20000084ff967230 */ /* 0x000fc40000004100 */
[----:B------:R-:W-:Y:S01]  /*6460*/  FADD.FTZ R172, -R175, R172 ;  /* 0x000000acafac7221 */ /* 0x000fe20000010100 */
[----:B------:R-:W-:Y:S01]  /*6470*/  MOV R44, R50 ;  /* 0x00000032002c7202 */ /* 0x000fe20000000f00 */
[----:B------:R-:W-:Y:S01]  /*6480*/  FADD.FTZ R138, -R157, R134 ;  /* 0x000000869d8a7221 */ /* 0x000fe20000010100 */
[----:B------:R-:W-:Y:S01]  /*6490*/  MOV R132, R58 ;  /* 0x0000003a00847202 */ /* 0x000fe20000000f00 */
[C-C-:B------:R-:W-:Y:S01]  /*64a0*/  FFMA.FTZ R129, R33.reuse, R178, R32.reuse ;  /* 0x000000b221817223 */ /* 0x140fe20000010020 */
[----:B------:R-:W-:Y:S01]  /*64b0*/  SHF.R.U64 R146, R56, 0x10, R57 ;  /* 0x0000001038927819 */ /* 0x000fe20000001239 */
[C-C-:B------:R-:W-:Y:S01]  /*64c0*/  FFMA.FTZ R149, R33.reuse, R149, R32.reuse ;  /* 0x0000009521957223 */ /* 0x140fe20000010020 */
[----:B------:R-:W-:Y:S01]  /*64d0*/  F2F.F16.F32 R36, R45 ;  /* 0x0000002d00247304 */ /* 0x000fe20000200800 */
[----:B------:R-:W-:Y:S01]  /*64e0*/  FFMA.FTZ R185, R33, R185, R32 ;  /* 0x000000b921b97223 */ /* 0x000fe20000010020 */
[----:B------:R-:W-:Y:S02]  /*64f0*/  HADD2.F32 R38, -RZ, R38.H0_H0 ;  /* 0x20000026ff267230 */ /* 0x000fe40000004100 */
[C---:B------:R-:W-:Y:S01]  /*6500*/  FFMA.FTZ R135, R125.reuse, R172, R42 ;  /* 0x000000ac7d877223 */ /* 0x040fe2000001002a */
[----:B------:R-:W-:Y:S01]  /*6510*/  FFMA.FTZ R167, R125, R138, R140 ;  /* 0x0000008a7da77223 */ /* 0x000fe2000001008c */
[----:B------:R-:W-:Y:S01]  /*6520*/  FADD.FTZ R176, -R129, R176 ;  /* 0x000000b081b07221 */ /* 0x000fe20000010100 */
[----:B------:R-:W-:Y:S01]  /*6530*/  HADD2.F32 R44, -RZ, R44.H0_H0 ;  /* 0x2000002cff2c7230 */ /* 0x000fe20000004100 */
[----:B------:R-:W-:Y:S01]  /*6540*/  MOV R138, R54 ;  /* 0x00000036008a7202 */ /* 0x000fe20000000f00 */
[----:B------:R0:W-:Y:S01]  /*6550*/  F2F.F16.F32 R34, R37 ;  /* 0x0000002500227304 */ /* 0x0001e20000200800 */
[----:B------:R-:W-:Y:S01]  /*6560*/  FADD.FTZ R144, -R149, R144 ;  /* 0x0000009095907221 */ /* 0x000fe20000010100 */
[----:B------:R-:W-:Y:S01]  /*6570*/  HADD2.F32 R132, -RZ, R132.H0_H0 ;  /* 0x20000084ff847230 */ /* 0x000fe20000004100 */
[----:B------:R-:W-:Y:S01]  /*6580*/  MOV R130, R56 ;  /* 0x0000003800827202 */ /* 0x000fe20000000f00 */
[----:B------:R-:W-:Y:S01]  /*6590*/  HADD2.F32 R146, -RZ, R146.H0_H0 ;  /* 0x20000092ff927230 */ /* 0x000fe20000004100 */
[----:B------:R-:W-:Y:S01]  /*65a0*/  SHF.R.U64 R149, R58, 0x10, R59 ;  /* 0x000000103a957819 */ /* 0x000fe2000000123b */
[C-C-:B------:R-:W-:Y:S01]  /*65b0*/  FFMA.FTZ R157, R33.reuse, R164, R32.reuse ;  /* 0x000000a4219d7223 */ /* 0x140fe20000010020 */
[----:B------:R-:W-:Y:S01]  /*65c0*/  FFMA.FTZ R162, R33, R162, R32 ;  /* 0x000000a221a27223 */ /* 0x000fe20000010020 */
[----:B------:R-:W1:Y:S01]  /*65d0*/  F2F.F16.F32 R35, R41 ;  /* 0x0000002900237304 */ /* 0x000e620000200800 */
[----:B------:R-:W-:Y:S01]  /*65e0*/  FADD.FTZ R154, -R185, R154 ;  /* 0x0000009ab99a7221 */ /* 0x000fe20000010100 */
[C-C-:B------:R-:W-:Y:S01]  /*65f0*/  FFMA.FTZ R160, R33.reuse, R160, R32.reuse ;  /* 0x000000a021a07223 */ /* 0x140fe20000010020 */
[----:B------:R-:W-:Y:S01]  /*6600*/  FFMA.FTZ R32, R33, R180, R32 ;  /* 0x000000b421207223 */ /* 0x000fe20000010020 */
[C---:B------:R-:W-:Y:S01]  /*6610*/  FFMA.FTZ R133, R125.reuse, R176, R38 ;  /* 0x000000b07d857223 */ /* 0x040fe20000010026 */
[----:B------:R-:W-:Y:S01]  /*6620*/  FFMA.FTZ R143, R125, R158, R44 ;  /* 0x0000009e7d8f7223 */ /* 0x000fe2000001002c */
[----:B------:R-:W-:-:S02]  /*6630*/  HADD2.F32 R138, -RZ, R138.H0_H0 ;  /* 0x2000008aff8a7230 */ /* 0x000fc40000004100 */
[----:B------:R-:W-:Y:S01]  /*6640*/  FFMA.FTZ R183, R125, R144, R132 ;  /* 0x000000907db77223 */ /* 0x000fe20000010084 */
[----:B------:R-:W-:Y:S01]  /*6650*/  F2F.F16.F32 R42, R135 ;  /* 0x00000087002a7304 */ /* 0x000fe20000200800 */
[----:B------:R-:W-:Y:S01]  /*6660*/  FADD.FTZ R156, -R157, R156 ;  /* 0x0000009c9d9c7221 */ /* 0x000fe20000010100 */
[----:B------:R-:W-:Y:S02]  /*6670*/  HADD2.F32 R130, -RZ, R130.H0_H0 ;  /* 0x20000082ff827230 */ /* 0x000fe40000004100 */
[----:B------:R-:W-:Y:S01]  /*6680*/  FFMA.FTZ R177, R125, R154, R146 ;  /* 0x0000009a7db17223 */ /* 0x000fe20000010092 */
[----:B------:R-:W-:Y:S02]  /*6690*/  HADD2.F32 R132, -RZ, R149.H0_H0 ;  /* 0x20000095ff847230 */ /* 0x000fe40000004100 */
[----:B------:R-:W-:Y:S01]  /*66a0*/  FADD.FTZ R162, -R162, R155 ;  /* 0x0000009ba2a27221 */ /* 0x000fe20000010100 */
[----:B------:R-:W-:Y:S01]  /*66b0*/  FADD.FTZ R32, -R32, R159 ;  /* 0x0000009f20207221 */ /* 0x000fe20000010100 */
[----:B------:R-:W-:Y:S01]  /*66c0*/  FADD.FTZ R160, -R160, R153 ;  /* 0x00000099a0a07221 */ /* 0x000fe20000010100 */
[----:B------:R2:W-:Y:S01]  /*66d0*/  F2F.F16.F32 R39, R47 ;  /* 0x0000002f00277304 */ /* 0x0005e20000200800 */
[----:B0-----:R-:W-:Y:S01]  /*66e0*/  FMUL.FTZ R37, R37, R126 ;  /* 0x0000007e25257220 */ /* 0x001fe20000410000 */
[C---:B------:R-:W-:Y:S01]  /*66f0*/  FFMA.FTZ R171, R125.reuse, R156, R138 ;  /* 0x0000009c7dab7223 */ /* 0x040fe2000001008a */
[C---:B------:R-:W-:Y:S01]  /*6700*/  FFMA.FTZ R175, R125.reuse, R162, R130 ;  /* 0x000000a27daf7223 */ /* 0x040fe20000010082 */
[C---:B------:R-:W-:Y:S01]  /*6710*/  FFMA.FTZ R185, R125.reuse, R32, R132 ;  /* 0x000000207db97223 */ /* 0x040fe20000010084 */
[----:B------:R-:W-:Y:S01]  /*6720*/  FFMA.FTZ R187, R125, R160, R150 ;  /* 0x000000a07dbb7223 */ /* 0x000fe20000010096 */
[-C--:B------:R-:W-:Y:S01]  /*6730*/  FMUL.FTZ R32, R135, R126.reuse ;  /* 0x0000007e87207220 */ /* 0x080fe20000410000 */
[----:B-1----:R-:W-:Y:S01]  /*6740*/  PRMT R35, R34, 0x5410, R35 ;  /* 0x0000541022237816 */ /* 0x002fe20000000023 */
[----:B------:R-:W0:Y:S01]  /*6750*/  F2F.F16.F32 R40, R127 ;  /* 0x0000007f00287304 */ /* 0x000e220000200800 */
[-C--:B------:R-:W-:Y:S01]  /*6760*/  FMUL.FTZ R33, R127, R126.reuse ;  /* 0x0000007e7f217220 */ /* 0x080fe20000410000 */
[-C--:B------:R-:W-:Y:S01]  /*6770*/  FMUL.FTZ R132, R43, R126.reuse ;  /* 0x0000007e2b847220 */ /* 0x080fe20000410000 */
[-C--:B------:R-:W-:Y:S01]  /*6780*/  FMUL.FTZ R45, R45, R126.reuse ;  /* 0x0000007e2d2d7220 */ /* 0x080fe20000410000 */
[-C--:B------:R-:W-:Y:S01]  /*6790*/  FMUL.FTZ R41, R41, R126.reuse ;  /* 0x0000007e29297220 */ /* 0x080fe20000410000 */
[-C--:B--2---:R-:W-:Y:S01]  /*67a0*/  FMUL.FTZ R47, R47, R126.reuse ;  /* 0x0000007e2f2f7220 */ /* 0x084fe20000410000 */
[-C--:B------:R-:W-:Y:S01]  /*67b0*/  FMUL.FTZ R125, R133, R126.reuse ;  /* 0x0000007e857d7220 */ /* 0x080fe20000410000 */
[----:B------:R-:W-:Y:S01]  /*67c0*/  FMUL.FTZ R135, R143, R126 ;  /* 0x0000007e8f877220 */ /* 0x000fe20000410000 */
[----:B------:R1:W-:Y:S01]  /*67d0*/  F2F.F16.F32 R131, R145 ;  /* 0x0000009100837304 */ /* 0x0003e20000200800 */
[----:B0-----:R-:W-:-:S07]  /*67e0*/  PRMT R39, R39, 0x5410, R40 ;  /* 0x0000541027277816 */ /* 0x001fce0000000028 */
[----:B------:R-:W-:Y:S01]  /*67f0*/  F2F.F16.F32 R38, R133 ;  /* 0x0000008500267304 */ /* 0x000fe20000200800 */
[----:B-1----:R-:W-:-:S07]  /*6800*/  FMUL.FTZ R145, R145, R126 ;  /* 0x0000007e91917220 */ /* 0x002fce0000410000 */
[----:B------:R0:W-:Y:S08]  /*6810*/  F2F.F16.F32 R134, R163 ;  /* 0x000000a300867304 */ /* 0x0001f00000200800 */
[----:B------:R-:W-:Y:S01]  /*6820*/  F2F.F16.F32 R44, R143 ;  /* 0x0000008f002c7304 */ /* 0x000fe20000200800 */
[----:B0-----:R-:W-:-:S07]  /*6830*/  FMUL.FTZ R163, R163, R126 ;  /* 0x0000007ea3a37220 */ /* 0x001fce0000410000 */
[----:B------:R0:W-:Y:S08]  /*6840*/  F2F.F16.F32 R142, R173 ;  /* 0x000000ad008e7304 */ /* 0x0001f00000200800 */
        /* <DEDUP_REMOVED lines=10> */
[----:B0-----:R-:W-:-:S05]  /*68f0*/  IMAD.WIDE.U32 R36, R36, 0x10000, RZ ;  /* 0x0001000024247825 */ /* 0x001fca00078e00ff */
[----:B------:R-:W-:Y:S01]  /*6900*/  LOP3.LUT R37, R35, R37, RZ, 0xfc, !PT ;  /* 0x0000002523257212 */ /* 0x000fe200078efcff */
[----:B------:R-:W-:Y:S01]  /*6910*/  IMAD.WIDE.U32 R34, R131, 0x10000, RZ ;  /* 0x0001000083227825 */ /* 0x000fe200078e00ff */
[----:B------:R0:W2:Y:S03]  /*6920*/  F2F.F16.F32 R141, R151 ;  /* 0x00000097008d7304 */ /* 0x0000a60000200800 */
[----:B-1----:R-:W-:Y:S01]  /*6930*/  FMUL.FTZ R147, R147, R126 ;  /* 0x0000007e93937220 */ /* 0x002fe20000410000 */
[----:B------:R-:W-:Y:S02]  /*6940*/  LOP3.LUT R34, R34, R44, RZ, 0xfc, !PT ;  /* 0x0000002c22227212 */ /* 0x000fe400078efcff */
[----:B------:R-:W-:Y:S02]  /*6950*/  LOP3.LUT R35, R129, R35, RZ, 0xfc, !PT ;  /* 0x0000002381237212 */ /* 0x000fe400078efcff */
[----:B------:R-:W-:Y:S01]  /*6960*/  F2F.F16.F32 R128, R165 ;  /* 0x000000a500807304 */ /* 0x000fe20000200800 */
[----:B0-----:R-:W-:Y:S01]  /*6970*/  FMUL.FTZ R151, R151, R126 ;  /* 0x0000007e97977220 */ /* 0x001fe20000410000 */
[----:B--2---:R-:W-:-:S06]  /*6980*/  PRMT R141, R136, 0x5410, R141 ;  /* 0x00005410888d7816 */ /* 0x004fcc000000008d */
[----:B------:R0:W-:Y:S08]  /*6990*/  F2F.F16.F32 R140, R167 ;  /* 0x000000a7008c7304 */ /* 0x0001f00000200800 */
[----:B------:R1:W2:Y:S01]  /*69a0*/  F2F.F16.F32 R157, R169 ;  /* 0x000000a9009d7304 */ /* 0x0002a20000200800 */
[----:B0-----:R-:W-:-:S07]  /*69b0*/  FMUL.FTZ R167, R167, R126 ;  /* 0x0000007ea7a77220 */ /* 0x001fce0000410000 */
[----:B------:R0:W-:Y:S01]  /*69c0*/  F2F.F16.F32 R138, R171 ;  /* 0x000000ab008a7304 */ /* 0x0001e20000200800 */
[----:B-1----:R-:W-:Y:S01]  /*69d0*/  FMUL.FTZ R169, R169, R126 ;  /* 0x0000007ea9a97220 */ /* 0x002fe20000410000 */
[----:B--2---:R-:W-:-:S06]  /*69e0*/  PRMT R157, R140, 0x5410, R157 ;  /* 0x000054108c9d7816 */ /* 0x004fcc000000009d */
        /* <DEDUP_REMOVED lines=20> */
[----:B------:R0:W-:Y:S01]  /*6b30*/  F2F.F16.F32 R152, R45 ;  /* 0x0000002d00987304 */ /* 0x0001e20000200800 */
[----:B--2---:R-:W-:Y:S01]  /*6b40*/  FMUL.FTZ R183, R183, R126 ;  /* 0x0000007eb7b77220 */ /* 0x004fe20000410000 */
[----:B-1----:R-:W-:-:S06]  /*6b50*/  LOP3.LUT R36, R36, R0, RZ, 0xfc, !PT ;  /* 0x0000000024247212 */ /* 0x002fcc00078efcff */
[----:B------:R1:W2:Y:S01]  /*6b60*/  F2F.F16.F32 R159, R41 ;  /* 0x00000029009f7304 */ /* 0x0002a20000200800 */
[----:B0-----:R-:W-:-:S07]  /*6b70*/  IMAD.WIDE.U32 R44, R146, 0x10000, RZ ;  /* 0x00010000922c7825 */ /* 0x001fce00078e00ff */
[----:B------:R0:W-:Y:S01]  /*6b80*/  F2F.F16.F32 R161, R33 ;  /* 0x0000002100a17304 */ /* 0x0001e20000200800 */
[----:B-1----:R-:W-:-:S03]  /*6b90*/  IMAD.WIDE.U32 R40, R134, 0x10000, RZ ;  /* 0x0001000086287825 */ /* 0x002fc600078e00ff */
[----:B------:R-:W-:-:S04]  /*6ba0*/  LOP3.LUT R38, R40, R128, RZ, 0xfc, !PT ;  /* 0x0000008028267212 */ /* 0x000fc800078efcff */
[----:B------:R-:W-:Y:S01]  /*6bb0*/  F2F.F16.F32 R132, R132 ;  /* 0x0000008400847304 */ /* 0x000fe20000200800 */
[----:B0-----:R-:W-:Y:S01]  /*6bc0*/  LOP3.LUT R33, R39, R43, RZ, 0xfc, !PT ;  /* 0x0000002b27217212 */ /* 0x001fe200078efcff */
[----:B------:R-:W-:Y:S01]  /*6bd0*/  IMAD.WIDE.U32 R42, R142, 0x10000, RZ ;  /* 0x000100008e2a7825 */ /* 0x000fe200078e00ff */
[----:B------:R-:W0:Y:S01]  /*6be0*/  LDC.64 R128, c[0x0][0x478] ;  /* 0x00011e00ff807b82 */ /* 0x000e220000000a00 */
[----:B------:R-:W-:Y:S02]  /*6bf0*/  LOP3.LUT R39, R141, R41, RZ, 0xfc, !PT ;  /* 0x000000298d277212 */ /* 0x000fe400078efcff */
[----:B--2---:R-:W-:Y:S02]  /*6c00*/  PRMT R159, R154, 0x5410, R159 ;  /* 0x000054109a9f7816 */ /* 0x004fe4000000009f */
[----:B------:R1:W-:Y:S01]  /*6c10*/  F2F.F16.F32 R158, R137 ;  /* 0x00000089009e7304 */ /* 0x0003e20000200800 */
[----:B------:R-:W-:Y:S02]  /*6c20*/  LOP3.LUT R40, R42, R138, RZ, 0xfc, !PT ;  /* 0x0000008a2a287212 */ /* 0x000fe400078efcff */
[----:B------:R-:W-:Y:S01]  /*6c30*/  LOP3.LUT R42, R44, R130, RZ, 0xfc, !PT ;  /* 0x000000822c2a7212 */ /* 0x000fe200078efcff */
[----:B------:R-:W-:Y:S01]  /*6c40*/  IMAD.WIDE.U32 R130, R127, 0x10000, RZ ;  /* 0x000100007f827825 */ /* 0x000fe200078e00ff */
[----:B------:R-:W-:-:S02]  /*6c50*/  LOP3.LUT R41, R157, R43, RZ, 0xfc, !PT ;  /* 0x0000002b9d297212 */ /* 0x000fc400078efcff */
[----:B------:R-:W-:Y:S01]  /*6c60*/  LOP3.LUT R43, R155, R45, RZ, 0xfc, !PT ;  /* 0x0000002d9b2b7212 */ /* 0x000fe200078efcff */
[----:B------:R-:W2:Y:S01]  /*6c70*/  F2F.F16.F32 R139, R139 ;  /* 0x0000008b008b7304 */ /* 0x000ea20000200800 */
[----:B-1----:R-:W-:Y:S02]  /*6c80*/  FMUL.FTZ R137, R165, R126 ;  /* 0x0000007ea5897220 */ /* 0x002fe40000410000 */
[----:B------:R-:W1:Y:S05]  /*6c90*/  LDC.64 R126, c[0x0][0x468] ;  /* 0x00011a00ff7e7b82 */ /* 0x000e6a0000000a00 */
[----:B------:R-:W-:Y:S01]  /*6ca0*/  F2F.F16.F32 R133, R145 ;  /* 0x0000009100857304 */ /* 0x000fe20000200800 */
[----:B0-----:R-:W-:Y:S01]  /*6cb0*/  IMAD.WIDE.U32 R154, R121, 0x8, R128 ;  /* 0x00000008799a7825 */ /* 0x001fe200078e0080 */
[----:B--2---:R-:W-:-:S06]  /*6cc0*/  PRMT R141, R158, 0x5410, R139 ;  /* 0x000054109e8d7816 */ /* 0x004fcc000000008b */
[----:B------:R-:W0:Y:S08]  /*6cd0*/  F2F.F16.F32 R163, R163 ;  /* 0x000000a300a37304 */ /* 0x000e300000200800 */
[----:B------:R2:W3:Y:S01]  /*6ce0*/  F2F.F16.F32 R156, R47 ;  /* 0x0000002f009c7304 */ /* 0x0004e20000200800 */
[----:B0-----:R-:W-:-:S07]  /*6cf0*/  IMAD.WIDE.U32 R138, R163, 0x10000, RZ ;  /* 0x00010000a38a7825 */ /* 0x001fce00078e00ff */
[----:B------:R-:W-:Y:S01]  /*6d00*/  F2F.F16.F32 R147, R147 ;  /* 0x0000009300937304 */ /* 0x000fe20000200800 */
[----:B--2---:R-:W-:Y:S01]  /*6d10*/  IMAD.WIDE.U32 R46, R144, 0x10000, RZ ;  /* 0x00010000902e7825 */ /* 0x004fe200078e00ff */
[----:B---3--:R-:W-:-:S06]  /*6d20*/  PRMT R161, R156, 0x5410, R161 ;  /* 0x000054109ca17816 */ /* 0x008fcc00000000a1 */
[----:B------:R0:W2:Y:S01]  /*6d30*/  F2F.F16.F32 R160, R151 ;  /* 0x0000009700a07304 */ /* 0x0000a20000200800 */
[----:B------:R-:W-:Y:S01]  /*6d40*/  LOP3.LUT R45, R153, R47, RZ, 0xfc, !PT ;  /* 0x0000002f992d7212 */ /* 0x000fe200078efcff */
[----:B-1----:R-:W-:Y:S01]  /*6d50*/  IMAD.WIDE.U32 R144, R123, 0x8, R126 ;  /* 0x000000087b907825 */ /* 0x002fe200078e007e */
[----:B------:R-:W-:Y:S02]  /*6d60*/  LOP3.LUT R44, R46, R149, RZ, 0xfc, !PT ;  /* 0x000000952e2c7212 */ /* 0x000fe400078efcff */
[----:B------:R-:W-:Y:S01]  /*6d70*/  LOP3.LUT R131, R161, R131, RZ, 0xfc, !PT ;  /* 0x00000083a1837212 */ /* 0x000fe200078efcff */
[----:B------:R-:W-:Y:S02]  /*6d80*/  IMAD.WIDE.U32 R46, R152, 0x10000, RZ ;  /* 0x00010000982e7825 */ /* 0x000fe400078e00ff */
[----:B------:R-:W1:Y:S02]  /*6d90*/  F2F.F16.F32 R135, R135 ;  /* 0x0000008700877304 */ /* 0x000e640000200800 */
[----:B0-----:R-:W-:Y:S01]  /*6da0*/  IMAD.WIDE.U32 R150, R120, 0x8, R128 ;  /* 0x0000000878967825 */ /* 0x001fe200078e0080 */
[----:B------:R-:W-:-:S02]  /*6db0*/  LOP3.LUT R46, R46, R132, RZ, 0xfc, !PT ;  /* 0x000000842e2e7212 */ /* 0x000fc400078efcff */
[----:B------:R-:W-:Y:S01]  /*6dc0*/  LOP3.LUT R47, R159, R47, RZ, 0xfc, !PT ;  /* 0x0000002f9f2f7212 */ /* 0x000fe200078efcff */
[----:B------:R-:W-:Y:S01]  /*6dd0*/  IMAD.WIDE.U32 R132, R133, 0x10000, RZ ;  /* 0x0001000085847825 */ /* 0x000fe200078e00ff */
[----:B--2---:R-:W-:Y:S01]  /*6de0*/  PRMT R147, R147, 0x5410, R160 ;  /* 0x0000541093937816 */ /* 0x004fe200000000a0 */
[----:B------:R-:W0:Y:S03]  /*6df0*/  F2F.F16.F32 R137, R137 ;  /* 0x0000008900897304 */ /* 0x000e260000200800 */
[----:B------:R-:W-:Y:S02]  /*6e00*/  LOP3.LUT R133, R141, R133, RZ, 0xfc, !PT ;  /* 0x000000858d857212 */ /* 0x000fe400078efcff */
[----:B-1----:R-:W-:-:S03]  /*6e10*/  LOP3.LUT R132, R132, R135, RZ, 0xfc, !PT ;  /* 0x0000008784847212 */ /* 0x002fc600078efcff */
[----:B------:R-:W1:Y:S01]  /*6e20*/  F2F.F16.F32 R173, R173 ;  /* 0x000000ad00ad7304 */ /* 0x000e620000200800 */
[----:B------:R-:W-:Y:S01]  /*6e30*/  LOP3.LUT R135, R147, R139, RZ, 0xfc, !PT ;  /* 0x0000008b93877212 */ /* 0x000fe200078efcff */
[----:B------:R-:W-:Y:S01]  /*6e40*/  IMAD.WIDE.U32 R146, R122, 0x8, R128 ;  /* 0x000000087a927825 */ /* 0x000fe200078e0080 */
[----:B0-----:R-:W-:-:S05]  /*6e50*/  LOP3.LUT R134, R138, R137, RZ, 0xfc, !PT ;  /* 0x000000898a867212 */ /* 0x001fca00078efcff */
[----:B------:R-:W0:Y:S01]  /*6e60*/  F2F.F16.F32 R177, R177 ;  /* 0x000000b100b17304 */ /* 0x000e220000200800 */
[----:B------:R-:W-:-:S05]  /*6e70*/  IMAD.WIDE.U32 R136, R119, 0x8, R128 ;  /* 0x0000000877887825 */ /* 0x000fca00078e0080 */
[----:B------:R2:W-:Y:S01]  /*6e80*/  STG.E.64 desc[UR8][R136.64], R36 ;  /* 0x0000002488007986 */ /* 0x0005e2000c101b08 */
[----:B-1----:R-:W-:Y:S01]  /*6e90*/  IMAD.WIDE.U32 R140, R173, 0x10000, RZ ;  /* 0x00010000ad8c7825 */ /* 0x002fe200078e00ff */
[----:B------:R-:W1:Y:S03]  /*6ea0*/  F2F.F16.F32 R142, R185 ;  /* 0x000000b9008e7304 */ /* 0x000e660000200800 */
[----:B0-----:R-:W-:-:S05]  /*6eb0*/  IMAD.WIDE.U32 R138, R177, 0x10000, RZ ;  /* 0x00010000b18a7825 */ /* 0x001fca00078e00ff */
[----:B------:R-:W-:Y:S01]  /*6ec0*/  F2F.F16.F32 R167, R167 ;  /* 0x000000a700a77304 */ /* 0x000fe20000200800 */
[----:B--2---:R-:W-:-:S07]  /*6ed0*/  IMAD.WIDE.U32 R36, R120, 0x8, R126 ;  /* 0x0000000878247825 */ /* 0x004fce00078e007e */
[----:B------:R-:W0:Y:S01]  /*6ee0*/  F2F.F16.F32 R162, R169 ;  /* 0x000000a900a27304 */ /* 0x000e220000200800 */
[----:B-1----:R-:W-:-:S07]  /*6ef0*/  IMAD.WIDE.U32 R142, R142, 0x10000, RZ ;  /* 0x000100008e8e7825 */ /* 0x002fce00078e00ff */
[----:B------:R-:W-:Y:S01]  /*6f00*/  F2F.F16.F32 R179, R179 ;  /* 0x000000b300b37304 */ /* 0x000fe20000200800 */
[----:B0-----:R-:W-:-:S07]  /*6f10*/  PRMT R167, R167, 0x5410, R162 ;  /* 0x00005410a7a77816 */ /* 0x001fce00000000a2 */
[----:B------:R-:W0:Y:S01]  /*6f20*/  F2F.F16.F32 R164, R181 ;  /* 0x000000b500a47304 */ /* 0x000e220000200800 */
[----:B------:R-:W-:-:S07]  /*6f30*/  LOP3.LUT R149, R167, R141, RZ, 0xfc, !PT ;  /* 0x0000008da7957212 */ /* 0x000fce00078efcff */
[----:B------:R-:W-:Y:S01]  /*6f40*/  F2F.F16.F32 R0, R189 ;  /* 0x000000bd00007304 */ /* 0x000fe20000200800 */
[----:B0-----:R-:W-:-:S07]  /*6f50*/  PRMT R179, R179, 0x5410, R164 ;  /* 0x00005410b3b37816 */ /* 0x001fce00000000a4 */
[----:B------:R-:W0:Y:S01]  /*6f60*/  F2F.F16.F32 R187, R187 ;  /* 0x000000bb00bb7304 */ /* 0x000e220000200800 */
[----:B------:R-:W-:-:S07]  /*6f70*/  LOP3.LUT R153, R179, R139, RZ, 0xfc, !PT ;  /* 0x0000008bb3997212 */ /* 0x000fce00078efcff */
[----:B------:R-:W1:Y:S01]  /*6f80*/  F2F.F16.F32 R171, R171 ;  /* 0x000000ab00ab7304 */ /* 0x000e620000200800 */
[----:B0-----:R-:W-:-:S07]  /*6f90*/  PRMT R187, R187, 0x5410, R0 ;  /* 0x00005410bbbb7816 */ /* 0x001fce0000000000 */
[----:B------:R-:W0:Y:S01]  /*6fa0*/  F2F.F16.F32 R175, R175 ;  /* 0x000000af00af7304 */ /* 0x000e220000200800 */
[----:B------:R-:W-:Y:S02]  /*6fb0*/  LOP3.LUT R157, R187, R143, RZ, 0xfc, !PT ;  /* 0x0000008fbb9d7212 */ /* 0x000fe400078efcff */
[----:B-1----:R-:W-:-:S05]  /*6fc0*/  LOP3.LUT R148, R140, R171, RZ, 0xfc, !PT ;  /* 0x000000ab8c947212 */ /* 0x002fca00078efcff */
[----:B------:R-:W1:Y:S01]  /*6fd0*/  F2F.F16.F32 R183, R183 ;  /* 0x000000b700b77304 */ /* 0x000e620000200800 */
[----:B------:R-:W-:Y:S01]  /*6fe0*/  IMAD.WIDE.U32 R140, R124, 0x8, R128 ;  /* 0x000000087c8c7825 */ /* 0x000fe200078e0080 */
[----:B0-----:R-:W-:-:S06]  /*6ff0*/  LOP3.LUT R152, R138, R175, RZ, 0xfc, !PT ;  /* 0x000000af8a987212 */ /* 0x001fcc00078efcff */
[----:B------:R-:W0:Y:S01]  /*7000*/  F2F.F16.F32 R125, R125 ;  /* 0x0000007d007d7304 */ /* 0x000e220000200800 */
        /* <DEDUP_REMOVED lines=22> */
.L_x_7354:
        /* <DEDUP_REMOVED lines=60> */
.L_x_7347:
        /* <DEDUP_REMOVED lines=24> */
.L_x_7357:
        /* <DEDUP_REMOVED lines=13> */
.L_x_14387:


//--------------------- .text._ZN10layer_norm13ln_bwd_kernelINS_13Kernel_traitsIf6__halfS2_S2_fjLj7168ELj1ELj1ELj8ELj8ENS_18Kernel_traits_baseILj7168EfS2_S2_S2_fjLj256EEEEELb0ELb0ELb1ELb0EEEvNS_9BwdParamsE --------------------------
	.section	.text._ZN10layer_norm13ln_bwd_kernelINS_13Kernel_traitsIf6__halfS2_S2_fjLj7168ELj1ELj1ELj8ELj8ENS_18Kernel_traits_baseILj7168EfS2_S2_S2_fjLj256EEEEELb0ELb0ELb1ELb0EEEvNS_9BwdParamsE,"ax",@progbits
	.align	128
        .global         _ZN10layer_norm13ln_bwd_kernelINS_13Kernel_traitsIf6__halfS2_S2_fjLj7168ELj1ELj1ELj8ELj8ENS_18Kernel_traits_baseILj7168EfS2_S2_S2_fjLj256EEEEELb0ELb0ELb1ELb0EEEvNS_9BwdParamsE
        .type           _ZN10layer_norm13ln_bwd_kernelINS_13Kernel_traitsIf6__halfS2_S2_fjLj7168ELj1ELj1ELj8ELj8ENS_18Kernel_traits_baseILj7168EfS2_S2_S2_fjLj256EEEEELb0ELb0ELb1ELb0EEEvNS_9BwdParamsE,@function
        .size           _ZN10layer_norm13ln_bwd_kernelINS_13Kernel_traitsIf6__halfS2_S2_fjLj7168ELj1ELj1ELj8ELj8ENS_18Kernel_traits_baseILj7168EfS2_S2_S2_fjLj256EEEEELb0ELb0ELb1ELb0EEEvNS_9BwdParamsE,(.L_x_14388 - _ZN10layer_norm13ln_bwd_kernelINS_13Kernel_traitsIf6__halfS2_S2_fjLj7168ELj1ELj1ELj8ELj8ENS_18Kernel_traits_baseILj7168EfS2_S2_S2_fjLj256EEEEELb0ELb0ELb1ELb0EEEvNS_9BwdParamsE)
        .other          _ZN10layer_norm13ln_bwd_kernelINS_13Kernel_traitsIf6__halfS2_S2_fjLj7168ELj1ELj1ELj8ELj8ENS_18Kernel_traits_baseILj7168EfS2_S2_S2_fjLj256EEEEELb0ELb0ELb1ELb0EEEvNS_9BwdParamsE,@"STO_CUDA_ENTRY STV_DEFAULT"
_ZN10layer_norm13ln_bwd_kernelINS_13Kernel_traitsIf6__halfS2_S2_fjLj7168ELj1ELj1ELj8ELj8ENS_18Kernel_traits_baseILj7168EfS2_S2_S2_fjLj256EEEEELb0ELb0ELb1ELb0EEEvNS_9BwdParamsE:
.text._ZN10layer_norm13ln_bwd_kernelINS_13Kernel_traitsIf6__halfS2_S2_fjLj7168ELj1ELj1ELj8ELj8ENS_18Kernel_traits_baseILj7168EfS2_S2_S2_fjLj256EEEEELb0ELb0ELb1ELb0EEEvNS_9BwdParamsE:
        /* <DEDUP_REMOVED lines=114> */
.L_x_7452:
        /* <DEDUP_REMOVED lines=17> */
[----:B------:R-:W-:Y:S01]  /*0830*/  IADD3 R129, PT, PT, R6, -0x1, RZ ;  /* 0xffffffff06817810 */ /* 0x000fe20007ffe0ff */
[-C--:B-1----:R-:W-:Y:S01]  /*0840*/  IMAD R126, R5, R2.reuse, RZ ;  /* 0x00000002057e7224 */ /* 0x082fe200078e02ff */
[C---:B------:R-:W-:Y:S01]  /*0850*/  ISETP.GE.U32.AND P0, PT, R4.reuse, 0x100, PT ;  /* 0x000001000400780c */ /* 0x040fe20003f06070 */
        /* <DEDUP_REMOVED lines=32> */
[--C-:B--2---:R-:W-:Y:S02]  /*0a60*/  SHF.R.U64 R129, R10, 0x10, R11.reuse ;  /* 0x000000100a817819 */ /* 0x104fe4000000120b */
[----:B------:R-:W-:Y:S02]  /*0a70*/  MOV R128, R11 ;  /* 0x0000000b00807202 */ /* 0x000fe40000000f00 */
[----:B------:R-:W-:Y:S02]  /*0a80*/  SHF.R.U32.HI R130, RZ, 0x10, R11 ;  /* 0x00000010ff827819 */ /* 0x000fe4000001160b */
[----:B---3--:R-:W-:Y:S01]  /*0a90*/  SHF.R.U64 R11, R8, 0x10, R9 ;  /* 0x00000010080b7819 */ /* 0x008fe20000001209 */
[----:B------:R-:W-:Y:S01]  /*0aa0*/  HADD2.F32 R3, -RZ, R8.H0_H0 ;  /* 0x20000008ff037230 */ /* 0x000fe20000004100 */
[----:B------:R-:W-:Y:S01]  /*0ab0*/  MOV R14, R10 ;  /* 0x0000000a000e7202 */ /* 0x000fe20000000f00 */
[----:B------:R-:W-:-:S02]  /*0ac0*/  HADD2.F32 R127, -RZ, R9.H0_H0 ;  /* 0x20000009ff7f7230 */ /* 0x000fc40000004100 */
[----:B------:R-:W-:Y:S02]  /*0ad0*/  HADD2.F32 R11, -RZ, R11.H0_H0 ;  /* 0x2000000bff0b7230 */ /* 0x000fe40000004100 */
[C---:B------:R-:W-:Y:S01]  /*0ae0*/  FADD.FTZ R8, -R124.reuse, R3 ;  /* 0x000000037c087221 */ /* 0x040fe20000010100 */
[----:B------:R-:W-:Y:S01]  /*0af0*/  SHF.R.U32.HI R131, RZ, 0x10, R9 ;  /* 0x00000010ff837819 */ /* 0x000fe20000011609 */
[----:B------:R-:W-:Y:S02]  /*0b00*/  HADD2.F32 R9, -RZ, R14.H0_H0 ;  /* 0x2000000eff097230 */ /* 0x000fe40000004100 */
[C---:B------:R-:W-:Y:S01]  /*0b10*/  FADD.FTZ R10, -R124.reuse, R11 ;  /* 0x0000000b7c0a7221 */ /* 0x040fe20000010100 */
[C---:B-----5:R-:W-:Y:S01]  /*0b20*/  FMUL.FTZ R3, R7.reuse, R8 ;  /* 0x0000000807037220 */ /* 0x060fe20000410000 */
[----:B0-----:R-:W-:Y:S01]  /*0b30*/  FADD.FTZ R12, -R124, R127 ;  /* 0x0000007f7c0c7221 */ /* 0x001fe20000010100 */
[----:B------:R-:W-:Y:S02]  /*0b40*/  HADD2.F32 R14, -RZ, R129.H0_H0 ;  /* 0x20000081ff0e7230 */ /* 0x000fe40000004100 */
[----:B------:R-:W-:Y:S01]  /*0b50*/  FMUL.FTZ R8, R7, R10 ;  /* 0x0000000a07087220 */ /* 0x000fe20000410000 */
[----:B------:R-:W-:-:S02]  /*0b60*/  HADD2.F32 R127, -RZ, R131.H0_H0 ;  /* 0x20000083ff7f7230 */ /* 0x000fc40000004100 */
[----:B------:R-:W-:Y:S01]  /*0b70*/  FADD.FTZ R64, R64, R9 ;  /* 0x0000000940407221 */ /* 0x000fe20000010000 */
[----:B------:R-:W-:Y:S02]  /*0b80*/  HADD2.F32 R13, -RZ, R128.H0_H0 ;  /* 0x20000080ff0d7230 */ /* 0x000fe40000004100 */
        /* <DEDUP_REMOVED lines=23> */
.L_x_7362:
[----:B----4-:R-:W-:Y:S05]  /*0d00*/  BSYNC.RECONVERGENT B1 ;  /* 0x0000000000017941 */ /* 0x010fea0003800200 */
.L_x_7361:
        /* <DEDUP_REMOVED lines=20> */
[--C-:B---3--:R-:W-:Y:S01]  /*0e50*/  SHF.R.U64 R18, R16, 0x10, R17.reuse ;  /* 0x0000001010127819 */ /* 0x108fe20000001211 */
[----:B------:R-:W-:Y:S01]  /*0e60*/  HADD2.F32 R19, -RZ, R16.H0_H0 ;  /* 0x20000010ff137230 */ /* 0x000fe20000004100 */
[----:B------:R-:W-:Y:S01]  /*0e70*/  SHF.R.U32.HI R16, RZ, 0x10, R17 ;  /* 0x00000010ff107819 */ /* 0x000fe20000011611 */
[----:B------:R-:W-:Y:S02]  /*0e80*/  HADD2.F32 R129, -RZ, R17.H0_H0 ;  /* 0x20000011ff817230 */ /* 0x000fe40000004100 */
[----:B------:R-:W-:Y:S02]  /*0e90*/  HADD2.F32 R17, -RZ, R15.H0_H0 ;  /* 0x2000000fff117230 */ /* 0x000fe40000004100 */
[----:B------:R-:W-:Y:S02]  /*0ea0*/  HADD2.F32 R15, -RZ, R18.H0_H0 ;  /* 0x20000012ff0f7230 */ /* 0x000fe40000004100 */
[----:B------:R-:W-:Y:S01]  /*0eb0*/  FADD.FTZ R18, -R124, R19 ;  /* 0x000000137c127221 */ /* 0x000fe20000010100 */
[----:B------:R-:W-:-:S02]  /*0ec0*/  HADD2.F32 R22, -RZ, R22.H0_H0 ;  /* 0x20000016ff167230 */ /* 0x000fc40000004100 */
[C---:B0-----:R-:W-:Y:S01]  /*0ed0*/  FADD.FTZ R20, -R124.reuse, R15 ;  /* 0x0000000f7c147221 */ /* 0x041fe20000010100 */
[----:B------:R-:W-:Y:S02]  /*0ee0*/  HADD2.F32 R21, -RZ, R16.H0_H0 ;  /* 0x20000010ff157230 */ /* 0x000fe40000004100 */
[C---:B-----5:R-:W-:Y:S01]  /*0ef0*/  FMUL.FTZ R15, R7.reuse, R18 ;  /* 0x00000012070f7220 */ /* 0x060fe20000410000 */
[----:B------:R-:W-:Y:S01]  /*0f00*/  FADD.FTZ R128, -R124, R129 ;  /* 0x000000817c807221 */ /* 0x000fe20000010100 */
[----:B------:R-:W-:Y:S01]  /*0f10*/  FMUL.FTZ R16, R7, R20 ;  /* 0x0000001407107220 */ /* 0x000fe20000410000 */
[-C--:B------:R-:W-:Y:S01]  /*0f20*/  FMUL.FTZ R18, R116, R17.reuse ;  /* 0x0000001174127220 */ /* 0x080fe20000410000 */
[----:B------:R-:W-:Y:S02]  /*0f30*/  HADD2.F32 R127, -RZ, R127.H0_H0 ;  /* 0x2000007fff7f7230 */ /* 0x000fe40000004100 */
[----:B------:R-:W-:Y:S01]  /*0f40*/  FADD.FTZ R60, R60, R17 ;  /* 0x000000113c3c7221 */ /* 0x000fe20000010000 */
[----:B------:R-:W-:Y:S01]  /*0f50*/  FFMA.FTZ R88, R15, R17, R88 ;  /* 0x000000110f587223 */ /* 0x000fe20000010058 */
[----:B------:R-:W-:Y:S01]  /*0f60*/  FADD.FTZ R61, R61, R22 ;  /* 0x000000163d3d7221 */ /* 0x000fe20000010000 */
[-C--:B------:R-:W-:Y:S01]  /*0f70*/  FFMA.FTZ R89, R16, R22.reuse, R89 ;  /* 0x0000001610597223 */ /* 0x080fe20000010059 */
[----:B------:R-:W-:Y:S01]  /*0f80*/  FMUL.FTZ R19, R117, R22 ;  /* 0x0000001675137220 */ /* 0x000fe20000410000 */
[----:B------:R-:W-:Y:S01]  /*0f90*/  FMUL.FTZ R17, R7, R128 ;  /* 0x0000008007117220 */ /* 0x000fe20000410000 */
[----:B------:R-:W-:Y:S01]  /*0fa0*/  FADD.FTZ R22, -R124, R21 ;  /* 0x000000157c167221 */ /* 0x000fe20000010100 */
[----:B------:R-:W-:Y:S01]  /*0fb0*/  FADD.FTZ R128, R139, R18 ;  /* 0x000000128b807221 */ /* 0x000fe20000010000 */
[----:B------:R-:W-:Y:S01]  /*0fc0*/  FFMA.FTZ R21, R15, R18, R138 ;  /* 0x000000120f157223 */ /* 0x000fe2000001008a */
[----:B------:R-:W-:-:S02]  /*0fd0*/  HADD2.F32 R130, -RZ, R130.H0_H0 ;  /* 0x20000082ff827230 */ /* 0x000fc40000004100 */
        /* <DEDUP_REMOVED lines=13> */
.L_x_7364:
[----:B------:R-:W-:Y:S05]  /*10b0*/  BSYNC.RECONVERGENT B1 ;  /* 0x0000000000017941 */ /* 0x000fea0003800200 */
.L_x_7363:
        /* <DEDUP_REMOVED lines=57> */
.L_x_7366:
[----:B------:R-:W-:Y:S05]  /*1450*/  BSYNC.RECONVERGENT B1 ;  /* 0x0000000000017941 */ /* 0x000fea0003800200 */
.L_x_7365:
        /* <DEDUP_REMOVED lines=57> */
.L_x_7368:
[----:B------:R-:W-:Y:S05]  /*17f0*/  BSYNC.RECONVERGENT B1 ;  /* 0x0000000000017941 */ /* 0x000fea0003800200 */
.L_x_7367:
        /* <DEDUP_REMOVED lines=17> */
[----:B---3--:R-:W-:Y:S01]  /*1910*/  SHF.R.U64 R130, R128, 0x10, R129 ;  /* 0x0000001080827819 */ /* 0x008fe20000001281 */
[----:B------:R-:W-:-:S02]  /*1920*/  HADD2.F32 R127, -RZ, R39.H0_H0 ;  /* 0x20000027ff7f7230 */ /* 0x000fc40000004100 */
[----:B------:R-:W-:Y:S02]  /*1930*/  HADD2.F32 R137, -RZ, R128.H0_H0 ;  /* 0x20000080ff897230 */ /* 0x000fe40000004100 */
[----:B------:R-:W-:Y:S01]  /*1940*/  HADD2.F32 R39, -RZ, R130.H0_H0 ;  /* 0x20000082ff277230 */ /* 0x000fe20000004100 */
[----:B------:R-:W-:Y:S01]  /*1950*/  MOV R134, R131 ;  /* 0x0000008300867202 */ /* 0x000fe20000000f00 */
[----:B------:R-:W-:Y:S01]  /*1960*/  HADD2.F32 R141, -RZ, R129.H0_H0 ;  /* 0x20000081ff8d7230 */ /* 0x000fe20000004100 */
[----:B------:R-:W-:Y:S02]  /*1970*/  SHF.R.U32.HI R135, RZ, 0x10, R131 ;  /* 0x00000010ff877819 */ /* 0x000fe40000011683 */
[----:B------:R-:W-:Y:S01]  /*1980*/  SHF.R.U32.HI R131, RZ, 0x10, R129 ;  /* 0x00000010ff837819 */ /* 0x000fe20000011681 */
[C---:B------:R-:W-:Y:S01]  /*1990*/  FADD.FTZ R140, -R124.reuse, R39 ;  /* 0x000000277c8c7221 */ /* 0x040fe20000010100 */
[----:B0-----:R-:W-:Y:S01]  /*19a0*/  FADD.FTZ R132, -R124, R137 ;  /* 0x000000897c847221 */ /* 0x001fe20000010100 */
[----:B------:R-:W-:-:S02]  /*19b0*/  HADD2.F32 R128, -RZ, R136.H0_H0 ;  /* 0x20000088ff807230 */ /* 0x000fc40000004100 */
[----:B------:R-:W-:Y:S02]  /*19c0*/  HADD2.F32 R129, -RZ, R134.H0_H0 ;  /* 0x20000086ff817230 */ /* 0x000fe40000004100 */
[----:B------:R-:W-:Y:S01]  /*19d0*/  FADD.FTZ R134, -R124, R141 ;  /* 0x0000008d7c867221 */ /* 0x000fe20000010100 */
[----:B------:R-:W-:Y:S02]  /*19e0*/  HADD2.F32 R131, -RZ, R131.H0_H0 ;  /* 0x20000083ff837230 */ /* 0x000fe40000004100 */
        /* <DEDUP_REMOVED lines=26> */
.L_x_7370:
[----:B------:R-:W-:Y:S05]  /*1b90*/  BSYNC.RECONVERGENT B1 ;  /* 0x0000000000017941 */ /* 0x000fea0003800200 */
.L_x_7369:
        /* <DEDUP_REMOVED lines=18> */
[----:B------:R-:W-:Y:S01]  /*1cc0*/  HADD2.F32 R137, -RZ, R128.H0_H0 ;  /* 0x20000080ff897230 */ /* 0x000fe20000004100 */
[----:B------:R-:W-:-:S03]  /*1cd0*/  MOV R134, R131 ;  /* 0x0000008300867202 */ /* 0x000fc60000000f00 */
[----:B0-----:R-:W-:Y:S01]  /*1ce0*/  HADD2.F32 R133, -RZ, R130.H0_H0 ;  /* 0x20000082ff857230 */ /* 0x001fe20000004100 */
[----:B------:R-:W-:Y:S01]  /*1cf0*/  SHF.R.U32.HI R135, RZ, 0x10, R131 ;  /* 0x00000010ff877819 */ /* 0x000fe20000011683 */
[----:B------:R-:W-:Y:S01]  /*1d00*/  HADD2.F32 R147, -RZ, R129.H0_H0 ;  /* 0x20000081ff937230 */ /* 0x000fe20000004100 */
[----:B------:R-:W-:Y:S01]  /*1d10*/  SHF.R.U32.HI R131, RZ, 0x10, R129 ;  /* 0x00000010ff837819 */ /* 0x000fe20000011681 */
[----:B------:R-:W-:Y:S02]  /*1d20*/  HADD2.F32 R127, -RZ, R127.H0_H0 ;  /* 0x2000007fff7f7230 */ /* 0x000fe40000004100 */
[C---:B------:R-:W-:Y:S01]  /*1d30*/  FADD.FTZ R148, -R124.reuse, R133 ;  /* 0x000000857c947221 */ /* 0x040fe20000010100 */
[----:B------:R-:W-:Y:S01]  /*1d40*/  FADD.FTZ R132, -R124, R137 ;  /* 0x000000897c847221 */ /* 0x000fe20000010100 */
[----:B------:R-:W-:Y:S02]  /*1d50*/  HADD2.F32 R128, -RZ, R136.H0_H0 ;  /* 0x20000088ff807230 */ /* 0x000fe40000004100 */
[----:B------:R-:W-:-:S02]  /*1d60*/  HADD2.F32 R129, -RZ, R134.H0_H0 ;  /* 0x20000086ff817230 */ /* 0x000fc40000004100 */
        /* <DEDUP_REMOVED lines=28> */
.L_x_7372:
[----:B------:R-:W-:Y:S05]  /*1f30*/  BSYNC.RECONVERGENT B1 ;  /* 0x0000000000017941 */ /* 0x000fea0003800200 */
.L_x_7371:
        /* <DEDUP_REMOVED lines=13> */
[----:B------:R-:W-:Y:S01]  /*2010*/  SHF.R.U32.HI R135, RZ, 0x10, R131 ;  /* 0x00000010ff877819 */ /* 0x000fe20000011683 */
[----:B------:R-:W-:Y:S02]  /*2020*/  HADD2.F32 R125, -RZ, R130.H0_H0 ;  /* 0x20000082ff7d7230 */ /* 0x000fe40000004100 */
[----:B------:R-:W-:Y:S02]  /*2030*/  HADD2.F32 R133, -RZ, R131.H0_H0 ;  /* 0x20000083ff857230 */ /* 0x000fe40000004100 */
[----:B------:R-:W-:Y:S01]  /*2040*/  HADD2.F32 R131, -RZ, R134.H0_H0 ;  /* 0x20000086ff837230 */ /* 0x000fe20000004100 */
[----:B---3--:R-:W-:Y:S01]  /*2050*/  MOV R130, R126 ;  /* 0x0000007e00827202 */ /* 0x008fe20000000f00 */
[----:B------:R-:W-:Y:S01]  /*2060*/  HADD2.F32 R135, -RZ, R135.H0_H0 ;  /* 0x20000087ff877230 */ /* 0x000fe20000004100 */
[----:B------:R-:W-:Y:S01]  /*2070*/  SHF.R.U64 R136, R126, 0x10, R127 ;  /* 0x000000107e887819 */ /* 0x000fe2000000127f */
[C---:B------:R-:W-:Y:S01]  /*2080*/  FADD.FTZ R126, -R124.reuse, R125 ;  /* 0x0000007d7c7e7221 */ /* 0x040fe20000010100 */
[C---:B------:R-:W-:Y:S01]  /*2090*/  FADD.FTZ R156, -R124.reuse, R131 ;  /* 0x000000837c9c7221 */ /* 0x040fe20000010100 */
[----:B------:R-:W-:Y:S01]  /*20a0*/  HADD2.F32 R125, -RZ, R130.H0_H0 ;  /* 0x20000082ff7d7230 */ /* 0x000fe20000004100 */
[----:B------:R-:W-:Y:S01]  /*20b0*/  MOV R132, R127 ;  /* 0x0000007f00847202 */ /* 0x000fe20000000f00 */
[C---:B0-----:R-:W-:Y:S01]  /*20c0*/  FADD.FTZ R128, -R124.reuse, R133 ;  /* 0x000000857c807221 */ /* 0x041fe20000010100 */
[----:B------:R-:W-:Y:S01]  /*20d0*/  FADD.FTZ R162, -R124, R135 ;  /* 0x000000877ca27221 */ /* 0x000fe20000010100 */
[----:B------:R-:W-:-:S02]  /*20e0*/  HADD2.F32 R124, -RZ, R136.H0_H0 ;  /* 0x20000088ff7c7230 */ /* 0x000fc40000004100 */
[C---:B-----5:R-:W-:Y:S01]  /*20f0*/  FMUL.FTZ R156, R7.reuse, R156 ;  /* 0x0000009c079c7220 */ /* 0x060fe20000410000 */
[----:B------:R-:W-:Y:S01]  /*2100*/  FMUL.FTZ R155, R7, R126 ;  /* 0x0000007e079b7220 */ /* 0x000fe20000410000 */
[-C--:B------:R-:W-:Y:S01]  /*2110*/  FMUL.FTZ R158, R96, R125.reuse ;  /* 0x0000007d609e7220 */ /* 0x080fe20000410000 */
[----:B------:R-:W-:Y:S01]  /*2120*/  SHF.R.U32.HI R134, RZ, 0x10, R127 ;  /* 0x00000010ff867819 */ /* 0x000fe2000001167f */
[----:B------:R-:W-:Y:S02]  /*2130*/  HADD2.F32 R127, -RZ, R132.H0_H0 ;  /* 0x20000084ff7f7230 */ /* 0x000fe40000004100 */
[----:B------:R-:W-:Y:S01]  /*2140*/  FADD.FTZ R41, R41, R124 ;  /* 0x0000007c29297221 */ /* 0x000fe20000010000 */
        /* <DEDUP_REMOVED lines=22> */
.L_x_7360:
        /* <DEDUP_REMOVED lines=22> */
[----:B------:R3:W5:Y:S01]  /*2410*/  @P6 LDG.E.64 R182, desc[UR10][R136.64] ;  /* 0x0000000a88b66981 */ /* 0x000762000c1e1b00 */
[----:B------:R-:W-:-:S03]  /*2420*/  ISETP.GE.U32.AND P6, PT, R4, 0x700, PT ;  /* 0x000007000400780c */ /* 0x000fc60003fc6070 */
[C---:B-1----:R-:W-:Y:S02]  /*2430*/  @P5 IMAD.WIDE.U32 R128, R187.reuse, 0x8, R128 ;  /* 0x00000008bb805825 */ /* 0x042fe400078e0080 */
[----:B------:R-:W1:Y:S01]  /*2440*/  @P2 LDC.64 R124, c[0x0][0x438] ;  /* 0x00010e00ff7c2b82 */ /* 0x000e620000000a00 */
[----:B------:R-:W-:Y:S02]  /*2450*/  @P5 IADD3 R187, PT, PT, R187, 0x100, RZ ;  /* 0x00000100bbbb5810 */ /* 0x000fe40007ffe0ff */
[----:B------:R3:W5:Y:S03]  /*2460*/  @P5 LDG.E.64 R180, desc[UR10][R128.64] ;  /* 0x0000000a80b45981 */ /* 0x000766000c1e1b00 */
[C---:B--2---:R-:W-:Y:S02]  /*2470*/  @P4 IMAD.WIDE.U32 R132, R187.reuse, 0x8, R132 ;  /* 0x00000008bb844825 */ /* 0x044fe400078e0084 */
[----:B------:R-:W2:Y:S01]  /*2480*/  @P0 LDC.64 R126, c[0x0][0x438] ;  /* 0x00010e00ff7e0b82 */ /* 0x000ea20000000a00 */
[----:B------:R-:W-:-:S02]  /*2490*/  @P4 IADD3 R187, PT, PT, R187, 0x100, RZ ;  /* 0x00000100bbbb4810 */ /* 0x000fc40007ffe0ff */
[----:B------:R3:W5:Y:S05]  /*24a0*/  @P4 LDG.E.64 R178, desc[UR10][R132.64] ;  /* 0x0000000a84b24981 */ /* 0x00076a000c1e1b00 */
[----:B------:R-:W4:Y:S01]  /*24b0*/  @P6 LDC.64 R130, c[0x0][0x438] ;  /* 0x00010e00ff826b82 */ /* 0x000f220000000a00 */
[C---:B0-----:R-:W-:Y:S01]  /*24c0*/  @P3 IMAD.WIDE.U32 R134, R187.reuse, 0x8, R134 ;  /* 0x00000008bb863825 */ /* 0x041fe200078e0086 */
[----:B------:R-:W-:-:S04]  /*24d0*/  @P3 IADD3 R187, PT, PT, R187, 0x100, RZ ;  /* 0x00000100bbbb3810 */ /* 0x000fc80007ffe0ff */
[----:B------:R3:W5:Y:S01]  /*24e0*/  @P3 LDG.E.64 R176, desc[UR10][R134.64] ;  /* 0x0000000a86b03981 */ /* 0x000762000c1e1b00 */
[C---:B-1----:R-:W-:Y:S01]  /*24f0*/  @P2 IMAD.WIDE.U32 R124, R187.reuse, 0x8, R124 ;  /* 0x00000008bb7c2825 */ /* 0x042fe200078e007c */
[----:B------:R-:W-:-:S04]  /*2500*/  @P2 IADD3 R187, PT, PT, R187, 0x100, RZ ;  /* 0x00000100bbbb2810 */ /* 0x000fc80007ffe0ff */
[----:B------:R3:W5:Y:S01]  /*2510*/  @P2 LDG.E.64 R174, desc[UR10][R124.64] ;  /* 0x0000000a7cae2981 */ /* 0x000762000c1e1b00 */
[C---:B--2---:R-:W-:Y:S01]  /*2520*/  @P0 IMAD.WIDE.U32 R126, R187.reuse, 0x8, R126 ;  /* 0x00000008bb7e0825 */ /* 0x044fe200078e007e */
[----:B------:R-:W-:-:S04]  /*2530*/  @P0 IADD3 R187, PT, PT, R187, 0x100, RZ ;  /* 0x00000100bbbb0810 */ /* 0x000fc80007ffe0ff */
[----:B------:R3:W5:Y:S01]  /*2540*/  @P0 LDG.E.64 R172, desc[UR10][R126.64] ;  /* 0x0000000a7eac0981 */ /* 0x000762000c1e1b00 */
[----:B----4-:R-:W-:-:S05]  /*2550*/  @P6 IMAD.WIDE.U32 R130, R187, 0x8, R130 ;  /* 0x00000008bb826825 */ /* 0x010fca00078e0082 */
[----:B------:R3:W5:Y:S02]  /*2560*/  @P6 LDG.E.64 R170, desc[UR10][R130.64] ;  /* 0x0000000a82aa6981 */ /* 0x000764000c1e1b00 */
.L_x_7373:
[----:B----4-:R-:W-:Y:S05]  /*2570*/  BSYNC.RECONVERGENT B0 ;  /* 0x0000000000007941 */ /* 0x010fea0003800200 */
.L_x_7359:
        /* <DEDUP_REMOVED lines=31> */
.L_x_7375:
[----:B------:R-:W-:Y:S05]  /*2770*/  BSYNC.RECONVERGENT B0 ;  /* 0x0000000000007941 */ /* 0x000fea0003800200 */
.L_x_7374:
        /* <DEDUP_REMOVED lines=24> */
[----:B------:R-:W-:Y:S02]  /*2900*/  MOV R125, R186 ;  /* 0x000000ba007d7202 */ /* 0x000fe40000000f00 */
        /* <DEDUP_REMOVED lines=40> */
.L_x_7380:
        /* <DEDUP_REMOVED lines=9> */
.L_x_7381:
        /* <DEDUP_REMOVED lines=9> */
.L_x_7382:
        /* <DEDUP_REMOVED lines=10> */
.L_x_7379:
        /* <DEDUP_REMOVED lines=28> */
[----:B------:R-:W-:-:S02]  /*2f10*/  F2FP.F16.F32.PACK_AB R133, RZ, R133 ;  /* 0x00000085ff85723e */ /* 0x000fc400000000ff */
[----:B------:R-:W-:Y:S02]  /*2f20*/  @P0 PRMT R163, R135, 0x7610, R163 ;  /* 0x0000761087a30816 */ /* 0x000fe400000000a3 */
[----:B------:R-:W-:Y:S02]  /*2f30*/  @P0 F2FP.F16.F32.PACK_AB R134, RZ, R134 ;  /* 0x00000086ff86023e */ /* 0x000fe400000000ff */
[----:B------:R-:W-:Y:S02]  /*2f40*/  @P0 PRMT R164, R131, 0x7610, R164 ;  /* 0x0000761083a40816 */ /* 0x000fe400000000a4 */
[----:B------:R-:W-:Y:S02]  /*2f50*/  @P0 PRMT R165, R134, 0x7610, R165 ;  /* 0x0000761086a50816 */ /* 0x000fe400000000a5 */
[----:B------:R-:W-:Y:S02]  /*2f60*/  F2FP.F16.F32.PACK_AB R184, RZ, R129 ;  /* 0x00000081ffb8723e */ /* 0x000fe400000000ff */
[----:B------:R-:W-:-:S02]  /*2f70*/  PRMT R168, R130, 0x7610, R168 ;  /* 0x0000761082a87816 */ /* 0x000fc400000000a8 */
[----:B------:R-:W-:Y:S01]  /*2f80*/  PRMT R169, R133, 0x7610, R169 ;  /* 0x0000761085a97816 */ /* 0x000fe200000000a9 */
[----:B------:R-:W-:Y:S06]  /*2f90*/  @!P0 BRA `(.L_x_7383) ;  /* 0x0000000400608947 */ /* 0x000fec0003800000 */
[----:B------:R-:W-:-:S05]  /*2fa0*/  FMUL.FTZ R129, R129, UR15 ;  /* 0x0000000f81817c20 */ /* 0x000fca0008410000 */
[----:B------:R-:W-:-:S04]  /*2fb0*/  F2FP.F16.F32.PACK_AB R129, RZ, R129 ;  /* 0x00000081ff81723e */ /* 0x000fc800000000ff */
[----:B------:R-:W-:Y:S01]  /*2fc0*/  PRMT R166, R129, 0x7610, R166 ;  /* 0x0000761081a67816 */ /* 0x000fe200000000a6 */
[----:B------:R-:W-:Y:S06]  /*2fd0*/  BRA `(.L_x_7383) ;  /* 0x0000000400507947 */ /* 0x000fec0003800000 */
.L_x_7378:
        /* <DEDUP_REMOVED lines=41> */
.L_x_7384:
[----:B------:R-:W-:Y:S01]  /*3270*/  ISETP.GT.AND P2, PT, R6, RZ, PT ;  /* 0x000000ff0600720c */ /* 0x000fe20003f44270 */
[----:B------:R-:W0:Y:S01]  /*3280*/  @P0 LDC R131, c[0x0][0x40c] ;  /* 0x00010300ff830b82 */ /* 0x000e220000000800 */
[----:B------:R-:W-:Y:S01]  /*3290*/  SHF.R.U64 R130, R182, 0x10, R183 ;  /* 0x00000010b6827819 */ /* 0x000fe200000012b7 */
[----:B------:R-:W-:Y:S01]  /*32a0*/  @P1 FFMA.FTZ R129, R3, R126, R127 ;  /* 0x0000007e03811223 */ /* 0x000fe2000001007f */
[----:B------:R-:W-:Y:S01]  /*32b0*/  SHF.R.U32.HI R136, RZ, 0x10, R183 ;  /* 0x00000010ff887819 */ /* 0x000fe200000116b7 */
[----:B------:R-:W-:Y:S02]  /*32c0*/  HADD2.F32 R128, -RZ, R182.H0_H0 ;  /* 0x200000b6ff807230 */ /* 0x000fe40000004100 */
[----:B------:R-:W-:Y:S01]  /*32d0*/  @P1 FADD.FTZ R129, R10, -R129 ;  /* 0x800000810a811221 */ /* 0x000fe20000010000 */
[----:B------:R-:W-:Y:S01]  /*32e0*/  HADD2.F32 R130, -RZ, R130.H0_H0 ;  /* 0x20000082ff827230 */ /* 0x000fe20000004100 */
[----:B------:R-:W1:Y:S01]  /*32f0*/  @P0 LDC R135, c[0x0][0x40c] ;  /* 0x00010300ff870b82 */ /* 0x000e620000000800 */
[----:B------:R-:W-:-:S02]  /*3300*/  HADD2.F32 R134, -RZ, R183.H0_H0 ;  /* 0x200000b7ff867230 */ /* 0x000fc40000004100 */
[----:B------:R-:W-:Y:S01]  /*3310*/  @P1 FFMA.FTZ R128, R7, R129, R128 ;  /* 0x0000008107801223 */ /* 0x000fe20000010080 */
[----:B------:R-:W-:Y:S02]  /*3320*/  HADD2.F32 R136, -RZ, R136.H0_H0 ;  /* 0x20000088ff887230 */ /* 0x000fe40000004100 */
[-CC-:B------:R-:W-:Y:S01]  /*3330*/  @P2 FFMA.FTZ R138, R8, R126.reuse, R127.reuse ;  /* 0x0000007e088a2223 */ /* 0x180fe2000001007f */
[-CC-:B------:R-:W-:Y:S01]  /*3340*/  @P2 FFMA.FTZ R137, R9, R126.reuse, R127.reuse ;  /* 0x0000007e09892223 */ /* 0x180fe2000001007f */
        /* <DEDUP_REMOVED lines=29> */
.L_x_7383:
        /* <DEDUP_REMOVED lines=11> */
.L_x_7385:
        /* <DEDUP_REMOVED lines=9> */
.L_x_7386:
[----:B------:R-:W-:Y:S02]  /*3660*/  IADD3 R125, PT, PT, R125, 0x100, RZ ;  /* 0x000001007d7d7810 */ /* 0x000fe40007ffe0ff */
[----:B------:R-:W-:-:S07]  /*3670*/  IADD3 R124, PT, PT, R124, 0x100, RZ ;  /* 0x000001007c7c7810 */ /* 0x000fce0007ffe0ff */
.L_x_7377:
[----:B------:R-:W-:Y:S05]  /*3680*/  BSYNC.RECONVERGENT B0 ;  /* 0x0000000000007941 */ /* 0x000fea0003800200 */
.L_x_7376:
        /* <DEDUP_REMOVED lines=12> */
[--C-:B01----:R-:W-:Y:S01]  /*3750*/  SHF.R.U64 R130, R180, 0x10, R181.reuse ;  /* 0x00000010b4827819 */ /* 0x103fe200000012b5 */
[----:B------:R-:W-:Y:S01]  /*3760*/  HADD2.F32 R128, -RZ, R180.H0_H0 ;  /* 0x200000b4ff807230 */ /* 0x000fe20000004100 */
[----:B------:R-:W-:Y:S01]  /*3770*/  SHF.R.U32.HI R138, RZ, 0x10, R181 ;  /* 0x00000010ff8a7819 */ /* 0x000fe200000116b5 */
[----:B------:R-:W-:Y:S02]  /*3780*/  HADD2.F32 R136, -RZ, R181.H0_H0 ;  /* 0x200000b5ff887230 */ /* 0x000fe40000004100 */
[----:B------:R-:W-:Y:S02]  /*3790*/  HADD2.F32 R130, -RZ, R130.H0_H0 ;  /* 0x20000082ff827230 */ /* 0x000fe40000004100 */
        /* <DEDUP_REMOVED lines=16> */
[----:B------:R-:W-:-:S03]  /*38a0*/  F2FP.F16.F32.PACK_AB R128, RZ, R128 ;  /* 0x00000080ff80723e */ /* 0x000fc600000000ff */
[----:B------:R-:W-:Y:S02]  /*38b0*/  F2FP.F16.F32.PACK_AB R184, RZ, R138 ;  /* 0x0000008affb8723e */ /* 0x000fe400000000ff */
[----:B------:R-:W-:Y:S01]  /*38c0*/  @P0 F2FP.F16.F32.PACK_AB R129, RZ, R129 ;  /* 0x00000081ff81023e */ /* 0x000fe200000000ff */
[----:B0-----:R-:W-:Y:S01]  /*38d0*/  @P0 FMUL.FTZ R131, R130, R139 ;  /* 0x0000008b82830220 */ /* 0x001fe20000410000 */
[----:B------:R-:W-:Y:S02]  /*38e0*/  F2FP.F16.F32.PACK_AB R130, RZ, R130 ;  /* 0x00000082ff82723e */ /* 0x000fe400000000ff */
[----:B------:R-:W-:Y:S02]  /*38f0*/  @P0 PRMT R163, R129, 0x7610, R163 ;  /* 0x0000761081a30816 */ /* 0x000fe400000000a3 */
[----:B------:R-:W-:Y:S02]  /*3900*/  @P0 F2FP.F16.F32.PACK_AB R131, RZ, R131 ;  /* 0x00000083ff83023e */ /* 0x000fe400000000ff */
[----:B------:R-:W-:Y:S01]  /*3910*/  PRMT R168, R130, 0x7610, R168 ;  /* 0x0000761082a87816 */ /* 0x000fe200000000a8 */
[----:B-1----:R-:W-:Y:S01]  /*3920*/  @P0 FMUL.FTZ R134, R136, R167 ;  /* 0x000000a788860220 */ /* 0x002fe20000410000 */
[----:B------:R-:W-:-:S02]  /*3930*/  F2FP.F16.F32.PACK_AB R136, RZ, R136 ;  /* 0x00000088ff88723e */ /* 0x000fc400000000ff */
[----:B------:R-:W-:Y:S02]  /*3940*/  @P0 PRMT R164, R131, 0x7610, R164 ;  /* 0x0000761083a40816 */ /* 0x000fe400000000a4 */
[----:B------:R-:W-:Y:S02]  /*3950*/  @P0 F2FP.F16.F32.PACK_AB R134, RZ, R134 ;  /* 0x00000086ff86023e */ /* 0x000fe400000000ff */
[----:B------:R-:W-:Y:S02]  /*3960*/  PRMT R167, R128, 0x7610, R167 ;  /* 0x0000761080a77816 */ /* 0x000fe400000000a7 */
[----:B------:R-:W-:Y:S02]  /*3970*/  @P0 PRMT R165, R134, 0x7610, R165 ;  /* 0x0000761086a50816 */ /* 0x000fe400000000a5 */
[----:B------:R-:W-:Y:S01]  /*3980*/  PRMT R169, R136, 0x7610, R169 ;  /* 0x0000761088a97816 */ /* 0x000fe200000000a9 */
[----:B------:R-:W-:Y:S06]  /*3990*/  @!P0 BRA `(.L_x_7391) ;  /* 0x0000000400e08947 */ /* 0x000fec0003800000 */
[----:B------:R-:W-:-:S05]  /*39a0*/  FMUL.FTZ R138, R138, UR15 ;  /* 0x0000000f8a8a7c20 */ /* 0x000fca0008410000 */
[----:B------:R-:W-:-:S04]  /*39b0*/  F2FP.F16.F32.PACK_AB R138, RZ, R138 ;  /* 0x0000008aff8a723e */ /* 0x000fc800000000ff */
[----:B------:R-:W-:Y:S01]  /*39c0*/  PRMT R166, R138, 0x7610, R166 ;  /* 0x000076108aa67816 */ /* 0x000fe200000000a6 */
[----:B------:R-:W-:Y:S06]  /*39d0*/  BRA `(.L_x_7391) ;  /* 0x0000000400d07947 */ /* 0x000fec0003800000 */
.L_x_7390:
        /* <DEDUP_REMOVED lines=36> */
.L_x_7389:
        /* <DEDUP_REMOVED lines=22> */
[----:B------:R-:W-:-:S04]  /*3d80*/  F2FP.F16.F32.PACK_AB R128, RZ, R128 ;  /* 0x00000080ff80723e */ /* 0x000fc800000000ff */
[----:B------:R-:W-:Y:S01]  /*3d90*/  PRMT R167, R128, 0x7610, R167 ;  /* 0x0000761080a77816 */ /* 0x000fe200000000a7 */
[----:B0-----:R-:W-:Y:S01]  /*3da0*/  @P0 FMUL.FTZ R131, R130, R137 ;  /* 0x0000008982830220 */ /* 0x001fe20000410000 */
[----:B------:R-:W-:Y:S01]  /*3db0*/  @P0 F2FP.F16.F32.PACK_AB R137, RZ, R129 ;  /* 0x00000081ff89023e */ /* 0x000fe200000000ff */
[----:B------:R-:W-:Y:S01]  /*3dc0*/  FMUL.FTZ R129, R7, R136 ;  /* 0x0000008807817220 */ /* 0x000fe20000410000 */
[----:B------:R-:W-:Y:S02]  /*3dd0*/  F2FP.F16.F32.PACK_AB R130, RZ, R130 ;  /* 0x00000082ff82723e */ /* 0x000fe400000000ff */
[----:B------:R-:W-:Y:S02]  /*3de0*/  @P0 F2FP.F16.F32.PACK_AB R131, RZ, R131 ;  /* 0x00000083ff83023e */ /* 0x000fe400000000ff */
[----:B------:R-:W-:Y:S01]  /*3df0*/  FSEL R129, R129, RZ, P1 ;  /* 0x000000ff81817208 */ /* 0x000fe20000800000 */
[----:B-1----:R-:W-:Y:S01]  /*3e00*/  @P0 FMUL.FTZ R135, R134, R139 ;  /* 0x0000008b86870220 */ /* 0x002fe20000410000 */
        /* <DEDUP_REMOVED lines=13> */
.L_x_7392:
        /* <DEDUP_REMOVED lines=9> */
.L_x_7393:
        /* <DEDUP_REMOVED lines=9> */
.L_x_7394:
        /* <DEDUP_REMOVED lines=9> */
.L_x_7395:
        /* <DEDUP_REMOVED lines=9> */
.L_x_7391:
        /* <DEDUP_REMOVED lines=9> */
.L_x_7396:
        /* <DEDUP_REMOVED lines=9> */
.L_x_7397:
[----:B------:R-:W-:Y:S02]  /*4240*/  IADD3 R125, PT, PT, R125, 0x100, RZ ;  /* 0x000001007d7d7810 */ /* 0x000fe40007ffe0ff */
[----:B------:R-:W-:-:S07]  /*4250*/  IADD3 R124, PT, PT, R124, 0x100, RZ ;  /* 0x000001007c7c7810 */ /* 0x000fce0007ffe0ff */
.L_x_7388:
[----:B------:R-:W-:Y:S05]  /*4260*/  BSYNC.RECONVERGENT B0 ;  /* 0x0000000000007941 */ /* 0x000fea0003800200 */
.L_x_7387:
        /* <DEDUP_REMOVED lines=11> */
[--C-:B0123--:R-:W-:Y:S01]  /*4320*/  SHF.R.U64 R130, R178, 0x10, R179.reuse ;  /* 0x00000010b2827819 */ /* 0x10ffe200000012b3 */
        /* <DEDUP_REMOVED lines=40> */
.L_x_7401:
        /* <DEDUP_REMOVED lines=36> */
.L_x_7400:
        /* <DEDUP_REMOVED lines=44> */
.L_x_7403:
        /* <DEDUP_REMOVED lines=9> */
.L_x_7404:
        /* <DEDUP_REMOVED lines=9> */
.L_x_7405:
        /* <DEDUP_REMOVED lines=9> */
.L_x_7406:
        /* <DEDUP_REMOVED lines=9> */
.L_x_7402:
        /* <DEDUP_REMOVED lines=9> */
.L_x_7407:
        /* <DEDUP_REMOVED lines=9> */
.L_x_7408:
[----:B------:R-:W-:Y:S02]  /*4e10*/  IADD3 R125, PT, PT, R125, 0x100, RZ ;  /* 0x000001007d7d7810 */ /* 0x000fe40007ffe0ff */
[----:B------:R-:W-:-:S07]  /*4e20*/  IADD3 R124, PT, PT, R124, 0x100, RZ ;  /* 0x000001007c7c7810 */ /* 0x000fce0007ffe0ff */
.L_x_7399:
[----:B------:R-:W-:Y:S05]  /*4e30*/  BSYNC.RECONVERGENT B0 ;  /* 0x0000000000007941 */ /* 0x000fea0003800200 */
.L_x_7398:
        /* <DEDUP_REMOVED lines=11> */
[--C-:B01234-:R-:W-:Y:S01]  /*4ef0*/  SHF.R.U64 R130, R176, 0x10, R177.reuse ;  /* 0x00000010b0827819 */ /* 0x11ffe200000012b1 */
        /* <DEDUP_REMOVED lines=40> */
.L_x_7412:
        /* <DEDUP_REMOVED lines=36> */
.L_x_7411:
        /* <DEDUP_REMOVED lines=44> */
.L_x_7414:
        /* <DEDUP_REMOVED lines=9> */
.L_x_7415:
        /* <DEDUP_REMOVED lines=9> */
.L_x_7416:
        /* <DEDUP_REMOVED lines=9> */
.L_x_7417:
        /* <DEDUP_REMOVED lines=9> */
.L_x_7413:
        /* <DEDUP_REMOVED lines=9> */
.L_x_7418:
        /* <DEDUP_REMOVED lines=9> */
.L_x_7419:
[----:B------:R-:W-:Y:S02]  /*59e0*/  IADD3 R125, PT, PT, R125, 0x100, RZ ;  /* 0x000001007d7d7810 */ /* 0x000fe40007ffe0ff */
[----:B------:R-:W-:-:S07]  /*59f0*/  IADD3 R124, PT, PT, R124, 0x100, RZ ;  /* 0x000001007c7c7810 */ /* 0x000fce0007ffe0ff */
.L_x_7410:
[----:B------:R-:W-:Y:S05]  /*5a00*/  BSYNC.RECONVERGENT B0 ;  /* 0x0000000000007941 */ /* 0x000fea0003800200 */
.L_x_7409:
        /* <DEDUP_REMOVED lines=52> */
.L_x_7423:
        /* <DEDUP_REMOVED lines=36> */
.L_x_7422:
        /* <DEDUP_REMOVED lines=44> */
.L_x_7425:
        /* <DEDUP_REMOVED lines=9> */
.L_x_7426:
        /* <DEDUP_REMOVED lines=9> */
.L_x_7427:
        /* <DEDUP_REMOVED lines=9> */
.L_x_7428:
        /* <DEDUP_REMOVED lines=9> */
.L_x_7424:
        /* <DEDUP_REMOVED lines=9> */
.L_x_7429:
        /* <DEDUP_REMOVED lines=9> */
.L_x_7430:
[----:B------:R-:W-:Y:S02]  /*65b0*/  IADD3 R125, PT, PT, R125, 0x100, RZ ;  /* 0x000001007d7d7810 */ /* 0x000fe40007ffe0ff */
[----:B------:R-:W-:-:S07]  /*65c0*/  IADD3 R124, PT, PT, R124, 0x100, RZ ;  /* 0x000001007c7c7810 */ /* 0x000fce0007ffe0ff */
.L_x_7421:
[----:B------:R-:W-:Y:S05]  /*65d0*/  BSYNC.RECONVERGENT B0 ;  /* 0x0000000000007941 */ /* 0x000fea0003800200 */
.L_x_7420:
        /* <DEDUP_REMOVED lines=10> */
[----:B01234-:R-:W-:Y:S01]  /*6680*/  HADD2.F32 R128, -RZ, R172.H0_H0 ;  /* 0x200000acff807230 */ /* 0x01ffe20000004100 */
        /* <DEDUP_REMOVED lines=18> */
[----:B------:R-:W-:Y:S02]  /*67b0*/  F2FP.F16.F32.PACK_AB R184, RZ, R138 ;  /* 0x0000008affb8723e */ /* 0x000fe400000000ff */
        /* <DEDUP_REMOVED lines=15> */
[----:B------:R-:W-:Y:S02]  /*68b0*/  PRMT R169, R136, 0x7610, R169 ;  /* 0x0000761088a97816 */ /* 0x000fe400000000a9 */
[----:B------:R-:W-:Y:S01]  /*68c0*/  @P0 PRMT R165, R134, 0x7610, R165 ;  /* 0x0000761086a50816 */ /* 0x000fe200000000a5 */
[----:B------:R-:W-:Y:S06]  /*68d0*/  @!P0 BRA `(.L_x_7435) ;  /* 0x0000000400e08947 */ /* 0x000fec0003800000 */
[----:B------:R-:W-:-:S05]  /*68e0*/  FMUL.FTZ R138, R138, UR15 ;  /* 0x0000000f8a8a7c20 */ /* 0x000fca0008410000 */
[----:B------:R-:W-:-:S04]  /*68f0*/  F2FP.F16.F32.PACK_AB R138, RZ, R138 ;  /* 0x0000008aff8a723e */ /* 0x000fc800000000ff */
[----:B------:R-:W-:Y:S01]  /*6900*/  PRMT R166, R138, 0x7610, R166 ;  /* 0x000076108aa67816 */ /* 0x000fe200000000a6 */
[----:B------:R-:W-:Y:S06]  /*6910*/  BRA `(.L_x_7435) ;  /* 0x0000000400d07947 */ /* 0x000fec0003800000 */
.L_x_7434:
        /* <DEDUP_REMOVED lines=36> */
.L_x_7433:
        /* <DEDUP_REMOVED lines=21> */
[----:B------:R-:W-:-:S03]  /*6cb0*/  F2FP.F16.F32.PACK_AB R184, RZ, R136 ;  /* 0x00000088ffb8723e */ /* 0x000fc600000000ff */
        /* <DEDUP_REMOVED lines=22> */
.L_x_7436:
        /* <DEDUP_REMOVED lines=9> */
.L_x_7437:
        /* <DEDUP_REMOVED lines=9> */
.L_x_7438:
        /* <DEDUP_REMOVED lines=9> */
.L_x_7439:
        /* <DEDUP_REMOVED lines=9> */
.L_x_7435:
        /* <DEDUP_REMOVED lines=9> */
.L_x_7440:
        /* <DEDUP_REMOVED lines=9> */
.L_x_7441:
[----:B------:R-:W-:Y:S02]  /*7180*/  IADD3 R125, PT, PT, R125, 0x100, RZ ;  /* 0x000001007d7d7810 */ /* 0x000fe40007ffe0ff */
[----:B------:R-:W-:-:S07]  /*7190*/  IADD3 R124, PT, PT, R124, 0x100, RZ ;  /* 0x000001007c7c7810 */ /* 0x000fce0007ffe0ff */
.L_x_7432:
[----:B------:R-:W-:Y:S05]  /*71a0*/  BSYNC.RECONVERGENT B0 ;  /* 0x0000000000007941 */ /* 0x000fea0003800200 */
.L_x_7431:
        /* <DEDUP_REMOVED lines=12> */
[--C-:B------:R-:W-:Y:S01]  /*7270*/  SHF.R.U64 R135, R170, 0x10, R171.reuse ;  /* 0x00000010aa877819 */ /* 0x100fe200000012ab */
[----:B01234-:R-:W-:Y:S01]  /*7280*/  HADD2.F32 R130, -RZ, R171.H0_H0 ;  /* 0x200000abff827230 */ /* 0x01ffe20000004100 */
        /* <DEDUP_REMOVED lines=15> */
[----:B------:R-:W0:Y:S04]  /*7380*/  @P0 LDC R127, c[0x0][0x40c] ;  /* 0x00010300ff7f0b82 */ /* 0x000e280000000800 */
[----:B------:R-:W-:-:S04]  /*7390*/  F2FP.F16.F32.PACK_AB R184, RZ, R134 ;  /* 0x00000086ffb8723e */ /* 0x000fc800000000ff */
        /* <DEDUP_REMOVED lines=22> */
.L_x_7445:
        /* <DEDUP_REMOVED lines=36> */
.L_x_7444:
        /* <DEDUP_REMOVED lines=22> */
[----:B------:R-:W-:-:S05]  /*78a0*/  F2FP.F16.F32.PACK_AB R184, RZ, R130 ;  /* 0x00000082ffb8723e */ /* 0x000fca00000000ff */
[----:B------:R-:W2:Y:S01]  /*78b0*/  @P0 LDC R129, c[0x0][0x40c] ;  /* 0x00010300ff810b82 */ /* 0x000ea20000000800 */
[----:B-1----:R-:W-:Y:S01]  /*78c0*/  @P0 FMUL.FTZ R6, R126, R7 ;  /* 0x000000077e060220 */ /* 0x002fe20000410000 */
[----:B0-----:R-:W-:Y:S01]  /*78d0*/  @P0 FMUL.FTZ R7, R127, R134 ;  /* 0x000000867f070220 */ /* 0x001fe20000410000 */
[----:B------:R-:W-:Y:S02]  /*78e0*/  F2FP.F16.F32.PACK_AB R126, RZ, R126 ;  /* 0x0000007eff7e723e */ /* 0x000fe400000000ff */
[----:B------:R-:W-:Y:S02]  /*78f0*/  F2FP.F16.F32.PACK_AB R127, RZ, R127 ;  /* 0x0000007fff7f723e */ /* 0x000fe400000000ff */
[----:B------:R-:W-:Y:S01]  /*7900*/  @P0 F2FP.F16.F32.PACK_AB R6, RZ, R6 ;  /* 0x00000006ff06023e */ /* 0x000fe200000000ff */
[----:B--2---:R-:W-:Y:S01]  /*7910*/  @P0 FMUL.FTZ R129, R128, R129 ;  /* 0x0000008180810220 */ /* 0x004fe20000410000 */
[----:B------:R-:W-:Y:S02]  /*7920*/  @P0 F2FP.F16.F32.PACK_AB R7, RZ, R7 ;  /* 0x00000007ff07023e */ /* 0x000fe400000000ff */
[----:B------:R-:W-:-:S02]  /*7930*/  F2FP.F16.F32.PACK_AB R128, RZ, R128 ;  /* 0x00000080ff80723e */ /* 0x000fc400000000ff */
[----:B------:R-:W-:Y:S02]  /*7940*/  @P0 F2FP.F16.F32.PACK_AB R129, RZ, R129 ;  /* 0x00000081ff81023e */ /* 0x000fe400000000ff */
        /* <DEDUP_REMOVED lines=11> */
.L_x_7447:
        /* <DEDUP_REMOVED lines=17> */
.L_x_7448:
        /* <DEDUP_REMOVED lines=9> */
.L_x_7449:
        /* <DEDUP_REMOVED lines=9> */
.L_x_7450:
[----:B------:R-:W-:-:S07]  /*7c30*/  @P0 PRMT R166, R130, 0x7610, R166 ;  /* 0x0000761082a60816 */ /* 0x000fce00000000a6 */
.L_x_7446:
        /* <DEDUP_REMOVED lines=9> */
.L_x_7451:
        /* <DEDUP_REMOVED lines=9> */
.L_x_7443:
[----:B------:R-:W-:Y:S05]  /*7d60*/  BSYNC.RECONVERGENT B0 ;  /* 0x0000000000007941 */ /* 0x000fea0003800200 */
.L_x_7442:
[----:B0-----:R-:W0:Y:S01]  /*7d70*/  LDC.64 R6, c[0x0][0x380] ;  /* 0x0000e000ff067b82 */ /* 0x001e220000000a00 */
[----:B------:R-:W-:Y:S01]  /*7d80*/  UPLOP3.LUT UP1, UPT, UPT, UPT, UP1, 0x40, 0x4 ;  /* 0x000000000004789c */ /* 0x000fe20003f2e810 */
[----:B0-----:R-:W-:-:S04]  /*7d90*/  IADD3 R5, PT, PT, R5, R6, RZ ;  /* 0x0000000605057210 */ /* 0x001fc80007ffe0ff */
[----:B------:R-:W-:-:S13]  /*7da0*/  ISETP.GE.AND P0, PT, R5, R7, PT ;  /* 0x000000070500720c */ /* 0x000fda0003f06270 */
[----:B------:R-:W-:Y:S05]  /*7db0*/  @!P0 BRA `(.L_x_7452) ;  /* 0xffffff8800588947 */ /* 0x000fea000383ffff */
.L_x_7358:
        /* <DEDUP_REMOVED lines=56> */
.L_x_7453:
        /* <DEDUP_REMOVED lines=12> */
.L_x_14388:


//--------------------- .text._ZN10layer_norm13ln_bwd_kernelINS_13Kernel_traitsIf6__halfS2_S2_fjLj7168ELj1ELj1ELj8ELj8ENS_18Kernel_traits_baseILj7168EfS2_S2_S2_fjLj256EEEEELb0ELb0ELb1ELb1EEEvNS_9BwdParamsE --------------------------
	.section	.text._ZN10layer_norm13ln_bwd_kernelINS_13Kernel_traitsIf6__halfS2_S2_fjLj7168ELj1ELj1ELj8ELj8ENS_18Kernel_traits_baseILj7168EfS2_S2_S2_fjLj256EEEEELb0ELb0ELb1ELb1EEEvNS_9BwdParamsE,"ax",@progbits
	.align	128
        .global         _ZN10layer_norm13ln_bwd_kernelINS_13Kernel_traitsIf6__halfS2_S2_fjLj7168ELj1ELj1ELj8ELj8ENS_18Kernel_traits_baseILj7168EfS2_S2_S2_fjLj256EEEEELb0ELb0ELb1ELb1EEEvNS_9BwdParamsE
        .type           _ZN10layer_norm13ln_bwd_kernelINS_13Kernel_traitsIf6__halfS2_S2_fjLj7168ELj1ELj1ELj8ELj8ENS_18Kernel_traits_baseILj7168EfS2_S2_S2_fjLj256EEEEELb0ELb0ELb1ELb1EEEvNS_9BwdParamsE,@function
        .size           _ZN10layer_norm13ln_bwd_kernelINS_13Kernel_traitsIf6__halfS2_S2_fjLj7168ELj1ELj1ELj8ELj8ENS_18Kernel_traits_baseILj7168EfS2_S2_S2_fjLj256EEEEELb0ELb0ELb1ELb1EEEvNS_9BwdParamsE,(.L_x_14389 - _ZN10layer_norm13ln_bwd_kernelINS_13Kernel_traitsIf6__halfS2_S2_fjLj7168ELj1ELj1ELj8ELj8ENS_18Kernel_traits_baseILj7168EfS2_S2_S2_fjLj256EEEEELb0ELb0ELb1ELb1EEEvNS_9BwdParamsE)
        .other          _ZN10layer_norm13ln_bwd_kernelINS_13Kernel_traitsIf6__halfS2_S2_fjLj7168ELj1ELj1ELj8ELj8ENS_18Kernel_traits_baseILj7168EfS2_S2_S2_fjLj256EEEEELb0ELb0ELb1ELb1EEEvNS_9BwdParamsE,@"STO_CUDA_ENTRY STV_DEFAULT"
_ZN10layer_norm13ln_bwd_kernelINS_13Kernel_traitsIf6__halfS2_S2_fjLj7168ELj1ELj1ELj8ELj8ENS_18Kernel_traits_baseILj7168EfS2_S2_S2_fjLj256EEEEELb0ELb0ELb1ELb1EEEvNS_9BwdParamsE:
.text._ZN10layer_norm13ln_bwd_kernelINS_13Kernel_traitsIf6__halfS2_S2_fjLj7168ELj1ELj1ELj8ELj8ENS_18Kernel_traits_baseILj7168EfS2_S2_S2_fjLj256EEEEELb0ELb0ELb1ELb1EEEvNS_9BwdParamsE:
        /* <DEDUP_REMOVED lines=53> */
.L_x_7522:
        /* <DEDUP_REMOVED lines=97> */
[----:B------:R-:W-:Y:S01]  /*0960*/  SHF.R.U64 R130, R92, 0x10, R93 ;  /* 0x000000105c827819 */ /* 0x000fe2000000125d */
[----:B------:R-:W-:Y:S01]  /*0970*/  HADD2.F32 R127, -RZ, R89.H0_H0 ;  /* 0x20000059ff7f7230 */ /* 0x000fe20000004100 */
[----:B------:R-:W-:-:S02]  /*0980*/  SHF.R.U64 R164, R88, 0x10, R89 ;  /* 0x0000001058a47819 */ /* 0x000fc40000001259 */
[----:B------:R-:W-:Y:S01]  /*0990*/  SHF.R.U32.HI R162, RZ, 0x10, R89 ;  /* 0x00000010ffa27819 */ /* 0x000fe20000011659 */
[----:B------:R-:W-:Y:S01]  /*09a0*/  HADD2.F32 R89, -RZ, R128.H0_H0 ;  /* 0x20000080ff597230 */ /* 0x000fe20000004100 */
[----:B---3--:R-:W-:Y:S01]  /*09b0*/  SHF.R.U64 R163, R90, 0x10, R91 ;  /* 0x000000105aa37819 */ /* 0x008fe2000000125b */
[----:B------:R-:W-:Y:S01]  /*09c0*/  HADD2.F32 R90, -RZ, R90.H0_H0 ;  /* 0x2000005aff5a7230 */ /* 0x000fe20000004100 */
[----:B------:R-:W-:Y:S01]  /*09d0*/  MOV R137, R140 ;  /* 0x0000008c00897202 */ /* 0x000fe20000000f00 */
[----:B------:R-:W-:Y:S01]  /*09e0*/  HADD2.F32 R93, -RZ, R93.H0_H0 ;  /* 0x2000005dff5d7230 */ /* 0x000fe20000004100 */
[----:B------:R-:W-:Y:S02]  /*09f0*/  SHF.R.U64 R171, R140, 0x10, R141 ;  /* 0x000000108cab7819 */ /* 0x000fe4000000128d */
[----:B------:R-:W-:Y:S02]  /*0a00*/  MOV R159, R138 ;  /* 0x0000008a009f7202 */ /* 0x000fe40000000f00 */
[----:B------:R-:W-:-:S02]  /*0a10*/  SHF.R.U64 R167, R138, 0x10, R139 ;  /* 0x000000108aa77819 */ /* 0x000fc4000000128b */
[----:B------:R-:W-:Y:S01]  /*0a20*/  FSEL R200, R3, RZ, !P2 ;  /* 0x000000ff03c87208 */ /* 0x000fe20005000000 */
[----:B------:R-:W-:Y:S01]  /*0a30*/  HADD2.F32 R3, -RZ, R130.H0_H0 ;  /* 0x20000082ff037230 */ /* 0x000fe20000004100 */
[----:B------:R-:W-:Y:S01]  /*0a40*/  SHF.R.U32.HI R161, RZ, 0x10, R91 ;  /* 0x00000010ffa17819 */ /* 0x000fe2000001165b */
[----:B------:R-:W-:Y:S01]  /*0a50*/  HADD2.F32 R91, -RZ, R91.H0_H0 ;  /* 0x2000005bff5b7230 */ /* 0x000fe20000004100 */
[----:B------:R-:W-:Y:S01]  /*0a60*/  MOV R142, R98 ;  /* 0x00000062008e7202 */ /* 0x000fe20000000f00 */
[----:B------:R-:W-:Y:S01]  /*0a70*/  FADD.FTZ R130, -R200, R89 ;  /* 0x00000059c8827221 */ /* 0x000fe20000010100 */
[--C-:B------:R-:W-:Y:S01]  /*0a80*/  SHF.R.U64 R140, R98, 0x10, R99.reuse ;  /* 0x00000010628c7819 */ /* 0x100fe20000001263 */
[----:B------:R-:W-:Y:S01]  /*0a90*/  HADD2.F32 R89, -RZ, R162.H0_H0 ;  /* 0x200000a2ff597230 */ /* 0x000fe20000004100 */
[----:B------:R-:W-:Y:S01]  /*0aa0*/  MOV R138, R99 ;  /* 0x00000063008a7202 */ /* 0x000fe20000000f00 */
[C---:B------:R-:W-:Y:S01]  /*0ab0*/  FADD.FTZ R162, -R200.reuse, R90 ;  /* 0x0000005ac8a27221 */ /* 0x040fe20000010100 */
[----:B------:R-:W-:Y:S01]  /*0ac0*/  SHF.R.U32.HI R98, RZ, 0x10, R99 ;  /* 0x00000010ff627819 */ /* 0x000fe20000011663 */
[----:B------:R-:W-:Y:S01]  /*0ad0*/  HADD2.F32 R99, -RZ, R88.H0_H0 ;  /* 0x20000058ff637230 */ /* 0x000fe20000004100 */
[----:B------:R-:W-:Y:S01]  /*0ae0*/  MOV R158, R141 ;  /* 0x0000008d009e7202 */ /* 0x000fe20000000f00 */
[----:B------:R-:W-:Y:S01]  /*0af0*/  HADD2.F32 R90, -RZ, R163.H0_H0 ;  /* 0x200000a3ff5a7230 */ /* 0x000fe20000004100 */
[----:B------:R-:W-:Y:S01]  /*0b00*/  SHF.R.U32.HI R169, RZ, 0x10, R141 ;  /* 0x00000010ffa97819 */ /* 0x000fe2000001168d */
[----:B------:R-:W-:Y:S01]  /*0b10*/  HADD2.F32 R92, -RZ, R92.H0_H0 ;  /* 0x2000005cff5c7230 */ /* 0x000fe20000004100 */
[----:B------:R-:W-:Y:S01]  /*0b20*/  MOV R160, R139 ;  /* 0x0000008b00a07202 */ /* 0x000fe20000000f00 */
[----:B------:R-:W-:Y:S01]  /*0b30*/  FADD.FTZ R88, -R200, R93 ;  /* 0x0000005dc8587221 */ /* 0x000fe20000010100 */
[----:B------:R-:W-:Y:S01]  /*0b40*/  SHF.R.U64 R180, R102, 0x10, R103 ;  /* 0x0000001066b47819 */ /* 0x000fe20000001267 */
[----:B------:R-:W-:Y:S01]  /*0b50*/  HADD2.F32 R102, -RZ, R102.H0_H0 ;  /* 0x20000066ff667230 */ /* 0x000fe20000004100 */
[----:B------:R-:W-:-:S02]  /*0b60*/  SHF.R.U32.HI R165, RZ, 0x10, R139 ;  /* 0x00000010ffa57819 */ /* 0x000fc4000001168b */
[----:B------:R-:W-:Y:S02]  /*0b70*/  MOV R157, R134 ;  /* 0x00000086009d7202 */ /* 0x000fe40000000f00 */
[--C-:B------:R-:W-:Y:S02]  /*0b80*/  SHF.R.U64 R143, R134, 0x10, R135.reuse ;  /* 0x00000010868f7819 */ /* 0x100fe40000001287 */
[----:B------:R-:W-:Y:S02]  /*0b90*/  MOV R141, R135 ;  /* 0x00000087008d7202 */ /* 0x000fe40000000f00 */
[----:B------:R-:W-:Y:S01]  /*0ba0*/  SHF.R.U32.HI R156, RZ, 0x10, R135 ;  /* 0x00000010ff9c7819 */ /* 0x000fe20000011687 */
[----:B------:R-:W-:Y:S01]  /*0bb0*/  FADD.FTZ R128, -R200, R3 ;  /* 0x00000003c8807221 */ /* 0x000fe20000010100 */
[----:B------:R-:W-:Y:S02]  /*0bc0*/  MOV R155, R132 ;  /* 0x00000084009b7202 */ /* 0x000fe40000000f00 */
[----:B------:R-:W-:Y:S01]  /*0bd0*/  SHF.R.U64 R147, R132, 0x10, R133 ;  /* 0x0000001084937819 */ /* 0x000fe20000001285 */
[----:B------:R-:W-:Y:S01]  /*0be0*/  HADD2.F32 R132, -RZ, R100.H0_H0 ;  /* 0x20000064ff847230 */ /* 0x000fe20000004100 */
[----:B------:R-:W-:-:S02]  /*0bf0*/  MOV R145, R133 ;  /* 0x0000008500917202 */ /* 0x000fc40000000f00 */
[----:B------:R-:W-:Y:S02]  /*0c00*/  SHF.R.U32.HI R153, RZ, 0x10, R133 ;  /* 0x00000010ff997819 */ /* 0x000fe40000011685 */
[--C-:B------:R-:W-:Y:S02]  /*0c10*/  SHF.R.U64 R139, R94, 0x10, R95.reuse ;  /* 0x000000105e8b7819 */ /* 0x100fe4000000125f */
[----:B------:R-:W-:Y:S01]  /*0c20*/  SHF.R.U32.HI R135, RZ, 0x10, R95 ;  /* 0x00000010ff877819 */ /* 0x000fe2000001165f */
[----:B------:R-:W-:Y:S01]  /*0c30*/  HADD2.F32 R95, -RZ, R95.H0_H0 ;  /* 0x2000005fff5f7230 */ /* 0x000fe20000004100 */
[--C-:B------:R-:W-:Y:S01]  /*0c40*/  SHF.R.U64 R134, R96, 0x10, R97.reuse ;  /* 0x0000001060867819 */ /* 0x100fe20000001261 */
[----:B------:R-:W-:Y:S01]  /*0c50*/  HADD2.F32 R96, -RZ, R96.H0_H0 ;  /* 0x20000060ff607230 */ /* 0x000fe20000004100 */
[----:B------:R-:W-:Y:S01]  /*0c60*/  SHF.R.U32.HI R133, RZ, 0x10, R97 ;  /* 0x00000010ff857819 */ /* 0x000fe20000011661 */
[----:B------:R-:W-:Y:S01]  /*0c70*/  HADD2.F32 R3, -RZ, R164.H0_H0 ;  /* 0x200000a4ff037230 */ /* 0x000fe20000004100 */
[----:B------:R-:W-:Y:S01]  /*0c80*/  SHF.R.U64 R172, R100, 0x10, R101 ;  /* 0x0000001064ac7819 */ /* 0x000fe20000001265 */
[C---:B------:R-:W-:Y:S01]  /*0c90*/  FADD.FTZ R100, -R200.reuse, R127 ;  /* 0x0000007fc8647221 */ /* 0x040fe20000010100 */
[----:B------:R-:W-:Y:S01]  /*0ca0*/  MOV R151, R131 ;  /* 0x0000008300977202 */ /* 0x000fe20000000f00 */
[C---:B------:R-:W-:Y:S01]  /*0cb0*/  FADD.FTZ R166, -R200.reuse, R91 ;  /* 0x0000005bc8a67221 */ /* 0x040fe20000010100 */
[----:B------:R-:W-:Y:S01]  /*0cc0*/  SHF.R.U32.HI R152, RZ, 0x10, R131 ;  /* 0x00000010ff987819 */ /* 0x000fe20000011683 */
[----:B------:R-:W-:Y:S01]  /*0cd0*/  FADD.FTZ R198, -R200, R102 ;  /* 0x00000066c8c67221 */ /* 0x000fe20000010100 */
[----:B------:R-:W-:Y:S01]  /*0ce0*/  MOV R149, R129 ;  /* 0x0000008100957202 */ /* 0x000fe20000000f00 */
        /* <DEDUP_REMOVED lines=8> */
[C---:B------:R-:W-:Y:S01]  /*0d70*/  FADD.FTZ R164, -R200.reuse, R90 ;  /* 0x0000005ac8a47221 */ /* 0x040fe20000010100 */
[C---:B-----5:R-:W-:Y:S01]  /*0d80*/  FMUL.FTZ R127, R123.reuse, R88 ;  /* 0x000000587b7f7220 */ /* 0x060fe20000410000 */
[C---:B------:R-:W-:Y:S01]  /*0d90*/  FADD.FTZ R92, -R200.reuse, R92 ;  /* 0x0000005cc85c7221 */ /* 0x040fe20000010100 */
[----:B------:R-:W-:Y:S02]  /*0da0*/  HADD2.F32 R88, -RZ, R171.H0_H0 ;  /* 0x200000abff587230 */ /* 0x000fe40000004100 */
[----:B------:R-:W-:Y:S01]  /*0db0*/  FADD.FTZ R94, -R200, R99 ;  /* 0x00000063c85e7221 */ /* 0x000fe20000010100 */
[----:B------:R-:W-:Y:S02]  /*0dc0*/  HADD2.F32 R89, -RZ, R158.H0_H0 ;  /* 0x2000009eff597230 */ /* 0x000fe40000004100 */
[----:B------:R-:W-:Y:S01]  /*0dd0*/  FMUL.FTZ R128, R123, R128 ;  /* 0x000000807b807220 */ /* 0x000fe20000410000 */
[----:B------:R-:W-:-:S02]  /*0de0*/  HADD2.F32 R90, -RZ, R169.H0_H0 ;  /* 0x200000a9ff5a7230 */ /* 0x000fc40000004100 */
[----:B------:R-:W-:Y:S01]  /*0df0*/  FMUL.FTZ R130, R123, R130 ;  /* 0x000000827b827220 */ /* 0x000fe20000410000 */
[C---:B------:R-:W-:Y:S01]  /*0e00*/  FADD.FTZ R178, -R200.reuse, R95 ;  /* 0x0000005fc8b27221 */ /* 0x040fe20000010100 */
[C---:B------:R-:W-:Y:S01]  /*0e10*/  FADD.FTZ R186, -R200.reuse, R96 ;  /* 0x00000060c8ba7221 */ /* 0x040fe20000010100 */
[----:B------:R-:W-:Y:S02]  /*0e20*/  HADD2.F32 R99, -RZ, R133.H0_H0 ;  /* 0x20000085ff637230 */ /* 0x000fe40000004100 */
[C---:B------:R-:W-:Y:S01]  /*0e30*/  FADD.FTZ R194, -R200.reuse, R132 ;  /* 0x00000084c8c27221 */ /* 0x040fe20000010100 */
[----:B------:R-:W-:Y:S02]  /*0e40*/  HADD2.F32 R101, -RZ, R101.H0_H0 ;  /* 0x20000065ff657230 */ /* 0x000fe40000004100 */
[----:B------:R-:W-:Y:S01]  /*0e50*/  FADD.FTZ R96, -R200, R3 ;  /* 0x00000003c8607221 */ /* 0x000fe20000010100 */
[----:B------:R-:W-:Y:S02]  /*0e60*/  HADD2.F32 R103, -RZ, R103.H0_H0 ;  /* 0x20000067ff677230 */ /* 0x000fe40000004100 */
[----:B------:R-:W-:Y:S01]  /*0e70*/  FMUL.FTZ R132, R28, R137 ;  /* 0x000000891c847220 */ /* 0x000fe20000410000 */
[----:B------:R-:W-:-:S02]  /*0e80*/  HADD2.F32 R93, -RZ, R139.H0_H0 ;  /* 0x2000008bff5d7230 */ /* 0x000fc40000004100 */
        /* <DEDUP_REMOVED lines=8> */
[----:B------:R-:W-:Y:S02]  /*0f10*/  HADD2.F32 R180, -RZ, R180.H0_H0 ;  /* 0x200000b4ffb47230 */ /* 0x000fe40000004100 */
[----:B------:R-:W-:Y:S02]  /*0f20*/  HADD2.F32 R184, -RZ, R184.H0_H0 ;  /* 0x200000b8ffb87230 */ /* 0x000fe40000004100 */
        /* <DEDUP_REMOVED lines=9> */
[----:B------:R-:W-:-:S02]  /*0fc0*/  HADD2.F32 R91, -RZ, R160.H0_H0 ;  /* 0x200000a0ff5b7230 */ /* 0x000fc40000004100 */
[C---:B------:R-:W-:Y:S01]  /*0fd0*/  FMUL.FTZ R135, R123.reuse, R100 ;  /* 0x000000647b877220 */ /* 0x040fe20000410000 */
[----:B------:R-:W-:Y:S02]  /*0fe0*/  HADD2.F32 R90, -RZ, R167.H0_H0 ;  /* 0x200000a7ff5a7230 */ /* 0x000fe40000004100 */
[----:B------:R-:W-:Y:S01]  /*0ff0*/  FADD.FTZ R192, -R200, R99 ;  /* 0x00000063c8c07221 */ /* 0x000fe20000010100 */
[----:B------:R-:W-:Y:S02]  /*1000*/  HADD2.F32 R89, -RZ, R138.H0_H0 ;  /* 0x2000008aff597230 */ /* 0x000fe40000004100 */
[----:B------:R-:W-:Y:S01]  /*1010*/  FMUL.FTZ R138, R123, R96 ;  /* 0x000000607b8a7220 */ /* 0x000fe20000410000 */
[----:B------:R-:W-:Y:S02]  /*1020*/  HADD2.F32 R88, -RZ, R98.H0_H0 ;  /* 0x20000062ff587230 */ /* 0x000fe40000004100 */
[----:B------:R-:W-:Y:S01]  /*1030*/  FADD.FTZ R98, RZ, R132 ;  /* 0x00000084ff627221 */ /* 0x000fe20000010000 */
[----:B------:R-:W-:-:S02]  /*1040*/  HADD2.F32 R100, -RZ, R147.H0_H0 ;  /* 0x20000093ff647230 */ /* 0x000fc40000004100 */
        /* <DEDUP_REMOVED lines=9> */
[----:B------:R-:W-:Y:S02]  /*10e0*/  HADD2.F32 R159, -RZ, R159.H0_H0 ;  /* 0x2000009fff9f7230 */ /* 0x000fe40000004100 */
[----:B------:R-:W-:Y:S01]  /*10f0*/  FMUL.FTZ R147, R123, R190 ;  /* 0x000000be7b937220 */ /* 0x000fe20000410000 */
[----:B------:R-:W-:Y:S01]  /*1100*/  FFMA.FTZ R99, R3, R132, RZ ;  /* 0x0000008403637223 */ /* 0x000fe200000100ff */
[----:B------:R-:W-:Y:S01]  /*1110*/  FMUL.FTZ R133, R123, R94 ;  /* 0x0000005e7b857220 */ /* 0x000fe20000410000 */
[----:B------:R-:W-:-:S02]  /*1120*/  HADD2.F32 R92, -RZ, R165.H0_H0 ;  /* 0x200000a5ff5c7230 */ /* 0x000fc40000004100 */
[-C--:B------:R-:W-:Y:S01]  /*1130*/  FFMA.FTZ R38, R135, R91.reuse, R38 ;  /* 0x0000005b87267223 */ /* 0x080fe20000010026 */
[----:B------:R-:W-:Y:S02]  /*1140*/  HADD2.F32 R190, -RZ, R144.H0_H0 ;  /* 0x20000090ffbe7230 */ /* 0x000fe40000004100 */
[----:B------:R-:W-:Y:S01]  /*1150*/  FADD.FTZ R82, R82, R91 ;  /* 0x0000005b52527221 */ /* 0x000fe20000010000 */
        /* <DEDUP_REMOVED lines=8> */
[----:B------:R-:W-:-:S02]  /*11e0*/  HADD2.F32 R177, -RZ, R142.H0_H0 ;  /* 0x2000008effb17230 */ /* 0x000fc40000004100 */
        /* <DEDUP_REMOVED lines=10> */
[----:B------:R-:W-:-:S02]  /*1290*/  HADD2.F32 R95, -RZ, R141.H0_H0 ;  /* 0x2000008dff5f7230 */ /* 0x000fc40000004100 */
[----:B------:R-:W-:Y:S01]  /*12a0*/  FADD.FTZ R92, R134, R91 ;  /* 0x0000005b865c7221 */ /* 0x000fe20000010000 */
[----:B------:R-:W-:Y:S01]  /*12b0*/  FMUL.FTZ R141, R123, R170 ;  /* 0x000000aa7b8d7220 */ /* 0x000fe20000410000 */
[----:B------:R-:W-:Y:S01]  /*12c0*/  FFMA.FTZ R91, R127, R134, R90 ;  /* 0x000000867f5b7223 */ /* 0x000fe2000001005a */
[----:B------:R-:W-:Y:S02]  /*12d0*/  HADD2.F32 R170, -RZ, R150.H0_H0 ;  /* 0x20000096ffaa7230 */ /* 0x000fe40000004100 */
        /* <DEDUP_REMOVED lines=13> */
[----:B------:R-:W-:Y:S01]  /*13b0*/  FFMA.FTZ R90, R140, R159, R91 ;  /* 0x0000009f8c5a7223 */ /* 0x000fe2000001005b */
[----:B------:R-:W-:Y:S02]  /*13c0*/  HADD2.F32 R101, -RZ, R145.H0_H0 ;  /* 0x20000091ff657230 */ /* 0x000fe40000004100 */
[----:B------:R-:W-:Y:S01]  /*13d0*/  FMUL.FTZ R145, R123, R186 ;  /* 0x000000ba7b917220 */ /* 0x000fe20000410000 */
[----:B------:R-:W-:Y:S02]  /*13e0*/  HADD2.F32 R186, -RZ, R146.H0_H0 ;  /* 0x20000092ffba7230 */ /* 0x000fe40000004100 */
[----:B------:R-:W-:Y:S01]  /*13f0*/  FMUL.FTZ R161, R21, R94 ;  /* 0x0000005e15a17220 */ /* 0x000fe20000410000 */
[----:B------:R-:W-:Y:S01]  /*1400*/  FADD.FTZ R92, R150, R93 ;  /* 0x0000005d965c7221 */ /* 0x000fe20000010000 */
[----:B------:R-:W-:Y:S01]  /*1410*/  FMUL.FTZ R146, R123, R164 ;  /* 0x000000a47b927220 */ /* 0x000fe20000410000 */
[----:B------:R-:W-:Y:S01]  /*1420*/  FFMA.FTZ R91, R137, R150, R90 ;  /* 0x00000096895b7223 */ /* 0x000fe2000001005a */
[----:B------:R-:W-:Y:S01]  /*1430*/  FMUL.FTZ R143, R123, R178 ;  /* 0x000000b27b8f7220 */ /* 0x000fe20000410000 */
[----:B------:R-:W-:-:S02]  /*1440*/  HADD2.F32 R156, -RZ, R156.H0_H0 ;  /* 0x2000009cff9c7230 */ /* 0x000fc40000004100 */
[----:B------:R-:W-:Y:S01]  /*1450*/  FADD.FTZ R93, R161, R92 ;  /* 0x0000005ca15d7221 */ /* 0x000fe20000010000 */
[----:B------:R-:W-:Y:S02]  /*1460*/  HADD2.F32 R178, -RZ, R152.H0_H0 ;  /* 0x20000098ffb27230 */ /* 0x000fe40000004100 */
[----:B------:R-:W-:Y:S01]  /*1470*/  FMUL.FTZ R152, R22, R95 ;  /* 0x0000005f16987220 */ /* 0x000fe20000410000 */
        /* <DEDUP_REMOVED lines=9> */
[----:B------:R-:W-:-:S02]  /*1510*/  FADD.FTZ R93, R163, R92 ;  /* 0x0000005ca35d7221 */ /* 0x000fc40000010000 */
[----:B------:R-:W-:Y:S01]  /*1520*/  FFMA.FTZ R90, R148, R163, R91 ;  /* 0x000000a3945a7223 */ /* 0x000fe2000001005b */
[----:B------:R-:W-:Y:S02]  /*1530*/  HADD2.F32 R103, -RZ, R154.H0_H0 ;  /* 0x2000009aff677230 */ /* 0x000fe40000004100 */
        /* <DEDUP_REMOVED lines=17> */
[----:B------:R-:W-:Y:S02]  /*1650*/  HADD2.F32 R171, -RZ, R151.H0_H0 ;  /* 0x20000097ffab7230 */ /* 0x000fe40000004100 */
        /* <DEDUP_REMOVED lines=9> */
[----:B------:R-:W-:Y:S01]  /*16f0*/  FFMA.FTZ R50, R147, R171, R50 ;  /* 0x000000ab93327223 */ /* 0x000fe20000010032 */
[----:B------:R-:W-:Y:S01]  /*1700*/  FADD.FTZ R70, R70, R171 ;  /* 0x000000ab46467221 */ /* 0x000fe20000010000 */
        /* <DEDUP_REMOVED lines=72> */
.L_x_7455:
        /* <DEDUP_REMOVED lines=29> */
.L_x_7456:
        /* <DEDUP_REMOVED lines=32> */
.L_x_7458:
[----:B------:R-:W-:Y:S05]  /*1f60*/  BSYNC.RECONVERGENT B0 ;  /* 0x0000000000007941 */ /* 0x000fea0003800200 */
.L_x_7457:
        /* <DEDUP_REMOVED lines=65> */
.L_x_7461:
        /* <DEDUP_REMOVED lines=9> */
.L_x_7462:
[----:B------:R-:W-:Y:S05]  /*2410*/  @!P2 BRA `(.L_x_7463) ;  /* 0x00000000001ca947 */ /* 0x000fea0003800000 */
[----:B------:R-:W-:Y:S01]  /*2420*/  FFMA.FTZ R93, R127, R90, R91 ;  /* 0x0000005a7f5d7223 */ /* 0x000fe2000001005b */
[----:B------:R-:W-:-:S03]  /*2430*/  ISETP.GT.AND P1, PT, R122, RZ, PT ;  /* 0x000000ff7a00720c */ /* 0x000fc60003f24270 */
[----:B------:R-:W-:-:S04]  /*2440*/  FADD.FTZ R0, R134, -R93 ;  /* 0x8000005d86007221 */ /* 0x000fc80000010000 */
[----:B------:R-:W-:-:S05]  /*2450*/  FMUL.FTZ R0, R123, R0 ;  /* 0x000000007b007220 */ /* 0x000fca0000410000 */
[----:B------:R-:W-:-:S05]  /*2460*/  FSEL R0, R0, RZ, P1 ;  /* 0x000000ff00007208 */ /* 0x000fca0000800000 */
[----:B------:R-:W-:-:S05]  /*2470*/  FMUL.FTZ R0, R0, UR16 ;  /* 0x0000001000007c20 */ /* 0x000fca0008410000 */
[----:B------:R-:W-:-:S07]  /*2480*/  F2FP.F16.F32.PACK_AB R0, RZ, R0 ;  /* 0x00000000ff00723e */ /* 0x000fce00000000ff */
.L_x_7463:
        /* <DEDUP_REMOVED lines=10> */
.L_x_7460:
        /* <DEDUP_REMOVED lines=28> */
[----:B--2---:R-:W-:Y:S01]  /*26f0*/  @P2 FMUL.FTZ R96, R95, R98 ;  /* 0x000000625f602220 */ /* 0x004fe20000410000 */
[----:B------:R-:W-:-:S02]  /*2700*/  F2FP.F16.F32.PACK_AB R95, RZ, R95 ;  /* 0x0000005fff5f723e */ /* 0x000fc400000000ff */
[----:B------:R-:W-:Y:S02]  /*2710*/  @P2 PRMT R126, R94, 0x7610, R126 ;  /* 0x000076105e7e2816 */ /* 0x000fe4000000007e */
        /* <DEDUP_REMOVED lines=10> */
.L_x_7459:
[----:B------:R-:W-:Y:S01]  /*27c0*/  UMOV UR4, UR8 ;  /* 0x0000000800047c82 */ /* 0x000fe20008000000 */
[----:B------:R-:W-:Y:S01]  /*27d0*/  UMOV UR5, UR9 ;  /* 0x0000000900057c82 */ /* 0x000fe20008000000 */
[----:B------:R-:W-:-:S04]  /*27e0*/  UISETP.NE.U32.AND UP0, UPT, UR4, URZ, UPT ;  /* 0x000000ff0400728c */ /* 0x000fc8000bf05070 */
[----:B------:R-:W-:-:S09]  /*27f0*/  UISETP.NE.AND.EX UP0, UPT, UR5, URZ, UPT, UP0 ;  /* 0x000000ff0500728c */ /* 0x000fd2000bf05300 */
[----:B------:R-:W-:Y:S05]  /*2800*/  BRA.U UP0, `(.L_x_7465) ;  /* 0x0000000100907547 */ /* 0x000fea000b800000 */
[----:B------:R-:W-:Y:S01]  /*2810*/  ISETP.GT.AND P1, PT, R122, RZ, PT ;  /* 0x000000ff7a00720c */ /* 0x000fe20003f24270 */
[----:B------:R-:W1:Y:S01]  /*2820*/  @P2 LDC R95, c[0x0][0x40c] ;  /* 0x00010300ff5f2b82 */ /* 0x000e620000000800 */
[----:B------:R-:W-:Y:S01]  /*2830*/  SHF.R.U64 R94, R104, 0x10, R105 ;  /* 0x00000010685e7819 */ /* 0x000fe20000001269 */
[----:B------:R-:W-:Y:S02]  /*2840*/  HADD2.F32 R92, -RZ, R104.H0_H0 ;  /* 0x20000068ff5c7230 */ /* 0x000fe40000004100 */
[----:B------:R-:W-:Y:S02]  /*2850*/  HADD2.F32 R96, -RZ, R105.H0_H0 ;  /* 0x20000069ff607230 */ /* 0x000fe40000004100 */
[----:B------:R-:W-:Y:S02]  /*2860*/  HADD2.F32 R94, -RZ, R94.H0_H0 ;  /* 0x2000005eff5e7230 */ /* 0x000fe40000004100 */
        /* <DEDUP_REMOVED lines=12> */
[----:B------:R-:W-:Y:S01]  /*2930*/  @P2 F2FP.F16.F32.PACK_AB R92, RZ, R92 ;  /* 0x0000005cff5c223e */ /* 0x000fe200000000ff */
[----:B--2---:R-:W-:-:S03]  /*2940*/  @P2 FMUL.FTZ R94, R94, R99 ;  /* 0x000000635e5e2220 */ /* 0x004fc60000410000 */
[----:B------:R-:W-:Y:S02]  /*2950*/  @P2 PRMT R118, R92, 0x7610, R118 ;  /* 0x000076105c762816 */ /* 0x000fe40000000076 */
[----:B------:R-:W-:Y:S01]  /*2960*/  @P2 F2FP.F16.F32.PACK_AB R94, RZ, R94 ;  /* 0x0000005eff5e223e */ /* 0x000fe200000000ff */
[----:B---3--:R-:W-:-:S03]  /*2970*/  @P2 FMUL.FTZ R96, R96, R103 ;  /* 0x0000006760602220 */ /* 0x008fc60000410000 */
        /* <DEDUP_REMOVED lines=13> */
.L_x_7465:
[----:B------:R-:W-:Y:S01]  /*2a50*/  ISETP.GT.AND P3, PT, R122, RZ, PT ;  /* 0x000000ff7a00720c */ /* 0x000fe20003f64270 */
[----:B------:R-:W1:Y:S01]  /*2a60*/  @P2 LDC R95, c[0x0][0x40c] ;  /* 0x00010300ff5f2b82 */ /* 0x000e620000000800 */
[----:B------:R-:W-:Y:S01]  /*2a70*/  SHF.R.U64 R94, R104, 0x10, R105 ;  /* 0x00000010685e7819 */ /* 0x000fe20000001269 */
[----:B------:R-:W-:Y:S01]  /*2a80*/  @P1 FFMA.FTZ R93, R3, R90, R91 ;  /* 0x0000005a035d1223 */ /* 0x000fe2000001005b */
[----:B------:R-:W-:Y:S01]  /*2a90*/  SHF.R.U32.HI R98, RZ, 0x10, R105 ;  /* 0x00000010ff627819 */ /* 0x000fe20000011669 */
[----:B0-----:R-:W-:Y:S02]  /*2aa0*/  HADD2.F32 R2, -RZ, R104.H0_H0 ;  /* 0x20000068ff027230 */ /* 0x001fe40000004100 */
[----:B------:R-:W-:Y:S02]  /*2ab0*/  HADD2.F32 R96, -RZ, R105.H0_H0 ;  /* 0x20000069ff607230 */ /* 0x000fe40000004100 */
[----:B------:R-:W-:Y:S01]  /*2ac0*/  @P1 FADD.FTZ R93, R132, -R93 ;  /* 0x8000005d845d1221 */ /* 0x000fe20000010000 */
[----:B------:R-:W0:Y:S01]  /*2ad0*/  @P2 LDC R99, c[0x0][0x40c] ;  /* 0x00010300ff632b82 */ /* 0x000e220000000800 */
        /* <DEDUP_REMOVED lines=14> */
[----:B-1----:R-:W-:Y:S01]  /*2bc0*/  @P2 FMUL.FTZ R92, R2, R95 ;  /* 0x0000005f025c2220 */ /* 0x002fe20000410000 */
[----:B------:R-:W-:-:S04]  /*2bd0*/  F2FP.F16.F32.PACK_AB R2, RZ, R2 ;  /* 0x00000002ff02723e */ /* 0x000fc800000000ff */
[----:B------:R-:W-:Y:S01]  /*2be0*/  @P2 F2FP.F16.F32.PACK_AB R92, RZ, R92 ;  /* 0x0000005cff5c223e */ /* 0x000fe200000000ff */
[----:B0-----:R-:W-:Y:S01]  /*2bf0*/  @P2 FMUL.FTZ R93, R94, R99 ;  /* 0x000000635e5d2220 */ /* 0x001fe20000410000 */
[----:B------:R-:W-:Y:S02]  /*2c00*/  F2FP.F16.F32.PACK_AB R94, RZ, R94 ;  /* 0x0000005eff5e723e */ /* 0x000fe400000000ff */
[----:B------:R-:W-:Y:S02]  /*2c10*/  PRMT R120, R2, 0x7610, R120 ;  /* 0x0000761002787816 */ /* 0x000fe40000000078 */
[----:B------:R-:W-:Y:S02]  /*2c20*/  @P2 F2FP.F16.F32.PACK_AB R93, RZ, R93 ;  /* 0x0000005dff5d223e */ /* 0x000fe400000000ff */
[----:B------:R-:W-:Y:S01]  /*2c30*/  @P2 PRMT R118, R92, 0x7610, R118 ;  /* 0x000076105c762816 */ /* 0x000fe20000000076 */
        /* <DEDUP_REMOVED lines=12> */
.L_x_7464:
        /* <DEDUP_REMOVED lines=11> */
.L_x_7466:
        /* <DEDUP_REMOVED lines=9> */
.L_x_7467:
[----:B------:R-:W-:Y:S05]  /*2e40*/  @!P0 BRA `(.L_x_7468) ;  /* 0x0000000400408947 */ /* 0x000fea0003800000 */
[----:B------:R-:W-:Y:S05]  /*2e50*/  BRA.U !UP0, `(.L_x_7469) ;  /* 0x0000000108ac7547 */ /* 0x000fea000b800000 */
[----:B------:R-:W-:Y:S01]  /*2e60*/  ISETP.GT.AND P1, PT, R122, RZ, PT ;  /* 0x000000ff7a00720c */ /* 0x000fe20003f24270 */
[----:B------:R-:W3:Y:S01]  /*2e70*/  @P2 LDC R99, c[0x0][0x40c] ;  /* 0x00010300ff632b82 */ /* 0x000ee20000000800 */
[--C-:B-12---:R-:W-:Y:S01]  /*2e80*/  SHF.R.U64 R94, R106, 0x10, R107.reuse ;  /* 0x000000106a5e7819 */ /* 0x106fe2000000126b */
[----:B0-----:R-:W-:Y:S01]  /*2e90*/  HADD2.F32 R2, -RZ, R106.H0_H0 ;  /* 0x2000006aff027230 */ /* 0x001fe20000004100 */
        /* <DEDUP_REMOVED lines=18> */
[----:B---3--:R-:W-:Y:S01]  /*2fc0*/  @P2 FMUL.FTZ R92, R2, R99 ;  /* 0x00000063025c2220 */ /* 0x008fe20000410000 */
[----:B------:R-:W-:-:S03]  /*2fd0*/  F2FP.F16.F32.PACK_AB R2, RZ, R2 ;  /* 0x00000002ff02723e */ /* 0x000fc600000000ff */
[----:B------:R-:W-:Y:S02]  /*2fe0*/  F2FP.F16.F32.PACK_AB R125, RZ, R98 ;  /* 0x00000062ff7d723e */ /* 0x000fe400000000ff */
[----:B------:R-:W-:Y:S01]  /*2ff0*/  @P2 F2FP.F16.F32.PACK_AB R92, RZ, R92 ;  /* 0x0000005cff5c223e */ /* 0x000fe200000000ff */
[----:B0-----:R-:W-:Y:S01]  /*3000*/  @P2 FMUL.FTZ R93, R94, R101 ;  /* 0x000000655e5d2220 */ /* 0x001fe20000410000 */
[----:B------:R-:W-:Y:S02]  /*3010*/  F2FP.F16.F32.PACK_AB R94, RZ, R94 ;  /* 0x0000005eff5e723e */ /* 0x000fe400000000ff */
[----:B------:R-:W-:Y:S02]  /*3020*/  PRMT R120, R2, 0x7610, R120 ;  /* 0x0000761002787816 */ /* 0x000fe40000000078 */
[----:B------:R-:W-:Y:S02]  /*3030*/  @P2 F2FP.F16.F32.PACK_AB R93, RZ, R93 ;  /* 0x0000005dff5d223e */ /* 0x000fe400000000ff */
[----:B------:R-:W-:Y:S01]  /*3040*/  @P2 PRMT R118, R92, 0x7610, R118 ;  /* 0x000076105c762816 */ /* 0x000fe20000000076 */
        /* <DEDUP_REMOVED lines=12> */
.L_x_7469:
[----:B------:R-:W-:Y:S01]  /*3110*/  ISETP.GT.AND P1, PT, R122, RZ, PT ;  /* 0x000000ff7a00720c */ /* 0x000fe20003f24270 */
[----:B-12---:R-:W1:Y:S01]  /*3120*/  @P2 LDC R95, c[0x0][0x40c] ;  /* 0x00010300ff5f2b82 */ /* 0x006e620000000800 */
        /* <DEDUP_REMOVED lines=34> */
.L_x_7468:
        /* <DEDUP_REMOVED lines=42> */
.L_x_7471:
[----:B------:R-:W-:Y:S05]  /*35f0*/  @!P2 BRA `(.L_x_7472) ;  /* 0x000000000020a947 */ /* 0x000fea0003800000 */
[----:B-12---:R-:W-:Y:S01]  /*3600*/  FFMA.FTZ R93, R133, R90, R91 ;  /* 0x0000005a855d7223 */ /* 0x006fe2000001005b */
[----:B------:R-:W-:-:S03]  /*3610*/  ISETP.GT.AND P1, PT, R122, RZ, PT ;  /* 0x000000ff7a00720c */ /* 0x000fc60003f24270 */
[----:B------:R-:W-:-:S04]  /*3620*/  FADD.FTZ R92, R142, -R93 ;  /* 0x8000005d8e5c7221 */ /* 0x000fc80000010000 */
[----:B------:R-:W-:-:S05]  /*3630*/  FMUL.FTZ R92, R123, R92 ;  /* 0x0000005c7b5c7220 */ /* 0x000fca0000410000 */
[----:B------:R-:W-:-:S05]  /*3640*/  FSEL R92, R92, RZ, P1 ;  /* 0x000000ff5c5c7208 */ /* 0x000fca0000800000 */
[----:B------:R-:W-:-:S05]  /*3650*/  FMUL.FTZ R92, R92, UR16 ;  /* 0x000000105c5c7c20 */ /* 0x000fca0008410000 */
[----:B------:R-:W-:-:S04]  /*3660*/  F2FP.F16.F32.PACK_AB R92, RZ, R92 ;  /* 0x0000005cff5c723e */ /* 0x000fc800000000ff */
[----:B------:R-:W-:-:S07]  /*3670*/  PRMT R118, R92, 0x7610, R118 ;  /* 0x000076105c767816 */ /* 0x000fce0000000076 */
.L_x_7472:
        /* <DEDUP_REMOVED lines=9> */
.L_x_7473:
[----:B------:R-:W-:Y:S05]  /*3710*/  @!P2 BRA `(.L_x_7474) ;  /* 0x00000000001ca947 */ /* 0x000fea0003800000 */
[----:B-12---:R-:W-:Y:S01]  /*3720*/  FFMA.FTZ R93, R135, R90, R91 ;  /* 0x0000005a875d7223 */ /* 0x006fe2000001005b */
[----:B------:R-:W-:-:S03]  /*3730*/  ISETP.GT.AND P1, PT, R122, RZ, PT ;  /* 0x000000ff7a00720c */ /* 0x000fc60003f24270 */
[----:B------:R-:W-:-:S04]  /*3740*/  FADD.FTZ R0, R144, -R93 ;  /* 0x8000005d90007221 */ /* 0x000fc80000010000 */
[----:B------:R-:W-:-:S05]  /*3750*/  FMUL.FTZ R0, R123, R0 ;  /* 0x000000007b007220 */ /* 0x000fca0000410000 */
[----:B------:R-:W-:-:S05]  /*3760*/  FSEL R0, R0, RZ, P1 ;  /* 0x000000ff00007208 */ /* 0x000fca0000800000 */
[----:B------:R-:W-:-:S05]  /*3770*/  FMUL.FTZ R0, R0, UR16 ;  /* 0x0000001000007c20 */ /* 0x000fca0008410000 */
[----:B------:R-:W-:-:S07]  /*3780*/  F2FP.F16.F32.PACK_AB R0, RZ, R0 ;  /* 0x00000000ff00723e */ /* 0x000fce00000000ff */
.L_x_7474:
        /* <DEDUP_REMOVED lines=9> */
.L_x_7470:
        /* <DEDUP_REMOVED lines=10> */
.L_x_7475:
        /* <DEDUP_REMOVED lines=10> */
.L_x_7476:
[----:B------:R-:W-:Y:S05]  /*3960*/  @!P0 BRA `(.L_x_7477) ;  /* 0x0000000400408947 */ /* 0x000fea0003800000 */
[----:B------:R-:W-:Y:S05]  /*3970*/  BRA.U !UP0, `(.L_x_7478) ;  /* 0x0000000108ac7547 */ /* 0x000fea000b800000 */
[----:B------:R-:W-:Y:S01]  /*3980*/  ISETP.GT.AND P1, PT, R122, RZ, PT ;  /* 0x000000ff7a00720c */ /* 0x000fe20003f24270 */
[----:B------:R-:W5:Y:S01]  /*3990*/  @P2 LDC R99, c[0x0][0x40c] ;  /* 0x00010300ff632b82 */ /* 0x000f620000000800 */
[--C-:B-1234-:R-:W-:Y:S01]  /*39a0*/  SHF.R.U64 R94, R108, 0x10, R109.reuse ;  /* 0x000000106c5e7819 */ /* 0x11efe2000000126d */
        /* <DEDUP_REMOVED lines=40> */
.L_x_7478:
[----:B------:R-:W-:Y:S01]  /*3c30*/  ISETP.GT.AND P1, PT, R122, RZ, PT ;  /* 0x000000ff7a00720c */ /* 0x000fe20003f24270 */
[----:B-1234-:R-:W1:Y:S01]  /*3c40*/  @P2 LDC R95, c[0x0][0x40c] ;  /* 0x00010300ff5f2b82 */ /* 0x01ee620000000800 */
        /* <DEDUP_REMOVED lines=34> */
.L_x_7477:
        /* <DEDUP_REMOVED lines=42> */
.L_x_7480:
[----:B------:R-:W-:Y:S05]  /*4110*/  @!P2 BRA `(.L_x_7481) ;  /* 0x000000000020a947 */ /* 0x000fea0003800000 */
[----:B-1234-:R-:W-:Y:S01]  /*4120*/  FFMA.FTZ R93, R137, R90, R91 ;  /* 0x0000005a895d7223 */ /* 0x01efe2000001005b */
[----:B------:R-:W-:-:S03]  /*4130*/  ISETP.GT.AND P1, PT, R122, RZ, PT ;  /* 0x000000ff7a00720c */ /* 0x000fc60003f24270 */
[----:B------:R-:W-:-:S04]  /*4140*/  FADD.FTZ R92, R150, -R93 ;  /* 0x8000005d965c7221 */ /* 0x000fc80000010000 */
[----:B------:R-:W-:-:S05]  /*4150*/  FMUL.FTZ R92, R123, R92 ;  /* 0x0000005c7b5c7220 */ /* 0x000fca0000410000 */
[----:B------:R-:W-:-:S05]  /*4160*/  FSEL R92, R92, RZ, P1 ;  /* 0x000000ff5c5c7208 */ /* 0x000fca0000800000 */
[----:B------:R-:W-:-:S05]  /*4170*/  FMUL.FTZ R92, R92, UR16 ;  /* 0x000000105c5c7c20 */ /* 0x000fca0008410000 */
[----:B------:R-:W-:-:S04]  /*4180*/  F2FP.F16.F32.PACK_AB R92, RZ, R92 ;  /* 0x0000005cff5c723e */ /* 0x000fc800000000ff */
[----:B------:R-:W-:-:S07]  /*4190*/  PRMT R118, R92, 0x7610, R118 ;  /* 0x000076105c767816 */ /* 0x000fce0000000076 */
.L_x_7481:
        /* <DEDUP_REMOVED lines=9> */
.L_x_7482:
[----:B------:R-:W-:Y:S05]  /*4230*/  @!P2 BRA `(.L_x_7483) ;  /* 0x00000000001ca947 */ /* 0x000fea0003800000 */
[----:B-1234-:R-:W-:Y:S01]  /*4240*/  FFMA.FTZ R93, R139, R90, R91 ;  /* 0x0000005a8b5d7223 */ /* 0x01efe2000001005b */
[----:B------:R-:W-:-:S03]  /*4250*/  ISETP.GT.AND P1, PT, R122, RZ, PT ;  /* 0x000000ff7a00720c */ /* 0x000fc60003f24270 */
[----:B------:R-:W-:-:S04]  /*4260*/  FADD.FTZ R0, R152, -R93 ;  /* 0x8000005d98007221 */ /* 0x000fc80000010000 */
[----:B------:R-:W-:-:S05]  /*4270*/  FMUL.FTZ R0, R123, R0 ;  /* 0x000000007b007220 */ /* 0x000fca0000410000 */
[----:B------:R-:W-:-:S05]  /*4280*/  FSEL R0, R0, RZ, P1 ;  /* 0x000000ff00007208 */ /* 0x000fca0000800000 */
[----:B------:R-:W-:-:S05]  /*4290*/  FMUL.FTZ R0, R0, UR16 ;  /* 0x0000001000007c20 */ /* 0x000fca0008410000 */
[----:B------:R-:W-:-:S07]  /*42a0*/  F2FP.F16.F32.PACK_AB R0, RZ, R0 ;  /* 0x00000000ff00723e */ /* 0x000fce00000000ff */
.L_x_7483:
        /* <DEDUP_REMOVED lines=9> */
.L_x_7479:
        /* <DEDUP_REMOVED lines=10> */
.L_x_7484:
        /* <DEDUP_REMOVED lines=10> */
.L_x_7485:
        /* <DEDUP_REMOVED lines=45> */
.L_x_7487:
        /* <DEDUP_REMOVED lines=36> */
.L_x_7486:
        /* <DEDUP_REMOVED lines=42> */
.L_x_7489:
        /* <DEDUP_REMOVED lines=9> */
.L_x_7490:
        /* <DEDUP_REMOVED lines=9> */
.L_x_7491:
        /* <DEDUP_REMOVED lines=8> */
.L_x_7492:
        /* <DEDUP_REMOVED lines=9> */
.L_x_7488:
        /* <DEDUP_REMOVED lines=10> */
.L_x_7493:
        /* <DEDUP_REMOVED lines=10> */
.L_x_7494:
        /* <DEDUP_REMOVED lines=45> */
.L_x_7496:
        /* <DEDUP_REMOVED lines=36> */
.L_x_7495:
        /* <DEDUP_REMOVED lines=42> */
.L_x_7498:
        /* <DEDUP_REMOVED lines=9> */
.L_x_7499:
        /* <DEDUP_REMOVED lines=9> */
.L_x_7500:
        /* <DEDUP_REMOVED lines=8> */
.L_x_7501:
        /* <DEDUP_REMOVED lines=9> */
.L_x_7497:
        /* <DEDUP_REMOVED lines=10> */
.L_x_7502:
        /* <DEDUP_REMOVED lines=10> */
.L_x_7503:
        /* <DEDUP_REMOVED lines=45> */
.L_x_7505:
        /* <DEDUP_REMOVED lines=36> */
.L_x_7504:
        /* <DEDUP_REMOVED lines=42> */
.L_x_7507:
        /* <DEDUP_REMOVED lines=9> */
.L_x_7508:
        /* <DEDUP_REMOVED lines=9> */
.L_x_7509:
        /* <DEDUP_REMOVED lines=8> */
.L_x_7510:
        /* <DEDUP_REMOVED lines=9> */
.L_x_7506:
        /* <DEDUP_REMOVED lines=10> */
.L_x_7511:
        /* <DEDUP_REMOVED lines=10> */
.L_x_7512:
[----:B------:R-:W-:Y:S05]  /*65e0*/  @!P0 BRA `(.L_x_7513) ;  /* 0x0000000400408947 */ /* 0x000fea0003800000 */
[----:B------:R-:W-:Y:S05]  /*65f0*/  BRA.U !UP0, `(.L_x_7514) ;  /* 0x0000000108ac7547 */ /* 0x000fea000b800000 */
[----:B------:R-:W-:Y:S01]  /*6600*/  ISETP.GT.AND P0, PT, R122, RZ, PT ;  /* 0x000000ff7a00720c */ /* 0x000fe20003f04270 */
[----:B------:R-:W5:Y:S01]  /*6610*/  @P2 LDC R99, c[0x0][0x40c] ;  /* 0x00010300ff632b82 */ /* 0x000f620000000800 */
[----:B-1234-:R-:W-:Y:S01]  /*6620*/  SHF.R.U64 R92, R116, 0x10, R117 ;  /* 0x00000010745c7819 */ /* 0x01efe20000001275 */
[----:B0-----:R-:W-:Y:S02]  /*6630*/  HADD2.F32 R2, -RZ, R116.H0_H0 ;  /* 0x20000074ff027230 */ /* 0x001fe40000004100 */
[----:B------:R-:W-:Y:S02]  /*6640*/  HADD2.F32 R96, -RZ, R117.H0_H0 ;  /* 0x20000075ff607230 */ /* 0x000fe40000004100 */
[----:B------:R-:W-:Y:S02]  /*6650*/  HADD2.F32 R92, -RZ, R92.H0_H0 ;  /* 0x2000005cff5c7230 */ /* 0x000fe40000004100 */
        /* <DEDUP_REMOVED lines=14> */
[----:B------:R-:W-:-:S02]  /*6740*/  HADD2.F32 R94, -RZ, R94.H0_H0 ;  /* 0x2000005eff5e7230 */ /* 0x000fc40000004100 */
[----:B-----5:R-:W-:Y:S01]  /*6750*/  @P2 FMUL.FTZ R90, R2, R99 ;  /* 0x00000063025a2220 */ /* 0x020fe20000410000 */
[----:B------:R-:W-:Y:S02]  /*6760*/  F2FP.F16.F32.PACK_AB R2, RZ, R2 ;  /* 0x00000002ff02723e */ /* 0x000fe400000000ff */
[----:B------:R-:W-:Y:S02]  /*6770*/  @P0 FFMA.FTZ R94, R123, R98, R94 ;  /* 0x000000627b5e0223 */ /* 0x000fe4000001005e */
[----:B------:R-:W-:Y:S01]  /*6780*/  @P2 F2FP.F16.F32.PACK_AB R90, RZ, R90 ;  /* 0x0000005aff5a223e */ /* 0x000fe200000000ff */
[----:B0-----:R-:W-:Y:S01]  /*6790*/  @P2 FMUL.FTZ R91, R92, R101 ;  /* 0x000000655c5b2220 */ /* 0x001fe20000410000 */
[----:B------:R-:W-:Y:S02]  /*67a0*/  F2FP.F16.F32.PACK_AB R92, RZ, R92 ;  /* 0x0000005cff5c723e */ /* 0x000fe400000000ff */
[----:B------:R-:W-:Y:S02]  /*67b0*/  PRMT R120, R2, 0x7610, R120 ;  /* 0x0000761002787816 */ /* 0x000fe40000000078 */
[----:B------:R-:W-:-:S02]  /*67c0*/  @P2 F2FP.F16.F32.PACK_AB R91, RZ, R91 ;  /* 0x0000005bff5b223e */ /* 0x000fc400000000ff */
[----:B------:R-:W-:Y:S01]  /*67d0*/  @P2 PRMT R118, R90, 0x7610, R118 ;  /* 0x000076105a762816 */ /* 0x000fe20000000076 */
[----:B-1----:R-:W-:Y:S01]  /*67e0*/  @P2 FMUL.FTZ R93, R96, R103 ;  /* 0x00000067605d2220 */ /* 0x002fe20000410000 */
[----:B------:R-:W-:Y:S02]  /*67f0*/  F2FP.F16.F32.PACK_AB R96, RZ, R96 ;  /* 0x00000060ff60723e */ /* 0x000fe400000000ff */
[----:B------:R-:W-:Y:S02]  /*6800*/  @P2 PRMT R126, R91, 0x7610, R126 ;  /* 0x000076105b7e2816 */ /* 0x000fe4000000007e */
[----:B------:R-:W-:Y:S02]  /*6810*/  @P2 F2FP.F16.F32.PACK_AB R93, RZ, R93 ;  /* 0x0000005dff5d223e */ /* 0x000fe400000000ff */
[----:B------:R-:W-:Y:S02]  /*6820*/  F2FP.F16.F32.PACK_AB R125, RZ, R94 ;  /* 0x0000005eff7d723e */ /* 0x000fe400000000ff */
[----:B------:R-:W-:-:S02]  /*6830*/  @P2 PRMT R0, R93, 0x7610, R0 ;  /* 0x000076105d002816 */ /* 0x000fc40000000000 */
[----:B------:R-:W-:Y:S02]  /*6840*/  PRMT R124, R92, 0x7610, R124 ;  /* 0x000076105c7c7816 */ /* 0x000fe4000000007c */
[----:B------:R-:W-:Y:S01]  /*6850*/  PRMT R2, R96, 0x7610, R2 ;  /* 0x0000761060027816 */ /* 0x000fe20000000002 */
[----:B------:R-:W-:Y:S06]  /*6860*/  @!P2 BRA `(.L_x_7515) ;  /* 0x0000000400d4a947 */ /* 0x000fec0003800000 */
[----:B------:R-:W-:-:S05]  /*6870*/  FMUL.FTZ R94, R94, UR16 ;  /* 0x000000105e5e7c20 */ /* 0x000fca0008410000 */
[----:B------:R-:W-:-:S04]  /*6880*/  F2FP.F16.F32.PACK_AB R94, RZ, R94 ;  /* 0x0000005eff5e723e */ /* 0x000fc800000000ff */
[----:B------:R-:W-:Y:S01]  /*6890*/  PRMT R119, R94, 0x7610, R119 ;  /* 0x000076105e777816 */ /* 0x000fe20000000077 */
[----:B------:R-:W-:Y:S06]  /*68a0*/  BRA `(.L_x_7515) ;  /* 0x0000000400c47947 */ /* 0x000fec0003800000 */
.L_x_7514:
        /* <DEDUP_REMOVED lines=36> */
.L_x_7513:
        /* <DEDUP_REMOVED lines=21> */
[----:B------:R-:W-:-:S03]  /*6c40*/  F2FP.F16.F32.PACK_AB R2, RZ, R2 ;  /* 0x00000002ff02723e */ /* 0x000fc600000000ff */
[----:B------:R-:W-:Y:S02]  /*6c50*/  FSEL R123, R123, RZ, P0 ;  /* 0x000000ff7b7b7208 */ /* 0x000fe40000000000 */
[----:B------:R-:W-:Y:S02]  /*6c60*/  @P2 F2FP.F16.F32.PACK_AB R90, RZ, R90 ;  /* 0x0000005aff5a223e */ /* 0x000fe400000000ff */
[----:B------:R-:W-:Y:S01]  /*6c70*/  PRMT R120, R2, 0x7610, R120 ;  /* 0x0000761002787816 */ /* 0x000fe20000000078 */
[----:B0-----:R-:W-:Y:S01]  /*6c80*/  @P2 FMUL.FTZ R91, R92, R97 ;  /* 0x000000615c5b2220 */ /* 0x001fe20000410000 */
[----:B------:R-:W-:Y:S02]  /*6c90*/  F2FP.F16.F32.PACK_AB R92, RZ, R92 ;  /* 0x0000005cff5c723e */ /* 0x000fe400000000ff */
[----:B------:R-:W-:Y:S02]  /*6ca0*/  @P2 PRMT R118, R90, 0x7610, R118 ;  /* 0x000076105a762816 */ /* 0x000fe40000000076 */
[----:B------:R-:W-:-:S02]  /*6cb0*/  @P2 F2FP.F16.F32.PACK_AB R91, RZ, R91 ;  /* 0x0000005bff5b223e */ /* 0x000fc400000000ff */
[----:B------:R-:W-:Y:S01]  /*6cc0*/  F2FP.F16.F32.PACK_AB R125, RZ, R123 ;  /* 0x0000007bff7d723e */ /* 0x000fe200000000ff */
[----:B--2---:R-:W-:Y:S01]  /*6cd0*/  @P2 FMUL.FTZ R94, R93, R96 ;  /* 0x000000605d5e2220 */ /* 0x004fe20000410000 */
[----:B------:R-:W-:Y:S02]  /*6ce0*/  F2FP.F16.F32.PACK_AB R93, RZ, R93 ;  /* 0x0000005dff5d723e */ /* 0x000fe400000000ff */
[----:B------:R-:W-:Y:S02]  /*6cf0*/  @P2 PRMT R126, R91, 0x7610, R126 ;  /* 0x000076105b7e2816 */ /* 0x000fe4000000007e */
[----:B------:R-:W-:Y:S02]  /*6d00*/  @P2 F2FP.F16.F32.PACK_AB R94, RZ, R94 ;  /* 0x0000005eff5e223e */ /* 0x000fe400000000ff */
[----:B------:R-:W-:Y:S02]  /*6d10*/  PRMT R124, R92, 0x7610, R124 ;  /* 0x000076105c7c7816 */ /* 0x000fe4000000007c */
[----:B------:R-:W-:-:S02]  /*6d20*/  @P2 PRMT R0, R94, 0x7610, R0 ;  /* 0x000076105e002816 */ /* 0x000fc40000000000 */
[----:B------:R-:W-:Y:S01]  /*6d30*/  PRMT R2, R93, 0x7610, R2 ;  /* 0x000076105d027816 */ /* 0x000fe20000000002 */
[----:B------:R-:W-:Y:S06]  /*6d40*/  @!P2 BRA `(.L_x_7515) ;  /* 0x00000000009ca947 */ /* 0x000fec0003800000 */
[----:B------:R-:W-:-:S05]  /*6d50*/  FMUL.FTZ R90, R123, UR16 ;  /* 0x000000107b5a7c20 */ /* 0x000fca0008410000 */
[----:B------:R-:W-:-:S04]  /*6d60*/  F2FP.F16.F32.PACK_AB R90, RZ, R90 ;  /* 0x0000005aff5a723e */ /* 0x000fc800000000ff */
[----:B------:R-:W-:Y:S01]  /*6d70*/  PRMT R119, R90, 0x7610, R119 ;  /* 0x000076105a777816 */ /* 0x000fe20000000077 */
[----:B------:R-:W-:Y:S06]  /*6d80*/  BRA `(.L_x_7515) ;  /* 0x00000000008c7947 */ /* 0x000fec0003800000 */
.L_x_7516:
[----:B-1234-:R-:W1:Y:S01]  /*6d90*/  @P2 LDC R93, c[0x0][0x40c] ;  /* 0x00010300ff5d2b82 */ /* 0x01ee620000000800 */
[----:B------:R-:W-:Y:S01]  /*6da0*/  FFMA.FTZ R92, R184, R90, R91 ;  /* 0x0000005ab85c7223 */ /* 0x000fe2000001005b */
[----:B------:R-:W-:-:S03]  /*6db0*/  ISETP.GT.AND P0, PT, R122, RZ, PT ;  /* 0x000000ff7a00720c */ /* 0x000fc60003f04270 */
[----:B------:R-:W-:-:S04]  /*6dc0*/  FADD.FTZ R92, R179, -R92 ;  /* 0x8000005cb35c7221 */ /* 0x000fc80000010000 */
[----:B------:R-:W-:-:S05]  /*6dd0*/  FMUL.FTZ R92, R123, R92 ;  /* 0x0000005c7b5c7220 */ /* 0x000fca0000410000 */
[----:B------:R-:W-:-:S05]  /*6de0*/  FSEL R92, R92, RZ, P0 ;  /* 0x000000ff5c5c7208 */ /* 0x000fca0000000000 */
[----:B-1----:R-:W-:-:S05]  /*6df0*/  @P2 FMUL.FTZ R92, R92, R93 ;  /* 0x0000005d5c5c2220 */ /* 0x002fca0000410000 */
        /* <DEDUP_REMOVED lines=10> */
.L_x_7517:
        /* <DEDUP_REMOVED lines=9> */
.L_x_7518:
        /* <DEDUP_REMOVED lines=8> */
.L_x_7519:
[----:B------:R-:W-:-:S07]  /*6fb0*/  @P2 PRMT R119, R94, 0x7610, R119 ;  /* 0x000076105e772816 */ /* 0x000fce0000000077 */
.L_x_7515:
        /* <DEDUP_REMOVED lines=10> */
.L_x_7520:
        /* <DEDUP_REMOVED lines=10> */
.L_x_7521:
[----:B--2---:R-:W2:Y:S01]  /*7100*/  LDC.64 R88, c[0x0][0x380] ;  /* 0x0000e000ff587b82 */ /* 0x004ea20000000a00 */
[----:B------:R-:W-:Y:S01]  /*7110*/  UPLOP3.LUT UP1, UPT, UPT, UPT, UP1, 0x40, 0x4 ;  /* 0x000000000004789c */ /* 0x000fe20003f2e810 */
[----:B--2---:R-:W-:-:S04]  /*7120*/  IADD3 R121, PT, PT, R121, R88, RZ ;  /* 0x0000005879797210 */ /* 0x004fc80007ffe0ff */
[----:B------:R-:W-:-:S13]  /*7130*/  ISETP.GE.AND P0, PT, R121, R89, PT ;  /* 0x000000597900720c */ /* 0x000fda0003f06270 */
[----:B------:R-:W-:Y:S05]  /*7140*/  @!P0 BRA `(.L_x_7522) ;  /* 0xffffff9000808947 */ /* 0x000fea000383ffff */
.L_x_7454:
        /* <DEDUP_REMOVED lines=23> */
.L_x_7523:
        /* <DEDUP_REMOVED lines=12> */
.L_x_14389:


//--------------------- .text._ZN10layer_norm13ln_bwd_kernelINS_13Kernel_traitsIf6__halfS2_S2_fjLj7168ELj1ELj1ELj8ELj8ENS_18Kernel_traits_baseILj7168EfS2_S2_S2_fjLj256EEEEELb0ELb1ELb0ELb0EEEvNS_9BwdParamsE --------------------------
	.section	.text._ZN10layer_norm13ln_bwd_kernelINS_13Kernel_traitsIf6__halfS2_S2_fjLj7168ELj1ELj1ELj8ELj8ENS_18Kernel_traits_baseILj7168EfS2_S2_S2_fjLj256EEEEELb0ELb1ELb0ELb0EEEvNS_9BwdParamsE,"ax",@progbits
	.align	128
        .global         _ZN10layer_norm13ln_bwd_kernelINS_13Kernel_traitsIf6__halfS2_S2_fjLj7168ELj1ELj1ELj8ELj8ENS_18Kernel_traits_baseILj7168EfS2_S2_S2_fjLj256EEEEELb0ELb1ELb0ELb0EEEvNS_9BwdParamsE
        .type           _ZN10layer_norm13ln_bwd_kernelINS_13Kernel_traitsIf6__halfS2_S2_fjLj7168ELj1ELj1ELj8ELj8ENS_18Kernel_traits_baseILj7168EfS2_S2_S2_fjLj256EEEEELb0ELb1ELb0ELb0EEEvNS_9BwdParamsE,@function
        .size           _ZN10layer_norm13ln_bwd_kernelINS_13Kernel_traitsIf6__halfS2_S2_fjLj7168ELj1ELj1ELj8ELj8ENS_18Kernel_traits_baseILj7168EfS2_S2_S2_fjLj256EEEEELb0ELb1ELb0ELb0EEEvNS_9BwdParamsE,(.L_x_14390 - _ZN10layer_norm13ln_bwd_kernelINS_13Kernel_traitsIf6__halfS2_S2_fjLj7168ELj1ELj1ELj8ELj8ENS_18Kernel_traits_baseILj7168EfS2_S2_S2_fjLj256EEEEELb0ELb1ELb0ELb0EEEvNS_9BwdParamsE)
        .other          _ZN10layer_norm13ln_bwd_kernelINS_13Kernel_traitsIf6__halfS2_S2_fjLj7168ELj1ELj1ELj8ELj8ENS_18Kernel_traits_baseILj7168EfS2_S2_S2_fjLj256EEEEELb0ELb1ELb0ELb0EEEvNS_9BwdParamsE,@"STO_CUDA_ENTRY STV_DEFAULT"
_ZN10layer_norm13ln_bwd_kernelINS_13Kernel_traitsIf6__halfS2_S2_fjLj7168ELj1ELj1ELj8ELj8ENS_18Kernel_traits_baseILj7168EfS2_S2_S2_fjLj256EEEEELb0ELb1ELb0ELb0EEEvNS_9BwdParamsE:
.text._ZN10layer_norm13ln_bwd_kernelINS_13Kernel_traitsIf6__halfS2_S2_fjLj7168ELj1ELj1ELj8ELj8ENS_18Kernel_traits_baseILj7168EfS2_S2_S2_fjLj256EEEEELb0ELb1ELb0ELb0EEEvNS_9BwdParamsE:
        /* <DEDUP_REMOVED lines=166> */
.L_x_7594:
[----:B------:R-:W1:Y:S01]  /*0a60*/  @UP0 LDCU.64 UR4, c[0x0][0x3e0] ;  /* 0x00007c00ff0407ac */ /* 0x000e620008000a00 */
[----:B------:R-:W-:Y:S01]  /*0a70*/  PLOP3.LUT P0, PT, PT, PT, UP0, 0x80, 0x8 ;  /* 0x000000000008781c */ /* 0x000fe20003f0f008 */
[----:B0-----:R-:W-:Y:S02]  /*0a80*/  UIMAD.WIDE UR10, UR6, 0x4, UR14 ;  /* 0x00000004060a78a5 */ /* 0x001fe4000f8e020e */
[----:B-1----:R-:W-:-:S06]  /*0a90*/  @UP0 UIMAD.WIDE UR4, UR6, 0x2, UR4 ;  /* 0x00000002060408a5 */ /* 0x002fcc000f8e0204 */
[----:B------:R-:W-:Y:S02]  /*0aa0*/  MOV R164, UR4 ;  /* 0x0000000400a47c02 */ /* 0x000fe40008000f00 */
[----:B------:R-:W-:Y:S01]  /*0ab0*/  MOV R165, UR5 ;  /* 0x0000000500a57c02 */ /* 0x000fe20008000f00 */
[----:B------:R-:W-:Y:S01]  /*0ac0*/  UIMAD.WIDE UR4, UR6, 0x4, UR12 ;  /* 0x00000004060478a5 */ /* 0x000fe2000f8e020c */
[----:B------:R-:W-:Y:S02]  /*0ad0*/  MOV R166, UR10 ;  /* 0x0000000a00a67c02 */ /* 0x000fe40008000f00 */
[----:B------:R-:W-:Y:S01]  /*0ae0*/  MOV R167, UR11 ;  /* 0x0000000b00a77c02 */ /* 0x000fe20008000f00 */
[----:B------:R0:W2:Y:S02]  /*0af0*/  @P0 LDG.E.U16 R164, desc[UR16][R164.64] ;  /* 0x00000010a4a40981 */ /* 0x0000a4000c1e1500 */
[----:B------:R-:W-:Y:S02]  /*0b00*/  MOV R168, UR4 ;  /* 0x0000000400a87c02 */ /* 0x000fe40008000f00 */
[----:B------:R-:W-:Y:S01]  /*0b10*/  MOV R169, UR5 ;  /* 0x0000000500a97c02 */ /* 0x000fe20008000f00 */
[----:B------:R-:W3:Y:S04]  /*0b20*/  LDG.E R166, desc[UR16][R166.64] ;  /* 0x00000010a6a67981 */ /* 0x000ee8000c1e1900 */
[----:B------:R-:W4:Y:S01]  /*0b30*/  LDG.E R168, desc[UR16][R168.64] ;  /* 0x00000010a8a87981 */ /* 0x000f22000c1e1900 */
[----:B------:R-:W-:Y:S01]  /*0b40*/  UIMAD UR4, UR6, UR8, URZ ;  /* 0x00000008060472a4 */ /* 0x000fe2000f8e02ff */
[----:B------:R-:W-:-:S03]  /*0b50*/  PLOP3.LUT P0, PT, PT, PT, UP0, 0x80, 0x8 ;  /* 0x000000000008781c */ /* 0x000fc60003f0f008 */
[----:B------:R-:W-:Y:S01]  /*0b60*/  USHF.R.S32.HI UR5, URZ, 0x1f, UR4 ;  /* 0x0000001fff057899 */ /* 0x000fe20008011404 */
[----:B------:R-:W-:Y:S02]  /*0b70*/  PLOP3.LUT P1, PT, PT, PT, UP0, 0x80, 0x8 ;  /* 0x000000000008781c */ /* 0x000fe40003f2f008 */
[----:B------:R-:W-:Y:S01]  /*0b80*/  ISETP.GE.U32.AND P3, PT, R215, 0x100, PT ;  /* 0x00000100d700780c */ /* 0x000fe20003f66070 */
[----:B------:R-:W-:Y:S01]  /*0b90*/  ULEA.HI UR5, UR5, UR4, URZ, 0x2 ;  /* 0x0000000405057291 */ /* 0x000fe2000f8f10ff */
[----:B------:R-:W-:Y:S01]  /*0ba0*/  ISETP.NE.AND P4, PT, RZ, UR18, PT ;  /* 0x00000012ff007c0c */ /* 0x000fe2000bf85270 */
[----:B------:R-:W-:-:S04]  /*0bb0*/  UMOV UR9, 0x3f800000 ;  /* 0x3f80000000097882 */ /* 0x000fc80000000000 */
[----:B0-----:R-:W-:Y:S01]  /*0bc0*/  MOV R165, UR5 ;  /* 0x0000000500a57c02 */ /* 0x001fe20008000f00 */
[----:B------:R-:W-:Y:S03]  /*0bd0*/  BSSY.RECONVERGENT B0, `(.L_x_7525) ;  /* 0x0000045000007945 */ /* 0x000fe60003800200 */
[----:B------:R-:W-:Y:S02]  /*0be0*/  LEA.HI.SX32 R214, R165, R212, 0x1e ;  /* 0x000000d4a5d67211 */ /* 0x000fe400078ff2ff */
[----:B------:R-:W-:Y:S02]  /*0bf0*/  CS2R R170, SRZ ;  /* 0x0000000000aa7805 */ /* 0x000fe4000001ff00 */
[C---:B------:R-:W-:Y:S02]  /*0c00*/  ISETP.GE.U32.AND P2, PT, R215.reuse, 0x400, PT ;  /* 0x00000400d700780c */ /* 0x040fe40003f46070 */
[----:B------:R-:W-:Y:S01]  /*0c10*/  MOV R173, R214 ;  /* 0x000000d600ad7202 */ /* 0x000fe20000000f00 */
[----:B--2---:R-:W-:Y:S01]  /*0c20*/  @P0 HADD2.F32 R164, -RZ, R164.H0_H0 ;  /* 0x200000a4ffa40230 */ /* 0x004fe20000004100 */
[----:B------:R-:W-:-:S04]  /*0c30*/  ISETP.GE.U32.AND P0, PT, R215, 0x200, PT ;  /* 0x00000200d700780c */ /* 0x000fc80003f06070 */
[----:B------:R-:W-:Y:S02]  /*0c40*/  @P1 R2UR UR9, R164 ;  /* 0x00000000a40912ca */ /* 0x000fe400000e0000 */
[----:B----4-:R-:W-:Y:S02]  /*0c50*/  FSEL R168, R168, RZ, !P4 ;  /* 0x000000ffa8a87208 */ /* 0x010fe40006000000 */
[----:B---3--:R-:W-:Y:S02]  /*0c60*/  R2UR UR11, R166 ;  /* 0x00000000a60b72ca */ /* 0x008fe400000e0000 */
[----:B------:R-:W-:Y:S02]  /*0c70*/  R2UR UR4, R168 ;  /* 0x00000000a80472ca */ /* 0x000fe400000e0000 */
[----:B------:R-:W-:Y:S02]  /*0c80*/  P2R R164, PR, RZ, 0x10 ;  /* 0x00000010ffa47803 */ /* 0x000fe40000000000 */
[----:B------:R-:W-:-:S02]  /*0c90*/  ISETP.GE.U32.AND P1, PT, R215, 0x300, PT ;  /* 0x00000300d700780c */ /* 0x000fc40003f26070 */
        /* <DEDUP_REMOVED lines=14> */
[----:B--2---:R-:W-:Y:S01]  /*0d80*/  HADD2.F32 R0, -RZ, R2.H0_H0 ;  /* 0x20000002ff007230 */ /* 0x004fe20000004100 */
[----:B------:R-:W-:-:S04]  /*0d90*/  SHF.R.U64 R169, R2, 0x10, R3 ;  /* 0x0000001002a97819 */ /* 0x000fc80000001203 */
[----:B------:R-:W-:Y:S01]  /*0da0*/  FADD.FTZ R0, R0, -UR4 ;  /* 0x8000000400007e21 */ /* 0x000fe20008010000 */
[--C-:B---3--:R-:W-:Y:S02]  /*0db0*/  SHF.R.U64 R167, R4, 0x10, R5.reuse ;  /* 0x0000001004a77819 */ /* 0x108fe40000001205 */
[----:B------:R-:W-:Y:S02]  /*0dc0*/  MOV R166, R5 ;  /* 0x0000000500a67202 */ /* 0x000fe40000000f00 */
[----:B------:R-:W-:Y:S02]  /*0dd0*/  SHF.R.U32.HI R168, RZ, 0x10, R5 ;  /* 0x00000010ffa87819 */ /* 0x000fe40000011605 */
[----:B------:R-:W-:Y:S02]  /*0de0*/  MOV R6, R4 ;  /* 0x0000000400067202 */ /* 0x000fe40000000f00 */
[----:B------:R-:W-:Y:S01]  /*0df0*/  SHF.R.U32.HI R5, RZ, 0x10, R3 ;  /* 0x00000010ff057819 */ /* 0x000fe20000011603 */
[----:B------:R-:W-:-:S02]  /*0e00*/  HADD2.F32 R3, -RZ, R3.H0_H0 ;  /* 0x20000003ff037230 */ /* 0x000fc40000004100 */
[----:B------:R-:W-:Y:S02]  /*0e10*/  HADD2.F32 R2, -RZ, R169.H0_H0 ;  /* 0x200000a9ff027230 */ /* 0x000fe40000004100 */
[----:B------:R-:W-:Y:S01]  /*0e20*/  FMUL.FTZ R213, R0, UR11 ;  /* 0x0000000b00d57c20 */ /* 0x000fe20008410000 */
[----:B------:R-:W-:Y:S02]  /*0e30*/  HADD2.F32 R211, -RZ, R6.H0_H0 ;  /* 0x20000006ffd37230 */ /* 0x000fe40000004100 */
[----:B------:R-:W-:Y:S01]  /*0e40*/  FADD.FTZ R3, R3, -UR4 ;  /* 0x8000000403037e21 */ /* 0x000fe20008010000 */
[----:B0-----:R-:W-:Y:S02]  /*0e50*/  HADD2.F32 R165, -RZ, R166.H0_H0 ;  /* 0x200000a6ffa57230 */ /* 0x001fe40000004100 */
[----:B------:R-:W-:Y:S01]  /*0e60*/  FADD.FTZ R2, R2, -UR4 ;  /* 0x8000000402027e21 */ /* 0x000fe20008010000 */
[----:B------:R-:W-:Y:S02]  /*0e70*/  HADD2.F32 R4, -RZ, R167.H0_H0 ;  /* 0x200000a7ff047230 */ /* 0x000fe40000004100 */
[----:B------:R-:W-:Y:S01]  /*0e80*/  FADD.FTZ R76, R76, R211 ;  /* 0x000000d34c4c7221 */ /* 0x000fe20000010000 */
[-C--:B------:R-:W-:Y:S01]  /*0e90*/  FFMA.FTZ R104, R213, R211.reuse, R104 ;  /* 0x000000d3d5687223 */ /* 0x080fe20000010068 */
[----:B------:R-:W-:Y:S01]  /*0ea0*/  FMUL.FTZ R3, R3, UR11 ;  /* 0x0000000b03037c20 */ /* 0x000fe20008410000 */
[----:B-----5:R-:W-:Y:S01]  /*0eb0*/  FMUL.FTZ R211, R112, R211 ;  /* 0x000000d370d37220 */ /* 0x020fe20000410000 */
[----:B------:R-:W-:-:S02]  /*0ec0*/  HADD2.F32 R164, -RZ, R5.H0_H0 ;  /* 0x20000005ffa47230 */ /* 0x000fc40000004100 */
[----:B------:R-:W-:Y:S01]  /*0ed0*/  FMUL.FTZ R0, R2, UR11 ;  /* 0x0000000b02007c20 */ /* 0x000fe20008410000 */
[----:B------:R-:W-:Y:S01]  /*0ee0*/  FADD.FTZ R78, R78, R165 ;  /* 0x000000a54e4e7221 */ /* 0x000fe20000010000 */
[-C--:B------:R-:W-:Y:S01]  /*0ef0*/  FFMA.FTZ R106, R3, R165.reuse, R106 ;  /* 0x000000a5036a7223 */ /* 0x080fe2000001006a */
[----:B------:R-:W-:Y:S01]  /*0f00*/  FMUL.FTZ R2, R114, R165 ;  /* 0x000000a572027220 */ /* 0x000fe20000410000 */
[-C--:B------:R-:W-:Y:S01]  /*0f10*/  FMUL.FTZ R5, R113, R4.reuse ;  /* 0x0000000471057220 */ /* 0x080fe20000410000 */
[----:B------:R-:W-:Y:S01]  /*0f20*/  FADD.FTZ R6, RZ, R211 ;  /* 0x000000d3ff067221 */ /* 0x000fe20000010000 */
[----:B------:R-:W-:Y:S01]  /*0f30*/  FFMA.FTZ R165, R213, R211, RZ ;  /* 0x000000d3d5a57223 */ /* 0x000fe200000100ff */
[----:B------:R-:W-:Y:S02]  /*0f40*/  HADD2.F32 R168, -RZ, R168.H0_H0 ;  /* 0x200000a8ffa87230 */ /* 0x000fe40000004100 */
        /* <DEDUP_REMOVED lines=13> */
.L_x_7526:
[----:B------:R-:W-:Y:S05]  /*1020*/  BSYNC.RECONVERGENT B0 ;  /* 0x0000000000007941 */ /* 0x000fea0003800200 */
.L_x_7525:
        /* <DEDUP_REMOVED lines=14> */
[--C-:B--2---:R-:W-:Y:S01]  /*1110*/  SHF.R.U64 R167, R8, 0x10, R9.reuse ;  /* 0x0000001008a77819 */ /* 0x104fe20000001209 */
[----:B------:R-:W-:Y:S01]  /*1120*/  HADD2.F32 R7, -RZ, R8.H0_H0 ;  /* 0x20000008ff077230 */ /* 0x000fe20000004100 */
[----:B------:R-:W-:-:S03]  /*1130*/  SHF.R.U32.HI R166, RZ, 0x10, R9 ;  /* 0x00000010ffa67819 */ /* 0x000fc60000011609 */
[----:B------:R-:W-:Y:S02]  /*1140*/  HADD2.F32 R8, -RZ, R167.H0_H0 ;  /* 0x200000a7ff087230 */ /* 0x000fe40000004100 */
[----:B------:R-:W-:Y:S01]  /*1150*/  FADD.FTZ R7, R7, -UR4 ;  /* 0x8000000407077e21 */ /* 0x000fe20008010000 */
[----:B---3--:R-:W-:Y:S02]  /*1160*/  MOV R14, R12 ;  /* 0x0000000c000e7202 */ /* 0x008fe40000000f00 */
[--C-:B------:R-:W-:Y:S02]  /*1170*/  SHF.R.U64 R165, R12, 0x10, R13.reuse ;  /* 0x000000100ca57819 */ /* 0x100fe4000000120d */
[----:B------:R-:W-:Y:S02]  /*1180*/  MOV R164, R13 ;  /* 0x0000000d00a47202 */ /* 0x000fe40000000f00 */
[----:B------:R-:W-:Y:S01]  /*1190*/  SHF.R.U32.HI R168, RZ, 0x10, R13 ;  /* 0x00000010ffa87819 */ /* 0x000fe2000001160d */
[----:B------:R-:W-:-:S02]  /*11a0*/  HADD2.F32 R13, -RZ, R9.H0_H0 ;  /* 0x20000009ff0d7230 */ /* 0x000fc40000004100 */
[----:B------:R-:W-:Y:S01]  /*11b0*/  FADD.FTZ R8, R8, -UR4 ;  /* 0x8000000408087e21 */ /* 0x000fe20008010000 */
[----:B------:R-:W-:Y:S02]  /*11c0*/  HADD2.F32 R9, -RZ, R14.H0_H0 ;  /* 0x2000000eff097230 */ /* 0x000fe40000004100 */
[----:B------:R-:W-:Y:S01]  /*11d0*/  FMUL.FTZ R7, R7, UR11 ;  /* 0x0000000b07077c20 */ /* 0x000fe20008410000 */
[----:B------:R-:W-:Y:S01]  /*11e0*/  FADD.FTZ R13, R13, -UR4 ;  /* 0x800000040d0d7e21 */ /* 0x000fe20008010000 */
[----:B------:R-:W-:Y:S02]  /*11f0*/  HADD2.F32 R12, -RZ, R165.H0_H0 ;  /* 0x200000a5ff0c7230 */ /* 0x000fe40000004100 */
[----:B------:R-:W-:Y:S01]  /*1200*/  FADD.FTZ R72, R72, R9 ;  /* 0x0000000948487221 */ /* 0x000fe20000010000 */
[----:B------:R-:W-:Y:S02]  /*1210*/  HADD2.F32 R165, -RZ, R164.H0_H0 ;  /* 0x200000a4ffa57230 */ /* 0x000fe40000004100 */
[----:B------:R-:W-:Y:S01]  /*1220*/  FMUL.FTZ R8, R8, UR11 ;  /* 0x0000000b08087c20 */ /* 0x000fe20008410000 */
[-C--:B------:R-:W-:Y:S01]  /*1230*/  FFMA.FTZ R100, R7, R9.reuse, R100 ;  /* 0x0000000907647223 */ /* 0x080fe20000010064 */
[----:B0----5:R-:W-:Y:S01]  /*1240*/  FMUL.FTZ R10, R160, R9 ;  /* 0x00000009a00a7220 */ /* 0x021fe20000410000 */
[----:B------:R-:W-:Y:S01]  /*1250*/  FMUL.FTZ R9, R13, UR11 ;  /* 0x0000000b0d097c20 */ /* 0x000fe20008410000 */
[----:B------:R-:W-:-:S02]  /*1260*/  HADD2.F32 R164, -RZ, R166.H0_H0 ;  /* 0x200000a6ffa47230 */ /* 0x000fc40000004100 */
        /* <DEDUP_REMOVED lines=8> */
[----:B------:R-:W-:Y:S02]  /*12f0*/  HADD2.F32 R168, -RZ, R168.H0_H0 ;  /* 0x200000a8ffa87230 */ /* 0x000fe40000004100 */
        /* <DEDUP_REMOVED lines=11> */
.L_x_7528:
[----:B------:R-:W-:Y:S05]  /*13b0*/  BSYNC.RECONVERGENT B0 ;  /* 0x0000000000007941 */ /* 0x000fea0003800200 */
.L_x_7527:
        /* <DEDUP_REMOVED lines=56> */
.L_x_7530:
[----:B------:R-:W-:Y:S05]  /*1740*/  BSYNC.RECONVERGENT B0 ;  /* 0x0000000000007941 */ /* 0x000fea0003800200 */
.L_x_7529:
        /* <DEDUP_REMOVED lines=16> */
[----:B------:R-:W-:Y:S02]  /*1850*/  SHF.R.U32.HI R177, RZ, 0x10, R165 ;  /* 0x00000010ffb17819 */ /* 0x000fe400000116a5 */
[----:B---3--:R-:W-:Y:S01]  /*1860*/  MOV R172, R168 ;  /* 0x000000a800ac7202 */ /* 0x008fe20000000f00 */
[----:B------:R-:W-:Y:S01]  /*1870*/  HADD2.F32 R164, -RZ, R178.H0_H0 ;  /* 0x200000b2ffa47230 */ /* 0x000fe20000004100 */
[----:B------:R-:W-:Y:S02]  /*1880*/  SHF.R.U64 R176, R168, 0x10, R169 ;  /* 0x00000010a8b07819 */ /* 0x000fe400000012a9 */
[----:B------:R-:W-:-:S02]  /*1890*/  MOV R174, R169 ;  /* 0x000000a900ae7202 */ /* 0x000fc40000000f00 */
[----:B------:R-:W-:Y:S01]  /*18a0*/  SHF.R.U32.HI R175, RZ, 0x10, R169 ;  /* 0x00000010ffaf7819 */ /* 0x000fe200000116a9 */
[----:B------:R-:W-:Y:S02]  /*18b0*/  HADD2.F32 R169, -RZ, R165.H0_H0 ;  /* 0x200000a5ffa97230 */ /* 0x000fe40000004100 */
[----:B------:R-:W-:Y:S01]  /*18c0*/  FADD.FTZ R23, R23, -UR4 ;  /* 0x8000000417177e21 */ /* 0x000fe20008010000 */
[----:B------:R-:W-:Y:S02]  /*18d0*/  HADD2.F32 R165, -RZ, R172.H0_H0 ;  /* 0x200000acffa57230 */ /* 0x000fe40000004100 */
[----:B------:R-:W-:Y:S01]  /*18e0*/  FADD.FTZ R164, R164, -UR4 ;  /* 0x80000004a4a47e21 */ /* 0x000fe20008010000 */
[----:B------:R-:W-:Y:S02]  /*18f0*/  HADD2.F32 R168, -RZ, R176.H0_H0 ;  /* 0x200000b0ffa87230 */ /* 0x000fe40000004100 */
[----:B------:R-:W-:Y:S01]  /*1900*/  FADD.FTZ R169, R169, -UR4 ;  /* 0x80000004a9a97e21 */ /* 0x000fe20008010000 */
[----:B------:R-:W-:Y:S01]  /*1910*/  FMUL.FTZ R23, R23, UR11 ;  /* 0x0000000b17177c20 */ /* 0x000fe20008410000 */
[----:B-----5:R-:W-:Y:S01]  /*1920*/  FMUL.FTZ R182, R144, R165 ;  /* 0x000000a590b67220 */ /* 0x020fe20000410000 */
[----:B0-----:R-:W-:-:S02]  /*1930*/  HADD2.F32 R167, -RZ, R174.H0_H0 ;  /* 0x200000aeffa77230 */ /* 0x001fc40000004100 */
[----:B------:R-:W-:Y:S01]  /*1940*/  FMUL.FTZ R180, R164, UR11 ;  /* 0x0000000ba4b47c20 */ /* 0x000fe20008410000 */
[----:B------:R-:W-:Y:S02]  /*1950*/  HADD2.F32 R166, -RZ, R177.H0_H0 ;  /* 0x200000b1ffa67230 */ /* 0x000fe40000004100 */
        /* <DEDUP_REMOVED lines=9> */
[----:B------:R-:W-:-:S02]  /*19f0*/  HADD2.F32 R172, -RZ, R175.H0_H0 ;  /* 0x200000afffac7230 */ /* 0x000fc40000004100 */
[----:B------:R-:W-:Y:S01]  /*1a00*/  FADD.FTZ R166, R166, -UR4 ;  /* 0x80000004a6a67e21 */ /* 0x000fe20008010000 */
[----:B------:R-:W-:Y:S01]  /*1a10*/  FADD.FTZ R167, R164, R183 ;  /* 0x000000b7a4a77221 */ /* 0x000fe20000010000 */
[----:B------:R-:W-:Y:S02]  /*1a20*/  FFMA.FTZ R164, R180, R183, R165 ;  /* 0x000000b7b4a47223 */ /* 0x000fe400000100a5 */
        /* <DEDUP_REMOVED lines=10> */
.L_x_7532:
[----:B------:R-:W-:Y:S05]  /*1ad0*/  BSYNC.RECONVERGENT B0 ;  /* 0x0000000000007941 */ /* 0x000fea0003800200 */
.L_x_7531:
        /* <DEDUP_REMOVED lines=14> */
[--C-:B--2---:R-:W-:Y:S02]  /*1bc0*/  SHF.R.U64 R178, R164, 0x10, R165.reuse ;  /* 0x00000010a4b27819 */ /* 0x104fe400000012a5 */
[----:B------:R-:W-:Y:S02]  /*1bd0*/  SHF.R.U32.HI R177, RZ, 0x10, R165 ;  /* 0x00000010ffb17819 */ /* 0x000fe400000116a5 */
[----:B---3--:R-:W-:Y:S02]  /*1be0*/  MOV R172, R168 ;  /* 0x000000a800ac7202 */ /* 0x008fe40000000f00 */
[--C-:B------:R-:W-:Y:S01]  /*1bf0*/  SHF.R.U64 R176, R168, 0x10, R169.reuse ;  /* 0x00000010a8b07819 */ /* 0x100fe200000012a9 */
[----:B------:R-:W-:Y:S01]  /*1c00*/  HADD2.F32 R168, -RZ, R164.H0_H0 ;  /* 0x200000a4ffa87230 */ /* 0x000fe20000004100 */
[----:B------:R-:W-:Y:S01]  /*1c10*/  MOV R174, R169 ;  /* 0x000000a900ae7202 */ /* 0x000fe20000000f00 */
[----:B------:R-:W-:Y:S01]  /*1c20*/  HADD2.F32 R164, -RZ, R178.H0_H0 ;  /* 0x200000b2ffa47230 */ /* 0x000fe20000004100 */
[----:B------:R-:W-:Y:S01]  /*1c30*/  SHF.R.U32.HI R175, RZ, 0x10, R169 ;  /* 0x00000010ffaf7819 */ /* 0x000fe200000116a9 */
[----:B------:R-:W-:-:S02]  /*1c40*/  HADD2.F32 R169, -RZ, R165.H0_H0 ;  /* 0x200000a5ffa97230 */ /* 0x000fc40000004100 */
[----:B------:R-:W-:Y:S01]  /*1c50*/  FADD.FTZ R168, R168, -UR4 ;  /* 0x80000004a8a87e21 */ /* 0x000fe20008010000 */
[----:B------:R-:W-:Y:S02]  /*1c60*/  HADD2.F32 R165, -RZ, R172.H0_H0 ;  /* 0x200000acffa57230 */ /* 0x000fe40000004100 */
[----:B------:R-:W-:Y:S01]  /*1c70*/  FADD.FTZ R164, R164, -UR4 ;  /* 0x80000004a4a47e21 */ /* 0x000fe20008010000 */
[----:B------:R-:W-:Y:S02]  /*1c80*/  HADD2.F32 R172, -RZ, R176.H0_H0 ;  /* 0x200000b0ffac7230 */ /* 0x000fe40000004100 */
[----:B------:R-:W-:Y:S01]  /*1c90*/  FADD.FTZ R169, R169, -UR4 ;  /* 0x80000004a9a97e21 */ /* 0x000fe20008010000 */
[----:B------:R-:W-:Y:S01]  /*1ca0*/  FMUL.FTZ R187, R168, UR11 ;  /* 0x0000000ba8bb7c20 */ /* 0x000fe20008410000 */
[----:B-----5:R-:W-:Y:S01]  /*1cb0*/  FMUL.FTZ R190, R136, R165 ;  /* 0x000000a588be7220 */ /* 0x020fe20000410000 */
[----:B0-----:R-:W-:Y:S02]  /*1cc0*/  HADD2.F32 R167, -RZ, R174.H0_H0 ;  /* 0x200000aeffa77230 */ /* 0x001fe40000004100 */
[----:B------:R-:W-:Y:S01]  /*1cd0*/  FMUL.FTZ R188, R164, UR11 ;  /* 0x0000000ba4bc7c20 */ /* 0x000fe20008410000 */
[----:B------:R-:W-:-:S02]  /*1ce0*/  HADD2.F32 R166, -RZ, R177.H0_H0 ;  /* 0x200000b1ffa67230 */ /* 0x000fc40000004100 */
        /* <DEDUP_REMOVED lines=23> */
.L_x_7534:
[----:B------:R-:W-:Y:S05]  /*1e60*/  BSYNC.RECONVERGENT B0 ;  /* 0x0000000000007941 */ /* 0x000fea0003800200 */
.L_x_7533:
        /* <DEDUP_REMOVED lines=16> */
[----:B------:R-:W-:-:S03]  /*1f70*/  SHF.R.U64 R177, R166, 0x10, R167 ;  /* 0x00000010a6b17819 */ /* 0x000fc600000012a7 */
[----:B0-----:R-:W-:Y:S01]  /*1f80*/  HADD2.F32 R169, -RZ, R172.H0_H0 ;  /* 0x200000acffa97230 */ /* 0x001fe20000004100 */
[----:B------:R-:W-:Y:S01]  /*1f90*/  MOV R175, R167 ;  /* 0x000000a700af7202 */ /* 0x000fe20000000f00 */
[----:B------:R-:W-:Y:S01]  /*1fa0*/  HADD2.F32 R166, -RZ, R177.H0_H0 ;  /* 0x200000b1ffa67230 */ /* 0x000fe20000004100 */
[----:B------:R-:W-:Y:S02]  /*1fb0*/  SHF.R.U32.HI R176, RZ, 0x10, R167 ;  /* 0x00000010ffb07819 */ /* 0x000fe400000116a7 */
[----:B-----5:R-:W-:Y:S01]  /*1fc0*/  FMUL.FTZ R198, R128, R169 ;  /* 0x000000a980c67220 */ /* 0x020fe20000410000 */
[--C-:B---3--:R-:W-:Y:S01]  /*1fd0*/  SHF.R.U64 R179, R164, 0x10, R165.reuse ;  /* 0x00000010a4b37819 */ /* 0x108fe200000012a5 */
[----:B------:R-:W-:Y:S01]  /*1fe0*/  HADD2.F32 R168, -RZ, R164.H0_H0 ;  /* 0x200000a4ffa87230 */ /* 0x000fe20000004100 */
[----:B------:R-:W-:-:S03]  /*1ff0*/  SHF.R.U32.HI R178, RZ, 0x10, R165 ;  /* 0x00000010ffb27819 */ /* 0x000fc600000116a5 */
[----:B------:R-:W-:Y:S02]  /*2000*/  HADD2.F32 R164, -RZ, R179.H0_H0 ;  /* 0x200000b3ffa47230 */ /* 0x000fe40000004100 */
[----:B------:R-:W-:Y:S01]  /*2010*/  FADD.FTZ R168, R168, -UR4 ;  /* 0x80000004a8a87e21 */ /* 0x000fe20008010000 */
[----:B------:R-:W-:Y:S02]  /*2020*/  HADD2.F32 R174, -RZ, R165.H0_H0 ;  /* 0x200000a5ffae7230 */ /* 0x000fe40000004100 */
[----:B------:R-:W-:Y:S01]  /*2030*/  FADD.FTZ R164, R164, -UR4 ;  /* 0x80000004a4a47e21 */ /* 0x000fe20008010000 */
[----:B------:R-:W-:Y:S01]  /*2040*/  FMUL.FTZ R195, R168, UR11 ;  /* 0x0000000ba8c37c20 */ /* 0x000fe20008410000 */
[----:B------:R-:W-:Y:S02]  /*2050*/  HADD2.F32 R167, -RZ, R178.H0_H0 ;  /* 0x200000b2ffa77230 */ /* 0x000fe40000004100 */
[----:B------:R-:W-:Y:S01]  /*2060*/  FMUL.FTZ R199, R129, R166 ;  /* 0x000000a681c77220 */ /* 0x000fe20000410000 */
[----:B------:R-:W-:Y:S01]  /*2070*/  FMUL.FTZ R196, R164, UR11 ;  /* 0x0000000ba4c47c20 */ /* 0x000fe20008410000 */
[----:B------:R-:W-:-:S02]  /*2080*/  HADD2.F32 R175, -RZ, R175.H0_H0 ;  /* 0x200000afffaf7230 */ /* 0x000fc40000004100 */
[----:B------:R-:W-:Y:S01]  /*2090*/  FADD.FTZ R164, R171, R198 ;  /* 0x000000c6aba47221 */ /* 0x000fe20000010000 */
[----:B------:R-:W-:Y:S01]  /*20a0*/  FADD.FTZ R174, R174, -UR4 ;  /* 0x80000004aeae7e21 */ /* 0x000fe20008010000 */
[----:B------:R-:W-:Y:S01]  /*20b0*/  FFMA.FTZ R165, R195, R198, R170 ;  /* 0x000000c6c3a57223 */ /* 0x000fe200000100aa */
[----:B------:R-:W-:Y:S01]  /*20c0*/  FADD.FTZ R202, R167, -UR4 ;  /* 0x80000004a7ca7e21 */ /* 0x000fe20008010000 */
[----:B------:R-:W-:Y:S02]  /*20d0*/  HADD2.F32 R172, -RZ, R176.H0_H0 ;  /* 0x200000b0ffac7230 */ /* 0x000fe40000004100 */
        /* <DEDUP_REMOVED lines=18> */
.L_x_7536:
[----:B------:R-:W-:Y:S05]  /*2200*/  BSYNC.RECONVERGENT B0 ;  /* 0x0000000000007941 */ /* 0x000fea0003800200 */
.L_x_7535:
        /* <DEDUP_REMOVED lines=16> */
[----:B------:R-:W-:-:S03]  /*2310*/  SHF.R.U64 R176, R166, 0x10, R167 ;  /* 0x00000010a6b07819 */ /* 0x000fc600000012a7 */
[----:B0-----:R-:W-:Y:S01]  /*2320*/  HADD2.F32 R169, -RZ, R172.H0_H0 ;  /* 0x200000acffa97230 */ /* 0x001fe20000004100 */
[----:B------:R-:W-:Y:S01]  /*2330*/  MOV R174, R167 ;  /* 0x000000a700ae7202 */ /* 0x000fe20000000f00 */
[----:B------:R-:W-:Y:S01]  /*2340*/  HADD2.F32 R166, -RZ, R176.H0_H0 ;  /* 0x200000b0ffa67230 */ /* 0x000fe20000004100 */
[----:B------:R-:W-:Y:S02]  /*2350*/  SHF.R.U32.HI R175, RZ, 0x10, R167 ;  /* 0x00000010ffaf7819 */ /* 0x000fe400000116a7 */
[----:B-----5:R-:W-:Y:S01]  /*2360*/  FMUL.FTZ R206, R120, R169 ;  /* 0x000000a978ce7220 */ /* 0x020fe20000410000 */
[----:B---3--:R-:W-:Y:S01]  /*2370*/  SHF.R.U64 R178, R164, 0x10, R165 ;  /* 0x00000010a4b27819 */ /* 0x008fe200000012a5 */
[----:B------:R-:W-:Y:S02]  /*2380*/  HADD2.F32 R168, -RZ, R164.H0_H0 ;  /* 0x200000a4ffa87230 */ /* 0x000fe40000004100 */
[----:B------:R-:W-:Y:S02]  /*2390*/  HADD2.F32 R173, -RZ, R165.H0_H0 ;  /* 0x200000a5ffad7230 */ /* 0x000fe40000004100 */
[----:B------:R-:W-:-:S02]  /*23a0*/  HADD2.F32 R164, -RZ, R178.H0_H0 ;  /* 0x200000b2ffa47230 */ /* 0x000fc40000004100 */
[----:B------:R-:W-:Y:S01]  /*23b0*/  FADD.FTZ R168, R168, -UR4 ;  /* 0x80000004a8a87e21 */ /* 0x000fe20008010000 */
[----:B------:R-:W-:Y:S01]  /*23c0*/  SHF.R.U32.HI R177, RZ, 0x10, R165 ;  /* 0x00000010ffb17819 */ /* 0x000fe200000116a5 */
[----:B------:R-:W-:Y:S01]  /*23d0*/  FADD.FTZ R173, R173, -UR4 ;  /* 0x80000004adad7e21 */ /* 0x000fe20008010000 */
[----:B------:R-:W-:Y:S01]  /*23e0*/  FADD.FTZ R164, R164, -UR4 ;  /* 0x80000004a4a47e21 */ /* 0x000fe20008010000 */
[----:B------:R-:W-:Y:S01]  /*23f0*/  FMUL.FTZ R203, R168, UR11 ;  /* 0x0000000ba8cb7c20 */ /* 0x000fe20008410000 */
[----:B------:R-:W-:Y:S02]  /*2400*/  HADD2.F32 R167, -RZ, R174.H0_H0 ;  /* 0x200000aeffa77230 */ /* 0x000fe40000004100 */
[----:B------:R-:W-:Y:S01]  /*2410*/  FMUL.FTZ R207, R173, UR11 ;  /* 0x0000000badcf7c20 */ /* 0x000fe20008410000 */
[----:B------:R-:W-:Y:S01]  /*2420*/  FMUL.FTZ R204, R164, UR11 ;  /* 0x0000000ba4cc7c20 */ /* 0x000fe20008410000 */
[----:B------:R-:W-:Y:S02]  /*2430*/  HADD2.F32 R168, -RZ, R177.H0_H0 ;  /* 0x200000b1ffa87230 */ /* 0x000fe40000004100 */
[----:B------:R-:W-:Y:S01]  /*2440*/  FMUL.FTZ R205, R121, R166 ;  /* 0x000000a679cd7220 */ /* 0x000fe20000410000 */
[----:B------:R-:W-:Y:S01]  /*2450*/  FADD.FTZ R164, R171, R206 ;  /* 0x000000ceaba47221 */ /* 0x000fe20000010000 */
[----:B------:R-:W-:Y:S01]  /*2460*/  FFMA.FTZ R165, R203, R206, R170 ;  /* 0x000000cecba57223 */ /* 0x000fe200000100aa */
[----:B------:R-:W-:Y:S01]  /*2470*/  FADD.FTZ R54, R54, R167 ;  /* 0x000000a736367221 */ /* 0x000fe20000010000 */
[-C--:B------:R-:W-:Y:S01]  /*2480*/  FFMA.FTZ R82, R207, R167.reuse, R82 ;  /* 0x000000a7cf527223 */ /* 0x080fe20000010052 */
[----:B------:R-:W-:Y:S01]  /*2490*/  FMUL.FTZ R208, R122, R167 ;  /* 0x000000a77ad07220 */ /* 0x000fe20000410000 */
[----:B------:R-:W-:-:S02]  /*24a0*/  HADD2.F32 R172, -RZ, R175.H0_H0 ;  /* 0x200000afffac7230 */ /* 0x000fc40000004100 */
        /* <DEDUP_REMOVED lines=15> */
.L_x_7538:
[----:B------:R-:W-:Y:S05]  /*25a0*/  BSYNC.RECONVERGENT B0 ;  /* 0x0000000000007941 */ /* 0x000fea0003800200 */
.L_x_7537:
        /* <DEDUP_REMOVED lines=32> */
.L_x_7540:
[----:B------:R-:W-:Y:S05]  /*27b0*/  BSYNC.RECONVERGENT B0 ;  /* 0x0000000000007941 */ /* 0x000fea0003800200 */
.L_x_7539:
        /* <DEDUP_REMOVED lines=64> */
[----:B------:R-:W-:Y:S01]  /*2bc0*/  F2F.F16.F32 R176, R170 ;  /* 0x000000aa00b07304 */ /* 0x000fe20000200800 */
[----:B------:R-:W-:Y:S01]  /*2bd0*/  FMUL.FTZ R174, R167, UR9 ;  /* 0x00000009a7ae7c20 */ /* 0x000fe20008410000 */
[----:B------:R-:W-:-:S02]  /*2be0*/  FMUL.FTZ R167, R168, UR11 ;  /* 0x0000000ba8a77c20 */ /* 0x000fc40008410000 */
[----:B------:R-:W0:Y:S01]  /*2bf0*/  LDC.64 R168, c[0x0][0x468] ;  /* 0x00011a00ffa87b82 */ /* 0x000e220000000a00 */
[----:B------:R-:W-:Y:S01]  /*2c00*/  FMUL.FTZ R175, R109, R174 ;  /* 0x000000ae6daf7220 */ /* 0x000fe20000410000 */
[----:B------:R-:W-:Y:S02]  /*2c10*/  FMUL.FTZ R167, R167, UR9 ;  /* 0x00000009a7a77c20 */ /* 0x000fe40008410000 */
[----:B------:R-:W1:Y:S02]  /*2c20*/  F2F.F16.F32 R179, R179 ;  /* 0x000000b300b37304 */ /* 0x000e640000200800 */
[----:B------:R-:W-:-:S06]  /*2c30*/  FMUL.FTZ R172, R108, R167 ;  /* 0x000000a76cac7220 */ /* 0x000fcc0000410000 */
[----:B------:R-:W3:Y:S01]  /*2c40*/  F2F.F16.F32 R170, R175 ;  /* 0x000000af00aa7304 */ /* 0x000ee20000200800 */
[----:B-1----:R-:W-:-:S07]  /*2c50*/  PRMT R217, R176, 0x5410, R179 ;  /* 0x00005410b0d97816 */ /* 0x002fce00000000b3 */
[----:B------:R-:W1:Y:S01]  /*2c60*/  F2F.F16.F32 R173, R172 ;  /* 0x000000ac00ad7304 */ /* 0x000e620000200800 */
[C---:B0-----:R-:W-:Y:S01]  /*2c70*/  IMAD.WIDE.U32 R168, R214.reuse, 0x8, R168 ;  /* 0x00000008d6a87825 */ /* 0x041fe200078e00a8 */
[----:B------:R-:W-:-:S03]  /*2c80*/  IADD3 R214, PT, PT, R214, 0x100, RZ ;  /* 0x00000100d6d67810 */ /* 0x000fc60007ffe0ff */
[----:B---3--:R-:W-:-:S05]  /*2c90*/  IMAD.WIDE.U32 R170, R170, 0x10000, RZ ;  /* 0x00010000aaaa7825 */ /* 0x008fca00078e00ff */
[----:B------:R-:W-:Y:S02]  /*2ca0*/  LOP3.LUT R171, R217, R171, RZ, 0xfc, !PT ;  /* 0x000000abd9ab7212 */ /* 0x000fe400078efcff */
[----:B-1----:R-:W-:-:S05]  /*2cb0*/  LOP3.LUT R170, R170, R173, RZ, 0xfc, !PT ;  /* 0x000000adaaaa7212 */ /* 0x002fca00078efcff */
        /* <DEDUP_REMOVED lines=11> */
.L_x_7545:
[----:B------:R-:W-:Y:S05]  /*2d70*/  BSYNC.RECONVERGENT B1 ;  /* 0x0000000000017941 */ /* 0x000fea0003800200 */
.L_x_7544:
        /* <DEDUP_REMOVED lines=24> */
[----:B------:R-:W-:Y:S02]  /*2f00*/  F2F.F16.F32 R176, R170 ;  /* 0x000000aa00b07304 */ /* 0x000fe40000200800 */
[----:B------:R-:W-:-:S04]  /*2f10*/  FMUL.FTZ R167, R167, UR9 ;  /* 0x00000009a7a77c20 */ /* 0x000fc80008410000 */
[----:B------:R-:W-:Y:S02]  /*2f20*/  FMUL.FTZ R172, R156, R167 ;  /* 0x000000a79cac7220 */ /* 0x000fe40000410000 */
        /* <DEDUP_REMOVED lines=20> */
.L_x_7547:
[----:B------:R-:W-:Y:S05]  /*3070*/  BSYNC.RECONVERGENT B1 ;  /* 0x0000000000017941 */ /* 0x000fea0003800200 */
.L_x_7546:
        /* <DEDUP_REMOVED lines=47> */
.L_x_7549:
[----:B------:R-:W-:Y:S05]  /*3370*/  BSYNC.RECONVERGENT B1 ;  /* 0x0000000000017941 */ /* 0x000fea0003800200 */
.L_x_7548:
        /* <DEDUP_REMOVED lines=47> */
.L_x_7551:
[----:B------:R-:W-:Y:S05]  /*3670*/  BSYNC.RECONVERGENT B1 ;  /* 0x0000000000017941 */ /* 0x000fea0003800200 */
.L_x_7550:
        /* <DEDUP_REMOVED lines=47> */
.L_x_7553:
[----:B------:R-:W-:Y:S05]  /*3970*/  BSYNC.RECONVERGENT B1 ;  /* 0x0000000000017941 */ /* 0x000fea0003800200 */
.L_x_7552:
        /* <DEDUP_REMOVED lines=47> */
.L_x_7555:
[----:B------:R-:W-:Y:S05]  /*3c70*/  BSYNC.RECONVERGENT B1 ;  /* 0x0000000000017941 */ /* 0x000fea0003800200 */
.L_x_7554:
        /* <DEDUP_REMOVED lines=19> */
[----:B------:R-:W-:Y:S01]  /*3db0*/  F2F.F16.F32 R176, R169 ;  /* 0x000000a900b07304 */ /* 0x000fe20000200800 */
[----:B------:R-:W-:Y:S01]  /*3dc0*/  FMUL.FTZ R177, R119, R178 ;  /* 0x000000b277b17220 */ /* 0x000fe20000410000 */
[----:B------:R-:W-:Y:S01]  /*3dd0*/  FADD.FTZ R167, R206, -R167 ;  /* 0x800000a7cea77221 */ /* 0x000fe20000010000 */
[----:B------:R-:W-:-:S03]  /*3de0*/  FMUL.FTZ R174, R117, R172 ;  /* 0x000000ac75ae7220 */ /* 0x000fc60000410000 */
[----:B------:R-:W-:Y:S02]  /*3df0*/  FMUL.FTZ R168, R167, UR11 ;  /* 0x0000000ba7a87c20 */ /* 0x000fe40008410000 */
[----:B------:R-:W0:Y:S01]  /*3e00*/  LDC.64 R166, c[0x0][0x468] ;  /* 0x00011a00ffa67b82 */ /* 0x000e220000000a00 */
[----:B------:R-:W1:Y:S01]  /*3e10*/  F2F.F16.F32 R177, R177 ;  /* 0x000000b100b17304 */ /* 0x000e620000200800 */
[----:B------:R-:W-:-:S04]  /*3e20*/  FMUL.FTZ R171, R168, UR9 ;  /* 0x00000009a8ab7c20 */ /* 0x000fc80008410000 */
[----:B------:R-:W-:-:S03]  /*3e30*/  FMUL.FTZ R170, R116, R171 ;  /* 0x000000ab74aa7220 */ /* 0x000fc60000410000 */
        /* <DEDUP_REMOVED lines=19> */
.L_x_7543:
        /* <DEDUP_REMOVED lines=21> */
[----:B------:R0:W-:Y:S01]  /*40c0*/  F2F.F16.F32 R168, R171 ;  /* 0x000000ab00a87304 */ /* 0x0001e20000200800 */
[----:B------:R-:W-:Y:S01]  /*40d0*/  FMUL.FTZ R177, R167, UR11 ;  /* 0x0000000ba7b17c20 */ /* 0x000fe20008410000 */
[----:B------:R-:W-:Y:S01]  /*40e0*/  FMUL.FTZ R167, R171, UR9 ;  /* 0x00000009aba77c20 */ /* 0x000fe20008410000 */
[----:B------:R-:W-:-:S03]  /*40f0*/  FMUL.FTZ R234, R109, R178 ;  /* 0x000000b26dea7220 */ /* 0x000fc60000410000 */
[----:B------:R-:W-:Y:S02]  /*4100*/  FMUL.FTZ R235, R110, R167 ;  /* 0x000000a76eeb7220 */ /* 0x000fe40000410000 */
[----:B------:R1:W-:Y:S01]  /*4110*/  F2F.F16.F32 R179, R177 ;  /* 0x000000b100b37304 */ /* 0x0003e20000200800 */
[----:B0-----:R-:W0:Y:S07]  /*4120*/  LDC.64 R170, c[0x0][0x468] ;  /* 0x00011a00ffaa7b82 */ /* 0x001e2e0000000a00 */
[----:B------:R-:W-:Y:S01]  /*4130*/  F2F.F16.F32 R169, R172 ;  /* 0x000000ac00a97304 */ /* 0x000fe20000200800 */
[----:B-1----:R-:W-:-:S04]  /*4140*/  FMUL.FTZ R177, R177, UR9 ;  /* 0x00000009b1b17c20 */ /* 0x002fc80008410000 */
[----:B------:R-:W-:-:S03]  /*4150*/  FMUL.FTZ R232, R108, R177 ;  /* 0x000000b16ce87220 */ /* 0x000fc60000410000 */
[----:B------:R-:W1:Y:S08]  /*4160*/  F2F.F16.F32 R172, R173 ;  /* 0x000000ad00ac7304 */ /* 0x000e700000200800 */
[----:B------:R-:W3:Y:S01]  /*4170*/  F2F.F16.F32 R234, R234 ;  /* 0x000000ea00ea7304 */ /* 0x000ee20000200800 */
[C---:B0-----:R-:W-:Y:S01]  /*4180*/  IMAD.WIDE.U32 R170, R214.reuse, 0x8, R170 ;  /* 0x00000008d6aa7825 */ /* 0x041fe200078e00aa */
[----:B------:R-:W-:-:S03]  /*4190*/  IADD3 R214, PT, PT, R214, 0x100, RZ ;  /* 0x00000100d6d67810 */ /* 0x000fc60007ffe0ff */
[----:B-1----:R-:W-:-:S03]  /*41a0*/  IMAD.WIDE.U32 R172, R172, 0x10000, RZ ;  /* 0x00010000acac7825 */ /* 0x002fc600078e00ff */
[----:B------:R0:W-:Y:S01]  /*41b0*/  F2F.F16.F32 R236, R217 ;  /* 0x000000d900ec7304 */ /* 0x0001e20000200800 */
[----:B------:R-:W-:-:S07]  /*41c0*/  LOP3.LUT R172, R172, R179, RZ, 0xfc, !PT ;  /* 0x000000b3acac7212 */ /* 0x000fce00078efcff */
[----:B------:R-:W1:Y:S01]  /*41d0*/  F2F.F16.F32 R235, R235 ;  /* 0x000000eb00eb7304 */ /* 0x000e620000200800 */
[----:B0-----:R-:W-:Y:S01]  /*41e0*/  PRMT R217, R168, 0x5410, R169 ;  /* 0x00005410a8d97816 */ /* 0x001fe200000000a9 */
[----:B---3--:R-:W-:-:S03]  /*41f0*/  IMAD.WIDE.U32 R168, R234, 0x10000, RZ ;  /* 0x00010000eaa87825 */ /* 0x008fc600078e00ff */
[----:B------:R-:W-:-:S03]  /*4200*/  LOP3.LUT R173, R217, R173, RZ, 0xfc, !PT ;  /* 0x000000add9ad7212 */ /* 0x000fc600078efcff */
[----:B------:R-:W0:Y:S02]  /*4210*/  F2F.F16.F32 R233, R232 ;  /* 0x000000e800e97304 */ /* 0x000e240000200800 */
[----:B------:R3:W-:Y:S01]  /*4220*/  STG.E.64 desc[UR16][R174.64], R172 ;  /* 0x000000acae007986 */ /* 0x0007e2000c101b10 */
[----:B-1----:R-:W-:-:S04]  /*4230*/  PRMT R235, R235, 0x5410, R236 ;  /* 0x00005410ebeb7816 */ /* 0x002fc800000000ec */
        /* <DEDUP_REMOVED lines=12> */
[----:B---3--:R-:W-:-:S07]  /*4300*/  FFMA.FTZ R49, R178, R165, R49 ;  /* 0x000000a5b2317223 */ /* 0x008fce0000010031 */
.L_x_7558:
[----:B------:R-:W-:Y:S05]  /*4310*/  BSYNC.RECONVERGENT B1 ;  /* 0x0000000000017941 */ /* 0x000fea0003800200 */
.L_x_7557:
        /* <DEDUP_REMOVED lines=18> */
[----:B------:R0:W-:Y:S01]  /*4440*/  F2F.F16.F32 R169, R172 ;  /* 0x000000ac00a97304 */ /* 0x0001e20000200800 */
[----:B-----5:R-:W-:Y:S01]  /*4450*/  FMUL.FTZ R217, R159, R176 ;  /* 0x000000b09fd97220 */ /* 0x020fe20000410000 */
[----:B------:R-:W-:Y:S01]  /*4460*/  FMUL.FTZ R177, R167, UR11 ;  /* 0x0000000ba7b17c20 */ /* 0x000fe20008410000 */
[----:B------:R-:W-:Y:S01]  /*4470*/  FMUL.FTZ R167, R171, UR9 ;  /* 0x00000009aba77c20 */ /* 0x000fe20008410000 */
[----:B------:R-:W-:-:S03]  /*4480*/  FMUL.FTZ R234, R157, R178 ;  /* 0x000000b29dea7220 */ /* 0x000fc60000410000 */
[----:B------:R-:W-:Y:S01]  /*4490*/  FMUL.FTZ R235, R158, R167 ;  /* 0x000000a79eeb7220 */ /* 0x000fe20000410000 */
[----:B------:R1:W-:Y:S01]  /*44a0*/  F2F.F16.F32 R168, R171 ;  /* 0x000000ab00a87304 */ /* 0x0003e20000200800 */
[----:B0-----:R-:W0:Y:S07]  /*44b0*/  LDC.64 R172, c[0x0][0x478] ;  /* 0x00011e00ffac7b82 */ /* 0x001e2e0000000a00 */
[----:B------:R3:W-:Y:S01]  /*44c0*/  F2F.F16.F32 R179, R177 ;  /* 0x000000b100b37304 */ /* 0x0007e20000200800 */
[----:B-1----:R-:W1:Y:S07]  /*44d0*/  LDC.64 R170, c[0x0][0x468] ;  /* 0x00011a00ffaa7b82 */ /* 0x002e6e0000000a00 */
[----:B------:R-:W4:Y:S01]  /*44e0*/  F2F.F16.F32 R174, R175 ;  /* 0x000000af00ae7304 */ /* 0x000f220000200800 */
[----:B---3--:R-:W-:-:S04]  /*44f0*/  FMUL.FTZ R177, R177, UR9 ;  /* 0x00000009b1b17c20 */ /* 0x008fc80008410000 */
[----:B------:R-:W-:-:S03]  /*4500*/  FMUL.FTZ R232, R156, R177 ;  /* 0x000000b19ce87220 */ /* 0x000fc60000410000 */
[----:B------:R-:W3:Y:S01]  /*4510*/  F2F.F16.F32 R234, R234 ;  /* 0x000000ea00ea7304 */ /* 0x000ee20000200800 */
[----:B0-----:R-:W-:-:S04]  /*4520*/  IMAD.WIDE.U32 R172, R214, 0x8, R172 ;  /* 0x00000008d6ac7825 */ /* 0x001fc800078e00ac */
[----:B----4-:R-:W-:-:S03]  /*4530*/  IMAD.WIDE.U32 R174, R174, 0x10000, RZ ;  /* 0x00010000aeae7825 */ /* 0x010fc600078e00ff */
[----:B------:R0:W-:Y:S01]  /*4540*/  F2F.F16.F32 R236, R217 ;  /* 0x000000d900ec7304 */ /* 0x0001e20000200800 */
[----:B-1----:R-:W-:Y:S01]  /*4550*/  IMAD.WIDE.U32 R170, R214, 0x8, R170 ;  /* 0x00000008d6aa7825 */ /* 0x002fe200078e00aa */
[----:B------:R-:W-:Y:S02]  /*4560*/  LOP3.LUT R174, R174, R179, RZ, 0xfc, !PT ;  /* 0x000000b3aeae7212 */ /* 0x000fe400078efcff */
[----:B------:R-:W-:-:S04]  /*4570*/  IADD3 R214, PT, PT, R214, 0x100, RZ ;  /* 0x00000100d6d67810 */ /* 0x000fc80007ffe0ff */
        /* <DEDUP_REMOVED lines=20> */
.L_x_7560:
[----:B------:R-:W-:Y:S05]  /*46c0*/  BSYNC.RECONVERGENT B1 ;  /* 0x0000000000017941 */ /* 0x000fea0003800200 */
.L_x_7559:
        /* <DEDUP_REMOVED lines=58> */
.L_x_7562:
[----:B------:R-:W-:Y:S05]  /*4a70*/  BSYNC.RECONVERGENT B1 ;  /* 0x0000000000017941 */ /* 0x000fea0003800200 */
.L_x_7561:
        /* <DEDUP_REMOVED lines=58> */
.L_x_7564:
[----:B------:R-:W-:Y:S05]  /*4e20*/  BSYNC.RECONVERGENT B1 ;  /* 0x0000000000017941 */ /* 0x000fea0003800200 */
.L_x_7563:
        /* <DEDUP_REMOVED lines=58> */
.L_x_7566:
[----:B------:R-:W-:Y:S05]  /*51d0*/  BSYNC.RECONVERGENT B1 ;  /* 0x0000000000017941 */ /* 0x000fea0003800200 */
.L_x_7565:
        /* <DEDUP_REMOVED lines=58> */
.L_x_7568:
[----:B------:R-:W-:Y:S05]  /*5580*/  BSYNC.RECONVERGENT B1 ;  /* 0x0000000000017941 */ /* 0x000fea0003800200 */
.L_x_7567:
        /* <DEDUP_REMOVED lines=22> */
[----:B------:R0:W-:Y:S01]  /*56f0*/  F2F.F16.F32 R167, R169 ;  /* 0x000000a900a77304 */ /* 0x0001e20000200800 */
[----:B------:R-:W-:-:S02]  /*5700*/  FMUL.FTZ R235, R118, R175 ;  /* 0x000000af76eb7220 */ /* 0x000fc40000410000 */
[----:B------:R-:W-:-:S04]  /*5710*/  FMUL.FTZ R176, R166, UR9 ;  /* 0x00000009a6b07c20 */ /* 0x000fc80008410000 */
[----:B------:R-:W-:Y:S01]  /*5720*/  FMUL.FTZ R234, R117, R176 ;  /* 0x000000b075ea7220 */ /* 0x000fe20000410000 */
[----:B------:R1:W-:Y:S01]  /*5730*/  F2F.F16.F32 R179, R177 ;  /* 0x000000b100b37304 */ /* 0x0003e20000200800 */
[----:B0-----:R-:W0:Y:S07]  /*5740*/  LDC.64 R168, c[0x0][0x468] ;  /* 0x00011a00ffa87b82 */ /* 0x001e2e0000000a00 */
[----:B------:R-:W3:Y:S01]  /*5750*/  F2F.F16.F32 R178, R170 ;  /* 0x000000aa00b27304 */ /* 0x000ee20000200800 */
[----:B-1----:R-:W-:-:S04]  /*5760*/  FMUL.FTZ R177, R177, UR9 ;  /* 0x00000009b1b17c20 */ /* 0x002fc80008410000 */
[----:B------:R-:W-:-:S03]  /*5770*/  FMUL.FTZ R232, R116, R177 ;  /* 0x000000b174e87220 */ /* 0x000fc60000410000 */
[----:B------:R-:W-:Y:S01]  /*5780*/  F2F.F16.F32 R170, R166 ;  /* 0x000000a600aa7304 */ /* 0x000fe20000200800 */
[----:B---3--:R-:W-:-:S07]  /*5790*/  PRMT R217, R167, 0x5410, R178 ;  /* 0x00005410a7d97816 */ /* 0x008fce00000000b2 */
[----:B------:R-:W1:Y:S01]  /*57a0*/  F2F.F16.F32 R166, R234 ;  /* 0x000000ea00a67304 */ /* 0x000e620000200800 */
[----:B0-----:R-:W-:-:S07]  /*57b0*/  IMAD.WIDE.U32 R168, R214, 0x8, R168 ;  /* 0x00000008d6a87825 */ /* 0x001fce00078e00a8 */
[----:B------:R0:W-:Y:S01]  /*57c0*/  F2F.F16.F32 R236, R171 ;  /* 0x000000ab00ec7304 */ /* 0x0001e20000200800 */
[----:B-1----:R-:W-:-:S07]  /*57d0*/  IMAD.WIDE.U32 R166, R166, 0x10000, RZ ;  /* 0x00010000a6a67825 */ /* 0x002fce00078e00ff */
[----:B------:R-:W1:Y:S01]  /*57e0*/  F2F.F16.F32 R235, R235 ;  /* 0x000000eb00eb7304 */ /* 0x000e620000200800 */
[----:B0-----:R-:W-:-:S07]  /*57f0*/  IMAD.WIDE.U32 R170, R170, 0x10000, RZ ;  /* 0x00010000aaaa7825 */ /* 0x001fce00078e00ff */
        /* <DEDUP_REMOVED lines=19> */
.L_x_7542:
        /* <DEDUP_REMOVED lines=11> */
[----:B------:R-:W-:Y:S02]  /*59e0*/  FFMA.FTZ R169, R3, UR4, R166 ;  /* 0x0000000403a97c23 */ /* 0x000fe400080100a6 */
[----:B------:R-:W-:Y:S02]  /*59f0*/  HADD2.F32 R167, -RZ, R167.H0_H0 ;  /* 0x200000a7ffa77230 */ /* 0x000fe40000004100 */
[----:B------:R-:W-:Y:S01]  /*5a00*/  FADD.FTZ R170, R5, -R170 ;  /* 0x800000aa05aa7221 */ /* 0x000fe20000010000 */
[----:B------:R-:W-:Y:S02]  /*5a10*/  HADD2.F32 R168, -RZ, R168.H0_H0 ;  /* 0x200000a8ffa87230 */ /* 0x000fe40000004100 */
[----:B------:R-:W-:Y:S01]  /*5a20*/  FADD.FTZ R171, R2, -R169 ;  /* 0x800000a902ab7221 */ /* 0x000fe20000010000 */
[----:B------:R-:W-:Y:S01]  /*5a30*/  SHF.R.U32.HI R169, RZ, 0x10, R231 ;  /* 0x00000010ffa97819 */ /* 0x000fe200000116e7 */
[----:B------:R-:W-:-:S02]  /*5a40*/  FFMA.FTZ R167, R170, UR11, R167 ;  /* 0x0000000baaa77c23 */ /* 0x000fc400080100a7 */
[----:B------:R-:W-:Y:S01]  /*5a50*/  FFMA.FTZ R168, R171, UR11, R168 ;  /* 0x0000000baba87c23 */ /* 0x000fe200080100a8 */
[--C-:B------:R-:W-:Y:S01]  /*5a60*/  FFMA.FTZ R171, R6, UR4, R166.reuse ;  /* 0x0000000406ab7c23 */ /* 0x100fe200080100a6 */
[----:B------:R-:W-:Y:S01]  /*5a70*/  FMUL.FTZ R172, R167, UR9 ;  /* 0x00000009a7ac7c20 */ /* 0x000fe20008410000 */
[----:B------:R-:W-:Y:S01]  /*5a80*/  MOV R167, R230 ;  /* 0x000000e600a77202 */ /* 0x000fe20000000f00 */
[----:B------:R-:W-:Y:S02]  /*5a90*/  HADD2.F32 R169, -RZ, R169.H0_H0 ;  /* 0x200000a9ffa97230 */ /* 0x000fe40000004100 */
[----:B------:R-:W-:Y:S01]  /*5aa0*/  FMUL.FTZ R175, R168, UR9 ;  /* 0x00000009a8af7c20 */ /* 0x000fe20008410000 */
[----:B------:R-:W-:Y:S01]  /*5ab0*/  FADD.FTZ R174, R4, -R171 ;  /* 0x800000ab04ae7221 */ /* 0x000fe20000010000 */
[----:B------:R-:W-:Y:S01]  /*5ac0*/  FFMA.FTZ R168, R213, UR4, R166 ;  /* 0x00000004d5a87c23 */ /* 0x000fe200080100a6 */
[----:B------:R-:W-:Y:S02]  /*5ad0*/  HADD2.F32 R167, -RZ, R167.H0_H0 ;  /* 0x200000a7ffa77230 */ /* 0x000fe40000004100 */
[----:B-----5:R-:W-:Y:S01]  /*5ae0*/  FMUL.FTZ R170, R109, R172 ;  /* 0x000000ac6daa7220 */ /* 0x020fe20000410000 */
[----:B------:R-:W-:Y:S01]  /*5af0*/  FFMA.FTZ R169, R174, UR11, R169 ;  /* 0x0000000baea97c23 */ /* 0x000fe200080100a9 */
[----:B------:R-:W-:Y:S01]  /*5b00*/  FADD.FTZ R168, R211, -R168 ;  /* 0x800000a8d3a87221 */ /* 0x000fe20000010000 */
[----:B------:R-:W-:-:S02]  /*5b10*/  FMUL.FTZ R174, R110, R175 ;  /* 0x000000af6eae7220 */ /* 0x000fc40000410000 */
[----:B------:R-:W-:Y:S01]  /*5b20*/  FMUL.FTZ R176, R169, UR9 ;  /* 0x00000009a9b07c20 */ /* 0x000fe20008410000 */
[----:B------:R-:W-:Y:S01]  /*5b30*/  FFMA.FTZ R167, R168, UR11, R167 ;  /* 0x0000000ba8a77c23 */ /* 0x000fe200080100a7 */
[----:B------:R-:W0:Y:S01]  /*5b40*/  F2F.F16.F32 R170, R170 ;  /* 0x000000aa00aa7304 */ /* 0x000e220000200800 */
[----:B------:R-:W1:Y:S01]  /*5b50*/  LDC.64 R168, c[0x0][0x468] ;  /* 0x00011a00ffa87b82 */ /* 0x000e620000000a00 */
[----:B------:R-:W-:Y:S01]  /*5b60*/  FMUL.FTZ R177, R111, R176 ;  /* 0x000000b06fb17220 */ /* 0x000fe20000410000 */
[----:B------:R-:W-:-:S04]  /*5b70*/  FMUL.FTZ R167, R167, UR9 ;  /* 0x00000009a7a77c20 */ /* 0x000fc80008410000 */
[----:B------:R-:W-:Y:S01]  /*5b80*/  FMUL.FTZ R173, R108, R167 ;  /* 0x000000a76cad7220 */ /* 0x000fe20000410000 */
[----:B------:R-:W-:Y:S01]  /*5b90*/  F2F.F16.F32 R174, R174 ;  /* 0x000000ae00ae7304 */ /* 0x000fe20000200800 */
[----:B0-----:R-:W-:-:S07]  /*5ba0*/  IMAD.WIDE.U32 R170, R170, 0x10000, RZ ;  /* 0x00010000aaaa7825 */ /* 0x001fce00078e00ff */
[----:B------:R-:W0:Y:S08]  /*5bb0*/  F2F.F16.F32 R177, R177 ;  /* 0x000000b100b17304 */ /* 0x000e300000200800 */
[----:B------:R-:W3:Y:S01]  /*5bc0*/  F2F.F16.F32 R173, R173 ;  /* 0x000000ad00ad7304 */ /* 0x000ee20000200800 */
[C---:B-1----:R-:W-:Y:S01]  /*5bd0*/  IMAD.WIDE.U32 R168, R214.reuse, 0x8, R168 ;  /* 0x00000008d6a87825 */ /* 0x042fe200078e00a8 */
[----:B------:R-:W-:-:S02]  /*5be0*/  IADD3 R214, PT, PT, R214, 0x100, RZ ;  /* 0x00000100d6d67810 */ /* 0x000fc40007ffe0ff */
[----:B0-----:R-:W-:-:S04]  /*5bf0*/  PRMT R179, R174, 0x5410, R177 ;  /* 0x00005410aeb37816 */ /* 0x001fc800000000b1 */
[----:B------:R-:W-:Y:S02]  /*5c00*/  LOP3.LUT R171, R179, R171, RZ, 0xfc, !PT ;  /* 0x000000abb3ab7212 */ /* 0x000fe400078efcff */
[----:B---3--:R-:W-:-:S05]  /*5c10*/  LOP3.LUT R170, R170, R173, RZ, 0xfc, !PT ;  /* 0x000000adaaaa7212 */ /* 0x008fca00078efcff */
        /* <DEDUP_REMOVED lines=11> */
.L_x_7571:
[----:B------:R-:W-:Y:S05]  /*5cd0*/  BSYNC.RECONVERGENT B1 ;  /* 0x0000000000017941 */ /* 0x000fea0003800200 */
.L_x_7570:
        /* <DEDUP_REMOVED lines=8> */
[--C-:B------:R-:W-:Y:S01]  /*5d60*/  FFMA.FTZ R169, R9, UR4, R166.reuse ;  /* 0x0000000409a97c23 */ /* 0x100fe200080100a6 */
[----:B------:R-:W-:Y:S01]  /*5d70*/  FFMA.FTZ R174, R14, UR4, R166 ;  /* 0x000000040eae7c23 */ /* 0x000fe200080100a6 */
[----:B------:R-:W-:Y:S02]  /*5d80*/  HADD2.F32 R167, -RZ, R167.H0_H0 ;  /* 0x200000a7ffa77230 */ /* 0x000fe40000004100 */
[----:B------:R-:W-:Y:S01]  /*5d90*/  FADD.FTZ R170, R11, -R170 ;  /* 0x800000aa0baa7221 */ /* 0x000fe20000010000 */
[----:B------:R-:W-:Y:S01]  /*5da0*/  FADD.FTZ R171, R12, -R169 ;  /* 0x800000a90cab7221 */ /* 0x000fe20000010000 */
[----:B------:R-:W-:Y:S01]  /*5db0*/  HADD2.F32 R168, -RZ, R168.H0_H0 ;  /* 0x200000a8ffa87230 */ /* 0x000fe20000004100 */
[----:B------:R-:W-:Y:S01]  /*5dc0*/  SHF.R.U32.HI R169, RZ, 0x10, R229 ;  /* 0x00000010ffa97819 */ /* 0x000fe200000116e5 */
[----:B------:R-:W-:Y:S01]  /*5dd0*/  FFMA.FTZ R167, R170, UR11, R167 ;  /* 0x0000000baaa77c23 */ /* 0x000fe200080100a7 */
[----:B------:R-:W-:-:S02]  /*5de0*/  FADD.FTZ R174, R13, -R174 ;  /* 0x800000ae0dae7221 */ /* 0x000fc40000010000 */
[----:B------:R-:W-:Y:S01]  /*5df0*/  FFMA.FTZ R168, R171, UR11, R168 ;  /* 0x0000000baba87c23 */ /* 0x000fe200080100a8 */
[----:B------:R-:W-:Y:S01]  /*5e00*/  FMUL.FTZ R172, R167, UR9 ;  /* 0x00000009a7ac7c20 */ /* 0x000fe20008410000 */
[----:B------:R-:W-:Y:S01]  /*5e10*/  MOV R167, R228 ;  /* 0x000000e400a77202 */ /* 0x000fe20000000f00 */
[----:B------:R-:W-:Y:S02]  /*5e20*/  HADD2.F32 R169, -RZ, R169.H0_H0 ;  /* 0x200000a9ffa97230 */ /* 0x000fe40000004100 */
[----:B------:R-:W-:Y:S01]  /*5e30*/  FFMA.FTZ R171, R7, UR4, R166 ;  /* 0x0000000407ab7c23 */ /* 0x000fe200080100a6 */
[----:B------:R-:W-:Y:S01]  /*5e40*/  FMUL.FTZ R175, R168, UR9 ;  /* 0x00000009a8af7c20 */ /* 0x000fe20008410000 */
[----:B-----5:R-:W-:Y:S01]  /*5e50*/  FMUL.FTZ R170, R157, R172 ;  /* 0x000000ac9daa7220 */ /* 0x020fe20000410000 */
[----:B------:R-:W-:Y:S02]  /*5e60*/  HADD2.F32 R167, -RZ, R167.H0_H0 ;  /* 0x200000a7ffa77230 */ /* 0x000fe40000004100 */
        /* <DEDUP_REMOVED lines=30> */
.L_x_7573:
[----:B------:R-:W-:Y:S05]  /*6050*/  BSYNC.RECONVERGENT B1 ;  /* 0x0000000000017941 */ /* 0x000fea0003800200 */
.L_x_7572:
        /* <DEDUP_REMOVED lines=55> */
.L_x_7575:
[----:B------:R-:W-:Y:S05]  /*63d0*/  BSYNC.RECONVERGENT B1 ;  /* 0x0000000000017941 */ /* 0x000fea0003800200 */
.L_x_7574:
        /* <DEDUP_REMOVED lines=55> */
.L_x_7577:
[----:B------:R-:W-:Y:S05]  /*6750*/  BSYNC.RECONVERGENT B1 ;  /* 0x0000000000017941 */ /* 0x000fea0003800200 */
.L_x_7576:
        /* <DEDUP_REMOVED lines=55> */
.L_x_7579:
[----:B------:R-:W-:Y:S05]  /*6ad0*/  BSYNC.RECONVERGENT B1 ;  /* 0x0000000000017941 */ /* 0x000fea0003800200 */
.L_x_7578:
        /* <DEDUP_REMOVED lines=55> */
.L_x_7581:
[----:B------:R-:W-:Y:S05]  /*6e50*/  BSYNC.RECONVERGENT B1 ;  /* 0x0000000000017941 */ /* 0x000fea0003800200 */
.L_x_7580:
        /* <DEDUP_REMOVED lines=9> */
[----:B------:R-:W-:Y:S01]  /*6ef0*/  SHF.R.U32.HI R171, RZ, 0x10, R219 ;  /* 0x00000010ffab7819 */ /* 0x000fe200000116db */
[----:B------:R-:W-:Y:S02]  /*6f00*/  HADD2.F32 R167, -RZ, R167.H0_H0 ;  /* 0x200000a7ffa77230 */ /* 0x000fe40000004100 */
[----:B------:R-:W-:Y:S01]  /*6f10*/  FADD.FTZ R170, R205, -R170 ;  /* 0x800000aacdaa7221 */ /* 0x000fe20000010000 */
[----:B------:R-:W-:Y:S01]  /*6f20*/  FFMA.FTZ R172, R210, UR4, R166 ;  /* 0x00000004d2ac7c23 */ /* 0x000fe200080100a6 */
[----:B------:R-:W-:-:S02]  /*6f30*/  HADD2.F32 R168, -RZ, R168.H0_H0 ;  /* 0x200000a8ffa87230 */ /* 0x000fc40000004100 */
[----:B------:R-:W-:Y:S01]  /*6f40*/  FADD.FTZ R169, R208, -R169 ;  /* 0x800000a9d0a97221 */ /* 0x000fe20000010000 */
[----:B------:R-:W-:Y:S01]  /*6f50*/  FFMA.FTZ R167, R170, UR11, R167 ;  /* 0x0000000baaa77c23 */ /* 0x000fe200080100a7 */
[----:B------:R-:W-:Y:S02]  /*6f60*/  HADD2.F32 R171, -RZ, R171.H0_H0 ;  /* 0x200000abffab7230 */ /* 0x000fe40000004100 */
[----:B------:R-:W-:Y:S01]  /*6f70*/  FADD.FTZ R172, R209, -R172 ;  /* 0x800000acd1ac7221 */ /* 0x000fe20000010000 */
[----:B------:R-:W-:Y:S01]  /*6f80*/  FFMA.FTZ R173, R203, UR4, R166 ;  /* 0x00000004cbad7c23 */ /* 0x000fe200080100a6 */
[----:B------:R-:W-:Y:S01]  /*6f90*/  FMUL.FTZ R170, R167, UR9 ;  /* 0x00000009a7aa7c20 */ /* 0x000fe20008410000 */
[----:B------:R-:W-:Y:S01]  /*6fa0*/  MOV R167, R218 ;  /* 0x000000da00a77202 */ /* 0x000fe20000000f00 */
[----:B------:R-:W-:Y:S01]  /*6fb0*/  FFMA.FTZ R168, R169, UR11, R168 ;  /* 0x0000000ba9a87c23 */ /* 0x000fe200080100a8 */
[----:B------:R-:W-:Y:S01]  /*6fc0*/  FFMA.FTZ R171, R172, UR11, R171 ;  /* 0x0000000bacab7c23 */ /* 0x000fe200080100ab */
[----:B------:R-:W-:Y:S01]  /*6fd0*/  FADD.FTZ R173, R206, -R173 ;  /* 0x800000adcead7221 */ /* 0x000fe20000010000 */
[----:B-----5:R-:W-:Y:S01]  /*6fe0*/  FMUL.FTZ R169, R117, R170 ;  /* 0x000000aa75a97220 */ /* 0x020fe20000410000 */
[----:B------:R-:W-:-:S02]  /*6ff0*/  HADD2.F32 R166, -RZ, R167.H0_H0 ;  /* 0x200000a7ffa67230 */ /* 0x000fc40000004100 */
[----:B------:R-:W-:Y:S01]  /*7000*/  FMUL.FTZ R175, R168, UR9 ;  /* 0x00000009a8af7c20 */ /* 0x000fe20008410000 */
[----:B------:R-:W-:Y:S02]  /*7010*/  FMUL.FTZ R176, R171, UR9 ;  /* 0x00000009abb07c20 */ /* 0x000fe40008410000 */
[----:B------:R-:W-:Y:S01]  /*7020*/  FFMA.FTZ R168, R173, UR11, R166 ;  /* 0x0000000bada87c23 */ /* 0x000fe200080100a6 */
[----:B------:R-:W-:Y:S01]  /*7030*/  FMUL.FTZ R174, R118, R175 ;  /* 0x000000af76ae7220 */ /* 0x000fe20000410000 */
[----:B------:R-:W-:Y:S01]  /*7040*/  FMUL.FTZ R177, R119, R176 ;  /* 0x000000b077b17220 */ /* 0x000fe20000410000 */
[----:B------:R-:W0:Y:S01]  /*7050*/  LDC.64 R166, c[0x0][0x468] ;  /* 0x00011a00ffa67b82 */ /* 0x000e220000000a00 */
[----:B------:R-:W-:Y:S01]  /*7060*/  FMUL.FTZ R171, R168, UR9 ;  /* 0x00000009a8ab7c20 */ /* 0x000fe20008410000 */
[----:B------:R-:W1:Y:S03]  /*7070*/  F2F.F16.F32 R169, R169 ;  /* 0x000000a900a97304 */ /* 0x000e660000200800 */
[----:B------:R-:W-:-:S05]  /*7080*/  FMUL.FTZ R172, R116, R171 ;  /* 0x000000ab74ac7220 */ /* 0x000fca0000410000 */
[----:B------:R-:W-:Y:S01]  /*7090*/  F2F.F16.F32 R174, R174 ;  /* 0x000000ae00ae7304 */ /* 0x000fe20000200800 */
[----:B-1----:R-:W-:-:S07]  /*70a0*/  IMAD.WIDE.U32 R168, R169, 0x10000, RZ ;  /* 0x00010000a9a87825 */ /* 0x002fce00078e00ff */
[----:B------:R-:W1:Y:S01]  /*70b0*/  F2F.F16.F32 R177, R177 ;  /* 0x000000b100b17304 */ /* 0x000e620000200800 */
[----:B0-----:R-:W-:-:S07]  /*70c0*/  IMAD.WIDE.U32 R166, R214, 0x8, R166 ;  /* 0x00000008d6a67825 */ /* 0x001fce00078e00a6 */
[----:B------:R-:W0:Y:S01]  /*70d0*/  F2F.F16.F32 R173, R172 ;  /* 0x000000ac00ad7304 */ /* 0x000e220000200800 */
[----:B-1----:R-:W-:-:S04]  /*70e0*/  PRMT R179, R174, 0x5410, R177 ;  /* 0x00005410aeb37816 */ /* 0x002fc800000000b1 */
        /* <DEDUP_REMOVED lines=14> */
.L_x_7569:
        /* <DEDUP_REMOVED lines=8> */
[--C-:B------:R-:W-:Y:S02]  /*7250*/  FFMA.FTZ R169, R6, UR4, R166.reuse ;  /* 0x0000000406a97c23 */ /* 0x100fe400080100a6 */
[----:B------:R-:W-:Y:S02]  /*7260*/  HADD2.F32 R168, -RZ, R168.H0_H0 ;  /* 0x200000a8ffa87230 */ /* 0x000fe40000004100 */
[----:B------:R-:W-:Y:S01]  /*7270*/  FADD.FTZ R167, R2, -R167 ;  /* 0x800000a702a77221 */ /* 0x000fe20000010000 */
[----:B------:R-:W-:Y:S02]  /*7280*/  HADD2.F32 R172, -RZ, R170.H0_H0 ;  /* 0x200000aaffac7230 */ /* 0x000fe40000004100 */
[----:B------:R-:W-:Y:S01]  /*7290*/  FFMA.FTZ R170, R0, UR4, R166 ;  /* 0x0000000400aa7c23 */ /* 0x000fe200080100a6 */
[----:B------:R-:W-:Y:S01]  /*72a0*/  FFMA.FTZ R173, R167, UR11, R168 ;  /* 0x0000000ba7ad7c23 */ /* 0x000fe200080100a8 */
[----:B------:R-:W-:Y:S01]  /*72b0*/  FADD.FTZ R167, R4, -R169 ;  /* 0x800000a904a77221 */ /* 0x000fe20000010000 */
[----:B------:R-:W-:Y:S01]  /*72c0*/  SHF.R.U64 R169, R230, 0x10, R231 ;  /* 0x00000010e6a97819 */ /* 0x000fe200000012e7 */
[----:B------:R-:W-:Y:S01]  /*72d0*/  FADD.FTZ R171, R5, -R170 ;  /* 0x800000aa05ab7221 */ /* 0x000fe20000010000 */
[----:B------:R-:W-:Y:S01]  /*72e0*/  FFMA.FTZ R170, R213, UR4, R166 ;  /* 0x00000004d5aa7c23 */ /* 0x000fe200080100a6 */
[----:B------:R-:W-:Y:S01]  /*72f0*/  FFMA.FTZ R178, R167, UR11, R172 ;  /* 0x0000000ba7b27c23 */ /* 0x000fe200080100ac */
[----:B------:R-:W-:Y:S01]  /*7300*/  MOV R167, R230 ;  /* 0x000000e600a77202 */ /* 0x000fe20000000f00 */
[----:B------:R-:W-:-:S02]  /*7310*/  HADD2.F32 R172, -RZ, R169.H0_H0 ;  /* 0x200000a9ffac7230 */ /* 0x000fc40000004100 */
[----:B------:R-:W-:Y:S01]  /*7320*/  FADD.FTZ R170, R211, -R170 ;  /* 0x800000aad3aa7221 */ /* 0x000fe20000010000 */
[----:B------:R0:W-:Y:S01]  /*7330*/  F2F.F16.F32 R169, R178 ;  /* 0x000000b200a97304 */ /* 0x0001e20000200800 */
[----:B------:R-:W-:Y:S02]  /*7340*/  HADD2.F32 R167, -RZ, R167.H0_H0 ;  /* 0x200000a7ffa77230 */ /* 0x000fe40000004100 */
[----:B------:R-:W-:-:S03]  /*7350*/  FFMA.FTZ R171, R171, UR11, R172 ;  /* 0x0000000babab7c23 */ /* 0x000fc600080100ac */
[----:B------:R-:W-:Y:S01]  /*7360*/  FFMA.FTZ R175, R170, UR11, R167 ;  /* 0x0000000baaaf7c23 */ /* 0x000fe200080100a7 */
[----:B------:R-:W-:Y:S01]  /*7370*/  FMUL.FTZ R167, R173, UR9 ;  /* 0x00000009ada77c20 */ /* 0x000fe20008410000 */
[----:B0-----:R-:W-:Y:S01]  /*7380*/  FMUL.FTZ R178, R178, UR9 ;  /* 0x00000009b2b27c20 */ /* 0x001fe20008410000 */
[----:B------:R-:W-:Y:S01]  /*7390*/  FMUL.FTZ R176, R171, UR9 ;  /* 0x00000009abb07c20 */ /* 0x000fe20008410000 */
[----:B------:R0:W1:Y:S01]  /*73a0*/  F2F.F16.F32 R168, R173 ;  /* 0x000000ad00a87304 */ /* 0x0000620000200800 */
[----:B-----5:R-:W-:Y:S01]  /*73b0*/  FMUL.FTZ R235, R110, R167 ;  /* 0x000000a76eeb7220 */ /* 0x020fe20000410000 */
[----:B------:R-:W-:Y:S01]  /*73c0*/  FMUL.FTZ R236, R111, R178 ;  /* 0x000000b26fec7220 */ /* 0x000fe20000410000 */
[----:B------:R-:W-:Y:S01]  /*73d0*/  FMUL.FTZ R217, R109, R176 ;  /* 0x000000b06dd97220 */ /* 0x000fe20000410000 */
[----:B------:R-:W-:-:S04]  /*73e0*/  FMUL.FTZ R177, R175, UR9 ;  /* 0x00000009afb17c20 */ /* 0x000fc80008410000 */
[----:B------:R3:W-:Y:S01]  /*73f0*/  F2F.F16.F32 R174, R171 ;  /* 0x000000ab00ae7304 */ /* 0x0007e20000200800 */
[----:B0-----:R-:W0:Y:S01]  /*7400*/  LDC.64 R172, c[0x0][0x478] ;  /* 0x00011e00ffac7b82 */ /* 0x001e220000000a00 */
[----:B------:R-:W-:-:S06]  /*7410*/  FMUL.FTZ R232, R108, R177 ;  /* 0x000000b16ce87220 */ /* 0x000fcc0000410000 */
[----:B------:R1:W4:Y:S01]  /*7420*/  F2F.F16.F32 R234, R217 ;  /* 0x000000d900ea7304 */ /* 0x0003220000200800 */
[----:B---3--:R-:W3:Y:S07]  /*7430*/  LDC.64 R170, c[0x0][0x468] ;  /* 0x00011a00ffaa7b82 */ /* 0x008eee0000000a00 */
[----:B------:R-:W-:Y:S01]  /*7440*/  F2F.F16.F32 R235, R235 ;  /* 0x000000eb00eb7304 */ /* 0x000fe20000200800 */
[----:B-1----:R-:W-:Y:S01]  /*7450*/  PRMT R217, R168, 0x5410, R169 ;  /* 0x00005410a8d97816 */ /* 0x002fe200000000a9 */
[----:B----4-:R-:W-:-:S06]  /*7460*/  IMAD.WIDE.U32 R168, R234, 0x10000, RZ ;  /* 0x00010000eaa87825 */ /* 0x010fcc00078e00ff */
[----:B------:R-:W1:Y:S01]  /*7470*/  F2F.F16.F32 R236, R236 ;  /* 0x000000ec00ec7304 */ /* 0x000e620000200800 */
[----:B0-----:R-:W-:-:S07]  /*7480*/  IMAD.WIDE.U32 R172, R214, 0x8, R172 ;  /* 0x00000008d6ac7825 */ /* 0x001fce00078e00ac */
[----:B------:R0:W4:Y:S01]  /*7490*/  F2F.F16.F32 R179, R175 ;  /* 0x000000af00b37304 */ /* 0x0001220000200800 */
[C---:B---3--:R-:W-:Y:S01]  /*74a0*/  IMAD.WIDE.U32 R170, R214.reuse, 0x8, R170 ;  /* 0x00000008d6aa7825 */ /* 0x048fe200078e00aa */
[----:B------:R-:W-:Y:S02]  /*74b0*/  IADD3 R214, PT, PT, R214, 0x100, RZ ;  /* 0x00000100d6d67810 */ /* 0x000fe40007ffe0ff */
[----:B-1----:R-:W-:-:S04]  /*74c0*/  PRMT R235, R235, 0x5410, R236 ;  /* 0x00005410ebeb7816 */ /* 0x002fc800000000ec */
[----:B------:R-:W1:Y:S01]  /*74d0*/  F2F.F16.F32 R233, R232 ;  /* 0x000000e800e97304 */ /* 0x000e620000200800 */
[----:B0-----:R-:W-:Y:S01]  /*74e0*/  IMAD.WIDE.U32 R174, R174, 0x10000, RZ ;  /* 0x00010000aeae7825 */ /* 0x001fe200078e00ff */
[----:B------:R-:W-:-:S04]  /*74f0*/  LOP3.LUT R169, R235, R169, RZ, 0xfc, !PT ;  /* 0x000000a9eba97212 */ /* 0x000fc800078efcff */
[----:B------:R-:W-:Y:S02]  /*7500*/  LOP3.LUT R175, R217, R175, RZ, 0xfc, !PT ;  /* 0x000000afd9af7212 */ /* 0x000fe400078efcff */
[----:B----4-:R-:W-:-:S05]  /*7510*/  LOP3.LUT R174, R174, R179, RZ, 0xfc, !PT ;  /* 0x000000b3aeae7212 */ /* 0x010fca00078efcff */
[----:B------:R0:W-:Y:S01]  /*7520*/  STG.E.64 desc[UR16][R172.64], R174 ;  /* 0x000000aeac007986 */ /* 0x0001e2000c101b10 */
        /* <DEDUP_REMOVED lines=12> */
.L_x_7583:
[----:B------:R-:W-:Y:S05]  /*75f0*/  BSYNC.RECONVERGENT B1 ;  /* 0x0000000000017941 */ /* 0x000fea0003800200 */
.L_x_7582:
        /* <DEDUP_REMOVED lines=9> */
[----:B------:R-:W-:Y:S01]  /*7690*/  FFMA.FTZ R172, R8, UR4, R166 ;  /* 0x0000000408ac7c23 */ /* 0x000fe200080100a6 */
[----:B------:R-:W-:Y:S02]  /*76a0*/  HADD2.F32 R168, -RZ, R168.H0_H0 ;  /* 0x200000a8ffa87230 */ /* 0x000fe40000004100 */
[----:B------:R-:W-:Y:S01]  /*76b0*/  FADD.FTZ R167, R12, -R167 ;  /* 0x800000a70ca77221 */ /* 0x000fe20000010000 */
[----:B------:R-:W-:Y:S02]  /*76c0*/  HADD2.F32 R169, -RZ, R169.H0_H0 ;  /* 0x200000a9ffa97230 */ /* 0x000fe40000004100 */
[----:B------:R-:W-:Y:S01]  /*76d0*/  FADD.FTZ R170, R13, -R170 ;  /* 0x800000aa0daa7221 */ /* 0x000fe20000010000 */
[----:B------:R-:W-:Y:S01]  /*76e0*/  FADD.FTZ R172, R11, -R172 ;  /* 0x800000ac0bac7221 */ /* 0x000fe20000010000 */
[----:B------:R-:W-:Y:S01]  /*76f0*/  FFMA.FTZ R173, R167, UR11, R168 ;  /* 0x0000000ba7ad7c23 */ /* 0x000fe200080100a8 */
[----:B------:R-:W-:Y:S01]  /*7700*/  SHF.R.U64 R167, R228, 0x10, R229 ;  /* 0x00000010e4a77819 */ /* 0x000fe200000012e5 */
[----:B------:R-:W-:Y:S01]  /*7710*/  FFMA.FTZ R178, R170, UR11, R169 ;  /* 0x0000000baab27c23 */ /* 0x000fe200080100a9 */
[----:B------:R-:W-:Y:S01]  /*7720*/  MOV R170, R228 ;  /* 0x000000e400aa7202 */ /* 0x000fe20000000f00 */
[----:B------:R0:W-:Y:S02]  /*7730*/  F2F.F16.F32 R168, R173 ;  /* 0x000000ad00a87304 */ /* 0x0001e40000200800 */
[----:B------:R-:W-:-:S02]  /*7740*/  HADD2.F32 R171, -RZ, R167.H0_H0 ;  /* 0x200000a7ffab7230 */ /* 0x000fc40000004100 */
[----:B------:R-:W-:Y:S01]  /*7750*/  FFMA.FTZ R167, R7, UR4, R166 ;  /* 0x0000000407a77c23 */ /* 0x000fe200080100a6 */
[----:B------:R-:W-:-:S03]  /*7760*/  HADD2.F32 R170, -RZ, R170.H0_H0 ;  /* 0x200000aaffaa7230 */ /* 0x000fc60000004100 */
[----:B------:R-:W-:Y:S01]  /*7770*/  FADD.FTZ R167, R10, -R167 ;  /* 0x800000a70aa77221 */ /* 0x000fe20000010000 */
[----:B------:R-:W-:Y:S01]  /*7780*/  FFMA.FTZ R171, R172, UR11, R171 ;  /* 0x0000000bacab7c23 */ /* 0x000fe200080100ab */
[----:B------:R1:W3:Y:S02]  /*7790*/  F2F.F16.F32 R169, R178 ;  /* 0x000000b200a97304 */ /* 0x0002e40000200800 */
[----:B------:R-:W-:Y:S01]  /*77a0*/  FFMA.FTZ R175, R167, UR11, R170 ;  /* 0x0000000ba7af7c23 */ /* 0x000fe200080100aa */
[----:B------:R-:W-:Y:S01]  /*77b0*/  FMUL.FTZ R167, R173, UR9 ;  /* 0x00000009ada77c20 */ /* 0x000fe20008410000 */
[----:B------:R-:W-:Y:S01]  /*77c0*/  FMUL.FTZ R176, R171, UR9 ;  /* 0x00000009abb07c20 */ /* 0x000fe20008410000 */
[----:B0-----:R-:W0:Y:S01]  /*77d0*/  LDC.64 R172, c[0x0][0x478] ;  /* 0x00011e00ffac7b82 */ /* 0x001e220000000a00 */
[----:B------:R-:W-:Y:S01]  /*77e0*/  FMUL.FTZ R177, R175, UR9 ;  /* 0x00000009afb17c20 */ /* 0x000fe20008410000 */
[----:B-----5:R-:W-:Y:S01]  /*77f0*/  FMUL.FTZ R235, R158, R167 ;  /* 0x000000a79eeb7220 */ /* 0x020fe20000410000 */
[----:B------:R4:W-:Y:S01]  /*7800*/  F2F.F16.F32 R174, R171 ;  /* 0x000000ab00ae7304 */ /* 0x0009e20000200800 */
[----:B-1----:R-:W-:Y:S01]  /*7810*/  FMUL.FTZ R178, R178, UR9 ;  /* 0x00000009b2b27c20 */ /* 0x002fe20008410000 */
[----:B------:R-:W-:Y:S01]  /*7820*/  FMUL.FTZ R217, R157, R176 ;  /* 0x000000b09dd97220 */ /* 0x000fe20000410000 */
[----:B------:R-:W-:-:S02]  /*7830*/  FMUL.FTZ R232, R156, R177 ;  /* 0x000000b19ce87220 */ /* 0x000fc40000410000 */
[----:B------:R-:W-:-:S03]  /*7840*/  FMUL.FTZ R236, R159, R178 ;  /* 0x000000b29fec7220 */ /* 0x000fc60000410000 */
[----:B------:R3:W1:Y:S01]  /*7850*/  F2F.F16.F32 R234, R217 ;  /* 0x000000d900ea7304 */ /* 0x0006620000200800 */
[----:B----4-:R-:W4:Y:S07]  /*7860*/  LDC.64 R170, c[0x0][0x468] ;  /* 0x00011a00ffaa7b82 */ /* 0x010f2e0000000a00 */
[----:B------:R-:W-:Y:S01]  /*7870*/  F2F.F16.F32 R235, R235 ;  /* 0x000000eb00eb7304 */ /* 0x000fe20000200800 */
[----:B---3--:R-:W-:Y:S01]  /*7880*/  PRMT R217, R168, 0x5410, R169 ;  /* 0x00005410a8d97816 */ /* 0x008fe200000000a9 */
[----:B0-----:R-:W-:-:S06]  /*7890*/  IMAD.WIDE.U32 R172, R214, 0x8, R172 ;  /* 0x00000008d6ac7825 */ /* 0x001fcc00078e00ac */
[----:B------:R-:W0:Y:S01]  /*78a0*/  F2F.F16.F32 R236, R236 ;  /* 0x000000ec00ec7304 */ /* 0x000e220000200800 */
[----:B-1----:R-:W-:-:S07]  /*78b0*/  IMAD.WIDE.U32 R168, R234, 0x10000, RZ ;  /* 0x00010000eaa87825 */ /* 0x002fce00078e00ff */
[----:B------:R1:W3:Y:S01]  /*78c0*/  F2F.F16.F32 R179, R175 ;  /* 0x000000af00b37304 */ /* 0x0002e20000200800 */
[C---:B----4-:R-:W-:Y:S01]  /*78d0*/  IMAD.WIDE.U32 R170, R214.reuse, 0x8, R170 ;  /* 0x00000008d6aa7825 */ /* 0x050fe200078e00aa */
[----:B------:R-:W-:Y:S02]  /*78e0*/  IADD3 R214, PT, PT, R214, 0x100, RZ ;  /* 0x00000100d6d67810 */ /* 0x000fe40007ffe0ff */
[----:B0-----:R-:W-:-:S04]  /*78f0*/  PRMT R235, R235, 0x5410, R236 ;  /* 0x00005410ebeb7816 */ /* 0x001fc800000000ec */
[----:B------:R-:W0:Y:S01]  /*7900*/  F2F.F16.F32 R233, R232 ;  /* 0x000000e800e97304 */ /* 0x000e220000200800 */
[----:B-1----:R-:W-:Y:S01]  /*7910*/  IMAD.WIDE.U32 R174, R174, 0x10000, RZ ;  /* 0x00010000aeae7825 */ /* 0x002fe200078e00ff */
[----:B------:R-:W-:-:S04]  /*7920*/  LOP3.LUT R169, R235, R169, RZ, 0xfc, !PT ;  /* 0x000000a9eba97212 */ /* 0x000fc800078efcff */
[----:B------:R-:W-:Y:S02]  /*7930*/  LOP3.LUT R175, R217, R175, RZ, 0xfc, !PT ;  /* 0x000000afd9af7212 */ /* 0x000fe400078efcff */
[----:B---3--:R-:W-:-:S05]  /*7940*/  LOP3.LUT R174, R174, R179, RZ, 0xfc, !PT ;  /* 0x000000b3aeae7212 */ /* 0x008fca00078efcff */
[----:B------:R1:W-:Y:S01]  /*7950*/  STG.E.64 desc[UR16][R172.64], R174 ;  /* 0x000000aeac007986 */ /* 0x0003e2000c101b10 */
        /* <DEDUP_REMOVED lines=11> */
[----:B-1----:R-:W-:-:S07]  /*7a10*/  FFMA.FTZ R47, R178, R217, R47 ;  /* 0x000000d9b22f7223 */ /* 0x002fce000001002f */
.L_x_7585:
[----:B------:R-:W-:Y:S05]  /*7a20*/  BSYNC.RECONVERGENT B1 ;  /* 0x0000000000017941 */ /* 0x000fea0003800200 */
.L_x_7584:
        /* <DEDUP_REMOVED lines=66> */
.L_x_7587:
[----:B------:R-:W-:Y:S05]  /*7e50*/  BSYNC.RECONVERGENT B1 ;  /* 0x0000000000017941 */ /* 0x000fea0003800200 */
.L_x_7586:
        /* <DEDUP_REMOVED lines=66> */
.L_x_7589:
[----:B------:R-:W-:Y:S05]  /*8280*/  BSYNC.RECONVERGENT B1 ;  /* 0x0000000000017941 */ /* 0x000fea0003800200 */
.L_x_7588:
        /* <DEDUP_REMOVED lines=66> */
.L_x_7591:
[----:B------:R-:W-:Y:S05]  /*86b0*/  BSYNC.RECONVERGENT B1 ;  /* 0x0000000000017941 */ /* 0x000fea0003800200 */
.L_x_7590:
        /* <DEDUP_REMOVED lines=66> */
.L_x_7593:
[----:B------:R-:W-:Y:S05]  /*8ae0*/  BSYNC.RECONVERGENT B1 ;  /* 0x0000000000017941 */ /* 0x000fea0003800200 */
.L_x_7592:
        /* <DEDUP_REMOVED lines=10> */
[----:B------:R-:W-:Y:S02]  /*8b90*/  HADD2.F32 R168, -RZ, R168.H0_H0 ;  /* 0x200000a8ffa87230 */ /* 0x000fe40000004100 */
[----:B------:R-:W-:Y:S01]  /*8ba0*/  FADD.FTZ R167, R208, -R167 ;  /* 0x800000a7d0a77221 */ /* 0x000fe20000010000 */
[----:B------:R-:W-:Y:S01]  /*8bb0*/  HADD2.F32 R171, -RZ, R169.H0_H0 ;  /* 0x200000a9ffab7230 */ /* 0x000fe20000004100 */
[----:B------:R-:W-:Y:S01]  /*8bc0*/  SHF.R.U64 R169, R218, 0x10, R219 ;  /* 0x00000010daa97819 */ /* 0x000fe200000012db */
[----:B-1----:R-:W-:-:S04]  /*8bd0*/  IMAD.WIDE.U32 R172, R214, 0x8, R172 ;  /* 0x00000008d6ac7825 */ /* 0x002fc800078e00ac */
[----:B------:R-:W-:Y:S01]  /*8be0*/  FFMA.FTZ R175, R167, UR11, R168 ;  /* 0x0000000ba7af7c23 */ /* 0x000fe200080100a8 */
[----:B------:R-:W-:Y:S01]  /*8bf0*/  FADD.FTZ R168, R209, -R170 ;  /* 0x800000aad1a87221 */ /* 0x000fe20000010000 */
[----:B------:R-:W-:Y:S02]  /*8c00*/  FFMA.FTZ R170, R204, UR4, R166 ;  /* 0x00000004ccaa7c23 */ /* 0x000fe400080100a6 */
[----:B------:R0:W-:Y:S01]  /*8c10*/  F2F.F16.F32 R167, R175 ;  /* 0x000000af00a77304 */ /* 0x0001e20000200800 */
[----:B------:R-:W-:Y:S01]  /*8c20*/  FFMA.FTZ R176, R168, UR11, R171 ;  /* 0x0000000ba8b07c23 */ /* 0x000fe200080100ab */
[----:B------:R-:W-:Y:S01]  /*8c30*/  MOV R168, R218 ;  /* 0x000000da00a87202 */ /* 0x000fe20000000f00 */
[----:B------:R-:W-:Y:S02]  /*8c40*/  HADD2.F32 R171, -RZ, R169.H0_H0 ;  /* 0x200000a9ffab7230 */ /* 0x000fe40000004100 */
[----:B------:R-:W-:Y:S01]  /*8c50*/  FADD.FTZ R170, R205, -R170 ;  /* 0x800000aacdaa7221 */ /* 0x000fe20000010000 */
[----:B------:R-:W-:Y:S01]  /*8c60*/  FFMA.FTZ R169, R203, UR4, R166 ;  /* 0x00000004cba97c23 */ /* 0x000fe200080100a6 */
[----:B------:R-:W-:-:S02]  /*8c70*/  HADD2.F32 R166, -RZ, R168.H0_H0 ;  /* 0x200000a8ffa67230 */ /* 0x000fc40000004100 */
[----:B------:R-:W-:Y:S01]  /*8c80*/  FFMA.FTZ R171, R170, UR11, R171 ;  /* 0x0000000baaab7c23 */ /* 0x000fe200080100ab */
[----:B------:R-:W-:Y:S01]  /*8c90*/  FADD.FTZ R169, R206, -R169 ;  /* 0x800000a9cea97221 */ /* 0x000fe20000010000 */
[----:B------:R1:W-:Y:S01]  /*8ca0*/  F2F.F16.F32 R178, R176 ;  /* 0x000000b000b27304 */ /* 0x0003e20000200800 */
[----:B0-----:R-:W-:Y:S01]  /*8cb0*/  FMUL.FTZ R175, R175, UR9 ;  /* 0x00000009afaf7c20 */ /* 0x001fe20008410000 */
[----:B------:R-:W-:Y:S01]  /*8cc0*/  FMUL.FTZ R174, R171, UR9 ;  /* 0x00000009abae7c20 */ /* 0x000fe20008410000 */
[----:B------:R-:W-:Y:S02]  /*8cd0*/  FFMA.FTZ R166, R169, UR11, R166 ;  /* 0x0000000ba9a67c23 */ /* 0x000fe400080100a6 */
[----:B-----5:R-:W-:Y:S01]  /*8ce0*/  FMUL.FTZ R235, R118, R175 ;  /* 0x000000af76eb7220 */ /* 0x020fe20000410000 */
[----:B------:R-:W-:Y:S01]  /*8cf0*/  FMUL.FTZ R217, R117, R174 ;  /* 0x000000ae75d97220 */ /* 0x000fe20000410000 */
[----:B------:R-:W0:Y:S01]  /*8d00*/  LDC.64 R168, c[0x0][0x468] ;  /* 0x00011a00ffa87b82 */ /* 0x000e220000000a00 */
[----:B------:R-:W-:Y:S01]  /*8d10*/  FMUL.FTZ R177, R166, UR9 ;  /* 0x00000009a6b17c20 */ /* 0x000fe20008410000 */
[----:B-1----:R-:W-:Y:S01]  /*8d20*/  FMUL.FTZ R176, R176, UR9 ;  /* 0x00000009b0b07c20 */ /* 0x002fe20008410000 */
[----:B------:R-:W1:Y:S02]  /*8d30*/  F2F.F16.F32 R170, R171 ;  /* 0x000000ab00aa7304 */ /* 0x000e640000200800 */
[----:B------:R-:W-:Y:S01]  /*8d40*/  FMUL.FTZ R232, R116, R177 ;  /* 0x000000b174e87220 */ /* 0x000fe20000410000 */
[----:B------:R-:W-:-:S05]  /*8d50*/  FMUL.FTZ R236, R119, R176 ;  /* 0x000000b077ec7220 */ /* 0x000fca0000410000 */
[----:B------:R3:W-:Y:S01]  /*8d60*/  F2F.F16.F32 R234, R217 ;  /* 0x000000d900ea7304 */ /* 0x0007e20000200800 */
[----:B-1----:R-:W-:-:S07]  /*8d70*/  IMAD.WIDE.U32 R170, R170, 0x10000, RZ ;  /* 0x00010000aaaa7825 */ /* 0x002fce00078e00ff */
[----:B------:R-:W-:Y:S01]  /*8d80*/  F2F.F16.F32 R235, R235 ;  /* 0x000000eb00eb7304 */ /* 0x000fe20000200800 */
[----:B---3--:R-:W-:-:S04]  /*8d90*/  PRMT R217, R167, 0x5410, R178 ;  /* 0x00005410a7d97816 */ /* 0x008fc800000000b2 */
[----:B------:R-:W-:Y:S01]  /*8da0*/  LOP3.LUT R171, R217, R171, RZ, 0xfc, !PT ;  /* 0x000000abd9ab7212 */ /* 0x000fe200078efcff */
[----:B0-----:R-:W-:Y:S02]  /*8db0*/  IMAD.WIDE.U32 R168, R214, 0x8, R168 ;  /* 0x00000008d6a87825 */ /* 0x001fe400078e00a8 */
[----:B------:R-:W0:Y:S08]  /*8dc0*/  F2F.F16.F32 R236, R236 ;  /* 0x000000ec00ec7304 */ /* 0x000e300000200800 */
[----:B------:R1:W3:Y:S01]  /*8dd0*/  F2F.F16.F32 R179, R166 ;  /* 0x000000a600b37304 */ /* 0x0002e20000200800 */
[----:B0-----:R-:W-:-:S07]  /*8de0*/  PRMT R235, R235, 0x5410, R236 ;  /* 0x00005410ebeb7816 */ /* 0x001fce00000000ec */
[----:B------:R-:W0:Y:S01]  /*8df0*/  F2F.F16.F32 R233, R232 ;  /* 0x000000e800e97304 */ /* 0x000e220000200800 */
[----:B-1----:R-:W-:-:S05]  /*8e00*/  IMAD.WIDE.U32 R166, R234, 0x10000, RZ ;  /* 0x00010000eaa67825 */ /* 0x002fca00078e00ff */
        /* <DEDUP_REMOVED lines=15> */
.L_x_7556:
[----:B------:R-:W-:Y:S05]  /*8f00*/  BSYNC.RECONVERGENT B0 ;  /* 0x0000000000007941 */ /* 0x000fea0003800200 */
.L_x_7541:
[----:B------:R-:W-:Y:S02]  /*8f10*/  UIADD3 UR6, UPT, UPT, UR6, UR24, URZ ;  /* 0x0000001806067290 */ /* 0x000fe4000fffe0ff */
[----:B------:R-:W-:Y:S02]  /*8f20*/  UPLOP3.LUT UP2, UPT, UPT, UPT, UP2, 0x40, 0x4 ;  /* 0x000000000004789c */ /* 0x000fe40003f4e820 */
[----:B------:R-:W-:-:S09]  /*8f30*/  UISETP.GE.AND UP1, UPT, UR6, UR25, UPT ;  /* 0x000000190600728c */ /* 0x000fd2000bf26270 */
[----:B------:R-:W-:Y:S05]  /*8f40*/  BRA.U !UP1, `(.L_x_7594) ;  /* 0xffffff7909c47547 */ /* 0x000fea000b83ffff */
.L_x_7524:
        /* <DEDUP_REMOVED lines=15> */
.L_x_7596:
[----:B------:R-:W-:Y:S05]  /*9040*/  BSYNC.RECONVERGENT B0 ;  /* 0x0000000000007941 */ /* 0x000fea0003800200 */
.L_x_7595:
        /* <DEDUP_REMOVED lines=12> */
.L_x_7598:
[----:B------:R-:W-:Y:S05]  /*9110*/  BSYNC.RECONVERGENT B0 ;  /* 0x0000000000007941 */ /* 0x000fea0003800200 */
.L_x_7597:
        /* <DEDUP_REMOVED lines=12> */
.L_x_7600:
[----:B------:R-:W-:Y:S05]  /*91e0*/  BSYNC.RECONVERGENT B0 ;  /* 0x0000000000007941 */ /* 0x000fea0003800200 */
.L_x_7599:
        /* <DEDUP_REMOVED lines=12> */
.L_x_7602:
[----:B------:R-:W-:Y:S05]  /*92b0*/  BSYNC.RECONVERGENT B0 ;  /* 0x0000000000007941 */ /* 0x000fea0003800200 */
.L_x_7601:
        /* <DEDUP_REMOVED lines=12> */
.L_x_7604:
[----:B------:R-:W-:Y:S05]  /*9380*/  BSYNC.RECONVERGENT B0 ;  /* 0x0000000000007941 */ /* 0x000fea0003800200 */
.L_x_7603:
        /* <DEDUP_REMOVED lines=12> */
.L_x_7606:
[----:B------:R-:W-:Y:S05]  /*9450*/  BSYNC.RECONVERGENT B0 ;  /* 0x0000000000007941 */ /* 0x000fea0003800200 */
.L_x_7605:
        /* <DEDUP_REMOVED lines=12> */
.L_x_7607:
        /* <DEDUP_REMOVED lines=14> */
.L_x_14390:


//--------------------- .text._ZN10layer_norm13ln_bwd_kernelINS_13Kernel_traitsIf6__halfS2_S2_fjLj7168ELj1ELj1ELj8ELj8ENS_18Kernel_traits_baseILj7168EfS2_S2_S2_fjLj256EEEEELb0ELb1ELb0ELb1EEEvNS_9BwdParamsE --------------------------
	.section	.text._ZN10layer_norm13ln_bwd_kernelINS_13Kernel_traitsIf6__halfS2_S2_fjLj7168ELj1ELj1ELj8ELj8ENS_18Kernel_traits_baseILj7168EfS2_S2_S2_fjLj256EEEEELb0ELb1ELb0ELb1EEEvNS_9BwdParamsE,"ax",@progbits
	.align	128
        .global         _ZN10layer_norm13ln_bwd_kernelINS_13Kernel_traitsIf6__halfS2_S2_fjLj7168ELj1ELj1ELj8ELj8ENS_18Kernel_traits_baseILj7168EfS2_S2_S2_fjLj256EEEEELb0ELb1ELb0ELb1EEEvNS_9BwdParamsE
        .type           _ZN10layer_norm13ln_bwd_kernelINS_13Kernel_traitsIf6__halfS2_S2_fjLj7168ELj1ELj1ELj8ELj8ENS_18Kernel_traits_baseILj7168EfS2_S2_S2_fjLj256EEEEELb0ELb1ELb0ELb1EEEvNS_9BwdParamsE,@function
        .size           _ZN10layer_norm13ln_bwd_kernelINS_13Kernel_traitsIf6__halfS2_S2_fjLj7168ELj1ELj1ELj8ELj8ENS_18Kernel_traits_baseILj7168EfS2_S2_S2_fjLj256EEEEELb0ELb1ELb0ELb1EEEvNS_9BwdParamsE,(.L_x_14391 - _ZN10layer_norm13ln_bwd_kernelINS_13Kernel_traitsIf6__halfS2_S2_fjLj7168ELj1ELj1ELj8ELj8ENS_18Kernel_traits_baseILj7168EfS2_S2_S2_fjLj256EEEEELb0ELb1ELb0ELb1EEEvNS_9BwdParamsE)
        .other          _ZN10layer_norm13ln_bwd_kernelINS_13Kernel_traitsIf6__halfS2_S2_fjLj7168ELj1ELj1ELj8ELj8ENS_18Kernel_traits_baseILj7168EfS2_S2_S2_fjLj256EEEEELb0ELb1ELb0ELb1EEEvNS_9BwdParamsE,@"STO_CUDA_ENTRY STV_DEFAULT"
_ZN10layer_norm13ln_bwd_kernelINS_13Kernel_traitsIf6__halfS2_S2_fjLj7168ELj1ELj1ELj8ELj8ENS_18Kernel_traits_baseILj7168EfS2_S2_S2_fjLj256EEEEELb0ELb1ELb0ELb1EEEvNS_9BwdParamsE:
.text._ZN10layer_norm13ln_bwd_kernelINS_13Kernel_traitsIf6__halfS2_S2_fjLj7168ELj1ELj1ELj8ELj8ENS_18Kernel_traits_baseILj7168EfS2_S2_S2_fjLj256EEEEELb0ELb1ELb0ELb1EEEvNS_9BwdParamsE:
        /* <DEDUP_REMOVED lines=134> */
.L_x_7617:
        /* <DEDUP_REMOVED lines=57> */
[--C-:B--2---:R-:W-:Y:S01]  /*0bf0*/  SHF.R.U64 R167, R132, 0x10, R133.reuse ;  /* 0x0000001084a77819 */ /* 0x104fe20000001285 */
[----:B------:R-:W-:Y:S01]  /*0c00*/  HADD2.F32 R132, -RZ, R132.H0_H0 ;  /* 0x20000084ff847230 */ /* 0x000fe20000004100 */
[----:B------:R-:W-:Y:S01]  /*0c10*/  SHF.R.U32.HI R165, RZ, 0x10, R133 ;  /* 0x00000010ffa57819 */ /* 0x000fe20000011685 */
[----:B------:R-:W-:Y:S01]  /*0c20*/  HADD2.F32 R136, -RZ, R133.H0_H0 ;  /* 0x20000085ff887230 */ /* 0x000fe20000004100 */
[----:B---3--:R-:W-:Y:S01]  /*0c30*/  SHF.R.U64 R194, R152, 0x10, R153 ;  /* 0x0000001098c27819 */ /* 0x008fe20000001299 */
[----:B------:R-:W-:-:S02]  /*0c40*/  HADD2.F32 R158, -RZ, R153.H0_H0 ;  /* 0x20000099ff9e7230 */ /* 0x000fc40000004100 */
[C---:B------:R-:W-:Y:S01]  /*0c50*/  FADD.FTZ R177, -R129.reuse, R132 ;  /* 0x0000008481b17221 */ /* 0x040fe20000010100 */
        /* <DEDUP_REMOVED lines=12> */
[C---:B------:R-:W-:Y:S01]  /*0d20*/  FADD.FTZ R171, -R129.reuse, R158 ;  /* 0x0000009e81ab7221 */ /* 0x040fe20000010100 */
[----:B------:R-:W-:Y:S01]  /*0d30*/  SHF.R.U32.HI R135, RZ, 0x10, R155 ;  /* 0x00000010ff877819 */ /* 0x000fe2000001169b */
[C---:B------:R-:W-:Y:S01]  /*0d40*/  FADD.FTZ R175, -R129.reuse, R112 ;  /* 0x0000007081af7221 */ /* 0x040fe20000010100 */
[C---:B------:R-:W-:Y:S01]  /*0d50*/  FADD.FTZ R201, -R129.reuse, R152 ;  /* 0x0000009881c97221 */ /* 0x040fe20000010100 */
[----:B------:R-:W-:Y:S01]  /*0d60*/  HADD2.F32 R152, -RZ, R159.H0_H0 ;  /* 0x2000009fff987230 */ /* 0x000fe20000004100 */
[--C-:B------:R-:W-:Y:S01]  /*0d70*/  SHF.R.U64 R131, R156, 0x10, R157.reuse ;  /* 0x000000109c837819 */ /* 0x100fe2000000129d */
[----:B------:R-:W-:Y:S01]  /*0d80*/  HADD2.F32 R156, -RZ, R156.H0_H0 ;  /* 0x2000009cff9c7230 */ /* 0x000fe20000004100 */
[----:B------:R-:W-:Y:S01]  /*0d90*/  SHF.R.U32.HI R113, RZ, 0x10, R157 ;  /* 0x00000010ff717819 */ /* 0x000fe2000001169d */
[----:B------:R-:W-:Y:S01]  /*0da0*/  HADD2.F32 R158, -RZ, R135.H0_H0 ;  /* 0x20000087ff9e7230 */ /* 0x000fe20000004100 */
[----:B------:R-:W-:Y:S01]  /*0db0*/  SHF.R.U64 R112, R116, 0x10, R117 ;  /* 0x0000001074707819 */ /* 0x000fe20000001275 */
[C---:B------:R-:W-:Y:S01]  /*0dc0*/  FADD.FTZ R183, -R129.reuse, R152 ;  /* 0x0000009881b77221 */ /* 0x040fe20000010100 */
[----:B------:R-:W-:Y:S01]  /*0dd0*/  FADD.FTZ R135, -R129, R156 ;  /* 0x0000009c81877221 */ /* 0x000fe20000010100 */
[----:B------:R-:W-:-:S02]  /*0de0*/  HADD2.F32 R156, -RZ, R113.H0_H0 ;  /* 0x20000071ff9c7230 */ /* 0x000fc40000004100 */
[----:B-----5:R-:W-:Y:S01]  /*0df0*/  FMUL.FTZ R152, R126, R177 ;  /* 0x000000b17e987220 */ /* 0x020fe20000410000 */
[----:B------:R-:W-:Y:S01]  /*0e00*/  HADD2.F32 R113, -RZ, R116.H0_H0 ;  /* 0x20000074ff717230 */ /* 0x000fe20000004100 */
[----:B------:R-:W-:Y:S01]  /*0e10*/  SHF.R.U32.HI R192, RZ, 0x10, R153 ;  /* 0x00000010ffc07819 */ /* 0x000fe20000011699 */
[----:B------:R-:W-:Y:S01]  /*0e20*/  HADD2.F32 R116, -RZ, R112.H0_H0 ;  /* 0x20000070ff747230 */ /* 0x000fe20000004100 */
[----:B------:R-:W-:Y:S01]  /*0e30*/  SHF.R.U32.HI R223, RZ, 0x10, R117 ;  /* 0x00000010ffdf7819 */ /* 0x000fe20000011675 */
[----:B------:R-:W-:Y:S02]  /*0e40*/  HADD2.F32 R164, -RZ, R130.H0_H0 ;  /* 0x20000082ffa47230 */ /* 0x000fe40000004100 */
[----:B------:R-:W-:Y:S01]  /*0e50*/  FMUL.FTZ R210, R76, R113 ;  /* 0x000000714cd27220 */ /* 0x000fe20000410000 */
[----:B------:R-:W-:Y:S01]  /*0e60*/  SHF.R.U64 R153, R154, 0x10, R155 ;  /* 0x000000109a997819 */ /* 0x000fe2000000129b */
[----:B------:R-:W-:Y:S02]  /*0e70*/  HADD2.F32 R117, -RZ, R117.H0_H0 ;  /* 0x20000075ff757230 */ /* 0x000fe40000004100 */
[----:B------:R-:W-:Y:S01]  /*0e80*/  FMUL.FTZ R203, R77, R116 ;  /* 0x000000744dcb7220 */ /* 0x000fe20000410000 */
[----:B------:R-:W-:-:S02]  /*0e90*/  HADD2.F32 R130, -RZ, R165.H0_H0 ;  /* 0x200000a5ff827230 */ /* 0x000fc40000004100 */
[C---:B------:R-:W-:Y:S01]  /*0ea0*/  FADD.FTZ R193, -R129.reuse, R136 ;  /* 0x0000008881c17221 */ /* 0x040fe20000010100 */
[----:B------:R-:W-:Y:S01]  /*0eb0*/  FMUL.FTZ R202, R126, R175 ;  /* 0x000000af7eca7220 */ /* 0x000fe20000410000 */
[C---:B------:R-:W-:Y:S01]  /*0ec0*/  FADD.FTZ R197, -R129.reuse, R160 ;  /* 0x000000a081c57221 */ /* 0x040fe20000010100 */
[----:B------:R-:W-:Y:S02]  /*0ed0*/  HADD2.F32 R223, -RZ, R223.H0_H0 ;  /* 0x200000dfffdf7230 */ /* 0x000fe40000004100 */
[----:B------:R-:W-:Y:S01]  /*0ee0*/  FMUL.FTZ R209, R78, R117 ;  /* 0x000000754ed17220 */ /* 0x000fe20000410000 */
[----:B------:R-:W-:Y:S02]  /*0ef0*/  HADD2.F32 R160, -RZ, R153.H0_H0 ;  /* 0x20000099ffa07230 */ /* 0x000fe40000004100 */
[----:B------:R-:W-:Y:S01]  /*0f00*/  FADD.FTZ R153, -R129, R130 ;  /* 0x0000008281997221 */ /* 0x000fe20000010100 */
[----:B------:R-:W-:Y:S01]  /*0f10*/  FMUL.FTZ R204, R126, R193 ;  /* 0x000000c17ecc7220 */ /* 0x000fe20000410000 */
[----:B------:R-:W-:Y:S01]  /*0f20*/  SHF.R.U64 R222, R118, 0x10, R119 ;  /* 0x0000001076de7819 */ /* 0x000fe20000001277 */
[----:B------:R-:W-:Y:S01]  /*0f30*/  HADD2.F32 R225, -RZ, R104.H0_H0 ;  /* 0x20000068ffe17230 */ /* 0x000fe20000004100 */
[--C-:B------:R-:W-:Y:S01]  /*0f40*/  SHF.R.U64 R212, R104, 0x10, R105.reuse ;  /* 0x0000001068d47819 */ /* 0x100fe20000001269 */
[----:B------:R-:W-:Y:S01]  /*0f50*/  HADD2.F32 R224, -RZ, R105.H0_H0 ;  /* 0x20000069ffe07230 */ /* 0x000fe20000004100 */
[----:B------:R-:W-:Y:S01]  /*0f60*/  SHF.R.U32.HI R211, RZ, 0x10, R105 ;  /* 0x00000010ffd37819 */ /* 0x000fe20000011669 */
[----:B------:R-:W-:Y:S01]  /*0f70*/  FADD.FTZ R104, RZ, R210 ;  /* 0x000000d2ff687221 */ /* 0x000fe20000010000 */
[----:B------:R-:W-:Y:S01]  /*0f80*/  FFMA.FTZ R105, R152, R210, RZ ;  /* 0x000000d298697223 */ /* 0x000fe200000100ff */
        /* <DEDUP_REMOVED lines=8> */
[--C-:B------:R-:W-:Y:S01]  /*1010*/  SHF.R.U64 R214, R106, 0x10, R107.reuse ;  /* 0x000000106ad67819 */ /* 0x100fe2000000126b */
[----:B------:R-:W-:Y:S01]  /*1020*/  HADD2.F32 R226, -RZ, R107.H0_H0 ;  /* 0x2000006bffe27230 */ /* 0x000fe20000004100 */
[----:B------:R-:W-:Y:S01]  /*1030*/  SHF.R.U32.HI R213, RZ, 0x10, R107 ;  /* 0x00000010ffd57819 */ /* 0x000fe2000001166b */
[----:B------:R-:W-:-:S02]  /*1040*/  HADD2.F32 R222, -RZ, R222.H0_H0 ;  /* 0x200000deffde7230 */ /* 0x000fc40000004100 */
[----:B------:R-:W-:Y:S01]  /*1050*/  FMUL.FTZ R208, R80, R235 ;  /* 0x000000eb50d07220 */ /* 0x000fe20000410000 */
[----:B------:R-:W-:Y:S01]  /*1060*/  FADD.FTZ R107, R104, R199 ;  /* 0x000000c7686b7221 */ /* 0x000fe20000010000 */
[----:B------:R-:W-:Y:S01]  /*1070*/  FADD.FTZ R194, -R129, R194 ;  /* 0x000000c281c27221 */ /* 0x000fe20000010100 */
[----:B------:R-:W-:Y:S01]  /*1080*/  FMUL.FTZ R201, R126, R201 ;  /* 0x000000c97ec97220 */ /* 0x000fe20000410000 */
[----:B------:R-:W-:Y:S01]  /*1090*/  FFMA.FTZ R104, R198, R199, R105 ;  /* 0x000000c7c6687223 */ /* 0x000fe20000010069 */
[----:B------:R-:W-:Y:S01]  /*10a0*/  SHF.R.U32.HI R221, RZ, 0x10, R119 ;  /* 0x00000010ffdd7819 */ /* 0x000fe20000011677 */
[----:B------:R-:W-:Y:S02]  /*10b0*/  HADD2.F32 R234, -RZ, R119.H0_H0 ;  /* 0x20000077ffea7230 */ /* 0x000fe40000004100 */
[----:B------:R-:W-:Y:S01]  /*10c0*/  FMUL.FTZ R195, R81, R222 ;  /* 0x000000de51c37220 */ /* 0x000fe20000410000 */
[----:B------:R-:W-:Y:S02]  /*10d0*/  HADD2.F32 R227, -RZ, R106.H0_H0 ;  /* 0x2000006affe37230 */ /* 0x000fe40000004100 */
[----:B------:R-:W-:Y:S01]  /*10e0*/  FADD.FTZ R106, R107, R208 ;  /* 0x000000d06b6a7221 */ /* 0x000fe20000010000 */
[----:B------:R-:W-:-:S02]  /*10f0*/  HADD2.F32 R192, -RZ, R192.H0_H0 ;  /* 0x200000c0ffc07230 */ /* 0x000fc40000004100 */
        /* <DEDUP_REMOVED lines=8> */
[----:B------:R-:W-:Y:S01]  /*1180*/  SHF.R.U64 R220, R114, 0x10, R115 ;  /* 0x0000001072dc7819 */ /* 0x000fe20000001273 */
        /* <DEDUP_REMOVED lines=12> */
[----:B------:R-:W-:Y:S01]  /*1250*/  SHF.R.U32.HI R219, RZ, 0x10, R115 ;  /* 0x00000010ffdb7819 */ /* 0x000fe20000011673 */
[----:B------:R-:W-:-:S02]  /*1260*/  HADD2.F32 R232, -RZ, R115.H0_H0 ;  /* 0x20000073ffe87230 */ /* 0x000fc40000004100 */
[----:B------:R-:W-:Y:S01]  /*1270*/  FMUL.FTZ R177, R85, R220 ;  /* 0x000000dc55b17220 */ /* 0x000fe20000410000 */
[----:B------:R-:W-:Y:S02]  /*1280*/  HADD2.F32 R174, -RZ, R174.H0_H0 ;  /* 0x200000aeffae7230 */ /* 0x000fe40000004100 */
        /* <DEDUP_REMOVED lines=19> */
[----:B------:R-:W-:Y:S01]  /*13c0*/  FADD.FTZ R106, R106, R175 ;  /* 0x000000af6a6a7221 */ /* 0x000fe20000010000 */
[----:B------:R-:W-:-:S02]  /*13d0*/  HADD2.F32 R134, -RZ, R161.H0_H0 ;  /* 0x200000a1ff867230 */ /* 0x000fc40000004100 */
[----:B------:R-:W-:Y:S01]  /*13e0*/  FMUL.FTZ R161, R88, R231 ;  /* 0x000000e758a17220 */ /* 0x000fe20000410000 */
[----:B------:R-:W-:Y:S02]  /*13f0*/  HADD2.F32 R218, -RZ, R218.H0_H0 ;  /* 0x200000daffda7230 */ /* 0x000fe40000004100 */
[C---:B------:R-:W-:Y:S01]  /*1400*/  FADD.FTZ R169, -R129.reuse, R132 ;  /* 0x0000008481a97221 */ /* 0x040fe20000010100 */
[----:B------:R-:W-:Y:S01]  /*1410*/  FMUL.FTZ R165, R126, R165 ;  /* 0x000000a57ea57220 */ /* 0x000fe20000410000 */
[----:B------:R-:W-:Y:S01]  /*1420*/  FFMA.FTZ R104, R174, R175, R105 ;  /* 0x000000afae687223 */ /* 0x000fe20000010069 */
[----:B------:R-:W-:Y:S01]  /*1430*/  SHF.R.U32.HI R217, RZ, 0x10, R111 ;  /* 0x00000010ffd97819 */ /* 0x000fe2000001166f */
[----:B------:R-:W-:Y:S01]  /*1440*/  FADD.FTZ R167, -R129, R168 ;  /* 0x000000a881a77221 */ /* 0x000fe20000010100 */
        /* <DEDUP_REMOVED lines=14> */
[----:B------:R-:W-:Y:S01]  /*1530*/  FADD.FTZ R157, -R129, R170 ;  /* 0x000000aa819d7221 */ /* 0x000fe20000010100 */
[----:B------:R-:W-:Y:S01]  /*1540*/  SHF.R.U64 R216, R108, 0x10, R109 ;  /* 0x000000106cd87819 */ /* 0x000fe2000000126d */
[----:B------:R-:W-:-:S02]  /*1550*/  HADD2.F32 R229, -RZ, R108.H0_H0 ;  /* 0x2000006cffe57230 */ /* 0x000fc40000004100 */
[----:B------:R-:W-:Y:S01]  /*1560*/  FMUL.FTZ R170, R91, R217 ;  /* 0x000000d95baa7220 */ /* 0x000fe20000410000 */
[----:B------:R-:W-:Y:S01]  /*1570*/  FADD.FTZ R105, R105, R162 ;  /* 0x000000a269697221 */ /* 0x000fe20000010000 */
[----:B------:R-:W-:Y:S01]  /*1580*/  FADD.FTZ R166, -R129, R166 ;  /* 0x000000a681a67221 */ /* 0x000fe20000010100 */
[----:B------:R-:W-:Y:S01]  /*1590*/  FMUL.FTZ R173, R126, R173 ;  /* 0x000000ad7ead7220 */ /* 0x000fe20000410000 */
[----:B------:R-:W-:Y:S01]  /*15a0*/  FFMA.FTZ R104, R190, R162, R107 ;  /* 0x000000a2be687223 */ /* 0x000fe2000001006b */
[----:B------:R-:W-:Y:S02]  /*15b0*/  HADD2.F32 R216, -RZ, R216.H0_H0 ;  /* 0x200000d8ffd87230 */ /* 0x000fe40000004100 */
[----:B------:R-:W-:Y:S01]  /*15c0*/  FADD.FTZ R106, R105, R170 ;  /* 0x000000aa696a7221 */ /* 0x000fe20000010000 */
[----:B------:R-:W-:Y:S01]  /*15d0*/  FMUL.FTZ R163, R92, R229 ;  /* 0x000000e55ca37220 */ /* 0x000fe20000410000 */
[----:B------:R-:W-:Y:S01]  /*15e0*/  FMUL.FTZ R166, R126, R166 ;  /* 0x000000a67ea67220 */ /* 0x000fe20000410000 */
[----:B------:R-:W-:Y:S01]  /*15f0*/  FFMA.FTZ R105, R173, R170, R104 ;  /* 0x000000aaad697223 */ /* 0x000fe20000010068 */
[----:B------:R-:W-:Y:S01]  /*1600*/  SHF.R.U32.HI R215, RZ, 0x10, R109 ;  /* 0x00000010ffd77819 */ /* 0x000fe2000001166d */
[----:B------:R-:W-:-:S02]  /*1610*/  HADD2.F32 R186, -RZ, R186.H0_H0 ;  /* 0x200000baffba7230 */ /* 0x000fc40000004100 */
[----:B------:R-:W-:Y:S01]  /*1620*/  FMUL.FTZ R171, R93, R216 ;  /* 0x000000d85dab7220 */ /* 0x000fe20000410000 */
[----:B------:R-:W-:Y:S02]  /*1630*/  HADD2.F32 R228, -RZ, R109.H0_H0 ;  /* 0x2000006dffe47230 */ /* 0x000fe40000004100 */
[----:B------:R-:W-:Y:S01]  /*1640*/  FMUL.FTZ R183, R126, R183 ;  /* 0x000000b77eb77220 */ /* 0x000fe20000410000 */
[----:B------:R-:W-:Y:S01]  /*1650*/  FADD.FTZ R104, R106, R163 ;  /* 0x000000a36a687221 */ /* 0x000fe20000010000 */
[----:B------:R-:W-:Y:S01]  /*1660*/  FFMA.FTZ R252, R166, R163, R105 ;  /* 0x000000a3a6fc7223 */ /* 0x000fe20000010069 */
[----:B------:R-:W-:Y:S02]  /*1670*/  HADD2.F32 R154, -RZ, R154.H0_H0 ;  /* 0x2000009aff9a7230 */ /* 0x000fe40000004100 */
[----:B------:R-:W-:Y:S01]  /*1680*/  FADD.FTZ R186, -R129, R186 ;  /* 0x000000ba81ba7221 */ /* 0x000fe20000010100 */
[----:B------:R-:W-:Y:S02]  /*1690*/  HADD2.F32 R215, -RZ, R215.H0_H0 ;  /* 0x200000d7ffd77230 */ /* 0x000fe40000004100 */
[----:B------:R-:W-:Y:S01]  /*16a0*/  FMUL.FTZ R164, R94, R228 ;  /* 0x000000e45ea47220 */ /* 0x000fe20000410000 */
[----:B------:R-:W-:Y:S01]  /*16b0*/  FMUL.FTZ R167, R126, R167 ;  /* 0x000000a77ea77220 */ /* 0x000fe20000410000 */
[----:B------:R-:W-:Y:S01]  /*16c0*/  FADD.FTZ R251, R104, R171 ;  /* 0x000000ab68fb7221 */ /* 0x000fe20000010000 */
[----:B------:R-:W-:Y:S01]  /*16d0*/  FFMA.FTZ R252, R183, R171, R252 ;  /* 0x000000abb7fc7223 */ /* 0x000fe200000100fc */
[C---:B------:R-:W-:Y:S01]  /*16e0*/  FADD.FTZ R136, -R129.reuse, R172 ;  /* 0x000000ac81887221 */ /* 0x040fe20000010100 */
[----:B------:R-:W-:Y:S01]  /*16f0*/  FADD.FTZ R159, -R129, R154 ;  /* 0x0000009a819f7221 */ /* 0x000fe20000010100 */
[----:B------:R-:W-:Y:S01]  /*1700*/  FMUL.FTZ R172, R95, R215 ;  /* 0x000000d75fac7220 */ /* 0x000fe20000410000 */
[----:B------:R-:W-:Y:S01]  /*1710*/  FMUL.FTZ R186, R126, R186 ;  /* 0x000000ba7eba7220 */ /* 0x000fe20000410000 */
[----:B------:R-:W-:Y:S01]  /*1720*/  FADD.FTZ R251, R251, R164 ;  /* 0x000000a4fbfb7221 */ /* 0x000fe20000010000 */
[----:B------:R-:W-:Y:S01]  /*1730*/  FFMA.FTZ R252, R167, R164, R252 ;  /* 0x000000a4a7fc7223 */ /* 0x000fe200000100fc */
[----:B------:R-:W-:-:S02]  /*1740*/  HADD2.F32 R214, -RZ, R214.H0_H0 ;  /* 0x200000d6ffd67230 */ /* 0x000fc40000004100 */
        /* <DEDUP_REMOVED lines=10> */
[----:B------:R-:W-:Y:S01]  /*17f0*/  FADD.FTZ R130, -R129, R156 ;  /* 0x0000009c81827221 */ /* 0x000fe20000010100 */
[----:B------:R-:W-:-:S02]  /*1800*/  HADD2.F32 R213, -RZ, R213.H0_H0 ;  /* 0x200000d5ffd57230 */ /* 0x000fc40000004100 */
[----:B------:R-:W-:Y:S01]  /*1810*/  FADD.FTZ R158, -R129, R158 ;  /* 0x0000009e819e7221 */ /* 0x000fe20000010100 */
[----:B------:R-:W-:Y:S01]  /*1820*/  FMUL.FTZ R156, R98, R226 ;  /* 0x000000e2629c7220 */ /* 0x000fe20000410000 */
[----:B------:R-:W-:Y:S01]  /*1830*/  FMUL.FTZ R157, R126, R157 ;  /* 0x0000009d7e9d7220 */ /* 0x000fe20000410000 */
[----:B------:R-:W-:Y:S01]  /*1840*/  FADD.FTZ R251, R251, R153 ;  /* 0x00000099fbfb7221 */ /* 0x000fe20000010000 */
[----:B------:R-:W-:Y:S01]  /*1850*/  FFMA.FTZ R252, R160, R153, R252 ;  /* 0x00000099a0fc7223 */ /* 0x000fe200000100fc */
[----:B------:R-:W-:Y:S01]  /*1860*/  FADD.FTZ R134, -R129, R154 ;  /* 0x0000009a81867221 */ /* 0x000fe20000010100 */
        /* <DEDUP_REMOVED lines=53> */
.L_x_7609:
        /* <DEDUP_REMOVED lines=20> */
[--C-:B-1----:R-:W-:Y:S02]  /*1d00*/  IMAD.WIDE.U32 R116, R182, 0x8, R104.reuse ;  /* 0x00000008b6747825 */ /* 0x102fe400078e0068 */
        /* <DEDUP_REMOVED lines=11> */
[C---:B------:R-:W-:Y:S02]  /*1dc0*/  IMAD.WIDE.U32 R104, R127.reuse, 0x8, R104 ;  /* 0x000000087f687825 */ /* 0x040fe400078e0068 */
        /* <DEDUP_REMOVED lines=30> */
[----:B------:R-:W-:Y:S01]  /*1fb0*/  SHF.R.U64 R113, R130, 0x10, R131 ;  /* 0x0000001082717819 */ /* 0x000fe20000001283 */
[----:B------:R-:W-:-:S02]  /*1fc0*/  HADD2.F32 R112, -RZ, R136.H0_H0 ;  /* 0x20000088ff707230 */ /* 0x000fc40000004100 */
[----:B------:R-:W-:Y:S01]  /*1fd0*/  HADD2.F32 R170, -RZ, R130.H0_H0 ;  /* 0x20000082ffaa7230 */ /* 0x000fe20000004100 */
[----:B------:R-:W-:Y:S01]  /*1fe0*/  SHF.R.U32.HI R130, RZ, 0x10, R131 ;  /* 0x00000010ff827819 */ /* 0x000fe20000011683 */
[----:B------:R-:W-:Y:S01]  /*1ff0*/  HADD2.F32 R190, -RZ, R131.H0_H0 ;  /* 0x20000083ffbe7230 */ /* 0x000fe20000004100 */
[----:B------:R-:W-:Y:S01]  /*2000*/  SHF.R.U64 R131, R134, 0x10, R135 ;  /* 0x0000001086837819 */ /* 0x000fe20000001287 */
[----:B------:R-:W-:Y:S02]  /*2010*/  HADD2.F32 R172, -RZ, R134.H0_H0 ;  /* 0x20000086ffac7230 */ /* 0x000fe40000004100 */
[----:B------:R-:W-:Y:S01]  /*2020*/  FADD.FTZ R175, -R129, R112 ;  /* 0x0000007081af7221 */ /* 0x000fe20000010100 */
[----:B------:R-:W-:Y:S02]  /*2030*/  HADD2.F32 R192, -RZ, R154.H0_H0 ;  /* 0x2000009affc07230 */ /* 0x000fe40000004100 */
[----:B------:R-:W-:Y:S01]  /*2040*/  HADD2.F32 R134, -RZ, R113.H0_H0 ;  /* 0x20000071ff867230 */ /* 0x000fe20000004100 */
[----:B------:R-:W-:Y:S01]  /*2050*/  SHF.R.U64 R112, R116, 0x10, R117 ;  /* 0x0000001074707819 */ /* 0x000fe20000001275 */
[----:B------:R-:W-:-:S02]  /*2060*/  HADD2.F32 R152, -RZ, R152.H0_H0 ;  /* 0x20000098ff987230 */ /* 0x000fc40000004100 */
[----:B------:R-:W-:Y:S02]  /*2070*/  HADD2.F32 R113, -RZ, R116.H0_H0 ;  /* 0x20000074ff717230 */ /* 0x000fe40000004100 */
[C---:B------:R-:W-:Y:S01]  /*2080*/  FADD.FTZ R193, -R129.reuse, R158 ;  /* 0x0000009e81c17221 */ /* 0x040fe20000010100 */
[----:B------:R-:W-:Y:S02]  /*2090*/  HADD2.F32 R174, -RZ, R159.H0_H0 ;  /* 0x2000009fffae7230 */ /* 0x000fe40000004100 */
[C---:B------:R-:W-:Y:S01]  /*20a0*/  FADD.FTZ R159, -R129.reuse, R192 ;  /* 0x000000c0819f7221 */ /* 0x040fe20000010100 */
[----:B------:R-:W-:Y:S02]  /*20b0*/  HADD2.F32 R116, -RZ, R112.H0_H0 ;  /* 0x20000070ff747230 */ /* 0x000fe40000004100 */
[----:B------:R-:W-:Y:S01]  /*20c0*/  FADD.FTZ R192, -R129, R152 ;  /* 0x0000009881c07221 */ /* 0x000fe20000010100 */
[----:B------:R-:W-:Y:S01]  /*20d0*/  FMUL.FTZ R210, R76, R113 ;  /* 0x000000714cd27220 */ /* 0x000fe20000410000 */
[----:B-----5:R-:W-:Y:S01]  /*20e0*/  FMUL.FTZ R152, R126, R193 ;  /* 0x000000c17e987220 */ /* 0x020fe20000410000 */
[----:B------:R-:W-:Y:S01]  /*20f0*/  SHF.R.U32.HI R223, RZ, 0x10, R117 ;  /* 0x00000010ffdf7819 */ /* 0x000fe20000011675 */
[----:B------:R-:W-:-:S02]  /*2100*/  HADD2.F32 R117, -RZ, R117.H0_H0 ;  /* 0x20000075ff757230 */ /* 0x000fc40000004100 */
[----:B------:R-:W-:Y:S01]  /*2110*/  FMUL.FTZ R203, R77, R116 ;  /* 0x000000744dcb7220 */ /* 0x000fe20000410000 */
[----:B------:R-:W-:Y:S01]  /*2120*/  HADD2.F32 R132, -RZ, R132.H0_H0 ;  /* 0x20000084ff847230 */ /* 0x000fe20000004100 */
[----:B------:R-:W-:Y:S01]  /*2130*/  SHF.R.U32.HI R161, RZ, 0x10, R135 ;  /* 0x00000010ffa17819 */ /* 0x000fe20000011687 */
        /* <DEDUP_REMOVED lines=8> */
[----:B------:R-:W-:-:S02]  /*21c0*/  HADD2.F32 R224, -RZ, R105.H0_H0 ;  /* 0x20000069ffe07230 */ /* 0x000fc40000004100 */
[----:B------:R-:W-:Y:S01]  /*21d0*/  FADD.FTZ R104, RZ, R210 ;  /* 0x000000d2ff687221 */ /* 0x000fe20000010000 */
[----:B------:R-:W-:Y:S01]  /*21e0*/  FFMA.FTZ R105, R152, R210, RZ ;  /* 0x000000d298697223 */ /* 0x000fe200000100ff */
[----:B------:R-:W-:Y:S02]  /*21f0*/  HADD2.F32 R198, -RZ, R156.H0_H0 ;  /* 0x2000009cffc67230 */ /* 0x000fe40000004100 */
[----:B------:R-:W-:Y:S01]  /*2200*/  FMUL.FTZ R209, R78, R117 ;  /* 0x000000754ed17220 */ /* 0x000fe20000410000 */
[----:B------:R-:W-:Y:S02]  /*2210*/  HADD2.F32 R176, -RZ, R153.H0_H0 ;  /* 0x20000099ffb07230 */ /* 0x000fe40000004100 */
[----:B------:R-:W-:Y:S01]  /*2220*/  FADD.FTZ R104, R104, R203 ;  /* 0x000000cb68687221 */ /* 0x000fe20000010000 */
[----:B------:R-:W-:Y:S01]  /*2230*/  FADD.FTZ R153, -R129, R132 ;  /* 0x0000008481997221 */ /* 0x000fe20000010100 */
[----:B------:R-:W-:Y:S01]  /*2240*/  FMUL.FTZ R204, R126, R177 ;  /* 0x000000b17ecc7220 */ /* 0x000fe20000410000 */
[----:B------:R-:W-:Y:S01]  /*2250*/  FFMA.FTZ R105, R202, R203, R105 ;  /* 0x000000cbca697223 */ /* 0x000fe20000010069 */
[----:B------:R-:W-:Y:S01]  /*2260*/  SHF.R.U64 R222, R118, 0x10, R119 ;  /* 0x0000001076de7819 */ /* 0x000fe20000001277 */
[----:B------:R-:W-:-:S02]  /*2270*/  HADD2.F32 R160, -RZ, R135.H0_H0 ;  /* 0x20000087ffa07230 */ /* 0x000fc40000004100 */
[----:B------:R-:W-:Y:S01]  /*2280*/  FADD.FTZ R135, -R129, R198 ;  /* 0x000000c681877221 */ /* 0x000fe20000010100 */
[----:B------:R-:W-:Y:S02]  /*2290*/  HADD2.F32 R235, -RZ, R118.H0_H0 ;  /* 0x20000076ffeb7230 */ /* 0x000fe40000004100 */
[----:B------:R-:W-:Y:S01]  /*22a0*/  FMUL.FTZ R199, R79, R223 ;  /* 0x000000df4fc77220 */ /* 0x000fe20000410000 */
[----:B------:R-:W-:Y:S02]  /*22b0*/  HADD2.F32 R194, -RZ, R133.H0_H0 ;  /* 0x20000085ffc27230 */ /* 0x000fe40000004100 */
[----:B------:R-:W-:Y:S01]  /*22c0*/  FADD.FTZ R104, R104, R209 ;  /* 0x000000d168687221 */ /* 0x000fe20000010000 */
[----:B------:R-:W-:Y:S01]  /*22d0*/  FADD.FTZ R201, -R129, R162 ;  /* 0x000000a281c97221 */ /* 0x000fe20000010100 */
[----:B------:R-:W-:Y:S01]  /*22e0*/  FMUL.FTZ R198, R126, R153 ;  /* 0x000000997ec67220 */ /* 0x000fe20000410000 */
        /* <DEDUP_REMOVED lines=14> */
[----:B------:R-:W-:-:S02]  /*23d0*/  HADD2.F32 R227, -RZ, R106.H0_H0 ;  /* 0x2000006affe37230 */ /* 0x000fc40000004100 */
[----:B------:R-:W-:Y:S01]  /*23e0*/  FADD.FTZ R106, R107, R208 ;  /* 0x000000d06b6a7221 */ /* 0x000fe20000010000 */
[----:B------:R-:W-:Y:S01]  /*23f0*/  FADD.FTZ R171, -R129, R164 ;  /* 0x000000a481ab7221 */ /* 0x000fe20000010100 */
[----:B------:R-:W-:Y:S01]  /*2400*/  FMUL.FTZ R194, R126, R194 ;  /* 0x000000c27ec27220 */ /* 0x000fe20000410000 */
[----:B------:R-:W-:Y:S01]  /*2410*/  FFMA.FTZ R105, R201, R208, R104 ;  /* 0x000000d0c9697223 */ /* 0x000fe20000010068 */
[----:B------:R-:W-:Y:S02]  /*2420*/  HADD2.F32 R221, -RZ, R221.H0_H0 ;  /* 0x200000ddffdd7230 */ /* 0x000fe40000004100 */
[----:B------:R-:W-:Y:S01]  /*2430*/  FADD.FTZ R136, -R129, R200 ;  /* 0x000000c881887221 */ /* 0x000fe20000010100 */
[----:B------:R-:W-:Y:S01]  /*2440*/  FMUL.FTZ R207, R82, R234 ;  /* 0x000000ea52cf7220 */ /* 0x000fe20000410000 */
[----:B------:R-:W-:Y:S01]  /*2450*/  FADD.FTZ R106, R106, R195 ;  /* 0x000000c36a6a7221 */ /* 0x000fe20000010000 */
[----:B------:R-:W-:Y:S01]  /*2460*/  FMUL.FTZ R200, R126, R171 ;  /* 0x000000ab7ec87220 */ /* 0x000fe20000410000 */
[----:B------:R-:W-:Y:S01]  /*2470*/  FFMA.FTZ R105, R194, R195, R105 ;  /* 0x000000c3c2697223 */ /* 0x000fe20000010069 */
[----:B------:R-:W-:Y:S01]  /*2480*/  SHF.R.U64 R220, R114, 0x10, R115 ;  /* 0x0000001072dc7819 */ /* 0x000fe20000001273 */
[----:B------:R-:W-:-:S02]  /*2490*/  HADD2.F32 R233, -RZ, R114.H0_H0 ;  /* 0x20000072ffe97230 */ /* 0x000fc40000004100 */
[----:B------:R-:W-:Y:S01]  /*24a0*/  FMUL.FTZ R193, R83, R221 ;  /* 0x000000dd53c17220 */ /* 0x000fe20000410000 */
[----:B------:R-:W-:Y:S01]  /*24b0*/  FADD.FTZ R106, R106, R207 ;  /* 0x000000cf6a6a7221 */ /* 0x000fe20000010000 */
[C---:B------:R-:W-:Y:S01]  /*24c0*/  FADD.FTZ R197, -R129.reuse, R166 ;  /* 0x000000a681c57221 */ /* 0x040fe20000010100 */
        /* <DEDUP_REMOVED lines=13> */
[----:B------:R-:W-:Y:S01]  /*25a0*/  SHF.R.U32.HI R163, RZ, 0x10, R155 ;  /* 0x00000010ffa37819 */ /* 0x000fe2000001169b */
[----:B------:R-:W-:Y:S01]  /*25b0*/  FADD.FTZ R133, -R129, R168 ;  /* 0x000000a881857221 */ /* 0x000fe20000010100 */
[----:B------:R-:W-:Y:S01]  /*25c0*/  FMUL.FTZ R176, R126, R176 ;  /* 0x000000b07eb07220 */ /* 0x000fe20000410000 */
[----:B------:R-:W-:Y:S01]  /*25d0*/  FFMA.FTZ R105, R197, R206, R104 ;  /* 0x000000cec5697223 */ /* 0x000fe20000010068 */
[--C-:B------:R-:W-:Y:S01]  /*25e0*/  SHF.R.U64 R155, R156, 0x10, R157.reuse ;  /* 0x000000109c9b7819 */ /* 0x100fe2000000129d */
[----:B------:R-:W-:Y:S01]  /*25f0*/  HADD2.F32 R219, -RZ, R219.H0_H0 ;  /* 0x200000dbffdb7230 */ /* 0x000fe20000004100 */
[----:B------:R-:W-:Y:S01]  /*2600*/  SHF.R.U32.HI R156, RZ, 0x10, R157 ;  /* 0x00000010ff9c7819 */ /* 0x000fe2000001169d */
[C---:B------:R-:W-:Y:S01]  /*2610*/  FADD.FTZ R157, -R129.reuse, R196 ;  /* 0x000000c4819d7221 */ /* 0x040fe20000010100 */
        /* <DEDUP_REMOVED lines=12> */
[C---:B------:R-:W-:Y:S01]  /*26e0*/  FADD.FTZ R167, -R129.reuse, R186 ;  /* 0x000000ba81a77221 */ /* 0x040fe20000010100 */
[----:B------:R-:W-:Y:S02]  /*26f0*/  HADD2.F32 R186, -RZ, R161.H0_H0 ;  /* 0x200000a1ffba7230 */ /* 0x000fe40000004100 */
[----:B------:R-:W-:Y:S01]  /*2700*/  FMUL.FTZ R161, R88, R231 ;  /* 0x000000e758a17220 */ /* 0x000fe20000410000 */
[----:B------:R-:W-:Y:S02]  /*2710*/  HADD2.F32 R218, -RZ, R218.H0_H0 ;  /* 0x200000daffda7230 */ /* 0x000fe40000004100 */
[----:B------:R-:W-:Y:S01]  /*2720*/  FADD.FTZ R106, R106, R175 ;  /* 0x000000af6a6a7221 */ /* 0x000fe20000010000 */
[----:B------:R-:W-:Y:S01]  /*2730*/  FADD.FTZ R169, -R129, R134 ;  /* 0x0000008681a97221 */ /* 0x000fe20000010100 */
[----:B------:R-:W-:Y:S01]  /*2740*/  FMUL.FTZ R165, R126, R165 ;  /* 0x000000a57ea57220 */ /* 0x000fe20000410000 */
[----:B------:R-:W-:Y:S01]  /*2750*/  FFMA.FTZ R104, R174, R175, R105 ;  /* 0x000000afae687223 */ /* 0x000fe20000010069 */
[----:B------:R-:W-:Y:S01]  /*2760*/  HADD2.F32 R162, -RZ, R155.H0_H0 ;  /* 0x2000009bffa27230 */ /* 0x000fe20000004100 */
        /* <DEDUP_REMOVED lines=8> */
[----:B------:R-:W-:Y:S01]  /*27f0*/  FADD.FTZ R134, -R129, R162 ;  /* 0x000000a281867221 */ /* 0x000fe20000010100 */
        /* <DEDUP_REMOVED lines=17> */
[----:B------:R-:W-:Y:S01]  /*2910*/  FADD.FTZ R183, -R129, R154 ;  /* 0x0000009a81b77221 */ /* 0x000fe20000010100 */
[----:B------:R-:W-:Y:S01]  /*2920*/  FMUL.FTZ R163, R92, R229 ;  /* 0x000000e55ca37220 */ /* 0x000fe20000410000 */
[C---:B------:R-:W-:Y:S01]  /*2930*/  FMUL.FTZ R166, R126.reuse, R166 ;  /* 0x000000a67ea67220 */ /* 0x040fe20000410000 */
[----:B------:R-:W-:Y:S01]  /*2940*/  FFMA.FTZ R105, R173, R170, R104 ;  /* 0x000000aaad697223 */ /* 0x000fe20000010068 */
[----:B------:R-:W-:Y:S01]  /*2950*/  SHF.R.U32.HI R215, RZ, 0x10, R109 ;  /* 0x00000010ffd77819 */ /* 0x000fe2000001166d */
[----:B------:R-:W-:Y:S02]  /*2960*/  HADD2.F32 R228, -RZ, R109.H0_H0 ;  /* 0x2000006dffe47230 */ /* 0x000fe40000004100 */
        /* <DEDUP_REMOVED lines=25> */
[C---:B------:R-:W-:Y:S01]  /*2b00*/  FADD.FTZ R130, -R129.reuse, R156 ;  /* 0x0000009c81827221 */ /* 0x040fe20000010100 */
        /* <DEDUP_REMOVED lines=58> */
.L_x_7610:
        /* <DEDUP_REMOVED lines=37> */
.L_x_7612:
[----:B------:R-:W-:Y:S05]  /*3100*/  BSYNC.RECONVERGENT B0 ;  /* 0x0000000000007941 */ /* 0x000fea0003800200 */
.L_x_7611:
        /* <DEDUP_REMOVED lines=107> */
[C---:B------:R-:W-:Y:S01]  /*37c0*/  FMUL.FTZ R207, R126.reuse, R207 ;  /* 0x000000cf7ecf7220 */ /* 0x040fe20000410000 */
[C---:B------:R-:W-:Y:S01]  /*37d0*/  FMUL.FTZ R193, R126.reuse, R193 ;  /* 0x000000c17ec17220 */ /* 0x040fe20000410000 */
[C-C-:B------:R-:W-:Y:S01]  /*37e0*/  FFMA.FTZ R202, R105.reuse, R202, R104.reuse ;  /* 0x000000ca69ca7223 */ /* 0x140fe20000010068 */
[C-C-:B------:R-:W-:Y:S01]  /*37f0*/  FFMA.FTZ R201, R105.reuse, R201, R104.reuse ;  /* 0x000000c969c97223 */ /* 0x140fe20000010068 */
[C-C-:B------:R-:W-:Y:S01]  /*3800*/  FFMA.FTZ R204, R105.reuse, R204, R104.reuse ;  /* 0x000000cc69cc7223 */ /* 0x140fe20000010068 */
        /* <DEDUP_REMOVED lines=8> */
[----:B------:R-:W-:Y:S01]  /*3890*/  FMUL.FTZ R197, R126, R197 ;  /* 0x000000c57ec57220 */ /* 0x000fe20000410000 */
[----:B------:R-:W-:Y:S01]  /*38a0*/  FADD.FTZ R203, -R202, R203 ;  /* 0x000000cbcacb7221 */ /* 0x000fe20000010100 */
[----:B------:R-:W-:Y:S01]  /*38b0*/  FADD.FTZ R201, -R201, R208 ;  /* 0x000000d0c9c97221 */ /* 0x000fe20000010100 */
[--C-:B------:R-:W-:Y:S01]  /*38c0*/  FFMA.FTZ R152, R105, R165, R104.reuse ;  /* 0x000000a569987223 */ /* 0x100fe20000010068 */
[----:B------:R-:W-:Y:S01]  /*38d0*/  FADD.FTZ R209, -R204, R209 ;  /* 0x000000d1ccd17221 */ /* 0x000fe20000010100 */
[----:B------:R-:W-:Y:S01]  /*38e0*/  FADD.FTZ R199, -R198, R199 ;  /* 0x000000c7c6c77221 */ /* 0x000fe20000010100 */
[----:B------:R-:W-:Y:S01]  /*38f0*/  FMUL.FTZ R113, R54, R192 ;  /* 0x000000c036717220 */ /* 0x000fe20000410000 */
[----:B------:R-:W-:Y:S01]  /*3900*/  FMUL.FTZ R116, R55, R193 ;  /* 0x000000c137747220 */ /* 0x000fe20000410000 */
[----:B------:R-:W-:Y:S01]  /*3910*/  FADD.FTZ R205, -R196, R205 ;  /* 0x000000cdc4cd7221 */ /* 0x000fe20000010100 */
[----:B------:R-:W-:Y:S01]  /*3920*/  FADD.FTZ R117, -R174, R175 ;  /* 0x000000afae757221 */ /* 0x000fe20000010100 */
[C-C-:B------:R-:W-:Y:S01]  /*3930*/  FFMA.FTZ R119, R105.reuse, R190, R104.reuse ;  /* 0x000000be69777223 */ /* 0x140fe20000010068 */
[C-C-:B------:R-:W-:Y:S01]  /*3940*/  FFMA.FTZ R166, R105.reuse, R166, R104.reuse ;  /* 0x000000a669a67223 */ /* 0x140fe20000010068 */
[----:B------:R-:W-:Y:S01]  /*3950*/  FADD.FTZ R195, -R194, R195 ;  /* 0x000000c3c2c37221 */ /* 0x000fe20000010100 */
[----:B------:R-:W-:Y:S01]  /*3960*/  FFMA.FTZ R118, R105, R176, R104 ;  /* 0x000000b069767223 */ /* 0x000fe20000010068 */
[----:B------:R-:W-:Y:S01]  /*3970*/  FADD.FTZ R173, -R173, R170 ;  /* 0x000000aaadad7221 */ /* 0x000fe20000010100 */
[-C--:B------:R-:W-:Y:S01]  /*3980*/  FMUL.FTZ R106, R107, R128.reuse ;  /* 0x000000806b6a7220 */ /* 0x080fe20000410000 */
[-C--:B------:R-:W-:Y:S01]  /*3990*/  FMUL.FTZ R176, R197, R128.reuse ;  /* 0x00000080c5b07220 */ /* 0x080fe20000410000 */
[C---:B------:R-:W-:Y:S01]  /*39a0*/  FMUL.FTZ R107, R126.reuse, R203 ;  /* 0x000000cb7e6b7220 */ /* 0x040fe20000410000 */
[----:B------:R-:W-:Y:S01]  /*39b0*/  FMUL.FTZ R201, R126, R201 ;  /* 0x000000c97ec97220 */ /* 0x000fe20000410000 */
[----:B------:R-:W-:Y:S01]  /*39c0*/  FADD.FTZ R197, -R152, R161 ;  /* 0x000000a198c57221 */ /* 0x000fe20000010100 */
[C---:B------:R-:W-:Y:S01]  /*39d0*/  FMUL.FTZ R209, R126.reuse, R209 ;  /* 0x000000d17ed17220 */ /* 0x040fe20000410000 */
[C---:B------:R-:W-:Y:S01]  /*39e0*/  FMUL.FTZ R109, R126.reuse, R199 ;  /* 0x000000c77e6d7220 */ /* 0x040fe20000410000 */
[C---:B------:R-:W-:Y:S01]  /*39f0*/  FMUL.FTZ R205, R126.reuse, R205 ;  /* 0x000000cd7ecd7220 */ /* 0x040fe20000410000 */
[----:B------:R-:W-:Y:S01]  /*3a00*/  FMUL.FTZ R161, R126, R117 ;  /* 0x000000757ea17220 */ /* 0x000fe20000410000 */
[----:B------:R-:W-:Y:S01]  /*3a10*/  FADD.FTZ R119, -R119, R162 ;  /* 0x000000a277777221 */ /* 0x000fe20000010100 */
[----:B------:R-:W-:Y:S01]  /*3a20*/  FFMA.FTZ R169, R105, R169, R104 ;  /* 0x000000a969a97223 */ /* 0x000fe20000010068 */
[----:B------:R-:W-:Y:S01]  /*3a30*/  FADD.FTZ R203, -R166, R163 ;  /* 0x000000a3a6cb7221 */ /* 0x000fe20000010100 */
[C---:B------:R-:W-:Y:S01]  /*3a40*/  FMUL.FTZ R195, R126.reuse, R195 ;  /* 0x000000c37ec37220 */ /* 0x040fe20000410000 */
[----:B------:R-:W-:Y:S01]  /*3a50*/  FMUL.FTZ R163, R126, R173 ;  /* 0x000000ad7ea37220 */ /* 0x000fe20000410000 */
[----:B------:R-:W-:Y:S01]  /*3a60*/  F2F.F16.F32 R113, R113 ;  /* 0x0000007100717304 */ /* 0x000fe20000200800 */
[----:B------:R-:W-:Y:S01]  /*3a70*/  FADD.FTZ R177, -R118, R177 ;  /* 0x000000b176b17221 */ /* 0x000fe20000010100 */
[----:B------:R-:W-:Y:S01]  /*3a80*/  FMUL.FTZ R194, R201, R128 ;  /* 0x00000080c9c27220 */ /* 0x000fe20000410000 */
[----:B------:R-:W-:Y:S01]  /*3a90*/  FMUL.FTZ R118, R56, R176 ;  /* 0x000000b038767220 */ /* 0x000fe20000410000 */
[-C--:B------:R-:W-:Y:S01]  /*3aa0*/  FMUL.FTZ R108, R209, R128.reuse ;  /* 0x00000080d16c7220 */ /* 0x080fe20000410000 */
[-C--:B------:R-:W-:Y:S01]  /*3ab0*/  FMUL.FTZ R109, R109, R128.reuse ;  /* 0x000000806d6d7220 */ /* 0x080fe20000410000 */
[-C--:B------:R-:W-:Y:S01]  /*3ac0*/  FMUL.FTZ R165, R205, R128.reuse ;  /* 0x00000080cda57220 */ /* 0x080fe20000410000 */
[-C--:B------:R-:W-:Y:S01]  /*3ad0*/  FMUL.FTZ R161, R161, R128.reuse ;  /* 0x00000080a1a17220 */ /* 0x080fe20000410000 */
[----:B------:R-:W1:Y:S01]  /*3ae0*/  F2F.F16.F32 R116, R116 ;  /* 0x0000007400747304 */ /* 0x000e620000200800 */
[----:B------:R-:W-:Y:S01]  /*3af0*/  FADD.FTZ R201, -R169, R168 ;  /* 0x000000a8a9c97221 */ /* 0x000fe20000010100 */
[C---:B------:R-:W-:Y:S01]  /*3b00*/  FMUL.FTZ R119, R126.reuse, R119 ;  /* 0x000000777e777220 */ /* 0x040fe20000410000 */
[-C--:B------:R-:W-:Y:S01]  /*3b10*/  FMUL.FTZ R195, R195, R128.reuse ;  /* 0x00000080c3c37220 */ /* 0x080fe20000410000 */
[--C-:B------:R-:W-:Y:S01]  /*3b20*/  FFMA.FTZ R169, R105, R167, R104.reuse ;  /* 0x000000a769a97223 */ /* 0x100fe20000010068 */
[-C--:B------:R-:W-:Y:S01]  /*3b30*/  FMUL.FTZ R163, R163, R128.reuse ;  /* 0x00000080a3a37220 */ /* 0x080fe20000410000 */
[----:B------:R-:W-:Y:S01]  /*3b40*/  FMUL.FTZ R107, R107, R128 ;  /* 0x000000806b6b7220 */ /* 0x000fe20000410000 */
[----:B------:R-:W-:Y:S01]  /*3b50*/  FMUL.FTZ R177, R126, R177 ;  /* 0x000000b17eb17220 */ /* 0x000fe20000410000 */
[----:B------:R2:W-:Y:S01]  /*3b60*/  F2F.F16.F32 R175, R118 ;  /* 0x0000007600af7304 */ /* 0x0005e20000200800 */
[----:B------:R-:W-:Y:S01]  /*3b70*/  FFMA.FTZ R168, R105, R183, R104 ;  /* 0x000000b769a87223 */ /* 0x000fe20000010068 */
[----:B------:R-:W-:Y:S01]  /*3b80*/  FMUL.FTZ R110, R50, R108 ;  /* 0x0000006c326e7220 */ /* 0x000fe20000410000 */
[----:B------:R-:W-:Y:S01]  /*3b90*/  FMUL.FTZ R111, R51, R109 ;  /* 0x0000006d336f7220 */ /* 0x000fe20000410000 */
[----:B------:R-:W-:Y:S01]  /*3ba0*/  FMUL.FTZ R117, R58, R165 ;  /* 0x000000a53a757220 */ /* 0x000fe20000410000 */
[-C--:B------:R-:W-:Y:S01]  /*3bb0*/  FMUL.FTZ R162, R119, R128.reuse ;  /* 0x0000008077a27220 */ /* 0x080fe20000410000 */
[----:B------:R-:W-:Y:S01]  /*3bc0*/  FMUL.FTZ R114, R53, R195 ;  /* 0x000000c335727220 */ /* 0x000fe20000410000 */
[----:B------:R-:W-:Y:S01]  /*3bd0*/  FADD.FTZ R169, -R169, R164 ;  /* 0x000000a4a9a97221 */ /* 0x000fe20000010100 */
[----:B------:R-:W-:Y:S01]  /*3be0*/  FMUL.FTZ R166, R63, R163 ;  /* 0x000000a33fa67220 */ /* 0x000fe20000410000 */
[----:B--2---:R-:W-:Y:S01]  /*3bf0*/  FMUL.FTZ R118, R59, R161 ;  /* 0x000000a13b767220 */ /* 0x004fe20000410000 */
[----:B------:R-:W-:Y:S01]  /*3c00*/  FMUL.FTZ R112, R49, R107 ;  /* 0x0000006b31707220 */ /* 0x000fe20000410000 */
[----:B------:R-:W-:Y:S01]  /*3c10*/  FMUL.FTZ R164, R177, R128 ;  /* 0x00000080b1a47220 */ /* 0x000fe20000410000 */
[----:B------:R-:W-:Y:S01]  /*3c20*/  FMUL.FTZ R201, R126, R201 ;  /* 0x000000c97ec97220 */ /* 0x000fe20000410000 */
[C-C-:B------:R-:W-:Y:S01]  /*3c30*/  FFMA.FTZ R170, R105.reuse, R159, R104.reuse ;  /* 0x0000009f69aa7223 */ /* 0x140fe20000010068 */
[C-C-:B------:R-:W-:Y:S01]  /*3c40*/  FFMA.FTZ R177, R105.reuse, R158, R104.reuse ;  /* 0x0000009e69b17223 */ /* 0x140fe20000010068 */
[----:B------:R-:W-:Y:S01]  /*3c50*/  FMUL.FTZ R152, R62, R162 ;  /* 0x000000a23e987220 */ /* 0x000fe20000410000 */
[----:B------:R-:W-:Y:S01]  /*3c60*/  FADD.FTZ R119, -R168, R171 ;  /* 0x000000aba8777221 */ /* 0x000fe20000010100 */
[----:B------:R-:W-:Y:S01]  /*3c70*/  FFMA.FTZ R160, R105, R160, R104 ;  /* 0x000000a069a07223 */ /* 0x000fe20000010068 */
[----:B------:R-:W2:Y:S01]  /*3c80*/  LDC.64 R158, c[0x0][0x390] ;  /* 0x0000e400ff9e7b82 */ /* 0x000ea20000000a00 */
[----:B------:R3:W-:Y:S01]  /*3c90*/  F2F.F16.F32 R168, R166 ;  /* 0x000000a600a87304 */ /* 0x0007e20000200800 */
[----:B------:R-:W-:Y:S01]  /*3ca0*/  FMUL.FTZ R197, R126, R197 ;  /* 0x000000c57ec57220 */ /* 0x000fe20000410000 */
[----:B------:R-:W-:Y:S01]  /*3cb0*/  FMUL.FTZ R199, R52, R194 ;  /* 0x000000c234c77220 */ /* 0x000fe20000410000 */
[----:B------:R-:W-:Y:S01]  /*3cc0*/  FMUL.FTZ R115, R48, R106 ;  /* 0x0000006a30737220 */ /* 0x000fe20000410000 */
[----:B------:R-:W-:Y:S01]  /*3cd0*/  FADD.FTZ R153, -R160, R153 ;  /* 0x00000099a0997221 */ /* 0x000fe20000010100 */
[-C--:B------:R-:W-:Y:S01]  /*3ce0*/  FMUL.FTZ R160, R197, R128.reuse ;  /* 0x00000080c5a07220 */ /* 0x080fe20000410000 */
[----:B-1----:R-:W-:Y:S01]  /*3cf0*/  PRMT R207, R113, 0x5410, R116 ;  /* 0x0000541071cf7816 */ /* 0x002fe20000000074 */
[----:B------:R-:W1:Y:S01]  /*3d00*/  LDC.64 R196, c[0x0][0x468] ;  /* 0x00011a00ffc47b82 */ /* 0x000e620000000a00 */
[----:B------:R-:W-:Y:S01]  /*3d10*/  F2F.F16.F32 R110, R110 ;  /* 0x0000006e006e7304 */ /* 0x000fe20000200800 */
[----:B---3--:R-:W-:Y:S01]  /*3d20*/  FMUL.FTZ R166, R201, R128 ;  /* 0x00000080c9a67220 */ /* 0x008fe20000410000 */
[----:B------:R-:W-:Y:S01]  /*3d30*/  FMUL.FTZ R183, R60, R160 ;  /* 0x000000a03cb77220 */ /* 0x000fe20000410000 */
[----:B------:R-:W-:Y:S01]  /*3d40*/  FADD.FTZ R177, -R177, R154 ;  /* 0x0000009ab1b17221 */ /* 0x000fe20000010100 */
[----:B------:R-:W-:Y:S01]  /*3d50*/  FFMA.FTZ R171, R105, R186, R104 ;  /* 0x000000ba69ab7223 */ /* 0x000fe20000010068 */
[----:B------:R-:W-:Y:S01]  /*3d60*/  FMUL.FTZ R116, R61, R166 ;  /* 0x000000a63d747220 */ /* 0x000fe20000410000 */
[----:B------:R-:W-:Y:S01]  /*3d70*/  FMUL.FTZ R169, R126, R169 ;  /* 0x000000a97ea97220 */ /* 0x000fe20000410000 */
[----:B------:R-:W-:Y:S01]  /*3d80*/  FADD.FTZ R173, -R170, R155 ;  /* 0x0000009baaad7221 */ /* 0x000fe20000010100 */
[----:B------:R-:W3:Y:S01]  /*3d90*/  F2F.F16.F32 R111, R111 ;  /* 0x0000006f006f7304 */ /* 0x000ee20000200800 */
[----:B------:R-:W-:Y:S01]  /*3da0*/  FADD.FTZ R171, -R171, R172 ;  /* 0x000000acabab7221 */ /* 0x000fe20000010100 */
[----:B------:R-:W-:Y:S01]  /*3db0*/  FFMA.FTZ R155, R105, R157, R104 ;  /* 0x0000009d699b7223 */ /* 0x000fe20000010068 */
[----:B------:R-:W-:Y:S01]  /*3dc0*/  FMUL.FTZ R169, R169, R128 ;  /* 0x00000080a9a97220 */ /* 0x000fe20000410000 */
[C---:B------:R-:W-:Y:S01]  /*3dd0*/  FMUL.FTZ R203, R126.reuse, R203 ;  /* 0x000000cb7ecb7220 */ /* 0x040fe20000410000 */
[----:B------:R-:W-:Y:S01]  /*3de0*/  FMUL.FTZ R171, R126, R171 ;  /* 0x000000ab7eab7220 */ /* 0x000fe20000410000 */
[----:B------:R-:W-:Y:S01]  /*3df0*/  FADD.FTZ R155, -R155, R156 ;  /* 0x0000009c9b9b7221 */ /* 0x000fe20000010100 */
[----:B------:R-:W-:Y:S01]  /*3e00*/  FMUL.FTZ R172, R66, R169 ;  /* 0x000000a942ac7220 */ /* 0x000fe20000410000 */
[----:B------:R-:W-:Y:S01]  /*3e10*/  F2F.F16.F32 R117, R117 ;  /* 0x0000007500757304 */ /* 0x000fe20000200800 */
[----:B---3--:R-:W-:-:S07]  /*3e20*/  PRMT R209, R110, 0x5410, R111 ;  /* 0x000054106ed17816 */ /* 0x008fce000000006f */
[----:B------:R-:W3:Y:S08]  /*3e30*/  F2F.F16.F32 R118, R118 ;  /* 0x0000007600767304 */ /* 0x000ef00000200800 */
[----:B------:R-:W4:Y:S01]  /*3e40*/  F2F.F16.F32 R114, R114 ;  /* 0x0000007200727304 */ /* 0x000f220000200800 */
[----:B---3--:R-:W-:-:S07]  /*3e50*/  PRMT R205, R117, 0x5410, R118 ;  /* 0x0000541075cd7816 */ /* 0x008fce0000000076 */
[----:B------:R-:W3:Y:S01]  /*3e60*/  F2F.F16.F32 R112, R112 ;  /* 0x0000007000707304 */ /* 0x000ee20000200800 */
[----:B------:R-:W-:Y:S01]  /*3e70*/  FMUL.FTZ R117, R126, R119 ;  /* 0x000000777e757220 */ /* 0x000fe20000410000 */
[----:B----4-:R-:W-:-:S06]  /*3e80*/  IMAD.WIDE.U32 R110, R114, 0x10000, RZ ;  /* 0x00010000726e7825 */ /* 0x010fcc00078e00ff */
[----:B------:R4:W5:Y:S01]  /*3e90*/  F2F.F16.F32 R167, R152 ;  /* 0x0000009800a77304 */ /* 0x0009620000200800 */
[----:B---3--:R-:W-:-:S07]  /*3ea0*/  IMAD.WIDE.U32 R112, R112, 0x10000, RZ ;  /* 0x0001000070707825 */ /* 0x008fce00078e00ff */
[----:B------:R-:W3:Y:S01]  /*3eb0*/  F2F.F16.F32 R199, R199 ;  /* 0x000000c700c77304 */ /* 0x000ee20000200800 */
[----:B----4-:R-:W-:Y:S01]  /*3ec0*/  FMUL.FTZ R152, R57, R164 ;  /* 0x000000a439987220 */ /* 0x010fe20000410000 */
[----:B------:R-:W-:Y:S02]  /*3ed0*/  LOP3.LUT R119, R209, R113, RZ, 0xfc, !PT ;  /* 0x00000071d1777212 */ /* 0x000fe400078efcff */
[----:B-----5:R-:W-:-:S04]  /*3ee0*/  PRMT R201, R167, 0x5410, R168 ;  /* 0x00005410a7c97816 */ /* 0x020fc800000000a8 */
[----:B------:R-:W4:Y:S01]  /*3ef0*/  F2F.F16.F32 R115, R115 ;  /* 0x0000007300737304 */ /* 0x000f220000200800 */
[----:B------:R-:W-:Y:S01]  /*3f00*/  FMUL.FTZ R168, R117, R128 ;  /* 0x0000008075a87220 */ /* 0x000fe20000410000 */
[----:B------:R-:W-:-:S06]  /*3f10*/  LOP3.LUT R117, R207, R111, RZ, 0xfc, !PT ;  /* 0x0000006fcf757212 */ /* 0x000fcc00078efcff */
[----:B------:R3:W5:Y:S08]  /*3f20*/  F2F.F16.F32 R154, R116 ;  /* 0x00000074009a7304 */ /* 0x0007700000200800 */
[----:B------:R-:W0:Y:S01]  /*3f30*/  F2F.F16.F32 R183, R183 ;  /* 0x000000b700b77304 */ /* 0x000e220000200800 */
[----:B---3--:R-:W-:Y:S01]  /*3f40*/  LOP3.LUT R116, R110, R199, RZ, 0xfc, !PT ;  /* 0x000000c76e747212 */ /* 0x008fe200078efcff */
[----:B--2---:R-:W-:Y:S01]  /*3f50*/  IMAD.WIDE.U32 R110, R182, 0x8, R158 ;  /* 0x00000008b66e7825 */ /* 0x004fe200078e009e */
[----:B----4-:R-:W-:-:S03]  /*3f60*/  LOP3.LUT R118, R112, R115, RZ, 0xfc, !PT ;  /* 0x0000007370767212 */ /* 0x010fc600078efcff */
[----:B------:R-:W-:Y:S01]  /*3f70*/  FMUL.FTZ R170, R171, R128 ;  /* 0x00000080abaa7220 */ /* 0x000fe20000410000 */
[----:B------:R-:W-:Y:S01]  /*3f80*/  FMUL.FTZ R156, R65, R168 ;  /* 0x000000a8419c7220 */ /* 0x000fe20000410000 */
[----:B------:R-:W-:Y:S01]  /*3f90*/  FMUL.FTZ R167, R203, R128 ;  /* 0x00000080cba77220 */ /* 0x000fe20000410000 */
[----:B-----5:R-:W-:Y:S01]  /*3fa0*/  IMAD.WIDE.U32 R114, R154, 0x10000, RZ ;  /* 0x000100009a727825 */ /* 0x020fe200078e00ff */
[----:B------:R-:W2:Y:S01]  /*3fb0*/  F2F.F16.F32 R152, R152 ;  /* 0x0000009800987304 */ /* 0x000ea20000200800 */
[----:B------:R-:W3:Y:S02]  /*3fc0*/  LDG.E.64 R110, desc[UR8][R110.64] ;  /* 0x000000086e6e7981 */ /* 0x000ee4000c1e1b00 */
[----:B------:R-:W-:Y:S01]  /*3fd0*/  FMUL.FTZ R171, R126, R153 ;  /* 0x000000997eab7220 */ /* 0x000fe20000410000 */
[----:B------:R-:W-:Y:S01]  /*3fe0*/  FMUL.FTZ R157, R64, R167 ;  /* 0x000000a7409d7220 */ /* 0x000fe20000410000 */
[----:B------:R-:W-:Y:S02]  /*3ff0*/  LOP3.LUT R115, R201, R115, RZ, 0xfc, !PT ;  /* 0x00000073c9737212 */ /* 0x000fe400078efcff */
[----:B0-----:R-:W-:Y:S01]  /*4000*/  LOP3.LUT R114, R114, R183, RZ, 0xfc, !PT ;  /* 0x000000b772727212 */ /* 0x001fe200078efcff */
[----:B-1----:R-:W-:Y:S01]  /*4010*/  IMAD.WIDE.U32 R182, R182, 0x8, R196 ;  /* 0x00000008b6b67825 */ /* 0x002fe200078e00c4 */
[----:B------:R-:W-:Y:S03]  /*4020*/  F2F.F16.F32 R172, R172 ;  /* 0x000000ac00ac7304 */ /* 0x000fe60000200800 */
[----:B--2---:R-:W-:-:S04]  /*4030*/  IMAD.WIDE.U32 R112, R152, 0x10000, RZ ;  /* 0x0001000098707825 */ /* 0x004fc800078e00ff */
[C---:B------:R-:W-:Y:S01]  /*4040*/  FMUL.FTZ R201, R126.reuse, R155 ;  /* 0x0000009b7ec97220 */ /* 0x040fe20000410000 */
[----:B------:R-:W-:Y:S01]  /*4050*/  FMUL.FTZ R171, R171, R128 ;  /* 0x00000080abab7220 */ /* 0x000fe20000410000 */
[----:B------:R-:W-:Y:S01]  /*4060*/  FMUL.FTZ R173, R126, R173 ;  /* 0x000000ad7ead7220 */ /* 0x000fe20000410000 */
[----:B------:R-:W-:Y:S01]  /*4070*/  IMAD.WIDE.U32 R152, R181, 0x8, R158 ;  /* 0x00000008b5987825 */ /* 0x000fe200078e009e */
[----:B------:R-:W-:-:S03]  /*4080*/  LOP3.LUT R112, R112, R175, RZ, 0xfc, !PT ;  /* 0x000000af70707212 */ /* 0x000fc600078efcff */
[----:B------:R-:W-:Y:S01]  /*4090*/  FMUL.FTZ R175, R67, R170 ;  /* 0x000000aa43af7220 */ /* 0x000fe20000410000 */
[----:B------:R0:W-:Y:S01]  /*40a0*/  STG.E.64 desc[UR8][R182.64], R118 ;  /* 0x00000076b6007986 */ /* 0x0001e2000c101b08 */
[----:B------:R-:W-:-:S04]  /*40b0*/  IMAD.WIDE.U32 R154, R180, 0x8, R158 ;  /* 0x00000008b49a7825 */ /* 0x000fc800078e009e */
[----:B------:R-:W-:Y:S01]  /*40c0*/  FMUL.FTZ R174, R201, R128 ;  /* 0x00000080c9ae7220 */ /* 0x000fe20000410000 */
[----:B------:R1:W2:Y:S01]  /*40d0*/  F2F.F16.F32 R199, R175 ;  /* 0x000000af00c77304 */ /* 0x0002a20000200800 */
[----:B------:R-:W4:Y:S01]  /*40e0*/  LDG.E.64 R152, desc[UR8][R152.64] ;  /* 0x0000000898987981 */ /* 0x000f22000c1e1b00 */
[----:B------:R-:W-:Y:S01]  /*40f0*/  FMUL.FTZ R201, R126, R177 ;  /* 0x000000b17ec97220 */ /* 0x000fe20000410000 */
[----:B------:R-:W-:-:S05]  /*4100*/  LOP3.LUT R113, R205, R113, RZ, 0xfc, !PT ;  /* 0x00000071cd717212 */ /* 0x000fca00078efcff */
[----:B------:R-:W5:Y:S01]  /*4110*/  F2F.F16.F32 R156, R156 ;  /* 0x0000009c009c7304 */ /* 0x000f620000200800 */
[----:B0-----:R-:W-:-:S04]  /*4120*/  IMAD.WIDE.U32 R118, R181, 0x8, R196 ;  /* 0x00000008b5767825 */ /* 0x001fc800078e00c4 */
[----:B-1----:R-:W-:Y:S01]  /*4130*/  FMUL.FTZ R175, R201, R128 ;  /* 0x00000080c9af7220 */ /* 0x002fe20000410000 */
[----:B------:R-:W-:Y:S01]  /*4140*/  IMAD.WIDE.U32 R180, R180, 0x8, R196 ;  /* 0x00000008b4b47825 */ /* 0x000fe200078e00c4 */
[----:B------:R0:W-:Y:S03]  /*4150*/  STG.E.64 desc[UR8][R118.64], R116 ;  /* 0x0000007476007986 */ /* 0x0001e6000c101b08 */
[----:B------:R-:W-:Y:S01]  /*4160*/  FMUL.FTZ R186, R69, R171 ;  /* 0x000000ab45ba7220 */ /* 0x000fe20000410000 */
[----:B------:R-:W-:Y:S01]  /*4170*/  F2F.F16.F32 R157, R157 ;  /* 0x0000009d009d7304 */ /* 0x000fe20000200800 */
[----:B------:R-:W4:Y:S01]  /*4180*/  LDG.E.64 R154, desc[UR8][R154.64] ;  /* 0x000000089a9a7981 */ /* 0x000f22000c1e1b00 */
[----:B------:R-:W-:Y:S01]  /*4190*/  FMUL.FTZ R177, R70, R174 ;  /* 0x000000ae46b17220 */ /* 0x000fe20000410000 */
[----:B------:R-:W-:Y:S02]  /*41a0*/  FMUL.FTZ R182, R71, R175 ;  /* 0x000000af47b67220 */ /* 0x000fe40000410000 */
[----:B------:R1:W-:Y:S01]  /*41b0*/  STG.E.64 desc[UR8][R180.64], R112 ;  /* 0x00000070b4007986 */ /* 0x0003e2000c101b08 */
[----:B--2---:R-:W-:-:S02]  /*41c0*/  PRMT R199, R172, 0x5410, R199 ;  /* 0x00005410acc77816 */ /* 0x004fc400000000c7 */
[----:B------:R-:W-:Y:S01]  /*41d0*/  F2F.F16.F32 R186, R186 ;  /* 0x000000ba00ba7304 */ /* 0x000fe20000200800 */
[----:B0-----:R-:W-:-:S07]  /*41e0*/  IMAD.WIDE.U32 R116, R179, 0x8, R158 ;  /* 0x00000008b3747825 */ /* 0x001fce00078e009e */
[----:B------:R-:W-:Y:S01]  /*41f0*/  F2F.F16.F32 R177, R177 ;  /* 0x000000b100b17304 */ /* 0x000fe20000200800 */
[----:B------:R-:W-:Y:S01]  /*4200*/  IMAD.WIDE.U32 R118, R178, 0x8, R158 ;  /* 0x00000008b2767825 */ /* 0x000fe200078e009e */
[----:B------:R-:W2:Y:S03]  /*4210*/  LDG.E.64 R116, desc[UR8][R116.64] ;  /* 0x0000000874747981 */ /* 0x000ea6000c1e1b00 */
[----:B-1----:R-:W-:Y:S01]  /*4220*/  FMUL.FTZ R180, R173, R128 ;  /* 0x00000080adb47220 */ /* 0x002fe20000410000 */
[--C-:B------:R-:W-:Y:S02]  /*4230*/  IMAD.WIDE.U32 R112, R179, 0x8, R196.reuse ;  /* 0x00000008b3707825 */ /* 0x100fe400078e00c4 */
[----:B------:R-:W0:Y:S02]  /*4240*/  F2F.F16.F32 R182, R182 ;  /* 0x000000b600b67304 */ /* 0x000e240000200800 */
[----:B------:R-:W-:Y:S01]  /*4250*/  FMUL.FTZ R172, R68, R180 ;  /* 0x000000b444ac7220 */ /* 0x000fe20000410000 */
[----:B------:R5:W-:Y:S05]  /*4260*/  STG.E.64 desc[UR8][R112.64], R114 ;  /* 0x0000007270007986 */ /* 0x000bea000c101b08 */
[----:B------:R-:W1:Y:S01]  /*4270*/  F2F.F16.F32 R173, R172 ;  /* 0x000000ac00ad7304 */ /* 0x000e620000200800 */
[----:B------:R-:W-:-:S04]  /*4280*/  IMAD.WIDE.U32 R178, R178, 0x8, R196 ;  /* 0x00000008b2b27825 */ /* 0x000fc800078e00c4 */
[----:B-----5:R-:W-:Y:S01]  /*4290*/  IMAD.WIDE.U32 R114, R156, 0x10000, RZ ;  /* 0x000100009c727825 */ /* 0x020fe200078e00ff */
[----:B------:R5:W2:Y:S01]  /*42a0*/  LDG.E.64 R112, desc[UR8][R118.64] ;  /* 0x0000000876707981 */ /* 0x000aa2000c1e1b00 */
        /* <DEDUP_REMOVED lines=15> */
[C-C-:B------:R-:W-:Y:S02]  /*43a0*/  FFMA.FTZ R134, R105.reuse, R134, R104.reuse ;  /* 0x0000008669867223 */ /* 0x140fe40000010068 */
[----:B------:R-:W-:Y:S01]  /*43b0*/  FADD.FTZ R131, -R136, R131 ;  /* 0x0000008388837221 */ /* 0x000fe20000010100 */
[----:B------:R-:W-:Y:S01]  /*43c0*/  FFMA.FTZ R105, R105, R135, R104 ;  /* 0x0000008769697223 */ /* 0x000fe20000010068 */
[----:B------:R-:W-:Y:S01]  /*43d0*/  FADD.FTZ R133, -R134, R133 ;  /* 0x0000008586857221 */ /* 0x000fe20000010100 */
[----:B0-----:R-:W-:Y:S01]  /*43e0*/  FADD.FTZ R115, -R130, R129 ;  /* 0x0000008182737221 */ /* 0x001fe20000010100 */
[----:B------:R-:W-:-:S02]  /*43f0*/  FMUL.FTZ R131, R126, R131 ;  /* 0x000000837e837220 */ /* 0x000fc40000410000 */
[C---:B------:R-:W-:Y:S01]  /*4400*/  FMUL.FTZ R133, R126.reuse, R133 ;  /* 0x000000857e857220 */ /* 0x040fe20000410000 */
[----:B------:R-:W-:Y:S01]  /*4410*/  FMUL.FTZ R115, R126, R115 ;  /* 0x000000737e737220 */ /* 0x000fe20000410000 */
[-C--:B------:R-:W-:Y:S01]  /*4420*/  FMUL.FTZ R129, R131, R128.reuse ;  /* 0x0000008083817220 */ /* 0x080fe20000410000 */
[----:B------:R-:W-:Y:S01]  /*4430*/  FADD.FTZ R105, -R105, R132 ;  /* 0x0000008469697221 */ /* 0x000fe20000010100 */
[-C--:B------:R-:W-:Y:S01]  /*4440*/  FMUL.FTZ R136, R133, R128.reuse ;  /* 0x0000008085887220 */ /* 0x080fe20000410000 */
[----:B------:R-:W-:Y:S01]  /*4450*/  FMUL.FTZ R130, R115, R128 ;  /* 0x0000008073827220 */ /* 0x000fe20000410000 */
[----:B------:R-:W-:Y:S01]  /*4460*/  FMUL.FTZ R134, R74, R129 ;  /* 0x000000814a867220 */ /* 0x000fe20000410000 */
[----:B------:R-:W-:Y:S01]  /*4470*/  FMUL.FTZ R105, R126, R105 ;  /* 0x000000697e697220 */ /* 0x000fe20000410000 */
[----:B------:R-:W-:Y:S01]  /*4480*/  FMUL.FTZ R133, R73, R136 ;  /* 0x0000008849857220 */ /* 0x000fe20000410000 */
[----:B------:R-:W-:Y:S02]  /*4490*/  FMUL.FTZ R132, R75, R130 ;  /* 0x000000824b847220 */ /* 0x000fe40000410000 */
[----:B------:R-:W-:Y:S01]  /*44a0*/  FMUL.FTZ R131, R105, R128 ;  /* 0x0000008069837220 */ /* 0x000fe20000410000 */
[----:B------:R-:W-:Y:S03]  /*44b0*/  F2F.F16.F32 R134, R134 ;  /* 0x0000008600867304 */ /* 0x000fe60000200800 */
[----:B------:R-:W-:-:S05]  /*44c0*/  FMUL.FTZ R126, R72, R131 ;  /* 0x00000083487e7220 */ /* 0x000fca0000410000 */
[----:B------:R-:W0:Y:S08]  /*44d0*/  F2F.F16.F32 R105, R132 ;  /* 0x0000008400697304 */ /* 0x000e300000200800 */
[----:B------:R-:W1:Y:S08]  /*44e0*/  F2F.F16.F32 R114, R133 ;  /* 0x0000008500727304 */ /* 0x000e700000200800 */
[----:B------:R-:W1:Y:S01]  /*44f0*/  F2F.F16.F32 R133, R126 ;  /* 0x0000007e00857304 */ /* 0x000e620000200800 */
[----:B0-----:R-:W-:Y:S01]  /*4500*/  PRMT R135, R134, 0x5410, R105 ;  /* 0x0000541086877816 */ /* 0x001fe20000000069 */
[----:B-1----:R-:W-:-:S03]  /*4510*/  IMAD.WIDE.U32 R104, R114, 0x10000, RZ ;  /* 0x0001000072687825 */ /* 0x002fc600078e00ff */
[----:B------:R-:W-:Y:S02]  /*4520*/  LOP3.LUT R104, R104, R133, RZ, 0xfc, !PT ;  /* 0x0000008568687212 */ /* 0x000fe400078efcff */
[----:B------:R-:W-:Y:S02]  /*4530*/  LOP3.LUT R105, R135, R105, RZ, 0xfc, !PT ;  /* 0x0000006987697212 */ /* 0x000fe400078efcff */
[--C-:B---3--:R-:W-:Y:S02]  /*4540*/  SHF.R.U64 R128, R110, 0x10, R111.reuse ;  /* 0x000000106e807819 */ /* 0x108fe4000000126f */
[----:B------:R-:W-:Y:S01]  /*4550*/  SHF.R.U32.HI R114, RZ, 0x10, R111 ;  /* 0x00000010ff727819 */ /* 0x000fe2000001166f */
[----:B------:R-:W-:Y:S02]  /*4560*/  HADD2.F32 R111, -RZ, R111.H0_H0 ;  /* 0x2000006fff6f7230 */ /* 0x000fe40000004100 */
[----:B------:R-:W-:-:S03]  /*4570*/  HADD2.F32 R115, -RZ, R110.H0_H0 ;  /* 0x2000006eff737230 */ /* 0x000fc60000004100 */
[----:B------:R-:W-:Y:S01]  /*4580*/  FMUL.FTZ R133, R108, R111 ;  /* 0x0000006f6c857220 */ /* 0x000fe20000410000 */
[----:B------:R-:W-:Y:S02]  /*4590*/  HADD2.F32 R110, -RZ, R128.H0_H0 ;  /* 0x20000080ff6e7230 */ /* 0x000fe40000004100 */
[----:B------:R-:W-:-:S03]  /*45a0*/  HADD2.F32 R114, -RZ, R114.H0_H0 ;  /* 0x20000072ff727230 */ /* 0x000fc60000004100 */
[----:B------:R-:W-:Y:S01]  /*45b0*/  FMUL.FTZ R173, R107, R110 ;  /* 0x0000006e6bad7220 */ /* 0x000fe20000410000 */
[----:B----4-:R-:W-:Y:S01]  /*45c0*/  HADD2.F32 R111, -RZ, R153.H0_H0 ;  /* 0x20000099ff6f7230 */ /* 0x010fe20000004100 */
[----:B------:R-:W-:-:S04]  /*45d0*/  SHF.R.U64 R108, R152, 0x10, R153 ;  /* 0x00000010986c7819 */ /* 0x000fc80000001299 */
[----:B------:R-:W-:Y:S01]  /*45e0*/  FMUL.FTZ R192, R192, R111 ;  /* 0x0000006fc0c07220 */ /* 0x000fe20000410000 */
[----:B------:R-:W-:Y:S02]  /*45f0*/  HADD2.F32 R110, -RZ, R108.H0_H0 ;  /* 0x2000006cff6e7230 */ /* 0x000fe40000004100 */
[----:B------:R-:W-:Y:S01]  /*4600*/  FMUL.FTZ R132, R106, R115 ;  /* 0x000000736a847220 */ /* 0x000fe20000410000 */
[----:B------:R-:W-:Y:S02]  /*4610*/  FMUL.FTZ R106, R109, R114 ;  /* 0x000000726d6a7220 */ /* 0x000fe40000410000 */
[----:B------:R-:W-:Y:S01]  /*4620*/  FMUL.FTZ R195, R195, R110 ;  /* 0x0000006ec3c37220 */ /* 0x000fe20000410000 */
[----:B------:R-:W-:Y:S01]  /*4630*/  SHF.R.U64 R111, R154, 0x10, R155 ;  /* 0x000000109a6f7819 */ /* 0x000fe2000000129b */
[----:B------:R-:W-:-:S04]  /*4640*/  HADD2.F32 R110, -RZ, R155.H0_H0 ;  /* 0x2000009bff6e7230 */ /* 0x000fc80000004100 */
[----:B------:R-:W-:Y:S01]  /*4650*/  HADD2.F32 R111, -RZ, R111.H0_H0 ;  /* 0x2000006fff6f7230 */ /* 0x000fe20000004100 */
[----:B------:R-:W-:-:S04]  /*4660*/  SHF.R.U32.HI R155, RZ, 0x10, R155 ;  /* 0x00000010ff9b7819 */ /* 0x000fc8000001169b */
[----:B------:R-:W-:Y:S01]  /*4670*/  FMUL.FTZ R114, R164, R111 ;  /* 0x0000006fa4727220 */ /* 0x000fe20000410000 */
[----:B------:R-:W-:Y:S01]  /*4680*/  FMUL.FTZ R115, R165, R110 ;  /* 0x0000006ea5737220 */ /* 0x000fe20000410000 */
[----:B------:R-:W-:Y:S01]  /*4690*/  IMAD.WIDE.U32 R108, R127, 0x8, R196 ;  /* 0x000000087f6c7825 */ /* 0x000fe200078e00c4 */
[----:B--2---:R-:W-:-:S03]  /*46a0*/  SHF.R.U64 R111, R116, 0x10, R117 ;  /* 0x00000010746f7819 */ /* 0x004fc60000001275 */
[----:B------:R-:W-:Y:S02]  /*46b0*/  HADD2.F32 R110, -RZ, R155.H0_H0 ;  /* 0x2000009bff6e7230 */ /* 0x000fe40000004100 */
[----:B------:R-:W-:Y:S01]  /*46c0*/  HADD2.F32 R177, -RZ, R116.H0_H0 ;  /* 0x20000074ffb17230 */ /* 0x000fe20000004100 */
[----:B------:R-:W-:Y:S01]  /*46d0*/  SHF.R.U32.HI R116, RZ, 0x10, R117 ;  /* 0x00000010ff747819 */ /* 0x000fe20000011675 */
[----:B------:R-:W-:Y:S02]  /*46e0*/  HADD2.F32 R127, -RZ, R117.H0_H0 ;  /* 0x20000075ff7f7230 */ /* 0x000fe40000004100 */
[----:B------:R-:W-:Y:S02]  /*46f0*/  HADD2.F32 R111, -RZ, R111.H0_H0 ;  /* 0x2000006fff6f7230 */ /* 0x000fe40000004100 */
[----:B------:R-:W-:Y:S01]  /*4700*/  FMUL.FTZ R135, R161, R110 ;  /* 0x0000006ea1877220 */ /* 0x000fe20000410000 */
[----:B------:R-:W-:Y:S02]  /*4710*/  HADD2.F32 R116, -RZ, R116.H0_H0 ;  /* 0x20000074ff747230 */ /* 0x000fe40000004100 */
[----:B------:R-:W-:Y:S01]  /*4720*/  FMUL.FTZ R110, R166, R111 ;  /* 0x0000006fa66e7220 */ /* 0x000fe20000410000 */
[----:B------:R-:W-:Y:S01]  /*4730*/  HADD2.F32 R107, -RZ, R152.H0_H0 ;  /* 0x20000098ff6b7230 */ /* 0x000fe20000004100 */
[--C-:B------:R-:W-:Y:S01]  /*4740*/  SHF.R.U64 R117, R112, 0x10, R113.reuse ;  /* 0x0000001070757819 */ /* 0x100fe20000001271 */
[----:B------:R-:W-:Y:S01]  /*4750*/  HADD2.F32 R126, -RZ, R113.H0_H0 ;  /* 0x20000071ff7e7230 */ /* 0x000fe20000004100 */
[----:B------:R-:W-:-:S03]  /*4760*/  SHF.R.U32.HI R113, RZ, 0x10, R113 ;  /* 0x00000010ff717819 */ /* 0x000fc60000011671 */
[----:B------:R-:W-:Y:S02]  /*4770*/  HADD2.F32 R111, -RZ, R117.H0_H0 ;  /* 0x20000075ff6f7230 */ /* 0x000fe40000004100 */
[----:B------:R-:W-:-:S03]  /*4780*/  FMUL.FTZ R163, R163, R116 ;  /* 0x00000074a3a37220 */ /* 0x000fc60000410000 */
[----:B------:R-:W-:Y:S01]  /*4790*/  FMUL.FTZ R168, R168, R111 ;  /* 0x0000006fa8a87220 */ /* 0x000fe20000410000 */
[----:B------:R-:W-:Y:S02]  /*47a0*/  HADD2.F32 R111, -RZ, R113.H0_H0 ;  /* 0x20000071ff6f7230 */ /* 0x000fe40000004100 */
[----:B------:R-:W-:Y:S01]  /*47b0*/  FMUL.FTZ R172, R194, R107 ;  /* 0x0000006bc2ac7220 */ /* 0x000fe20000410000 */
[----:B------:R-:W-:Y:S02]  /*47c0*/  SHF.R.U32.HI R134, RZ, 0x10, R153 ;  /* 0x00000010ff867819 */ /* 0x000fe40000011699 */
[--C-:B-----5:R-:W-:Y:S01]  /*47d0*/  SHF.R.U64 R116, R118, 0x10, R119.reuse ;  /* 0x0000001076747819 */ /* 0x120fe20000001277 */
[----:B------:R-:W-:Y:S02]  /*47e0*/  HADD2.F32 R113, -RZ, R119.H0_H0 ;  /* 0x20000077ff717230 */ /* 0x000fe40000004100 */
[----:B------:R-:W-:Y:S01]  /*47f0*/  FMUL.FTZ R152, R170, R111 ;  /* 0x0000006faa987220 */ /* 0x000fe20000410000 */
[----:B------:R-:W-:Y:S01]  /*4800*/  HADD2.F32 R107, -RZ, R154.H0_H0 ;  /* 0x2000009aff6b7230 */ /* 0x000fe20000004100 */
[----:B------:R-:W-:Y:S01]  /*4810*/  SHF.R.U32.HI R119, RZ, 0x10, R119 ;  /* 0x00000010ff777819 */ /* 0x000fe20000011677 */
[----:B------:R-:W-:-:S02]  /*4820*/  HADD2.F32 R116, -RZ, R116.H0_H0 ;  /* 0x20000074ff747230 */ /* 0x000fc40000004100 */
[----:B------:R-:W-:Y:S01]  /*4830*/  FMUL.FTZ R174, R174, R113 ;  /* 0x00000071aeae7220 */ /* 0x000fe20000410000 */
[----:B------:R-:W-:Y:S02]  /*4840*/  HADD2.F32 R134, -RZ, R134.H0_H0 ;  /* 0x20000086ff867230 */ /* 0x000fe40000004100 */
[----:B------:R-:W-:Y:S01]  /*4850*/  FMUL.FTZ R107, R176, R107 ;  /* 0x0000006bb06b7220 */ /* 0x000fe20000410000 */
[----:B------:R-:W-:Y:S01]  /*4860*/  HADD2.F32 R112, -RZ, R112.H0_H0 ;  /* 0x20000070ff707230 */ /* 0x000fe20000004100 */
[----:B------:R0:W-:Y:S01]  /*4870*/  STG.E.64 desc[UR8][R108.64], R104 ;  /* 0x000000686c007986 */ /* 0x0001e2000c101b08 */
[----:B------:R-:W-:Y:S01]  /*4880*/  FMUL.FTZ R176, R171, R116 ;  /* 0x00000074abb07220 */ /* 0x000fe20000410000 */
[----:B------:R-:W-:Y:S02]  /*4890*/  HADD2.F32 R179, -RZ, R118.H0_H0 ;  /* 0x20000076ffb37230 */ /* 0x000fe40000004100 */
[----:B------:R-:W-:Y:S01]  /*48a0*/  HADD2.F32 R116, -RZ, R119.H0_H0 ;  /* 0x20000077ff747230 */ /* 0x000fe20000004100 */
[----:B------:R-:W-:-:S02]  /*48b0*/  SHF.R.U64 R113, R158, 0x10, R159 ;  /* 0x000000109e717819 */ /* 0x000fc4000000129f */
[----:B------:R-:W-:Y:S01]  /*48c0*/  SHF.R.U32.HI R111, RZ, 0x10, R159 ;  /* 0x00000010ff6f7819 */ /* 0x000fe2000001169f */
[----:B------:R-:W-:Y:S02]  /*48d0*/  HADD2.F32 R158, -RZ, R158.H0_H0 ;  /* 0x2000009eff9e7230 */ /* 0x000fe40000004100 */
[----:B0-----:R-:W-:Y:S02]  /*48e0*/  HADD2.F32 R104, -RZ, R159.H0_H0 ;  /* 0x2000009fff687230 */ /* 0x001fe40000004100 */
        /* <DEDUP_REMOVED lines=14> */
.L_x_7614:
        /* <DEDUP_REMOVED lines=10> */
[C-C-:B------:R-:W-:Y:S01]  /*4a70*/  FFMA.FTZ R175, R105.reuse, R197, R104.reuse ;  /* 0x000000c569af7223 */ /* 0x140fe20000010068 */
[----:B------:R-:W-:Y:S01]  /*4a80*/  FADD.FTZ R177, -R176, R177 ;  /* 0x000000b1b0b17221 */ /* 0x000fe20000010100 */
[C-C-:B------:R-:W-:Y:S01]  /*4a90*/  FFMA.FTZ R198, R105.reuse, R198, R104.reuse ;  /* 0x000000c669c67223 */ /* 0x140fe20000010068 */
[C---:B------:R-:W-:Y:S01]  /*4aa0*/  FMUL.FTZ R197, R126.reuse, R195 ;  /* 0x000000c37ec57220 */ /* 0x040fe20000410000 */
[--C-:B------:R-:W-:Y:S01]  /*4ab0*/  FFMA.FTZ R196, R105, R196, R104.reuse ;  /* 0x000000c469c47223 */ /* 0x100fe20000010068 */
[----:B------:R-:W-:Y:S01]  /*4ac0*/  FMUL.FTZ R215, R126, R177 ;  /* 0x000000b17ed77220 */ /* 0x000fe20000410000 */
[----:B------:R-:W-:Y:S01]  /*4ad0*/  FADD.FTZ R113, -R198, R199 ;  /* 0x000000c7c6717221 */ /* 0x000fe20000010100 */
[----:B------:R1:W-:Y:S01]  /*4ae0*/  F2F.F16.F32 R213, R197 ;  /* 0x000000c500d57304 */ /* 0x0003e20000200800 */
[----:B------:R-:W-:Y:S01]  /*4af0*/  FMUL.FTZ R110, R197, R128 ;  /* 0x00000080c56e7220 */ /* 0x000fe20000410000 */
[--C-:B------:R-:W-:Y:S01]  /*4b00*/  FFMA.FTZ R111, R105, R152, R104.reuse ;  /* 0x00000098696f7223 */ /* 0x100fe20000010068 */
[----:B------:R-:W-:Y:S01]  /*4b10*/  FADD.FTZ R199, -R196, R205 ;  /* 0x000000cdc4c77221 */ /* 0x000fe20000010100 */
[----:B------:R-:W-:Y:S01]  /*4b20*/  FMUL.FTZ R114, R215, R128 ;  /* 0x00000080d7727220 */ /* 0x000fe20000410000 */
[----:B------:R-:W-:Y:S01]  /*4b30*/  FFMA.FTZ R167, R105, R167, R104 ;  /* 0x000000a769a77223 */ /* 0x000fe20000010068 */
[----:B------:R-:W-:Y:S01]  /*4b40*/  FADD.FTZ R111, -R111, R210 ;  /* 0x000000d26f6f7221 */ /* 0x000fe20000010100 */
[C-C-:B------:R-:W-:Y:S01]  /*4b50*/  FFMA.FTZ R166, R105.reuse, R166, R104.reuse ;  /* 0x000000a669a67223 */ /* 0x140fe20000010068 */
[C---:B------:R-:W-:Y:S01]  /*4b60*/  FMUL.FTZ R115, R126.reuse, R115 ;  /* 0x000000737e737220 */ /* 0x040fe20000410000 */
[----:B-1----:R-:W-:Y:S01]  /*4b70*/  FFMA.FTZ R197, R105, R173, R104 ;  /* 0x000000ad69c57223 */ /* 0x002fe20000010068 */
[C---:B------:R-:W-:Y:S01]  /*4b80*/  FMUL.FTZ R199, R126.reuse, R199 ;  /* 0x000000c77ec77220 */ /* 0x040fe20000410000 */
[----:B------:R-:W-:Y:S01]  /*4b90*/  FMUL.FTZ R194, R57, R114 ;  /* 0x0000007239c27220 */ /* 0x000fe20000410000 */
[----:B------:R-:W-:Y:S01]  /*4ba0*/  FADD.FTZ R167, -R167, R164 ;  /* 0x000000a4a7a77221 */ /* 0x000fe20000010100 */
[----:B------:R-:W-:Y:S01]  /*4bb0*/  FADD.FTZ R197, -R197, R170 ;  /* 0x000000aac5c57221 */ /* 0x000fe20000010100 */
[C-C-:B------:R-:W-:Y:S01]  /*4bc0*/  FFMA.FTZ R204, R105.reuse, R204, R104.reuse ;  /* 0x000000cc69cc7223 */ /* 0x140fe20000010068 */
[C---:B------:R-:W-:Y:S01]  /*4bd0*/  FMUL.FTZ R113, R126.reuse, R113 ;  /* 0x000000717e717220 */ /* 0x040fe20000410000 */
[C---:B------:R-:W-:Y:S01]  /*4be0*/  FMUL.FTZ R211, R126.reuse, R111 ;  /* 0x0000006f7ed37220 */ /* 0x040fe20000410000 */
[----:B------:R-:W-:Y:S01]  /*4bf0*/  FMUL.FTZ R221, R126, R197 ;  /* 0x000000c57edd7220 */ /* 0x000fe20000410000 */
[C-C-:B------:R-:W-:Y:S01]  /*4c00*/  FFMA.FTZ R197, R105.reuse, R186, R104.reuse ;  /* 0x000000ba69c57223 */ /* 0x140fe20000010068 */
[C-C-:B------:R-:W-:Y:S01]  /*4c10*/  FFMA.FTZ R200, R105.reuse, R200, R104.reuse ;  /* 0x000000c869c87223 */ /* 0x140fe20000010068 */
[----:B------:R-:W-:Y:S01]  /*4c20*/  FADD.FTZ R163, -R166, R163 ;  /* 0x000000a3a6a37221 */ /* 0x000fe20000010100 */
[----:B------:R-:W-:Y:S01]  /*4c30*/  FFMA.FTZ R202, R105, R202, R104 ;  /* 0x000000ca69ca7223 */ /* 0x000fe20000010068 */
[----:B------:R1:W-:Y:S01]  /*4c40*/  F2F.F16.F32 R210, R115 ;  /* 0x0000007300d27304 */ /* 0x0003e20000200800 */
[-C--:B------:R-:W-:Y:S01]  /*4c50*/  FMUL.FTZ R108, R115, R128.reuse ;  /* 0x00000080736c7220 */ /* 0x080fe20000410000 */
[----:B------:R-:W-:Y:S01]  /*4c60*/  FADD.FTZ R197, -R197, R172 ;  /* 0x000000acc5c57221 */ /* 0x000fe20000010100 */
[----:B------:R-:W-:Y:S01]  /*4c70*/  FMUL.FTZ R217, R126, R167 ;  /* 0x000000a77ed97220 */ /* 0x000fe20000410000 */
[----:B------:R-:W-:Y:S01]  /*4c80*/  FADD.FTZ R107, -R204, R209 ;  /* 0x000000d1cc6b7221 */ /* 0x000fe20000010100 */
[----:B------:R-:W-:Y:S01]  /*4c90*/  FADD.FTZ R117, -R200, R207 ;  /* 0x000000cfc8757221 */ /* 0x000fe20000010100 */
[-C--:B------:R-:W-:Y:S01]  /*4ca0*/  FMUL.FTZ R106, R113, R128.reuse ;  /* 0x00000080716a7220 */ /* 0x080fe20000410000 */
[--C-:B------:R-:W-:Y:S01]  /*4cb0*/  FFMA.FTZ R167, R105, R157, R104.reuse ;  /* 0x0000009d69a77223 */ /* 0x100fe20000010068 */
[----:B------:R-:W2:Y:S01]  /*4cc0*/  F2F.F16.F32 R212, R199 ;  /* 0x000000c700d47304 */ /* 0x000ea20000200800 */
[-C--:B-1----:R-:W-:Y:S01]  /*4cd0*/  FMUL.FTZ R115, R199, R128.reuse ;  /* 0x00000080c7737220 */ /* 0x082fe20000410000 */
[----:B------:R-:W-:Y:S01]  /*4ce0*/  FADD.FTZ R203, -R202, R203 ;  /* 0x000000cbcacb7221 */ /* 0x000fe20000010100 */
[-C--:B------:R-:W-:Y:S01]  /*4cf0*/  FMUL.FTZ R177, R211, R128.reuse ;  /* 0x00000080d3b17220 */ /* 0x080fe20000410000 */
[C---:B------:R-:W-:Y:S01]  /*4d00*/  FMUL.FTZ R107, R126.reuse, R107 ;  /* 0x0000006b7e6b7220 */ /* 0x040fe20000410000 */
[C---:B------:R-:W-:Y:S01]  /*4d10*/  FMUL.FTZ R117, R126.reuse, R117 ;  /* 0x000000757e757220 */ /* 0x040fe20000410000 */
[C---:B------:R-:W-:Y:S01]  /*4d20*/  FMUL.FTZ R203, R126.reuse, R203 ;  /* 0x000000cb7ecb7220 */ /* 0x040fe20000410000 */
[----:B------:R-:W-:Y:S01]  /*4d30*/  FFMA.FTZ R169, R105, R169, R104 ;  /* 0x000000a969a97223 */ /* 0x000fe20000010068 */
[----:B------:R1:W-:Y:S01]  /*4d40*/  F2F.F16.F32 R199, R194 ;  /* 0x000000c200c77304 */ /* 0x0003e20000200800 */
[----:B------:R-:W-:Y:S01]  /*4d50*/  FADD.FTZ R175, -R175, R206 ;  /* 0x000000ceafaf7221 */ /* 0x000fe20000010100 */
[C---:B------:R-:W-:Y:S01]  /*4d60*/  FMUL.FTZ R193, R126.reuse, R193 ;  /* 0x000000c17ec17220 */ /* 0x040fe20000410000 */
[----:B------:R-:W-:Y:S01]  /*4d70*/  FADD.FTZ R169, -R169, R168 ;  /* 0x000000a8a9a97221 */ /* 0x000fe20000010100 */
[--C-:B------:R-:W-:Y:S01]  /*4d80*/  FFMA.FTZ R166, R105, R159, R104.reuse ;  /* 0x0000009f69a67223 */ /* 0x100fe20000010068 */
[C---:B------:R-:W-:Y:S01]  /*4d90*/  FMUL.FTZ R207, R126.reuse, R175 ;  /* 0x000000af7ecf7220 */ /* 0x040fe20000410000 */
[----:B------:R-:W-:Y:S01]  /*4da0*/  FMUL.FTZ R175, R203, R128 ;  /* 0x00000080cbaf7220 */ /* 0x000fe20000410000 */
[C---:B------:R-:W-:Y:S01]  /*4db0*/  FMUL.FTZ R169, R126.reuse, R169 ;  /* 0x000000a97ea97220 */ /* 0x040fe20000410000 */
[----:B------:R3:W-:Y:S01]  /*4dc0*/  F2F.F16.F32 R112, R113 ;  /* 0x0000007100707304 */ /* 0x0007e20000200800 */
[----:B-1----:R-:W-:Y:S01]  /*4dd0*/  FMUL.FTZ R194, R126, R163 ;  /* 0x000000a37ec27220 */ /* 0x002fe20000410000 */
[--C-:B------:R-:W-:Y:S01]  /*4de0*/  FFMA.FTZ R163, R105, R158, R104.reuse ;  /* 0x0000009e69a37223 */ /* 0x100fe20000010068 */
[----:B------:R-:W-:Y:S01]  /*4df0*/  FADD.FTZ R166, -R166, R155 ;  /* 0x0000009ba6a67221 */ /* 0x000fe20000010100 */
[----:B------:R-:W-:Y:S01]  /*4e00*/  FMUL.FTZ R176, R107, R128 ;  /* 0x000000806bb07220 */ /* 0x000fe20000410000 */
[----:B------:R-:W-:Y:S01]  /*4e10*/  FFMA.FTZ R160, R105, R160, R104 ;  /* 0x000000a069a07223 */ /* 0x000fe20000010068 */
[----:B------:R-:W-:Y:S01]  /*4e20*/  FADD.FTZ R163, -R163, R154 ;  /* 0x0000009aa3a37221 */ /* 0x000fe20000010100 */
[C-C-:B------:R-:W-:Y:S01]  /*4e30*/  FFMA.FTZ R154, R105.reuse, R183, R104.reuse ;  /* 0x000000b7699a7223 */ /* 0x140fe20000010068 */
[----:B------:R-:W-:Y:S01]  /*4e40*/  F2F.F16.F32 R111, R211 ;  /* 0x000000d3006f7304 */ /* 0x000fe20000200800 */
[----:B---3--:R-:W-:Y:S01]  /*4e50*/  FFMA.FTZ R113, R105, R190, R104 ;  /* 0x000000be69717223 */ /* 0x008fe20000010068 */
[----:B------:R-:W-:Y:S01]  /*4e60*/  FMUL.FTZ R190, R59, R110 ;  /* 0x0000006e3bbe7220 */ /* 0x000fe20000410000 */
[----:B------:R-:W-:Y:S01]  /*4e70*/  FADD.FTZ R171, -R154, R171 ;  /* 0x000000ab9aab7221 */ /* 0x000fe20000010100 */
[----:B------:R-:W-:Y:S01]  /*4e80*/  FMUL.FTZ R116, R201, R128 ;  /* 0x00000080c9747220 */ /* 0x000fe20000410000 */
[----:B------:R-:W-:Y:S01]  /*4e90*/  FADD.FTZ R113, -R113, R162 ;  /* 0x000000a271717221 */ /* 0x000fe20000010100 */
[----:B------:R-:W-:Y:S01]  /*4ea0*/  FFMA.FTZ R170, R105, R165, R104 ;  /* 0x000000a569aa7223 */ /* 0x000fe20000010068 */
[C---:B------:R-:W-:Y:S01]  /*4eb0*/  FMUL.FTZ R200, R126.reuse, R171 ;  /* 0x000000ab7ec87220 */ /* 0x040fe20000410000 */
[----:B------:R1:W-:Y:S01]  /*4ec0*/  F2F.F16.F32 R211, R215 ;  /* 0x000000d700d37304 */ /* 0x0003e20000200800 */
[----:B------:R-:W-:Y:S01]  /*4ed0*/  FMUL.FTZ R113, R126, R113 ;  /* 0x000000717e717220 */ /* 0x000fe20000410000 */
[----:B------:R-:W-:Y:S01]  /*4ee0*/  FMUL.FTZ R202, R49, R175 ;  /* 0x000000af31ca7220 */ /* 0x000fe20000410000 */
[----:B------:R-:W-:Y:S01]  /*4ef0*/  FMUL.FTZ R205, R50, R176 ;  /* 0x000000b032cd7220 */ /* 0x000fe20000410000 */
[----:B------:R-:W-:Y:S01]  /*4f00*/  FMUL.FTZ R174, R193, R128 ;  /* 0x00000080c1ae7220 */ /* 0x000fe20000410000 */
[----:B------:R-:W-:Y:S01]  /*4f10*/  FADD.FTZ R161, -R170, R161 ;  /* 0x000000a1aaa17221 */ /* 0x000fe20000010100 */
[----:B------:R-:W-:Y:S01]  /*4f20*/  FMUL.FTZ R196, R48, R177 ;  /* 0x000000b130c47220 */ /* 0x000fe20000410000 */
[----:B--2---:R-:W-:Y:S01]  /*4f30*/  PRMT R213, R212, 0x5410, R213 ;  /* 0x00005410d4d57816 */ /* 0x004fe200000000d5 */
[----:B------:R2:W3:Y:S01]  /*4f40*/  F2F.F16.F32 R109, R107 ;  /* 0x0000006b006d7304 */ /* 0x0004e20000200800 */
[----:B-1----:R-:W-:Y:S01]  /*4f50*/  FMUL.FTZ R215, R126, R197 ;  /* 0x000000c57ed77220 */ /* 0x002fe20000410000 */
[----:B------:R-:W-:Y:S01]  /*4f60*/  FADD.FTZ R197, -R167, R156 ;  /* 0x0000009ca7c57221 */ /* 0x000fe20000010100 */
[----:B------:R-:W-:Y:S01]  /*4f70*/  FMUL.FTZ R195, R52, R174 ;  /* 0x000000ae34c37220 */ /* 0x000fe20000410000 */
[----:B------:R-:W-:Y:S01]  /*4f80*/  FMUL.FTZ R206, R58, R115 ;  /* 0x000000733ace7220 */ /* 0x000fe20000410000 */
[C---:B------:R-:W-:Y:S01]  /*4f90*/  FMUL.FTZ R161, R126.reuse, R161 ;  /* 0x000000a17ea17220 */ /* 0x040fe20000410000 */
[C---:B------:R-:W-:Y:S01]  /*4fa0*/  FMUL.FTZ R198, R126.reuse, R197 ;  /* 0x000000c57ec67220 */ /* 0x040fe20000410000 */
[----:B------:R-:W-:Y:S01]  /*4fb0*/  FMUL.FTZ R197, R126, R163 ;  /* 0x000000a37ec57220 */ /* 0x000fe20000410000 */
[----:B------:R1:W4:Y:S01]  /*4fc0*/  F2F.F16.F32 R119, R117 ;  /* 0x0000007500777304 */ /* 0x0003220000200800 */
[-C--:B--2---:R-:W-:Y:S01]  /*4fd0*/  FMUL.FTZ R107, R207, R128.reuse ;  /* 0x00000080cf6b7220 */ /* 0x084fe20000410000 */
[----:B------:R-:W-:-:S03]  /*4fe0*/  FMUL.FTZ R186, R161, R128 ;  /* 0x00000080a1ba7220 */ /* 0x000fc60000410000 */
[----:B------:R-:W-:Y:S01]  /*4ff0*/  FMUL.FTZ R192, R56, R107 ;  /* 0x0000006b38c07220 */ /* 0x000fe20000410000 */
[----:B---3--:R-:W-:Y:S02]  /*5000*/  PRMT R183, R109, 0x5410, R112 ;  /* 0x000054106db77816 */ /* 0x008fe40000000070 */
[----:B------:R2:W3:Y:S01]  /*5010*/  F2F.F16.F32 R118, R203 ;  /* 0x000000cb00767304 */ /* 0x0004e20000200800 */
[-C--:B------:R-:W-:Y:S01]  /*5020*/  FMUL.FTZ R109, R221, R128.reuse ;  /* 0x00000080dd6d7220 */ /* 0x080fe20000410000 */
[-C--:B-1----:R-:W-:Y:S01]  /*5030*/  FMUL.FTZ R117, R117, R128.reuse ;  /* 0x0000008075757220 */ /* 0x082fe20000410000 */
[----:B------:R-:W-:Y:S02]  /*5040*/  FMUL.FTZ R112, R217, R128 ;  /* 0x00000080d9707220 */ /* 0x000fe40000410000 */
[----:B------:R-:W-:Y:S01]  /*5050*/  FMUL.FTZ R171, R63, R109 ;  /* 0x0000006d3fab7220 */ /* 0x000fe20000410000 */
[----:B------:R-:W-:Y:S01]  /*5060*/  FMUL.FTZ R204, R54, R117 ;  /* 0x0000007536cc7220 */ /* 0x000fe20000410000 */
[----:B----4-:R-:W-:Y:S01]  /*5070*/  PRMT R155, R119, 0x5410, R210 ;  /* 0x00005410779b7816 */ /* 0x010fe200000000d2 */
[----:B------:R-:W-:Y:S01]  /*5080*/  F2F.F16.F32 R173, R190 ;  /* 0x000000be00ad7304 */ /* 0x000fe20000200800 */
[----:B--2---:R-:W-:Y:S01]  /*5090*/  FMUL.FTZ R203, R51, R106 ;  /* 0x0000006a33cb7220 */ /* 0x004fe20000410000 */
[----:B---3--:R-:W-:-:S06]  /*50a0*/  IMAD.WIDE.U32 R118, R118, 0x10000, RZ ;  /* 0x0001000076767825 */ /* 0x008fcc00078e00ff */
[----:B------:R1:W-:Y:S08]  /*50b0*/  F2F.F16.F32 R162, R113 ;  /* 0x0000007100a27304 */ /* 0x0003f00000200800 */
[----:B------:R-:W2:Y:S01]  /*50c0*/  F2F.F16.F32 R219, R221 ;  /* 0x000000dd00db7304 */ /* 0x000ea20000200800 */
[----:B-1----:R-:W-:-:S07]  /*50d0*/  FMUL.FTZ R113, R113, R128 ;  /* 0x0000008071717220 */ /* 0x002fce0000410000 */
[----:B------:R-:W-:Y:S01]  /*50e0*/  F2F.F16.F32 R190, R198 ;  /* 0x000000c600be7304 */ /* 0x000fe20000200800 */
[----:B--2---:R-:W-:-:S07]  /*50f0*/  PRMT R219, R162, 0x5410, R219 ;  /* 0x00005410a2db7816 */ /* 0x004fce00000000db */
[----:B------:R-:W1:Y:S01]  /*5100*/  F2F.F16.F32 R163, R197 ;  /* 0x000000c500a37304 */ /* 0x000e620000200800 */
[----:B------:R-:W-:Y:S01]  /*5110*/  LOP3.LUT R162, R118, R111, RZ, 0xfc, !PT ;  /* 0x0000006f76a27212 */ /* 0x000fe200078efcff */
[----:B------:R-:W-:-:S04]  /*5120*/  FMUL.FTZ R111, R215, R128 ;  /* 0x00000080d76f7220 */ /* 0x000fc80000410000 */
[----:B------:R-:W-:Y:S02]  /*5130*/  FMUL.FTZ R170, R67, R111 ;  /* 0x0000006f43aa7220 */ /* 0x000fe40000410000 */
[----:B------:R2:W-:Y:S01]  /*5140*/  F2F.F16.F32 R152, R201 ;  /* 0x000000c900987304 */ /* 0x0005e20000200800 */
[----:B-1----:R-:W-:-:S07]  /*5150*/  PRMT R190, R190, 0x5410, R163 ;  /* 0x00005410bebe7816 */ /* 0x002fce00000000a3 */
[----:B------:R-:W-:Y:S01]  /*5160*/  F2F.F16.F32 R168, R217 ;  /* 0x000000d900a87304 */ /* 0x000fe20000200800 */
[----:B------:R-:W-:Y:S01]  /*5170*/  LOP3.LUT R163, R183, R119, RZ, 0xfc, !PT ;  /* 0x00000077b7a37212 */ /* 0x000fe200078efcff */
[----:B--2---:R-:W-:Y:S01]  /*5180*/  FMUL.FTZ R201, R55, R108 ;  /* 0x0000006c37c97220 */ /* 0x004fe20000410000 */
[----:B------:R-:W-:-:S04]  /*5190*/  IMAD.WIDE.U32 R118, R211, 0x10000, RZ ;  /* 0x00010000d3767825 */ /* 0x000fc800078e00ff */
[----:B------:R-:W-:Y:S01]  /*51a0*/  FMUL.FTZ R183, R169, R128 ;  /* 0x00000080a9b77220 */ /* 0x000fe20000410000 */
[----:B------:R-:W1:Y:S01]  /*51b0*/  LDC.64 R210, c[0x0][0x468] ;  /* 0x00011a00ffd27b82 */ /* 0x000e620000000a00 */
[----:B------:R-:W2:Y:S01]  /*51c0*/  F2F.F16.F32 R157, R215 ;  /* 0x000000d7009d7304 */ /* 0x000ea20000200800 */
[----:B------:R-:W-:-:S06]  /*51d0*/  LOP3.LUT R119, R213, R119, RZ, 0xfc, !PT ;  /* 0x00000077d5777212 */ /* 0x000fcc00078efcff */
[----:B------:R-:W3:Y:S01]  /*51e0*/  LDC.64 R212, c[0x0][0x478] ;  /* 0x00011e00ffd47b82 */ /* 0x000ee20000000a00 */
[----:B------:R4:W-:Y:S01]  /*51f0*/  F2F.F16.F32 R208, R193 ;  /* 0x000000c100d07304 */ /* 0x0009e20000200800 */
[----:B--2---:R-:W-:-:S07]  /*5200*/  PRMT R159, R168, 0x5410, R157 ;  /* 0x00005410a89f7816 */ /* 0x004fce000000009d */
[----:B------:R2:W5:Y:S01]  /*5210*/  F2F.F16.F32 R209, R207 ;  /* 0x000000cf00d17304 */ /* 0x0005620000200800 */
[----:B----4-:R-:W-:Y:S01]  /*5220*/  FMUL.FTZ R193, R53, R116 ;  /* 0x0000007435c17220 */ /* 0x010fe20000410000 */
[----:B------:R-:W-:-:S06]  /*5230*/  FMUL.FTZ R168, R66, R112 ;  /* 0x0000007042a87220 */ /* 0x000fcc0000410000 */
[----:B------:R-:W4:Y:S01]  /*5240*/  F2F.F16.F32 R164, R169 ;  /* 0x000000a900a47304 */ /* 0x000f220000200800 */
[----:B--2---:R-:W-:Y:S01]  /*5250*/  FADD.FTZ R207, -R160, R153 ;  /* 0x00000099a0cf7221 */ /* 0x004fe20000010100 */
[----:B------:R-:W-:Y:S01]  /*5260*/  FMUL.FTZ R160, R62, R113 ;  /* 0x000000713ea07220 */ /* 0x000fe20000410000 */
[----:B------:R-:W-:-:S04]  /*5270*/  IMAD.WIDE.U32 R152, R152, 0x10000, RZ ;  /* 0x0001000098987825 */ /* 0x000fc800078e00ff */
[----:B------:R-:W-:Y:S01]  /*5280*/  FMUL.FTZ R207, R126, R207 ;  /* 0x000000cf7ecf7220 */ /* 0x000fe20000410000 */
[----:B-----5:R-:W-:Y:S01]  /*5290*/  LOP3.LUT R118, R118, R209, RZ, 0xfc, !PT ;  /* 0x000000d176767212 */ /* 0x020fe200078efcff */
[----:B------:R-:W2:Y:S01]  /*52a0*/  F2F.F16.F32 R158, R200 ;  /* 0x000000c8009e7304 */ /* 0x000ea20000200800 */
[----:B------:R-:W-:Y:S02]  /*52b0*/  LOP3.LUT R157, R155, R153, RZ, 0xfc, !PT ;  /* 0x000000999b9d7212 */ /* 0x000fe400078efcff */
[----:B------:R-:W-:Y:S02]  /*52c0*/  LOP3.LUT R156, R152, R208, RZ, 0xfc, !PT ;  /* 0x000000d0989c7212 */ /* 0x000fe400078efcff */
[----:B------:R-:W5:Y:S01]  /*52d0*/  LDC.64 R208, c[0x0][0x390] ;  /* 0x0000e400ffd07b82 */ /* 0x000f620000000a00 */
[----:B----4-:R-:W-:Y:S02]  /*52e0*/  IMAD.WIDE.U32 R154, R164, 0x10000, RZ ;  /* 0x00010000a49a7825 */ /* 0x010fe400078e00ff */
[----:B------:R-:W4:Y:S02]  /*52f0*/  F2F.F16.F32 R167, R194 ;  /* 0x000000c200a77304 */ /* 0x000f240000200800 */
[----:B------:R-:W-:Y:S01]  /*5300*/  FMUL.FTZ R164, R61, R183 ;  /* 0x000000b73da47220 */ /* 0x000fe20000410000 */
[----:B------:R-:W-:Y:S01]  /*5310*/  LOP3.LUT R155, R219, R155, RZ, 0xfc, !PT ;  /* 0x0000009bdb9b7212 */ /* 0x000fe200078efcff */
[----:B--2---:R-:W-:-:S04]  /*5320*/  IMAD.WIDE.U32 R152, R158, 0x10000, RZ ;  /* 0x000100009e987825 */ /* 0x004fc800078e00ff */
[----:B------:R-:W2:Y:S01]  /*5330*/  F2F.F16.F32 R202, R202 ;  /* 0x000000ca00ca7304 */ /* 0x000ea20000200800 */
[----:B------:R-:W-:Y:S02]  /*5340*/  LOP3.LUT R159, R159, R153, RZ, 0xfc, !PT ;  /* 0x000000999f9f7212 */ /* 0x000fe400078efcff */
[----:B----4-:R-:W-:-:S05]  /*5350*/  LOP3.LUT R158, R152, R167, RZ, 0xfc, !PT ;  /* 0x000000a7989e7212 */ /* 0x010fca00078efcff */
[----:B------:R-:W-:Y:S01]  /*5360*/  F2F.F16.F32 R205, R205 ;  /* 0x000000cd00cd7304 */ /* 0x000fe20000200800 */
[----:B------:R-:W-:Y:S01]  /*5370*/  FMUL.FTZ R167, R60, R186 ;  /* 0x000000ba3ca77220 */ /* 0x000fe20000410000 */
[----:B--2---:R-:W-:-:S06]  /*5380*/  IMAD.WIDE.U32 R152, R202, 0x10000, RZ ;  /* 0x00010000ca987825 */ /* 0x004fcc00078e00ff */
[----:B------:R-:W2:Y:S08]  /*5390*/  F2F.F16.F32 R203, R203 ;  /* 0x000000cb00cb7304 */ /* 0x000eb00000200800 */
[----:B------:R-:W-:Y:S01]  /*53a0*/  F2F.F16.F32 R160, R160 ;  /* 0x000000a000a07304 */ /* 0x000fe20000200800 */
[----:B--2---:R-:W-:-:S07]  /*53b0*/  PRMT R203, R205, 0x5410, R203 ;  /* 0x00005410cdcb7816 */ /* 0x004fce00000000cb */
[----:B------:R-:W2:Y:S08]  /*53c0*/  F2F.F16.F32 R171, R171 ;  /* 0x000000ab00ab7304 */ /* 0x000eb00000200800 */
[----:B------:R-:W-:Y:S01]  /*53d0*/  F2F.F16.F32 R193, R193 ;  /* 0x000000c100c17304 */ /* 0x000fe20000200800 */
[----:B--2---:R-:W-:-:S07]  /*53e0*/  PRMT R205, R160, 0x5410, R171 ;  /* 0x00005410a0cd7816 */ /* 0x004fce00000000ab */
[----:B------:R-:W-:Y:S01]  /*53f0*/  F2F.F16.F32 R204, R204 ;  /* 0x000000cc00cc7304 */ /* 0x000fe20000200800 */
[----:B------:R-:W-:-:S07]  /*5400*/  LOP3.LUT R171, R203, R153, RZ, 0xfc, !PT ;  /* 0x00000099cbab7212 */ /* 0x000fce00078efcff */
[----:B------:R-:W2:Y:S08]  /*5410*/  F2F.F16.F32 R201, R201 ;  /* 0x000000c900c97304 */ /* 0x000eb00000200800 */
[----:B------:R-:W-:Y:S01]  /*5420*/  F2F.F16.F32 R196, R196 ;  /* 0x000000c400c47304 */ /* 0x000fe20000200800 */
[----:B--2---:R-:W-:-:S07]  /*5430*/  PRMT R201, R204, 0x5410, R201 ;  /* 0x00005410ccc97816 */ /* 0x004fce00000000c9 */
[----:B------:R2:W4:Y:S08]  /*5440*/  F2F.F16.F32 R165, R161 ;  /* 0x000000a100a57304 */ /* 0x0005300000200800 */
[----:B------:R-:W-:Y:S01]  /*5450*/  F2F.F16.F32 R195, R195 ;  /* 0x000000c300c37304 */ /* 0x000fe20000200800 */
[----:B--2---:R-:W-:Y:S01]  /*5460*/  IMAD.WIDE.U32 R160, R193, 0x10000, RZ ;  /* 0x00010000c1a07825 */ /* 0x004fe200078e00ff */
[----:B----4-:R-:W-:-:S06]  /*5470*/  LOP3.LUT R154, R154, R165, RZ, 0xfc, !PT ;  /* 0x000000a59a9a7212 */ /* 0x010fcc00078efcff */
[----:B------:R-:W2:Y:S01]  /*5480*/  F2F.F16.F32 R206, R206 ;  /* 0x000000ce00ce7304 */ /* 0x000ea20000200800 */
[----:B------:R-:W-:-:S07]  /*5490*/  LOP3.LUT R165, R201, R161, RZ, 0xfc, !PT ;  /* 0x000000a1c9a57212 */ /* 0x000fce00078efcff */
[----:B------:R4:W0:Y:S01]  /*54a0*/  F2F.F16.F32 R172, R164 ;  /* 0x000000a400ac7304 */ /* 0x0008220000200800 */
[----:B--2---:R-:W-:-:S07]  /*54b0*/  PRMT R173, R206, 0x5410, R173 ;  /* 0x00005410cead7816 */ /* 0x004fce00000000ad */
[----:B------:R-:W-:Y:S01]  /*54c0*/  F2F.F16.F32 R168, R168 ;  /* 0x000000a800a87304 */ /* 0x000fe20000200800 */
[----:B----4-:R-:W-:Y:S01]  /*54d0*/  LOP3.LUT R164, R160, R195, RZ, 0xfc, !PT ;  /* 0x000000c3a0a47212 */ /* 0x010fe200078efcff */
[----:B0-----:R-:W-:-:S06]  /*54e0*/  IMAD.WIDE.U32 R160, R172, 0x10000, RZ ;  /* 0x00010000aca07825 */ /* 0x001fcc00078e00ff */
[----:B------:R0:W2:Y:S08]  /*54f0*/  F2F.F16.F32 R215, R170 ;  /* 0x000000aa00d77304 */ /* 0x0000b00000200800 */
[----:B------:R4:W1:Y:S01]  /*5500*/  F2F.F16.F32 R169, R167 ;  /* 0x000000a700a97304 */ /* 0x0008620000200800 */
[----:B0-----:R-:W-:Y:S01]  /*5510*/  LOP3.LUT R170, R152, R196, RZ, 0xfc, !PT ;  /* 0x000000c498aa7212 */ /* 0x001fe200078efcff */
[----:B------:R-:W-:-:S04]  /*5520*/  IMAD.WIDE.U32 R152, R199, 0x10000, RZ ;  /* 0x00010000c7987825 */ /* 0x000fc800078e00ff */
[----:B------:R-:W-:Y:S01]  /*5530*/  FMUL.FTZ R196, R126, R166 ;  /* 0x000000a67ec47220 */ /* 0x000fe20000410000 */
[----:B------:R-:W-:Y:S01]  /*5540*/  LOP3.LUT R153, R173, R153, RZ, 0xfc, !PT ;  /* 0x00000099ad997212 */ /* 0x000fe200078efcff */
[----:B-----5:R-:W-:Y:S01]  /*5550*/  IMAD.WIDE.U32 R172, R182, 0x8, R208 ;  /* 0x00000008b6ac7825 */ /* 0x020fe200078e00d0 */
[----:B--2---:R-:W-:Y:S01]  /*5560*/  PRMT R193, R168, 0x5410, R215 ;  /* 0x00005410a8c17816 */ /* 0x004fe200000000d7 */
[----:B------:R-:W0:Y:S01]  /*5570*/  F2F.F16.F32 R192, R192 ;  /* 0x000000c000c07304 */ /* 0x000e220000200800 */
[----:B----4-:R-:W-:-:S03]  /*5580*/  LOP3.LUT R167, R205, R161, RZ, 0xfc, !PT ;  /* 0x000000a1cda77212 */ /* 0x010fc600078efcff */
[----:B------:R-:W2:Y:S01]  /*5590*/  LDG.E.64 R172, desc[UR8][R172.64] ;  /* 0x00000008acac7981 */ /* 0x000ea2000c1e1b00 */
[----:B-1----:R-:W-:Y:S01]  /*55a0*/  LOP3.LUT R166, R160, R169, RZ, 0xfc, !PT ;  /* 0x000000a9a0a67212 */ /* 0x002fe200078efcff */
[----:B---3--:R-:W-:-:S04]  /*55b0*/  IMAD.WIDE.U32 R168, R182, 0x8, R212 ;  /* 0x00000008b6a87825 */ /* 0x008fc800078e00d4 */
[----:B------:R-:W-:Y:S01]  /*55c0*/  IMAD.WIDE.U32 R160, R182, 0x8, R210 ;  /* 0x00000008b6a07825 */ /* 0x000fe200078e00d2 */
[----:B------:R1:W-:Y:S04]  /*55d0*/  STG.E.64 desc[UR8][R168.64], R162 ;  /* 0x000000a2a8007986 */ /* 0x0003e8000c101b08 */
[----:B------:R3:W-:Y:S01]  /*55e0*/  STG.E.64 desc[UR8][R160.64], R170 ;  /* 0x000000aaa0007986 */ /* 0x0007e2000c101b08 */
[----:B------:R-:W-:Y:S01]  /*55f0*/  FMUL.FTZ R182, R200, R128 ;  /* 0x00000080c8b67220 */ /* 0x000fe20000410000 */
[----:B0-----:R-:W-:Y:S01]  /*5600*/  LOP3.LUT R152, R152, R192, RZ, 0xfc, !PT ;  /* 0x000000c098987212 */ /* 0x001fe200078efcff */
[----:B------:R-:W-:Y:S01]  /*5610*/  F2F.F16.F32 R195, R207 ;  /* 0x000000cf00c37304 */ /* 0x000fe20000200800 */
[----:B-1----:R-:W-:-:S04]  /*5620*/  IMAD.WIDE.U32 R168, R181, 0x8, R208 ;  /* 0x00000008b5a87825 */ /* 0x002fc800078e00d0 */
[----:B------:R-:W-:-:S04]  /*5630*/  IMAD.WIDE.U32 R162, R181, 0x8, R212 ;  /* 0x00000008b5a27825 */ /* 0x000fc800078e00d4 */
[----:B---3--:R-:W-:Y:S01]  /*5640*/  FMUL.FTZ R171, R197, R128 ;  /* 0x00000080c5ab7220 */ /* 0x008fe20000410000 */
[----:B------:R-:W3:Y:S01]  /*5650*/  LDG.E.64 R168, desc[UR8][R168.64] ;  /* 0x00000008a8a87981 */ /* 0x000ee2000c1e1b00 */
[----:B------:R-:W-:-:S04]  /*5660*/  IMAD.WIDE.U32 R160, R181, 0x8, R210 ;  /* 0x00000008b5a07825 */ /* 0x000fc800078e00d2 */
[----:B------:R-:W-:Y:S01]  /*5670*/  FMUL.FTZ R170, R198, R128 ;  /* 0x00000080c6aa7220 */ /* 0x000fe20000410000 */
[----:B------:R0:W-:Y:S01]  /*5680*/  STG.E.64 desc[UR8][R162.64], R156 ;  /* 0x0000009ca2007986 */ /* 0x0001e2000c101b08 */
[----:B------:R-:W-:Y:S01]  /*5690*/  FMUL.FTZ R200, R71, R171 ;  /* 0x000000ab47c87220 */ /* 0x000fe20000410000 */
[----:B------:R-:W-:Y:S01]  /*56a0*/  FMUL.FTZ R199, R65, R182 ;  /* 0x000000b641c77220 */ /* 0x000fe20000410000 */
[----:B------:R-:W-:Y:S01]  /*56b0*/  F2F.F16.F32 R192, R196 ;  /* 0x000000c400c07304 */ /* 0x000fe20000200800 */
[----:B------:R1:W-:Y:S01]  /*56c0*/  STG.E.64 desc[UR8][R160.64], R164 ;  /* 0x000000a4a0007986 */ /* 0x0003e2000c101b08 */
[----:B------:R-:W-:Y:S01]  /*56d0*/  FMUL.FTZ R181, R70, R170 ;  /* 0x000000aa46b57220 */ /* 0x000fe20000410000 */
[----:B0-----:R-:W-:-:S04]  /*56e0*/  IMAD.WIDE.U32 R162, R180, 0x8, R208 ;  /* 0x00000008b4a27825 */ /* 0x001fc800078e00d0 */
[C---:B------:R-:W-:Y:S02]  /*56f0*/  IMAD.WIDE.U32 R156, R180.reuse, 0x8, R212 ;  /* 0x00000008b49c7825 */ /* 0x040fe400078e00d4 */
[----:B------:R-:W4:Y:S02]  /*5700*/  LDG.E.64 R162, desc[UR8][R162.64] ;  /* 0x00000008a2a27981 */ /* 0x000f24000c1e1b00 */
[----:B-1----:R-:W-:-:S04]  /*5710*/  IMAD.WIDE.U32 R160, R180, 0x8, R210 ;  /* 0x00000008b4a07825 */ /* 0x002fc800078e00d2 */
[----:B------:R-:W-:Y:S01]  /*5720*/  FMUL.FTZ R180, R194, R128 ;  /* 0x00000080c2b47220 */ /* 0x000fe20000410000 */
[----:B------:R0:W-:Y:S01]  /*5730*/  STG.E.64 desc[UR8][R156.64], R118 ;  /* 0x000000769c007986 */ /* 0x0001e2000c101b08 */
[----:B------:R-:W-:Y:S02]  /*5740*/  F2F.F16.F32 R198, R199 ;  /* 0x000000c700c67304 */ /* 0x000fe40000200800 */
[----:B------:R-:W-:Y:S01]  /*5750*/  FMUL.FTZ R194, R64, R180 ;  /* 0x000000b440c27220 */ /* 0x000fe20000410000 */
[----:B------:R1:W-:Y:S05]  /*5760*/  STG.E.64 desc[UR8][R160.64], R152 ;  /* 0x00000098a0007986 */ /* 0x0003ea000c101b08 */
[----:B------:R5:W-:Y:S01]  /*5770*/  F2F.F16.F32 R197, R181 ;  /* 0x000000b500c57304 */ /* 0x000be20000200800 */
[----:B0-----:R-:W-:-:S07]  /*5780*/  IMAD.WIDE.U32 R118, R179, 0x8, R208 ;  /* 0x00000008b3767825 */ /* 0x001fce00078e00d0 */
[----:B------:R-:W0:Y:S01]  /*5790*/  F2F.F16.F32 R200, R200 ;  /* 0x000000c800c87304 */ /* 0x000e220000200800 */
[----:B-1----:R-:W-:-:S04]  /*57a0*/  IMAD.WIDE.U32 R152, R179, 0x8, R212 ;  /* 0x00000008b3987825 */ /* 0x002fc800078e00d4 */
[----:B-----5:R-:W-:Y:S01]  /*57b0*/  FMUL.FTZ R181, R207, R128 ;  /* 0x00000080cfb57220 */ /* 0x020fe20000410000 */
[----:B------:R-:W5:Y:S03]  /*57c0*/  LDG.E.64 R118, desc[UR8][R118.64] ;  /* 0x0000000876767981 */ /* 0x000f66000c1e1b00 */
[----:B------:R-:W-:Y:S01]  /*57d0*/  FMUL.FTZ R199, R69, R181 ;  /* 0x000000b545c77220 */ /* 0x000fe20000410000 */
[----:B------:R1:W-:Y:S01]  /*57e0*/  STG.E.64 desc[UR8][R152.64], R154 ;  /* 0x0000009a98007986 */ /* 0x0003e2000c101b08 */
[----:B------:R-:W0:Y:S01]  /*57f0*/  F2F.F16.F32 R165, R194 ;  /* 0x000000c200a57304 */ /* 0x000e220000200800 */
[----:B------:R-:W-:-:S07]  /*5800*/  IMAD.WIDE.U32 R160, R178, 0x8, R212 ;  /* 0x00000008b2a07825 */ /* 0x000fce00078e00d4 */
[----:B------:R-:W0:Y:S01]  /*5810*/  F2F.F16.F32 R199, R199 ;  /* 0x000000c700c77304 */ /* 0x000e220000200800 */
[----:B-1----:R-:W-:-:S04]  /*5820*/  IMAD.WIDE.U32 R154, R179, 0x8, R210 ;  /* 0x00000008b39a7825 */ /* 0x002fc800078e00d2 */
[----:B------:R-:W-:Y:S01]  /*5830*/  FMUL.FTZ R179, R196, R128 ;  /* 0x00000080c4b37220 */ /* 0x000fe20000410000 */
[----:B0-----:R-:W-:-:S03]  /*5840*/  PRMT R201, R197, 0x5410, R200 ;  /* 0x00005410c5c97816 */ /* 0x001fc600000000c8 */
[----:B------:R-:W-:Y:S01]  /*5850*/  FMUL.FTZ R164, R68, R179 ;  /* 0x000000b344a47220 */ /* 0x000fe20000410000 */
[----:B------:R0:W-:Y:S01]  /*5860*/  STG.E.64 desc[UR8][R154.64], R166 ;  /* 0x000000a69a007986 */ /* 0x0001e2000c101b08 */
[C---:B------:R-:W-:Y:S02]  /*5870*/  IMAD.WIDE.U32 R152, R178.reuse, 0x8, R208 ;  /* 0x00000008b2987825 */ /* 0x040fe400078e00d0 */
[----:B------:R1:W1:Y:S02]  /*5880*/  F2F.F16.F32 R197, R164 ;  /* 0x000000a400c57304 */ /* 0x0002640000200800 */
[----:B------:R-:W-:Y:S02]  /*5890*/  IMAD.WIDE.U32 R156, R178, 0x8, R210 ;  /* 0x00000008b29c7825 */ /* 0x000fe400078e00d2 */
[----:B------:R-:W5:Y:S02]  /*58a0*/  LDG.E.64 R152, desc[UR8][R152.64] ;  /* 0x0000000898987981 */ /* 0x000f64000c1e1b00 */
[----:B0-----:R-:W-:-:S02]  /*58b0*/  IMAD.WIDE.U32 R154, R198, 0x10000, RZ ;  /* 0x00010000c69a7825 */ /* 0x001fc400078e00ff */
[----:B------:R0:W-:Y:S03]  /*58c0*/  STG.E.64 desc[UR8][R160.64], R158 ;  /* 0x0000009ea0007986 */ /* 0x0001e6000c101b08 */
[----:B------:R-:W-:Y:S02]  /*58d0*/  LOP3.LUT R155, R193, R155, RZ, 0xfc, !PT ;  /* 0x0000009bc19b7212 */ /* 0x000fe400078efcff */
[----:B------:R-:W-:-:S05]  /*58e0*/  LOP3.LUT R154, R154, R165, RZ, 0xfc, !PT ;  /* 0x000000a59a9a7212 */ /* 0x000fca00078efcff */
[----:B------:R1:W-:Y:S01]  /*58f0*/  STG.E.64 desc[UR8][R156.64], R154 ;  /* 0x0000009a9c007986 */ /* 0x0003e2000c101b08 */
[----:B0-----:R-:W-:-:S04]  /*5900*/  IMAD.WIDE.U32 R158, R195, 0x10000, RZ ;  /* 0x00010000c39e7825 */ /* 0x001fc800078e00ff */
[----:B------:R-:W-:-:S04]  /*5910*/  IMAD.WIDE.U32 R160, R137, 0x8, R208 ;  /* 0x0000000889a07825 */ /* 0x000fc800078e00d0 */
[----:B-1----:R-:W-:Y:S02]  /*5920*/  IMAD.WIDE.U32 R164, R137, 0x8, R210 ;  /* 0x0000000889a47825 */ /* 0x002fe400078e00d2 */
[----:B------:R-:W5:Y:S02]  /*5930*/  LDG.E.64 R160, desc[UR8][R160.64] ;  /* 0x00000008a0a07981 */ /* 0x000f64000c1e1b00 */
        /* <DEDUP_REMOVED lines=9> */
[----:B------:R-:W5:Y:S01]  /*59d0*/  LDG.E.64 R166, desc[UR8][R166.64] ;  /* 0x00000008a6a67981 */ /* 0x000f62000c1e1b00 */
[C-C-:B------:R-:W-:Y:S01]  /*59e0*/  FFMA.FTZ R134, R105.reuse, R134, R104.reuse ;  /* 0x0000008669867223 */ /* 0x140fe20000010068 */
[C-C-:B------:R-:W-:Y:S01]  /*59f0*/  FFMA.FTZ R130, R105.reuse, R130, R104.reuse ;  /* 0x0000008269827223 */ /* 0x140fe20000010068 */
[C-C-:B------:R-:W-:Y:S01]  /*5a00*/  FFMA.FTZ R136, R105.reuse, R136, R104.reuse ;  /* 0x0000008869887223 */ /* 0x140fe20000010068 */
[----:B------:R-:W-:Y:S01]  /*5a10*/  FFMA.FTZ R105, R105, R135, R104 ;  /* 0x0000008769697223 */ /* 0x000fe20000010068 */
[----:B------:R-:W-:Y:S01]  /*5a20*/  FADD.FTZ R133, -R134, R133 ;  /* 0x0000008586857221 */ /* 0x000fe20000010100 */
[----:B------:R-:W-:-:S02]  /*5a30*/  FADD.FTZ R129, -R130, R129 ;  /* 0x0000008182817221 */ /* 0x000fc40000010100 */
[----:B------:R-:W-:Y:S01]  /*5a40*/  FADD.FTZ R105, -R105, R132 ;  /* 0x0000008469697221 */ /* 0x000fe20000010100 */
[C---:B------:R-:W-:Y:S01]  /*5a50*/  FMUL.FTZ R133, R126.reuse, R133 ;  /* 0x000000857e857220 */ /* 0x040fe20000410000 */
[----:B------:R-:W-:Y:S01]  /*5a60*/  FMUL.FTZ R195, R126, R129 ;  /* 0x000000817ec37220 */ /* 0x000fe20000410000 */
[----:B------:R-:W-:Y:S01]  /*5a70*/  FADD.FTZ R129, -R136, R131 ;  /* 0x0000008388817221 */ /* 0x000fe20000010100 */
[C---:B------:R-:W-:Y:S01]  /*5a80*/  FMUL.FTZ R105, R126.reuse, R105 ;  /* 0x000000697e697220 */ /* 0x040fe20000410000 */
[-C--:B0-----:R-:W-:Y:S01]  /*5a90*/  FMUL.FTZ R154, R133, R128.reuse ;  /* 0x00000080859a7220 */ /* 0x081fe20000410000 */
[----:B------:R-:W0:Y:S01]  /*5aa0*/  F2F.F16.F32 R104, R133 ;  /* 0x0000008500687304 */ /* 0x000e220000200800 */
[----:B------:R-:W-:Y:S01]  /*5ab0*/  FMUL.FTZ R193, R126, R129 ;  /* 0x000000817ec17220 */ /* 0x000fe20000410000 */
[----:B------:R-:W-:Y:S01]  /*5ac0*/  FMUL.FTZ R155, R105, R128 ;  /* 0x00000080699b7220 */ /* 0x000fe20000410000 */
[----:B------:R-:W-:-:S03]  /*5ad0*/  FMUL.FTZ R126, R73, R154 ;  /* 0x0000009a497e7220 */ /* 0x000fc60000410000 */
[----:B------:R-:W-:Y:S02]  /*5ae0*/  FMUL.FTZ R134, R72, R155 ;  /* 0x0000009b48867220 */ /* 0x000fe40000410000 */
[----:B------:R0:W1:Y:S01]  /*5af0*/  F2F.F16.F32 R129, R105 ;  /* 0x0000006900817304 */ /* 0x0000620000200800 */
[-C--:B------:R-:W-:Y:S01]  /*5b00*/  FMUL.FTZ R137, R193, R128.reuse ;  /* 0x00000080c1897220 */ /* 0x080fe20000410000 */
[----:B------:R-:W-:-:S06]  /*5b10*/  FMUL.FTZ R136, R195, R128 ;  /* 0x00000080c3887220 */ /* 0x000fcc0000410000 */
[----:B------:R-:W1:Y:S01]  /*5b20*/  F2F.F16.F32 R132, R126 ;  /* 0x0000007e00847304 */ /* 0x000e620000200800 */
[----:B------:R-:W-:Y:S01]  /*5b30*/  FMUL.FTZ R156, R74, R137 ;  /* 0x000000894a9c7220 */ /* 0x000fe20000410000 */
[----:B------:R-:W-:Y:S01]  /*5b40*/  FMUL.FTZ R157, R75, R136 ;  /* 0x000000884b9d7220 */ /* 0x000fe20000410000 */
[----:B0-----:R-:W-:-:S05]  /*5b50*/  IMAD.WIDE.U32 R104, R104, 0x10000, RZ ;  /* 0x0001000068687825 */ /* 0x001fca00078e00ff */
[----:B------:R-:W-:Y:S08]  /*5b60*/  F2F.F16.F32 R131, R195 ;  /* 0x000000c300837304 */ /* 0x000ff00000200800 */
[----:B------:R-:W0:Y:S08]  /*5b70*/  F2F.F16.F32 R130, R193 ;  /* 0x000000c100827304 */ /* 0x000e300000200800 */
[----:B------:R-:W0:Y:S01]  /*5b80*/  F2F.F16.F32 R135, R134 ;  /* 0x0000008600877304 */ /* 0x000e220000200800 */
[----:B-1----:R-:W-:Y:S01]  /*5b90*/  LOP3.LUT R104, R104, R129, RZ, 0xfc, !PT ;  /* 0x0000008168687212 */ /* 0x002fe200078efcff */
[----:B------:R-:W-:-:S06]  /*5ba0*/  IMAD.WIDE.U32 R128, R132, 0x10000, RZ ;  /* 0x0001000084807825 */ /* 0x000fcc00078e00ff */
[----:B------:R-:W-:Y:S01]  /*5bb0*/  F2F.F16.F32 R156, R156 ;  /* 0x0000009c009c7304 */ /* 0x000fe20000200800 */
[----:B0-----:R-:W-:-:S07]  /*5bc0*/  PRMT R131, R130, 0x5410, R131 ;  /* 0x0000541082837816 */ /* 0x001fce0000000083 */
[----:B------:R-:W0:Y:S01]  /*5bd0*/  F2F.F16.F32 R157, R157 ;  /* 0x0000009d009d7304 */ /* 0x000e220000200800 */
[----:B------:R-:W-:Y:S02]  /*5be0*/  LOP3.LUT R128, R128, R135, RZ, 0xfc, !PT ;  /* 0x0000008780807212 */ /* 0x000fe400078efcff */
[----:B------:R-:W-:Y:S02]  /*5bf0*/  LOP3.LUT R105, R131, R105, RZ, 0xfc, !PT ;  /* 0x0000006983697212 */ /* 0x000fe400078efcff */
[----:B0-----:R-:W-:-:S04]  /*5c00*/  PRMT R159, R156, 0x5410, R157 ;  /* 0x000054109c9f7816 */ /* 0x001fc8000000009d */
[----:B------:R-:W-:Y:S02]  /*5c10*/  LOP3.LUT R129, R159, R129, RZ, 0xfc, !PT ;  /* 0x000000819f817212 */ /* 0x000fe400078efcff */
[--C-:B--2---:R-:W-:Y:S01]  /*5c20*/  SHF.R.U32.HI R131, RZ, 0x10, R173.reuse ;  /* 0x00000010ff837819 */ /* 0x104fe200000116ad */
[----:B------:R-:W-:Y:S01]  /*5c30*/  HADD2.F32 R132, -RZ, R172.H0_H0 ;  /* 0x200000acff847230 */ /* 0x000fe20000004100 */
[----:B------:R-:W-:-:S03]  /*5c40*/  SHF.R.U64 R126, R172, 0x10, R173 ;  /* 0x00000010ac7e7819 */ /* 0x000fc600000012ad */
[----:B------:R-:W-:Y:S01]  /*5c50*/  HADD2.F32 R131, -RZ, R131.H0_H0 ;  /* 0x20000083ff837230 */ /* 0x000fe20000004100 */
[--C-:B---3--:R-:W-:Y:S01]  /*5c60*/  SHF.R.U64 R195, R168, 0x10, R169.reuse ;  /* 0x00000010a8c37819 */ /* 0x108fe200000012a9 */
[----:B------:R-:W-:Y:S01]  /*5c70*/  HADD2.F32 R192, -RZ, R169.H0_H0 ;  /* 0x200000a9ffc07230 */ /* 0x000fe20000004100 */
[----:B------:R-:W-:-:S04]  /*5c80*/  SHF.R.U32.HI R169, RZ, 0x10, R169 ;  /* 0x00000010ffa97819 */ /* 0x000fc800000116a9 */
[----:B------:R-:W-:Y:S01]  /*5c90*/  FMUL.FTZ R192, R117, R192 ;  /* 0x000000c075c07220 */ /* 0x000fe20000410000 */
[----:B------:R-:W-:Y:S02]  /*5ca0*/  HADD2.F32 R117, -RZ, R169.H0_H0 ;  /* 0x200000a9ff757230 */ /* 0x000fe40000004100 */
[----:B------:R-:W-:-:S03]  /*5cb0*/  HADD2.F32 R135, -RZ, R168.H0_H0 ;  /* 0x200000a8ff877230 */ /* 0x000fc60000004100 */
[----:B------:R-:W-:Y:S01]  /*5cc0*/  FMUL.FTZ R134, R108, R117 ;  /* 0x000000756c867220 */ /* 0x000fe20000410000 */
[----:B------:R-:W-:Y:S02]  /*5cd0*/  HADD2.F32 R195, -RZ, R195.H0_H0 ;  /* 0x200000c3ffc37230 */ /* 0x000fe40000004100 */
[----:B------:R-:W-:Y:S01]  /*5ce0*/  FMUL.FTZ R172, R174, R135 ;  /* 0x00000087aeac7220 */ /* 0x000fe20000410000 */
[----:B------:R-:W-:Y:S02]  /*5cf0*/  FMUL.FTZ R106, R106, R131 ;  /* 0x000000836a6a7220 */ /* 0x000fe40000410000 */
[----:B------:R-:W-:Y:S01]  /*5d00*/  FMUL.FTZ R195, R116, R195 ;  /* 0x000000c374c37220 */ /* 0x000fe20000410000 */
[--C-:B----4-:R-:W-:Y:S01]  /*5d10*/  SHF.R.U64 R135, R162, 0x10, R163.reuse ;  /* 0x00000010a2877819 */ /* 0x110fe200000012a3 */
[----:B------:R-:W-:Y:S01]  /*5d20*/  HADD2.F32 R162, -RZ, R162.H0_H0 ;  /* 0x200000a2ffa27230 */ /* 0x000fe20000004100 */
[----:B------:R-:W-:Y:S01]  /*5d30*/  SHF.R.U32.HI R156, RZ, 0x10, R163 ;  /* 0x00000010ff9c7819 */ /* 0x000fe200000116a3 */
[----:B------:R-:W-:-:S02]  /*5d40*/  HADD2.F32 R116, -RZ, R163.H0_H0 ;  /* 0x200000a3ff747230 */ /* 0x000fc40000004100 */
[----:B------:R-:W-:Y:S02]  /*5d50*/  HADD2.F32 R135, -RZ, R135.H0_H0 ;  /* 0x20000087ff877230 */ /* 0x000fe40000004100 */
[----:B------:R-:W-:Y:S01]  /*5d60*/  FMUL.FTZ R107, R107, R162 ;  /* 0x000000a26b6b7220 */ /* 0x000fe20000410000 */
[----:B------:R-:W-:Y:S02]  /*5d70*/  HADD2.F32 R133, -RZ, R173.H0_H0 ;  /* 0x200000adff857230 */ /* 0x000fe40000004100 */
[----:B------:R-:W-:-:S04]  /*5d80*/  IMAD.WIDE.U32 R130, R127, 0x8, R212 ;  /* 0x000000087f827825 */ /* 0x000fc800078e00d4 */
[----:B------:R-:W-:Y:S01]  /*5d90*/  HADD2.F32 R117, -RZ, R156.H0_H0 ;  /* 0x2000009cff757230 */ /* 0x000fe20000004100 */
[----:B-----5:R-:W-:-:S05]  /*5da0*/  SHF.R.U32.HI R108, RZ, 0x10, R119 ;  /* 0x00000010ff6c7819 */ /* 0x020fca0000011677 */
[----:B------:R-:W-:Y:S02]  /*5db0*/  HADD2.F32 R108, -RZ, R108.H0_H0 ;  /* 0x2000006cff6c7230 */ /* 0x000fe40000004100 */
[----:B------:R-:W-:-:S03]  /*5dc0*/  HADD2.F32 R162, -RZ, R119.H0_H0 ;  /* 0x20000077ffa27230 */ /* 0x000fc60000004100 */
[----:B------:R-:W-:Y:S01]  /*5dd0*/  FMUL.FTZ R163, R109, R108 ;  /* 0x0000006c6da37220 */ /* 0x000fe20000410000 */
[----:B------:R-:W-:Y:S02]  /*5de0*/  HADD2.F32 R126, -RZ, R126.H0_H0 ;  /* 0x2000007eff7e7230 */ /* 0x000fe40000004100 */
[----:B------:R-:W-:Y:S01]  /*5df0*/  FMUL.FTZ R114, R114, R135 ;  /* 0x0000008772727220 */ /* 0x000fe20000410000 */
[----:B------:R-:W-:Y:S01]  /*5e00*/  FMUL.FTZ R162, R113, R162 ;  /* 0x000000a271a27220 */ /* 0x000fe20000410000 */
[----:B------:R-:W-:Y:S01]  /*5e10*/  FMUL.FTZ R133, R176, R133 ;  /* 0x00000085b0857220 */ /* 0x000fe20000410000 */
[----:B------:R-:W-:Y:S01]  /*5e20*/  FMUL.FTZ R115, R115, R116 ;  /* 0x0000007473737220 */ /* 0x000fe20000410000 */
[----:B------:R-:W-:Y:S01]  /*5e30*/  FMUL.FTZ R135, R110, R117 ;  /* 0x000000756e877220 */ /* 0x000fe20000410000 */
[----:B------:R0:W-:Y:S01]  /*5e40*/  STG.E.64 desc[UR8][R130.64], R104 ;  /* 0x0000006882007986 */ /* 0x0001e2000c101b08 */
[----:B------:R-:W-:Y:S01]  /*5e50*/  SHF.R.U64 R110, R118, 0x10, R119 ;  /* 0x00000010766e7819 */ /* 0x000fe20000001277 */
[----:B------:R-:W-:Y:S01]  /*5e60*/  FMUL.FTZ R173, R175, R126 ;  /* 0x0000007eafad7220 */ /* 0x000fe20000410000 */
[----:B------:R-:W-:Y:S01]  /*5e70*/  FMUL.FTZ R132, R177, R132 ;  /* 0x00000084b1847220 */ /* 0x000fe20000410000 */
[----:B------:R-:W-:-:S04]  /*5e80*/  IMAD.WIDE.U32 R126, R127, 0x8, R210 ;  /* 0x000000087f7e7825 */ /* 0x000fc800078e00d2 */
[----:B------:R-:W-:Y:S01]  /*5e90*/  HADD2.F32 R177, -RZ, R118.H0_H0 ;  /* 0x20000076ffb17230 */ /* 0x000fe20000004100 */
[--C-:B------:R-:W-:Y:S01]  /*5ea0*/  SHF.R.U64 R113, R152, 0x10, R153.reuse ;  /* 0x0000001098717819 */ /* 0x100fe20000001299 */
[----:B------:R-:W-:Y:S01]  /*5eb0*/  HADD2.F32 R193, -RZ, R152.H0_H0 ;  /* 0x20000098ffc17230 */ /* 0x000fe20000004100 */
[----:B------:R-:W-:Y:S01]  /*5ec0*/  SHF.R.U32.HI R152, RZ, 0x10, R153 ;  /* 0x00000010ff987819 */ /* 0x000fe20000011699 */
[----:B------:R-:W-:Y:S02]  /*5ed0*/  HADD2.F32 R110, -RZ, R110.H0_H0 ;  /* 0x2000006eff6e7230 */ /* 0x000fe40000004100 */
[----:B------:R-:W-:Y:S02]  /*5ee0*/  HADD2.F32 R117, -RZ, R153.H0_H0 ;  /* 0x20000099ff757230 */ /* 0x000fe40000004100 */
        /* <DEDUP_REMOVED lines=9> */
[----:B------:R-:W-:Y:S01]  /*5f80*/  HADD2.F32 R109, -RZ, R161.H0_H0 ;  /* 0x200000a1ff6d7230 */ /* 0x000fe20000004100 */
[----:B------:R-:W-:-:S02]  /*5f90*/  SHF.R.U64 R176, R160, 0x10, R161 ;  /* 0x00000010a0b07819 */ /* 0x000fc400000012a1 */
[----:B------:R-:W-:Y:S02]  /*5fa0*/  SHF.R.U32.HI R116, RZ, 0x10, R161 ;  /* 0x00000010ff747819 */ /* 0x000fe400000116a1 */
[----:B------:R-:W-:Y:S01]  /*5fb0*/  FMUL.FTZ R174, R170, R109 ;  /* 0x0000006daaae7220 */ /* 0x000fe20000410000 */
[----:B------:R-:W-:Y:S02]  /*5fc0*/  HADD2.F32 R160, -RZ, R160.H0_H0 ;  /* 0x200000a0ffa07230 */ /* 0x000fe40000004100 */
[----:B------:R-:W-:Y:S02]  /*5fd0*/  HADD2.F32 R176, -RZ, R176.H0_H0 ;  /* 0x200000b0ffb07230 */ /* 0x000fe40000004100 */
[----:B------:R-:W-:Y:S01]  /*5fe0*/  HADD2.F32 R116, -RZ, R116.H0_H0 ;  /* 0x20000074ff747230 */ /* 0x000fe20000004100 */
[--C-:B0-----:R-:W-:Y:S02]  /*5ff0*/  SHF.R.U64 R105, R166, 0x10, R167.reuse ;  /* 0x00000010a6697819 */ /* 0x101fe400000012a7 */
[----:B------:R-:W-:Y:S01]  /*6000*/  SHF.R.U32.HI R109, RZ, 0x10, R167 ;  /* 0x00000010ff6d7819 */ /* 0x000fe200000116a7 */
        /* <DEDUP_REMOVED lines=12> */
.L_x_7613:
        /* <DEDUP_REMOVED lines=9> */
[----:B------:R-:W-:Y:S02]  /*6160*/  HADD2.F32 R111, -RZ, R106.H0_H0 ;  /* 0x2000006aff6f7230 */ /* 0x000fe40000004100 */
[----:B------:R-:W-:Y:S01]  /*6170*/  FADD.FTZ R204, -R204, R209 ;  /* 0x000000d1cccc7221 */ /* 0x000fe20000010100 */
[----:B------:R-:W-:Y:S01]  /*6180*/  FFMA.FTZ R119, R105, R190, R104 ;  /* 0x000000be69777223 */ /* 0x000fe20000010068 */
[----:B------:R-:W-:Y:S01]  /*6190*/  FADD.FTZ R198, -R198, R199 ;  /* 0x000000c7c6c67221 */ /* 0x000fe20000010100 */
[----:B------:R-:W-:-:S02]  /*61a0*/  HADD2.F32 R161, -RZ, R161.H0_H0 ;  /* 0x200000a1ffa17230 */ /* 0x000fc40000004100 */
[C---:B------:R-:W-:Y:S01]  /*61b0*/  FFMA.FTZ R111, R126.reuse, R204, R111 ;  /* 0x000000cc7e6f7223 */ /* 0x040fe2000001006f */
[----:B------:R-:W-:Y:S01]  /*61c0*/  MOV R106, R138 ;  /* 0x0000008a006a7202 */ /* 0x000fe20000000f00 */
[----:B------:R-:W-:Y:S01]  /*61d0*/  FFMA.FTZ R107, R105, R152, R104 ;  /* 0x00000098696b7223 */ /* 0x000fe20000010068 */
[----:B------:R-:W-:Y:S01]  /*61e0*/  FADD.FTZ R119, -R119, R162 ;  /* 0x000000a277777221 */ /* 0x000fe20000010100 */
[----:B------:R-:W-:Y:S01]  /*61f0*/  FMUL.FTZ R162, R111, R128 ;  /* 0x000000806fa27220 */ /* 0x000fe20000410000 */
[----:B------:R-:W-:Y:S01]  /*6200*/  FFMA.FTZ R161, R126, R198, R161 ;  /* 0x000000c67ea17223 */ /* 0x000fe200000100a1 */
[----:B------:R-:W-:Y:S02]  /*6210*/  HADD2.F32 R111, -RZ, R106.H0_H0 ;  /* 0x2000006aff6f7230 */ /* 0x000fe40000004100 */
[----:B------:R-:W-:Y:S01]  /*6220*/  FADD.FTZ R107, -R107, R210 ;  /* 0x000000d26b6b7221 */ /* 0x000fe20000010100 */
[--C-:B------:R-:W-:Y:S01]  /*6230*/  FFMA.FTZ R109, R105, R197, R104.reuse ;  /* 0x000000c5696d7223 */ /* 0x100fe20000010068 */
[----:B------:R-:W-:Y:S01]  /*6240*/  SHF.R.U32.HI R197, RZ, 0x10, R141 ;  /* 0x00000010ffc57819 */ /* 0x000fe2000001168d */
[----:B------:R-:W-:Y:S01]  /*6250*/  FMUL.FTZ R161, R161, R128 ;  /* 0x00000080a1a17220 */ /* 0x000fe20000410000 */
[C-C-:B------:R-:W-:Y:S01]  /*6260*/  FFMA.FTZ R192, R105.reuse, R192, R104.reuse ;  /* 0x000000c069c07223 */ /* 0x140fe20000010068 */
[----:B------:R-:W-:Y:S01]  /*6270*/  FFMA.FTZ R166, R105, R166, R104 ;  /* 0x000000a669a67223 */ /* 0x000fe20000010068 */
[----:B------:R-:W-:Y:S01]  /*6280*/  SHF.R.U64 R112, R138, 0x10, R139 ;  /* 0x000000108a707819 */ /* 0x000fe2000000128b */
[----:B------:R-:W-:Y:S01]  /*6290*/  FFMA.FTZ R107, R126, R107, R111 ;  /* 0x0000006b7e6b7223 */ /* 0x000fe2000001006f */
[----:B------:R-:W-:Y:S01]  /*62a0*/  FMUL.FTZ R110, R51, R161 ;  /* 0x000000a1336e7220 */ /* 0x000fe20000410000 */
[----:B------:R-:W-:-:S02]  /*62b0*/  HADD2.F32 R197, -RZ, R197.H0_H0 ;  /* 0x200000c5ffc57230 */ /* 0x000fc40000004100 */
[----:B------:R-:W-:Y:S01]  /*62c0*/  FADD.FTZ R193, -R192, R193 ;  /* 0x000000c1c0c17221 */ /* 0x000fe20000010100 */
[C-C-:B------:R-:W-:Y:S01]  /*62d0*/  FFMA.FTZ R117, R105.reuse, R169, R104.reuse ;  /* 0x000000a969757223 */ /* 0x140fe20000010068 */
[--C-:B------:R-:W-:Y:S01]  /*62e0*/  FFMA.FTZ R114, R105, R183, R104.reuse ;  /* 0x000000b769727223 */ /* 0x100fe20000010068 */
[----:B------:R-:W-:Y:S01]  /*62f0*/  FADD.FTZ R169, -R166, R163 ;  /* 0x000000a3a6a97221 */ /* 0x000fe20000010100 */
[----:B------:R-:W-:Y:S02]  /*6300*/  HADD2.F32 R111, -RZ, R112.H0_H0 ;  /* 0x20000070ff6f7230 */ /* 0x000fe40000004100 */
[----:B------:R-:W-:Y:S01]  /*6310*/  FMUL.FTZ R163, R107, R128 ;  /* 0x000000806ba37220 */ /* 0x000fe20000410000 */
[----:B------:R-:W-:Y:S01]  /*6320*/  MOV R112, R141 ;  /* 0x0000008d00707202 */ /* 0x000fe20000000f00 */
[----:B------:R1:W-:Y:S01]  /*6330*/  F2F.F16.F32 R107, R110 ;  /* 0x0000006e006b7304 */ /* 0x0003e20000200800 */
[----:B------:R-:W-:Y:S01]  /*6340*/  FADD.FTZ R171, -R114, R171 ;  /* 0x000000ab72ab7221 */ /* 0x000fe20000010100 */
[----:B------:R-:W-:Y:S01]  /*6350*/  FFMA.FTZ R193, R126, R193, R197 ;  /* 0x000000c17ec17223 */ /* 0x000fe200000100c5 */
[C-C-:B------:R-:W-:Y:S01]  /*6360*/  FFMA.FTZ R200, R105.reuse, R200, R104.reuse ;  /* 0x000000c869c87223 */ /* 0x140fe20000010068 */
[C-C-:B------:R-:W-:Y:S01]  /*6370*/  FFMA.FTZ R114, R105.reuse, R159, R104.reuse ;  /* 0x0000009f69727223 */ /* 0x140fe20000010068 */
[----:B------:R-:W-:Y:S01]  /*6380*/  SHF.R.U64 R116, R140, 0x10, R141 ;  /* 0x000000108c747819 */ /* 0x000fe2000000128d */
[C-C-:B------:R-:W-:Y:S01]  /*6390*/  FFMA.FTZ R113, R105.reuse, R201, R104.reuse ;  /* 0x000000c969717223 */ /* 0x140fe20000010068 */
[----:B------:R-:W-:Y:S01]  /*63a0*/  FFMA.FTZ R194, R105, R194, R104 ;  /* 0x000000c269c27223 */ /* 0x000fe20000010068 */
[----:B------:R-:W-:Y:S01]  /*63b0*/  HADD2.F32 R183, -RZ, R112.H0_H0 ;  /* 0x20000070ffb77230 */ /* 0x000fe20000004100 */
[----:B-1----:R-:W-:Y:S01]  /*63c0*/  MOV R110, R140 ;  /* 0x0000008c006e7202 */ /* 0x002fe20000000f00 */
[----:B------:R-:W-:Y:S01]  /*63d0*/  FMUL.FTZ R159, R193, R128 ;  /* 0x00000080c19f7220 */ /* 0x000fe20000410000 */
[----:B------:R-:W-:Y:S01]  /*63e0*/  FADD.FTZ R207, -R200, R207 ;  /* 0x000000cfc8cf7221 */ /* 0x000fe20000010100 */
[----:B------:R-:W-:Y:S01]  /*63f0*/  FADD.FTZ R193, -R114, R155 ;  /* 0x0000009b72c17221 */ /* 0x000fe20000010100 */
[----:B------:R-:W-:Y:S01]  /*6400*/  FADD.FTZ R113, -R113, R208 ;  /* 0x000000d071717221 */ /* 0x000fe20000010100 */
[----:B------:R-:W-:-:S02]  /*6410*/  HADD2.F32 R197, -RZ, R110.H0_H0 ;  /* 0x2000006effc57230 */ /* 0x000fc40000004100 */
[----:B------:R-:W-:Y:S01]  /*6420*/  FADD.FTZ R195, -R194, R195 ;  /* 0x000000c3c2c37221 */ /* 0x000fe20000010100 */
[----:B------:R-:W-:Y:S01]  /*6430*/  HADD2.F32 R155, -RZ, R116.H0_H0 ;  /* 0x20000074ff9b7230 */ /* 0x000fe20000004100 */
[----:B------:R-:W-:Y:S01]  /*6440*/  MOV R116, R143 ;  /* 0x0000008f00747202 */ /* 0x000fe20000000f00 */
[C-C-:B------:R-:W-:Y:S01]  /*6450*/  FFMA.FTZ R196, R105.reuse, R196, R104.reuse ;  /* 0x000000c469c47223 */ /* 0x140fe20000010068 */
[C---:B------:R-:W-:Y:S01]  /*6460*/  FFMA.FTZ R183, R126.reuse, R207, R183 ;  /* 0x000000cf7eb77223 */ /* 0x040fe200000100b7 */
[--C-:B------:R-:W-:Y:S01]  /*6470*/  FFMA.FTZ R199, R105, R186, R104.reuse ;  /* 0x000000ba69c77223 */ /* 0x100fe20000010068 */
[C---:B------:R-:W-:Y:S01]  /*6480*/  FFMA.FTZ R113, R126.reuse, R113, R197 ;  /* 0x000000717e717223 */ /* 0x040fe200000100c5 */
[----:B------:R-:W-:Y:S01]  /*6490*/  FFMA.FTZ R195, R126, R195, R155 ;  /* 0x000000c37ec37223 */ /* 0x000fe2000001009b */
[----:B------:R-:W-:Y:S01]  /*64a0*/  FMUL.FTZ R114, R55, R159 ;  /* 0x0000009f37727220 */ /* 0x000fe20000410000 */
[----:B------:R-:W-:Y:S01]  /*64b0*/  FFMA.FTZ R197, R105, R157, R104 ;  /* 0x0000009d69c57223 */ /* 0x000fe20000010068 */
[----:B------:R-:W-:-:S02]  /*64c0*/  HADD2.F32 R155, -RZ, R116.H0_H0 ;  /* 0x20000074ff9b7230 */ /* 0x000fc40000004100 */
[----:B------:R-:W-:Y:S01]  /*64d0*/  FADD.FTZ R205, -R196, R205 ;  /* 0x000000cdc4cd7221 */ /* 0x000fe20000010100 */
[----:B------:R-:W-:Y:S01]  /*64e0*/  FMUL.FTZ R192, R183, R128 ;  /* 0x00000080b7c07220 */ /* 0x000fe20000410000 */
[----:B------:R-:W-:Y:S01]  /*64f0*/  SHF.R.U32.HI R157, RZ, 0x10, R143 ;  /* 0x00000010ff9d7819 */ /* 0x000fe2000001168f */
[----:B------:R-:W-:Y:S01]  /*6500*/  FADD.FTZ R183, -R199, R172 ;  /* 0x000000acc7b77221 */ /* 0x000fe20000010100 */
[----:B------:R-:W-:Y:S01]  /*6510*/  FFMA.FTZ R174, R105, R174, R104 ;  /* 0x000000ae69ae7223 */ /* 0x000fe20000010068 */
[-C--:B------:R-:W-:Y:S01]  /*6520*/  FMUL.FTZ R172, R113, R128.reuse ;  /* 0x0000008071ac7220 */ /* 0x080fe20000410000 */
[----:B------:R-:W-:Y:S01]  /*6530*/  FFMA.FTZ R155, R126, R205, R155 ;  /* 0x000000cd7e9b7223 */ /* 0x000fe2000001009b */
[----:B------:R1:W-:Y:S01]  /*6540*/  F2F.F16.F32 R113, R114 ;  /* 0x0000007200717304 */ /* 0x0003e20000200800 */
[----:B------:R-:W-:Y:S02]  /*6550*/  HADD2.F32 R157, -RZ, R157.H0_H0 ;  /* 0x2000009dff9d7230 */ /* 0x000fe40000004100 */
[----:B------:R-:W-:Y:S01]  /*6560*/  FADD.FTZ R175, -R174, R175 ;  /* 0x000000afaeaf7221 */ /* 0x000fe20000010100 */
[----:B------:R-:W-:Y:S01]  /*6570*/  FADD.FTZ R197, -R197, R156 ;  /* 0x0000009cc5c57221 */ /* 0x000fe20000010100 */
[----:B------:R-:W-:Y:S01]  /*6580*/  SHF.R.U64 R116, R142, 0x10, R143 ;  /* 0x000000108e747819 */ /* 0x000fe2000000128f */
[----:B------:R-:W-:Y:S01]  /*6590*/  FMUL.FTZ R156, R155, R128 ;  /* 0x000000809b9c7220 */ /* 0x000fe20000410000 */
[----:B------:R-:W-:Y:S01]  /*65a0*/  FFMA.FTZ R176, R105, R176, R104 ;  /* 0x000000b069b07223 */ /* 0x000fe20000010068 */
[----:B------:R-:W-:Y:S01]  /*65b0*/  FADD.FTZ R109, -R109, R206 ;  /* 0x000000ce6d6d7221 */ /* 0x000fe20000010100 */
[----:B------:R-:W-:Y:S01]  /*65c0*/  FFMA.FTZ R157, R126, R175, R157 ;  /* 0x000000af7e9d7223 */ /* 0x000fe2000001009d */
[----:B-1----:R-:W-:Y:S01]  /*65d0*/  MOV R114, R142 ;  /* 0x0000008e00727202 */ /* 0x002fe20000000f00 */
[----:B------:R-:W-:Y:S01]  /*65e0*/  HADD2.F32 R116, -RZ, R116.H0_H0 ;  /* 0x20000074ff747230 */ /* 0x000fe20000004100 */
[----:B------:R-:W-:Y:S01]  /*65f0*/  MOV R152, R145 ;  /* 0x0000009100987202 */ /* 0x000fe20000000f00 */
[----:B------:R-:W-:Y:S01]  /*6600*/  FADD.FTZ R177, -R176, R177 ;  /* 0x000000b1b0b17221 */ /* 0x000fe20000010100 */
[----:B------:R-:W-:Y:S01]  /*6610*/  MOV R118, R144 ;  /* 0x0000009000767202 */ /* 0x000fe20000000f00 */
[----:B------:R-:W-:-:S02]  /*6620*/  HADD2.F32 R155, -RZ, R114.H0_H0 ;  /* 0x20000072ff9b7230 */ /* 0x000fc40000004100 */
[----:B------:R-:W-:Y:S01]  /*6630*/  FMUL.FTZ R157, R157, R128 ;  /* 0x000000809d9d7220 */ /* 0x000fe20000410000 */
[----:B------:R-:W-:Y:S01]  /*6640*/  FFMA.FTZ R175, R105, R158, R104 ;  /* 0x0000009e69af7223 */ /* 0x000fe20000010068 */
[C---:B------:R-:W-:Y:S01]  /*6650*/  FFMA.FTZ R177, R126.reuse, R177, R116 ;  /* 0x000000b17eb17223 */ /* 0x040fe20000010074 */
[----:B------:R-:W-:Y:S02]  /*6660*/  HADD2.F32 R118, -RZ, R118.H0_H0 ;  /* 0x20000076ff767230 */ /* 0x000fe40000004100 */
[C---:B------:R-:W-:Y:S01]  /*6670*/  FFMA.FTZ R109, R126.reuse, R109, R155 ;  /* 0x0000006d7e6d7223 */ /* 0x040fe2000001009b */
[----:B------:R-:W-:Y:S02]  /*6680*/  HADD2.F32 R155, -RZ, R152.H0_H0 ;  /* 0x20000098ff9b7230 */ /* 0x000fe40000004100 */
[----:B------:R-:W-:Y:S01]  /*6690*/  FMUL.FTZ R116, R59, R157 ;  /* 0x0000009d3b747220 */ /* 0x000fe20000410000 */
[----:B------:R-:W-:Y:S01]  /*66a0*/  FFMA.FTZ R160, R105, R160, R104 ;  /* 0x000000a069a07223 */ /* 0x000fe20000010068 */
[----:B------:R-:W-:Y:S01]  /*66b0*/  FADD.FTZ R175, -R175, R154 ;  /* 0x0000009aafaf7221 */ /* 0x000fe20000010100 */
[----:B------:R-:W-:Y:S01]  /*66c0*/  FFMA.FTZ R167, R105, R167, R104 ;  /* 0x000000a769a77223 */ /* 0x000fe20000010068 */
[C---:B------:R-:W-:Y:S01]  /*66d0*/  FFMA.FTZ R155, R126.reuse, R119, R155 ;  /* 0x000000777e9b7223 */ /* 0x040fe2000001009b */
[----:B------:R-:W-:Y:S01]  /*66e0*/  SHF.R.U32.HI R154, RZ, 0x10, R145 ;  /* 0x00000010ff9a7819 */ /* 0x000fe20000011691 */
[----:B------:R-:W-:Y:S01]  /*66f0*/  FMUL.FTZ R158, R109, R128 ;  /* 0x000000806d9e7220 */ /* 0x000fe20000410000 */
[----:B------:R-:W-:Y:S01]  /*6700*/  FFMA.FTZ R119, R126, R115, R118 ;  /* 0x000000737e777223 */ /* 0x000fe20000010076 */
[----:B------:R1:W-:Y:S01]  /*6710*/  F2F.F16.F32 R109, R116 ;  /* 0x00000074006d7304 */ /* 0x0003e20000200800 */
[----:B------:R-:W-:Y:S01]  /*6720*/  MOV R118, R147 ;  /* 0x0000009300767202 */ /* 0x000fe20000000f00 */
[C-C-:B------:R-:W-:Y:S01]  /*6730*/  FFMA.FTZ R165, R105.reuse, R173, R104.reuse ;  /* 0x000000ad69a57223 */ /* 0x140fe20000010068 */
[----:B------:R-:W-:Y:S01]  /*6740*/  FADD.FTZ R201, -R160, R153 ;  /* 0x00000099a0c97221 */ /* 0x000fe20000010100 */
[----:B------:R-:W-:Y:S01]  /*6750*/  FFMA.FTZ R202, R105, R202, R104 ;  /* 0x000000ca69ca7223 */ /* 0x000fe20000010068 */
[----:B------:R-:W-:Y:S01]  /*6760*/  SHF.R.U64 R160, R144, 0x10, R145 ;  /* 0x0000001090a07819 */ /* 0x000fe20000001291 */
[----:B------:R-:W-:Y:S01]  /*6770*/  FADD.FTZ R167, -R167, R164 ;  /* 0x000000a4a7a77221 */ /* 0x000fe20000010100 */
[----:B------:R-:W-:-:S02]  /*6780*/  HADD2.F32 R154, -RZ, R154.H0_H0 ;  /* 0x2000009aff9a7230 */ /* 0x000fc40000004100 */
[----:B------:R-:W-:Y:S01]  /*6790*/  FMUL.FTZ R164, R155, R128 ;  /* 0x000000809ba47220 */ /* 0x000fe20000410000 */
[----:B-1----:R-:W-:Y:S01]  /*67a0*/  MOV R116, R146 ;  /* 0x0000009200747202 */ /* 0x002fe20000000f00 */
[----:B------:R-:W-:Y:S01]  /*67b0*/  FADD.FTZ R165, -R165, R170 ;  /* 0x000000aaa5a57221 */ /* 0x000fe20000010100 */
[----:B------:R-:W-:Y:S02]  /*67c0*/  HADD2.F32 R155, -RZ, R118.H0_H0 ;  /* 0x20000076ff9b7230 */ /* 0x000fe40000004100 */
[----:B------:R-:W-:Y:S01]  /*67d0*/  FADD.FTZ R203, -R202, R203 ;  /* 0x000000cbcacb7221 */ /* 0x000fe20000010100 */
[----:B------:R-:W-:Y:S02]  /*67e0*/  HADD2.F32 R152, -RZ, R160.H0_H0 ;  /* 0x200000a0ff987230 */ /* 0x000fe40000004100 */
[----:B------:R-:W-:Y:S01]  /*67f0*/  FADD.FTZ R117, -R117, R168 ;  /* 0x000000a875757221 */ /* 0x000fe20000010100 */
[----:B------:R-:W-:Y:S02]  /*6800*/  HADD2.F32 R118, -RZ, R116.H0_H0 ;  /* 0x20000074ff767230 */ /* 0x000fe40000004100 */
[C---:B------:R-:W-:Y:S01]  /*6810*/  FFMA.FTZ R165, R126.reuse, R165, R154 ;  /* 0x000000a57ea57223 */ /* 0x040fe2000001009a */
[C---:B------:R-:W-:Y:S01]  /*6820*/  FFMA.FTZ R173, R126.reuse, R203, R111 ;  /* 0x000000cb7ead7223 */ /* 0x040fe2000001006f */
[----:B------:R-:W-:Y:S01]  /*6830*/  FMUL.FTZ R160, R177, R128 ;  /* 0x00000080b1a07220 */ /* 0x000fe20000410000 */
[----:B------:R-:W-:Y:S01]  /*6840*/  SHF.R.U32.HI R154, RZ, 0x10, R147 ;  /* 0x00000010ff9a7819 */ /* 0x000fe20000011693 */
[C---:B------:R-:W-:Y:S01]  /*6850*/  FFMA.FTZ R177, R126.reuse, R169, R118 ;  /* 0x000000a97eb17223 */ /* 0x040fe20000010076 */
[----:B------:R-:W-:Y:S01]  /*6860*/  FFMA.FTZ R117, R126, R117, R152 ;  /* 0x000000757e757223 */ /* 0x000fe20000010098 */
[----:B------:R-:W-:Y:S01]  /*6870*/  MOV R118, R149 ;  /* 0x0000009500767202 */ /* 0x000fe20000000f00 */
[----:B------:R-:W-:Y:S01]  /*6880*/  FMUL.FTZ R108, R50, R162 ;  /* 0x000000a2326c7220 */ /* 0x000fe20000410000 */
[----:B------:R-:W-:Y:S01]  /*6890*/  FMUL.FTZ R173, R173, R128 ;  /* 0x00000080adad7220 */ /* 0x000fe20000410000 */
[----:B------:R-:W-:Y:S01]  /*68a0*/  FMUL.FTZ R112, R54, R192 ;  /* 0x000000c036707220 */ /* 0x000fe20000410000 */
[----:B------:R-:W-:-:S02]  /*68b0*/  HADD2.F32 R154, -RZ, R154.H0_H0 ;  /* 0x2000009aff9a7230 */ /* 0x000fc40000004100 */
[----:B------:R-:W-:Y:S01]  /*68c0*/  FFMA.FTZ R207, R126, R167, R155 ;  /* 0x000000a77ecf7223 */ /* 0x000fe2000001009b */
[-C--:B------:R-:W-:Y:S01]  /*68d0*/  FMUL.FTZ R195, R195, R128.reuse ;  /* 0x00000080c3c37220 */ /* 0x080fe20000410000 */
[----:B------:R-:W-:Y:S01]  /*68e0*/  FMUL.FTZ R167, R117, R128 ;  /* 0x0000008075a77220 */ /* 0x000fe20000410000 */
[----:B------:R1:W2:Y:S01]  /*68f0*/  F2F.F16.F32 R106, R108 ;  /* 0x0000006c006a7304 */ /* 0x0002a20000200800 */
[----:B------:R-:W-:Y:S02]  /*6900*/  HADD2.F32 R117, -RZ, R118.H0_H0 ;  /* 0x20000076ff757230 */ /* 0x000fe40000004100 */
[----:B------:R-:W-:Y:S01]  /*6910*/  FMUL.FTZ R114, R58, R156 ;  /* 0x0000009c3a727220 */ /* 0x000fe20000410000 */
[C---:B------:R-:W-:Y:S01]  /*6920*/  FFMA.FTZ R183, R126.reuse, R183, R154 ;  /* 0x000000b77eb77223 */ /* 0x040fe2000001009a */
[----:B------:R-:W-:Y:S01]  /*6930*/  FMUL.FTZ R165, R165, R128 ;  /* 0x00000080a5a57220 */ /* 0x000fe20000410000 */
[----:B------:R-:W3:Y:S01]  /*6940*/  LDC.64 R154, c[0x0][0x390] ;  /* 0x0000e400ff9a7b82 */ /* 0x000ee20000000a00 */
[----:B------:R-:W-:Y:S01]  /*6950*/  FFMA.FTZ R117, R126, R197, R117 ;  /* 0x000000c57e757223 */ /* 0x000fe20000010075 */
[----:B------:R-:W-:Y:S01]  /*6960*/  FMUL.FTZ R111, R48, R163 ;  /* 0x000000a3306f7220 */ /* 0x000fe20000410000 */
[----:B------:R4:W-:Y:S01]  /*6970*/  F2F.F16.F32 R110, R112 ;  /* 0x00000070006e7304 */ /* 0x0009e20000200800 */
[----:B-1----:R-:W-:Y:S01]  /*6980*/  FMUL.FTZ R108, R49, R173 ;  /* 0x000000ad316c7220 */ /* 0x002fe20000410000 */
[----:B------:R-:W-:Y:S01]  /*6990*/  SHF.R.U64 R152, R146, 0x10, R147 ;  /* 0x0000001092987819 */ /* 0x000fe20000001293 */
[----:B------:R-:W-:Y:S01]  /*69a0*/  FMUL.FTZ R205, R62, R164 ;  /* 0x000000a43ecd7220 */ /* 0x000fe20000410000 */
[----:B------:R-:W-:Y:S01]  /*69b0*/  FMUL.FTZ R116, R63, R165 ;  /* 0x000000a53f747220 */ /* 0x000fe20000410000 */
[----:B------:R-:W1:Y:S01]  /*69c0*/  LDC.64 R196, c[0x0][0x468] ;  /* 0x00011a00ffc47b82 */ /* 0x000e620000000a00 */
[----:B------:R-:W-:Y:S01]  /*69d0*/  FMUL.FTZ R115, R57, R160 ;  /* 0x000000a039737220 */ /* 0x000fe20000410000 */
[----:B------:R-:W-:Y:S01]  /*69e0*/  FMUL.FTZ R153, R52, R172 ;  /* 0x000000ac34997220 */ /* 0x000fe20000410000 */
[----:B------:R-:W5:Y:S01]  /*69f0*/  F2F.F16.F32 R108, R108 ;  /* 0x0000006c006c7304 */ /* 0x000f620000200800 */
[----:B----4-:R-:W-:Y:S01]  /*6a00*/  FMUL.FTZ R112, R53, R195 ;  /* 0x000000c335707220 */ /* 0x010fe20000410000 */
[----:B------:R-:W-:-:S02]  /*6a10*/  HADD2.F32 R152, -RZ, R152.H0_H0 ;  /* 0x20000098ff987230 */ /* 0x000fc40000004100 */
[----:B------:R-:W-:Y:S01]  /*6a20*/  FMUL.FTZ R166, R119, R128 ;  /* 0x0000008077a67220 */ /* 0x000fe20000410000 */
[----:B------:R-:W-:Y:S01]  /*6a30*/  MOV R119, R148 ;  /* 0x0000009400777202 */ /* 0x000fe20000000f00 */
[----:B------:R-:W-:Y:S01]  /*6a40*/  FMUL.FTZ R203, R56, R158 ;  /* 0x0000009e38cb7220 */ /* 0x000fe20000410000 */
[----:B------:R-:W-:Y:S01]  /*6a50*/  SHF.R.U64 R170, R148, 0x10, R149 ;  /* 0x0000001094aa7819 */ /* 0x000fe20000001295 */
[----:B------:R-:W-:Y:S01]  /*6a60*/  FFMA.FTZ R171, R126, R171, R152 ;  /* 0x000000ab7eab7223 */ /* 0x000fe20000010098 */
[----:B------:R-:W4:Y:S01]  /*6a70*/  F2F.F16.F32 R114, R114 ;  /* 0x0000007200727304 */ /* 0x000f220000200800 */
[----:B------:R-:W-:Y:S01]  /*6a80*/  FMUL.FTZ R118, R61, R167 ;  /* 0x000000a73d767220 */ /* 0x000fe20000410000 */
[----:B------:R-:W-:Y:S02]  /*6a90*/  HADD2.F32 R152, -RZ, R119.H0_H0 ;  /* 0x20000077ff987230 */ /* 0x000fe40000004100 */
[----:B------:R-:W-:Y:S01]  /*6aa0*/  FMUL.FTZ R168, R207, R128 ;  /* 0x00000080cfa87220 */ /* 0x000fe20000410000 */
[----:B------:R-:W-:Y:S01]  /*6ab0*/  HADD2.F32 R170, -RZ, R170.H0_H0 ;  /* 0x200000aaffaa7230 */ /* 0x000fe20000004100 */
[----:B--2---:R-:W-:Y:S01]  /*6ac0*/  PRMT R207, R106, 0x5410, R107 ;  /* 0x000054106acf7816 */ /* 0x004fe2000000006b */
[----:B------:R-:W-:Y:S01]  /*6ad0*/  FMUL.FTZ R199, R60, R166 ;  /* 0x000000a63cc77220 */ /* 0x000fe20000410000 */
[----:B-----5:R-:W-:Y:S01]  /*6ae0*/  IMAD.WIDE.U32 R106, R108, 0x10000, RZ ;  /* 0x000100006c6a7825 */ /* 0x020fe200078e00ff */
[----:B------:R-:W2:Y:S01]  /*6af0*/  F2F.F16.F32 R112, R112 ;  /* 0x0000007000707304 */ /* 0x000ea20000200800 */
[----:B------:R-:W-:-:S02]  /*6b00*/  SHF.R.U32.HI R174, RZ, 0x10, R149 ;  /* 0x00000010ffae7819 */ /* 0x000fc40000011695 */
[----:B------:R-:W-:Y:S01]  /*6b10*/  FMUL.FTZ R169, R183, R128 ;  /* 0x00000080b7a97220 */ /* 0x000fe20000410000 */
[----:B------:R-:W-:Y:S01]  /*6b20*/  FFMA.FTZ R193, R126, R193, R152 ;  /* 0x000000c17ec17223 */ /* 0x000fe20000010098 */
[----:B------:R-:W-:Y:S01]  /*6b30*/  PRMT R183, R110, 0x5410, R113 ;  /* 0x000054106eb77816 */ /* 0x000fe20000000071 */
[----:B------:R-:W-:Y:S01]  /*6b40*/  FMUL.FTZ R152, R66, R168 ;  /* 0x000000a842987220 */ /* 0x000fe20000410000 */
[----:B------:R-:W-:Y:S01]  /*6b50*/  FFMA.FTZ R201, R126, R201, R170 ;  /* 0x000000c97ec97223 */ /* 0x000fe200000100aa */
[----:B----4-:R-:W-:Y:S01]  /*6b60*/  PRMT R119, R114, 0x5410, R109 ;  /* 0x0000541072777816 */ /* 0x010fe2000000006d */
[----:B------:R-:W4:Y:S01]  /*6b70*/  F2F.F16.F32 R111, R111 ;  /* 0x0000006f006f7304 */ /* 0x000f220000200800 */
[----:B------:R-:W-:Y:S01]  /*6b80*/  FMUL.FTZ R170, R177, R128 ;  /* 0x00000080b1aa7220 */ /* 0x000fe20000410000 */
[----:B------:R-:W-:Y:S01]  /*6b90*/  LOP3.LUT R113, R207, R107, RZ, 0xfc, !PT ;  /* 0x0000006bcf717212 */ /* 0x000fe200078efcff */
[----:B------:R-:W-:Y:S01]  /*6ba0*/  FMUL.FTZ R114, R67, R169 ;  /* 0x000000a943727220 */ /* 0x000fe20000410000 */
[----:B------:R-:W-:-:S02]  /*6bb0*/  HADD2.F32 R174, -RZ, R174.H0_H0 ;  /* 0x200000aeffae7230 */ /* 0x000fc40000004100 */
[----:B------:R-:W-:Y:S01]  /*6bc0*/  FMUL.FTZ R171, R171, R128 ;  /* 0x00000080abab7220 */ /* 0x000fe20000410000 */
[----:B--2---:R-:W-:Y:S01]  /*6bd0*/  IMAD.WIDE.U32 R108, R112, 0x10000, RZ ;  /* 0x00010000706c7825 */ /* 0x004fe200078e00ff */
[----:B------:R-:W-:Y:S03]  /*6be0*/  F2F.F16.F32 R205, R205 ;  /* 0x000000cd00cd7304 */ /* 0x000fe60000200800 */
[----:B------:R-:W-:Y:S01]  /*6bf0*/  FFMA.FTZ R175, R126, R175, R174 ;  /* 0x000000af7eaf7223 */ /* 0x000fe200000100ae */
[----:B------:R-:W-:Y:S02]  /*6c00*/  LOP3.LUT R109, R183, R109, RZ, 0xfc, !PT ;  /* 0x0000006db76d7212 */ /* 0x000fe400078efcff */
[----:B----4-:R-:W-:Y:S02]  /*6c10*/  LOP3.LUT R112, R106, R111, RZ, 0xfc, !PT ;  /* 0x0000006f6a707212 */ /* 0x010fe400078efcff */
[----:B------:R-:W2:Y:S01]  /*6c20*/  F2F.F16.F32 R116, R116 ;  /* 0x0000007400747304 */ /* 0x000ea20000200800 */
[----:B---3--:R-:W-:-:S07]  /*6c30*/  IMAD.WIDE.U32 R106, R182, 0x8, R154 ;  /* 0x00000008b66a7825 */ /* 0x008fce00078e009a */
[----:B------:R-:W3:Y:S08]  /*6c40*/  F2F.F16.F32 R115, R115 ;  /* 0x0000007300737304 */ /* 0x000ef00000200800 */
[----:B------:R-:W4:Y:S01]  /*6c50*/  F2F.F16.F32 R153, R153 ;  /* 0x0000009900997304 */ /* 0x000f220000200800 */
[----:B--2---:R-:W-:-:S07]  /*6c60*/  PRMT R205, R205, 0x5410, R116 ;  /* 0x00005410cdcd7816 */ /* 0x004fce0000000074 */
[----:B------:R-:W2:Y:S01]  /*6c70*/  F2F.F16.F32 R203, R203 ;  /* 0x000000cb00cb7304 */ /* 0x000ea20000200800 */
[----:B-1----:R-:W-:-:S04]  /*6c80*/  IMAD.WIDE.U32 R182, R182, 0x8, R196 ;  /* 0x00000008b6b67825 */ /* 0x002fc800078e00c4 */
[----:B------:R-:W-:Y:S01]  /*6c90*/  FMUL.FTZ R116, R64, R170 ;  /* 0x000000aa40747220 */ /* 0x000fe20000410000 */
[----:B------:R-:W5:Y:S01]  /*6ca0*/  LDG.E.64 R106, desc[UR8][R106.64] ;  /* 0x000000086a6a7981 */ /* 0x000f62000c1e1b00 */
[----:B---3--:R-:W-:Y:S01]  /*6cb0*/  IMAD.WIDE.U32 R110, R115, 0x10000, RZ ;  /* 0x00010000736e7825 */ /* 0x008fe200078e00ff */
[----:B------:R-:W1:Y:S01]  /*6cc0*/  F2F.F16.F32 R118, R118 ;  /* 0x0000007600767304 */ /* 0x000e620000200800 */
[----:B----4-:R-:W-:Y:S02]  /*6cd0*/  LOP3.LUT R108, R108, R153, RZ, 0xfc, !PT ;  /* 0x000000996c6c7212 */ /* 0x010fe400078efcff */
[----:B------:R-:W-:Y:S01]  /*6ce0*/  FMUL.FTZ R190, R65, R171 ;  /* 0x000000ab41be7220 */ /* 0x000fe20000410000 */
[----:B------:R-:W-:-:S04]  /*6cf0*/  FMUL.FTZ R174, R117, R128 ;  /* 0x0000008075ae7220 */ /* 0x000fc80000410000 */
[----:B------:R-:W3:Y:S01]  /*6d00*/  F2F.F16.F32 R199, R199 ;  /* 0x000000c700c77304 */ /* 0x000ee20000200800 */
[----:B------:R4:W-:Y:S01]  /*6d10*/  STG.E.64 desc[UR8][R182.64], R112 ;  /* 0x00000070b6007986 */ /* 0x0009e2000c101b08 */
[----:B------:R-:W-:-:S06]  /*6d20*/  LOP3.LUT R111, R119, R111, RZ, 0xfc, !PT ;  /* 0x0000006f776f7212 */ /* 0x000fcc00078efcff */
[----:B------:R-:W-:Y:S01]  /*6d30*/  F2F.F16.F32 R152, R152 ;  /* 0x0000009800987304 */ /* 0x000fe20000200800 */
[----:B--2---:R-:W-:-:S07]  /*6d40*/  LOP3.LUT R110, R110, R203, RZ, 0xfc, !PT ;  /* 0x000000cb6e6e7212 */ /* 0x004fce00078efcff */
[----:B------:R2:W0:Y:S01]  /*6d50*/  F2F.F16.F32 R177, R114 ;  /* 0x0000007200b17304 */ /* 0x0004220000200800 */
[----:B----4-:R-:W-:-:S04]  /*6d60*/  IMAD.WIDE.U32 R112, R180, 0x8, R154 ;  /* 0x00000008b4707825 */ /* 0x010fc800078e009a */
[----:B------:R-:W-:-:S03]  /*6d70*/  FMUL.FTZ R176, R201, R128 ;  /* 0x00000080c9b07220 */ /* 0x000fc60000410000 */
[----:B------:R4:W-:Y:S01]  /*6d80*/  F2F.F16.F32 R153, R116 ;  /* 0x0000007400997304 */ /* 0x0009e20000200800 */
[----:B--2---:R-:W-:-:S04]  /*6d90*/  IMAD.WIDE.U32 R114, R181, 0x8, R154 ;  /* 0x00000008b5727825 */ /* 0x004fc800078e009a */
[----:B------:R-:W-:Y:S01]  /*6da0*/  FMUL.FTZ R175, R175, R128 ;  /* 0x00000080afaf7220 */ /* 0x000fe20000410000 */
[----:B-1----:R-:W-:Y:S01]  /*6db0*/  IMAD.WIDE.U32 R118, R118, 0x10000, RZ ;  /* 0x0001000076767825 */ /* 0x002fe200078e00ff */
[----:B------:R-:W2:Y:S03]  /*6dc0*/  LDG.E.64 R114, desc[UR8][R114.64] ;  /* 0x0000000872727981 */ /* 0x000ea6000c1e1b00 */
[--C-:B----4-:R-:W-:Y:S01]  /*6dd0*/  IMAD.WIDE.U32 R116, R181, 0x8, R196.reuse ;  /* 0x00000008b5747825 */ /* 0x110fe200078e00c4 */
[----:B------:R-:W1:Y:S03]  /*6de0*/  F2F.F16.F32 R190, R190 ;  /* 0x000000be00be7304 */ /* 0x000e660000200800 */
[----:B------:R-:W-:Y:S01]  /*6df0*/  IMAD.WIDE.U32 R180, R180, 0x8, R196 ;  /* 0x00000008b4b47825 */ /* 0x000fe200078e00c4 */
[----:B------:R4:W-:Y:S03]  /*6e00*/  STG.E.64 desc[UR8][R116.64], R108 ;  /* 0x0000006c74007986 */ /* 0x0009e6000c101b08 */
[----:B------:R-:W-:Y:S01]  /*6e10*/  FMUL.FTZ R182, R69, R176 ;  /* 0x000000b045b67220 */ /* 0x000fe20000410000 */
[----:B------:R-:W-:Y:S01]  /*6e20*/  FMUL.FTZ R186, R70, R174 ;  /* 0x000000ae46ba7220 */ /* 0x000fe20000410000 */
[----:B------:R-:W2:Y:S01]  /*6e30*/  LDG.E.64 R112, desc[UR8][R112.64] ;  /* 0x0000000870707981 */ /* 0x000ea2000c1e1b00 */
[----:B------:R-:W-:-:S03]  /*6e40*/  FMUL.FTZ R194, R71, R175 ;  /* 0x000000af47c27220 */ /* 0x000fc60000410000 */
[----:B------:R0:W-:Y:S01]  /*6e50*/  STG.E.64 desc[UR8][R180.64], R110 ;  /* 0x0000006eb4007986 */ /* 0x0001e2000c101b08 */
[----:B------:R-:W-:Y:S01]  /*6e60*/  F2F.F16.F32 R182, R182 ;  /* 0x000000b600b67304 */ /* 0x000fe20000200800 */
[----:B----4-:R-:W-:Y:S01]  /*6e70*/  LOP3.LUT R109, R205, R119, RZ, 0xfc, !PT ;  /* 0x00000077cd6d7212 */ /* 0x010fe200078efcff */
[----:B------:R-:W-:Y:S01]  /*6e80*/  IMAD.WIDE.U32 R116, R179, 0x8, R154 ;  /* 0x00000008b3747825 */ /* 0x000fe200078e009a */
[----:B---3--:R-:W-:-:S03]  /*6e90*/  LOP3.LUT R108, R118, R199, RZ, 0xfc, !PT ;  /* 0x000000c7766c7212 */ /* 0x008fc600078efcff */
[----:B------:R-:W-:-:S04]  /*6ea0*/  IMAD.WIDE.U32 R118, R179, 0x8, R196 ;  /* 0x00000008b3767825 */ /* 0x000fc800078e00c4 */
[----:B0-----:R-:W-:Y:S01]  /*6eb0*/  FMUL.FTZ R180, R193, R128 ;  /* 0x00000080c1b47220 */ /* 0x001fe20000410000 */
[----:B------:R-:W-:Y:S01]  /*6ec0*/  PRMT R179, R152, 0x5410, R177 ;  /* 0x0000541098b37816 */ /* 0x000fe200000000b1 */
[----:B------:R-:W-:Y:S01]  /*6ed0*/  F2F.F16.F32 R186, R186 ;  /* 0x000000ba00ba7304 */ /* 0x000fe20000200800 */
[----:B------:R0:W3:Y:S01]  /*6ee0*/  LDG.E.64 R110, desc[UR8][R116.64] ;  /* 0x00000008746e7981 */ /* 0x0000e2000c1e1b00 */
[----:B------:R-:W-:-:S06]  /*6ef0*/  FMUL.FTZ R177, R68, R180 ;  /* 0x000000b444b17220 */ /* 0x000fcc0000410000 */
[----:B------:R-:W4:Y:S01]  /*6f00*/  F2F.F16.F32 R183, R194 ;  /* 0x000000c200b77304 */ /* 0x000f220000200800 */
[----:B------:R1:W-:Y:S01]  /*6f10*/  STG.E.64 desc[UR8][R118.64], R108 ;  /* 0x0000006c76007986 */ /* 0x0003e2000c101b08 */
[----:B0-----:R-:W-:-:S06]  /*6f20*/  IMAD.WIDE.U32 R116, R178, 0x8, R154 ;  /* 0x00000008b2747825 */ /* 0x001fcc00078e009a */
[----:B------:R-:W0:Y:S01]  /*6f30*/  F2F.F16.F32 R177, R177 ;  /* 0x000000b100b17304 */ /* 0x000e220000200800 */
[----:B-1----:R-:W-:Y:S01]  /*6f40*/  IMAD.WIDE.U32 R118, R190, 0x10000, RZ ;  /* 0x00010000be767825 */ /* 0x002fe200078e00ff */
[----:B------:R1:W3:Y:S01]  /*6f50*/  LDG.E.64 R108, desc[UR8][R116.64] ;  /* 0x00000008746c7981 */ /* 0x0002e2000c1e1b00 */
[----:B----4-:R-:W-:-:S03]  /*6f60*/  PRMT R183, R186, 0x5410, R183 ;  /* 0x00005410bab77816 */ /* 0x010fc600000000b7 */
[----:B-1----:R-:W-:Y:S01]  /*6f70*/  LOP3.LUT R117, R179, R119, RZ, 0xfc, !PT ;  /* 0x00000077b3757212 */ /* 0x002fe200078efcff */
[----:B------:R-:W-:Y:S01]  /*6f80*/  IMAD.WIDE.U32 R178, R178, 0x8, R196 ;  /* 0x00000008b2b27825 */ /* 0x000fe200078e00c4 */
[----:B------:R-:W-:-:S03]  /*6f90*/  LOP3.LUT R116, R118, R153, RZ, 0xfc, !PT ;  /* 0x0000009976747212 */ /* 0x000fc600078efcff */
[----:B------:R-:W-:-:S04]  /*6fa0*/  IMAD.WIDE.U32 R152, R137, 0x8, R154 ;  /* 0x0000000889987825 */ /* 0x000fc800078e009a */
[----:B------:R-:W-:Y:S01]  /*6fb0*/  IMAD.WIDE.U32 R118, R182, 0x10000, RZ ;  /* 0x00010000b6767825 */ /* 0x000fe200078e00ff */
[----:B------:R1:W-:Y:S03]  /*6fc0*/  STG.E.64 desc[UR8][R178.64], R116 ;  /* 0x00000074b2007986 */ /* 0x0003e6000c101b08 */
[----:B------:R-:W-:Y:S01]  /*6fd0*/  IMAD.WIDE.U32 R154, R127, 0x8, R154 ;  /* 0x000000087f9a7825 */ /* 0x000fe200078e009a */
[----:B------:R-:W-:Y:S02]  /*6fe0*/  LOP3.LUT R119, R183, R119, RZ, 0xfc, !PT ;  /* 0x00000077b7777212 */ /* 0x000fe400078efcff */
[----:B0-----:R-:W-:Y:S01]  /*6ff0*/  LOP3.LUT R118, R118, R177, RZ, 0xfc, !PT ;  /* 0x000000b176767212 */ /* 0x001fe200078efcff */
[----:B-1----:R0:W4:Y:S02]  /*7000*/  LDG.E.64 R116, desc[UR8][R152.64] ;  /* 0x0000000898747981 */ /* 0x002124000c1e1b00 */
[----:B0-----:R-:W-:-:S05]  /*7010*/  IMAD.WIDE.U32 R152, R137, 0x8, R196 ;  /* 0x0000000889987825 */ /* 0x001fca00078e00c4 */
[----:B------:R0:W-:Y:S04]  /*7020*/  STG.E.64 desc[UR8][R152.64], R118 ;  /* 0x0000007698007986 */ /* 0x0001e8000c101b08 */
[----:B0-----:R-:W4:Y:S01]  /*7030*/  LDG.E.64 R118, desc[UR8][R154.64] ;  /* 0x000000089a767981 */ /* 0x001f22000c1e1b00 */
[----:B------:R-:W-:Y:S01]  /*7040*/  FFMA.FTZ R136, R105, R136, R104 ;  /* 0x0000008869887223 */ /* 0x000fe20000010068 */
[----:B------:R-:W-:-:S03]  /*7050*/  MOV R137, R151 ;  /* 0x0000009700897202 */ /* 0x000fc60000000f00 */
[----:B------:R-:W-:Y:S01]  /*7060*/  FADD.FTZ R136, -R136, R131 ;  /* 0x0000008388887221 */ /* 0x000fe20000010100 */
[----:B------:R-:W-:Y:S01]  /*7070*/  SHF.R.U32.HI R131, RZ, 0x10, R151 ;  /* 0x00000010ff837819 */ /* 0x000fe20000011697 */
[----:B------:R-:W-:Y:S01]  /*7080*/  FFMA.FTZ R130, R105, R130, R104 ;  /* 0x0000008269827223 */ /* 0x000fe20000010068 */
[----:B------:R-:W-:-:S03]  /*7090*/  HADD2.F32 R137, -RZ, R137.H0_H0 ;  /* 0x20000089ff897230 */ /* 0x000fc60000004100 */
[----:B------:R-:W-:Y:S02]  /*70a0*/  HADD2.F32 R131, -RZ, R131.H0_H0 ;  /* 0x20000083ff837230 */ /* 0x000fe40000004100 */
[----:B------:R-:W-:Y:S01]  /*70b0*/  FADD.FTZ R177, -R130, R129 ;  /* 0x0000008182b17221 */ /* 0x000fe20000010100 */
[--C-:B------:R-:W-:Y:S01]  /*70c0*/  FFMA.FTZ R134, R105, R134, R104.reuse ;  /* 0x0000008669867223 */ /* 0x100fe20000010068 */
[----:B------:R-:W-:Y:S01]  /*70d0*/  SHF.R.U64 R130, R150, 0x10, R151 ;  /* 0x0000001096827819 */ /* 0x000fe20000001297 */
[C---:B------:R-:W-:Y:S01]  /*70e0*/  FFMA.FTZ R129, R126.reuse, R136, R137 ;  /* 0x000000887e817223 */ /* 0x040fe20000010089 */
[----:B------:R-:W-:Y:S01]  /*70f0*/  FFMA.FTZ R137, R126, R177, R131 ;  /* 0x000000b17e897223 */ /* 0x000fe20000010083 */
[----:B------:R-:W-:Y:S01]  /*7100*/  FADD.FTZ R136, -R134, R133 ;  /* 0x0000008586887221 */ /* 0x000fe20000010100 */
[----:B------:R-:W-:Y:S01]  /*7110*/  MOV R131, R150 ;  /* 0x0000009600837202 */ /* 0x000fe20000000f00 */
[----:B------:R-:W-:Y:S02]  /*7120*/  HADD2.F32 R133, -RZ, R130.H0_H0 ;  /* 0x20000082ff857230 */ /* 0x000fe40000004100 */
[-C--:B------:R-:W-:Y:S01]  /*7130*/  FMUL.FTZ R130, R137, R128.reuse ;  /* 0x0000008089827220 */ /* 0x080fe20000410000 */
[----:B------:R-:W-:Y:S01]  /*7140*/  FFMA.FTZ R137, R105, R135, R104 ;  /* 0x0000008769897223 */ /* 0x000fe20000010068 */
[----:B------:R-:W-:Y:S01]  /*7150*/  FMUL.FTZ R129, R129, R128 ;  /* 0x0000008081817220 */ /* 0x000fe20000410000 */
[----:B------:R-:W-:-:S02]  /*7160*/  HADD2.F32 R105, -RZ, R131.H0_H0 ;  /* 0x20000083ff697230 */ /* 0x000fc40000004100 */
[----:B------:R-:W-:Y:S01]  /*7170*/  FFMA.FTZ R133, R126, R136, R133 ;  /* 0x000000887e857223 */ /* 0x000fe20000010085 */
[----:B------:R-:W-:Y:S01]  /*7180*/  FADD.FTZ R137, -R137, R132 ;  /* 0x0000008489897221 */ /* 0x000fe20000010100 */
[----:B------:R-:W-:Y:S01]  /*7190*/  FMUL.FTZ R134, R74, R129 ;  /* 0x000000814a867220 */ /* 0x000fe20000410000 */
[----:B------:R-:W-:Y:S01]  /*71a0*/  FMUL.FTZ R135, R75, R130 ;  /* 0x000000824b877220 */ /* 0x000fe20000410000 */
[----:B------:R-:W-:Y:S01]  /*71b0*/  FMUL.FTZ R136, R133, R128 ;  /* 0x0000008085887220 */ /* 0x000fe20000410000 */
[----:B------:R-:W-:-:S03]  /*71c0*/  FFMA.FTZ R105, R126, R137, R105 ;  /* 0x000000897e697223 */ /* 0x000fc60000010069 */
[----:B------:R-:W-:Y:S01]  /*71d0*/  FMUL.FTZ R126, R73, R136 ;  /* 0x00000088497e7220 */ /* 0x000fe20000410000 */
        /* <DEDUP_REMOVED lines=10> */
[--C-:B-----5:R-:W-:Y:S02]  /*7280*/  SHF.R.U32.HI R128, RZ, 0x10, R107.reuse ;  /* 0x00000010ff807819 */ /* 0x120fe4000001166b */
[----:B------:R-:W-:Y:S01]  /*7290*/  SHF.R.U64 R134, R106, 0x10, R107 ;  /* 0x000000106a867819 */ /* 0x000fe2000000126b */
[----:B------:R-:W-:Y:S02]  /*72a0*/  HADD2.F32 R107, -RZ, R107.H0_H0 ;  /* 0x2000006bff6b7230 */ /* 0x000fe40000004100 */
[----:B------:R-:W-:Y:S02]  /*72b0*/  HADD2.F32 R106, -RZ, R106.H0_H0 ;  /* 0x2000006aff6a7230 */ /* 0x000fe40000004100 */
[----:B------:R-:W-:-:S02]  /*72c0*/  HADD2.F32 R128, -RZ, R128.H0_H0 ;  /* 0x20000080ff807230 */ /* 0x000fc40000004100 */
[----:B------:R-:W-:Y:S01]  /*72d0*/  FMUL.FTZ R133, R162, R107 ;  /* 0x0000006ba2857220 */ /* 0x000fe20000410000 */
[----:B------:R-:W-:Y:S02]  /*72e0*/  FMUL.FTZ R132, R163, R106 ;  /* 0x0000006aa3847220 */ /* 0x000fe40000410000 */
[----:B------:R-:W-:Y:S01]  /*72f0*/  FMUL.FTZ R106, R161, R128 ;  /* 0x00000080a16a7220 */ /* 0x000fe20000410000 */
[----:B------:R-:W-:Y:S02]  /*7300*/  HADD2.F32 R126, -RZ, R134.H0_H0 ;  /* 0x20000086ff7e7230 */ /* 0x000fe40000004100 */
[----:B--2---:R-:W-:Y:S01]  /*7310*/  HADD2.F32 R107, -RZ, R114.H0_H0 ;  /* 0x20000072ff6b7230 */ /* 0x004fe20000004100 */
[--C-:B------:R-:W-:Y:S01]  /*7320*/  SHF.R.U32.HI R134, RZ, 0x10, R115.reuse ;  /* 0x00000010ff867819 */ /* 0x100fe20000011673 */
[----:B------:R-:W-:Y:S01]  /*7330*/  HADD2.F32 R135, -RZ, R115.H0_H0 ;  /* 0x20000073ff877230 */ /* 0x000fe20000004100 */
[----:B------:R-:W-:Y:S02]  /*7340*/  SHF.R.U64 R114, R114, 0x10, R115 ;  /* 0x0000001072727819 */ /* 0x000fe40000001273 */
[----:B------:R-:W-:Y:S01]  /*7350*/  FMUL.FTZ R172, R172, R107 ;  /* 0x0000006bacac7220 */ /* 0x000fe20000410000 */
[--C-:B------:R-:W-:Y:S01]  /*7360*/  SHF.R.U32.HI R128, RZ, 0x10, R113.reuse ;  /* 0x00000010ff807819 */ /* 0x100fe20000011671 */
[----:B------:R-:W-:Y:S01]  /*7370*/  HADD2.F32 R115, -RZ, R113.H0_H0 ;  /* 0x20000071ff737230 */ /* 0x000fe20000004100 */
[----:B------:R-:W-:Y:S01]  /*7380*/  SHF.R.U64 R113, R112, 0x10, R113 ;  /* 0x0000001070717819 */ /* 0x000fe20000001271 */
[----:B------:R-:W-:-:S02]  /*7390*/  HADD2.F32 R107, -RZ, R112.H0_H0 ;  /* 0x20000070ff6b7230 */ /* 0x000fc40000004100 */
[----:B------:R-:W-:Y:S02]  /*73a0*/  HADD2.F32 R112, -RZ, R128.H0_H0 ;  /* 0x20000080ff707230 */ /* 0x000fe40000004100 */
[----:B------:R-:W-:-:S03]  /*73b0*/  FMUL.FTZ R192, R192, R135 ;  /* 0x00000087c0c07220 */ /* 0x000fc60000410000 */
[----:B------:R-:W-:Y:S01]  /*73c0*/  FMUL.FTZ R135, R157, R112 ;  /* 0x000000709d877220 */ /* 0x000fe20000410000 */
[--C-:B---3--:R-:W-:Y:S01]  /*73d0*/  SHF.R.U32.HI R112, RZ, 0x10, R111.reuse ;  /* 0x00000010ff707819 */ /* 0x108fe2000001166f */
[----:B------:R-:W-:Y:S01]  /*73e0*/  HADD2.F32 R177, -RZ, R110.H0_H0 ;  /* 0x2000006effb17230 */ /* 0x000fe20000004100 */
[----:B------:R-:W-:Y:S01]  /*73f0*/  SHF.R.U64 R110, R110, 0x10, R111 ;  /* 0x000000106e6e7819 */ /* 0x000fe2000000126f */
[----:B------:R-:W-:Y:S02]  /*7400*/  HADD2.F32 R137, -RZ, R111.H0_H0 ;  /* 0x2000006fff897230 */ /* 0x000fe40000004100 */
[----:B------:R-:W-:-:S05]  /*7410*/  HADD2.F32 R112, -RZ, R112.H0_H0 ;  /* 0x20000070ff707230 */ /* 0x000fca0000004100 */
[----:B------:R-:W-:Y:S01]  /*7420*/  FMUL.FTZ R163, R165, R112 ;  /* 0x00000070a5a37220 */ /* 0x000fe20000410000 */
[----:B------:R-:W-:Y:S01]  /*7430*/  FMUL.FTZ R173, R173, R126 ;  /* 0x0000007eadad7220 */ /* 0x000fe20000410000 */
[--C-:B------:R-:W-:Y:S01]  /*7440*/  SHF.R.U32.HI R152, RZ, 0x10, R109.reuse ;  /* 0x00000010ff987819 */ /* 0x100fe2000001166d */
[----:B------:R-:W-:Y:S01]  /*7450*/  HADD2.F32 R111, -RZ, R109.H0_H0 ;  /* 0x2000006dff6f7230 */ /* 0x000fe20000004100 */
[----:B------:R-:W-:-:S04]  /*7460*/  SHF.R.U64 R109, R108, 0x10, R109 ;  /* 0x000000106c6d7819 */ /* 0x000fc8000000126d */
[----:B------:R-:W-:Y:S01]  /*7470*/  FMUL.FTZ R112, R168, R111 ;  /* 0x0000006fa8707220 */ /* 0x000fe20000410000 */
[----:B------:R-:W-:Y:S02]  /*7480*/  HADD2.F32 R168, -RZ, R109.H0_H0 ;  /* 0x2000006dffa87230 */ /* 0x000fe40000004100 */
[----:B------:R-:W-:Y:S02]  /*7490*/  HADD2.F32 R193, -RZ, R108.H0_H0 ;  /* 0x2000006cffc17230 */ /* 0x000fe40000004100 */
[----:B------:R-:W-:-:S04]  /*74a0*/  IMAD.WIDE.U32 R126, R127, 0x8, R196 ;  /* 0x000000087f7e7825 */ /* 0x000fc800078e00c4 */
[----:B------:R-:W-:Y:S01]  /*74b0*/  HADD2.F32 R114, -RZ, R114.H0_H0 ;  /* 0x20000072ff727230 */ /* 0x000fe20000004100 */
[----:B------:R0:W-:Y:S01]  /*74c0*/  STG.E.64 desc[UR8][R126.64], R104 ;  /* 0x000000687e007986 */ /* 0x0001e2000c101b08 */
[----:B------:R-:W-:Y:S02]  /*74d0*/  HADD2.F32 R134, -RZ, R134.H0_H0 ;  /* 0x20000086ff867230 */ /* 0x000fe40000004100 */
[----:B------:R-:W-:Y:S02]  /*74e0*/  HADD2.F32 R113, -RZ, R113.H0_H0 ;  /* 0x20000071ff717230 */ /* 0x000fe40000004100 */
[----:B------:R-:W-:Y:S02]  /*74f0*/  HADD2.F32 R110, -RZ, R110.H0_H0 ;  /* 0x2000006eff6e7230 */ /* 0x000fe40000004100 */
[----:B------:R-:W-:Y:S02]  /*7500*/  HADD2.F32 R152, -RZ, R152.H0_H0 ;  /* 0x20000098ff987230 */ /* 0x000fe40000004100 */
[----:B----4-:R-:W-:Y:S01]  /*7510*/  HADD2.F32 R109, -RZ, R117.H0_H0 ;  /* 0x20000075ff6d7230 */ /* 0x010fe20000004100 */
[----:B------:R-:W-:-:S02]  /*7520*/  SHF.R.U32.HI R108, RZ, 0x10, R117 ;  /* 0x00000010ff6c7819 */ /* 0x000fc40000011675 */
[----:B------:R-:W-:Y:S02]  /*7530*/  SHF.R.U64 R117, R116, 0x10, R117 ;  /* 0x0000001074757819 */ /* 0x000fe40000001275 */
[----:B------:R-:W-:Y:S01]  /*7540*/  FMUL.FTZ R174, R174, R109 ;  /* 0x0000006daeae7220 */ /* 0x000fe20000410000 */
[----:B------:R-:W-:Y:S02]  /*7550*/  HADD2.F32 R179, -RZ, R116.H0_H0 ;  /* 0x20000074ffb37230 */ /* 0x000fe40000004100 */
        /* <DEDUP_REMOVED lines=11> */
[----:B------:R-:W-:-:S02]  /*7610*/  SHF.R.U32.HI R109, RZ, 0x10, R119 ;  /* 0x00000010ff6d7819 */ /* 0x000fc40000011677 */
[----:B------:R-:W-:Y:S01]  /*7620*/  SHF.R.U64 R111, R118, 0x10, R119 ;  /* 0x00000010766f7819 */ /* 0x000fe20000001277 */
[----:B------:R-:W-:Y:S02]  /*7630*/  HADD2.F32 R104, -RZ, R119.H0_H0 ;  /* 0x20000077ff687230 */ /* 0x000fe40000004100 */
        /* <DEDUP_REMOVED lines=13> */
.L_x_7616:
[----:B------:R-:W-:Y:S01]  /*7710*/  MOV R106, R139 ;  /* 0x0000008b006a7202 */ /* 0x000fe20000000f00 */
[C-C-:B------:R-:W-:Y:S01]  /*7720*/  FFMA.FTZ R204, R105.reuse, R204, R104.reuse ;  /* 0x000000cc69cc7223 */ /* 0x140fe20000010068 */
[C-C-:B------:R-:W-:Y:S01]  /*7730*/  FFMA.FTZ R198, R105.reuse, R198, R104.reuse ;  /* 0x000000c669c67223 */ /* 0x140fe20000010068 */
[----:B------:R-:W-:Y:S01]  /*7740*/  MOV R108, R138 ;  /* 0x0000008a006c7202 */ /* 0x000fe20000000f00 */
[C-C-:B------:R-:W-:Y:S01]  /*7750*/  FFMA.FTZ R202, R105.reuse, R202, R104.reuse ;  /* 0x000000ca69ca7223 */ /* 0x140fe20000010068 */
[----:B------:R-:W-:Y:S01]  /*7760*/  HADD2.F32 R107, -RZ, R106.H0_H0 ;  /* 0x2000006aff6b7230 */ /* 0x000fe20000004100 */
[----:B------:R-:W-:Y:S01]  /*7770*/  SHF.R.U32.HI R106, RZ, 0x10, R139 ;  /* 0x00000010ff6a7819 */ /* 0x000fe2000001168b */
[----:B------:R-:W-:Y:S01]  /*7780*/  FADD.FTZ R209, -R204, R209 ;  /* 0x000000d1ccd17221 */ /* 0x000fe20000010100 */
[----:B------:R-:W-:Y:S01]  /*7790*/  FADD.FTZ R199, -R198, R199 ;  /* 0x000000c7c6c77221 */ /* 0x000fe20000010100 */
[C-C-:B------:R-:W-:Y:S01]  /*77a0*/  FFMA.FTZ R200, R105.reuse, R200, R104.reuse ;  /* 0x000000c869c87223 */ /* 0x140fe20000010068 */
[----:B------:R-:W-:Y:S01]  /*77b0*/  FFMA.FTZ R192, R105, R192, R104 ;  /* 0x000000c069c07223 */ /* 0x000fe20000010068 */
[----:B------:R-:W-:-:S02]  /*77c0*/  HADD2.F32 R111, -RZ, R106.H0_H0 ;  /* 0x2000006aff6f7230 */ /* 0x000fc40000004100 */
[----:B------:R-:W-:Y:S01]  /*77d0*/  FFMA.FTZ R110, R126, R209, R107 ;  /* 0x000000d17e6e7223 */ /* 0x000fe2000001006b */
[C-C-:B------:R-:W-:Y:S01]  /*77e0*/  FFMA.FTZ R107, R105.reuse, R152, R104.reuse ;  /* 0x00000098696b7223 */ /* 0x140fe20000010068 */
[----:B------:R-:W-:Y:S01]  /*77f0*/  FADD.FTZ R193, -R192, R193 ;  /* 0x000000c1c0c17221 */ /* 0x000fe20000010100 */
[----:B------:R-:W-:Y:S01]  /*7800*/  FFMA.FTZ R194, R105, R194, R104 ;  /* 0x000000c269c27223 */ /* 0x000fe20000010068 */
[----:B------:R-:W-:Y:S01]  /*7810*/  FFMA.FTZ R106, R126, R199, R111 ;  /* 0x000000c77e6a7223 */ /* 0x000fe2000001006f */
[----:B------:R-:W-:Y:S02]  /*7820*/  HADD2.F32 R111, -RZ, R108.H0_H0 ;  /* 0x2000006cff6f7230 */ /* 0x000fe40000004100 */
[----:B------:R-:W-:Y:S01]  /*7830*/  FADD.FTZ R107, -R107, R210 ;  /* 0x000000d26b6b7221 */ /* 0x000fe20000010100 */
[----:B------:R-:W-:Y:S01]  /*7840*/  SHF.R.U64 R108, R138, 0x10, R139 ;  /* 0x000000108a6c7819 */ /* 0x000fe2000000128b */
[----:B------:R-:W-:Y:S01]  /*7850*/  FADD.FTZ R199, -R202, R203 ;  /* 0x000000cbcac77221 */ /* 0x000fe20000010100 */
[----:B------:R-:W-:Y:S01]  /*7860*/  FADD.FTZ R195, -R194, R195 ;  /* 0x000000c3c2c37221 */ /* 0x000fe20000010100 */
[----:B------:R-:W-:Y:S01]  /*7870*/  FFMA.FTZ R198, R126, R107, R111 ;  /* 0x0000006b7ec67223 */ /* 0x000fe2000001006f */
[C-C-:B------:R-:W-:Y:S01]  /*7880*/  FFMA.FTZ R196, R105.reuse, R196, R104.reuse ;  /* 0x000000c469c47223 */ /* 0x140fe20000010068 */
[----:B------:R-:W-:Y:S01]  /*7890*/  HADD2.F32 R107, -RZ, R108.H0_H0 ;  /* 0x2000006cff6b7230 */ /* 0x000fe20000004100 */
[----:B------:R-:W-:Y:S01]  /*78a0*/  MOV R108, R141 ;  /* 0x0000008d006c7202 */ /* 0x000fe20000000f00 */
[----:B------:R-:W-:Y:S01]  /*78b0*/  FFMA.FTZ R174, R105, R174, R104 ;  /* 0x000000ae69ae7223 */ /* 0x000fe20000010068 */
[----:B------:R-:W-:Y:S01]  /*78c0*/  FADD.FTZ R205, -R196, R205 ;  /* 0x000000cdc4cd7221 */ /* 0x000fe20000010100 */
[----:B------:R-:W-:Y:S01]  /*78d0*/  SHF.R.U32.HI R119, RZ, 0x10, R143 ;  /* 0x00000010ff777819 */ /* 0x000fe2000001168f */
[----:B------:R-:W-:Y:S01]  /*78e0*/  FFMA.FTZ R199, R126, R199, R107 ;  /* 0x000000c77ec77223 */ /* 0x000fe2000001006b */
[----:B------:R-:W-:-:S02]  /*78f0*/  HADD2.F32 R113, -RZ, R108.H0_H0 ;  /* 0x2000006cff717230 */ /* 0x000fc40000004100 */
[----:B------:R-:W-:Y:S01]  /*7900*/  FADD.FTZ R107, -R200, R207 ;  /* 0x000000cfc86b7221 */ /* 0x000fe20000010100 */
[----:B------:R-:W-:Y:S01]  /*7910*/  SHF.R.U32.HI R108, RZ, 0x10, R141 ;  /* 0x00000010ff6c7819 */ /* 0x000fe2000001168d */
[----:B------:R-:W-:Y:S02]  /*7920*/  HADD2.F32 R119, -RZ, R119.H0_H0 ;  /* 0x20000077ff777230 */ /* 0x000fe40000004100 */
[----:B------:R-:W-:Y:S01]  /*7930*/  FADD.FTZ R175, -R174, R175 ;  /* 0x000000afaeaf7221 */ /* 0x000fe20000010100 */
[C---:B------:R-:W-:Y:S01]  /*7940*/  FFMA.FTZ R107, R126.reuse, R107, R113 ;  /* 0x0000006b7e6b7223 */ /* 0x040fe20000010071 */
[----:B------:R-:W-:Y:S01]  /*7950*/  MOV R113, R140 ;  /* 0x0000008c00717202 */ /* 0x000fe20000000f00 */
[----:B------:R-:W-:Y:S02]  /*7960*/  HADD2.F32 R117, -RZ, R108.H0_H0 ;  /* 0x2000006cff757230 */ /* 0x000fe40000004100 */
[C-C-:B------:R-:W-:Y:S01]  /*7970*/  FFMA.FTZ R176, R105.reuse, R176, R104.reuse ;  /* 0x000000b069b07223 */ /* 0x140fe20000010068 */
[C-C-:B------:R-:W-:Y:S01]  /*7980*/  FFMA.FTZ R197, R105.reuse, R197, R104.reuse ;  /* 0x000000c569c57223 */ /* 0x140fe20000010068 */
[----:B------:R-:W-:Y:S01]  /*7990*/  FFMA.FTZ R196, R126, R175, R119 ;  /* 0x000000af7ec47223 */ /* 0x000fe20000010077 */
[----:B------:R-:W-:Y:S01]  /*79a0*/  HADD2.F32 R203, -RZ, R113.H0_H0 ;  /* 0x20000071ffcb7230 */ /* 0x000fe20000004100 */
[----:B------:R-:W-:Y:S01]  /*79b0*/  SHF.R.U64 R113, R140, 0x10, R141 ;  /* 0x000000108c717819 */ /* 0x000fe2000000128d */
[----:B------:R-:W-:Y:S01]  /*79c0*/  FFMA.FTZ R108, R126, R193, R117 ;  /* 0x000000c17e6c7223 */ /* 0x000fe20000010075 */
[----:B------:R-:W-:Y:S01]  /*79d0*/  MOV R117, R143 ;  /* 0x0000008f00757202 */ /* 0x000fe20000000f00 */
[----:B------:R-:W-:Y:S01]  /*79e0*/  FADD.FTZ R177, -R176, R177 ;  /* 0x000000b1b0b17221 */ /* 0x000fe20000010100 */
[----:B------:R-:W-:Y:S01]  /*79f0*/  FFMA.FTZ R119, R105, R190, R104 ;  /* 0x000000be69777223 */ /* 0x000fe20000010068 */
[----:B------:R-:W-:-:S02]  /*7a00*/  HADD2.F32 R113, -RZ, R113.H0_H0 ;  /* 0x20000071ff717230 */ /* 0x000fc40000004100 */
[----:B------:R-:W-:Y:S01]  /*7a10*/  FADD.FTZ R197, -R197, R206 ;  /* 0x000000cec5c57221 */ /* 0x000fe20000010100 */
[----:B------:R-:W-:Y:S01]  /*7a20*/  MOV R174, R145 ;  /* 0x0000009100ae7202 */ /* 0x000fe20000000f00 */
[----:B------:R1:W-:Y:S01]  /*7a30*/  F2F.F16.F32 R109, R110 ;  /* 0x0000006e006d7304 */ /* 0x0003e20000200800 */
[C-C-:B------:R-:W-:Y:S01]  /*7a40*/  FFMA.FTZ R169, R105.reuse, R169, R104.reuse ;  /* 0x000000a969a97223 */ /* 0x140fe20000010068 */
[----:B------:R-:W-:Y:S01]  /*7a50*/  FFMA.FTZ R214, R126, R195, R113 ;  /* 0x000000c37ed67223 */ /* 0x000fe20000010071 */
[----:B------:R-:W-:Y:S02]  /*7a60*/  HADD2.F32 R113, -RZ, R117.H0_H0 ;  /* 0x20000075ff717230 */ /* 0x000fe40000004100 */
[C-C-:B------:R-:W-:Y:S01]  /*7a70*/  FFMA.FTZ R173, R105.reuse, R173, R104.reuse ;  /* 0x000000ad69ad7223 */ /* 0x140fe20000010068 */
[----:B------:R-:W-:Y:S02]  /*7a80*/  HADD2.F32 R175, -RZ, R174.H0_H0 ;  /* 0x200000aeffaf7230 */ /* 0x000fe40000004100 */
[----:B------:R-:W-:Y:S01]  /*7a90*/  FMUL.FTZ R174, R110, R128 ;  /* 0x000000806eae7220 */ /* 0x000fe20000410000 */
[C-C-:B------:R-:W-:Y:S01]  /*7aa0*/  FFMA.FTZ R166, R105.reuse, R166, R104.reuse ;  /* 0x000000a669a67223 */ /* 0x140fe20000010068 */
[----:B------:R-:W-:Y:S01]  /*7ab0*/  FFMA.FTZ R194, R126, R205, R113 ;  /* 0x000000cd7ec27223 */ /* 0x000fe20000010071 */
[----:B------:R-:W-:Y:S01]  /*7ac0*/  MOV R113, R142 ;  /* 0x0000008e00717202 */ /* 0x000fe20000000f00 */
[C-C-:B-1----:R-:W-:Y:S01]  /*7ad0*/  FFMA.FTZ R110, R105.reuse, R159, R104.reuse ;  /* 0x0000009f696e7223 */ /* 0x142fe20000010068 */
[C-C-:B------:R-:W-:Y:S01]  /*7ae0*/  FFMA.FTZ R157, R105.reuse, R157, R104.reuse ;  /* 0x0000009d699d7223 */ /* 0x140fe20000010068 */
[C-C-:B------:R-:W-:Y:S01]  /*7af0*/  FFMA.FTZ R159, R105.reuse, R158, R104.reuse ;  /* 0x0000009e699f7223 */ /* 0x140fe20000010068 */
[----:B------:R-:W-:Y:S01]  /*7b00*/  FFMA.FTZ R167, R105, R167, R104 ;  /* 0x000000a769a77223 */ /* 0x000fe20000010068 */
[----:B------:R-:W-:Y:S01]  /*7b10*/  HADD2.F32 R205, -RZ, R113.H0_H0 ;  /* 0x20000071ffcd7230 */ /* 0x000fe20000004100 */
[----:B------:R-:W-:Y:S01]  /*7b20*/  SHF.R.U64 R113, R142, 0x10, R143 ;  /* 0x000000108e717819 */ /* 0x000fe2000000128f */
[----:B------:R-:W-:Y:S01]  /*7b30*/  FADD.FTZ R169, -R169, R168 ;  /* 0x000000a8a9a97221 */ /* 0x000fe20000010100 */
[----:B------:R-:W-:Y:S01]  /*7b40*/  FADD.FTZ R173, -R173, R170 ;  /* 0x000000aaadad7221 */ /* 0x000fe20000010100 */
[----:B------:R-:W-:Y:S01]  /*7b50*/  FADD.FTZ R193, -R166, R163 ;  /* 0x000000a3a6c17221 */ /* 0x000fe20000010100 */
[----:B------:R-:W-:Y:S01]  /*7b60*/  FADD.FTZ R157, -R157, R156 ;  /* 0x0000009c9d9d7221 */ /* 0x000fe20000010100 */
[----:B------:R-:W-:-:S02]  /*7b70*/  HADD2.F32 R113, -RZ, R113.H0_H0 ;  /* 0x20000071ff717230 */ /* 0x000fc40000004100 */
[----:B------:R-:W-:Y:S01]  /*7b80*/  FADD.FTZ R159, -R159, R154 ;  /* 0x0000009a9f9f7221 */ /* 0x000fe20000010100 */
[----:B------:R-:W-:Y:S01]  /*7b90*/  FFMA.FTZ R201, R105, R201, R104 ;  /* 0x000000c969c97223 */ /* 0x000fe20000010068 */
[----:B------:R-:W-:Y:S01]  /*7ba0*/  FADD.FTZ R167, -R167, R164 ;  /* 0x000000a4a7a77221 */ /* 0x000fe20000010100 */
[----:B------:R-:W-:Y:S01]  /*7bb0*/  MOV R156, R149 ;  /* 0x00000095009c7202 */ /* 0x000fe20000000f00 */
[C---:B------:R-:W-:Y:S01]  /*7bc0*/  FFMA.FTZ R206, R126.reuse, R177, R113 ;  /* 0x000000b17ece7223 */ /* 0x040fe20000010071 */
[----:B------:R-:W-:Y:S01]  /*7bd0*/  FADD.FTZ R113, -R119, R162 ;  /* 0x000000a277717221 */ /* 0x000fe20000010100 */
[----:B------:R-:W-:Y:S01]  /*7be0*/  SHF.R.U32.HI R162, RZ, 0x10, R145 ;  /* 0x00000010ffa27819 */ /* 0x000fe20000011691 */
[----:B------:R-:W-:Y:S01]  /*7bf0*/  F2F.F16.F32 R115, R107 ;  /* 0x0000006b00737304 */ /* 0x000fe20000200800 */
[----:B------:R-:W-:Y:S01]  /*7c00*/  SHF.R.U32.HI R154, RZ, 0x10, R149 ;  /* 0x00000010ff9a7819 */ /* 0x000fe20000011695 */
[----:B------:R-:W-:Y:S01]  /*7c10*/  FFMA.FTZ R113, R126, R113, R175 ;  /* 0x000000717e717223 */ /* 0x000fe200000100af */
[----:B------:R-:W-:Y:S01]  /*7c20*/  SHF.R.U64 R164, R146, 0x10, R147 ;  /* 0x0000001092a47819 */ /* 0x000fe20000001293 */
[----:B------:R-:W-:-:S02]  /*7c30*/  HADD2.F32 R209, -RZ, R162.H0_H0 ;  /* 0x200000a2ffd17230 */ /* 0x000fc40000004100 */
[----:B------:R-:W-:Y:S01]  /*7c40*/  FFMA.FTZ R162, R105, R165, R104 ;  /* 0x000000a569a27223 */ /* 0x000fe20000010068 */
[----:B------:R-:W-:Y:S01]  /*7c50*/  MOV R165, R144 ;  /* 0x0000009000a57202 */ /* 0x000fe20000000f00 */
[----:B------:R-:W-:Y:S01]  /*7c60*/  FADD.FTZ R201, -R201, R208 ;  /* 0x000000d0c9c97221 */ /* 0x000fe20000010100 */
[----:B------:R-:W-:Y:S01]  /*7c70*/  F2F.F16.F32 R116, R108 ;  /* 0x0000006c00747304 */ /* 0x000fe20000200800 */
[----:B------:R-:W-:Y:S01]  /*7c80*/  FADD.FTZ R177, -R162, R161 ;  /* 0x000000a1a2b17221 */ /* 0x000fe20000010100 */
[----:B------:R-:W-:Y:S01]  /*7c90*/  SHF.R.U64 R162, R144, 0x10, R145 ;  /* 0x0000001090a27819 */ /* 0x000fe20000001291 */
[----:B------:R-:W-:Y:S02]  /*7ca0*/  HADD2.F32 R161, -RZ, R165.H0_H0 ;  /* 0x200000a5ffa17230 */ /* 0x000fe40000004100 */
[----:B------:R-:W-:Y:S01]  /*7cb0*/  FFMA.FTZ R209, R126, R173, R209 ;  /* 0x000000ad7ed17223 */ /* 0x000fe200000100d1 */
[-C--:B------:R-:W-:Y:S01]  /*7cc0*/  FMUL.FTZ R175, R198, R128.reuse ;  /* 0x00000080c6af7220 */ /* 0x080fe20000410000 */
[----:B------:R-:W-:Y:S01]  /*7cd0*/  FMUL.FTZ R173, R199, R128 ;  /* 0x00000080c7ad7220 */ /* 0x000fe20000410000 */
[----:B------:R-:W-:Y:S01]  /*7ce0*/  HADD2.F32 R165, -RZ, R162.H0_H0 ;  /* 0x200000a2ffa57230 */ /* 0x000fe20000004100 */
[----:B------:R-:W-:Y:S01]  /*7cf0*/  MOV R162, R147 ;  /* 0x0000009300a27202 */ /* 0x000fe20000000f00 */
[----:B------:R1:W-:Y:S01]  /*7d00*/  F2F.F16.F32 R114, R199 ;  /* 0x000000c700727304 */ /* 0x0003e20000200800 */
[C---:B------:R-:W-:Y:S01]  /*7d10*/  FFMA.FTZ R203, R126.reuse, R201, R203 ;  /* 0x000000c97ecb7223 */ /* 0x040fe200000100cb */
[C---:B------:R-:W-:Y:S01]  /*7d20*/  FFMA.FTZ R205, R126.reuse, R197, R205 ;  /* 0x000000c57ecd7223 */ /* 0x040fe200000100cd */
[----:B------:R-:W-:Y:S01]  /*7d30*/  FFMA.FTZ R176, R126, R169, R165 ;  /* 0x000000a97eb07223 */ /* 0x000fe200000100a5 */
[----:B------:R-:W-:Y:S01]  /*7d40*/  HADD2.F32 R211, -RZ, R162.H0_H0 ;  /* 0x200000a2ffd37230 */ /* 0x000fe20000004100 */
[----:B------:R-:W-:Y:S01]  /*7d50*/  SHF.R.U32.HI R162, RZ, 0x10, R147 ;  /* 0x00000010ffa27819 */ /* 0x000fe20000011693 */
[----:B------:R-:W-:Y:S01]  /*7d60*/  FFMA.FTZ R165, R105, R186, R104 ;  /* 0x000000ba69a57223 */ /* 0x000fe20000010068 */
[----:B------:R-:W-:Y:S01]  /*7d70*/  FADD.FTZ R155, -R110, R155 ;  /* 0x0000009b6e9b7221 */ /* 0x000fe20000010100 */
[----:B------:R-:W2:Y:S01]  /*7d80*/  F2F.F16.F32 R112, R106 ;  /* 0x0000006a00707304 */ /* 0x000ea20000200800 */
[----:B-1----:R-:W-:-:S02]  /*7d90*/  HADD2.F32 R199, -RZ, R156.H0_H0 ;  /* 0x2000009cffc77230 */ /* 0x002fc40000004100 */
[----:B------:R-:W-:Y:S01]  /*7da0*/  FADD.FTZ R165, -R165, R172 ;  /* 0x000000aca5a57221 */ /* 0x000fe20000010100 */
[----:B------:R-:W-:Y:S01]  /*7db0*/  HADD2.F32 R207, -RZ, R162.H0_H0 ;  /* 0x200000a2ffcf7230 */ /* 0x000fe20000004100 */
[----:B------:R-:W-:Y:S01]  /*7dc0*/  MOV R162, R146 ;  /* 0x0000009200a27202 */ /* 0x000fe20000000f00 */
[C---:B------:R-:W-:Y:S01]  /*7dd0*/  FFMA.FTZ R211, R126.reuse, R167, R211 ;  /* 0x000000a77ed37223 */ /* 0x040fe200000100d3 */
[C---:B------:R-:W-:Y:S01]  /*7de0*/  FFMA.FTZ R199, R126.reuse, R157, R199 ;  /* 0x0000009d7ec77223 */ /* 0x040fe200000100c7 */
[C---:B------:R-:W-:Y:S01]  /*7df0*/  FFMA.FTZ R177, R126.reuse, R177, R161 ;  /* 0x000000b17eb17223 */ /* 0x040fe200000100a1 */
[----:B------:R1:W-:Y:S01]  /*7e00*/  F2F.F16.F32 R111, R198 ;  /* 0x000000c6006f7304 */ /* 0x0003e20000200800 */
[----:B------:R-:W-:Y:S02]  /*7e10*/  HADD2.F32 R163, -RZ, R162.H0_H0 ;  /* 0x200000a2ffa37230 */ /* 0x000fe40000004100 */
[----:B------:R-:W-:Y:S01]  /*7e20*/  FFMA.FTZ R162, R105, R183, R104 ;  /* 0x000000b769a27223 */ /* 0x000fe20000010068 */
[----:B------:R-:W-:Y:S01]  /*7e30*/  FFMA.FTZ R207, R126, R165, R207 ;  /* 0x000000a57ecf7223 */ /* 0x000fe200000100cf */
[-C--:B------:R-:W-:Y:S01]  /*7e40*/  FMUL.FTZ R169, R194, R128.reuse ;  /* 0x00000080c2a97220 */ /* 0x080fe20000410000 */
[----:B------:R-:W-:Y:S01]  /*7e50*/  FMUL.FTZ R108, R108, R128 ;  /* 0x000000806c6c7220 */ /* 0x000fe20000410000 */
[----:B------:R-:W-:Y:S01]  /*7e60*/  FFMA.FTZ R193, R126, R193, R163 ;  /* 0x000000c17ec17223 */ /* 0x000fe200000100a3 */
[----:B------:R-:W-:-:S02]  /*7e70*/  HADD2.F32 R163, -RZ, R164.H0_H0 ;  /* 0x200000a4ffa37230 */ /* 0x000fc40000004100 */
[----:B------:R-:W-:Y:S01]  /*7e80*/  FADD.FTZ R171, -R162, R171 ;  /* 0x000000aba2ab7221 */ /* 0x000fe20000010100 */
[----:B-1----:R-:W-:Y:S01]  /*7e90*/  HADD2.F32 R198, -RZ, R154.H0_H0 ;  /* 0x2000009affc67230 */ /* 0x002fe20000004100 */
[----:B------:R-:W-:Y:S01]  /*7ea0*/  MOV R154, R148 ;  /* 0x00000094009a7202 */ /* 0x000fe20000000f00 */
[----:B------:R-:W1:Y:S01]  /*7eb0*/  F2F.F16.F32 R117, R214 ;  /* 0x000000d600757304 */ /* 0x000e620000200800 */
[C---:B------:R-:W-:Y:S01]  /*7ec0*/  FFMA.FTZ R186, R126.reuse, R171, R163 ;  /* 0x000000ab7eba7223 */ /* 0x040fe200000100a3 */
[----:B------:R-:W-:Y:S01]  /*7ed0*/  FMUL.FTZ R171, R107, R128 ;  /* 0x000000806bab7220 */ /* 0x000fe20000410000 */
[----:B------:R-:W-:Y:S01]  /*7ee0*/  FFMA.FTZ R198, R126, R159, R198 ;  /* 0x0000009f7ec67223 */ /* 0x000fe200000100c6 */
[----:B------:R-:W-:Y:S01]  /*7ef0*/  HADD2.F32 R157, -RZ, R154.H0_H0 ;  /* 0x2000009aff9d7230 */ /* 0x000fe20000004100 */
[----:B--2---:R-:W-:Y:S01]  /*7f00*/  PRMT R159, R109, 0x5410, R112 ;  /* 0x000054106d9f7816 */ /* 0x004fe20000000070 */
[----:B------:R-:W-:Y:S01]  /*7f10*/  FFMA.FTZ R160, R105, R160, R104 ;  /* 0x000000a069a07223 */ /* 0x000fe20000010068 */
[----:B------:R-:W-:Y:S01]  /*7f20*/  FMUL.FTZ R167, R54, R171 ;  /* 0x000000ab36a77220 */ /* 0x000fe20000410000 */
[----:B------:R-:W2:Y:S01]  /*7f30*/  F2F.F16.F32 R119, R206 ;  /* 0x000000ce00777304 */ /* 0x000ea20000200800 */
[----:B------:R-:W-:Y:S01]  /*7f40*/  FMUL.FTZ R183, R55, R108 ;  /* 0x0000006c37b77220 */ /* 0x000fe20000410000 */
[-C--:B------:R-:W-:Y:S01]  /*7f50*/  FMUL.FTZ R110, R196, R128.reuse ;  /* 0x00000080c46e7220 */ /* 0x080fe20000410000 */
[-C--:B------:R-:W-:Y:S01]  /*7f60*/  FMUL.FTZ R170, R214, R128.reuse ;  /* 0x00000080d6aa7220 */ /* 0x080fe20000410000 */
[----:B------:R-:W-:Y:S01]  /*7f70*/  SHF.R.U64 R156, R148, 0x10, R149 ;  /* 0x00000010949c7819 */ /* 0x000fe20000001295 */
[-C--:B------:R-:W-:Y:S01]  /*7f80*/  FMUL.FTZ R112, R211, R128.reuse ;  /* 0x00000080d3707220 */ /* 0x080fe20000410000 */
[-C--:B------:R-:W-:Y:S01]  /*7f90*/  FMUL.FTZ R172, R203, R128.reuse ;  /* 0x00000080cbac7220 */ /* 0x080fe20000410000 */
[----:B------:R-:W-:Y:S01]  /*7fa0*/  FADD.FTZ R153, -R160, R153 ;  /* 0x00000099a0997221 */ /* 0x000fe20000010100 */
[----:B------:R3:W-:Y:S01]  /*7fb0*/  F2F.F16.F32 R200, R194 ;  /* 0x000000c200c87304 */ /* 0x0007e20000200800 */
[----:B------:R-:W-:Y:S01]  /*7fc0*/  FMUL.FTZ R160, R58, R169 ;  /* 0x000000a93aa07220 */ /* 0x000fe20000410000 */
[----:B------:R-:W-:Y:S01]  /*7fd0*/  FMUL.FTZ R109, R209, R128 ;  /* 0x00000080d16d7220 */ /* 0x000fe20000410000 */
[----:B------:R-:W-:Y:S01]  /*7fe0*/  FMUL.FTZ R192, R49, R173 ;  /* 0x000000ad31c07220 */ /* 0x000fe20000410000 */
[----:B------:R-:W-:Y:S01]  /*7ff0*/  FMUL.FTZ R166, R53, R170 ;  /* 0x000000aa35a67220 */ /* 0x000fe20000410000 */
[----:B------:R-:W-:Y:S01]  /*8000*/  FMUL.FTZ R168, R206, R128 ;  /* 0x00000080cea87220 */ /* 0x000fe20000410000 */
[----:B------:R-:W-:-:S02]  /*8010*/  HADD2.F32 R156, -RZ, R156.H0_H0 ;  /* 0x2000009cff9c7230 */ /* 0x000fc40000004100 */
[----:B------:R-:W-:Y:S01]  /*8020*/  FMUL.FTZ R106, R106, R128 ;  /* 0x000000806a6a7220 */ /* 0x000fe20000410000 */
[----:B------:R-:W4:Y:S01]  /*8030*/  F2F.F16.F32 R201, R196 ;  /* 0x000000c400c97304 */ /* 0x000f220000200800 */
[----:B---3--:R-:W-:Y:S01]  /*8040*/  FFMA.FTZ R194, R126, R155, R157 ;  /* 0x0000009b7ec27223 */ /* 0x008fe2000001009d */
[----:B------:R-:W-:Y:S01]  /*8050*/  PRMT R155, R115, 0x5410, R116 ;  /* 0x00005410739b7816 */ /* 0x000fe20000000074 */
[----:B------:R-:W-:-:S04]  /*8060*/  IMAD.WIDE.U32 R114, R114, 0x10000, RZ ;  /* 0x0001000072727825 */ /* 0x000fc800078e00ff */
[----:B------:R-:W-:Y:S01]  /*8070*/  FMUL.FTZ R163, R48, R175 ;  /* 0x000000af30a37220 */ /* 0x000fe20000410000 */
[----:B------:R-:W-:Y:S01]  /*8080*/  FMUL.FTZ R162, R52, R172 ;  /* 0x000000ac34a27220 */ /* 0x000fe20000410000 */
[----:B------:R-:W-:Y:S01]  /*8090*/  FMUL.FTZ R165, R57, R168 ;  /* 0x000000a839a57220 */ /* 0x000fe20000410000 */
[----:B-1----:R-:W-:Y:S01]  /*80a0*/  IMAD.WIDE.U32 R116, R117, 0x10000, RZ ;  /* 0x0001000075747825 */ /* 0x002fe200078e00ff */
[----:B------:R1:W-:Y:S01]  /*80b0*/  F2F.F16.F32 R118, R203 ;  /* 0x000000cb00767304 */ /* 0x0003e20000200800 */
[----:B------:R-:W-:Y:S02]  /*80c0*/  LOP3.LUT R159, R159, R115, RZ, 0xfc, !PT ;  /* 0x000000739f9f7212 */ /* 0x000fe400078efcff */
[----:B------:R-:W-:Y:S01]  /*80d0*/  FMUL.FTZ R107, R205, R128 ;  /* 0x00000080cd6b7220 */ /* 0x000fe20000410000 */
[----:B------:R-:W-:Y:S01]  /*80e0*/  LOP3.LUT R158, R114, R111, RZ, 0xfc, !PT ;  /* 0x0000006f729e7212 */ /* 0x000fe200078efcff */
[----:B--2---:R-:W-:Y:S01]  /*80f0*/  IMAD.WIDE.U32 R114, R119, 0x10000, RZ ;  /* 0x0001000077727825 */ /* 0x004fe200078e00ff */
[----:B------:R-:W-:-:S03]  /*8100*/  LOP3.LUT R155, R155, R117, RZ, 0xfc, !PT ;  /* 0x000000759b9b7212 */ /* 0x000fc600078efcff */
[----:B------:R-:W-:Y:S01]  /*8110*/  FMUL.FTZ R111, R207, R128 ;  /* 0x00000080cf6f7220 */ /* 0x000fe20000410000 */
[----:B----4-:R-:W-:Y:S01]  /*8120*/  PRMT R201, R200, 0x5410, R201 ;  /* 0x00005410c8c97816 */ /* 0x010fe200000000c9 */
[----:B------:R-:W-:Y:S01]  /*8130*/  F2F.F16.F32 R152, R205 ;  /* 0x000000cd00987304 */ /* 0x000fe20000200800 */
[----:B-1----:R-:W-:Y:S01]  /*8140*/  FMUL.FTZ R203, R59, R110 ;  /* 0x0000006e3bcb7220 */ /* 0x002fe20000410000 */
[----:B------:R-:W-:Y:S01]  /*8150*/  FMUL.FTZ R200, R66, R112 ;  /* 0x0000007042c87220 */ /* 0x000fe20000410000 */
[----:B------:R-:W-:Y:S01]  /*8160*/  LOP3.LUT R117, R201, R115, RZ, 0xfc, !PT ;  /* 0x00000073c9757212 */ /* 0x000fe200078efcff */
[----:B------:R-:W-:Y:S01]  /*8170*/  FFMA.FTZ R196, R126, R153, R156 ;  /* 0x000000997ec47223 */ /* 0x000fe2000001009c */
[----:B------:R-:W-:Y:S01]  /*8180*/  FMUL.FTZ R195, R50, R174 ;  /* 0x000000ae32c37220 */ /* 0x000fe20000410000 */
[----:B------:R-:W-:Y:S01]  /*8190*/  FMUL.FTZ R197, R51, R106 ;  /* 0x0000006a33c57220 */ /* 0x000fe20000410000 */
[----:B------:R-:W-:Y:S01]  /*81a0*/  FMUL.FTZ R164, R56, R107 ;  /* 0x0000006b38a47220 */ /* 0x000fe20000410000 */
[----:B------:R1:W-:Y:S08]  /*81b0*/  F2F.F16.F32 R202, R176 ;  /* 0x000000b000ca7304 */ /* 0x0003f00000200800 */
[----:B------:R-:W-:Y:S01]  /*81c0*/  F2F.F16.F32 R212, R211 ;  /* 0x000000d300d47304 */ /* 0x000fe20000200800 */
[----:B-1----:R-:W-:-:S07]  /*81d0*/  FMUL.FTZ R176, R176, R128 ;  /* 0x00000080b0b07220 */ /* 0x002fce0000410000 */
[----:B------:R-:W1:Y:S08]  /*81e0*/  F2F.F16.F32 R213, R207 ;  /* 0x000000cf00d57304 */ /* 0x000e700000200800 */
[----:B------:R-:W-:Y:S01]  /*81f0*/  F2F.F16.F32 R204, R186 ;  /* 0x000000ba00cc7304 */ /* 0x000fe20000200800 */
[----:B-1----:R-:W-:-:S07]  /*8200*/  PRMT R213, R212, 0x5410, R213 ;  /* 0x00005410d4d57816 */ /* 0x002fce00000000d5 */
[----:B------:R1:W-:Y:S08]  /*8210*/  F2F.F16.F32 R208, R113 ;  /* 0x0000007100d07304 */ /* 0x0003f00000200800 */
[----:B------:R-:W2:Y:S01]  /*8220*/  F2F.F16.F32 R210, R209 ;  /* 0x000000d100d27304 */ /* 0x000ea20000200800 */
[----:B-1----:R-:W-:-:S04]  /*8230*/  FMUL.FTZ R113, R113, R128 ;  /* 0x0000008071717220 */ /* 0x002fc80000410000 */
[----:B------:R-:W-:-:S03]  /*8240*/  FMUL.FTZ R154, R62, R113 ;  /* 0x000000713e9a7220 */ /* 0x000fc60000410000 */
[----:B------:R1:W3:Y:S01]  /*8250*/  F2F.F16.F32 R161, R177 ;  /* 0x000000b100a17304 */ /* 0x0002e20000200800 */
[----:B--2---:R-:W-:-:S07]  /*8260*/  PRMT R153, R208, 0x5410, R210 ;  /* 0x00005410d0997816 */ /* 0x004fce00000000d2 */
[----:B------:R2:W-:Y:S01]  /*8270*/  F2F.F16.F32 R209, R154 ;  /* 0x0000009a00d17304 */ /* 0x0005e20000200800 */
[----:B------:R-:W4:Y:S01]  /*8280*/  LDC.64 R210, c[0x0][0x478] ;  /* 0x00011e00ffd27b82 */ /* 0x000f220000000a00 */
[----:B-1----:R-:W-:Y:S01]  /*8290*/  FMUL.FTZ R177, R177, R128 ;  /* 0x00000080b1b17220 */ /* 0x002fe20000410000 */
[----:B------:R-:W-:-:S05]  /*82a0*/  FMUL.FTZ R208, R63, R109 ;  /* 0x0000006d3fd07220 */ /* 0x000fca0000410000 */
[----:B------:R-:W-:Y:S01]  /*82b0*/  F2F.F16.F32 R167, R167 ;  /* 0x000000a700a77304 */ /* 0x000fe20000200800 */
[----:B--2---:R-:W-:Y:S01]  /*82c0*/  LOP3.LUT R154, R116, R118, RZ, 0xfc, !PT ;  /* 0x00000076749a7212 */ /* 0x004fe200078efcff */
[----:B------:R-:W-:Y:S01]  /*82d0*/  IMAD.WIDE.U32 R118, R202, 0x10000, RZ ;  /* 0x00010000ca767825 */ /* 0x000fe200078e00ff */
[----:B------:R-:W-:-:S03]  /*82e0*/  LOP3.LUT R116, R114, R152, RZ, 0xfc, !PT ;  /* 0x0000009872747212 */ /* 0x000fc600078efcff */
[----:B------:R-:W-:Y:S01]  /*82f0*/  FMUL.FTZ R202, R67, R111 ;  /* 0x0000006f43ca7220 */ /* 0x000fe20000410000 */
[----:B------:R-:W-:Y:S01]  /*8300*/  IMAD.WIDE.U32 R114, R204, 0x10000, RZ ;  /* 0x00010000cc727825 */ /* 0x000fe200078e00ff */
[----:B---3--:R-:W-:Y:S01]  /*8310*/  LOP3.LUT R152, R118, R161, RZ, 0xfc, !PT ;  /* 0x000000a176987212 */ /* 0x008fe200078efcff */
[----:B------:R-:W1:Y:S02]  /*8320*/  F2F.F16.F32 R183, R183 ;  /* 0x000000b700b77304 */ /* 0x000e640000200800 */
[----:B------:R-:W-:Y:S01]  /*8330*/  FMUL.FTZ R118, R61, R176 ;  /* 0x000000b03d767220 */ /* 0x000fe20000410000 */
[----:B------:R-:W-:Y:S01]  /*8340*/  FMUL.FTZ R204, R60, R177 ;  /* 0x000000b13ccc7220 */ /* 0x000fe20000410000 */
[----:B------:R-:W-:Y:S02]  /*8350*/  LOP3.LUT R157, R213, R115, RZ, 0xfc, !PT ;  /* 0x00000073d59d7212 */ /* 0x000fe400078efcff */
[----:B------:R-:W2:Y:S01]  /*8360*/  LDC.64 R212, c[0x0][0x468] ;  /* 0x00011a00ffd47b82 */ /* 0x000ea20000000a00 */
[----:B------:R-:W-:Y:S01]  /*8370*/  LOP3.LUT R153, R153, R119, RZ, 0xfc, !PT ;  /* 0x0000007799997212 */ /* 0x000fe200078efcff */
[----:B------:R-:W3:Y:S01]  /*8380*/  F2F.F16.F32 R190, R193 ;  /* 0x000000c100be7304 */ /* 0x000ee20000200800 */
[----:B-1----:R-:W-:-:S07]  /*8390*/  PRMT R167, R167, 0x5410, R183 ;  /* 0x00005410a7a77816 */ /* 0x002fce00000000b7 */
[----:B------:R-:W-:Y:S01]  /*83a0*/  F2F.F16.F32 R160, R160 ;  /* 0x000000a000a07304 */ /* 0x000fe20000200800 */
[----:B---3--:R-:W-:-:S07]  /*83b0*/  LOP3.LUT R156, R114, R190, RZ, 0xfc, !PT ;  /* 0x000000be729c7212 */ /* 0x008fce00078efcff */
[----:B------:R-:W1:Y:S08]  /*83c0*/  F2F.F16.F32 R203, R203 ;  /* 0x000000cb00cb7304 */ /* 0x000e700000200800 */
[----:B------:R3:W-:Y:S01]  /*83d0*/  F2F.F16.F32 R207, R200 ;  /* 0x000000c800cf7304 */ /* 0x0007e20000200800 */
[----:B-1----:R-:W-:-:S07]  /*83e0*/  PRMT R203, R160, 0x5410, R203 ;  /* 0x00005410a0cb7816 */ /* 0x002fce00000000cb */
[----:B------:R-:W1:Y:S01]  /*83f0*/  F2F.F16.F32 R192, R192 ;  /* 0x000000c000c07304 */ /* 0x000e620000200800 */
[----:B---3--:R-:W3:Y:S07]  /*8400*/  LDC.64 R200, c[0x0][0x390] ;  /* 0x0000e400ffc87b82 */ /* 0x008eee0000000a00 */
[----:B------:R-:W5:Y:S01]  /*8410*/  F2F.F16.F32 R166, R166 ;  /* 0x000000a600a67304 */ /* 0x000f620000200800 */
[----:B-1----:R-:W-:-:S07]  /*8420*/  IMAD.WIDE.U32 R114, R192, 0x10000, RZ ;  /* 0x00010000c0727825 */ /* 0x002fce00078e00ff */
[----:B------:R-:W1:Y:S01]  /*8430*/  F2F.F16.F32 R163, R163 ;  /* 0x000000a300a37304 */ /* 0x000e620000200800 */
[----:B-----5:R-:W-:-:S07]  /*8440*/  IMAD.WIDE.U32 R160, R166, 0x10000, RZ ;  /* 0x00010000a6a07825 */ /* 0x020fce00078e00ff */
[----:B------:R-:W5:Y:S01]  /*8450*/  F2F.F16.F32 R162, R162 ;  /* 0x000000a200a27304 */ /* 0x000f620000200800 */
[----:B------:R-:W-:Y:S01]  /*8460*/  LOP3.LUT R161, R167, R161, RZ, 0xfc, !PT ;  /* 0x000000a1a7a17212 */ /* 0x000fe200078efcff */
[----:B---3--:R-:W-:Y:S01]  /*8470*/  IMAD.WIDE.U32 R166, R182, 0x8, R200 ;  /* 0x00000008b6a67825 */ /* 0x008fe200078e00c8 */
[----:B-1----:R-:W-:-:S05]  /*8480*/  LOP3.LUT R114, R114, R163, RZ, 0xfc, !PT ;  /* 0x000000a372727212 */ /* 0x002fca00078efcff */
[----:B------:R-:W1:Y:S01]  /*8490*/  F2F.F16.F32 R165, R165 ;  /* 0x000000a500a57304 */ /* 0x000e620000200800 */
[----:B------:R-:W3:Y:S01]  /*84a0*/  LDG.E.64 R166, desc[UR8][R166.64] ;  /* 0x00000008a6a67981 */ /* 0x000ee2000c1e1b00 */
[----:B-----5:R-:W-:-:S06]  /*84b0*/  LOP3.LUT R160, R160, R162, RZ, 0xfc, !PT ;  /* 0x000000a2a0a07212 */ /* 0x020fcc00078efcff */
[----:B------:R1:W5:Y:S08]  /*84c0*/  F2F.F16.F32 R214, R118 ;  /* 0x0000007600d67304 */ /* 0x0003700000200800 */
[----:B------:R-:W-:Y:S01]  /*84d0*/  F2F.F16.F32 R195, R195 ;  /* 0x000000c300c37304 */ /* 0x000fe20000200800 */
[----:B-1----:R-:W-:-:S07]  /*84e0*/  IMAD.WIDE.U32 R118, R165, 0x10000, RZ ;  /* 0x00010000a5767825 */ /* 0x002fce00078e00ff */
[----:B------:R-:W1:Y:S01]  /*84f0*/  F2F.F16.F32 R197, R197 ;  /* 0x000000c500c57304 */ /* 0x000e620000200800 */
[----:B-----5:R-:W-:-:S07]  /*8500*/  IMAD.WIDE.U32 R162, R214, 0x10000, RZ ;  /* 0x00010000d6a27825 */ /* 0x020fce00078e00ff */
[----:B------:R-:W5:Y:S01]  /*8510*/  F2F.F16.F32 R164, R164 ;  /* 0x000000a400a47304 */ /* 0x000f620000200800 */
[----:B------:R-:W-:Y:S01]  /*8520*/  FMUL.FTZ R186, R186, R128 ;  /* 0x00000080baba7220 */ /* 0x000fe20000410000 */
[----:B------:R-:W-:Y:S02]  /*8530*/  LOP3.LUT R119, R203, R119, RZ, 0xfc, !PT ;  /* 0x00000077cb777212 */ /* 0x000fe400078efcff */
[----:B-1----:R-:W-:-:S04]  /*8540*/  PRMT R197, R195, 0x5410, R197 ;  /* 0x00005410c3c57816 */ /* 0x002fc800000000c5 */
[----:B------:R-:W1:Y:S01]  /*8550*/  F2F.F16.F32 R183, R204 ;  /* 0x000000cc00b77304 */ /* 0x000e620000200800 */
[----:B------:R-:W-:Y:S02]  /*8560*/  LOP3.LUT R115, R197, R115, RZ, 0xfc, !PT ;  /* 0x00000073c5737212 */ /* 0x000fe400078efcff */
[----:B-----5:R-:W-:Y:S01]  /*8570*/  LOP3.LUT R118, R118, R164, RZ, 0xfc, !PT ;  /* 0x000000a476767212 */ /* 0x020fe200078efcff */
[----:B----4-:R-:W-:-:S04]  /*8580*/  IMAD.WIDE.U32 R164, R182, 0x8, R210 ;  /* 0x00000008b6a47825 */ /* 0x010fc800078e00d2 */
[----:B------:R-:W4:Y:S01]  /*8590*/  F2F.F16.F32 R202, R202 ;  /* 0x000000ca00ca7304 */ /* 0x000f220000200800 */
[----:B-1----:R-:W-:Y:S01]  /*85a0*/  LOP3.LUT R162, R162, R183, RZ, 0xfc, !PT ;  /* 0x000000b7a2a27212 */ /* 0x002fe200078efcff */
[----:B--2---:R-:W-:Y:S01]  /*85b0*/  IMAD.WIDE.U32 R182, R182, 0x8, R212 ;  /* 0x00000008b6b67825 */ /* 0x004fe200078e00d4 */
[----:B------:R1:W-:Y:S05]  /*85c0*/  STG.E.64 desc[UR8][R164.64], R158 ;  /* 0x0000009ea4007986 */ /* 0x0003ea000c101b08 */
[----:B------:R-:W2:Y:S01]  /*85d0*/  F2F.F16.F32 R208, R208 ;  /* 0x000000d000d07304 */ /* 0x000ea20000200800 */
[----:B------:R5:W-:Y:S01]  /*85e0*/  STG.E.64 desc[UR8][R182.64], R114 ;  /* 0x00000072b6007986 */ /* 0x000be2000c101b08 */
[----:B------:R-:W-:Y:S01]  /*85f0*/  FMUL.FTZ R193, R193, R128 ;  /* 0x00000080c1c17220 */ /* 0x000fe20000410000 */
[----:B----4-:R-:W-:-:S05]  /*8600*/  PRMT R195, R207, 0x5410, R202 ;  /* 0x00005410cfc37816 */ /* 0x010fca00000000ca */
[----:B------:R-:W-:Y:S01]  /*8610*/  F2F.F16.F32 R205, R199 ;  /* 0x000000c700cd7304 */ /* 0x000fe20000200800 */
[----:B-1----:R-:W-:Y:S01]  /*8620*/  IMAD.WIDE.U32 R158, R181, 0x8, R210 ;  /* 0x00000008b59e7825 */ /* 0x002fe200078e00d2 */
[----:B--2---:R-:W-:-:S06]  /*8630*/  PRMT R209, R209, 0x5410, R208 ;  /* 0x00005410d1d17816 */ /* 0x004fcc00000000d0 */
[----:B------:R-:W1:Y:S01]  /*8640*/  F2F.F16.F32 R206, R198 ;  /* 0x000000c600ce7304 */ /* 0x000e620000200800 */
[----:B-----5:R-:W-:-:S04]  /*8650*/  IMAD.WIDE.U32 R114, R181, 0x8, R200 ;  /* 0x00000008b5727825 */ /* 0x020fc800078e00c8 */
[----:B------:R-:W-:-:S04]  /*8660*/  IMAD.WIDE.U32 R164, R181, 0x8, R212 ;  /* 0x00000008b5a47825 */ /* 0x000fc800078e00d4 */
[----:B------:R-:W-:Y:S01]  /*8670*/  FMUL.FTZ R202, R65, R186 ;  /* 0x000000ba41ca7220 */ /* 0x000fe20000410000 */
[----:B------:R-:W2:Y:S01]  /*8680*/  LDG.E.64 R114, desc[UR8][R114.64] ;  /* 0x0000000872727981 */ /* 0x000ea2000c1e1b00 */
[-C--:B------:R-:W-:Y:S01]  /*8690*/  FMUL.FTZ R182, R199, R128.reuse ;  /* 0x00000080c7b67220 */ /* 0x080fe20000410000 */
[----:B------:R-:W-:Y:S01]  /*86a0*/  FMUL.FTZ R183, R198, R128 ;  /* 0x00000080c6b77220 */ /* 0x000fe20000410000 */
[----:B------:R-:W-:Y:S01]  /*86b0*/  F2F.F16.F32 R192, R194 ;  /* 0x000000c200c07304 */ /* 0x000fe20000200800 */
[----:B------:R4:W-:Y:S01]  /*86c0*/  STG.E.64 desc[UR8][R158.64], R154 ;  /* 0x0000009a9e007986 */ /* 0x0009e2000c101b08 */
[----:B------:R-:W-:-:S03]  /*86d0*/  LOP3.LUT R163, R209, R163, RZ, 0xfc, !PT ;  /* 0x000000a3d1a37212 */ /* 0x000fc600078efcff */
[----:B------:R5:W-:Y:S01]  /*86e0*/  STG.E.64 desc[UR8][R164.64], R160 ;  /* 0x000000a0a4007986 */ /* 0x000be2000c101b08 */
[----:B-1----:R-:W-:Y:S01]  /*86f0*/  PRMT R190, R205, 0x5410, R206 ;  /* 0x00005410cdbe7816 */ /* 0x002fe200000000ce */
[----:B----4-:R-:W-:-:S04]  /*8700*/  IMAD.WIDE.U32 R158, R180, 0x8, R200 ;  /* 0x00000008b49e7825 */ /* 0x010fc800078e00c8 */
[C---:B------:R-:W-:Y:S02]  /*8710*/  IMAD.WIDE.U32 R154, R180.reuse, 0x8, R210 ;  /* 0x00000008b49a7825 */ /* 0x040fe400078e00d2 */
[----:B------:R-:W4:Y:S02]  /*8720*/  LDG.E.64 R158, desc[UR8][R158.64] ;  /* 0x000000089e9e7981 */ /* 0x000f24000c1e1b00 */
[----:B------:R-:W-:Y:S01]  /*8730*/  IMAD.WIDE.U32 R180, R180, 0x8, R212 ;  /* 0x00000008b4b47825 */ /* 0x000fe200078e00d4 */
[----:B------:R1:W0:Y:S01]  /*8740*/  F2F.F16.F32 R199, R202 ;  /* 0x000000ca00c77304 */ /* 0x0002220000200800 */
[----:B------:R0:W-:Y:S04]  /*8750*/  STG.E.64 desc[UR8][R154.64], R116 ;  /* 0x000000749a007986 */ /* 0x0001e8000c101b08 */
[----:B------:R0:W-:Y:S01]  /*8760*/  STG.E.64 desc[UR8][R180.64], R118 ;  /* 0x00000076b4007986 */ /* 0x0001e2000c101b08 */
[----:B-1----:R-:W-:Y:S01]  /*8770*/  FMUL.FTZ R202, R64, R193 ;  /* 0x000000c140ca7220 */ /* 0x002fe20000410000 */
[----:B------:R-:W-:-:S03]  /*8780*/  FMUL.FTZ R194, R194, R128 ;  /* 0x00000080c2c27220 */ /* 0x000fc60000410000 */
[----:B-----5:R-:W1:Y:S01]  /*8790*/  F2F.F16.F32 R161, R202 ;  /* 0x000000ca00a17304 */ /* 0x020e620000200800 */
[----:B0-----:R-:W-:-:S04]  /*87a0*/  IMAD.WIDE.U32 R116, R179, 0x8, R210 ;  /* 0x00000008b3747825 */ /* 0x001fc800078e00d2 */
[----:B------:R-:W-:-:S04]  /*87b0*/  IMAD.WIDE.U32 R118, R179, 0x8, R200 ;  /* 0x00000008b3767825 */ /* 0x000fc800078e00c8 */
[----:B------:R-:W-:-:S04]  /*87c0*/  FMUL.FTZ R180, R196, R128 ;  /* 0x00000080c4b47220 */ /* 0x000fc80000410000 */
[----:B------:R-:W-:Y:S01]  /*87d0*/  FMUL.FTZ R164, R69, R180 ;  /* 0x000000b445a47220 */ /* 0x000fe20000410000 */
[----:B------:R-:W5:Y:S01]  /*87e0*/  LDG.E.64 R118, desc[UR8][R118.64] ;  /* 0x0000000876767981 */ /* 0x000f62000c1e1b00 */
[----:B------:R-:W-:Y:S01]  /*87f0*/  FMUL.FTZ R203, R70, R182 ;  /* 0x000000b646cb7220 */ /* 0x000fe20000410000 */
[----:B------:R-:W-:Y:S02]  /*8800*/  FMUL.FTZ R204, R71, R183 ;  /* 0x000000b747cc7220 */ /* 0x000fe40000410000 */
[----:B------:R0:W-:Y:S01]  /*8810*/  STG.E.64 desc[UR8][R116.64], R152 ;  /* 0x0000009874007986 */ /* 0x0001e2000c101b08 */
[----:B------:R-:W-:Y:S01]  /*8820*/  F2F.F16.F32 R197, R196 ;  /* 0x000000c400c57304 */ /* 0x000fe20000200800 */
[----:B------:R-:W-:Y:S01]  /*8830*/  FMUL.FTZ R160, R68, R194 ;  /* 0x000000c244a07220 */ /* 0x000fe20000410000 */
[----:B------:R-:W-:-:S06]  /*8840*/  IMAD.WIDE.U32 R154, R178, 0x8, R210 ;  /* 0x00000008b29a7825 */ /* 0x000fcc00078e00d2 */
[----:B------:R-:W-:Y:S01]  /*8850*/  F2F.F16.F32 R164, R164 ;  /* 0x000000a400a47304 */ /* 0x000fe20000200800 */
[----:B0-----:R-:W-:-:S07]  /*8860*/  IMAD.WIDE.U32 R152, R179, 0x8, R212 ;  /* 0x00000008b3987825 */ /* 0x001fce00078e00d4 */
[----:B------:R-:W-:Y:S01]  /*8870*/  F2F.F16.F32 R198, R203 ;  /* 0x000000cb00c67304 */ /* 0x000fe20000200800 */
[C---:B------:R-:W-:Y:S01]  /*8880*/  IMAD.WIDE.U32 R116, R178.reuse, 0x8, R200 ;  /* 0x00000008b2747825 */ /* 0x040fe200078e00c8 */
[----:B------:R0:W-:Y:S06]  /*8890*/  STG.E.64 desc[UR8][R152.64], R162 ;  /* 0x000000a298007986 */ /* 0x0001ec000c101b08 */
[----:B------:R-:W1:Y:S01]  /*88a0*/  F2F.F16.F32 R205, R204 ;  /* 0x000000cc00cd7304 */ /* 0x000e620000200800 */
[----:B------:R-:W5:Y:S01]  /*88b0*/  LDG.E.64 R116, desc[UR8][R116.64] ;  /* 0x0000000874747981 */ /* 0x000f62000c1e1b00 */
[----:B------:R-:W-:-:S04]  /*88c0*/  IMAD.WIDE.U32 R178, R178, 0x8, R212 ;  /* 0x00000008b2b27825 */ /* 0x000fc800078e00d4 */
[----:B0-----:R-:W-:Y:S02]  /*88d0*/  IMAD.WIDE.U32 R152, R199, 0x10000, RZ ;  /* 0x00010000c7987825 */ /* 0x001fe400078e00ff */
[----:B------:R0:W0:Y:S01]  /*88e0*/  F2F.F16.F32 R165, R160 ;  /* 0x000000a000a57304 */ /* 0x0000220000200800 */
[----:B------:R0:W-:Y:S02]  /*88f0*/  STG.E.64 desc[UR8][R154.64], R156 ;  /* 0x0000009c9a007986 */ /* 0x0001e4000c101b08 */
[----:B------:R-:W-:Y:S02]  /*8900*/  LOP3.LUT R153, R195, R153, RZ, 0xfc, !PT ;  /* 0x00000099c3997212 */ /* 0x000fe400078efcff */
[----:B-1----:R-:W-:Y:S02]  /*8910*/  LOP3.LUT R152, R152, R161, RZ, 0xfc, !PT ;  /* 0x000000a198987212 */ /* 0x002fe400078efcff */
[----:B------:R-:W-:-:S03]  /*8920*/  PRMT R205, R198, 0x5410, R205 ;  /* 0x00005410c6cd7816 */ /* 0x000fc600000000cd */
[----:B------:R1:W-:Y:S01]  /*8930*/  STG.E.64 desc[UR8][R178.64], R152 ;  /* 0x00000098b2007986 */ /* 0x0003e2000c101b08 */
[----:B0-----:R-:W-:-:S04]  /*8940*/  IMAD.WIDE.U32 R156, R137, 0x8, R200 ;  /* 0x00000008899c7825 */ /* 0x001fc800078e00c8 */
[----:B------:R-:W-:Y:S02]  /*8950*/  IMAD.WIDE.U32 R154, R197, 0x10000, RZ ;  /* 0x00010000c59a7825 */ /* 0x000fe400078e00ff */
[----:B------:R-:W5:Y:S02]  /*8960*/  LDG.E.64 R156, desc[UR8][R156.64] ;  /* 0x000000089c9c7981 */ /* 0x000f64000c1e1b00 */
[----:B-1----:R-:W-:Y:S01]  /*8970*/  IMAD.WIDE.U32 R152, R164, 0x10000, RZ ;  /* 0x00010000a4987825 */ /* 0x002fe200078e00ff */
[----:B------:R-:W-:Y:S02]  /*8980*/  LOP3.LUT R155, R190, R155, RZ, 0xfc, !PT ;  /* 0x0000009bbe9b7212 */ /* 0x000fe400078efcff */
[----:B------:R-:W-:Y:S01]  /*8990*/  LOP3.LUT R154, R154, R192, RZ, 0xfc, !PT ;  /* 0x000000c09a9a7212 */ /* 0x000fe200078efcff */
[----:B------:R-:W-:Y:S01]  /*89a0*/  IMAD.WIDE.U32 R160, R137, 0x8, R210 ;  /* 0x0000000889a07825 */ /* 0x000fe200078e00d2 */
[----:B------:R-:W-:Y:S02]  /*89b0*/  LOP3.LUT R152, R152, R165, RZ, 0xfc, !PT ;  /* 0x000000a598987212 */ /* 0x000fe400078efcff */
[----:B------:R-:W-:Y:S01]  /*89c0*/  LOP3.LUT R153, R205, R153, RZ, 0xfc, !PT ;  /* 0x00000099cd997212 */ /* 0x000fe200078efcff */
[----:B------:R-:W-:-:S04]  /*89d0*/  IMAD.WIDE.U32 R162, R137, 0x8, R212 ;  /* 0x0000000889a27825 */ /* 0x000fc800078e00d4 */
[----:B------:R-:W-:Y:S01]  /*89e0*/  IMAD.WIDE.U32 R164, R127, 0x8, R200 ;  /* 0x000000087fa47825 */ /* 0x000fe200078e00c8 */
[----:B------:R-:W-:Y:S04]  /*89f0*/  STG.E.64 desc[UR8][R160.64], R154 ;  /* 0x0000009aa0007986 */ /* 0x000fe8000c101b08 */
[----:B------:R0:W-:Y:S04]  /*8a00*/  STG.E.64 desc[UR8][R162.64], R152 ;  /* 0x00000098a2007986 */ /* 0x0001e8000c101b08 */
[----:B------:R-:W5:Y:S01]  /*8a10*/  LDG.E.64 R164, desc[UR8][R164.64] ;  /* 0x00000008a4a47981 */ /* 0x000f62000c1e1b00 */
[----:B------:R-:W-:Y:S01]  /*8a20*/  SHF.R.U32.HI R137, RZ, 0x10, R151 ;  /* 0x00000010ff897819 */ /* 0x000fe20000011697 */
[----:B------:R-:W-:-:S04]  /*8a30*/  FFMA.FTZ R130, R105, R130, R104 ;  /* 0x0000008269827223 */ /* 0x000fc80000010068 */
[----:B------:R-:W-:Y:S02]  /*8a40*/  HADD2.F32 R179, -RZ, R137.H0_H0 ;  /* 0x20000089ffb37230 */ /* 0x000fe40000004100 */
[----:B------:R-:W-:Y:S01]  /*8a50*/  FADD.FTZ R137, -R130, R129 ;  /* 0x0000008182897221 */ /* 0x000fe20000010100 */
[----:B------:R-:W-:Y:S01]  /*8a60*/  MOV R129, R151 ;  /* 0x0000009700817202 */ /* 0x000fe20000000f00 */
[C-C-:B------:R-:W-:Y:S02]  /*8a70*/  FFMA.FTZ R136, R105.reuse, R136, R104.reuse ;  /* 0x0000008869887223 */ /* 0x140fe40000010068 */
[----:B------:R-:W-:Y:S02]  /*8a80*/  FFMA.FTZ R179, R126, R137, R179 ;  /* 0x000000897eb37223 */ /* 0x000fe400000100b3 */
[----:B0-----:R-:W-:Y:S02]  /*8a90*/  HADD2.F32 R153, -RZ, R129.H0_H0 ;  /* 0x20000081ff997230 */ /* 0x001fe40000004100 */
[----:B------:R-:W-:Y:S01]  /*8aa0*/  FADD.FTZ R137, -R136, R131 ;  /* 0x0000008388897221 */ /* 0x000fe20000010100 */
[----:B------:R-:W-:Y:S01]  /*8ab0*/  SHF.R.U64 R129, R150, 0x10, R151 ;  /* 0x0000001096817819 */ /* 0x000fe20000001297 */
[----:B------:R-:W-:-:S02]  /*8ac0*/  FFMA.FTZ R134, R105, R134, R104 ;  /* 0x0000008669867223 */ /* 0x000fc40000010068 */
[----:B------:R-:W-:Y:S02]  /*8ad0*/  FFMA.FTZ R153, R126, R137, R153 ;  /* 0x000000897e997223 */ /* 0x000fe40000010099 */
[----:B------:R-:W-:Y:S01]  /*8ae0*/  HADD2.F32 R137, -RZ, R129.H0_H0 ;  /* 0x20000081ff897230 */ /* 0x000fe20000004100 */
[----:B------:R-:W-:Y:S01]  /*8af0*/  MOV R129, R150 ;  /* 0x0000009600817202 */ /* 0x000fe20000000f00 */
[----:B------:R-:W-:Y:S01]  /*8b00*/  FADD.FTZ R133, -R134, R133 ;  /* 0x0000008586857221 */ /* 0x000fe20000010100 */
[----:B------:R-:W-:-:S03]  /*8b10*/  FFMA.FTZ R105, R105, R135, R104 ;  /* 0x0000008769697223 */ /* 0x000fc60000010068 */
[C---:B------:R-:W-:Y:S01]  /*8b20*/  FFMA.FTZ R133, R126.reuse, R133, R137 ;  /* 0x000000857e857223 */ /* 0x040fe20000010089 */
[----:B------:R-:W-:Y:S02]  /*8b30*/  HADD2.F32 R129, -RZ, R129.H0_H0 ;  /* 0x20000081ff817230 */ /* 0x000fe40000004100 */
[----:B------:R-:W-:Y:S01]  /*8b40*/  FADD.FTZ R105, -R105, R132 ;  /* 0x0000008469697221 */ /* 0x000fe20000010100 */
[-C--:B------:R-:W-:Y:S01]  /*8b50*/  FMUL.FTZ R154, R133, R128.reuse ;  /* 0x00000080859a7220 */ /* 0x080fe20000410000 */
[----:B------:R-:W0:Y:S02]  /*8b60*/  F2F.F16.F32 R104, R133 ;  /* 0x0000008500687304 */ /* 0x000e240000200800 */
[----:B------:R-:W-:Y:S01]  /*8b70*/  FFMA.FTZ R105, R126, R105, R129 ;  /* 0x000000697e697223 */ /* 0x000fe20000010081 */
[----:B------:R-:W-:Y:S01]  /*8b80*/  FMUL.FTZ R137, R153, R128 ;  /* 0x0000008099897220 */ /* 0x000fe20000410000 */
[----:B------:R-:W-:-:S04]  /*8b90*/  FMUL.FTZ R126, R73, R154 ;  /* 0x0000009a497e7220 */ /* 0x000fc80000410000 */
[----:B------:R1:W-:Y:S01]  /*8ba0*/  F2F.F16.F32 R130, R153 ;  /* 0x0000009900827304 */ /* 0x0003e20000200800 */
[-C--:B------:R-:W-:Y:S01]  /*8bb0*/  FMUL.FTZ R136, R179, R128.reuse ;  /* 0x00000080b3887220 */ /* 0x080fe20000410000 */
[----:B-1----:R-:W-:-:S06]  /*8bc0*/  FMUL.FTZ R153, R105, R128 ;  /* 0x0000008069997220 */ /* 0x002fcc0000410000 */
[----:B------:R0:W1:Y:S01]  /*8bd0*/  F2F.F16.F32 R129, R105 ;  /* 0x0000006900817304 */ /* 0x0000620000200800 */
[----:B------:R-:W-:-:S07]  /*8be0*/  FMUL.FTZ R134, R72, R153 ;  /* 0x0000009948867220 */ /* 0x000fce0000410000 */
[----:B------:R-:W3:Y:S01]  /*8bf0*/  F2F.F16.F32 R132, R126 ;  /* 0x0000007e00847304 */ /* 0x000ee20000200800 */
[----:B------:R-:W-:Y:S01]  /*8c00*/  FMUL.FTZ R152, R74, R137 ;  /* 0x000000894a987220 */ /* 0x000fe20000410000 */
[----:B------:R-:W-:Y:S01]  /*8c10*/  FMUL.FTZ R155, R75, R136 ;  /* 0x000000884b9b7220 */ /* 0x000fe20000410000 */
[----:B0-----:R-:W-:-:S05]  /*8c20*/  IMAD.WIDE.U32 R104, R104, 0x10000, RZ ;  /* 0x0001000068687825 */ /* 0x001fca00078e00ff */
[----:B------:R-:W0:Y:S01]  /*8c30*/  F2F.F16.F32 R135, R134 ;  /* 0x0000008600877304 */ /* 0x000e220000200800 */
[----:B-1----:R-:W-:-:S07]  /*8c40*/  LOP3.LUT R104, R104, R129, RZ, 0xfc, !PT ;  /* 0x0000008168687212 */ /* 0x002fce00078efcff */
[----:B------:R-:W-:Y:S01]  /*8c50*/  F2F.F16.F32 R152, R152 ;  /* 0x0000009800987304 */ /* 0x000fe20000200800 */
[----:B---3--:R-:W-:-:S07]  /*8c60*/  IMAD.WIDE.U32 R128, R132, 0x10000, RZ ;  /* 0x0001000084807825 */ /* 0x008fce00078e00ff */
[----:B------:R-:W1:Y:S01]  /*8c70*/  F2F.F16.F32 R155, R155 ;  /* 0x0000009b009b7304 */ /* 0x000e620000200800 */
[----:B0-----:R-:W-:-:S07]  /*8c80*/  LOP3.LUT R128, R128, R135, RZ, 0xfc, !PT ;  /* 0x0000008780807212 */ /* 0x001fce00078efcff */
[----:B------:R-:W0:Y:S01]  /*8c90*/  F2F.F16.F32 R131, R179 ;  /* 0x000000b300837304 */ /* 0x000e220000200800 */
[----:B-1----:R-:W-:Y:S02]  /*8ca0*/  PRMT R161, R152, 0x5410, R155 ;  /* 0x0000541098a17816 */ /* 0x002fe4000000009b */
[----:B0-----:R-:W-:-:S04]  /*8cb0*/  PRMT R131, R130, 0x5410, R131 ;  /* 0x0000541082837816 */ /* 0x001fc80000000083 */
[----:B------:R-:W-:Y:S02]  /*8cc0*/  LOP3.LUT R105, R131, R105, RZ, 0xfc, !PT ;  /* 0x0000006983697212 */ /* 0x000fe400078efcff */
[----:B------:R-:W-:-:S05]  /*8cd0*/  SHF.R.U32.HI R131, RZ, 0x10, R167 ;  /* 0x00000010ff837819 */ /* 0x000fca00000116a7 */
[----:B------:R-:W-:Y:S01]  /*8ce0*/  HADD2.F32 R131, -RZ, R131.H0_H0 ;  /* 0x20000083ff837230 */ /* 0x000fe20000004100 */
[----:B------:R-:W-:-:S04]  /*8cf0*/  SHF.R.U64 R126, R166, 0x10, R167 ;  /* 0x00000010a67e7819 */ /* 0x000fc800000012a7 */
[----:B------:R-:W-:Y:S01]  /*8d00*/  FMUL.FTZ R106, R106, R131 ;  /* 0x000000836a6a7220 */ /* 0x000fe20000410000 */
[----:B------:R-:W-:-:S04]  /*8d10*/  IMAD.WIDE.U32 R130, R127, 0x8, R210 ;  /* 0x000000087f827825 */ /* 0x000fc800078e00d2 */
[----:B------:R-:W-:Y:S02]  /*8d20*/  HADD2.F32 R126, -RZ, R126.H0_H0 ;  /* 0x2000007eff7e7230 */ /* 0x000fe40000004100 */
[----:B--2---:R-:W-:Y:S01]  /*8d30*/  HADD2.F32 R135, -RZ, R114.H0_H0 ;  /* 0x20000072ff877230 */ /* 0x004fe20000004100 */
[--C-:B------:R-:W-:Y:S01]  /*8d40*/  SHF.R.U64 R195, R114, 0x10, R115.reuse ;  /* 0x0000001072c37819 */ /* 0x100fe20000001273 */
[----:B------:R-:W-:Y:S01]  /*8d50*/  HADD2.F32 R192, -RZ, R115.H0_H0 ;  /* 0x20000073ffc07230 */ /* 0x000fe20000004100 */
[----:B------:R-:W-:Y:S02]  /*8d60*/  SHF.R.U32.HI R115, RZ, 0x10, R115 ;  /* 0x00000010ff737819 */ /* 0x000fe40000011673 */
[----:B------:R-:W-:-:S03]  /*8d70*/  FMUL.FTZ R172, R172, R135 ;  /* 0x00000087acac7220 */ /* 0x000fc60000410000 */
[----:B------:R-:W-:-:S05]  /*8d80*/  HADD2.F32 R115, -RZ, R115.H0_H0 ;  /* 0x20000073ff737230 */ /* 0x000fca0000004100 */
[----:B------:R-:W-:Y:S01]  /*8d90*/  FMUL.FTZ R134, R108, R115 ;  /* 0x000000736c867220 */ /* 0x000fe20000410000 */
[--C-:B----4-:R-:W-:Y:S02]  /*8da0*/  SHF.R.U64 R135, R158, 0x10, R159.reuse ;  /* 0x000000109e877819 */ /* 0x110fe4000000129f */
[----:B------:R-:W-:Y:S01]  /*8db0*/  SHF.R.U32.HI R155, RZ, 0x10, R159 ;  /* 0x00000010ff9b7819 */ /* 0x000fe2000001169f */
[----:B------:R-:W-:Y:S02]  /*8dc0*/  HADD2.F32 R114, -RZ, R159.H0_H0 ;  /* 0x2000009fff727230 */ /* 0x000fe40000004100 */
[----:B------:R-:W-:Y:S02]  /*8dd0*/  HADD2.F32 R135, -RZ, R135.H0_H0 ;  /* 0x20000087ff877230 */ /* 0x000fe40000004100 */
[----:B------:R-:W-:Y:S02]  /*8de0*/  HADD2.F32 R155, -RZ, R155.H0_H0 ;  /* 0x2000009bff9b7230 */ /* 0x000fe40000004100 */
[----:B------:R-:W-:Y:S01]  /*8df0*/  FMUL.FTZ R115, R169, R114 ;  /* 0x00000072a9737220 */ /* 0x000fe20000410000 */
[----:B------:R-:W-:-:S02]  /*8e00*/  FMUL.FTZ R114, R168, R135 ;  /* 0x00000087a8727220 */ /* 0x000fc40000410000 */
[----:B------:R-:W-:Y:S01]  /*8e10*/  FMUL.FTZ R135, R110, R155 ;  /* 0x0000009b6e877220 */ /* 0x000fe20000410000 */
[----:B-----5:R-:W-:Y:S01]  /*8e20*/  HADD2.F32 R108, -RZ, R118.H0_H0 ;  /* 0x20000076ff6c7230 */ /* 0x020fe20000004100 */
[----:B------:R-:W-:-:S04]  /*8e30*/  SHF.R.U32.HI R110, RZ, 0x10, R119 ;  /* 0x00000010ff6e7819 */ /* 0x000fc80000011677 */
[----:B------:R-:W-:Y:S01]  /*8e40*/  FMUL.FTZ R177, R177, R108 ;  /* 0x0000006cb1b17220 */ /* 0x000fe20000410000 */
[----:B------:R-:W-:Y:S01]  /*8e50*/  HADD2.F32 R108, -RZ, R110.H0_H0 ;  /* 0x2000006eff6c7230 */ /* 0x000fe20000004100 */
[----:B------:R-:W-:Y:S01]  /*8e60*/  SHF.R.U64 R118, R118, 0x10, R119 ;  /* 0x0000001076767819 */ /* 0x000fe20000001277 */
[----:B------:R-:W-:-:S03]  /*8e70*/  HADD2.F32 R162, -RZ, R119.H0_H0 ;  /* 0x20000077ffa27230 */ /* 0x000fc60000004100 */
[----:B------:R-:W-:Y:S02]  /*8e80*/  FMUL.FTZ R163, R109, R108 ;  /* 0x0000006c6da37220 */ /* 0x000fe40000410000 */
[----:B------:R-:W-:Y:S01]  /*8e90*/  FMUL.FTZ R162, R113, R162 ;  /* 0x000000a271a27220 */ /* 0x000fe20000410000 */
[----:B------:R-:W-:Y:S01]  /*8ea0*/  HADD2.F32 R113, -RZ, R118.H0_H0 ;  /* 0x20000076ff717230 */ /* 0x000fe20000004100 */
[----:B------:R0:W-:Y:S04]  /*8eb0*/  STG.E.64 desc[UR8][R130.64], R104 ;  /* 0x0000006882007986 */ /* 0x0001e8000c101b08 */
[----:B------:R-:W-:Y:S01]  /*8ec0*/  FMUL.FTZ R110, R176, R113 ;  /* 0x00000071b06e7220 */ /* 0x000fe20000410000 */
[----:B------:R-:W-:Y:S01]  /*8ed0*/  FMUL.FTZ R173, R173, R126 ;  /* 0x0000007eadad7220 */ /* 0x000fe20000410000 */
[--C-:B------:R-:W-:Y:S01]  /*8ee0*/  SHF.R.U64 R119, R116, 0x10, R117.reuse ;  /* 0x0000001074777819 */ /* 0x100fe20000001275 */
[----:B------:R-:W-:Y:S01]  /*8ef0*/  HADD2.F32 R116, -RZ, R116.H0_H0 ;  /* 0x20000074ff747230 */ /* 0x000fe20000004100 */
[----:B------:R-:W-:-:S04]  /*8f00*/  SHF.R.U32.HI R152, RZ, 0x10, R117 ;  /* 0x00000010ff987819 */ /* 0x000fc80000011675 */
[----:B------:R-:W-:Y:S01]  /*8f10*/  FMUL.FTZ R193, R193, R116 ;  /* 0x00000074c1c17220 */ /* 0x000fe20000410000 */
[----:B------:R-:W-:Y:S01]  /*8f20*/  HADD2.F32 R133, -RZ, R167.H0_H0 ;  /* 0x200000a7ff857230 */ /* 0x000fe20000004100 */
[----:B------:R-:W-:Y:S01]  /*8f30*/  LOP3.LUT R129, R161, R129, RZ, 0xfc, !PT ;  /* 0x00000081a1817212 */ /* 0x000fe200078efcff */
[----:B------:R-:W-:-:S04]  /*8f40*/  IMAD.WIDE.U32 R126, R127, 0x8, R212 ;  /* 0x000000087f7e7825 */ /* 0x000fc800078e00d4 */
[----:B------:R-:W-:Y:S01]  /*8f50*/  HADD2.F32 R132, -RZ, R166.H0_H0 ;  /* 0x200000a6ff847230 */ /* 0x000fe20000004100 */
[----:B------:R-:W-:-:S05]  /*8f60*/  SHF.R.U64 R109, R156, 0x10, R157 ;  /* 0x000000109c6d7819 */ /* 0x000fca000000129d */
        /* <DEDUP_REMOVED lines=8> */
[----:B0-----:R-:W-:-:S02]  /*8ff0*/  SHF.R.U64 R105, R164, 0x10, R165 ;  /* 0x00000010a4697819 */ /* 0x001fc400000012a5 */
[----:B------:R-:W-:Y:S01]  /*9000*/  SHF.R.U32.HI R109, RZ, 0x10, R165 ;  /* 0x00000010ff6d7819 */ /* 0x000fe200000116a5 */
[----:B------:R-:W-:Y:S02]  /*9010*/  HADD2.F32 R179, -RZ, R156.H0_H0 ;  /* 0x2000009cffb37230 */ /* 0x000fe40000004100 */
[----:B------:R-:W-:Y:S02]  /*9020*/  HADD2.F32 R113, -RZ, R157.H0_H0 ;  /* 0x2000009dff717230 */ /* 0x000fe40000004100 */
[----:B------:R-:W-:Y:S02]  /*9030*/  HADD2.F32 R116, -RZ, R116.H0_H0 ;  /* 0x20000074ff747230 */ /* 0x000fe40000004100 */
[----:B------:R-:W-:Y:S02]  /*9040*/  HADD2.F32 R164, -RZ, R164.H0_H0 ;  /* 0x200000a4ffa47230 */ /* 0x000fe40000004100 */
[----:B------:R-:W-:Y:S02]  /*9050*/  HADD2.F32 R104, -RZ, R165.H0_H0 ;  /* 0x200000a5ff687230 */ /* 0x000fe40000004100 */
[----:B------:R-:W-:-:S02]  /*9060*/  HADD2.F32 R105, -RZ, R105.H0_H0 ;  /* 0x20000069ff697230 */ /* 0x000fc40000004100 */
[----:B------:R-:W-:Y:S02]  /*9070*/  HADD2.F32 R109, -RZ, R109.H0_H0 ;  /* 0x2000006dff6d7230 */ /* 0x000fe40000004100 */
[----:B------:R-:W-:Y:S01]  /*9080*/  FMUL.FTZ R133, R174, R133 ;  /* 0x00000085ae857220 */ /* 0x000fe20000410000 */
        /* <DEDUP_REMOVED lines=14> */
[----:B0-----:R-:W-:-:S07]  /*9170*/  FMUL.FTZ R129, R137, R104 ;  /* 0x0000006889817220 */ /* 0x001fce0000410000 */
.L_x_7615:
        /* <DEDUP_REMOVED lines=161> */
.L_x_7608:
        /* <DEDUP_REMOVED lines=33> */
.L_x_7618:
        /* <DEDUP_REMOVED lines=14> */
.L_x_14391:


//--------------------- .text._ZN10layer_norm13ln_bwd_kernelINS_13Kernel_traitsIf6__halfS2_S2_fjLj7168ELj1ELj1ELj8ELj8ENS_18Kernel_traits_baseILj7168EfS2_S2_S2_fjLj256EEEEELb0ELb1ELb1ELb0EEEvNS_9BwdParamsE --------------------------
	.section	.text._ZN10layer_norm13ln_bwd_kernelINS_13Kernel_traitsIf6__halfS2_S2_fjLj7168ELj1ELj1ELj8ELj8ENS_18Kernel_traits_baseILj7168EfS2_S2_S2_fjLj256EEEEELb0ELb1ELb1ELb0EEEvNS_9BwdParamsE,"ax",@progbits
	.align	128
        .global         _ZN10layer_norm13ln_bwd_kernelINS_13Kernel_traitsIf6__halfS2_S2_fjLj7168ELj1ELj1ELj8ELj8ENS_18Kernel_traits_baseILj7168EfS2_S2_S2_fjLj256EEEEELb0ELb1ELb1ELb0EEEvNS_9BwdParamsE
        .type           _ZN10layer_norm13ln_bwd_kernelINS_13Kernel_traitsIf6__halfS2_S2_fjLj7168ELj1ELj1ELj8ELj8ENS_18Kernel_traits_baseILj7168EfS2_S2_S2_fjLj256EEEEELb0ELb1ELb1ELb0EEEvNS_9BwdParamsE,@function
        .size           _ZN10layer_norm13ln_bwd_kernelINS_13Kernel_traitsIf6__halfS2_S2_fjLj7168ELj1ELj1ELj8ELj8ENS_18Kernel_traits_baseILj7168EfS2_S2_S2_fjLj256EEEEELb0ELb1ELb1ELb0EEEvNS_9BwdParamsE,(.L_x_14392 - _ZN10layer_norm13ln_bwd_kernelINS_13Kernel_traitsIf6__halfS2_S2_fjLj7168ELj1ELj1ELj8ELj8ENS_18Kernel_traits_baseILj7168EfS2_S2_S2_fjLj256EEEEELb0ELb1ELb1ELb0EEEvNS_9BwdParamsE)
        .other          _ZN10layer_norm13ln_bwd_kernelINS_13Kernel_traitsIf6__halfS2_S2_fjLj7168ELj1ELj1ELj8ELj8ENS_18Kernel_traits_baseILj7168EfS2_S2_S2_fjLj256EEEEELb0ELb1ELb1ELb0EEEvNS_9BwdParamsE,@"STO_CUDA_ENTRY STV_DEFAULT"
_ZN10layer_norm13ln_bwd_kernelINS_13Kernel_traitsIf6__halfS2_S2_fjLj7168ELj1ELj1ELj8ELj8ENS_18Kernel_traits_baseILj7168EfS2_S2_S2_fjLj256EEEEELb0ELb1ELb1ELb0EEEvNS_9BwdParamsE:
.text._ZN10layer_norm13ln_bwd_kernelINS_13Kernel_traitsIf6__halfS2_S2_fjLj7168ELj1ELj1ELj8ELj8ENS_18Kernel_traits_baseILj7168EfS2_S2_S2_fjLj256EEEEELb0ELb1ELb1ELb0EEEvNS_9BwdParamsE:
        /* <DEDUP_REMOVED lines=163> */
.L_x_7720:
        /* <DEDUP_REMOVED lines=50> */
[----:B------:R-:W-:Y:S01]  /*0d50*/  IADD3 R172, PT, PT, R172, 0x100, RZ ;  /* 0x00000100acac7810 */ /* 0x000fe20007ffe0ff */
[----:B0-----:R-:W-:-:S05]  /*0d60*/  @P0 IMAD.WIDE.U32 R176, R171, 0x8, R176 ;  /* 0x00000008abb00825 */ /* 0x001fca00078e00b0 */
[----:B------:R0:W5:Y:S01]  /*0d70*/  @P0 LDG.E.64 R202, desc[UR10][R176.64] ;  /* 0x0000000ab0ca0981 */ /* 0x000162000c1e1b00 */
[----:B------:R-:W-:Y:S02]  /*0d80*/  IADD3 R171, PT, PT, R171, 0x100, RZ ;  /* 0x00000100abab7810 */ /* 0x000fe40007ffe0ff */
[----:B--2---:R-:W-:Y:S02]  /*0d90*/  MOV R178, R174 ;  /* 0x000000ae00b27202 */ /* 0x004fe40000000f00 */
[----:B------:R-:W-:Y:S02]  /*0da0*/  SHF.R.U64 R232, R174, 0x10, R175 ;  /* 0x00000010aee87819 */ /* 0x000fe400000012af */
[----:B------:R-:W-:Y:S02]  /*0db0*/  MOV R179, R175 ;  /* 0x000000af00b37202 */ /* 0x000fe40000000f00 */
[----:B---3--:R-:W-:Y:S01]  /*0dc0*/  SHF.R.U64 R174, R168, 0x10, R169 ;  /* 0x00000010a8ae7819 */ /* 0x008fe200000012a9 */
[----:B------:R-:W-:Y:S01]  /*0dd0*/  HADD2.F32 R173, -RZ, R168.H0_H0 ;  /* 0x200000a8ffad7230 */ /* 0x000fe20000004100 */
        /* <DEDUP_REMOVED lines=8> */
[----:B------:R-:W-:Y:S02]  /*0e60*/  HADD2.F32 R232, -RZ, R232.H0_H0 ;  /* 0x200000e8ffe87230 */ /* 0x000fe40000004100 */
[----:B------:R-:W-:Y:S01]  /*0e70*/  FADD.FTZ R175, -R170, R175 ;  /* 0x000000afaaaf7221 */ /* 0x000fe20000010100 */
[----:B------:R-:W-:Y:S02]  /*0e80*/  HADD2.F32 R173, -RZ, R168.H0_H0 ;  /* 0x200000a8ffad7230 */ /* 0x000fe40000004100 */
[----:B------:R-:W-:Y:S01]  /*0e90*/  FADD.FTZ R80, R80, R235 ;  /* 0x000000eb50507221 */ /* 0x000fe20000010000 */
[----:B------:R-:W-:Y:S01]  /*0ea0*/  FMUL.FTZ R234, R238, R169 ;  /* 0x000000a9eeea7220 */ /* 0x000fe20000410000 */
[-C--:B------:R-:W-:Y:S01]  /*0eb0*/  FFMA.FTZ R108, R237, R235.reuse, R108 ;  /* 0x000000ebed6c7223 */ /* 0x080fe2000001006c */
[----:B------:R-:W-:Y:S01]  /*0ec0*/  FMUL.FTZ R235, R164, R235 ;  /* 0x000000eba4eb7220 */ /* 0x000fe20000410000 */
[----:B------:R-:W-:Y:S01]  /*0ed0*/  FMUL.FTZ R233, R238, R175 ;  /* 0x000000afeee97220 */ /* 0x000fe20000410000 */
[----:B------:R-:W-:-:S02]  /*0ee0*/  HADD2.F32 R179, -RZ, R179.H0_H0 ;  /* 0x200000b3ffb37230 */ /* 0x000fc40000004100 */
[----:B------:R-:W-:Y:S01]  /*0ef0*/  FADD.FTZ R81, R81, R232 ;  /* 0x000000e851517221 */ /* 0x000fe20000010000 */
[-C--:B------:R-:W-:Y:S01]  /*0f00*/  FFMA.FTZ R109, R234, R232.reuse, R109 ;  /* 0x000000e8ea6d7223 */ /* 0x080fe2000001006d */
[----:B------:R-:W-:Y:S01]  /*0f10*/  FADD.FTZ R175, -R170, R173 ;  /* 0x000000adaaaf7221 */ /* 0x000fe20000010100 */
[----:B------:R-:W-:Y:S01]  /*0f20*/  FMUL.FTZ R232, R165, R232 ;  /* 0x000000e8a5e87220 */ /* 0x000fe20000410000 */
[----:B------:R-:W-:Y:S01]  /*0f30*/  FADD.FTZ R169, RZ, R235 ;  /* 0x000000ebffa97221 */ /* 0x000fe20000010000 */
[----:B------:R-:W-:Y:S01]  /*0f40*/  FFMA.FTZ R173, R237, R235, RZ ;  /* 0x000000ebedad7223 */ /* 0x000fe200000100ff */
[----:B------:R-:W-:Y:S02]  /*0f50*/  HADD2.F32 R228, -RZ, R228.H0_H0 ;  /* 0x200000e4ffe47230 */ /* 0x000fe40000004100 */
[----:B------:R-:W-:Y:S01]  /*0f60*/  FMUL.FTZ R230, R238, R175 ;  /* 0x000000afeee67220 */ /* 0x000fe20000410000 */
[----:B------:R-:W-:Y:S01]  /*0f70*/  FMUL.FTZ R231, R166, R179 ;  /* 0x000000b3a6e77220 */ /* 0x000fe20000410000 */
[----:B------:R-:W-:Y:S01]  /*0f80*/  FADD.FTZ R168, R169, R232 ;  /* 0x000000e8a9a87221 */ /* 0x000fe20000010000 */
[----:B------:R-:W-:Y:S01]  /*0f90*/  FFMA.FTZ R174, R234, R232, R173 ;  /* 0x000000e8eaae7223 */ /* 0x000fe200000100ad */
[----:B------:R-:W-:Y:S01]  /*0fa0*/  FADD.FTZ R83, R83, R228 ;  /* 0x000000e453537221 */ /* 0x000fe20000010000 */
[-C--:B------:R-:W-:Y:S01]  /*0fb0*/  FFMA.FTZ R111, R230, R228.reuse, R111 ;  /* 0x000000e4e66f7223 */ /* 0x080fe2000001006f */
[----:B------:R-:W-:Y:S01]  /*0fc0*/  FMUL.FTZ R228, R167, R228 ;  /* 0x000000e4a7e47220 */ /* 0x000fe20000410000 */
[----:B0-----:R-:W-:Y:S01]  /*0fd0*/  FADD.FTZ R177, R168, R231 ;  /* 0x000000e7a8b17221 */ /* 0x001fe20000010000 */
[C---:B------:R-:W-:Y:S01]  /*0fe0*/  FFMA.FTZ R169, R233.reuse, R231, R174 ;  /* 0x000000e7e9a97223 */ /* 0x040fe200000100ae */
[----:B------:R-:W-:Y:S01]  /*0ff0*/  FADD.FTZ R82, R82, R179 ;  /* 0x000000b352527221 */ /* 0x000fe20000010000 */
[----:B------:R-:W-:Y:S01]  /*1000*/  FFMA.FTZ R110, R233, R179, R110 ;  /* 0x000000b3e96e7223 */ /* 0x000fe2000001006e */
[----:B------:R-:W-:Y:S01]  /*1010*/  FADD.FTZ R177, R177, R228 ;  /* 0x000000e4b1b17221 */ /* 0x000fe20000010000 */
[----:B------:R-:W-:-:S07]  /*1020*/  FFMA.FTZ R176, R230, R228, R169 ;  /* 0x000000e4e6b07223 */ /* 0x000fce00000100a9 */
.L_x_7623:
[----:B----4-:R-:W-:Y:S05]  /*1030*/  BSYNC.RECONVERGENT B1 ;  /* 0x0000000000017941 */ /* 0x010fea0003800200 */
.L_x_7622:
        /* <DEDUP_REMOVED lines=20> */
[----:B------:R-:W-:Y:S01]  /*1180*/  MOV R180, R179 ;  /* 0x000000b300b47202 */ /* 0x000fe20000000f00 */
[----:B------:R-:W-:-:S02]  /*1190*/  HADD2.F32 R183, -RZ, R168.H0_H0 ;  /* 0x200000a8ffb77230 */ /* 0x000fc40000004100 */
[----:B0-----:R-:W-:Y:S01]  /*11a0*/  HADD2.F32 R175, -RZ, R178.H0_H0 ;  /* 0x200000b2ffaf7230 */ /* 0x001fe20000004100 */
[----:B------:R-:W-:Y:S01]  /*11b0*/  SHF.R.U32.HI R181, RZ, 0x10, R179 ;  /* 0x00000010ffb57819 */ /* 0x000fe200000116b3 */
[----:B------:R-:W-:Y:S01]  /*11c0*/  HADD2.F32 R173, -RZ, R173.H0_H0 ;  /* 0x200000adffad7230 */ /* 0x000fe20000004100 */
[----:B------:R-:W-:Y:S01]  /*11d0*/  SHF.R.U32.HI R179, RZ, 0x10, R169 ;  /* 0x00000010ffb37819 */ /* 0x000fe200000116a9 */
[C---:B------:R-:W-:Y:S01]  /*11e0*/  FADD.FTZ R225, -R170.reuse, R223 ;  /* 0x000000dfaae17221 */ /* 0x040fe20000010100 */
[C---:B------:R-:W-:Y:S01]  /*11f0*/  FADD.FTZ R175, -R170.reuse, R175 ;  /* 0x000000afaaaf7221 */ /* 0x040fe20000010100 */
[----:B------:R-:W-:Y:S01]  /*1200*/  FADD.FTZ R183, -R170, R183 ;  /* 0x000000b7aab77221 */ /* 0x000fe20000010100 */
[----:B------:R-:W-:Y:S02]  /*1210*/  HADD2.F32 R168, -RZ, R182.H0_H0 ;  /* 0x200000b6ffa87230 */ /* 0x000fe40000004100 */
[----:B------:R-:W-:Y:S01]  /*1220*/  FMUL.FTZ R226, R156, R173 ;  /* 0x000000ad9ce27220 */ /* 0x000fe20000410000 */
[----:B------:R-:W-:-:S02]  /*1230*/  HADD2.F32 R169, -RZ, R180.H0_H0 ;  /* 0x200000b4ffa97230 */ /* 0x000fc40000004100 */
[C---:B-----5:R-:W-:Y:S01]  /*1240*/  FMUL.FTZ R220, R238.reuse, R175 ;  /* 0x000000afeedc7220 */ /* 0x060fe20000410000 */
[----:B------:R-:W-:Y:S02]  /*1250*/  HADD2.F32 R179, -RZ, R179.H0_H0 ;  /* 0x200000b3ffb37230 */ /* 0x000fe40000004100 */
[C---:B------:R-:W-:Y:S01]  /*1260*/  FMUL.FTZ R225, R238.reuse, R225 ;  /* 0x000000e1eee17220 */ /* 0x040fe20000410000 */
        /* <DEDUP_REMOVED lines=10> */
[----:B------:R-:W-:-:S02]  /*1310*/  HADD2.F32 R174, -RZ, R181.H0_H0 ;  /* 0x200000b5ffae7230 */ /* 0x000fc40000004100 */
        /* <DEDUP_REMOVED lines=12> */
.L_x_7625:
[----:B------:R-:W-:Y:S05]  /*13e0*/  BSYNC.RECONVERGENT B1 ;  /* 0x0000000000017941 */ /* 0x000fea0003800200 */
.L_x_7624:
        /* <DEDUP_REMOVED lines=57> */
.L_x_7627:
[----:B------:R-:W-:Y:S05]  /*1780*/  BSYNC.RECONVERGENT B1 ;  /* 0x0000000000017941 */ /* 0x000fea0003800200 */
.L_x_7626:
        /* <DEDUP_REMOVED lines=57> */
.L_x_7629:
[----:B------:R-:W-:Y:S05]  /*1b20*/  BSYNC.RECONVERGENT B1 ;  /* 0x0000000000017941 */ /* 0x000fea0003800200 */
.L_x_7628:
        /* <DEDUP_REMOVED lines=24> */
[C---:B------:R-:W-:Y:S01]  /*1cb0*/  FADD.FTZ R7, -R170.reuse, R169 ;  /* 0x000000a9aa077221 */ /* 0x040fe20000010100 */
[----:B------:R-:W-:Y:S02]  /*1cc0*/  HADD2.F32 R11, -RZ, R168.H0_H0 ;  /* 0x200000a8ff0b7230 */ /* 0x000fe40000004100 */
[----:B------:R-:W-:Y:S01]  /*1cd0*/  FADD.FTZ R173, -R170, R173 ;  /* 0x000000adaaad7221 */ /* 0x000fe20000010100 */
[----:B-----5:R-:W-:-:S02]  /*1ce0*/  FMUL.FTZ R7, R238, R7 ;  /* 0x00000007ee077220 */ /* 0x020fc40000410000 */
[----:B------:R-:W-:Y:S01]  /*1cf0*/  FADD.FTZ R11, -R170, R11 ;  /* 0x0000000baa0b7221 */ /* 0x000fe20000010100 */
[----:B------:R-:W-:Y:S02]  /*1d00*/  HADD2.F32 R14, -RZ, R14.H0_H0 ;  /* 0x2000000eff0e7230 */ /* 0x000fe40000004100 */
[----:B------:R-:W-:Y:S01]  /*1d10*/  FADD.FTZ R64, R64, R9 ;  /* 0x0000000940407221 */ /* 0x000fe20000010000 */
[----:B------:R-:W-:Y:S02]  /*1d20*/  HADD2.F32 R169, -RZ, R10.H0_H0 ;  /* 0x2000000affa97230 */ /* 0x000fe40000004100 */
[----:B------:R-:W-:Y:S01]  /*1d30*/  FMUL.FTZ R10, R238, R11 ;  /* 0x0000000bee0a7220 */ /* 0x000fe20000410000 */
[----:B0-----:R-:W-:Y:S02]  /*1d40*/  HADD2.F32 R13, -RZ, R16.H0_H0 ;  /* 0x20000010ff0d7230 */ /* 0x001fe40000004100 */
        /* <DEDUP_REMOVED lines=23> */
.L_x_7631:
[----:B------:R-:W-:Y:S05]  /*1ec0*/  BSYNC.RECONVERGENT B1 ;  /* 0x0000000000017941 */ /* 0x000fea0003800200 */
.L_x_7630:
        /* <DEDUP_REMOVED lines=57> */
.L_x_7633:
[----:B------:R-:W-:Y:S05]  /*2260*/  BSYNC.RECONVERGENT B1 ;  /* 0x0000000000017941 */ /* 0x000fea0003800200 */
.L_x_7632:
        /* <DEDUP_REMOVED lines=12> */
[--C-:B--2---:R-:W-:Y:S01]  /*2330*/  SHF.R.U64 R178, R26, 0x10, R27.reuse ;  /* 0x000000101ab27819 */ /* 0x104fe2000000121b */
[----:B------:R-:W-:Y:S01]  /*2340*/  HADD2.F32 R23, -RZ, R26.H0_H0 ;  /* 0x2000001aff177230 */ /* 0x000fe20000004100 */
[----:B------:R-:W-:Y:S01]  /*2350*/  SHF.R.U32.HI R175, RZ, 0x10, R27 ;  /* 0x00000010ffaf7819 */ /* 0x000fe2000001161b */
[----:B------:R-:W-:Y:S02]  /*2360*/  HADD2.F32 R171, -RZ, R27.H0_H0 ;  /* 0x2000001bffab7230 */ /* 0x000fe40000004100 */
[----:B------:R-:W-:Y:S01]  /*2370*/  HADD2.F32 R27, -RZ, R178.H0_H0 ;  /* 0x200000b2ff1b7230 */ /* 0x000fe20000004100 */
[----:B---3--:R-:W-:Y:S01]  /*2380*/  MOV R25, R172 ;  /* 0x000000ac00197202 */ /* 0x008fe20000000f00 */
[----:B------:R-:W-:Y:S01]  /*2390*/  FADD.FTZ R23, -R170, R23 ;  /* 0x00000017aa177221 */ /* 0x000fe20000010100 */
[----:B------:R-:W-:Y:S02]  /*23a0*/  SHF.R.U64 R174, R172, 0x10, R173 ;  /* 0x00000010acae7819 */ /* 0x000fe400000012ad */
[----:B------:R-:W-:Y:S01]  /*23b0*/  MOV R26, R173 ;  /* 0x000000ad001a7202 */ /* 0x000fe20000000f00 */
[----:B------:R-:W-:Y:S01]  /*23c0*/  FADD.FTZ R27, -R170, R27 ;  /* 0x0000001baa1b7221 */ /* 0x000fe20000010100 */
[----:B------:R-:W-:Y:S01]  /*23d0*/  HADD2.F32 R25, -RZ, R25.H0_H0 ;  /* 0x20000019ff197230 */ /* 0x000fe20000004100 */
[----:B------:R-:W-:Y:S01]  /*23e0*/  SHF.R.U32.HI R172, RZ, 0x10, R173 ;  /* 0x00000010ffac7819 */ /* 0x000fe200000116ad */
[----:B0-----:R-:W-:-:S02]  /*23f0*/  HADD2.F32 R168, -RZ, R174.H0_H0 ;  /* 0x200000aeffa87230 */ /* 0x001fc40000004100 */
[C---:B-----5:R-:W-:Y:S01]  /*2400*/  FMUL.FTZ R23, R238.reuse, R23 ;  /* 0x00000017ee177220 */ /* 0x060fe20000410000 */
[----:B------:R-:W-:Y:S02]  /*2410*/  HADD2.F32 R173, -RZ, R26.H0_H0 ;  /* 0x2000001affad7230 */ /* 0x000fe40000004100 */
[----:B------:R-:W-:Y:S01]  /*2420*/  FMUL.FTZ R26, R238, R27 ;  /* 0x0000001bee1a7220 */ /* 0x000fe20000410000 */
[-C--:B------:R-:W-:Y:S01]  /*2430*/  FMUL.FTZ R184, R116, R25.reuse ;  /* 0x0000001974b87220 */ /* 0x080fe20000410000 */
[----:B------:R-:W-:Y:S01]  /*2440*/  FADD.FTZ R56, R56, R25 ;  /* 0x0000001938387221 */ /* 0x000fe20000010000 */
[----:B------:R-:W-:Y:S01]  /*2450*/  FFMA.FTZ R84, R23, R25, R84 ;  /* 0x0000001917547223 */ /* 0x000fe20000010054 */
[----:B------:R-:W-:Y:S01]  /*2460*/  FADD.FTZ R171, -R170, R171 ;  /* 0x000000abaaab7221 */ /* 0x000fe20000010100 */
[----:B------:R-:W-:Y:S01]  /*2470*/  FADD.FTZ R57, R57, R168 ;  /* 0x000000a839397221 */ /* 0x000fe20000010000 */
[-C--:B------:R-:W-:Y:S01]  /*2480*/  FFMA.FTZ R85, R26, R168.reuse, R85 ;  /* 0x000000a81a557223 */ /* 0x080fe20000010055 */
[----:B------:R-:W-:Y:S01]  /*2490*/  FMUL.FTZ R25, R117, R168 ;  /* 0x000000a875197220 */ /* 0x000fe20000410000 */
[----:B------:R-:W-:-:S02]  /*24a0*/  HADD2.F32 R175, -RZ, R175.H0_H0 ;  /* 0x200000afffaf7230 */ /* 0x000fc40000004100 */
[----:B------:R-:W-:Y:S01]  /*24b0*/  FADD.FTZ R168, R177, R184 ;  /* 0x000000b8b1a87221 */ /* 0x000fe20000010000 */
[----:B------:R-:W-:Y:S01]  /*24c0*/  FFMA.FTZ R169, R23, R184, R176 ;  /* 0x000000b817a97223 */ /* 0x000fe200000100b0 */
[----:B------:R-:W-:Y:S01]  /*24d0*/  FMUL.FTZ R27, R238, R171 ;  /* 0x000000abee1b7220 */ /* 0x000fe20000410000 */
[----:B------:R-:W-:Y:S02]  /*24e0*/  HADD2.F32 R172, -RZ, R172.H0_H0 ;  /* 0x200000acffac7230 */ /* 0x000fe40000004100 */
[----:B------:R-:W-:Y:S01]  /*24f0*/  FADD.FTZ R171, R168, R25 ;  /* 0x00000019a8ab7221 */ /* 0x000fe20000010000 */
[----:B------:R-:W-:Y:S01]  /*2500*/  FADD.FTZ R175, -R170, R175 ;  /* 0x000000afaaaf7221 */ /* 0x000fe20000010100 */
        /* <DEDUP_REMOVED lines=13> */
.L_x_7621:
        /* <DEDUP_REMOVED lines=14> */
[----:B------:R-:W1:Y:S08]  /*26c0*/  @P3 LDC.64 R168, c[0x0][0x438] ;  /* 0x00010e00ffa83b82 */ /* 0x000e700000000a00 */
[----:B------:R-:W2:Y:S01]  /*26d0*/  @P4 LDC.64 R178, c[0x0][0x438] ;  /* 0x00010e00ffb24b82 */ /* 0x000ea20000000a00 */
[----:B------:R-:W-:Y:S01]  /*26e0*/  ISETP.GE.U32.AND P0, PT, R0, 0x400, PT ;  /* 0x000004000000780c */ /* 0x000fe20003f06070 */
[C---:B0-----:R-:W-:Y:S01]  /*26f0*/  @P2 IMAD.WIDE.U32 R170, R181.reuse, 0x8, R170 ;  /* 0x00000008b5aa2825 */ /* 0x041fe200078e00aa */
[----:B------:R-:W-:-:S04]  /*2700*/  @P2 IADD3 R181, PT, PT, R181, 0x100, RZ ;  /* 0x00000100b5b52810 */ /* 0x000fc80007ffe0ff */
[----:B------:R0:W5:Y:S01]  /*2710*/  @P2 LDG.E.64 R202, desc[UR10][R170.64] ;  /* 0x0000000aaaca2981 */ /* 0x000162000c1e1b00 */
[----:B------:R-:W-:-:S06]  /*2720*/  ISETP.GE.U32.AND P2, PT, R0, 0x500, PT ;  /* 0x000005000000780c */ /* 0x000fcc0003f46070 */
[----:B------:R-:W3:Y:S01]  /*2730*/  @P0 LDC.64 R174, c[0x0][0x438] ;  /* 0x00010e00ffae0b82 */ /* 0x000ee20000000a00 */
[C---:B-1----:R-:W-:Y:S01]  /*2740*/  @P3 IMAD.WIDE.U32 R168, R181.reuse, 0x8, R168 ;  /* 0x00000008b5a83825 */ /* 0x042fe200078e00a8 */
[----:B------:R-:W-:-:S04]  /*2750*/  @P3 IADD3 R181, PT, PT, R181, 0x100, RZ ;  /* 0x00000100b5b53810 */ /* 0x000fc80007ffe0ff */
[----:B------:R1:W5:Y:S01]  /*2760*/  @P3 LDG.E.64 R200, desc[UR10][R168.64] ;  /* 0x0000000aa8c83981 */ /* 0x000362000c1e1b00 */
[C---:B------:R-:W-:Y:S01]  /*2770*/  ISETP.GE.U32.AND P3, PT, R0.reuse, 0x600, PT ;  /* 0x000006000000780c */ /* 0x040fe20003f66070 */
[C---:B--2---:R-:W-:Y:S01]  /*2780*/  @P4 IMAD.WIDE.U32 R178, R181.reuse, 0x8, R178 ;  /* 0x00000008b5b24825 */ /* 0x044fe200078e00b2 */
[----:B------:R-:W-:Y:S01]  /*2790*/  @P4 IADD3 R181, PT, PT, R181, 0x100, RZ ;  /* 0x00000100b5b54810 */ /* 0x000fe20007ffe0ff */
[----:B------:R-:W2:Y:S03]  /*27a0*/  @P2 LDC.64 R172, c[0x0][0x438] ;  /* 0x00010e00ffac2b82 */ /* 0x000ea60000000a00 */
[----:B------:R1:W5:Y:S01]  /*27b0*/  @P4 LDG.E.64 R198, desc[UR10][R178.64] ;  /* 0x0000000ab2c64981 */ /* 0x000362000c1e1b00 */
[----:B------:R-:W-:-:S06]  /*27c0*/  ISETP.GE.U32.AND P4, PT, R0, 0x700, PT ;  /* 0x000007000000780c */ /* 0x000fcc0003f86070 */
[----:B0-----:R-:W0:Y:S01]  /*27d0*/  @P3 LDC.64 R170, c[0x0][0x438] ;  /* 0x00010e00ffaa3b82 */ /* 0x001e220000000a00 */
[----:B---3--:R-:W-:-:S07]  /*27e0*/  @P0 IMAD.WIDE.U32 R174, R181, 0x8, R174 ;  /* 0x00000008b5ae0825 */ /* 0x008fce00078e00ae */
[----:B-1----:R-:W1:Y:S01]  /*27f0*/  @P4 LDC.64 R168, c[0x0][0x438] ;  /* 0x00010e00ffa84b82 */ /* 0x002e620000000a00 */
[----:B------:R-:W-:Y:S01]  /*2800*/  @P0 IADD3 R181, PT, PT, R181, 0x100, RZ ;  /* 0x00000100b5b50810 */ /* 0x000fe20007ffe0ff */
[----:B------:R3:W5:Y:S04]  /*2810*/  @P0 LDG.E.64 R204, desc[UR10][R174.64] ;  /* 0x0000000aaecc0981 */ /* 0x000768000c1e1b00 */
        /* <DEDUP_REMOVED lines=8> */
.L_x_7634:
[----:B----4-:R-:W-:Y:S05]  /*28a0*/  BSYNC.RECONVERGENT B0 ;  /* 0x0000000000007941 */ /* 0x010fea0003800200 */
.L_x_7620:
        /* <DEDUP_REMOVED lines=31> */
.L_x_7636:
[----:B------:R-:W-:Y:S05]  /*2aa0*/  BSYNC.RECONVERGENT B0 ;  /* 0x0000000000007941 */ /* 0x000fea0003800200 */
.L_x_7635:
        /* <DEDUP_REMOVED lines=54> */
[--C-:B------:R-:W-:Y:S02]  /*2e10*/  SHF.R.U32.HI R170, RZ, 0x10, R169.reuse ;  /* 0x00000010ffaa7819 */ /* 0x100fe400000116a9 */
[----:B------:R-:W-:Y:S02]  /*2e20*/  PRMT R243, R168, 0x5410, R169 ;  /* 0x00005410a8f37816 */ /* 0x000fe400000000a9 */
[----:B------:R-:W-:-:S07]  /*2e30*/  PRMT R244, R244, 0x5410, R170 ;  /* 0x00005410f4f47816 */ /* 0x000fce00000000aa */
.L_x_7639:
        /* <DEDUP_REMOVED lines=10> */
[----:B------:R-:W-:-:S03]  /*2ee0*/  HADD2.F32 R168, -RZ, R243.H0_H0 ;  /* 0x200000f3ffa87230 */ /* 0x000fc60000004100 */
[----:B------:R-:W-:-:S05]  /*2ef0*/  FMUL.FTZ R169, R238, R169 ;  /* 0x000000a9eea97220 */ /* 0x000fca0000410000 */
[----:B------:R-:W-:-:S05]  /*2f00*/  FSEL R169, R169, RZ, P0 ;  /* 0x000000ffa9a97208 */ /* 0x000fca0000000000 */
[----:B------:R-:W-:-:S04]  /*2f10*/  FMUL.FTZ R169, R169, UR16 ;  /* 0x00000010a9a97c20 */ /* 0x000fc80008410000 */
[----:B------:R-:W-:Y:S01]  /*2f20*/  FMUL.FTZ R170, R160, R169 ;  /* 0x000000a9a0aa7220 */ /* 0x000fe20000410000 */
[----:B------:R-:W-:-:S04]  /*2f30*/  FFMA.FTZ R52, R169, R168, R52 ;  /* 0x000000a8a9347223 */ /* 0x000fc80000010034 */
[----:B------:R-:W-:-:S04]  /*2f40*/  F2FP.F16.F32.PACK_AB R170, RZ, R170 ;  /* 0x000000aaffaa723e */ /* 0x000fc800000000ff */
[----:B------:R-:W-:-:S07]  /*2f50*/  PRMT R187, R170, 0x7610, R187 ;  /* 0x00007610aabb7816 */ /* 0x000fce00000000bb */
.L_x_7642:
[----:B------:R-:W-:Y:S05]  /*2f60*/  @!P4 BRA `(.L_x_7643) ;  /* 0x00000000002cc947 */ /* 0x000fea0003800000 */
[----:B------:R-:W-:Y:S01]  /*2f70*/  FFMA.FTZ R169, R234, R174, R175 ;  /* 0x000000aeeaa97223 */ /* 0x000fe200000100af */
[----:B------:R-:W-:-:S03]  /*2f80*/  ISETP.GT.AND P0, PT, R236, RZ, PT ;  /* 0x000000ffec00720c */ /* 0x000fc60003f04270 */
[----:B------:R-:W-:-:S04]  /*2f90*/  FADD.FTZ R169, R232, -R169 ;  /* 0x800000a9e8a97221 */ /* 0x000fc80000010000 */
[----:B------:R-:W-:-:S05]  /*2fa0*/  FMUL.FTZ R169, R238, R169 ;  /* 0x000000a9eea97220 */ /* 0x000fca0000410000 */
[----:B------:R-:W-:-:S05]  /*2fb0*/  FSEL R169, R169, RZ, P0 ;  /* 0x000000ffa9a97208 */ /* 0x000fca0000000000 */
[----:B------:R-:W-:Y:S01]  /*2fc0*/  FMUL.FTZ R168, R169, UR16 ;  /* 0x00000010a9a87c20 */ /* 0x000fe20008410000 */
[----:B------:R-:W-:-:S03]  /*2fd0*/  HADD2.F32 R169, -RZ, R244.H0_H0 ;  /* 0x200000f4ffa97230 */ /* 0x000fc60000004100 */
[----:B------:R-:W-:Y:S02]  /*2fe0*/  FMUL.FTZ R170, R161, R168 ;  /* 0x000000a8a1aa7220 */ /* 0x000fe40000410000 */
[----:B------:R-:W-:-:S03]  /*2ff0*/  FFMA.FTZ R53, R168, R169, R53 ;  /* 0x000000a9a8357223 */ /* 0x000fc60000010035 */
[----:B------:R-:W-:-:S04]  /*3000*/  F2FP.F16.F32.PACK_AB R170, RZ, R170 ;  /* 0x000000aaffaa723e */ /* 0x000fc800000000ff */
[----:B------:R-:W-:-:S07]  /*3010*/  PRMT R189, R170, 0x7610, R189 ;  /* 0x00007610aabd7816 */ /* 0x000fce00000000bd */
.L_x_7643:
[----:B------:R-:W-:Y:S05]  /*3020*/  @!P4 BRA `(.L_x_7644) ;  /* 0x00000000002cc947 */ /* 0x000fea0003800000 */
[----:B------:R-:W-:Y:S01]  /*3030*/  FFMA.FTZ R168, R233, R174, R175 ;  /* 0x000000aee9a87223 */ /* 0x000fe200000100af */
[----:B------:R-:W-:-:S03]  /*3040*/  ISETP.GT.AND P0, PT, R236, RZ, PT ;  /* 0x000000ffec00720c */ /* 0x000fc60003f04270 */
[----:B------:R-:W-:Y:S01]  /*3050*/  FADD.FTZ R169, R231, -R168 ;  /* 0x800000a8e7a97221 */ /* 0x000fe20000010000 */
[----:B------:R-:W-:-:S03]  /*3060*/  HADD2.F32 R168, -RZ, R243.H1_H1 ;  /* 0x300000f3ffa87230 */ /* 0x000fc60000004100 */
[----:B------:R-:W-:-:S05]  /*3070*/  FMUL.FTZ R169, R238, R169 ;  /* 0x000000a9eea97220 */ /* 0x000fca0000410000 */
[----:B------:R-:W-:-:S05]  /*3080*/  FSEL R169, R169, RZ, P0 ;  /* 0x000000ffa9a97208 */ /* 0x000fca0000000000 */
[----:B------:R-:W-:-:S04]  /*3090*/  FMUL.FTZ R169, R169, UR16 ;  /* 0x00000010a9a97c20 */ /* 0x000fc80008410000 */
[----:B------:R-:W-:Y:S01]  /*30a0*/  FMUL.FTZ R170, R162, R169 ;  /* 0x000000a9a2aa7220 */ /* 0x000fe20000410000 */
[----:B------:R-:W-:-:S04]  /*30b0*/  FFMA.FTZ R54, R169, R168, R54 ;  /* 0x000000a8a9367223 */ /* 0x000fc80000010036 */
[----:B------:R-:W-:-:S04]  /*30c0*/  F2FP.F16.F32.PACK_AB R170, RZ, R170 ;  /* 0x000000aaffaa723e */ /* 0x000fc800000000ff */
[----:B------:R-:W-:-:S07]  /*30d0*/  PRMT R191, R170, 0x7610, R191 ;  /* 0x00007610aabf7816 */ /* 0x000fce00000000bf */
.L_x_7644:
        /* <DEDUP_REMOVED lines=9> */
[----:B------:R-:W-:-:S04]  /*3170*/  FFMA.FTZ R55, R4, R168, R55 ;  /* 0x000000a804377223 */ /* 0x000fc80000010037 */
[----:B------:R-:W-:-:S04]  /*3180*/  F2FP.F16.F32.PACK_AB R169, RZ, R169 ;  /* 0x000000a9ffa9723e */ /* 0x000fc800000000ff */
[----:B------:R-:W-:Y:S01]  /*3190*/  PRMT R4, R169, 0x7610, R4 ;  /* 0x00007610a9047816 */ /* 0x000fe20000000004 */
[----:B------:R-:W-:Y:S06]  /*31a0*/  BRA `(.L_x_7645) ;  /* 0x0000000800707947 */ /* 0x000fec0003800000 */
.L_x_7641:
[----:B------:R-:W0:Y:S01]  /*31b0*/  @P4 LDC R5, c[0x0][0x40c] ;  /* 0x00010300ff054b82 */ /* 0x000e220000000800 */
[-CC-:B------:R-:W-:Y:S01]  /*31c0*/  FFMA.FTZ R2, R237, R174.reuse, R175.reuse ;  /* 0x000000aeed027223 */ /* 0x180fe200000100af */
[----:B------:R-:W-:Y:S01]  /*31d0*/  ISETP.GT.AND P0, PT, R236, RZ, PT ;  /* 0x000000ffec00720c */ /* 0x000fe20003f04270 */
[-CC-:B------:R-:W-:Y:S01]  /*31e0*/  FFMA.FTZ R169, R234, R174.reuse, R175.reuse ;  /* 0x000000aeeaa97223 */ /* 0x180fe200000100af */
[----:B------:R-:W-:Y:S01]  /*31f0*/  FFMA.FTZ R8, R233, R174, R175 ;  /* 0x000000aee9087223 */ /* 0x000fe200000100af */
[----:B------:R-:W-:Y:S01]  /*3200*/  FADD.FTZ R3, R235, -R2 ;  /* 0x80000002eb037221 */ /* 0x000fe20000010000 */
[----:B------:R-:W-:Y:S02]  /*3210*/  @P4 HADD2.F32 R176, -RZ, R244.H0_H0 ;  /* 0x200000f4ffb04230 */ /* 0x000fe40000004100 */
[----:B------:R-:W-:Y:S01]  /*3220*/  FADD.FTZ R169, R232, -R169 ;  /* 0x800000a9e8a97221 */ /* 0x000fe20000010000 */
[----:B------:R-:W1:Y:S01]  /*3230*/  @P4 LDC R171, c[0x0][0x40c] ;  /* 0x00010300ffab4b82 */ /* 0x000e620000000800 */
[C---:B------:R-:W-:Y:S01]  /*3240*/  FMUL.FTZ R2, R238.reuse, R3 ;  /* 0x00000003ee027220 */ /* 0x040fe20000410000 */
[----:B------:R-:W-:Y:S01]  /*3250*/  FADD.FTZ R177, R231, -R8 ;  /* 0x80000008e7b17221 */ /* 0x000fe20000010000 */
[----:B------:R-:W-:-:S03]  /*3260*/  FMUL.FTZ R168, R238, R169 ;  /* 0x000000a9eea87220 */ /* 0x000fc60000410000 */
[----:B------:R-:W-:Y:S01]  /*3270*/  FSEL R2, R2, RZ, P0 ;  /* 0x000000ff02027208 */ /* 0x000fe20000000000 */
[----:B------:R-:W-:Y:S01]  /*3280*/  FMUL.FTZ R170, R238, R177 ;  /* 0x000000b1eeaa7220 */ /* 0x000fe20000410000 */
[----:B------:R-:W2:Y:S01]  /*3290*/  @P4 LDC R179, c[0x0][0x40c] ;  /* 0x00010300ffb34b82 */ /* 0x000ea20000000800 */
[----:B------:R-:W-:Y:S01]  /*32a0*/  FSEL R168, R168, RZ, P0 ;  /* 0x000000ffa8a87208 */ /* 0x000fe20000000000 */
[----:B------:R-:W-:Y:S02]  /*32b0*/  @P4 HADD2.F32 R177, -RZ, R243.H1_H1 ;  /* 0x300000f3ffb14230 */ /* 0x000fe40000004100 */
[----:B------:R-:W-:Y:S01]  /*32c0*/  FSEL R170, R170, RZ, P0 ;  /* 0x000000ffaaaa7208 */ /* 0x000fe20000000000 */
[----:B0-----:R-:W-:Y:S01]  /*32d0*/  @P4 FMUL.FTZ R3, R2, R5 ;  /* 0x0000000502034220 */ /* 0x001fe20000410000 */
[----:B------:R-:W-:-:S03]  /*32e0*/  F2FP.F16.F32.PACK_AB R2, RZ, R2 ;  /* 0x00000002ff02723e */ /* 0x000fc600000000ff */
[----:B------:R-:W-:-:S05]  /*32f0*/  @P4 FMUL.FTZ R5, R160, R3 ;  /* 0x00000003a0054220 */ /* 0x000fca0000410000 */
[----:B------:R-:W-:Y:S01]  /*3300*/  @P4 F2FP.F16.F32.PACK_AB R8, RZ, R5 ;  /* 0x00000005ff08423e */ /* 0x000fe200000000ff */
[----:B------:R-:W-:-:S03]  /*3310*/  @P4 HADD2.F32 R5, -RZ, R243.H0_H0 ;  /* 0x200000f3ff054230 */ /* 0x000fc60000004100 */
[----:B------:R-:W-:Y:S01]  /*3320*/  @P4 PRMT R187, R8, 0x7610, R187 ;  /* 0x0000761008bb4816 */ /* 0x000fe200000000bb */
[----:B-1----:R-:W-:Y:S01]  /*3330*/  @P4 FMUL.FTZ R8, R168, R171 ;  /* 0x000000aba8084220 */ /* 0x002fe20000410000 */
[----:B------:R-:W-:Y:S01]  /*3340*/  FFMA.FTZ R171, R230, R174, R175 ;  /* 0x000000aee6ab7223 */ /* 0x000fe200000100af */
[----:B--2---:R-:W-:Y:S01]  /*3350*/  @P4 FMUL.FTZ R169, R170, R179 ;  /* 0x000000b3aaa94220 */ /* 0x004fe20000410000 */
[----:B------:R-:W-:Y:S01]  /*3360*/  @P4 FFMA.FTZ R52, R5, R3, R52 ;  /* 0x0000000305344223 */ /* 0x000fe20000010034 */
[-C--:B------:R-:W-:Y:S01]  /*3370*/  @P4 FMUL.FTZ R3, R161, R8.reuse ;  /* 0x00000008a1034220 */ /* 0x080fe20000410000 */
[----:B------:R-:W-:Y:S01]  /*3380*/  FADD.FTZ R171, R228, -R171 ;  /* 0x800000abe4ab7221 */ /* 0x000fe20000010000 */
[-C--:B------:R-:W-:Y:S01]  /*3390*/  @P4 FMUL.FTZ R5, R162, R169.reuse ;  /* 0x000000a9a2054220 */ /* 0x080fe20000410000 */
[----:B------:R-:W-:Y:S01]  /*33a0*/  @P4 FFMA.FTZ R53, R176, R8, R53 ;  /* 0x00000008b0354223 */ /* 0x000fe20000010035 */
[----:B------:R-:W-:Y:S01]  /*33b0*/  @P4 FFMA.FTZ R54, R177, R169, R54 ;  /* 0x000000a9b1364223 */ /* 0x000fe20000010036 */
[----:B------:R-:W-:Y:S01]  /*33c0*/  FMUL.FTZ R171, R238, R171 ;  /* 0x000000abeeab7220 */ /* 0x000fe20000410000 */
[----:B------:R-:W-:-:S02]  /*33d0*/  @P4 F2FP.F16.F32.PACK_AB R3, RZ, R3 ;  /* 0x00000003ff03423e */ /* 0x000fc400000000ff */
[----:B------:R-:W-:Y:S02]  /*33e0*/  @P4 F2FP.F16.F32.PACK_AB R5, RZ, R5 ;  /* 0x00000005ff05423e */ /* 0x000fe400000000ff */
[----:B------:R-:W-:Y:S02]  /*33f0*/  FSEL R171, R171, RZ, P0 ;  /* 0x000000ffabab7208 */ /* 0x000fe40000000000 */
[----:B------:R-:W-:Y:S02]  /*3400*/  @P4 PRMT R191, R5, 0x7610, R191 ;  /* 0x0000761005bf4816 */ /* 0x000fe400000000bf */
[----:B------:R-:W-:Y:S02]  /*3410*/  F2FP.F16.F32.PACK_AB R5, RZ, R168 ;  /* 0x000000a8ff05723e */ /* 0x000fe400000000ff */
[----:B------:R-:W-:Y:S02]  /*3420*/  F2FP.F16.F32.PACK_AB R168, RZ, R171 ;  /* 0x000000abffa8723e */ /* 0x000fe400000000ff */
[----:B------:R-:W-:-:S02]  /*3430*/  @P4 PRMT R189, R3, 0x7610, R189 ;  /* 0x0000761003bd4816 */ /* 0x000fc400000000bd */
[----:B------:R-:W-:Y:S02]  /*3440*/  F2FP.F16.F32.PACK_AB R3, RZ, R170 ;  /* 0x000000aaff03723e */ /* 0x000fe400000000ff */
[----:B------:R-:W-:Y:S01]  /*3450*/  PRMT R8, R168, 0x7610, R8 ;  /* 0x00007610a8087816 */ /* 0x000fe20000000008 */
[----:B------:R-:W-:Y:S06]  /*3460*/  @!P4 BRA `(.L_x_7645) ;  /* 0x0000000400c0c947 */ /* 0x000fec0003800000 */
[----:B------:R-:W-:Y:S01]  /*3470*/  FMUL.FTZ R4, R171, UR16 ;  /* 0x00000010ab047c20 */ /* 0x000fe20008410000 */
[----:B------:R-:W-:-:S03]  /*3480*/  HADD2.F32 R170, -RZ, R244.H1_H1 ;  /* 0x300000f4ffaa7230 */ /* 0x000fc60000004100 */
[-C--:B------:R-:W-:Y:S02]  /*3490*/  FMUL.FTZ R168, R163, R4.reuse ;  /* 0x00000004a3a87220 */ /* 0x080fe40000410000 */
[----:B------:R-:W-:-:S03]  /*34a0*/  FFMA.FTZ R55, R170, R4, R55 ;  /* 0x00000004aa377223 */ /* 0x000fc60000010037 */
[----:B------:R-:W-:-:S04]  /*34b0*/  F2FP.F16.F32.PACK_AB R168, RZ, R168 ;  /* 0x000000a8ffa8723e */ /* 0x000fc800000000ff */
[----:B------:R-:W-:Y:S01]  /*34c0*/  PRMT R4, R168, 0x7610, R4 ;  /* 0x00007610a8047816 */ /* 0x000fe20000000004 */
[----:B------:R-:W-:Y:S06]  /*34d0*/  BRA `(.L_x_7645) ;  /* 0x0000000400a47947 */ /* 0x000fec0003800000 */
.L_x_7640:
[----:B------:R-:W-:Y:S01]  /*34e0*/  UMOV UR4, UR6 ;  /* 0x0000000600047c82 */ /* 0x000fe20008000000 */
[----:B------:R-:W-:Y:S01]  /*34f0*/  UMOV UR5, UR7 ;  /* 0x0000000700057c82 */ /* 0x000fe20008000000 */
[----:B------:R-:W-:-:S04]  /*3500*/  UISETP.NE.U32.AND UP0, UPT, UR4, URZ, UPT ;  /* 0x000000ff0400728c */ /* 0x000fc8000bf05070 */
[----:B------:R-:W-:-:S09]  /*3510*/  UISETP.NE.AND.EX UP0, UPT, UR5, URZ, UPT, UP0 ;  /* 0x000000ff0500728c */ /* 0x000fd2000bf05300 */
[----:B------:R-:W-:Y:S05]  /*3520*/  BRA.U UP0, `(.L_x_7646) ;  /* 0x0000000100c07547 */ /* 0x000fea000b800000 */
[----:B------:R-:W-:Y:S01]  /*3530*/  ISETP.GT.AND P0, PT, R236, RZ, PT ;  /* 0x000000ffec00720c */ /* 0x000fe20003f04270 */
[----:B------:R-:W0:Y:S01]  /*3540*/  @P4 LDC R178, c[0x0][0x40c] ;  /* 0x00010300ffb24b82 */ /* 0x000e220000000800 */
[----:B------:R-:W-:Y:S01]  /*3550*/  HADD2.F32 R169, -RZ, R202.H0_H0 ;  /* 0x200000caffa97230 */ /* 0x000fe20000004100 */
[----:B------:R-:W-:-:S05]  /*3560*/  SHF.R.U64 R171, R202, 0x10, R203 ;  /* 0x00000010caab7819 */ /* 0x000fca00000012cb */
[----:B------:R-:W-:Y:S01]  /*3570*/  HADD2.F32 R171, -RZ, R171.H0_H0 ;  /* 0x200000abffab7230 */ /* 0x000fe20000004100 */
[----:B------:R-:W1:Y:S04]  /*3580*/  @P4 LDC R170, c[0x0][0x40c] ;  /* 0x00010300ffaa4b82 */ /* 0x000e680000000800 */
[-CC-:B------:R-:W-:Y:S01]  /*3590*/  @P0 FFMA.FTZ R168, R237, R174.reuse, R175.reuse ;  /* 0x000000aeeda80223 */ /* 0x180fe200000100af */
[----:B------:R-:W-:-:S03]  /*35a0*/  @P0 FFMA.FTZ R177, R234, R174, R175 ;  /* 0x000000aeeab10223 */ /* 0x000fc600000100af */
[----:B------:R-:W2:Y:S01]  /*35b0*/  @P4 LDC R180, c[0x0][0x40c] ;  /* 0x00010300ffb44b82 */ /* 0x000ea20000000800 */
[----:B------:R-:W-:Y:S01]  /*35c0*/  @P0 FADD.FTZ R168, R235, -R168 ;  /* 0x800000a8eba80221 */ /* 0x000fe20000010000 */
[----:B------:R-:W-:Y:S01]  /*35d0*/  @P0 FADD.FTZ R176, R232, -R177 ;  /* 0x800000b1e8b00221 */ /* 0x000fe20000010000 */
[----:B------:R-:W-:Y:S02]  /*35e0*/  HADD2.F32 R177, -RZ, R203.H0_H0 ;  /* 0x200000cbffb17230 */ /* 0x000fe40000004100 */
[C---:B------:R-:W-:Y:S01]  /*35f0*/  @P0 FFMA.FTZ R169, R238.reuse, R168, R169 ;  /* 0x000000a8eea90223 */ /* 0x040fe200000100a9 */
[----:B------:R-:W-:Y:S01]  /*3600*/  @P0 FFMA.FTZ R168, R233, R174, R175 ;  /* 0x000000aee9a80223 */ /* 0x000fe200000100af */
[----:B------:R-:W-:-:S03]  /*3610*/  @P0 FFMA.FTZ R171, R238, R176, R171 ;  /* 0x000000b0eeab0223 */ /* 0x000fc600000100ab */
[----:B------:R-:W-:-:S04]  /*3620*/  @P0 FADD.FTZ R168, R231, -R168 ;  /* 0x800000a8e7a80221 */ /* 0x000fc80000010000 */
[----:B------:R-:W-:Y:S01]  /*3630*/  @P0 FFMA.FTZ R177, R238, R168, R177 ;  /* 0x000000a8eeb10223 */ /* 0x000fe200000100b1 */
[----:B0-----:R-:W-:Y:S01]  /*3640*/  @P4 FMUL.FTZ R168, R171, R178 ;  /* 0x000000b2aba84220 */ /* 0x001fe20000410000 */
[----:B------:R-:W-:Y:S02]  /*3650*/  @P4 HADD2.F32 R171, -RZ, R243.H0_H0 ;  /* 0x200000f3ffab4230 */ /* 0x000fe40000004100 */
[----:B-1----:R-:W-:Y:S01]  /*3660*/  @P4 FMUL.FTZ R169, R169, R170 ;  /* 0x000000aaa9a94220 */ /* 0x002fe20000410000 */
[----:B------:R-:W-:-:S03]  /*3670*/  @P4 HADD2.F32 R170, -RZ, R244.H0_H0 ;  /* 0x200000f4ffaa4230 */ /* 0x000fc60000004100 */
[-C--:B------:R-:W-:Y:S01]  /*3680*/  @P4 FFMA.FTZ R52, R171, R169.reuse, R52 ;  /* 0x000000a9ab344223 */ /* 0x080fe20000010034 */
[----:B------:R-:W-:Y:S01]  /*3690*/  @P4 FMUL.FTZ R169, R160, R169 ;  /* 0x000000a9a0a94220 */ /* 0x000fe20000410000 */
[----:B------:R-:W-:Y:S01]  /*36a0*/  @P4 FFMA.FTZ R53, R170, R168, R53 ;  /* 0x000000a8aa354223 */ /* 0x000fe20000010035 */
[----:B--2---:R-:W-:Y:S01]  /*36b0*/  @P4 FMUL.FTZ R177, R177, R180 ;  /* 0x000000b4b1b14220 */ /* 0x004fe20000410000 */
[----:B------:R-:W-:Y:S02]  /*36c0*/  @P4 FMUL.FTZ R168, R161, R168 ;  /* 0x000000a8a1a84220 */ /* 0x000fe40000410000 */
[----:B------:R-:W-:Y:S01]  /*36d0*/  @P4 F2FP.F16.F32.PACK_AB R171, RZ, R169 ;  /* 0x000000a9ffab423e */ /* 0x000fe200000000ff */
[----:B------:R-:W-:Y:S01]  /*36e0*/  @P4 FMUL.FTZ R170, R162, R177 ;  /* 0x000000b1a2aa4220 */ /* 0x000fe20000410000 */
[----:B------:R-:W-:Y:S01]  /*36f0*/  @P4 HADD2.F32 R169, -RZ, R243.H1_H1 ;  /* 0x300000f3ffa94230 */ /* 0x000fe20000004100 */
[----:B------:R-:W-:Y:S02]  /*3700*/  @P4 F2FP.F16.F32.PACK_AB R168, RZ, R168 ;  /* 0x000000a8ffa8423e */ /* 0x000fe400000000ff */
[----:B------:R-:W-:-:S02]  /*3710*/  @P4 PRMT R187, R171, 0x7610, R187 ;  /* 0x00007610abbb4816 */ /* 0x000fc400000000bb */
[----:B------:R-:W-:Y:S01]  /*3720*/  @P4 F2FP.F16.F32.PACK_AB R170, RZ, R170 ;  /* 0x000000aaffaa423e */ /* 0x000fe200000000ff */
[----:B------:R-:W-:Y:S01]  /*3730*/  @P4 FFMA.FTZ R54, R169, R177, R54 ;  /* 0x000000b1a9364223 */ /* 0x000fe20000010036 */
[----:B------:R-:W-:Y:S02]  /*3740*/  @P4 PRMT R189, R168, 0x7610, R189 ;  /* 0x00007610a8bd4816 */ /* 0x000fe400000000bd */
[----:B------:R-:W-:Y:S01]  /*3750*/  @P4 PRMT R191, R170, 0x7610, R191 ;  /* 0x00007610aabf4816 */ /* 0x000fe200000000bf */
[----:B------:R-:W-:Y:S06]  /*3760*/  @!P4 BRA `(.L_x_7645) ;  /* 0x000000040000c947 */ /* 0x000fec0003800000 */
[----:B------:R-:W-:Y:S01]  /*3770*/  SHF.R.U32.HI R169, RZ, 0x10, R203 ;  /* 0x00000010ffa97819 */ /* 0x000fe200000116cb */
[----:B------:R-:W-:Y:S01]  /*3780*/  @P0 FFMA.FTZ R171, R230, R174, R175 ;  /* 0x000000aee6ab0223 */ /* 0x000fe200000100af */
[----:B------:R-:W-:-:S03]  /*3790*/  HADD2.F32 R170, -RZ, R244.H1_H1 ;  /* 0x300000f4ffaa7230 */ /* 0x000fc60000004100 */
[----:B------:R-:W-:Y:S02]  /*37a0*/  HADD2.F32 R169, -RZ, R169.H0_H0 ;  /* 0x200000a9ffa97230 */ /* 0x000fe40000004100 */
[----:B------:R-:W-:-:S04]  /*37b0*/  @P0 FADD.FTZ R171, R228, -R171 ;  /* 0x800000abe4ab0221 */ /* 0x000fc80000010000 */
[----:B------:R-:W-:-:S04]  /*37c0*/  @P0 FFMA.FTZ R169, R238, R171, R169 ;  /* 0x000000abeea90223 */ /* 0x000fc800000100a9 */
[----:B------:R-:W-:-:S04]  /*37d0*/  FMUL.FTZ R4, R169, UR16 ;  /* 0x00000010a9047c20 */ /* 0x000fc80008410000 */
[-C--:B------:R-:W-:Y:S01]  /*37e0*/  FMUL.FTZ R168, R163, R4.reuse ;  /* 0x00000004a3a87220 */ /* 0x080fe20000410000 */
[----:B------:R-:W-:-:S04]  /*37f0*/  FFMA.FTZ R55, R170, R4, R55 ;  /* 0x00000004aa377223 */ /* 0x000fc80000010037 */
[----:B------:R-:W-:-:S04]  /*3800*/  F2FP.F16.F32.PACK_AB R168, RZ, R168 ;  /* 0x000000a8ffa8723e */ /* 0x000fc800000000ff */
[----:B------:R-:W-:Y:S01]  /*3810*/  PRMT R4, R168, 0x7610, R4 ;  /* 0x00007610a8047816 */ /* 0x000fe20000000004 */
[----:B------:R-:W-:Y:S06]  /*3820*/  BRA `(.L_x_7645) ;  /* 0x0000000000d07947 */ /* 0x000fec0003800000 */
.L_x_7646:
[----:B------:R-:W-:Y:S01]  /*3830*/  ISETP.GT.AND P0, PT, R236, RZ, PT ;  /* 0x000000ffec00720c */ /* 0x000fe20003f04270 */
[----:B------:R-:W0:Y:S01]  /*3840*/  @P4 LDC R8, c[0x0][0x40c] ;  /* 0x00010300ff084b82 */ /* 0x000e220000000800 */
[----:B------:R-:W-:Y:S01]  /*3850*/  SHF.R.U64 R5, R202, 0x10, R203 ;  /* 0x00000010ca057819 */ /* 0x000fe200000012cb */
[----:B------:R-:W-:Y:S01]  /*3860*/  @P1 FFMA.FTZ R2, R237, R174, R175 ;  /* 0x000000aeed021223 */ /* 0x000fe200000100af */
[----:B------:R-:W-:-:S03]  /*3870*/  HADD2.F32 R3, -RZ, R202.H0_H0 ;  /* 0x200000caff037230 */ /* 0x000fc60000004100 */
[----:B------:R-:W-:Y:S02]  /*3880*/  HADD2.F32 R5, -RZ, R5.H0_H0 ;  /* 0x20000005ff057230 */ /* 0x000fe40000004100 */
[----:B------:R-:W-:Y:S01]  /*3890*/  @P1 FADD.FTZ R2, R235, -R2 ;  /* 0x80000002eb021221 */ /* 0x000fe20000010000 */
[----:B------:R-:W1:Y:S03]  /*38a0*/  @P4 LDC R178, c[0x0][0x40c] ;  /* 0x00010300ffb24b82 */ /* 0x000e660000000800 */
[----:B------:R-:W-:Y:S01]  /*38b0*/  @P1 FFMA.FTZ R3, R238, R2, R3 ;  /* 0x00000002ee031223 */ /* 0x000fe20000010003 */
[-CC-:B------:R-:W-:Y:S01]  /*38c0*/  @P0 FFMA.FTZ R169, R234, R174.reuse, R175.reuse ;  /* 0x000000aeeaa90223 */ /* 0x180fe200000100af */
[-CC-:B------:R-:W-:Y:S01]  /*38d0*/  @P0 FFMA.FTZ R2, R233, R174.reuse, R175.reuse ;  /* 0x000000aee9020223 */ /* 0x180fe200000100af */
[----:B------:R-:W-:Y:S02]  /*38e0*/  @P0 FFMA.FTZ R177, R230, R174, R175 ;  /* 0x000000aee6b10223 */ /* 0x000fe400000100af */
[----:B------:R-:W-:Y:S01]  /*38f0*/  @P0 FADD.FTZ R168, R232, -R169 ;  /* 0x800000a9e8a80221 */ /* 0x000fe20000010000 */
[----:B------:R-:W2:Y:S01]  /*3900*/  @P4 LDC R170, c[0x0][0x40c] ;  /* 0x00010300ffaa4b82 */ /* 0x000ea20000000800 */
[----:B------:R-:W-:-:S02]  /*3910*/  @P4 HADD2.F32 R169, -RZ, R243.H0_H0 ;  /* 0x200000f3ffa94230 */ /* 0x000fc40000004100 */
[----:B------:R-:W-:Y:S01]  /*3920*/  @P0 FADD.FTZ R176, R228, -R177 ;  /* 0x800000b1e4b00221 */ /* 0x000fe20000010000 */
[----:B------:R-:W-:Y:S01]  /*3930*/  @P0 FFMA.FTZ R5, R238, R168, R5 ;  /* 0x000000a8ee050223 */ /* 0x000fe20000010005 */
[----:B0-----:R-:W-:-:S03]  /*3940*/  @P4 FMUL.FTZ R171, R3, R8 ;  /* 0x0000000803ab4220 */ /* 0x001fc60000410000 */
[----:B------:R-:W0:Y:S01]  /*3950*/  @P4 LDC R168, c[0x0][0x40c] ;  /* 0x00010300ffa84b82 */ /* 0x000e220000000800 */
[----:B------:R-:W-:Y:S01]  /*3960*/  SHF.R.U32.HI R8, RZ, 0x10, R203 ;  /* 0x00000010ff087819 */ /* 0x000fe200000116cb */
[----:B------:R-:W-:-:S04]  /*3970*/  @P4 FFMA.FTZ R52, R169, R171, R52 ;  /* 0x000000aba9344223 */ /* 0x000fc80000010034 */
[----:B------:R-:W-:Y:S02]  /*3980*/  HADD2.F32 R169, -RZ, R8.H0_H0 ;  /* 0x20000008ffa97230 */ /* 0x000fe40000004100 */
[----:B------:R-:W-:Y:S01]  /*3990*/  @P0 FADD.FTZ R8, R231, -R2 ;  /* 0x80000002e7080221 */ /* 0x000fe20000010000 */
[----:B------:R-:W-:Y:S01]  /*39a0*/  @P4 FMUL.FTZ R2, R160, R171 ;  /* 0x000000aba0024220 */ /* 0x000fe20000410000 */
[----:B------:R-:W-:Y:S02]  /*39b0*/  HADD2.F32 R171, -RZ, R203.H0_H0 ;  /* 0x200000cbffab7230 */ /* 0x000fe40000004100 */
[C---:B------:R-:W-:Y:S02]  /*39c0*/  @P0 FFMA.FTZ R169, R238.reuse, R176, R169 ;  /* 0x000000b0eea90223 */ /* 0x040fe400000100a9 */
[----:B------:R-:W-:Y:S01]  /*39d0*/  @P4 F2FP.F16.F32.PACK_AB R2, RZ, R2 ;  /* 0x00000002ff02423e */ /* 0x000fe200000000ff */
[----:B------:R-:W-:Y:S01]  /*39e0*/  @P0 FFMA.FTZ R171, R238, R8, R171 ;  /* 0x00000008eeab0223 */ /* 0x000fe200000100ab */
[----:B------:R-:W-:-:S02]  /*39f0*/  @P4 HADD2.F32 R8, -RZ, R244.H0_H0 ;  /* 0x200000f4ff084230 */ /* 0x000fc40000004100 */
[----:B------:R-:W-:Y:S01]  /*3a00*/  @P4 PRMT R187, R2, 0x7610, R187 ;  /* 0x0000761002bb4816 */ /* 0x000fe200000000bb */
[----:B--2---:R-:W-:Y:S01]  /*3a10*/  @P4 FMUL.FTZ R177, R171, R170 ;  /* 0x000000aaabb14220 */ /* 0x004fe20000410000 */
[----:B------:R-:W-:Y:S01]  /*3a20*/  F2FP.F16.F32.PACK_AB R171, RZ, R171 ;  /* 0x000000abffab723e */ /* 0x000fe200000000ff */
[----:B0-----:R-:W-:Y:S01]  /*3a30*/  @P4 FMUL.FTZ R2, R5, R168 ;  /* 0x000000a805024220 */ /* 0x001fe20000410000 */
[----:B-1----:R-:W-:Y:S01]  /*3a40*/  @P4 FMUL.FTZ R168, R169, R178 ;  /* 0x000000b2a9a84220 */ /* 0x002fe20000410000 */
[----:B------:R-:W-:Y:S02]  /*3a50*/  F2FP.F16.F32.PACK_AB R5, RZ, R5 ;  /* 0x00000005ff05723e */ /* 0x000fe400000000ff */
[----:B------:R-:W-:Y:S01]  /*3a60*/  @P4 FFMA.FTZ R53, R8, R2, R53 ;  /* 0x0000000208354223 */ /* 0x000fe20000010035 */
[----:B------:R-:W-:Y:S01]  /*3a70*/  @P4 FMUL.FTZ R170, R163, R168 ;  /* 0x000000a8a3aa4220 */ /* 0x000fe20000410000 */
[----:B------:R-:W-:Y:S01]  /*3a80*/  @P4 FMUL.FTZ R2, R161, R2 ;  /* 0x00000002a1024220 */ /* 0x000fe20000410000 */
[----:B------:R-:W-:-:S03]  /*3a90*/  @P4 FMUL.FTZ R8, R162, R177 ;  /* 0x000000b1a2084220 */ /* 0x000fc60000410000 */
[----:B------:R-:W-:Y:S02]  /*3aa0*/  @P4 F2FP.F16.F32.PACK_AB R170, RZ, R170 ;  /* 0x000000aaffaa423e */ /* 0x000fe400000000ff */
[----:B------:R-:W-:Y:S02]  /*3ab0*/  @P4 F2FP.F16.F32.PACK_AB R176, RZ, R2 ;  /* 0x00000002ffb0423e */ /* 0x000fe400000000ff */
[----:B------:R-:W-:Y:S01]  /*3ac0*/  F2FP.F16.F32.PACK_AB R2, RZ, R3 ;  /* 0x00000003ff02723e */ /* 0x000fe200000000ff */
[----:B------:R-:W-:Y:S01]  /*3ad0*/  @P4 HADD2.F32 R3, -RZ, R243.H1_H1 ;  /* 0x300000f3ff034230 */ /* 0x000fe20000004100 */
[----:B------:R-:W-:Y:S01]  /*3ae0*/  @P4 PRMT R4, R170, 0x7610, R4 ;  /* 0x00007610aa044816 */ /* 0x000fe20000000004 */
[----:B------:R-:W-:Y:S01]  /*3af0*/  @P4 HADD2.F32 R170, -RZ, R244.H1_H1 ;  /* 0x300000f4ffaa4230 */ /* 0x000fe20000004100 */
[----:B------:R-:W-:Y:S02]  /*3b00*/  @P4 F2FP.F16.F32.PACK_AB R8, RZ, R8 ;  /* 0x00000008ff08423e */ /* 0x000fe400000000ff */
[----:B------:R-:W-:Y:S01]  /*3b10*/  @P4 FFMA.FTZ R54, R3, R177, R54 ;  /* 0x000000b103364223 */ /* 0x000fe20000010036 */
[----:B------:R-:W-:Y:S01]  /*3b20*/  @P4 PRMT R189, R176, 0x7610, R189 ;  /* 0x00007610b0bd4816 */ /* 0x000fe200000000bd */
[----:B------:R-:W-:Y:S01]  /*3b30*/  @P4 FFMA.FTZ R55, R170, R168, R55 ;  /* 0x000000a8aa374223 */ /* 0x000fe20000010037 */
[----:B------:R-:W-:-:S02]  /*3b40*/  @P4 PRMT R191, R8, 0x7610, R191 ;  /* 0x0000761008bf4816 */ /* 0x000fc400000000bf */
[----:B------:R-:W-:Y:S02]  /*3b50*/  F2FP.F16.F32.PACK_AB R8, RZ, R169 ;  /* 0x000000a9ff08723e */ /* 0x000fe400000000ff */
[----:B------:R-:W-:-:S07]  /*3b60*/  PRMT R3, R171, 0x7610, R3 ;  /* 0x00007610ab037816 */ /* 0x000fce0000000003 */
.L_x_7645:
        /* <DEDUP_REMOVED lines=11> */
.L_x_7647:
        /* <DEDUP_REMOVED lines=9> */
.L_x_7648:
[----:B------:R-:W-:Y:S02]  /*3cb0*/  IADD3 R242, PT, PT, R242, 0x100, RZ ;  /* 0x00000100f2f27810 */ /* 0x000fe40007ffe0ff */
[----:B------:R-:W-:-:S07]  /*3cc0*/  IADD3 R173, PT, PT, R173, 0x100, RZ ;  /* 0x00000100adad7810 */ /* 0x000fce0007ffe0ff */
.L_x_7638:
[----:B------:R-:W-:Y:S05]  /*3cd0*/  BSYNC.RECONVERGENT B0 ;  /* 0x0000000000007941 */ /* 0x000fea0003800200 */
.L_x_7637:
        /* <DEDUP_REMOVED lines=11> */
[--C-:B------:R-:W-:Y:S02]  /*3d90*/  SHF.R.U32.HI R170, RZ, 0x10, R169.reuse ;  /* 0x00000010ffaa7819 */ /* 0x100fe400000116a9 */
[----:B------:R-:W-:Y:S02]  /*3da0*/  PRMT R243, R168, 0x5410, R169 ;  /* 0x00005410a8f37816 */ /* 0x000fe400000000a9 */
[----:B------:R-:W-:-:S07]  /*3db0*/  PRMT R244, R244, 0x5410, R170 ;  /* 0x00005410f4f47816 */ /* 0x000fce00000000aa */
.L_x_7651:
        /* <DEDUP_REMOVED lines=9> */
[----:B------:R-:W-:-:S04]  /*3e50*/  @P4 HADD2.F32 R181, -RZ, R243.H0_H0 ;  /* 0x200000f3ffb54230 */ /* 0x000fc80000004100 */
[----:B------:R-:W0:Y:S01]  /*3e60*/  @P4 LDC R180, c[0x0][0x40c] ;  /* 0x00010300ffb44b82 */ /* 0x000e220000000800 */
[----:B------:R-:W-:-:S03]  /*3e70*/  HADD2.F32 R169, -RZ, R169.H0_H0 ;  /* 0x200000a9ffa97230 */ /* 0x000fc60000004100 */
[-CC-:B------:R-:W-:Y:S01]  /*3e80*/  @P0 FFMA.FTZ R5, R223, R174.reuse, R175.reuse ;  /* 0x000000aedf050223 */ /* 0x180fe200000100af */
[-CC-:B------:R-:W-:Y:S01]  /*3e90*/  @P0 FFMA.FTZ R8, R220, R174.reuse, R175.reuse ;  /* 0x000000aedc080223 */ /* 0x180fe200000100af */
[----:B------:R-:W-:Y:S02]  /*3ea0*/  @P0 FFMA.FTZ R171, R225, R174, R175 ;  /* 0x000000aee1ab0223 */ /* 0x000fe400000100af */
[----:B------:R-:W1:Y:S01]  /*3eb0*/  @P4 LDC R170, c[0x0][0x40c] ;  /* 0x00010300ffaa4b82 */ /* 0x000e620000000800 */
[----:B------:R-:W-:Y:S01]  /*3ec0*/  @P0 FADD.FTZ R2, R226, -R5 ;  /* 0x80000005e2020221 */ /* 0x000fe20000010000 */
[----:B------:R-:W-:Y:S02]  /*3ed0*/  HADD2.F32 R5, -RZ, R168.H0_H0 ;  /* 0x200000a8ff057230 */ /* 0x000fe40000004100 */
[----:B------:R-:W-:Y:S01]  /*3ee0*/  @P0 FADD.FTZ R8, R229, -R8 ;  /* 0x80000008e5080221 */ /* 0x000fe20000010000 */
[----:B------:R-:W-:Y:S01]  /*3ef0*/  @P0 FFMA.FTZ R3, R238, R2, R3 ;  /* 0x00000002ee030223 */ /* 0x000fe20000010003 */
[----:B------:R-:W-:Y:S01]  /*3f00*/  @P0 FADD.FTZ R2, R224, -R171 ;  /* 0x800000abe0020221 */ /* 0x000fe20000010000 */
[----:B------:R-:W-:-:S02]  /*3f10*/  HADD2.F32 R171, -RZ, R201.H0_H0 ;  /* 0x200000c9ffab7230 */ /* 0x000fc40000004100 */
[----:B------:R-:W-:Y:S01]  /*3f20*/  @P0 FFMA.FTZ R5, R238, R8, R5 ;  /* 0x00000008ee050223 */ /* 0x000fe20000010005 */
[----:B------:R-:W-:Y:S02]  /*3f30*/  @P0 FFMA.FTZ R8, R222, R174, R175 ;  /* 0x000000aede080223 */ /* 0x000fe400000100af */
[C---:B------:R-:W-:Y:S02]  /*3f40*/  @P0 FFMA.FTZ R171, R238.reuse, R2, R171 ;  /* 0x00000002eeab0223 */ /* 0x040fe400000100ab */
[----:B------:R-:W-:Y:S01]  /*3f50*/  @P0 FADD.FTZ R8, R227, -R8 ;  /* 0x80000008e3080221 */ /* 0x000fe20000010000 */
[----:B--2---:R-:W-:Y:S01]  /*3f60*/  @P4 FMUL.FTZ R2, R5, R178 ;  /* 0x000000b205024220 */ /* 0x004fe20000410000 */
[----:B------:R-:W-:Y:S01]  /*3f70*/  F2FP.F16.F32.PACK_AB R5, RZ, R5 ;  /* 0x00000005ff05723e */ /* 0x000fe200000000ff */
[----:B0-----:R-:W-:Y:S01]  /*3f80*/  @P4 FMUL.FTZ R177, R171, R180 ;  /* 0x000000b4abb14220 */ /* 0x001fe20000410000 */
[----:B------:R-:W-:Y:S01]  /*3f90*/  @P0 FFMA.FTZ R169, R238, R8, R169 ;  /* 0x00000008eea90223 */ /* 0x000fe200000100a9 */
[----:B------:R-:W-:-:S02]  /*3fa0*/  @P4 FMUL.FTZ R8, R153, R2 ;  /* 0x0000000299084220 */ /* 0x000fc40000410000 */
[----:B------:R-:W-:-:S03]  /*3fb0*/  @P4 FMUL.FTZ R168, R154, R177 ;  /* 0x000000b19aa84220 */ /* 0x000fc60000410000 */
[----:B------:R-:W-:Y:S01]  /*3fc0*/  @P4 F2FP.F16.F32.PACK_AB R8, RZ, R8 ;  /* 0x00000008ff08423e */ /* 0x000fe200000000ff */
[----:B-1----:R-:W-:Y:S01]  /*3fd0*/  @P4 FMUL.FTZ R179, R3, R170 ;  /* 0x000000aa03b34220 */ /* 0x002fe20000410000 */
[----:B------:R-:W-:Y:S02]  /*3fe0*/  @P4 F2FP.F16.F32.PACK_AB R168, RZ, R168 ;  /* 0x000000a8ffa8423e */ /* 0x000fe400000000ff */
[----:B------:R-:W-:Y:S01]  /*3ff0*/  @P4 PRMT R189, R8, 0x7610, R189 ;  /* 0x0000761008bd4816 */ /* 0x000fe200000000bd */
[-C--:B------:R-:W-:Y:S01]  /*4000*/  @P4 FFMA.FTZ R48, R181, R179.reuse, R48 ;  /* 0x000000b3b5304223 */ /* 0x080fe20000010030 */
[----:B------:R-:W-:Y:S01]  /*4010*/  @P4 FMUL.FTZ R179, R152, R179 ;  /* 0x000000b398b34220 */ /* 0x000fe20000410000 */
[----:B------:R-:W-:Y:S01]  /*4020*/  @P4 PRMT R191, R168, 0x7610, R191 ;  /* 0x00007610a8bf4816 */ /* 0x000fe200000000bf */
[----:B------:R-:W-:Y:S01]  /*4030*/  @P4 HADD2.F32 R8, -RZ, R244.H0_H0 ;  /* 0x200000f4ff084230 */ /* 0x000fe20000004100 */
[----:B------:R-:W-:Y:S01]  /*4040*/  F2FP.F16.F32.PACK_AB R168, RZ, R171 ;  /* 0x000000abffa8723e */ /* 0x000fe200000000ff */
[----:B------:R-:W-:Y:S01]  /*4050*/  @P4 HADD2.F32 R171, -RZ, R243.H1_H1 ;  /* 0x300000f3ffab4230 */ /* 0x000fe20000004100 */
[----:B------:R-:W-:-:S02]  /*4060*/  F2FP.F16.F32.PACK_AB R3, RZ, R3 ;  /* 0x00000003ff03723e */ /* 0x000fc400000000ff */
[----:B------:R-:W-:Y:S01]  /*4070*/  @P4 F2FP.F16.F32.PACK_AB R179, RZ, R179 ;  /* 0x000000b3ffb3423e */ /* 0x000fe200000000ff */
[----:B------:R-:W-:Y:S01]  /*4080*/  @P4 FFMA.FTZ R49, R8, R2, R49 ;  /* 0x0000000208314223 */ /* 0x000fe20000010031 */
[----:B------:R-:W-:Y:S01]  /*4090*/  F2FP.F16.F32.PACK_AB R170, RZ, R169 ;  /* 0x000000a9ffaa723e */ /* 0x000fe200000000ff */
[----:B------:R-:W-:Y:S01]  /*40a0*/  @P4 FFMA.FTZ R50, R171, R177, R50 ;  /* 0x000000b1ab324223 */ /* 0x000fe20000010032 */
[----:B------:R-:W-:Y:S02]  /*40b0*/  PRMT R2, R3, 0x7610, R2 ;  /* 0x0000761003027816 */ /* 0x000fe40000000002 */
[----:B------:R-:W-:Y:S02]  /*40c0*/  @P4 PRMT R187, R179, 0x7610, R187 ;  /* 0x00007610b3bb4816 */ /* 0x000fe400000000bb */
[----:B------:R-:W-:Y:S02]  /*40d0*/  PRMT R3, R168, 0x7610, R3 ;  /* 0x00007610a8037816 */ /* 0x000fe40000000003 */
        /* <DEDUP_REMOVED lines=9> */
.L_x_7653:
[----:B------:R-:W-:Y:S01]  /*4170*/  ISETP.GT.AND P0, PT, R236, RZ, PT ;  /* 0x000000ffec00720c */ /* 0x000fe20003f04270 */
[----:B------:R-:W2:Y:S01]  /*4180*/  @P4 LDC R180, c[0x0][0x40c] ;  /* 0x00010300ffb44b82 */ /* 0x000ea20000000800 */
[----:B01----:R-:W-:-:S05]  /*4190*/  SHF.R.U64 R171, R200, 0x10, R201 ;  /* 0x00000010c8ab7819 */ /* 0x003fca00000012c9 */
[----:B------:R-:W-:Y:S02]  /*41a0*/  HADD2.F32 R171, -RZ, R171.H0_H0 ;  /* 0x200000abffab7230 */ /* 0x000fe40000004100 */
[----:B------:R-:W0:Y:S04]  /*41b0*/  @P4 LDC R170, c[0x0][0x40c] ;  /* 0x00010300ffaa4b82 */ /* 0x000e280000000800 */
[-CC-:B------:R-:W-:Y:S01]  /*41c0*/  @P0 FFMA.FTZ R169, R223, R174.reuse, R175.reuse ;  /* 0x000000aedfa90223 */ /* 0x180fe200000100af */
[-CC-:B------:R-:W-:Y:S01]  /*41d0*/  @P0 FFMA.FTZ R178, R220, R174.reuse, R175.reuse ;  /* 0x000000aedcb20223 */ /* 0x180fe200000100af */
[----:B------:R-:W-:Y:S02]  /*41e0*/  @P0 FFMA.FTZ R177, R225, R174, R175 ;  /* 0x000000aee1b10223 */ /* 0x000fe400000100af */
[----:B------:R-:W1:Y:S01]  /*41f0*/  @P4 LDC R182, c[0x0][0x40c] ;  /* 0x00010300ffb64b82 */ /* 0x000e620000000800 */
[----:B------:R-:W-:Y:S01]  /*4200*/  @P0 FADD.FTZ R168, R226, -R169 ;  /* 0x800000a9e2a80221 */ /* 0x000fe20000010000 */
[----:B------:R-:W-:-:S02]  /*4210*/  HADD2.F32 R169, -RZ, R200.H0_H0 ;  /* 0x200000c8ffa97230 */ /* 0x000fc40000004100 */
[----:B------:R-:W-:-:S03]  /*4220*/  @P0 FADD.FTZ R178, R229, -R178 ;  /* 0x800000b2e5b20221 */ /* 0x000fc60000010000 */
[----:B------:R-:W-:Y:S01]  /*4230*/  @P0 FFMA.FTZ R169, R238, R168, R169 ;  /* 0x000000a8eea90223 */ /* 0x000fe200000100a9 */
[----:B------:R-:W-:Y:S01]  /*4240*/  @P0 FADD.FTZ R168, R224, -R177 ;  /* 0x800000b1e0a80221 */ /* 0x000fe20000010000 */
[----:B------:R-:W-:Y:S02]  /*4250*/  HADD2.F32 R177, -RZ, R201.H0_H0 ;  /* 0x200000c9ffb17230 */ /* 0x000fe40000004100 */
[----:B------:R-:W-:-:S03]  /*4260*/  @P0 FFMA.FTZ R171, R238, R178, R171 ;  /* 0x000000b2eeab0223 */ /* 0x000fc600000100ab */
[----:B------:R-:W-:Y:S01]  /*4270*/  @P0 FFMA.FTZ R177, R238, R168, R177 ;  /* 0x000000a8eeb10223 */ /* 0x000fe200000100b1 */
[----:B--2---:R-:W-:Y:S01]  /*4280*/  @P4 FMUL.FTZ R168, R171, R180 ;  /* 0x000000b4aba84220 */ /* 0x004fe20000410000 */
[----:B------:R-:W-:Y:S02]  /*4290*/  @P4 HADD2.F32 R171, -RZ, R243.H0_H0 ;  /* 0x200000f3ffab4230 */ /* 0x000fe40000004100 */
[----:B0-----:R-:W-:Y:S01]  /*42a0*/  @P4 FMUL.FTZ R169, R169, R170 ;  /* 0x000000aaa9a94220 */ /* 0x001fe20000410000 */
[----:B------:R-:W-:-:S03]  /*42b0*/  @P4 HADD2.F32 R170, -RZ, R244.H0_H0 ;  /* 0x200000f4ffaa4230 */ /* 0x000fc60000004100 */
[-C--:B------:R-:W-:Y:S01]  /*42c0*/  @P4 FFMA.FTZ R48, R171, R169.reuse, R48 ;  /* 0x000000a9ab304223 */ /* 0x080fe20000010030 */
[----:B------:R-:W-:Y:S01]  /*42d0*/  @P4 FMUL.FTZ R169, R152, R169 ;  /* 0x000000a998a94220 */ /* 0x000fe20000410000 */
[----:B------:R-:W-:Y:S01]  /*42e0*/  @P4 FFMA.FTZ R49, R170, R168, R49 ;  /* 0x000000a8aa314223 */ /* 0x000fe20000010031 */
[----:B-1----:R-:W-:Y:S01]  /*42f0*/  @P4 FMUL.FTZ R177, R177, R182 ;  /* 0x000000b6b1b14220 */ /* 0x002fe20000410000 */
        /* <DEDUP_REMOVED lines=23> */
.L_x_7652:
[----:B------:R-:W-:-:S04]  /*4470*/  UISETP.NE.U32.AND UP0, UPT, UR6, URZ, UPT ;  /* 0x000000ff0600728c */ /* 0x000fc8000bf05070 */
[----:B------:R-:W-:-:S09]  /*4480*/  UISETP.NE.AND.EX UP0, UPT, UR7, URZ, UPT, UP0 ;  /* 0x000000ff0700728c */ /* 0x000fd2000bf05300 */
[----:B------:R-:W-:Y:S05]  /*4490*/  BRA.U !UP0, `(.L_x_7655) ;  /* 0x0000000108cc7547 */ /* 0x000fea000b800000 */
[----:B------:R-:W2:Y:S01]  /*44a0*/  @P4 LDC R5, c[0x0][0x40c] ;  /* 0x00010300ff054b82 */ /* 0x000ea20000000800 */
[-CC-:B------:R-:W-:Y:S01]  /*44b0*/  FFMA.FTZ R3, R223, R174.reuse, R175.reuse ;  /* 0x000000aedf037223 */ /* 0x180fe200000100af */
[----:B------:R-:W-:Y:S01]  /*44c0*/  ISETP.GT.AND P0, PT, R236, RZ, PT ;  /* 0x000000ffec00720c */ /* 0x000fe20003f04270 */
[-CC-:B------:R-:W-:Y:S01]  /*44d0*/  FFMA.FTZ R8, R220, R174.reuse, R175.reuse ;  /* 0x000000aedc087223 */ /* 0x180fe200000100af */
[-C--:B------:R-:W-:Y:S01]  /*44e0*/  FFMA.FTZ R177, R225, R174.reuse, R175 ;  /* 0x000000aee1b17223 */ /* 0x080fe200000100af */
[----:B------:R-:W-:Y:S01]  /*44f0*/  FADD.FTZ R3, R226, -R3 ;  /* 0x80000003e2037221 */ /* 0x000fe20000010000 */
[----:B------:R-:W-:Y:S01]  /*4500*/  FFMA.FTZ R178, R222, R174, R175 ;  /* 0x000000aedeb27223 */ /* 0x000fe200000100af */
[----:B01----:R-:W-:Y:S01]  /*4510*/  FADD.FTZ R169, R229, -R8 ;  /* 0x80000008e5a97221 */ /* 0x003fe20000010000 */
[----:B------:R-:W0:Y:S01]  /*4520*/  @P4 LDC R171, c[0x0][0x40c] ;  /* 0x00010300ffab4b82 */ /* 0x000e220000000800 */
[----:B------:R-:W-:Y:S01]  /*4530*/  FMUL.FTZ R2, R238, R3 ;  /* 0x00000003ee027220 */ /* 0x000fe20000410000 */
[----:B------:R-:W-:Y:S01]  /*4540*/  FADD.FTZ R177, R224, -R177 ;  /* 0x800000b1e0b17221 */ /* 0x000fe20000010000 */
[----:B------:R-:W-:-:S03]  /*4550*/  FMUL.FTZ R8, R238, R169 ;  /* 0x000000a9ee087220 */ /* 0x000fc60000410000 */
[----:B------:R-:W-:Y:S01]  /*4560*/  FSEL R2, R2, RZ, P0 ;  /* 0x000000ff02027208 */ /* 0x000fe20000000000 */
[----:B------:R-:W-:Y:S01]  /*4570*/  FMUL.FTZ R168, R238, R177 ;  /* 0x000000b1eea87220 */ /* 0x000fe20000410000 */
[----:B------:R-:W1:Y:S01]  /*4580*/  @P4 LDC R179, c[0x0][0x40c] ;  /* 0x00010300ffb34b82 */ /* 0x000e620000000800 */
[----:B------:R-:W-:-:S03]  /*4590*/  FSEL R170, R8, RZ, P0 ;  /* 0x000000ff08aa7208 */ /* 0x000fc60000000000 */
[----:B------:R-:W-:Y:S01]  /*45a0*/  FSEL R168, R168, RZ, P0 ;  /* 0x000000ffa8a87208 */ /* 0x000fe20000000000 */
[----:B--2---:R-:W-:Y:S01]  /*45b0*/  @P4 FMUL.FTZ R3, R2, R5 ;  /* 0x0000000502034220 */ /* 0x004fe20000410000 */
[----:B------:R-:W-:-:S03]  /*45c0*/  F2FP.F16.F32.PACK_AB R2, RZ, R2 ;  /* 0x00000002ff02723e */ /* 0x000fc600000000ff */
[----:B------:R-:W-:Y:S01]  /*45d0*/  @P4 FMUL.FTZ R5, R152, R3 ;  /* 0x0000000398054220 */ /* 0x000fe20000410000 */
[----:B0-----:R-:W-:-:S04]  /*45e0*/  @P4 FMUL.FTZ R8, R170, R171 ;  /* 0x000000abaa084220 */ /* 0x001fc80000410000 */
[----:B------:R-:W-:Y:S01]  /*45f0*/  @P4 F2FP.F16.F32.PACK_AB R169, RZ, R5 ;  /* 0x00000005ffa9423e */ /* 0x000fe200000000ff */
[----:B------:R-:W-:Y:S02]  /*4600*/  @P4 HADD2.F32 R5, -RZ, R243.H0_H0 ;  /* 0x200000f3ff054230 */ /* 0x000fe40000004100 */
[----:B------:R-:W-:Y:S01]  /*4610*/  FADD.FTZ R171, R227, -R178 ;  /* 0x800000b2e3ab7221 */ /* 0x000fe20000010000 */
[----:B------:R-:W-:Y:S01]  /*4620*/  @P4 HADD2.F32 R178, -RZ, R244.H0_H0 ;  /* 0x200000f4ffb24230 */ /* 0x000fe20000004100 */
[----:B------:R-:W-:Y:S01]  /*4630*/  @P4 PRMT R187, R169, 0x7610, R187 ;  /* 0x00007610a9bb4816 */ /* 0x000fe200000000bb */
[----:B------:R-:W-:Y:S01]  /*4640*/  @P4 FFMA.FTZ R48, R5, R3, R48 ;  /* 0x0000000305304223 */ /* 0x000fe20000010030 */
[-C--:B------:R-:W-:Y:S01]  /*4650*/  @P4 FMUL.FTZ R3, R153, R8.reuse ;  /* 0x0000000899034220 */ /* 0x080fe20000410000 */
[----:B-1----:R-:W-:Y:S01]  /*4660*/  @P4 FMUL.FTZ R169, R168, R179 ;  /* 0x000000b3a8a94220 */ /* 0x002fe20000410000 */
[----:B------:R-:W-:-:S03]  /*4670*/  @P4 FFMA.FTZ R49, R178, R8, R49 ;  /* 0x00000008b2314223 */ /* 0x000fc60000010031 */
[----:B------:R-:W-:Y:S01]  /*4680*/  @P4 F2FP.F16.F32.PACK_AB R177, RZ, R3 ;  /* 0x00000003ffb1423e */ /* 0x000fe200000000ff */
[----:B------:R-:W-:Y:S01]  /*4690*/  FMUL.FTZ R3, R238, R171 ;  /* 0x000000abee037220 */ /* 0x000fe20000410000 */
[----:B------:R-:W-:Y:S02]  /*46a0*/  @P4 FMUL.FTZ R5, R154, R169 ;  /* 0x000000a99a054220 */ /* 0x000fe40000410000 */
[----:B------:R-:W-:Y:S01]  /*46b0*/  @P4 PRMT R189, R177, 0x7610, R189 ;  /* 0x00007610b1bd4816 */ /* 0x000fe200000000bd */
[----:B------:R-:W-:Y:S01]  /*46c0*/  @P4 HADD2.F32 R177, -RZ, R243.H1_H1 ;  /* 0x300000f3ffb14230 */ /* 0x000fe20000004100 */
[----:B------:R-:W-:Y:S02]  /*46d0*/  FSEL R171, R3, RZ, P0 ;  /* 0x000000ff03ab7208 */ /* 0x000fe40000000000 */
[----:B------:R-:W-:Y:S02]  /*46e0*/  @P4 F2FP.F16.F32.PACK_AB R5, RZ, R5 ;  /* 0x00000005ff05423e */ /* 0x000fe400000000ff */
[----:B------:R-:W-:Y:S01]  /*46f0*/  F2FP.F16.F32.PACK_AB R3, RZ, R168 ;  /* 0x000000a8ff03723e */ /* 0x000fe200000000ff */
[----:B------:R-:W-:Y:S01]  /*4700*/  @P4 FFMA.FTZ R50, R177, R169, R50 ;  /* 0x000000a9b1324223 */ /* 0x000fe20000010032 */
[----:B------:R-:W-:-:S02]  /*4710*/  F2FP.F16.F32.PACK_AB R168, RZ, R171 ;  /* 0x000000abffa8723e */ /* 0x000fc400000000ff */
[----:B------:R-:W-:Y:S02]  /*4720*/  @P4 PRMT R191, R5, 0x7610, R191 ;  /* 0x0000761005bf4816 */ /* 0x000fe400000000bf */
        /* <DEDUP_REMOVED lines=10> */
.L_x_7655:
[----:B------:R-:W-:Y:S05]  /*47d0*/  @!P4 BRA `(.L_x_7656) ;  /* 0x00000000002cc947 */ /* 0x000fea0003800000 */
[----:B01----:R-:W-:Y:S01]  /*47e0*/  FFMA.FTZ R169, R223, R174, R175 ;  /* 0x000000aedfa97223 */ /* 0x003fe200000100af */
[----:B------:R-:W-:Y:S01]  /*47f0*/  ISETP.GT.AND P0, PT, R236, RZ, PT ;  /* 0x000000ffec00720c */ /* 0x000fe20003f04270 */
[----:B------:R-:W-:Y:S02]  /*4800*/  HADD2.F32 R171, -RZ, R243.H0_H0 ;  /* 0x200000f3ffab7230 */ /* 0x000fe40000004100 */
[----:B------:R-:W-:-:S04]  /*4810*/  FADD.FTZ R169, R226, -R169 ;  /* 0x800000a9e2a97221 */ /* 0x000fc80000010000 */
[----:B------:R-:W-:-:S05]  /*4820*/  FMUL.FTZ R168, R238, R169 ;  /* 0x000000a9eea87220 */ /* 0x000fca0000410000 */
[----:B------:R-:W-:-:S05]  /*4830*/  FSEL R168, R168, RZ, P0 ;  /* 0x000000ffa8a87208 */ /* 0x000fca0000000000 */
[----:B------:R-:W-:-:S04]  /*4840*/  FMUL.FTZ R169, R168, UR16 ;  /* 0x00000010a8a97c20 */ /* 0x000fc80008410000 */
[-C--:B------:R-:W-:Y:S01]  /*4850*/  FMUL.FTZ R168, R152, R169.reuse ;  /* 0x000000a998a87220 */ /* 0x080fe20000410000 */
[----:B------:R-:W-:-:S04]  /*4860*/  FFMA.FTZ R48, R171, R169, R48 ;  /* 0x000000a9ab307223 */ /* 0x000fc80000010030 */
[----:B------:R-:W-:-:S04]  /*4870*/  F2FP.F16.F32.PACK_AB R168, RZ, R168 ;  /* 0x000000a8ffa8723e */ /* 0x000fc800000000ff */
[----:B------:R-:W-:-:S07]  /*4880*/  PRMT R187, R168, 0x7610, R187 ;  /* 0x00007610a8bb7816 */ /* 0x000fce00000000bb */
.L_x_7656:
        /* <DEDUP_REMOVED lines=12> */
.L_x_7657:
[----:B------:R-:W-:Y:S05]  /*4950*/  @!P4 BRA `(.L_x_7658) ;  /* 0x00000000002cc947 */ /* 0x000fea0003800000 */
[----:B01----:R-:W-:Y:S01]  /*4960*/  FFMA.FTZ R169, R225, R174, R175 ;  /* 0x000000aee1a97223 */ /* 0x003fe200000100af */
[----:B------:R-:W-:Y:S01]  /*4970*/  ISETP.GT.AND P0, PT, R236, RZ, PT ;  /* 0x000000ffec00720c */ /* 0x000fe20003f04270 */
[----:B------:R-:W-:Y:S02]  /*4980*/  HADD2.F32 R171, -RZ, R243.H1_H1 ;  /* 0x300000f3ffab7230 */ /* 0x000fe40000004100 */
        /* <DEDUP_REMOVED lines=8> */
.L_x_7658:
[----:B------:R-:W-:Y:S05]  /*4a10*/  @!P4 BRA `(.L_x_7654) ;  /* 0x00000000002cc947 */ /* 0x000fea0003800000 */
[----:B------:R-:W-:Y:S01]  /*4a20*/  FFMA.FTZ R4, R222, R174, R175 ;  /* 0x000000aede047223 */ /* 0x000fe200000100af */
[----:B------:R-:W-:Y:S01]  /*4a30*/  ISETP.GT.AND P0, PT, R236, RZ, PT ;  /* 0x000000ffec00720c */ /* 0x000fe20003f04270 */
[----:B01----:R-:W-:Y:S02]  /*4a40*/  HADD2.F32 R170, -RZ, R244.H1_H1 ;  /* 0x300000f4ffaa7230 */ /* 0x003fe40000004100 */
        /* <DEDUP_REMOVED lines=8> */
.L_x_7654:
        /* <DEDUP_REMOVED lines=9> */
.L_x_7659:
        /* <DEDUP_REMOVED lines=9> */
.L_x_7660:
[----:B------:R-:W-:Y:S02]  /*4bf0*/  IADD3 R242, PT, PT, R242, 0x100, RZ ;  /* 0x00000100f2f27810 */ /* 0x000fe40007ffe0ff */
[----:B------:R-:W-:-:S07]  /*4c00*/  IADD3 R173, PT, PT, R173, 0x100, RZ ;  /* 0x00000100adad7810 */ /* 0x000fce0007ffe0ff */
.L_x_7650:
[----:B------:R-:W-:Y:S05]  /*4c10*/  BSYNC.RECONVERGENT B0 ;  /* 0x0000000000007941 */ /* 0x000fea0003800200 */
.L_x_7649:
        /* <DEDUP_REMOVED lines=10> */
[--C-:B------:R-:W-:Y:S02]  /*4cc0*/  SHF.R.U32.HI R170, RZ, 0x10, R169.reuse ;  /* 0x00000010ffaa7819 */ /* 0x100fe400000116a9 */
[----:B------:R-:W-:Y:S02]  /*4cd0*/  PRMT R243, R168, 0x5410, R169 ;  /* 0x00005410a8f37816 */ /* 0x000fe400000000a9 */
[----:B------:R-:W-:-:S07]  /*4ce0*/  PRMT R244, R244, 0x5410, R170 ;  /* 0x00005410f4f47816 */ /* 0x000fce00000000aa */
.L_x_7663:
        /* <DEDUP_REMOVED lines=26> */
[----:B----4-:R-:W-:Y:S01]  /*4e90*/  @P4 FMUL.FTZ R2, R5, R178 ;  /* 0x000000b205024220 */ /* 0x010fe20000410000 */
        /* <DEDUP_REMOVED lines=32> */
.L_x_7665:
[----:B------:R-:W-:Y:S01]  /*50a0*/  ISETP.GT.AND P0, PT, R236, RZ, PT ;  /* 0x000000ffec00720c */ /* 0x000fe20003f04270 */
[----:B------:R-:W4:Y:S01]  /*50b0*/  @P4 LDC R180, c[0x0][0x40c] ;  /* 0x00010300ffb44b82 */ /* 0x000f220000000800 */
[----:B0123--:R-:W-:-:S05]  /*50c0*/  SHF.R.U64 R171, R198, 0x10, R199 ;  /* 0x00000010c6ab7819 */ /* 0x00ffca00000012c7 */
        /* <DEDUP_REMOVED lines=14> */
[----:B----4-:R-:W-:Y:S01]  /*51b0*/  @P4 FMUL.FTZ R168, R171, R180 ;  /* 0x000000b4aba84220 */ /* 0x010fe20000410000 */
        /* <DEDUP_REMOVED lines=30> */
.L_x_7664:
[----:B------:R-:W-:-:S04]  /*53a0*/  UISETP.NE.U32.AND UP0, UPT, UR6, URZ, UPT ;  /* 0x000000ff0600728c */ /* 0x000fc8000bf05070 */
[----:B------:R-:W-:-:S09]  /*53b0*/  UISETP.NE.AND.EX UP0, UPT, UR7, URZ, UPT, UP0 ;  /* 0x000000ff0700728c */ /* 0x000fd2000bf05300 */
[----:B------:R-:W-:Y:S05]  /*53c0*/  BRA.U !UP0, `(.L_x_7667) ;  /* 0x0000000108cc7547 */ /* 0x000fea000b800000 */
[----:B------:R-:W4:Y:S01]  /*53d0*/  @P4 LDC R5, c[0x0][0x40c] ;  /* 0x00010300ff054b82 */ /* 0x000f220000000800 */
[-CC-:B------:R-:W-:Y:S01]  /*53e0*/  FFMA.FTZ R3, R193, R174.reuse, R175.reuse ;  /* 0x000000aec1037223 */ /* 0x180fe200000100af */
[----:B------:R-:W-:Y:S01]  /*53f0*/  ISETP.GT.AND P0, PT, R236, RZ, PT ;  /* 0x000000ffec00720c */ /* 0x000fe20003f04270 */
[-CC-:B------:R-:W-:Y:S01]  /*5400*/  FFMA.FTZ R8, R190, R174.reuse, R175.reuse ;  /* 0x000000aebe087223 */ /* 0x180fe200000100af */
[-C--:B------:R-:W-:Y:S01]  /*5410*/  FFMA.FTZ R177, R195, R174.reuse, R175 ;  /* 0x000000aec3b17223 */ /* 0x080fe200000100af */
[----:B------:R-:W-:Y:S01]  /*5420*/  FADD.FTZ R3, R192, -R3 ;  /* 0x80000003c0037221 */ /* 0x000fe20000010000 */
[----:B------:R-:W-:Y:S01]  /*5430*/  FFMA.FTZ R178, R196, R174, R175 ;  /* 0x000000aec4b27223 */ /* 0x000fe200000100af */
[----:B0123--:R-:W-:Y:S01]  /*5440*/  FADD.FTZ R169, R197, -R8 ;  /* 0x80000008c5a97221 */ /* 0x00ffe20000010000 */
        /* <DEDUP_REMOVED lines=9> */
[----:B----4-:R-:W-:Y:S01]  /*54e0*/  @P4 FMUL.FTZ R3, R2, R5 ;  /* 0x0000000502034220 */ /* 0x010fe20000410000 */
        /* <DEDUP_REMOVED lines=33> */
.L_x_7667:
[----:B------:R-:W-:Y:S05]  /*5700*/  @!P4 BRA `(.L_x_7668) ;  /* 0x00000000002cc947 */ /* 0x000fea0003800000 */
[----:B0123--:R-:W-:Y:S01]  /*5710*/  FFMA.FTZ R169, R193, R174, R175 ;  /* 0x000000aec1a97223 */ /* 0x00ffe200000100af */
        /* <DEDUP_REMOVED lines=10> */
.L_x_7668:
        /* <DEDUP_REMOVED lines=12> */
.L_x_7669:
[----:B------:R-:W-:Y:S05]  /*5880*/  @!P4 BRA `(.L_x_7670) ;  /* 0x00000000002cc947 */ /* 0x000fea0003800000 */
[----:B0123--:R-:W-:Y:S01]  /*5890*/  FFMA.FTZ R169, R195, R174, R175 ;  /* 0x000000aec3a97223 */ /* 0x00ffe200000100af */
        /* <DEDUP_REMOVED lines=10> */
.L_x_7670:
[----:B------:R-:W-:Y:S05]  /*5940*/  @!P4 BRA `(.L_x_7666) ;  /* 0x00000000002cc947 */ /* 0x000fea0003800000 */
[----:B------:R-:W-:Y:S01]  /*5950*/  FFMA.FTZ R4, R196, R174, R175 ;  /* 0x000000aec4047223 */ /* 0x000fe200000100af */
[----:B------:R-:W-:Y:S01]  /*5960*/  ISETP.GT.AND P0, PT, R236, RZ, PT ;  /* 0x000000ffec00720c */ /* 0x000fe20003f04270 */
[----:B0123--:R-:W-:Y:S02]  /*5970*/  HADD2.F32 R170, -RZ, R244.H1_H1 ;  /* 0x300000f4ffaa7230 */ /* 0x00ffe40000004100 */
        /* <DEDUP_REMOVED lines=8> */
.L_x_7666:
        /* <DEDUP_REMOVED lines=9> */
.L_x_7671:
        /* <DEDUP_REMOVED lines=9> */
.L_x_7672:
[----:B------:R-:W-:Y:S02]  /*5b20*/  IADD3 R242, PT, PT, R242, 0x100, RZ ;  /* 0x00000100f2f27810 */ /* 0x000fe40007ffe0ff */
[----:B------:R-:W-:-:S07]  /*5b30*/  IADD3 R173, PT, PT, R173, 0x100, RZ ;  /* 0x00000100adad7810 */ /* 0x000fce0007ffe0ff */
.L_x_7662:
[----:B------:R-:W-:Y:S05]  /*5b40*/  BSYNC.RECONVERGENT B0 ;  /* 0x0000000000007941 */ /* 0x000fea0003800200 */
.L_x_7661:
        /* <DEDUP_REMOVED lines=10> */
[--C-:B------:R-:W-:Y:S02]  /*5bf0*/  SHF.R.U32.HI R170, RZ, 0x10, R169.reuse ;  /* 0x00000010ffaa7819 */ /* 0x100fe400000116a9 */
[----:B------:R-:W-:Y:S02]  /*5c00*/  PRMT R243, R168, 0x5410, R169 ;  /* 0x00005410a8f37816 */ /* 0x000fe400000000a9 */
[----:B------:R-:W-:-:S07]  /*5c10*/  PRMT R244, R244, 0x5410, R170 ;  /* 0x00005410f4f47816 */ /* 0x000fce00000000aa */
.L_x_7675:
        /* <DEDUP_REMOVED lines=26> */
[----:B-----5:R-:W-:Y:S01]  /*5dc0*/  @P4 FMUL.FTZ R2, R5, R178 ;  /* 0x000000b205024220 */ /* 0x020fe20000410000 */
        /* <DEDUP_REMOVED lines=32> */
.L_x_7677:
[----:B------:R-:W-:Y:S01]  /*5fd0*/  ISETP.GT.AND P0, PT, R236, RZ, PT ;  /* 0x000000ffec00720c */ /* 0x000fe20003f04270 */
[----:B------:R-:W5:Y:S01]  /*5fe0*/  @P4 LDC R180, c[0x0][0x40c] ;  /* 0x00010300ffb44b82 */ /* 0x000f620000000800 */
[----:B01234-:R-:W-:-:S05]  /*5ff0*/  SHF.R.U64 R171, R204, 0x10, R205 ;  /* 0x00000010ccab7819 */ /* 0x01ffca00000012cd */
        /* <DEDUP_REMOVED lines=14> */
[----:B-----5:R-:W-:Y:S01]  /*60e0*/  @P4 FMUL.FTZ R168, R171, R180 ;  /* 0x000000b4aba84220 */ /* 0x020fe20000410000 */
        /* <DEDUP_REMOVED lines=30> */
.L_x_7676:
[----:B------:R-:W-:-:S04]  /*62d0*/  UISETP.NE.U32.AND UP0, UPT, UR6, URZ, UPT ;  /* 0x000000ff0600728c */ /* 0x000fc8000bf05070 */
[----:B------:R-:W-:-:S09]  /*62e0*/  UISETP.NE.AND.EX UP0, UPT, UR7, URZ, UPT, UP0 ;  /* 0x000000ff0700728c */ /* 0x000fd2000bf05300 */
[----:B------:R-:W-:Y:S05]  /*62f0*/  BRA.U !UP0, `(.L_x_7679) ;  /* 0x0000000108cc7547 */ /* 0x000fea000b800000 */
[----:B------:R-:W5:Y:S01]  /*6300*/  @P4 LDC R5, c[0x0][0x40c] ;  /* 0x00010300ff054b82 */ /* 0x000f620000000800 */
[-CC-:B------:R-:W-:Y:S01]  /*6310*/  FFMA.FTZ R3, R215, R174.reuse, R175.reuse ;  /* 0x000000aed7037223 */ /* 0x180fe200000100af */
[----:B------:R-:W-:Y:S01]  /*6320*/  ISETP.GT.AND P0, PT, R236, RZ, PT ;  /* 0x000000ffec00720c */ /* 0x000fe20003f04270 */
[-CC-:B------:R-:W-:Y:S01]  /*6330*/  FFMA.FTZ R8, R212, R174.reuse, R175.reuse ;  /* 0x000000aed4087223 */ /* 0x180fe200000100af */
[-C--:B------:R-:W-:Y:S01]  /*6340*/  FFMA.FTZ R177, R217, R174.reuse, R175 ;  /* 0x000000aed9b17223 */ /* 0x080fe200000100af */
[----:B------:R-:W-:Y:S01]  /*6350*/  FADD.FTZ R3, R214, -R3 ;  /* 0x80000003d6037221 */ /* 0x000fe20000010000 */
[----:B------:R-:W-:Y:S01]  /*6360*/  FFMA.FTZ R178, R218, R174, R175 ;  /* 0x000000aedab27223 */ /* 0x000fe200000100af */
[----:B01234-:R-:W-:Y:S01]  /*6370*/  FADD.FTZ R169, R219, -R8 ;  /* 0x80000008dba97221 */ /* 0x01ffe20000010000 */
        /* <DEDUP_REMOVED lines=9> */
[----:B-----5:R-:W-:Y:S01]  /*6410*/  @P4 FMUL.FTZ R3, R2, R5 ;  /* 0x0000000502034220 */ /* 0x020fe20000410000 */
        /* <DEDUP_REMOVED lines=33> */
.L_x_7679:
[----:B------:R-:W-:Y:S05]  /*6630*/  @!P4 BRA `(.L_x_7680) ;  /* 0x00000000002cc947 */ /* 0x000fea0003800000 */
[----:B01234-:R-:W-:Y:S01]  /*6640*/  FFMA.FTZ R169, R215, R174, R175 ;  /* 0x000000aed7a97223 */ /* 0x01ffe200000100af */
        /* <DEDUP_REMOVED lines=10> */
.L_x_7680:
        /* <DEDUP_REMOVED lines=12> */
.L_x_7681:
[----:B------:R-:W-:Y:S05]  /*67b0*/  @!P4 BRA `(.L_x_7682) ;  /* 0x00000000002cc947 */ /* 0x000fea0003800000 */
[----:B01234-:R-:W-:Y:S01]  /*67c0*/  FFMA.FTZ R169, R217, R174, R175 ;  /* 0x000000aed9a97223 */ /* 0x01ffe200000100af */
        /* <DEDUP_REMOVED lines=10> */
.L_x_7682:
[----:B------:R-:W-:Y:S05]  /*6870*/  @!P4 BRA `(.L_x_7678) ;  /* 0x00000000002cc947 */ /* 0x000fea0003800000 */
[----:B------:R-:W-:Y:S01]  /*6880*/  FFMA.FTZ R4, R218, R174, R175 ;  /* 0x000000aeda047223 */ /* 0x000fe200000100af */
[----:B------:R-:W-:Y:S01]  /*6890*/  ISETP.GT.AND P0, PT, R236, RZ, PT ;  /* 0x000000ffec00720c */ /* 0x000fe20003f04270 */
[----:B01234-:R-:W-:Y:S02]  /*68a0*/  HADD2.F32 R170, -RZ, R244.H1_H1 ;  /* 0x300000f4ffaa7230 */ /* 0x01ffe40000004100 */
        /* <DEDUP_REMOVED lines=8> */
.L_x_7678:
        /* <DEDUP_REMOVED lines=9> */
.L_x_7683:
        /* <DEDUP_REMOVED lines=9> */
.L_x_7684:
[----:B------:R-:W-:Y:S02]  /*6a50*/  IADD3 R242, PT, PT, R242, 0x100, RZ ;  /* 0x00000100f2f27810 */ /* 0x000fe40007ffe0ff */
[----:B------:R-:W-:-:S07]  /*6a60*/  IADD3 R173, PT, PT, R173, 0x100, RZ ;  /* 0x00000100adad7810 */ /* 0x000fce0007ffe0ff */
.L_x_7674:
[----:B------:R-:W-:Y:S05]  /*6a70*/  BSYNC.RECONVERGENT B0 ;  /* 0x0000000000007941 */ /* 0x000fea0003800200 */
.L_x_7673:
        /* <DEDUP_REMOVED lines=13> */
.L_x_7687:
        /* <DEDUP_REMOVED lines=59> */
.L_x_7689:
        /* <DEDUP_REMOVED lines=48> */
.L_x_7688:
        /* <DEDUP_REMOVED lines=54> */
.L_x_7691:
        /* <DEDUP_REMOVED lines=12> */
.L_x_7692:
        /* <DEDUP_REMOVED lines=12> */
.L_x_7693:
        /* <DEDUP_REMOVED lines=12> */
.L_x_7694:
        /* <DEDUP_REMOVED lines=12> */
.L_x_7690:
        /* <DEDUP_REMOVED lines=9> */
.L_x_7695:
        /* <DEDUP_REMOVED lines=9> */
.L_x_7696:
[----:B------:R-:W-:Y:S02]  /*7980*/  IADD3 R242, PT, PT, R242, 0x100, RZ ;  /* 0x00000100f2f27810 */ /* 0x000fe40007ffe0ff */
[----:B------:R-:W-:-:S07]  /*7990*/  IADD3 R173, PT, PT, R173, 0x100, RZ ;  /* 0x00000100adad7810 */ /* 0x000fce0007ffe0ff */
.L_x_7686:
[----:B------:R-:W-:Y:S05]  /*79a0*/  BSYNC.RECONVERGENT B0 ;  /* 0x0000000000007941 */ /* 0x000fea0003800200 */
.L_x_7685:
        /* <DEDUP_REMOVED lines=13> */
.L_x_7699:
[----:B------:R-:W-:Y:S05]  /*7a80*/  BRA.U !UP0, `(.L_x_7700) ;  /* 0x0000000508ac7547 */ /* 0x000fea000b800000 */
[----:B------:R-:W-:-:S04]  /*7a90*/  UISETP.NE.U32.AND UP0, UPT, UR6, URZ, UPT ;  /* 0x000000ff0600728c */ /* 0x000fc8000bf05070 */
[----:B------:R-:W-:-:S09]  /*7aa0*/  UISETP.NE.AND.EX UP0, UPT, UR7, URZ, UPT, UP0 ;  /* 0x000000ff0700728c */ /* 0x000fd2000bf05300 */
[----:B------:R-:W-:Y:S05]  /*7ab0*/  BRA.U !UP0, `(.L_x_7701) ;  /* 0x0000000108e07547 */ /* 0x000fea000b800000 */
[----:B------:R-:W-:Y:S01]  /*7ac0*/  ISETP.GT.AND P5, PT, R236, RZ, PT ;  /* 0x000000ffec00720c */ /* 0x000fe20003fa4270 */
[----:B------:R-:W-:Y:S01]  /*7ad0*/  HADD2.F32 R3, -RZ, R208.H0_H0 ;  /* 0x200000d0ff037230 */ /* 0x000fe20000004100 */
[--C-:B01234-:R-:W-:Y:S01]  /*7ae0*/  SHF.R.U64 R171, R208, 0x10, R209.reuse ;  /* 0x00000010d0ab7819 */ /* 0x11ffe200000012d1 */
[----:B------:R-:W-:Y:S01]  /*7af0*/  @P4 HADD2.F32 R181, -RZ, R243.H0_H0 ;  /* 0x200000f3ffb54230 */ /* 0x000fe20000004100 */
        /* <DEDUP_REMOVED lines=8> */
[----:B------:R-:W-:Y:S01]  /*7b80*/  @P5 FADD.FTZ R8, R22, -R177 ;  /* 0x800000b116085221 */ /* 0x000fe20000010000 */
[----:B------:R-:W-:Y:S01]  /*7b90*/  @P5 FADD.FTZ R168, R21, -R168 ;  /* 0x800000a815a85221 */ /* 0x000fe20000010000 */
[----:B------:R-:W-:Y:S01]  /*7ba0*/  @P5 FFMA.FTZ R3, R238, R2, R3 ;  /* 0x00000002ee035223 */ /* 0x000fe20000010003 */
[----:B------:R-:W-:Y:S01]  /*7bb0*/  @P5 FFMA.FTZ R2, R18, R174, R175 ;  /* 0x000000ae12025223 */ /* 0x000fe200000100af */
[C---:B------:R-:W-:Y:S01]  /*7bc0*/  @P5 FFMA.FTZ R5, R238.reuse, R8, R5 ;  /* 0x00000008ee055223 */ /* 0x040fe20000010005 */
[----:B------:R-:W-:Y:S01]  /*7bd0*/  @P5 FFMA.FTZ R169, R238, R168, R169 ;  /* 0x000000a8eea95223 */ /* 0x000fe200000100a9 */
[----:B------:R-:W0:Y:S01]  /*7be0*/  @P4 LDC R8, c[0x0][0x40c] ;  /* 0x00010300ff084b82 */ /* 0x000e220000000800 */
[----:B------:R-:W-:-:S02]  /*7bf0*/  @P5 FADD.FTZ R2, R19, -R2 ;  /* 0x8000000213025221 */ /* 0x000fc40000010000 */
[----:B------:R-:W-:Y:S02]  /*7c00*/  F2FP.F16.F32.PACK_AB R170, RZ, R5 ;  /* 0x00000005ffaa723e */ /* 0x000fe400000000ff */
[----:B------:R-:W-:Y:S01]  /*7c10*/  @P5 FFMA.FTZ R171, R238, R2, R171 ;  /* 0x00000002eeab5223 */ /* 0x000fe200000100ab */
[----:B------:R-:W-:Y:S02]  /*7c20*/  F2FP.F16.F32.PACK_AB R178, RZ, R169 ;  /* 0x000000a9ffb2723e */ /* 0x000fe400000000ff */
[----:B------:R-:W1:Y:S08]  /*7c30*/  @P4 LDC R2, c[0x0][0x40c] ;  /* 0x00010300ff024b82 */ /* 0x000e700000000800 */
[----:B------:R-:W2:Y:S01]  /*7c40*/  @P4 LDC R168, c[0x0][0x40c] ;  /* 0x00010300ffa84b82 */ /* 0x000ea20000000800 */
[----:B-1----:R-:W-:Y:S01]  /*7c50*/  @P4 FMUL.FTZ R179, R3, R2 ;  /* 0x0000000203b34220 */ /* 0x002fe20000410000 */
[----:B0-----:R-:W-:Y:S01]  /*7c60*/  @P4 FMUL.FTZ R2, R171, R8 ;  /* 0x00000008ab024220 */ /* 0x001fe20000410000 */
[----:B------:R-:W-:-:S02]  /*7c70*/  F2FP.F16.F32.PACK_AB R3, RZ, R3 ;  /* 0x00000003ff03723e */ /* 0x000fc400000000ff */
[-C--:B------:R-:W-:Y:S01]  /*7c80*/  @P4 FFMA.FTZ R32, R181, R179.reuse, R32 ;  /* 0x000000b3b5204223 */ /* 0x080fe20000010020 */
[----:B------:R-:W-:Y:S01]  /*7c90*/  @P4 FMUL.FTZ R8, R121, R2 ;  /* 0x0000000279084220 */ /* 0x000fe20000410000 */
[----:B------:R-:W-:Y:S01]  /*7ca0*/  @P4 FMUL.FTZ R179, R120, R179 ;  /* 0x000000b378b34220 */ /* 0x000fe20000410000 */
[----:B--2---:R-:W-:-:S03]  /*7cb0*/  @P4 FMUL.FTZ R177, R5, R168 ;  /* 0x000000a805b14220 */ /* 0x004fc60000410000 */
[----:B------:R-:W-:Y:S01]  /*7cc0*/  @P4 F2FP.F16.F32.PACK_AB R8, RZ, R8 ;  /* 0x00000008ff08423e */ /* 0x000fe200000000ff */
[----:B------:R-:W-:Y:S01]  /*7cd0*/  @P4 FMUL.FTZ R168, R122, R177 ;  /* 0x000000b17aa84220 */ /* 0x000fe20000410000 */
[----:B------:R-:W-:Y:S02]  /*7ce0*/  @P4 F2FP.F16.F32.PACK_AB R179, RZ, R179 ;  /* 0x000000b3ffb3423e */ /* 0x000fe400000000ff */
[----:B------:R-:W-:Y:S01]  /*7cf0*/  @P4 PRMT R189, R8, 0x7610, R189 ;  /* 0x0000761008bd4816 */ /* 0x000fe200000000bd */
[----:B------:R-:W-:Y:S01]  /*7d00*/  @P4 HADD2.F32 R8, -RZ, R244.H0_H0 ;  /* 0x200000f4ff084230 */ /* 0x000fe20000004100 */
[----:B------:R-:W-:Y:S02]  /*7d10*/  @P4 F2FP.F16.F32.PACK_AB R168, RZ, R168 ;  /* 0x000000a8ffa8423e */ /* 0x000fe400000000ff */
[----:B------:R-:W-:Y:S02]  /*7d20*/  @P4 PRMT R187, R179, 0x7610, R187 ;  /* 0x00007610b3bb4816 */ /* 0x000fe400000000bb */
[----:B------:R-:W-:Y:S01]  /*7d30*/  @P4 PRMT R191, R168, 0x7610, R191 ;  /* 0x00007610a8bf4816 */ /* 0x000fe200000000bf */
[----:B------:R-:W-:Y:S01]  /*7d40*/  @P4 FFMA.FTZ R33, R8, R2, R33 ;  /* 0x0000000208214223 */ /* 0x000fe20000010021 */
[----:B------:R-:W-:Y:S01]  /*7d50*/  F2FP.F16.F32.PACK_AB R168, RZ, R171 ;  /* 0x000000abffa8723e */ /* 0x000fe200000000ff */
[----:B------:R-:W-:Y:S01]  /*7d60*/  @P4 HADD2.F32 R171, -RZ, R243.H1_H1 ;  /* 0x300000f3ffab4230 */ /* 0x000fe20000004100 */
[----:B------:R-:W-:-:S02]  /*7d70*/  PRMT R2, R3, 0x7610, R2 ;  /* 0x0000761003027816 */ /* 0x000fc40000000002 */
[----:B------:R-:W-:Y:S02]  /*7d80*/  PRMT R5, R168, 0x7610, R5 ;  /* 0x00007610a8057816 */ /* 0x000fe40000000005 */
[----:B------:R-:W-:Y:S01]  /*7d90*/  PRMT R3, R170, 0x7610, R3 ;  /* 0x00007610aa037816 */ /* 0x000fe20000000003 */
[----:B------:R-:W-:Y:S01]  /*7da0*/  @P4 FFMA.FTZ R34, R171, R177, R34 ;  /* 0x000000b1ab224223 */ /* 0x000fe20000010022 */
        /* <DEDUP_REMOVED lines=9> */
.L_x_7701:
        /* <DEDUP_REMOVED lines=48> */
.L_x_7700:
[----:B------:R-:W-:-:S04]  /*8140*/  UISETP.NE.U32.AND UP0, UPT, UR6, URZ, UPT ;  /* 0x000000ff0600728c */ /* 0x000fc8000bf05070 */
[----:B------:R-:W-:-:S09]  /*8150*/  UISETP.NE.AND.EX UP0, UPT, UR7, URZ, UPT, UP0 ;  /* 0x000000ff0700728c */ /* 0x000fd2000bf05300 */
[----:B------:R-:W-:Y:S05]  /*8160*/  BRA.U !UP0, `(.L_x_7703) ;  /* 0x0000000108cc7547 */ /* 0x000fea000b800000 */
[-CC-:B------:R-:W-:Y:S01]  /*8170*/  FFMA.FTZ R3, R15, R174.reuse, R175.reuse ;  /* 0x000000ae0f037223 */ /* 0x180fe200000100af */
[-CC-:B------:R-:W-:Y:S01]  /*8180*/  FFMA.FTZ R2, R18, R174.reuse, R175.reuse ;  /* 0x000000ae12027223 */ /* 0x180fe200000100af */
[-C--:B------:R-:W-:Y:S01]  /*8190*/  FFMA.FTZ R8, R24, R174.reuse, R175 ;  /* 0x000000ae18087223 */ /* 0x080fe200000100af */
[----:B------:R-:W-:Y:S01]  /*81a0*/  ISETP.GT.AND P5, PT, R236, RZ, PT ;  /* 0x000000ffec00720c */ /* 0x000fe20003fa4270 */
[----:B------:R-:W-:Y:S01]  /*81b0*/  FADD.FTZ R3, R20, -R3 ;  /* 0x8000000314037221 */ /* 0x000fe20000010000 */
[----:B------:R-:W-:Y:S01]  /*81c0*/  FADD.FTZ R5, R19, -R2 ;  /* 0x8000000213057221 */ /* 0x000fe20000010000 */
[----:B01234-:R-:W-:Y:S01]  /*81d0*/  FADD.FTZ R171, R21, -R8 ;  /* 0x8000000815ab7221 */ /* 0x01ffe20000010000 */
[----:B------:R-:W-:Y:S01]  /*81e0*/  FFMA.FTZ R169, R17, R174, R175 ;  /* 0x000000ae11a97223 */ /* 0x000fe200000100af */
[C---:B------:R-:W-:Y:S01]  /*81f0*/  FMUL.FTZ R2, R238.reuse, R3 ;  /* 0x00000003ee027220 */ /* 0x040fe20000410000 */
[C---:B------:R-:W-:Y:S01]  /*8200*/  FMUL.FTZ R3, R238.reuse, R5 ;  /* 0x00000005ee037220 */ /* 0x040fe20000410000 */
[----:B------:R-:W-:Y:S01]  /*8210*/  FMUL.FTZ R168, R238, R171 ;  /* 0x000000abeea87220 */ /* 0x000fe20000410000 */
[----:B------:R-:W0:Y:S01]  /*8220*/  @P4 LDC R8, c[0x0][0x40c] ;  /* 0x00010300ff084b82 */ /* 0x000e220000000800 */
[----:B------:R-:W-:Y:S01]  /*8230*/  FADD.FTZ R169, R22, -R169 ;  /* 0x800000a916a97221 */ /* 0x000fe20000010000 */
[----:B------:R-:W-:-:S02]  /*8240*/  FSEL R170, R2, RZ, P5 ;  /* 0x000000ff02aa7208 */ /* 0x000fc40002800000 */
[----:B------:R-:W-:Y:S01]  /*8250*/  FSEL R171, R3, RZ, P5 ;  /* 0x000000ff03ab7208 */ /* 0x000fe20002800000 */
[----:B------:R-:W-:Y:S01]  /*8260*/  FMUL.FTZ R5, R238, R169 ;  /* 0x000000a9ee057220 */ /* 0x000fe20000410000 */
[----:B------:R-:W-:Y:S02]  /*8270*/  FSEL R168, R168, RZ, P5 ;  /* 0x000000ffa8a87208 */ /* 0x000fe40002800000 */
[----:B------:R-:W1:Y:S02]  /*8280*/  @P4 LDC R3, c[0x0][0x40c] ;  /* 0x00010300ff034b82 */ /* 0x000e640000000800 */
[----:B------:R-:W-:Y:S01]  /*8290*/  FSEL R177, R5, RZ, P5 ;  /* 0x000000ff05b17208 */ /* 0x000fe20002800000 */
[----:B------:R-:W-:-:S05]  /*82a0*/  @P4 HADD2.F32 R5, -RZ, R243.H0_H0 ;  /* 0x200000f3ff054230 */ /* 0x000fca0000004100 */
[----:B------:R-:W2:Y:S01]  /*82b0*/  @P4 LDC R2, c[0x0][0x40c] ;  /* 0x00010300ff024b82 */ /* 0x000ea20000000800 */
[----:B0-----:R-:W-:-:S04]  /*82c0*/  @P4 FMUL.FTZ R169, R177, R8 ;  /* 0x00000008b1a94220 */ /* 0x001fc80000410000 */
[----:B------:R-:W-:Y:S01]  /*82d0*/  @P4 FMUL.FTZ R8, R122, R169 ;  /* 0x000000a97a084220 */ /* 0x000fe20000410000 */
[----:B-1----:R-:W-:-:S04]  /*82e0*/  @P4 FMUL.FTZ R3, R170, R3 ;  /* 0x00000003aa034220 */ /* 0x002fc80000410000 */
[----:B------:R-:W-:Y:S02]  /*82f0*/  @P4 F2FP.F16.F32.PACK_AB R8, RZ, R8 ;  /* 0x00000008ff08423e */ /* 0x000fe400000000ff */
[----:B------:R-:W-:Y:S01]  /*8300*/  F2FP.F16.F32.PACK_AB R170, RZ, R170 ;  /* 0x000000aaffaa723e */ /* 0x000fe200000000ff */
[-C--:B------:R-:W-:Y:S01]  /*8310*/  @P4 FFMA.FTZ R32, R5, R3.reuse, R32 ;  /* 0x0000000305204223 */ /* 0x080fe20000010020 */
[----:B------:R-:W-:Y:S01]  /*8320*/  @P4 FMUL.FTZ R3, R120, R3 ;  /* 0x0000000378034220 */ /* 0x000fe20000410000 */
[----:B------:R-:W-:Y:S01]  /*8330*/  @P4 PRMT R191, R8, 0x7610, R191 ;  /* 0x0000761008bf4816 */ /* 0x000fe200000000bf */
[----:B------:R-:W-:Y:S02]  /*8340*/  @P4 HADD2.F32 R8, -RZ, R244.H0_H0 ;  /* 0x200000f4ff084230 */ /* 0x000fe40000004100 */
[----:B--2---:R-:W-:Y:S01]  /*8350*/  @P4 FMUL.FTZ R2, R171, R2 ;  /* 0x00000002ab024220 */ /* 0x004fe20000410000 */
[----:B------:R-:W-:-:S03]  /*8360*/  @P4 F2FP.F16.F32.PACK_AB R3, RZ, R3 ;  /* 0x00000003ff03423e */ /* 0x000fc600000000ff */
[-C--:B------:R-:W-:Y:S01]  /*8370*/  @P4 FMUL.FTZ R5, R121, R2.reuse ;  /* 0x0000000279054220 */ /* 0x080fe20000410000 */
[----:B------:R-:W-:Y:S01]  /*8380*/  @P4 FFMA.FTZ R33, R8, R2, R33 ;  /* 0x0000000208214223 */ /* 0x000fe20000010021 */
[----:B------:R-:W-:Y:S02]  /*8390*/  @P4 PRMT R187, R3, 0x7610, R187 ;  /* 0x0000761003bb4816 */ /* 0x000fe400000000bb */
[----:B------:R-:W-:Y:S02]  /*83a0*/  F2FP.F16.F32.PACK_AB R3, RZ, R177 ;  /* 0x000000b1ff03723e */ /* 0x000fe400000000ff */
[----:B------:R-:W-:Y:S02]  /*83b0*/  @P4 F2FP.F16.F32.PACK_AB R5, RZ, R5 ;  /* 0x00000005ff05423e */ /* 0x000fe400000000ff */
[----:B------:R-:W-:Y:S02]  /*83c0*/  F2FP.F16.F32.PACK_AB R177, RZ, R168 ;  /* 0x000000a8ffb1723e */ /* 0x000fe400000000ff */
[----:B------:R-:W-:-:S02]  /*83d0*/  @P4 PRMT R189, R5, 0x7610, R189 ;  /* 0x0000761005bd4816 */ /* 0x000fc400000000bd */
[----:B------:R-:W-:Y:S01]  /*83e0*/  F2FP.F16.F32.PACK_AB R5, RZ, R171 ;  /* 0x000000abff05723e */ /* 0x000fe200000000ff */
[----:B------:R-:W-:Y:S01]  /*83f0*/  @P4 HADD2.F32 R171, -RZ, R243.H1_H1 ;  /* 0x300000f3ffab4230 */ /* 0x000fe20000004100 */
[----:B------:R-:W-:Y:S02]  /*8400*/  PRMT R2, R170, 0x7610, R2 ;  /* 0x00007610aa027816 */ /* 0x000fe40000000002 */
[----:B------:R-:W-:Y:S02]  /*8410*/  PRMT R8, R177, 0x7610, R8 ;  /* 0x00007610b1087816 */ /* 0x000fe40000000008 */
[----:B------:R-:W-:Y:S01]  /*8420*/  @P4 FFMA.FTZ R34, R171, R169, R34 ;  /* 0x000000a9ab224223 */ /* 0x000fe20000010022 */
[----:B------:R-:W-:Y:S06]  /*8430*/  @!P4 BRA `(.L_x_7702) ;  /* 0x0000000000d8c947 */ /* 0x000fec0003800000 */
[----:B------:R-:W-:Y:S01]  /*8440*/  FMUL.FTZ R168, R168, UR16 ;  /* 0x00000010a8a87c20 */ /* 0x000fe20008410000 */
[----:B------:R-:W-:-:S03]  /*8450*/  HADD2.F32 R170, -RZ, R244.H1_H1 ;  /* 0x300000f4ffaa7230 */ /* 0x000fc60000004100 */
[-C--:B------:R-:W-:Y:S02]  /*8460*/  FMUL.FTZ R4, R123, R168.reuse ;  /* 0x000000a87b047220 */ /* 0x080fe40000410000 */
[----:B------:R-:W-:-:S03]  /*8470*/  FFMA.FTZ R35, R170, R168, R35 ;  /* 0x000000a8aa237223 */ /* 0x000fc60000010023 */
[----:B------:R-:W-:Y:S01]  /*8480*/  F2FP.F16.F32.PACK_AB R4, RZ, R4 ;  /* 0x00000004ff04723e */ /* 0x000fe200000000ff */
[----:B------:R-:W-:Y:S06]  /*8490*/  BRA `(.L_x_7702) ;  /* 0x0000000000c07947 */ /* 0x000fec0003800000 */
.L_x_7703:
        /* <DEDUP_REMOVED lines=12> */
.L_x_7704:
        /* <DEDUP_REMOVED lines=12> */
.L_x_7705:
        /* <DEDUP_REMOVED lines=12> */
.L_x_7706:
        /* <DEDUP_REMOVED lines=12> */
.L_x_7702:
        /* <DEDUP_REMOVED lines=9> */
.L_x_7707:
        /* <DEDUP_REMOVED lines=9> */
.L_x_7708:
[----:B------:R-:W-:Y:S02]  /*88c0*/  IADD3 R242, PT, PT, R242, 0x100, RZ ;  /* 0x00000100f2f27810 */ /* 0x000fe40007ffe0ff */
[----:B------:R-:W-:-:S07]  /*88d0*/  IADD3 R173, PT, PT, R173, 0x100, RZ ;  /* 0x00000100adad7810 */ /* 0x000fce0007ffe0ff */
.L_x_7698:
[----:B------:R-:W-:Y:S05]  /*88e0*/  BSYNC.RECONVERGENT B0 ;  /* 0x0000000000007941 */ /* 0x000fea0003800200 */
.L_x_7697:
        /* <DEDUP_REMOVED lines=14> */
.L_x_7711:
[----:B------:R-:W-:Y:S05]  /*89d0*/  BRA.U !UP0, `(.L_x_7712) ;  /* 0x00000005089c7547 */ /* 0x000fea000b800000 */
[----:B------:R-:W-:-:S04]  /*89e0*/  UISETP.NE.U32.AND UP0, UPT, UR6, URZ, UPT ;  /* 0x000000ff0600728c */ /* 0x000fc8000bf05070 */
[----:B------:R-:W-:-:S09]  /*89f0*/  UISETP.NE.AND.EX UP0, UPT, UR7, URZ, UPT, UP0 ;  /* 0x000000ff0700728c */ /* 0x000fd2000bf05300 */
[----:B------:R-:W-:Y:S05]  /*8a00*/  BRA.U !UP0, `(.L_x_7713) ;  /* 0x0000000108d07547 */ /* 0x000fea000b800000 */
[----:B------:R-:W-:Y:S01]  /*8a10*/  ISETP.GT.AND P5, PT, R236, RZ, PT ;  /* 0x000000ffec00720c */ /* 0x000fe20003fa4270 */
[----:B------:R-:W-:Y:S01]  /*8a20*/  HADD2.F32 R3, -RZ, R211.H0_H0 ;  /* 0x200000d3ff037230 */ /* 0x000fe20000004100 */
[--C-:B------:R-:W-:Y:S01]  /*8a30*/  SHF.R.U64 R5, R210, 0x10, R211.reuse ;  /* 0x00000010d2057819 */ /* 0x100fe200000012d3 */
[----:B01234-:R-:W0:Y:S01]  /*8a40*/  @P4 LDC R168, c[0x0][0x40c] ;  /* 0x00010300ffa84b82 */ /* 0x01fe220000000800 */
[----:B------:R-:W-:Y:S01]  /*8a50*/  HADD2.F32 R171, -RZ, R210.H0_H0 ;  /* 0x200000d2ffab7230 */ /* 0x000fe20000004100 */
[----:B------:R-:W-:Y:S02]  /*8a60*/  SHF.R.U32.HI R169, RZ, 0x10, R211 ;  /* 0x00000010ffa97819 */ /* 0x000fe400000116d3 */
[----:B------:R-:W-:-:S03]  /*8a70*/  HADD2.F32 R5, -RZ, R5.H0_H0 ;  /* 0x20000005ff057230 */ /* 0x000fc60000004100 */
[----:B------:R-:W-:-:S03]  /*8a80*/  HADD2.F32 R169, -RZ, R169.H0_H0 ;  /* 0x200000a9ffa97230 */ /* 0x000fc60000004100 */
        /* <DEDUP_REMOVED lines=10> */
[----:B------:R-:W1:Y:S01]  /*8b30*/  @P4 LDC R2, c[0x0][0x40c] ;  /* 0x00010300ff024b82 */ /* 0x000e620000000800 */
[C---:B------:R-:W-:Y:S01]  /*8b40*/  @P5 FFMA.FTZ R171, R238.reuse, R179, R171 ;  /* 0x000000b3eeab5223 */ /* 0x040fe200000100ab */
[----:B------:R-:W-:Y:S01]  /*8b50*/  @P5 FFMA.FTZ R169, R238, R174, R169 ;  /* 0x000000aeeea95223 */ /* 0x000fe200000100a9 */
[----:B------:R-:W-:-:S02]  /*8b60*/  @P4 HADD2.F32 R181, -RZ, R243.H1_H1 ;  /* 0x300000f3ffb54230 */ /* 0x000fc40000004100 */
[----:B0-----:R-:W-:Y:S01]  /*8b70*/  @P4 FMUL.FTZ R168, R5, R168 ;  /* 0x000000a805a84220 */ /* 0x001fe20000410000 */
[----:B------:R-:W-:Y:S02]  /*8b80*/  F2FP.F16.F32.PACK_AB R5, RZ, R5 ;  /* 0x00000005ff05723e */ /* 0x000fe400000000ff */
[----:B------:R-:W0:Y:S01]  /*8b90*/  @P4 LDC R8, c[0x0][0x40c] ;  /* 0x00010300ff084b82 */ /* 0x000e220000000800 */
[----:B-1----:R-:W-:-:S04]  /*8ba0*/  @P4 FMUL.FTZ R175, R171, R2 ;  /* 0x00000002abaf4220 */ /* 0x002fc80000410000 */
[----:B------:R-:W-:Y:S01]  /*8bb0*/  @P4 FMUL.FTZ R2, R112, R175 ;  /* 0x000000af70024220 */ /* 0x000fe20000410000 */
[----:B0-----:R-:W-:-:S04]  /*8bc0*/  @P4 FMUL.FTZ R179, R3, R8 ;  /* 0x0000000803b34220 */ /* 0x001fc80000410000 */
[----:B------:R-:W-:Y:S01]  /*8bd0*/  @P4 F2FP.F16.F32.PACK_AB R170, RZ, R2 ;  /* 0x00000002ffaa423e */ /* 0x000fe200000000ff */
[----:B------:R-:W-:Y:S01]  /*8be0*/  @P4 FMUL.FTZ R2, R113, R168 ;  /* 0x000000a871024220 */ /* 0x000fe20000410000 */
[----:B------:R-:W-:Y:S01]  /*8bf0*/  F2FP.F16.F32.PACK_AB R3, RZ, R3 ;  /* 0x00000003ff03723e */ /* 0x000fe200000000ff */
[-C--:B------:R-:W-:Y:S01]  /*8c00*/  @P4 FMUL.FTZ R8, R114, R179.reuse ;  /* 0x000000b372084220 */ /* 0x080fe20000410000 */
[----:B------:R-:W-:Y:S01]  /*8c10*/  @P4 PRMT R187, R170, 0x7610, R187 ;  /* 0x00007610aabb4816 */ /* 0x000fe200000000bb */
[----:B------:R-:W-:Y:S01]  /*8c20*/  @P4 FFMA.FTZ R30, R181, R179, R30 ;  /* 0x000000b3b51e4223 */ /* 0x000fe2000001001e */
[----:B------:R-:W-:Y:S02]  /*8c30*/  @P4 F2FP.F16.F32.PACK_AB R170, RZ, R2 ;  /* 0x00000002ffaa423e */ /* 0x000fe400000000ff */
[----:B------:R-:W-:Y:S01]  /*8c40*/  F2FP.F16.F32.PACK_AB R2, RZ, R171 ;  /* 0x000000abff02723e */ /* 0x000fe200000000ff */
[----:B------:R-:W-:Y:S01]  /*8c50*/  @P4 HADD2.F32 R171, -RZ, R243.H0_H0 ;  /* 0x200000f3ffab4230 */ /* 0x000fe20000004100 */
[----:B------:R-:W-:Y:S01]  /*8c60*/  @P4 PRMT R189, R170, 0x7610, R189 ;  /* 0x00007610aabd4816 */ /* 0x000fe200000000bd */
[----:B------:R-:W-:Y:S01]  /*8c70*/  @P4 HADD2.F32 R170, -RZ, R244.H0_H0 ;  /* 0x200000f4ffaa4230 */ /* 0x000fe20000004100 */
[----:B------:R-:W-:-:S02]  /*8c80*/  @P4 F2FP.F16.F32.PACK_AB R8, RZ, R8 ;  /* 0x00000008ff08423e */ /* 0x000fc400000000ff */
[----:B------:R-:W-:Y:S02]  /*8c90*/  @P4 FFMA.FTZ R28, R171, R175, R28 ;  /* 0x000000afab1c4223 */ /* 0x000fe4000001001c */
[----:B------:R-:W-:Y:S01]  /*8ca0*/  @P4 PRMT R191, R8, 0x7610, R191 ;  /* 0x0000761008bf4816 */ /* 0x000fe200000000bf */
[----:B------:R-:W-:Y:S01]  /*8cb0*/  @P4 FFMA.FTZ R29, R170, R168, R29 ;  /* 0x000000a8aa1d4223 */ /* 0x000fe2000001001d */
[----:B------:R-:W-:Y:S01]  /*8cc0*/  F2FP.F16.F32.PACK_AB R8, RZ, R169 ;  /* 0x000000a9ff08723e */ /* 0x000fe200000000ff */
        /* <DEDUP_REMOVED lines=8> */
.L_x_7713:
[----:B------:R-:W-:Y:S01]  /*8d50*/  ISETP.GT.AND P5, PT, R236, RZ, PT ;  /* 0x000000ffec00720c */ /* 0x000fe20003fa4270 */
[----:B01234-:R-:W0:Y:S01]  /*8d60*/  @P4 LDC R168, c[0x0][0x40c] ;  /* 0x00010300ffa84b82 */ /* 0x01fe220000000800 */
[----:B------:R-:W-:Y:S01]  /*8d70*/  SHF.R.U64 R171, R210, 0x10, R211 ;  /* 0x00000010d2ab7819 */ /* 0x000fe200000012d3 */
[----:B------:R-:W-:Y:S02]  /*8d80*/  HADD2.F32 R169, -RZ, R210.H0_H0 ;  /* 0x200000d2ffa97230 */ /* 0x000fe40000004100 */
[----:B------:R-:W-:Y:S02]  /*8d90*/  @P4 HADD2.F32 R181, -RZ, R243.H0_H0 ;  /* 0x200000f3ffb54230 */ /* 0x000fe40000004100 */
[----:B------:R-:W-:Y:S02]  /*8da0*/  HADD2.F32 R171, -RZ, R171.H0_H0 ;  /* 0x200000abffab7230 */ /* 0x000fe40000004100 */
[----:B------:R-:W1:Y:S04]  /*8db0*/  @P4 LDC R180, c[0x0][0x40c] ;  /* 0x00010300ffb44b82 */ /* 0x000e680000000800 */
[-CC-:B------:R-:W-:Y:S01]  /*8dc0*/  @P5 FFMA.FTZ R170, R26, R174.reuse, R175.reuse ;  /* 0x000000ae1aaa5223 */ /* 0x180fe200000100af */
[----:B------:R-:W-:-:S03]  /*8dd0*/  @P5 FFMA.FTZ R179, R23, R174, R175 ;  /* 0x000000ae17b35223 */ /* 0x000fc600000100af */
[----:B------:R-:W-:Y:S01]  /*8de0*/  @P5 FADD.FTZ R170, R25, -R170 ;  /* 0x800000aa19aa5221 */ /* 0x000fe20000010000 */
[----:B------:R-:W-:-:S03]  /*8df0*/  @P5 FADD.FTZ R179, R184, -R179 ;  /* 0x800000b3b8b35221 */ /* 0x000fc60000010000 */
[C---:B------:R-:W-:Y:S01]  /*8e00*/  @P5 FFMA.FTZ R171, R238.reuse, R170, R171 ;  /* 0x000000aaeeab5223 */ /* 0x040fe200000100ab */
[----:B------:R-:W-:Y:S01]  /*8e10*/  @P5 FFMA.FTZ R169, R238, R179, R169 ;  /* 0x000000b3eea95223 */ /* 0x000fe200000100a9 */
[----:B------:R-:W2:Y:S01]  /*8e20*/  @P4 LDC R170, c[0x0][0x40c] ;  /* 0x00010300ffaa4b82 */ /* 0x000ea20000000800 */
[----:B------:R-:W-:Y:S02]  /*8e30*/  @P5 FFMA.FTZ R179, R27, R174, R175 ;  /* 0x000000ae1bb35223 */ /* 0x000fe400000100af */
[----:B0-----:R-:W-:Y:S02]  /*8e40*/  @P4 FMUL.FTZ R169, R169, R168 ;  /* 0x000000a8a9a94220 */ /* 0x001fe40000410000 */
[----:B------:R-:W-:Y:S01]  /*8e50*/  @P5 FADD.FTZ R178, R186, -R179 ;  /* 0x800000b3bab25221 */ /* 0x000fe20000010000 */
[----:B------:R-:W-:Y:S02]  /*8e60*/  HADD2.F32 R179, -RZ, R211.H0_H0 ;  /* 0x200000d3ffb37230 */ /* 0x000fe40000004100 */
[-C--:B------:R-:W-:Y:S01]  /*8e70*/  @P4 FFMA.FTZ R28, R181, R169.reuse, R28 ;  /* 0x000000a9b51c4223 */ /* 0x080fe2000001001c */
[----:B------:R-:W-:-:S02]  /*8e80*/  @P4 FMUL.FTZ R169, R112, R169 ;  /* 0x000000a970a94220 */ /* 0x000fc40000410000 */
[----:B------:R-:W-:-:S04]  /*8e90*/  @P5 FFMA.FTZ R179, R238, R178, R179 ;  /* 0x000000b2eeb35223 */ /* 0x000fc800000100b3 */
[----:B-1----:R-:W-:Y:S01]  /*8ea0*/  @P4 FMUL.FTZ R179, R179, R180 ;  /* 0x000000b4b3b34220 */ /* 0x002fe20000410000 */
[----:B--2---:R-:W-:Y:S01]  /*8eb0*/  @P4 FMUL.FTZ R168, R171, R170 ;  /* 0x000000aaaba84220 */ /* 0x004fe20000410000 */
[----:B------:R-:W-:Y:S02]  /*8ec0*/  @P4 F2FP.F16.F32.PACK_AB R171, RZ, R169 ;  /* 0x000000a9ffab423e */ /* 0x000fe400000000ff */
[----:B------:R-:W-:Y:S01]  /*8ed0*/  @P4 FMUL.FTZ R170, R114, R179 ;  /* 0x000000b372aa4220 */ /* 0x000fe20000410000 */
[----:B------:R-:W-:Y:S01]  /*8ee0*/  @P4 FMUL.FTZ R169, R113, R168 ;  /* 0x000000a871a94220 */ /* 0x000fe20000410000 */
[----:B------:R-:W-:-:S03]  /*8ef0*/  @P4 PRMT R187, R171, 0x7610, R187 ;  /* 0x00007610abbb4816 */ /* 0x000fc600000000bb */
[----:B------:R-:W-:Y:S01]  /*8f00*/  @P4 F2FP.F16.F32.PACK_AB R178, RZ, R170 ;  /* 0x000000aaffb2423e */ /* 0x000fe200000000ff */
[----:B------:R-:W-:Y:S01]  /*8f10*/  @P4 HADD2.F32 R170, -RZ, R244.H0_H0 ;  /* 0x200000f4ffaa4230 */ /* 0x000fe20000004100 */
[----:B------:R-:W-:Y:S01]  /*8f20*/  @P4 F2FP.F16.F32.PACK_AB R171, RZ, R169 ;  /* 0x000000a9ffab423e */ /* 0x000fe200000000ff */
[----:B------:R-:W-:Y:S01]  /*8f30*/  @P4 HADD2.F32 R169, -RZ, R243.H1_H1 ;  /* 0x300000f3ffa94230 */ /* 0x000fe20000004100 */
[----:B------:R-:W-:Y:S02]  /*8f40*/  @P4 PRMT R191, R178, 0x7610, R191 ;  /* 0x00007610b2bf4816 */ /* 0x000fe400000000bf */
[----:B------:R-:W-:Y:S01]  /*8f50*/  @P4 PRMT R189, R171, 0x7610, R189 ;  /* 0x00007610abbd4816 */ /* 0x000fe200000000bd */
[----:B------:R-:W-:Y:S01]  /*8f60*/  @P4 FFMA.FTZ R29, R170, R168, R29 ;  /* 0x000000a8aa1d4223 */ /* 0x000fe2000001001d */
[----:B------:R-:W-:Y:S01]  /*8f70*/  @P4 FFMA.FTZ R30, R169, R179, R30 ;  /* 0x000000b3a91e4223 */ /* 0x000fe2000001001e */
        /* <DEDUP_REMOVED lines=13> */
.L_x_7712:
        /* <DEDUP_REMOVED lines=13> */
[----:B------:R-:W-:Y:S01]  /*9120*/  FMUL.FTZ R5, R238, R169 ;  /* 0x000000a9ee057220 */ /* 0x000fe20000410000 */
[----:B------:R-:W0:Y:S01]  /*9130*/  @P4 LDC R178, c[0x0][0x40c] ;  /* 0x00010300ffb24b82 */ /* 0x000e220000000800 */
[----:B------:R-:W-:Y:S01]  /*9140*/  FADD.FTZ R171, R185, -R174 ;  /* 0x800000aeb9ab7221 */ /* 0x000fe20000010000 */
[----:B------:R-:W-:Y:S01]  /*9150*/  FSEL R8, R2, RZ, P5 ;  /* 0x000000ff02087208 */ /* 0x000fe20002800000 */
[----:B------:R-:W-:Y:S01]  /*9160*/  @P4 HADD2.F32 R179, -RZ, R243.H1_H1 ;  /* 0x300000f3ffb34230 */ /* 0x000fe20000004100 */
[----:B------:R-:W-:Y:S01]  /*9170*/  FSEL R174, R3, RZ, P5 ;  /* 0x000000ff03ae7208 */ /* 0x000fe20002800000 */
[----:B------:R-:W-:Y:S01]  /*9180*/  FMUL.FTZ R168, R238, R171 ;  /* 0x000000abeea87220 */ /* 0x000fe20000410000 */
[----:B------:R-:W-:-:S02]  /*9190*/  FSEL R175, R5, RZ, P5 ;  /* 0x000000ff05af7208 */ /* 0x000fc40002800000 */
[----:B------:R-:W1:Y:S02]  /*91a0*/  @P4 LDC R169, c[0x0][0x40c] ;  /* 0x00010300ffa94b82 */ /* 0x000e640000000800 */
[----:B------:R-:W-:-:S06]  /*91b0*/  FSEL R168, R168, RZ, P5 ;  /* 0x000000ffa8a87208 */ /* 0x000fcc0002800000 */
[----:B------:R-:W2:Y:S01]  /*91c0*/  @P4 LDC R3, c[0x0][0x40c] ;  /* 0x00010300ff034b82 */ /* 0x000ea20000000800 */
[----:B0-----:R-:W-:-:S04]  /*91d0*/  @P4 FMUL.FTZ R171, R175, R178 ;  /* 0x000000b2afab4220 */ /* 0x001fc80000410000 */
[----:B------:R-:W-:Y:S01]  /*91e0*/  @P4 FFMA.FTZ R30, R179, R171, R30 ;  /* 0x000000abb31e4223 */ /* 0x000fe2000001001e */
[----:B-1----:R-:W-:-:S04]  /*91f0*/  @P4 FMUL.FTZ R169, R8, R169 ;  /* 0x000000a908a94220 */ /* 0x002fc80000410000 */
[----:B------:R-:W-:Y:S01]  /*9200*/  @P4 FMUL.FTZ R2, R112, R169 ;  /* 0x000000a970024220 */ /* 0x000fe20000410000 */
[----:B--2---:R-:W-:Y:S01]  /*9210*/  @P4 FMUL.FTZ R170, R174, R3 ;  /* 0x00000003aeaa4220 */ /* 0x004fe20000410000 */
[----:B------:R-:W-:-:S03]  /*9220*/  @P4 FMUL.FTZ R3, R114, R171 ;  /* 0x000000ab72034220 */ /* 0x000fc60000410000 */
[----:B------:R-:W-:Y:S01]  /*9230*/  @P4 F2FP.F16.F32.PACK_AB R5, RZ, R2 ;  /* 0x00000002ff05423e */ /* 0x000fe200000000ff */
[----:B------:R-:W-:Y:S01]  /*9240*/  @P4 FMUL.FTZ R2, R113, R170 ;  /* 0x000000aa71024220 */ /* 0x000fe20000410000 */
[----:B------:R-:W-:Y:S02]  /*9250*/  @P4 F2FP.F16.F32.PACK_AB R3, RZ, R3 ;  /* 0x00000003ff03423e */ /* 0x000fe400000000ff */
[----:B------:R-:W-:Y:S02]  /*9260*/  @P4 PRMT R187, R5, 0x7610, R187 ;  /* 0x0000761005bb4816 */ /* 0x000fe400000000bb */
[----:B------:R-:W-:Y:S02]  /*9270*/  @P4 PRMT R191, R3, 0x7610, R191 ;  /* 0x0000761003bf4816 */ /* 0x000fe400000000bf */
[----:B------:R-:W-:Y:S01]  /*9280*/  F2FP.F16.F32.PACK_AB R5, RZ, R174 ;  /* 0x000000aeff05723e */ /* 0x000fe200000000ff */
[----:B------:R-:W-:Y:S01]  /*9290*/  @P4 HADD2.F32 R174, -RZ, R244.H0_H0 ;  /* 0x200000f4ffae4230 */ /* 0x000fe20000004100 */
[----:B------:R-:W-:Y:S01]  /*92a0*/  F2FP.F16.F32.PACK_AB R3, RZ, R175 ;  /* 0x000000afff03723e */ /* 0x000fe200000000ff */
[----:B------:R-:W-:Y:S01]  /*92b0*/  @P4 HADD2.F32 R175, -RZ, R243.H0_H0 ;  /* 0x200000f3ffaf4230 */ /* 0x000fe20000004100 */
[----:B------:R-:W-:-:S02]  /*92c0*/  @P4 F2FP.F16.F32.PACK_AB R178, RZ, R2 ;  /* 0x00000002ffb2423e */ /* 0x000fc400000000ff */
[----:B------:R-:W-:Y:S01]  /*92d0*/  F2FP.F16.F32.PACK_AB R2, RZ, R8 ;  /* 0x00000008ff02723e */ /* 0x000fe200000000ff */
[----:B------:R-:W-:Y:S01]  /*92e0*/  @P4 FFMA.FTZ R29, R174, R170, R29 ;  /* 0x000000aaae1d4223 */ /* 0x000fe2000001001d */
        /* <DEDUP_REMOVED lines=8> */
[----:B------:R-:W-:Y:S01]  /*9370*/  F2FP.F16.F32.PACK_AB R4, RZ, R4 ;  /* 0x00000004ff04723e */ /* 0x000fe200000000ff */
[----:B------:R-:W-:Y:S06]  /*9380*/  BRA `(.L_x_7714) ;  /* 0x0000000000c07947 */ /* 0x000fec0003800000 */
.L_x_7715:
[----:B01234-:R-:W-:Y:S01]  /*9390*/  FFMA.FTZ R168, R188, R174, R175 ;  /* 0x000000aebca87223 */ /* 0x01ffe200000100af */
[----:B------:R-:W-:Y:S01]  /*93a0*/  ISETP.GT.AND P5, PT, R236, RZ, PT ;  /* 0x000000ffec00720c */ /* 0x000fe20003fa4270 */
[----:B------:R-:W-:Y:S02]  /*93b0*/  @P4 HADD2.F32 R170, -RZ, R244.H1_H1 ;  /* 0x300000f4ffaa4230 */ /* 0x000fe40000004100 */
[----:B------:R-:W-:-:S04]  /*93c0*/  FADD.FTZ R169, R185, -R168 ;  /* 0x800000a8b9a97221 */ /* 0x000fc80000010000 */
[----:B------:R-:W-:Y:S02]  /*93d0*/  FMUL.FTZ R168, R238, R169 ;  /* 0x000000a9eea87220 */ /* 0x000fe40000410000 */
[----:B------:R-:W0:Y:S03]  /*93e0*/  @P4 LDC R169, c[0x0][0x40c] ;  /* 0x00010300ffa94b82 */ /* 0x000e260000000800 */
[----:B------:R-:W-:-:S05]  /*93f0*/  FSEL R168, R168, RZ, P5 ;  /* 0x000000ffa8a87208 */ /* 0x000fca0002800000 */
[----:B0-----:R-:W-:-:S04]  /*9400*/  @P4 FMUL.FTZ R168, R168, R169 ;  /* 0x000000a9a8a84220 */ /* 0x001fc80000410000 */
[----:B------:R-:W-:-:S05]  /*9410*/  @P4 FMUL.FTZ R169, R115, R168 ;  /* 0x000000a873a94220 */ /* 0x000fca0000410000 */
[----:B------:R-:W-:Y:S01]  /*9420*/  @P4 F2FP.F16.F32.PACK_AB R169, RZ, R169 ;  /* 0x000000a9ffa9423e */ /* 0x000fe200000000ff */
[----:B------:R-:W-:Y:S06]  /*9430*/  @!P4 BRA `(.L_x_7716) ;  /* 0x00000000002cc947 */ /* 0x000fec0003800000 */
[----:B------:R-:W-:Y:S01]  /*9440*/  FFMA.FTZ R171, R23, R174, R175 ;  /* 0x000000ae17ab7223 */ /* 0x000fe200000100af */
        /* <DEDUP_REMOVED lines=10> */
.L_x_7716:
        /* <DEDUP_REMOVED lines=12> */
.L_x_7717:
[----:B------:R-:W-:Y:S05]  /*95b0*/  @!P4 BRA `(.L_x_7718) ;  /* 0x00000000002cc947 */ /* 0x000fea0003800000 */
[----:B------:R-:W-:Y:S01]  /*95c0*/  FFMA.FTZ R175, R27, R174, R175 ;  /* 0x000000ae1baf7223 */ /* 0x000fe200000100af */
[----:B------:R-:W-:-:S03]  /*95d0*/  ISETP.GT.AND P5, PT, R236, RZ, PT ;  /* 0x000000ffec00720c */ /* 0x000fc60003fa4270 */
[----:B------:R-:W-:-:S04]  /*95e0*/  FADD.FTZ R175, R186, -R175 ;  /* 0x800000afbaaf7221 */ /* 0x000fc80000010000 */
[----:B------:R-:W-:Y:S01]  /*95f0*/  FMUL.FTZ R171, R238, R175 ;  /* 0x000000afeeab7220 */ /* 0x000fe20000410000 */
[----:B------:R-:W-:-:S04]  /*9600*/  HADD2.F32 R175, -RZ, R243.H1_H1 ;  /* 0x300000f3ffaf7230 */ /* 0x000fc80000004100 */
[----:B------:R-:W-:-:S05]  /*9610*/  FSEL R171, R171, RZ, P5 ;  /* 0x000000ffabab7208 */ /* 0x000fca0002800000 */
[----:B------:R-:W-:-:S04]  /*9620*/  FMUL.FTZ R171, R171, UR16 ;  /* 0x00000010abab7c20 */ /* 0x000fc80008410000 */
[-C--:B------:R-:W-:Y:S01]  /*9630*/  FMUL.FTZ R174, R114, R171.reuse ;  /* 0x000000ab72ae7220 */ /* 0x080fe20000410000 */
[----:B------:R-:W-:-:S04]  /*9640*/  FFMA.FTZ R30, R175, R171, R30 ;  /* 0x000000abaf1e7223 */ /* 0x000fc8000001001e */
[----:B------:R-:W-:-:S04]  /*9650*/  F2FP.F16.F32.PACK_AB R174, RZ, R174 ;  /* 0x000000aeffae723e */ /* 0x000fc800000000ff */
[----:B------:R-:W-:-:S07]  /*9660*/  PRMT R191, R174, 0x7610, R191 ;  /* 0x00007610aebf7816 */ /* 0x000fce00000000bf */
.L_x_7718:
[----:B------:R-:W-:Y:S01]  /*9670*/  @P4 FFMA.FTZ R31, R170, R168, R31 ;  /* 0x000000a8aa1f4223 */ /* 0x000fe2000001001f */
[----:B------:R-:W-:-:S07]  /*9680*/  @P4 PRMT R4, R169, 0x7610, R4 ;  /* 0x00007610a9044816 */ /* 0x000fce0000000004 */
.L_x_7714:
        /* <DEDUP_REMOVED lines=9> */
.L_x_7719:
        /* <DEDUP_REMOVED lines=9> */
.L_x_7710:
[----:B------:R-:W-:Y:S05]  /*97b0*/  BSYNC.RECONVERGENT B0 ;  /* 0x0000000000007941 */ /* 0x000fea0003800200 */
.L_x_7709:
[----:B01234-:R-:W0:Y:S01]  /*97c0*/  LDC.64 R168, c[0x0][0x380] ;  /* 0x0000e000ffa87b82 */ /* 0x01fe220000000a00 */
[----:B------:R-:W-:Y:S01]  /*97d0*/  UPLOP3.LUT UP1, UPT, UPT, UPT, UP1, 0x40, 0x4 ;  /* 0x000000000004789c */ /* 0x000fe20003f2e810 */
[----:B0-----:R-:W-:-:S04]  /*97e0*/  IADD3 R6, PT, PT, R6, R168, RZ ;  /* 0x000000a806067210 */ /* 0x001fc80007ffe0ff */
[----:B------:R-:W-:-:S13]  /*97f0*/  ISETP.GE.AND P4, PT, R6, R169, PT ;  /* 0x000000a90600720c */ /* 0x000fda0003f86270 */
[----:B------:R-:W-:Y:S05]  /*9800*/  @!P4 BRA `(.L_x_7720) ;  /* 0xffffff700088c947 */ /* 0x000fea000383ffff */
.L_x_7619:
        /* <DEDUP_REMOVED lines=16> */
.L_x_7722:
[----:B------:R-:W-:Y:S05]  /*9910*/  BSYNC.RECONVERGENT B0 ;  /* 0x0000000000007941 */ /* 0x000fea0003800200 */
.L_x_7721:
        /* <DEDUP_REMOVED lines=13> */
.L_x_7724:
[----:B------:R-:W-:Y:S05]  /*99f0*/  BSYNC.RECONVERGENT B0 ;  /* 0x0000000000007941 */ /* 0x000fea0003800200 */
.L_x_7723:
        /* <DEDUP_REMOVED lines=12> */
.L_x_7726:
[----:B------:R-:W-:Y:S05]  /*9ac0*/  BSYNC.RECONVERGENT B0 ;  /* 0x0000000000007941 */ /* 0x000fea0003800200 */
.L_x_7725:
        /* <DEDUP_REMOVED lines=12> */
.L_x_7728:
[----:B------:R-:W-:Y:S05]  /*9b90*/  BSYNC.RECONVERGENT B0 ;  /* 0x0000000000007941 */ /* 0x000fea0003800200 */
.L_x_7727:
        /* <DEDUP_REMOVED lines=12> */
.L_x_7730:
[----:B------:R-:W-:Y:S05]  /*9c60*/  BSYNC.RECONVERGENT B0 ;  /* 0x0000000000007941 */ /* 0x000fea0003800200 */
.L_x_7729:
        /* <DEDUP_REMOVED lines=12> */
.L_x_7732:
[----:B------:R-:W-:Y:S05]  /*9d30*/  BSYNC.RECONVERGENT B0 ;  /* 0x0000000000007941 */ /* 0x000fea0003800200 */
.L_x_7731:
        /* <DEDUP_REMOVED lines=12> */
.L_x_7733:
        /* <DEDUP_REMOVED lines=16> */
.L_x_14392:


//--------------------- .text._ZN10layer_norm13ln_bwd_kernelINS_13Kernel_traitsIf6__halfS2_S2_fjLj7168ELj1ELj1ELj8ELj8ENS_18Kernel_traits_baseILj7168EfS2_S2_S2_fjLj256EEEEELb0ELb1ELb1ELb1EEEvNS_9BwdParamsE --------------------------
	.section	.text._ZN10layer_norm13ln_bwd_kernelINS_13Kernel_traitsIf6__halfS2_S2_fjLj7168ELj1ELj1ELj8ELj8ENS_18Kernel_traits_baseILj7168EfS2_S2_S2_fjLj256EEEEELb0ELb1ELb1ELb1EEEvNS_9BwdParamsE,"ax",@progbits
	.align	128
        .global         _ZN10layer_norm13ln_bwd_kernelINS_13Kernel_traitsIf6__halfS2_S2_fjLj7168ELj1ELj1ELj8ELj8ENS_18Kernel_traits_baseILj7168EfS2_S2_S2_fjLj256EEEEELb0ELb1ELb1ELb1EEEvNS_9BwdParamsE
        .type           _ZN10layer_norm13ln_bwd_kernelINS_13Kernel_traitsIf6__halfS2_S2_fjLj7168ELj1ELj1ELj8ELj8ENS_18Kernel_traits_baseILj7168EfS2_S2_S2_fjLj256EEEEELb0ELb1ELb1ELb1EEEvNS_9BwdParamsE,@function
        .size           _ZN10layer_norm13ln_bwd_kernelINS_13Kernel_traitsIf6__halfS2_S2_fjLj7168ELj1ELj1ELj8ELj8ENS_18Kernel_traits_baseILj7168EfS2_S2_S2_fjLj256EEEEELb0ELb1ELb1ELb1EEEvNS_9BwdParamsE,(.L_x_14393 - _ZN10layer_norm13ln_bwd_kernelINS_13Kernel_traitsIf6__halfS2_S2_fjLj7168ELj1ELj1ELj8ELj8ENS_18Kernel_traits_baseILj7168EfS2_S2_S2_fjLj256EEEEELb0ELb1ELb1ELb1EEEvNS_9BwdParamsE)
        .other          _ZN10layer_norm13ln_bwd_kernelINS_13Kernel_traitsIf6__halfS2_S2_fjLj7168ELj1ELj1ELj8ELj8ENS_18Kernel_traits_baseILj7168EfS2_S2_S2_fjLj256EEEEELb0ELb1ELb1ELb1EEEvNS_9BwdParamsE,@"STO_CUDA_ENTRY STV_DEFAULT"
_ZN10layer_norm13ln_bwd_kernelINS_13Kernel_traitsIf6__halfS2_S2_fjLj7168ELj1ELj1ELj8ELj8ENS_18Kernel_traits_baseILj7168EfS2_S2_S2_fjLj256EEEEELb0ELb1ELb1ELb1EEEvNS_9BwdParamsE:
.text._ZN10layer_norm13ln_bwd_kernelINS_13Kernel_traitsIf6__halfS2_S2_fjLj7168ELj1ELj1ELj8ELj8ENS_18Kernel_traits_baseILj7168EfS2_S2_S2_fjLj256EEEEELb0ELb1ELb1ELb1EEEvNS_9BwdParamsE:
        /* <DEDUP_REMOVED lines=76> */
.L_x_7808:
        /* <DEDUP_REMOVED lines=23> */
[--C-:B0-----:R-:W-:Y:S01]  /*0630*/  IMAD.WIDE.U32 R20, R7, 0x8, R4.reuse ;  /* 0x0000000807147825 */ /* 0x101fe200078e0004 */
[----:B------:R-:W-:Y:S02]  /*0640*/  LEA.HI R3, R3, R0, RZ, 0x2 ;  /* 0x0000000003037211 */ /* 0x000fe400078f10ff */
[----:B------:R-:W-:Y:S01]  /*0650*/  IADD3 R13, PT, PT, R7, 0x300, RZ ;  /* 0x00000300070d7810 */ /* 0x000fe20007ffe0ff */
[----:B------:R-:W-:Y:S01]  /*0660*/  IMAD.WIDE.U32 R16, R17, 0x8, R4 ;  /* 0x0000000811107825 */ /* 0x000fe200078e0004 */
[----:B------:R-:W-:Y:S01]  /*0670*/  LEA.HI.SX32 R183, R3, R224, 0x1e ;  /* 0x000000e003b77211 */ /* 0x000fe200078ff2ff */
[----:B------:R-:W3:Y:S01]  /*0680*/  LDG.E.64 R20, desc[UR12][R20.64] ;  /* 0x0000000c14147981 */ /* 0x000ee2000c1e1b00 */
[----:B------:R-:W-:-:S02]  /*0690*/  IADD3 R9, PT, PT, R7, 0x500, RZ ;  /* 0x0000050007097810 */ /* 0x000fc40007ffe0ff */
[----:B------:R-:W-:Y:S02]  /*06a0*/  IADD3 R187, PT, PT, R183, 0x200, RZ ;  /* 0x00000200b7bb7810 */ /* 0x000fe40007ffe0ff */
[----:B------:R-:W-:Y:S01]  /*06b0*/  IADD3 R15, PT, PT, R7, 0x200, RZ ;  /* 0x00000200070f7810 */ /* 0x000fe20007ffe0ff */
[----:B------:R-:W-:Y:S01]  /*06c0*/  IMAD.WIDE.U32 R12, R13, 0x8, R4 ;  /* 0x000000080d0c7825 */ /* 0x000fe200078e0004 */
[----:B------:R-:W-:Y:S01]  /*06d0*/  IADD3 R191, PT, PT, R183, 0x400, RZ ;  /* 0x00000400b7bf7810 */ /* 0x000fe20007ffe0ff */
[----:B------:R-:W4:Y:S01]  /*06e0*/  LDG.E.64 R16, desc[UR12][R16.64] ;  /* 0x0000000c10107981 */ /* 0x000f22000c1e1b00 */
[----:B------:R-:W-:Y:S02]  /*06f0*/  IADD3 R11, PT, PT, R7, 0x400, RZ ;  /* 0x00000400070b7810 */ /* 0x000fe40007ffe0ff */
[----:B------:R-:W-:Y:S02]  /*0700*/  SHF.R.S32.HI R0, RZ, 0x1f, R238 ;  /* 0x0000001fff007819 */ /* 0x000fe400000114ee */
[C---:B-1----:R-:W-:Y:S01]  /*0710*/  LEA R170, P0, R238.reuse, R170, 0x2 ;  /* 0x000000aaeeaa7211 */ /* 0x042fe200078010ff */
[----:B------:R-:W-:Y:S01]  /*0720*/  IMAD.WIDE.U32 R8, R9, 0x8, R4 ;  /* 0x0000000809087825 */ /* 0x000fe200078e0004 */
[----:B------:R-:W-:Y:S01]  /*0730*/  IADD3 R7, PT, PT, R7, 0x600, RZ ;  /* 0x0000060007077810 */ /* 0x000fe20007ffe0ff */
[----:B------:R-:W4:Y:S01]  /*0740*/  LDG.E.64 R12, desc[UR12][R12.64] ;  /* 0x0000000c0c0c7981 */ /* 0x000f22000c1e1b00 */
[C---:B------:R-:W-:Y:S01]  /*0750*/  IADD3 R185, PT, PT, R183.reuse, 0x100, RZ ;  /* 0x00000100b7b97810 */ /* 0x040fe20007ffe0ff */
[C---:B--2---:R-:W-:Y:S01]  /*0760*/  IMAD.WIDE.U32 R2, R183.reuse, 0x8, R166 ;  /* 0x00000008b7027825 */ /* 0x044fe200078e00a6 */
[----:B------:R-:W-:Y:S01]  /*0770*/  IADD3 R213, PT, PT, R183, 0x600, RZ ;  /* 0x00000600b7d57810 */ /* 0x000fe20007ffe0ff */
[----:B------:R-:W2:Y:S01]  /*0780*/  LDG.E.64 R8, desc[UR12][R8.64] ;  /* 0x0000000c08087981 */ /* 0x000ea2000c1e1b00 */
[----:B------:R-:W-:Y:S01]  /*0790*/  LEA.HI.X R171, R238, R171, R0, 0x2, P0 ;  /* 0x000000abeeab7211 */ /* 0x000fe200000f1400 */
[----:B------:R-:W-:Y:S01]  /*07a0*/  IMAD.WIDE.U32 R18, R187, 0x8, R166 ;  /* 0x00000008bb127825 */ /* 0x000fe200078e00a6 */
[----:B------:R-:W-:Y:S01]  /*07b0*/  IADD3 R189, PT, PT, R183, 0x300, RZ ;  /* 0x00000300b7bd7810 */ /* 0x000fe20007ffe0ff */
[----:B------:R-:W2:Y:S02]  /*07c0*/  LDG.E.64 R2, desc[UR12][R2.64] ;  /* 0x0000000c02027981 */ /* 0x000ea4000c1e1b00 */
[----:B------:R-:W-:Y:S01]  /*07d0*/  IMAD.WIDE.U32 R14, R15, 0x8, R4 ;  /* 0x000000080f0e7825 */ /* 0x000fe200078e0004 */
[----:B------:R-:W-:Y:S01]  /*07e0*/  IADD3 R211, PT, PT, R183, 0x500, RZ ;  /* 0x00000500b7d37810 */ /* 0x000fe20007ffe0ff */
[----:B------:R-:W2:Y:S02]  /*07f0*/  LDG.E.64 R18, desc[UR12][R18.64] ;  /* 0x0000000c12127981 */ /* 0x000ea4000c1e1b00 */
[----:B------:R-:W-:-:S02]  /*0800*/  IMAD.WIDE.U32 R168, R191, 0x8, R166 ;  /* 0x00000008bfa87825 */ /* 0x000fc400078e00a6 */
[----:B------:R0:W2:Y:S02]  /*0810*/  LDG.E R165, desc[UR12][R170.64] ;  /* 0x0000000caaa57981 */ /* 0x0000a4000c1e1900 */
[--C-:B------:R-:W-:Y:S02]  /*0820*/  IMAD.WIDE.U32 R10, R11, 0x8, R4.reuse ;  /* 0x000000080b0a7825 */ /* 0x100fe400078e0004 */
[----:B------:R-:W2:Y:S02]  /*0830*/  LDG.E.64 R14, desc[UR12][R14.64] ;  /* 0x0000000c0e0e7981 */ /* 0x000ea4000c1e1b00 */
        /* <DEDUP_REMOVED lines=22> */
[----:B-1----:R-:W-:-:S04]  /*09a0*/  @P0 IMAD.WIDE.U32 R180, R185, 0x8, R180 ;  /* 0x00000008b9b40825 */ /* 0x002fc800078e00b4 */
[----:B0-----:R-:W-:Y:S01]  /*09b0*/  @P0 IMAD.WIDE.U32 R170, R211, 0x8, R170 ;  /* 0x00000008d3aa0825 */ /* 0x001fe200078e00aa */
[----:B------:R0:W5:Y:S03]  /*09c0*/  @P0 LDG.E.64 R206, desc[UR12][R180.64] ;  /* 0x0000000cb4ce0981 */ /* 0x000166000c1e1b00 */
[----:B------:R-:W-:Y:S01]  /*09d0*/  @P0 IMAD.WIDE.U32 R194, R189, 0x8, R194 ;  /* 0x00000008bdc20825 */ /* 0x000fe200078e00c2 */
[----:B------:R-:W-:Y:S01]  /*09e0*/  ISETP.NE.AND P2, PT, RZ, UR14, PT ;  /* 0x0000000eff007c0c */ /* 0x000fe2000bf45270 */
[----:B------:R1:W5:Y:S02]  /*09f0*/  @P0 LDG.E.64 R198, desc[UR12][R170.64] ;  /* 0x0000000caac60981 */ /* 0x000364000c1e1b00 */
[----:B------:R-:W-:Y:S02]  /*0a00*/  @P0 IMAD.WIDE.U32 R176, R183, 0x8, R176 ;  /* 0x00000008b7b00825 */ /* 0x000fe400078e00b0 */
[----:B------:R2:W5:Y:S02]  /*0a10*/  @P0 LDG.E.64 R202, desc[UR12][R194.64] ;  /* 0x0000000cc2ca0981 */ /* 0x000564000c1e1b00 */
[----:B------:R-:W-:-:S02]  /*0a20*/  @P0 IMAD.WIDE.U32 R178, R191, 0x8, R178 ;  /* 0x00000008bfb20825 */ /* 0x000fc400078e00b2 */
[----:B------:R-:W5:Y:S02]  /*0a30*/  @P0 LDG.E.64 R208, desc[UR12][R176.64] ;  /* 0x0000000cb0d00981 */ /* 0x000f64000c1e1b00 */
[----:B------:R-:W-:Y:S02]  /*0a40*/  @P0 IMAD.WIDE.U32 R192, R187, 0x8, R192 ;  /* 0x00000008bbc00825 */ /* 0x000fe400078e00c0 */
[----:B------:R2:W5:Y:S02]  /*0a50*/  @P0 LDG.E.64 R200, desc[UR12][R178.64] ;  /* 0x0000000cb2c80981 */ /* 0x000564000c1e1b00 */
[----:B------:R-:W-:Y:S02]  /*0a60*/  @P0 IMAD.WIDE.U32 R166, R213, 0x8, R166 ;  /* 0x00000008d5a60825 */ /* 0x000fe400078e00a6 */
[----:B------:R2:W5:Y:S04]  /*0a70*/  @P0 LDG.E.64 R204, desc[UR12][R192.64] ;  /* 0x0000000cc0cc0981 */ /* 0x000568000c1e1b00 */
[----:B------:R2:W5:Y:S01]  /*0a80*/  @P0 LDG.E.64 R196, desc[UR12][R166.64] ;  /* 0x0000000ca6c40981 */ /* 0x000562000c1e1b00 */
[----:B---3--:R-:W-:-:S02]  /*0a90*/  MOV R186, R20 ;  /* 0x0000001400ba7202 */ /* 0x008fc40000000f00 */
[--C-:B----4-:R-:W-:Y:S02]  /*0aa0*/  SHF.R.U64 R190, R16, 0x10, R17.reuse ;  /* 0x0000001010be7819 */ /* 0x110fe40000001211 */
[----:B------:R-:W-:Y:S02]  /*0ab0*/  MOV R189, R17 ;  /* 0x0000001100bd7202 */ /* 0x000fe40000000f00 */
[----:B0-----:R-:W-:Y:S02]  /*0ac0*/  SHF.R.U32.HI R180, RZ, 0x10, R17 ;  /* 0x00000010ffb47819 */ /* 0x001fe40000011611 */
[----:B-1----:R-:W-:Y:S02]  /*0ad0*/  MOV R170, R12 ;  /* 0x0000000c00aa7202 */ /* 0x002fe40000000f00 */
[----:B------:R-:W-:Y:S02]  /*0ae0*/  SHF.R.U64 R17, R12, 0x10, R13 ;  /* 0x000000100c117819 */ /* 0x000fe4000000120d */
[----:B--2---:R-:W-:-:S02]  /*0af0*/  MOV R12, R8 ;  /* 0x00000008000c7202 */ /* 0x004fc40000000f00 */
[----:B------:R-:W-:Y:S02]  /*0b00*/  SHF.R.U64 R0, R8, 0x10, R9 ;  /* 0x0000001008007819 */ /* 0x000fe40000001209 */
[----:B------:R-:W-:Y:S02]  /*0b10*/  SHF.R.U64 R195, R2, 0x10, R3 ;  /* 0x0000001002c37819 */ /* 0x000fe40000001203 */
[----:B------:R-:W-:Y:S02]  /*0b20*/  MOV R171, R9 ;  /* 0x0000000900ab7202 */ /* 0x000fe40000000f00 */
[----:B------:R-:W-:Y:S01]  /*0b30*/  SHF.R.U32.HI R8, RZ, 0x10, R9 ;  /* 0x00000010ff087819 */ /* 0x000fe20000011609 */
[----:B------:R-:W-:Y:S01]  /*0b40*/  HADD2.F32 R216, -RZ, R18.H0_H0 ;  /* 0x20000012ffd87230 */ /* 0x000fe20000004100 */
[----:B------:R-:W-:Y:S02]  /*0b50*/  MOV R182, R16 ;  /* 0x0000001000b67202 */ /* 0x000fe40000000f00 */
[----:B------:R-:W-:Y:S01]  /*0b60*/  FSEL R165, R165, RZ, !P2 ;  /* 0x000000ffa5a57208 */ /* 0x000fe20005000000 */
[----:B------:R-:W-:Y:S01]  /*0b70*/  HADD2.F32 R194, -RZ, R3.H0_H0 ;  /* 0x20000003ffc27230 */ /* 0x000fe20000004100 */
[----:B------:R-:W-:-:S02]  /*0b80*/  SHF.R.U32.HI R210, RZ, 0x10, R3 ;  /* 0x00000010ffd27819 */ /* 0x000fc40000011603 */
[----:B------:R-:W-:Y:S02]  /*0b90*/  MOV R178, R14 ;  /* 0x0000000e00b27202 */ /* 0x000fe40000000f00 */
[--C-:B------:R-:W-:Y:S02]  /*0ba0*/  SHF.R.U64 R184, R14, 0x10, R15.reuse ;  /* 0x000000100eb87819 */ /* 0x100fe4000000120f */
[----:B------:R-:W-:Y:S02]  /*0bb0*/  MOV R183, R15 ;  /* 0x0000000f00b77202 */ /* 0x000fe40000000f00 */
[----:B------:R-:W-:Y:S02]  /*0bc0*/  SHF.R.U32.HI R176, RZ, 0x10, R15 ;  /* 0x00000010ffb07819 */ /* 0x000fe4000001160f */
[----:B------:R-:W-:Y:S01]  /*0bd0*/  SHF.R.U32.HI R9, RZ, 0x10, R169 ;  /* 0x00000010ff097819 */ /* 0x000fe200000116a9 */
[----:B------:R-:W-:Y:S01]  /*0be0*/  HADD2.F32 R224, -RZ, R168.H0_H0 ;  /* 0x200000a8ffe07230 */ /* 0x000fe20000004100 */
[----:B------:R-:W-:-:S02]  /*0bf0*/  SHF.R.U64 R16, R10, 0x10, R11 ;  /* 0x000000100a107819 */ /* 0x000fc4000000120b */
[----:B------:R-:W-:Y:S02]  /*0c00*/  MOV R15, R11 ;  /* 0x0000000b000f7202 */ /* 0x000fe40000000f00 */
        /* <DEDUP_REMOVED lines=9> */
[C---:B------:R-:W-:Y:S01]  /*0ca0*/  FADD.FTZ R227, -R165.reuse, R216 ;  /* 0x000000d8a5e37221 */ /* 0x040fe20000010100 */
[----:B------:R-:W-:Y:S01]  /*0cb0*/  SHF.R.U64 R6, R174, 0x10, R175 ;  /* 0x00000010ae067819 */ /* 0x000fe200000012af */
[----:B------:R-:W-:Y:S01]  /*0cc0*/  HADD2.F32 R210, -RZ, R210.H0_H0 ;  /* 0x200000d2ffd27230 */ /* 0x000fe20000004100 */
[----:B------:R-:W-:Y:S01]  /*0cd0*/  MOV R20, R10 ;  /* 0x0000000a00147202 */ /* 0x000fe20000000f00 */
[----:B------:R-:W-:Y:S01]  /*0ce0*/  HADD2.F32 R216, -RZ, R9.H0_H0 ;  /* 0x20000009ffd87230 */ /* 0x000fe20000004100 */
[----:B------:R-:W-:Y:S01]  /*0cf0*/  SHF.R.U32.HI R187, RZ, 0x10, R7 ;  /* 0x00000010ffbb7819 */ /* 0x000fe20000011607 */
[----:B------:R-:W-:Y:S01]  /*0d00*/  HADD2.F32 R218, -RZ, R19.H0_H0 ;  /* 0x20000013ffda7230 */ /* 0x000fe20000004100 */
[----:B------:R-:W-:Y:S01]  /*0d10*/  MOV R10, R4 ;  /* 0x00000004000a7202 */ /* 0x000fe20000000f00 */
[----:B------:R-:W-:Y:S01]  /*0d20*/  HADD2.F32 R220, -RZ, R22.H0_H0 ;  /* 0x20000016ffdc7230 */ /* 0x000fe20000004100 */
[----:B------:R-:W-:Y:S01]  /*0d30*/  SHF.R.U64 R181, R18, 0x10, R19 ;  /* 0x0000001012b57819 */ /* 0x000fe20000001213 */
[----:B------:R-:W-:Y:S01]  /*0d40*/  HADD2.F32 R222, -RZ, R23.H0_H0 ;  /* 0x20000017ffde7230 */ /* 0x000fe20000004100 */
[----:B------:R-:W-:Y:S01]  /*0d50*/  SHF.R.U64 R177, R22, 0x10, R23 ;  /* 0x0000001016b17819 */ /* 0x000fe20000001217 */
[C---:B------:R-:W-:Y:S01]  /*0d60*/  FADD.FTZ R233, -R165.reuse, R194 ;  /* 0x000000c2a5e97221 */ /* 0x040fe20000010100 */
[--C-:B------:R-:W-:Y:S01]  /*0d70*/  SHF.R.U64 R4, R4, 0x10, R5.reuse ;  /* 0x0000001004047819 */ /* 0x100fe20000001205 */
[----:B------:R-:W-:Y:S01]  /*0d80*/  HADD2.F32 R22, -RZ, R173.H0_H0 ;  /* 0x200000adff167230 */ /* 0x000fe20000004100 */
[----:B------:R-:W-:Y:S01]  /*0d90*/  MOV R167, R5 ;  /* 0x0000000500a77202 */ /* 0x000fe20000000f00 */
[----:B------:R-:W-:Y:S01]  /*0da0*/  HADD2.F32 R194, -RZ, R179.H0_H0 ;  /* 0x200000b3ffc27230 */ /* 0x000fe20000004100 */
[----:B------:R-:W-:Y:S01]  /*0db0*/  SHF.R.U32.HI R166, RZ, 0x10, R5 ;  /* 0x00000010ffa67819 */ /* 0x000fe20000011605 */
[C---:B------:R-:W-:Y:S01]  /*0dc0*/  FADD.FTZ R3, -R165.reuse, R192 ;  /* 0x000000c0a5037221 */ /* 0x040fe20000010100 */
[----:B------:R-:W-:Y:S01]  /*0dd0*/  SHF.R.U32.HI R19, RZ, 0x10, R23 ;  /* 0x00000010ff137819 */ /* 0x000fe20000011617 */
[C---:B------:R-:W-:Y:S01]  /*0de0*/  FADD.FTZ R23, -R165.reuse, R168 ;  /* 0x000000a8a5177221 */ /* 0x040fe20000010100 */
[----:B------:R-:W-:Y:S01]  /*0df0*/  SHF.R.U32.HI R5, RZ, 0x10, R173 ;  /* 0x00000010ff057819 */ /* 0x000fe200000116ad */
[----:B------:R-:W-:Y:S01]  /*0e00*/  FADD.FTZ R229, -R165, R214 ;  /* 0x000000d6a5e57221 */ /* 0x000fe20000010100 */
[----:B------:R-:W-:-:S02]  /*0e10*/  HADD2.F32 R211, -RZ, R186.H0_H0 ;  /* 0x200000baffd37230 */ /* 0x000fc40000004100 */
[----:B------:R-:W-:Y:S02]  /*0e20*/  HADD2.F32 R244, -RZ, R169.H0_H0 ;  /* 0x200000a9fff47230 */ /* 0x000fe40000004100 */
[C---:B------:R-:W-:Y:S01]  /*0e30*/  FADD.FTZ R169, -R165.reuse, R210 ;  /* 0x000000d2a5a97221 */ /* 0x040fe20000010100 */
[----:B------:R-:W-:Y:S02]  /*0e40*/  HADD2.F32 R246, -RZ, R174.H0_H0 ;  /* 0x200000aefff67230 */ /* 0x000fe40000004100 */
[----:B------:R-:W-:Y:S02]  /*0e50*/  HADD2.F32 R214, -RZ, R11.H0_H0 ;  /* 0x2000000bffd67230 */ /* 0x000fe40000004100 */
[----:B------:R-:W-:Y:S01]  /*0e60*/  FADD.FTZ R11, -R165, R216 ;  /* 0x000000d8a50b7221 */ /* 0x000fe20000010100 */
        /* <DEDUP_REMOVED lines=8> */
[----:B------:R-:W-:Y:S01]  /*0ef0*/  FADD.FTZ R177, -R165, R194 ;  /* 0x000000c2a5b17221 */ /* 0x000fe20000010100 */
[C---:B-----5:R-:W-:Y:S01]  /*0f00*/  FMUL.FTZ R3, R240.reuse, R3 ;  /* 0x00000003f0037220 */ /* 0x060fe20000410000 */
[----:B------:R-:W-:Y:S01]  /*0f10*/  FMUL.FTZ R222, R240, R23 ;  /* 0x00000017f0de7220 */ /* 0x000fe20000410000 */
[----:B------:R-:W-:-:S02]  /*0f20*/  HADD2.F32 R192, -RZ, R181.H0_H0 ;  /* 0x200000b5ffc07230 */ /* 0x000fc40000004100 */
[-C--:B------:R-:W-:Y:S01]  /*0f30*/  FMUL.FTZ R218, R76, R211.reuse ;  /* 0x000000d34cda7220 */ /* 0x080fe20000410000 */
[----:B------:R-:W-:Y:S02]  /*0f40*/  HADD2.F32 R22, -RZ, R5.H0_H0 ;  /* 0x20000005ff167230 */ /* 0x000fe40000004100 */
[C---:B------:R-:W-:Y:S01]  /*0f50*/  FADD.FTZ R231, -R165.reuse, R212 ;  /* 0x000000d4a5e77221 */ /* 0x040fe20000010100 */
[C---:B------:R-:W-:Y:S01]  /*0f60*/  FADD.FTZ R5, -R165.reuse, R6 ;  /* 0x00000006a5057221 */ /* 0x040fe20000010100 */
[----:B------:R-:W-:Y:S01]  /*0f70*/  SHF.R.U32.HI R188, RZ, 0x10, R21 ;  /* 0x00000010ffbc7819 */ /* 0x000fe20000011615 */
[----:B------:R-:W-:Y:S02]  /*0f80*/  HADD2.F32 R212, -RZ, R19.H0_H0 ;  /* 0x20000013ffd47230 */ /* 0x000fe40000004100 */
[----:B------:R-:W-:Y:S01]  /*0f90*/  FADD.FTZ R181, -R165, R174 ;  /* 0x000000aea5b57221 */ /* 0x000fe20000010100 */
[----:B------:R-:W-:Y:S02]  /*0fa0*/  HADD2.F32 R6, -RZ, R176.H0_H0 ;  /* 0x200000b0ff067230 */ /* 0x000fe40000004100 */
[----:B------:R-:W-:Y:S01]  /*0fb0*/  FFMA.FTZ R80, R3, R211, R80 ;  /* 0x000000d303507223 */ /* 0x000fe20000010050 */
[----:B------:R-:W-:-:S02]  /*0fc0*/  HADD2.F32 R191, -RZ, R191.H0_H0 ;  /* 0x200000bfffbf7230 */ /* 0x000fc40000004100 */
[----:B------:R-:W-:Y:S01]  /*0fd0*/  FADD.FTZ R108, R108, R211 ;  /* 0x000000d36c6c7221 */ /* 0x000fe20000010000 */
[----:B------:R-:W-:Y:S01]  /*0fe0*/  FADD.FTZ R109, R109, R216 ;  /* 0x000000d86d6d7221 */ /* 0x000fe20000010000 */
[-C--:B------:R-:W-:Y:S01]  /*0ff0*/  FFMA.FTZ R81, R222, R216.reuse, R81 ;  /* 0x000000d8de517223 */ /* 0x080fe20000010051 */
[C---:B------:R-:W-:Y:S01]  /*1000*/  FMUL.FTZ R186, R240.reuse, R177 ;  /* 0x000000b1f0ba7220 */ /* 0x040fe20000410000 */
[----:B------:R-:W-:Y:S02]  /*1010*/  HADD2.F32 R18, -RZ, R175.H0_H0 ;  /* 0x200000afff127230 */ /* 0x000fe40000004100 */
[----:B------:R-:W-:Y:S01]  /*1020*/  FMUL.FTZ R216, R77, R216 ;  /* 0x000000d84dd87220 */ /* 0x000fe20000410000 */
[----:B------:R-:W-:Y:S01]  /*1030*/  FADD.FTZ R211, RZ, R218 ;  /* 0x000000daffd37221 */ /* 0x000fe20000010000 */
[----:B------:R-:W-:Y:S01]  /*1040*/  FFMA.FTZ R241, R3, R218, RZ ;  /* 0x000000da03f17223 */ /* 0x000fe200000100ff */
[----:B------:R-:W-:Y:S01]  /*1050*/  FADD.FTZ R179, -R165, R192 ;  /* 0x000000c0a5b37221 */ /* 0x000fe20000010100 */
[----:B------:R-:W-:Y:S01]  /*1060*/  FMUL.FTZ R233, R240, R233 ;  /* 0x000000e9f0e97220 */ /* 0x000fe20000410000 */
[----:B------:R-:W-:Y:S01]  /*1070*/  SHF.R.U64 R7, R172, 0x10, R173 ;  /* 0x00000010ac077819 */ /* 0x000fe200000012ad */
[----:B------:R-:W-:-:S02]  /*1080*/  HADD2.F32 R168, -RZ, R193.H0_H0 ;  /* 0x200000c1ffa87230 */ /* 0x000fc40000004100 */
[----:B------:R-:W-:Y:S01]  /*1090*/  FMUL.FTZ R192, R240, R181 ;  /* 0x000000b5f0c07220 */ /* 0x000fe20000410000 */
[C---:B------:R-:W-:Y:S01]  /*10a0*/  FADD.FTZ R19, -R165.reuse, R212 ;  /* 0x000000d4a5137221 */ /* 0x040fe20000010100 */
[----:B------:R-:W-:Y:S01]  /*10b0*/  FADD.FTZ R173, -R165, R214 ;  /* 0x000000d6a5ad7221 */ /* 0x000fe20000010100 */
[----:B------:R-:W-:Y:S02]  /*10c0*/  HADD2.F32 R188, -RZ, R188.H0_H0 ;  /* 0x200000bcffbc7230 */ /* 0x000fe40000004100 */
        /* <DEDUP_REMOVED lines=9> */
[----:B------:R-:W-:-:S02]  /*1160*/  HADD2.F32 R191, -RZ, R182.H0_H0 ;  /* 0x200000b6ffbf7230 */ /* 0x000fc40000004100 */
[C---:B------:R-:W-:Y:S01]  /*1170*/  FADD.FTZ R223, -R165.reuse, R220 ;  /* 0x000000dca5df7221 */ /* 0x040fe20000010100 */
[----:B------:R-:W-:Y:S02]  /*1180*/  HADD2.F32 R18, -RZ, R180.H0_H0 ;  /* 0x200000b4ff127230 */ /* 0x000fe40000004100 */
[----:B------:R-:W-:Y:S01]  /*1190*/  FADD.FTZ R187, -R165, R168 ;  /* 0x000000a8a5bb7221 */ /* 0x000fe20000010100 */
[C---:B------:R-:W-:Y:S01]  /*11a0*/  FMUL.FTZ R231, R240.reuse, R231 ;  /* 0x000000e7f0e77220 */ /* 0x040fe20000410000 */
[C---:B------:R-:W-:Y:S01]  /*11b0*/  FMUL.FTZ R180, R240.reuse, R19 ;  /* 0x00000013f0b47220 */ /* 0x040fe20000410000 */
[----:B------:R-:W-:Y:S01]  /*11c0*/  FMUL.FTZ R220, R240, R169 ;  /* 0x000000a9f0dc7220 */ /* 0x000fe20000410000 */
[----:B------:R-:W-:Y:S01]  /*11d0*/  FMUL.FTZ R212, R79, R188 ;  /* 0x000000bc4fd47220 */ /* 0x000fe20000410000 */
[----:B------:R-:W-:Y:S01]  /*11e0*/  FADD.FTZ R211, R211, R214 ;  /* 0x000000d6d3d37221 */ /* 0x000fe20000010000 */
[----:B------:R-:W-:Y:S01]  /*11f0*/  FFMA.FTZ R19, R233, R214, R6 ;  /* 0x000000d6e9137223 */ /* 0x000fe20000010006 */
[----:B------:R-:W-:Y:S01]  /*1200*/  HADD2.F32 R172, -RZ, R172.H0_H0 ;  /* 0x200000acffac7230 */ /* 0x000fe20000004100 */
[----:B------:R-:W-:Y:S01]  /*1210*/  SHF.R.U32.HI R2, RZ, 0x10, R175 ;  /* 0x00000010ff027819 */ /* 0x000fe200000116af */
[----:B------:R-:W-:-:S02]  /*1220*/  HADD2.F32 R190, -RZ, R190.H0_H0 ;  /* 0x200000beffbe7230 */ /* 0x000fc40000004100 */
[----:B------:R-:W-:Y:S01]  /*1230*/  FADD.FTZ R175, -R165, R210 ;  /* 0x000000d2a5af7221 */ /* 0x000fe20000010100 */
[----:B------:R-:W-:Y:S02]  /*1240*/  HADD2.F32 R169, -RZ, R10.H0_H0 ;  /* 0x2000000affa97230 */ /* 0x000fe40000004100 */
[----:B------:R-:W-:Y:S01]  /*1250*/  FMUL.FTZ R194, R240, R187 ;  /* 0x000000bbf0c27220 */ /* 0x000fe20000410000 */
[-C--:B------:R-:W-:Y:S01]  /*1260*/  FFMA.FTZ R84, R231, R191.reuse, R84 ;  /* 0x000000bfe7547223 */ /* 0x080fe20000010054 */
[----:B------:R-:W-:Y:S01]  /*1270*/  FADD.FTZ R112, R112, R191 ;  /* 0x000000bf70707221 */ /* 0x000fe20000010000 */
[----:B------:R-:W-:Y:S01]  /*1280*/  FMUL.FTZ R191, R72, R191 ;  /* 0x000000bf48bf7220 */ /* 0x000fe20000410000 */
[----:B------:R-:W-:Y:S01]  /*1290*/  FADD.FTZ R6, R211, R212 ;  /* 0x000000d4d3067221 */ /* 0x000fe20000010000 */
[----:B------:R-:W-:Y:S01]  /*12a0*/  FFMA.FTZ R10, R220, R212, R19 ;  /* 0x000000d4dc0a7223 */ /* 0x000fe20000010013 */
[----:B------:R-:W-:Y:S01]  /*12b0*/  FADD.FTZ R215, -R165, R172 ;  /* 0x000000aca5d77221 */ /* 0x000fe20000010100 */
[----:B------:R-:W-:-:S02]  /*12c0*/  HADD2.F32 R189, -RZ, R189.H0_H0 ;  /* 0x200000bdffbd7230 */ /* 0x000fc40000004100 */
[----:B------:R-:W-:Y:S01]  /*12d0*/  FMUL.FTZ R229, R240, R229 ;  /* 0x000000e5f0e57220 */ /* 0x000fe20000410000 */
[----:B------:R-:W-:Y:S02]  /*12e0*/  HADD2.F32 R172, -RZ, R7.H0_H0 ;  /* 0x20000007ffac7230 */ /* 0x000fe40000004100 */
[----:B------:R-:W-:Y:S01]  /*12f0*/  FADD.FTZ R113, R113, R190 ;  /* 0x000000be71717221 */ /* 0x000fe20000010000 */
[-C--:B------:R-:W-:Y:S01]  /*1300*/  FFMA.FTZ R85, R194, R190.reuse, R85 ;  /* 0x000000bec2557223 */ /* 0x080fe20000010055 */
[----:B------:R-:W-:Y:S01]  /*1310*/  FMUL.FTZ R182, R240, R175 ;  /* 0x000000aff0b67220 */ /* 0x000fe20000410000 */
[----:B------:R-:W-:Y:S01]  /*1320*/  MOV R21, R13 ;  /* 0x0000000d00157202 */ /* 0x000fe20000000f00 */
[----:B------:R-:W-:Y:S02]  /*1330*/  HADD2.F32 R2, -RZ, R2.H0_H0 ;  /* 0x20000002ff027230 */ /* 0x000fe40000004100 */
[----:B------:R-:W-:Y:S01]  /*1340*/  FMUL.FTZ R190, R73, R190 ;  /* 0x000000be49be7220 */ /* 0x000fe20000410000 */
[----:B------:R-:W-:Y:S01]  /*1350*/  FADD.FTZ R19, R6, R191 ;  /* 0x000000bf06137221 */ /* 0x000fe20000010000 */
[----:B------:R-:W-:Y:S01]  /*1360*/  FFMA.FTZ R175, R231, R191, R10 ;  /* 0x000000bfe7af7223 */ /* 0x000fe2000001000a */
[----:B------:R-:W-:Y:S01]  /*1370*/  SHF.R.U32.HI R13, RZ, 0x10, R13 ;  /* 0x00000010ff0d7819 */ /* 0x000fe2000001160d */
[-C--:B------:R-:W-:Y:S01]  /*1380*/  FFMA.FTZ R86, R229, R189.reuse, R86 ;  /* 0x000000bde5567223 */ /* 0x080fe20000010056 */
        /* <DEDUP_REMOVED lines=10> */
[----:B------:R-:W-:-:S02]  /*1430*/  HADD2.F32 R185, -RZ, R178.H0_H0 ;  /* 0x200000b2ffb97230 */ /* 0x000fc40000004100 */
[----:B------:R-:W-:Y:S01]  /*1440*/  FMUL.FTZ R227, R240, R227 ;  /* 0x000000e3f0e37220 */ /* 0x000fe20000410000 */
        /* <DEDUP_REMOVED lines=16> */
[----:B------:R-:W-:-:S02]  /*1550*/  HADD2.F32 R22, -RZ, R17.H0_H0 ;  /* 0x20000011ff167230 */ /* 0x000fc40000004100 */
[----:B------:R-:W-:Y:S01]  /*1560*/  FADD.FTZ R115, R115, R18 ;  /* 0x0000001273737221 */ /* 0x000fe20000010000 */
[----:B------:R-:W-:Y:S02]  /*1570*/  HADD2.F32 R183, -RZ, R183.H0_H0 ;  /* 0x200000b7ffb77230 */ /* 0x000fe40000004100 */
[----:B------:R-:W-:Y:S01]  /*1580*/  FFMA.FTZ R87, R192, R18, R87 ;  /* 0x00000012c0577223 */ /* 0x000fe20000010057 */
[----:B------:R-:W-:Y:S02]  /*1590*/  HADD2.F32 R17, -RZ, R20.H0_H0 ;  /* 0x20000014ff117230 */ /* 0x000fe40000004100 */
        /* <DEDUP_REMOVED lines=13> */
[----:B------:R-:W-:-:S02]  /*1670*/  HADD2.F32 R23, -RZ, R170.H0_H0 ;  /* 0x200000aaff177230 */ /* 0x000fc40000004100 */
[----:B------:R-:W-:Y:S01]  /*1680*/  FMUL.FTZ R223, R240, R223 ;  /* 0x000000dff0df7220 */ /* 0x000fe20000410000 */
[----:B------:R-:W-:Y:S01]  /*1690*/  FADD.FTZ R2, R2, R183 ;  /* 0x000000b702027221 */ /* 0x000fe20000010000 */
[----:B------:R-:W-:Y:S02]  /*16a0*/  FFMA.FTZ R11, R225, R183, R6 ;  /* 0x000000b7e10b7223 */ /* 0x000fe40000010006 */
[-C--:B------:R-:W-:Y:S01]  /*16b0*/  FFMA.FTZ R92, R223, R23.reuse, R92 ;  /* 0x00000017df5c7223 */ /* 0x080fe2000001005c */
[----:B------:R-:W-:Y:S01]  /*16c0*/  FADD.FTZ R120, R120, R23 ;  /* 0x0000001778787221 */ /* 0x000fe20000010000 */
[----:B------:R-:W-:Y:S01]  /*16d0*/  FMUL.FTZ R23, R64, R23 ;  /* 0x0000001740177220 */ /* 0x000fe20000410000 */
[----:B------:R-:W-:Y:S01]  /*16e0*/  FADD.FTZ R2, R2, R181 ;  /* 0x000000b502027221 */ /* 0x000fe20000010000 */
[----:B------:R-:W-:Y:S01]  /*16f0*/  FFMA.FTZ R6, R186, R181, R11 ;  /* 0x000000b5ba067223 */ /* 0x000fe2000001000b */
[----:B------:R-:W-:Y:S02]  /*1700*/  HADD2.F32 R21, -RZ, R21.H0_H0 ;  /* 0x20000015ff157230 */ /* 0x000fe40000004100 */
        /* <DEDUP_REMOVED lines=14> */
[----:B------:R-:W-:Y:S02]  /*17f0*/  HADD2.F32 R16, -RZ, R16.H0_H0 ;  /* 0x20000010ff107230 */ /* 0x000fe40000004100 */
[-C--:B------:R-:W-:Y:S01]  /*1800*/  FFMA.FTZ R96, R219, R17.reuse, R96 ;  /* 0x00000011db607223 */ /* 0x080fe20000010060 */
[----:B------:R-:W-:Y:S01]  /*1810*/  FADD.FTZ R124, R124, R17 ;  /* 0x000000117c7c7221 */ /* 0x000fe20000010000 */
[----:B------:R-:W-:Y:S01]  /*1820*/  FMUL.FTZ R17, R60, R17 ;  /* 0x000000113c117220 */ /* 0x000fe20000410000 */
[----:B------:R-:W-:Y:S01]  /*1830*/  FADD.FTZ R2, R2, R19 ;  /* 0x0000001302027221 */ /* 0x000fe20000010000 */
[----:B------:R-:W-:Y:S01]  /*1840*/  FFMA.FTZ R6, R180, R19, R11 ;  /* 0x00000013b4067223 */ /* 0x000fe2000001000b */
        /* <DEDUP_REMOVED lines=9> */
[----:B------:R-:W-:Y:S01]  /*18e0*/  FFMA.FTZ R173, R219, R17, R6 ;  /* 0x00000011dbad7223 */ /* 0x000fe20000010006 */
[----:B------:R-:W-:Y:S02]  /*18f0*/  HADD2.F32 R14, -RZ, R14.H0_H0 ;  /* 0x2000000eff0e7230 */ /* 0x000fe40000004100 */
[----:B------:R-:W-:Y:S01]  /*1900*/  FMUL.FTZ R213, R240, R213 ;  /* 0x000000d5f0d57220 */ /* 0x000fe20000410000 */
[----:B------:R-:W-:-:S02]  /*1910*/  HADD2.F32 R171, -RZ, R171.H0_H0 ;  /* 0x200000abffab7230 */ /* 0x000fc40000004100 */
        /* <DEDUP_REMOVED lines=25> */
[----:B------:R-:W-:Y:S02]  /*1ab0*/  HADD2.F32 R8, -RZ, R8.H0_H0 ;  /* 0x20000008ff087230 */ /* 0x000fe40000004100 */
        /* <DEDUP_REMOVED lines=12> */
[----:B------:R-:W-:-:S02]  /*1b80*/  HADD2.F32 R4, -RZ, R4.H0_H0 ;  /* 0x20000004ff047230 */ /* 0x000fc40000004100 */
        /* <DEDUP_REMOVED lines=9> */
[----:B------:R-:W-:-:S02]  /*1c20*/  HADD2.F32 R166, -RZ, R166.H0_H0 ;  /* 0x200000a6ffa67230 */ /* 0x000fc40000004100 */
        /* <DEDUP_REMOVED lines=14> */
.L_x_7735:
        /* <DEDUP_REMOVED lines=28> */
.L_x_7736:
        /* <DEDUP_REMOVED lines=42> */
.L_x_7738:
[----:B------:R-:W-:Y:S05]  /*2170*/  BSYNC.RECONVERGENT B0 ;  /* 0x0000000000007941 */ /* 0x000fea0003800200 */
.L_x_7737:
        /* <DEDUP_REMOVED lines=64> */
[----:B------:R-:W-:-:S04]  /*2580*/  FFMA.FTZ R160, R165, R164, R160 ;  /* 0x000000a4a5a07223 */ /* 0x000fc800000100a0 */
[----:B------:R-:W-:-:S04]  /*2590*/  F2FP.F16.F32.PACK_AB R166, RZ, R166 ;  /* 0x000000a6ffa6723e */ /* 0x000fc800000000ff */
[----:B------:R-:W-:-:S07]  /*25a0*/  PRMT R236, R166, 0x7610, R236 ;  /* 0x00007610a6ec7816 */ /* 0x000fce00000000ec */
.L_x_7741:
[----:B------:R-:W-:Y:S05]  /*25b0*/  @!P2 BRA `(.L_x_7742) ;  /* 0x00000000002ca947 */ /* 0x000fea0003800000 */
[----:B------:R-:W-:Y:S01]  /*25c0*/  FFMA.FTZ R165, R222, R169, R170 ;  /* 0x000000a9dea57223 */ /* 0x000fe200000100aa */
[----:B------:R-:W-:-:S03]  /*25d0*/  ISETP.GT.AND P1, PT, R239, RZ, PT ;  /* 0x000000ffef00720c */ /* 0x000fc60003f24270 */
[----:B------:R-:W-:-:S04]  /*25e0*/  FADD.FTZ R165, R216, -R165 ;  /* 0x800000a5d8a57221 */ /* 0x000fc80000010000 */
[----:B------:R-:W-:-:S05]  /*25f0*/  FMUL.FTZ R165, R240, R165 ;  /* 0x000000a5f0a57220 */ /* 0x000fca0000410000 */
[----:B------:R-:W-:-:S05]  /*2600*/  FSEL R165, R165, RZ, P1 ;  /* 0x000000ffa5a57208 */ /* 0x000fca0000800000 */
[----:B------:R-:W-:Y:S01]  /*2610*/  FMUL.FTZ R164, R165, UR17 ;  /* 0x00000011a5a47c20 */ /* 0x000fe20008410000 */
[----:B------:R-:W-:-:S03]  /*2620*/  HADD2.F32 R165, -RZ, R242.H1_H1 ;  /* 0x300000f2ffa57230 */ /* 0x000fc60000004100 */
[----:B------:R-:W-:Y:S02]  /*2630*/  FMUL.FTZ R166, R25, R164 ;  /* 0x000000a419a67220 */ /* 0x000fe40000410000 */
[----:B------:R-:W-:-:S03]  /*2640*/  FFMA.FTZ R161, R164, R165, R161 ;  /* 0x000000a5a4a17223 */ /* 0x000fc600000100a1 */
[----:B------:R-:W-:-:S04]  /*2650*/  F2FP.F16.F32.PACK_AB R166, RZ, R166 ;  /* 0x000000a6ffa6723e */ /* 0x000fc800000000ff */
[----:B------:R-:W-:-:S07]  /*2660*/  PRMT R226, R166, 0x7610, R226 ;  /* 0x00007610a6e27816 */ /* 0x000fce00000000e2 */
.L_x_7742:
        /* <DEDUP_REMOVED lines=12> */
.L_x_7743:
        /* <DEDUP_REMOVED lines=11> */
[----:B------:R-:W-:Y:S01]  /*27e0*/  PRMT R235, R166, 0x7610, R235 ;  /* 0x00007610a6eb7816 */ /* 0x000fe200000000eb */
[----:B------:R-:W-:Y:S06]  /*27f0*/  BRA `(.L_x_7744) ;  /* 0x0000000800847947 */ /* 0x000fec0003800000 */
.L_x_7740:
[----:B------:R-:W1:Y:S01]  /*2800*/  @P2 LDC R173, c[0x0][0x40c] ;  /* 0x00010300ffad2b82 */ /* 0x000e620000000800 */
        /* <DEDUP_REMOVED lines=9> */
[C---:B------:R-:W-:Y:S01]  /*28a0*/  FMUL.FTZ R167, R240.reuse, R167 ;  /* 0x000000a7f0a77220 */ /* 0x040fe20000410000 */
[----:B------:R-:W-:-:S03]  /*28b0*/  FMUL.FTZ R171, R240, R171 ;  /* 0x000000abf0ab7220 */ /* 0x000fc60000410000 */
[----:B------:R-:W-:Y:S02]  /*28c0*/  FSEL R172, R165, RZ, P1 ;  /* 0x000000ffa5ac7208 */ /* 0x000fe40000800000 */
[----:B------:R-:W3:Y:S01]  /*28d0*/  @P2 LDC R176, c[0x0][0x40c] ;  /* 0x00010300ffb02b82 */ /* 0x000ee20000000800 */
[----:B------:R-:W-:Y:S02]  /*28e0*/  FSEL R174, R167, RZ, P1 ;  /* 0x000000ffa7ae7208 */ /* 0x000fe40000800000 */
[----:B------:R-:W-:Y:S01]  /*28f0*/  FSEL R175, R171, RZ, P1 ;  /* 0x000000ffabaf7208 */ /* 0x000fe20000800000 */
[----:B-1----:R-:W-:Y:S01]  /*2900*/  @P2 FMUL.FTZ R167, R172, R173 ;  /* 0x000000adaca72220 */ /* 0x002fe20000410000 */
[----:B------:R-:W-:Y:S01]  /*2910*/  FFMA.FTZ R173, R220, R169, R170 ;  /* 0x000000a9dcad7223 */ /* 0x000fe200000100aa */
[----:B------:R-:W-:Y:S02]  /*2920*/  F2FP.F16.F32.PACK_AB R172, RZ, R172 ;  /* 0x000000acffac723e */ /* 0x000fe400000000ff */
[----:B------:R-:W-:Y:S01]  /*2930*/  @P2 FMUL.FTZ R166, R24, R167 ;  /* 0x000000a718a62220 */ /* 0x000fe20000410000 */
[----:B------:R-:W-:Y:S01]  /*2940*/  FADD.FTZ R173, R212, -R173 ;  /* 0x800000add4ad7221 */ /* 0x000fe20000010000 */
[----:B------:R-:W-:Y:S01]  /*2950*/  PRMT R230, R172, 0x7610, R230 ;  /* 0x00007610ace67816 */ /* 0x000fe200000000e6 */
[----:B--2---:R-:W-:-:S02]  /*2960*/  @P2 FMUL.FTZ R164, R174, R177 ;  /* 0x000000b1aea42220 */ /* 0x004fc40000410000 */
[----:B------:R-:W-:Y:S01]  /*2970*/  FMUL.FTZ R173, R240, R173 ;  /* 0x000000adf0ad7220 */ /* 0x000fe20000410000 */
[----:B------:R-:W-:Y:S01]  /*2980*/  F2FP.F16.F32.PACK_AB R174, RZ, R174 ;  /* 0x000000aeffae723e */ /* 0x000fe200000000ff */
[----:B------:R-:W-:-:S03]  /*2990*/  @P2 FMUL.FTZ R171, R25, R164 ;  /* 0x000000a419ab2220 */ /* 0x000fc60000410000 */
[----:B------:R-:W-:Y:S01]  /*29a0*/  FSEL R173, R173, RZ, P1 ;  /* 0x000000ffadad7208 */ /* 0x000fe20000800000 */
[----:B---3--:R-:W-:Y:S01]  /*29b0*/  @P2 FMUL.FTZ R165, R175, R176 ;  /* 0x000000b0afa52220 */ /* 0x008fe20000410000 */
[----:B------:R-:W-:Y:S02]  /*29c0*/  @P2 F2FP.F16.F32.PACK_AB R176, RZ, R166 ;  /* 0x000000a6ffb0223e */ /* 0x000fe400000000ff */
[----:B------:R-:W-:Y:S01]  /*29d0*/  @P2 F2FP.F16.F32.PACK_AB R171, RZ, R171 ;  /* 0x000000abffab223e */ /* 0x000fe200000000ff */
[----:B------:R-:W-:Y:S01]  /*29e0*/  @P2 FMUL.FTZ R166, R26, R165 ;  /* 0x000000a51aa62220 */ /* 0x000fe20000410000 */
[----:B------:R-:W-:Y:S02]  /*29f0*/  F2FP.F16.F32.PACK_AB R175, RZ, R175 ;  /* 0x000000afffaf723e */ /* 0x000fe400000000ff */
[----:B------:R-:W-:Y:S01]  /*2a00*/  @P2 PRMT R226, R171, 0x7610, R226 ;  /* 0x00007610abe22816 */ /* 0x000fe200000000e2 */
[----:B------:R-:W-:Y:S01]  /*2a10*/  @P2 HADD2.F32 R171, -RZ, R242.H0_H0 ;  /* 0x200000f2ffab2230 */ /* 0x000fe20000004100 */
[----:B------:R-:W-:-:S02]  /*2a20*/  @P2 F2FP.F16.F32.PACK_AB R166, RZ, R166 ;  /* 0x000000a6ffa6223e */ /* 0x000fc400000000ff */
[----:B------:R-:W-:Y:S02]  /*2a30*/  @P2 PRMT R236, R176, 0x7610, R236 ;  /* 0x00007610b0ec2816 */ /* 0x000fe400000000ec */
[----:B------:R-:W-:Y:S01]  /*2a40*/  @P2 PRMT R228, R166, 0x7610, R228 ;  /* 0x00007610a6e42816 */ /* 0x000fe200000000e4 */
[----:B------:R-:W-:Y:S01]  /*2a50*/  @P2 FFMA.FTZ R160, R171, R167, R160 ;  /* 0x000000a7aba02223 */ /* 0x000fe200000100a0 */
[----:B------:R-:W-:Y:S01]  /*2a60*/  @P2 HADD2.F32 R166, -RZ, R242.H1_H1 ;  /* 0x300000f2ffa62230 */ /* 0x000fe20000004100 */
[----:B------:R-:W-:Y:S01]  /*2a70*/  F2FP.F16.F32.PACK_AB R237, RZ, R173 ;  /* 0x000000adffed723e */ /* 0x000fe200000000ff */
[----:B------:R-:W-:Y:S01]  /*2a80*/  @P2 HADD2.F32 R167, -RZ, R243.H0_H0 ;  /* 0x200000f3ffa72230 */ /* 0x000fe20000004100 */
[----:B------:R-:W-:Y:S02]  /*2a90*/  PRMT R232, R174, 0x7610, R232 ;  /* 0x00007610aee87816 */ /* 0x000fe400000000e8 */
[----:B------:R-:W-:Y:S01]  /*2aa0*/  PRMT R234, R175, 0x7610, R234 ;  /* 0x00007610afea7816 */ /* 0x000fe200000000ea */
[----:B------:R-:W-:Y:S01]  /*2ab0*/  @P2 FFMA.FTZ R161, R166, R164, R161 ;  /* 0x000000a4a6a12223 */ /* 0x000fe200000100a1 */
[----:B------:R-:W-:Y:S01]  /*2ac0*/  @P2 FFMA.FTZ R162, R167, R165, R162 ;  /* 0x000000a5a7a22223 */ /* 0x000fe200000100a2 */
        /* <DEDUP_REMOVED lines=8> */
.L_x_7739:
[----:B------:R-:W-:Y:S01]  /*2b50*/  UMOV UR4, UR8 ;  /* 0x0000000800047c82 */ /* 0x000fe20008000000 */
[----:B------:R-:W-:Y:S01]  /*2b60*/  UMOV UR5, UR9 ;  /* 0x0000000900057c82 */ /* 0x000fe20008000000 */
[----:B------:R-:W-:-:S04]  /*2b70*/  UISETP.NE.U32.AND UP0, UPT, UR4, URZ, UPT ;  /* 0x000000ff0400728c */ /* 0x000fc8000bf05070 */
[----:B------:R-:W-:-:S09]  /*2b80*/  UISETP.NE.AND.EX UP0, UPT, UR5, URZ, UPT, UP0 ;  /* 0x000000ff0500728c */ /* 0x000fd2000bf05300 */
[----:B------:R-:W-:Y:S05]  /*2b90*/  BRA.U UP0, `(.L_x_7745) ;  /* 0x0000000100c07547 */ /* 0x000fea000b800000 */
[----:B------:R-:W-:Y:S01]  /*2ba0*/  ISETP.GT.AND P1, PT, R239, RZ, PT ;  /* 0x000000ffef00720c */ /* 0x000fe20003f24270 */
[----:B------:R-:W1:Y:S01]  /*2bb0*/  @P2 LDC R164, c[0x0][0x40c] ;  /* 0x00010300ffa42b82 */ /* 0x000e620000000800 */
[----:B------:R-:W-:-:S07]  /*2bc0*/  HADD2.F32 R165, -RZ, R208.H0_H0 ;  /* 0x200000d0ffa57230 */ /* 0x000fce0000004100 */
[----:B------:R-:W2:Y:S04]  /*2bd0*/  @P2 LDC R166, c[0x0][0x40c] ;  /* 0x00010300ffa62b82 */ /* 0x000ea80000000800 */
[-CC-:B------:R-:W-:Y:S01]  /*2be0*/  @P1 FFMA.FTZ R167, R3, R169.reuse, R170.reuse ;  /* 0x000000a903a71223 */ /* 0x180fe200000100aa */
[-CC-:B------:R-:W-:Y:S01]  /*2bf0*/  @P1 FFMA.FTZ R171, R222, R169.reuse, R170.reuse ;  /* 0x000000a9deab1223 */ /* 0x180fe200000100aa */
[----:B------:R-:W-:Y:S02]  /*2c00*/  @P1 FFMA.FTZ R173, R233, R169, R170 ;  /* 0x000000a9e9ad1223 */ /* 0x000fe400000100aa */
[----:B------:R-:W3:Y:S01]  /*2c10*/  @P2 LDC R174, c[0x0][0x40c] ;  /* 0x00010300ffae2b82 */ /* 0x000ee20000000800 */
[----:B------:R-:W-:Y:S01]  /*2c20*/  @P1 FADD.FTZ R167, R218, -R167 ;  /* 0x800000a7daa71221 */ /* 0x000fe20000010000 */
[----:B------:R-:W-:Y:S01]  /*2c30*/  @P1 FADD.FTZ R172, R214, -R173 ;  /* 0x800000add6ac1221 */ /* 0x000fe20000010000 */
[----:B------:R-:W-:-:S02]  /*2c40*/  @P2 HADD2.F32 R173, -RZ, R242.H0_H0 ;  /* 0x200000f2ffad2230 */ /* 0x000fc40000004100 */
[----:B------:R-:W-:Y:S01]  /*2c50*/  @P1 FFMA.FTZ R165, R240, R167, R165 ;  /* 0x000000a7f0a51223 */ /* 0x000fe200000100a5 */
[----:B------:R-:W-:-:S03]  /*2c60*/  SHF.R.U64 R167, R208, 0x10, R209 ;  /* 0x00000010d0a77819 */ /* 0x000fc600000012d1 */
[----:B-1----:R-:W-:Y:S01]  /*2c70*/  @P2 FMUL.FTZ R165, R165, R164 ;  /* 0x000000a4a5a52220 */ /* 0x002fe20000410000 */
[----:B------:R-:W-:Y:S01]  /*2c80*/  @P1 FADD.FTZ R164, R216, -R171 ;  /* 0x800000abd8a41221 */ /* 0x000fe20000010000 */
[----:B------:R-:W-:Y:S02]  /*2c90*/  HADD2.F32 R167, -RZ, R167.H0_H0 ;  /* 0x200000a7ffa77230 */ /* 0x000fe40000004100 */
[----:B------:R-:W-:Y:S02]  /*2ca0*/  HADD2.F32 R171, -RZ, R209.H0_H0 ;  /* 0x200000d1ffab7230 */ /* 0x000fe40000004100 */
[-C--:B------:R-:W-:Y:S01]  /*2cb0*/  @P2 FFMA.FTZ R160, R173, R165.reuse, R160 ;  /* 0x000000a5ada02223 */ /* 0x080fe200000100a0 */
[----:B------:R-:W-:Y:S01]  /*2cc0*/  @P1 FFMA.FTZ R167, R240, R164, R167 ;  /* 0x000000a4f0a71223 */ /* 0x000fe200000100a7 */
[----:B------:R-:W-:Y:S01]  /*2cd0*/  @P2 FMUL.FTZ R164, R24, R165 ;  /* 0x000000a518a42220 */ /* 0x000fe20000410000 */
[----:B------:R-:W-:Y:S01]  /*2ce0*/  @P1 FFMA.FTZ R171, R240, R172, R171 ;  /* 0x000000acf0ab1223 */ /* 0x000fe200000100ab */
[----:B------:R-:W-:-:S02]  /*2cf0*/  @P2 HADD2.F32 R165, -RZ, R243.H0_H0 ;  /* 0x200000f3ffa52230 */ /* 0x000fc40000004100 */
[----:B--2---:R-:W-:Y:S01]  /*2d00*/  @P2 FMUL.FTZ R166, R167, R166 ;  /* 0x000000a6a7a62220 */ /* 0x004fe20000410000 */
[----:B------:R-:W-:Y:S01]  /*2d10*/  @P2 F2FP.F16.F32.PACK_AB R167, RZ, R164 ;  /* 0x000000a4ffa7223e */ /* 0x000fe200000000ff */
[----:B---3--:R-:W-:Y:S02]  /*2d20*/  @P2 FMUL.FTZ R171, R171, R174 ;  /* 0x000000aeabab2220 */ /* 0x008fe40000410000 */
[----:B------:R-:W-:Y:S01]  /*2d30*/  @P2 FMUL.FTZ R164, R25, R166 ;  /* 0x000000a619a42220 */ /* 0x000fe20000410000 */
[----:B------:R-:W-:Y:S01]  /*2d40*/  @P2 PRMT R236, R167, 0x7610, R236 ;  /* 0x00007610a7ec2816 */ /* 0x000fe200000000ec */
[-C--:B------:R-:W-:Y:S01]  /*2d50*/  @P2 FMUL.FTZ R167, R26, R171.reuse ;  /* 0x000000ab1aa72220 */ /* 0x080fe20000410000 */
[----:B------:R-:W-:Y:S02]  /*2d60*/  @P2 FFMA.FTZ R162, R165, R171, R162 ;  /* 0x000000aba5a22223 */ /* 0x000fe400000100a2 */
[----:B------:R-:W-:Y:S01]  /*2d70*/  @P2 F2FP.F16.F32.PACK_AB R172, RZ, R164 ;  /* 0x000000a4ffac223e */ /* 0x000fe200000000ff */
[----:B------:R-:W-:Y:S01]  /*2d80*/  @P2 HADD2.F32 R164, -RZ, R242.H1_H1 ;  /* 0x300000f2ffa42230 */ /* 0x000fe20000004100 */
[----:B------:R-:W-:-:S02]  /*2d90*/  @P2 F2FP.F16.F32.PACK_AB R167, RZ, R167 ;  /* 0x000000a7ffa7223e */ /* 0x000fc400000000ff */
[----:B------:R-:W-:Y:S02]  /*2da0*/  @P2 PRMT R226, R172, 0x7610, R226 ;  /* 0x00007610ace22816 */ /* 0x000fe400000000e2 */
[----:B------:R-:W-:Y:S01]  /*2db0*/  @P2 FFMA.FTZ R161, R164, R166, R161 ;  /* 0x000000a6a4a12223 */ /* 0x000fe200000100a1 */
        /* <DEDUP_REMOVED lines=14> */
.L_x_7745:
[----:B------:R-:W1:Y:S01]  /*2ea0*/  @P2 LDC R164, c[0x0][0x40c] ;  /* 0x00010300ffa42b82 */ /* 0x000e620000000800 */
[----:B------:R-:W-:Y:S01]  /*2eb0*/  ISETP.GT.AND P3, PT, R239, RZ, PT ;  /* 0x000000ffef00720c */ /* 0x000fe20003f64270 */
[----:B------:R-:W-:Y:S01]  /*2ec0*/  @P1 FFMA.FTZ R167, R3, R169, R170 ;  /* 0x000000a903a71223 */ /* 0x000fe200000100aa */
[--C-:B------:R-:W-:Y:S01]  /*2ed0*/  SHF.R.U64 R171, R208, 0x10, R209.reuse ;  /* 0x00000010d0ab7819 */ /* 0x100fe200000012d1 */
[----:B------:R-:W-:Y:S01]  /*2ee0*/  HADD2.F32 R165, -RZ, R208.H0_H0 ;  /* 0x200000d0ffa57230 */ /* 0x000fe20000004100 */
[----:B------:R-:W-:Y:S01]  /*2ef0*/  SHF.R.U32.HI R177, RZ, 0x10, R209 ;  /* 0x00000010ffb17819 */ /* 0x000fe200000116d1 */
[----:B------:R-:W-:Y:S02]  /*2f00*/  @P1 FADD.FTZ R167, R218, -R167 ;  /* 0x800000a7daa71221 */ /* 0x000fe40000010000 */
[----:B------:R-:W2:Y:S01]  /*2f10*/  @P2 LDC R166, c[0x0][0x40c] ;  /* 0x00010300ffa62b82 */ /* 0x000ea20000000800 */
[----:B------:R-:W-:Y:S02]  /*2f20*/  HADD2.F32 R171, -RZ, R171.H0_H0 ;  /* 0x200000abffab7230 */ /* 0x000fe40000004100 */
[----:B------:R-:W-:Y:S01]  /*2f30*/  @P1 FFMA.FTZ R165, R240, R167, R165 ;  /* 0x000000a7f0a51223 */ /* 0x000fe200000100a5 */
[----:B------:R-:W-:-:S02]  /*2f40*/  HADD2.F32 R167, -RZ, R209.H0_H0 ;  /* 0x200000d1ffa77230 */ /* 0x000fc40000004100 */
[----:B------:R-:W-:Y:S02]  /*2f50*/  HADD2.F32 R177, -RZ, R177.H0_H0 ;  /* 0x200000b1ffb17230 */ /* 0x000fe40000004100 */
[-CC-:B------:R-:W-:Y:S01]  /*2f60*/  @P3 FFMA.FTZ R173, R222, R169.reuse, R170.reuse ;  /* 0x000000a9dead3223 */ /* 0x180fe200000100aa */
[-CC-:B------:R-:W-:Y:S01]  /*2f70*/  @P3 FFMA.FTZ R175, R233, R169.reuse, R170.reuse ;  /* 0x000000a9e9af3223 */ /* 0x180fe200000100aa */
[----:B------:R-:W3:Y:S02]  /*2f80*/  @P2 LDC R174, c[0x0][0x40c] ;  /* 0x00010300ffae2b82 */ /* 0x000ee40000000800 */
[----:B------:R-:W-:Y:S01]  /*2f90*/  @P3 FADD.FTZ R173, R216, -R173 ;  /* 0x800000add8ad3221 */ /* 0x000fe20000010000 */
[----:B------:R-:W-:Y:S01]  /*2fa0*/  @P3 FADD.FTZ R172, R214, -R175 ;  /* 0x800000afd6ac3221 */ /* 0x000fe20000010000 */
[----:B------:R-:W-:Y:S02]  /*2fb0*/  @P3 FFMA.FTZ R175, R220, R169, R170 ;  /* 0x000000a9dcaf3223 */ /* 0x000fe400000100aa */
[C---:B------:R-:W-:Y:S01]  /*2fc0*/  @P3 FFMA.FTZ R171, R240.reuse, R173, R171 ;  /* 0x000000adf0ab3223 */ /* 0x040fe200000100ab */
[----:B------:R-:W-:Y:S01]  /*2fd0*/  @P3 FFMA.FTZ R167, R240, R172, R167 ;  /* 0x000000acf0a73223 */ /* 0x000fe200000100a7 */
[----:B------:R-:W4:Y:S01]  /*2fe0*/  @P2 LDC R176, c[0x0][0x40c] ;  /* 0x00010300ffb02b82 */ /* 0x000f220000000800 */
[----:B-1----:R-:W-:Y:S01]  /*2ff0*/  @P2 FMUL.FTZ R173, R165, R164 ;  /* 0x000000a4a5ad2220 */ /* 0x002fe20000410000 */
[----:B------:R-:W-:Y:S01]  /*3000*/  @P3 FADD.FTZ R175, R212, -R175 ;  /* 0x800000afd4af3221 */ /* 0x000fe20000010000 */
[----:B------:R-:W-:-:S02]  /*3010*/  F2FP.F16.F32.PACK_AB R165, RZ, R165 ;  /* 0x000000a5ffa5723e */ /* 0x000fc400000000ff */
[----:B------:R-:W-:Y:S01]  /*3020*/  @P2 FMUL.FTZ R164, R24, R173 ;  /* 0x000000ad18a42220 */ /* 0x000fe20000410000 */
[----:B------:R-:W-:Y:S01]  /*3030*/  @P3 FFMA.FTZ R177, R240, R175, R177 ;  /* 0x000000aff0b13223 */ /* 0x000fe200000100b1 */
[----:B------:R-:W-:Y:S01]  /*3040*/  PRMT R230, R165, 0x7610, R230 ;  /* 0x00007610a5e67816 */ /* 0x000fe200000000e6 */
[----:B------:R-:W-:Y:S02]  /*3050*/  @P2 HADD2.F32 R165, -RZ, R242.H0_H0 ;  /* 0x200000f2ffa52230 */ /* 0x000fe40000004100 */
[----:B------:R-:W-:Y:S01]  /*3060*/  @P2 F2FP.F16.F32.PACK_AB R172, RZ, R164 ;  /* 0x000000a4ffac223e */ /* 0x000fe200000000ff */
[----:B--2---:R-:W-:Y:S01]  /*3070*/  @P2 FMUL.FTZ R164, R171, R166 ;  /* 0x000000a6aba42220 */ /* 0x004fe20000410000 */
[----:B------:R-:W-:Y:S01]  /*3080*/  F2FP.F16.F32.PACK_AB R171, RZ, R171 ;  /* 0x000000abffab723e */ /* 0x000fe200000000ff */
[----:B------:R-:W-:Y:S01]  /*3090*/  @P2 FFMA.FTZ R160, R165, R173, R160 ;  /* 0x000000ada5a02223 */ /* 0x000fe200000100a0 */
[----:B------:R-:W-:Y:S01]  /*30a0*/  @P2 PRMT R236, R172, 0x7610, R236 ;  /* 0x00007610acec2816 */ /* 0x000fe200000000ec */
[----:B------:R-:W-:Y:S01]  /*30b0*/  @P2 FMUL.FTZ R172, R25, R164 ;  /* 0x000000a419ac2220 */ /* 0x000fe20000410000 */
[----:B---3--:R-:W-:Y:S01]  /*30c0*/  @P2 FMUL.FTZ R175, R167, R174 ;  /* 0x000000aea7af2220 */ /* 0x008fe20000410000 */
[----:B------:R-:W-:Y:S01]  /*30d0*/  @P2 HADD2.F32 R165, -RZ, R243.H0_H0 ;  /* 0x200000f3ffa52230 */ /* 0x000fe20000004100 */
[----:B------:R-:W-:-:S02]  /*30e0*/  F2FP.F16.F32.PACK_AB R167, RZ, R167 ;  /* 0x000000a7ffa7723e */ /* 0x000fc400000000ff */
[-C--:B------:R-:W-:Y:S01]  /*30f0*/  @P2 FMUL.FTZ R174, R26, R175.reuse ;  /* 0x000000af1aae2220 */ /* 0x080fe20000410000 */
[----:B------:R-:W-:Y:S01]  /*3100*/  @P2 F2FP.F16.F32.PACK_AB R172, RZ, R172 ;  /* 0x000000acffac223e */ /* 0x000fe200000000ff */
[----:B------:R-:W-:Y:S01]  /*3110*/  @P2 FFMA.FTZ R162, R165, R175, R162 ;  /* 0x000000afa5a22223 */ /* 0x000fe200000100a2 */
[----:B------:R-:W-:Y:S01]  /*3120*/  PRMT R232, R171, 0x7610, R232 ;  /* 0x00007610abe87816 */ /* 0x000fe200000000e8 */
[----:B----4-:R-:W-:Y:S01]  /*3130*/  @P2 FMUL.FTZ R166, R177, R176 ;  /* 0x000000b0b1a62220 */ /* 0x010fe20000410000 */
[----:B------:R-:W-:Y:S02]  /*3140*/  @P2 F2FP.F16.F32.PACK_AB R174, RZ, R174 ;  /* 0x000000aeffae223e */ /* 0x000fe400000000ff */
[----:B------:R-:W-:Y:S01]  /*3150*/  @P2 PRMT R226, R172, 0x7610, R226 ;  /* 0x00007610ace22816 */ /* 0x000fe200000000e2 */
[----:B------:R-:W-:Y:S01]  /*3160*/  @P2 FMUL.FTZ R176, R27, R166 ;  /* 0x000000a61bb02220 */ /* 0x000fe20000410000 */
[----:B------:R-:W-:Y:S01]  /*3170*/  @P2 PRMT R228, R174, 0x7610, R228 ;  /* 0x00007610aee42816 */ /* 0x000fe200000000e4 */
[----:B------:R-:W-:Y:S01]  /*3180*/  @P2 HADD2.F32 R172, -RZ, R242.H1_H1 ;  /* 0x300000f2ffac2230 */ /* 0x000fe20000004100 */
[----:B------:R-:W-:Y:S01]  /*3190*/  F2FP.F16.F32.PACK_AB R177, RZ, R177 ;  /* 0x000000b1ffb1723e */ /* 0x000fe200000000ff */
[----:B------:R-:W-:Y:S01]  /*31a0*/  @P2 HADD2.F32 R174, -RZ, R243.H1_H1 ;  /* 0x300000f3ffae2230 */ /* 0x000fe20000004100 */
[----:B------:R-:W-:-:S02]  /*31b0*/  @P2 F2FP.F16.F32.PACK_AB R176, RZ, R176 ;  /* 0x000000b0ffb0223e */ /* 0x000fc400000000ff */
[----:B------:R-:W-:Y:S01]  /*31c0*/  @P2 FFMA.FTZ R161, R172, R164, R161 ;  /* 0x000000a4aca12223 */ /* 0x000fe200000100a1 */
[----:B------:R-:W-:Y:S01]  /*31d0*/  PRMT R234, R167, 0x7610, R234 ;  /* 0x00007610a7ea7816 */ /* 0x000fe200000000ea */
[----:B------:R-:W-:Y:S01]  /*31e0*/  @P2 FFMA.FTZ R163, R174, R166, R163 ;  /* 0x000000a6aea32223 */ /* 0x000fe200000100a3 */
[----:B------:R-:W-:Y:S02]  /*31f0*/  @P2 PRMT R235, R176, 0x7610, R235 ;  /* 0x00007610b0eb2816 */ /* 0x000fe400000000eb */
[----:B------:R-:W-:-:S07]  /*3200*/  PRMT R237, R177, 0x7610, R237 ;  /* 0x00007610b1ed7816 */ /* 0x000fce00000000ed */
.L_x_7744:
        /* <DEDUP_REMOVED lines=12> */
.L_x_7746:
        /* <DEDUP_REMOVED lines=9> */
.L_x_7747:
        /* <DEDUP_REMOVED lines=8> */
.L_x_7748:
[----:B------:R-:W-:Y:S05]  /*33e0*/  @!P0 BRA `(.L_x_7749) ;  /* 0x0000000400988947 */ /* 0x000fea0003800000 */
[----:B------:R-:W-:Y:S05]  /*33f0*/  BRA.U !UP0, `(.L_x_7750) ;  /* 0x0000000108d47547 */ /* 0x000fea000b800000 */
[----:B------:R-:W-:Y:S01]  /*3400*/  ISETP.GT.AND P1, PT, R239, RZ, PT ;  /* 0x000000ffef00720c */ /* 0x000fe20003f24270 */
[----:B------:R-:W3:Y:S01]  /*3410*/  @P2 LDC R172, c[0x0][0x40c] ;  /* 0x00010300ffac2b82 */ /* 0x000ee20000000800 */
[----:B-12---:R-:W-:Y:S01]  /*3420*/  SHF.R.U64 R167, R206, 0x10, R207 ;  /* 0x00000010cea77819 */ /* 0x006fe200000012cf */
[----:B------:R-:W-:Y:S02]  /*3430*/  HADD2.F32 R171, -RZ, R206.H0_H0 ;  /* 0x200000ceffab7230 */ /* 0x000fe40000004100 */
[----:B------:R-:W-:Y:S02]  /*3440*/  HADD2.F32 R177, -RZ, R207.H0_H0 ;  /* 0x200000cfffb17230 */ /* 0x000fe40000004100 */
[----:B------:R-:W-:Y:S02]  /*3450*/  HADD2.F32 R167, -RZ, R167.H0_H0 ;  /* 0x200000a7ffa77230 */ /* 0x000fe40000004100 */
[----:B------:R-:W1:Y:S04]  /*3460*/  @P2 LDC R174, c[0x0][0x40c] ;  /* 0x00010300ffae2b82 */ /* 0x000e680000000800 */
        /* <DEDUP_REMOVED lines=10> */
[----:B------:R-:W-:Y:S02]  /*3510*/  HADD2.F32 R165, -RZ, R165.H0_H0 ;  /* 0x200000a5ffa57230 */ /* 0x000fe40000004100 */
[----:B------:R-:W-:Y:S01]  /*3520*/  @P1 FADD.FTZ R164, R189, -R164 ;  /* 0x800000a4bda41221 */ /* 0x000fe20000010000 */
[----:B---3--:R-:W-:Y:S01]  /*3530*/  @P2 FMUL.FTZ R175, R171, R172 ;  /* 0x000000acabaf2220 */ /* 0x008fe20000410000 */
[----:B------:R-:W-:Y:S01]  /*3540*/  @P1 FADD.FTZ R166, R187, -R166 ;  /* 0x800000a6bba61221 */ /* 0x000fe20000010000 */
[----:B------:R-:W-:Y:S01]  /*3550*/  F2FP.F16.F32.PACK_AB R230, RZ, R171 ;  /* 0x000000abffe6723e */ /* 0x000fe200000000ff */
[----:B------:R-:W-:Y:S01]  /*3560*/  @P1 FFMA.FTZ R177, R240, R164, R177 ;  /* 0x000000a4f0b11223 */ /* 0x000fe200000100b1 */
[----:B------:R-:W-:Y:S01]  /*3570*/  @P2 FMUL.FTZ R164, R28, R175 ;  /* 0x000000af1ca42220 */ /* 0x000fe20000410000 */
[----:B------:R-:W-:Y:S01]  /*3580*/  @P1 FFMA.FTZ R165, R240, R166, R165 ;  /* 0x000000a6f0a51223 */ /* 0x000fe200000100a5 */
[----:B-1----:R-:W-:Y:S01]  /*3590*/  @P2 FMUL.FTZ R166, R167, R174 ;  /* 0x000000aea7a62220 */ /* 0x002fe20000410000 */
[----:B------:R-:W-:Y:S01]  /*35a0*/  F2FP.F16.F32.PACK_AB R232, RZ, R167 ;  /* 0x000000a7ffe8723e */ /* 0x000fe200000000ff */
[--C-:B------:R-:W-:Y:S01]  /*35b0*/  @P2 HADD2.F32 R171, -RZ, R242.reuse.H0_H0 ;  /* 0x200000f2ffab2230 */ /* 0x100fe20000004100 */
[----:B------:R-:W-:Y:S01]  /*35c0*/  @P2 F2FP.F16.F32.PACK_AB R164, RZ, R164 ;  /* 0x000000a4ffa4223e */ /* 0x000fe200000000ff */
[----:B------:R-:W-:Y:S01]  /*35d0*/  @P2 FMUL.FTZ R172, R29, R166 ;  /* 0x000000a61dac2220 */ /* 0x000fe20000410000 */
[----:B------:R-:W-:Y:S01]  /*35e0*/  @P2 HADD2.F32 R167, -RZ, R243.H0_H0 ;  /* 0x200000f3ffa72230 */ /* 0x000fe20000004100 */
[----:B------:R-:W-:Y:S01]  /*35f0*/  F2FP.F16.F32.PACK_AB R237, RZ, R165 ;  /* 0x000000a5ffed723e */ /* 0x000fe200000000ff */
[----:B--2---:R-:W-:Y:S01]  /*3600*/  @P2 FMUL.FTZ R179, R177, R176 ;  /* 0x000000b0b1b32220 */ /* 0x004fe20000410000 */
[----:B------:R-:W-:Y:S01]  /*3610*/  @P2 PRMT R236, R164, 0x7610, R236 ;  /* 0x00007610a4ec2816 */ /* 0x000fe200000000ec */
[----:B------:R-:W-:Y:S01]  /*3620*/  @P2 HADD2.F32 R164, -RZ, R242.H1_H1 ;  /* 0x300000f2ffa42230 */ /* 0x000fe20000004100 */
[----:B------:R-:W-:Y:S01]  /*3630*/  @P2 F2FP.F16.F32.PACK_AB R172, RZ, R172 ;  /* 0x000000acffac223e */ /* 0x000fe200000000ff */
[----:B------:R-:W-:Y:S01]  /*3640*/  @P2 FMUL.FTZ R174, R30, R179 ;  /* 0x000000b31eae2220 */ /* 0x000fe20000410000 */
[----:B------:R-:W-:Y:S01]  /*3650*/  F2FP.F16.F32.PACK_AB R177, RZ, R177 ;  /* 0x000000b1ffb1723e */ /* 0x000fe200000000ff */
[----:B------:R-:W-:Y:S01]  /*3660*/  @P2 FFMA.FTZ R156, R171, R175, R156 ;  /* 0x000000afab9c2223 */ /* 0x000fe2000001009c */
[----:B------:R-:W-:Y:S01]  /*3670*/  @P2 PRMT R226, R172, 0x7610, R226 ;  /* 0x00007610ace22816 */ /* 0x000fe200000000e2 */
[----:B------:R-:W-:Y:S01]  /*3680*/  @P2 FFMA.FTZ R157, R164, R166, R157 ;  /* 0x000000a6a49d2223 */ /* 0x000fe2000001009d */
[----:B------:R-:W-:Y:S01]  /*3690*/  @P2 F2FP.F16.F32.PACK_AB R174, RZ, R174 ;  /* 0x000000aeffae223e */ /* 0x000fe200000000ff */
[----:B------:R-:W-:Y:S01]  /*36a0*/  @P2 FFMA.FTZ R158, R167, R179, R158 ;  /* 0x000000b3a79e2223 */ /* 0x000fe2000001009e */
[----:B------:R-:W-:-:S02]  /*36b0*/  PRMT R234, R177, 0x7610, R234 ;  /* 0x00007610b1ea7816 */ /* 0x000fc400000000ea */
[----:B------:R-:W-:Y:S01]  /*36c0*/  @P2 PRMT R228, R174, 0x7610, R228 ;  /* 0x00007610aee42816 */ /* 0x000fe200000000e4 */
        /* <DEDUP_REMOVED lines=8> */
.L_x_7750:
[----:B------:R-:W-:Y:S01]  /*3750*/  ISETP.GT.AND P1, PT, R239, RZ, PT ;  /* 0x000000ffef00720c */ /* 0x000fe20003f24270 */
[----:B-12---:R-:W1:Y:S01]  /*3760*/  @P2 LDC R166, c[0x0][0x40c] ;  /* 0x00010300ffa62b82 */ /* 0x006e620000000800 */
[----:B------:R-:W-:Y:S01]  /*3770*/  HADD2.F32 R165, -RZ, R206.H0_H0 ;  /* 0x200000ceffa57230 */ /* 0x000fe20000004100 */
[----:B------:R-:W-:Y:S01]  /*3780*/  SHF.R.U64 R167, R206, 0x10, R207 ;  /* 0x00000010cea77819 */ /* 0x000fe200000012cf */
[----:B------:R-:W-:-:S04]  /*3790*/  @P2 HADD2.F32 R175, -RZ, R242.H0_H0 ;  /* 0x200000f2ffaf2230 */ /* 0x000fc80000004100 */
[----:B------:R-:W-:Y:S01]  /*37a0*/  HADD2.F32 R167, -RZ, R167.H0_H0 ;  /* 0x200000a7ffa77230 */ /* 0x000fe20000004100 */
[----:B------:R-:W2:Y:S04]  /*37b0*/  @P2 LDC R174, c[0x0][0x40c] ;  /* 0x00010300ffae2b82 */ /* 0x000ea80000000800 */
[-CC-:B------:R-:W-:Y:S01]  /*37c0*/  @P1 FFMA.FTZ R164, R231, R169.reuse, R170.reuse ;  /* 0x000000a9e7a41223 */ /* 0x180fe200000100aa */
[----:B------:R-:W-:-:S03]  /*37d0*/  @P1 FFMA.FTZ R171, R194, R169, R170 ;  /* 0x000000a9c2ab1223 */ /* 0x000fc600000100aa */
[----:B------:R-:W-:Y:S01]  /*37e0*/  @P1 FADD.FTZ R164, R191, -R164 ;  /* 0x800000a4bfa41221 */ /* 0x000fe20000010000 */
[----:B------:R-:W-:Y:S01]  /*37f0*/  @P1 FADD.FTZ R172, R190, -R171 ;  /* 0x800000abbeac1221 */ /* 0x000fe20000010000 */
[----:B------:R-:W-:Y:S02]  /*3800*/  HADD2.F32 R171, -RZ, R207.H0_H0 ;  /* 0x200000cfffab7230 */ /* 0x000fe40000004100 */
[C---:B------:R-:W-:Y:S01]  /*3810*/  @P1 FFMA.FTZ R165, R240.reuse, R164, R165 ;  /* 0x000000a4f0a51223 */ /* 0x040fe200000100a5 */
[----:B------:R-:W-:Y:S01]  /*3820*/  @P1 FFMA.FTZ R167, R240, R172, R167 ;  /* 0x000000acf0a71223 */ /* 0x000fe200000100a7 */
[----:B------:R-:W3:Y:S01]  /*3830*/  @P2 LDC R164, c[0x0][0x40c] ;  /* 0x00010300ffa42b82 */ /* 0x000ee20000000800 */
[----:B------:R-:W-:Y:S01]  /*3840*/  @P1 FFMA.FTZ R172, R229, R169, R170 ;  /* 0x000000a9e5ac1223 */ /* 0x000fe200000100aa */
[----:B-1----:R-:W-:-:S03]  /*3850*/  @P2 FMUL.FTZ R165, R165, R166 ;  /* 0x000000a6a5a52220 */ /* 0x002fc60000410000 */
[----:B------:R-:W-:Y:S01]  /*3860*/  @P1 FADD.FTZ R172, R189, -R172 ;  /* 0x800000acbdac1221 */ /* 0x000fe20000010000 */
[-C--:B------:R-:W-:Y:S01]  /*3870*/  @P2 FFMA.FTZ R156, R175, R165.reuse, R156 ;  /* 0x000000a5af9c2223 */ /* 0x080fe2000001009c */
[----:B------:R-:W-:Y:S02]  /*3880*/  @P2 FMUL.FTZ R165, R28, R165 ;  /* 0x000000a51ca52220 */ /* 0x000fe40000410000 */
[----:B------:R-:W-:-:S04]  /*3890*/  @P1 FFMA.FTZ R171, R240, R172, R171 ;  /* 0x000000acf0ab1223 */ /* 0x000fc800000100ab */
[----:B--2---:R-:W-:-:S04]  /*38a0*/  @P2 FMUL.FTZ R171, R171, R174 ;  /* 0x000000aeabab2220 */ /* 0x004fc80000410000 */
[----:B------:R-:W-:-:S05]  /*38b0*/  @P2 FMUL.FTZ R166, R30, R171 ;  /* 0x000000ab1ea62220 */ /* 0x000fca0000410000 */
[----:B------:R-:W-:Y:S01]  /*38c0*/  @P2 F2FP.F16.F32.PACK_AB R172, RZ, R166 ;  /* 0x000000a6ffac223e */ /* 0x000fe200000000ff */
[----:B------:R-:W-:Y:S02]  /*38d0*/  @P2 HADD2.F32 R166, -RZ, R242.H1_H1 ;  /* 0x300000f2ffa62230 */ /* 0x000fe40000004100 */
[----:B---3--:R-:W-:Y:S01]  /*38e0*/  @P2 FMUL.FTZ R164, R167, R164 ;  /* 0x000000a4a7a42220 */ /* 0x008fe20000410000 */
[----:B------:R-:W-:Y:S02]  /*38f0*/  @P2 F2FP.F16.F32.PACK_AB R167, RZ, R165 ;  /* 0x000000a5ffa7223e */ /* 0x000fe400000000ff */
[----:B------:R-:W-:Y:S01]  /*3900*/  @P2 PRMT R228, R172, 0x7610, R228 ;  /* 0x00007610ace42816 */ /* 0x000fe200000000e4 */
[-C--:B------:R-:W-:Y:S01]  /*3910*/  @P2 FMUL.FTZ R165, R29, R164.reuse ;  /* 0x000000a41da52220 */ /* 0x080fe20000410000 */
[----:B------:R-:W-:Y:S01]  /*3920*/  @P2 PRMT R236, R167, 0x7610, R236 ;  /* 0x00007610a7ec2816 */ /* 0x000fe200000000ec */
[----:B------:R-:W-:-:S03]  /*3930*/  @P2 FFMA.FTZ R157, R166, R164, R157 ;  /* 0x000000a4a69d2223 */ /* 0x000fc6000001009d */
[----:B------:R-:W-:Y:S01]  /*3940*/  @P2 F2FP.F16.F32.PACK_AB R167, RZ, R165 ;  /* 0x000000a5ffa7223e */ /* 0x000fe200000000ff */
[----:B------:R-:W-:-:S03]  /*3950*/  @P2 HADD2.F32 R165, -RZ, R243.H0_H0 ;  /* 0x200000f3ffa52230 */ /* 0x000fc60000004100 */
[----:B------:R-:W-:Y:S02]  /*3960*/  @P2 PRMT R226, R167, 0x7610, R226 ;  /* 0x00007610a7e22816 */ /* 0x000fe400000000e2 */
        /* <DEDUP_REMOVED lines=14> */
.L_x_7749:
[----:B------:R-:W-:Y:S05]  /*3a50*/  BRA.U !UP0, `(.L_x_7752) ;  /* 0x0000000108d47547 */ /* 0x000fea000b800000 */
[----:B-12---:R-:W1:Y:S01]  /*3a60*/  @P2 LDC R167, c[0x0][0x40c] ;  /* 0x00010300ffa72b82 */ /* 0x006e620000000800 */
[-CC-:B------:R-:W-:Y:S01]  /*3a70*/  FFMA.FTZ R164, R231, R169.reuse, R170.reuse ;  /* 0x000000a9e7a47223 */ /* 0x180fe200000100aa */
[----:B------:R-:W-:Y:S01]  /*3a80*/  ISETP.GT.AND P1, PT, R239, RZ, PT ;  /* 0x000000ffef00720c */ /* 0x000fe20003f24270 */
[-CC-:B------:R-:W-:Y:S01]  /*3a90*/  FFMA.FTZ R166, R229, R169.reuse, R170.reuse ;  /* 0x000000a9e5a67223 */ /* 0x180fe200000100aa */
[----:B------:R-:W-:Y:S01]  /*3aa0*/  FFMA.FTZ R171, R194, R169, R170 ;  /* 0x000000a9c2ab7223 */ /* 0x000fe200000100aa */
[----:B------:R-:W-:Y:S02]  /*3ab0*/  FADD.FTZ R165, R191, -R164 ;  /* 0x800000a4bfa57221 */ /* 0x000fe40000010000 */
[----:B------:R-:W-:Y:S01]  /*3ac0*/  FADD.FTZ R175, R189, -R166 ;  /* 0x800000a6bdaf7221 */ /* 0x000fe20000010000 */
[----:B------:R-:W2:Y:S01]  /*3ad0*/  @P2 LDC R176, c[0x0][0x40c] ;  /* 0x00010300ffb02b82 */ /* 0x000ea20000000800 */
[----:B------:R-:W-:Y:S01]  /*3ae0*/  FMUL.FTZ R164, R240, R165 ;  /* 0x000000a5f0a47220 */ /* 0x000fe20000410000 */
[----:B------:R-:W-:-:S04]  /*3af0*/  FADD.FTZ R171, R190, -R171 ;  /* 0x800000abbeab7221 */ /* 0x000fc80000010000 */
[----:B------:R-:W-:Y:S01]  /*3b00*/  FSEL R172, R164, RZ, P1 ;  /* 0x000000ffa4ac7208 */ /* 0x000fe20000800000 */
[----:B------:R-:W-:Y:S01]  /*3b10*/  FMUL.FTZ R164, R240, R171 ;  /* 0x000000abf0a47220 */ /* 0x000fe20000410000 */
[----:B------:R-:W3:Y:S04]  /*3b20*/  @P2 LDC R177, c[0x0][0x40c] ;  /* 0x00010300ffb12b82 */ /* 0x000ee80000000800 */
[----:B------:R-:W-:Y:S01]  /*3b30*/  FSEL R174, R164, RZ, P1 ;  /* 0x000000ffa4ae7208 */ /* 0x000fe20000800000 */
[----:B-1----:R-:W-:Y:S01]  /*3b40*/  @P2 FMUL.FTZ R165, R172, R167 ;  /* 0x000000a7aca52220 */ /* 0x002fe20000410000 */
[----:B------:R-:W-:Y:S01]  /*3b50*/  FMUL.FTZ R167, R240, R175 ;  /* 0x000000aff0a77220 */ /* 0x000fe20000410000 */
[----:B------:R-:W-:Y:S02]  /*3b60*/  F2FP.F16.F32.PACK_AB R172, RZ, R172 ;  /* 0x000000acffac723e */ /* 0x000fe400000000ff */
[----:B------:R-:W-:-:S02]  /*3b70*/  @P2 FMUL.FTZ R166, R28, R165 ;  /* 0x000000a51ca62220 */ /* 0x000fc40000410000 */
[----:B------:R-:W-:Y:S02]  /*3b80*/  FSEL R175, R167, RZ, P1 ;  /* 0x000000ffa7af7208 */ /* 0x000fe40000800000 */
[----:B------:R-:W-:Y:S01]  /*3b90*/  PRMT R230, R172, 0x7610, R230 ;  /* 0x00007610ace67816 */ /* 0x000fe200000000e6 */
[----:B------:R-:W-:Y:S01]  /*3ba0*/  @P2 HADD2.F32 R172, -RZ, R242.H1_H1 ;  /* 0x300000f2ffac2230 */ /* 0x000fe20000004100 */
[----:B------:R-:W-:Y:S01]  /*3bb0*/  @P2 F2FP.F16.F32.PACK_AB R171, RZ, R166 ;  /* 0x000000a6ffab223e */ /* 0x000fe200000000ff */
[----:B--2---:R-:W-:Y:S01]  /*3bc0*/  @P2 FMUL.FTZ R167, R175, R176 ;  /* 0x000000b0afa72220 */ /* 0x004fe20000410000 */
[----:B------:R-:W-:Y:S01]  /*3bd0*/  FFMA.FTZ R176, R192, R169, R170 ;  /* 0x000000a9c0b07223 */ /* 0x000fe200000100aa */
[----:B------:R-:W-:Y:S02]  /*3be0*/  F2FP.F16.F32.PACK_AB R175, RZ, R175 ;  /* 0x000000afffaf723e */ /* 0x000fe400000000ff */
[----:B------:R-:W-:Y:S01]  /*3bf0*/  @P2 PRMT R236, R171, 0x7610, R236 ;  /* 0x00007610abec2816 */ /* 0x000fe200000000ec */
[----:B---3--:R-:W-:Y:S01]  /*3c00*/  @P2 FMUL.FTZ R164, R174, R177 ;  /* 0x000000b1aea42220 */ /* 0x008fe20000410000 */
[----:B------:R-:W-:Y:S01]  /*3c10*/  @P2 FMUL.FTZ R171, R30, R167 ;  /* 0x000000a71eab2220 */ /* 0x000fe20000410000 */
[----:B------:R-:W-:Y:S01]  /*3c20*/  FADD.FTZ R177, R187, -R176 ;  /* 0x800000b0bbb17221 */ /* 0x000fe20000010000 */
[----:B------:R-:W-:Y:S01]  /*3c30*/  F2FP.F16.F32.PACK_AB R174, RZ, R174 ;  /* 0x000000aeffae723e */ /* 0x000fe200000000ff */
[-C--:B------:R-:W-:Y:S01]  /*3c40*/  @P2 FMUL.FTZ R166, R29, R164.reuse ;  /* 0x000000a41da62220 */ /* 0x080fe20000410000 */
[----:B------:R-:W-:Y:S01]  /*3c50*/  @P2 FFMA.FTZ R157, R172, R164, R157 ;  /* 0x000000a4ac9d2223 */ /* 0x000fe2000001009d */
[----:B------:R-:W-:-:S02]  /*3c60*/  @P2 F2FP.F16.F32.PACK_AB R171, RZ, R171 ;  /* 0x000000abffab223e */ /* 0x000fc400000000ff */
[----:B------:R-:W-:Y:S02]  /*3c70*/  PRMT R232, R174, 0x7610, R232 ;  /* 0x00007610aee87816 */ /* 0x000fe400000000e8 */
[----:B------:R-:W-:Y:S02]  /*3c80*/  @P2 F2FP.F16.F32.PACK_AB R166, RZ, R166 ;  /* 0x000000a6ffa6223e */ /* 0x000fe400000000ff */
[----:B------:R-:W-:Y:S01]  /*3c90*/  @P2 PRMT R228, R171, 0x7610, R228 ;  /* 0x00007610abe42816 */ /* 0x000fe200000000e4 */
[----:B------:R-:W-:Y:S01]  /*3ca0*/  @P2 HADD2.F32 R171, -RZ, R242.H0_H0 ;  /* 0x200000f2ffab2230 */ /* 0x000fe20000004100 */
[----:B------:R-:W-:Y:S01]  /*3cb0*/  @P2 PRMT R226, R166, 0x7610, R226 ;  /* 0x00007610a6e22816 */ /* 0x000fe200000000e2 */
[----:B------:R-:W-:Y:S01]  /*3cc0*/  FMUL.FTZ R166, R240, R177 ;  /* 0x000000b1f0a67220 */ /* 0x000fe20000410000 */
[----:B------:R-:W-:Y:S02]  /*3cd0*/  PRMT R234, R175, 0x7610, R234 ;  /* 0x00007610afea7816 */ /* 0x000fe400000000ea */
[----:B------:R-:W-:Y:S01]  /*3ce0*/  @P2 FFMA.FTZ R156, R171, R165, R156 ;  /* 0x000000a5ab9c2223 */ /* 0x000fe2000001009c */
[----:B------:R-:W-:Y:S01]  /*3cf0*/  @P2 HADD2.F32 R165, -RZ, R243.H0_H0 ;  /* 0x200000f3ffa52230 */ /* 0x000fe20000004100 */
[----:B------:R-:W-:-:S04]  /*3d00*/  FSEL R166, R166, RZ, P1 ;  /* 0x000000ffa6a67208 */ /* 0x000fc80000800000 */
[----:B------:R-:W-:Y:S01]  /*3d10*/  F2FP.F16.F32.PACK_AB R237, RZ, R166 ;  /* 0x000000a6ffed723e */ /* 0x000fe200000000ff */
        /* <DEDUP_REMOVED lines=9> */
.L_x_7752:
[----:B------:R-:W-:Y:S05]  /*3db0*/  @!P2 BRA `(.L_x_7753) ;  /* 0x00000000002ca947 */ /* 0x000fea0003800000 */
[----:B-12---:R-:W-:Y:S01]  /*3dc0*/  FFMA.FTZ R164, R231, R169, R170 ;  /* 0x000000a9e7a47223 */ /* 0x006fe200000100aa */
        /* <DEDUP_REMOVED lines=10> */
.L_x_7753:
[----:B------:R-:W-:Y:S05]  /*3e70*/  @!P2 BRA `(.L_x_7754) ;  /* 0x00000000002ca947 */ /* 0x000fea0003800000 */
[----:B-12---:R-:W-:Y:S01]  /*3e80*/  FFMA.FTZ R165, R194, R169, R170 ;  /* 0x000000a9c2a57223 */ /* 0x006fe200000100aa */
        /* <DEDUP_REMOVED lines=10> */
.L_x_7754:
        /* <DEDUP_REMOVED lines=12> */
.L_x_7755:
        /* <DEDUP_REMOVED lines=12> */
.L_x_7751:
        /* <DEDUP_REMOVED lines=11> */
.L_x_7756:
        /* <DEDUP_REMOVED lines=9> */
.L_x_7757:
        /* <DEDUP_REMOVED lines=8> */
.L_x_7758:
[----:B------:R-:W-:Y:S05]  /*4270*/  @!P0 BRA `(.L_x_7759) ;  /* 0x0000000400988947 */ /* 0x000fea0003800000 */
[----:B------:R-:W-:Y:S05]  /*4280*/  BRA.U !UP0, `(.L_x_7760) ;  /* 0x0000000108d47547 */ /* 0x000fea000b800000 */
[----:B------:R-:W-:Y:S01]  /*4290*/  ISETP.GT.AND P1, PT, R239, RZ, PT ;  /* 0x000000ffef00720c */ /* 0x000fe20003f24270 */
[----:B------:R-:W5:Y:S01]  /*42a0*/  @P2 LDC R172, c[0x0][0x40c] ;  /* 0x00010300ffac2b82 */ /* 0x000f620000000800 */
[----:B-1234-:R-:W-:Y:S01]  /*42b0*/  SHF.R.U64 R167, R204, 0x10, R205 ;  /* 0x00000010cca77819 */ /* 0x01efe200000012cd */
        /* <DEDUP_REMOVED lines=16> */
[----:B-----5:R-:W-:Y:S01]  /*43c0*/  @P2 FMUL.FTZ R175, R173, R172 ;  /* 0x000000acadaf2220 */ /* 0x020fe20000410000 */
        /* <DEDUP_REMOVED lines=33> */
.L_x_7760:
[----:B------:R-:W-:Y:S01]  /*45e0*/  ISETP.GT.AND P1, PT, R239, RZ, PT ;  /* 0x000000ffef00720c */ /* 0x000fe20003f24270 */
[----:B-1234-:R-:W1:Y:S01]  /*45f0*/  @P2 LDC R166, c[0x0][0x40c] ;  /* 0x00010300ffa62b82 */ /* 0x01ee620000000800 */
        /* <DEDUP_REMOVED lines=46> */
.L_x_7759:
[----:B------:R-:W-:Y:S05]  /*48e0*/  BRA.U !UP0, `(.L_x_7762) ;  /* 0x0000000108d47547 */ /* 0x000fea000b800000 */
[----:B-1234-:R-:W1:Y:S01]  /*48f0*/  @P2 LDC R166, c[0x0][0x40c] ;  /* 0x00010300ffa62b82 */ /* 0x01ee620000000800 */
[-CC-:B------:R-:W-:Y:S01]  /*4900*/  FFMA.FTZ R164, R227, R169.reuse, R170.reuse ;  /* 0x000000a9e3a47223 */ /* 0x180fe200000100aa */
[-CC-:B------:R-:W-:Y:S01]  /*4910*/  FFMA.FTZ R167, R188, R169.reuse, R170.reuse ;  /* 0x000000a9bca77223 */ /* 0x180fe200000100aa */
[----:B------:R-:W-:Y:S01]  /*4920*/  ISETP.GT.AND P1, PT, R239, RZ, PT ;  /* 0x000000ffef00720c */ /* 0x000fe20003f24270 */
[----:B------:R-:W-:Y:S01]  /*4930*/  FFMA.FTZ R172, R225, R169, R170 ;  /* 0x000000a9e1ac7223 */ /* 0x000fe200000100aa */
[----:B------:R-:W-:Y:S01]  /*4940*/  FADD.FTZ R165, R185, -R164 ;  /* 0x800000a4b9a57221 */ /* 0x000fe20000010000 */
[----:B------:R-:W-:Y:S02]  /*4950*/  FADD.FTZ R167, R184, -R167 ;  /* 0x800000a7b8a77221 */ /* 0x000fe40000010000 */
[----:B------:R-:W2:Y:S01]  /*4960*/  @P2 LDC R177, c[0x0][0x40c] ;  /* 0x00010300ffb12b82 */ /* 0x000ea20000000800 */
[----:B------:R-:W-:Y:S01]  /*4970*/  FMUL.FTZ R164, R240, R165 ;  /* 0x000000a5f0a47220 */ /* 0x000fe20000410000 */
[----:B------:R-:W-:-:S04]  /*4980*/  FADD.FTZ R175, R183, -R172 ;  /* 0x800000acb7af7221 */ /* 0x000fc80000010000 */
[----:B------:R-:W-:Y:S01]  /*4990*/  FSEL R173, R164, RZ, P1 ;  /* 0x000000ffa4ad7208 */ /* 0x000fe20000800000 */
[C---:B------:R-:W-:Y:S01]  /*49a0*/  FMUL.FTZ R164, R240.reuse, R167 ;  /* 0x000000a7f0a47220 */ /* 0x040fe20000410000 */
[----:B------:R-:W3:Y:S01]  /*49b0*/  @P2 LDC R176, c[0x0][0x40c] ;  /* 0x00010300ffb02b82 */ /* 0x000ee20000000800 */
[----:B------:R-:W-:-:S03]  /*49c0*/  FMUL.FTZ R167, R240, R175 ;  /* 0x000000aff0a77220 */ /* 0x000fc60000410000 */
[----:B------:R-:W-:Y:S02]  /*49d0*/  FSEL R174, R164, RZ, P1 ;  /* 0x000000ffa4ae7208 */ /* 0x000fe40000800000 */
[----:B------:R-:W-:Y:S01]  /*49e0*/  FSEL R175, R167, RZ, P1 ;  /* 0x000000ffa7af7208 */ /* 0x000fe20000800000 */
[----:B-1----:R-:W-:Y:S01]  /*49f0*/  @P2 FMUL.FTZ R165, R173, R166 ;  /* 0x000000a6ada52220 */ /* 0x002fe20000410000 */
[----:B------:R-:W-:-:S03]  /*4a00*/  F2FP.F16.F32.PACK_AB R173, RZ, R173 ;  /* 0x000000adffad723e */ /* 0x000fc600000000ff */
[----:B------:R-:W-:Y:S01]  /*4a10*/  @P2 FMUL.FTZ R166, R32, R165 ;  /* 0x000000a520a62220 */ /* 0x000fe20000410000 */
[----:B------:R-:W-:Y:S01]  /*4a20*/  PRMT R230, R173, 0x7610, R230 ;  /* 0x00007610ade67816 */ /* 0x000fe200000000e6 */
[----:B------:R-:W-:Y:S02]  /*4a30*/  @P2 HADD2.F32 R173, -RZ, R242.H0_H0 ;  /* 0x200000f2ffad2230 */ /* 0x000fe40000004100 */
[----:B--2---:R-:W-:Y:S01]  /*4a40*/  @P2 FMUL.FTZ R164, R174, R177 ;  /* 0x000000b1aea42220 */ /* 0x004fe20000410000 */
[----:B------:R-:W-:Y:S02]  /*4a50*/  @P2 F2FP.F16.F32.PACK_AB R172, RZ, R166 ;  /* 0x000000a6ffac223e */ /* 0x000fe400000000ff */
[----:B------:R-:W-:Y:S01]  /*4a60*/  @P2 FFMA.FTZ R152, R173, R165, R152 ;  /* 0x000000a5ad982223 */ /* 0x000fe20000010098 */
[----:B------:R-:W-:Y:S01]  /*4a70*/  @P2 FMUL.FTZ R166, R33, R164 ;  /* 0x000000a421a62220 */ /* 0x000fe20000410000 */
[----:B------:R-:W-:Y:S01]  /*4a80*/  @P2 PRMT R236, R172, 0x7610, R236 ;  /* 0x00007610acec2816 */ /* 0x000fe200000000ec */
[----:B------:R-:W-:Y:S01]  /*4a90*/  @P2 HADD2.F32 R165, -RZ, R243.H0_H0 ;  /* 0x200000f3ffa52230 */ /* 0x000fe20000004100 */
[----:B------:R-:W-:Y:S01]  /*4aa0*/  F2FP.F16.F32.PACK_AB R174, RZ, R174 ;  /* 0x000000aeffae723e */ /* 0x000fe200000000ff */
[----:B---3--:R-:W-:Y:S01]  /*4ab0*/  @P2 FMUL.FTZ R167, R175, R176 ;  /* 0x000000b0afa72220 */ /* 0x008fe20000410000 */
[----:B------:R-:W-:Y:S01]  /*4ac0*/  FFMA.FTZ R176, R186, R169, R170 ;  /* 0x000000a9bab07223 */ /* 0x000fe200000100aa */
[----:B------:R-:W-:-:S02]  /*4ad0*/  @P2 F2FP.F16.F32.PACK_AB R166, RZ, R166 ;  /* 0x000000a6ffa6223e */ /* 0x000fc400000000ff */
[-C--:B------:R-:W-:Y:S01]  /*4ae0*/  @P2 FMUL.FTZ R172, R34, R167.reuse ;  /* 0x000000a722ac2220 */ /* 0x080fe20000410000 */
[----:B------:R-:W-:Y:S01]  /*4af0*/  FADD.FTZ R177, R181, -R176 ;  /* 0x800000b0b5b17221 */ /* 0x000fe20000010000 */
[----:B------:R-:W-:Y:S01]  /*4b00*/  @P2 PRMT R226, R166, 0x7610, R226 ;  /* 0x00007610a6e22816 */ /* 0x000fe200000000e2 */
[----:B------:R-:W-:Y:S01]  /*4b10*/  @P2 FFMA.FTZ R154, R165, R167, R154 ;  /* 0x000000a7a59a2223 */ /* 0x000fe2000001009a */
[----:B------:R-:W-:Y:S01]  /*4b20*/  F2FP.F16.F32.PACK_AB R175, RZ, R175 ;  /* 0x000000afffaf723e */ /* 0x000fe200000000ff */
[----:B------:R-:W-:Y:S01]  /*4b30*/  FMUL.FTZ R166, R240, R177 ;  /* 0x000000b1f0a67220 */ /* 0x000fe20000410000 */
[----:B------:R-:W-:Y:S02]  /*4b40*/  @P2 F2FP.F16.F32.PACK_AB R172, RZ, R172 ;  /* 0x000000acffac223e */ /* 0x000fe400000000ff */
[----:B------:R-:W-:Y:S02]  /*4b50*/  PRMT R232, R174, 0x7610, R232 ;  /* 0x00007610aee87816 */ /* 0x000fe400000000e8 */
[----:B------:R-:W-:Y:S01]  /*4b60*/  @P2 PRMT R228, R172, 0x7610, R228 ;  /* 0x00007610ace42816 */ /* 0x000fe200000000e4 */
[----:B------:R-:W-:Y:S01]  /*4b70*/  @P2 HADD2.F32 R172, -RZ, R242.H1_H1 ;  /* 0x300000f2ffac2230 */ /* 0x000fe20000004100 */
[----:B------:R-:W-:-:S02]  /*4b80*/  FSEL R166, R166, RZ, P1 ;  /* 0x000000ffa6a67208 */ /* 0x000fc40000800000 */
[----:B------:R-:W-:Y:S02]  /*4b90*/  PRMT R234, R175, 0x7610, R234 ;  /* 0x00007610afea7816 */ /* 0x000fe400000000ea */
        /* <DEDUP_REMOVED lines=10> */
.L_x_7762:
[----:B------:R-:W-:Y:S05]  /*4c40*/  @!P2 BRA `(.L_x_7763) ;  /* 0x00000000002ca947 */ /* 0x000fea0003800000 */
[----:B-1234-:R-:W-:Y:S01]  /*4c50*/  FFMA.FTZ R164, R227, R169, R170 ;  /* 0x000000a9e3a47223 */ /* 0x01efe200000100aa */
        /* <DEDUP_REMOVED lines=10> */
.L_x_7763:
[----:B------:R-:W-:Y:S05]  /*4d00*/  @!P2 BRA `(.L_x_7764) ;  /* 0x00000000002ca947 */ /* 0x000fea0003800000 */
[----:B-1234-:R-:W-:Y:S01]  /*4d10*/  FFMA.FTZ R165, R188, R169, R170 ;  /* 0x000000a9bca57223 */ /* 0x01efe200000100aa */
        /* <DEDUP_REMOVED lines=10> */
.L_x_7764:
        /* <DEDUP_REMOVED lines=12> */
.L_x_7765:
        /* <DEDUP_REMOVED lines=12> */
.L_x_7761:
        /* <DEDUP_REMOVED lines=11> */
.L_x_7766:
        /* <DEDUP_REMOVED lines=9> */
.L_x_7767:
        /* <DEDUP_REMOVED lines=8> */
.L_x_7768:
        /* <DEDUP_REMOVED lines=55> */
.L_x_7770:
        /* <DEDUP_REMOVED lines=48> */
.L_x_7769:
[----:B------:R-:W-:Y:S05]  /*5770*/  BRA.U !UP0, `(.L_x_7772) ;  /* 0x0000000108d47547 */ /* 0x000fea000b800000 */
[----:B-1234-:R-:W1:Y:S01]  /*5780*/  @P2 LDC R167, c[0x0][0x40c] ;  /* 0x00010300ffa72b82 */ /* 0x01ee620000000800 */
        /* <DEDUP_REMOVED lines=52> */
.L_x_7772:
        /* <DEDUP_REMOVED lines=12> */
.L_x_7773:
        /* <DEDUP_REMOVED lines=12> */
.L_x_7774:
        /* <DEDUP_REMOVED lines=12> */
.L_x_7775:
        /* <DEDUP_REMOVED lines=12> */
.L_x_7771:
        /* <DEDUP_REMOVED lines=11> */
.L_x_7776:
        /* <DEDUP_REMOVED lines=9> */
.L_x_7777:
        /* <DEDUP_REMOVED lines=8> */
.L_x_7778:
        /* <DEDUP_REMOVED lines=15> */
[----:B------:R-:W-:Y:S02]  /*6080*/  SHF.R.U32.HI R165, RZ, 0x10, R201 ;  /* 0x00000010ffa57819 */ /* 0x000fe400000116c9 */
[C---:B------:R-:W-:Y:S01]  /*6090*/  @P1 FFMA.FTZ R173, R240.reuse, R164, R173 ;  /* 0x000000a4f0ad1223 */ /* 0x040fe200000100ad */
[----:B------:R-:W-:Y:S01]  /*60a0*/  @P1 FFMA.FTZ R164, R217, R169, R170 ;  /* 0x000000a9d9a41223 */ /* 0x000fe200000100aa */
[----:B------:R-:W-:Y:S01]  /*60b0*/  @P1 FFMA.FTZ R167, R240, R166, R167 ;  /* 0x000000a6f0a71223 */ /* 0x000fe200000100a7 */
[----:B------:R-:W-:Y:S01]  /*60c0*/  @P1 FADD.FTZ R166, R14, -R175 ;  /* 0x800000af0ea61221 */ /* 0x000fe20000010000 */
[----:B------:R-:W-:Y:S02]  /*60d0*/  HADD2.F32 R165, -RZ, R165.H0_H0 ;  /* 0x200000a5ffa57230 */ /* 0x000fe40000004100 */
[----:B------:R-:W-:Y:S01]  /*60e0*/  @P1 FADD.FTZ R164, R15, -R164 ;  /* 0x800000a40fa41221 */ /* 0x000fe20000010000 */
[----:B-----5:R-:W-:Y:S01]  /*60f0*/  @P2 FMUL.FTZ R175, R173, R172 ;  /* 0x000000acadaf2220 */ /* 0x020fe20000410000 */
[----:B------:R-:W-:Y:S01]  /*6100*/  F2FP.F16.F32.PACK_AB R230, RZ, R173 ;  /* 0x000000adffe6723e */ /* 0x000fe200000000ff */
[----:B------:R-:W-:-:S02]  /*6110*/  @P2 HADD2.F32 R173, -RZ, R242.H0_H0 ;  /* 0x200000f2ffad2230 */ /* 0x000fc40000004100 */
[----:B------:R-:W-:Y:S01]  /*6120*/  @P1 FFMA.FTZ R177, R240, R164, R177 ;  /* 0x000000a4f0b11223 */ /* 0x000fe200000100b1 */
[----:B------:R-:W-:Y:S01]  /*6130*/  @P2 FMUL.FTZ R164, R40, R175 ;  /* 0x000000af28a42220 */ /* 0x000fe20000410000 */
[----:B------:R-:W-:Y:S01]  /*6140*/  @P1 FFMA.FTZ R165, R240, R166, R165 ;  /* 0x000000a6f0a51223 */ /* 0x000fe200000100a5 */
[----:B-1----:R-:W-:Y:S01]  /*6150*/  @P2 FMUL.FTZ R166, R167, R174 ;  /* 0x000000aea7a62220 */ /* 0x002fe20000410000 */
[----:B------:R-:W-:Y:S01]  /*6160*/  F2FP.F16.F32.PACK_AB R232, RZ, R167 ;  /* 0x000000a7ffe8723e */ /* 0x000fe200000000ff */
[----:B------:R-:W-:Y:S01]  /*6170*/  @P2 HADD2.F32 R167, -RZ, R243.H0_H0 ;  /* 0x200000f3ffa72230 */ /* 0x000fe20000004100 */
[----:B------:R-:W-:Y:S01]  /*6180*/  @P2 F2FP.F16.F32.PACK_AB R164, RZ, R164 ;  /* 0x000000a4ffa4223e */ /* 0x000fe200000000ff */
[----:B------:R-:W-:Y:S01]  /*6190*/  @P2 FMUL.FTZ R172, R41, R166 ;  /* 0x000000a629ac2220 */ /* 0x000fe20000410000 */
[----:B------:R-:W-:Y:S01]  /*61a0*/  @P2 FFMA.FTZ R144, R173, R175, R144 ;  /* 0x000000afad902223 */ /* 0x000fe20000010090 */
        /* <DEDUP_REMOVED lines=10> */
[----:B------:R-:W-:-:S02]  /*6250*/  @P2 F2FP.F16.F32.PACK_AB R174, RZ, R174 ;  /* 0x000000aeffae223e */ /* 0x000fc400000000ff */
[----:B------:R-:W-:Y:S02]  /*6260*/  PRMT R234, R177, 0x7610, R234 ;  /* 0x00007610b1ea7816 */ /* 0x000fe400000000ea */
        /* <DEDUP_REMOVED lines=9> */
.L_x_7780:
        /* <DEDUP_REMOVED lines=48> */
.L_x_7779:
        /* <DEDUP_REMOVED lines=23> */
[----:B------:R-:W-:Y:S01]  /*6770*/  @P2 F2FP.F16.F32.PACK_AB R172, RZ, R166 ;  /* 0x000000a6ffac223e */ /* 0x000fe200000000ff */
[----:B------:R-:W-:Y:S01]  /*6780*/  FFMA.FTZ R177, R18, R169, R170 ;  /* 0x000000a912b17223 */ /* 0x000fe200000100aa */
[----:B------:R-:W-:Y:S01]  /*6790*/  @P2 FFMA.FTZ R144, R173, R165, R144 ;  /* 0x000000a5ad902223 */ /* 0x000fe20000010090 */
[----:B------:R-:W-:Y:S01]  /*67a0*/  @P2 FMUL.FTZ R166, R41, R164 ;  /* 0x000000a429a62220 */ /* 0x000fe20000410000 */
[----:B------:R-:W-:Y:S01]  /*67b0*/  @P2 PRMT R236, R172, 0x7610, R236 ;  /* 0x00007610acec2816 */ /* 0x000fe200000000ec */
[----:B------:R-:W-:Y:S01]  /*67c0*/  FADD.FTZ R177, R14, -R177 ;  /* 0x800000b10eb17221 */ /* 0x000fe20000010000 */
[----:B------:R-:W-:-:S02]  /*67d0*/  @P2 HADD2.F32 R165, -RZ, R243.H0_H0 ;  /* 0x200000f3ffa52230 */ /* 0x000fc40000004100 */
[----:B---3--:R-:W-:Y:S01]  /*67e0*/  @P2 FMUL.FTZ R167, R175, R176 ;  /* 0x000000b0afa72220 */ /* 0x008fe20000410000 */
[----:B------:R-:W-:Y:S02]  /*67f0*/  @P2 F2FP.F16.F32.PACK_AB R166, RZ, R166 ;  /* 0x000000a6ffa6223e */ /* 0x000fe400000000ff */
[----:B------:R-:W-:Y:S01]  /*6800*/  F2FP.F16.F32.PACK_AB R174, RZ, R174 ;  /* 0x000000aeffae723e */ /* 0x000fe200000000ff */
[----:B------:R-:W-:Y:S01]  /*6810*/  @P2 FMUL.FTZ R172, R42, R167 ;  /* 0x000000a72aac2220 */ /* 0x000fe20000410000 */
[----:B------:R-:W-:Y:S01]  /*6820*/  @P2 PRMT R226, R166, 0x7610, R226 ;  /* 0x00007610a6e22816 */ /* 0x000fe200000000e2 */
[----:B------:R-:W-:Y:S01]  /*6830*/  FMUL.FTZ R166, R240, R177 ;  /* 0x000000b1f0a67220 */ /* 0x000fe20000410000 */
[----:B------:R-:W-:Y:S01]  /*6840*/  F2FP.F16.F32.PACK_AB R175, RZ, R175 ;  /* 0x000000afffaf723e */ /* 0x000fe200000000ff */
[----:B------:R-:W-:Y:S01]  /*6850*/  @P2 FFMA.FTZ R146, R165, R167, R146 ;  /* 0x000000a7a5922223 */ /* 0x000fe20000010092 */
[----:B------:R-:W-:Y:S02]  /*6860*/  @P2 F2FP.F16.F32.PACK_AB R172, RZ, R172 ;  /* 0x000000acffac223e */ /* 0x000fe400000000ff */
[----:B------:R-:W-:-:S02]  /*6870*/  FSEL R166, R166, RZ, P1 ;  /* 0x000000ffa6a67208 */ /* 0x000fc40000800000 */
[----:B------:R-:W-:Y:S01]  /*6880*/  @P2 PRMT R228, R172, 0x7610, R228 ;  /* 0x00007610ace42816 */ /* 0x000fe200000000e4 */
[----:B------:R-:W-:Y:S01]  /*6890*/  @P2 HADD2.F32 R172, -RZ, R242.H1_H1 ;  /* 0x300000f2ffac2230 */ /* 0x000fe20000004100 */
[----:B------:R-:W-:Y:S02]  /*68a0*/  F2FP.F16.F32.PACK_AB R237, RZ, R166 ;  /* 0x000000a6ffed723e */ /* 0x000fe400000000ff */
[----:B------:R-:W-:Y:S02]  /*68b0*/  PRMT R232, R174, 0x7610, R232 ;  /* 0x00007610aee87816 */ /* 0x000fe400000000e8 */
        /* <DEDUP_REMOVED lines=10> */
.L_x_7782:
        /* <DEDUP_REMOVED lines=12> */
.L_x_7783:
        /* <DEDUP_REMOVED lines=12> */
.L_x_7784:
        /* <DEDUP_REMOVED lines=12> */
.L_x_7785:
        /* <DEDUP_REMOVED lines=12> */
.L_x_7781:
        /* <DEDUP_REMOVED lines=11> */
.L_x_7786:
        /* <DEDUP_REMOVED lines=9> */
.L_x_7787:
        /* <DEDUP_REMOVED lines=8> */
.L_x_7788:
[----:B------:R-:W-:Y:S05]  /*6e20*/  @!P0 BRA `(.L_x_7789) ;  /* 0x0000000400988947 */ /* 0x000fea0003800000 */
[----:B------:R-:W-:Y:S05]  /*6e30*/  BRA.U !UP0, `(.L_x_7790) ;  /* 0x0000000108d47547 */ /* 0x000fea000b800000 */
[----:B------:R-:W-:Y:S01]  /*6e40*/  ISETP.GT.AND P1, PT, R239, RZ, PT ;  /* 0x000000ffef00720c */ /* 0x000fe20003f24270 */
[----:B------:R-:W5:Y:S01]  /*6e50*/  @P2 LDC R172, c[0x0][0x40c] ;  /* 0x00010300ffac2b82 */ /* 0x000f620000000800 */
[--C-:B-1234-:R-:W-:Y:S01]  /*6e60*/  SHF.R.U64 R167, R198, 0x10, R199.reuse ;  /* 0x00000010c6a77819 */ /* 0x11efe200000012c7 */
[----:B------:R-:W-:Y:S01]  /*6e70*/  HADD2.F32 R171, -RZ, R198.H0_H0 ;  /* 0x200000c6ffab7230 */ /* 0x000fe20000004100 */
[----:B------:R-:W-:Y:S01]  /*6e80*/  SHF.R.U32.HI R165, RZ, 0x10, R199 ;  /* 0x00000010ffa57819 */ /* 0x000fe200000116c7 */
[----:B------:R-:W-:Y:S02]  /*6e90*/  HADD2.F32 R177, -RZ, R199.H0_H0 ;  /* 0x200000c7ffb17230 */ /* 0x000fe40000004100 */
[----:B------:R-:W-:Y:S02]  /*6ea0*/  HADD2.F32 R167, -RZ, R167.H0_H0 ;  /* 0x200000a7ffa77230 */ /* 0x000fe40000004100 */
[----:B------:R-:W1:Y:S01]  /*6eb0*/  @P2 LDC R174, c[0x0][0x40c] ;  /* 0x00010300ffae2b82 */ /* 0x000e620000000800 */
[----:B------:R-:W-:-:S03]  /*6ec0*/  HADD2.F32 R165, -RZ, R165.H0_H0 ;  /* 0x200000a5ffa57230 */ /* 0x000fc60000004100 */
[-CC-:B------:R-:W-:Y:S01]  /*6ed0*/  @P1 FFMA.FTZ R164, R215, R169.reuse, R170.reuse ;  /* 0x000000a9d7a41223 */ /* 0x180fe200000100aa */
[-CC-:B------:R-:W-:Y:S01]  /*6ee0*/  @P1 FFMA.FTZ R166, R12, R169.reuse, R170.reuse ;  /* 0x000000a90ca61223 */ /* 0x180fe200000100aa */
[----:B------:R-:W-:Y:S02]  /*6ef0*/  @P1 FFMA.FTZ R175, R10, R169, R170 ;  /* 0x000000a90aaf1223 */ /* 0x000fe400000100aa */
[----:B------:R-:W2:Y:S01]  /*6f00*/  @P2 LDC R176, c[0x0][0x40c] ;  /* 0x00010300ffb02b82 */ /* 0x000ea20000000800 */
[----:B------:R-:W-:Y:S01]  /*6f10*/  @P1 FADD.FTZ R164, R13, -R164 ;  /* 0x800000a40da41221 */ /* 0x000fe20000010000 */
[----:B------:R-:W-:-:S03]  /*6f20*/  @P1 FADD.FTZ R166, R11, -R166 ;  /* 0x800000a60ba61221 */ /* 0x000fc60000010000 */
[C---:B------:R-:W-:Y:S01]  /*6f30*/  @P1 FFMA.FTZ R171, R240.reuse, R164, R171 ;  /* 0x000000a4f0ab1223 */ /* 0x040fe200000100ab */
[----:B------:R-:W-:Y:S01]  /*6f40*/  @P1 FFMA.FTZ R164, R213, R169, R170 ;  /* 0x000000a9d5a41223 */ /* 0x000fe200000100aa */
[----:B------:R-:W-:Y:S01]  /*6f50*/  @P1 FFMA.FTZ R167, R240, R166, R167 ;  /* 0x000000a6f0a71223 */ /* 0x000fe200000100a7 */
[----:B------:R-:W-:Y:S01]  /*6f60*/  @P1 FADD.FTZ R166, R8, -R175 ;  /* 0x800000af08a61221 */ /* 0x000fe20000010000 */
[----:B-----5:R-:W-:Y:S01]  /*6f70*/  @P2 FMUL.FTZ R175, R171, R172 ;  /* 0x000000acabaf2220 */ /* 0x020fe20000410000 */
[----:B------:R-:W-:Y:S01]  /*6f80*/  @P1 FADD.FTZ R164, R9, -R164 ;  /* 0x800000a409a41221 */ /* 0x000fe20000010000 */
[----:B------:R-:W-:Y:S01]  /*6f90*/  F2FP.F16.F32.PACK_AB R230, RZ, R171 ;  /* 0x000000abffe6723e */ /* 0x000fe200000000ff */
[C---:B------:R-:W-:Y:S01]  /*6fa0*/  @P1 FFMA.FTZ R165, R240.reuse, R166, R165 ;  /* 0x000000a6f0a51223 */ /* 0x040fe200000100a5 */
[----:B------:R-:W-:Y:S01]  /*6fb0*/  F2FP.F16.F32.PACK_AB R232, RZ, R167 ;  /* 0x000000a7ffe8723e */ /* 0x000fe200000000ff */
[----:B------:R-:W-:Y:S01]  /*6fc0*/  @P1 FFMA.FTZ R177, R240, R164, R177 ;  /* 0x000000a4f0b11223 */ /* 0x000fe200000100b1 */
[----:B------:R-:W-:Y:S01]  /*6fd0*/  @P2 FMUL.FTZ R164, R44, R175 ;  /* 0x000000af2ca42220 */ /* 0x000fe20000410000 */
[----:B-1----:R-:W-:Y:S01]  /*6fe0*/  @P2 FMUL.FTZ R166, R167, R174 ;  /* 0x000000aea7a62220 */ /* 0x002fe20000410000 */
[--C-:B------:R-:W-:Y:S01]  /*6ff0*/  @P2 HADD2.F32 R171, -RZ, R242.reuse.H0_H0 ;  /* 0x200000f2ffab2230 */ /* 0x100fe20000004100 */
[----:B------:R-:W-:Y:S01]  /*7000*/  F2FP.F16.F32.PACK_AB R237, RZ, R165 ;  /* 0x000000a5ffed723e */ /* 0x000fe200000000ff */
[----:B------:R-:W-:Y:S01]  /*7010*/  @P2 HADD2.F32 R167, -RZ, R243.H0_H0 ;  /* 0x200000f3ffa72230 */ /* 0x000fe20000004100 */
[----:B------:R-:W-:Y:S01]  /*7020*/  @P2 F2FP.F16.F32.PACK_AB R164, RZ, R164 ;  /* 0x000000a4ffa4223e */ /* 0x000fe200000000ff */
[----:B------:R-:W-:Y:S01]  /*7030*/  @P2 FMUL.FTZ R172, R45, R166 ;  /* 0x000000a62dac2220 */ /* 0x000fe20000410000 */
[----:B------:R-:W-:Y:S01]  /*7040*/  @P2 FFMA.FTZ R140, R171, R175, R140 ;  /* 0x000000afab8c2223 */ /* 0x000fe2000001008c */
        /* <DEDUP_REMOVED lines=20> */
.L_x_7790:
[----:B------:R-:W-:Y:S01]  /*7190*/  ISETP.GT.AND P1, PT, R239, RZ, PT ;  /* 0x000000ffef00720c */ /* 0x000fe20003f24270 */
[----:B-1234-:R-:W1:Y:S01]  /*71a0*/  @P2 LDC R166, c[0x0][0x40c] ;  /* 0x00010300ffa62b82 */ /* 0x01ee620000000800 */
[----:B------:R-:W-:Y:S01]  /*71b0*/  HADD2.F32 R165, -RZ, R198.H0_H0 ;  /* 0x200000c6ffa57230 */ /* 0x000fe20000004100 */
[----:B------:R-:W-:Y:S01]  /*71c0*/  SHF.R.U64 R167, R198, 0x10, R199 ;  /* 0x00000010c6a77819 */ /* 0x000fe200000012c7 */
[----:B------:R-:W-:Y:S02]  /*71d0*/  HADD2.F32 R171, -RZ, R199.H0_H0 ;  /* 0x200000c7ffab7230 */ /* 0x000fe40000004100 */
[----:B------:R-:W-:Y:S02]  /*71e0*/  @P2 HADD2.F32 R175, -RZ, R242.H0_H0 ;  /* 0x200000f2ffaf2230 */ /* 0x000fe40000004100 */
[----:B------:R-:W-:Y:S01]  /*71f0*/  HADD2.F32 R167, -RZ, R167.H0_H0 ;  /* 0x200000a7ffa77230 */ /* 0x000fe20000004100 */
[----:B------:R-:W2:Y:S04]  /*7200*/  @P2 LDC R174, c[0x0][0x40c] ;  /* 0x00010300ffae2b82 */ /* 0x000ea80000000800 */
        /* <DEDUP_REMOVED lines=40> */
.L_x_7789:
[----:B------:R-:W-:Y:S05]  /*7490*/  BRA.U !UP0, `(.L_x_7792) ;  /* 0x0000000108d47547 */ /* 0x000fea000b800000 */
[----:B-1234-:R-:W1:Y:S01]  /*74a0*/  @P2 LDC R167, c[0x0][0x40c] ;  /* 0x00010300ffa72b82 */ /* 0x01ee620000000800 */
[-CC-:B------:R-:W-:Y:S01]  /*74b0*/  FFMA.FTZ R164, R215, R169.reuse, R170.reuse ;  /* 0x000000a9d7a47223 */ /* 0x180fe200000100aa */
[-CC-:B------:R-:W-:Y:S01]  /*74c0*/  FFMA.FTZ R166, R12, R169.reuse, R170.reuse ;  /* 0x000000a90ca67223 */ /* 0x180fe200000100aa */
[----:B------:R-:W-:Y:S01]  /*74d0*/  ISETP.GT.AND P1, PT, R239, RZ, PT ;  /* 0x000000ffef00720c */ /* 0x000fe20003f24270 */
[-C--:B------:R-:W-:Y:S01]  /*74e0*/  FFMA.FTZ R174, R213, R169.reuse, R170 ;  /* 0x000000a9d5ae7223 */ /* 0x080fe200000100aa */
[----:B------:R-:W-:Y:S01]  /*74f0*/  FADD.FTZ R165, R13, -R164 ;  /* 0x800000a40da57221 */ /* 0x000fe20000010000 */
[----:B------:R-:W-:Y:S02]  /*7500*/  FFMA.FTZ R177, R10, R169, R170 ;  /* 0x000000a90ab17223 */ /* 0x000fe400000100aa */
[----:B------:R-:W2:Y:S01]  /*7510*/  @P2 LDC R171, c[0x0][0x40c] ;  /* 0x00010300ffab2b82 */ /* 0x000ea20000000800 */
[----:B------:R-:W-:Y:S01]  /*7520*/  FMUL.FTZ R164, R240, R165 ;  /* 0x000000a5f0a47220 */ /* 0x000fe20000410000 */
[----:B------:R-:W-:Y:S01]  /*7530*/  FADD.FTZ R165, R11, -R166 ;  /* 0x800000a60ba57221 */ /* 0x000fe20000010000 */
[----:B------:R-:W-:Y:S01]  /*7540*/  FADD.FTZ R175, R9, -R174 ;  /* 0x800000ae09af7221 */ /* 0x000fe20000010000 */
[----:B------:R-:W-:-:S02]  /*7550*/  FADD.FTZ R177, R8, -R177 ;  /* 0x800000b108b17221 */ /* 0x000fc40000010000 */
        /* <DEDUP_REMOVED lines=8> */
[----:B------:R-:W-:Y:S01]  /*75e0*/  FSEL R175, R167, RZ, P1 ;  /* 0x000000ffa7af7208 */ /* 0x000fe20000800000 */
[----:B--2---:R-:W-:Y:S02]  /*75f0*/  @P2 FMUL.FTZ R164, R174, R171 ;  /* 0x000000abaea42220 */ /* 0x004fe40000410000 */
[----:B------:R-:W-:Y:S02]  /*7600*/  @P2 F2FP.F16.F32.PACK_AB R171, RZ, R166 ;  /* 0x000000a6ffab223e */ /* 0x000fe400000000ff */
[----:B------:R-:W-:Y:S01]  /*7610*/  PRMT R230, R172, 0x7610, R230 ;  /* 0x00007610ace67816 */ /* 0x000fe200000000e6 */
[----:B------:R-:W-:Y:S01]  /*7620*/  @P2 FMUL.FTZ R166, R45, R164 ;  /* 0x000000a42da62220 */ /* 0x000fe20000410000 */
[----:B------:R-:W-:Y:S01]  /*7630*/  @P2 PRMT R236, R171, 0x7610, R236 ;  /* 0x00007610abec2816 */ /* 0x000fe200000000ec */
[----:B------:R-:W-:Y:S01]  /*7640*/  @P2 HADD2.F32 R172, -RZ, R242.H1_H1 ;  /* 0x300000f2ffac2230 */ /* 0x000fe20000004100 */
[----:B------:R-:W-:Y:S01]  /*7650*/  F2FP.F16.F32.PACK_AB R174, RZ, R174 ;  /* 0x000000aeffae723e */ /* 0x000fe200000000ff */
[----:B---3--:R-:W-:Y:S01]  /*7660*/  @P2 FMUL.FTZ R167, R175, R176 ;  /* 0x000000b0afa72220 */ /* 0x008fe20000410000 */
[----:B------:R-:W-:-:S02]  /*7670*/  @P2 F2FP.F16.F32.PACK_AB R166, RZ, R166 ;  /* 0x000000a6ffa6223e */ /* 0x000fc400000000ff */
[----:B------:R-:W-:Y:S01]  /*7680*/  F2FP.F16.F32.PACK_AB R175, RZ, R175 ;  /* 0x000000afffaf723e */ /* 0x000fe200000000ff */
[----:B------:R-:W-:Y:S01]  /*7690*/  @P2 FMUL.FTZ R171, R46, R167 ;  /* 0x000000a72eab2220 */ /* 0x000fe20000410000 */
[----:B------:R-:W-:Y:S01]  /*76a0*/  @P2 PRMT R226, R166, 0x7610, R226 ;  /* 0x00007610a6e22816 */ /* 0x000fe200000000e2 */
[----:B------:R-:W-:Y:S01]  /*76b0*/  FMUL.FTZ R166, R240, R177 ;  /* 0x000000b1f0a67220 */ /* 0x000fe20000410000 */
[----:B------:R-:W-:Y:S01]  /*76c0*/  PRMT R232, R174, 0x7610, R232 ;  /* 0x00007610aee87816 */ /* 0x000fe200000000e8 */
[----:B------:R-:W-:Y:S01]  /*76d0*/  @P2 FFMA.FTZ R141, R172, R164, R141 ;  /* 0x000000a4ac8d2223 */ /* 0x000fe2000001008d */
[----:B------:R-:W-:Y:S02]  /*76e0*/  @P2 F2FP.F16.F32.PACK_AB R171, RZ, R171 ;  /* 0x000000abffab223e */ /* 0x000fe400000000ff */
[----:B------:R-:W-:Y:S02]  /*76f0*/  FSEL R166, R166, RZ, P1 ;  /* 0x000000ffa6a67208 */ /* 0x000fe40000800000 */
[----:B------:R-:W-:Y:S01]  /*7700*/  @P2 PRMT R228, R171, 0x7610, R228 ;  /* 0x00007610abe42816 */ /* 0x000fe200000000e4 */
[----:B------:R-:W-:Y:S01]  /*7710*/  @P2 HADD2.F32 R171, -RZ, R242.H0_H0 ;  /* 0x200000f2ffab2230 */ /* 0x000fe20000004100 */
[----:B------:R-:W-:-:S02]  /*7720*/  F2FP.F16.F32.PACK_AB R237, RZ, R166 ;  /* 0x000000a6ffed723e */ /* 0x000fc400000000ff */
[----:B------:R-:W-:Y:S02]  /*7730*/  PRMT R234, R175, 0x7610, R234 ;  /* 0x00007610afea7816 */ /* 0x000fe400000000ea */
[----:B------:R-:W-:Y:S01]  /*7740*/  @P2 FFMA.FTZ R140, R171, R165, R140 ;  /* 0x000000a5ab8c2223 */ /* 0x000fe2000001008c */
[----:B------:R-:W-:-:S05]  /*7750*/  @P2 HADD2.F32 R165, -RZ, R243.H0_H0 ;  /* 0x200000f3ffa52230 */ /* 0x000fca0000004100 */
        /* <DEDUP_REMOVED lines=9> */
.L_x_7792:
        /* <DEDUP_REMOVED lines=12> */
.L_x_7793:
        /* <DEDUP_REMOVED lines=12> */
.L_x_7794:
        /* <DEDUP_REMOVED lines=12> */
.L_x_7795:
        /* <DEDUP_REMOVED lines=12> */
.L_x_7791:
[----:B------:R-:W-:Y:S01]  /*7af0*/  IADD3 R241, PT, PT, R241, 0x600, RZ ;  /* 0x00000600f1f17810 */ /* 0x000fe20007ffe0ff */
[----:B------:R-:W-:Y:S06]  /*7b00*/  BRA.U !UP0, `(.L_x_7796) ;  /* 0x0000000108247547 */ /* 0x000fec000b800000 */
        /* <DEDUP_REMOVED lines=9> */
.L_x_7796:
        /* <DEDUP_REMOVED lines=9> */
.L_x_7797:
        /* <DEDUP_REMOVED lines=8> */
.L_x_7798:
[----:B------:R-:W-:Y:S05]  /*7cb0*/  @!P0 BRA `(.L_x_7799) ;  /* 0x00000004009c8947 */ /* 0x000fea0003800000 */
[----:B------:R-:W-:Y:S05]  /*7cc0*/  BRA.U !UP0, `(.L_x_7800) ;  /* 0x0000000108d87547 */ /* 0x000fea000b800000 */
[----:B------:R-:W-:Y:S01]  /*7cd0*/  ISETP.GT.AND P0, PT, R239, RZ, PT ;  /* 0x000000ffef00720c */ /* 0x000fe20003f04270 */
[----:B-1234-:R-:W1:Y:S01]  /*7ce0*/  @P2 LDC R166, c[0x0][0x40c] ;  /* 0x00010300ffa62b82 */ /* 0x01ee620000000800 */
[----:B------:R-:W-:Y:S01]  /*7cf0*/  HADD2.F32 R171, -RZ, R196.H0_H0 ;  /* 0x200000c4ffab7230 */ /* 0x000fe20000004100 */
[----:B------:R-:W-:Y:S01]  /*7d00*/  SHF.R.U64 R173, R196, 0x10, R197 ;  /* 0x00000010c4ad7819 */ /* 0x000fe200000012c5 */
[----:B------:R-:W-:-:S04]  /*7d10*/  HADD2.F32 R167, -RZ, R197.H0_H0 ;  /* 0x200000c5ffa77230 */ /* 0x000fc80000004100 */
[----:B------:R-:W-:Y:S01]  /*7d20*/  HADD2.F32 R173, -RZ, R173.H0_H0 ;  /* 0x200000adffad7230 */ /* 0x000fe20000004100 */
        /* <DEDUP_REMOVED lines=8> */
[C---:B------:R-:W-:Y:S01]  /*7db0*/  @P0 FFMA.FTZ R171, R240.reuse, R164, R171 ;  /* 0x000000a4f0ab0223 */ /* 0x040fe200000100ab */
[----:B------:R-:W-:Y:S01]  /*7dc0*/  @P0 FFMA.FTZ R173, R240, R175, R173 ;  /* 0x000000aff0ad0223 */ /* 0x000fe200000100ad */
[----:B------:R-:W-:Y:S02]  /*7dd0*/  SHF.R.U32.HI R175, RZ, 0x10, R197 ;  /* 0x00000010ffaf7819 */ /* 0x000fe400000116c5 */
[----:B-1----:R-:W-:Y:S01]  /*7de0*/  @P2 FMUL.FTZ R165, R171, R166 ;  /* 0x000000a6aba52220 */ /* 0x002fe20000410000 */
[----:B------:R-:W-:Y:S01]  /*7df0*/  @P0 FADD.FTZ R166, R2, -R177 ;  /* 0x800000b102a60221 */ /* 0x000fe20000010000 */
[----:B------:R-:W-:Y:S01]  /*7e00*/  F2FP.F16.F32.PACK_AB R171, RZ, R171 ;  /* 0x000000abffab723e */ /* 0x000fe200000000ff */
[----:B------:R-:W-:Y:S02]  /*7e10*/  HADD2.F32 R175, -RZ, R175.H0_H0 ;  /* 0x200000afffaf7230 */ /* 0x000fe40000004100 */
[----:B------:R-:W-:Y:S01]  /*7e20*/  @P2 FMUL.FTZ R164, R48, R165 ;  /* 0x000000a530a42220 */ /* 0x000fe20000410000 */
[----:B------:R-:W-:Y:S01]  /*7e30*/  @P0 FFMA.FTZ R167, R240, R166, R167 ;  /* 0x000000a6f0a70223 */ /* 0x000fe200000100a7 */
[----:B------:R-:W-:Y:S01]  /*7e40*/  PRMT R230, R171, 0x7610, R230 ;  /* 0x00007610abe67816 */ /* 0x000fe200000000e6 */
[----:B------:R-:W-:-:S02]  /*7e50*/  @P2 HADD2.F32 R171, -RZ, R243.H0_H0 ;  /* 0x200000f3ffab2230 */ /* 0x000fc40000004100 */
[----:B------:R-:W-:Y:S01]  /*7e60*/  @P2 F2FP.F16.F32.PACK_AB R176, RZ, R164 ;  /* 0x000000a4ffb0223e */ /* 0x000fe200000000ff */
[----:B--2---:R-:W-:Y:S01]  /*7e70*/  @P2 FMUL.FTZ R164, R173, R172 ;  /* 0x000000acada42220 */ /* 0x004fe20000410000 */
[----:B------:R-:W-:Y:S01]  /*7e80*/  @P0 FADD.FTZ R172, R5, -R170 ;  /* 0x800000aa05ac0221 */ /* 0x000fe20000010000 */
[----:B------:R-:W-:Y:S02]  /*7e90*/  F2FP.F16.F32.PACK_AB R234, RZ, R167 ;  /* 0x000000a7ffea723e */ /* 0x000fe400000000ff */
[----:B------:R-:W-:Y:S01]  /*7ea0*/  @P2 FMUL.FTZ R166, R49, R164 ;  /* 0x000000a431a62220 */ /* 0x000fe20000410000 */
[----:B---3--:R-:W-:Y:S01]  /*7eb0*/  @P2 FMUL.FTZ R169, R167, R174 ;  /* 0x000000aea7a92220 */ /* 0x008fe20000410000 */
[----:B------:R-:W-:Y:S01]  /*7ec0*/  @P0 FFMA.FTZ R175, R240, R172, R175 ;  /* 0x000000acf0af0223 */ /* 0x000fe200000100af */
[--C-:B------:R-:W-:Y:S01]  /*7ed0*/  @P2 HADD2.F32 R167, -RZ, R242.reuse.H0_H0 ;  /* 0x200000f2ffa72230 */ /* 0x100fe20000004100 */
[----:B------:R-:W-:Y:S01]  /*7ee0*/  F2FP.F16.F32.PACK_AB R173, RZ, R173 ;  /* 0x000000adffad723e */ /* 0x000fe200000000ff */
[-C--:B------:R-:W-:Y:S01]  /*7ef0*/  @P2 FMUL.FTZ R170, R50, R169.reuse ;  /* 0x000000a932aa2220 */ /* 0x080fe20000410000 */
[----:B------:R-:W-:Y:S01]  /*7f00*/  @P2 F2FP.F16.F32.PACK_AB R166, RZ, R166 ;  /* 0x000000a6ffa6223e */ /* 0x000fe200000000ff */
[----:B------:R-:W-:Y:S01]  /*7f10*/  @P2 FFMA.FTZ R138, R171, R169, R138 ;  /* 0x000000a9ab8a2223 */ /* 0x000fe2000001008a */
[----:B------:R-:W-:Y:S01]  /*7f20*/  @P2 PRMT R236, R176, 0x7610, R236 ;  /* 0x00007610b0ec2816 */ /* 0x000fe200000000ec */
[----:B------:R-:W-:Y:S01]  /*7f30*/  @P2 FFMA.FTZ R136, R167, R165, R136 ;  /* 0x000000a5a7882223 */ /* 0x000fe20000010088 */
[----:B------:R-:W-:Y:S01]  /*7f40*/  @P2 PRMT R226, R166, 0x7610, R226 ;  /* 0x00007610a6e22816 */ /* 0x000fe200000000e2 */
[----:B------:R-:W-:Y:S01]  /*7f50*/  @P2 HADD2.F32 R166, -RZ, R242.H1_H1 ;  /* 0x300000f2ffa62230 */ /* 0x000fe20000004100 */
[----:B------:R-:W-:-:S02]  /*7f60*/  @P2 F2FP.F16.F32.PACK_AB R170, RZ, R170 ;  /* 0x000000aaffaa223e */ /* 0x000fc400000000ff */
[----:B------:R-:W-:Y:S02]  /*7f70*/  PRMT R232, R173, 0x7610, R232 ;  /* 0x00007610ade87816 */ /* 0x000fe400000000e8 */
        /* <DEDUP_REMOVED lines=11> */
.L_x_7800:
[----:B------:R-:W-:Y:S01]  /*8030*/  ISETP.GT.AND P0, PT, R239, RZ, PT ;  /* 0x000000ffef00720c */ /* 0x000fe20003f04270 */
[----:B-1234-:R-:W1:Y:S01]  /*8040*/  @P2 LDC R166, c[0x0][0x40c] ;  /* 0x00010300ffa62b82 */ /* 0x01ee620000000800 */
[----:B------:R-:W-:Y:S01]  /*8050*/  SHF.R.U64 R167, R196, 0x10, R197 ;  /* 0x00000010c4a77819 */ /* 0x000fe200000012c5 */
[----:B------:R-:W-:-:S04]  /*8060*/  HADD2.F32 R165, -RZ, R196.H0_H0 ;  /* 0x200000c4ffa57230 */ /* 0x000fc80000004100 */
[----:B------:R-:W-:Y:S02]  /*8070*/  HADD2.F32 R167, -RZ, R167.H0_H0 ;  /* 0x200000a7ffa77230 */ /* 0x000fe40000004100 */
[----:B------:R-:W2:Y:S04]  /*8080*/  @P2 LDC R172, c[0x0][0x40c] ;  /* 0x00010300ffac2b82 */ /* 0x000ea80000000800 */
[-CC-:B------:R-:W-:Y:S01]  /*8090*/  @P0 FFMA.FTZ R164, R195, R169.reuse, R170.reuse ;  /* 0x000000a9c3a40223 */ /* 0x180fe200000100aa */
[-CC-:B------:R-:W-:Y:S01]  /*80a0*/  @P0 FFMA.FTZ R171, R6, R169.reuse, R170.reuse ;  /* 0x000000a906ab0223 */ /* 0x180fe200000100aa */
[----:B------:R-:W-:Y:S02]  /*80b0*/  @P0 FFMA.FTZ R173, R193, R169, R170 ;  /* 0x000000a9c1ad0223 */ /* 0x000fe400000100aa */
[----:B------:R-:W3:Y:S01]  /*80c0*/  @P2 LDC R174, c[0x0][0x40c] ;  /* 0x00010300ffae2b82 */ /* 0x000ee20000000800 */
[----:B------:R-:W-:Y:S01]  /*80d0*/  @P0 FADD.FTZ R164, R7, -R164 ;  /* 0x800000a407a40221 */ /* 0x000fe20000010000 */
[----:B------:R-:W-:-:S03]  /*80e0*/  @P0 FADD.FTZ R171, R4, -R171 ;  /* 0x800000ab04ab0221 */ /* 0x000fc60000010000 */
[C---:B------:R-:W-:Y:S01]  /*80f0*/  @P0 FFMA.FTZ R165, R240.reuse, R164, R165 ;  /* 0x000000a4f0a50223 */ /* 0x040fe200000100a5 */
[----:B------:R-:W-:Y:S01]  /*8100*/  @P0 FFMA.FTZ R167, R240, R171, R167 ;  /* 0x000000abf0a70223 */ /* 0x000fe200000100a7 */
[----:B------:R-:W-:Y:S02]  /*8110*/  HADD2.F32 R171, -RZ, R197.H0_H0 ;  /* 0x200000c5ffab7230 */ /* 0x000fe40000004100 */
[----:B------:R-:W-:Y:S01]  /*8120*/  @P0 FADD.FTZ R164, R2, -R173 ;  /* 0x800000ad02a40221 */ /* 0x000fe20000010000 */
[----:B-1----:R-:W-:Y:S01]  /*8130*/  @P2 FMUL.FTZ R165, R165, R166 ;  /* 0x000000a6a5a52220 */ /* 0x002fe20000410000 */
[----:B------:R-:W-:Y:S02]  /*8140*/  @P2 HADD2.F32 R173, -RZ, R243.H0_H0 ;  /* 0x200000f3ffad2230 */ /* 0x000fe40000004100 */
[----:B------:R-:W-:Y:S01]  /*8150*/  @P0 FFMA.FTZ R171, R240, R164, R171 ;  /* 0x000000a4f0ab0223 */ /* 0x000fe200000100ab */
[----:B------:R-:W-:Y:S01]  /*8160*/  @P2 FMUL.FTZ R164, R48, R165 ;  /* 0x000000a530a42220 */ /* 0x000fe20000410000 */
[----:B--2---:R-:W-:-:S04]  /*8170*/  @P2 FMUL.FTZ R166, R167, R172 ;  /* 0x000000aca7a62220 */ /* 0x004fc80000410000 */
[----:B------:R-:W-:Y:S01]  /*8180*/  @P2 F2FP.F16.F32.PACK_AB R164, RZ, R164 ;  /* 0x000000a4ffa4223e */ /* 0x000fe200000000ff */
[----:B------:R-:W-:-:S03]  /*8190*/  @P2 FMUL.FTZ R167, R49, R166 ;  /* 0x000000a631a72220 */ /* 0x000fc60000410000 */
[----:B------:R-:W-:Y:S01]  /*81a0*/  @P2 PRMT R236, R164, 0x7610, R236 ;  /* 0x00007610a4ec2816 */ /* 0x000fe200000000ec */
[----:B------:R-:W-:Y:S02]  /*81b0*/  @P2 HADD2.F32 R164, -RZ, R242.H1_H1 ;  /* 0x300000f2ffa42230 */ /* 0x000fe40000004100 */
[----:B---3--:R-:W-:Y:S01]  /*81c0*/  @P2 FMUL.FTZ R171, R171, R174 ;  /* 0x000000aeabab2220 */ /* 0x008fe20000410000 */
[----:B------:R-:W-:-:S03]  /*81d0*/  @P2 F2FP.F16.F32.PACK_AB R167, RZ, R167 ;  /* 0x000000a7ffa7223e */ /* 0x000fc600000000ff */
[-C--:B------:R-:W-:Y:S01]  /*81e0*/  @P2 FMUL.FTZ R172, R50, R171.reuse ;  /* 0x000000ab32ac2220 */ /* 0x080fe20000410000 */
[----:B------:R-:W-:Y:S01]  /*81f0*/  @P2 PRMT R226, R167, 0x7610, R226 ;  /* 0x00007610a7e22816 */ /* 0x000fe200000000e2 */
[----:B------:R-:W-:Y:S02]  /*8200*/  @P2 HADD2.F32 R167, -RZ, R242.H0_H0 ;  /* 0x200000f2ffa72230 */ /* 0x000fe40000004100 */
[----:B------:R-:W-:Y:S01]  /*8210*/  @P2 FFMA.FTZ R137, R164, R166, R137 ;  /* 0x000000a6a4892223 */ /* 0x000fe20000010089 */
[----:B------:R-:W-:Y:S01]  /*8220*/  @P2 FFMA.FTZ R138, R173, R171, R138 ;  /* 0x000000abad8a2223 */ /* 0x000fe2000001008a */
[----:B------:R-:W-:Y:S01]  /*8230*/  @P2 F2FP.F16.F32.PACK_AB R172, RZ, R172 ;  /* 0x000000acffac223e */ /* 0x000fe200000000ff */
[----:B------:R-:W-:-:S03]  /*8240*/  @P2 FFMA.FTZ R136, R167, R165, R136 ;  /* 0x000000a5a7882223 */ /* 0x000fc60000010088 */
        /* <DEDUP_REMOVED lines=14> */
.L_x_7799:
        /* <DEDUP_REMOVED lines=19> */
[----:B------:R-:W-:-:S03]  /*8460*/  F2FP.F16.F32.PACK_AB R171, RZ, R171 ;  /* 0x000000abffab723e */ /* 0x000fc600000000ff */
[----:B------:R-:W-:Y:S01]  /*8470*/  @P2 FMUL.FTZ R166, R48, R165 ;  /* 0x000000a530a62220 */ /* 0x000fe20000410000 */
[----:B------:R-:W-:Y:S01]  /*8480*/  PRMT R230, R171, 0x7610, R230 ;  /* 0x00007610abe67816 */ /* 0x000fe200000000e6 */
[----:B------:R-:W-:Y:S02]  /*8490*/  @P2 HADD2.F32 R171, -RZ, R243.H0_H0 ;  /* 0x200000f3ffab2230 */ /* 0x000fe40000004100 */
[----:B--2---:R-:W-:Y:S01]  /*84a0*/  @P2 FMUL.FTZ R164, R172, R175 ;  /* 0x000000afaca42220 */ /* 0x004fe20000410000 */
[----:B------:R-:W-:Y:S01]  /*84b0*/  FADD.FTZ R175, R5, -R170 ;  /* 0x800000aa05af7221 */ /* 0x000fe20000010000 */
[----:B------:R-:W-:Y:S02]  /*84c0*/  F2FP.F16.F32.PACK_AB R172, RZ, R172 ;  /* 0x000000acffac723e */ /* 0x000fe400000000ff */
[----:B------:R-:W-:Y:S01]  /*84d0*/  @P2 FMUL.FTZ R167, R49, R164 ;  /* 0x000000a431a72220 */ /* 0x000fe20000410000 */
[----:B------:R-:W-:Y:S01]  /*84e0*/  FMUL.FTZ R240, R240, R175 ;  /* 0x000000aff0f07220 */ /* 0x000fe20000410000 */
[----:B------:R-:W-:Y:S01]  /*84f0*/  PRMT R232, R172, 0x7610, R232 ;  /* 0x00007610ace87816 */ /* 0x000fe200000000e8 */
[----:B---3--:R-:W-:Y:S01]  /*8500*/  @P2 FMUL.FTZ R169, R173, R174 ;  /* 0x000000aeada92220 */ /* 0x008fe20000410000 */
[----:B------:R-:W-:-:S02]  /*8510*/  @P2 F2FP.F16.F32.PACK_AB R174, RZ, R166 ;  /* 0x000000a6ffae223e */ /* 0x000fc400000000ff */
[----:B------:R-:W-:Y:S01]  /*8520*/  @P2 F2FP.F16.F32.PACK_AB R167, RZ, R167 ;  /* 0x000000a7ffa7223e */ /* 0x000fe200000000ff */
[-C--:B------:R-:W-:Y:S01]  /*8530*/  @P2 FMUL.FTZ R166, R50, R169.reuse ;  /* 0x000000a932a62220 */ /* 0x080fe20000410000 */
[----:B------:R-:W-:Y:S01]  /*8540*/  FSEL R240, R240, RZ, P0 ;  /* 0x000000fff0f07208 */ /* 0x000fe20000000000 */
[----:B------:R-:W-:Y:S01]  /*8550*/  @P2 FFMA.FTZ R138, R171, R169, R138 ;  /* 0x000000a9ab8a2223 */ /* 0x000fe2000001008a */
[----:B------:R-:W-:Y:S01]  /*8560*/  @P2 PRMT R226, R167, 0x7610, R226 ;  /* 0x00007610a7e22816 */ /* 0x000fe200000000e2 */
[--C-:B------:R-:W-:Y:S01]  /*8570*/  @P2 HADD2.F32 R167, -RZ, R242.reuse.H0_H0 ;  /* 0x200000f2ffa72230 */ /* 0x100fe20000004100 */
[----:B------:R-:W-:Y:S02]  /*8580*/  @P2 F2FP.F16.F32.PACK_AB R166, RZ, R166 ;  /* 0x000000a6ffa6223e */ /* 0x000fe400000000ff */
[----:B------:R-:W-:Y:S02]  /*8590*/  F2FP.F16.F32.PACK_AB R173, RZ, R173 ;  /* 0x000000adffad723e */ /* 0x000fe400000000ff */
[----:B------:R-:W-:Y:S01]  /*85a0*/  @P2 PRMT R228, R166, 0x7610, R228 ;  /* 0x00007610a6e42816 */ /* 0x000fe200000000e4 */
[----:B------:R-:W-:Y:S01]  /*85b0*/  @P2 HADD2.F32 R166, -RZ, R242.H1_H1 ;  /* 0x300000f2ffa62230 */ /* 0x000fe20000004100 */
[----:B------:R-:W-:Y:S01]  /*85c0*/  @P2 PRMT R236, R174, 0x7610, R236 ;  /* 0x00007610aeec2816 */ /* 0x000fe200000000ec */
[----:B------:R-:W-:Y:S01]  /*85d0*/  @P2 FFMA.FTZ R136, R167, R165, R136 ;  /* 0x000000a5a7882223 */ /* 0x000fe20000010088 */
[----:B------:R-:W-:-:S02]  /*85e0*/  F2FP.F16.F32.PACK_AB R237, RZ, R240 ;  /* 0x000000f0ffed723e */ /* 0x000fc400000000ff */
[----:B------:R-:W-:Y:S01]  /*85f0*/  PRMT R234, R173, 0x7610, R234 ;  /* 0x00007610adea7816 */ /* 0x000fe200000000ea */
        /* <DEDUP_REMOVED lines=9> */
.L_x_7802:
[----:B-1234-:R-:W1:Y:S01]  /*8690*/  @P2 LDC R167, c[0x0][0x40c] ;  /* 0x00010300ffa72b82 */ /* 0x01ee620000000800 */
[----:B------:R-:W-:Y:S01]  /*86a0*/  FFMA.FTZ R164, R0, R169, R170 ;  /* 0x000000a900a47223 */ /* 0x000fe200000100aa */
[----:B------:R-:W-:Y:S01]  /*86b0*/  ISETP.GT.AND P0, PT, R239, RZ, PT ;  /* 0x000000ffef00720c */ /* 0x000fe20003f04270 */
[----:B------:R-:W-:Y:S02]  /*86c0*/  @P2 HADD2.F32 R172, -RZ, R243.H1_H1 ;  /* 0x300000f3ffac2230 */ /* 0x000fe40000004100 */
[----:B------:R-:W-:-:S04]  /*86d0*/  FADD.FTZ R165, R5, -R164 ;  /* 0x800000a405a57221 */ /* 0x000fc80000010000 */
[----:B------:R-:W-:-:S05]  /*86e0*/  FMUL.FTZ R165, R240, R165 ;  /* 0x000000a5f0a57220 */ /* 0x000fca0000410000 */
[----:B------:R-:W-:-:S05]  /*86f0*/  FSEL R166, R165, RZ, P0 ;  /* 0x000000ffa5a67208 */ /* 0x000fca0000000000 */
[----:B-1----:R-:W-:-:S04]  /*8700*/  @P2 FMUL.FTZ R166, R166, R167 ;  /* 0x000000a7a6a62220 */ /* 0x002fc80000410000 */
        /* <DEDUP_REMOVED lines=14> */
.L_x_7803:
        /* <DEDUP_REMOVED lines=12> */
.L_x_7804:
        /* <DEDUP_REMOVED lines=12> */
.L_x_7805:
[----:B------:R-:W-:Y:S01]  /*8970*/  @P2 FFMA.FTZ R139, R172, R166, R139 ;  /* 0x000000a6ac8b2223 */ /* 0x000fe2000001008b */
[----:B------:R-:W-:-:S07]  /*8980*/  @P2 PRMT R235, R164, 0x7610, R235 ;  /* 0x00007610a4eb2816 */ /* 0x000fce00000000eb */
.L_x_7801:
        /* <DEDUP_REMOVED lines=10> */
.L_x_7806:
        /* <DEDUP_REMOVED lines=9> */
.L_x_7807:
[----:B-12---:R-:W1:Y:S01]  /*8ac0*/  LDC.64 R164, c[0x0][0x380] ;  /* 0x0000e000ffa47b82 */ /* 0x006e620000000a00 */
[----:B------:R-:W-:Y:S01]  /*8ad0*/  UPLOP3.LUT UP1, UPT, UPT, UPT, UP1, 0x40, 0x4 ;  /* 0x000000000004789c */ /* 0x000fe20003f2e810 */
[----:B-1----:R-:W-:-:S04]  /*8ae0*/  IADD3 R238, PT, PT, R238, R164, RZ ;  /* 0x000000a4eeee7210 */ /* 0x002fc80007ffe0ff */
[----:B------:R-:W-:-:S13]  /*8af0*/  ISETP.GE.AND P0, PT, R238, R165, PT ;  /* 0x000000a5ee00720c */ /* 0x000fda0003f06270 */
[----:B------:R-:W-:Y:S05]  /*8b00*/  @!P0 BRA `(.L_x_7808) ;  /* 0xffffff78006c8947 */ /* 0x000fea000383ffff */
.L_x_7734:
        /* <DEDUP_REMOVED lines=32> */
.L_x_7809:
        /* <DEDUP_REMOVED lines=15> */
.L_x_14393:


//--------------------- .text._ZN10layer_norm13ln_bwd_kernelINS_13Kernel_traitsIf6__halfS2_S2_fjLj7168ELj1ELj1ELj8ELj8ENS_18Kernel_traits_baseILj7168EfS2_S2_S2_fjLj256EEEEELb1ELb0ELb0ELb0EEEvNS_9BwdParamsE --------------------------
	.section	.text._ZN10layer_norm13ln_bwd_kernelINS_13Kernel_traitsIf6__halfS2_S2_fjLj7168ELj1ELj1ELj8ELj8ENS_18Kernel_traits_baseILj7168EfS2_S2_S2_fjLj256EEEEELb1ELb0ELb0ELb0EEEvNS_9BwdParamsE,"ax",@progbits
	.align	128
        .global         _ZN10layer_norm13ln_bwd_kernelINS_13Kernel_traitsIf6__halfS2_S2_fjLj7168ELj1ELj1ELj8ELj8ENS_18Kernel_traits_baseILj7168EfS2_S2_S2_fjLj256EEEEELb1ELb0ELb0ELb0EEEvNS_9BwdParamsE
        .type           _ZN10layer_norm13ln_bwd_kernelINS_13Kernel_traitsIf6__halfS2_S2_fjLj7168ELj1ELj1ELj8ELj8ENS_18Kernel_traits_baseILj7168EfS2_S2_S2_fjLj256EEEEELb1ELb0ELb0ELb0EEEvNS_9BwdParamsE,@function
        .size           _ZN10layer_norm13ln_bwd_kernelINS_13Kernel_traitsIf6__halfS2_S2_fjLj7168ELj1ELj1ELj8ELj8ENS_18Kernel_traits_baseILj7168EfS2_S2_S2_fjLj256EEEEELb1ELb0ELb0ELb0EEEvNS_9BwdParamsE,(.L_x_14394 - _ZN10layer_norm13ln_bwd_kernelINS_13Kernel_traitsIf6__halfS2_S2_fjLj7168ELj1ELj1ELj8ELj8ENS_18Kernel_traits_baseILj7168EfS2_S2_S2_fjLj256EEEEELb1ELb0ELb0ELb0EEEvNS_9BwdParamsE)
        .other          _ZN10layer_norm13ln_bwd_kernelINS_13Kernel_traitsIf6__halfS2_S2_fjLj7168ELj1ELj1ELj8ELj8ENS_18Kernel_traits_baseILj7168EfS2_S2_S2_fjLj256EEEEELb1ELb0ELb0ELb0EEEvNS_9BwdParamsE,@"STO_CUDA_ENTRY STV_DEFAULT"
_ZN10layer_norm13ln_bwd_kernelINS_13Kernel_traitsIf6__halfS2_S2_fjLj7168ELj1ELj1ELj8ELj8ENS_18Kernel_traits_baseILj7168EfS2_S2_S2_fjLj256EEEEELb1ELb0ELb0ELb0EEEvNS_9BwdParamsE:
.text._ZN10layer_norm13ln_bwd_kernelINS_13Kernel_traitsIf6__halfS2_S2_fjLj7168ELj1ELj1ELj8ELj8ENS_18Kernel_traits_baseILj7168EfS2_S2_S2_fjLj256EEEEELb1ELb0ELb0ELb0EEEvNS_9BwdParamsE:
        /* <DEDUP_REMOVED lines=116> */
.L_x_7880:
        /* <DEDUP_REMOVED lines=47> */
[----:B----4-:R-:W-:Y:S01]  /*0a30*/  SHF.R.U64 R13, R10, 0x10, R11 ;  /* 0x000000100a0d7819 */ /* 0x010fe2000000120b */
[----:B------:R-:W-:-:S04]  /*0a40*/  HADD2.F32 R3, -RZ, R10.H0_H0 ;  /* 0x2000000aff037230 */ /* 0x000fc80000004100 */
[----:B------:R-:W-:Y:S01]  /*0a50*/  HADD2.F32 R13, -RZ, R13.H0_H0 ;  /* 0x2000000dff0d7230 */ /* 0x000fe20000004100 */
[----:B------:R-:W-:Y:S01]  /*0a60*/  SHF.R.U32.HI R129, RZ, 0x10, R11 ;  /* 0x00000010ff817819 */ /* 0x000fe2000001160b */
[----:B------:R-:W-:Y:S02]  /*0a70*/  HADD2.F32 R125, -RZ, R11.H0_H0 ;  /* 0x2000000bff7d7230 */ /* 0x000fe40000004100 */
[C---:B------:R-:W-:Y:S01]  /*0a80*/  FADD.FTZ R10, -R124.reuse, R3 ;  /* 0x000000037c0a7221 */ /* 0x040fe20000010100 */
[----:B0-----:R-:W-:Y:S02]  /*0a90*/  HADD2.F32 R14, -RZ, R12.H0_H0 ;  /* 0x2000000cff0e7230 */ /* 0x001fe40000004100 */
[C---:B------:R-:W-:Y:S01]  /*0aa0*/  FADD.FTZ R12, -R124.reuse, R13 ;  /* 0x0000000d7c0c7221 */ /* 0x040fe20000010100 */
[----:B------:R-:W-:Y:S02]  /*0ab0*/  HADD2.F32 R11, -RZ, R16.H0_H0 ;  /* 0x20000010ff0b7230 */ /* 0x000fe40000004100 */
[C---:B-----5:R-:W-:Y:S01]  /*0ac0*/  FMUL.FTZ R3, R7.reuse, R10 ;  /* 0x0000000a07037220 */ /* 0x060fe20000410000 */
[----:B------:R-:W-:Y:S01]  /*0ad0*/  FADD.FTZ R16, -R124, R125 ;  /* 0x0000007d7c107221 */ /* 0x000fe20000010100 */
[----:B------:R-:W-:Y:S01]  /*0ae0*/  FMUL.FTZ R10, R7, R12 ;  /* 0x0000000c070a7220 */ /* 0x000fe20000410000 */
[----:B------:R-:W-:Y:S01]  /*0af0*/  FMUL.FTZ R12, R120, R11 ;  /* 0x0000000b780c7220 */ /* 0x000fe20000410000 */
[----:B------:R-:W-:-:S02]  /*0b00*/  HADD2.F32 R127, -RZ, R129.H0_H0 ;  /* 0x20000081ff7f7230 */ /* 0x000fc40000004100 */
[----:B------:R-:W-:Y:S01]  /*0b10*/  FADD.FTZ R64, R64, R11 ;  /* 0x0000000b40407221 */ /* 0x000fe20000010000 */
[----:B------:R-:W-:Y:S01]  /*0b20*/  FFMA.FTZ R92, R3, R11, R92 ;  /* 0x0000000b035c7223 */ /* 0x000fe2000001005c */
[----:B------:R-:W-:Y:S02]  /*0b30*/  HADD2.F32 R15, -RZ, R128.H0_H0 ;  /* 0x20000080ff0f7230 */ /* 0x000fe40000004100 */
[----:B------:R-:W-:Y:S01]  /*0b40*/  FMUL.FTZ R11, R7, R16 ;  /* 0x00000010070b7220 */ /* 0x000fe20000410000 */
[----:B------:R-:W-:Y:S01]  /*0b50*/  FMUL.FTZ R13, R121, R14 ;  /* 0x0000000e790d7220 */ /* 0x000fe20000410000 */
[----:B------:R-:W-:Y:S01]  /*0b60*/  FADD.FTZ R16, RZ, R12 ;  /* 0x0000000cff107221 */ /* 0x000fe20000010000 */
[----:B------:R-:W-:Y:S01]  /*0b70*/  FFMA.FTZ R125, R3, R12, RZ ;  /* 0x0000000c037d7223 */ /* 0x000fe200000100ff */
[----:B------:R-:W-:Y:S02]  /*0b80*/  HADD2.F32 R130, -RZ, R130.H0_H0 ;  /* 0x20000082ff827230 */ /* 0x000fe40000004100 */
        /* <DEDUP_REMOVED lines=17> */
.L_x_7812:
[----:B------:R-:W-:Y:S05]  /*0ca0*/  BSYNC.RECONVERGENT B0 ;  /* 0x0000000000007941 */ /* 0x000fea0003800200 */
.L_x_7811:
        /* <DEDUP_REMOVED lines=17> */
[--C-:B---3--:R-:W-:Y:S01]  /*0dc0*/  SHF.R.U64 R134, R18, 0x10, R19.reuse ;  /* 0x0000001012867819 */ /* 0x108fe20000001213 */
[----:B------:R-:W-:Y:S01]  /*0dd0*/  HADD2.F32 R133, -RZ, R19.H0_H0 ;  /* 0x20000013ff857230 */ /* 0x000fe20000004100 */
[----:B------:R-:W-:-:S03]  /*0de0*/  SHF.R.U32.HI R132, RZ, 0x10, R19 ;  /* 0x00000010ff847819 */ /* 0x000fc60000011613 */
[----:B------:R-:W-:Y:S01]  /*0df0*/  HADD2.F32 R19, -RZ, R134.H0_H0 ;  /* 0x20000086ff137230 */ /* 0x000fe20000004100 */
[----:B----4-:R-:W-:Y:S02]  /*0e00*/  MOV R24, R20 ;  /* 0x0000001400187202 */ /* 0x010fe40000000f00 */
[--C-:B------:R-:W-:Y:S02]  /*0e10*/  SHF.R.U64 R20, R20, 0x10, R21.reuse ;  /* 0x0000001014147819 */ /* 0x100fe40000001215 */
[----:B------:R-:W-:Y:S02]  /*0e20*/  MOV R26, R21 ;  /* 0x00000015001a7202 */ /* 0x000fe40000000f00 */
[----:B------:R-:W-:Y:S01]  /*0e30*/  SHF.R.U32.HI R130, RZ, 0x10, R21 ;  /* 0x00000010ff827819 */ /* 0x000fe20000011615 */
[----:B------:R-:W-:Y:S02]  /*0e40*/  HADD2.F32 R21, -RZ, R18.H0_H0 ;  /* 0x20000012ff157230 */ /* 0x000fe40000004100 */
[----:B0-----:R-:W-:-:S02]  /*0e50*/  HADD2.F32 R22, -RZ, R20.H0_H0 ;  /* 0x20000014ff167230 */ /* 0x001fc40000004100 */
[C---:B------:R-:W-:Y:S01]  /*0e60*/  FADD.FTZ R20, -R124.reuse, R19 ;  /* 0x000000137c147221 */ /* 0x040fe20000010100 */
[----:B------:R-:W-:Y:S02]  /*0e70*/  HADD2.F32 R131, -RZ, R24.H0_H0 ;  /* 0x20000018ff837230 */ /* 0x000fe40000004100 */
[C---:B------:R-:W-:Y:S01]  /*0e80*/  FADD.FTZ R18, -R124.reuse, R21 ;  /* 0x000000157c127221 */ /* 0x040fe20000010100 */
[----:B------:R-:W-:-:S03]  /*0e90*/  FADD.FTZ R24, -R124, R133 ;  /* 0x000000857c187221 */ /* 0x000fc60000010100 */
[C---:B-----5:R-:W-:Y:S01]  /*0ea0*/  FMUL.FTZ R19, R7.reuse, R18 ;  /* 0x0000001207137220 */ /* 0x060fe20000410000 */
[C---:B------:R-:W-:Y:S01]  /*0eb0*/  FMUL.FTZ R18, R7.reuse, R20 ;  /* 0x0000001407127220 */ /* 0x040fe20000410000 */
[----:B------:R-:W-:Y:S01]  /*0ec0*/  FMUL.FTZ R20, R116, R131 ;  /* 0x0000008374147220 */ /* 0x000fe20000410000 */
[----:B------:R-:W-:Y:S02]  /*0ed0*/  HADD2.F32 R129, -RZ, R26.H0_H0 ;  /* 0x2000001aff817230 */ /* 0x000fe40000004100 */
[----:B------:R-:W-:Y:S01]  /*0ee0*/  FMUL.FTZ R21, R7, R24 ;  /* 0x0000001807157220 */ /* 0x000fe20000410000 */
[----:B------:R-:W-:Y:S02]  /*0ef0*/  HADD2.F32 R133, -RZ, R132.H0_H0 ;  /* 0x20000084ff857230 */ /* 0x000fe40000004100 */
[----:B------:R-:W-:Y:S01]  /*0f00*/  FADD.FTZ R26, R125, R20 ;  /* 0x000000147d1a7221 */ /* 0x000fe20000010000 */
[----:B------:R-:W-:Y:S01]  /*0f10*/  FMUL.FTZ R23, R117, R22 ;  /* 0x0000001675177220 */ /* 0x000fe20000410000 */
[----:B------:R-:W-:Y:S01]  /*0f20*/  FFMA.FTZ R125, R19, R20, R126 ;  /* 0x00000014137d7223 */ /* 0x000fe2000001007e */
[----:B------:R-:W-:Y:S01]  /*0f30*/  FADD.FTZ R61, R61, R22 ;  /* 0x000000163d3d7221 */ /* 0x000fe20000010000 */
[----:B------:R-:W-:Y:S01]  /*0f40*/  FFMA.FTZ R89, R18, R22, R89 ;  /* 0x0000001612597223 */ /* 0x000fe20000010059 */
[----:B------:R-:W-:-:S02]  /*0f50*/  HADD2.F32 R130, -RZ, R130.H0_H0 ;  /* 0x20000082ff827230 */ /* 0x000fc40000004100 */
        /* <DEDUP_REMOVED lines=16> */
.L_x_7814:
[----:B------:R-:W-:Y:S05]  /*1060*/  BSYNC.RECONVERGENT B0 ;  /* 0x0000000000007941 */ /* 0x000fea0003800200 */
.L_x_7813:
        /* <DEDUP_REMOVED lines=19> */
[----:B------:R-:W-:Y:S02]  /*11a0*/  SHF.R.U32.HI R30, RZ, 0x10, R31 ;  /* 0x00000010ff1e7819 */ /* 0x000fe4000001161f */
[----:B----4-:R-:W-:Y:S02]  /*11b0*/  MOV R27, R28 ;  /* 0x0000001c001b7202 */ /* 0x010fe40000000f00 */
[----:B------:R-:W-:Y:S01]  /*11c0*/  SHF.R.U64 R28, R28, 0x10, R29 ;  /* 0x000000101c1c7819 */ /* 0x000fe2000000121d */
[----:B------:R-:W-:Y:S01]  /*11d0*/  HADD2.F32 R131, -RZ, R131.H0_H0 ;  /* 0x20000083ff837230 */ /* 0x000fe20000004100 */
[----:B------:R-:W-:-:S02]  /*11e0*/  MOV R34, R29 ;  /* 0x0000001d00227202 */ /* 0x000fc40000000f00 */
[----:B------:R-:W-:Y:S01]  /*11f0*/  SHF.R.U32.HI R130, RZ, 0x10, R29 ;  /* 0x00000010ff827819 */ /* 0x000fe2000001161d */
[----:B------:R-:W-:Y:S02]  /*1200*/  HADD2.F32 R29, -RZ, R27.H0_H0 ;  /* 0x2000001bff1d7230 */ /* 0x000fe40000004100 */
[----:B0-----:R-:W-:Y:S02]  /*1210*/  HADD2.F32 R32, -RZ, R28.H0_H0 ;  /* 0x2000001cff207230 */ /* 0x001fe40000004100 */
[C---:B------:R-:W-:Y:S01]  /*1220*/  FADD.FTZ R28, -R124.reuse, R133 ;  /* 0x000000857c1c7221 */ /* 0x040fe20000010100 */
[----:B------:R-:W-:Y:S02]  /*1230*/  HADD2.F32 R31, -RZ, R31.H0_H0 ;  /* 0x2000001fff1f7230 */ /* 0x000fe40000004100 */
[----:B------:R-:W-:Y:S02]  /*1240*/  HADD2.F32 R33, -RZ, R34.H0_H0 ;  /* 0x20000022ff217230 */ /* 0x000fe40000004100 */
[----:B------:R-:W-:Y:S01]  /*1250*/  FADD.FTZ R34, -R124, R131 ;  /* 0x000000837c227221 */ /* 0x000fe20000010100 */
[----:B------:R-:W-:-:S02]  /*1260*/  HADD2.F32 R129, -RZ, R30.H0_H0 ;  /* 0x2000001eff817230 */ /* 0x000fc40000004100 */
        /* <DEDUP_REMOVED lines=27> */
.L_x_7816:
[----:B------:R-:W-:Y:S05]  /*1420*/  BSYNC.RECONVERGENT B0 ;  /* 0x0000000000007941 */ /* 0x000fea0003800200 */
.L_x_7815:
        /* <DEDUP_REMOVED lines=26> */
[----:B-1----:R-:W-:Y:S02]  /*15d0*/  HADD2.F32 R130, -RZ, R36.H0_H0 ;  /* 0x20000024ff827230 */ /* 0x002fe40000004100 */
[C---:B------:R-:W-:Y:S01]  /*15e0*/  FADD.FTZ R36, -R124.reuse, R37 ;  /* 0x000000257c247221 */ /* 0x040fe20000010100 */
[----:B------:R-:W-:Y:S02]  /*15f0*/  HADD2.F32 R39, -RZ, R132.H0_H0 ;  /* 0x20000084ff277230 */ /* 0x000fe40000004100 */
[----:B------:R-:W-:Y:S01]  /*1600*/  FADD.FTZ R132, -R124, R135 ;  /* 0x000000877c847221 */ /* 0x000fe20000010100 */
[----:B0-----:R-:W-:-:S02]  /*1610*/  HADD2.F32 R128, -RZ, R134.H0_H0 ;  /* 0x20000086ff807230 */ /* 0x001fc40000004100 */
[C---:B-----5:R-:W-:Y:S01]  /*1620*/  FMUL.FTZ R36, R7.reuse, R36 ;  /* 0x0000002407247220 */ /* 0x060fe20000410000 */
[----:B------:R-:W-:Y:S02]  /*1630*/  HADD2.F32 R129, -RZ, R38.H0_H0 ;  /* 0x20000026ff817230 */ /* 0x000fe40000004100 */
[-C--:B------:R-:W-:Y:S01]  /*1640*/  FMUL.FTZ R38, R108, R39.reuse ;  /* 0x000000276c267220 */ /* 0x080fe20000410000 */
[----:B------:R-:W-:Y:S01]  /*1650*/  FMUL.FTZ R37, R7, R132 ;  /* 0x0000008407257220 */ /* 0x000fe20000410000 */
[----:B------:R-:W-:Y:S01]  /*1660*/  FADD.FTZ R53, R53, R128 ;  /* 0x0000008035357221 */ /* 0x000fe20000010000 */
[-C--:B------:R-:W-:Y:S01]  /*1670*/  FFMA.FTZ R81, R36, R128.reuse, R81 ;  /* 0x0000008024517223 */ /* 0x080fe20000010051 */
[----:B------:R-:W-:Y:S01]  /*1680*/  FMUL.FTZ R141, R109, R128 ;  /* 0x000000806d8d7220 */ /* 0x000fe20000410000 */
[----:B------:R-:W-:Y:S02]  /*1690*/  HADD2.F32 R133, -RZ, R133.H0_H0 ;  /* 0x20000085ff857230 */ /* 0x000fe40000004100 */
        /* <DEDUP_REMOVED lines=20> */
.L_x_7818:
[----:B------:R-:W-:Y:S05]  /*17e0*/  BSYNC.RECONVERGENT B0 ;  /* 0x0000000000007941 */ /* 0x000fea0003800200 */
.L_x_7817:
        /* <DEDUP_REMOVED lines=20> */
[----:B----4-:R-:W-:Y:S01]  /*1930*/  SHF.R.U64 R138, R128, 0x10, R129 ;  /* 0x00000010808a7819 */ /* 0x010fe20000001281 */
[----:B------:R-:W-:Y:S01]  /*1940*/  HADD2.F32 R145, -RZ, R128.H0_H0 ;  /* 0x20000080ff917230 */ /* 0x000fe20000004100 */
[----:B------:R-:W-:Y:S01]  /*1950*/  SHF.R.U64 R137, R130, 0x10, R131 ;  /* 0x0000001082897819 */ /* 0x000fe20000001283 */
[----:B------:R-:W-:Y:S01]  /*1960*/  HADD2.F32 R147, -RZ, R129.H0_H0 ;  /* 0x20000081ff937230 */ /* 0x000fe20000004100 */
[----:B------:R-:W-:Y:S01]  /*1970*/  SHF.R.U32.HI R139, RZ, 0x10, R129 ;  /* 0x00000010ff8b7819 */ /* 0x000fe20000011681 */
[----:B0-----:R-:W-:Y:S01]  /*1980*/  HADD2.F32 R135, -RZ, R138.H0_H0 ;  /* 0x2000008aff877230 */ /* 0x001fe20000004100 */
[----:B------:R-:W-:Y:S01]  /*1990*/  SHF.R.U32.HI R133, RZ, 0x10, R131 ;  /* 0x00000010ff857819 */ /* 0x000fe20000011683 */
[----:B------:R-:W-:-:S02]  /*19a0*/  HADD2.F32 R129, -RZ, R136.H0_H0 ;  /* 0x20000088ff817230 */ /* 0x000fc40000004100 */
[C---:B------:R-:W-:Y:S01]  /*19b0*/  FADD.FTZ R134, -R124.reuse, R147 ;  /* 0x000000937c867221 */ /* 0x040fe20000010100 */
[----:B------:R-:W-:Y:S02]  /*19c0*/  HADD2.F32 R131, -RZ, R132.H0_H0 ;  /* 0x20000084ff837230 */ /* 0x000fe40000004100 */
[C---:B------:R-:W-:Y:S01]  /*19d0*/  FADD.FTZ R146, -R124.reuse, R135 ;  /* 0x000000877c927221 */ /* 0x040fe20000010100 */
[----:B------:R-:W-:Y:S01]  /*19e0*/  FADD.FTZ R132, -R124, R145 ;  /* 0x000000917c847221 */ /* 0x000fe20000010100 */
[----:B------:R-:W-:Y:S02]  /*19f0*/  HADD2.F32 R128, -RZ, R137.H0_H0 ;  /* 0x20000089ff807230 */ /* 0x000fe40000004100 */
[----:B------:R-:W-:Y:S01]  /*1a00*/  FMUL.FTZ R148, R104, R129 ;  /* 0x0000008168947220 */ /* 0x000fe20000410000 */
[C---:B-----5:R-:W-:Y:S01]  /*1a10*/  FMUL.FTZ R146, R7.reuse, R146 ;  /* 0x0000009207927220 */ /* 0x060fe20000410000 */
[----:B------:R-:W-:Y:S01]  /*1a20*/  FMUL.FTZ R145, R7, R132 ;  /* 0x0000008407917220 */ /* 0x000fe20000410000 */
[----:B------:R-:W-:-:S02]  /*1a30*/  HADD2.F32 R139, -RZ, R139.H0_H0 ;  /* 0x2000008bff8b7230 */ /* 0x000fc40000004100 */
[----:B------:R-:W-:Y:S01]  /*1a40*/  FADD.FTZ R49, R49, R128 ;  /* 0x0000008031317221 */ /* 0x000fe20000010000 */
[-C--:B------:R-:W-:Y:S01]  /*1a50*/  FFMA.FTZ R77, R146, R128.reuse, R77 ;  /* 0x00000080924d7223 */ /* 0x080fe2000001004d */
[----:B------:R-:W-:Y:S01]  /*1a60*/  FMUL.FTZ R149, R105, R128 ;  /* 0x0000008069957220 */ /* 0x000fe20000410000 */
[----:B------:R-:W-:Y:S01]  /*1a70*/  FADD.FTZ R128, R125, R148 ;  /* 0x000000947d807221 */ /* 0x000fe20000010000 */
[C---:B------:R-:W-:Y:S01]  /*1a80*/  FFMA.FTZ R125, R145.reuse, R148, R126 ;  /* 0x00000094917d7223 */ /* 0x040fe2000001007e */
[----:B------:R-:W-:Y:S02]  /*1a90*/  HADD2.F32 R130, -RZ, R133.H0_H0 ;  /* 0x20000085ff827230 */ /* 0x000fe40000004100 */
        /* <DEDUP_REMOVED lines=17> */
.L_x_7820:
[----:B------:R-:W-:Y:S05]  /*1bb0*/  BSYNC.RECONVERGENT B0 ;  /* 0x0000000000007941 */ /* 0x000fea0003800200 */
.L_x_7819:
        /* <DEDUP_REMOVED lines=60> */
.L_x_7822:
[----:B------:R-:W-:Y:S05]  /*1f80*/  BSYNC.RECONVERGENT B0 ;  /* 0x0000000000007941 */ /* 0x000fea0003800200 */
.L_x_7821:
        /* <DEDUP_REMOVED lines=24> */
[----:B------:R-:W-:-:S02]  /*2110*/  HADD2.F32 R139, -RZ, R139.H0_H0 ;  /* 0x2000008bff8b7230 */ /* 0x000fc40000004100 */
[C---:B------:R-:W-:Y:S01]  /*2120*/  FADD.FTZ R128, -R124.reuse, R127 ;  /* 0x0000007f7c807221 */ /* 0x040fe20000010100 */
[C---:B------:R-:W-:Y:S01]  /*2130*/  FADD.FTZ R164, -R124.reuse, R131 ;  /* 0x000000837ca47221 */ /* 0x040fe20000010100 */
[----:B------:R-:W-:Y:S02]  /*2140*/  HADD2.F32 R127, -RZ, R130.H0_H0 ;  /* 0x20000082ff7f7230 */ /* 0x000fe40000004100 */
[C---:B------:R-:W-:Y:S01]  /*2150*/  FADD.FTZ R132, -R124.reuse, R137 ;  /* 0x000000897c847221 */ /* 0x040fe20000010100 */
[----:B------:R-:W-:Y:S01]  /*2160*/  FADD.FTZ R184, -R124, R139 ;  /* 0x0000008b7cb87221 */ /* 0x000fe20000010100 */
[----:B------:R-:W-:Y:S01]  /*2170*/  MOV R133, R129 ;  /* 0x0000008100857202 */ /* 0x000fe20000000f00 */
[----:B------:R-:W-:Y:S02]  /*2180*/  HADD2.F32 R124, -RZ, R136.H0_H0 ;  /* 0x20000088ff7c7230 */ /* 0x000fe40000004100 */
[C---:B-----5:R-:W-:Y:S01]  /*2190*/  FMUL.FTZ R164, R7.reuse, R164 ;  /* 0x000000a407a47220 */ /* 0x060fe20000410000 */
[----:B------:R-:W-:Y:S01]  /*21a0*/  FMUL.FTZ R166, R96, R127 ;  /* 0x0000007f60a67220 */ /* 0x000fe20000410000 */
[----:B------:R-:W-:Y:S01]  /*21b0*/  FMUL.FTZ R163, R7, R128 ;  /* 0x0000008007a37220 */ /* 0x000fe20000410000 */
[----:B------:R-:W-:Y:S01]  /*21c0*/  SHF.R.U32.HI R129, RZ, 0x10, R129 ;  /* 0x00000010ff817819 */ /* 0x000fe20000011681 */
        /* <DEDUP_REMOVED lines=23> */
.L_x_7824:
[----:B------:R-:W-:Y:S05]  /*2340*/  BSYNC.RECONVERGENT B0 ;  /* 0x0000000000007941 */ /* 0x000fea0003800200 */
.L_x_7823:
        /* <DEDUP_REMOVED lines=31> */
.L_x_7826:
[----:B------:R-:W-:Y:S05]  /*2540*/  BSYNC.RECONVERGENT B0 ;  /* 0x0000000000007941 */ /* 0x000fea0003800200 */
.L_x_7825:
        /* <DEDUP_REMOVED lines=76> */
[----:B------:R-:W-:Y:S01]  /*2a10*/  F2F.F16.F32 R131, R130 ;  /* 0x0000008200837304 */ /* 0x000fe20000200800 */
[----:B------:R-:W-:Y:S01]  /*2a20*/  FADD.FTZ R126, R13, -R126 ;  /* 0x8000007e0d7e7221 */ /* 0x000fe20000010000 */
[----:B0-----:R-:W-:-:S03]  /*2a30*/  PRMT R137, R133, 0x5410, R134 ;  /* 0x0000541085897816 */ /* 0x001fc60000000086 */
[----:B------:R-:W-:-:S04]  /*2a40*/  FMUL.FTZ R126, R7, R126 ;  /* 0x0000007e077e7220 */ /* 0x000fc80000410000 */
[----:B------:R-:W-:-:S04]  /*2a50*/  FMUL.FTZ R126, R126, R125 ;  /* 0x0000007d7e7e7220 */ /* 0x000fc80000410000 */
[----:B------:R-:W-:-:S05]  /*2a60*/  FMUL.FTZ R126, R126, UR13 ;  /* 0x0000000d7e7e7c20 */ /* 0x000fca0008410000 */
[----:B------:R-:W-:Y:S02]  /*2a70*/  FSEL R132, R126, RZ, P6 ;  /* 0x000000ff7e847208 */ /* 0x000fe40003000000 */
[----:B------:R-:W0:Y:S02]  /*2a80*/  LDC.64 R126, c[0x0][0x468] ;  /* 0x00011a00ff7e7b82 */ /* 0x000e240000000a00 */
[----:B------:R-:W1:Y:S02]  /*2a90*/  F2F.F16.F32 R128, R132 ;  /* 0x0000008400807304 */ /* 0x000e640000200800 */
[----:B-1----:R-:W-:-:S05]  /*2aa0*/  IMAD.WIDE.U32 R128, R128, 0x10000, RZ ;  /* 0x0001000080807825 */ /* 0x002fca00078e00ff */
[----:B------:R-:W-:Y:S02]  /*2ab0*/  LOP3.LUT R129, R137, R129, RZ, 0xfc, !PT ;  /* 0x0000008189817212 */ /* 0x000fe400078efcff */
[----:B------:R-:W-:Y:S01]  /*2ac0*/  LOP3.LUT R128, R128, R131, RZ, 0xfc, !PT ;  /* 0x0000008380807212 */ /* 0x000fe200078efcff */
[C---:B0-----:R-:W-:Y:S01]  /*2ad0*/  IMAD.WIDE.U32 R126, R185.reuse, 0x8, R126 ;  /* 0x00000008b97e7825 */ /* 0x041fe200078e007e */
[----:B------:R-:W-:-:S04]  /*2ae0*/  IADD3 R185, PT, PT, R185, 0x100, RZ ;  /* 0x00000100b9b97810 */ /* 0x000fc80007ffe0ff */
[----:B------:R0:W-:Y:S03]  /*2af0*/  STG.E.64 desc[UR8][R126.64], R128 ;  /* 0x000000807e007986 */ /* 0x0001e6000c101b08 */
.L_x_7831:
[----:B------:R-:W-:Y:S05]  /*2b00*/  BSYNC.RECONVERGENT B1 ;  /* 0x0000000000017941 */ /* 0x000fea0003800200 */
.L_x_7830:
        /* <DEDUP_REMOVED lines=42> */
.L_x_7833:
[----:B------:R-:W-:Y:S05]  /*2db0*/  BSYNC.RECONVERGENT B1 ;  /* 0x0000000000017941 */ /* 0x000fea0003800200 */
.L_x_7832:
        /* <DEDUP_REMOVED lines=42> */
.L_x_7835:
[----:B------:R-:W-:Y:S05]  /*3060*/  BSYNC.RECONVERGENT B1 ;  /* 0x0000000000017941 */ /* 0x000fea0003800200 */
.L_x_7834:
        /* <DEDUP_REMOVED lines=42> */
.L_x_7837:
[----:B------:R-:W-:Y:S05]  /*3310*/  BSYNC.RECONVERGENT B1 ;  /* 0x0000000000017941 */ /* 0x000fea0003800200 */
.L_x_7836:
        /* <DEDUP_REMOVED lines=42> */
.L_x_7839:
[----:B------:R-:W-:Y:S05]  /*35c0*/  BSYNC.RECONVERGENT B1 ;  /* 0x0000000000017941 */ /* 0x000fea0003800200 */
.L_x_7838:
        /* <DEDUP_REMOVED lines=42> */
.L_x_7841:
[----:B------:R-:W-:Y:S05]  /*3870*/  BSYNC.RECONVERGENT B1 ;  /* 0x0000000000017941 */ /* 0x000fea0003800200 */
.L_x_7840:
        /* <DEDUP_REMOVED lines=14> */
[----:B------:R-:W-:Y:S02]  /*3960*/  F2F.F16.F32 R131, R131 ;  /* 0x0000008300837304 */ /* 0x000fe40000200800 */
        /* <DEDUP_REMOVED lines=10> */
[----:B------:R-:W0:Y:S03]  /*3a10*/  F2F.F16.F32 R130, R130 ;  /* 0x0000008200827304 */ /* 0x000e260000200800 */
[----:B------:R-:W-:-:S04]  /*3a20*/  FMUL.FTZ R126, R126, R125 ;  /* 0x0000007d7e7e7220 */ /* 0x000fc80000410000 */
[----:B------:R-:W-:-:S05]  /*3a30*/  FMUL.FTZ R126, R126, UR13 ;  /* 0x0000000d7e7e7c20 */ /* 0x000fca0008410000 */
[----:B------:R-:W-:Y:S02]  /*3a40*/  FSEL R128, R126, RZ, P6 ;  /* 0x000000ff7e807208 */ /* 0x000fe40003000000 */
[----:B------:R-:W-:Y:S02]  /*3a50*/  LOP3.LUT P6, RZ, R161, 0xff00, RZ, 0xc0, !PT ;  /* 0x0000ff00a1ff7812 */ /* 0x000fe400078cc0ff */
[----:B------:R-:W-:Y:S01]  /*3a60*/  F2F.F16.F32 R7, R128 ;  /* 0x0000008000077304 */ /* 0x000fe20000200800 */
[----:B0-----:R-:W-:Y:S02]  /*3a70*/  PRMT R133, R130, 0x5410, R131 ;  /* 0x0000541082857816 */ /* 0x001fe40000000083 */
[----:B------:R-:W-:Y:S02]  /*3a80*/  FSEL R129, R124, RZ, P6 ;  /* 0x000000ff7c817208 */ /* 0x000fe40003000000 */
[----:B------:R-:W0:Y:S03]  /*3a90*/  LDC.64 R124, c[0x0][0x468] ;  /* 0x00011a00ff7c7b82 */ /* 0x000e260000000a00 */
[----:B------:R-:W1:Y:S02]  /*3aa0*/  F2F.F16.F32 R126, R129 ;  /* 0x00000081007e7304 */ /* 0x000e640000200800 */
[----:B-1----:R-:W-:-:S05]  /*3ab0*/  IMAD.WIDE.U32 R126, R126, 0x10000, RZ ;  /* 0x000100007e7e7825 */ /* 0x002fca00078e00ff */
[----:B------:R-:W-:Y:S01]  /*3ac0*/  LOP3.LUT R127, R133, R127, RZ, 0xfc, !PT ;  /* 0x0000007f857f7212 */ /* 0x000fe200078efcff */
[----:B0-----:R-:W-:Y:S01]  /*3ad0*/  IMAD.WIDE.U32 R124, R185, 0x8, R124 ;  /* 0x00000008b97c7825 */ /* 0x001fe200078e007c */
[----:B------:R-:W-:-:S05]  /*3ae0*/  LOP3.LUT R126, R126, R7, RZ, 0xfc, !PT ;  /* 0x000000077e7e7212 */ /* 0x000fca00078efcff */
[----:B------:R0:W-:Y:S01]  /*3af0*/  STG.E.64 desc[UR8][R124.64], R126 ;  /* 0x0000007e7c007986 */ /* 0x0001e2000c101b08 */
[----:B------:R-:W-:Y:S05]  /*3b00*/  BRA `(.L_x_7842) ;  /* 0x0000004800407947 */ /* 0x000fea0003800000 */
.L_x_7829:
        /* <DEDUP_REMOVED lines=16> */
[----:B------:R-:W-:Y:S01]  /*3c10*/  F2F.F16.F32 R189, R189 ;  /* 0x000000bd00bd7304 */ /* 0x000fe20000200800 */
        /* <DEDUP_REMOVED lines=9> */
[----:B------:R-:W-:Y:S02]  /*3cb0*/  F2F.F16.F32 R127, R190 ;  /* 0x000000be007f7304 */ /* 0x000fe40000200800 */
[----:B------:R-:W-:-:S04]  /*3cc0*/  FMUL.FTZ R134, R7, R126 ;  /* 0x0000007e07867220 */ /* 0x000fc80000410000 */
[----:B------:R-:W-:Y:S02]  /*3cd0*/  FMUL.FTZ R126, R134, R125 ;  /* 0x0000007d867e7220 */ /* 0x000fe40000410000 */
[----:B------:R-:W0:Y:S02]  /*3ce0*/  F2F.F16.F32 R192, R191 ;  /* 0x000000bf00c07304 */ /* 0x000e240000200800 */
[----:B------:R-:W-:-:S05]  /*3cf0*/  FMUL.FTZ R126, R126, UR13 ;  /* 0x0000000d7e7e7c20 */ /* 0x000fca0008410000 */
[----:B------:R-:W-:Y:S01]  /*3d00*/  FSEL R136, R126, RZ, P6 ;  /* 0x000000ff7e887208 */ /* 0x000fe20003000000 */
[----:B------:R-:W-:Y:S01]  /*3d10*/  FFMA.FTZ R126, R10, R135, R124 ;  /* 0x000000870a7e7223 */ /* 0x000fe2000001007c */
[----:B------:R-:W-:Y:S01]  /*3d20*/  LOP3.LUT P6, RZ, R9, 0xff00, RZ, 0xc0, !PT ;  /* 0x0000ff0009ff7812 */ /* 0x000fe200078cc0ff */
[----:B------:R-:W-:Y:S02]  /*3d30*/  F2F.F16.F32 R137, R134 ;  /* 0x0000008600897304 */ /* 0x000fe40000200800 */
[----:B------:R-:W-:Y:S01]  /*3d40*/  FADD.FTZ R126, R13, -R126 ;  /* 0x8000007e0d7e7221 */ /* 0x000fe20000010000 */
[----:B0-----:R-:W-:-:S03]  /*3d50*/  PRMT R193, R189, 0x5410, R192 ;  /* 0x00005410bdc17816 */ /* 0x001fc600000000c0 */
[----:B------:R-:W-:Y:S02]  /*3d60*/  FMUL.FTZ R138, R7, R126 ;  /* 0x0000007e078a7220 */ /* 0x000fe40000410000 */
[----:B------:R-:W-:Y:S02]  /*3d70*/  F2F.F16.F32 R187, R136 ;  /* 0x0000008800bb7304 */ /* 0x000fe40000200800 */
[----:B------:R-:W-:-:S04]  /*3d80*/  FMUL.FTZ R126, R138, R125 ;  /* 0x0000007d8a7e7220 */ /* 0x000fc80000410000 */
[----:B------:R-:W-:Y:S02]  /*3d90*/  FMUL.FTZ R126, R126, UR13 ;  /* 0x0000000d7e7e7c20 */ /* 0x000fe40008410000 */
[----:B------:R-:W0:Y:S03]  /*3da0*/  F2F.F16.F32 R130, R138 ;  /* 0x0000008a00827304 */ /* 0x000e260000200800 */
[----:B------:R-:W-:-:S05]  /*3db0*/  FSEL R186, R126, RZ, P6 ;  /* 0x000000ff7eba7208 */ /* 0x000fca0003000000 */
[----:B------:R-:W1:Y:S01]  /*3dc0*/  F2F.F16.F32 R126, R188 ;  /* 0x000000bc007e7304 */ /* 0x000e620000200800 */
[----:B0-----:R-:W-:-:S07]  /*3dd0*/  IMAD.WIDE.U32 R130, R130, 0x10000, RZ ;  /* 0x0001000082827825 */ /* 0x001fce00078e00ff */
[----:B------:R-:W0:Y:S01]  /*3de0*/  F2F.F16.F32 R186, R186 ;  /* 0x000000ba00ba7304 */ /* 0x000e220000200800 */
        /* <DEDUP_REMOVED lines=8> */
.L_x_7844:
[----:B------:R-:W-:Y:S05]  /*3e70*/  BSYNC.RECONVERGENT B1 ;  /* 0x0000000000017941 */ /* 0x000fea0003800200 */
.L_x_7843:
        /* <DEDUP_REMOVED lines=16> */
[----:B------:R-:W-:Y:S01]  /*3f80*/  F2F.F16.F32 R189, R189 ;  /* 0x000000bd00bd7304 */ /* 0x000fe20000200800 */
        /* <DEDUP_REMOVED lines=36> */
.L_x_7846:
[----:B------:R-:W-:Y:S05]  /*41d0*/  BSYNC.RECONVERGENT B1 ;  /* 0x0000000000017941 */ /* 0x000fea0003800200 */
.L_x_7845:
        /* <DEDUP_REMOVED lines=53> */
.L_x_7848:
[----:B------:R-:W-:Y:S05]  /*4530*/  BSYNC.RECONVERGENT B1 ;  /* 0x0000000000017941 */ /* 0x000fea0003800200 */
.L_x_7847:
        /* <DEDUP_REMOVED lines=53> */
.L_x_7850:
[----:B------:R-:W-:Y:S05]  /*4890*/  BSYNC.RECONVERGENT B1 ;  /* 0x0000000000017941 */ /* 0x000fea0003800200 */
.L_x_7849:
        /* <DEDUP_REMOVED lines=53> */
.L_x_7852:
[----:B------:R-:W-:Y:S05]  /*4bf0*/  BSYNC.RECONVERGENT B1 ;  /* 0x0000000000017941 */ /* 0x000fea0003800200 */
.L_x_7851:
        /* <DEDUP_REMOVED lines=53> */
.L_x_7854:
[----:B------:R-:W-:Y:S05]  /*4f50*/  BSYNC.RECONVERGENT B1 ;  /* 0x0000000000017941 */ /* 0x000fea0003800200 */
.L_x_7853:
        /* <DEDUP_REMOVED lines=8> */
[----:B------:R-:W-:Y:S03]  /*4fe0*/  F2F.F16.F32 R129, R186 ;  /* 0x000000ba00817304 */ /* 0x000fe60000200800 */
[----:B------:R-:W-:-:S05]  /*4ff0*/  FMUL.FTZ R126, R126, UR13 ;  /* 0x0000000d7e7e7c20 */ /* 0x000fca0008410000 */
[----:B------:R-:W-:Y:S01]  /*5000*/  FSEL R139, R126, RZ, P6 ;  /* 0x000000ff7e8b7208 */ /* 0x000fe20003000000 */
[----:B------:R-:W-:Y:S01]  /*5010*/  FADD.FTZ R126, R168, -R127 ;  /* 0x8000007fa87e7221 */ /* 0x000fe20000010000 */
[----:B------:R-:W-:Y:S01]  /*5020*/  LOP3.LUT P6, RZ, R161, 0xff0000, RZ, 0xc0, !PT ;  /* 0x00ff0000a1ff7812 */ /* 0x000fe200078cc0ff */
[-CC-:B------:R-:W-:Y:S01]  /*5030*/  FFMA.FTZ R127, R163, R135.reuse, R124.reuse ;  /* 0x00000087a37f7223 */ /* 0x180fe2000001007c */
[----:B------:R-:W-:Y:S01]  /*5040*/  FFMA.FTZ R124, R164, R135, R124 ;  /* 0x00000087a47c7223 */ /* 0x000fe2000001007c */
[----:B------:R-:W-:Y:S01]  /*5050*/  FMUL.FTZ R128, R7, R126 ;  /* 0x0000007e07807220 */ /* 0x000fe20000410000 */
[----:B------:R-:W-:Y:S01]  /*5060*/  F2F.F16.F32 R139, R139 ;  /* 0x0000008b008b7304 */ /* 0x000fe20000200800 */
[----:B0-----:R-:W-:-:S04]  /*5070*/  IMAD.WIDE.U32 R130, R185, 0x8, R130 ;  /* 0x00000008b9827825 */ /* 0x001fc800078e0082 */
[----:B------:R-:W-:Y:S01]  /*5080*/  FADD.FTZ R124, R165, -R124 ;  /* 0x8000007ca57c7221 */ /* 0x000fe20000010000 */
[----:B------:R-:W-:-:S03]  /*5090*/  FMUL.FTZ R126, R128, R125 ;  /* 0x0000007d807e7220 */ /* 0x000fc60000410000 */
[----:B------:R-:W-:Y:S01]  /*50a0*/  FMUL.FTZ R136, R7, R124 ;  /* 0x0000007c07887220 */ /* 0x000fe20000410000 */
[----:B------:R-:W-:Y:S01]  /*50b0*/  FMUL.FTZ R126, R126, UR13 ;  /* 0x0000000d7e7e7c20 */ /* 0x000fe20008410000 */
[----:B------:R-:W0:Y:S04]  /*50c0*/  F2F.F16.F32 R128, R128 ;  /* 0x0000008000807304 */ /* 0x000e280000200800 */
[----:B------:R-:W-:Y:S01]  /*50d0*/  FSEL R138, R126, RZ, P6 ;  /* 0x000000ff7e8a7208 */ /* 0x000fe20003000000 */
[----:B------:R-:W-:Y:S01]  /*50e0*/  FADD.FTZ R126, R166, -R127 ;  /* 0x8000007fa67e7221 */ /* 0x000fe20000010000 */
[----:B------:R-:W-:Y:S02]  /*50f0*/  LOP3.LUT P6, RZ, R161, 0xff, RZ, 0xc0, !PT ;  /* 0x000000ffa1ff7812 */ /* 0x000fe400078cc0ff */
[----:B------:R-:W1:Y:S01]  /*5100*/  F2F.F16.F32 R124, R136 ;  /* 0x00000088007c7304 */ /* 0x000e620000200800 */
[----:B------:R-:W-:-:S04]  /*5110*/  FMUL.FTZ R132, R7, R126 ;  /* 0x0000007e07847220 */ /* 0x000fc80000410000 */
[-C--:B------:R-:W-:Y:S01]  /*5120*/  FMUL.FTZ R126, R132, R125.reuse ;  /* 0x0000007d847e7220 */ /* 0x080fe20000410000 */
[----:B------:R-:W-:Y:S01]  /*5130*/  FMUL.FTZ R125, R136, R125 ;  /* 0x0000007d887d7220 */ /* 0x000fe20000410000 */
[----:B0-----:R-:W-:Y:S01]  /*5140*/  PRMT R133, R128, 0x5410, R129 ;  /* 0x0000541080857816 */ /* 0x001fe20000000081 */
[----:B------:R-:W0:Y:S01]  /*5150*/  F2F.F16.F32 R138, R138 ;  /* 0x0000008a008a7304 */ /* 0x000e220000200800 */
[----:B------:R-:W-:Y:S01]  /*5160*/  FMUL.FTZ R126, R126, UR13 ;  /* 0x0000000d7e7e7c20 */ /* 0x000fe20008410000 */
[----:B------:R-:W-:-:S04]  /*5170*/  FMUL.FTZ R125, R125, UR13 ;  /* 0x0000000d7d7d7c20 */ /* 0x000fc80008410000 */
[----:B------:R-:W-:Y:S02]  /*5180*/  FSEL R134, R126, RZ, P6 ;  /* 0x000000ff7e867208 */ /* 0x000fe40003000000 */
[----:B------:R-:W-:Y:S01]  /*5190*/  LOP3.LUT P6, RZ, R161, 0xff00, RZ, 0xc0, !PT ;  /* 0x0000ff00a1ff7812 */ /* 0x000fe200078cc0ff */
[----:B------:R-:W2:Y:S01]  /*51a0*/  LDC.64 R126, c[0x0][0x468] ;  /* 0x00011a00ff7e7b82 */ /* 0x000ea20000000a00 */
[----:B------:R-:W3:Y:S02]  /*51b0*/  F2F.F16.F32 R7, R132 ;  /* 0x0000008400077304 */ /* 0x000ee40000200800 */
[----:B------:R-:W-:Y:S01]  /*51c0*/  FSEL R137, R125, RZ, P6 ;  /* 0x000000ff7d897208 */ /* 0x000fe20003000000 */
[----:B-1----:R-:W-:Y:S01]  /*51d0*/  IMAD.WIDE.U32 R124, R124, 0x10000, RZ ;  /* 0x000100007c7c7825 */ /* 0x002fe200078e00ff */
[----:B0-----:R-:W-:-:S04]  /*51e0*/  PRMT R187, R138, 0x5410, R139 ;  /* 0x000054108abb7816 */ /* 0x001fc8000000008b */
[----:B------:R-:W0:Y:S01]  /*51f0*/  F2F.F16.F32 R137, R137 ;  /* 0x0000008900897304 */ /* 0x000e220000200800 */
[----:B------:R-:W-:Y:S02]  /*5200*/  LOP3.LUT R125, R133, R125, RZ, 0xfc, !PT ;  /* 0x0000007d857d7212 */ /* 0x000fe400078efcff */
[----:B---3--:R-:W-:-:S05]  /*5210*/  LOP3.LUT R124, R124, R7, RZ, 0xfc, !PT ;  /* 0x000000077c7c7212 */ /* 0x008fca00078efcff */
[----:B------:R-:W1:Y:S01]  /*5220*/  F2F.F16.F32 R135, R134 ;  /* 0x0000008600877304 */ /* 0x000e620000200800 */
[----:B------:R3:W-:Y:S01]  /*5230*/  STG.E.64 desc[UR8][R130.64], R124 ;  /* 0x0000007c82007986 */ /* 0x0007e2000c101b08 */
[----:B0-----:R-:W-:-:S04]  /*5240*/  IMAD.WIDE.U32 R128, R137, 0x10000, RZ ;  /* 0x0001000089807825 */ /* 0x001fc800078e00ff */
[----:B--2---:R-:W-:Y:S01]  /*5250*/  IMAD.WIDE.U32 R126, R185, 0x8, R126 ;  /* 0x00000008b97e7825 */ /* 0x004fe200078e007e */
[----:B------:R-:W-:Y:S02]  /*5260*/  LOP3.LUT R129, R187, R129, RZ, 0xfc, !PT ;  /* 0x00000081bb817212 */ /* 0x000fe400078efcff */
[----:B-1----:R-:W-:-:S05]  /*5270*/  LOP3.LUT R128, R128, R135, RZ, 0xfc, !PT ;  /* 0x0000008780807212 */ /* 0x002fca00078efcff */
[----:B------:R3:W-:Y:S01]  /*5280*/  STG.E.64 desc[UR8][R126.64], R128 ;  /* 0x000000807e007986 */ /* 0x0007e2000c101b08 */
[----:B------:R-:W-:Y:S05]  /*5290*/  BRA `(.L_x_7842) ;  /* 0x00000030005c7947 */ /* 0x000fea0003800000 */
.L_x_7828:
        /* <DEDUP_REMOVED lines=9> */
[----:B------:R-:W-:Y:S02]  /*5330*/  FFMA.FTZ R128, R16, R135, R124 ;  /* 0x0000008710807223 */ /* 0x000fe4000001007c */
[----:B------:R-:W-:Y:S02]  /*5340*/  HADD2.F32 R126, -RZ, R126.H0_H0 ;  /* 0x2000007eff7e7230 */ /* 0x000fe40000004100 */
[----:B------:R-:W-:Y:S01]  /*5350*/  FADD.FTZ R127, R14, -R127 ;  /* 0x8000007f0e7f7221 */ /* 0x000fe20000010000 */
[----:B------:R-:W-:-:S03]  /*5360*/  FADD.FTZ R128, R15, -R128 ;  /* 0x800000800f807221 */ /* 0x000fc60000010000 */
        /* <DEDUP_REMOVED lines=8> */
[----:B------:R-:W-:Y:S01]  /*53f0*/  F2F.F16.F32 R133, R133 ;  /* 0x0000008500857304 */ /* 0x000fe20000200800 */
[----:B------:R-:W-:-:S05]  /*5400*/  HADD2.F32 R126, -RZ, R126.H0_H0 ;  /* 0x2000007eff7e7230 */ /* 0x000fca0000004100 */
        /* <DEDUP_REMOVED lines=8> */
[----:B------:R-:W0:Y:S01]  /*5490*/  F2F.F16.F32 R134, R134 ;  /* 0x0000008600867304 */ /* 0x000e220000200800 */
[----:B------:R-:W-:-:S05]  /*54a0*/  HADD2.F32 R126, -RZ, R126.H0_H0 ;  /* 0x2000007eff7e7230 */ /* 0x000fca0000004100 */
[----:B------:R-:W-:-:S04]  /*54b0*/  FFMA.FTZ R126, R7, R127, R126 ;  /* 0x0000007f077e7223 */ /* 0x000fc8000001007e */
[----:B------:R-:W-:-:S04]  /*54c0*/  FMUL.FTZ R126, R126, R125 ;  /* 0x0000007d7e7e7220 */ /* 0x000fc80000410000 */
[----:B------:R-:W-:Y:S01]  /*54d0*/  FMUL.FTZ R126, R126, UR13 ;  /* 0x0000000d7e7e7c20 */ /* 0x000fe20008410000 */
[----:B0-----:R-:W-:-:S04]  /*54e0*/  PRMT R137, R133, 0x5410, R134 ;  /* 0x0000541085897816 */ /* 0x001fc80000000086 */
[----:B------:R-:W-:Y:S02]  /*54f0*/  FSEL R130, R126, RZ, P6 ;  /* 0x000000ff7e827208 */ /* 0x000fe40003000000 */
[----:B------:R-:W-:Y:S02]  /*5500*/  SHF.R.U64 R126, R182, 0x10, R183 ;  /* 0x00000010b67e7819 */ /* 0x000fe400000012b7 */
[----:B------:R-:W-:Y:S01]  /*5510*/  LOP3.LUT P6, RZ, R9, 0xff00, RZ, 0xc0, !PT ;  /* 0x0000ff0009ff7812 */ /* 0x000fe200078cc0ff */
[----:B------:R-:W-:Y:S02]  /*5520*/  F2F.F16.F32 R131, R130 ;  /* 0x0000008200837304 */ /* 0x000fe40000200800 */
[----:B------:R-:W-:-:S05]  /*5530*/  HADD2.F32 R126, -RZ, R126.H0_H0 ;  /* 0x2000007eff7e7230 */ /* 0x000fca0000004100 */
[----:B------:R-:W-:-:S04]  /*5540*/  FFMA.FTZ R126, R7, R128, R126 ;  /* 0x00000080077e7223 */ /* 0x000fc8000001007e */
        /* <DEDUP_REMOVED lines=11> */
.L_x_7857:
[----:B------:R-:W-:Y:S05]  /*5600*/  BSYNC.RECONVERGENT B1 ;  /* 0x0000000000017941 */ /* 0x000fea0003800200 */
.L_x_7856:
[----:B------:R-:W-:Y:S04]  /*5610*/  BSSY.RECONVERGENT B1, `(.L_x_7858) ;  /* 0x0000032000017945 */ /* 0x000fe80003800200 */
[----:B------:R-:W-:Y:S05]  /*5620*/  @!P0 BRA `(.L_x_7859) ;  /* 0x0000000000c08947 */ /* 0x000fea0003800000 */
[----:B0-----:R-:W-:Y:S01]  /*5630*/  MOV R126, R181 ;  /* 0x000000b5007e7202 */ /* 0x001fe20000000f00 */
        /* <DEDUP_REMOVED lines=47> */
.L_x_7859:
[----:B------:R-:W-:Y:S05]  /*5930*/  BSYNC.RECONVERGENT B1 ;  /* 0x0000000000017941 */ /* 0x000fea0003800200 */
.L_x_7858:
[----:B------:R-:W-:Y:S04]  /*5940*/  BSSY.RECONVERGENT B1, `(.L_x_7860) ;  /* 0x0000032000017945 */ /* 0x000fe80003800200 */
[----:B------:R-:W-:Y:S05]  /*5950*/  @!P1 BRA `(.L_x_7861) ;  /* 0x0000000000c09947 */ /* 0x000fea0003800000 */
[----:B01----:R-:W-:Y:S01]  /*5960*/  MOV R126, R179 ;  /* 0x000000b3007e7202 */ /* 0x003fe20000000f00 */
        /* <DEDUP_REMOVED lines=47> */
.L_x_7861:
[----:B------:R-:W-:Y:S05]  /*5c60*/  BSYNC.RECONVERGENT B1 ;  /* 0x0000000000017941 */ /* 0x000fea0003800200 */
.L_x_7860:
[----:B------:R-:W-:Y:S04]  /*5c70*/  BSSY.RECONVERGENT B1, `(.L_x_7862) ;  /* 0x0000032000017945 */ /* 0x000fe80003800200 */
[----:B------:R-:W-:Y:S05]  /*5c80*/  @!P2 BRA `(.L_x_7863) ;  /* 0x0000000000c0a947 */ /* 0x000fea0003800000 */
[----:B012---:R-:W-:Y:S01]  /*5c90*/  MOV R126, R177 ;  /* 0x000000b1007e7202 */ /* 0x007fe20000000f00 */
        /* <DEDUP_REMOVED lines=47> */
.L_x_7863:
[----:B------:R-:W-:Y:S05]  /*5f90*/  BSYNC.RECONVERGENT B1 ;  /* 0x0000000000017941 */ /* 0x000fea0003800200 */
.L_x_7862:
[----:B------:R-:W-:Y:S04]  /*5fa0*/  BSSY.RECONVERGENT B1, `(.L_x_7864) ;  /* 0x0000032000017945 */ /* 0x000fe80003800200 */
[----:B------:R-:W-:Y:S05]  /*5fb0*/  @!P3 BRA `(.L_x_7865) ;  /* 0x0000000000c0b947 */ /* 0x000fea0003800000 */
[----:B0123--:R-:W-:Y:S01]  /*5fc0*/  MOV R126, R175 ;  /* 0x000000af007e7202 */ /* 0x00ffe20000000f00 */
        /* <DEDUP_REMOVED lines=47> */
.L_x_7865:
[----:B------:R-:W-:Y:S05]  /*62c0*/  BSYNC.RECONVERGENT B1 ;  /* 0x0000000000017941 */ /* 0x000fea0003800200 */
.L_x_7864:
[----:B------:R-:W-:Y:S04]  /*62d0*/  BSSY.RECONVERGENT B1, `(.L_x_7866) ;  /* 0x0000032000017945 */ /* 0x000fe80003800200 */
[----:B------:R-:W-:Y:S05]  /*62e0*/  @!P4 BRA `(.L_x_7867) ;  /* 0x0000000000c0c947 */ /* 0x000fea0003800000 */
[----:B01234-:R-:W-:Y:S01]  /*62f0*/  MOV R126, R173 ;  /* 0x000000ad007e7202 */ /* 0x01ffe20000000f00 */
        /* <DEDUP_REMOVED lines=47> */
.L_x_7867:
[----:B------:R-:W-:Y:S05]  /*65f0*/  BSYNC.RECONVERGENT B1 ;  /* 0x0000000000017941 */ /* 0x000fea0003800200 */
.L_x_7866:
[----:B------:R-:W-:Y:S05]  /*6600*/  @!P5 BRA `(.L_x_7842) ;  /* 0x0000001c0080d947 */ /* 0x000fea0003800000 */
[----:B01234-:R-:W-:Y:S01]  /*6610*/  SHF.R.U32.HI R126, RZ, 0x10, R171 ;  /* 0x00000010ff7e7819 */ /* 0x01ffe200000116ab */
[-CC-:B------:R-:W-:Y:S01]  /*6620*/  FFMA.FTZ R128, R184, R135.reuse, R124.reuse ;  /* 0x00000087b8807223 */ /* 0x180fe2000001007c */
[----:B------:R-:W-:Y:S01]  /*6630*/  ISETP.GE.U32.AND P6, PT, R161, 0x1000000, PT ;  /* 0x01000000a100780c */ /* 0x000fe20003fc6070 */
[-CC-:B------:R-:W-:Y:S01]  /*6640*/  FFMA.FTZ R127, R167, R135.reuse, R124.reuse ;  /* 0x00000087a77f7223 */ /* 0x180fe2000001007c */
[----:B------:R-:W-:Y:S01]  /*6650*/  FFMA.FTZ R132, R164, R135, R124 ;  /* 0x00000087a4847223 */ /* 0x000fe2000001007c */
[----:B------:R-:W-:Y:S02]  /*6660*/  HADD2.F32 R126, -RZ, R126.H0_H0 ;  /* 0x2000007eff7e7230 */ /* 0x000fe40000004100 */
[----:B------:R-:W-:Y:S01]  /*6670*/  FADD.FTZ R128, R169, -R128 ;  /* 0x80000080a9807221 */ /* 0x000fe20000010000 */
[----:B------:R-:W-:Y:S01]  /*6680*/  FADD.FTZ R127, R168, -R127 ;  /* 0x8000007fa87f7221 */ /* 0x000fe20000010000 */
[----:B------:R-:W-:Y:S02]  /*6690*/  FADD.FTZ R132, R165, -R132 ;  /* 0x80000084a5847221 */ /* 0x000fe40000010000 */
[----:B------:R-:W-:-:S04]  /*66a0*/  FFMA.FTZ R126, R7, R128, R126 ;  /* 0x00000080077e7223 */ /* 0x000fc8000001007e */
[----:B------:R-:W-:-:S04]  /*66b0*/  FMUL.FTZ R126, R126, R125 ;  /* 0x0000007d7e7e7220 */ /* 0x000fc80000410000 */
[----:B------:R-:W-:-:S05]  /*66c0*/  FMUL.FTZ R126, R126, UR13 ;  /* 0x0000000d7e7e7c20 */ /* 0x000fca0008410000 */
[----:B------:R-:W-:Y:S02]  /*66d0*/  FSEL R131, R126, RZ, P6 ;  /* 0x000000ff7e837208 */ /* 0x000fe40003000000 */
[----:B------:R-:W-:Y:S02]  /*66e0*/  MOV R126, R171 ;  /* 0x000000ab007e7202 */ /* 0x000fe40000000f00 */
[----:B------:R-:W-:Y:S02]  /*66f0*/  LOP3.LUT P6, RZ, R161, 0xff0000, RZ, 0xc0, !PT ;  /* 0x00ff0000a1ff7812 */ /* 0x000fe400078cc0ff */
        /* <DEDUP_REMOVED lines=18> */
[----:B------:R-:W-:-:S03]  /*6820*/  LOP3.LUT P6, RZ, R161, 0xff00, RZ, 0xc0, !PT ;  /* 0x0000ff00a1ff7812 */ /* 0x000fc600078cc0ff */
[----:B------:R-:W-:-:S05]  /*6830*/  HADD2.F32 R124, -RZ, R126.H0_H0 ;  /* 0x2000007eff7c7230 */ /* 0x000fca0000004100 */
[----:B------:R-:W-:Y:S02]  /*6840*/  FFMA.FTZ R124, R7, R132, R124 ;  /* 0x00000084077c7223 */ /* 0x000fe4000001007c */
[----:B------:R-:W-:Y:S02]  /*6850*/  F2F.F16.F32 R7, R128 ;  /* 0x0000008000077304 */ /* 0x000fe40000200800 */
        /* <DEDUP_REMOVED lines=8> */
[----:B0-----:R-:W-:-:S05]  /*68e0*/  IMAD.WIDE.U32 R124, R185, 0x8, R124 ;  /* 0x00000008b97c7825 */ /* 0x001fca00078e007c */
[----:B------:R0:W-:Y:S01]  /*68f0*/  STG.E.64 desc[UR8][R124.64], R126 ;  /* 0x0000007e7c007986 */ /* 0x0001e2000c101b08 */
[----:B------:R-:W-:Y:S05]  /*6900*/  BRA `(.L_x_7842) ;  /* 0x0000001800c07947 */ /* 0x000fea0003800000 */
.L_x_7855:
[----:B------:R-:W-:Y:S01]  /*6910*/  ISETP.NE.AND P6, PT, R8, RZ, PT ;  /* 0x000000ff0800720c */ /* 0x000fe20003fc5270 */
[----:B------:R-:W-:-:S12]  /*6920*/  BSSY.RECONVERGENT B1, `(.L_x_7868) ;  /* 0x000003d000017945 */ /* 0x000fd80003800200 */
[----:B------:R-:W-:Y:S05]  /*6930*/  @!P6 BRA `(.L_x_7869) ;  /* 0x0000000000ece947 */ /* 0x000fea0003800000 */
[----:B------:R-:W-:Y:S01]  /*6940*/  MOV R126, R183 ;  /* 0x000000b7007e7202 */ /* 0x000fe20000000f00 */
[----:B------:R-:W-:Y:S01]  /*6950*/  FFMA.FTZ R127, R11, R135, R124 ;  /* 0x000000870b7f7223 */ /* 0x000fe2000001007c */
[----:B------:R-:W-:Y:S01]  /*6960*/  LOP3.LUT P6, RZ, R9, 0xff0000, RZ, 0xc0, !PT ;  /* 0x00ff000009ff7812 */ /* 0x000fe200078cc0ff */
[----:B------:R-:W0:Y:S02]  /*6970*/  LDC.64 R130, c[0x0][0x478] ;  /* 0x00011e00ff827b82 */ /* 0x000e240000000a00 */
[----:B------:R-:W-:Y:S02]  /*6980*/  HADD2.F32 R128, -RZ, R126.H0_H0 ;  /* 0x2000007eff807230 */ /* 0x000fe40000004100 */
[----:B------:R-:W-:Y:S01]  /*6990*/  FADD.FTZ R126, R14, -R127 ;  /* 0x8000007f0e7e7221 */ /* 0x000fe20000010000 */
[----:B------:R-:W-:-:S03]  /*69a0*/  SHF.R.U32.HI R127, RZ, 0x10, R183 ;  /* 0x00000010ff7f7819 */ /* 0x000fc600000116b7 */
[----:B------:R-:W-:Y:S01]  /*69b0*/  FFMA.FTZ R188, R7, R126, R128 ;  /* 0x0000007e07bc7223 */ /* 0x000fe20000010080 */
[----:B------:R-:W1:Y:S01]  /*69c0*/  LDC.64 R132, c[0x0][0x468] ;  /* 0x00011a00ff847b82 */ /* 0x000e620000000a00 */
[----:B------:R-:W-:Y:S02]  /*69d0*/  HADD2.F32 R128, -RZ, R127.H0_H0 ;  /* 0x2000007fff807230 */ /* 0x000fe40000004100 */
[----:B------:R-:W-:Y:S01]  /*69e0*/  FFMA.FTZ R127, R3, R135, R124 ;  /* 0x00000087037f7223 */ /* 0x000fe2000001007c */
[----:B------:R-:W-:-:S04]  /*69f0*/  FMUL.FTZ R126, R188, R125 ;  /* 0x0000007dbc7e7220 */ /* 0x000fc80000410000 */
[----:B------:R-:W-:-:S05]  /*6a00*/  FMUL.FTZ R126, R126, UR13 ;  /* 0x0000000d7e7e7c20 */ /* 0x000fca0008410000 */
[----:B------:R-:W-:Y:S01]  /*6a10*/  FSEL R189, R126, RZ, P6 ;  /* 0x000000ff7ebd7208 */ /* 0x000fe20003000000 */
[----:B------:R-:W-:Y:S01]  /*6a20*/  FFMA.FTZ R126, R16, R135, R124 ;  /* 0x00000087107e7223 */ /* 0x000fe2000001007c */
[----:B------:R-:W-:Y:S01]  /*6a30*/  ISETP.GE.U32.AND P6, PT, R9, 0x1000000, PT ;  /* 0x010000000900780c */ /* 0x000fe20003fc6070 */
[----:B0-----:R-:W-:-:S04]  /*6a40*/  IMAD.WIDE.U32 R130, R185, 0x8, R130 ;  /* 0x00000008b9827825 */ /* 0x001fc800078e0082 */
[----:B------:R-:W-:Y:S01]  /*6a50*/  FADD.FTZ R126, R15, -R126 ;  /* 0x8000007e0f7e7221 */ /* 0x000fe20000010000 */
[----:B------:R-:W-:Y:S03]  /*6a60*/  F2F.F16.F32 R189, R189 ;  /* 0x000000bd00bd7304 */ /* 0x000fe60000200800 */
[----:B------:R-:W-:Y:S01]  /*6a70*/  FFMA.FTZ R190, R7, R126, R128 ;  /* 0x0000007e07be7223 */ /* 0x000fe20000010080 */
[----:B-1----:R-:W-:-:S04]  /*6a80*/  IMAD.WIDE.U32 R132, R185, 0x8, R132 ;  /* 0x00000008b9847825 */ /* 0x002fc800078e0084 */
[----:B------:R-:W-:Y:S01]  /*6a90*/  FMUL.FTZ R126, R190, R125 ;  /* 0x0000007dbe7e7220 */ /* 0x000fe20000410000 */
[----:B------:R-:W-:-:S03]  /*6aa0*/  IADD3 R185, PT, PT, R185, 0x100, RZ ;  /* 0x00000100b9b97810 */ /* 0x000fc60007ffe0ff */
[----:B------:R-:W-:-:S05]  /*6ab0*/  FMUL.FTZ R126, R126, UR13 ;  /* 0x0000000d7e7e7c20 */ /* 0x000fca0008410000 */
[----:B------:R-:W-:Y:S02]  /*6ac0*/  FSEL R191, R126, RZ, P6 ;  /* 0x000000ff7ebf7208 */ /* 0x000fe40003000000 */
[----:B------:R-:W-:Y:S02]  /*6ad0*/  MOV R126, R182 ;  /* 0x000000b6007e7202 */ /* 0x000fe40000000f00 */
[----:B------:R-:W-:Y:S01]  /*6ae0*/  LOP3.LUT P6, RZ, R9, 0xff, RZ, 0xc0, !PT ;  /* 0x000000ff09ff7812 */ /* 0x000fe200078cc0ff */
[----:B------:R-:W0:Y:S02]  /*6af0*/  F2F.F16.F32 R192, R191 ;  /* 0x000000bf00c07304 */ /* 0x000e240000200800 */
[----:B------:R-:W-:Y:S02]  /*6b00*/  HADD2.F32 R128, -RZ, R126.H0_H0 ;  /* 0x2000007eff807230 */ /* 0x000fe40000004100 */
[----:B------:R-:W-:Y:S01]  /*6b10*/  FADD.FTZ R126, R12, -R127 ;  /* 0x8000007f0c7e7221 */ /* 0x000fe20000010000 */
[----:B------:R-:W-:-:S03]  /*6b20*/  SHF.R.U64 R127, R182, 0x10, R183 ;  /* 0x00000010b67f7819 */ /* 0x000fc600000012b7 */
[----:B------:R-:W-:Y:S02]  /*6b30*/  FFMA.FTZ R134, R7, R126, R128 ;  /* 0x0000007e07867223 */ /* 0x000fe40000010080 */
[----:B------:R-:W-:Y:S02]  /*6b40*/  HADD2.F32 R128, -RZ, R127.H0_H0 ;  /* 0x2000007fff807230 */ /* 0x000fe40000004100 */
[----:B------:R-:W-:Y:S01]  /*6b50*/  FMUL.FTZ R126, R134, R125 ;  /* 0x0000007d867e7220 */ /* 0x000fe20000410000 */
[----:B------:R-:W-:Y:S03]  /*6b60*/  F2F.F16.F32 R127, R190 ;  /* 0x000000be007f7304 */ /* 0x000fe60000200800 */
[----:B------:R-:W-:Y:S01]  /*6b70*/  FMUL.FTZ R126, R126, UR13 ;  /* 0x0000000d7e7e7c20 */ /* 0x000fe20008410000 */
[----:B0-----:R-:W-:-:S04]  /*6b80*/  PRMT R193, R189, 0x5410, R192 ;  /* 0x00005410bdc17816 */ /* 0x001fc800000000c0 */
[----:B------:R-:W-:Y:S01]  /*6b90*/  FSEL R136, R126, RZ, P6 ;  /* 0x000000ff7e887208 */ /* 0x000fe20003000000 */
[----:B------:R-:W-:Y:S01]  /*6ba0*/  FFMA.FTZ R126, R10, R135, R124 ;  /* 0x000000870a7e7223 */ /* 0x000fe2000001007c */
[----:B------:R-:W-:Y:S01]  /*6bb0*/  LOP3.LUT P6, RZ, R9, 0xff00, RZ, 0xc0, !PT ;  /* 0x0000ff0009ff7812 */ /* 0x000fe200078cc0ff */
[----:B------:R-:W-:Y:S02]  /*6bc0*/  F2F.F16.F32 R137, R134 ;  /* 0x0000008600897304 */ /* 0x000fe40000200800 */
[----:B------:R-:W-:-:S04]  /*6bd0*/  FADD.FTZ R126, R13, -R126 ;  /* 0x8000007e0d7e7221 */ /* 0x000fc80000010000 */
[----:B------:R-:W-:Y:S02]  /*6be0*/  FFMA.FTZ R138, R7, R126, R128 ;  /* 0x0000007e078a7223 */ /* 0x000fe40000010080 */
        /* <DEDUP_REMOVED lines=16> */
.L_x_7869:
[----:B------:R-:W-:Y:S05]  /*6cf0*/  BSYNC.RECONVERGENT B1 ;  /* 0x0000000000017941 */ /* 0x000fea0003800200 */
.L_x_7868:
[----:B------:R-:W-:Y:S04]  /*6d00*/  BSSY.RECONVERGENT B1, `(.L_x_7870) ;  /* 0x000003d000017945 */ /* 0x000fe80003800200 */
[----:B------:R-:W-:Y:S05]  /*6d10*/  @!P0 BRA `(.L_x_7871) ;  /* 0x0000000000ec8947 */ /* 0x000fea0003800000 */
[----:B0-----:R-:W-:Y:S01]  /*6d20*/  MOV R126, R181 ;  /* 0x000000b5007e7202 */ /* 0x001fe20000000f00 */
[-CC-:B------:R-:W-:Y:S01]  /*6d30*/  FFMA.FTZ R127, R21, R135.reuse, R124.reuse ;  /* 0x00000087157f7223 */ /* 0x180fe2000001007c */
[----:B------:R-:W-:Y:S01]  /*6d40*/  LOP3.LUT P6, RZ, R17, 0xff0000, RZ, 0xc0, !PT ;  /* 0x00ff000011ff7812 */ /* 0x000fe200078cc0ff */
[----:B------:R-:W0:Y:S02]  /*6d50*/  LDC.64 R130, c[0x0][0x468] ;  /* 0x00011a00ff827b82 */ /* 0x000e240000000a00 */
[----:B------:R-:W-:Y:S02]  /*6d60*/  HADD2.F32 R128, -RZ, R126.H0_H0 ;  /* 0x2000007eff807230 */ /* 0x000fe40000004100 */
[----:B------:R-:W-:Y:S01]  /*6d70*/  FADD.FTZ R126, R22, -R127 ;  /* 0x8000007f167e7221 */ /* 0x000fe20000010000 */
[----:B------:R-:W-:-:S03]  /*6d80*/  FFMA.FTZ R127, R26, R135, R124 ;  /* 0x000000871a7f7223 */ /* 0x000fc6000001007c */
[----:B------:R-:W-:-:S04]  /*6d90*/  FFMA.FTZ R132, R7, R126, R128 ;  /* 0x0000007e07847223 */ /* 0x000fc80000010080 */
[----:B------:R-:W-:Y:S02]  /*6da0*/  FMUL.FTZ R126, R132, R125 ;  /* 0x0000007d847e7220 */ /* 0x000fe40000410000 */
[----:B------:R-:W-:Y:S02]  /*6db0*/  F2F.F16.F32 R132, R132 ;  /* 0x0000008400847304 */ /* 0x000fe40000200800 */
[----:B------:R-:W-:-:S05]  /*6dc0*/  FMUL.FTZ R126, R126, UR13 ;  /* 0x0000000d7e7e7c20 */ /* 0x000fca0008410000 */
[----:B------:R-:W-:Y:S02]  /*6dd0*/  FSEL R188, R126, RZ, P6 ;  /* 0x000000ff7ebc7208 */ /* 0x000fe40003000000 */
[----:B------:R-:W-:Y:S02]  /*6de0*/  SHF.R.U32.HI R126, RZ, 0x10, R181 ;  /* 0x00000010ff7e7819 */ /* 0x000fe400000116b5 */
[----:B------:R-:W-:Y:S01]  /*6df0*/  ISETP.GE.U32.AND P6, PT, R17, 0x1000000, PT ;  /* 0x010000001100780c */ /* 0x000fe20003fc6070 */
[----:B0-----:R-:W-:Y:S01]  /*6e00*/  IMAD.WIDE.U32 R130, R185, 0x8, R130 ;  /* 0x00000008b9827825 */ /* 0x001fe200078e0082 */
[----:B------:R-:W-:Y:S03]  /*6e10*/  F2F.F16.F32 R188, R188 ;  /* 0x000000bc00bc7304 */ /* 0x000fe60000200800 */
[----:B------:R-:W-:Y:S02]  /*6e20*/  HADD2.F32 R128, -RZ, R126.H0_H0 ;  /* 0x2000007eff807230 */ /* 0x000fe40000004100 */
[----:B------:R-:W-:Y:S01]  /*6e30*/  FADD.FTZ R126, R24, -R127 ;  /* 0x8000007f187e7221 */ /* 0x000fe20000010000 */
[----:B------:R-:W-:-:S03]  /*6e40*/  FFMA.FTZ R127, R19, R135, R124 ;  /* 0x00000087137f7223 */ /* 0x000fc6000001007c */
[----:B------:R-:W-:-:S04]  /*6e50*/  FFMA.FTZ R190, R7, R126, R128 ;  /* 0x0000007e07be7223 */ /* 0x000fc80000010080 */
[----:B------:R-:W-:Y:S01]  /*6e60*/  FMUL.FTZ R126, R190, R125 ;  /* 0x0000007dbe7e7220 */ /* 0x000fe20000410000 */
[----:B------:R-:W0:Y:S03]  /*6e70*/  F2F.F16.F32 R133, R190 ;  /* 0x000000be00857304 */ /* 0x000e260000200800 */
[----:B------:R-:W-:-:S05]  /*6e80*/  FMUL.FTZ R126, R126, UR13 ;  /* 0x0000000d7e7e7c20 */ /* 0x000fca0008410000 */
[----:B------:R-:W-:Y:S02]  /*6e90*/  FSEL R189, R126, RZ, P6 ;  /* 0x000000ff7ebd7208 */ /* 0x000fe40003000000 */
[----:B------:R-:W-:Y:S02]  /*6ea0*/  MOV R126, R180 ;  /* 0x000000b4007e7202 */ /* 0x000fe40000000f00 */
[----:B------:R-:W-:Y:S02]  /*6eb0*/  LOP3.LUT P6, RZ, R17, 0xff, RZ, 0xc0, !PT ;  /* 0x000000ff11ff7812 */ /* 0x000fe400078cc0ff */
[----:B------:R-:W1:Y:S01]  /*6ec0*/  F2F.F16.F32 R189, R189 ;  /* 0x000000bd00bd7304 */ /* 0x000e620000200800 */
[----:B------:R-:W-:Y:S02]  /*6ed0*/  HADD2.F32 R128, -RZ, R126.H0_H0 ;  /* 0x2000007eff807230 */ /* 0x000fe40000004100 */
[----:B------:R-:W-:Y:S01]  /*6ee0*/  FADD.FTZ R126, R20, -R127 ;  /* 0x8000007f147e7221 */ /* 0x000fe20000010000 */
[----:B------:R-:W-:-:S02]  /*6ef0*/  SHF.R.U64 R127, R180, 0x10, R181 ;  /* 0x00000010b47f7819 */ /* 0x000fc400000012b5 */
[----:B0-----:R-:W-:Y:S01]  /*6f00*/  PRMT R139, R132, 0x5410, R133 ;  /* 0x00005410848b7816 */ /* 0x001fe20000000085 */
[----:B------:R-:W-:Y:S02]  /*6f10*/  FFMA.FTZ R134, R7, R126, R128 ;  /* 0x0000007e07867223 */ /* 0x000fe40000010080 */
[----:B------:R-:W-:Y:S02]  /*6f20*/  HADD2.F32 R128, -RZ, R127.H0_H0 ;  /* 0x2000007fff807230 */ /* 0x000fe40000004100 */
[----:B------:R-:W-:Y:S01]  /*6f30*/  FMUL.FTZ R126, R134, R125 ;  /* 0x0000007d867e7220 */ /* 0x000fe20000410000 */
[----:B------:R-:W-:Y:S03]  /*6f40*/  F2F.F16.F32 R137, R134 ;  /* 0x0000008600897304 */ /* 0x000fe60000200800 */
[----:B------:R-:W-:Y:S01]  /*6f50*/  FMUL.FTZ R126, R126, UR13 ;  /* 0x0000000d7e7e7c20 */ /* 0x000fe20008410000 */
[----:B-1----:R-:W-:-:S04]  /*6f60*/  PRMT R191, R188, 0x5410, R189 ;  /* 0x00005410bcbf7816 */ /* 0x002fc800000000bd */
[----:B------:R-:W-:Y:S01]  /*6f70*/  FSEL R136, R126, RZ, P6 ;  /* 0x000000ff7e887208 */ /* 0x000fe20003000000 */
[----:B------:R-:W-:Y:S01]  /*6f80*/  FFMA.FTZ R126, R18, R135, R124 ;  /* 0x00000087127e7223 */ /* 0x000fe2000001007c */
[----:B------:R-:W-:Y:S02]  /*6f90*/  LOP3.LUT P6, RZ, R17, 0xff00, RZ, 0xc0, !PT ;  /* 0x0000ff0011ff7812 */ /* 0x000fe400078cc0ff */
[----:B------:R-:W-:Y:S01]  /*6fa0*/  F2F.F16.F32 R187, R136 ;  /* 0x0000008800bb7304 */ /* 0x000fe20000200800 */
[----:B------:R-:W-:-:S04]  /*6fb0*/  FADD.FTZ R126, R23, -R126 ;  /* 0x8000007e177e7221 */ /* 0x000fc80000010000 */
[----:B------:R-:W-:-:S04]  /*6fc0*/  FFMA.FTZ R138, R7, R126, R128 ;  /* 0x0000007e078a7223 */ /* 0x000fc80000010080 */
[----:B------:R-:W-:Y:S01]  /*6fd0*/  FMUL.FTZ R126, R138, R125 ;  /* 0x0000007d8a7e7220 */ /* 0x000fe20000410000 */
[----:B------:R-:W0:Y:S03]  /*6fe0*/  F2F.F16.F32 R128, R138 ;  /* 0x0000008a00807304 */ /* 0x000e260000200800 */
[----:B------:R-:W-:-:S05]  /*6ff0*/  FMUL.FTZ R126, R126, UR13 ;  /* 0x0000000d7e7e7c20 */ /* 0x000fca0008410000 */
[----:B------:R-:W-:Y:S02]  /*7000*/  FSEL R186, R126, RZ, P6 ;  /* 0x000000ff7eba7208 */ /* 0x000fe40003000000 */
[----:B------:R-:W1:Y:S04]  /*7010*/  LDC.64 R126, c[0x0][0x478] ;  /* 0x00011e00ff7e7b82 */ /* 0x000e680000000a00 */
[----:B------:R-:W2:Y:S01]  /*7020*/  F2F.F16.F32 R186, R186 ;  /* 0x000000ba00ba7304 */ /* 0x000ea20000200800 */
        /* <DEDUP_REMOVED lines=10> */
.L_x_7871:
[----:B------:R-:W-:Y:S05]  /*70d0*/  BSYNC.RECONVERGENT B1 ;  /* 0x0000000000017941 */ /* 0x000fea0003800200 */
.L_x_7870:
[----:B------:R-:W-:Y:S04]  /*70e0*/  BSSY.RECONVERGENT B1, `(.L_x_7872) ;  /* 0x000003d000017945 */ /* 0x000fe80003800200 */
[----:B------:R-:W-:Y:S05]  /*70f0*/  @!P1 BRA `(.L_x_7873) ;  /* 0x0000000000ec9947 */ /* 0x000fea0003800000 */
[----:B01----:R-:W-:Y:S01]  /*7100*/  MOV R126, R179 ;  /* 0x000000b3007e7202 */ /* 0x003fe20000000f00 */
[----:B------:R-:W-:Y:S01]  /*7110*/  FFMA.FTZ R127, R29, R135, R124 ;  /* 0x000000871d7f7223 */ /* 0x000fe2000001007c */
[----:B------:R-:W-:Y:S01]  /*7120*/  LOP3.LUT P6, RZ, R25, 0xff0000, RZ, 0xc0, !PT ;  /* 0x00ff000019ff7812 */ /* 0x000fe200078cc0ff */
[----:B------:R-:W0:Y:S02]  /*7130*/  LDC.64 R130, c[0x0][0x468] ;  /* 0x00011a00ff827b82 */ /* 0x000e240000000a00 */
[----:B------:R-:W-:Y:S02]  /*7140*/  HADD2.F32 R128, -RZ, R126.H0_H0 ;  /* 0x2000007eff807230 */ /* 0x000fe40000004100 */
[----:B------:R-:W-:Y:S01]  /*7150*/  FADD.FTZ R126, R32, -R127 ;  /* 0x8000007f207e7221 */ /* 0x000fe20000010000 */
[----:B------:R-:W-:-:S03]  /*7160*/  SHF.R.U32.HI R127, RZ, 0x10, R179 ;  /* 0x00000010ff7f7819 */ /* 0x000fc600000116b3 */
[----:B------:R-:W-:Y:S02]  /*7170*/  FFMA.FTZ R132, R7, R126, R128 ;  /* 0x0000007e07847223 */ /* 0x000fe40000010080 */
[----:B------:R-:W-:Y:S02]  /*7180*/  HADD2.F32 R128, -RZ, R127.H0_H0 ;  /* 0x2000007fff807230 */ /* 0x000fe40000004100 */
[----:B------:R-:W-:Y:S01]  /*7190*/  FFMA.FTZ R127, R27, R135, R124 ;  /* 0x000000871b7f7223 */ /* 0x000fe2000001007c */
[----:B------:R-:W-:Y:S02]  /*71a0*/  FMUL.FTZ R126, R132, R125 ;  /* 0x0000007d847e7220 */ /* 0x000fe40000410000 */
[----:B------:R-:W-:Y:S02]  /*71b0*/  F2F.F16.F32 R132, R132 ;  /* 0x0000008400847304 */ /* 0x000fe40000200800 */
[----:B------:R-:W-:-:S05]  /*71c0*/  FMUL.FTZ R126, R126, UR13 ;  /* 0x0000000d7e7e7c20 */ /* 0x000fca0008410000 */
[----:B------:R-:W-:Y:S01]  /*71d0*/  FSEL R188, R126, RZ, P6 ;  /* 0x000000ff7ebc7208 */ /* 0x000fe20003000000 */
[----:B------:R-:W-:Y:S01]  /*71e0*/  FFMA.FTZ R126, R34, R135, R124 ;  /* 0x00000087227e7223 */ /* 0x000fe2000001007c */
[----:B------:R-:W-:Y:S01]  /*71f0*/  ISETP.GE.U32.AND P6, PT, R25, 0x1000000, PT ;  /* 0x010000001900780c */ /* 0x000fe20003fc6070 */
[----:B0-----:R-:W-:-:S04]  /*7200*/  IMAD.WIDE.U32 R130, R185, 0x8, R130 ;  /* 0x00000008b9827825 */ /* 0x001fc800078e0082 */
[----:B------:R-:W-:Y:S01]  /*7210*/  FADD.FTZ R126, R33, -R126 ;  /* 0x8000007e217e7221 */ /* 0x000fe20000010000 */
[----:B------:R-:W-:Y:S03]  /*7220*/  F2F.F16.F32 R188, R188 ;  /* 0x000000bc00bc7304 */ /* 0x000fe60000200800 */
        /* <DEDUP_REMOVED lines=40> */
.L_x_7873:
[----:B------:R-:W-:Y:S05]  /*74b0*/  BSYNC.RECONVERGENT B1 ;  /* 0x0000000000017941 */ /* 0x000fea0003800200 */
.L_x_7872:
[----:B------:R-:W-:Y:S04]  /*74c0*/  BSSY.RECONVERGENT B1, `(.L_x_7874) ;  /* 0x000003d000017945 */ /* 0x000fe80003800200 */
[----:B------:R-:W-:Y:S05]  /*74d0*/  @!P2 BRA `(.L_x_7875) ;  /* 0x0000000000eca947 */ /* 0x000fea0003800000 */
[----:B012---:R-:W-:Y:S01]  /*74e0*/  MOV R126, R177 ;  /* 0x000000b1007e7202 */ /* 0x007fe20000000f00 */
        /* <DEDUP_REMOVED lines=58> */
.L_x_7875:
[----:B------:R-:W-:Y:S05]  /*7890*/  BSYNC.RECONVERGENT B1 ;  /* 0x0000000000017941 */ /* 0x000fea0003800200 */
.L_x_7874:
[----:B------:R-:W-:Y:S04]  /*78a0*/  BSSY.RECONVERGENT B1, `(.L_x_7876) ;  /* 0x000003d000017945 */ /* 0x000fe80003800200 */
[----:B------:R-:W-:Y:S05]  /*78b0*/  @!P3 BRA `(.L_x_7877) ;  /* 0x0000000000ecb947 */ /* 0x000fea0003800000 */
[----:B0123--:R-:W-:Y:S01]  /*78c0*/  MOV R126, R175 ;  /* 0x000000af007e7202 */ /* 0x00ffe20000000f00 */
        /* <DEDUP_REMOVED lines=58> */
.L_x_7877:
[----:B------:R-:W-:Y:S05]  /*7c70*/  BSYNC.RECONVERGENT B1 ;  /* 0x0000000000017941 */ /* 0x000fea0003800200 */
.L_x_7876:
[----:B------:R-:W-:Y:S04]  /*7c80*/  BSSY.RECONVERGENT B1, `(.L_x_7878) ;  /* 0x000003d000017945 */ /* 0x000fe80003800200 */
[----:B------:R-:W-:Y:S05]  /*7c90*/  @!P4 BRA `(.L_x_7879) ;  /* 0x0000000000ecc947 */ /* 0x000fea0003800000 */
[----:B01234-:R-:W-:Y:S01]  /*7ca0*/  MOV R126, R173 ;  /* 0x000000ad007e7202 */ /* 0x01ffe20000000f00 */
        /* <DEDUP_REMOVED lines=58> */
.L_x_7879:
[----:B------:R-:W-:Y:S05]  /*8050*/  BSYNC.RECONVERGENT B1 ;  /* 0x0000000000017941 */ /* 0x000fea0003800200 */
.L_x_7878:
[----:B------:R-:W-:Y:S05]  /*8060*/  @!P5 BRA `(.L_x_7842) ;  /* 0x0000000000e8d947 */ /* 0x000fea0003800000 */
[----:B01234-:R-:W-:Y:S01]  /*8070*/  SHF.R.U32.HI R127, RZ, 0x10, R171 ;  /* 0x00000010ff7f7819 */ /* 0x01ffe200000116ab */
[-C--:B------:R-:W-:Y:S01]  /*8080*/  FFMA.FTZ R126, R184, R135.reuse, R124 ;  /* 0x00000087b87e7223 */ /* 0x080fe2000001007c */
[----:B------:R-:W-:Y:S01]  /*8090*/  ISETP.GE.U32.AND P6, PT, R161, 0x1000000, PT ;  /* 0x01000000a100780c */ /* 0x000fe20003fc6070 */
[----:B------:R-:W0:Y:S02]  /*80a0*/  LDC.64 R130, c[0x0][0x478] ;  /* 0x00011e00ff827b82 */ /* 0x000e240000000a00 */
[----:B------:R-:W-:Y:S02]  /*80b0*/  HADD2.F32 R128, -RZ, R127.H0_H0 ;  /* 0x2000007fff807230 */ /* 0x000fe40000004100 */
[----:B------:R-:W-:Y:S01]  /*80c0*/  FADD.FTZ R126, R169, -R126 ;  /* 0x8000007ea97e7221 */ /* 0x000fe20000010000 */
[----:B------:R-:W-:-:S03]  /*80d0*/  FFMA.FTZ R127, R167, R135, R124 ;  /* 0x00000087a77f7223 */ /* 0x000fc6000001007c */
[----:B------:R-:W-:-:S04]  /*80e0*/  FFMA.FTZ R186, R7, R126, R128 ;  /* 0x0000007e07ba7223 */ /* 0x000fc80000010080 */
[----:B------:R-:W-:Y:S01]  /*80f0*/  FMUL.FTZ R126, R186, R125 ;  /* 0x0000007dba7e7220 */ /* 0x000fe20000410000 */
[----:B------:R-:W-:Y:S03]  /*8100*/  F2F.F16.F32 R129, R186 ;  /* 0x000000ba00817304 */ /* 0x000fe60000200800 */
[----:B------:R-:W-:-:S05]  /*8110*/  FMUL.FTZ R126, R126, UR13 ;  /* 0x0000000d7e7e7c20 */ /* 0x000fca0008410000 */
[----:B------:R-:W-:Y:S02]  /*8120*/  FSEL R187, R126, RZ, P6 ;  /* 0x000000ff7ebb7208 */ /* 0x000fe40003000000 */
[----:B------:R-:W-:Y:S02]  /*8130*/  MOV R126, R171 ;  /* 0x000000ab007e7202 */ /* 0x000fe40000000f00 */
[----:B------:R-:W-:Y:S01]  /*8140*/  LOP3.LUT P6, RZ, R161, 0xff0000, RZ, 0xc0, !PT ;  /* 0x00ff0000a1ff7812 */ /* 0x000fe200078cc0ff */
[----:B------:R-:W-:Y:S01]  /*8150*/  F2F.F16.F32 R188, R187 ;  /* 0x000000bb00bc7304 */ /* 0x000fe20000200800 */
[----:B0-----:R-:W-:-:S04]  /*8160*/  IMAD.WIDE.U32 R130, R185, 0x8, R130 ;  /* 0x00000008b9827825 */ /* 0x001fc800078e0082 */
[----:B------:R-:W-:Y:S02]  /*8170*/  HADD2.F32 R128, -RZ, R126.H0_H0 ;  /* 0x2000007eff807230 */ /* 0x000fe40000004100 */
[----:B------:R-:W-:Y:S01]  /*8180*/  FADD.FTZ R126, R168, -R127 ;  /* 0x8000007fa87e7221 */ /* 0x000fe20000010000 */
[-CC-:B------:R-:W-:Y:S01]  /*8190*/  FFMA.FTZ R127, R163, R135.reuse, R124.reuse ;  /* 0x00000087a37f7223 */ /* 0x180fe2000001007c */
[----:B------:R-:W-:Y:S02]  /*81a0*/  FFMA.FTZ R124, R164, R135, R124 ;  /* 0x00000087a47c7223 */ /* 0x000fe4000001007c */
[----:B------:R-:W-:Y:S02]  /*81b0*/  FFMA.FTZ R138, R7, R126, R128 ;  /* 0x0000007e078a7223 */ /* 0x000fe40000010080 */
[----:B------:R-:W-:Y:S02]  /*81c0*/  FADD.FTZ R124, R165, -R124 ;  /* 0x8000007ca57c7221 */ /* 0x000fe40000010000 */
[----:B------:R-:W-:-:S04]  /*81d0*/  FMUL.FTZ R126, R138, R125 ;  /* 0x0000007d8a7e7220 */ /* 0x000fc80000410000 */
[----:B------:R-:W-:-:S05]  /*81e0*/  FMUL.FTZ R126, R126, UR13 ;  /* 0x0000000d7e7e7c20 */ /* 0x000fca0008410000 */
[----:B------:R-:W-:Y:S02]  /*81f0*/  FSEL R139, R126, RZ, P6 ;  /* 0x000000ff7e8b7208 */ /* 0x000fe40003000000 */
[----:B------:R-:W-:Y:S02]  /*8200*/  MOV R126, R170 ;  /* 0x000000aa007e7202 */ /* 0x000fe40000000f00 */
[----:B------:R-:W-:Y:S02]  /*8210*/  LOP3.LUT P6, RZ, R161, 0xff, RZ, 0xc0, !PT ;  /* 0x000000ffa1ff7812 */ /* 0x000fe400078cc0ff */
[----:B------:R-:W0:Y:S01]  /*8220*/  F2F.F16.F32 R139, R139 ;  /* 0x0000008b008b7304 */ /* 0x000e220000200800 */
[----:B------:R-:W-:Y:S02]  /*8230*/  HADD2.F32 R128, -RZ, R126.H0_H0 ;  /* 0x2000007eff807230 */ /* 0x000fe40000004100 */
[----:B------:R-:W-:-:S04]  /*8240*/  FADD.FTZ R126, R166, -R127 ;  /* 0x8000007fa67e7221 */ /* 0x000fc80000010000 */
[----:B------:R-:W-:Y:S02]  /*8250*/  FFMA.FTZ R132, R7, R126, R128 ;  /* 0x0000007e07847223 */ /* 0x000fe40000010080 */
[----:B------:R-:W1:Y:S02]  /*8260*/  F2F.F16.F32 R128, R138 ;  /* 0x0000008a00807304 */ /* 0x000e640000200800 */
[----:B------:R-:W-:-:S04]  /*8270*/  FMUL.FTZ R126, R132, R125 ;  /* 0x0000007d847e7220 */ /* 0x000fc80000410000 */
[----:B------:R-:W-:Y:S01]  /*8280*/  FMUL.FTZ R126, R126, UR13 ;  /* 0x0000000d7e7e7c20 */ /* 0x000fe20008410000 */
[----:B0-----:R-:W-:-:S04]  /*8290*/  PRMT R189, R139, 0x5410, R188 ;  /* 0x000054108bbd7816 */ /* 0x001fc800000000bc */
[----:B------:R-:W-:Y:S02]  /*82a0*/  FSEL R134, R126, RZ, P6 ;  /* 0x000000ff7e867208 */ /* 0x000fe40003000000 */
[----:B------:R-:W-:Y:S02]  /*82b0*/  SHF.R.U64 R126, R170, 0x10, R171 ;  /* 0x00000010aa7e7819 */ /* 0x000fe400000012ab */
[----:B------:R-:W-:Y:S01]  /*82c0*/  LOP3.LUT P6, RZ, R161, 0xff00, RZ, 0xc0, !PT ;  /* 0x0000ff00a1ff7812 */ /* 0x000fe200078cc0ff */
[----:B------:R-:W-:Y:S01]  /*82d0*/  F2F.F16.F32 R135, R134 ;  /* 0x0000008600877304 */ /* 0x000fe20000200800 */
[----:B-1----:R-:W-:Y:S01]  /*82e0*/  PRMT R133, R128, 0x5410, R129 ;  /* 0x0000541080857816 */ /* 0x002fe20000000081 */
[----:B------:R-:W-:-:S05]  /*82f0*/  HADD2.F32 R126, -RZ, R126.H0_H0 ;  /* 0x2000007eff7e7230 */ /* 0x000fca0000004100 */
[----:B------:R-:W-:Y:S02]  /*8300*/  FFMA.FTZ R136, R7, R124, R126 ;  /* 0x0000007c07887223 */ /* 0x000fe4000001007e */
[----:B------:R-:W0:Y:S01]  /*8310*/  LDC.64 R126, c[0x0][0x468] ;  /* 0x00011a00ff7e7b82 */ /* 0x000e220000000a00 */
[----:B------:R-:W-:Y:S01]  /*8320*/  F2F.F16.F32 R7, R132 ;  /* 0x0000008400077304 */ /* 0x000fe20000200800 */
[----:B------:R-:W-:-:S04]  /*8330*/  FMUL.FTZ R125, R136, R125 ;  /* 0x0000007d887d7220 */ /* 0x000fc80000410000 */
[----:B------:R-:W-:-:S03]  /*8340*/  FMUL.FTZ R125, R125, UR13 ;  /* 0x0000000d7d7d7c20 */ /* 0x000fc60008410000 */
[----:B------:R-:W1:Y:S02]  /*8350*/  F2F.F16.F32 R124, R136 ;  /* 0x00000088007c7304 */ /* 0x000e640000200800 */
[----:B------:R-:W-:-:S06]  /*8360*/  FSEL R137, R125, RZ, P6 ;  /* 0x000000ff7d897208 */ /* 0x000fcc0003000000 */
[----:B------:R-:W2:Y:S01]  /*8370*/  F2F.F16.F32 R137, R137 ;  /* 0x0000008900897304 */ /* 0x000ea20000200800 */
        /* <DEDUP_REMOVED lines=9> */
.L_x_7842:
[----:B------:R-:W-:Y:S05]  /*8410*/  BSYNC.RECONVERGENT B0 ;  /* 0x0000000000007941 */ /* 0x000fea0003800200 */
.L_x_7827:
[----:B0--3--:R-:W0:Y:S01]  /*8420*/  LDC.64 R124, c[0x0][0x380] ;  /* 0x0000e000ff7c7b82 */ /* 0x009e220000000a00 */
[----:B------:R-:W-:Y:S01]  /*8430*/  UPLOP3.LUT UP1, UPT, UPT, UPT, UP1, 0x40, 0x4 ;  /* 0x000000000004789c */ /* 0x000fe20003f2e810 */
[----:B0-----:R-:W-:-:S04]  /*8440*/  IADD3 R5, PT, PT, R5, R124, RZ ;  /* 0x0000007c05057210 */ /* 0x001fc80007ffe0ff */
[----:B------:R-:W-:-:S13]  /*8450*/  ISETP.GE.AND P6, PT, R5, R125, PT ;  /* 0x0000007d0500720c */ /* 0x000fda0003fc6270 */
[----:B------:R-:W-:Y:S05]  /*8460*/  @!P6 BRA `(.L_x_7880) ;  /* 0xffffff8000b4e947 */ /* 0x000fea000383ffff */
.L_x_7810:
        /* <DEDUP_REMOVED lines=54> */
.L_x_7881:
        /* <DEDUP_REMOVED lines=11> */
.L_x_14394:


//--------------------- .text._ZN10layer_norm13ln_bwd_kernelINS_13Kernel_traitsIf6__halfS2_S2_fjLj7168ELj1ELj1ELj8ELj8ENS_18Kernel_traits_baseILj7168EfS2_S2_S2_fjLj256EEEEELb1ELb0ELb0ELb1EEEvNS_9BwdParamsE --------------------------
	.section	.text._ZN10layer_norm13ln_bwd_kernelINS_13Kernel_traitsIf6__halfS2_S2_fjLj7168ELj1ELj1ELj8ELj8ENS_18Kernel_traits_baseILj7168EfS2_S2_S2_fjLj256EEEEELb1ELb0ELb0ELb1EEEvNS_9BwdParamsE,"ax",@progbits
	.align	128
        .global         _ZN10layer_norm13ln_bwd_kernelINS_13Kernel_traitsIf6__halfS2_S2_fjLj7168ELj1ELj1ELj8ELj8ENS_18Kernel_traits_baseILj7168EfS2_S2_S2_fjLj256EEEEELb1ELb0ELb0ELb1EEEvNS_9BwdParamsE
        .type           _ZN10layer_norm13ln_bwd_kernelINS_13Kernel_traitsIf6__halfS2_S2_fjLj7168ELj1ELj1ELj8ELj8ENS_18Kernel_traits_baseILj7168EfS2_S2_S2_fjLj256EEEEELb1ELb0ELb0ELb1EEEvNS_9BwdParamsE,@function
        .size           _ZN10layer_norm13ln_bwd_kernelINS_13Kernel_traitsIf6__halfS2_S2_fjLj7168ELj1ELj1ELj8ELj8ENS_18Kernel_traits_baseILj7168EfS2_S2_S2_fjLj256EEEEELb1ELb0ELb0ELb1EEEvNS_9BwdParamsE,(.L_x_14395 - _ZN10layer_norm13ln_bwd_kernelINS_13Kernel_traitsIf6__halfS2_S2_fjLj7168ELj1ELj1ELj8ELj8ENS_18Kernel_traits_baseILj7168EfS2_S2_S2_fjLj256EEEEELb1ELb0ELb0ELb1EEEvNS_9BwdParamsE)
        .other          _ZN10layer_norm13ln_bwd_kernelINS_13Kernel_traitsIf6__halfS2_S2_fjLj7168ELj1ELj1ELj8ELj8ENS_18Kernel_traits_baseILj7168EfS2_S2_S2_fjLj256EEEEELb1ELb0ELb0ELb1EEEvNS_9BwdParamsE,@"STO_CUDA_ENTRY STV_DEFAULT"
_ZN10layer_norm13ln_bwd_kernelINS_13Kernel_traitsIf6__halfS2_S2_fjLj7168ELj1ELj1ELj8ELj8ENS_18Kernel_traits_baseILj7168EfS2_S2_S2_fjLj256EEEEELb1ELb0ELb0ELb1EEEvNS_9BwdParamsE:
.text._ZN10layer_norm13ln_bwd_kernelINS_13Kernel_traitsIf6__halfS2_S2_fjLj7168ELj1ELj1ELj8ELj8ENS_18Kernel_traits_baseILj7168EfS2_S2_S2_fjLj256EEEEELb1ELb0ELb0ELb1EEEvNS_9BwdParamsE:
        /* <DEDUP_REMOVED lines=87> */
.L_x_7887:
        /* <DEDUP_REMOVED lines=10> */
[----:B------:R-:W-:Y:S01]  /*0610*/  IADD3 R129, PT, PT, R121, 0x400, RZ ;  /* 0x0000040079817810 */ /* 0x000fe20007ffe0ff */
[--C-:B-1----:R-:W-:Y:S01]  /*0620*/  IMAD.WIDE.U32 R42, R123, 0x8, R36.reuse ;  /* 0x000000087b2a7825 */ /* 0x102fe200078e0024 */
[C---:B------:R-:W-:Y:S01]  /*0630*/  IADD3 R131, PT, PT, R121.reuse, 0x500, RZ ;  /* 0x0000050079837810 */ /* 0x040fe20007ffe0ff */
[----:B------:R-:W1:Y:S01]  /*0640*/  LDC.64 R138, c[0x0][0x3c8] ;  /* 0x0000f200ff8a7b82 */ /* 0x000e620000000a00 */
[C---:B------:R-:W-:Y:S01]  /*0650*/  IADD3 R133, PT, PT, R121.reuse, 0x600, RZ ;  /* 0x0000060079857810 */ /* 0x040fe20007ffe0ff */
[----:B------:R-:W-:-:S02]  /*0660*/  IMAD.WIDE.U32 R38, R121, 0x8, R36 ;  /* 0x0000000879267825 */ /* 0x000fc400078e0024 */
[----:B------:R-:W2:Y:S02]  /*0670*/  LDG.E.64 R42, desc[UR4][R42.64] ;  /* 0x000000042a2a7981 */ /* 0x000ea4000c1e1b00 */
[--C-:B---3--:R-:W-:Y:S02]  /*0680*/  IMAD.WIDE.U32 R32, R121, 0x8, R46.reuse ;  /* 0x0000000879207825 */ /* 0x108fe400078e002e */
[----:B------:R-:W3:Y:S02]  /*0690*/  LDG.E.64 R38, desc[UR4][R38.64] ;  /* 0x0000000426267981 */ /* 0x000ee4000c1e1b00 */
[--C-:B------:R-:W-:Y:S02]  /*06a0*/  IMAD.WIDE.U32 R68, R123, 0x8, R46.reuse ;  /* 0x000000087b447825 */ /* 0x100fe400078e002e */
[----:B------:R0:W3:Y:S02]  /*06b0*/  LDG.E.64 R140, desc[UR4][R32.64] ;  /* 0x00000004208c7981 */ /* 0x0000e4000c1e1b00 */
        /* <DEDUP_REMOVED lines=10> */
[--C-:B------:R-:W-:Y:S02]  /*0760*/  IMAD.WIDE.U32 R34, R125, 0x8, R36.reuse ;  /* 0x000000087d227825 */ /* 0x100fe400078e0024 */
[----:B------:R-:W3:Y:S02]  /*0770*/  LDG.E.64 R46, desc[UR4][R46.64] ;  /* 0x000000042e2e7981 */ /* 0x000ee4000c1e1b00 */
[----:B------:R-:W-:-:S02]  /*0780*/  IMAD.WIDE.U32 R40, R129, 0x8, R36 ;  /* 0x0000000881287825 */ /* 0x000fc400078e0024 */
[----:B------:R-:W3:Y:S02]  /*0790*/  LDG.E.64 R34, desc[UR4][R34.64] ;  /* 0x0000000422227981 */ /* 0x000ee4000c1e1b00 */
[--C-:B0-----:R-:W-:Y:S02]  /*07a0*/  IMAD.WIDE.U32 R32, R131, 0x8, R36.reuse ;  /* 0x0000000883207825 */ /* 0x101fe400078e0024 */
        /* <DEDUP_REMOVED lines=8> */
[----:B-1----:R-:W-:-:S05]  /*0830*/  IMAD.WIDE R138, R73, 0x4, R138 ;  /* 0x00000004498a7825 */ /* 0x002fca00078e028a */
[----:B------:R0:W4:Y:S01]  /*0840*/  LDG.E R122, desc[UR4][R138.64] ;  /* 0x000000048a7a7981 */ /* 0x000122000c1e1900 */
[----:B------:R-:W-:-:S04]  /*0850*/  ISETP.NE.U32.AND P0, PT, RZ, UR8, PT ;  /* 0x00000008ff007c0c */ /* 0x000fc8000bf05070 */
[----:B------:R-:W-:Y:S02]  /*0860*/  ISETP.NE.AND.EX P0, PT, RZ, UR9, PT, P0 ;  /* 0x00000009ff007c0c */ /* 0x000fe4000bf05300 */
[----:B------:R-:W-:Y:S02]  /*0870*/  ISETP.NE.AND P4, PT, RZ, UR7, PT ;  /* 0x00000007ff007c0c */ /* 0x000fe4000bf85270 */
[--C-:B--2---:R-:W-:Y:S01]  /*0880*/  SHF.R.U64 R193, R42, 0x10, R43.reuse ;  /* 0x000000102ac17819 */ /* 0x104fe2000000122b */
[----:B------:R-:W-:Y:S01]  /*0890*/  HADD2.F32 R199, -RZ, R42.H0_H0 ;  /* 0x2000002affc77230 */ /* 0x000fe20000004100 */
[----:B------:R-:W-:Y:S01]  /*08a0*/  SHF.R.U32.HI R189, RZ, 0x10, R43 ;  /* 0x00000010ffbd7819 */ /* 0x000fe2000001162b */
[----:B------:R-:W-:-:S06]  /*08b0*/  HADD2.F32 R191, -RZ, R43.H0_H0 ;  /* 0x2000002bffbf7230 */ /* 0x000fcc0000004100 */
[----:B------:R-:W1:Y:S01]  /*08c0*/  @P0 LDC.64 R42, c[0x0][0x438] ;  /* 0x00010e00ff2a0b82 */ /* 0x000e620000000a00 */
[--C-:B---3--:R-:W-:Y:S01]  /*08d0*/  SHF.R.U64 R203, R38, 0x10, R39.reuse ;  /* 0x0000001026cb7819 */ /* 0x108fe20000001227 */
[----:B------:R-:W-:Y:S01]  /*08e0*/  HADD2.F32 R195, -RZ, R38.H0_H0 ;  /* 0x20000026ffc37230 */ /* 0x000fe20000004100 */
[----:B------:R-:W-:Y:S01]  /*08f0*/  SHF.R.U32.HI R201, RZ, 0x10, R39 ;  /* 0x00000010ffc97819 */ /* 0x000fe20000011627 */
[----:B------:R-:W-:Y:S01]  /*0900*/  HADD2.F32 R205, -RZ, R39.H0_H0 ;  /* 0x20000027ffcd7230 */ /* 0x000fe20000004100 */
[----:B------:R-:W-:-:S03]  /*0910*/  SHF.R.U64 R176, R140, 0x10, R141 ;  /* 0x000000108cb07819 */ /* 0x000fc6000000128d */
[----:B------:R-:W2:Y:S01]  /*0920*/  @P0 LDC.64 R38, c[0x0][0x438] ;  /* 0x00010e00ff260b82 */ /* 0x000ea20000000a00 */
[----:B------:R-:W-:Y:S02]  /*0930*/  MOV R197, R141 ;  /* 0x0000008d00c57202 */ /* 0x000fe40000000f00 */
[----:B------:R-:W-:Y:S02]  /*0940*/  SHF.R.U32.HI R0, RZ, 0x10, R141 ;  /* 0x00000010ff007819 */ /* 0x000fe4000001168d */
[----:B------:R-:W-:Y:S02]  /*0950*/  MOV R178, R140 ;  /* 0x0000008c00b27202 */ /* 0x000fe40000000f00 */
[----:B------:R-:W-:Y:S02]  /*0960*/  MOV R146, R46 ;  /* 0x0000002e00927202 */ /* 0x000fe40000000f00 */
[----:B------:R-:W-:Y:S02]  /*0970*/  SHF.R.U64 R148, R46, 0x10, R47 ;  /* 0x000000102e947819 */ /* 0x000fe4000000122f */
[----:B------:R-:W-:-:S02]  /*0980*/  MOV R157, R47 ;  /* 0x0000002f009d7202 */ /* 0x000fc40000000f00 */
[----:B------:R-:W-:Y:S02]  /*0990*/  SHF.R.U32.HI R162, RZ, 0x10, R47 ;  /* 0x00000010ffa27819 */ /* 0x000fe4000001162f */
[----:B------:R-:W3:Y:S01]  /*09a0*/  @P0 LDC.64 R46, c[0x0][0x438] ;  /* 0x00010e00ff2e0b82 */ /* 0x000ee20000000a00 */
        /* <DEDUP_REMOVED lines=12> */
[----:B------:R-:W2:Y:S01]  /*0a70*/  @P0 LDC.64 R40, c[0x0][0x438] ;  /* 0x00010e00ff280b82 */ /* 0x000ea20000000a00 */
[--C-:B------:R-:W-:Y:S01]  /*0a80*/  SHF.R.U64 R143, R36, 0x10, R37.reuse ;  /* 0x00000010248f7819 */ /* 0x100fe20000001225 */
[----:B------:R-:W-:Y:S01]  /*0a90*/  HADD2.F32 R137, -RZ, R36.H0_H0 ;  /* 0x20000024ff897230 */ /* 0x000fe20000004100 */
[----:B------:R-:W-:Y:S01]  /*0aa0*/  SHF.R.U32.HI R145, RZ, 0x10, R37 ;  /* 0x00000010ff917819 */ /* 0x000fe20000011625 */
[----:B0-----:R-:W-:-:S04]  /*0ab0*/  HADD2.F32 R139, -RZ, R37.H0_H0 ;  /* 0x20000025ff8b7230 */ /* 0x001fc80000004100 */
[----:B------:R-:W0:Y:S01]  /*0ac0*/  @P0 LDC.64 R34, c[0x0][0x438] ;  /* 0x00010e00ff220b82 */ /* 0x000e220000000a00 */
[--C-:B------:R-:W-:Y:S01]  /*0ad0*/  SHF.R.U64 R169, R44, 0x10, R45.reuse ;  /* 0x000000102ca97819 */ /* 0x100fe2000000122d */
[----:B------:R-:W-:Y:S01]  /*0ae0*/  HADD2.F32 R171, -RZ, R44.H0_H0 ;  /* 0x2000002cffab7230 */ /* 0x000fe20000004100 */
[----:B------:R-:W-:Y:S01]  /*0af0*/  SHF.R.U32.HI R165, RZ, 0x10, R45 ;  /* 0x00000010ffa57819 */ /* 0x000fe2000001162d */
[----:B------:R-:W-:-:S04]  /*0b00*/  HADD2.F32 R167, -RZ, R45.H0_H0 ;  /* 0x2000002dffa77230 */ /* 0x000fc80000004100 */
[----:B------:R-:W0:Y:S01]  /*0b10*/  @P1 LDC.64 R32, c[0x0][0x3e0] ;  /* 0x0000f800ff201b82 */ /* 0x000e220000000a00 */
[----:B------:R-:W-:-:S07]  /*0b20*/  MOV R140, R60 ;  /* 0x0000003c008c7202 */ /* 0x000fce0000000f00 */
[----:B------:R-:W0:Y:S01]  /*0b30*/  LDC.64 R36, c[0x0][0x3b0] ;  /* 0x0000ec00ff247b82 */ /* 0x000e220000000a00 */
[----:B------:R-:W-:Y:S02]  /*0b40*/  SHF.R.U64 R142, R60, 0x10, R61 ;  /* 0x000000103c8e7819 */ /* 0x000fe4000000123d */
[----:B------:R-:W-:-:S05]  /*0b50*/  MOV R155, R61 ;  /* 0x0000003d009b7202 */ /* 0x000fca0000000f00 */
[----:B------:R-:W0:Y:S01]  /*0b60*/  @P0 LDC.64 R44, c[0x0][0x438] ;  /* 0x00010e00ff2c0b82 */ /* 0x000e220000000a00 */
[----:B------:R-:W-:Y:S01]  /*0b70*/  SHF.R.U32.HI R144, RZ, 0x10, R61 ;  /* 0x00000010ff907819 */ /* 0x000fe2000001163d */
[----:B-1----:R-:W-:Y:S01]  /*0b80*/  @P0 IMAD.WIDE.U32 R42, R121, 0x8, R42 ;  /* 0x00000008792a0825 */ /* 0x002fe200078e002a */
[----:B----4-:R-:W-:Y:S02]  /*0b90*/  FSEL R70, R70, RZ, !P4 ;  /* 0x000000ff46467208 */ /* 0x010fe40006000000 */
[----:B------:R-:W-:Y:S01]  /*0ba0*/  MOV R174, R68 ;  /* 0x0000004400ae7202 */ /* 0x000fe20000000f00 */
[----:B---3--:R-:W-:Y:S01]  /*0bb0*/  @P0 IMAD.WIDE.U32 R46, R123, 0x8, R46 ;  /* 0x000000087b2e0825 */ /* 0x008fe200078e002e */
[--C-:B------:R-:W-:Y:S01]  /*0bc0*/  SHF.R.U64 R172, R68, 0x10, R69.reuse ;  /* 0x0000001044ac7819 */ /* 0x100fe20000001245 */
[----:B------:R-:W1:Y:S01]  /*0bd0*/  @P0 LDC.64 R60, c[0x0][0x438] ;  /* 0x00010e00ff3c0b82 */ /* 0x000e620000000a00 */
[----:B------:R-:W-:Y:S01]  /*0be0*/  MOV R185, R69 ;  /* 0x0000004500b97202 */ /* 0x000fe20000000f00 */
[----:B-----5:R3:W5:Y:S01]  /*0bf0*/  @P0 LDG.E.64 R58, desc[UR4][R42.64] ;  /* 0x000000042a3a0981 */ /* 0x020762000c1e1b00 */
[----:B------:R-:W-:Y:S01]  /*0c00*/  SHF.R.U32.HI R170, RZ, 0x10, R69 ;  /* 0x00000010ffaa7819 */ /* 0x000fe20000011645 */
[----:B--2---:R-:W-:-:S04]  /*0c10*/  @P0 IMAD.WIDE.U32 R68, R131, 0x8, R38 ;  /* 0x0000000883440825 */ /* 0x004fc800078e0026 */
[----:B------:R-:W-:Y:S01]  /*0c20*/  FADD.FTZ R195, -R70, R195 ;  /* 0x000000c346c37221 */ /* 0x000fe20000010100 */
[----:B------:R-:W5:Y:S01]  /*0c30*/  @P0 LDG.E.64 R56, desc[UR4][R46.64] ;  /* 0x000000042e380981 */ /* 0x000f62000c1e1b00 */
[----:B------:R-:W-:Y:S02]  /*0c40*/  HADD2.F32 R203, -RZ, R203.H0_H0 ;  /* 0x200000cbffcb7230 */ /* 0x000fe40000004100 */
[----:B------:R-:W-:Y:S01]  /*0c50*/  HADD2.F32 R201, -RZ, R201.H0_H0 ;  /* 0x200000c9ffc97230 */ /* 0x000fe20000004100 */
[----:B------:R2:W5:Y:S01]  /*0c60*/  @P0 LDG.E.64 R48, desc[UR4][R68.64] ;  /* 0x0000000444300981 */ /* 0x000562000c1e1b00 */
[----:B---3--:R-:W-:Y:S02]  /*0c70*/  HADD2.F32 R43, -RZ, R178.H0_H0 ;  /* 0x200000b2ff2b7230 */ /* 0x008fe40000004100 */
        /* <DEDUP_REMOVED lines=12> */
[----:B------:R-:W-:Y:S01]  /*0d40*/  @P0 IMAD.WIDE.U32 R40, R129, 0x8, R40 ;  /* 0x0000000881280825 */ /* 0x000fe200078e0028 */
[----:B------:R-:W-:-:S03]  /*0d50*/  MOV R168, R66 ;  /* 0x0000004200a87202 */ /* 0x000fc60000000f00 */
[----:B--2---:R-:W-:Y:S01]  /*0d60*/  FMUL.FTZ R69, R28, R43 ;  /* 0x0000002b1c457220 */ /* 0x004fe20000410000 */
[----:B0-----:R-:W-:Y:S01]  /*0d70*/  @P0 IMAD.WIDE.U32 R34, R133, 0x8, R34 ;  /* 0x0000000885220825 */ /* 0x001fe200078e0022 */
[----:B------:R-:W-:-:S03]  /*0d80*/  SHF.R.U64 R164, R66, 0x10, R67 ;  /* 0x0000001042a47819 */ /* 0x000fc60000001243 */
[----:B------:R-:W-:Y:S01]  /*0d90*/  FADD.FTZ R205, -R70, R205 ;  /* 0x000000cd46cd7221 */ /* 0x000fe20000010100 */
[----:B------:R-:W-:Y:S01]  /*0da0*/  MOV R179, R67 ;  /* 0x0000004300b37202 */ /* 0x000fe20000000f00 */
[----:B------:R-:W-:Y:S01]  /*0db0*/  @P1 IMAD.WIDE R32, R73, 0x2, R32 ;  /* 0x0000000249201825 */ /* 0x000fe200078e0220 */
[----:B------:R-:W-:-:S03]  /*0dc0*/  SHF.R.U32.HI R166, RZ, 0x10, R67 ;  /* 0x00000010ffa67819 */ /* 0x000fc60000011643 */
        /* <DEDUP_REMOVED lines=28> */
[----:B------:R-:W-:-:S04]  /*0f90*/  IMAD.WIDE.U32 R66, R123, 0x4, R36 ;  /* 0x000000047b427825 */ /* 0x000fc800078e0024 */
[----:B------:R-:W-:Y:S01]  /*0fa0*/  FMUL.FTZ R0, R122, R195 ;  /* 0x000000c37a007220 */ /* 0x000fe20000410000 */
        /* <DEDUP_REMOVED lines=9> */
[----:B------:R2:W3:Y:S01]  /*1040*/  @P1 LDG.E.U16 R150, desc[UR4][R32.64] ;  /* 0x0000000420961981 */ /* 0x0004e2000c1e1500 */
[----:B------:R-:W-:Y:S01]  /*1050*/  SHF.R.U64 R158, R64, 0x10, R65 ;  /* 0x00000010409e7819 */ /* 0x000fe20000001241 */
[----:B------:R-:W-:Y:S01]  /*1060*/  HADD2.F32 R197, -RZ, R197.H0_H0 ;  /* 0x200000c5ffc57230 */ /* 0x000fe20000004100 */
[----:B------:R-:W-:Y:S01]  /*1070*/  MOV R177, R65 ;  /* 0x0000004100b17202 */ /* 0x000fe20000000f00 */
[----:B------:R-:W-:Y:S01]  /*1080*/  IMAD.WIDE.U32 R44, R127, 0x4, R36 ;  /* 0x000000047f2c7825 */ /* 0x000fe200078e0024 */
[----:B------:R-:W-:-:S03]  /*1090*/  SHF.R.U32.HI R154, RZ, 0x10, R65 ;  /* 0x00000010ff9a7819 */ /* 0x000fc60000011641 */
[----:B------:R-:W-:Y:S01]  /*10a0*/  FMUL.FTZ R68, R29, R42 ;  /* 0x0000002a1d447220 */ /* 0x000fe20000410000 */
[----:B0-----:R-:W-:Y:S01]  /*10b0*/  FADD.FTZ R35, RZ, R69 ;  /* 0x00000045ff237221 */ /* 0x001fe20000010000 */
[----:B------:R-:W-:-:S04]  /*10c0*/  IMAD.WIDE.U32 R64, R125, 0x4, R36 ;  /* 0x000000047d407825 */ /* 0x000fc800078e0024 */
[----:B------:R-:W-:Y:S01]  /*10d0*/  FMUL.FTZ R196, R122, R203 ;  /* 0x000000cb7ac47220 */ /* 0x000fe20000410000 */
[----:B--2---:R-:W-:Y:S01]  /*10e0*/  FFMA.FTZ R33, R0, R69, RZ ;  /* 0x0000004500217223 */ /* 0x004fe200000100ff */
[----:B------:R0:W5:Y:S01]  /*10f0*/  LDG.E R66, desc[UR4][R66.64] ;  /* 0x0000000442427981 */ /* 0x000162000c1e1900 */
[----:B------:R-:W-:-:S04]  /*1100*/  IMAD.WIDE.U32 R40, R129, 0x4, R36 ;  /* 0x0000000481287825 */ /* 0x000fc800078e0024 */
[--C-:B------:R-:W-:Y:S01]  /*1110*/  IMAD.WIDE.U32 R38, R131, 0x4, R36.reuse ;  /* 0x0000000483267825 */ /* 0x100fe200078e0024 */
[----:B------:R2:W5:Y:S03]  /*1120*/  LDG.E R70, desc[UR4][R70.64] ;  /* 0x0000000446467981 */ /* 0x000566000c1e1900 */
[----:B------:R-:W-:-:S04]  /*1130*/  IMAD.WIDE.U32 R36, R133, 0x4, R36 ;  /* 0x0000000485247825 */ /* 0x000fc800078e0024 */
[----:B0-----:R-:W-:Y:S01]  /*1140*/  FMUL.FTZ R67, R30, R197 ;  /* 0x000000c51e437220 */ /* 0x001fe20000410000 */
[----:B------:R-:W-:Y:S01]  /*1150*/  FADD.FTZ R34, R68, R35 ;  /* 0x0000002344227221 */ /* 0x000fe20000010000 */
[----:B------:R-:W5:Y:S01]  /*1160*/  @P0 LDG.E.64 R52, desc[UR4][R62.64] ;  /* 0x000000043e340981 */ /* 0x000f62000c1e1b00 */
[----:B-1----:R-:W-:-:S04]  /*1170*/  @P0 IMAD.WIDE.U32 R60, R125, 0x8, R60 ;  /* 0x000000087d3c0825 */ /* 0x002fc800078e003c */
[----:B------:R-:W-:Y:S01]  /*1180*/  FFMA.FTZ R32, R196, R68, R33 ;  /* 0x00000044c4207223 */ /* 0x000fe20000010021 */
[C---:B--2---:R-:W-:Y:S01]  /*1190*/  FMUL.FTZ R71, R122.reuse, R205 ;  /* 0x000000cd7a477220 */ /* 0x044fe20000410000 */
[----:B------:R0:W5:Y:S01]  /*11a0*/  LDG.E R64, desc[UR4][R64.64] ;  /* 0x0000000440407981 */ /* 0x000162000c1e1900 */
[----:B------:R-:W-:Y:S01]  /*11b0*/  FADD.FTZ R34, R67, R34 ;  /* 0x0000002243227221 */ /* 0x000fe20000010000 */
[----:B------:R-:W-:Y:S02]  /*11c0*/  FMUL.FTZ R206, R122, R201 ;  /* 0x000000c97ace7220 */ /* 0x000fe40000410000 */
[----:B------:R1:W5:Y:S01]  /*11d0*/  LDG.E R63, desc[UR4][R36.64] ;  /* 0x00000004243f7981 */ /* 0x000362000c1e1900 */
[----:B------:R-:W-:-:S03]  /*11e0*/  FFMA.FTZ R33, R71, R67, R32 ;  /* 0x0000004347217223 */ /* 0x000fc60000010020 */
[----:B------:R-:W5:Y:S01]  /*11f0*/  @P0 LDG.E.64 R54, desc[UR4][R60.64] ;  /* 0x000000043c360981 */ /* 0x000f62000c1e1b00 */
[----:B0-----:R-:W-:Y:S01]  /*1200*/  FMUL.FTZ R65, R31, R46 ;  /* 0x0000002e1f417220 */ /* 0x001fe20000410000 */
[C---:B------:R-:W-:Y:S01]  /*1210*/  FMUL.FTZ R200, R122.reuse, R199 ;  /* 0x000000c77ac87220 */ /* 0x040fe20000410000 */
[----:B------:R-:W-:Y:S02]  /*1220*/  HADD2.F32 R185, -RZ, R185.H0_H0 ;  /* 0x200000b9ffb97230 */ /* 0x000fe40000004100 */
[C---:B------:R-:W-:Y:S01]  /*1230*/  FMUL.FTZ R194, R122.reuse, R193 ;  /* 0x000000c17ac27220 */ /* 0x040fe20000410000 */
[----:B------:R-:W-:Y:S02]  /*1240*/  HADD2.F32 R170, -RZ, R170.H0_H0 ;  /* 0x200000aaffaa7230 */ /* 0x000fe40000004100 */
[----:B------:R-:W-:Y:S02]  /*1250*/  HADD2.F32 R209, -RZ, R146.H0_H0 ;  /* 0x20000092ffd17230 */ /* 0x000fe40000004100 */
[----:B------:R-:W-:Y:S01]  /*1260*/  FMUL.FTZ R198, R122, R191 ;  /* 0x000000bf7ac67220 */ /* 0x000fe20000410000 */
[----:B-1----:R-:W-:Y:S01]  /*1270*/  HADD2.F32 R37, -RZ, R174.H0_H0 ;  /* 0x200000aeff257230 */ /* 0x002fe20000004100 */
[----:B------:R0:W5:Y:S01]  /*1280*/  LDG.E R60, desc[UR4][R44.64] ;  /* 0x000000042c3c7981 */ /* 0x000162000c1e1900 */
[----:B------:R-:W-:Y:S01]  /*1290*/  FADD.FTZ R35, R65, R34 ;  /* 0x0000002241237221 */ /* 0x000fe20000010000 */
[----:B------:R-:W-:-:S02]  /*12a0*/  FFMA.FTZ R33, R206, R65, R33 ;  /* 0x00000041ce217223 */ /* 0x000fc40000010021 */
[----:B------:R-:W-:Y:S01]  /*12b0*/  FMUL.FTZ R174, R24, R37 ;  /* 0x0000002518ae7220 */ /* 0x000fe20000410000 */
[----:B------:R-:W-:Y:S02]  /*12c0*/  HADD2.F32 R168, -RZ, R168.H0_H0 ;  /* 0x200000a8ffa87230 */ /* 0x000fe40000004100 */
[----:B------:R-:W-:Y:S02]  /*12d0*/  HADD2.F32 R164, -RZ, R164.H0_H0 ;  /* 0x200000a4ffa47230 */ /* 0x000fe40000004100 */
[----:B------:R-:W-:Y:S02]  /*12e0*/  HADD2.F32 R47, -RZ, R166.H0_H0 ;  /* 0x200000a6ff2f7230 */ /* 0x000fe40000004100 */
[----:B------:R-:W-:Y:S01]  /*12f0*/  FMUL.FTZ R192, R122, R187 ;  /* 0x000000bb7ac07220 */ /* 0x000fe20000410000 */
[----:B0-----:R-:W-:Y:S02]  /*1300*/  HADD2.F32 R44, -RZ, R172.H0_H0 ;  /* 0x200000acff2c7230 */ /* 0x001fe40000004100 */
[----:B------:R-:W-:Y:S01]  /*1310*/  FADD.FTZ R35, R174, R35 ;  /* 0x00000023ae237221 */ /* 0x000fe20000010000 */
[----:B------:R-:W-:Y:S01]  /*1320*/  FFMA.FTZ R33, R200, R174, R33 ;  /* 0x000000aec8217223 */ /* 0x000fe20000010021 */
[----:B------:R-:W-:-:S02]  /*1330*/  HADD2.F32 R205, -RZ, R142.H0_H0 ;  /* 0x2000008effcd7230 */ /* 0x000fc40000004100 */
[----:B------:R-:W-:Y:S02]  /*1340*/  HADD2.F32 R210, -RZ, R162.H0_H0 ;  /* 0x200000a2ffd27230 */ /* 0x000fe40000004100 */
[----:B------:R-:W-:Y:S01]  /*1350*/  FMUL.FTZ R172, R25, R44 ;  /* 0x0000002c19ac7220 */ /* 0x000fe20000410000 */
[----:B------:R-:W-:Y:S01]  /*1360*/  FMUL.FTZ R146, R26, R185 ;  /* 0x000000b91a927220 */ /* 0x000fe20000410000 */
        /* <DEDUP_REMOVED lines=28> */
[C---:B------:R-:W-:Y:S01]  /*1530*/  FMUL.FTZ R187, R122.reuse, R171 ;  /* 0x000000ab7abb7220 */ /* 0x040fe20000410000 */
[----:B------:R-:W-:Y:S01]  /*1540*/  FFMA.FTZ R32, R183, R140, R32 ;  /* 0x0000008cb7207223 */ /* 0x000fe20000010020 */
[----:B------:R-:W-:Y:S02]  /*1550*/  HADD2.F32 R177, -RZ, R177.H0_H0 ;  /* 0x200000b1ffb17230 */ /* 0x000fe40000004100 */
[----:B------:R-:W-:Y:S01]  /*1560*/  FADD.FTZ R35, R157, R34 ;  /* 0x000000229d237221 */ /* 0x000fe20000010000 */
[----:B------:R-:W-:Y:S02]  /*1570*/  HADD2.F32 R208, -RZ, R144.H0_H0 ;  /* 0x20000090ffd07230 */ /* 0x000fe40000004100 */
        /* <DEDUP_REMOVED lines=24> */
[C---:B------:R-:W-:Y:S01]  /*1700*/  FMUL.FTZ R184, R122.reuse, R161 ;  /* 0x000000a17ab87220 */ /* 0x040fe20000410000 */
[----:B------:R-:W-:Y:S01]  /*1710*/  FFMA.FTZ R33, R181, R156, R34 ;  /* 0x0000009cb5217223 */ /* 0x000fe20000010022 */
[----:B------:R-:W-:Y:S01]  /*1720*/  FMUL.FTZ R167, R122, R159 ;  /* 0x0000009f7aa77220 */ /* 0x000fe20000410000 */
[----:B------:R-:W-:Y:S01]  /*1730*/  FADD.FTZ R34, R155, R32 ;  /* 0x000000209b227221 */ /* 0x000fe20000010000 */
[----:B------:R-:W-:Y:S01]  /*1740*/  FMUL.FTZ R159, R14, R175 ;  /* 0x000000af0e9f7220 */ /* 0x000fe20000410000 */
        /* <DEDUP_REMOVED lines=41> */
[----:B------:R-:W2:Y:S04]  /*19e0*/  SHFL.DOWN PT, R33, R34, 0x10, 0x1f ;  /* 0x0a001f0022217f89 */ /* 0x000ea800000e0000 */
[----:B------:R-:W4:Y:S01]  /*19f0*/  SHFL.DOWN PT, R35, R32, 0x10, 0x1f ;  /* 0x0a001f0020237f89 */ /* 0x000f2200000e0000 */
[----:B--2---:R-:W-:Y:S01]  /*1a00*/  FADD.FTZ R33, R34, R33 ;  /* 0x0000002122217221 */ /* 0x004fe20000010000 */
[----:B----4-:R-:W-:-:S04]  /*1a10*/  FADD.FTZ R35, R32, R35 ;  /* 0x0000002320237221 */ /* 0x010fc80000010000 */
[----:B------:R-:W2:Y:S04]  /*1a20*/  SHFL.DOWN PT, R36, R33, 0x8, 0x1f ;  /* 0x09001f0021247f89 */ /* 0x000ea800000e0000 */
[----:B0-----:R-:W0:Y:S01]  /*1a30*/  SHFL.DOWN PT, R38, R35, 0x8, 0x1f ;  /* 0x09001f0023267f89 */ /* 0x001e2200000e0000 */
[----:B--2---:R-:W-:Y:S01]  /*1a40*/  FADD.FTZ R36, R33, R36 ;  /* 0x0000002421247221 */ /* 0x004fe20000010000 */
[----:B0-----:R-:W-:-:S04]  /*1a50*/  FADD.FTZ R38, R35, R38 ;  /* 0x0000002623267221 */ /* 0x001fc80000010000 */
[----:B------:R-:W0:Y:S04]  /*1a60*/  SHFL.DOWN PT, R39, R36, 0x4, 0x1f ;  /* 0x08801f0024277f89 */ /* 0x000e2800000e0000 */
[----:B-1----:R-:W1:Y:S01]  /*1a70*/  SHFL.DOWN PT, R41, R38, 0x4, 0x1f ;  /* 0x08801f0026297f89 */ /* 0x002e6200000e0000 */
[----:B------:R-:W2:Y:S01]  /*1a80*/  S2R R137, SR_TID.X ;  /* 0x0000000000897919 */ /* 0x000ea20000002100 */
[----:B0-----:R-:W-:Y:S01]  /*1a90*/  FADD.FTZ R39, R36, R39 ;  /* 0x0000002724277221 */ /* 0x001fe20000010000 */
[----:B-1----:R-:W-:-:S04]  /*1aa0*/  FADD.FTZ R41, R38, R41 ;  /* 0x0000002926297221 */ /* 0x002fc80000010000 */
[----:B------:R-:W0:Y:S04]  /*1ab0*/  SHFL.DOWN PT, R32, R39, 0x2, 0x1f ;  /* 0x08401f0027207f89 */ /* 0x000e2800000e0000 */
[----:B------:R-:W1:Y:S01]  /*1ac0*/  SHFL.DOWN PT, R34, R41, 0x2, 0x1f ;  /* 0x08401f0029227f89 */ /* 0x000e6200000e0000 */
[----:B------:R-:W4:Y:S01]  /*1ad0*/  S2R R199, SR_CgaCtaId ;  /* 0x0000000000c77919 */ /* 0x000f220000008800 */
        /* <DEDUP_REMOVED lines=34> */
[----:B------:R-:W2:Y:S01]  /*1d00*/  LDS.128 R40, [R213] ;  /* 0x00000000d5287984 */ /* 0x000ea20000000c00 */
        /* <DEDUP_REMOVED lines=71> */
[----:B---3--:R-:W-:-:S02]  /*2180*/  @P1 HADD2.F32 R32, -RZ, R150.H0_H0 ;  /* 0x20000096ff201230 */ /* 0x008fc40000004100 */
[----:B------:R-:W-:Y:S01]  /*2190*/  FMUL.FTZ R34, R34, UR11 ;  /* 0x0000000b22227c20 */ /* 0x000fe20008410000 */
[----:B------:R-:W-:Y:S01]  /*21a0*/  FSEL R33, R33, RZ, !P4 ;  /* 0x000000ff21217208 */ /* 0x000fe20006000000 */
[----:B------:R-:W-:Y:S06]  /*21b0*/  BRA.U UP0, `(.L_x_7883) ;  /* 0x0000002500887547 */ /* 0x000fec000b800000 */
[----:B------:R-:W-:-:S04]  /*21c0*/  UISETP.NE.U32.AND UP0, UPT, UR12, URZ, UPT ;  /* 0x000000ff0c00728c */ /* 0x000fc8000bf05070 */
[----:B------:R-:W-:-:S09]  /*21d0*/  UISETP.NE.AND.EX UP0, UPT, UR13, URZ, UPT, UP0 ;  /* 0x000000ff0d00728c */ /* 0x000fd2000bf05300 */
[----:B------:R-:W-:Y:S05]  /*21e0*/  BRA.U UP0, `(.L_x_7884) ;  /* 0x0000001100307547 */ /* 0x000fea000b800000 */
[-CC-:B------:R-:W-:Y:S01]  /*21f0*/  FFMA.FTZ R35, R196, R34.reuse, R33.reuse ;  /* 0x00000022c4237223 */ /* 0x180fe20000010021 */
[----:B-----5:R-:W-:Y:S01]  /*2200*/  LOP3.LUT P3, RZ, R70, 0xff00, RZ, 0xc0, !PT ;  /* 0x0000ff0046ff7812 */ /* 0x020fe2000786c0ff */
[-CC-:B------:R-:W-:Y:S01]  /*2210*/  FFMA.FTZ R36, R71, R34.reuse, R33.reuse ;  /* 0x0000002247247223 */ /* 0x180fe20000010021 */
[-C--:B------:R-:W-:Y:S01]  /*2220*/  FFMA.FTZ R206, R206, R34.reuse, R33 ;  /* 0x00000022cece7223 */ /* 0x080fe20000010021 */
[----:B------:R-:W-:Y:S01]  /*2230*/  FADD.FTZ R35, R68, -R35 ;  /* 0x8000002344237221 */ /* 0x000fe20000010000 */
[-CC-:B------:R-:W-:Y:S01]  /*2240*/  FFMA.FTZ R39, R200, R34.reuse, R33.reuse ;  /* 0x00000022c8277223 */ /* 0x180fe20000010021 */
[----:B------:R-:W-:Y:S01]  /*2250*/  FADD.FTZ R67, R67, -R36 ;  /* 0x8000002443437221 */ /* 0x000fe20000010000 */
[-CC-:B------:R-:W-:Y:S01]  /*2260*/  FFMA.FTZ R36, R0, R34.reuse, R33.reuse ;  /* 0x0000002200247223 */ /* 0x180fe20000010021 */
[----:B------:R-:W-:Y:S01]  /*2270*/  FMUL.FTZ R35, R122, R35 ;  /* 0x000000237a237220 */ /* 0x000fe20000410000 */
[----:B------:R-:W-:Y:S01]  /*2280*/  FADD.FTZ R65, R65, -R206 ;  /* 0x800000ce41417221 */ /* 0x000fe20000010000 */
[----:B------:R-:W-:Y:S01]  /*2290*/  FFMA.FTZ R41, R194, R34, R33 ;  /* 0x00000022c2297223 */ /* 0x000fe20000010021 */
[----:B------:R-:W-:Y:S01]  /*22a0*/  FADD.FTZ R69, R69, -R36 ;  /* 0x8000002445457221 */ /* 0x000fe20000010000 */
[----:B------:R-:W-:Y:S01]  /*22b0*/  FMUL.FTZ R35, R35, R32 ;  /* 0x0000002023237220 */ /* 0x000fe20000410000 */
[----:B------:R-:W-:Y:S01]  /*22c0*/  FMUL.FTZ R67, R122, R67 ;  /* 0x000000437a437220 */ /* 0x000fe20000410000 */
[----:B------:R-:W-:Y:S01]  /*22d0*/  FADD.FTZ R39, R174, -R39 ;  /* 0x80000027ae277221 */ /* 0x000fe20000010000 */
[----:B------:R-:W-:Y:S01]  /*22e0*/  FFMA.FTZ R193, R193, R34, R33 ;  /* 0x00000022c1c17223 */ /* 0x000fe20000010021 */
[----:B------:R-:W-:Y:S01]  /*22f0*/  FMUL.FTZ R35, R35, UR14 ;  /* 0x0000000e23237c20 */ /* 0x000fe20008410000 */
[----:B------:R-:W-:Y:S01]  /*2300*/  FMUL.FTZ R65, R122, R65 ;  /* 0x000000417a417220 */ /* 0x000fe20000410000 */
[----:B------:R-:W-:Y:S01]  /*2310*/  FADD.FTZ R41, R172, -R41 ;  /* 0x80000029ac297221 */ /* 0x000fe20000010000 */
[C---:B------:R-:W-:Y:S01]  /*2320*/  FMUL.FTZ R69, R122.reuse, R69 ;  /* 0x000000457a457220 */ /* 0x040fe20000410000 */
[-C--:B------:R-:W-:Y:S01]  /*2330*/  FMUL.FTZ R67, R67, R32.reuse ;  /* 0x0000002043437220 */ /* 0x080fe20000410000 */
[----:B------:R-:W-:Y:S01]  /*2340*/  FSEL R37, R35, RZ, P3 ;  /* 0x000000ff23257208 */ /* 0x000fe20001800000 */
[----:B------:R-:W-:Y:S01]  /*2350*/  FMUL.FTZ R39, R122, R39 ;  /* 0x000000277a277220 */ /* 0x000fe20000410000 */
[----:B------:R-:W-:Y:S01]  /*2360*/  FADD.FTZ R193, R142, -R193 ;  /* 0x800000c18ec17221 */ /* 0x000fe20000010000 */
[-C--:B------:R-:W-:Y:S01]  /*2370*/  FMUL.FTZ R65, R65, R32.reuse ;  /* 0x0000002041417220 */ /* 0x080fe20000410000 */
[----:B------:R0:W-:Y:S01]  /*2380*/  F2F.F16.F32 R0, R37 ;  /* 0x0000002500007304 */ /* 0x0001e20000200800 */
[C---:B------:R-:W-:Y:S01]  /*2390*/  FMUL.FTZ R41, R122.reuse, R41 ;  /* 0x000000297a297220 */ /* 0x040fe20000410000 */
[-C--:B------:R-:W-:Y:S01]  /*23a0*/  FMUL.FTZ R69, R69, R32.reuse ;  /* 0x0000002045457220 */ /* 0x080fe20000410000 */
[----:B------:R-:W-:Y:S01]  /*23b0*/  FMUL.FTZ R67, R67, UR14 ;  /* 0x0000000e43437c20 */ /* 0x000fe20008410000 */
[-C--:B------:R-:W-:Y:S01]  /*23c0*/  FMUL.FTZ R39, R39, R32.reuse ;  /* 0x0000002027277220 */ /* 0x080fe20000410000 */
[----:B------:R-:W-:Y:S01]  /*23d0*/  FMUL.FTZ R193, R122, R193 ;  /* 0x000000c17ac17220 */ /* 0x000fe20000410000 */
[----:B------:R-:W-:Y:S01]  /*23e0*/  LOP3.LUT P4, RZ, R70, 0xff0000, RZ, 0xc0, !PT ;  /* 0x00ff000046ff7812 */ /* 0x000fe2000788c0ff */
[----:B------:R-:W-:Y:S01]  /*23f0*/  FMUL.FTZ R65, R65, UR14 ;  /* 0x0000000e41417c20 */ /* 0x000fe20008410000 */
[----:B------:R-:W-:Y:S01]  /*2400*/  FMUL.FTZ R41, R41, R32 ;  /* 0x0000002029297220 */ /* 0x000fe20000410000 */
[----:B0-----:R-:W-:Y:S01]  /*2410*/  FFMA.FTZ R37, R198, R34, R33 ;  /* 0x00000022c6257223 */ /* 0x001fe20000010021 */
[C---:B------:R-:W-:Y:S01]  /*2420*/  ISETP.GE.U32.AND P5, PT, R70.reuse, 0x1000000, PT ;  /* 0x010000004600780c */ /* 0x040fe20003fa6070 */
[----:B------:R-:W-:Y:S01]  /*2430*/  FMUL.FTZ R69, R69, UR14 ;  /* 0x0000000e45457c20 */ /* 0x000fe20008410000 */
[----:B------:R-:W-:Y:S01]  /*2440*/  LOP3.LUT P0, RZ, R70, 0xff, RZ, 0xc0, !PT ;  /* 0x000000ff46ff7812 */ /* 0x000fe2000780c0ff */
[----:B------:R-:W-:Y:S01]  /*2450*/  FADD.FTZ R43, R146, -R37 ;  /* 0x80000025922b7221 */ /* 0x000fe20000010000 */
[----:B------:R-:W-:Y:S01]  /*2460*/  FMUL.FTZ R39, R39, UR14 ;  /* 0x0000000e27277c20 */ /* 0x000fe20008410000 */
[----:B------:R-:W-:Y:S01]  /*2470*/  FMUL.FTZ R193, R193, R32 ;  /* 0x00000020c1c17220 */ /* 0x000fe20000410000 */
[----:B------:R-:W-:Y:S01]  /*2480*/  FSEL R35, R67, RZ, P4 ;  /* 0x000000ff43237208 */ /* 0x000fe20002000000 */
[----:B------:R-:W-:Y:S01]  /*2490*/  FMUL.FTZ R43, R122, R43 ;  /* 0x0000002b7a2b7220 */ /* 0x000fe20000410000 */
[----:B------:R-:W-:Y:S01]  /*24a0*/  LOP3.LUT P3, RZ, R66, 0xff, RZ, 0xc0, !PT ;  /* 0x000000ff42ff7812 */ /* 0x000fe2000786c0ff */
[----:B------:R-:W-:Y:S01]  /*24b0*/  FMUL.FTZ R41, R41, UR14 ;  /* 0x0000000e29297c20 */ /* 0x000fe20008410000 */
[--C-:B------:R-:W-:Y:S01]  /*24c0*/  FFMA.FTZ R183, R183, R34, R33.reuse ;  /* 0x00000022b7b77223 */ /* 0x100fe20000010021 */
[----:B------:R-:W-:Y:S01]  /*24d0*/  FMUL.FTZ R43, R43, R32 ;  /* 0x000000202b2b7220 */ /* 0x000fe20000410000 */
[----:B------:R-:W-:Y:S01]  /*24e0*/  FSEL R38, R65, RZ, P5 ;  /* 0x000000ff41267208 */ /* 0x000fe20002800000 */
[-C--:B------:R-:W-:Y:S01]  /*24f0*/  FFMA.FTZ R45, R192, R34.reuse, R33 ;  /* 0x00000022c02d7223 */ /* 0x080fe20000010021 */
[C---:B------:R-:W-:Y:S01]  /*2500*/  LOP3.LUT P4, RZ, R66.reuse, 0xff00, RZ, 0xc0, !PT ;  /* 0x0000ff0042ff7812 */ /* 0x040fe2000788c0ff */
[----:B------:R-:W-:Y:S01]  /*2510*/  FMUL.FTZ R43, R43, UR14 ;  /* 0x0000000e2b2b7c20 */ /* 0x000fe20008410000 */
[----:B------:R-:W-:Y:S01]  /*2520*/  LOP3.LUT P5, RZ, R66, 0xff0000, RZ, 0xc0, !PT ;  /* 0x00ff000042ff7812 */ /* 0x000fe200078ac0ff */
[----:B------:R-:W-:Y:S01]  /*2530*/  FMUL.FTZ R193, R193, UR14 ;  /* 0x0000000ec1c17c20 */ /* 0x000fe20008410000 */
[----:B------:R-:W-:Y:S01]  /*2540*/  FSEL R36, R69, RZ, P0 ;  /* 0x000000ff45247208 */ /* 0x000fe20000000000 */
[----:B------:R-:W-:Y:S01]  /*2550*/  FADD.FTZ R183, R140, -R183 ;  /* 0x800000b78cb77221 */ /* 0x000fe20000010000 */
[----:B------:R-:W-:Y:S01]  /*2560*/  ISETP.GE.U32.AND P0, PT, R66, 0x1000000, PT ;  /* 0x010000004200780c */ /* 0x000fe20003f06070 */
[----:B------:R-:W-:Y:S01]  /*2570*/  FADD.FTZ R45, R166, -R45 ;  /* 0x8000002da62d7221 */ /* 0x000fe20000010000 */
[----:B------:R-:W-:Y:S01]  /*2580*/  FSEL R37, R39, RZ, P3 ;  /* 0x000000ff27257208 */ /* 0x000fe20001800000 */
[-CC-:B------:R-:W-:Y:S01]  /*2590*/  FFMA.FTZ R65, R186, R34.reuse, R33.reuse ;  /* 0x00000022ba417223 */ /* 0x180fe20000010021 */
[----:B------:R-:W-:Y:S01]  /*25a0*/  FSEL R39, R41, RZ, P4 ;  /* 0x000000ff29277208 */ /* 0x000fe20002000000 */
[----:B------:R-:W-:Y:S01]  /*25b0*/  FMUL.FTZ R183, R122, R183 ;  /* 0x000000b77ab77220 */ /* 0x000fe20000410000 */
[----:B------:R-:W-:Y:S01]  /*25c0*/  FSEL R41, R43, RZ, P5 ;  /* 0x000000ff2b297208 */ /* 0x000fe20002800000 */
[-C--:B------:R-:W-:Y:S01]  /*25d0*/  FFMA.FTZ R43, R190, R34.reuse, R33 ;  /* 0x00000022be2b7223 */ /* 0x080fe20000010021 */
[----:B------:R-:W-:Y:S01]  /*25e0*/  FSEL R42, R193, RZ, P0 ;  /* 0x000000ffc12a7208 */ /* 0x000fe20000000000 */
[----:B------:R-:W-:Y:S01]  /*25f0*/  FMUL.FTZ R45, R122, R45 ;  /* 0x0000002d7a2d7220 */ /* 0x000fe20000410000 */
[----:B------:R-:W-:Y:S01]  /*2600*/  LOP3.LUT P3, RZ, R64, 0xff, RZ, 0xc0, !PT ;  /* 0x000000ff40ff7812 */ /* 0x000fe2000786c0ff */
[----:B------:R-:W-:Y:S01]  /*2610*/  FADD.FTZ R65, R138, -R65 ;  /* 0x800000418a417221 */ /* 0x000fe20000010000 */
[----:B------:R-:W-:Y:S01]  /*2620*/  LOP3.LUT P4, RZ, R64, 0xff00, RZ, 0xc0, !PT ;  /* 0x0000ff0040ff7812 */ /* 0x000fe2000788c0ff */
[----:B------:R-:W-:Y:S01]  /*2630*/  FADD.FTZ R43, R160, -R43 ;  /* 0x8000002ba02b7221 */ /* 0x000fe20000010000 */
[C---:B------:R-:W-:Y:S01]  /*2640*/  LOP3.LUT P5, RZ, R64.reuse, 0xff0000, RZ, 0xc0, !PT ;  /* 0x00ff000040ff7812 */ /* 0x040fe200078ac0ff */
[-CC-:B------:R-:W-:Y:S01]  /*2650*/  FFMA.FTZ R46, R187, R34.reuse, R33.reuse ;  /* 0x00000022bb2e7223 */ /* 0x180fe20000010021 */
[----:B------:R-:W-:Y:S01]  /*2660*/  ISETP.GE.U32.AND P0, PT, R64, 0x1000000, PT ;  /* 0x010000004000780c */ /* 0x000fe20003f06070 */
[--C-:B------:R-:W-:Y:S01]  /*2670*/  FFMA.FTZ R64, R167, R34, R33.reuse ;  /* 0x00000022a7407223 */ /* 0x100fe20000010021 */
[-C--:B------:R-:W-:Y:S01]  /*2680*/  FMUL.FTZ R183, R183, R32.reuse ;  /* 0x00000020b7b77220 */ /* 0x080fe20000410000 */
[----:B------:R-:W-:Y:S01]  /*2690*/  FMUL.FTZ R45, R45, R32 ;  /* 0x000000202d2d7220 */ /* 0x000fe20000410000 */
[C---:B------:R-:W-:Y:S01]  /*26a0*/  FMUL.FTZ R65, R122.reuse, R65 ;  /* 0x000000417a417220 */ /* 0x040fe20000410000 */
[----:B------:R-:W-:Y:S01]  /*26b0*/  FADD.FTZ R159, R159, -R64 ;  /* 0x800000409f9f7221 */ /* 0x000fe20000010000 */
[C---:B------:R-:W-:Y:S01]  /*26c0*/  FMUL.FTZ R43, R122.reuse, R43 ;  /* 0x0000002b7a2b7220 */ /* 0x040fe20000410000 */
[-CC-:B------:R-:W-:Y:S01]  /*26d0*/  FFMA.FTZ R64, R173, R34.reuse, R33.reuse ;  /* 0x00000022ad407223 */ /* 0x180fe20000010021 */
[----:B------:R-:W-:Y:S01]  /*26e0*/  FADD.FTZ R157, R157, -R46 ;  /* 0x8000002e9d9d7221 */ /* 0x000fe20000010000 */
[----:B------:R-:W-:Y:S01]  /*26f0*/  FMUL.FTZ R183, R183, UR14 ;  /* 0x0000000eb7b77c20 */ /* 0x000fe20008410000 */
[----:B------:R-:W-:Y:S01]  /*2700*/  FMUL.FTZ R45, R45, UR14 ;  /* 0x0000000e2d2d7c20 */ /* 0x000fe20008410000 */
[--C-:B------:R-:W-:Y:S01]  /*2710*/  FFMA.FTZ R181, R181, R34, R33.reuse ;  /* 0x00000022b5b57223 */ /* 0x100fe20000010021 */
[----:B------:R-:W-:Y:S01]  /*2720*/  FMUL.FTZ R65, R65, R32 ;  /* 0x0000002041417220 */ /* 0x000fe20000410000 */
[--C-:B------:R-:W-:Y:S01]  /*2730*/  FFMA.FTZ R191, R191, R34, R33.reuse ;  /* 0x00000022bfbf7223 */ /* 0x100fe20000010021 */
[C---:B------:R-:W-:Y:S01]  /*2740*/  FMUL.FTZ R159, R122.reuse, R159 ;  /* 0x0000009f7a9f7220 */ /* 0x040fe20000410000 */
[----:B------:R-:W-:Y:S01]  /*2750*/  FMUL.FTZ R44, R43, R32 ;  /* 0x000000202b2c7220 */ /* 0x000fe20000410000 */
[----:B------:R-:W-:Y:S01]  /*2760*/  FADD.FTZ R151, R151, -R64 ;  /* 0x8000004097977221 */ /* 0x000fe20000010000 */
        /* <DEDUP_REMOVED lines=11> */
[----:B------:R-:W-:Y:S01]  /*2820*/  FMUL.FTZ R44, R44, UR14 ;  /* 0x0000000e2c2c7c20 */ /* 0x000fe20008410000 */
[C---:B------:R-:W-:Y:S01]  /*2830*/  FMUL.FTZ R151, R122.reuse, R151 ;  /* 0x000000977a977220 */ /* 0x040fe20000410000 */
        /* <DEDUP_REMOVED lines=11> */
[----:B------:R-:W-:Y:S01]  /*28f0*/  FSEL R44, R44, RZ, P5 ;  /* 0x000000ff2c2c7208 */ /* 0x000fe20002800000 */
        /* <DEDUP_REMOVED lines=12> */
[----:B------:R0:W-:Y:S01]  /*29c0*/  F2F.F16.F32 R45, R44 ;  /* 0x0000002c002d7304 */ /* 0x0001e20000200800 */
[----:B------:R-:W-:Y:S01]  /*29d0*/  FADD.FTZ R155, R155, -R184 ;  /* 0x800000b89b9b7221 */ /* 0x000fe20000010000 */
[----:B------:R-:W-:Y:S01]  /*29e0*/  LOP3.LUT P0, RZ, R62, 0xff, RZ, 0xc0, !PT ;  /* 0x000000ff3eff7812 */ /* 0x000fe2000780c0ff */
[----:B------:R-:W-:Y:S01]  /*29f0*/  FADD.FTZ R143, R143, -R66 ;  /* 0x800000428f8f7221 */ /* 0x000fe20000010000 */
[----:B------:R-:W-:Y:S01]  /*2a00*/  FMUL.FTZ R147, R147, R32 ;  /* 0x0000002093937220 */ /* 0x000fe20000410000 */
[----:B------:R-:W-:Y:S01]  /*2a10*/  FMUL.FTZ R189, R122, R189 ;  /* 0x000000bd7abd7220 */ /* 0x000fe20000410000 */
[----:B------:R-:W-:Y:S01]  /*2a20*/  FMUL.FTZ R181, R181, UR14 ;  /* 0x0000000eb5b57c20 */ /* 0x000fe20008410000 */
[-CC-:B------:R-:W-:Y:S01]  /*2a30*/  FFMA.FTZ R178, R178, R34.reuse, R33.reuse ;  /* 0x00000022b2b27223 */ /* 0x180fe20000010021 */
[-CC-:B------:R-:W-:Y:S01]  /*2a40*/  FFMA.FTZ R68, R145, R34.reuse, R33.reuse ;  /* 0x0000002291447223 */ /* 0x180fe20000010021 */
[----:B0-----:R-:W-:Y:S01]  /*2a50*/  FSEL R44, R157, RZ, P3 ;  /* 0x000000ff9d2c7208 */ /* 0x001fe20001800000 */
[--C-:B------:R-:W-:Y:S01]  /*2a60*/  FFMA.FTZ R182, R182, R34, R33.reuse ;  /* 0x00000022b6b67223 */ /* 0x100fe20000010021 */
[----:B------:R-:W-:Y:S01]  /*2a70*/  FMUL.FTZ R191, R191, UR14 ;  /* 0x0000000ebfbf7c20 */ /* 0x000fe20008410000 */
[----:B------:R-:W-:Y:S01]  /*2a80*/  LOP3.LUT P3, RZ, R61, 0xff, RZ, 0xc0, !PT ;  /* 0x000000ff3dff7812 */ /* 0x000fe2000786c0ff */
[-C--:B------:R-:W-:Y:S01]  /*2a90*/  FMUL.FTZ R149, R149, R32.reuse ;  /* 0x0000002095957220 */ /* 0x080fe20000410000 */
[----:B------:R-:W-:Y:S01]  /*2aa0*/  FMUL.FTZ R47, R47, R32 ;  /* 0x000000202f2f7220 */ /* 0x000fe20000410000 */
[--C-:B------:R-:W-:Y:S01]  /*2ab0*/  FFMA.FTZ R180, R180, R34, R33.reuse ;  /* 0x00000022b4b47223 */ /* 0x100fe20000010021 */
        /* <DEDUP_REMOVED lines=38> */
[----:B------:R-:W-:Y:S01]  /*2d20*/  F2F.F16.F32 R35, R35 ;  /* 0x0000002300237304 */ /* 0x000fe20000200800 */
[-C--:B------:R-:W-:Y:S01]  /*2d30*/  FMUL.FTZ R153, R153, R32.reuse ;  /* 0x0000002099997220 */ /* 0x080fe20000410000 */
[----:B------:R-:W-:Y:S01]  /*2d40*/  FSEL R155, R155, RZ, P4 ;  /* 0x000000ff9b9b7208 */ /* 0x000fe20002000000 */
[----:B------:R-:W-:Y:S01]  /*2d50*/  FMUL.FTZ R161, R161, UR14 ;  /* 0x0000000ea1a17c20 */ /* 0x000fe20008410000 */
[----:B------:R-:W-:Y:S01]  /*2d60*/  FSEL R143, R143, RZ, P3 ;  /* 0x000000ff8f8f7208 */ /* 0x000fe20001800000 */
[----:B------:R-:W-:Y:S01]  /*2d70*/  FMUL.FTZ R139, R139, UR14 ;  /* 0x0000000e8b8b7c20 */ /* 0x000fe20008410000 */
[----:B------:R-:W-:Y:S01]  /*2d80*/  FMUL.FTZ R163, R163, UR14 ;  /* 0x0000000ea3a37c20 */ /* 0x000fe20008410000 */
[----:B------:R-:W-:Y:S01]  /*2d90*/  ISETP.GE.U32.AND P5, PT, R61, 0x1000000, PT ;  /* 0x010000003d00780c */ /* 0x000fe20003fa6070 */
[----:B------:R-:W0:Y:S01]  /*2da0*/  F2F.F16.F32 R38, R38 ;  /* 0x0000002600267304 */ /* 0x000e220000200800 */
[----:B------:R-:W-:Y:S01]  /*2db0*/  ISETP.GE.U32.AND P3, PT, R63, 0x1000000, PT ;  /* 0x010000003f00780c */ /* 0x000fe20003f66070 */
[----:B------:R-:W-:Y:S01]  /*2dc0*/  FMUL.FTZ R141, R141, R32 ;  /* 0x000000208d8d7220 */ /* 0x000fe20000410000 */
[----:B------:R-:W-:Y:S01]  /*2dd0*/  LOP3.LUT P4, RZ, R63, 0xff00, RZ, 0xc0, !PT ;  /* 0x0000ff003fff7812 */ /* 0x000fe2000788c0ff */
[----:B------:R-:W-:Y:S01]  /*2de0*/  FMUL.FTZ R153, R153, UR14 ;  /* 0x0000000e99997c20 */ /* 0x000fe20008410000 */
[----:B------:R-:W-:Y:S01]  /*2df0*/  LOP3.LUT P0, RZ, R62, 0xff00, RZ, 0xc0, !PT ;  /* 0x0000ff003eff7812 */ /* 0x000fe2000780c0ff */
[----:B------:R-:W-:Y:S01]  /*2e00*/  FMUL.FTZ R141, R141, UR14 ;  /* 0x0000000e8d8d7c20 */ /* 0x000fe20008410000 */
[----:B------:R-:W-:Y:S01]  /*2e10*/  FSEL R161, R161, RZ, P5 ;  /* 0x000000ffa1a17208 */ /* 0x000fe20002800000 */
[----:B------:R-:W-:Y:S01]  /*2e20*/  F2F.F16.F32 R147, R147 ;  /* 0x0000009300937304 */ /* 0x000fe20000200800 */
[----:B------:R-:W-:Y:S01]  /*2e30*/  FSEL R139, R139, RZ, P3 ;  /* 0x000000ff8b8b7208 */ /* 0x000fe20001800000 */
[----:B------:R-:W1:Y:S01]  /*2e40*/  LDC.64 R32, c[0x0][0x468] ;  /* 0x00011a00ff207b82 */ /* 0x000e620000000a00 */
[----:B------:R-:W-:-:S02]  /*2e50*/  FSEL R163, R163, RZ, P4 ;  /* 0x000000ffa3a37208 */ /* 0x000fc40002000000 */
[----:B------:R-:W-:Y:S02]  /*2e60*/  LOP3.LUT P3, RZ, R63, 0xff, RZ, 0xc0, !PT ;  /* 0x000000ff3fff7812 */ /* 0x000fe4000786c0ff */
[----:B------:R-:W-:Y:S01]  /*2e70*/  FSEL R153, R153, RZ, P0 ;  /* 0x000000ff99997208 */ /* 0x000fe20000000000 */
[----:B------:R-:W2:Y:S01]  /*2e80*/  F2F.F16.F32 R34, R149 ;  /* 0x0000009500227304 */ /* 0x000ea20000200800 */
[----:B------:R-:W-:Y:S02]  /*2e90*/  FSEL R141, R141, RZ, P3 ;  /* 0x000000ff8d8d7208 */ /* 0x000fe40001800000 */
[----:B0-----:R-:W-:-:S05]  /*2ea0*/  PRMT R61, R35, 0x5410, R38 ;  /* 0x00005410233d7816 */ /* 0x001fca0000000026 */
[----:B------:R-:W0:Y:S01]  /*2eb0*/  F2F.F16.F32 R39, R39 ;  /* 0x0000002700277304 */ /* 0x000e220000200800 */
[----:B--2---:R-:W-:-:S07]  /*2ec0*/  PRMT R147, R147, 0x5410, R34 ;  /* 0x0000541093937816 */ /* 0x004fce0000000022 */
[----:B------:R-:W-:Y:S01]  /*2ed0*/  F2F.F16.F32 R189, R189 ;  /* 0x000000bd00bd7304 */ /* 0x000fe20000200800 */
[----:B------:R-:W-:-:S05]  /*2ee0*/  IMAD.WIDE.U32 R34, R0, 0x10000, RZ ;  /* 0x0001000000227825 */ /* 0x000fca00078e00ff */
[----:B------:R-:W-:Y:S01]  /*2ef0*/  LOP3.LUT R35, R61, R35, RZ, 0xfc, !PT ;  /* 0x000000233d237212 */ /* 0x000fe200078efcff */
[----:B0-----:R-:W-:Y:S01]  /*2f00*/  IMAD.WIDE.U32 R38, R39, 0x10000, RZ ;  /* 0x0001000027267825 */ /* 0x001fe200078e00ff */
[----:B------:R-:W0:Y:S08]  /*2f10*/  F2F.F16.F32 R60, R65 ;  /* 0x00000041003c7304 */ /* 0x000e300000200800 */
[----:B------:R-:W2:Y:S01]  /*2f20*/  F2F.F16.F32 R36, R36 ;  /* 0x0000002400247304 */ /* 0x000ea20000200800 */
[----:B0-----:R-:W-:-:S07]  /*2f30*/  PRMT R189, R189, 0x5410, R60 ;  /* 0x00005410bdbd7816 */ /* 0x001fce000000003c */
[----:B------:R-:W0:Y:S01]  /*2f40*/  F2F.F16.F32 R37, R37 ;  /* 0x0000002500257304 */ /* 0x000e220000200800 */
[----:B--2---:R-:W-:-:S07]  /*2f50*/  LOP3.LUT R34, R34, R36, RZ, 0xfc, !PT ;  /* 0x0000002422227212 */ /* 0x004fce00078efcff */
[----:B------:R-:W2:Y:S01]  /*2f60*/  F2F.F16.F32 R47, R47 ;  /* 0x0000002f002f7304 */ /* 0x000ea20000200800 */
[----:B0-----:R-:W-:-:S07]  /*2f70*/  LOP3.LUT R60, R38, R37, RZ, 0xfc, !PT ;  /* 0x00000025263c7212 */ /* 0x001fce00078efcff */
[----:B------:R-:W-:Y:S01]  /*2f80*/  F2F.F16.F32 R41, R41 ;  /* 0x0000002900297304 */ /* 0x000fe20000200800 */
[----:B--2---:R-:W-:-:S07]  /*2f90*/  IMAD.WIDE.U32 R36, R47, 0x10000, RZ ;  /* 0x000100002f247825 */ /* 0x004fce00078e00ff */
[----:B------:R-:W0:Y:S01]  /*2fa0*/  F2F.F16.F32 R42, R42 ;  /* 0x0000002a002a7304 */ /* 0x000e220000200800 */
[----:B------:R-:W-:-:S07]  /*2fb0*/  LOP3.LUT R65, R189, R37, RZ, 0xfc, !PT ;  /* 0x00000025bd417212 */ /* 0x000fce00078efcff */
[----:B------:R-:W2:Y:S01]  /*2fc0*/  F2F.F16.F32 R43, R43 ;  /* 0x0000002b002b7304 */ /* 0x000ea20000200800 */
[----:B0-----:R-:W-:-:S07]  /*2fd0*/  PRMT R41, R41, 0x5410, R42 ;  /* 0x0000541029297816 */ /* 0x001fce000000002a */
[----:B------:R-:W-:Y:S01]  /*2fe0*/  F2F.F16.F32 R159, R159 ;  /* 0x0000009f009f7304 */ /* 0x000fe20000200800 */
[----:B------:R-:W-:Y:S01]  /*2ff0*/  LOP3.LUT R61, R41, R39, RZ, 0xfc, !PT ;  /* 0x00000027293d7212 */ /* 0x000fe200078efcff */
[----:B--2---:R-:W-:-:S06]  /*3000*/  IMAD.WIDE.U32 R42, R43, 0x10000, RZ ;  /* 0x000100002b2a7825 */ /* 0x004fcc00078e00ff */
[----:B------:R-:W0:Y:S08]  /*3010*/  F2F.F16.F32 R64, R161 ;  /* 0x000000a100407304 */ /* 0x000e300000200800 */
[----:B------:R-:W2:Y:S01]  /*3020*/  F2F.F16.F32 R44, R44 ;  /* 0x0000002c002c7304 */ /* 0x000ea20000200800 */
[----:B0-----:R-:W-:-:S07]  /*3030*/  PRMT R159, R159, 0x5410, R64 ;  /* 0x000054109f9f7816 */ /* 0x001fce0000000040 */
[----:B------:R-:W-:Y:S01]  /*3040*/  F2F.F16.F32 R143, R143 ;  /* 0x0000008f008f7304 */ /* 0x000fe20000200800 */
[----:B--2---:R-:W-:-:S07]  /*3050*/  LOP3.LUT R64, R36, R44, RZ, 0xfc, !PT ;  /* 0x0000002c24407212 */ /* 0x004fce00078efcff */
[----:B------:R-:W0:Y:S08]  /*3060*/  F2F.F16.F32 R62, R139 ;  /* 0x0000008b003e7304 */ /* 0x000e300000200800 */
[----:B------:R-:W2:Y:S01]  /*3070*/  F2F.F16.F32 R163, R163 ;  /* 0x000000a300a37304 */ /* 0x000ea20000200800 */
[----:B0-----:R-:W-:-:S07]  /*3080*/  PRMT R143, R143, 0x5410, R62 ;  /* 0x000054108f8f7816 */ /* 0x001fce000000003e */
[----:B------:R-:W0:Y:S01]  /*3090*/  F2F.F16.F32 R40, R40 ;  /* 0x0000002800287304 */ /* 0x000e220000200800 */
[----:B--2---:R-:W-:-:S07]  /*30a0*/  IMAD.WIDE.U32 R36, R163, 0x10000, RZ ;  /* 0x00010000a3247825 */ /* 0x004fce00078e00ff */
[----:B------:R-:W2:Y:S01]  /*30b0*/  F2F.F16.F32 R155, R155 ;  /* 0x0000009b009b7304 */ /* 0x000ea20000200800 */
[----:B------:R-:W-:Y:S02]  /*30c0*/  LOP3.LUT R71, R143, R37, RZ, 0xfc, !PT ;  /* 0x000000258f477212 */ /* 0x000fe400078efcff */
[----:B0-----:R-:W-:-:S05]  /*30d0*/  LOP3.LUT R62, R42, R40, RZ, 0xfc, !PT ;  /* 0x000000282a3e7212 */ /* 0x001fca00078efcff */
[----:B------:R-:W0:Y:S01]  /*30e0*/  F2F.F16.F32 R153, R153 ;  /* 0x0000009900997304 */ /* 0x000e220000200800 */
[----:B--2---:R-:W-:-:S07]  /*30f0*/  IMAD.WIDE.U32 R38, R155, 0x10000, RZ ;  /* 0x000100009b267825 */ /* 0x004fce00078e00ff */
[----:B------:R-:W2:Y:S01]  /*3100*/  F2F.F16.F32 R46, R46 ;  /* 0x0000002e002e7304 */ /* 0x000ea20000200800 */
[----:B------:R-:W-:Y:S01]  /*3110*/  LOP3.LUT R67, R159, R39, RZ, 0xfc, !PT ;  /* 0x000000279f437212 */ /* 0x000fe200078efcff */
[----:B0-----:R-:W-:-:S06]  /*3120*/  IMAD.WIDE.U32 R40, R153, 0x10000, RZ ;  /* 0x0001000099287825 */ /* 0x001fcc00078e00ff */
[----:B------:R-:W0:Y:S01]  /*3130*/  F2F.F16.F32 R141, R141 ;  /* 0x0000008d008d7304 */ /* 0x000e220000200800 */
[----:B------:R-:W-:Y:S02]  /*3140*/  LOP3.LUT R69, R147, R41, RZ, 0xfc, !PT ;  /* 0x0000002993457212 */ /* 0x000fe400078efcff */
[----:B--2---:R-:W-:-:S05]  /*3150*/  PRMT R45, R45, 0x5410, R46 ;  /* 0x000054102d2d7816 */ /* 0x004fca000000002e */
[----:B------:R-:W2:Y:S01]  /*3160*/  F2F.F16.F32 R181, R181 ;  /* 0x000000b500b57304 */ /* 0x000ea20000200800 */
[----:B-1----:R-:W-:Y:S01]  /*3170*/  IMAD.WIDE.U32 R46, R131, 0x8, R32 ;  /* 0x00000008832e7825 */ /* 0x002fe200078e0020 */
[----:B------:R-:W-:-:S03]  /*3180*/  LOP3.LUT R63, R45, R43, RZ, 0xfc, !PT ;  /* 0x0000002b2d3f7212 */ /* 0x000fc600078efcff */
[--C-:B------:R-:W-:Y:S01]  /*3190*/  IMAD.WIDE.U32 R42, R127, 0x8, R32.reuse ;  /* 0x000000087f2a7825 */ /* 0x100fe200078e0020 */
[----:B0-----:R-:W-:Y:S02]  /*31a0*/  LOP3.LUT R70, R36, R141, RZ, 0xfc, !PT ;  /* 0x0000008d24467212 */ /* 0x001fe400078efcff */
[----:B------:R-:W0:Y:S01]  /*31b0*/  F2F.F16.F32 R151, R151 ;  /* 0x0000009700977304 */ /* 0x000e220000200800 */
[----:B------:R-:W-:-:S04]  /*31c0*/  IMAD.WIDE.U32 R36, R121, 0x8, R32 ;  /* 0x0000000879247825 */ /* 0x000fc800078e0020 */
[--C-:B------:R-:W-:Y:S01]  /*31d0*/  IMAD.WIDE.U32 R44, R129, 0x8, R32.reuse ;  /* 0x00000008812c7825 */ /* 0x100fe200078e0020 */
[----:B------:R1:W-:Y:S01]  /*31e0*/  STG.E.64 desc[UR4][R36.64], R34 ;  /* 0x0000002224007986 */ /* 0x0003e2000c101b04 */
[----:B--2---:R-:W-:Y:S02]  /*31f0*/  LOP3.LUT R66, R38, R181, RZ, 0xfc, !PT ;  /* 0x000000b526427212 */ /* 0x004fe400078efcff */
[----:B------:R-:W-:-:S05]  /*3200*/  IMAD.WIDE.U32 R38, R123, 0x8, R32 ;  /* 0x000000087b267825 */ /* 0x000fca00078e0020 */
[----:B------:R1:W-:Y:S01]  /*3210*/  STG.E.64 desc[UR4][R38.64], R60 ;  /* 0x0000003c26007986 */ /* 0x0003e2000c101b04 */
[----:B0-----:R-:W-:Y:S01]  /*3220*/  LOP3.LUT R68, R40, R151, RZ, 0xfc, !PT ;  /* 0x0000009728447212 */ /* 0x001fe200078efcff */
        /* <DEDUP_REMOVED lines=8> */
.L_x_7884:
[-CC-:B------:R-:W-:Y:S01]  /*32b0*/  FFMA.FTZ R47, R190, R34.reuse, R33.reuse ;  /* 0x00000022be2f7223 */ /* 0x180fe20000010021 */
[-CC-:B------:R-:W-:Y:S01]  /*32c0*/  FFMA.FTZ R0, R0, R34.reuse, R33.reuse ;  /* 0x0000002200007223 */ /* 0x180fe20000010021 */
[-CC-:B------:R-:W-:Y:S01]  /*32d0*/  FFMA.FTZ R41, R200, R34.reuse, R33.reuse ;  /* 0x00000022c8297223 */ /* 0x180fe20000010021 */
[-C--:B------:R-:W-:Y:S01]  /*32e0*/  FFMA.FTZ R206, R206, R34.reuse, R33 ;  /* 0x00000022cece7223 */ /* 0x080fe20000010021 */
[----:B------:R-:W-:Y:S01]  /*32f0*/  FADD.FTZ R47, R160, -R47 ;  /* 0x8000002fa02f7221 */ /* 0x000fe20000010000 */
[----:B------:R-:W-:Y:S01]  /*3300*/  FADD.FTZ R205, R69, -R0 ;  /* 0x8000000045cd7221 */ /* 0x000fe20000010000 */
[-C--:B------:R-:W-:Y:S01]  /*3310*/  FFMA.FTZ R0, R71, R34.reuse, R33 ;  /* 0x0000002247007223 */ /* 0x080fe20000010021 */
[----:B------:R-:W-:Y:S01]  /*3320*/  FADD.FTZ R41, R174, -R41 ;  /* 0x80000029ae297221 */ /* 0x000fe20000010000 */
[----:B------:R-:W-:Y:S01]  /*3330*/  FMUL.FTZ R195, R122, R47 ;  /* 0x0000002f7ac37220 */ /* 0x000fe20000410000 */
[-CC-:B------:R-:W-:Y:S01]  /*3340*/  FFMA.FTZ R47, R186, R34.reuse, R33.reuse ;  /* 0x00000022ba2f7223 */ /* 0x180fe20000010021 */
[----:B------:R-:W-:Y:S01]  /*3350*/  FMUL.FTZ R205, R122, R205 ;  /* 0x000000cd7acd7220 */ /* 0x000fe20000410000 */
[----:B------:R-:W-:Y:S01]  /*3360*/  FADD.FTZ R69, R67, -R0 ;  /* 0x8000000043457221 */ /* 0x000fe20000010000 */
[-C--:B------:R-:W-:Y:S01]  /*3370*/  FFMA.FTZ R44, R173, R34.reuse, R33 ;  /* 0x00000022ad2c7223 */ /* 0x080fe20000010021 */
[----:B------:R-:W-:Y:S01]  /*3380*/  FADD.FTZ R177, R138, -R47 ;  /* 0x8000002f8ab17221 */ /* 0x000fe20000010000 */
[-C--:B------:R-:W-:Y:S01]  /*3390*/  FFMA.FTZ R47, R188, R34.reuse, R33 ;  /* 0x00000022bc2f7223 */ /* 0x080fe20000010021 */
[----:B------:R0:W-:Y:S01]  /*33a0*/  F2F.F16.F32 R35, R205 ;  /* 0x000000cd00237304 */ /* 0x0001e20000200800 */
[----:B------:R-:W-:Y:S01]  /*33b0*/  FMUL.FTZ R69, R122, R69 ;  /* 0x000000457a457220 */ /* 0x000fe20000410000 */
[----:B------:R-:W-:Y:S01]  /*33c0*/  FADD.FTZ R185, R65, -R206 ;  /* 0x800000ce41b97221 */ /* 0x000fe20000010000 */
[----:B------:R-:W-:Y:S01]  /*33d0*/  FADD.FTZ R47, R144, -R47 ;  /* 0x8000002f902f7221 */ /* 0x000fe20000010000 */
[-CC-:B------:R-:W-:Y:S01]  /*33e0*/  FFMA.FTZ R144, R169, R34.reuse, R33.reuse ;  /* 0x00000022a9907223 */ /* 0x180fe20000010021 */
[----:B------:R-:W-:Y:S01]  /*33f0*/  FMUL.FTZ R203, R122, R41 ;  /* 0x000000297acb7220 */ /* 0x000fe20000410000 */
[----:B------:R-:W-:Y:S01]  /*3400*/  FADD.FTZ R151, R151, -R44 ;  /* 0x8000002c97977221 */ /* 0x000fe20000010000 */
[-CC-:B------:R-:W-:Y:S01]  /*3410*/  FFMA.FTZ R39, R196, R34.reuse, R33.reuse ;  /* 0x00000022c4277223 */ /* 0x180fe20000010021 */
[----:B------:R-:W-:Y:S01]  /*3420*/  FADD.FTZ R169, R141, -R144 ;  /* 0x800000908da97221 */ /* 0x000fe20000010000 */
[--C-:B------:R-:W-:Y:S01]  /*3430*/  FFMA.FTZ R144, R145, R34, R33.reuse ;  /* 0x0000002291907223 */ /* 0x100fe20000010021 */
[----:B0-----:R-:W-:Y:S01]  /*3440*/  FMUL.FTZ R205, R205, R32 ;  /* 0x00000020cdcd7220 */ /* 0x001fe20000410000 */
[-CC-:B------:R-:W-:Y:S01]  /*3450*/  FFMA.FTZ R43, R198, R34.reuse, R33.reuse ;  /* 0x00000022c62b7223 */ /* 0x180fe20000010021 */
[-CC-:B------:R-:W-:Y:S01]  /*3460*/  FFMA.FTZ R193, R193, R34.reuse, R33.reuse ;  /* 0x00000022c1c17223 */ /* 0x180fe20000010021 */
[----:B------:R-:W-:Y:S01]  /*3470*/  FADD.FTZ R139, R139, -R144 ;  /* 0x800000908b8b7221 */ /* 0x000fe20000010000 */
[-CC-:B------:R-:W-:Y:S01]  /*3480*/  FFMA.FTZ R144, R165, R34.reuse, R33.reuse ;  /* 0x00000022a5907223 */ /* 0x180fe20000010021 */
[-CC-:B------:R-:W-:Y:S01]  /*3490*/  FFMA.FTZ R41, R194, R34.reuse, R33.reuse ;  /* 0x00000022c2297223 */ /* 0x180fe20000010021 */
[-CC-:B------:R-:W-:Y:S01]  /*34a0*/  FFMA.FTZ R45, R192, R34.reuse, R33.reuse ;  /* 0x00000022c02d7223 */ /* 0x180fe20000010021 */
        /* <DEDUP_REMOVED lines=15> */
[----:B------:R-:W-:Y:S01]  /*35a0*/  FMUL.FTZ R205, R205, UR14 ;  /* 0x0000000ecdcd7c20 */ /* 0x000fe20008410000 */
[----:B------:R-:W-:Y:S01]  /*35b0*/  FMUL.FTZ R185, R122, R185 ;  /* 0x000000b97ab97220 */ /* 0x000fe20000410000 */
[----:B-----5:R-:W-:Y:S01]  /*35c0*/  LOP3.LUT P0, RZ, R70, 0xff, RZ, 0xc0, !PT ;  /* 0x000000ff46ff7812 */ /* 0x020fe2000780c0ff */
[-C--:B------:R-:W-:Y:S01]  /*35d0*/  FMUL.FTZ R139, R69, R32.reuse ;  /* 0x00000020458b7220 */ /* 0x080fe20000410000 */
[----:B------:R-:W-:Y:S01]  /*35e0*/  FADD.FTZ R39, R68, -R39 ;  /* 0x8000002744277221 */ /* 0x000fe20000010000 */
[----:B------:R0:W-:Y:S01]  /*35f0*/  F2F.F16.F32 R37, R69 ;  /* 0x0000004500257304 */ /* 0x0001e20000200800 */
[----:B------:R-:W-:Y:S01]  /*3600*/  FADD.FTZ R43, R146, -R43 ;  /* 0x8000002b922b7221 */ /* 0x000fe20000010000 */
[----:B------:R-:W-:Y:S01]  /*3610*/  FMUL.FTZ R139, R139, UR14 ;  /* 0x0000000e8b8b7c20 */ /* 0x000fe20008410000 */
[----:B------:R-:W-:Y:S01]  /*3620*/  FMUL.FTZ R201, R122, R39 ;  /* 0x000000277ac97220 */ /* 0x000fe20000410000 */
[----:B------:R-:W-:Y:S01]  /*3630*/  FADD.FTZ R193, R142, -R193 ;  /* 0x800000c18ec17221 */ /* 0x000fe20000010000 */
[----:B------:R-:W-:Y:S01]  /*3640*/  FMUL.FTZ R197, R122, R43 ;  /* 0x0000002b7ac57220 */ /* 0x000fe20000410000 */
[----:B------:R-:W-:Y:S01]  /*3650*/  FADD.FTZ R41, R172, -R41 ;  /* 0x80000029ac297221 */ /* 0x000fe20000010000 */
[----:B------:R-:W-:Y:S01]  /*3660*/  FADD.FTZ R45, R166, -R45 ;  /* 0x8000002da62d7221 */ /* 0x000fe20000010000 */
[----:B------:R1:W2:Y:S01]  /*3670*/  F2F.F16.F32 R40, R185 ;  /* 0x000000b900287304 */ /* 0x0002a20000200800 */
[----:B0-----:R-:W-:Y:S01]  /*3680*/  FSEL R69, R205, RZ, P0 ;  /* 0x000000ffcd457208 */ /* 0x001fe20000000000 */
[----:B------:R-:W-:Y:S01]  /*3690*/  FMUL.FTZ R193, R122, R193 ;  /* 0x000000c17ac17220 */ /* 0x000fe20000410000 */
[----:B------:R-:W-:Y:S01]  /*36a0*/  LOP3.LUT P0, RZ, R70, 0xff0000, RZ, 0xc0, !PT ;  /* 0x00ff000046ff7812 */ /* 0x000fe2000780c0ff */
[----:B------:R-:W-:Y:S01]  /*36b0*/  FMUL.FTZ R199, R122, R41 ;  /* 0x000000297ac77220 */ /* 0x000fe20000410000 */
[----:B------:R-:W-:Y:S01]  /*36c0*/  FADD.FTZ R175, R148, -R189 ;  /* 0x800000bd94af7221 */ /* 0x000fe20000010000 */
[----:B------:R-:W-:Y:S01]  /*36d0*/  FMUL.FTZ R179, R122, R45 ;  /* 0x0000002d7ab37220 */ /* 0x000fe20000410000 */
[----:B------:R-:W-:Y:S01]  /*36e0*/  FSEL R139, R139, RZ, P0 ;  /* 0x000000ff8b8b7208 */ /* 0x000fe20000000000 */
[----:B------:R0:W-:Y:S01]  /*36f0*/  F2F.F16.F32 R39, R201 ;  /* 0x000000c900277304 */ /* 0x0001e20000200800 */
[-C--:B-1----:R-:W-:Y:S01]  /*3700*/  FMUL.FTZ R185, R185, R32.reuse ;  /* 0x00000020b9b97220 */ /* 0x082fe20000410000 */
[----:B------:R-:W-:Y:S01]  /*3710*/  ISETP.GE.U32.AND P0, PT, R70, 0x1000000, PT ;  /* 0x010000004600780c */ /* 0x000fe20003f06070 */
[----:B------:R-:W-:Y:S01]  /*3720*/  FADD.FTZ R189, R163, -R34 ;  /* 0x80000022a3bd7221 */ /* 0x000fe20000010000 */
[----:B------:R-:W-:Y:S01]  /*3730*/  FADD.FTZ R183, R140, -R183 ;  /* 0x800000b78cb77221 */ /* 0x000fe20000010000 */
[----:B------:R-:W-:Y:S01]  /*3740*/  FMUL.FTZ R185, R185, UR14 ;  /* 0x0000000eb9b97c20 */ /* 0x000fe20008410000 */
[----:B------:R-:W-:Y:S01]  /*3750*/  FADD.FTZ R191, R162, -R191 ;  /* 0x800000bfa2bf7221 */ /* 0x000fe20000010000 */
[----:B------:R-:W-:Y:S01]  /*3760*/  FADD.FTZ R187, R157, -R38 ;  /* 0x800000269dbb7221 */ /* 0x000fe20000010000 */
        /* <DEDUP_REMOVED lines=14> */
[C---:B------:R-:W-:Y:S01]  /*3850*/  FMUL.FTZ R177, R122.reuse, R177 ;  /* 0x000000b17ab17220 */ /* 0x040fe20000410000 */
[----:B------:R-:W-:Y:S01]  /*3860*/  FMUL.FTZ R181, R122, R47 ;  /* 0x0000002f7ab57220 */ /* 0x000fe20000410000 */
[----:B------:R1:W-:Y:S01]  /*3870*/  F2F.F16.F32 R46, R193 ;  /* 0x000000c1002e7304 */ /* 0x0003e20000200800 */
[-C--:B0-----:R-:W-:Y:S01]  /*3880*/  FMUL.FTZ R197, R197, R32.reuse ;  /* 0x00000020c5c57220 */ /* 0x081fe20000410000 */
[----:B------:R-:W-:Y:S01]  /*3890*/  FSEL R70, R203, RZ, P0 ;  /* 0x000000ffcb467208 */ /* 0x000fe20000000000 */
[----:B------:R-:W-:Y:S01]  /*38a0*/  FADD.FTZ R47, R156, -R65 ;  /* 0x800000419c2f7221 */ /* 0x000fe20000010000 */
[----:B------:R-:W-:Y:S01]  /*38b0*/  LOP3.LUT P0, RZ, R66, 0xff0000, RZ, 0xc0, !PT ;  /* 0x00ff000042ff7812 */ /* 0x000fe2000780c0ff */
[----:B------:R-:W-:Y:S01]  /*38c0*/  FMUL.FTZ R197, R197, UR14 ;  /* 0x0000000ec5c57c20 */ /* 0x000fe20008410000 */
[----:B------:R-:W-:Y:S01]  /*38d0*/  FADD.FTZ R159, R159, -R42 ;  /* 0x8000002a9f9f7221 */ /* 0x000fe20000010000 */
[----:B------:R-:W-:Y:S01]  /*38e0*/  FADD.FTZ R161, R161, -R178 ;  /* 0x800000b2a1a17221 */ /* 0x000fe20000010000 */
[----:B------:R0:W3:Y:S01]  /*38f0*/  F2F.F16.F32 R41, R199 ;  /* 0x000000c700297304 */ /* 0x0000e20000200800 */
[-C--:B-1----:R-:W-:Y:S01]  /*3900*/  FMUL.FTZ R193, R193, R32.reuse ;  /* 0x00000020c1c17220 */ /* 0x082fe20000410000 */
[----:B------:R-:W-:Y:S01]  /*3910*/  FSEL R148, R197, RZ, P0 ;  /* 0x000000ffc5947208 */ /* 0x000fe20000000000 */
[----:B------:R-:W-:Y:S01]  /*3920*/  FMUL.FTZ R167, R122, R47 ;  /* 0x0000002f7aa77220 */ /* 0x000fe20000410000 */
[----:B------:R-:W-:Y:S01]  /*3930*/  ISETP.GE.U32.AND P0, PT, R66, 0x1000000, PT ;  /* 0x010000004200780c */ /* 0x000fe20003f06070 */
        /* <DEDUP_REMOVED lines=10> */
[----:B------:R-:W-:Y:S01]  /*39e0*/  FMUL.FTZ R173, R122, R47 ;  /* 0x0000002f7aad7220 */ /* 0x000fe20000410000 */
[----:B------:R0:W-:Y:S01]  /*39f0*/  F2F.F16.F32 R67, R195 ;  /* 0x000000c300437304 */ /* 0x0001e20000200800 */
[-C--:B-1----:R-:W-:Y:S01]  /*3a00*/  FMUL.FTZ R179, R179, R32.reuse ;  /* 0x00000020b3b37220 */ /* 0x082fe20000410000 */
[----:B------:R-:W-:Y:S01]  /*3a10*/  FSEL R145, R199, RZ, P0 ;  /* 0x000000ffc7917208 */ /* 0x000fe20000000000 */
[----:B------:R-:W-:Y:S01]  /*3a20*/  FADD.FTZ R171, R147, -R44 ;  /* 0x8000002c93ab7221 */ /* 0x000fe20000010000 */
[----:B------:R-:W-:Y:S01]  /*3a30*/  LOP3.LUT P0, RZ, R64, 0xff, RZ, 0xc0, !PT ;  /* 0x000000ff40ff7812 */ /* 0x000fe2000780c0ff */
[----:B------:R-:W-:Y:S01]  /*3a40*/  FMUL.FTZ R179, R179, UR14 ;  /* 0x0000000eb3b37c20 */ /* 0x000fe20008410000 */
[----:B------:R-:W-:Y:S01]  /*3a50*/  FADD.FTZ R153, R153, -R180 ;  /* 0x800000b499997221 */ /* 0x000fe20000010000 */
[C---:B------:R-:W-:Y:S01]  /*3a60*/  FMUL.FTZ R151, R122.reuse, R151 ;  /* 0x000000977a977220 */ /* 0x040fe20000410000 */
[----:B------:R1:W4:Y:S01]  /*3a70*/  F2F.F16.F32 R140, R183 ;  /* 0x000000b7008c7304 */ /* 0x0003220000200800 */
[-C--:B0-----:R-:W-:Y:S01]  /*3a80*/  FMUL.FTZ R195, R195, R32.reuse ;  /* 0x00000020c3c37220 */ /* 0x081fe20000410000 */
[----:B------:R-:W-:Y:S01]  /*3a90*/  FSEL R66, R179, RZ, P0 ;  /* 0x000000ffb3427208 */ /* 0x000fe20000000000 */
[----:B------:R-:W-:Y:S01]  /*3aa0*/  FMUL.FTZ R149, R122, R149 ;  /* 0x000000957a957220 */ /* 0x000fe20000410000 */
[----:B------:R-:W-:Y:S01]  /*3ab0*/  LOP3.LUT P0, RZ, R64, 0xff0000, RZ, 0xc0, !PT ;  /* 0x00ff000040ff7812 */ /* 0x000fe2000780c0ff */
[----:B------:R-:W-:Y:S01]  /*3ac0*/  FMUL.FTZ R195, R195, UR14 ;  /* 0x0000000ec3c37c20 */ /* 0x000fe20008410000 */
[----:B------:R-:W-:Y:S01]  /*3ad0*/  LOP3.LUT P4, RZ, R61, 0xff, RZ, 0xc0, !PT ;  /* 0x000000ff3dff7812 */ /* 0x000fe2000788c0ff */
[C---:B------:R-:W-:Y:S01]  /*3ae0*/  FMUL.FTZ R171, R122.reuse, R171 ;  /* 0x000000ab7aab7220 */ /* 0x040fe20000410000 */
[----:B------:R0:W4:Y:S01]  /*3af0*/  F2F.F16.F32 R45, R191 ;  /* 0x000000bf002d7304 */ /* 0x0001220000200800 */
[-C--:B-1----:R-:W-:Y:S01]  /*3b00*/  FMUL.FTZ R183, R183, R32.reuse ;  /* 0x00000020b7b77220 */ /* 0x082fe20000410000 */
[----:B------:R-:W-:Y:S01]  /*3b10*/  FSEL R152, R195, RZ, P0 ;  /* 0x000000ffc3987208 */ /* 0x000fe20000000000 */
[----:B------:R-:W-:Y:S01]  /*3b20*/  FMUL.FTZ R153, R122, R153 ;  /* 0x000000997a997220 */ /* 0x000fe20000410000 */
[----:B------:R-:W-:Y:S01]  /*3b30*/  ISETP.GE.U32.AND P0, PT, R64, 0x1000000, PT ;  /* 0x010000004000780c */ /* 0x000fe20003f06070 */
[----:B------:R-:W-:Y:S01]  /*3b40*/  FMUL.FTZ R183, R183, UR14 ;  /* 0x0000000eb7b77c20 */ /* 0x000fe20008410000 */
[----:B------:R-:W-:Y:S01]  /*3b50*/  LOP3.LUT P3, RZ, R61, 0xff0000, RZ, 0xc0, !PT ;  /* 0x00ff00003dff7812 */ /* 0x000fe2000786c0ff */
[C---:B------:R-:W-:Y:S01]  /*3b60*/  FMUL.FTZ R169, R122.reuse, R169 ;  /* 0x000000a97aa97220 */ /* 0x040fe20000410000 */
[----:B------:R1:W-:Y:S01]  /*3b70*/  F2F.F16.F32 R38, R187 ;  /* 0x000000bb00267304 */ /* 0x0003e20000200800 */
[----:B0-----:R-:W-:Y:S01]  /*3b80*/  FMUL.FTZ R191, R191, R32 ;  /* 0x00000020bfbf7220 */ /* 0x001fe20000410000 */
[----:B------:R-:W-:Y:S01]  /*3b90*/  FSEL R179, R183, RZ, P0 ;  /* 0x000000ffb7b37208 */ /* 0x000fe20000000000 */
[----:B------:R-:W-:Y:S01]  /*3ba0*/  FMUL.FTZ R189, R122, R189 ;  /* 0x000000bd7abd7220 */ /* 0x000fe20000410000 */
[----:B------:R-:W-:Y:S01]  /*3bb0*/  LOP3.LUT P0, RZ, R64, 0xff00, RZ, 0xc0, !PT ;  /* 0x0000ff0040ff7812 */ /* 0x000fe2000780c0ff */
[----:B------:R-:W-:Y:S01]  /*3bc0*/  FMUL.FTZ R191, R191, UR14 ;  /* 0x0000000ebfbf7c20 */ /* 0x000fe20008410000 */
[----:B------:R-:W-:-:S02]  /*3bd0*/  LOP3.LUT P5, RZ, R62, 0xff, RZ, 0xc0, !PT ;  /* 0x000000ff3eff7812 */ /* 0x000fc400078ac0ff */
[----:B------:R0:W-:Y:S01]  /*3be0*/  F2F.F16.F32 R138, R175 ;  /* 0x000000af008a7304 */ /* 0x0001e20000200800 */
[-C--:B-1----:R-:W-:Y:S01]  /*3bf0*/  FMUL.FTZ R187, R187, R32.reuse ;  /* 0x00000020bbbb7220 */ /* 0x082fe20000410000 */
[----:B------:R-:W-:Y:S02]  /*3c00*/  FSEL R64, R191, RZ, P0 ;  /* 0x000000ffbf407208 */ /* 0x000fe40000000000 */
[----:B------:R-:W-:Y:S01]  /*3c10*/  LOP3.LUT P0, RZ, R60, 0xff, RZ, 0xc0, !PT ;  /* 0x000000ff3cff7812 */ /* 0x000fe2000780c0ff */
[----:B------:R-:W-:Y:S01]  /*3c20*/  FMUL.FTZ R187, R187, UR14 ;  /* 0x0000000ebbbb7c20 */ /* 0x000fe20008410000 */
[----:B--2---:R-:W-:Y:S01]  /*3c30*/  PRMT R37, R37, 0x5410, R40 ;  /* 0x0000541025257816 */ /* 0x004fe20000000028 */
[----:B---3--:R-:W-:Y:S01]  /*3c40*/  IMAD.WIDE.U32 R40, R41, 0x10000, RZ ;  /* 0x0001000029287825 */ /* 0x008fe200078e00ff */
[----:B------:R1:W2:Y:S03]  /*3c50*/  F2F.F16.F32 R157, R177 ;  /* 0x000000b1009d7304 */ /* 0x0002a60000200800 */
[----:B0-----:R-:W-:Y:S01]  /*3c60*/  FMUL.FTZ R175, R175, R32 ;  /* 0x00000020afaf7220 */ /* 0x001fe20000410000 */
[----:B------:R-:W-:-:S02]  /*3c70*/  FSEL R150, R187, RZ, P0 ;  /* 0x000000ffbb967208 */ /* 0x000fc40000000000 */
[C---:B------:R-:W-:Y:S01]  /*3c80*/  LOP3.LUT P0, RZ, R60.reuse, 0xff0000, RZ, 0xc0, !PT ;  /* 0x00ff00003cff7812 */ /* 0x040fe2000780c0ff */
[----:B------:R-:W-:Y:S01]  /*3c90*/  FMUL.FTZ R175, R175, UR14 ;  /* 0x0000000eafaf7c20 */ /* 0x000fe20008410000 */
[----:B------:R-:W-:Y:S01]  /*3ca0*/  LOP3.LUT P6, RZ, R61, 0xff00, RZ, 0xc0, !PT ;  /* 0x0000ff003dff7812 */ /* 0x000fe200078cc0ff */
[----:B------:R0:W-:Y:S01]  /*3cb0*/  F2F.F16.F32 R65, R181 ;  /* 0x000000b500417304 */ /* 0x0001e20000200800 */
[-C--:B-1----:R-:W-:Y:S02]  /*3cc0*/  FMUL.FTZ R177, R177, R32.reuse ;  /* 0x00000020b1b17220 */ /* 0x082fe40000410000 */
[----:B------:R-:W-:Y:S02]  /*3cd0*/  FSEL R158, R175, RZ, P0 ;  /* 0x000000ffaf9e7208 */ /* 0x000fe40000000000 */
[----:B------:R-:W-:Y:S01]  /*3ce0*/  ISETP.GE.U32.AND P0, PT, R60, 0x1000000, PT ;  /* 0x010000003c00780c */ /* 0x000fe20003f06070 */
[----:B------:R-:W-:Y:S01]  /*3cf0*/  FMUL.FTZ R177, R177, UR14 ;  /* 0x0000000eb1b17c20 */ /* 0x000fe20008410000 */
[----:B------:R-:W-:Y:S01]  /*3d00*/  PRMT R43, R43, 0x5410, R46 ;  /* 0x000054102b2b7816 */ /* 0x000fe2000000002e */
[----:B------:R1:W-:Y:S01]  /*3d10*/  F2F.F16.F32 R42, R167 ;  /* 0x000000a7002a7304 */ /* 0x0003e20000200800 */
[----:B0-----:R-:W-:-:S02]  /*3d20*/  FMUL.FTZ R181, R181, R32 ;  /* 0x00000020b5b57220 */ /* 0x001fc40000410000 */
[----:B------:R-:W-:Y:S02]  /*3d30*/  FSEL R177, R177, RZ, P0 ;  /* 0x000000ffb1b17208 */ /* 0x000fe40000000000 */
[----:B------:R-:W-:Y:S01]  /*3d40*/  LOP3.LUT P0, RZ, R60, 0xff00, RZ, 0xc0, !PT ;  /* 0x0000ff003cff7812 */ /* 0x000fe2000780c0ff */
[----:B------:R-:W-:Y:S01]  /*3d50*/  FMUL.FTZ R181, R181, UR14 ;  /* 0x0000000eb5b57c20 */ /* 0x000fe20008410000 */
[----:B----4-:R-:W-:Y:S01]  /*3d60*/  PRMT R67, R67, 0x5410, R140 ;  /* 0x0000541043437816 */ /* 0x010fe2000000008c */
[----:B------:R0:W-:Y:S01]  /*3d70*/  F2F.F16.F32 R142, R159 ;  /* 0x0000009f008e7304 */ /* 0x0001e20000200800 */
[-C--:B-1----:R-:W-:Y:S02]  /*3d80*/  FMUL.FTZ R167, R167, R32.reuse ;  /* 0x00000020a7a77220 */ /* 0x082fe40000410000 */
[----:B------:R-:W-:Y:S02]  /*3d90*/  FSEL R156, R181, RZ, P0 ;  /* 0x000000ffb59c7208 */ /* 0x000fe40000000000 */
[----:B------:R-:W-:Y:S01]  /*3da0*/  ISETP.GE.U32.AND P0, PT, R61, 0x1000000, PT ;  /* 0x010000003d00780c */ /* 0x000fe20003f06070 */
[----:B------:R-:W-:Y:S01]  /*3db0*/  FMUL.FTZ R167, R167, UR14 ;  /* 0x0000000ea7a77c20 */ /* 0x000fe20008410000 */
[----:B------:R-:W-:Y:S01]  /*3dc0*/  IMAD.WIDE.U32 R60, R45, 0x10000, RZ ;  /* 0x000100002d3c7825 */ /* 0x000fe200078e00ff */
[----:B--2---:R-:W-:Y:S01]  /*3dd0*/  PRMT R157, R138, 0x5410, R157 ;  /* 0x000054108a9d7816 */ /* 0x004fe2000000009d */
[----:B------:R1:W2:Y:S02]  /*3de0*/  F2F.F16.F32 R155, R161 ;  /* 0x000000a1009b7304 */ /* 0x0002a40000200800 */
[----:B0-----:R-:W-:Y:S01]  /*3df0*/  FMUL.FTZ R159, R159, R32 ;  /* 0x000000209f9f7220 */ /* 0x001fe20000410000 */
[----:B------:R-:W-:-:S02]  /*3e00*/  FSEL R154, R167, RZ, P4 ;  /* 0x000000ffa79a7208 */ /* 0x000fc40002000000 */
[----:B------:R-:W-:Y:S01]  /*3e10*/  LOP3.LUT P4, RZ, R62, 0xff0000, RZ, 0xc0, !PT ;  /* 0x00ff00003eff7812 */ /* 0x000fe2000788c0ff */
[----:B------:R-:W-:Y:S01]  /*3e20*/  FMUL.FTZ R159, R159, UR14 ;  /* 0x0000000e9f9f7c20 */ /* 0x000fe20008410000 */
[----:B------:R-:W-:Y:S01]  /*3e30*/  LOP3.LUT R36, R60, R36, RZ, 0xfc, !PT ;  /* 0x000000243c247212 */ /* 0x000fe200078efcff */
[----:B------:R0:W-:Y:S01]  /*3e40*/  F2F.F16.F32 R143, R165 ;  /* 0x000000a5008f7304 */ /* 0x0001e20000200800 */
[-C--:B-1----:R-:W-:Y:S02]  /*3e50*/  FMUL.FTZ R161, R161, R32.reuse ;  /* 0x00000020a1a17220 */ /* 0x082fe40000410000 */
[----:B------:R-:W-:Y:S02]  /*3e60*/  FSEL R159, R159, RZ, P3 ;  /* 0x000000ff9f9f7208 */ /* 0x000fe40001800000 */
[----:B------:R-:W-:Y:S01]  /*3e70*/  LOP3.LUT P3, RZ, R62, 0xff00, RZ, 0xc0, !PT ;  /* 0x0000ff003eff7812 */ /* 0x000fe2000786c0ff */
[----:B------:R-:W-:Y:S01]  /*3e80*/  FMUL.FTZ R161, R161, UR14 ;  /* 0x0000000ea1a17c20 */ /* 0x000fe20008410000 */
[----:B--2---:R-:W-:Y:S01]  /*3e90*/  PRMT R155, R142, 0x5410, R155 ;  /* 0x000054108e9b7816 */ /* 0x004fe2000000009b */
[----:B------:R-:W1:Y:S01]  /*3ea0*/  F2F.F16.F32 R34, R33 ;  /* 0x0000002100227304 */ /* 0x000e620000200800 */
[----:B0-----:R-:W-:-:S02]  /*3eb0*/  FMUL.FTZ R165, R165, R32 ;  /* 0x00000020a5a57220 */ /* 0x001fc40000410000 */
[----:B------:R-:W-:Y:S02]  /*3ec0*/  FSEL R161, R161, RZ, P0 ;  /* 0x000000ffa1a17208 */ /* 0x000fe40000000000 */
[----:B------:R-:W-:Y:S01]  /*3ed0*/  ISETP.GE.U32.AND P0, PT, R62, 0x1000000, PT ;  /* 0x010000003e00780c */ /* 0x000fe20003f06070 */
[----:B------:R-:W-:Y:S01]  /*3ee0*/  FMUL.FTZ R62, R33, R32 ;  /* 0x00000020213e7220 */ /* 0x000fe20000410000 */
[----:B------:R-:W-:Y:S01]  /*3ef0*/  FMUL.FTZ R165, R165, UR14 ;  /* 0x0000000ea5a57c20 */ /* 0x000fe20008410000 */
[----:B------:R0:W-:Y:S02]  /*3f00*/  F2F.F16.F32 R68, R173 ;  /* 0x000000ad00447304 */ /* 0x0001e40000200800 */
[----:B------:R-:W-:Y:S01]  /*3f10*/  FMUL.FTZ R62, R62, UR14 ;  /* 0x0000000e3e3e7c20 */ /* 0x000fe20008410000 */
[----:B-1----:R-:W-:-:S05]  /*3f20*/  PRMT R143, R34, 0x5410, R143 ;  /* 0x00005410228f7816 */ /* 0x002fca000000008f */
[----:B------:R1:W-:Y:S01]  /*3f30*/  F2F.F16.F32 R44, R151 ;  /* 0x00000097002c7304 */ /* 0x0003e20000200800 */
[----:B0-----:R-:W-:Y:S01]  /*3f40*/  FMUL.FTZ R173, R173, R32 ;  /* 0x00000020adad7220 */ /* 0x001fe20000410000 */
[----:B------:R-:W-:-:S03]  /*3f50*/  LOP3.LUT R34, R40, R0, RZ, 0xfc, !PT ;  /* 0x0000000028227212 */ /* 0x000fc600078efcff */
[----:B------:R-:W-:-:S03]  /*3f60*/  FMUL.FTZ R173, R173, UR14 ;  /* 0x0000000eadad7c20 */ /* 0x000fc60008410000 */
[----:B------:R0:W-:Y:S01]  /*3f70*/  F2F.F16.F32 R147, R149 ;  /* 0x0000009500937304 */ /* 0x0001e20000200800 */
[----:B-1----:R-:W-:Y:S01]  /*3f80*/  FMUL.FTZ R151, R151, R32 ;  /* 0x0000002097977220 */ /* 0x002fe20000410000 */
[----:B------:R-:W-:Y:S02]  /*3f90*/  FSEL R173, R173, RZ, P6 ;  /* 0x000000ffadad7208 */ /* 0x000fe40003000000 */
        /* <DEDUP_REMOVED lines=10> */
[----:B------:R-:W-:Y:S01]  /*4040*/  ISETP.GE.U32.AND P0, PT, R63, 0x1000000, PT ;  /* 0x010000003f00780c */ /* 0x000fe20003f06070 */
[----:B------:R-:W-:Y:S01]  /*4050*/  FMUL.FTZ R171, R171, UR14 ;  /* 0x0000000eabab7c20 */ /* 0x000fe20008410000 */
[----:B------:R-:W-:Y:S02]  /*4060*/  FSEL R46, R62, RZ, P5 ;  /* 0x000000ff3e2e7208 */ /* 0x000fe40002800000 */
[----:B------:R1:W-:Y:S01]  /*4070*/  F2F.F16.F32 R47, R169 ;  /* 0x000000a9002f7304 */ /* 0x0003e20000200800 */
[----:B0-----:R-:W-:Y:S01]  /*4080*/  FMUL.FTZ R153, R153, R32 ;  /* 0x0000002099997220 */ /* 0x001fe20000410000 */
[----:B------:R-:W-:-:S02]  /*4090*/  FSEL R171, R171, RZ, P4 ;  /* 0x000000ffabab7208 */ /* 0x000fc40002000000 */
[----:B------:R-:W-:Y:S01]  /*40a0*/  FSEL R165, R165, RZ, P0 ;  /* 0x000000ffa5a57208 */ /* 0x000fe20000000000 */
[----:B------:R-:W-:Y:S01]  /*40b0*/  FMUL.FTZ R153, R153, UR14 ;  /* 0x0000000e99997c20 */ /* 0x000fe20008410000 */
[----:B------:R-:W-:Y:S01]  /*40c0*/  LOP3.LUT P4, RZ, R63, 0xff00, RZ, 0xc0, !PT ;  /* 0x0000ff003fff7812 */ /* 0x000fe2000788c0ff */
[----:B--2---:R-:W-:Y:S01]  /*40d0*/  IMAD.WIDE.U32 R62, R71, 0x10000, RZ ;  /* 0x00010000473e7825 */ /* 0x004fe200078e00ff */
[----:B------:R0:W2:Y:S03]  /*40e0*/  F2F.F16.F32 R122, R189 ;  /* 0x000000bd007a7304 */ /* 0x0000a60000200800 */
[-C--:B-1----:R-:W-:Y:S01]  /*40f0*/  FMUL.FTZ R169, R169, R32.reuse ;  /* 0x00000020a9a97220 */ /* 0x082fe20000410000 */
[----:B------:R-:W-:Y:S02]  /*4100*/  PRMT R147, R146, 0x5410, R147 ;  /* 0x0000541092937816 */ /* 0x000fe40000000093 */
[----:B------:R-:W-:Y:S01]  /*4110*/  FSEL R153, R153, RZ, P3 ;  /* 0x000000ff99997208 */ /* 0x000fe20001800000 */
[----:B------:R-:W-:Y:S01]  /*4120*/  FMUL.FTZ R169, R169, UR14 ;  /* 0x0000000ea9a97c20 */ /* 0x000fe20008410000 */
[----:B------:R-:W-:Y:S01]  /*4130*/  F2F.F16.F32 R141, R141 ;  /* 0x0000008d008d7304 */ /* 0x000fe20000200800 */
[----:B0-----:R-:W-:Y:S01]  /*4140*/  FMUL.FTZ R189, R189, R32 ;  /* 0x00000020bdbd7220 */ /* 0x001fe20000410000 */
[----:B------:R-:W-:-:S02]  /*4150*/  IMAD.WIDE.U32 R32, R39, 0x10000, RZ ;  /* 0x0001000027207825 */ /* 0x000fc400078e00ff */
[----:B------:R-:W-:Y:S02]  /*4160*/  FSEL R169, R169, RZ, P6 ;  /* 0x000000ffa9a97208 */ /* 0x000fe40003000000 */
[----:B------:R-:W-:Y:S01]  /*4170*/  FMUL.FTZ R189, R189, UR14 ;  /* 0x0000000ebdbd7c20 */ /* 0x000fe20008410000 */
[----:B------:R-:W-:Y:S01]  /*4180*/  LOP3.LUT R32, R32, R35, RZ, 0xfc, !PT ;  /* 0x0000002320207212 */ /* 0x000fe200078efcff */
[----:B------:R-:W-:Y:S01]  /*4190*/  F2F.F16.F32 R139, R139 ;  /* 0x0000008b008b7304 */ /* 0x000fe20000200800 */
[----:B------:R-:W-:Y:S02]  /*41a0*/  LOP3.LUT R33, R37, R33, RZ, 0xfc, !PT ;  /* 0x0000002125217212 */ /* 0x000fe400078efcff */
[----:B------:R-:W-:Y:S01]  /*41b0*/  LOP3.LUT R35, R43, R41, RZ, 0xfc, !PT ;  /* 0x000000292b237212 */ /* 0x000fe200078efcff */
[----:B------:R-:W-:Y:S01]  /*41c0*/  IMAD.WIDE.U32 R40, R65, 0x10000, RZ ;  /* 0x0001000041287825 */ /* 0x000fe200078e00ff */
[----:B------:R-:W-:Y:S02]  /*41d0*/  LOP3.LUT R37, R67, R61, RZ, 0xfc, !PT ;  /* 0x0000003d43257212 */ /* 0x000fe400078efcff */
[----:B------:R-:W-:Y:S01]  /*41e0*/  LOP3.LUT R43, R147, R63, RZ, 0xfc, !PT ;  /* 0x0000003f932b7212 */ /* 0x000fe200078efcff */
[----:B------:R-:W-:Y:S01]  /*41f0*/  IMAD.WIDE.U32 R60, R68, 0x10000, RZ ;  /* 0x00010000443c7825 */ /* 0x000fe200078e00ff */
[----:B------:R-:W-:Y:S01]  /*4200*/  LOP3.LUT R39, R157, R41, RZ, 0xfc, !PT ;  /* 0x000000299d277212 */ /* 0x000fe200078efcff */
[----:B------:R-:W0:Y:S01]  /*4210*/  F2F.F16.F32 R144, R144 ;  /* 0x0000009000907304 */ /* 0x000e220000200800 */
[----:B------:R-:W-:-:S02]  /*4220*/  LOP3.LUT R38, R40, R38, RZ, 0xfc, !PT ;  /* 0x0000002628267212 */ /* 0x000fc400078efcff */
[----:B------:R-:W-:Y:S02]  /*4230*/  LOP3.LUT R41, R155, R61, RZ, 0xfc, !PT ;  /* 0x0000003d9b297212 */ /* 0x000fe400078efcff */
[----:B------:R-:W-:Y:S01]  /*4240*/  LOP3.LUT R40, R60, R42, RZ, 0xfc, !PT ;  /* 0x0000002a3c287212 */ /* 0x000fe200078efcff */
[----:B--2---:R-:W-:Y:S01]  /*4250*/  IMAD.WIDE.U32 R60, R122, 0x10000, RZ ;  /* 0x000100007a3c7825 */ /* 0x004fe200078e00ff */
[----:B------:R-:W-:Y:S01]  /*4260*/  LOP3.LUT R42, R62, R44, RZ, 0xfc, !PT ;  /* 0x0000002c3e2a7212 */ /* 0x000fe200078efcff */
[----:B------:R-:W1:Y:S01]  /*4270*/  F2F.F16.F32 R69, R69 ;  /* 0x0000004500457304 */ /* 0x000e620000200800 */
[----:B------:R-:W2:Y:S01]  /*4280*/  LDC.64 R62, c[0x0][0x478] ;  /* 0x00011e00ff3e7b82 */ /* 0x000ea20000000a00 */
[----:B------:R-:W-:Y:S02]  /*4290*/  FSEL R189, R189, RZ, P4 ;  /* 0x000000ffbdbd7208 */ /* 0x000fe40002000000 */
[----:B------:R-:W-:Y:S02]  /*42a0*/  LOP3.LUT R45, R143, R61, RZ, 0xfc, !PT ;  /* 0x0000003d8f2d7212 */ /* 0x000fe400078efcff */
[----:B------:R-:W-:-:S02]  /*42b0*/  LOP3.LUT R44, R60, R47, RZ, 0xfc, !PT ;  /* 0x0000002f3c2c7212 */ /* 0x000fc400078efcff */
[----:B------:R3:W-:Y:S01]  /*42c0*/  F2F.F16.F32 R65, R46 ;  /* 0x0000002e00417304 */ /* 0x0007e20000200800 */
[----:B------:R-:W4:Y:S01]  /*42d0*/  LDC.64 R60, c[0x0][0x468] ;  /* 0x00011a00ff3c7b82 */ /* 0x000f220000000a00 */
[----:B0-----:R-:W-:-:S06]  /*42e0*/  PRMT R139, R139, 0x5410, R144 ;  /* 0x000054108b8b7816 */ /* 0x001fcc0000000090 */
[----:B------:R-:W0:Y:S01]  /*42f0*/  F2F.F16.F32 R68, R165 ;  /* 0x000000a500447304 */ /* 0x000e220000200800 */
[----:B---3--:R-:W-:-:S03]  /*4300*/  IMAD.WIDE.U32 R46, R141, 0x10000, RZ ;  /* 0x000100008d2e7825 */ /* 0x008fc600078e00ff */
[----:B-1----:R-:W-:-:S04]  /*4310*/  LOP3.LUT R46, R46, R69, RZ, 0xfc, !PT ;  /* 0x000000452e2e7212 */ /* 0x002fc800078efcff */
[----:B------:R-:W1:Y:S01]  /*4320*/  F2F.F16.F32 R145, R145 ;  /* 0x0000009100917304 */ /* 0x000e620000200800 */
[----:B------:R-:W-:Y:S01]  /*4330*/  LOP3.LUT R47, R139, R47, RZ, 0xfc, !PT ;  /* 0x0000002f8b2f7212 */ /* 0x000fe200078efcff */
[----:B--2---:R-:W-:Y:S01]  /*4340*/  IMAD.WIDE.U32 R146, R131, 0x8, R62 ;  /* 0x0000000883927825 */ /* 0x004fe200078e003e */
[----:B0-----:R-:W-:-:S05]  /*4350*/  PRMT R143, R65, 0x5410, R68 ;  /* 0x00005410418f7816 */ /* 0x001fca0000000044 */
[----:B------:R-:W0:Y:S01]  /*4360*/  F2F.F16.F32 R64, R64 ;  /* 0x0000004000407304 */ /* 0x000e220000200800 */
[----:B-1----:R-:W-:-:S07]  /*4370*/  IMAD.WIDE.U32 R68, R145, 0x10000, RZ ;  /* 0x0001000091447825 */ /* 0x002fce00078e00ff */
[----:B------:R-:W-:Y:S01]  /*4380*/  F2F.F16.F32 R152, R152 ;  /* 0x0000009800987304 */ /* 0x000fe20000200800 */
[----:B------:R-:W-:-:S04]  /*4390*/  IMAD.WIDE.U32 R144, R129, 0x8, R62 ;  /* 0x0000000881907825 */ /* 0x000fc800078e003e */
[----:B0-----:R-:W-:-:S03]  /*43a0*/  IMAD.WIDE.U32 R138, R64, 0x10000, RZ ;  /* 0x00010000408a7825 */ /* 0x001fc600078e00ff */
[----:B------:R-:W0:Y:S08]  /*43b0*/  F2F.F16.F32 R179, R179 ;  /* 0x000000b300b37304 */ /* 0x000e300000200800 */
[----:B------:R-:W1:Y:S01]  /*43c0*/  F2F.F16.F32 R70, R70 ;  /* 0x0000004600467304 */ /* 0x000e620000200800 */
[----:B0-----:R-:W-:-:S07]  /*43d0*/  PRMT R179, R152, 0x5410, R179 ;  /* 0x0000541098b37816 */ /* 0x001fce00000000b3 */
[----:B------:R-:W0:Y:S01]  /*43e0*/  F2F.F16.F32 R173, R173 ;  /* 0x000000ad00ad7304 */ /* 0x000e220000200800 */
[----:B------:R-:W-:Y:S02]  /*43f0*/  LOP3.LUT R67, R179, R139, RZ, 0xfc, !PT ;  /* 0x0000008bb3437212 */ /* 0x000fe400078efcff */
[----:B-1----:R-:W-:-:S05]  /*4400*/  LOP3.LUT R64, R68, R70, RZ, 0xfc, !PT ;  /* 0x0000004644407212 */ /* 0x002fca00078efcff */
[----:B------:R-:W-:Y:S01]  /*4410*/  F2F.F16.F32 R148, R148 ;  /* 0x0000009400947304 */ /* 0x000fe20000200800 */
[----:B0-----:R-:W-:-:S07]  /*4420*/  IMAD.WIDE.U32 R70, R173, 0x10000, RZ ;  /* 0x00010000ad467825 */ /* 0x001fce00078e00ff */
        /* <DEDUP_REMOVED lines=9> */
[----:B------:R-:W-:Y:S01]  /*44c0*/  F2F.F16.F32 R158, R158 ;  /* 0x0000009e009e7304 */ /* 0x000fe20000200800 */
[----:B0-----:R-:W-:-:S07]  /*44d0*/  PRMT R159, R159, 0x5410, R160 ;  /* 0x000054109f9f7816 */ /* 0x001fce00000000a0 */
[----:B------:R-:W0:Y:S01]  /*44e0*/  F2F.F16.F32 R177, R177 ;  /* 0x000000b100b17304 */ /* 0x000e220000200800 */
[----:B------:R-:W-:-:S07]  /*44f0*/  LOP3.LUT R155, R159, R71, RZ, 0xfc, !PT ;  /* 0x000000479f9b7212 */ /* 0x000fce00078efcff */
[----:B------:R-:W1:Y:S01]  /*4500*/  F2F.F16.F32 R153, R153 ;  /* 0x0000009900997304 */ /* 0x000e620000200800 */
[----:B0-----:R-:W-:-:S07]  /*4510*/  PRMT R177, R158, 0x5410, R177 ;  /* 0x000054109eb17816 */ /* 0x001fce00000000b1 */
[----:B------:R-:W-:Y:S01]  /*4520*/  F2F.F16.F32 R171, R171 ;  /* 0x000000ab00ab7304 */ /* 0x000fe20000200800 */
[----:B------:R-:W-:Y:S01]  /*4530*/  LOP3.LUT R69, R177, R157, RZ, 0xfc, !PT ;  /* 0x0000009db1457212 */ /* 0x000fe200078efcff */
[----:B-1----:R-:W-:-:S06]  /*4540*/  IMAD.WIDE.U32 R138, R153, 0x10000, RZ ;  /* 0x00010000998a7825 */ /* 0x002fcc00078e00ff */
[----:B------:R0:W1:Y:S01]  /*4550*/  F2F.F16.F32 R0, R149 ;  /* 0x0000009500007304 */ /* 0x0000620000200800 */
[----:B----4-:R-:W-:-:S07]  /*4560*/  IMAD.WIDE.U32 R152, R127, 0x8, R60 ;  /* 0x000000087f987825 */ /* 0x010fce00078e003c */
[----:B------:R-:W2:Y:S01]  /*4570*/  F2F.F16.F32 R140, R189 ;  /* 0x000000bd008c7304 */ /* 0x000ea20000200800 */
[----:B0-----:R-:W-:Y:S01]  /*4580*/  IMAD.WIDE.U32 R148, R121, 0x8, R60 ;  /* 0x0000000879947825 */ /* 0x001fe200078e003c */
[----:B-1----:R-:W-:-:S06]  /*4590*/  PRMT R171, R171, 0x5410, R0 ;  /* 0x00005410abab7816 */ /* 0x002fcc0000000000 */
[----:B------:R-:W0:Y:S01]  /*45a0*/  F2F.F16.F32 R154, R154 ;  /* 0x0000009a009a7304 */ /* 0x000e220000200800 */
[----:B------:R-:W-:Y:S01]  /*45b0*/  LOP3.LUT R157, R171, R139, RZ, 0xfc, !PT ;  /* 0x0000008bab9d7212 */ /* 0x000fe200078efcff */
[----:B--2---:R-:W-:-:S06]  /*45c0*/  IMAD.WIDE.U32 R140, R140, 0x10000, RZ ;  /* 0x000100008c8c7825 */ /* 0x004fcc00078e00ff */
[----:B------:R-:W1:Y:S01]  /*45d0*/  F2F.F16.F32 R150, R150 ;  /* 0x0000009600967304 */ /* 0x000e620000200800 */
[----:B------:R-:W-:Y:S01]  /*45e0*/  LOP3.LUT R159, R143, R141, RZ, 0xfc, !PT ;  /* 0x0000008d8f9f7212 */ /* 0x000fe200078efcff */
[----:B------:R-:W-:Y:S01]  /*45f0*/  IMAD.WIDE.U32 R142, R127, 0x8, R62 ;  /* 0x000000087f8e7825 */ /* 0x000fe200078e003e */
[----:B0-----:R-:W-:-:S05]  /*4600*/  LOP3.LUT R154, R70, R154, RZ, 0xfc, !PT ;  /* 0x0000009a469a7212 */ /* 0x001fca00078efcff */
[----:B------:R-:W0:Y:S01]  /*4610*/  F2F.F16.F32 R151, R151 ;  /* 0x0000009700977304 */ /* 0x000e220000200800 */
[----:B------:R-:W-:-:S05]  /*4620*/  IMAD.WIDE.U32 R70, R121, 0x8, R62 ;  /* 0x0000000879467825 */ /* 0x000fca00078e003e */
[----:B------:R2:W-:Y:S01]  /*4630*/  STG.E.64 desc[UR4][R70.64], R32 ;  /* 0x0000002046007986 */ /* 0x0005e2000c101b04 */
[----:B-1----:R-:W-:Y:S01]  /*4640*/  LOP3.LUT R68, R156, R150, RZ, 0xfc, !PT ;  /* 0x000000969c447212 */ /* 0x002fe200078efcff */
[----:B------:R-:W1:Y:S02]  /*4650*/  F2F.F16.F32 R169, R169 ;  /* 0x000000a900a97304 */ /* 0x000e640000200800 */
[----:B------:R3:W-:Y:S01]  /*4660*/  STG.E.64 desc[UR4][R148.64], R46 ;  /* 0x0000002e94007986 */ /* 0x0007e2000c101b04 */
[----:B0-----:R-:W-:Y:S01]  /*4670*/  LOP3.LUT R156, R138, R151, RZ, 0xfc, !PT ;  /* 0x000000978a9c7212 */ /* 0x001fe200078efcff */
[----:B------:R-:W-:-:S04]  /*4680*/  IMAD.WIDE.U32 R138, R123, 0x8, R62 ;  /* 0x000000087b8a7825 */ /* 0x000fc800078e003e */
[----:B------:R-:W-:Y:S01]  /*4690*/  IMAD.WIDE.U32 R122, R123, 0x8, R60 ;  /* 0x000000087b7a7825 */ /* 0x000fe200078e003c */
[----:B------:R3:W-:Y:S01]  /*46a0*/  STG.E.64 desc[UR4][R138.64], R34 ;  /* 0x000000228a007986 */ /* 0x0007e2000c101b04 */
[----:B-1----:R-:W-:Y:S02]  /*46b0*/  LOP3.LUT R158, R140, R169, RZ, 0xfc, !PT ;  /* 0x000000a98c9e7212 */ /* 0x002fe400078efcff */
[C---:B------:R-:W-:Y:S01]  /*46c0*/  IMAD.WIDE.U32 R140, R125.reuse, 0x8, R62 ;  /* 0x000000087d8c7825 */ /* 0x040fe200078e003e */
        /* <DEDUP_REMOVED lines=17> */
.L_x_7883:
        /* <DEDUP_REMOVED lines=34> */
[--C-:B------:R-:W-:Y:S01]  /*4a00*/  SHF.R.U32.HI R41, RZ, 0x10, R59.reuse ;  /* 0x00000010ff297819 */ /* 0x100fe2000001163b */
[----:B------:R-:W-:Y:S01]  /*4a10*/  FADD.FTZ R44, R69, -R44 ;  /* 0x8000002c452c7221 */ /* 0x000fe20000010000 */
[----:B------:R-:W-:Y:S01]  /*4a20*/  HADD2.F32 R33, -RZ, R33.H0_H0 ;  /* 0x20000021ff217230 */ /* 0x000fe20000004100 */
[----:B------:R-:W-:Y:S01]  /*4a30*/  SHF.R.U64 R37, R58, 0x10, R59 ;  /* 0x000000103a257819 */ /* 0x000fe2000000123b */
[----:B------:R-:W-:Y:S01]  /*4a40*/  FADD.FTZ R146, R146, -R43 ;  /* 0x8000002b92927221 */ /* 0x000fe20000010000 */
[----:B------:R-:W-:Y:S01]  /*4a50*/  MOV R43, R56 ;  /* 0x00000038002b7202 */ /* 0x000fe20000000f00 */
[----:B------:R-:W-:-:S02]  /*4a60*/  HADD2.F32 R41, -RZ, R41.H0_H0 ;  /* 0x20000029ff297230 */ /* 0x000fc40000004100 */
[----:B------:R-:W-:Y:S01]  /*4a70*/  FFMA.FTZ R33, R122, R44, R33 ;  /* 0x0000002c7a217223 */ /* 0x000fe20000010021 */
[----:B------:R-:W-:Y:S01]  /*4a80*/  FADD.FTZ R206, R65, -R206 ;  /* 0x800000ce41ce7221 */ /* 0x000fe20000010000 */
[----:B------:R-:W-:Y:S01]  /*4a90*/  HADD2.F32 R37, -RZ, R37.H0_H0 ;  /* 0x20000025ff257230 */ /* 0x000fe20000004100 */
[----:B------:R-:W-:Y:S01]  /*4aa0*/  SHF.R.U64 R45, R56, 0x10, R57 ;  /* 0x00000010382d7819 */ /* 0x000fe20000001239 */
[----:B------:R-:W-:Y:S01]  /*4ab0*/  HADD2.F32 R43, -RZ, R43.H0_H0 ;  /* 0x2000002bff2b7230 */ /* 0x000fe20000004100 */
[----:B------:R-:W-:Y:S01]  /*4ac0*/  MOV R44, R57 ;  /* 0x00000039002c7202 */ /* 0x000fe20000000f00 */
[----:B------:R-:W-:Y:S01]  /*4ad0*/  FFMA.FTZ R41, R122, R206, R41 ;  /* 0x000000ce7a297223 */ /* 0x000fe20000010029 */
[----:B------:R-:W-:Y:S01]  /*4ae0*/  FADD.FTZ R174, R174, -R39 ;  /* 0x80000027aeae7221 */ /* 0x000fe20000010000 */
[----:B------:R-:W-:Y:S01]  /*4af0*/  FFMA.FTZ R37, R122, R68, R37 ;  /* 0x000000447a257223 */ /* 0x000fe20000010025 */
[----:B------:R-:W-:Y:S02]  /*4b00*/  HADD2.F32 R45, -RZ, R45.H0_H0 ;  /* 0x2000002dff2d7230 */ /* 0x000fe40000004100 */
[----:B------:R-:W-:Y:S01]  /*4b10*/  FMUL.FTZ R41, R41, R32 ;  /* 0x0000002029297220 */ /* 0x000fe20000410000 */
[----:B------:R-:W-:-:S02]  /*4b20*/  HADD2.F32 R47, -RZ, R44.H0_H0 ;  /* 0x2000002cff2f7230 */ /* 0x000fc40000004100 */
[----:B------:R-:W-:Y:S01]  /*4b30*/  FMUL.FTZ R33, R33, R32 ;  /* 0x0000002021217220 */ /* 0x000fe20000410000 */
[C---:B------:R-:W-:Y:S01]  /*4b40*/  FFMA.FTZ R43, R122.reuse, R174, R43 ;  /* 0x000000ae7a2b7223 */ /* 0x040fe2000001002b */
[----:B------:R-:W-:Y:S01]  /*4b50*/  FMUL.FTZ R37, R37, R32 ;  /* 0x0000002025257220 */ /* 0x000fe20000410000 */
[C---:B------:R-:W-:Y:S01]  /*4b60*/  FFMA.FTZ R45, R122.reuse, R172, R45 ;  /* 0x000000ac7a2d7223 */ /* 0x040fe2000001002d */
[----:B------:R-:W-:Y:S01]  /*4b70*/  FFMA.FTZ R47, R122, R146, R47 ;  /* 0x000000927a2f7223 */ /* 0x000fe2000001002f */
[----:B------:R-:W-:Y:S01]  /*4b80*/  MOV R39, R59 ;  /* 0x0000003b00277202 */ /* 0x000fe20000000f00 */
[----:B------:R-:W-:Y:S01]  /*4b90*/  FMUL.FTZ R41, R41, UR14 ;  /* 0x0000000e29297c20 */ /* 0x000fe20008410000 */
[C---:B------:R-:W-:Y:S01]  /*4ba0*/  ISETP.GE.U32.AND P5, PT, R70.reuse, 0x1000000, PT ;  /* 0x010000004600780c */ /* 0x040fe20003fa6070 */
[----:B------:R-:W-:Y:S01]  /*4bb0*/  FMUL.FTZ R33, R33, UR14 ;  /* 0x0000000e21217c20 */ /* 0x000fe20008410000 */
[----:B------:R-:W-:Y:S01]  /*4bc0*/  FMUL.FTZ R37, R37, UR14 ;  /* 0x0000000e25257c20 */ /* 0x000fe20008410000 */
[-C--:B------:R-:W-:Y:S01]  /*4bd0*/  FMUL.FTZ R43, R43, R32.reuse ;  /* 0x000000202b2b7220 */ /* 0x080fe20000410000 */
[C---:B------:R-:W-:Y:S01]  /*4be0*/  LOP3.LUT P0, RZ, R70.reuse, 0xff, RZ, 0xc0, !PT ;  /* 0x000000ff46ff7812 */ /* 0x040fe2000780c0ff */
[-C--:B------:R-:W-:Y:S01]  /*4bf0*/  FMUL.FTZ R45, R45, R32.reuse ;  /* 0x000000202d2d7220 */ /* 0x080fe20000410000 */
[----:B------:R-:W-:Y:S01]  /*4c00*/  LOP3.LUT P3, RZ, R70, 0xff00, RZ, 0xc0, !PT ;  /* 0x0000ff0046ff7812 */ /* 0x000fe2000786c0ff */
[----:B------:R-:W-:Y:S01]  /*4c10*/  FMUL.FTZ R47, R47, R32 ;  /* 0x000000202f2f7220 */ /* 0x000fe20000410000 */
[----:B------:R-:W-:-:S02]  /*4c20*/  HADD2.F32 R39, -RZ, R39.H0_H0 ;  /* 0x20000027ff277230 */ /* 0x000fc40000004100 */
[----:B------:R-:W-:Y:S01]  /*4c30*/  FMUL.FTZ R43, R43, UR14 ;  /* 0x0000000e2b2b7c20 */ /* 0x000fe20008410000 */
[----:B------:R-:W-:Y:S01]  /*4c40*/  FSEL R44, R41, RZ, P5 ;  /* 0x000000ff292c7208 */ /* 0x000fe20002800000 */
[----:B------:R-:W-:Y:S01]  /*4c50*/  FADD.FTZ R46, R67, -R46 ;  /* 0x8000002e432e7221 */ /* 0x000fe20000010000 */
[----:B------:R-:W-:Y:S01]  /*4c60*/  LOP3.LUT P6, RZ, R66, 0xff, RZ, 0xc0, !PT ;  /* 0x000000ff42ff7812 */ /* 0x000fe200078cc0ff */
[----:B------:R-:W-:Y:S01]  /*4c70*/  FMUL.FTZ R41, R45, UR14 ;  /* 0x0000000e2d297c20 */ /* 0x000fe20008410000 */
[----:B------:R-:W-:Y:S01]  /*4c80*/  FSEL R33, R33, RZ, P0 ;  /* 0x000000ff21217208 */ /* 0x000fe20000000000 */
[----:B------:R-:W-:Y:S01]  /*4c90*/  FMUL.FTZ R47, R47, UR14 ;  /* 0x0000000e2f2f7c20 */ /* 0x000fe20008410000 */
[----:B------:R-:W-:Y:S01]  /*4ca0*/  FSEL R37, R37, RZ, P3 ;  /* 0x000000ff25257208 */ /* 0x000fe20001800000 */
[----:B------:R-:W-:Y:S01]  /*4cb0*/  FFMA.FTZ R39, R122, R46, R39 ;  /* 0x0000002e7a277223 */ /* 0x000fe20000010027 */
[----:B------:R-:W-:Y:S01]  /*4cc0*/  LOP3.LUT P0, RZ, R66, 0xff00, RZ, 0xc0, !PT ;  /* 0x0000ff0042ff7812 */ /* 0x000fe2000780c0ff */
[----:B------:R-:W-:Y:S01]  /*4cd0*/  FADD.FTZ R166, R166, -R71 ;  /* 0x80000047a6a67221 */ /* 0x000fe20000010000 */
[----:B------:R-:W-:Y:S01]  /*4ce0*/  LOP3.LUT P3, RZ, R66, 0xff0000, RZ, 0xc0, !PT ;  /* 0x00ff000042ff7812 */ /* 0x000fe2000786c0ff */
[----:B------:R-:W-:Y:S01]  /*4cf0*/  FMUL.FTZ R39, R39, R32 ;  /* 0x0000002027277220 */ /* 0x000fe20000410000 */
[----:B------:R-:W-:Y:S01]  /*4d00*/  FSEL R45, R43, RZ, P6 ;  /* 0x000000ff2b2d7208 */ /* 0x000fe20003000000 */
[----:B------:R-:W-:Y:S01]  /*4d10*/  FADD.FTZ R145, R157, -R150 ;  /* 0x800000969d917221 */ /* 0x000fe20000010000 */
[----:B------:R-:W-:Y:S01]  /*4d20*/  FSEL R43, R41, RZ, P0 ;  /* 0x000000ff292b7208 */ /* 0x000fe20000000000 */
[----:B------:R-:W-:Y:S01]  /*4d30*/  FMUL.FTZ R39, R39, UR14 ;  /* 0x0000000e27277c20 */ /* 0x000fe20008410000 */
[----:B------:R-:W-:Y:S01]  /*4d40*/  FSEL R46, R47, RZ, P3 ;  /* 0x000000ff2f2e7208 */ /* 0x000fe20001800000 */
[----:B------:R-:W-:Y:S01]  /*4d50*/  FADD.FTZ R193, R142, -R193 ;  /* 0x800000c18ec17221 */ /* 0x000fe20000010000 */
[----:B------:R-:W-:Y:S01]  /*4d60*/  LOP3.LUT P5, RZ, R64, 0xff, RZ, 0xc0, !PT ;  /* 0x000000ff40ff7812 */ /* 0x000fe200078ac0ff */
[----:B------:R-:W-:Y:S01]  /*4d70*/  FADD.FTZ R191, R162, -R191 ;  /* 0x800000bfa2bf7221 */ /* 0x000fe20000010000 */
[----:B------:R-:W-:Y:S01]  /*4d80*/  LOP3.LUT P6, RZ, R64, 0xff00, RZ, 0xc0, !PT ;  /* 0x0000ff0040ff7812 */ /* 0x000fe200078cc0ff */
[----:B------:R-:W-:Y:S01]  /*4d90*/  FADD.FTZ R140, R140, -R183 ;  /* 0x800000b78c8c7221 */ /* 0x000fe20000010000 */
[----:B------:R-:W-:Y:S01]  /*4da0*/  LOP3.LUT P0, RZ, R64, 0xff0000, RZ, 0xc0, !PT ;  /* 0x00ff000040ff7812 */ /* 0x000fe2000780c0ff */
[----:B------:R-:W-:Y:S01]  /*4db0*/  FADD.FTZ R157, R144, -R177 ;  /* 0x800000b1909d7221 */ /* 0x000fe20000010000 */
[----:B------:R-:W-:Y:S01]  /*4dc0*/  ISETP.GE.U32.AND P3, PT, R64, 0x1000000, PT ;  /* 0x010000004000780c */ /* 0x000fe20003f66070 */
[----:B------:R-:W-:Y:S01]  /*4dd0*/  FADD.FTZ R148, R148, -R189 ;  /* 0x800000bd94947221 */ /* 0x000fe20000010000 */
[----:B------:R-:W-:Y:S01]  /*4de0*/  MOV R64, R54 ;  /* 0x0000003600407202 */ /* 0x000fe20000000f00 */
[----:B------:R-:W-:Y:S01]  /*4df0*/  FADD.FTZ R160, R160, -R175 ;  /* 0x800000afa0a07221 */ /* 0x000fe20000010000 */
[----:B------:R-:W-:Y:S01]  /*4e00*/  LOP3.LUT P4, RZ, R70, 0xff0000, RZ, 0xc0, !PT ;  /* 0x00ff000046ff7812 */ /* 0x000fe2000788c0ff */
[----:B------:R-:W-:Y:S01]  /*4e10*/  FADD.FTZ R138, R138, -R35 ;  /* 0x800000238a8a7221 */ /* 0x000fe20000010000 */
[----:B------:R-:W-:Y:S01]  /*4e20*/  SHF.R.U32.HI R47, RZ, 0x10, R57 ;  /* 0x00000010ff2f7819 */ /* 0x000fe20000011639 */
[----:B------:R-:W-:Y:S01]  /*4e30*/  HADD2.F32 R65, -RZ, R64.H0_H0 ;  /* 0x20000040ff417230 */ /* 0x000fe20000004100 */
[----:B------:R-:W-:Y:S01]  /*4e40*/  MOV R64, R55 ;  /* 0x0000003700407202 */ /* 0x000fe20000000f00 */
[----:B------:R-:W-:Y:S01]  /*4e50*/  FADD.FTZ R181, R156, -R181 ;  /* 0x800000b59cb57221 */ /* 0x000fe20000010000 */
[----:B------:R-:W-:Y:S01]  /*4e60*/  FSEL R39, R39, RZ, P4 ;  /* 0x000000ff27277208 */ /* 0x000fe20002000000 */
[----:B------:R-:W-:Y:S01]  /*4e70*/  HADD2.F32 R47, -RZ, R47.H0_H0 ;  /* 0x2000002fff2f7230 */ /* 0x000fe20000004100 */
[--C-:B------:R-:W-:Y:S01]  /*4e80*/  SHF.R.U64 R67, R54, 0x10, R55.reuse ;  /* 0x0000001036437819 */ /* 0x100fe20000001237 */
[----:B------:R-:W-:Y:S01]  /*4e90*/  HADD2.F32 R69, -RZ, R64.H0_H0 ;  /* 0x20000040ff457230 */ /* 0x000fe20000004100 */
[----:B------:R-:W-:Y:S01]  /*4ea0*/  MOV R64, R52 ;  /* 0x0000003400407202 */ /* 0x000fe20000000f00 */
[----:B------:R-:W-:Y:S01]  /*4eb0*/  F2F.F16.F32 R41, R39 ;  /* 0x0000002700297304 */ /* 0x000fe20000200800 */
[----:B------:R-:W-:Y:S01]  /*4ec0*/  ISETP.GE.U32.AND P4, PT, R66, 0x1000000, PT ;  /* 0x010000004200780c */ /* 0x000fe20003f86070 */
[----:B------:R-:W-:Y:S01]  /*4ed0*/  HADD2.F32 R67, -RZ, R67.H0_H0 ;  /* 0x20000043ff437230 */ /* 0x000fe20000004100 */
[----:B------:R-:W-:Y:S01]  /*4ee0*/  SHF.R.U32.HI R71, RZ, 0x10, R55 ;  /* 0x00000010ff477819 */ /* 0x000fe20000011637 */
[----:B------:R-:W-:Y:S01]  /*4ef0*/  FFMA.FTZ R47, R122, R193, R47 ;  /* 0x000000c17a2f7223 */ /* 0x000fe2000001002f */
[----:B------:R-:W-:Y:S01]  /*4f00*/  SHF.R.U64 R66, R52, 0x10, R53 ;  /* 0x0000001034427819 */ /* 0x000fe20000001235 */
[C---:B------:R-:W-:Y:S01]  /*4f10*/  FFMA.FTZ R65, R122.reuse, R166, R65 ;  /* 0x000000a67a417223 */ /* 0x040fe20000010041 */
[----:B------:R-:W-:Y:S01]  /*4f20*/  FFMA.FTZ R67, R122, R191, R67 ;  /* 0x000000bf7a437223 */ /* 0x000fe20000010043 */
[----:B------:R0:W-:Y:S01]  /*4f30*/  F2F.F16.F32 R39, R45 ;  /* 0x0000002d00277304 */ /* 0x0001e20000200800 */
[----:B------:R-:W-:-:S02]  /*4f40*/  HADD2.F32 R71, -RZ, R71.H0_H0 ;  /* 0x20000047ff477230 */ /* 0x000fc40000004100 */
[-C--:B------:R-:W-:Y:S01]  /*4f50*/  FMUL.FTZ R47, R47, R32.reuse ;  /* 0x000000202f2f7220 */ /* 0x080fe20000410000 */
[-C--:B------:R-:W-:Y:S01]  /*4f60*/  FMUL.FTZ R65, R65, R32.reuse ;  /* 0x0000002041417220 */ /* 0x080fe20000410000 */
[----:B------:R-:W-:Y:S01]  /*4f70*/  FMUL.FTZ R67, R67, R32 ;  /* 0x0000002043437220 */ /* 0x000fe20000410000 */
[C---:B------:R-:W-:Y:S01]  /*4f80*/  FFMA.FTZ R69, R122.reuse, R160, R69 ;  /* 0x000000a07a457223 */ /* 0x040fe20000010045 */
[C---:B------:R-:W-:Y:S01]  /*4f90*/  FFMA.FTZ R71, R122.reuse, R140, R71 ;  /* 0x0000008c7a477223 */ /* 0x040fe20000010047 */
[----:B------:R-:W-:Y:S01]  /*4fa0*/  FMUL.FTZ R47, R47, UR14 ;  /* 0x0000000e2f2f7c20 */ /* 0x000fe20008410000 */
[----:B------:R-:W-:Y:S01]  /*4fb0*/  FMUL.FTZ R65, R65, UR14 ;  /* 0x0000000e41417c20 */ /* 0x000fe20008410000 */
[----:B0-----:R-:W-:Y:S01]  /*4fc0*/  HADD2.F32 R45, -RZ, R64.H0_H0 ;  /* 0x20000040ff2d7230 */ /* 0x001fe20000004100 */
[----:B------:R-:W-:Y:S01]  /*4fd0*/  MOV R64, R53 ;  /* 0x0000003500407202 */ /* 0x000fe20000000f00 */
[----:B------:R-:W-:Y:S01]  /*4fe0*/  FMUL.FTZ R67, R67, UR14 ;  /* 0x0000000e43437c20 */ /* 0x000fe20008410000 */
[-C--:B------:R-:W-:Y:S01]  /*4ff0*/  FMUL.FTZ R71, R71, R32.reuse ;  /* 0x0000002047477220 */ /* 0x080fe20000410000 */
[----:B------:R-:W-:Y:S01]  /*5000*/  FMUL.FTZ R69, R69, R32 ;  /* 0x0000002045457220 */ /* 0x000fe20000410000 */
[----:B------:R-:W-:Y:S01]  /*5010*/  FFMA.FTZ R145, R122, R145, R45 ;  /* 0x000000917a917223 */ /* 0x000fe2000001002d */
[----:B------:R-:W-:Y:S01]  /*5020*/  HADD2.F32 R45, -RZ, R66.H0_H0 ;  /* 0x20000042ff2d7230 */ /* 0x000fe20000004100 */
[----:B------:R-:W-:Y:S01]  /*5030*/  FSEL R47, R47, RZ, P4 ;  /* 0x000000ff2f2f7208 */ /* 0x000fe20002000000 */
[----:B------:R-:W-:-:S02]  /*5040*/  HADD2.F32 R165, -RZ, R64.H0_H0 ;  /* 0x20000040ffa57230 */ /* 0x000fc40000004100 */
[----:B------:R-:W-:Y:S01]  /*5050*/  FMUL.FTZ R145, R145, R32 ;  /* 0x0000002091917220 */ /* 0x000fe20000410000 */
[----:B------:R-:W-:Y:S01]  /*5060*/  FSEL R64, R67, RZ, P6 ;  /* 0x000000ff43407208 */ /* 0x000fe20003000000 */
[C---:B------:R-:W-:Y:S01]  /*5070*/  FFMA.FTZ R157, R122.reuse, R157, R45 ;  /* 0x0000009d7a9d7223 */ /* 0x040fe2000001002d */
[----:B------:R-:W-:Y:S01]  /*5080*/  FSEL R45, R65, RZ, P5 ;  /* 0x000000ff412d7208 */ /* 0x000fe20002800000 */
[----:B------:R-:W-:Y:S01]  /*5090*/  FFMA.FTZ R165, R122, R148, R165 ;  /* 0x000000947aa57223 */ /* 0x000fe200000100a5 */
[----:B------:R-:W-:Y:S01]  /*50a0*/  FMUL.FTZ R71, R71, UR14 ;  /* 0x0000000e47477c20 */ /* 0x000fe20008410000 */
[-C--:B------:R-:W-:Y:S01]  /*50b0*/  FMUL.FTZ R157, R157, R32.reuse ;  /* 0x000000209d9d7220 */ /* 0x080fe20000410000 */
[----:B------:R-:W-:Y:S01]  /*50c0*/  FMUL.FTZ R145, R145, UR14 ;  /* 0x0000000e91917c20 */ /* 0x000fe20008410000 */
[----:B------:R-:W-:Y:S01]  /*50d0*/  FMUL.FTZ R165, R165, R32 ;  /* 0x00000020a5a57220 */ /* 0x000fe20000410000 */
[C---:B------:R-:W-:Y:S01]  /*50e0*/  LOP3.LUT P4, RZ, R60.reuse, 0xff, RZ, 0xc0, !PT ;  /* 0x000000ff3cff7812 */ /* 0x040fe2000788c0ff */
[----:B------:R-:W-:Y:S01]  /*50f0*/  FMUL.FTZ R157, R157, UR14 ;  /* 0x0000000e9d9d7c20 */ /* 0x000fe20008410000 */
[C---:B------:R-:W-:Y:S01]  /*5100*/  LOP3.LUT P5, RZ, R60.reuse, 0xff00, RZ, 0xc0, !PT ;  /* 0x0000ff003cff7812 */ /* 0x040fe200078ac0ff */
[----:B------:R-:W-:Y:S01]  /*5110*/  FMUL.FTZ R165, R165, UR14 ;  /* 0x0000000ea5a57c20 */ /* 0x000fe20008410000 */
[C---:B------:R-:W-:Y:S01]  /*5120*/  LOP3.LUT P6, RZ, R60.reuse, 0xff0000, RZ, 0xc0, !PT ;  /* 0x00ff00003cff7812 */ /* 0x040fe200078cc0ff */
        /* <DEDUP_REMOVED lines=9> */
[----:B------:R-:W-:Y:S01]  /*51c0*/  LOP3.LUT P3, RZ, R61, 0xff, RZ, 0xc0, !PT ;  /* 0x000000ff3dff7812 */ /* 0x000fe2000786c0ff */
[----:B------:R-:W-:Y:S01]  /*51d0*/  FADD.FTZ R178, R161, -R178 ;  /* 0x800000b2a1b27221 */ /* 0x000fe20000010000 */
[C---:B------:R-:W-:Y:S01]  /*51e0*/  LOP3.LUT P4, RZ, R61.reuse, 0xff00, RZ, 0xc0, !PT ;  /* 0x0000ff003dff7812 */ /* 0x040fe2000788c0ff */
[----:B------:R-:W-:Y:S01]  /*51f0*/  F2F.F16.F32 R35, R145 ;  /* 0x0000009100237304 */ /* 0x000fe20000200800 */
[----:B------:R-:W-:Y:S01]  /*5200*/  LOP3.LUT P5, RZ, R61, 0xff0000, RZ, 0xc0, !PT ;  /* 0x00ff00003dff7812 */ /* 0x000fe200078ac0ff */
[----:B------:R-:W-:Y:S01]  /*5210*/  FADD.FTZ R42, R143, -R42 ;  /* 0x8000002a8f2a7221 */ /* 0x000fe20000010000 */
[----:B------:R-:W-:Y:S01]  /*5220*/  ISETP.GE.U32.AND P6, PT, R61, 0x1000000, PT ;  /* 0x010000003d00780c */ /* 0x000fe20003fc6070 */
[----:B------:R-:W-:Y:S01]  /*5230*/  FADD.FTZ R176, R149, -R176 ;  /* 0x800000b095b07221 */ /* 0x000fe20000010000 */
[----:B------:R-:W-:Y:S01]  /*5240*/  SHF.R.U32.HI R61, RZ, 0x10, R53 ;  /* 0x00000010ff3d7819 */ /* 0x000fe20000011635 */
[----:B------:R-:W-:Y:S01]  /*5250*/  FADD.FTZ R34, R139, -R34 ;  /* 0x800000228b227221 */ /* 0x000fe20000010000 */
[----:B------:R-:W-:Y:S01]  /*5260*/  FSEL R69, R69, RZ, P0 ;  /* 0x000000ff45457208 */ /* 0x000fe20000000000 */
[----:B------:R-:W-:Y:S01]  /*5270*/  FADD.FTZ R180, R153, -R180 ;  /* 0x800000b499b47221 */ /* 0x000fe20000010000 */
[----:B------:R-:W-:Y:S01]  /*5280*/  MOV R66, R50 ;  /* 0x0000003200427202 */ /* 0x000fe20000000f00 */
[----:B------:R-:W-:Y:S01]  /*5290*/  HADD2.F32 R61, -RZ, R61.H0_H0 ;  /* 0x2000003dff3d7230 */ /* 0x000fe20000004100 */
[----:B------:R-:W-:Y:S01]  /*52a0*/  ISETP.GE.U32.AND P0, PT, R60, 0x1000000, PT ;  /* 0x010000003c00780c */ /* 0x000fe20003f06070 */
[----:B------:R-:W-:Y:S01]  /*52b0*/  F2F.F16.F32 R44, R44 ;  /* 0x0000002c002c7304 */ /* 0x000fe20000200800 */
[----:B------:R-:W-:Y:S01]  /*52c0*/  MOV R68, R51 ;  /* 0x0000003300447202 */ /* 0x000fe20000000f00 */
[----:B------:R-:W-:-:S02]  /*52d0*/  HADD2.F32 R67, -RZ, R66.H0_H0 ;  /* 0x20000042ff437230 */ /* 0x000fc40000004100 */
[C---:B------:R-:W-:Y:S01]  /*52e0*/  FFMA.FTZ R61, R122.reuse, R138, R61 ;  /* 0x0000008a7a3d7223 */ /* 0x040fe2000001003d */
[----:B------:R-:W-:Y:S01]  /*52f0*/  MOV R36, R49 ;  /* 0x0000003100247202 */ /* 0x000fe20000000f00 */
[----:B------:R-:W-:Y:S01]  /*5300*/  FADD.FTZ R182, R163, -R182 ;  /* 0x800000b6a3b67221 */ /* 0x000fe20000010000 */
[----:B------:R-:W-:Y:S02]  /*5310*/  HADD2.F32 R71, -RZ, R68.H0_H0 ;  /* 0x20000044ff477230 */ /* 0x000fe40000004100 */
[C---:B------:R-:W-:Y:S01]  /*5320*/  FFMA.FTZ R67, R122.reuse, R181, R67 ;  /* 0x000000b57a437223 */ /* 0x040fe20000010043 */
[----:B------:R0:W-:Y:S01]  /*5330*/  F2F.F16.F32 R60, R69 ;  /* 0x00000045003c7304 */ /* 0x0001e20000200800 */
[-C--:B------:R-:W-:Y:S01]  /*5340*/  FMUL.FTZ R61, R61, R32.reuse ;  /* 0x000000203d3d7220 */ /* 0x080fe20000410000 */
[----:B------:R-:W-:Y:S02]  /*5350*/  HADD2.F32 R147, -RZ, R36.H0_H0 ;  /* 0x20000024ff937230 */ /* 0x000fe40000004100 */
[----:B------:R-:W-:Y:S01]  /*5360*/  FMUL.FTZ R67, R67, R32 ;  /* 0x0000002043437220 */ /* 0x000fe20000410000 */
[----:B------:R-:W-:Y:S01]  /*5370*/  FFMA.FTZ R71, R122, R70, R71 ;  /* 0x000000467a477223 */ /* 0x000fe20000010047 */
[----:B------:R-:W-:Y:S01]  /*5380*/  FMUL.FTZ R61, R61, UR14 ;  /* 0x0000000e3d3d7c20 */ /* 0x000fe20008410000 */
[----:B------:R-:W-:Y:S01]  /*5390*/  SHF.R.U32.HI R36, RZ, 0x10, R49 ;  /* 0x00000010ff247819 */ /* 0x000fe20000011631 */
[----:B------:R-:W-:Y:S01]  /*53a0*/  FMUL.FTZ R67, R67, UR14 ;  /* 0x0000000e43437c20 */ /* 0x000fe20008410000 */
[----:B------:R-:W-:Y:S01]  /*53b0*/  FMUL.FTZ R71, R71, R32 ;  /* 0x0000002047477220 */ /* 0x000fe20000410000 */
[----:B0-----:R-:W-:Y:S01]  /*53c0*/  SHF.R.U64 R69, R50, 0x10, R51 ;  /* 0x0000001032457819 */ /* 0x001fe20000001233 */
[C---:B------:R-:W-:Y:S01]  /*53d0*/  FFMA.FTZ R147, R122.reuse, R38, R147 ;  /* 0x000000267a937223 */ /* 0x040fe20000010093 */
[----:B------:R-:W-:Y:S01]  /*53e0*/  FSEL R66, R61, RZ, P0 ;  /* 0x000000ff3d427208 */ /* 0x000fe20000000000 */
[----:B------:R-:W-:Y:S01]  /*53f0*/  FMUL.FTZ R71, R71, UR14 ;  /* 0x0000000e47477c20 */ /* 0x000fe20008410000 */
[----:B------:R-:W-:Y:S01]  /*5400*/  FSEL R61, R67, RZ, P3 ;  /* 0x000000ff433d7208 */ /* 0x000fe20001800000 */
[----:B------:R-:W-:Y:S01]  /*5410*/  HADD2.F32 R69, -RZ, R69.H0_H0 ;  /* 0x20000045ff457230 */ /* 0x000fe20000004100 */
[----:B------:R-:W-:Y:S01]  /*5420*/  SHF.R.U32.HI R67, RZ, 0x10, R51 ;  /* 0x00000010ff437819 */ /* 0x000fe20000011633 */
[----:B------:R-:W-:Y:S01]  /*5430*/  F2F.F16.F32 R37, R37 ;  /* 0x0000002500257304 */ /* 0x000fe20000200800 */
[----:B------:R-:W-:Y:S01]  /*5440*/  FSEL R71, R71, RZ, P5 ;  /* 0x000000ff47477208 */ /* 0x000fe20002800000 */
[----:B------:R-:W-:Y:S01]  /*5450*/  FMUL.FTZ R147, R147, R32 ;  /* 0x0000002093937220 */ /* 0x000fe20000410000 */
[----:B------:R-:W-:Y:S01]  /*5460*/  FFMA.FTZ R69, R122, R184, R69 ;  /* 0x000000b87a457223 */ /* 0x000fe20000010045 */
[C---:B------:R-:W-:Y:S01]  /*5470*/  LOP3.LUT P0, RZ, R62.reuse, 0xff, RZ, 0xc0, !PT ;  /* 0x000000ff3eff7812 */ /* 0x040fe2000780c0ff */
[----:B------:R-:W-:Y:S01]  /*5480*/  HADD2.F32 R67, -RZ, R67.H0_H0 ;  /* 0x20000043ff437230 */ /* 0x000fe20000004100 */
[C---:B------:R-:W-:Y:S01]  /*5490*/  LOP3.LUT P3, RZ, R62.reuse, 0xff00, RZ, 0xc0, !PT ;  /* 0x0000ff003eff7812 */ /* 0x040fe2000786c0ff */
[----:B------:R-:W-:Y:S01]  /*54a0*/  FMUL.FTZ R69, R69, R32 ;  /* 0x0000002045457220 */ /* 0x000fe20000410000 */
[----:B------:R-:W-:Y:S01]  /*54b0*/  ISETP.GE.U32.AND P5, PT, R62, 0x1000000, PT ;  /* 0x010000003e00780c */ /* 0x000fe20003fa6070 */
[----:B------:R-:W-:Y:S01]  /*54c0*/  F2F.F16.F32 R71, R71 ;  /* 0x0000004700477304 */ /* 0x000fe20000200800 */
[----:B------:R-:W-:Y:S01]  /*54d0*/  FFMA.FTZ R67, R122, R178, R67 ;  /* 0x000000b27a437223 */ /* 0x000fe20000010043 */
[----:B------:R-:W-:Y:S01]  /*54e0*/  FMUL.FTZ R69, R69, UR14 ;  /* 0x0000000e45457c20 */ /* 0x000fe20008410000 */
[----:B------:R-:W-:Y:S01]  /*54f0*/  MOV R38, R3 ;  /* 0x0000000300267202 */ /* 0x000fe20000000f00 */
[----:B------:R-:W-:Y:S01]  /*5500*/  FMUL.FTZ R147, R147, UR14 ;  /* 0x0000000e93937c20 */ /* 0x000fe20008410000 */
[----:B------:R-:W-:Y:S01]  /*5510*/  FMUL.FTZ R67, R67, R32 ;  /* 0x0000002043437220 */ /* 0x000fe20000410000 */
[----:B------:R-:W-:-:S02]  /*5520*/  SHF.R.U32.HI R149, RZ, 0x10, R3 ;  /* 0x00000010ff957819 */ /* 0x000fc40000011603 */
[----:B------:R-:W-:Y:S01]  /*5530*/  FSEL R69, R69, RZ, P4 ;  /* 0x000000ff45457208 */ /* 0x000fe20002000000 */
[----:B------:R-:W-:Y:S01]  /*5540*/  HADD2.F32 R143, -RZ, R38.H0_H0 ;  /* 0x20000026ff8f7230 */ /* 0x000fe20000004100 */
[----:B------:R-:W-:Y:S01]  /*5550*/  LOP3.LUT P4, RZ, R62, 0xff0000, RZ, 0xc0, !PT ;  /* 0x00ff00003eff7812 */ /* 0x000fe2000788c0ff */
[----:B------:R-:W-:Y:S01]  /*5560*/  FMUL.FTZ R67, R67, UR14 ;  /* 0x0000000e43437c20 */ /* 0x000fe20008410000 */
[----:B------:R-:W-:Y:S01]  /*5570*/  MOV R62, R48 ;  /* 0x00000030003e7202 */ /* 0x000fe20000000f00 */
[----:B------:R-:W-:Y:S02]  /*5580*/  HADD2.F32 R149, -RZ, R149.H0_H0 ;  /* 0x20000095ff957230 */ /* 0x000fe40000004100 */
[----:B------:R-:W-:Y:S01]  /*5590*/  FFMA.FTZ R143, R122, R42, R143 ;  /* 0x0000002a7a8f7223 */ /* 0x000fe2000001008f */
[----:B------:R-:W-:Y:S01]  /*55a0*/  SHF.R.U64 R38, R48, 0x10, R49 ;  /* 0x0000001030267819 */ /* 0x000fe20000001231 */
[----:B------:R-:W-:Y:S01]  /*55b0*/  F2F.F16.F32 R43, R43 ;  /* 0x0000002b002b7304 */ /* 0x000fe20000200800 */
[----:B------:R-:W-:-:S02]  /*55c0*/  HADD2.F32 R145, -RZ, R62.H0_H0 ;  /* 0x2000003eff917230 */ /* 0x000fc40000004100 */
[----:B------:R-:W-:Y:S01]  /*55d0*/  FADD.FTZ R62, R141, -R40 ;  /* 0x800000288d3e7221 */ /* 0x000fe20000010000 */
[----:B------:R-:W-:Y:S01]  /*55e0*/  FSEL R67, R67, RZ, P6 ;  /* 0x000000ff43437208 */ /* 0x000fe20003000000 */
[----:B------:R-:W-:Y:S02]  /*55f0*/  HADD2.F32 R141, -RZ, R36.H0_H0 ;  /* 0x20000024ff8d7230 */ /* 0x000fe40000004100 */
[----:B------:R-:W-:Y:S01]  /*5600*/  FMUL.FTZ R143, R143, R32 ;  /* 0x000000208f8f7220 */ /* 0x000fe20000410000 */
[----:B------:R-:W-:Y:S01]  /*5610*/  FFMA.FTZ R145, R122, R151, R145 ;  /* 0x000000977a917223 */ /* 0x000fe20000010091 */
[----:B------:R-:W-:Y:S01]  /*5620*/  SHF.R.U64 R42, R2, 0x10, R3 ;  /* 0x00000010022a7819 */ /* 0x000fe20000001203 */
[----:B------:R0:W1:Y:S01]  /*5630*/  F2F.F16.F32 R36, R67 ;  /* 0x0000004300247304 */ /* 0x0000620000200800 */
[C---:B------:R-:W-:Y:S01]  /*5640*/  FFMA.FTZ R141, R122.reuse, R176, R141 ;  /* 0x000000b07a8d7223 */ /* 0x040fe2000001008d */
[----:B------:R-:W-:Y:S01]  /*5650*/  FMUL.FTZ R145, R145, R32 ;  /* 0x0000002091917220 */ /* 0x000fe20000410000 */
[----:B------:R-:W-:Y:S01]  /*5660*/  FMUL.FTZ R143, R143, UR14 ;  /* 0x0000000e8f8f7c20 */ /* 0x000fe20008410000 */
[C---:B------:R-:W-:Y:S01]  /*5670*/  FFMA.FTZ R149, R122.reuse, R34, R149 ;  /* 0x000000227a957223 */ /* 0x040fe20000010095 */
[-C--:B------:R-:W-:Y:S01]  /*5680*/  FMUL.FTZ R141, R141, R32.reuse ;  /* 0x000000208d8d7220 */ /* 0x080fe20000410000 */
[----:B------:R-:W-:Y:S01]  /*5690*/  FMUL.FTZ R145, R145, UR14 ;  /* 0x0000000e91917c20 */ /* 0x000fe20008410000 */
[----:B------:R-:W-:Y:S01]  /*56a0*/  FSEL R147, R147, RZ, P4 ;  /* 0x000000ff93937208 */ /* 0x000fe20002000000 */
[----:B------:R-:W-:Y:S01]  /*56b0*/  FMUL.FTZ R149, R149, R32 ;  /* 0x0000002095957220 */ /* 0x000fe20000410000 */
[----:B0-----:R-:W-:Y:S01]  /*56c0*/  HADD2.F32 R67, -RZ, R38.H0_H0 ;  /* 0x20000026ff437230 */ /* 0x001fe20000004100 */
[----:B------:R-:W-:Y:S01]  /*56d0*/  MOV R38, R2 ;  /* 0x0000000200267202 */ /* 0x000fe20000000f00 */
[----:B------:R-:W-:Y:S01]  /*56e0*/  FMUL.FTZ R141, R141, UR14 ;  /* 0x0000000e8d8d7c20 */ /* 0x000fe20008410000 */
[----:B------:R-:W-:Y:S01]  /*56f0*/  FSEL R145, R145, RZ, P0 ;  /* 0x000000ff91917208 */ /* 0x000fe20000000000 */
[----:B------:R-:W-:Y:S01]  /*5700*/  FMUL.FTZ R149, R149, UR14 ;  /* 0x0000000e95957c20 */ /* 0x000fe20008410000 */
[----:B------:R-:W-:Y:S01]  /*5710*/  LOP3.LUT P0, RZ, R63, 0xff0000, RZ, 0xc0, !PT ;  /* 0x00ff00003fff7812 */ /* 0x000fe2000780c0ff */
[----:B------:R-:W-:Y:S01]  /*5720*/  FFMA.FTZ R67, R122, R180, R67 ;  /* 0x000000b47a437223 */ /* 0x000fe20000010043 */
[----:B------:R-:W-:Y:S01]  /*5730*/  HADD2.F32 R139, -RZ, R38.H0_H0 ;  /* 0x20000026ff8b7230 */ /* 0x000fe20000004100 */
[----:B------:R-:W-:Y:S01]  /*5740*/  FSEL R141, R141, RZ, P5 ;  /* 0x000000ff8d8d7208 */ /* 0x000fe20002800000 */
[----:B------:R-:W-:Y:S01]  /*5750*/  F2F.F16.F32 R46, R46 ;  /* 0x0000002e002e7304 */ /* 0x000fe20000200800 */
[----:B------:R-:W-:Y:S01]  /*5760*/  FSEL R40, R143, RZ, P0 ;  /* 0x000000ff8f287208 */ /* 0x000fe20000000000 */
[----:B------:R-:W-:-:S02]  /*5770*/  HADD2.F32 R143, -RZ, R42.H0_H0 ;  /* 0x2000002aff8f7230 */ /* 0x000fc40000004100 */
[----:B------:R-:W-:Y:S01]  /*5780*/  FMUL.FTZ R67, R67, R32 ;  /* 0x0000002043437220 */ /* 0x000fe20000410000 */
[----:B------:R-:W-:Y:S01]  /*5790*/  ISETP.GE.U32.AND P0, PT, R63, 0x1000000, PT ;  /* 0x010000003f00780c */ /* 0x000fe20003f06070 */
[C---:B------:R-:W-:Y:S01]  /*57a0*/  FFMA.FTZ R139, R122.reuse, R62, R139 ;  /* 0x0000003e7a8b7223 */ /* 0x040fe2000001008b */
[----:B-1----:R-:W-:Y:S01]  /*57b0*/  PRMT R71, R71, 0x5410, R36 ;  /* 0x0000541047477816 */ /* 0x002fe20000000024 */
[----:B------:R-:W-:Y:S01]  /*57c0*/  FFMA.FTZ R143, R122, R182, R143 ;  /* 0x000000b67a8f7223 */ /* 0x000fe2000001008f */
[----:B------:R-:W-:Y:S01]  /*57d0*/  FMUL.FTZ R67, R67, UR14 ;  /* 0x0000000e43437c20 */ /* 0x000fe20008410000 */
[----:B------:R-:W-:Y:S01]  /*57e0*/  FSEL R149, R149, RZ, P0 ;  /* 0x000000ff95957208 */ /* 0x000fe20000000000 */
[----:B------:R0:W-:Y:S01]  /*57f0*/  F2F.F16.F32 R34, R141 ;  /* 0x0000008d00227304 */ /* 0x0001e20000200800 */
[-C--:B------:R-:W-:Y:S01]  /*5800*/  FMUL.FTZ R143, R143, R32.reuse ;  /* 0x000000208f8f7220 */ /* 0x080fe20000410000 */
[----:B------:R-:W-:Y:S01]  /*5810*/  LOP3.LUT P4, RZ, R63, 0xff00, RZ, 0xc0, !PT ;  /* 0x0000ff003fff7812 */ /* 0x000fe2000788c0ff */
[----:B------:R-:W-:Y:S01]  /*5820*/  FMUL.FTZ R139, R139, R32 ;  /* 0x000000208b8b7220 */ /* 0x000fe20000410000 */
[----:B------:R-:W-:Y:S01]  /*5830*/  FSEL R67, R67, RZ, P3 ;  /* 0x000000ff43437208 */ /* 0x000fe20001800000 */
[----:B------:R-:W-:Y:S01]  /*5840*/  FMUL.FTZ R143, R143, UR14 ;  /* 0x0000000e8f8f7c20 */ /* 0x000fe20008410000 */
[----:B------:R-:W-:Y:S01]  /*5850*/  LOP3.LUT P0, RZ, R63, 0xff, RZ, 0xc0, !PT ;  /* 0x000000ff3fff7812 */ /* 0x000fe2000780c0ff */
[----:B------:R-:W-:Y:S01]  /*5860*/  FMUL.FTZ R139, R139, UR14 ;  /* 0x0000000e8b8b7c20 */ /* 0x000fe20008410000 */
[----:B------:R-:W1:Y:S01]  /*5870*/  F2F.F16.F32 R47, R47 ;  /* 0x0000002f002f7304 */ /* 0x000e620000200800 */
[----:B0-----:R-:W-:Y:S01]  /*5880*/  PRMT R141, R41, 0x5410, R44 ;  /* 0x00005410298d7816 */ /* 0x001fe2000000002c */
[----:B------:R-:W-:Y:S01]  /*5890*/  IMAD.WIDE.U32 R42, R43, 0x10000, RZ ;  /* 0x000100002b2a7825 */ /* 0x000fe200078e00ff */
[----:B------:R-:W-:-:S02]  /*58a0*/  FSEL R143, R143, RZ, P4 ;  /* 0x000000ff8f8f7208 */ /* 0x000fc40002000000 */
[----:B------:R-:W-:-:S03]  /*58b0*/  FSEL R139, R139, RZ, P0 ;  /* 0x000000ff8b8b7208 */ /* 0x000fc60000000000 */
[----:B------:R0:W-:Y:S01]  /*58c0*/  F2F.F16.F32 R38, R40 ;  /* 0x0000002800267304 */ /* 0x0001e20000200800 */
[----:B-1----:R-:W-:-:S07]  /*58d0*/  PRMT R47, R46, 0x5410, R47 ;  /* 0x000054102e2f7816 */ /* 0x002fce000000002f */
[----:B------:R-:W1:Y:S01]  /*58e0*/  F2F.F16.F32 R33, R33 ;  /* 0x0000002100217304 */ /* 0x000e620000200800 */
[----:B0-----:R-:W-:Y:S01]  /*58f0*/  IMAD.WIDE.U32 R40, R37, 0x10000, RZ ;  /* 0x0001000025287825 */ /* 0x001fe200078e00ff */
[----:B------:R-:W-:Y:S01]  /*5900*/  LOP3.LUT R46, R42, R39, RZ, 0xfc, !PT ;  /* 0x000000272a2e7212 */ /* 0x000fe200078efcff */
[----:B------:R-:W0:Y:S01]  /*5910*/  LDC.64 R36, c[0x0][0x468] ;  /* 0x00011a00ff247b82 */ /* 0x000e220000000a00 */
[----:B------:R-:W-:Y:S02]  /*5920*/  LOP3.LUT R47, R47, R43, RZ, 0xfc, !PT ;  /* 0x0000002b2f2f7212 */ /* 0x000fe400078efcff */
[----:B------:R-:W-:Y:S02]  /*5930*/  LOP3.LUT R41, R141, R41, RZ, 0xfc, !PT ;  /* 0x000000298d297212 */ /* 0x000fe400078efcff */
[----:B------:R-:W2:Y:S01]  /*5940*/  F2F.F16.F32 R0, R157 ;  /* 0x0000009d00007304 */ /* 0x000ea20000200800 */
[----:B-1----:R-:W-:-:S07]  /*5950*/  LOP3.LUT R40, R40, R33, RZ, 0xfc, !PT ;  /* 0x0000002128287212 */ /* 0x002fce00078efcff */
[----:B------:R-:W1:Y:S01]  /*5960*/  F2F.F16.F32 R149, R149 ;  /* 0x0000009500957304 */ /* 0x000e620000200800 */
[----:B--2---:R-:W-:-:S07]  /*5970*/  IMAD.WIDE.U32 R32, R0, 0x10000, RZ ;  /* 0x0001000000207825 */ /* 0x004fce00078e00ff */
[----:B------:R-:W2:Y:S01]  /*5980*/  F2F.F16.F32 R65, R65 ;  /* 0x0000004100417304 */ /* 0x000ea20000200800 */
[----:B------:R-:W-:Y:S02]  /*5990*/  LOP3.LUT R44, R32, R35, RZ, 0xfc, !PT ;  /* 0x00000023202c7212 */ /* 0x000fe400078efcff */
[----:B-1----:R-:W-:-:S05]  /*59a0*/  PRMT R149, R38, 0x5410, R149 ;  /* 0x0000541026957816 */ /* 0x002fca0000000095 */
[----:B------:R-:W1:Y:S01]  /*59b0*/  F2F.F16.F32 R69, R69 ;  /* 0x0000004500457304 */ /* 0x000e620000200800 */
[----:B--2---:R-:W-:-:S07]  /*59c0*/  PRMT R63, R60, 0x5410, R65 ;  /* 0x000054103c3f7816 */ /* 0x004fce0000000041 */
[----:B------:R-:W2:Y:S01]  /*59d0*/  F2F.F16.F32 R64, R64 ;  /* 0x0000004000407304 */ /* 0x000ea20000200800 */
[----:B-1----:R-:W-:-:S07]  /*59e0*/  IMAD.WIDE.U32 R38, R69, 0x10000, RZ ;  /* 0x0001000045267825 */ /* 0x002fce00078e00ff */
[----:B------:R-:W1:Y:S01]  /*59f0*/  F2F.F16.F32 R67, R67 ;  /* 0x0000004300437304 */ /* 0x000e620000200800 */
[----:B0-----:R-:W-:Y:S01]  /*5a00*/  IMAD.WIDE.U32 R68, R129, 0x8, R36 ;  /* 0x0000000881447825 */ /* 0x001fe200078e0024 */
[----:B------:R-:W-:-:S03]  /*5a10*/  LOP3.LUT R35, R71, R39, RZ, 0xfc, !PT ;  /* 0x0000002747237212 */ /* 0x000fc600078efcff */
[----:B--2---:R-:W-:-:S03]  /*5a20*/  IMAD.WIDE.U32 R64, R64, 0x10000, RZ ;  /* 0x0001000040407825 */ /* 0x004fc600078e00ff */
[----:B------:R-:W0:Y:S01]  /*5a30*/  F2F.F16.F32 R147, R147 ;  /* 0x0000009300937304 */ /* 0x000e220000200800 */
[----:B------:R-:W-:Y:S01]  /*5a40*/  IMAD.WIDE.U32 R70, R131, 0x8, R36 ;  /* 0x0000000883467825 */ /* 0x000fe200078e0024 */
[----:B------:R-:W-:-:S03]  /*5a50*/  LOP3.LUT R63, R63, R65, RZ, 0xfc, !PT ;  /* 0x000000413f3f7212 */ /* 0x000fc600078efcff */
[----:B-1----:R-:W-:-:S03]  /*5a60*/  IMAD.WIDE.U32 R42, R67, 0x10000, RZ ;  /* 0x00010000432a7825 */ /* 0x002fc600078e00ff */
[----:B------:R-:W-:Y:S01]  /*5a70*/  F2F.F16.F32 R165, R165 ;  /* 0x000000a500a57304 */ /* 0x000fe20000200800 */
[----:B0-----:R-:W-:-:S07]  /*5a80*/  PRMT R147, R147, 0x5410, R34 ;  /* 0x0000541093937816 */ /* 0x001fce0000000022 */
[----:B------:R-:W0:Y:S01]  /*5a90*/  F2F.F16.F32 R66, R66 ;  /* 0x0000004200427304 */ /* 0x000e220000200800 */
[----:B------:R-:W-:-:S07]  /*5aa0*/  LOP3.LUT R39, R147, R43, RZ, 0xfc, !PT ;  /* 0x0000002b93277212 */ /* 0x000fce00078efcff */
[----:B------:R-:W1:Y:S01]  /*5ab0*/  F2F.F16.F32 R61, R61 ;  /* 0x0000003d003d7304 */ /* 0x000e620000200800 */
[----:B0-----:R-:W-:-:S07]  /*5ac0*/  PRMT R165, R165, 0x5410, R66 ;  /* 0x00005410a5a57816 */ /* 0x001fce0000000042 */
[----:B------:R-:W0:Y:S01]  /*5ad0*/  F2F.F16.F32 R45, R45 ;  /* 0x0000002d002d7304 */ /* 0x000e220000200800 */
[----:B------:R-:W-:Y:S01]  /*5ae0*/  IMAD.WIDE.U32 R66, R127, 0x8, R36 ;  /* 0x000000087f427825 */ /* 0x000fe200078e0024 */
[----:B-1----:R-:W-:-:S06]  /*5af0*/  LOP3.LUT R34, R38, R61, RZ, 0xfc, !PT ;  /* 0x0000003d26227212 */ /* 0x002fcc00078efcff */
[----:B------:R-:W1:Y:S01]  /*5b00*/  F2F.F16.F32 R145, R145 ;  /* 0x0000009100917304 */ /* 0x000e620000200800 */
[----:B------:R-:W-:Y:S01]  /*5b10*/  IMAD.WIDE.U32 R60, R123, 0x8, R36 ;  /* 0x000000087b3c7825 */ /* 0x000fe200078e0024 */
[----:B0-----:R-:W-:-:S06]  /*5b20*/  LOP3.LUT R62, R64, R45, RZ, 0xfc, !PT ;  /* 0x0000002d403e7212 */ /* 0x001fcc00078efcff */
[----:B------:R-:W0:Y:S01]  /*5b30*/  F2F.F16.F32 R143, R143 ;  /* 0x0000008f008f7304 */ /* 0x000e220000200800 */
[----:B------:R-:W-:Y:S01]  /*5b40*/  LOP3.LUT R45, R165, R33, RZ, 0xfc, !PT ;  /* 0x00000021a52d7212 */ /* 0x000fe200078efcff */
[----:B------:R-:W-:Y:S01]  /*5b50*/  IMAD.WIDE.U32 R64, R125, 0x8, R36 ;  /* 0x000000087d407825 */ /* 0x000fe200078e0024 */
[----:B-1----:R-:W-:-:S05]  /*5b60*/  LOP3.LUT R38, R42, R145, RZ, 0xfc, !PT ;  /* 0x000000912a267212 */ /* 0x002fca00078efcff */
[----:B------:R-:W1:Y:S01]  /*5b70*/  F2F.F16.F32 R139, R139 ;  /* 0x0000008b008b7304 */ /* 0x000e620000200800 */
[----:B------:R-:W-:-:S04]  /*5b80*/  IMAD.WIDE.U32 R42, R121, 0x8, R36 ;  /* 0x00000008792a7825 */ /* 0x000fc800078e0024 */
[----:B------:R-:W-:Y:S01]  /*5b90*/  IMAD.WIDE.U32 R36, R133, 0x8, R36 ;  /* 0x0000000885247825 */ /* 0x000fe200078e0024 */
[----:B------:R4:W-:Y:S03]  /*5ba0*/  STG.E.64 desc[UR4][R42.64], R40 ;  /* 0x000000282a007986 */ /* 0x0009e6000c101b04 */
[----:B0-----:R-:W-:Y:S01]  /*5bb0*/  IMAD.WIDE.U32 R32, R143, 0x10000, RZ ;  /* 0x000100008f207825 */ /* 0x001fe200078e00ff */
[----:B------:R4:W-:Y:S04]  /*5bc0*/  STG.E.64 desc[UR4][R60.64], R46 ;  /* 0x0000002e3c007986 */ /* 0x0009e8000c101b04 */
[----:B------:R-:W-:Y:S01]  /*5bd0*/  LOP3.LUT R33, R149, R33, RZ, 0xfc, !PT ;  /* 0x0000002195217212 */ /* 0x000fe200078efcff */
[----:B------:R4:W-:Y:S01]  /*5be0*/  STG.E.64 desc[UR4][R64.64], R62 ;  /* 0x0000003e40007986 */ /* 0x0009e2000c101b04 */
[----:B-1----:R-:W-:-:S03]  /*5bf0*/  LOP3.LUT R32, R32, R139, RZ, 0xfc, !PT ;  /* 0x0000008b20207212 */ /* 0x002fc600078efcff */
[----:B------:R4:W-:Y:S04]  /*5c00*/  STG.E.64 desc[UR4][R66.64], R44 ;  /* 0x0000002c42007986 */ /* 0x0009e8000c101b04 */
[----:B------:R4:W-:Y:S04]  /*5c10*/  STG.E.64 desc[UR4][R68.64], R34 ;  /* 0x0000002244007986 */ /* 0x0009e8000c101b04 */
[----:B------:R4:W-:Y:S04]  /*5c20*/  STG.E.64 desc[UR4][R70.64], R38 ;  /* 0x0000002646007986 */ /* 0x0009e8000c101b04 */
[----:B------:R4:W-:Y:S01]  /*5c30*/  STG.E.64 desc[UR4][R36.64], R32 ;  /* 0x0000002024007986 */ /* 0x0009e2000c101b04 */
[----:B------:R-:W-:Y:S05]  /*5c40*/  BRA `(.L_x_7885) ;  /* 0x0000001800287947 */ /* 0x000fea0003800000 */
.L_x_7886:
[----:B-----5:R-:W-:Y:S01]  /*5c50*/  MOV R36, R59 ;  /* 0x0000003b00247202 */ /* 0x020fe20000000f00 */
[-CC-:B------:R-:W-:Y:S01]  /*5c60*/  FFMA.FTZ R193, R193, R34.reuse, R33.reuse ;  /* 0x00000022c1c17223 */ /* 0x180fe20000010021 */
[-CC-:B------:R-:W-:Y:S01]  /*5c70*/  FFMA.FTZ R0, R0, R34.reuse, R33.reuse ;  /* 0x0000002200007223 */ /* 0x180fe20000010021 */
[-C--:B------:R-:W-:Y:S01]  /*5c80*/  FFMA.FTZ R206, R206, R34.reuse, R33 ;  /* 0x00000022cece7223 */ /* 0x080fe20000010021 */
[----:B------:R-:W-:Y:S01]  /*5c90*/  SHF.R.U32.HI R38, RZ, 0x10, R55 ;  /* 0x00000010ff267819 */ /* 0x000fe20000011637 */
[----:B------:R-:W-:Y:S01]  /*5ca0*/  HADD2.F32 R37, -RZ, R36.H0_H0 ;  /* 0x20000024ff257230 */ /* 0x000fe20000004100 */
[----:B------:R-:W-:Y:S01]  /*5cb0*/  SHF.R.U32.HI R36, RZ, 0x10, R57 ;  /* 0x00000010ff247819 */ /* 0x000fe20000011639 */
[----:B------:R-:W-:Y:S01]  /*5cc0*/  FADD.FTZ R193, R142, -R193 ;  /* 0x800000c18ec17221 */ /* 0x000fe20000010000 */
[----:B------:R-:W-:Y:S01]  /*5cd0*/  FADD.FTZ R47, R69, -R0 ;  /* 0x80000000452f7221 */ /* 0x000fe20000010000 */
[-C--:B------:R-:W-:Y:S01]  /*5ce0*/  FFMA.FTZ R0, R71, R34.reuse, R33 ;  /* 0x0000002247007223 */ /* 0x080fe20000010021 */
[----:B------:R-:W-:Y:S01]  /*5cf0*/  FADD.FTZ R71, R65, -R206 ;  /* 0x800000ce41477221 */ /* 0x000fe20000010000 */
[----:B------:R-:W-:Y:S01]  /*5d00*/  HADD2.F32 R45, -RZ, R36.H0_H0 ;  /* 0x20000024ff2d7230 */ /* 0x000fe20000004100 */
[----:B------:R-:W-:Y:S01]  /*5d10*/  SHF.R.U64 R36, R56, 0x10, R57 ;  /* 0x0000001038247819 */ /* 0x000fe20000001239 */
[-CC-:B------:R-:W-:Y:S01]  /*5d20*/  FFMA.FTZ R65, R190, R34.reuse, R33.reuse ;  /* 0x00000022be417223 */ /* 0x180fe20000010021 */
[----:B------:R-:W-:Y:S01]  /*5d30*/  FADD.FTZ R69, R67, -R0 ;  /* 0x8000000043457221 */ /* 0x000fe20000010000 */
[----:B------:R-:W-:Y:S01]  /*5d40*/  FFMA.FTZ R67, R183, R34, R33 ;  /* 0x00000022b7437223 */ /* 0x000fe20000010021 */
[----:B------:R-:W-:Y:S01]  /*5d50*/  FFMA.FTZ R193, R122, R193, R45 ;  /* 0x000000c17ac17223 */ /* 0x000fe2000001002d */
[----:B------:R-:W-:Y:S01]  /*5d60*/  HADD2.F32 R195, -RZ, R36.H0_H0 ;  /* 0x20000024ffc37230 */ /* 0x000fe20000004100 */
[----:B------:R-:W-:Y:S01]  /*5d70*/  MOV R36, R54 ;  /* 0x0000003600247202 */ /* 0x000fe20000000f00 */
[----:B------:R-:W-:Y:S01]  /*5d80*/  FFMA.FTZ R45, R192, R34, R33 ;  /* 0x00000022c02d7223 */ /* 0x000fe20000010021 */
[----:B------:R-:W-:Y:S01]  /*5d90*/  FADD.FTZ R65, R160, -R65 ;  /* 0x80000041a0417221 */ /* 0x000fe20000010000 */
[----:B------:R-:W-:Y:S01]  /*5da0*/  FADD.FTZ R67, R140, -R67 ;  /* 0x800000438c437221 */ /* 0x000fe20000010000 */
[----:B------:R-:W-:Y:S01]  /*5db0*/  MOV R42, R52 ;  /* 0x00000034002a7202 */ /* 0x000fe20000000f00 */
[----:B------:R-:W-:-:S02]  /*5dc0*/  HADD2.F32 R197, -RZ, R36.H0_H0 ;  /* 0x20000024ffc57230 */ /* 0x000fc40000004100 */
[----:B------:R-:W-:Y:S01]  /*5dd0*/  FADD.FTZ R45, R166, -R45 ;  /* 0x8000002da62d7221 */ /* 0x000fe20000010000 */
[----:B------:R-:W-:Y:S01]  /*5de0*/  MOV R36, R55 ;  /* 0x0000003700247202 */ /* 0x000fe20000000f00 */
[-CC-:B------:R-:W-:Y:S01]  /*5df0*/  FFMA.FTZ R189, R189, R34.reuse, R33.reuse ;  /* 0x00000022bdbd7223 */ /* 0x180fe20000010021 */
[-C--:B------:R-:W-:Y:S01]  /*5e00*/  FFMA.FTZ R203, R181, R34.reuse, R33 ;  /* 0x00000022b5cb7223 */ /* 0x080fe20000010021 */
[----:B------:R-:W-:Y:S01]  /*5e10*/  FFMA.FTZ R197, R122, R45, R197 ;  /* 0x0000002d7ac57223 */ /* 0x000fe200000100c5 */
[----:B------:R-:W-:Y:S01]  /*5e20*/  MOV R44, R51 ;  /* 0x00000033002c7202 */ /* 0x000fe20000000f00 */
[----:B------:R-:W-:Y:S02]  /*5e30*/  HADD2.F32 R45, -RZ, R36.H0_H0 ;  /* 0x20000024ff2d7230 */ /* 0x000fe40000004100 */
[----:B------:R-:W-:Y:S01]  /*5e40*/  FADD.FTZ R203, R156, -R203 ;  /* 0x800000cb9ccb7221 */ /* 0x000fe20000010000 */
[-CC-:B------:R-:W-:Y:S01]  /*5e50*/  FFMA.FTZ R178, R178, R34.reuse, R33.reuse ;  /* 0x00000022b2b27223 */ /* 0x180fe20000010021 */
[-C--:B------:R-:W-:Y:S01]  /*5e60*/  FFMA.FTZ R184, R184, R34.reuse, R33 ;  /* 0x00000022b8b87223 */ /* 0x080fe20000010021 */
[----:B------:R-:W-:Y:S01]  /*5e70*/  MOV R140, R49 ;  /* 0x00000031008c7202 */ /* 0x000fe20000000f00 */
[----:B------:R-:W-:Y:S01]  /*5e80*/  FFMA.FTZ R183, R122, R65, R45 ;  /* 0x000000417ab77223 */ /* 0x000fe2000001002d */
[----:B------:R-:W-:Y:S01]  /*5e90*/  HADD2.F32 R65, -RZ, R38.H0_H0 ;  /* 0x20000026ff417230 */ /* 0x000fe20000004100 */
[----:B------:R-:W-:Y:S01]  /*5ea0*/  SHF.R.U64 R38, R54, 0x10, R55 ;  /* 0x0000001036267819 */ /* 0x000fe20000001237 */
[----:B------:R-:W-:Y:S01]  /*5eb0*/  FFMA.FTZ R45, R191, R34, R33 ;  /* 0x00000022bf2d7223 */ /* 0x000fe20000010021 */
[----:B------:R-:W-:Y:S01]  /*5ec0*/  FADD.FTZ R161, R161, -R178 ;  /* 0x800000b2a1a17221 */ /* 0x000fe20000010000 */
[----:B------:R-:W-:Y:S01]  /*5ed0*/  SHF.R.U32.HI R0, RZ, 0x10, R59 ;  /* 0x00000010ff007819 */ /* 0x000fe2000001163b */
[----:B------:R-:W-:Y:S01]  /*5ee0*/  FFMA.FTZ R191, R122, R67, R65 ;  /* 0x000000437abf7223 */ /* 0x000fe20000010041 */
[----:B------:R-:W-:-:S02]  /*5ef0*/  HADD2.F32 R199, -RZ, R38.H0_H0 ;  /* 0x20000026ffc77230 */ /* 0x000fc40000004100 */
[-C--:B------:R-:W-:Y:S01]  /*5f00*/  FFMA.FTZ R38, R187, R34.reuse, R33 ;  /* 0x00000022bb267223 */ /* 0x080fe20000010021 */
[----:B------:R-:W-:Y:S01]  /*5f10*/  HADD2.F32 R65, -RZ, R42.H0_H0 ;  /* 0x2000002aff417230 */ /* 0x000fe20000004100 */
[----:B------:R-:W-:Y:S01]  /*5f20*/  SHF.R.U32.HI R42, RZ, 0x10, R53 ;  /* 0x00000010ff2a7819 */ /* 0x000fe20000011635 */
[-C--:B------:R-:W-:Y:S01]  /*5f30*/  FFMA.FTZ R67, R186, R34.reuse, R33 ;  /* 0x00000022ba437223 */ /* 0x080fe20000010021 */
[----:B------:R-:W-:Y:S01]  /*5f40*/  FADD.FTZ R201, R157, -R38 ;  /* 0x800000269dc97221 */ /* 0x000fe20000010000 */
[----:B------:R-:W-:Y:S01]  /*5f50*/  MOV R38, R53 ;  /* 0x0000003500267202 */ /* 0x000fe20000000f00 */
[----:B------:R-:W-:Y:S01]  /*5f60*/  FADD.FTZ R187, R148, -R189 ;  /* 0x800000bd94bb7221 */ /* 0x000fe20000010000 */
[----:B------:R-:W-:Y:S02]  /*5f70*/  HADD2.F32 R189, -RZ, R42.H0_H0 ;  /* 0x2000002affbd7230 */ /* 0x000fe40000004100 */
[----:B------:R-:W-:Y:S01]  /*5f80*/  FFMA.FTZ R201, R122, R201, R65 ;  /* 0x000000c97ac97223 */ /* 0x000fe20000010041 */
[----:B------:R-:W-:Y:S01]  /*5f90*/  FADD.FTZ R67, R138, -R67 ;  /* 0x800000438a437221 */ /* 0x000fe20000010000 */
[----:B------:R-:W-:Y:S01]  /*5fa0*/  HADD2.F32 R65, -RZ, R38.H0_H0 ;  /* 0x20000026ff417230 */ /* 0x000fe20000004100 */
[----:B------:R-:W-:Y:S01]  /*5fb0*/  SHF.R.U64 R42, R52, 0x10, R53 ;  /* 0x00000010342a7819 */ /* 0x000fe20000001235 */
[----:B------:R-:W-:Y:S01]  /*5fc0*/  FFMA.FTZ R43, R198, R34, R33 ;  /* 0x00000022c62b7223 */ /* 0x000fe20000010021 */
[C---:B------:R-:W-:Y:S01]  /*5fd0*/  FFMA.FTZ R189, R122.reuse, R67, R189 ;  /* 0x000000437abd7223 */ /* 0x040fe200000100bd */
[----:B------:R-:W-:Y:S01]  /*5fe0*/  MOV R138, R48 ;  /* 0x00000030008a7202 */ /* 0x000fe20000000f00 */
[----:B------:R-:W-:Y:S01]  /*5ff0*/  FFMA.FTZ R187, R122, R187, R65 ;  /* 0x000000bb7abb7223 */ /* 0x000fe20000010041 */
[--C-:B------:R-:W-:Y:S01]  /*6000*/  FFMA.FTZ R65, R188, R34, R33.reuse ;  /* 0x00000022bc417223 */ /* 0x100fe20000010021 */
[----:B------:R-:W-:Y:S01]  /*6010*/  HADD2.F32 R67, -RZ, R42.H0_H0 ;  /* 0x2000002aff437230 */ /* 0x000fe20000004100 */
[----:B------:R-:W-:Y:S01]  /*6020*/  MOV R42, R50 ;  /* 0x00000032002a7202 */ /* 0x000fe20000000f00 */
[----:B------:R-:W-:Y:S01]  /*6030*/  FFMA.FTZ R180, R180, R34, R33 ;  /* 0x00000022b4b47223 */ /* 0x000fe20000010021 */
[----:B------:R-:W-:Y:S01]  /*6040*/  FADD.FTZ R65, R144, -R65 ;  /* 0x8000004190417221 */ /* 0x000fe20000010000 */
[----:B------:R-:W-:-:S02]  /*6050*/  HADD2.F32 R41, -RZ, R0.H0_H0 ;  /* 0x20000000ff297230 */ /* 0x000fc40000004100 */
[----:B------:R-:W-:Y:S01]  /*6060*/  FADD.FTZ R43, R146, -R43 ;  /* 0x8000002b922b7221 */ /* 0x000fe20000010000 */
[----:B------:R-:W-:Y:S01]  /*6070*/  SHF.R.U64 R0, R58, 0x10, R59 ;  /* 0x000000103a007819 */ /* 0x000fe2000000123b */
[C---:B------:R-:W-:Y:S01]  /*6080*/  FFMA.FTZ R181, R122.reuse, R65, R67 ;  /* 0x000000417ab57223 */ /* 0x040fe20000010043 */
[----:B------:R-:W-:Y:S02]  /*6090*/  HADD2.F32 R65, -RZ, R42.H0_H0 ;  /* 0x2000002aff417230 */ /* 0x000fe40000004100 */
[----:B------:R-:W-:Y:S01]  /*60a0*/  FFMA.FTZ R42, R167, R34, R33 ;  /* 0x00000022a72a7223 */ /* 0x000fe20000010021 */
[----:B------:R-:W-:Y:S01]  /*60b0*/  FADD.FTZ R153, R153, -R180 ;  /* 0x800000b499997221 */ /* 0x000fe20000010000 */
[----:B------:R-:W-:Y:S01]  /*60c0*/  MOV R146, R2 ;  /* 0x0000000200927202 */ /* 0x000fe20000000f00 */
[----:B------:R-:W-:Y:S02]  /*60d0*/  HADD2.F32 R175, -RZ, R0.H0_H0 ;  /* 0x20000000ffaf7230 */ /* 0x000fe40000004100 */
[----:B------:R-:W-:Y:S01]  /*60e0*/  FFMA.FTZ R167, R122, R203, R65 ;  /* 0x000000cb7aa77223 */ /* 0x000fe20000010041 */
[----:B------:R-:W-:-:S02]  /*60f0*/  HADD2.F32 R65, -RZ, R44.H0_H0 ;  /* 0x2000002cff417230 */ /* 0x000fc40000004100 */
[----:B------:R-:W-:Y:S01]  /*6100*/  FADD.FTZ R159, R159, -R42 ;  /* 0x8000002a9f9f7221 */ /* 0x000fe20000010000 */
[----:B------:R-:W-:Y:S01]  /*6110*/  SHF.R.U32.HI R44, RZ, 0x10, R51 ;  /* 0x00000010ff2c7819 */ /* 0x000fe20000011633 */
[C---:B------:R-:W-:Y:S01]  /*6120*/  FFMA.FTZ R71, R122.reuse, R71, R41 ;  /* 0x000000477a477223 */ /* 0x040fe20000010029 */
[----:B------:R-:W-:Y:S01]  /*6130*/  SHF.R.U32.HI R150, RZ, 0x10, R3 ;  /* 0x00000010ff967819 */ /* 0x000fe20000011603 */
[----:B------:R-:W-:Y:S01]  /*6140*/  FFMA.FTZ R159, R122, R159, R65 ;  /* 0x0000009f7a9f7223 */ /* 0x000fe20000010041 */
[----:B------:R-:W-:Y:S01]  /*6150*/  MOV R0, R56 ;  /* 0x0000003800007202 */ /* 0x000fe20000000f00 */
[----:B------:R-:W-:Y:S01]  /*6160*/  HADD2.F32 R65, -RZ, R44.H0_H0 ;  /* 0x2000002cff417230 */ /* 0x000fe20000004100 */
[----:B------:R-:W-:Y:S01]  /*6170*/  SHF.R.U64 R44, R50, 0x10, R51 ;  /* 0x00000010322c7819 */ /* 0x000fe20000001233 */
[----:B------:R-:W-:Y:S01]  /*6180*/  FFMA.FTZ R41, R200, R34, R33 ;  /* 0x00000022c8297223 */ /* 0x000fe20000010021 */
[----:B------:R-:W-:Y:S01]  /*6190*/  MOV R35, R58 ;  /* 0x0000003a00237202 */ /* 0x000fe20000000f00 */
[----:B------:R-:W-:-:S02]  /*61a0*/  HADD2.F32 R177, -RZ, R0.H0_H0 ;  /* 0x20000000ffb17230 */ /* 0x000fc40000004100 */
[----:B------:R-:W-:Y:S01]  /*61b0*/  FFMA.FTZ R161, R122, R161, R65 ;  /* 0x000000a17aa17223 */ /* 0x000fe20000010041 */
[----:B------:R-:W-:Y:S02]  /*61c0*/  HADD2.F32 R203, -RZ, R44.H0_H0 ;  /* 0x2000002cffcb7230 */ /* 0x000fe40000004100 */
[----:B------:R-:W-:Y:S01]  /*61d0*/  FADD.FTZ R65, R155, -R184 ;  /* 0x800000b89b417221 */ /* 0x000fe20000010000 */
[-C--:B------:R-:W-:Y:S01]  /*61e0*/  FFMA.FTZ R44, R173, R34.reuse, R33 ;  /* 0x00000022ad2c7223 */ /* 0x080fe20000010021 */
[----:B------:R-:W-:Y:S01]  /*61f0*/  FADD.FTZ R41, R174, -R41 ;  /* 0x80000029ae297221 */ /* 0x000fe20000010000 */
[----:B------:R-:W-:Y:S02]  /*6200*/  HADD2.F32 R35, -RZ, R35.H0_H0 ;  /* 0x20000023ff237230 */ /* 0x000fe40000004100 */
[C---:B------:R-:W-:Y:S01]  /*6210*/  FFMA.FTZ R173, R122.reuse, R65, R203 ;  /* 0x000000417aad7223 */ /* 0x040fe200000100cb */
[----:B------:R-:W-:Y:S02]  /*6220*/  HADD2.F32 R65, -RZ, R138.H0_H0 ;  /* 0x2000008aff417230 */ /* 0x000fe40000004100 */
[----:B------:R-:W-:Y:S01]  /*6230*/  FADD.FTZ R151, R151, -R44 ;  /* 0x8000002c97977221 */ /* 0x000fe20000010000 */
[----:B------:R-:W-:Y:S01]  /*6240*/  FFMA.FTZ R44, R171, R34, R33 ;  /* 0x00000022ab2c7223 */ /* 0x000fe20000010021 */
[----:B------:R-:W-:Y:S01]  /*6250*/  MOV R0, R57 ;  /* 0x0000003900007202 */ /* 0x000fe20000000f00 */
[C---:B------:R-:W-:Y:S01]  /*6260*/  FFMA.FTZ R177, R122.reuse, R41, R177 ;  /* 0x000000297ab17223 */ /* 0x040fe200000100b1 */
[----:B------:R-:W-:Y:S01]  /*6270*/  FFMA.FTZ R151, R122, R151, R65 ;  /* 0x000000977a977223 */ /* 0x000fe20000010041 */
[----:B------:R-:W-:-:S02]  /*6280*/  HADD2.F32 R65, -RZ, R140.H0_H0 ;  /* 0x2000008cff417230 */ /* 0x000fc40000004100 */
[----:B------:R-:W-:Y:S01]  /*6290*/  FADD.FTZ R171, R147, -R44 ;  /* 0x8000002c93ab7221 */ /* 0x000fe20000010000 */
[----:B------:R-:W-:Y:S01]  /*62a0*/  SHF.R.U32.HI R140, RZ, 0x10, R49 ;  /* 0x00000010ff8c7819 */ /* 0x000fe20000011631 */
[-CC-:B------:R-:W-:Y:S01]  /*62b0*/  FFMA.FTZ R39, R196, R34.reuse, R33.reuse ;  /* 0x00000022c4277223 */ /* 0x180fe20000010021 */
[-C--:B------:R-:W-:Y:S01]  /*62c0*/  FFMA.FTZ R41, R194, R34.reuse, R33 ;  /* 0x00000022c2297223 */ /* 0x080fe20000010021 */
[----:B------:R-:W-:Y:S01]  /*62d0*/  FFMA.FTZ R171, R122, R171, R65 ;  /* 0x000000ab7aab7223 */ /* 0x000fe20000010041 */
[----:B------:R-:W-:Y:S01]  /*62e0*/  SHF.R.U64 R65, R48, 0x10, R49 ;  /* 0x0000001030417819 */ /* 0x000fe20000001231 */
[----:B------:R-:W-:Y:S02]  /*62f0*/  HADD2.F32 R203, -RZ, R140.H0_H0 ;  /* 0x2000008cffcb7230 */ /* 0x000fe40000004100 */
[-CC-:B------:R-:W-:Y:S01]  /*6300*/  FFMA.FTZ R140, R169, R34.reuse, R33.reuse ;  /* 0x00000022a98c7223 */ /* 0x180fe20000010021 */
[----:B------:R-:W-:Y:S02]  /*6310*/  HADD2.F32 R169, -RZ, R150.H0_H0 ;  /* 0x20000096ffa97230 */ /* 0x000fe40000004100 */
[----:B------:R-:W-:Y:S01]  /*6320*/  FFMA.FTZ R176, R176, R34, R33 ;  /* 0x00000022b0b07223 */ /* 0x000fe20000010021 */
[----:B------:R-:W-:-:S02]  /*6330*/  HADD2.F32 R65, -RZ, R65.H0_H0 ;  /* 0x20000041ff417230 */ /* 0x000fc40000004100 */
[----:B------:R-:W-:Y:S01]  /*6340*/  FADD.FTZ R141, R141, -R140 ;  /* 0x8000008c8d8d7221 */ /* 0x000fe20000010000 */
[----:B------:R-:W-:Y:S01]  /*6350*/  FFMA.FTZ R47, R122, R47, R35 ;  /* 0x0000002f7a2f7223 */ /* 0x000fe20000010023 */
[----:B------:R-:W-:Y:S02]  /*6360*/  HADD2.F32 R185, -RZ, R0.H0_H0 ;  /* 0x20000000ffb97230 */ /* 0x000fe40000004100 */
[----:B------:R-:W-:Y:S01]  /*6370*/  FADD.FTZ R39, R68, -R39 ;  /* 0x8000002744277221 */ /* 0x000fe20000010000 */
[----:B------:R-:W-:Y:S01]  /*6380*/  FFMA.FTZ R153, R122, R153, R65 ;  /* 0x000000997a997223 */ /* 0x000fe20000010041 */
[----:B------:R-:W-:Y:S02]  /*6390*/  HADD2.F32 R65, -RZ, R146.H0_H0 ;  /* 0x20000092ff417230 */ /* 0x000fe40000004100 */
[-C--:B------:R-:W-:Y:S01]  /*63a0*/  FFMA.FTZ R146, R145, R34.reuse, R33 ;  /* 0x0000002291927223 */ /* 0x080fe20000010021 */
[----:B------:R0:W-:Y:S01]  /*63b0*/  F2F.F16.F32 R35, R47 ;  /* 0x0000002f00237304 */ /* 0x0001e20000200800 */
[----:B------:R-:W-:Y:S01]  /*63c0*/  FADD.FTZ R41, R172, -R41 ;  /* 0x80000029ac297221 */ /* 0x000fe20000010000 */
[----:B------:R-:W-:Y:S01]  /*63d0*/  FADD.FTZ R45, R162, -R45 ;  /* 0x8000002da22d7221 */ /* 0x000fe20000010000 */
[----:B------:R-:W-:Y:S01]  /*63e0*/  FFMA.FTZ R145, R122, R141, R65 ;  /* 0x0000008d7a917223 */ /* 0x000fe20000010041 */
[----:B------:R-:W-:Y:S01]  /*63f0*/  FADD.FTZ R141, R139, -R146 ;  /* 0x800000928b8d7221 */ /* 0x000fe20000010000 */
[-CC-:B------:R-:W-:Y:S01]  /*6400*/  FFMA.FTZ R146, R165, R34.reuse, R33.reuse ;  /* 0x00000022a5927223 */ /* 0x180fe20000010021 */
[----:B------:R-:W-:Y:S01]  /*6410*/  MOV R139, R3 ;  /* 0x00000003008b7202 */ /* 0x000fe20000000f00 */
[----:B------:R-:W-:Y:S01]  /*6420*/  FFMA.FTZ R34, R182, R34, R33 ;  /* 0x00000022b6227223 */ /* 0x000fe20000010021 */
[----:B------:R-:W-:Y:S01]  /*6430*/  FFMA.FTZ R165, R122, R141, R169 ;  /* 0x0000008d7aa57223 */ /* 0x000fe200000100a9 */
[----:B------:R-:W-:Y:S01]  /*6440*/  SHF.R.U64 R141, R2, 0x10, R3 ;  /* 0x00000010028d7819 */ /* 0x000fe20000001203 */
[----:B------:R-:W-:Y:S01]  /*6450*/  FADD.FTZ R149, R149, -R176 ;  /* 0x800000b095957221 */ /* 0x000fe20000010000 */
[----:B------:R-:W-:-:S02]  /*6460*/  HADD2.F32 R169, -RZ, R139.H0_H0 ;  /* 0x2000008bffa97230 */ /* 0x000fc40000004100 */
[----:B------:R-:W-:Y:S01]  /*6470*/  FADD.FTZ R143, R143, -R146 ;  /* 0x800000928f8f7221 */ /* 0x000fe20000010000 */
[----:B------:R-:W-:Y:S01]  /*6480*/  FADD.FTZ R163, R163, -R34 ;  /* 0x80000022a3a37221 */ /* 0x000fe20000010000 */
[----:B------:R-:W-:Y:S02]  /*6490*/  HADD2.F32 R141, -RZ, R141.H0_H0 ;  /* 0x2000008dff8d7230 */ /* 0x000fe40000004100 */
        /* <DEDUP_REMOVED lines=12> */
[----:B------:R0:W-:Y:S01]  /*6560*/  F2F.F16.F32 R37, R69 ;  /* 0x0000004500257304 */ /* 0x0001e20000200800 */
[----:B------:R-:W-:Y:S01]  /*6570*/  LOP3.LUT P4, RZ, R61, 0xff, RZ, 0xc0, !PT ;  /* 0x000000ff3dff7812 */ /* 0x000fe2000788c0ff */
[----:B------:R-:W-:Y:S01]  /*6580*/  FMUL.FTZ R162, R145, R32 ;  /* 0x0000002091a27220 */ /* 0x000fe20000410000 */
[----:B------:R-:W-:Y:S01]  /*6590*/  FMUL.FTZ R141, R141, UR14 ;  /* 0x0000000e8d8d7c20 */ /* 0x000fe20008410000 */
[----:B------:R-:W-:-:S02]  /*65a0*/  LOP3.LUT P3, RZ, R61, 0xff0000, RZ, 0xc0, !PT ;  /* 0x00ff00003dff7812 */ /* 0x000fc4000786c0ff */
[----:B------:R-:W-:Y:S01]  /*65b0*/  LOP3.LUT P5, RZ, R62, 0xff, RZ, 0xc0, !PT ;  /* 0x000000ff3eff7812 */ /* 0x000fe200078ac0ff */
[----:B------:R-:W-:Y:S01]  /*65c0*/  FMUL.FTZ R162, R162, UR14 ;  /* 0x0000000ea2a27c20 */ /* 0x000fe20008410000 */
[----:B------:R1:W2:Y:S01]  /*65d0*/  F2F.F16.F32 R40, R71 ;  /* 0x0000004700287304 */ /* 0x0002a20000200800 */
[----:B0-----:R-:W-:Y:S01]  /*65e0*/  FSEL R69, R122, RZ, P0 ;  /* 0x000000ff7a457208 */ /* 0x001fe20000000000 */
[----:B------:R-:W-:Y:S01]  /*65f0*/  FMUL.FTZ R122, R71, R32 ;  /* 0x00000020477a7220 */ /* 0x000fe20000410000 */
[----:B------:R-:W-:Y:S02]  /*6600*/  LOP3.LUT P0, RZ, R70, 0xff0000, RZ, 0xc0, !PT ;  /* 0x00ff000046ff7812 */ /* 0x000fe4000780c0ff */
[----:B------:R-:W-:Y:S01]  /*6610*/  LOP3.LUT P6, RZ, R61, 0xff00, RZ, 0xc0, !PT ;  /* 0x0000ff003dff7812 */ /* 0x000fe200078cc0ff */
[----:B------:R-:W-:Y:S02]  /*6620*/  FMUL.FTZ R122, R122, UR14 ;  /* 0x0000000e7a7a7c20 */ /* 0x000fe40008410000 */
[----:B------:R0:W-:Y:S01]  /*6630*/  F2F.F16.F32 R39, R175 ;  /* 0x000000af00277304 */ /* 0x0001e20000200800 */
[----:B-1----:R-:W-:-:S02]  /*6640*/  FSEL R71, R141, RZ, P0 ;  /* 0x000000ff8d477208 */ /* 0x002fc40000000000 */
[----:B------:R-:W-:-:S04]  /*6650*/  ISETP.GE.U32.AND P0, PT, R70, 0x1000000, PT ;  /* 0x010000004600780c */ /* 0x000fc80003f06070 */
[----:B------:R-:W-:Y:S01]  /*6660*/  FSEL R146, R122, RZ, P0 ;  /* 0x000000ff7a927208 */ /* 0x000fe20000000000 */
[----:B------:R1:W-:Y:S01]  /*6670*/  F2F.F16.F32 R0, R177 ;  /* 0x000000b100007304 */ /* 0x0003e20000200800 */
[----:B0-----:R-:W-:Y:S01]  /*6680*/  FMUL.FTZ R175, R175, R32 ;  /* 0x00000020afaf7220 */ /* 0x001fe20000410000 */
[----:B------:R-:W-:Y:S02]  /*6690*/  LOP3.LUT P0, RZ, R70, 0xff00, RZ, 0xc0, !PT ;  /* 0x0000ff0046ff7812 */ /* 0x000fe4000780c0ff */
[----:B--2---:R-:W-:Y:S01]  /*66a0*/  PRMT R37, R37, 0x5410, R40 ;  /* 0x0000541025257816 */ /* 0x004fe20000000028 */
[----:B------:R-:W-:-:S03]  /*66b0*/  FMUL.FTZ R175, R175, UR14 ;  /* 0x0000000eafaf7c20 */ /* 0x000fc60008410000 */
[----:B------:R0:W-:Y:S01]  /*66c0*/  F2F.F16.F32 R43, R185 ;  /* 0x000000b9002b7304 */ /* 0x0001e20000200800 */
[----:B-1----:R-:W-:Y:S01]  /*66d0*/  FMUL.FTZ R177, R177, R32 ;  /* 0x00000020b1b17220 */ /* 0x002fe20000410000 */
[----:B------:R-:W-:Y:S02]  /*66e0*/  FSEL R122, R175, RZ, P0 ;  /* 0x000000ffaf7a7208 */ /* 0x000fe40000000000 */
[----:B------:R-:W-:Y:S01]  /*66f0*/  LOP3.LUT P0, RZ, R66, 0xff, RZ, 0xc0, !PT ;  /* 0x000000ff42ff7812 */ /* 0x000fe2000780c0ff */
[----:B------:R-:W-:-:S03]  /*6700*/  FMUL.FTZ R177, R177, UR14 ;  /* 0x0000000eb1b17c20 */ /* 0x000fc60008410000 */
[----:B------:R1:W2:Y:S01]  /*6710*/  F2F.F16.F32 R46, R193 ;  /* 0x000000c1002e7304 */ /* 0x0002a20000200800 */
[----:B0-----:R-:W-:Y:S01]  /*6720*/  FMUL.FTZ R185, R185, R32 ;  /* 0x00000020b9b97220 */ /* 0x001fe20000410000 */
[----:B------:R-:W-:Y:S02]  /*6730*/  FSEL R70, R177, RZ, P0 ;  /* 0x000000ffb1467208 */ /* 0x000fe40000000000 */
[----:B------:R-:W-:Y:S01]  /*6740*/  LOP3.LUT P0, RZ, R66, 0xff0000, RZ, 0xc0, !PT ;  /* 0x00ff000042ff7812 */ /* 0x000fe2000780c0ff */
[----:B------:R-:W-:-:S03]  /*6750*/  FMUL.FTZ R185, R185, UR14 ;  /* 0x0000000eb9b97c20 */ /* 0x000fc60008410000 */
[----:B------:R0:W3:Y:S01]  /*6760*/  F2F.F16.F32 R41, R195 ;  /* 0x000000c300297304 */ /* 0x0000e20000200800 */
[-C--:B-1----:R-:W-:Y:S01]  /*6770*/  FMUL.FTZ R193, R193, R32.reuse ;  /* 0x00000020c1c17220 */ /* 0x082fe20000410000 */
[----:B------:R-:W-:Y:S02]  /*6780*/  FSEL R143, R185, RZ, P0 ;  /* 0x000000ffb98f7208 */ /* 0x000fe40000000000 */
[----:B------:R-:W-:Y:S01]  /*6790*/  ISETP.GE.U32.AND P0, PT, R66, 0x1000000, PT ;  /* 0x010000004200780c */ /* 0x000fe20003f06070 */
[----:B------:R-:W-:Y:S01]  /*67a0*/  FMUL.FTZ R193, R193, UR14 ;  /* 0x0000000ec1c17c20 */ /* 0x000fe20008410000 */
[----:B--2---:R-:W-:Y:S02]  /*67b0*/  PRMT R43, R43, 0x5410, R46 ;  /* 0x000054102b2b7816 */ /* 0x004fe4000000002e */
[----:B------:R1:W-:Y:S01]  /*67c0*/  F2F.F16.F32 R36, R197 ;  /* 0x000000c500247304 */ /* 0x0003e20000200800 */
[----:B0-----:R-:W-:Y:S01]  /*67d0*/  FMUL.FTZ R195, R195, R32 ;  /* 0x00000020c3c37220 */ /* 0x001fe20000410000 */
[----:B------:R-:W-:-:S02]  /*67e0*/  FSEL R150, R193, RZ, P0 ;  /* 0x000000ffc1967208 */ /* 0x000fc40000000000 */
[----:B------:R-:W-:Y:S01]  /*67f0*/  LOP3.LUT P0, RZ, R66, 0xff00, RZ, 0xc0, !PT ;  /* 0x0000ff0042ff7812 */ /* 0x000fe2000780c0ff */
[----:B------:R-:W-:Y:S01]  /*6800*/  FMUL.FTZ R195, R195, UR14 ;  /* 0x0000000ec3c37c20 */ /* 0x000fe20008410000 */
[----:B---3--:R-:W-:Y:S02]  /*6810*/  IMAD.WIDE.U32 R40, R41, 0x10000, RZ ;  /* 0x0001000029287825 */ /* 0x008fe400078e00ff */
[----:B------:R0:W-:Y:S02]  /*6820*/  F2F.F16.F32 R68, R183 ;  /* 0x000000b700447304 */ /* 0x0001e40000200800 */
[----:B-1----:R-:W-:Y:S01]  /*6830*/  FMUL.FTZ R197, R197, R32 ;  /* 0x00000020c5c57220 */ /* 0x002fe20000410000 */
[----:B------:R-:W-:Y:S02]  /*6840*/  FSEL R141, R195, RZ, P0 ;  /* 0x000000ffc38d7208 */ /* 0x000fe40000000000 */
[----:B------:R-:W-:Y:S01]  /*6850*/  LOP3.LUT P0, RZ, R64, 0xff, RZ, 0xc0, !PT ;  /* 0x000000ff40ff7812 */ /* 0x000fe2000780c0ff */
[----:B------:R-:W-:-:S02]  /*6860*/  FMUL.FTZ R197, R197, UR14 ;  /* 0x0000000ec5c57c20 */ /* 0x000fc40008410000 */
[----:B------:R1:W2:Y:S01]  /*6870*/  F2F.F16.F32 R179, R191 ;  /* 0x000000bf00b37304 */ /* 0x0002a20000200800 */
[-C--:B0-----:R-:W-:Y:S02]  /*6880*/  FMUL.FTZ R183, R183, R32.reuse ;  /* 0x00000020b7b77220 */ /* 0x081fe40000410000 */
[----:B------:R-:W-:Y:S02]  /*6890*/  FSEL R66, R197, RZ, P0 ;  /* 0x000000ffc5427208 */ /* 0x000fe40000000000 */
[----:B------:R-:W-:Y:S01]  /*68a0*/  LOP3.LUT P0, RZ, R64, 0xff0000, RZ, 0xc0, !PT ;  /* 0x00ff000040ff7812 */ /* 0x000fe2000780c0ff */
[----:B------:R-:W-:Y:S02]  /*68b0*/  FMUL.FTZ R183, R183, UR14 ;  /* 0x0000000eb7b77c20 */ /* 0x000fe40008410000 */
[----:B------:R0:W-:Y:S01]  /*68c0*/  F2F.F16.F32 R45, R199 ;  /* 0x000000c7002d7304 */ /* 0x0001e20000200800 */
[----:B-1----:R-:W-:Y:S02]  /*68d0*/  FMUL.FTZ R191, R191, R32 ;  /* 0x00000020bfbf7220 */ /* 0x002fe40000410000 */
[----:B------:R-:W-:-:S02]  /*68e0*/  FSEL R154, R183, RZ, P0 ;  /* 0x000000ffb79a7208 */ /* 0x000fc40000000000 */
[----:B------:R-:W-:Y:S01]  /*68f0*/  ISETP.GE.U32.AND P0, PT, R64, 0x1000000, PT ;  /* 0x010000004000780c */ /* 0x000fe20003f06070 */
[----:B------:R-:W-:Y:S01]  /*6900*/  FMUL.FTZ R191, R191, UR14 ;  /* 0x0000000ebfbf7c20 */ /* 0x000fe20008410000 */
[----:B--2---:R-:W-:Y:S01]  /*6910*/  PRMT R179, R68, 0x5410, R179 ;  /* 0x0000541044b37816 */ /* 0x004fe200000000b3 */
[----:B------:R1:W-:Y:S01]  /*6920*/  F2F.F16.F32 R38, R201 ;  /* 0x000000c900267304 */ /* 0x0003e20000200800 */
[-C--:B0-----:R-:W-:Y:S02]  /*6930*/  FMUL.FTZ R199, R199, R32.reuse ;  /* 0x00000020c7c77220 */ /* 0x081fe40000410000 */
[----:B------:R-:W-:Y:S02]  /*6940*/  FSEL R169, R191, RZ, P0 ;  /* 0x000000ffbfa97208 */ /* 0x000fe40000000000 */
[----:B------:R-:W-:Y:S01]  /*6950*/  LOP3.LUT P0, RZ, R64, 0xff00, RZ, 0xc0, !PT ;  /* 0x0000ff0040ff7812 */ /* 0x000fe2000780c0ff */
[----:B------:R-:W-:Y:S02]  /*6960*/  FMUL.FTZ R199, R199, UR14 ;  /* 0x0000000ec7c77c20 */ /* 0x000fe40008410000 */
[----:B------:R0:W-:Y:S01]  /*6970*/  F2F.F16.F32 R142, R187 ;  /* 0x000000bb008e7304 */ /* 0x0001e20000200800 */
[----:B-1----:R-:W-:-:S02]  /*6980*/  FMUL.FTZ R201, R201, R32 ;  /* 0x00000020c9c97220 */ /* 0x002fc40000410000 */
[----:B------:R-:W-:Y:S02]  /*6990*/  FSEL R64, R199, RZ, P0 ;  /* 0x000000ffc7407208 */ /* 0x000fe40000000000 */
[C---:B------:R-:W-:Y:S01]  /*69a0*/  LOP3.LUT P0, RZ, R60.reuse, 0xff, RZ, 0xc0, !PT ;  /* 0x000000ff3cff7812 */ /* 0x040fe2000780c0ff */
[----:B------:R-:W-:Y:S02]  /*69b0*/  FMUL.FTZ R201, R201, UR14 ;  /* 0x0000000ec9c97c20 */ /* 0x000fe40008410000 */
[----:B------:R1:W2:Y:S01]  /*69c0*/  F2F.F16.F32 R157, R189 ;  /* 0x000000bd009d7304 */ /* 0x0002a20000200800 */
[----:B0-----:R-:W-:Y:S02]  /*69d0*/  FMUL.FTZ R187, R187, R32 ;  /* 0x00000020bbbb7220 */ /* 0x001fe40000410000 */
[----:B------:R-:W-:Y:S02]  /*69e0*/  FSEL R152, R201, RZ, P0 ;  /* 0x000000ffc9987208 */ /* 0x000fe40000000000 */
[----:B------:R-:W-:Y:S01]  /*69f0*/  LOP3.LUT P0, RZ, R60, 0xff0000, RZ, 0xc0, !PT ;  /* 0x00ff00003cff7812 */ /* 0x000fe2000780c0ff */
[----:B------:R-:W-:-:S02]  /*6a00*/  FMUL.FTZ R187, R187, UR14 ;  /* 0x0000000ebbbb7c20 */ /* 0x000fc40008410000 */
[----:B------:R0:W-:Y:S01]  /*6a10*/  F2F.F16.F32 R67, R181 ;  /* 0x000000b500437304 */ /* 0x0001e20000200800 */
[-C--:B-1----:R-:W-:Y:S02]  /*6a20*/  FMUL.FTZ R189, R189, R32.reuse ;  /* 0x00000020bdbd7220 */ /* 0x082fe40000410000 */
[----:B------:R-:W-:Y:S02]  /*6a30*/  FSEL R160, R187, RZ, P0 ;  /* 0x000000ffbba07208 */ /* 0x000fe40000000000 */
[----:B------:R-:W-:Y:S01]  /*6a40*/  ISETP.GE.U32.AND P0, PT, R60, 0x1000000, PT ;  /* 0x010000003c00780c */ /* 0x000fe20003f06070 */
[----:B------:R-:W-:Y:S01]  /*6a50*/  FMUL.FTZ R189, R189, UR14 ;  /* 0x0000000ebdbd7c20 */ /* 0x000fe20008410000 */
[----:B--2---:R-:W-:Y:S01]  /*6a60*/  PRMT R157, R142, 0x5410, R157 ;  /* 0x000054108e9d7816 */ /* 0x004fe2000000009d */
[----:B------:R1:W-:Y:S01]  /*6a70*/  F2F.F16.F32 R155, R161 ;  /* 0x000000a1009b7304 */ /* 0x0003e20000200800 */
[----:B0-----:R-:W-:Y:S02]  /*6a80*/  FMUL.FTZ R181, R181, R32 ;  /* 0x00000020b5b57220 */ /* 0x001fe40000410000 */
[----:B------:R-:W-:-:S02]  /*6a90*/  FSEL R189, R189, RZ, P0 ;  /* 0x000000ffbdbd7208 */ /* 0x000fc40000000000 */
[----:B------:R-:W-:Y:S01]  /*6aa0*/  LOP3.LUT P0, RZ, R60, 0xff00, RZ, 0xc0, !PT ;  /* 0x0000ff003cff7812 */ /* 0x000fe2000780c0ff */
[----:B------:R-:W-:Y:S02]  /*6ab0*/  FMUL.FTZ R181, R181, UR14 ;  /* 0x0000000eb5b57c20 */ /* 0x000fe40008410000 */
[----:B------:R0:W-:Y:S01]  /*6ac0*/  F2F.F16.F32 R42, R167 ;  /* 0x000000a7002a7304 */ /* 0x0001e20000200800 */
[-C--:B-1----:R-:W-:Y:S02]  /*6ad0*/  FMUL.FTZ R161, R161, R32.reuse ;  /* 0x00000020a1a17220 */ /* 0x082fe40000410000 */
[----:B------:R-:W-:Y:S02]  /*6ae0*/  FSEL R158, R181, RZ, P0 ;  /* 0x000000ffb59e7208 */ /* 0x000fe40000000000 */
[----:B------:R-:W-:Y:S01]  /*6af0*/  ISETP.GE.U32.AND P0, PT, R61, 0x1000000, PT ;  /* 0x010000003d00780c */ /* 0x000fe20003f06070 */
[----:B------:R-:W-:Y:S01]  /*6b00*/  FMUL.FTZ R161, R161, UR14 ;  /* 0x0000000ea1a17c20 */ /* 0x000fe20008410000 */
[----:B------:R-:W-:Y:S01]  /*6b10*/  IMAD.WIDE.U32 R60, R45, 0x10000, RZ ;  /* 0x000100002d3c7825 */ /* 0x000fe200078e00ff */
[----:B------:R1:W2:Y:S03]  /*6b20*/  F2F.F16.F32 R144, R159 ;  /* 0x0000009f00907304 */ /* 0x0002a60000200800 */
[----:B0-----:R-:W-:Y:S01]  /*6b30*/  FMUL.FTZ R167, R167, R32 ;  /* 0x00000020a7a77220 */ /* 0x001fe20000410000 */
[----:B------:R-:W-:-:S02]  /*6b40*/  FSEL R161, R161, RZ, P0 ;  /* 0x000000ffa1a17208 */ /* 0x000fc40000000000 */
[----:B------:R-:W-:Y:S01]  /*6b50*/  ISETP.GE.U32.AND P0, PT, R62, 0x1000000, PT ;  /* 0x010000003e00780c */ /* 0x000fe20003f06070 */
        /* <DEDUP_REMOVED lines=8> */
[----:B------:R-:W-:Y:S01]  /*6be0*/  F2F.F16.F32 R34, R33 ;  /* 0x0000002100227304 */ /* 0x000fe20000200800 */
[----:B0-----:R-:W-:-:S02]  /*6bf0*/  FMUL.FTZ R165, R165, R32 ;  /* 0x00000020a5a57220 */ /* 0x001fc40000410000 */
[----:B------:R-:W-:Y:S02]  /*6c00*/  FSEL R159, R159, RZ, P3 ;  /* 0x000000ff9f9f7208 */ /* 0x000fe40001800000 */
[----:B------:R-:W-:Y:S01]  /*6c10*/  LOP3.LUT P3, RZ, R62, 0xff00, RZ, 0xc0, !PT ;  /* 0x0000ff003eff7812 */ /* 0x000fe2000786c0ff */
[----:B------:R-:W-:Y:S02]  /*6c20*/  FMUL.FTZ R165, R165, UR14 ;  /* 0x0000000ea5a57c20 */ /* 0x000fe40008410000 */
[----:B------:R0:W-:Y:S08]  /*6c30*/  F2F.F16.F32 R138, R173 ;  /* 0x000000ad008a7304 */ /* 0x0001f00000200800 */
[----:B------:R1:W-:Y:S01]  /*6c40*/  F2F.F16.F32 R44, R151 ;  /* 0x00000097002c7304 */ /* 0x0003e20000200800 */
[----:B0-----:R-:W-:-:S04]  /*6c50*/  FMUL.FTZ R173, R173, R32 ;  /* 0x00000020adad7220 */ /* 0x001fc80000410000 */
[----:B------:R-:W-:-:S03]  /*6c60*/  FMUL.FTZ R173, R173, UR14 ;  /* 0x0000000eadad7c20 */ /* 0x000fc60008410000 */
[----:B------:R0:W-:Y:S01]  /*6c70*/  F2F.F16.F32 R147, R171 ;  /* 0x000000ab00937304 */ /* 0x0001e20000200800 */
[----:B-1----:R-:W-:Y:S01]  /*6c80*/  FMUL.FTZ R151, R151, R32 ;  /* 0x0000002097977220 */ /* 0x002fe20000410000 */
[----:B------:R-:W-:Y:S02]  /*6c90*/  FSEL R173, R173, RZ, P6 ;  /* 0x000000ffadad7208 */ /* 0x000fe40003000000 */
[----:B------:R-:W-:Y:S01]  /*6ca0*/  LOP3.LUT P6, RZ, R63, 0xff, RZ, 0xc0, !PT ;  /* 0x000000ff3fff7812 */ /* 0x000fe200078cc0ff */
[----:B------:R-:W-:-:S03]  /*6cb0*/  FMUL.FTZ R151, R151, UR14 ;  /* 0x0000000e97977c20 */ /* 0x000fc60008410000 */
[----:B------:R1:W2:Y:S01]  /*6cc0*/  F2F.F16.F32 R148, R149 ;  /* 0x0000009500947304 */ /* 0x0002a20000200800 */
[-C--:B0-----:R-:W-:Y:S01]  /*6cd0*/  FMUL.FTZ R171, R171, R32.reuse ;  /* 0x00000020abab7220 */ /* 0x081fe20000410000 */
[----:B------:R-:W-:Y:S02]  /*6ce0*/  FSEL R151, R151, RZ, P5 ;  /* 0x000000ff97977208 */ /* 0x000fe40002800000 */
[----:B------:R-:W-:Y:S01]  /*6cf0*/  LOP3.LUT P5, RZ, R63, 0xff0000, RZ, 0xc0, !PT ;  /* 0x00ff00003fff7812 */ /* 0x000fe200078ac0ff */
[----:B------:R-:W-:Y:S01]  /*6d00*/  FMUL.FTZ R171, R171, UR14 ;  /* 0x0000000eabab7c20 */ /* 0x000fe20008410000 */
[----:B------:R-:W-:Y:S02]  /*6d10*/  FSEL R162, R162, RZ, P6 ;  /* 0x000000ffa2a27208 */ /* 0x000fe40003000000 */
[----:B------:R0:W-:Y:S01]  /*6d20*/  F2F.F16.F32 R140, R153 ;  /* 0x00000099008c7304 */ /* 0x0001e20000200800 */
[----:B-1----:R-:W-:Y:S01]  /*6d30*/  FMUL.FTZ R149, R149, R32 ;  /* 0x0000002095957220 */ /* 0x002fe20000410000 */
[----:B------:R-:W-:-:S02]  /*6d40*/  FSEL R171, R171, RZ, P4 ;  /* 0x000000ffabab7208 */ /* 0x000fc40002000000 */
[----:B------:R-:W-:Y:S01]  /*6d50*/  LOP3.LUT P4, RZ, R63, 0xff00, RZ, 0xc0, !PT ;  /* 0x0000ff003fff7812 */ /* 0x000fe2000788c0ff */
[----:B------:R-:W-:Y:S01]  /*6d60*/  FMUL.FTZ R149, R149, UR14 ;  /* 0x0000000e95957c20 */ /* 0x000fe20008410000 */
[----:B--2---:R-:W-:Y:S02]  /*6d70*/  PRMT R147, R147, 0x5410, R148 ;  /* 0x0000541093937816 */ /* 0x004fe40000000094 */
[----:B------:R1:W2:Y:S01]  /*6d80*/  F2F.F16.F32 R47, R163 ;  /* 0x000000a3002f7304 */ /* 0x0002a20000200800 */
[-C--:B0-----:R-:W-:Y:S01]  /*6d90*/  FMUL.FTZ R153, R153, R32.reuse ;  /* 0x0000002099997220 */ /* 0x081fe20000410000 */
[----:B------:R-:W-:Y:S02]  /*6da0*/  FSEL R149, R149, RZ, P0 ;  /* 0x000000ff95957208 */ /* 0x000fe40000000000 */
[----:B------:R-:W-:Y:S01]  /*6db0*/  ISETP.GE.U32.AND P0, PT, R63, 0x1000000, PT ;  /* 0x010000003f00780c */ /* 0x000fe20003f06070 */
[----:B------:R-:W-:Y:S01]  /*6dc0*/  FMUL.FTZ R153, R153, UR14 ;  /* 0x0000000e99997c20 */ /* 0x000fe20008410000 */
[----:B------:R-:W-:Y:S01]  /*6dd0*/  PRMT R63, R34, 0x5410, R139 ;  /* 0x00005410223f7816 */ /* 0x000fe2000000008b */
[----:B------:R-:W-:Y:S01]  /*6de0*/  IMAD.WIDE.U32 R138, R138, 0x10000, RZ ;  /* 0x000100008a8a7825 */ /* 0x000fe200078e00ff */
[----:B------:R0:W-:Y:S03]  /*6df0*/  F2F.F16.F32 R62, R161 ;  /* 0x000000a1003e7304 */ /* 0x0001e60000200800 */
[----:B-1----:R-:W-:Y:S01]  /*6e00*/  FMUL.FTZ R163, R163, R32 ;  /* 0x00000020a3a37220 */ /* 0x002fe20000410000 */
[----:B------:R-:W-:-:S02]  /*6e10*/  LOP3.LUT R34, R40, R0, RZ, 0xfc, !PT ;  /* 0x0000000028227212 */ /* 0x000fc400078efcff */
[----:B------:R-:W-:Y:S01]  /*6e20*/  FSEL R165, R165, RZ, P0 ;  /* 0x000000ffa5a57208 */ /* 0x000fe20000000000 */
[----:B------:R-:W-:Y:S01]  /*6e30*/  FMUL.FTZ R163, R163, UR14 ;  /* 0x0000000ea3a37c20 */ /* 0x000fe20008410000 */
[----:B------:R-:W-:Y:S01]  /*6e40*/  FSEL R153, R153, RZ, P3 ;  /* 0x000000ff99997208 */ /* 0x000fe20001800000 */
[----:B--2---:R-:W-:Y:S01]  /*6e50*/  IMAD.WIDE.U32 R46, R47, 0x10000, RZ ;  /* 0x000100002f2e7825 */ /* 0x004fe200078e00ff */
[----:B------:R-:W-:Y:S03]  /*6e60*/  F2F.F16.F32 R159, R159 ;  /* 0x0000009f009f7304 */ /* 0x000fe60000200800 */
[----:B0-----:R-:W-:Y:S01]  /*6e70*/  FMUL.FTZ R161, R33, R32 ;  /* 0x0000002021a17220 */ /* 0x001fe20000410000 */
[----:B------:R-:W-:Y:S01]  /*6e80*/  FSEL R163, R163, RZ, P4 ;  /* 0x000000ffa3a37208 */ /* 0x000fe20002000000 */
[----:B------:R-:W-:Y:S01]  /*6e90*/  IMAD.WIDE.U32 R32, R39, 0x10000, RZ ;  /* 0x0001000027207825 */ /* 0x000fe200078e00ff */
[----:B------:R-:W-:-:S03]  /*6ea0*/  LOP3.LUT R45, R63, R47, RZ, 0xfc, !PT ;  /* 0x0000002f3f2d7212 */ /* 0x000fc600078efcff */
[----:B------:R-:W-:Y:S01]  /*6eb0*/  FMUL.FTZ R161, R161, UR14 ;  /* 0x0000000ea1a17c20 */ /* 0x000fe20008410000 */
[----:B------:R-:W-:Y:S01]  /*6ec0*/  LOP3.LUT R32, R32, R35, RZ, 0xfc, !PT ;  /* 0x0000002320207212 */ /* 0x000fe200078efcff */
[----:B------:R-:W0:Y:S01]  /*6ed0*/  F2F.F16.F32 R65, R145 ;  /* 0x0000009100417304 */ /* 0x000e220000200800 */
[----:B------:R-:W-:Y:S01]  /*6ee0*/  LOP3.LUT R35, R43, R41, RZ, 0xfc, !PT ;  /* 0x000000292b237212 */ /* 0x000fe200078efcff */
[----:B------:R-:W-:Y:S01]  /*6ef0*/  IMAD.WIDE.U32 R40, R67, 0x10000, RZ ;  /* 0x0001000043287825 */ /* 0x000fe200078e00ff */
[----:B------:R-:W-:Y:S02]  /*6f00*/  LOP3.LUT R33, R37, R33, RZ, 0xfc, !PT ;  /* 0x0000002125217212 */ /* 0x000fe400078efcff */
[----:B------:R-:W-:Y:S01]  /*6f10*/  LOP3.LUT R37, R179, R61, RZ, 0xfc, !PT ;  /* 0x0000003db3257212 */ /* 0x000fe200078efcff */
[----:B------:R-:W-:Y:S01]  /*6f20*/  IMAD.WIDE.U32 R60, R140, 0x10000, RZ ;  /* 0x000100008c3c7825 */ /* 0x000fe200078e00ff */
[----:B------:R-:W-:Y:S01]  /*6f30*/  FSEL R161, R161, RZ, P5 ;  /* 0x000000ffa1a17208 */ /* 0x000fe20002800000 */
[----:B------:R-:W1:Y:S01]  /*6f40*/  F2F.F16.F32 R122, R122 ;  /* 0x0000007a007a7304 */ /* 0x000e620000200800 */
[----:B------:R-:W-:-:S02]  /*6f50*/  LOP3.LUT R38, R40, R38, RZ, 0xfc, !PT ;  /* 0x0000002628267212 */ /* 0x000fc400078efcff */
[----:B------:R-:W-:Y:S02]  /*6f60*/  LOP3.LUT R40, R138, R42, RZ, 0xfc, !PT ;  /* 0x0000002a8a287212 */ /* 0x000fe400078efcff */
[----:B------:R-:W-:Y:S02]  /*6f70*/  LOP3.LUT R42, R60, R44, RZ, 0xfc, !PT ;  /* 0x0000002c3c2a7212 */ /* 0x000fe400078efcff */
[----:B------:R-:W-:Y:S01]  /*6f80*/  LOP3.LUT R43, R147, R61, RZ, 0xfc, !PT ;  /* 0x0000003d932b7212 */ /* 0x000fe200078efcff */
[----:B------:R-:W-:Y:S01]  /*6f90*/  F2F.F16.F32 R161, R161 ;  /* 0x000000a100a17304 */ /* 0x000fe20000200800 */
[----:B0-----:R-:W-:Y:S02]  /*6fa0*/  LOP3.LUT R44, R46, R65, RZ, 0xfc, !PT ;  /* 0x000000412e2c7212 */ /* 0x001fe400078efcff */
[----:B------:R-:W-:Y:S02]  /*6fb0*/  LOP3.LUT R39, R157, R41, RZ, 0xfc, !PT ;  /* 0x000000299d277212 */ /* 0x000fe400078efcff */
[----:B------:R-:W-:Y:S01]  /*6fc0*/  LOP3.LUT R41, R155, R139, RZ, 0xfc, !PT ;  /* 0x0000008b9b297212 */ /* 0x000fe200078efcff */
[----:B-1----:R-:W-:-:S02]  /*6fd0*/  IMAD.WIDE.U32 R46, R122, 0x10000, RZ ;  /* 0x000100007a2e7825 */ /* 0x002fc400078e00ff */
[----:B------:R-:W0:Y:S08]  /*6fe0*/  F2F.F16.F32 R60, R165 ;  /* 0x000000a5003c7304 */ /* 0x000e300000200800 */
[----:B------:R-:W1:Y:S01]  /*6ff0*/  F2F.F16.F32 R69, R69 ;  /* 0x0000004500457304 */ /* 0x000e620000200800 */
[----:B0-----:R-:W-:-:S07]  /*7000*/  PRMT R161, R161, 0x5410, R60 ;  /* 0x00005410a1a17816 */ /* 0x001fce000000003c */
[----:B------:R-:W0:Y:S01]  /*7010*/  F2F.F16.F32 R141, R141 ;  /* 0x0000008d008d7304 */ /* 0x000e220000200800 */
[----:B------:R-:W2:Y:S01]  /*7020*/  LDC.64 R60, c[0x0][0x468] ;  /* 0x00011a00ff3c7b82 */ /* 0x000ea20000000a00 */
[----:B-1----:R-:W-:-:S06]  /*7030*/  LOP3.LUT R46, R46, R69, RZ, 0xfc, !PT ;  /* 0x000000452e2e7212 */ /* 0x002fcc00078efcff */
[----:B------:R-:W1:Y:S01]  /*7040*/  F2F.F16.F32 R64, R64 ;  /* 0x0000004000407304 */ /* 0x000e620000200800 */
[----:B0-----:R-:W-:-:S07]  /*7050*/  IMAD.WIDE.U32 R68, R141, 0x10000, RZ ;  /* 0x000100008d447825 */ /* 0x001fce00078e00ff */
[----:B------:R-:W-:Y:S01]  /*7060*/  F2F.F16.F32 R71, R71 ;  /* 0x0000004700477304 */ /* 0x000fe20000200800 */
[----:B-1----:R-:W-:-:S07]  /*7070*/  IMAD.WIDE.U32 R138, R64, 0x10000, RZ ;  /* 0x00010000408a7825 */ /* 0x002fce00078e00ff */
[----:B------:R-:W0:Y:S08]  /*7080*/  F2F.F16.F32 R146, R146 ;  /* 0x0000009200927304 */ /* 0x000e300000200800 */
[----:B------:R-:W-:Y:S01]  /*7090*/  F2F.F16.F32 R154, R154 ;  /* 0x0000009a009a7304 */ /* 0x000fe20000200800 */
[----:B0-----:R-:W-:-:S07]  /*70a0*/  PRMT R71, R71, 0x5410, R146 ;  /* 0x0000541047477816 */ /* 0x001fce0000000092 */
[----:B------:R-:W0:Y:S01]  /*70b0*/  F2F.F16.F32 R169, R169 ;  /* 0x000000a900a97304 */ /* 0x000e220000200800 */
[----:B------:R-:W-:-:S07]  /*70c0*/  LOP3.LUT R47, R71, R47, RZ, 0xfc, !PT ;  /* 0x0000002f472f7212 */ /* 0x000fce00078efcff */
[----:B------:R1:W-:Y:S01]  /*70d0*/  F2F.F16.F32 R145, R151 ;  /* 0x0000009700917304 */ /* 0x0003e20000200800 */
[----:B0-----:R-:W-:-:S07]  /*70e0*/  PRMT R169, R154, 0x5410, R169 ;  /* 0x000054109aa97816 */ /* 0x001fce00000000a9 */
[----:B------:R-:W0:Y:S01]  /*70f0*/  F2F.F16.F32 R70, R70 ;  /* 0x0000004600467304 */ /* 0x000e220000200800 */
[----:B-1----:R-:W-:Y:S02]  /*7100*/  PRMT R151, R159, 0x5410, R62 ;  /* 0x000054109f977816 */ /* 0x002fe4000000003e */
[----:B------:R-:W1:Y:S01]  /*7110*/  LDC.64 R62, c[0x0][0x478] ;  /* 0x00011e00ff3e7b82 */ /* 0x000e620000000a00 */
[----:B------:R-:W-:-:S04]  /*7120*/  LOP3.LUT R67, R169, R139, RZ, 0xfc, !PT ;  /* 0x0000008ba9437212 */ /* 0x000fc800078efcff */
[----:B------:R-:W-:Y:S01]  /*7130*/  F2F.F16.F32 R143, R143 ;  /* 0x0000008f008f7304 */ /* 0x000fe20000200800 */
[----:B0-----:R-:W-:-:S07]  /*7140*/  LOP3.LUT R64, R68, R70, RZ, 0xfc, !PT ;  /* 0x0000004644407212 */ /* 0x001fce00078efcff */
[----:B------:R-:W0:Y:S08]  /*7150*/  F2F.F16.F32 R150, R150 ;  /* 0x0000009600967304 */ /* 0x000e300000200800 */
[----:B------:R-:W3:Y:S01]  /*7160*/  F2F.F16.F32 R66, R66 ;  /* 0x0000004200427304 */ /* 0x000ee20000200800 */
[----:B0-----:R-:W-:-:S07]  /*7170*/  PRMT R143, R143, 0x5410, R150 ;  /* 0x000054108f8f7816 */ /* 0x001fce0000000096 */
[----:B------:R-:W0:Y:S01]  /*7180*/  F2F.F16.F32 R158, R158 ;  /* 0x0000009e009e7304 */ /* 0x000e220000200800 */
[----:B------:R-:W-:Y:S01]  /*7190*/  LOP3.LUT R65, R143, R69, RZ, 0xfc, !PT ;  /* 0x000000458f417212 */ /* 0x000fe200078efcff */
[----:B--2---:R-:W-:Y:S01]  /*71a0*/  IMAD.WIDE.U32 R142, R125, 0x8, R60 ;  /* 0x000000087d8e7825 */ /* 0x004fe200078e003c */
[----:B---3--:R-:W-:-:S05]  /*71b0*/  LOP3.LUT R66, R138, R66, RZ, 0xfc, !PT ;  /* 0x000000428a427212 */ /* 0x008fca00078efcff */
[----:B------:R-:W-:Y:S01]  /*71c0*/  F2F.F16.F32 R160, R160 ;  /* 0x000000a000a07304 */ /* 0x000fe20000200800 */
[----:B0-----:R-:W-:-:S07]  /*71d0*/  IMAD.WIDE.U32 R158, R158, 0x10000, RZ ;  /* 0x000100009e9e7825 */ /* 0x001fce00078e00ff */
[----:B------:R-:W0:Y:S08]  /*71e0*/  F2F.F16.F32 R189, R189 ;  /* 0x000000bd00bd7304 */ /* 0x000e300000200800 */
[----:B------:R-:W2:Y:S01]  /*71f0*/  F2F.F16.F32 R173, R173 ;  /* 0x000000ad00ad7304 */ /* 0x000ea20000200800 */
[----:B0-----:R-:W-:-:S07]  /*7200*/  PRMT R189, R160, 0x5410, R189 ;  /* 0x00005410a0bd7816 */ /* 0x001fce00000000bd */
[----:B------:R-:W0:Y:S01]  /*7210*/  F2F.F16.F32 R153, R153 ;  /* 0x0000009900997304 */ /* 0x000e220000200800 */
[----:B------:R-:W-:Y:S01]  /*7220*/  LOP3.LUT R69, R189, R159, RZ, 0xfc, !PT ;  /* 0x0000009fbd457212 */ /* 0x000fe200078efcff */
[----:B--2---:R-:W-:-:S06]  /*7230*/  IMAD.WIDE.U32 R70, R173, 0x10000, RZ ;  /* 0x00010000ad467825 */ /* 0x004fcc00078e00ff */
[----:B------:R-:W2:Y:S01]  /*7240*/  F2F.F16.F32 R140, R163 ;  /* 0x000000a3008c7304 */ /* 0x000ea20000200800 */
[----:B------:R-:W-:Y:S01]  /*7250*/  LOP3.LUT R151, R151, R71, RZ, 0xfc, !PT ;  /* 0x0000004797977212 */ /* 0x000fe200078efcff */
[----:B0-----:R-:W-:-:S06]  /*7260*/  IMAD.WIDE.U32 R138, R153, 0x10000, RZ ;  /* 0x00010000998a7825 */ /* 0x001fcc00078e00ff */
[----:B------:R-:W-:Y:S01]  /*7270*/  F2F.F16.F32 R171, R171 ;  /* 0x000000ab00ab7304 */ /* 0x000fe20000200800 */
[----:B------:R-:W-:Y:S01]  /*7280*/  LOP3.LUT R154, R138, R145, RZ, 0xfc, !PT ;  /* 0x000000918a9a7212 */ /* 0x000fe200078efcff */
[----:B-1----:R-:W-:-:S06]  /*7290*/  IMAD.WIDE.U32 R144, R127, 0x8, R62 ;  /* 0x000000087f907825 */ /* 0x002fcc00078e003e */
[----:B------:R0:W1:Y:S01]  /*72a0*/  F2F.F16.F32 R0, R149 ;  /* 0x0000009500007304 */ /* 0x0000620000200800 */
[----:B--2---:R-:W-:-:S05]  /*72b0*/  IMAD.WIDE.U32 R140, R140, 0x10000, RZ ;  /* 0x000100008c8c7825 */ /* 0x004fca00078e00ff */
[----:B------:R-:W-:Y:S02]  /*72c0*/  LOP3.LUT R159, R161, R141, RZ, 0xfc, !PT ;  /* 0x0000008da19f7212 */ /* 0x000fe400078efcff */
[----:B------:R-:W2:Y:S01]  /*72d0*/  F2F.F16.F32 R152, R152 ;  /* 0x0000009800987304 */ /* 0x000ea20000200800 */
[----:B0-----:R-:W-:Y:S01]  /*72e0*/  IMAD.WIDE.U32 R148, R129, 0x8, R62 ;  /* 0x0000000881947825 */ /* 0x001fe200078e003e */
[----:B-1----:R-:W-:-:S06]  /*72f0*/  PRMT R171, R171, 0x5410, R0 ;  /* 0x00005410abab7816 */ /* 0x002fcc0000000000 */
[----:B------:R-:W0:Y:S01]  /*7300*/  F2F.F16.F32 R156, R156 ;  /* 0x0000009c009c7304 */ /* 0x000e220000200800 */
[----:B------:R-:W-:Y:S01]  /*7310*/  LOP3.LUT R155, R171, R139, RZ, 0xfc, !PT ;  /* 0x0000008bab9b7212 */ /* 0x000fe200078efcff */
[----:B------:R-:W-:Y:S01]  /*7320*/  IMAD.WIDE.U32 R138, R123, 0x8, R62 ;  /* 0x000000087b8a7825 */ /* 0x000fe200078e003e */
[----:B--2---:R-:W-:-:S05]  /*7330*/  LOP3.LUT R68, R158, R152, RZ, 0xfc, !PT ;  /* 0x000000989e447212 */ /* 0x004fca00078efcff */
[----:B------:R-:W1:Y:S01]  /*7340*/  F2F.F16.F32 R147, R162 ;  /* 0x000000a200937304 */ /* 0x000e620000200800 */
[----:B------:R-:W-:-:S04]  /*7350*/  IMAD.WIDE.U32 R152, R131, 0x8, R62 ;  /* 0x0000000883987825 */ /* 0x000fc800078e003e */
[----:B------:R-:W-:Y:S01]  /*7360*/  IMAD.WIDE.U32 R122, R123, 0x8, R60 ;  /* 0x000000087b7a7825 */ /* 0x000fe200078e003c */
[----:B0-----:R-:W-:-:S03]  /*7370*/  LOP3.LUT R150, R70, R156, RZ, 0xfc, !PT ;  /* 0x0000009c46967212 */ /* 0x001fc600078efcff */
[----:B------:R-:W-:-:S04]  /*7380*/  IMAD.WIDE.U32 R70, R121, 0x8, R62 ;  /* 0x0000000879467825 */ /* 0x000fc800078e003e */
[--C-:B------:R-:W-:Y:S01]  /*7390*/  IMAD.WIDE.U32 R156, R133, 0x8, R62.reuse ;  /* 0x00000008859c7825 */ /* 0x100fe200078e003e */
[----:B------:R0:W-:Y:S01]  /*73a0*/  STG.E.64 desc[UR4][R70.64], R32 ;  /* 0x0000002046007986 */ /* 0x0001e2000c101b04 */
[----:B-1----:R-:W-:Y:S02]  /*73b0*/  LOP3.LUT R158, R140, R147, RZ, 0xfc, !PT ;  /* 0x000000938c9e7212 */ /* 0x002fe400078efcff */
[----:B------:R-:W-:-:S04]  /*73c0*/  IMAD.WIDE.U32 R140, R125, 0x8, R62 ;  /* 0x000000087d8c7825 */ /* 0x000fc800078e003e */
[----:B------:R-:W-:-:S04]  /*73d0*/  IMAD.WIDE.U32 R62, R121, 0x8, R60 ;  /* 0x00000008793e7825 */ /* 0x000fc800078e003c */
[--C-:B------:R-:W-:Y:S01]  /*73e0*/  IMAD.WIDE.U32 R146, R127, 0x8, R60.reuse ;  /* 0x000000087f927825 */ /* 0x100fe200078e003c */
[----:B------:R2:W-:Y:S03]  /*73f0*/  STG.E.64 desc[UR4][R62.64], R46 ;  /* 0x0000002e3e007986 */ /* 0x0005e6000c101b04 */
[--C-:B0-----:R-:W-:Y:S01]  /*7400*/  IMAD.WIDE.U32 R32, R129, 0x8, R60.reuse ;  /* 0x0000000881207825 */ /* 0x101fe200078e003c */
        /* <DEDUP_REMOVED lines=14> */
.L_x_7885:
[----:B-1234-:R-:W0:Y:S01]  /*74f0*/  LDC.64 R32, c[0x0][0x380] ;  /* 0x0000e000ff207b82 */ /* 0x01ee220000000a00 */
        /* <DEDUP_REMOVED lines=55> */
.L_x_7882:
        /* <DEDUP_REMOVED lines=23> */
.L_x_7888:
        /* <DEDUP_REMOVED lines=10> */
.L_x_14395:


//--------------------- .text._ZN10layer_norm22ln_bwd_finalize_kernelINS_22Kernel_traits_finalizeILj7168Ef6__halfS2_S2_fjLb0ELj1024ELj4ENS_18Kernel_traits_baseILj7168EfS2_S2_S2_fjLj1024EEEEELb0ELb0EEEvNS_9BwdParamsE --------------------------
	.section	.text._ZN10layer_norm22ln_bwd_finalize_kernelINS_22Kernel_traits_finalizeILj7168Ef6__halfS2_S2_fjLb0ELj1024ELj4ENS_18Kernel_traits_baseILj7168EfS2_S2_S2_fjLj1024EEEEELb0ELb0EEEvNS_9BwdParamsE,"ax",@progbits
	.align	128
        .global         _ZN10layer_norm22ln_bwd_finalize_kernelINS_22Kernel_traits_finalizeILj7168Ef6__halfS2_S2_fjLb0ELj1024ELj4ENS_18Kernel_traits_baseILj7168EfS2_S2_S2_fjLj1024EEEEELb0ELb0EEEvNS_9BwdParamsE
        .type           _ZN10layer_norm22ln_bwd_finalize_kernelINS_22Kernel_traits_finalizeILj7168Ef6__halfS2_S2_fjLb0ELj1024ELj4ENS_18Kernel_traits_baseILj7168EfS2_S2_S2_fjLj1024EEEEELb0ELb0EEEvNS_9BwdParamsE,@function
        .size           _ZN10layer_norm22ln_bwd_finalize_kernelINS_22Kernel_traits_finalizeILj7168Ef6__halfS2_S2_fjLb0ELj1024ELj4ENS_18Kernel_traits_baseILj7168EfS2_S2_S2_fjLj1024EEEEELb0ELb0EEEvNS_9BwdParamsE,(.L_x_14396 - _ZN10layer_norm22ln_bwd_finalize_kernelINS_22Kernel_traits_finalizeILj7168Ef6__halfS2_S2_fjLb0ELj1024ELj4ENS_18Kernel_traits_baseILj7168EfS2_S2_S2_fjLj1024EEEEELb0ELb0EEEvNS_9BwdParamsE)
        .other          _ZN10layer_norm22ln_bwd_finalize_kernelINS_22Kernel_traits_finalizeILj7168Ef6__halfS2_S2_fjLb0ELj1024ELj4ENS_18Kernel_traits_baseILj7168EfS2_S2_S2_fjLj1024EEEEELb0ELb0EEEvNS_9BwdParamsE,@"STO_CUDA_ENTRY STV_DEFAULT"
_ZN10layer_norm22ln_bwd_finalize_kernelINS_22Kernel_traits_finalizeILj7168Ef6__halfS2_S2_fjLb0ELj1024ELj4ENS_18Kernel_traits_baseILj7168EfS2_S2_S2_fjLj1024EEEEELb0ELb0EEEvNS_9BwdParamsE:
.text._ZN10layer_norm22ln_bwd_finalize_kernelINS_22Kernel_traits_finalizeILj7168Ef6__halfS2_S2_fjLb0ELj1024ELj4ENS_18Kernel_traits_baseILj7168EfS2_S2_S2_fjLj1024EEEEELb0ELb0EEEvNS_9BwdParamsE:
        /* <DEDUP_REMOVED lines=82> */
.L_x_7893:
        /* <DEDUP_REMOVED lines=118> */
.L_x_7892:
[----:B------:R-:W-:Y:S05]  /*0c80*/  BSYNC.RECONVERGENT B1 ;  /* 0x0000000000017941 */ /* 0x000fea0003800200 */
.L_x_7891:
        /* <DEDUP_REMOVED lines=75> */
.L_x_7895:
[----:B------:R-:W-:Y:S05]  /*1140*/  BSYNC.RECONVERGENT B1 ;  /* 0x0000000000017941 */ /* 0x000fea0003800200 */
.L_x_7894:
        /* <DEDUP_REMOVED lines=37> */
.L_x_7897:
[----:B------:R-:W-:Y:S05]  /*13a0*/  BSYNC.RECONVERGENT B1 ;  /* 0x0000000000017941 */ /* 0x000fea0003800200 */
.L_x_7896:
[----:B------:R-:W-:Y:S05]  /*13b0*/  @!P1 BRA `(.L_x_7890) ;  /* 0x0000000000409947 */ /* 0x000fea0003800000 */
[----:B------:R-:W0:Y:S01]  /*13c0*/  LDC.64 R6, c[0x0][0x440] ;  /* 0x00011000ff067b82 */ /* 0x000e220000000a00 */
[----:B------:R-:W-:Y:S01]  /*13d0*/  IMAD R59, R2, R56, R59 ;  /* 0x00000038023b7224 */ /* 0x000fe200078e023b */
[----:B------:R-:W-:Y:S02]  /*13e0*/  LOP3.LUT R8, R8, 0x1f, RZ, 0xc0, !PT ;  /* 0x0000001f08087812 */ /* 0x000fe400078ec0ff */
[----:B------:R-:W-:Y:S02]  /*13f0*/  IADD3 R9, PT, PT, -R9, RZ, RZ ;  /* 0x000000ff09097210 */ /* 0x000fe40007ffe1ff */
[----:B------:R-:W-:Y:S02]  /*1400*/  IADD3 R59, PT, PT, R8, R59, RZ ;  /* 0x0000003b083b7210 */ /* 0x000fe40007ffe0ff */
[----:B------:R-:W1:Y:S05]  /*1410*/  LDC.64 R10, c[0x0][0x448] ;  /* 0x00011200ff0a7b82 */ /* 0x000e6a0000000a00 */
.L_x_7898:
        /* <DEDUP_REMOVED lines=10> */
.L_x_7890:
[----:B------:R-:W-:Y:S05]  /*14c0*/  BSYNC.RECONVERGENT B0 ;  /* 0x0000000000007941 */ /* 0x000fea0003800200 */
.L_x_7889:
        /* <DEDUP_REMOVED lines=57> */
.L_x_7899:
        /* <DEDUP_REMOVED lines=10> */
.L_x_14396:


//--------------------- .text._ZN10layer_norm13ln_bwd_kernelINS_13Kernel_traitsIf6__halfS2_S2_fjLj7168ELj1ELj1ELj8ELj8ENS_18Kernel_traits_baseILj7168EfS2_S2_S2_fjLj256EEEEELb1ELb0ELb1ELb0EEEvNS_9BwdParamsE --------------------------
	.section	.text._ZN10layer_norm13ln_bwd_kernelINS_13Kernel_traitsIf6__halfS2_S2_fjLj7168ELj1ELj1ELj8ELj8ENS_18Kernel_traits_baseILj7168EfS2_S2_S2_fjLj256EEEEELb1ELb0ELb1ELb0EEEvNS_9BwdParamsE,"ax",@progbits
	.align	128
        .global         _ZN10layer_norm13ln_bwd_kernelINS_13Kernel_traitsIf6__halfS2_S2_fjLj7168ELj1ELj1ELj8ELj8ENS_18Kernel_traits_baseILj7168EfS2_S2_S2_fjLj256EEEEELb1ELb0ELb1ELb0EEEvNS_9BwdParamsE
        .type           _ZN10layer_norm13ln_bwd_kernelINS_13Kernel_traitsIf6__halfS2_S2_fjLj7168ELj1ELj1ELj8ELj8ENS_18Kernel_traits_baseILj7168EfS2_S2_S2_fjLj256EEEEELb1ELb0ELb1ELb0EEEvNS_9BwdParamsE,@function
        .size           _ZN10layer_norm13ln_bwd_kernelINS_13Kernel_traitsIf6__halfS2_S2_fjLj7168ELj1ELj1ELj8ELj8ENS_18Kernel_traits_baseILj7168EfS2_S2_S2_fjLj256EEEEELb1ELb0ELb1ELb0EEEvNS_9BwdParamsE,(.L_x_14397 - _ZN10layer_norm13ln_bwd_kernelINS_13Kernel_traitsIf6__halfS2_S2_fjLj7168ELj1ELj1ELj8ELj8ENS_18Kernel_traits_baseILj7168EfS2_S2_S2_fjLj256EEEEELb1ELb0ELb1ELb0EEEvNS_9BwdParamsE)
        .other          _ZN10layer_norm13ln_bwd_kernelINS_13Kernel_traitsIf6__halfS2_S2_fjLj7168ELj1ELj1ELj8ELj8ENS_18Kernel_traits_baseILj7168EfS2_S2_S2_fjLj256EEEEELb1ELb0ELb1ELb0EEEvNS_9BwdParamsE,@"STO_CUDA_ENTRY STV_DEFAULT"
_ZN10layer_norm13ln_bwd_kernelINS_13Kernel_traitsIf6__halfS2_S2_fjLj7168ELj1ELj1ELj8ELj8ENS_18Kernel_traits_baseILj7168EfS2_S2_S2_fjLj256EEEEELb1ELb0ELb1ELb0EEEvNS_9BwdParamsE:
.text._ZN10layer_norm13ln_bwd_kernelINS_13Kernel_traitsIf6__halfS2_S2_fjLj7168ELj1ELj1ELj8ELj8ENS_18Kernel_traits_baseILj7168EfS2_S2_S2_fjLj256EEEEELb1ELb0ELb1ELb0EEEvNS_9BwdParamsE:
        /* <DEDUP_REMOVED lines=114> */
.L_x_7995:
        /* <DEDUP_REMOVED lines=21> */
[----:B------:R-:W-:Y:S01]  /*0870*/  HFMA2 R131, -RZ, RZ, 0, 0 ;  /* 0x00000000ff837431 */ /* 0x000fe200000001ff */
[----:B------:R-:W-:-:S02]  /*0880*/  ISETP.NE.AND P2, PT, RZ, UR9, PT ;  /* 0x00000009ff007c0c */ /* 0x000fc4000bf45270 */
[----:B------:R-:W-:Y:S02]  /*0890*/  CS2R R136, SRZ ;  /* 0x0000000000887805 */ /* 0x000fe4000001ff00 */
[C---:B------:R-:W-:Y:S02]  /*08a0*/  ISETP.GE.U32.AND P0, PT, R4.reuse, 0x300, PT ;  /* 0x000003000400780c */ /* 0x040fe40003f06070 */
[----:B------:R-:W-:Y:S02]  /*08b0*/  ISETP.GE.U32.AND P1, PT, R4, 0x400, PT ;  /* 0x000004000400780c */ /* 0x000fe40003f26070 */
[----:B------:R-:W-:Y:S02]  /*08c0*/  P2R R169, PR, RZ, 0x40 ;  /* 0x00000040ffa97803 */ /* 0x000fe40000000000 */
[----:B------:R-:W-:Y:S02]  /*08d0*/  @P5 IADD3 R127, PT, PT, R208, -0x1, RZ ;  /* 0xffffffffd07f5810 */ /* 0x000fe40007ffe0ff */
        /* <DEDUP_REMOVED lines=8> */
[----:B------:R-:W-:Y:S02]  /*0960*/  SHF.R.S32.HI R124, RZ, 0x1f, R127 ;  /* 0x0000001fff7c7819 */ /* 0x000fe4000001147f */
[----:B------:R-:W-:Y:S02]  /*0970*/  LEA.HI R125, R125, R126, RZ, 0x2 ;  /* 0x0000007e7d7d7211 */ /* 0x000fe400078f10ff */
[----:B------:R-:W-:-:S02]  /*0980*/  LEA.HI R127, R124, R127, RZ, 0x2 ;  /* 0x0000007f7c7f7211 */ /* 0x000fc400078f10ff */
[-C--:B---3--:R-:W-:Y:S02]  /*0990*/  LEA.HI.SX32 R195, R125, R0.reuse, 0x1e ;  /* 0x000000007dc37211 */ /* 0x088fe400078ff2ff */
        /* <DEDUP_REMOVED lines=20> */
[----:B------:R-:W-:Y:S02]  /*0ae0*/  IADD3 R133, PT, PT, R133, 0x100, RZ ;  /* 0x0000010085857810 */ /* 0x000fe40007ffe0ff */
[----:B------:R-:W-:Y:S02]  /*0af0*/  IADD3 R135, PT, PT, R135, 0x100, RZ ;  /* 0x0000010087877810 */ /* 0x000fe40007ffe0ff */
[----:B---3--:R-:W-:Y:S02]  /*0b00*/  MOV R14, R10 ;  /* 0x0000000a000e7202 */ /* 0x008fe40000000f00 */
[----:B------:R-:W-:Y:S02]  /*0b10*/  SHF.R.U64 R128, R10, 0x10, R11 ;  /* 0x000000100a807819 */ /* 0x000fe4000000120b */
[----:B------:R-:W-:-:S02]  /*0b20*/  MOV R126, R11 ;  /* 0x0000000b007e7202 */ /* 0x000fc40000000f00 */
[----:B------:R-:W-:Y:S02]  /*0b30*/  SHF.R.U32.HI R10, RZ, 0x10, R11 ;  /* 0x00000010ff0a7819 */ /* 0x000fe4000001160b */
[----:B----4-:R-:W-:Y:S01]  /*0b40*/  SHF.R.U64 R11, R8, 0x10, R9 ;  /* 0x00000010080b7819 */ /* 0x010fe20000001209 */
[----:B------:R-:W-:Y:S02]  /*0b50*/  HADD2.F32 R3, -RZ, R8.H0_H0 ;  /* 0x20000008ff037230 */ /* 0x000fe40000004100 */
[----:B------:R-:W-:Y:S02]  /*0b60*/  HADD2.F32 R127, -RZ, R9.H0_H0 ;  /* 0x20000009ff7f7230 */ /* 0x000fe40000004100 */
[----:B------:R-:W-:Y:S02]  /*0b70*/  HADD2.F32 R11, -RZ, R11.H0_H0 ;  /* 0x2000000bff0b7230 */ /* 0x000fe40000004100 */
[----:B------:R-:W-:Y:S01]  /*0b80*/  FADD.FTZ R3, -R130, R3 ;  /* 0x0000000382037221 */ /* 0x000fe20000010100 */
[----:B------:R-:W-:Y:S01]  /*0b90*/  SHF.R.U32.HI R8, RZ, 0x10, R9 ;  /* 0x00000010ff087819 */ /* 0x000fe20000011609 */
[----:B------:R-:W-:-:S02]  /*0ba0*/  HADD2.F32 R9, -RZ, R14.H0_H0 ;  /* 0x2000000eff097230 */ /* 0x000fc40000004100 */
[C---:B------:R-:W-:Y:S01]  /*0bb0*/  FADD.FTZ R127, -R130.reuse, R127 ;  /* 0x0000007f827f7221 */ /* 0x040fe20000010100 */
[----:B------:R-:W-:Y:S01]  /*0bc0*/  FADD.FTZ R11, -R130, R11 ;  /* 0x0000000b820b7221 */ /* 0x000fe20000010100 */
[----:B------:R-:W-:Y:S01]  /*0bd0*/  FMUL.FTZ R3, R6, R3 ;  /* 0x0000000306037220 */ /* 0x000fe20000410000 */
[----:B0-----:R-:W-:Y:S02]  /*0be0*/  HADD2.F32 R13, -RZ, R126.H0_H0 ;  /* 0x2000007eff0d7230 */ /* 0x001fe40000004100 */
[----:B------:R-:W-:Y:S01]  /*0bf0*/  FADD.FTZ R64, R64, R9 ;  /* 0x0000000940407221 */ /* 0x000fe20000010000 */
[----:B------:R-:W-:Y:S02]  /*0c00*/  HADD2.F32 R12, -RZ, R128.H0_H0 ;  /* 0x20000080ff0c7230 */ /* 0x000fe40000004100 */
[-C--:B------:R-:W-:Y:S01]  /*0c10*/  FFMA.FTZ R92, R3, R9.reuse, R92 ;  /* 0x00000009035c7223 */ /* 0x080fe2000001005c */
[----:B------:R-:W-:Y:S02]  /*0c20*/  HADD2.F32 R126, -RZ, R10.H0_H0 ;  /* 0x2000000aff7e7230 */ /* 0x000fe40000004100 */
[----:B------:R-:W-:Y:S01]  /*0c30*/  FMUL.FTZ R10, R120, R9 ;  /* 0x00000009780a7220 */ /* 0x000fe20000410000 */
[----:B------:R-:W-:-:S02]  /*0c40*/  HADD2.F32 R125, -RZ, R8.H0_H0 ;  /* 0x20000008ff7d7230 */ /* 0x000fc40000004100 */
[C---:B------:R-:W-:Y:S01]  /*0c50*/  FMUL.FTZ R8, R6.reuse, R11 ;  /* 0x0000000b06087220 */ /* 0x040fe20000410000 */
[----:B------:R-:W-:Y:S01]  /*0c60*/  FMUL.FTZ R9, R6, R127 ;  /* 0x0000007f06097220 */ /* 0x000fe20000410000 */
[----:B------:R-:W-:Y:S01]  /*0c70*/  FADD.FTZ R65, R65, R12 ;  /* 0x0000000c41417221 */ /* 0x000fe20000010000 */
[-C--:B------:R-:W-:Y:S01]  /*0c80*/  FMUL.FTZ R11, R121, R12.reuse ;  /* 0x0000000c790b7220 */ /* 0x080fe20000410000 */
[----:B------:R-:W-:Y:S01]  /*0c90*/  FFMA.FTZ R93, R8, R12, R93 ;  /* 0x0000000c085d7223 */ /* 0x000fe2000001005d */
        /* <DEDUP_REMOVED lines=16> */
.L_x_7904:
[----:B----4-:R-:W-:Y:S05]  /*0da0*/  BSYNC.RECONVERGENT B1 ;  /* 0x0000000000017941 */ /* 0x010fea0003800200 */
.L_x_7903:
        /* <DEDUP_REMOVED lines=19> */
[--C-:B---3--:R-:W-:Y:S01]  /*0ee0*/  SHF.R.U64 R127, R16, 0x10, R17.reuse ;  /* 0x00000010107f7819 */ /* 0x108fe20000001211 */
[----:B------:R-:W-:Y:S01]  /*0ef0*/  HADD2.F32 R129, -RZ, R16.H0_H0 ;  /* 0x20000010ff817230 */ /* 0x000fe20000004100 */
[----:B------:R-:W-:Y:S01]  /*0f00*/  SHF.R.U32.HI R16, RZ, 0x10, R17 ;  /* 0x00000010ff107819 */ /* 0x000fe20000011611 */
[----:B------:R-:W-:-:S02]  /*0f10*/  HADD2.F32 R139, -RZ, R17.H0_H0 ;  /* 0x20000011ff8b7230 */ /* 0x000fc40000004100 */
[----:B------:R-:W-:Y:S01]  /*0f20*/  HADD2.F32 R127, -RZ, R127.H0_H0 ;  /* 0x2000007fff7f7230 */ /* 0x000fe20000004100 */
[----:B----4-:R-:W-:Y:S01]  /*0f30*/  MOV R124, R18 ;  /* 0x00000012007c7202 */ /* 0x010fe20000000f00 */
[----:B------:R-:W-:Y:S01]  /*0f40*/  FADD.FTZ R17, -R130, R129 ;  /* 0x0000008182117221 */ /* 0x000fe20000010100 */
[--C-:B------:R-:W-:Y:S02]  /*0f50*/  SHF.R.U64 R18, R18, 0x10, R19.reuse ;  /* 0x0000001012127819 */ /* 0x100fe40000001213 */
[----:B------:R-:W-:Y:S02]  /*0f60*/  MOV R125, R19 ;  /* 0x00000013007d7202 */ /* 0x000fe40000000f00 */
[----:B------:R-:W-:Y:S01]  /*0f70*/  SHF.R.U32.HI R126, RZ, 0x10, R19 ;  /* 0x00000010ff7e7819 */ /* 0x000fe20000011613 */
[----:B------:R-:W-:Y:S02]  /*0f80*/  HADD2.F32 R19, -RZ, R124.H0_H0 ;  /* 0x2000007cff137230 */ /* 0x000fe40000004100 */
[----:B------:R-:W-:Y:S01]  /*0f90*/  FADD.FTZ R127, -R130, R127 ;  /* 0x0000007f827f7221 */ /* 0x000fe20000010100 */
[----:B------:R-:W-:Y:S01]  /*0fa0*/  FMUL.FTZ R17, R6, R17 ;  /* 0x0000001106117220 */ /* 0x000fe20000410000 */
[----:B-1----:R-:W-:-:S02]  /*0fb0*/  HADD2.F32 R23, -RZ, R16.H0_H0 ;  /* 0x20000010ff177230 */ /* 0x002fc40000004100 */
[----:B------:R-:W-:Y:S01]  /*0fc0*/  FADD.FTZ R139, -R130, R139 ;  /* 0x0000008b828b7221 */ /* 0x000fe20000010100 */
[----:B0-----:R-:W-:Y:S02]  /*0fd0*/  HADD2.F32 R20, -RZ, R18.H0_H0 ;  /* 0x20000012ff147230 */ /* 0x001fe40000004100 */
[----:B------:R-:W-:Y:S01]  /*0fe0*/  FMUL.FTZ R18, R116, R19 ;  /* 0x0000001374127220 */ /* 0x000fe20000410000 */
[----:B------:R-:W-:Y:S02]  /*0ff0*/  HADD2.F32 R125, -RZ, R125.H0_H0 ;  /* 0x2000007dff7d7230 */ /* 0x000fe40000004100 */
[----:B------:R-:W-:Y:S01]  /*1000*/  FADD.FTZ R60, R60, R19 ;  /* 0x000000133c3c7221 */ /* 0x000fe20000010000 */
[C---:B------:R-:W-:Y:S01]  /*1010*/  FMUL.FTZ R16, R6.reuse, R127 ;  /* 0x0000007f06107220 */ /* 0x040fe20000410000 */
[----:B------:R-:W-:Y:S01]  /*1020*/  FFMA.FTZ R88, R17, R19, R88 ;  /* 0x0000001311587223 */ /* 0x000fe20000010058 */
[----:B------:R-:W-:Y:S01]  /*1030*/  FMUL.FTZ R19, R6, R139 ;  /* 0x0000008b06137220 */ /* 0x000fe20000410000 */
[----:B------:R-:W-:Y:S01]  /*1040*/  FADD.FTZ R127, -R130, R23 ;  /* 0x00000017827f7221 */ /* 0x000fe20000010100 */
[----:B------:R-:W-:Y:S01]  /*1050*/  FMUL.FTZ R21, R117, R20 ;  /* 0x0000001475157220 */ /* 0x000fe20000410000 */
[----:B------:R-:W-:Y:S01]  /*1060*/  FADD.FTZ R124, R137, R18 ;  /* 0x00000012897c7221 */ /* 0x000fe20000010000 */
[----:B------:R-:W-:Y:S01]  /*1070*/  FFMA.FTZ R23, R17, R18, R136 ;  /* 0x0000001211177223 */ /* 0x000fe20000010088 */
[----:B------:R-:W-:-:S02]  /*1080*/  HADD2.F32 R126, -RZ, R126.H0_H0 ;  /* 0x2000007eff7e7230 */ /* 0x000fc40000004100 */
        /* <DEDUP_REMOVED lines=15> */
.L_x_7906:
[----:B------:R-:W-:Y:S05]  /*1180*/  BSYNC.RECONVERGENT B1 ;  /* 0x0000000000017941 */ /* 0x000fea0003800200 */
.L_x_7905:
        /* <DEDUP_REMOVED lines=27> */
[----:B-1----:R-:W-:Y:S01]  /*1340*/  FADD.FTZ R25, -R130, R125 ;  /* 0x0000007d82197221 */ /* 0x002fe20000010100 */
        /* <DEDUP_REMOVED lines=8> */
[----:B------:R-:W-:Y:S01]  /*13d0*/  FMUL.FTZ R26, R6, R29 ;  /* 0x0000001d061a7220 */ /* 0x000fe20000410000 */
        /* <DEDUP_REMOVED lines=24> */
.L_x_7908:
[----:B------:R-:W-:Y:S05]  /*1560*/  BSYNC.RECONVERGENT B1 ;  /* 0x0000000000017941 */ /* 0x000fea0003800200 */
.L_x_7907:
        /* <DEDUP_REMOVED lines=25> */
[--C-:B------:R-:W-:Y:S01]  /*1700*/  IMAD.MOV.U32 R127, RZ, RZ, R37.reuse ;  /* 0x000000ffff7f7224 */ /* 0x100fe200078e0025 */
[----:B------:R-:W-:Y:S01]  /*1710*/  SHF.R.U64 R128, R36, 0x10, R37 ;  /* 0x0000001024807819 */ /* 0x000fe20000001225 */
[C---:B------:R-:W-:Y:S01]  /*1720*/  FADD.FTZ R35, -R130.reuse, R139 ;  /* 0x0000008b82237221 */ /* 0x040fe20000010100 */
[----:B------:R-:W-:Y:S01]  /*1730*/  SHF.R.U32.HI R36, RZ, 0x10, R37 ;  /* 0x00000010ff247819 */ /* 0x000fe20000011625 */
[----:B------:R-:W-:Y:S02]  /*1740*/  HADD2.F32 R37, -RZ, R126.H0_H0 ;  /* 0x2000007eff257230 */ /* 0x000fe40000004100 */
[----:B------:R-:W-:Y:S01]  /*1750*/  FADD.FTZ R129, -R130, R129 ;  /* 0x0000008182817221 */ /* 0x000fe20000010100 */
[----:B------:R-:W-:Y:S01]  /*1760*/  FMUL.FTZ R35, R6, R35 ;  /* 0x0000002306237220 */ /* 0x000fe20000410000 */
[----:B0-----:R-:W-:-:S02]  /*1770*/  HADD2.F32 R38, -RZ, R128.H0_H0 ;  /* 0x20000080ff267230 */ /* 0x001fc40000004100 */
[----:B------:R-:W-:Y:S01]  /*1780*/  FADD.FTZ R141, -R130, R141 ;  /* 0x0000008d828d7221 */ /* 0x000fe20000010100 */
[----:B------:R-:W-:Y:S02]  /*1790*/  HADD2.F32 R126, -RZ, R36.H0_H0 ;  /* 0x20000024ff7e7230 */ /* 0x000fe40000004100 */
[----:B------:R-:W-:Y:S01]  /*17a0*/  FMUL.FTZ R36, R108, R37 ;  /* 0x000000256c247220 */ /* 0x000fe20000410000 */
[----:B------:R-:W-:Y:S02]  /*17b0*/  HADD2.F32 R125, -RZ, R34.H0_H0 ;  /* 0x20000022ff7d7230 */ /* 0x000fe40000004100 */
[----:B------:R-:W-:Y:S01]  /*17c0*/  FADD.FTZ R52, R52, R37 ;  /* 0x0000002534347221 */ /* 0x000fe20000010000 */
[----:B------:R-:W-:Y:S02]  /*17d0*/  HADD2.F32 R127, -RZ, R127.H0_H0 ;  /* 0x2000007fff7f7230 */ /* 0x000fe40000004100 */
        /* <DEDUP_REMOVED lines=22> */
.L_x_7910:
[----:B------:R-:W-:Y:S05]  /*1940*/  BSYNC.RECONVERGENT B1 ;  /* 0x0000000000017941 */ /* 0x000fea0003800200 */
.L_x_7909:
        /* <DEDUP_REMOVED lines=22> */
[----:B------:R-:W-:-:S03]  /*1ab0*/  SHF.R.U32.HI R144, RZ, 0x10, R125 ;  /* 0x00000010ff907819 */ /* 0x000fc6000001167d */
[----:B-1----:R-:W-:Y:S01]  /*1ac0*/  HADD2.F32 R129, -RZ, R143.H0_H0 ;  /* 0x2000008fff817230 */ /* 0x002fe20000004100 */
[----:B----4-:R-:W-:Y:S02]  /*1ad0*/  MOV R132, R126 ;  /* 0x0000007e00847202 */ /* 0x010fe40000000f00 */
[----:B0-----:R-:W-:Y:S01]  /*1ae0*/  SHF.R.U64 R139, R126, 0x10, R127 ;  /* 0x000000107e8b7819 */ /* 0x001fe2000000127f */
[----:B------:R-:W-:Y:S02]  /*1af0*/  HADD2.F32 R147, -RZ, R125.H0_H0 ;  /* 0x2000007dff937230 */ /* 0x000fe40000004100 */
[C---:B------:R-:W-:Y:S01]  /*1b00*/  FADD.FTZ R129, -R130.reuse, R129 ;  /* 0x0000008182817221 */ /* 0x040fe20000010100 */
[----:B------:R-:W-:Y:S02]  /*1b10*/  HADD2.F32 R125, -RZ, R132.H0_H0 ;  /* 0x20000084ff7d7230 */ /* 0x000fe40000004100 */
[----:B------:R-:W-:Y:S01]  /*1b20*/  FADD.FTZ R143, -R130, R145 ;  /* 0x00000091828f7221 */ /* 0x000fe20000010100 */
[----:B------:R-:W-:Y:S01]  /*1b30*/  MOV R134, R127 ;  /* 0x0000007f00867202 */ /* 0x000fe20000000f00 */
[----:B------:R-:W-:-:S02]  /*1b40*/  HADD2.F32 R124, -RZ, R139.H0_H0 ;  /* 0x2000008bff7c7230 */ /* 0x000fc40000004100 */
[----:B------:R-:W-:Y:S01]  /*1b50*/  FADD.FTZ R145, -R130, R147 ;  /* 0x0000009382917221 */ /* 0x000fe20000010100 */
[----:B------:R-:W-:Y:S02]  /*1b60*/  HADD2.F32 R139, -RZ, R144.H0_H0 ;  /* 0x20000090ff8b7230 */ /* 0x000fe40000004100 */
[C---:B------:R-:W-:Y:S01]  /*1b70*/  FMUL.FTZ R144, R6.reuse, R129 ;  /* 0x0000008106907220 */ /* 0x040fe20000410000 */
[----:B------:R-:W-:Y:S01]  /*1b80*/  FMUL.FTZ R143, R6, R143 ;  /* 0x0000008f068f7220 */ /* 0x000fe20000410000 */
[----:B------:R-:W-:Y:S01]  /*1b90*/  FMUL.FTZ R146, R104, R125 ;  /* 0x0000007d68927220 */ /* 0x000fe20000410000 */
[----:B------:R-:W-:Y:S01]  /*1ba0*/  SHF.R.U32.HI R138, RZ, 0x10, R127 ;  /* 0x00000010ff8a7819 */ /* 0x000fe2000001167f */
[----:B------:R-:W-:Y:S02]  /*1bb0*/  HADD2.F32 R127, -RZ, R134.H0_H0 ;  /* 0x20000086ff7f7230 */ /* 0x000fe40000004100 */
        /* <DEDUP_REMOVED lines=23> */
.L_x_7912:
[----:B------:R-:W-:Y:S05]  /*1d30*/  BSYNC.RECONVERGENT B1 ;  /* 0x0000000000017941 */ /* 0x000fea0003800200 */
.L_x_7911:
        /* <DEDUP_REMOVED lines=20> */
[----:B---3--:R-:W-:Y:S01]  /*1e80*/  SHF.R.U64 R152, R124, 0x10, R125 ;  /* 0x000000107c987819 */ /* 0x008fe2000000127d */
[----:B------:R-:W-:-:S04]  /*1e90*/  HADD2.F32 R153, -RZ, R124.H0_H0 ;  /* 0x2000007cff997230 */ /* 0x000fc80000004100 */
[----:B-1----:R-:W-:Y:S01]  /*1ea0*/  HADD2.F32 R129, -RZ, R152.H0_H0 ;  /* 0x20000098ff817230 */ /* 0x002fe20000004100 */
[----:B----4-:R-:W-:Y:S01]  /*1eb0*/  MOV R132, R126 ;  /* 0x0000007e00847202 */ /* 0x010fe20000000f00 */
[----:B------:R-:W-:Y:S01]  /*1ec0*/  HADD2.F32 R155, -RZ, R125.H0_H0 ;  /* 0x2000007dff9b7230 */ /* 0x000fe20000004100 */
[----:B0-----:R-:W-:Y:S02]  /*1ed0*/  SHF.R.U64 R139, R126, 0x10, R127 ;  /* 0x000000107e8b7819 */ /* 0x001fe4000000127f */
[C---:B------:R-:W-:Y:S01]  /*1ee0*/  FADD.FTZ R129, -R130.reuse, R129 ;  /* 0x0000008182817221 */ /* 0x040fe20000010100 */
[----:B------:R-:W-:Y:S01]  /*1ef0*/  SHF.R.U32.HI R154, RZ, 0x10, R125 ;  /* 0x00000010ff9a7819 */ /* 0x000fe2000001167d */
        /* <DEDUP_REMOVED lines=34> */
.L_x_7914:
[----:B------:R-:W-:Y:S05]  /*2120*/  BSYNC.RECONVERGENT B1 ;  /* 0x0000000000017941 */ /* 0x000fea0003800200 */
.L_x_7913:
        /* <DEDUP_REMOVED lines=17> */
[--C-:B--2---:R-:W-:Y:S01]  /*2240*/  SHF.R.U64 R161, R126, 0x10, R127.reuse ;  /* 0x000000107ea17819 */ /* 0x104fe2000000127f */
[----:B------:R-:W-:Y:S01]  /*2250*/  HADD2.F32 R131, -RZ, R126.H0_H0 ;  /* 0x2000007eff837230 */ /* 0x000fe20000004100 */
[----:B-1----:R-:W-:Y:S01]  /*2260*/  SHF.R.U32.HI R139, RZ, 0x10, R127 ;  /* 0x00000010ff8b7819 */ /* 0x002fe2000001167f */
[----:B------:R-:W-:Y:S01]  /*2270*/  HADD2.F32 R133, -RZ, R127.H0_H0 ;  /* 0x2000007fff857230 */ /* 0x000fe20000004100 */
[----:B----4-:R-:W-:Y:S01]  /*2280*/  MOV R126, R124 ;  /* 0x0000007c007e7202 */ /* 0x010fe20000000f00 */
[----:B------:R-:W-:Y:S01]  /*2290*/  HADD2.F32 R127, -RZ, R161.H0_H0 ;  /* 0x200000a1ff7f7230 */ /* 0x000fe20000004100 */
[----:B------:R-:W-:-:S02]  /*22a0*/  SHF.R.U64 R138, R124, 0x10, R125 ;  /* 0x000000107c8a7819 */ /* 0x000fc4000000127d */
[----:B------:R-:W-:Y:S02]  /*22b0*/  MOV R132, R125 ;  /* 0x0000007d00847202 */ /* 0x000fe40000000f00 */
[----:B------:R-:W-:Y:S01]  /*22c0*/  SHF.R.U32.HI R134, RZ, 0x10, R125 ;  /* 0x00000010ff867819 */ /* 0x000fe2000001167d */
[C---:B------:R-:W-:Y:S01]  /*22d0*/  FADD.FTZ R127, -R130.reuse, R127 ;  /* 0x0000007f827f7221 */ /* 0x040fe20000010100 */
[----:B------:R-:W-:Y:S02]  /*22e0*/  HADD2.F32 R125, -RZ, R126.H0_H0 ;  /* 0x2000007eff7d7230 */ /* 0x000fe40000004100 */
[----:B------:R-:W-:Y:S01]  /*22f0*/  FADD.FTZ R131, -R130, R131 ;  /* 0x0000008382837221 */ /* 0x000fe20000010100 */
[----:B------:R-:W-:Y:S02]  /*2300*/  HADD2.F32 R124, -RZ, R138.H0_H0 ;  /* 0x2000008aff7c7230 */ /* 0x000fe40000004100 */
[C---:B------:R-:W-:Y:S01]  /*2310*/  FMUL.FTZ R162, R6.reuse, R127 ;  /* 0x0000007f06a27220 */ /* 0x040fe20000410000 */
[----:B------:R-:W-:Y:S01]  /*2320*/  FMUL.FTZ R161, R6, R131 ;  /* 0x0000008306a17220 */ /* 0x000fe20000410000 */
[----:B------:R-:W-:Y:S01]  /*2330*/  FMUL.FTZ R164, R96, R125 ;  /* 0x0000007d60a47220 */ /* 0x000fe20000410000 */
[----:B------:R-:W-:Y:S01]  /*2340*/  FADD.FTZ R41, R41, R124 ;  /* 0x0000007c29297221 */ /* 0x000fe20000010000 */
[-C--:B------:R-:W-:Y:S01]  /*2350*/  FFMA.FTZ R69, R162, R124.reuse, R69 ;  /* 0x0000007ca2457223 */ /* 0x080fe20000010045 */
[----:B------:R-:W-:Y:S01]  /*2360*/  FMUL.FTZ R163, R97, R124 ;  /* 0x0000007c61a37220 */ /* 0x000fe20000410000 */
[----:B------:R-:W-:-:S02]  /*2370*/  HADD2.F32 R135, -RZ, R139.H0_H0 ;  /* 0x2000008bff877230 */ /* 0x000fc40000004100 */
[----:B------:R-:W-:Y:S01]  /*2380*/  FADD.FTZ R40, R40, R125 ;  /* 0x0000007d28287221 */ /* 0x000fe20000010000 */
[----:B---3--:R-:W-:Y:S02]  /*2390*/  HADD2.F32 R129, -RZ, R132.H0_H0 ;  /* 0x20000084ff817230 */ /* 0x008fe40000004100 */
[----:B------:R-:W-:Y:S01]  /*23a0*/  FFMA.FTZ R68, R161, R125, R68 ;  /* 0x0000007da1447223 */ /* 0x000fe20000010044 */
[----:B------:R-:W-:Y:S01]  /*23b0*/  FADD.FTZ R124, R137, R164 ;  /* 0x000000a4897c7221 */ /* 0x000fe20000010000 */
[----:B------:R-:W-:Y:S01]  /*23c0*/  FADD.FTZ R133, -R130, R133 ;  /* 0x0000008582857221 */ /* 0x000fe20000010100 */
[----:B------:R-:W-:Y:S01]  /*23d0*/  FFMA.FTZ R125, R161, R164, R136 ;  /* 0x000000a4a17d7223 */ /* 0x000fe20000010088 */
[----:B------:R-:W-:Y:S02]  /*23e0*/  HADD2.F32 R128, -RZ, R134.H0_H0 ;  /* 0x20000086ff807230 */ /* 0x000fe40000004100 */
[----:B------:R-:W-:Y:S01]  /*23f0*/  FADD.FTZ R127, R124, R163 ;  /* 0x000000a37c7f7221 */ /* 0x000fe20000010000 */
[----:B------:R-:W-:Y:S01]  /*2400*/  FADD.FTZ R135, -R130, R135 ;  /* 0x0000008782877221 */ /* 0x000fe20000010100 */
        /* <DEDUP_REMOVED lines=14> */
.L_x_7902:
        /* <DEDUP_REMOVED lines=59> */
.L_x_7916:
        /* <DEDUP_REMOVED lines=29> */
[----:B------:R-:W5:Y:S05]  /*2a70*/  @P4 LDG.E.64 R180, desc[UR10][R202.64] ;  /* 0x0000000acab44981 */ /* 0x000f6a000c1e1b00 */
[----:B------:R-:W3:Y:S01]  /*2a80*/  @P1 LDC.64 R136, c[0x0][0x3b0] ;  /* 0x0000ec00ff881b82 */ /* 0x000ee20000000a00 */
[C---:B0-----:R-:W-:Y:S01]  /*2a90*/  @P0 IMAD.WIDE.U32 R198, R211.reuse, 0x8, R198 ;  /* 0x00000008d3c60825 */ /* 0x041fe200078e00c6 */
[----:B------:R-:W-:Y:S01]  /*2aa0*/  @P0 IADD3 R211, PT, PT, R211, 0x100, RZ ;  /* 0x00000100d3d30810 */ /* 0x000fe20007ffe0ff */
[----:B------:R-:W5:Y:S04]  /*2ab0*/  @P4 LDG.E R15, desc[UR10][R200.64] ;  /* 0x0000000ac80f4981 */ /* 0x000f68000c1e1900 */
[----:B------:R-:W5:Y:S01]  /*2ac0*/  @P0 LDG.E.64 R178, desc[UR10][R198.64] ;  /* 0x0000000ac6b20981 */ /* 0x000f62000c1e1b00 */
        /* <DEDUP_REMOVED lines=10> */
[----:B------:R-:W-:-:S06]  /*2b70*/  @P1 IADD3 R209, PT, PT, R209, 0x100, RZ ;  /* 0x00000100d1d11810 */ /* 0x000fcc0007ffe0ff */
[----:B------:R-:W3:Y:S01]  /*2b80*/  @P3 LDC.64 R128, c[0x0][0x3b0] ;  /* 0x0000ec00ff803b82 */ /* 0x000ee20000000a00 */
[C---:B0-----:R-:W-:Y:S01]  /*2b90*/  @P2 IMAD.WIDE.U32 R134, R211.reuse, 0x8, R134 ;  /* 0x00000008d3862825 */ /* 0x041fe200078e0086 */
[----:B------:R-:W-:Y:S01]  /*2ba0*/  @P2 IADD3 R211, PT, PT, R211, 0x100, RZ ;  /* 0x00000100d3d32810 */ /* 0x000fe20007ffe0ff */
[----:B------:R0:W5:Y:S04]  /*2bb0*/  @P1 LDG.E R33, desc[UR10][R136.64] ;  /* 0x0000000a88211981 */ /* 0x000168000c1e1900 */
[----:B------:R0:W5:Y:S01]  /*2bc0*/  @P2 LDG.E.64 R174, desc[UR10][R134.64] ;  /* 0x0000000a86ae2981 */ /* 0x000162000c1e1b00 */
[----:B------:R-:W4:Y:S01]  /*2bd0*/  @P6 LDC.64 R126, c[0x0][0x438] ;  /* 0x00010e00ff7e6b82 */ /* 0x000f220000000a00 */
[C---:B-1----:R-:W-:Y:S01]  /*2be0*/  @P2 IMAD.WIDE.U32 R132, R209.reuse, 0x4, R132 ;  /* 0x00000004d1842825 */ /* 0x042fe200078e0084 */
[----:B------:R-:W-:-:S04]  /*2bf0*/  @P2 IADD3 R209, PT, PT, R209, 0x100, RZ ;  /* 0x00000100d1d12810 */ /* 0x000fc80007ffe0ff */
[----:B------:R1:W5:Y:S02]  /*2c00*/  @P2 LDG.E R142, desc[UR10][R132.64] ;  /* 0x0000000a848e2981 */ /* 0x000364000c1e1900 */
[----:B------:R-:W0:Y:S01]  /*2c10*/  @P6 LDC.64 R124, c[0x0][0x3b0] ;  /* 0x0000ec00ff7c6b82 */ /* 0x000e220000000a00 */
[C---:B--2---:R-:W-:Y:S01]  /*2c20*/  @P3 IMAD.WIDE.U32 R130, R211.reuse, 0x8, R130 ;  /* 0x00000008d3823825 */ /* 0x044fe200078e0082 */
[----:B------:R-:W-:-:S04]  /*2c30*/  @P3 IADD3 R211, PT, PT, R211, 0x100, RZ ;  /* 0x00000100d3d33810 */ /* 0x000fc80007ffe0ff */
[----:B------:R1:W5:Y:S01]  /*2c40*/  @P3 LDG.E.64 R172, desc[UR10][R130.64] ;  /* 0x0000000a82ac3981 */ /* 0x000362000c1e1b00 */
[C---:B---3--:R-:W-:Y:S01]  /*2c50*/  @P3 IMAD.WIDE.U32 R128, R209.reuse, 0x4, R128 ;  /* 0x00000004d1803825 */ /* 0x048fe200078e0080 */
[----:B------:R-:W-:-:S04]  /*2c60*/  @P3 IADD3 R209, PT, PT, R209, 0x100, RZ ;  /* 0x00000100d1d13810 */ /* 0x000fc80007ffe0ff */
        /* <DEDUP_REMOVED lines=8> */
.L_x_7915:
[----:B------:R-:W-:Y:S05]  /*2cf0*/  BSYNC.RECONVERGENT B0 ;  /* 0x0000000000007941 */ /* 0x000fea0003800200 */
.L_x_7901:
        /* <DEDUP_REMOVED lines=31> */
.L_x_7918:
[----:B------:R-:W-:Y:S05]  /*2ef0*/  BSYNC.RECONVERGENT B0 ;  /* 0x0000000000007941 */ /* 0x000fea0003800200 */
.L_x_7917:
        /* <DEDUP_REMOVED lines=22> */
[----:B------:R-:W-:Y:S01]  /*3060*/  FADD.FTZ R124, R127, R124 ;  /* 0x0000007c7f7c7221 */ /* 0x000fe20000010000 */
[----:B------:R-:W-:-:S02]  /*3070*/  HFMA2 R127, -RZ, RZ, 0, 0 ;  /* 0x00000000ff7f7431 */ /* 0x000fc400000001ff */
[----:B------:R-:W-:Y:S02]  /*3080*/  @P5 IMAD R125, R125, R2, RZ ;  /* 0x000000027d7d5224 */ /* 0x000fe400078e02ff */
[----:B-1----:R-:W-:Y:S01]  /*3090*/  FADD.FTZ R197, R197, R128 ;  /* 0x00000080c5c57221 */ /* 0x002fe20000010000 */
[----:B------:R-:W-:-:S03]  /*30a0*/  FADD.FTZ R124, R124, R129 ;  /* 0x000000817c7c7221 */ /* 0x000fc60000010000 */
[----:B------:R-:W-:Y:S01]  /*30b0*/  FADD.FTZ R197, R130, R197 ;  /* 0x000000c582c57221 */ /* 0x000fe20000010000 */
[----:B------:R-:W-:Y:S01]  /*30c0*/  FADD.FTZ R124, R131, R124 ;  /* 0x0000007c837c7221 */ /* 0x000fe20000010000 */
[----:B------:R-:W-:Y:S02]  /*30d0*/  @P5 SHF.R.S32.HI R128, RZ, 0x1f, R125 ;  /* 0x0000001fff805819 */ /* 0x000fe4000001147d */
[----:B--2---:R-:W-:Y:S01]  /*30e0*/  FADD.FTZ R197, R197, R132 ;  /* 0x00000084c5c57221 */ /* 0x004fe20000010000 */
[----:B------:R-:W-:Y:S01]  /*30f0*/  FADD.FTZ R124, R124, R133 ;  /* 0x000000857c7c7221 */ /* 0x000fe20000010000 */
[----:B------:R-:W-:Y:S01]  /*3100*/  @P5 LEA.HI R125, R128, R125, RZ, 0x2 ;  /* 0x0000007d807d5211 */ /* 0x000fe200078f10ff */
[----:B------:R-:W-:Y:S02]  /*3110*/  IMAD.MOV.U32 R128, RZ, RZ, R195 ;  /* 0x000000ffff807224 */ /* 0x000fe400078e00c3 */
[----:B------:R-:W-:Y:S01]  /*3120*/  FADD.FTZ R197, R134, R197 ;  /* 0x000000c586c57221 */ /* 0x000fe20000010000 */
[----:B------:R-:W-:Y:S01]  /*3130*/  FADD.FTZ R124, R135, R124 ;  /* 0x0000007c877c7221 */ /* 0x000fe20000010000 */
[----:B------:R-:W-:-:S02]  /*3140*/  @P5 LEA.HI.SX32 R127, R125, R0, 0x1e ;  /* 0x000000007d7f5211 */ /* 0x000fc400078ff2ff */
        /* <DEDUP_REMOVED lines=29> */
.L_x_7923:
        /* <DEDUP_REMOVED lines=12> */
.L_x_7924:
        /* <DEDUP_REMOVED lines=12> */
.L_x_7925:
        /* <DEDUP_REMOVED lines=13> */
.L_x_7922:
        /* <DEDUP_REMOVED lines=39> */
[----:B------:R-:W-:Y:S01]  /*37e0*/  FMUL.FTZ R125, R6, R125 ;  /* 0x0000007d067d7220 */ /* 0x000fe20000410000 */
[----:B------:R-:W-:-:S04]  /*37f0*/  @P5 FSEL R124, R124, RZ, P6 ;  /* 0x000000ff7c7c5208 */ /* 0x000fc80003000000 */
[----:B------:R-:W-:Y:S02]  /*3800*/  FSEL R125, R125, RZ, P4 ;  /* 0x000000ff7d7d7208 */ /* 0x000fe40002000000 */
[----:B------:R-:W-:Y:S02]  /*3810*/  @P5 F2FP.F16.F32.PACK_AB R124, RZ, R124 ;  /* 0x0000007cff7c523e */ /* 0x000fe400000000ff */
[----:B------:R-:W-:Y:S02]  /*3820*/  F2FP.F16.F32.PACK_AB R194, RZ, R125 ;  /* 0x0000007dffc2723e */ /* 0x000fe400000000ff */
        /* <DEDUP_REMOVED lines=9> */
.L_x_7921:
        /* <DEDUP_REMOVED lines=53> */
.L_x_7927:
        /* <DEDUP_REMOVED lines=55> */
.L_x_7926:
        /* <DEDUP_REMOVED lines=11> */
.L_x_7928:
        /* <DEDUP_REMOVED lines=9> */
.L_x_7929:
[----:B------:R-:W-:Y:S02]  /*40c0*/  IADD3 R128, PT, PT, R128, 0x100, RZ ;  /* 0x0000010080807810 */ /* 0x000fe40007ffe0ff */
[----:B------:R-:W-:-:S07]  /*40d0*/  IADD3 R127, PT, PT, R127, 0x100, RZ ;  /* 0x000001007f7f7810 */ /* 0x000fce0007ffe0ff */
.L_x_7920:
[----:B------:R-:W-:Y:S05]  /*40e0*/  BSYNC.RECONVERGENT B0 ;  /* 0x0000000000007941 */ /* 0x000fea0003800200 */
.L_x_7919:
        /* <DEDUP_REMOVED lines=55> */
[----:B------:R-:W-:Y:S01]  /*4460*/  F2FP.F16.F32.PACK_AB R194, RZ, R125 ;  /* 0x0000007dffc2723e */ /* 0x000fe200000000ff */
        /* <DEDUP_REMOVED lines=8> */
.L_x_7933:
[----:B------:R-:W-:Y:S01]  /*44f0*/  ISETP.GT.AND P4, PT, R190, RZ, PT ;  /* 0x000000ffbe00720c */ /* 0x000fe20003f84270 */
[----:B01----:R-:W0:Y:S01]  /*4500*/  @P5 LDC.64 R124, c[0x0][0x408] ;  /* 0x00010200ff7c5b82 */ /* 0x003e220000000a00 */
        /* <DEDUP_REMOVED lines=46> */
.L_x_7932:
        /* <DEDUP_REMOVED lines=56> */
.L_x_7935:
        /* <DEDUP_REMOVED lines=12> */
.L_x_7936:
        /* <DEDUP_REMOVED lines=12> */
.L_x_7937:
        /* <DEDUP_REMOVED lines=12> */
.L_x_7938:
        /* <DEDUP_REMOVED lines=12> */
.L_x_7934:
        /* <DEDUP_REMOVED lines=9> */
.L_x_7939:
        /* <DEDUP_REMOVED lines=9> */
.L_x_7940:
[----:B------:R-:W-:Y:S02]  /*4f90*/  IADD3 R128, PT, PT, R128, 0x100, RZ ;  /* 0x0000010080807810 */ /* 0x000fe40007ffe0ff */
[----:B------:R-:W-:-:S07]  /*4fa0*/  IADD3 R127, PT, PT, R127, 0x100, RZ ;  /* 0x000001007f7f7810 */ /* 0x000fce0007ffe0ff */
.L_x_7931:
[----:B------:R-:W-:Y:S05]  /*4fb0*/  BSYNC.RECONVERGENT B0 ;  /* 0x0000000000007941 */ /* 0x000fea0003800200 */
.L_x_7930:
        /* <DEDUP_REMOVED lines=63> */
.L_x_7944:
        /* <DEDUP_REMOVED lines=48> */
.L_x_7943:
        /* <DEDUP_REMOVED lines=56> */
.L_x_7946:
        /* <DEDUP_REMOVED lines=12> */
.L_x_7947:
        /* <DEDUP_REMOVED lines=12> */
.L_x_7948:
        /* <DEDUP_REMOVED lines=12> */
.L_x_7949:
        /* <DEDUP_REMOVED lines=12> */
.L_x_7945:
        /* <DEDUP_REMOVED lines=9> */
.L_x_7950:
        /* <DEDUP_REMOVED lines=9> */
.L_x_7951:
[----:B------:R-:W-:Y:S02]  /*5e50*/  IADD3 R128, PT, PT, R128, 0x100, RZ ;  /* 0x0000010080807810 */ /* 0x000fe40007ffe0ff */
[----:B------:R-:W-:-:S07]  /*5e60*/  IADD3 R127, PT, PT, R127, 0x100, RZ ;  /* 0x000001007f7f7810 */ /* 0x000fce0007ffe0ff */
.L_x_7942:
[----:B------:R-:W-:Y:S05]  /*5e70*/  BSYNC.RECONVERGENT B0 ;  /* 0x0000000000007941 */ /* 0x000fea0003800200 */
.L_x_7941:
        /* <DEDUP_REMOVED lines=63> */
.L_x_7955:
        /* <DEDUP_REMOVED lines=48> */
.L_x_7954:
        /* <DEDUP_REMOVED lines=56> */
.L_x_7957:
        /* <DEDUP_REMOVED lines=12> */
.L_x_7958:
        /* <DEDUP_REMOVED lines=12> */
.L_x_7959:
        /* <DEDUP_REMOVED lines=12> */
.L_x_7960:
        /* <DEDUP_REMOVED lines=12> */
.L_x_7956:
        /* <DEDUP_REMOVED lines=9> */
.L_x_7961:
        /* <DEDUP_REMOVED lines=9> */
.L_x_7962:
[----:B------:R-:W-:Y:S02]  /*6d10*/  IADD3 R128, PT, PT, R128, 0x100, RZ ;  /* 0x0000010080807810 */ /* 0x000fe40007ffe0ff */
[----:B------:R-:W-:-:S07]  /*6d20*/  IADD3 R127, PT, PT, R127, 0x100, RZ ;  /* 0x000001007f7f7810 */ /* 0x000fce0007ffe0ff */
.L_x_7953:
[----:B------:R-:W-:Y:S05]  /*6d30*/  BSYNC.RECONVERGENT B0 ;  /* 0x0000000000007941 */ /* 0x000fea0003800200 */
.L_x_7952:
        /* <DEDUP_REMOVED lines=63> */
.L_x_7966:
        /* <DEDUP_REMOVED lines=48> */
.L_x_7965:
        /* <DEDUP_REMOVED lines=56> */
.L_x_7968:
        /* <DEDUP_REMOVED lines=12> */
.L_x_7969:
        /* <DEDUP_REMOVED lines=12> */
.L_x_7970:
        /* <DEDUP_REMOVED lines=12> */
.L_x_7971:
        /* <DEDUP_REMOVED lines=12> */
.L_x_7967:
        /* <DEDUP_REMOVED lines=9> */
.L_x_7972:
        /* <DEDUP_REMOVED lines=9> */
.L_x_7973:
[----:B------:R-:W-:Y:S02]  /*7bd0*/  IADD3 R128, PT, PT, R128, 0x100, RZ ;  /* 0x0000010080807810 */ /* 0x000fe40007ffe0ff */
[----:B------:R-:W-:-:S07]  /*7be0*/  IADD3 R127, PT, PT, R127, 0x100, RZ ;  /* 0x000001007f7f7810 */ /* 0x000fce0007ffe0ff */
.L_x_7964:
[----:B------:R-:W-:Y:S05]  /*7bf0*/  BSYNC.RECONVERGENT B0 ;  /* 0x0000000000007941 */ /* 0x000fea0003800200 */
.L_x_7963:
        /* <DEDUP_REMOVED lines=63> */
.L_x_7977:
        /* <DEDUP_REMOVED lines=48> */
.L_x_7976:
        /* <DEDUP_REMOVED lines=56> */
.L_x_7979:
        /* <DEDUP_REMOVED lines=12> */
.L_x_7980:
        /* <DEDUP_REMOVED lines=12> */
.L_x_7981:
        /* <DEDUP_REMOVED lines=12> */
.L_x_7982:
        /* <DEDUP_REMOVED lines=12> */
.L_x_7978:
        /* <DEDUP_REMOVED lines=9> */
.L_x_7983:
        /* <DEDUP_REMOVED lines=9> */
.L_x_7984:
[----:B------:R-:W-:Y:S02]  /*8a90*/  IADD3 R128, PT, PT, R128, 0x100, RZ ;  /* 0x0000010080807810 */ /* 0x000fe40007ffe0ff */
[----:B------:R-:W-:-:S07]  /*8aa0*/  IADD3 R127, PT, PT, R127, 0x100, RZ ;  /* 0x000001007f7f7810 */ /* 0x000fce0007ffe0ff */
.L_x_7975:
[----:B------:R-:W-:Y:S05]  /*8ab0*/  BSYNC.RECONVERGENT B0 ;  /* 0x0000000000007941 */ /* 0x000fea0003800200 */
.L_x_7974:
        /* <DEDUP_REMOVED lines=64> */
.L_x_7988:
        /* <DEDUP_REMOVED lines=48> */
.L_x_7987:
        /* <DEDUP_REMOVED lines=56> */
.L_x_7990:
        /* <DEDUP_REMOVED lines=23> */
.L_x_7991:
        /* <DEDUP_REMOVED lines=12> */
.L_x_7992:
        /* <DEDUP_REMOVED lines=12> */
.L_x_7993:
[----:B------:R-:W-:-:S07]  /*9830*/  @P5 PRMT R187, R130, 0x7610, R187 ;  /* 0x0000761082bb5816 */ /* 0x000fce00000000bb */
.L_x_7989:
        /* <DEDUP_REMOVED lines=9> */
.L_x_7994:
        /* <DEDUP_REMOVED lines=9> */
.L_x_7986:
[----:B------:R-:W-:Y:S05]  /*9960*/  BSYNC.RECONVERGENT B0 ;  /* 0x0000000000007941 */ /* 0x000fea0003800200 */
.L_x_7985:
[----:B01234-:R-:W0:Y:S01]  /*9970*/  LDC.64 R124, c[0x0][0x380] ;  /* 0x0000e000ff7c7b82 */ /* 0x01fe220000000a00 */
[----:B------:R-:W-:Y:S01]  /*9980*/  UPLOP3.LUT UP1, UPT, UPT, UPT, UP1, 0x40, 0x4 ;  /* 0x000000000004789c */ /* 0x000fe20003f2e810 */
[----:B0-----:R-:W-:-:S04]  /*9990*/  IADD3 R5, PT, PT, R5, R124, RZ ;  /* 0x0000007c05057210 */ /* 0x001fc80007ffe0ff */
[----:B------:R-:W-:-:S13]  /*99a0*/  ISETP.GE.AND P4, PT, R5, R125, PT ;  /* 0x0000007d0500720c */ /* 0x000fda0003f86270 */
[----:B------:R-:W-:Y:S05]  /*99b0*/  @!P4 BRA `(.L_x_7995) ;  /* 0xffffff6c0058c947 */ /* 0x000fea000383ffff */
.L_x_7900:
        /* <DEDUP_REMOVED lines=56> */
.L_x_7996:
        /* <DEDUP_REMOVED lines=12> */
.L_x_14397:


//--------------------- .text._ZN10layer_norm22ln_bwd_finalize_kernelINS_22Kernel_traits_finalizeILj7168Ef6__halfS2_S2_fjLb0ELj1024ELj4ENS_18Kernel_traits_baseILj7168EfS2_S2_S2_fjLj1024EEEEELb0ELb1EEEvNS_9BwdParamsE --------------------------
	.section	.text._ZN10layer_norm22ln_bwd_finalize_kernelINS_22Kernel_traits_finalizeILj7168Ef6__halfS2_S2_fjLb0ELj1024ELj4ENS_18Kernel_traits_baseILj7168EfS2_S2_S2_fjLj1024EEEEELb0ELb1EEEvNS_9BwdParamsE,"ax",@progbits
	.align	128
        .global         _ZN10layer_norm22ln_bwd_finalize_kernelINS_22Kernel_traits_finalizeILj7168Ef6__halfS2_S2_fjLb0ELj1024ELj4ENS_18Kernel_traits_baseILj7168EfS2_S2_S2_fjLj1024EEEEELb0ELb1EEEvNS_9BwdParamsE
        .type           _ZN10layer_norm22ln_bwd_finalize_kernelINS_22Kernel_traits_finalizeILj7168Ef6__halfS2_S2_fjLb0ELj1024ELj4ENS_18Kernel_traits_baseILj7168EfS2_S2_S2_fjLj1024EEEEELb0ELb1EEEvNS_9BwdParamsE,@function
        .size           _ZN10layer_norm22ln_bwd_finalize_kernelINS_22Kernel_traits_finalizeILj7168Ef6__halfS2_S2_fjLb0ELj1024ELj4ENS_18Kernel_traits_baseILj7168EfS2_S2_S2_fjLj1024EEEEELb0ELb1EEEvNS_9BwdParamsE,(.L_x_14398 - _ZN10layer_norm22ln_bwd_finalize_kernelINS_22Kernel_traits_finalizeILj7168Ef6__halfS2_S2_fjLb0ELj1024ELj4ENS_18Kernel_traits_baseILj7168EfS2_S2_S2_fjLj1024EEEEELb0ELb1EEEvNS_9BwdParamsE)
        .other          _ZN10layer_norm22ln_bwd_finalize_kernelINS_22Kernel_traits_finalizeILj7168Ef6__halfS2_S2_fjLb0ELj1024ELj4ENS_18Kernel_traits_baseILj7168EfS2_S2_S2_fjLj1024EEEEELb0ELb1EEEvNS_9BwdParamsE,@"STO_CUDA_ENTRY STV_DEFAULT"
_ZN10layer_norm22ln_bwd_finalize_kernelINS_22Kernel_traits_finalizeILj7168Ef6__halfS2_S2_fjLb0ELj1024ELj4ENS_18Kernel_traits_baseILj7168EfS2_S2_S2_fjLj1024EEEEELb0ELb1EEEvNS_9BwdParamsE:
.text._ZN10layer_norm22ln_bwd_finalize_kernelINS_22Kernel_traits_finalizeILj7168Ef6__halfS2_S2_fjLb0ELj1024ELj4ENS_18Kernel_traits_baseILj7168EfS2_S2_S2_fjLj1024EEEEELb0ELb1EEEvNS_9BwdParamsE:
        /* <DEDUP_REMOVED lines=81> */
.L_x_8001:
        /* <DEDUP_REMOVED lines=118> */
.L_x_8000:
[----:B------:R-:W-:Y:S05]  /*0c70*/  BSYNC.RECONVERGENT B1 ;  /* 0x0000000000017941 */ /* 0x000fea0003800200 */
.L_x_7999:
        /* <DEDUP_REMOVED lines=77> */
.L_x_8003:
[----:B------:R-:W-:Y:S05]  /*1150*/  BSYNC.RECONVERGENT B1 ;  /* 0x0000000000017941 */ /* 0x000fea0003800200 */
.L_x_8002:
        /* <DEDUP_REMOVED lines=38> */
.L_x_8005:
[----:B------:R-:W-:Y:S05]  /*13c0*/  BSYNC.RECONVERGENT B1 ;  /* 0x0000000000017941 */ /* 0x000fea0003800200 */
.L_x_8004:
        /* <DEDUP_REMOVED lines=8> */
.L_x_8006:
        /* <DEDUP_REMOVED lines=10> */
.L_x_7998:
[----:B------:R-:W-:Y:S05]  /*14f0*/  BSYNC.RECONVERGENT B0 ;  /* 0x0000000000007941 */ /* 0x000fea0003800200 */
.L_x_7997:
        /* <DEDUP_REMOVED lines=55> */
.L_x_8007:
        /* <DEDUP_REMOVED lines=9> */
.L_x_14398:


//--------------------- .text._ZN10layer_norm13ln_bwd_kernelINS_13Kernel_traitsIf6__halfS2_S2_fjLj7168ELj1ELj1ELj8ELj8ENS_18Kernel_traits_baseILj7168EfS2_S2_S2_fjLj256EEEEELb1ELb0ELb1ELb1EEEvNS_9BwdParamsE --------------------------
	.section	.text._ZN10layer_norm13ln_bwd_kernelINS_13Kernel_traitsIf6__halfS2_S2_fjLj7168ELj1ELj1ELj8ELj8ENS_18Kernel_traits_baseILj7168EfS2_S2_S2_fjLj256EEEEELb1ELb0ELb1ELb1EEEvNS_9BwdParamsE,"ax",@progbits
	.align	128
        .global         _ZN10layer_norm13ln_bwd_kernelINS_13Kernel_traitsIf6__halfS2_S2_fjLj7168ELj1ELj1ELj8ELj8ENS_18Kernel_traits_baseILj7168EfS2_S2_S2_fjLj256EEEEELb1ELb0ELb1ELb1EEEvNS_9BwdParamsE
        .type           _ZN10layer_norm13ln_bwd_kernelINS_13Kernel_traitsIf6__halfS2_S2_fjLj7168ELj1ELj1ELj8ELj8ENS_18Kernel_traits_baseILj7168EfS2_S2_S2_fjLj256EEEEELb1ELb0ELb1ELb1EEEvNS_9BwdParamsE,@function
        .size           _ZN10layer_norm13ln_bwd_kernelINS_13Kernel_traitsIf6__halfS2_S2_fjLj7168ELj1ELj1ELj8ELj8ENS_18Kernel_traits_baseILj7168EfS2_S2_S2_fjLj256EEEEELb1ELb0ELb1ELb1EEEvNS_9BwdParamsE,(.L_x_14399 - _ZN10layer_norm13ln_bwd_kernelINS_13Kernel_traitsIf6__halfS2_S2_fjLj7168ELj1ELj1ELj8ELj8ENS_18Kernel_traits_baseILj7168EfS2_S2_S2_fjLj256EEEEELb1ELb0ELb1ELb1EEEvNS_9BwdParamsE)
        .other          _ZN10layer_norm13ln_bwd_kernelINS_13Kernel_traitsIf6__halfS2_S2_fjLj7168ELj1ELj1ELj8ELj8ENS_18Kernel_traits_baseILj7168EfS2_S2_S2_fjLj256EEEEELb1ELb0ELb1ELb1EEEvNS_9BwdParamsE,@"STO_CUDA_ENTRY STV_DEFAULT"
_ZN10layer_norm13ln_bwd_kernelINS_13Kernel_traitsIf6__halfS2_S2_fjLj7168ELj1ELj1ELj8ELj8ENS_18Kernel_traits_baseILj7168EfS2_S2_S2_fjLj256EEEEELb1ELb0ELb1ELb1EEEvNS_9BwdParamsE:
.text._ZN10layer_norm13ln_bwd_kernelINS_13Kernel_traitsIf6__halfS2_S2_fjLj7168ELj1ELj1ELj8ELj8ENS_18Kernel_traits_baseILj7168EfS2_S2_S2_fjLj256EEEEELb1ELb0ELb1ELb1EEEvNS_9BwdParamsE:
        /* <DEDUP_REMOVED lines=53> */
.L_x_8078:
        /* <DEDUP_REMOVED lines=27> */
[--C-:B--2---:R-:W-:Y:S01]  /*0500*/  IMAD.WIDE.U32 R36, R9, 0x8, R10.reuse ;  /* 0x0000000809247825 */ /* 0x104fe200078e000a */
[----:B------:R-:W-:Y:S02]  /*0510*/  LEA.HI R3, R3, R0, RZ, 0x2 ;  /* 0x0000000003037211 */ /* 0x000fe400078f10ff */
[----:B------:R-:W-:Y:S01]  /*0520*/  IADD3 R33, PT, PT, R9, 0x200, RZ ;  /* 0x0000020009217810 */ /* 0x000fe20007ffe0ff */
[--C-:B------:R-:W-:Y:S01]  /*0530*/  IMAD.WIDE.U32 R34, R35, 0x8, R10.reuse ;  /* 0x0000000823227825 */ /* 0x100fe200078e000a */
[----:B------:R-:W-:Y:S01]  /*0540*/  LEA.HI.SX32 R159, R3, R38, 0x1e ;  /* 0x00000026039f7211 */ /* 0x000fe200078ff2ff */
[----:B------:R-:W2:Y:S01]  /*0550*/  LDG.E.64 R36, desc[UR12][R36.64] ;  /* 0x0000000c24247981 */ /* 0x000ea2000c1e1b00 */
[----:B------:R-:W-:Y:S01]  /*0560*/  IADD3 R29, PT, PT, R9, 0x300, RZ ;  /* 0x00000300091d7810 */ /* 0x000fe20007ffe0ff */
[--C-:B------:R-:W-:Y:S01]  /*0570*/  IMAD.WIDE.U32 R32, R33, 0x8, R10.reuse ;  /* 0x0000000821207825 */ /* 0x100fe200078e000a */
[C---:B------:R-:W-:Y:S01]  /*0580*/  IADD3 R25, PT, PT, R9.reuse, 0x400, RZ ;  /* 0x0000040009197810 */ /* 0x040fe20007ffe0ff */
[----:B------:R-:W4:Y:S01]  /*0590*/  LDG.E.64 R34, desc[UR12][R34.64] ;  /* 0x0000000c22227981 */ /* 0x000f22000c1e1b00 */
[----:B------:R-:W-:Y:S01]  /*05a0*/  IADD3 R19, PT, PT, R9, 0x500, RZ ;  /* 0x0000050009137810 */ /* 0x000fe20007ffe0ff */
[--C-:B------:R-:W-:Y:S01]  /*05b0*/  IMAD.WIDE.U32 R28, R29, 0x8, R10.reuse ;  /* 0x000000081d1c7825 */ /* 0x100fe200078e000a */
[----:B------:R-:W-:Y:S01]  /*05c0*/  IADD3 R9, PT, PT, R9, 0x600, RZ ;  /* 0x0000060009097810 */ /* 0x000fe20007ffe0ff */
[----:B------:R-:W4:Y:S01]  /*05d0*/  LDG.E.64 R32, desc[UR12][R32.64] ;  /* 0x0000000c20207981 */ /* 0x000f22000c1e1b00 */
[----:B------:R-:W-:Y:S01]  /*05e0*/  IADD3 R153, PT, PT, R159, 0x300, RZ ;  /* 0x000003009f997810 */ /* 0x000fe20007ffe0ff */
[--C-:B------:R-:W-:Y:S01]  /*05f0*/  IMAD.WIDE.U32 R24, R25, 0x8, R10.reuse ;  /* 0x0000000819187825 */ /* 0x100fe200078e000a */
[C---:B------:R-:W-:Y:S01]  /*0600*/  IADD3 R149, PT, PT, R159.reuse, 0x100, RZ ;  /* 0x000001009f957810 */ /* 0x040fe20007ffe0ff */
[----:B------:R-:W4:Y:S01]  /*0610*/  LDG.E.64 R28, desc[UR12][R28.64] ;  /* 0x0000000c1c1c7981 */ /* 0x000f22000c1e1b00 */
[----:B------:R-:W-:Y:S01]  /*0620*/  IADD3 R151, PT, PT, R159, 0x200, RZ ;  /* 0x000002009f977810 */ /* 0x000fe20007ffe0ff */
[--C-:B------:R-:W-:Y:S01]  /*0630*/  IMAD.WIDE.U32 R18, R19, 0x8, R10.reuse ;  /* 0x0000000813127825 */ /* 0x100fe200078e000a */
[----:B------:R-:W-:Y:S01]  /*0640*/  IADD3 R157, PT, PT, R159, 0x500, RZ ;  /* 0x000005009f9d7810 */ /* 0x000fe20007ffe0ff */
[----:B------:R0:W4:Y:S02]  /*0650*/  LDG.E R0, desc[UR12][R6.64] ;  /* 0x0000000c06007981 */ /* 0x000124000c1e1900 */
[----:B------:R-:W-:-:S02]  /*0660*/  IMAD.WIDE.U32 R10, R9, 0x8, R10 ;  /* 0x00000008090a7825 */ /* 0x000fc400078e000a */
[----:B------:R-:W4:Y:S02]  /*0670*/  LDG.E.64 R24, desc[UR12][R24.64] ;  /* 0x0000000c18187981 */ /* 0x000f24000c1e1b00 */
[--C-:B---3--:R-:W-:Y:S02]  /*0680*/  IMAD.WIDE.U32 R12, R159, 0x8, R30.reuse ;  /* 0x000000089f0c7825 */ /* 0x108fe400078e001e */
        /* <DEDUP_REMOVED lines=8> */
[----:B------:R-:W3:Y:S01]  /*0710*/  LDG.E.64 R18, desc[UR12][R18.64] ;  /* 0x0000000c12127981 */ /* 0x000ee2000c1e1b00 */
[----:B------:R-:W-:-:S03]  /*0720*/  IADD3 R155, PT, PT, R159, 0x400, RZ ;  /* 0x000004009f9b7810 */ /* 0x000fc60007ffe0ff */
[----:B------:R-:W3:Y:S01]  /*0730*/  LDG.E.64 R16, desc[UR12][R16.64] ;  /* 0x0000000c10107981 */ /* 0x000ee2000c1e1b00 */
[----:B------:R-:W-:-:S03]  /*0740*/  IADD3 R161, PT, PT, R159, 0x600, RZ ;  /* 0x000006009fa17810 */ /* 0x000fc60007ffe0ff */
[----:B------:R-:W3:Y:S01]  /*0750*/  LDG.E.64 R26, desc[UR12][R26.64] ;  /* 0x0000000c1a1a7981 */ /* 0x000ee2000c1e1b00 */
[----:B------:R-:W-:-:S04]  /*0760*/  IMAD.WIDE.U32 R22, R155, 0x8, R30 ;  /* 0x000000089b167825 */ /* 0x000fc800078e001e */
[----:B------:R-:W-:Y:S02]  /*0770*/  IMAD.WIDE.U32 R30, R161, 0x8, R30 ;  /* 0x00000008a11e7825 */ /* 0x000fe400078e001e */
[----:B------:R-:W3:Y:S04]  /*0780*/  LDG.E.64 R22, desc[UR12][R22.64] ;  /* 0x0000000c16167981 */ /* 0x000ee8000c1e1b00 */
[----:B------:R-:W3:Y:S01]  /*0790*/  LDG.E.64 R30, desc[UR12][R30.64] ;  /* 0x0000000c1e1e7981 */ /* 0x000ee2000c1e1b00 */
        /* <DEDUP_REMOVED lines=16> */
[C---:B------:R-:W-:Y:S01]  /*08a0*/  IADD3 R127, PT, PT, R3.reuse, 0x100, RZ ;  /* 0x00000100037f7810 */ /* 0x040fe20007ffe0ff */
[C---:B0-----:R-:W-:Y:S01]  /*08b0*/  IMAD.WIDE.U32 R6, R3.reuse, 0x4, R140 ;  /* 0x0000000403067825 */ /* 0x041fe200078e008c */
[----:B------:R-:W-:-:S03]  /*08c0*/  IADD3 R135, PT, PT, R3, 0x300, RZ ;  /* 0x0000030003877810 */ /* 0x000fc60007ffe0ff */
[----:B------:R-:W-:Y:S01]  /*08d0*/  IMAD.WIDE.U32 R126, R127, 0x4, R140 ;  /* 0x000000047f7e7825 */ /* 0x000fe200078e008c */
[C---:B------:R-:W-:Y:S01]  /*08e0*/  IADD3 R137, PT, PT, R3.reuse, 0x400, RZ ;  /* 0x0000040003897810 */ /* 0x040fe20007ffe0ff */
[----:B------:R-:W5:Y:S01]  /*08f0*/  LDG.E R190, desc[UR12][R6.64] ;  /* 0x0000000c06be7981 */ /* 0x000f62000c1e1900 */
[C---:B------:R-:W-:Y:S02]  /*0900*/  IADD3 R131, PT, PT, R3.reuse, 0x200, RZ ;  /* 0x0000020003837810 */ /* 0x040fe40007ffe0ff */
[C---:B------:R-:W-:Y:S01]  /*0910*/  IADD3 R139, PT, PT, R3.reuse, 0x500, RZ ;  /* 0x00000500038b7810 */ /* 0x040fe20007ffe0ff */
[----:B------:R0:W5:Y:S01]  /*0920*/  LDG.E R188, desc[UR12][R126.64] ;  /* 0x0000000c7ebc7981 */ /* 0x000162000c1e1900 */
[----:B------:R-:W-:Y:S01]  /*0930*/  IADD3 R3, PT, PT, R3, 0x600, RZ ;  /* 0x0000060003037810 */ /* 0x000fe20007ffe0ff */
[----:B-1----:R-:W-:-:S04]  /*0940*/  @P0 IMAD.WIDE.U32 R38, R159, 0x8, R38 ;  /* 0x000000089f260825 */ /* 0x002fc800078e0026 */
[----:B------:R-:W-:Y:S01]  /*0950*/  @P0 IMAD.WIDE.U32 R124, R149, 0x8, R124 ;  /* 0x00000008957c0825 */ /* 0x000fe200078e007c */
[----:B------:R-:W5:Y:S03]  /*0960*/  @P0 LDG.E.64 R182, desc[UR12][R38.64] ;  /* 0x0000000c26b60981 */ /* 0x000f66000c1e1b00 */
        /* <DEDUP_REMOVED lines=13> */
[----:B------:R-:W5:Y:S03]  /*0a40*/  LDG.E R6, desc[UR12][R134.64] ;  /* 0x0000000c86067981 */ /* 0x000f66000c1e1900 */
[--C-:B------:R-:W-:Y:S01]  /*0a50*/  IMAD.WIDE.U32 R130, R131, 0x4, R140.reuse ;  /* 0x0000000483827825 */ /* 0x100fe200078e008c */
[----:B------:R-:W5:Y:S03]  /*0a60*/  LDG.E R7, desc[UR12][R136.64] ;  /* 0x0000000c88077981 */ /* 0x000f66000c1e1900 */
[--C-:B------:R-:W-:Y:S01]  /*0a70*/  IMAD.WIDE.U32 R138, R139, 0x4, R140.reuse ;  /* 0x000000048b8a7825 */ /* 0x100fe200078e008c */
[----:B------:R-:W-:Y:S01]  /*0a80*/  ISETP.NE.AND P0, PT, RZ, UR11, PT ;  /* 0x0000000bff007c0c */ /* 0x000fe2000bf05270 */
[----:B------:R-:W5:Y:S02]  /*0a90*/  LDG.E R187, desc[UR12][R130.64] ;  /* 0x0000000c82bb7981 */ /* 0x000f64000c1e1900 */
[----:B------:R-:W-:-:S02]  /*0aa0*/  IMAD.WIDE.U32 R140, R3, 0x4, R140 ;  /* 0x00000004038c7825 */ /* 0x000fc400078e008c */
[----:B------:R-:W5:Y:S04]  /*0ab0*/  LDG.E R8, desc[UR12][R138.64] ;  /* 0x0000000c8a087981 */ /* 0x000f68000c1e1900 */
[----:B------:R4:W5:Y:S01]  /*0ac0*/  LDG.E R9, desc[UR12][R140.64] ;  /* 0x0000000c8c097981 */ /* 0x000962000c1e1900 */
[--C-:B--2---:R-:W-:Y:S02]  /*0ad0*/  SHF.R.U64 R153, R36, 0x10, R37.reuse ;  /* 0x0000001024997819 */ /* 0x104fe40000001225 */
[----:B------:R-:W-:Y:S02]  /*0ae0*/  MOV R146, R37 ;  /* 0x0000002500927202 */ /* 0x000fe40000000f00 */
[----:B------:R-:W-:Y:S02]  /*0af0*/  SHF.R.U32.HI R151, RZ, 0x10, R37 ;  /* 0x00000010ff977819 */ /* 0x000fe40000011625 */
[----:B----4-:R-:W-:-:S02]  /*0b00*/  MOV R141, R34 ;  /* 0x00000022008d7202 */ /* 0x010fc40000000f00 */
[--C-:B------:R-:W-:Y:S02]  /*0b10*/  SHF.R.U64 R137, R34, 0x10, R35.reuse ;  /* 0x0000001022897819 */ /* 0x100fe40000001223 */
[----:B------:R-:W-:Y:S02]  /*0b20*/  MOV R135, R35 ;  /* 0x0000002300877202 */ /* 0x000fe40000000f00 */
[----:B------:R-:W-:Y:S02]  /*0b30*/  SHF.R.U32.HI R139, RZ, 0x10, R35 ;  /* 0x00000010ff8b7819 */ /* 0x000fe40000011623 */
[----:B------:R-:W-:Y:S02]  /*0b40*/  MOV R133, R32 ;  /* 0x0000002000857202 */ /* 0x000fe40000000f00 */
[----:B------:R-:W-:Y:S02]  /*0b50*/  SHF.R.U64 R131, R32, 0x10, R33 ;  /* 0x0000001020837819 */ /* 0x000fe40000001221 */
[----:B------:R-:W-:-:S02]  /*0b60*/  MOV R38, R28 ;  /* 0x0000001c00267202 */ /* 0x000fc40000000f00 */
[----:B------:R-:W-:Y:S02]  /*0b70*/  SHF.R.U64 R37, R28, 0x10, R29 ;  /* 0x000000101c257819 */ /* 0x000fe4000000121d */
[--C-:B---3--:R-:W-:Y:S02]  /*0b80*/  SHF.R.U64 R136, R10, 0x10, R11.reuse ;  /* 0x000000100a887819 */ /* 0x108fe4000000120b */
[----:B------:R-:W-:Y:S02]  /*0b90*/  MOV R125, R11 ;  /* 0x0000000b007d7202 */ /* 0x000fe40000000f00 */
[----:B------:R-:W-:Y:S02]  /*0ba0*/  SHF.R.U32.HI R134, RZ, 0x10, R11 ;  /* 0x00000010ff867819 */ /* 0x000fe4000001160b */
[----:B------:R-:W-:Y:S02]  /*0bb0*/  MOV R127, R10 ;  /* 0x0000000a007f7202 */ /* 0x000fe40000000f00 */
[--C-:B------:R-:W-:Y:S01]  /*0bc0*/  SHF.R.U32.HI R11, RZ, 0x10, R13.reuse ;  /* 0x00000010ff0b7819 */ /* 0x100fe2000001160d */
[----:B------:R-:W-:Y:S01]  /*0bd0*/  HADD2.F32 R140, -RZ, R21.H0_H0 ;  /* 0x20000015ff8c7230 */ /* 0x000fe20000004100 */
[----:B------:R-:W-:Y:S01]  /*0be0*/  SHF.R.U64 R10, R12, 0x10, R13 ;  /* 0x000000100c0a7819 */ /* 0x000fe2000000120d */
[----:B------:R-:W-:Y:S01]  /*0bf0*/  HADD2.F32 R13, -RZ, R13.H0_H0 ;  /* 0x2000000dff0d7230 */ /* 0x000fe20000004100 */
[----:B------:R-:W-:-:S02]  /*0c00*/  SHF.R.U64 R145, R20, 0x10, R21 ;  /* 0x0000001014917819 */ /* 0x000fc40000001215 */
[----:B------:R-:W-:Y:S02]  /*0c10*/  SHF.R.U32.HI R143, RZ, 0x10, R21 ;  /* 0x00000010ff8f7819 */ /* 0x000fe40000011615 */
[----:B------:R-:W-:Y:S02]  /*0c20*/  MOV R34, R29 ;  /* 0x0000001d00227202 */ /* 0x000fe40000000f00 */
[----:B------:R-:W-:Y:S02]  /*0c30*/  SHF.R.U32.HI R35, RZ, 0x10, R29 ;  /* 0x00000010ff237819 */ /* 0x000fe4000001161d */
[----:B------:R-:W-:Y:S01]  /*0c40*/  SHF.R.U64 R142, R14, 0x10, R15 ;  /* 0x000000100e8e7819 */ /* 0x000fe2000000120f */
[----:B------:R-:W-:Y:S01]  /*0c50*/  HADD2.F32 R14, -RZ, R14.H0_H0 ;  /* 0x2000000eff0e7230 */ /* 0x000fe20000004100 */
[----:B------:R-:W-:Y:S02]  /*0c60*/  FSEL R21, R0, RZ, !P0 ;  /* 0x000000ff00157208 */ /* 0x000fe40004000000 */
[----:B------:R-:W-:-:S02]  /*0c70*/  MOV R39, R33 ;  /* 0x0000002100277202 */ /* 0x000fc40000000f00 */
[----:B------:R-:W-:Y:S02]  /*0c80*/  SHF.R.U32.HI R129, RZ, 0x10, R33 ;  /* 0x00000010ff817819 */ /* 0x000fe40000011621 */
[--C-:B------:R-:W-:Y:S02]  /*0c90*/  SHF.R.U64 R32, R24, 0x10, R25.reuse ;  /* 0x0000001018207819 */ /* 0x100fe40000001219 */
[----:B------:R-:W-:Y:S02]  /*0ca0*/  MOV R28, R25 ;  /* 0x00000019001c7202 */ /* 0x000fe40000000f00 */
[----:B------:R-:W-:Y:S02]  /*0cb0*/  SHF.R.U32.HI R29, RZ, 0x10, R25 ;  /* 0x00000010ff1d7819 */ /* 0x000fe40000011619 */
[----:B------:R-:W-:Y:S01]  /*0cc0*/  SHF.R.U32.HI R150, RZ, 0x10, R15 ;  /* 0x00000010ff967819 */ /* 0x000fe2000001160f */
[----:B------:R-:W-:Y:S01]  /*0cd0*/  HADD2.F32 R11, -RZ, R11.H0_H0 ;  /* 0x2000000bff0b7230 */ /* 0x000fe20000004100 */
[----:B------:R-:W-:-:S02]  /*0ce0*/  MOV R33, R24 ;  /* 0x0000001800217202 */ /* 0x000fc40000000f00 */
[----:B------:R-:W-:Y:S02]  /*0cf0*/  MOV R25, R18 ;  /* 0x0000001200197202 */ /* 0x000fe40000000f00 */
[----:B------:R-:W-:Y:S01]  /*0d00*/  SHF.R.U64 R149, R16, 0x10, R17 ;  /* 0x0000001010957819 */ /* 0x000fe20000001211 */
[----:B------:R-:W-:Y:S01]  /*0d10*/  HADD2.F32 R12, -RZ, R12.H0_H0 ;  /* 0x2000000cff0c7230 */ /* 0x000fe20000004100 */
[--C-:B------:R-:W-:Y:S02]  /*0d20*/  SHF.R.U64 R18, R18, 0x10, R19.reuse ;  /* 0x0000001012127819 */ /* 0x100fe40000001213 */
[----:B------:R-:W-:Y:S02]  /*0d30*/  MOV R24, R19 ;  /* 0x0000001300187202 */ /* 0x000fe40000000f00 */
[----:B------:R-:W-:Y:S01]  /*0d40*/  SHF.R.U32.HI R138, RZ, 0x10, R19 ;  /* 0x00000010ff8a7819 */ /* 0x000fe20000011613 */
[----:B------:R-:W-:Y:S01]  /*0d50*/  HADD2.F32 R19, -RZ, R16.H0_H0 ;  /* 0x20000010ff137230 */ /* 0x000fe20000004100 */
[----:B------:R-:W-:Y:S01]  /*0d60*/  SHF.R.U64 R152, R26, 0x10, R27 ;  /* 0x000000101a987819 */ /* 0x000fe2000000121b */
[----:B------:R-:W-:-:S02]  /*0d70*/  HADD2.F32 R15, -RZ, R15.H0_H0 ;  /* 0x2000000fff0f7230 */ /* 0x000fc40000004100 */
[C---:B------:R-:W-:Y:S01]  /*0d80*/  FADD.FTZ R16, -R21.reuse, R13 ;  /* 0x0000000d15107221 */ /* 0x040fe20000010100 */
[----:B------:R-:W-:Y:S01]  /*0d90*/  HADD2.F32 R128, -RZ, R26.H0_H0 ;  /* 0x2000001aff807230 */ /* 0x000fe20000004100 */
[----:B------:R-:W-:Y:S01]  /*0da0*/  MOV R3, R36 ;  /* 0x0000002400037202 */ /* 0x000fe20000000f00 */
[----:B------:R-:W-:Y:S01]  /*0db0*/  HADD2.F32 R0, -RZ, R10.H0_H0 ;  /* 0x2000000aff007230 */ /* 0x000fe20000004100 */
[----:B------:R-:W-:Y:S01]  /*0dc0*/  SHF.R.U32.HI R147, RZ, 0x10, R17 ;  /* 0x00000010ff937819 */ /* 0x000fe20000011611 */
[C---:B------:R-:W-:Y:S01]  /*0dd0*/  FADD.FTZ R26, -R21.reuse, R14 ;  /* 0x0000000e151a7221 */ /* 0x040fe20000010100 */
[----:B------:R-:W-:Y:S02]  /*0de0*/  HADD2.F32 R13, -RZ, R150.H0_H0 ;  /* 0x20000096ff0d7230 */ /* 0x000fe40000004100 */
[----:B------:R-:W-:Y:S02]  /*0df0*/  HADD2.F32 R36, -RZ, R20.H0_H0 ;  /* 0x20000014ff247230 */ /* 0x000fe40000004100 */
[----:B------:R-:W-:Y:S01]  /*0e00*/  FADD.FTZ R20, -R21, R11 ;  /* 0x0000000b15147221 */ /* 0x000fe20000010100 */
[----:B------:R-:W-:-:S02]  /*0e10*/  HADD2.F32 R14, -RZ, R149.H0_H0 ;  /* 0x20000095ff0e7230 */ /* 0x000fc40000004100 */
[C---:B------:R-:W-:Y:S01]  /*0e20*/  FADD.FTZ R12, -R21.reuse, R12 ;  /* 0x0000000c150c7221 */ /* 0x040fe20000010100 */
[----:B------:R-:W-:Y:S02]  /*0e30*/  HADD2.F32 R11, -RZ, R142.H0_H0 ;  /* 0x2000008eff0b7230 */ /* 0x000fe40000004100 */
[C---:B------:R-:W-:Y:S01]  /*0e40*/  FADD.FTZ R10, -R21.reuse, R0 ;  /* 0x00000000150a7221 */ /* 0x040fe20000010100 */
[C---:B------:R-:W-:Y:S01]  /*0e50*/  FADD.FTZ R142, -R21.reuse, R15 ;  /* 0x0000000f158e7221 */ /* 0x040fe20000010100 */
[----:B------:R-:W-:Y:S02]  /*0e60*/  HADD2.F32 R15, -RZ, R147.H0_H0 ;  /* 0x20000093ff0f7230 */ /* 0x000fe40000004100 */
[C---:B------:R-:W-:Y:S01]  /*0e70*/  FADD.FTZ R150, -R21.reuse, R13 ;  /* 0x0000000d15967221 */ /* 0x040fe20000010100 */
[----:B------:R-:W-:Y:S01]  /*0e80*/  FADD.FTZ R158, -R21, R14 ;  /* 0x0000000e159e7221 */ /* 0x000fe20000010100 */
[----:B------:R-:W-:Y:S02]  /*0e90*/  HADD2.F32 R13, -RZ, R3.H0_H0 ;  /* 0x20000003ff0d7230 */ /* 0x000fe40000004100 */
[----:B------:R-:W-:Y:S01]  /*0ea0*/  FMUL.FTZ R3, R5, R12 ;  /* 0x0000000c05037220 */ /* 0x000fe20000410000 */
[----:B------:R-:W-:-:S02]  /*0eb0*/  HADD2.F32 R14, -RZ, R153.H0_H0 ;  /* 0x20000099ff0e7230 */ /* 0x000fc40000004100 */
[----:B------:R-:W-:Y:S01]  /*0ec0*/  FMUL.FTZ R10, R5, R10 ;  /* 0x0000000a050a7220 */ /* 0x000fe20000410000 */
[----:B------:R-:W-:Y:S01]  /*0ed0*/  SHF.R.U64 R160, R30, 0x10, R31 ;  /* 0x000000101ea07819 */ /* 0x000fe2000000121f */
[----:B------:R-:W-:Y:S02]  /*0ee0*/  HADD2.F32 R124, -RZ, R30.H0_H0 ;  /* 0x2000001eff7c7230 */ /* 0x000fe40000004100 */
[C---:B------:R-:W-:Y:S01]  /*0ef0*/  FADD.FTZ R194, -R21.reuse, R15 ;  /* 0x0000000f15c27221 */ /* 0x040fe20000010100 */
[----:B------:R-:W-:Y:S01]  /*0f00*/  HADD2.F32 R17, -RZ, R17.H0_H0 ;  /* 0x20000011ff117230 */ /* 0x000fe20000004100 */
[----:B------:R-:W-:Y:S01]  /*0f10*/  SHF.R.U64 R144, R22, 0x10, R23 ;  /* 0x0000001016907819 */ /* 0x000fe20000001217 */
[----:B------:R-:W-:Y:S02]  /*0f20*/  HADD2.F32 R130, -RZ, R22.H0_H0 ;  /* 0x20000016ff827230 */ /* 0x000fe40000004100 */
[----:B------:R-:W-:Y:S01]  /*0f30*/  FADD.FTZ R30, -R21, R11 ;  /* 0x0000000b151e7221 */ /* 0x000fe20000010100 */
[----:B------:R-:W-:-:S02]  /*0f40*/  HADD2.F32 R15, -RZ, R146.H0_H0 ;  /* 0x20000092ff0f7230 */ /* 0x000fc40000004100 */
[----:B------:R-:W-:Y:S01]  /*0f50*/  FADD.FTZ R120, R120, R13 ;  /* 0x0000000d78787221 */ /* 0x000fe20000010000 */
[-C--:B------:R-:W-:Y:S01]  /*0f60*/  FFMA.FTZ R68, R3, R13.reuse, R68 ;  /* 0x0000000d03447223 */ /* 0x080fe20000010044 */
[----:B------:R-:W-:Y:S01]  /*0f70*/  FMUL.FTZ R12, R64, R13 ;  /* 0x0000000d400c7220 */ /* 0x000fe20000410000 */
[----:B------:R-:W-:Y:S01]  /*0f80*/  SHF.R.U32.HI R148, RZ, 0x10, R23 ;  /* 0x00000010ff947819 */ /* 0x000fe20000011617 */
[----:B------:R-:W-:Y:S01]  /*0f90*/  HADD2.F32 R22, -RZ, R151.H0_H0 ;  /* 0x20000097ff167230 */ /* 0x000fe20000004100 */
[----:B------:R-:W-:Y:S01]  /*0fa0*/  SHF.R.U32.HI R156, RZ, 0x10, R27 ;  /* 0x00000010ff9c7819 */ /* 0x000fe2000001161b */
[----:B------:R-:W-:Y:S01]  /*0fb0*/  FMUL.FTZ R11, R5, R16 ;  /* 0x00000010050b7220 */ /* 0x000fe20000410000 */
[----:B------:R-:W-:Y:S01]  /*0fc0*/  SHF.R.U32.HI R164, RZ, 0x10, R31 ;  /* 0x00000010ffa47819 */ /* 0x000fe2000001161f */
[----:B------:R-:W-:Y:S01]  /*0fd0*/  FADD.FTZ R121, R121, R14 ;  /* 0x0000000e79797221 */ /* 0x000fe20000010000 */
[-C--:B------:R-:W-:Y:S01]  /*0fe0*/  FFMA.FTZ R69, R10, R14.reuse, R69 ;  /* 0x0000000e0a457223 */ /* 0x080fe20000010045 */
[----:B------:R-:W-:Y:S01]  /*0ff0*/  FMUL.FTZ R13, R65, R14 ;  /* 0x0000000e410d7220 */ /* 0x000fe20000410000 */
[----:B------:R-:W-:Y:S01]  /*1000*/  FMUL.FTZ R14, R5, R20 ;  /* 0x00000014050e7220 */ /* 0x000fe20000410000 */
[C---:B------:R-:W-:Y:S01]  /*1010*/  FADD.FTZ R154, -R21.reuse, R19 ;  /* 0x00000013159a7221 */ /* 0x040fe20000010100 */
[----:B------:R-:W-:Y:S01]  /*1020*/  FADD.FTZ R192, -R21, R17 ;  /* 0x0000001115c07221 */ /* 0x000fe20000010100 */
[----:B------:R-:W-:Y:S01]  /*1030*/  FADD.FTZ R122, R122, R15 ;  /* 0x0000000f7a7a7221 */ /* 0x000fe20000010000 */
[-C--:B------:R-:W-:Y:S01]  /*1040*/  FFMA.FTZ R70, R11, R15.reuse, R70 ;  /* 0x0000000f0b467223 */ /* 0x080fe20000010046 */
[----:B------:R-:W-:Y:S01]  /*1050*/  FMUL.FTZ R16, R66, R15 ;  /* 0x0000000f42107220 */ /* 0x000fe20000410000 */
[----:B------:R-:W-:-:S02]  /*1060*/  HADD2.F32 R132, -RZ, R23.H0_H0 ;  /* 0x20000017ff847230 */ /* 0x000fc40000004100 */
[----:B------:R-:W-:Y:S01]  /*1070*/  FADD.FTZ R123, R123, R22 ;  /* 0x000000167b7b7221 */ /* 0x000fe20000010000 */
[----:B------:R-:W-:Y:S02]  /*1080*/  HADD2.F32 R126, -RZ, R27.H0_H0 ;  /* 0x2000001bff7e7230 */ /* 0x000fe40000004100 */
[-C--:B------:R-:W-:Y:S01]  /*1090*/  FFMA.FTZ R71, R14, R22.reuse, R71 ;  /* 0x000000160e477223 */ /* 0x080fe20000010047 */
[----:B------:R-:W-:Y:S02]  /*10a0*/  HADD2.F32 R31, -RZ, R31.H0_H0 ;  /* 0x2000001fff1f7230 */ /* 0x000fe40000004100 */
[----:B------:R-:W-:Y:S01]  /*10b0*/  FMUL.FTZ R15, R67, R22 ;  /* 0x00000016430f7220 */ /* 0x000fe20000410000 */
        /* <DEDUP_REMOVED lines=10> */
[C---:B------:R-:W-:Y:S01]  /*1160*/  FMUL.FTZ R18, R5.reuse, R30 ;  /* 0x0000001e05127220 */ /* 0x040fe20000410000 */
[----:B------:R-:W-:Y:S02]  /*1170*/  HADD2.F32 R39, -RZ, R39.H0_H0 ;  /* 0x20000027ff277230 */ /* 0x000fe40000004100 */
[----:B------:R-:W-:Y:S01]  /*1180*/  FMUL.FTZ R27, R5, R192 ;  /* 0x000000c0051b7220 */ /* 0x000fe20000410000 */
[C---:B------:R-:W-:Y:S01]  /*1190*/  FADD.FTZ R36, -R21.reuse, R36 ;  /* 0x0000002415247221 */ /* 0x040fe20000010100 */
[----:B------:R-:W-:Y:S02]  /*11a0*/  HADD2.F32 R162, -RZ, R131.H0_H0 ;  /* 0x20000083ffa27230 */ /* 0x000fe40000004100 */
        /* <DEDUP_REMOVED lines=17> */
[----:B------:R-:W-:-:S02]  /*12c0*/  HADD2.F32 R146, -RZ, R139.H0_H0 ;  /* 0x2000008bff927230 */ /* 0x000fc40000004100 */
[----:B------:R-:W-:Y:S01]  /*12d0*/  FADD.FTZ R117, R117, R22 ;  /* 0x0000001675757221 */ /* 0x000fe20000010000 */
[----:B------:R-:W-:Y:S02]  /*12e0*/  HADD2.F32 R196, -RZ, R129.H0_H0 ;  /* 0x20000081ffc47230 */ /* 0x000fe40000004100 */
[-C--:B------:R-:W-:Y:S01]  /*12f0*/  FFMA.FTZ R73, R18, R22.reuse, R73 ;  /* 0x0000001612497223 */ /* 0x080fe20000010049 */
[----:B------:R-:W-:Y:S02]  /*1300*/  HADD2.F32 R204, -RZ, R32.H0_H0 ;  /* 0x20000020ffcc7230 */ /* 0x000fe40000004100 */
[----:B------:R-:W-:Y:S01]  /*1310*/  FMUL.FTZ R21, R61, R22 ;  /* 0x000000163d157220 */ /* 0x000fe20000410000 */
[----:B------:R-:W-:Y:S02]  /*1320*/  HADD2.F32 R129, -RZ, R38.H0_H0 ;  /* 0x20000026ff817230 */ /* 0x000fe40000004100 */
[----:B------:R-:W-:Y:S01]  /*1330*/  FMUL.FTZ R22, R5, R150 ;  /* 0x0000009605167220 */ /* 0x000fe20000410000 */
[----:B------:R-:W-:-:S02]  /*1340*/  HADD2.F32 R139, -RZ, R33.H0_H0 ;  /* 0x20000021ff8b7230 */ /* 0x000fc40000004100 */
[----:B------:R-:W-:Y:S01]  /*1350*/  FADD.FTZ R114, R114, R39 ;  /* 0x0000002772727221 */ /* 0x000fe20000010000 */
[-C--:B------:R-:W-:Y:S01]  /*1360*/  FFMA.FTZ R78, R27, R39.reuse, R78 ;  /* 0x000000271b4e7223 */ /* 0x080fe2000001004e */
[----:B------:R-:W-:Y:S01]  /*1370*/  FMUL.FTZ R32, R58, R39 ;  /* 0x000000273a207220 */ /* 0x000fe20000410000 */
[C---:B------:R-:W-:Y:S01]  /*1380*/  FMUL.FTZ R19, R5.reuse, R142 ;  /* 0x0000008e05137220 */ /* 0x040fe20000410000 */
[----:B------:R-:W-:Y:S01]  /*1390*/  FMUL.FTZ R33, R5, R36 ;  /* 0x0000002405217220 */ /* 0x000fe20000410000 */
[----:B------:R-:W-:Y:S01]  /*13a0*/  FADD.FTZ R39, R13, R210 ;  /* 0x000000d20d277221 */ /* 0x000fe20000010000 */
[----:B------:R-:W-:Y:S01]  /*13b0*/  FFMA.FTZ R142, R10, R13, R131 ;  /* 0x0000000d0a8e7223 */ /* 0x000fe20000010083 */
        /* <DEDUP_REMOVED lines=44> */
[----:B------:R-:W-:Y:S02]  /*1680*/  HADD2.F32 R38, -RZ, R37.H0_H0 ;  /* 0x20000025ff267230 */ /* 0x000fe40000004100 */
[----:B------:R-:W-:Y:S01]  /*1690*/  FADD.FTZ R131, R31, R132 ;  /* 0x000000841f837221 */ /* 0x000fe20000010000 */
[----:B------:R-:W-:-:S02]  /*16a0*/  HADD2.F32 R137, -RZ, R34.H0_H0 ;  /* 0x20000022ff897230 */ /* 0x000fc40000004100 */
[----:B------:R-:W-:Y:S01]  /*16b0*/  FFMA.FTZ R130, R30, R31, R129 ;  /* 0x0000001f1e827223 */ /* 0x000fe20000010081 */
[C---:B------:R-:W-:Y:S01]  /*16c0*/  FMUL.FTZ R34, R5.reuse, R198 ;  /* 0x000000c605227220 */ /* 0x040fe20000410000 */
[----:B------:R-:W-:Y:S01]  /*16d0*/  FMUL.FTZ R149, R5, R128 ;  /* 0x0000008005957220 */ /* 0x000fe20000410000 */
[----:B------:R-:W-:Y:S01]  /*16e0*/  FMUL.FTZ R37, R53, R38 ;  /* 0x0000002635257220 */ /* 0x000fe20000410000 */
[----:B------:R-:W-:Y:S01]  /*16f0*/  FADD.FTZ R128, R36, R131 ;  /* 0x0000008324807221 */ /* 0x000fe20000010000 */
[----:B------:R-:W-:Y:S01]  /*1700*/  FFMA.FTZ R129, R33, R36, R130 ;  /* 0x0000002421817223 */ /* 0x000fe20000010082 */
        /* <DEDUP_REMOVED lines=30> */
[----:B------:R-:W-:-:S02]  /*18f0*/  HADD2.F32 R127, -RZ, R127.H0_H0 ;  /* 0x2000007fff7f7230 */ /* 0x000fc40000004100 */
        /* <DEDUP_REMOVED lines=23> */
[----:B------:R-:W-:Y:S02]  /*1a70*/  HADD2.F32 R125, -RZ, R125.H0_H0 ;  /* 0x2000007dff7d7230 */ /* 0x000fe40000004100 */
[----:B------:R-:W-:Y:S01]  /*1a80*/  FFMA.FTZ R124, R156, R155, R127 ;  /* 0x0000009b9c7c7223 */ /* 0x000fe2000001007f */
        /* <DEDUP_REMOVED lines=44> */
.L_x_8009:
        /* <DEDUP_REMOVED lines=12> */
.L_x_8011:
        /* <DEDUP_REMOVED lines=25> */
.L_x_8012:
[----:B------:R-:W0:Y:S01]  /*1fa0*/  S2R R8, SR_TID.X ;  /* 0x0000000000087919 */ /* 0x000e220000002100 */
[----:B------:R-:W1:Y:S01]  /*1fb0*/  LDC.64 R126, c[0x0][0x3b0] ;  /* 0x0000ec00ff7e7b82 */ /* 0x000e620000000a00 */
[----:B------:R-:W-:Y:S01]  /*1fc0*/  IMAD R6, R2, UR15, RZ ;  /* 0x0000000f02067c24 */ /* 0x000fe2000f8e02ff */
[C---:B------:R-:W-:Y:S02]  /*1fd0*/  IADD3 R135, PT, PT, R125.reuse, 0x100, RZ ;  /* 0x000001007d877810 */ /* 0x040fe40007ffe0ff */
[C---:B------:R-:W-:Y:S02]  /*1fe0*/  IADD3 R137, PT, PT, R125.reuse, 0x200, RZ ;  /* 0x000002007d897810 */ /* 0x040fe40007ffe0ff */
[----:B------:R-:W-:Y:S02]  /*1ff0*/  SHF.R.S32.HI R7, RZ, 0x1f, R6 ;  /* 0x0000001fff077819 */ /* 0x000fe40000011406 */
[----:B------:R-:W2:Y:S01]  /*2000*/  LDC.64 R170, c[0x0][0x438] ;  /* 0x00010e00ffaa7b82 */ /* 0x000ea20000000a00 */
[----:B------:R-:W-:-:S02]  /*2010*/  IADD3 R133, PT, PT, R125, 0x300, RZ ;  /* 0x000003007d857810 */ /* 0x000fc40007ffe0ff */
[----:B------:R-:W-:Y:S02]  /*2020*/  LEA.HI R7, R7, R6, RZ, 0x2 ;  /* 0x0000000607077211 */ /* 0x000fe400078f10ff */
[C---:B------:R-:W-:Y:S02]  /*2030*/  IADD3 R131, PT, PT, R125.reuse, 0x400, RZ ;  /* 0x000004007d837810 */ /* 0x040fe40007ffe0ff */
[----:B------:R-:W-:Y:S01]  /*2040*/  IADD3 R129, PT, PT, R125, 0x500, RZ ;  /* 0x000005007d817810 */ /* 0x000fe20007ffe0ff */
[----:B-1----:R-:W-:-:S04]  /*2050*/  IMAD.WIDE.U32 R134, R135, 0x4, R126 ;  /* 0x0000000487867825 */ /* 0x002fc800078e007e */
[--C-:B------:R-:W-:Y:S01]  /*2060*/  IMAD.WIDE.U32 R136, R137, 0x4, R126.reuse ;  /* 0x0000000489887825 */ /* 0x100fe200078e007e */
[----:B------:R1:W5:Y:S01]  /*2070*/  LDG.E R188, desc[UR12][R134.64] ;  /* 0x0000000c86bc7981 */ /* 0x000362000c1e1900 */
[----:B0-----:R-:W-:Y:S02]  /*2080*/  LEA.HI.SX32 R183, R7, R8, 0x1e ;  /* 0x0000000807b77211 */ /* 0x001fe400078ff2ff */
[--C-:B------:R-:W-:Y:S01]  /*2090*/  IMAD.WIDE.U32 R132, R133, 0x4, R126.reuse ;  /* 0x0000000485847825 */ /* 0x100fe200078e007e */
[----:B------:R-:W-:Y:S01]  /*20a0*/  IADD3 R7, PT, PT, R125, 0x600, RZ ;  /* 0x000006007d077810 */ /* 0x000fe20007ffe0ff */
[----:B------:R0:W5:Y:S01]  /*20b0*/  LDG.E R187, desc[UR12][R136.64] ;  /* 0x0000000c88bb7981 */ /* 0x000162000c1e1900 */
[----:B------:R-:W-:Y:S01]  /*20c0*/  IADD3 R181, PT, PT, R183, 0x100, RZ ;  /* 0x00000100b7b57810 */ /* 0x000fe20007ffe0ff */
[--C-:B------:R-:W-:Y:S01]  /*20d0*/  IMAD.WIDE.U32 R130, R131, 0x4, R126.reuse ;  /* 0x0000000483827825 */ /* 0x100fe200078e007e */
[C---:B------:R-:W-:Y:S01]  /*20e0*/  IADD3 R179, PT, PT, R183.reuse, 0x200, RZ ;  /* 0x00000200b7b37810 */ /* 0x040fe20007ffe0ff */
[----:B------:R0:W5:Y:S01]  /*20f0*/  LDG.E R6, desc[UR12][R132.64] ;  /* 0x0000000c84067981 */ /* 0x000162000c1e1900 */
[----:B------:R-:W-:Y:S01]  /*2100*/  IADD3 R177, PT, PT, R183, 0x300, RZ ;  /* 0x00000300b7b17810 */ /* 0x000fe20007ffe0ff */
[----:B------:R-:W-:Y:S01]  /*2110*/  IMAD.WIDE.U32 R128, R129, 0x4, R126 ;  /* 0x0000000481807825 */ /* 0x000fe200078e007e */
[----:B------:R-:W-:-:S02]  /*2120*/  IADD3 R175, PT, PT, R183, 0x400, RZ ;  /* 0x00000400b7af7810 */ /* 0x000fc40007ffe0ff */
[C---:B------:R-:W-:Y:S02]  /*2130*/  IADD3 R173, PT, PT, R183.reuse, 0x500, RZ ;  /* 0x00000500b7ad7810 */ /* 0x040fe40007ffe0ff */
[C---:B-1----:R-:W-:Y:S01]  /*2140*/  IADD3 R135, PT, PT, R183.reuse, 0x600, RZ ;  /* 0x00000600b7877810 */ /* 0x042fe20007ffe0ff */
[--C-:B--2---:R-:W-:Y:S01]  /*2150*/  IMAD.WIDE.U32 R182, R183, 0x8, R170.reuse ;  /* 0x00000008b7b67825 */ /* 0x104fe200078e00aa */
[----:B------:R0:W5:Y:S03]  /*2160*/  LDG.E R8, desc[UR12][R128.64] ;  /* 0x0000000c80087981 */ /* 0x000166000c1e1900 */
        /* <DEDUP_REMOVED lines=12> */
[----:B------:R-:W-:Y:S02]  /*2230*/  IMAD.WIDE.U32 R170, R135, 0x8, R170 ;  /* 0x0000000887aa7825 */ /* 0x000fe400078e00aa */
[----:B------:R0:W5:Y:S02]  /*2240*/  LDG.E R190, desc[UR12][R124.64] ;  /* 0x0000000c7cbe7981 */ /* 0x000164000c1e1900 */
[----:B------:R-:W-:-:S02]  /*2250*/  IMAD.WIDE.U32 R126, R7, 0x4, R126 ;  /* 0x00000004077e7825 */ /* 0x000fc400078e007e */
[----:B------:R0:W5:Y:S04]  /*2260*/  LDG.E R7, desc[UR12][R130.64] ;  /* 0x0000000c82077981 */ /* 0x000168000c1e1900 */
[----:B------:R0:W5:Y:S04]  /*2270*/  LDG.E R9, desc[UR12][R126.64] ;  /* 0x0000000c7e097981 */ /* 0x000168000c1e1900 */
[----:B------:R-:W5:Y:S02]  /*2280*/  LDG.E.64 R170, desc[UR12][R170.64] ;  /* 0x0000000caaaa7981 */ /* 0x000f64000c1e1b00 */
.L_x_8010:
        /* <DEDUP_REMOVED lines=32> */
.L_x_8014:
[----:B------:R-:W-:Y:S05]  /*2490*/  BSYNC.RECONVERGENT B0 ;  /* 0x0000000000007941 */ /* 0x000fea0003800200 */
.L_x_8013:
        /* <DEDUP_REMOVED lines=67> */
.L_x_8017:
        /* <DEDUP_REMOVED lines=12> */
.L_x_8018:
        /* <DEDUP_REMOVED lines=12> */
.L_x_8019:
        /* <DEDUP_REMOVED lines=13> */
.L_x_8016:
        /* <DEDUP_REMOVED lines=22> */
[----:B------:R-:W-:-:S03]  /*2c80*/  F2FP.F16.F32.PACK_AB R134, RZ, R134 ;  /* 0x00000086ff86723e */ /* 0x000fc600000000ff */
[----:B------:R-:W-:Y:S01]  /*2c90*/  @P1 FMUL.FTZ R126, R127, R126 ;  /* 0x0000007e7f7e1220 */ /* 0x000fe20000410000 */
[----:B------:R-:W-:Y:S01]  /*2ca0*/  PRMT R169, R134, 0x7610, R169 ;  /* 0x0000761086a97816 */ /* 0x000fe200000000a9 */
[----:B-1----:R-:W-:-:S03]  /*2cb0*/  @P1 FMUL.FTZ R129, R136, R129 ;  /* 0x0000008188811220 */ /* 0x002fc60000410000 */
[----:B------:R-:W-:Y:S02]  /*2cc0*/  @P1 FSEL R126, R126, RZ, P2 ;  /* 0x000000ff7e7e1208 */ /* 0x000fe40001000000 */
[----:B------:R-:W-:Y:S01]  /*2cd0*/  F2FP.F16.F32.PACK_AB R136, RZ, R136 ;  /* 0x00000088ff88723e */ /* 0x000fe200000000ff */
[----:B------:R-:W-:Y:S01]  /*2ce0*/  @P1 FMUL.FTZ R128, R129, R128 ;  /* 0x0000008081801220 */ /* 0x000fe20000410000 */
[----:B------:R-:W-:Y:S01]  /*2cf0*/  @P1 F2FP.F16.F32.PACK_AB R127, RZ, R126 ;  /* 0x0000007eff7f123e */ /* 0x000fe200000000ff */
[----:B------:R-:W-:Y:S01]  /*2d00*/  FMUL.FTZ R126, R5, R184 ;  /* 0x000000b8057e7220 */ /* 0x000fe20000410000 */
[----:B------:R-:W-:Y:S01]  /*2d10*/  PRMT R184, R136, 0x7610, R184 ;  /* 0x0000761088b87816 */ /* 0x000fe200000000b8 */
[----:B--2---:R-:W-:Y:S01]  /*2d20*/  @P1 FMUL.FTZ R131, R138, R131 ;  /* 0x000000838a831220 */ /* 0x004fe20000410000 */
[----:B------:R-:W-:Y:S02]  /*2d30*/  @P1 FSEL R128, R128, RZ, P3 ;  /* 0x000000ff80801208 */ /* 0x000fe40001800000 */
[----:B------:R-:W-:Y:S01]  /*2d40*/  FSEL R126, R126, RZ, P0 ;  /* 0x000000ff7e7e7208 */ /* 0x000fe20000000000 */
        /* <DEDUP_REMOVED lines=18> */
.L_x_8015:
        /* <DEDUP_REMOVED lines=53> */
.L_x_8021:
[----:B------:R-:W-:Y:S01]  /*31c0*/  ISETP.GT.AND P0, PT, R4, RZ, PT ;  /* 0x000000ff0400720c */ /* 0x000fe20003f04270 */
[----:B------:R-:W0:Y:S01]  /*31d0*/  @P1 LDC.64 R126, c[0x0][0x408] ;  /* 0x00010200ff7e1b82 */ /* 0x000e220000000a00 */
[----:B-----5:R-:W-:Y:S01]  /*31e0*/  SHF.R.U64 R138, R182, 0x10, R183 ;  /* 0x00000010b68a7819 */ /* 0x020fe200000012b7 */
[----:B------:R-:W-:Y:S01]  /*31f0*/  @P2 FFMA.FTZ R137, R3, R132, R133 ;  /* 0x0000008403892223 */ /* 0x000fe20000010085 */
[----:B------:R-:W-:Y:S01]  /*3200*/  SHF.R.U32.HI R186, RZ, 0x10, R183 ;  /* 0x00000010ffba7819 */ /* 0x000fe200000116b7 */
[----:B------:R-:W-:Y:S01]  /*3210*/  HADD2.F32 R136, -RZ, R182.H0_H0 ;  /* 0x200000b6ff887230 */ /* 0x000fe20000004100 */
[----:B------:R-:W-:Y:S01]  /*3220*/  @P1 LOP3.LUT P3, RZ, R190, 0xff0000, RZ, 0xc0, !PT ;  /* 0x00ff0000beff1812 */ /* 0x000fe2000786c0ff */
[----:B------:R-:W-:Y:S02]  /*3230*/  HADD2.F32 R184, -RZ, R183.H0_H0 ;  /* 0x200000b7ffb87230 */ /* 0x000fe40000004100 */
[----:B------:R-:W-:Y:S01]  /*3240*/  @P2 FADD.FTZ R137, R12, -R137 ;  /* 0x800000890c892221 */ /* 0x000fe20000010000 */
[----:B------:R-:W1:Y:S01]  /*3250*/  @P1 LDC.64 R128, c[0x0][0x408] ;  /* 0x00010200ff801b82 */ /* 0x000e620000000a00 */
[----:B------:R-:W-:Y:S01]  /*3260*/  HADD2.F32 R138, -RZ, R138.H0_H0 ;  /* 0x2000008aff8a7230 */ /* 0x000fe20000004100 */
[----:B------:R-:W-:Y:S01]  /*3270*/  @P1 ISETP.GE.U32.AND P4, PT, R190, 0x1000000, PT ;  /* 0x01000000be00180c */ /* 0x000fe20003f86070 */
[----:B------:R-:W-:-:S02]  /*3280*/  HADD2.F32 R186, -RZ, R186.H0_H0 ;  /* 0x200000baffba7230 */ /* 0x000fc40000004100 */
        /* <DEDUP_REMOVED lines=17> */
[----:B------:R-:W-:Y:S01]  /*33a0*/  F2FP.F16.F32.PACK_AB R185, RZ, R184 ;  /* 0x000000b8ffb9723e */ /* 0x000fe200000000ff */
        /* <DEDUP_REMOVED lines=8> */
[----:B------:R-:W-:Y:S01]  /*3430*/  @P1 PRMT R165, R126, 0x7610, R165 ;  /* 0x000076107ea51816 */ /* 0x000fe200000000a5 */
[----:B------:R-:W-:Y:S01]  /*3440*/  @P1 FMUL.FTZ R130, R131, R130 ;  /* 0x0000008283821220 */ /* 0x000fe20000410000 */
[----:B------:R-:W-:Y:S02]  /*3450*/  @P1 F2FP.F16.F32.PACK_AB R128, RZ, R128 ;  /* 0x00000080ff80123e */ /* 0x000fe400000000ff */
[----:B------:R-:W-:Y:S01]  /*3460*/  PRMT R184, R138, 0x7610, R184 ;  /* 0x000076108ab87816 */ /* 0x000fe200000000b8 */
[----:B---3--:R-:W-:Y:S01]  /*3470*/  @P1 FMUL.FTZ R135, R186, R135 ;  /* 0x00000087ba871220 */ /* 0x008fe20000410000 */
[----:B------:R-:W-:Y:S02]  /*3480*/  @P1 FSEL R130, R130, RZ, P3 ;  /* 0x000000ff82821208 */ /* 0x000fe40001800000 */
[----:B------:R-:W-:Y:S01]  /*3490*/  @P1 PRMT R166, R128, 0x7610, R166 ;  /* 0x0000761080a61816 */ /* 0x000fe200000000a6 */
[----:B------:R-:W-:Y:S01]  /*34a0*/  @P1 FMUL.FTZ R134, R135, R134 ;  /* 0x0000008687861220 */ /* 0x000fe20000410000 */
[----:B------:R-:W-:-:S02]  /*34b0*/  @P1 F2FP.F16.F32.PACK_AB R130, RZ, R130 ;  /* 0x00000082ff82123e */ /* 0x000fc400000000ff */
[----:B------:R-:W-:Y:S02]  /*34c0*/  F2FP.F16.F32.PACK_AB R186, RZ, R186 ;  /* 0x000000baffba723e */ /* 0x000fe400000000ff */
[----:B------:R-:W-:Y:S02]  /*34d0*/  @P1 FSEL R134, R134, RZ, P4 ;  /* 0x000000ff86861208 */ /* 0x000fe40002000000 */
[----:B------:R-:W-:Y:S02]  /*34e0*/  @P1 PRMT R167, R130, 0x7610, R167 ;  /* 0x0000761082a71816 */ /* 0x000fe400000000a7 */
[----:B------:R-:W-:-:S04]  /*34f0*/  @P1 F2FP.F16.F32.PACK_AB R134, RZ, R134 ;  /* 0x00000086ff86123e */ /* 0x000fc800000000ff */
[----:B------:R-:W-:-:S07]  /*3500*/  @P1 PRMT R168, R134, 0x7610, R168 ;  /* 0x0000761086a81816 */ /* 0x000fce00000000a8 */
.L_x_8020:
        /* <DEDUP_REMOVED lines=13> */
.L_x_8022:
        /* <DEDUP_REMOVED lines=9> */
.L_x_8023:
[----:B------:R-:W-:Y:S05]  /*3670*/  @!P0 BRA `(.L_x_8024) ;  /* 0x0000000400a08947 */ /* 0x000fea0003800000 */
[----:B------:R-:W-:Y:S05]  /*3680*/  BRA.U !UP0, `(.L_x_8025) ;  /* 0x0000000108dc7547 */ /* 0x000fea000b800000 */
[----:B------:R-:W-:Y:S01]  /*3690*/  ISETP.GT.AND P5, PT, R4, RZ, PT ;  /* 0x000000ff0400720c */ /* 0x000fe20003fa4270 */
[----:B01----:R-:W0:Y:S01]  /*36a0*/  @P1 LDC.64 R126, c[0x0][0x408] ;  /* 0x00010200ff7e1b82 */ /* 0x003e220000000a00 */
[--C-:B-----5:R-:W-:Y:S01]  /*36b0*/  SHF.R.U64 R136, R180, 0x10, R181.reuse ;  /* 0x00000010b4887819 */ /* 0x120fe200000012b5 */
[----:B------:R-:W-:Y:S01]  /*36c0*/  HADD2.F32 R134, -RZ, R180.H0_H0 ;  /* 0x200000b4ff867230 */ /* 0x000fe20000004100 */
[----:B------:R-:W-:Y:S02]  /*36d0*/  SHF.R.U32.HI R190, RZ, 0x10, R181 ;  /* 0x00000010ffbe7819 */ /* 0x000fe400000116b5 */
[C---:B------:R-:W-:Y:S01]  /*36e0*/  @P1 LOP3.LUT P2, RZ, R188.reuse, 0xff, RZ, 0xc0, !PT ;  /* 0x000000ffbcff1812 */ /* 0x040fe2000784c0ff */
[----:B------:R-:W-:Y:S01]  /*36f0*/  HADD2.F32 R136, -RZ, R136.H0_H0 ;  /* 0x20000088ff887230 */ /* 0x000fe20000004100 */
[C---:B------:R-:W-:Y:S01]  /*3700*/  @P1 LOP3.LUT P3, RZ, R188.reuse, 0xff00, RZ, 0xc0, !PT ;  /* 0x0000ff00bcff1812 */ /* 0x040fe2000786c0ff */
[----:B------:R-:W1:Y:S01]  /*3710*/  @P1 LDC.64 R128, c[0x0][0x408] ;  /* 0x00010200ff801b82 */ /* 0x000e620000000a00 */
[----:B------:R-:W-:Y:S01]  /*3720*/  @P1 LOP3.LUT P4, RZ, R188, 0xff0000, RZ, 0xc0, !PT ;  /* 0x00ff0000bcff1812 */ /* 0x000fe2000788c0ff */
[----:B------:R-:W-:-:S02]  /*3730*/  HADD2.F32 R190, -RZ, R190.H0_H0 ;  /* 0x200000beffbe7230 */ /* 0x000fc40000004100 */
[-CC-:B------:R-:W-:Y:S01]  /*3740*/  @P5 FFMA.FTZ R138, R18, R132.reuse, R133.reuse ;  /* 0x00000084128a5223 */ /* 0x180fe20000010085 */
[-CC-:B------:R-:W-:Y:S01]  /*3750*/  @P5 FFMA.FTZ R135, R17, R132.reuse, R133.reuse ;  /* 0x0000008411875223 */ /* 0x180fe20000010085 */
[-CC-:B------:R-:W-:Y:S01]  /*3760*/  @P5 FFMA.FTZ R139, R19, R132.reuse, R133.reuse ;  /* 0x00000084138b5223 */ /* 0x180fe20000010085 */
[----:B------:R-:W-:Y:S01]  /*3770*/  @P5 FFMA.FTZ R184, R22, R132, R133 ;  /* 0x0000008416b85223 */ /* 0x000fe20000010085 */
[----:B------:R-:W2:Y:S01]  /*3780*/  @P1 LDC.64 R130, c[0x0][0x408] ;  /* 0x00010200ff821b82 */ /* 0x000ea20000000a00 */
[----:B------:R-:W-:Y:S01]  /*3790*/  @P5 FADD.FTZ R137, R21, -R138 ;  /* 0x8000008a15895221 */ /* 0x000fe20000010000 */
[----:B------:R-:W-:Y:S02]  /*37a0*/  HADD2.F32 R138, -RZ, R181.H0_H0 ;  /* 0x200000b5ff8a7230 */ /* 0x000fe40000004100 */
[----:B------:R-:W-:Y:S01]  /*37b0*/  @P5 FADD.FTZ R135, R20, -R135 ;  /* 0x8000008714875221 */ /* 0x000fe20000010000 */
[----:B------:R-:W-:Y:S01]  /*37c0*/  @P5 FADD.FTZ R139, R24, -R139 ;  /* 0x8000008b188b5221 */ /* 0x000fe20000010000 */
[----:B------:R-:W-:Y:S01]  /*37d0*/  @P5 FFMA.FTZ R136, R5, R137, R136 ;  /* 0x0000008905885223 */ /* 0x000fe20000010088 */
[----:B------:R-:W-:Y:S01]  /*37e0*/  @P5 FADD.FTZ R184, R23, -R184 ;  /* 0x800000b817b85221 */ /* 0x000fe20000010000 */
[C---:B------:R-:W-:Y:S01]  /*37f0*/  @P5 FFMA.FTZ R134, R5.reuse, R135, R134 ;  /* 0x0000008705865223 */ /* 0x040fe20000010086 */
[----:B------:R-:W-:-:S02]  /*3800*/  @P5 FFMA.FTZ R138, R5, R139, R138 ;  /* 0x0000008b058a5223 */ /* 0x000fc4000001008a */
[----:B------:R-:W-:Y:S01]  /*3810*/  @P5 FFMA.FTZ R190, R5, R184, R190 ;  /* 0x000000b805be5223 */ /* 0x000fe200000100be */
[----:B0-----:R-:W-:Y:S01]  /*3820*/  @P1 FMUL.FTZ R127, R134, R127 ;  /* 0x0000007f867f1220 */ /* 0x001fe20000410000 */
[----:B------:R-:W-:-:S03]  /*3830*/  F2FP.F16.F32.PACK_AB R134, RZ, R134 ;  /* 0x00000086ff86723e */ /* 0x000fc600000000ff */
[----:B------:R-:W-:Y:S01]  /*3840*/  @P1 FMUL.FTZ R126, R127, R126 ;  /* 0x0000007e7f7e1220 */ /* 0x000fe20000410000 */
[----:B-1----:R-:W-:Y:S01]  /*3850*/  @P1 FMUL.FTZ R129, R136, R129 ;  /* 0x0000008188811220 */ /* 0x002fe20000410000 */
[----:B------:R-:W-:Y:S02]  /*3860*/  F2FP.F16.F32.PACK_AB R136, RZ, R136 ;  /* 0x00000088ff88723e */ /* 0x000fe400000000ff */
[----:B------:R-:W-:Y:S01]  /*3870*/  F2FP.F16.F32.PACK_AB R186, RZ, R190 ;  /* 0x000000beffba723e */ /* 0x000fe200000000ff */
[----:B------:R-:W-:Y:S01]  /*3880*/  @P1 FMUL.FTZ R128, R129, R128 ;  /* 0x0000008081801220 */ /* 0x000fe20000410000 */
[----:B------:R-:W-:Y:S02]  /*3890*/  @P1 FSEL R126, R126, RZ, P2 ;  /* 0x000000ff7e7e1208 */ /* 0x000fe40001000000 */
[----:B------:R-:W-:Y:S01]  /*38a0*/  PRMT R169, R134, 0x7610, R169 ;  /* 0x0000761086a97816 */ /* 0x000fe200000000a9 */
[----:B--2---:R-:W-:Y:S01]  /*38b0*/  @P1 FMUL.FTZ R131, R138, R131 ;  /* 0x000000838a831220 */ /* 0x004fe20000410000 */
[----:B------:R-:W-:-:S02]  /*38c0*/  @P1 FSEL R128, R128, RZ, P3 ;  /* 0x000000ff80801208 */ /* 0x000fc40001800000 */
[----:B------:R-:W-:Y:S01]  /*38d0*/  @P1 F2FP.F16.F32.PACK_AB R126, RZ, R126 ;  /* 0x0000007eff7e123e */ /* 0x000fe200000000ff */
[----:B------:R-:W-:Y:S01]  /*38e0*/  @P1 FMUL.FTZ R130, R131, R130 ;  /* 0x0000008283821220 */ /* 0x000fe20000410000 */
[----:B------:R-:W-:Y:S02]  /*38f0*/  @P1 F2FP.F16.F32.PACK_AB R128, RZ, R128 ;  /* 0x00000080ff80123e */ /* 0x000fe400000000ff */
[----:B------:R-:W-:Y:S02]  /*3900*/  F2FP.F16.F32.PACK_AB R138, RZ, R138 ;  /* 0x0000008aff8a723e */ /* 0x000fe400000000ff */
[----:B------:R-:W-:Y:S02]  /*3910*/  @P1 FSEL R130, R130, RZ, P4 ;  /* 0x000000ff82821208 */ /* 0x000fe40002000000 */
[----:B------:R-:W-:Y:S02]  /*3920*/  @P1 PRMT R165, R126, 0x7610, R165 ;  /* 0x000076107ea51816 */ /* 0x000fe400000000a5 */
[----:B------:R-:W-:-:S02]  /*3930*/  @P1 F2FP.F16.F32.PACK_AB R130, RZ, R130 ;  /* 0x00000082ff82123e */ /* 0x000fc400000000ff */
[----:B------:R-:W-:Y:S02]  /*3940*/  @P1 PRMT R166, R128, 0x7610, R166 ;  /* 0x0000761080a61816 */ /* 0x000fe400000000a6 */
        /* <DEDUP_REMOVED lines=11> */
.L_x_8025:
        /* <DEDUP_REMOVED lines=48> */
.L_x_8024:
        /* <DEDUP_REMOVED lines=54> */
.L_x_8027:
        /* <DEDUP_REMOVED lines=12> */
.L_x_8028:
        /* <DEDUP_REMOVED lines=12> */
.L_x_8029:
        /* <DEDUP_REMOVED lines=12> */
.L_x_8030:
        /* <DEDUP_REMOVED lines=12> */
.L_x_8026:
        /* <DEDUP_REMOVED lines=10> */
.L_x_8031:
        /* <DEDUP_REMOVED lines=10> */
.L_x_8032:
[----:B------:R-:W-:Y:S05]  /*44a0*/  @!P0 BRA `(.L_x_8033) ;  /* 0x0000000400a08947 */ /* 0x000fea0003800000 */
[----:B------:R-:W-:Y:S05]  /*44b0*/  BRA.U !UP0, `(.L_x_8034) ;  /* 0x0000000108dc7547 */ /* 0x000fea000b800000 */
[----:B------:R-:W-:Y:S01]  /*44c0*/  ISETP.GT.AND P5, PT, R4, RZ, PT ;  /* 0x000000ff0400720c */ /* 0x000fe20003fa4270 */
[----:B------:R-:W4:Y:S01]  /*44d0*/  @P1 LDC.64 R130, c[0x0][0x408] ;  /* 0x00010200ff821b82 */ /* 0x000f220000000a00 */
[--C-:B-----5:R-:W-:Y:S01]  /*44e0*/  SHF.R.U64 R136, R178, 0x10, R179.reuse ;  /* 0x00000010b2887819 */ /* 0x120fe200000012b3 */
[----:B------:R-:W-:Y:S01]  /*44f0*/  HADD2.F32 R134, -RZ, R178.H0_H0 ;  /* 0x200000b2ff867230 */ /* 0x000fe20000004100 */
[----:B------:R-:W-:Y:S02]  /*4500*/  SHF.R.U32.HI R188, RZ, 0x10, R179 ;  /* 0x00000010ffbc7819 */ /* 0x000fe400000116b3 */
[C---:B------:R-:W-:Y:S01]  /*4510*/  @P1 LOP3.LUT P2, RZ, R187.reuse, 0xff, RZ, 0xc0, !PT ;  /* 0x000000ffbbff1812 */ /* 0x040fe2000784c0ff */
[----:B------:R-:W-:Y:S01]  /*4520*/  HADD2.F32 R136, -RZ, R136.H0_H0 ;  /* 0x20000088ff887230 */ /* 0x000fe20000004100 */
[C---:B------:R-:W-:Y:S01]  /*4530*/  @P1 LOP3.LUT P3, RZ, R187.reuse, 0xff00, RZ, 0xc0, !PT ;  /* 0x0000ff00bbff1812 */ /* 0x040fe2000786c0ff */
[----:B0123--:R-:W0:Y:S01]  /*4540*/  @P1 LDC.64 R128, c[0x0][0x408] ;  /* 0x00010200ff801b82 */ /* 0x00fe220000000a00 */
[----:B------:R-:W-:Y:S01]  /*4550*/  @P1 LOP3.LUT P4, RZ, R187, 0xff0000, RZ, 0xc0, !PT ;  /* 0x00ff0000bbff1812 */ /* 0x000fe2000788c0ff */
[----:B------:R-:W-:-:S02]  /*4560*/  HADD2.F32 R188, -RZ, R188.H0_H0 ;  /* 0x200000bcffbc7230 */ /* 0x000fc40000004100 */
[-CC-:B------:R-:W-:Y:S01]  /*4570*/  @P5 FFMA.FTZ R138, R26, R132.reuse, R133.reuse ;  /* 0x000000841a8a5223 */ /* 0x180fe20000010085 */
[-CC-:B------:R-:W-:Y:S01]  /*4580*/  @P5 FFMA.FTZ R135, R25, R132.reuse, R133.reuse ;  /* 0x0000008419875223 */ /* 0x180fe20000010085 */
[-CC-:B------:R-:W-:Y:S01]  /*4590*/  @P5 FFMA.FTZ R139, R27, R132.reuse, R133.reuse ;  /* 0x000000841b8b5223 */ /* 0x180fe20000010085 */
[----:B------:R-:W-:Y:S01]  /*45a0*/  @P5 FFMA.FTZ R184, R30, R132, R133 ;  /* 0x000000841eb85223 */ /* 0x000fe20000010085 */
[----:B------:R-:W1:Y:S01]  /*45b0*/  @P1 LDC.64 R126, c[0x0][0x408] ;  /* 0x00010200ff7e1b82 */ /* 0x000e620000000a00 */
        /* <DEDUP_REMOVED lines=9> */
[----:B----4-:R-:W-:Y:S01]  /*4650*/  @P1 FMUL.FTZ R131, R134, R131 ;  /* 0x0000008386831220 */ /* 0x010fe20000410000 */
[----:B------:R-:W-:-:S03]  /*4660*/  F2FP.F16.F32.PACK_AB R134, RZ, R134 ;  /* 0x00000086ff86723e */ /* 0x000fc600000000ff */
[----:B------:R-:W-:Y:S01]  /*4670*/  @P1 FMUL.FTZ R130, R131, R130 ;  /* 0x0000008283821220 */ /* 0x000fe20000410000 */
[----:B0-----:R-:W-:Y:S01]  /*4680*/  @P1 FMUL.FTZ R129, R136, R129 ;  /* 0x0000008188811220 */ /* 0x001fe20000410000 */
[----:B------:R-:W-:Y:S02]  /*4690*/  F2FP.F16.F32.PACK_AB R136, RZ, R136 ;  /* 0x00000088ff88723e */ /* 0x000fe400000000ff */
[----:B------:R-:W-:Y:S01]  /*46a0*/  F2FP.F16.F32.PACK_AB R186, RZ, R188 ;  /* 0x000000bcffba723e */ /* 0x000fe200000000ff */
[----:B------:R-:W-:Y:S01]  /*46b0*/  @P1 FMUL.FTZ R128, R129, R128 ;  /* 0x0000008081801220 */ /* 0x000fe20000410000 */
[----:B------:R-:W-:Y:S02]  /*46c0*/  @P1 FSEL R130, R130, RZ, P2 ;  /* 0x000000ff82821208 */ /* 0x000fe40001000000 */
[----:B------:R-:W-:Y:S01]  /*46d0*/  PRMT R169, R134, 0x7610, R169 ;  /* 0x0000761086a97816 */ /* 0x000fe200000000a9 */
[----:B-1----:R-:W-:Y:S01]  /*46e0*/  @P1 FMUL.FTZ R127, R138, R127 ;  /* 0x0000007f8a7f1220 */ /* 0x002fe20000410000 */
        /* <DEDUP_REMOVED lines=20> */
.L_x_8034:
[----:B------:R-:W-:Y:S01]  /*4830*/  ISETP.GT.AND P2, PT, R4, RZ, PT ;  /* 0x000000ff0400720c */ /* 0x000fe20003f44270 */
[----:B0123--:R-:W0:Y:S01]  /*4840*/  @P1 LDC.64 R126, c[0x0][0x408] ;  /* 0x00010200ff7e1b82 */ /* 0x00fe220000000a00 */
        /* <DEDUP_REMOVED lines=46> */
.L_x_8033:
        /* <DEDUP_REMOVED lines=54> */
.L_x_8036:
        /* <DEDUP_REMOVED lines=12> */
.L_x_8037:
        /* <DEDUP_REMOVED lines=12> */
.L_x_8038:
        /* <DEDUP_REMOVED lines=12> */
.L_x_8039:
        /* <DEDUP_REMOVED lines=12> */
.L_x_8035:
        /* <DEDUP_REMOVED lines=10> */
.L_x_8040:
        /* <DEDUP_REMOVED lines=10> */
.L_x_8041:
[----:B------:R-:W-:Y:S05]  /*52d0*/  @!P0 BRA `(.L_x_8042) ;  /* 0x0000000400a08947 */ /* 0x000fea0003800000 */
[----:B------:R-:W-:Y:S05]  /*52e0*/  BRA.U !UP0, `(.L_x_8043) ;  /* 0x0000000108dc7547 */ /* 0x000fea000b800000 */
[----:B------:R-:W-:Y:S01]  /*52f0*/  ISETP.GT.AND P5, PT, R4, RZ, PT ;  /* 0x000000ff0400720c */ /* 0x000fe20003fa4270 */
[----:B------:R-:W0:Y:S01]  /*5300*/  @P1 LDC.64 R130, c[0x0][0x408] ;  /* 0x00010200ff821b82 */ /* 0x000e220000000a00 */
[--C-:B-----5:R-:W-:Y:S01]  /*5310*/  SHF.R.U64 R136, R176, 0x10, R177.reuse ;  /* 0x00000010b0887819 */ /* 0x120fe200000012b1 */
[----:B------:R-:W-:Y:S01]  /*5320*/  HADD2.F32 R134, -RZ, R176.H0_H0 ;  /* 0x200000b0ff867230 */ /* 0x000fe20000004100 */
[----:B------:R-:W-:Y:S02]  /*5330*/  SHF.R.U32.HI R188, RZ, 0x10, R177 ;  /* 0x00000010ffbc7819 */ /* 0x000fe400000116b1 */
[C---:B------:R-:W-:Y:S01]  /*5340*/  @P1 LOP3.LUT P2, RZ, R6.reuse, 0xff, RZ, 0xc0, !PT ;  /* 0x000000ff06ff1812 */ /* 0x040fe2000784c0ff */
[----:B------:R-:W-:Y:S01]  /*5350*/  HADD2.F32 R136, -RZ, R136.H0_H0 ;  /* 0x20000088ff887230 */ /* 0x000fe20000004100 */
[C---:B------:R-:W-:Y:S01]  /*5360*/  @P1 LOP3.LUT P3, RZ, R6.reuse, 0xff00, RZ, 0xc0, !PT ;  /* 0x0000ff0006ff1812 */ /* 0x040fe2000786c0ff */
[----:B01234-:R-:W0:Y:S01]  /*5370*/  @P1 LDC.64 R128, c[0x0][0x408] ;  /* 0x00010200ff801b82 */ /* 0x01fe220000000a00 */
        /* <DEDUP_REMOVED lines=16> */
[----:B------:R-:W-:Y:S01]  /*5480*/  @P1 FMUL.FTZ R131, R134, R131 ;  /* 0x0000008386831220 */ /* 0x000fe20000410000 */
        /* <DEDUP_REMOVED lines=29> */
.L_x_8043:
[----:B------:R-:W-:Y:S01]  /*5660*/  ISETP.GT.AND P2, PT, R4, RZ, PT ;  /* 0x000000ff0400720c */ /* 0x000fe20003f44270 */
[----:B01234-:R-:W0:Y:S01]  /*5670*/  @P1 LDC.64 R126, c[0x0][0x408] ;  /* 0x00010200ff7e1b82 */ /* 0x01fe220000000a00 */
        /* <DEDUP_REMOVED lines=46> */
.L_x_8042:
        /* <DEDUP_REMOVED lines=54> */
.L_x_8045:
        /* <DEDUP_REMOVED lines=12> */
.L_x_8046:
        /* <DEDUP_REMOVED lines=12> */
.L_x_8047:
        /* <DEDUP_REMOVED lines=12> */
.L_x_8048:
        /* <DEDUP_REMOVED lines=12> */
.L_x_8044:
        /* <DEDUP_REMOVED lines=10> */
.L_x_8049:
        /* <DEDUP_REMOVED lines=10> */
.L_x_8050:
        /* <DEDUP_REMOVED lines=57> */
.L_x_8052:
        /* <DEDUP_REMOVED lines=48> */
.L_x_8051:
        /* <DEDUP_REMOVED lines=54> */
.L_x_8054:
        /* <DEDUP_REMOVED lines=12> */
.L_x_8055:
        /* <DEDUP_REMOVED lines=12> */
.L_x_8056:
        /* <DEDUP_REMOVED lines=12> */
.L_x_8057:
        /* <DEDUP_REMOVED lines=10> */
[----:B------:R-:W-:-:S04]  /*6dd0*/  F2FP.F16.F32.PACK_AB R6, RZ, R6 ;  /* 0x00000006ff06723e */ /* 0x000fc800000000ff */
[----:B------:R-:W-:-:S07]  /*6de0*/  PRMT R168, R6, 0x7610, R168 ;  /* 0x0000761006a87816 */ /* 0x000fce00000000a8 */
.L_x_8053:
        /* <DEDUP_REMOVED lines=10> */
.L_x_8058:
        /* <DEDUP_REMOVED lines=10> */
.L_x_8059:
[----:B------:R-:W-:Y:S05]  /*6f30*/  @!P0 BRA `(.L_x_8060) ;  /* 0x0000000400a08947 */ /* 0x000fea0003800000 */
[----:B------:R-:W-:Y:S05]  /*6f40*/  BRA.U !UP0, `(.L_x_8061) ;  /* 0x0000000108dc7547 */ /* 0x000fea000b800000 */
[----:B------:R-:W-:Y:S01]  /*6f50*/  ISETP.GT.AND P5, PT, R4, RZ, PT ;  /* 0x000000ff0400720c */ /* 0x000fe20003fa4270 */
[----:B0----5:R-:W0:Y:S01]  /*6f60*/  @P1 LDC.64 R6, c[0x0][0x408] ;  /* 0x00010200ff061b82 */ /* 0x021e220000000a00 */
[--C-:B------:R-:W-:Y:S01]  /*6f70*/  SHF.R.U64 R134, R172, 0x10, R173.reuse ;  /* 0x00000010ac867819 */ /* 0x100fe200000012ad */
[----:B------:R-:W-:Y:S01]  /*6f80*/  HADD2.F32 R130, -RZ, R172.H0_H0 ;  /* 0x200000acff827230 */ /* 0x000fe20000004100 */
[----:B------:R-:W-:Y:S02]  /*6f90*/  SHF.R.U32.HI R138, RZ, 0x10, R173 ;  /* 0x00000010ff8a7819 */ /* 0x000fe400000116ad */
[C---:B------:R-:W-:Y:S01]  /*6fa0*/  @P1 LOP3.LUT P2, RZ, R8.reuse, 0xff, RZ, 0xc0, !PT ;  /* 0x000000ff08ff1812 */ /* 0x040fe2000784c0ff */
[----:B------:R-:W-:Y:S01]  /*6fb0*/  HADD2.F32 R134, -RZ, R134.H0_H0 ;  /* 0x20000086ff867230 */ /* 0x000fe20000004100 */
[C---:B------:R-:W-:Y:S01]  /*6fc0*/  @P1 LOP3.LUT P3, RZ, R8.reuse, 0xff00, RZ, 0xc0, !PT ;  /* 0x0000ff0008ff1812 */ /* 0x040fe2000786c0ff */
[----:B-1234-:R-:W1:Y:S01]  /*6fd0*/  @P1 LDC.64 R128, c[0x0][0x408] ;  /* 0x00010200ff801b82 */ /* 0x01ee620000000a00 */
        /* <DEDUP_REMOVED lines=46> */
.L_x_8061:
[----:B------:R-:W-:Y:S01]  /*72c0*/  ISETP.GT.AND P2, PT, R4, RZ, PT ;  /* 0x000000ff0400720c */ /* 0x000fe20003f44270 */
[----:B0----5:R-:W0:Y:S01]  /*72d0*/  @P1 LDC.64 R6, c[0x0][0x408] ;  /* 0x00010200ff061b82 */ /* 0x021e220000000a00 */
[----:B------:R-:W-:Y:S01]  /*72e0*/  SHF.R.U64 R134, R172, 0x10, R173 ;  /* 0x00000010ac867819 */ /* 0x000fe200000012ad */
[----:B------:R-:W-:Y:S01]  /*72f0*/  HADD2.F32 R130, -RZ, R172.H0_H0 ;  /* 0x200000acff827230 */ /* 0x000fe20000004100 */
[C---:B------:R-:W-:Y:S01]  /*7300*/  @P1 LOP3.LUT P3, RZ, R8.reuse, 0xff, RZ, 0xc0, !PT ;  /* 0x000000ff08ff1812 */ /* 0x040fe2000786c0ff */
[----:B------:R-:W-:Y:S01]  /*7310*/  HADD2.F32 R136, -RZ, R173.H0_H0 ;  /* 0x200000adff887230 */ /* 0x000fe20000004100 */
[C---:B------:R-:W-:Y:S01]  /*7320*/  @P1 LOP3.LUT P4, RZ, R8.reuse, 0xff00, RZ, 0xc0, !PT ;  /* 0x0000ff0008ff1812 */ /* 0x040fe2000788c0ff */
[----:B------:R-:W-:Y:S01]  /*7330*/  HADD2.F32 R134, -RZ, R134.H0_H0 ;  /* 0x20000086ff867230 */ /* 0x000fe20000004100 */
[----:B------:R-:W-:Y:S01]  /*7340*/  @P1 LOP3.LUT P5, RZ, R8, 0xff0000, RZ, 0xc0, !PT ;  /* 0x00ff000008ff1812 */ /* 0x000fe200078ac0ff */
[----:B-1234-:R-:W1:Y:S04]  /*7350*/  @P1 LDC.64 R126, c[0x0][0x408] ;  /* 0x00010200ff7e1b82 */ /* 0x01ee680000000a00 */
        /* <DEDUP_REMOVED lines=38> */
.L_x_8060:
        /* <DEDUP_REMOVED lines=54> */
.L_x_8063:
        /* <DEDUP_REMOVED lines=12> */
.L_x_8064:
        /* <DEDUP_REMOVED lines=12> */
.L_x_8065:
        /* <DEDUP_REMOVED lines=12> */
.L_x_8066:
        /* <DEDUP_REMOVED lines=12> */
.L_x_8062:
        /* <DEDUP_REMOVED lines=10> */
.L_x_8067:
        /* <DEDUP_REMOVED lines=10> */
.L_x_8068:
        /* <DEDUP_REMOVED lines=21> */
[----:B------:R-:W-:Y:S01]  /*7eb0*/  SHF.R.U32.HI R132, RZ, 0x10, R171 ;  /* 0x00000010ff847819 */ /* 0x000fe200000116ab */
[C---:B------:R-:W-:Y:S01]  /*7ec0*/  @P4 FFMA.FTZ R4, R5.reuse, R131, R4 ;  /* 0x0000008305044223 */ /* 0x040fe20000010004 */
[----:B------:R-:W-:Y:S01]  /*7ed0*/  @P4 FFMA.FTZ R130, R5, R137, R130 ;  /* 0x0000008905824223 */ /* 0x000fe20000010082 */
[----:B------:R-:W-:Y:S02]  /*7ee0*/  @P4 FADD.FTZ R134, R163, -R134 ;  /* 0x80000086a3864221 */ /* 0x000fe40000010000 */
[----:B0-----:R-:W-:Y:S01]  /*7ef0*/  @P1 FMUL.FTZ R129, R4, R129 ;  /* 0x0000008104811220 */ /* 0x001fe20000410000 */
[----:B------:R-:W-:Y:S01]  /*7f00*/  HADD2.F32 R132, -RZ, R132.H0_H0 ;  /* 0x20000084ff847230 */ /* 0x000fe20000004100 */
[----:B------:R-:W-:-:S02]  /*7f10*/  F2FP.F16.F32.PACK_AB R4, RZ, R4 ;  /* 0x00000004ff04723e */ /* 0x000fc400000000ff */
[----:B------:R-:W-:Y:S01]  /*7f20*/  @P1 FMUL.FTZ R128, R129, R128 ;  /* 0x0000008081801220 */ /* 0x000fe20000410000 */
[----:B-1----:R-:W-:Y:S01]  /*7f30*/  @P1 FMUL.FTZ R127, R8, R127 ;  /* 0x0000007f087f1220 */ /* 0x002fe20000410000 */
[----:B------:R-:W-:Y:S01]  /*7f40*/  @P4 FFMA.FTZ R132, R5, R134, R132 ;  /* 0x0000008605844223 */ /* 0x000fe20000010084 */
[----:B------:R-:W-:Y:S02]  /*7f50*/  F2FP.F16.F32.PACK_AB R8, RZ, R8 ;  /* 0x00000008ff08723e */ /* 0x000fe400000000ff */
[----:B------:R-:W-:Y:S01]  /*7f60*/  @P1 FMUL.FTZ R126, R127, R126 ;  /* 0x0000007e7f7e1220 */ /* 0x000fe20000410000 */
[----:B------:R-:W-:Y:S02]  /*7f70*/  @P1 FSEL R128, R128, RZ, P0 ;  /* 0x000000ff80801208 */ /* 0x000fe40000000000 */
[----:B------:R-:W-:Y:S01]  /*7f80*/  F2FP.F16.F32.PACK_AB R186, RZ, R132 ;  /* 0x00000084ffba723e */ /* 0x000fe200000000ff */
        /* <DEDUP_REMOVED lines=22> */
.L_x_8070:
        /* <DEDUP_REMOVED lines=48> */
.L_x_8069:
        /* <DEDUP_REMOVED lines=54> */
.L_x_8072:
        /* <DEDUP_REMOVED lines=23> */
.L_x_8073:
        /* <DEDUP_REMOVED lines=12> */
.L_x_8074:
        /* <DEDUP_REMOVED lines=12> */
.L_x_8075:
[----:B------:R-:W-:-:S07]  /*8a40*/  @P1 PRMT R168, R8, 0x7610, R168 ;  /* 0x0000761008a81816 */ /* 0x000fce00000000a8 */
.L_x_8071:
        /* <DEDUP_REMOVED lines=10> */
.L_x_8076:
        /* <DEDUP_REMOVED lines=10> */
.L_x_8077:
[----:B0-----:R-:W0:Y:S01]  /*8b90*/  LDC.64 R4, c[0x0][0x380] ;  /* 0x0000e000ff047b82 */ /* 0x001e220000000a00 */
[----:B------:R-:W-:Y:S01]  /*8ba0*/  UPLOP3.LUT UP1, UPT, UPT, UPT, UP1, 0x40, 0x4 ;  /* 0x000000000004789c */ /* 0x000fe20003f2e810 */
[----:B0-----:R-:W-:-:S04]  /*8bb0*/  IADD3 R2, PT, PT, R2, R4, RZ ;  /* 0x0000000402027210 */ /* 0x001fc80007ffe0ff */
[----:B------:R-:W-:-:S13]  /*8bc0*/  ISETP.GE.AND P0, PT, R2, R5, PT ;  /* 0x000000050200720c */ /* 0x000fda0003f06270 */
[----:B------:R-:W-:Y:S05]  /*8bd0*/  @!P0 BRA `(.L_x_8078) ;  /* 0xffffff7400dc8947 */ /* 0x000fea000383ffff */
.L_x_8008:
        /* <DEDUP_REMOVED lines=23> */
.L_x_8079:
        /* <DEDUP_REMOVED lines=11> */
.L_x_14399:


//--------------------- .text._ZN10layer_norm13ln_bwd_kernelINS_13Kernel_traitsIf6__halfS2_S2_fjLj7168ELj1ELj1ELj8ELj8ENS_18Kernel_traits_baseILj7168EfS2_S2_S2_fjLj256EEEEELb1ELb1ELb0ELb0EEEvNS_9BwdParamsE --------------------------
	.section	.text._ZN10layer_norm13ln_bwd_kernelINS_13Kernel_traitsIf6__halfS2_S2_fjLj7168ELj1ELj1ELj8ELj8ENS_18Kernel_traits_baseILj7168EfS2_S2_S2_fjLj256EEEEELb1ELb1ELb0ELb0EEEvNS_9BwdParamsE,"ax",@progbits
	.align	128
        .global         _ZN10layer_norm13ln_bwd_kernelINS_13Kernel_traitsIf6__halfS2_S2_fjLj7168ELj1ELj1ELj8ELj8ENS_18Kernel_traits_baseILj7168EfS2_S2_S2_fjLj256EEEEELb1ELb1ELb0ELb0EEEvNS_9BwdParamsE
        .type           _ZN10layer_norm13ln_bwd_kernelINS_13Kernel_traitsIf6__halfS2_S2_fjLj7168ELj1ELj1ELj8ELj8ENS_18Kernel_traits_baseILj7168EfS2_S2_S2_fjLj256EEEEELb1ELb1ELb0ELb0EEEvNS_9BwdParamsE,@function
        .size           _ZN10layer_norm13ln_bwd_kernelINS_13Kernel_traitsIf6__halfS2_S2_fjLj7168ELj1ELj1ELj8ELj8ENS_18Kernel_traits_baseILj7168EfS2_S2_S2_fjLj256EEEEELb1ELb1ELb0ELb0EEEvNS_9BwdParamsE,(.L_x_14400 - _ZN10layer_norm13ln_bwd_kernelINS_13Kernel_traitsIf6__halfS2_S2_fjLj7168ELj1ELj1ELj8ELj8ENS_18Kernel_traits_baseILj7168EfS2_S2_S2_fjLj256EEEEELb1ELb1ELb0ELb0EEEvNS_9BwdParamsE)
        .other          _ZN10layer_norm13ln_bwd_kernelINS_13Kernel_traitsIf6__halfS2_S2_fjLj7168ELj1ELj1ELj8ELj8ENS_18Kernel_traits_baseILj7168EfS2_S2_S2_fjLj256EEEEELb1ELb1ELb0ELb0EEEvNS_9BwdParamsE,@"STO_CUDA_ENTRY STV_DEFAULT"
_ZN10layer_norm13ln_bwd_kernelINS_13Kernel_traitsIf6__halfS2_S2_fjLj7168ELj1ELj1ELj8ELj8ENS_18Kernel_traits_baseILj7168EfS2_S2_S2_fjLj256EEEEELb1ELb1ELb0ELb0EEEvNS_9BwdParamsE:
.text._ZN10layer_norm13ln_bwd_kernelINS_13Kernel_traitsIf6__halfS2_S2_fjLj7168ELj1ELj1ELj8ELj8ENS_18Kernel_traits_baseILj7168EfS2_S2_S2_fjLj256EEEEELb1ELb1ELb0ELb0EEEvNS_9BwdParamsE:
        /* <DEDUP_REMOVED lines=166> */
.L_x_8150:
[----:B-1----:R-:W1:Y:S01]  /*0a60*/  @UP0 LDCU.64 UR4, c[0x0][0x3e0] ;  /* 0x00007c00ff0407ac */ /* 0x002e620008000a00 */
[----:B------:R-:W-:Y:S01]  /*0a70*/  PLOP3.LUT P0, PT, PT, PT, UP0, 0x80, 0x8 ;  /* 0x000000000008781c */ /* 0x000fe20003f0f008 */
[----:B0-----:R-:W-:Y:S02]  /*0a80*/  UIMAD.WIDE UR12, UR7, 0x4, UR10 ;  /* 0x00000004070c78a5 */ /* 0x001fe4000f8e020a */
[----:B-1----:R-:W-:-:S06]  /*0a90*/  @UP0 UIMAD.WIDE UR4, UR7, 0x2, UR4 ;  /* 0x00000002070408a5 */ /* 0x002fcc000f8e0204 */
[----:B--234-:R-:W-:Y:S02]  /*0aa0*/  MOV R172, UR4 ;  /* 0x0000000400ac7c02 */ /* 0x01cfe40008000f00 */
[----:B------:R-:W-:Y:S01]  /*0ab0*/  MOV R173, UR5 ;  /* 0x0000000500ad7c02 */ /* 0x000fe20008000f00 */
[----:B------:R-:W-:-:S04]  /*0ac0*/  UIMAD.WIDE UR4, UR7, 0x4, UR8 ;  /* 0x00000004070478a5 */ /* 0x000fc8000f8e0208 */
[----:B------:R-:W3:Y:S01]  /*0ad0*/  @P0 LDG.E.U16 R172, desc[UR14][R172.64] ;  /* 0x0000000eacac0981 */ /* 0x000ee2000c1e1500 */
[----:B------:R-:W-:Y:S02]  /*0ae0*/  MOV R168, UR12 ;  /* 0x0000000c00a87c02 */ /* 0x000fe40008000f00 */
[----:B------:R-:W-:Y:S02]  /*0af0*/  MOV R169, UR13 ;  /* 0x0000000d00a97c02 */ /* 0x000fe40008000f00 */
[----:B------:R-:W-:Y:S02]  /*0b00*/  MOV R170, UR4 ;  /* 0x0000000400aa7c02 */ /* 0x000fe40008000f00 */
[----:B------:R-:W-:Y:S01]  /*0b10*/  MOV R171, UR5 ;  /* 0x0000000500ab7c02 */ /* 0x000fe20008000f00 */
[----:B------:R-:W4:Y:S04]  /*0b20*/  LDG.E R168, desc[UR14][R168.64] ;  /* 0x0000000ea8a87981 */ /* 0x000f28000c1e1900 */
[----:B------:R-:W4:Y:S01]  /*0b30*/  LDG.E R170, desc[UR14][R170.64] ;  /* 0x0000000eaaaa7981 */ /* 0x000f22000c1e1900 */
[----:B------:R-:W-:Y:S01]  /*0b40*/  PLOP3.LUT P0, PT, PT, PT, UP0, 0x80, 0x8 ;  /* 0x000000000008781c */ /* 0x000fe20003f0f008 */
[----:B------:R-:W-:Y:S01]  /*0b50*/  UIMAD UR4, UR7, UR6, URZ ;  /* 0x00000006070472a4 */ /* 0x000fe2000f8e02ff */
[----:B------:R-:W-:Y:S01]  /*0b60*/  PLOP3.LUT P1, PT, PT, PT, UP0, 0x80, 0x8 ;  /* 0x000000000008781c */ /* 0x000fe20003f2f008 */
[----:B------:R-:W0:Y:S01]  /*0b70*/  S2R R11, SR_TID.X ;  /* 0x00000000000b7919 */ /* 0x000e220000002100 */
[C---:B------:R-:W-:Y:S01]  /*0b80*/  ISETP.GE.U32.AND P4, PT, R10.reuse, 0x100, PT ;  /* 0x000001000a00780c */ /* 0x040fe20003f86070 */
[----:B------:R-:W-:Y:S01]  /*0b90*/  USHF.R.S32.HI UR5, URZ, 0x1f, UR4 ;  /* 0x0000001fff057899 */ /* 0x000fe20008011404 */
[----:B--2---:R-:W-:Y:S01]  /*0ba0*/  ISETP.NE.AND P5, PT, RZ, UR16, PT ;  /* 0x00000010ff007c0c */ /* 0x004fe2000bfa5270 */
[----:B------:R-:W-:Y:S01]  /*0bb0*/  UMOV UR12, 0x3f800000 ;  /* 0x3f800000000c7882 */ /* 0x000fe20000000000 */
[----:B------:R-:W-:Y:S01]  /*0bc0*/  BSSY.RECONVERGENT B0, `(.L_x_8081) ;  /* 0x000004a000007945 */ /* 0x000fe20003800200 */
[----:B------:R-:W-:Y:S01]  /*0bd0*/  ULEA.HI UR5, UR5, UR4, URZ, 0x2 ;  /* 0x0000000405057291 */ /* 0x000fe2000f8f10ff */
[----:B------:R-:W-:-:S02]  /*0be0*/  ISETP.GE.U32.AND P2, PT, R10, 0x400, PT ;  /* 0x000004000a00780c */ /* 0x000fc40003f46070 */
[----:B------:R-:W-:Y:S02]  /*0bf0*/  CS2R R178, SRZ ;  /* 0x0000000000b27805 */ /* 0x000fe4000001ff00 */
[----:B------:R-:W-:Y:S02]  /*0c00*/  P2R R12, PR, RZ, 0x10 ;  /* 0x00000010ff0c7803 */ /* 0x000fe40000000000 */
[C---:B------:R-:W-:Y:S01]  /*0c10*/  ISETP.GE.U32.AND P3, PT, R10.reuse, 0x500, PT ;  /* 0x000005000a00780c */ /* 0x040fe20003f66070 */
[----:B---3--:R-:W-:Y:S01]  /*0c20*/  @P0 HADD2.F32 R172, -RZ, R172.H0_H0 ;  /* 0x200000acffac0230 */ /* 0x008fe20000004100 */
[----:B------:R-:W-:-:S04]  /*0c30*/  ISETP.GE.U32.AND P0, PT, R10, 0x200, PT ;  /* 0x000002000a00780c */ /* 0x000fc80003f06070 */
[----:B------:R-:W-:Y:S02]  /*0c40*/  @P1 R2UR UR12, R172 ;  /* 0x00000000ac0c12ca */ /* 0x000fe400000e0000 */
[----:B------:R-:W-:Y:S02]  /*0c50*/  MOV R172, UR5 ;  /* 0x0000000500ac7c02 */ /* 0x000fe40008000f00 */
[----:B----4-:R-:W-:Y:S02]  /*0c60*/  R2UR UR23, R168 ;  /* 0x00000000a81772ca */ /* 0x010fe400000e0000 */
[----:B0-----:R-:W-:Y:S02]  /*0c70*/  LEA.HI.SX32 R9, R172, R11, 0x1e ;  /* 0x0000000bac097211 */ /* 0x001fe400078ff2ff */
[----:B------:R-:W-:Y:S02]  /*0c80*/  ISETP.GE.U32.AND P1, PT, R10, 0x300, PT ;  /* 0x000003000a00780c */ /* 0x000fe40003f26070 */
[----:B------:R-:W-:-:S02]  /*0c90*/  P2R R168, PR, RZ, 0x20 ;  /* 0x00000020ffa87803 */ /* 0x000fc40000000000 */
[----:B------:R-:W-:Y:S02]  /*0ca0*/  FSEL R176, R170, RZ, !P5 ;  /* 0x000000ffaab07208 */ /* 0x000fe40006800000 */
[----:B------:R-:W-:Y:S01]  /*0cb0*/  MOV R177, R9 ;  /* 0x0000000900b17202 */ /* 0x000fe20000000f00 */
        /* <DEDUP_REMOVED lines=16> */
[----:B---3--:R-:W-:Y:S01]  /*0dc0*/  SHF.R.U64 R173, R14, 0x10, R15 ;  /* 0x000000100ead7819 */ /* 0x008fe2000000120f */
[----:B------:R-:W-:Y:S01]  /*0dd0*/  HADD2.F32 R3, -RZ, R14.H0_H0 ;  /* 0x2000000eff037230 */ /* 0x000fe20000004100 */
[----:B----4-:R-:W-:Y:S02]  /*0de0*/  MOV R13, R16 ;  /* 0x00000010000d7202 */ /* 0x010fe40000000f00 */
        /* <DEDUP_REMOVED lines=8> */
[C---:B------:R-:W-:Y:S01]  /*0e70*/  FADD.FTZ R17, -R176.reuse, R17 ;  /* 0x00000011b0117221 */ /* 0x040fe20000010100 */
[----:B------:R-:W-:Y:S01]  /*0e80*/  FADD.FTZ R14, -R176, R15 ;  /* 0x0000000fb00e7221 */ /* 0x000fe20000010100 */
[----:B------:R-:W-:Y:S01]  /*0e90*/  FMUL.FTZ R3, R3, UR23 ;  /* 0x0000001703037c20 */ /* 0x000fe20008410000 */
[----:B------:R-:W-:Y:S02]  /*0ea0*/  HADD2.F32 R18, -RZ, R18.H0_H0 ;  /* 0x20000012ff127230 */ /* 0x000fe40000004100 */
[----:B------:R-:W-:Y:S01]  /*0eb0*/  FADD.FTZ R80, R80, R13 ;  /* 0x0000000d50507221 */ /* 0x000fe20000010000 */
[----:B0-----:R-:W-:Y:S02]  /*0ec0*/  HADD2.F32 R171, -RZ, R16.H0_H0 ;  /* 0x20000010ffab7230 */ /* 0x001fe40000004100 */
[----:B------:R-:W-:Y:S01]  /*0ed0*/  FMUL.FTZ R14, R14, UR23 ;  /* 0x000000170e0e7c20 */ /* 0x000fe20008410000 */
[----:B------:R-:W-:-:S02]  /*0ee0*/  HADD2.F32 R169, -RZ, R20.H0_H0 ;  /* 0x20000014ffa97230 */ /* 0x000fc40000004100 */
        /* <DEDUP_REMOVED lines=11> */
[----:B------:R-:W-:-:S02]  /*0fa0*/  HADD2.F32 R172, -RZ, R172.H0_H0 ;  /* 0x200000acffac7230 */ /* 0x000fc40000004100 */
[----:B------:R-:W-:Y:S01]  /*0fb0*/  FADD.FTZ R170, -R176, R171 ;  /* 0x000000abb0aa7221 */ /* 0x000fe20000010100 */
        /* <DEDUP_REMOVED lines=10> */
.L_x_8082:
[----:B------:R-:W-:Y:S05]  /*1060*/  BSYNC.RECONVERGENT B0 ;  /* 0x0000000000007941 */ /* 0x000fea0003800200 */
.L_x_8081:
        /* <DEDUP_REMOVED lines=17> */
[--C-:B---3--:R-:W-:Y:S01]  /*1180*/  SHF.R.U64 R174, R22, 0x10, R23.reuse ;  /* 0x0000001016ae7819 */ /* 0x108fe20000001217 */
[----:B------:R-:W-:Y:S01]  /*1190*/  HADD2.F32 R19, -RZ, R22.H0_H0 ;  /* 0x20000016ff137230 */ /* 0x000fe20000004100 */
[----:B------:R-:W-:Y:S02]  /*11a0*/  SHF.R.U32.HI R173, RZ, 0x10, R23 ;  /* 0x00000010ffad7819 */ /* 0x000fe40000011617 */
[----:B----4-:R-:W-:Y:S02]  /*11b0*/  MOV R21, R24 ;  /* 0x0000001800157202 */ /* 0x010fe40000000f00 */
[----:B------:R-:W-:Y:S02]  /*11c0*/  SHF.R.U64 R26, R24, 0x10, R25 ;  /* 0x00000010181a7819 */ /* 0x000fe40000001219 */
[----:B------:R-:W-:-:S02]  /*11d0*/  MOV R172, R25 ;  /* 0x0000001900ac7202 */ /* 0x000fc40000000f00 */
[----:B------:R-:W-:Y:S01]  /*11e0*/  SHF.R.U32.HI R24, RZ, 0x10, R25 ;  /* 0x00000010ff187819 */ /* 0x000fe20000011619 */
[----:B------:R-:W-:Y:S02]  /*11f0*/  HADD2.F32 R25, -RZ, R23.H0_H0 ;  /* 0x20000017ff197230 */ /* 0x000fe40000004100 */
[C---:B------:R-:W-:Y:S01]  /*1200*/  FADD.FTZ R19, -R176.reuse, R19 ;  /* 0x00000013b0137221 */ /* 0x040fe20000010100 */
[----:B------:R-:W-:Y:S02]  /*1210*/  HADD2.F32 R23, -RZ, R174.H0_H0 ;  /* 0x200000aeff177230 */ /* 0x000fe40000004100 */
[----:B------:R-:W-:Y:S02]  /*1220*/  HADD2.F32 R21, -RZ, R21.H0_H0 ;  /* 0x20000015ff157230 */ /* 0x000fe40000004100 */
[----:B------:R-:W-:Y:S01]  /*1230*/  FMUL.FTZ R19, R19, UR23 ;  /* 0x0000001713137c20 */ /* 0x000fe20008410000 */
[C---:B------:R-:W-:Y:S01]  /*1240*/  FADD.FTZ R25, -R176.reuse, R25 ;  /* 0x00000019b0197221 */ /* 0x040fe20000010100 */
[----:B------:R-:W-:Y:S01]  /*1250*/  FADD.FTZ R22, -R176, R23 ;  /* 0x00000017b0167221 */ /* 0x000fe20000010100 */
[----:B-1----:R-:W-:-:S02]  /*1260*/  HADD2.F32 R169, -RZ, R172.H0_H0 ;  /* 0x200000acffa97230 */ /* 0x002fc40000004100 */
[----:B------:R-:W-:Y:S01]  /*1270*/  FADD.FTZ R76, R76, R21 ;  /* 0x000000154c4c7221 */ /* 0x000fe20000010000 */
[----:B------:R-:W-:Y:S02]  /*1280*/  HADD2.F32 R26, -RZ, R26.H0_H0 ;  /* 0x2000001aff1a7230 */ /* 0x000fe40000004100 */
[----:B------:R-:W-:Y:S01]  /*1290*/  FMUL.FTZ R22, R22, UR23 ;  /* 0x0000001716167c20 */ /* 0x000fe20008410000 */
[----:B------:R-:W-:Y:S02]  /*12a0*/  HADD2.F32 R172, -RZ, R24.H0_H0 ;  /* 0x20000018ffac7230 */ /* 0x000fe40000004100 */
[-C--:B------:R-:W-:Y:S01]  /*12b0*/  FFMA.FTZ R104, R19, R21.reuse, R104 ;  /* 0x0000001513687223 */ /* 0x080fe20000010068 */
[----:B-----5:R-:W-:Y:S01]  /*12c0*/  FMUL.FTZ R24, R156, R21 ;  /* 0x000000159c187220 */ /* 0x020fe20000410000 */
[----:B------:R-:W-:Y:S01]  /*12d0*/  FMUL.FTZ R21, R25, UR23 ;  /* 0x0000001719157c20 */ /* 0x000fe20008410000 */
[----:B0-----:R-:W-:Y:S02]  /*12e0*/  HADD2.F32 R171, -RZ, R173.H0_H0 ;  /* 0x200000adffab7230 */ /* 0x001fe40000004100 */
        /* <DEDUP_REMOVED lines=19> */
.L_x_8084:
[----:B------:R-:W-:Y:S05]  /*1420*/  BSYNC.RECONVERGENT B0 ;  /* 0x0000000000007941 */ /* 0x000fea0003800200 */
.L_x_8083:
        /* <DEDUP_REMOVED lines=23> */
[----:B0-----:R-:W-:Y:S01]  /*15a0*/  HADD2.F32 R173, -RZ, R171.H0_H0 ;  /* 0x200000abffad7230 */ /* 0x001fe20000004100 */
[----:B------:R-:W-:Y:S01]  /*15b0*/  SHF.R.U32.HI R182, RZ, 0x10, R169 ;  /* 0x00000010ffb67819 */ /* 0x000fe200000116a9 */
[----:B------:R-:W-:Y:S02]  /*15c0*/  HADD2.F32 R185, -RZ, R169.H0_H0 ;  /* 0x200000a9ffb97230 */ /* 0x000fe40000004100 */
[----:B------:R-:W-:Y:S02]  /*15d0*/  HADD2.F32 R169, -RZ, R27.H0_H0 ;  /* 0x2000001bffa97230 */ /* 0x000fe40000004100 */
[C---:B------:R-:W-:Y:S01]  /*15e0*/  FADD.FTZ R173, -R176.reuse, R173 ;  /* 0x000000adb0ad7221 */ /* 0x040fe20000010100 */
[C---:B------:R-:W-:Y:S01]  /*15f0*/  FADD.FTZ R27, -R176.reuse, R183 ;  /* 0x000000b7b01b7221 */ /* 0x040fe20000010100 */
[----:B------:R-:W-:Y:S02]  /*1600*/  HADD2.F32 R168, -RZ, R181.H0_H0 ;  /* 0x200000b5ffa87230 */ /* 0x000fe40000004100 */
[----:B------:R-:W-:Y:S01]  /*1610*/  FADD.FTZ R185, -R176, R185 ;  /* 0x000000b9b0b97221 */ /* 0x000fe20000010100 */
[----:B------:R-:W-:Y:S01]  /*1620*/  FMUL.FTZ R186, R173, UR23 ;  /* 0x00000017adba7c20 */ /* 0x000fe20008410000 */
[----:B------:R-:W-:Y:S01]  /*1630*/  FMUL.FTZ R27, R27, UR23 ;  /* 0x000000171b1b7c20 */ /* 0x000fe20008410000 */
[----:B-----5:R-:W-:Y:S01]  /*1640*/  FMUL.FTZ R188, R148, R169 ;  /* 0x000000a994bc7220 */ /* 0x020fe20000410000 */
[----:B------:R-:W-:-:S02]  /*1650*/  HADD2.F32 R171, -RZ, R180.H0_H0 ;  /* 0x200000b4ffab7230 */ /* 0x000fc40000004100 */
[----:B------:R-:W-:Y:S01]  /*1660*/  FMUL.FTZ R185, R185, UR23 ;  /* 0x00000017b9b97c20 */ /* 0x000fe20008410000 */
[----:B------:R-:W-:Y:S01]  /*1670*/  FADD.FTZ R73, R73, R168 ;  /* 0x000000a849497221 */ /* 0x000fe20000010000 */
[-C--:B------:R-:W-:Y:S01]  /*1680*/  FFMA.FTZ R101, R186, R168.reuse, R101 ;  /* 0x000000a8ba657223 */ /* 0x080fe20000010065 */
[----:B------:R-:W-:Y:S01]  /*1690*/  FMUL.FTZ R187, R149, R168 ;  /* 0x000000a895bb7220 */ /* 0x000fe20000410000 */
[----:B-1----:R-:W-:Y:S02]  /*16a0*/  HADD2.F32 R175, -RZ, R182.H0_H0 ;  /* 0x200000b6ffaf7230 */ /* 0x002fe40000004100 */
        /* <DEDUP_REMOVED lines=9> */
[----:B------:R-:W-:Y:S01]  /*1740*/  FADD.FTZ R175, -R176, R175 ;  /* 0x000000afb0af7221 */ /* 0x000fe20000010100 */
[----:B------:R-:W-:Y:S01]  /*1750*/  FFMA.FTZ R168, R186, R187, R169 ;  /* 0x000000bbbaa87223 */ /* 0x000fe200000100a9 */
[----:B------:R-:W-:Y:S02]  /*1760*/  FMUL.FTZ R189, R151, R172 ;  /* 0x000000ac97bd7220 */ /* 0x000fe40000410000 */
[----:B------:R-:W-:Y:S01]  /*1770*/  FMUL.FTZ R192, R175, UR23 ;  /* 0x00000017afc07c20 */ /* 0x000fe20008410000 */
[----:B------:R-:W-:Y:S01]  /*1780*/  FADD.FTZ R170, R171, R190 ;  /* 0x000000beabaa7221 */ /* 0x000fe20000010000 */
[----:B------:R-:W-:Y:S01]  /*1790*/  FFMA.FTZ R168, R185, R190, R168 ;  /* 0x000000beb9a87223 */ /* 0x000fe200000100a8 */
[----:B------:R-:W-:Y:S01]  /*17a0*/  FADD.FTZ R75, R75, R172 ;  /* 0x000000ac4b4b7221 */ /* 0x000fe20000010000 */
[----:B------:R-:W-:Y:S01]  /*17b0*/  FFMA.FTZ R103, R192, R172, R103 ;  /* 0x000000acc0677223 */ /* 0x000fe20000010067 */
[----:B------:R-:W-:Y:S01]  /*17c0*/  FADD.FTZ R179, R170, R189 ;  /* 0x000000bdaab37221 */ /* 0x000fe20000010000 */
[----:B------:R-:W-:-:S07]  /*17d0*/  FFMA.FTZ R178, R192, R189, R168 ;  /* 0x000000bdc0b27223 */ /* 0x000fce00000100a8 */
.L_x_8086:
[----:B------:R-:W-:Y:S05]  /*17e0*/  BSYNC.RECONVERGENT B0 ;  /* 0x0000000000007941 */ /* 0x000fea0003800200 */
.L_x_8085:
        /* <DEDUP_REMOVED lines=27> */
[----:B------:R-:W-:Y:S02]  /*19a0*/  HADD2.F32 R169, -RZ, R180.H0_H0 ;  /* 0x200000b4ffa97230 */ /* 0x000fe40000004100 */
[----:B------:R-:W-:Y:S01]  /*19b0*/  FADD.FTZ R171, -R176, R171 ;  /* 0x000000abb0ab7221 */ /* 0x000fe20000010100 */
[----:B------:R-:W-:Y:S02]  /*19c0*/  HADD2.F32 R168, -RZ, R182.H0_H0 ;  /* 0x200000b6ffa87230 */ /* 0x000fe40000004100 */
[----:B------:R-:W-:Y:S01]  /*19d0*/  FMUL.FTZ R191, R191, UR23 ;  /* 0x00000017bfbf7c20 */ /* 0x000fe20008410000 */
[----:B------:R-:W-:Y:S01]  /*19e0*/  FMUL.FTZ R194, R171, UR23 ;  /* 0x00000017abc27c20 */ /* 0x000fe20008410000 */
[----:B-----5:R-:W-:Y:S01]  /*19f0*/  FMUL.FTZ R196, R140, R169 ;  /* 0x000000a98cc47220 */ /* 0x020fe20000410000 */
[----:B------:R-:W-:Y:S01]  /*1a00*/  FADD.FTZ R69, R69, R168 ;  /* 0x000000a845457221 */ /* 0x000fe20000010000 */
[-C--:B------:R-:W-:Y:S01]  /*1a10*/  FMUL.FTZ R195, R141, R168.reuse ;  /* 0x000000a88dc37220 */ /* 0x080fe20000410000 */
[----:B------:R-:W-:Y:S01]  /*1a20*/  FFMA.FTZ R97, R194, R168, R97 ;  /* 0x000000a8c2617223 */ /* 0x000fe20000010061 */
[----:B------:R-:W-:-:S02]  /*1a30*/  HADD2.F32 R181, -RZ, R181.H0_H0 ;  /* 0x200000b5ffb57230 */ /* 0x000fc40000004100 */
[----:B------:R-:W-:Y:S01]  /*1a40*/  FADD.FTZ R68, R68, R169 ;  /* 0x000000a944447221 */ /* 0x000fe20000010000 */
[----:B------:R-:W-:Y:S02]  /*1a50*/  HADD2.F32 R183, -RZ, R183.H0_H0 ;  /* 0x200000b7ffb77230 */ /* 0x000fe40000004100 */
[----:B------:R-:W-:Y:S01]  /*1a60*/  FFMA.FTZ R96, R191, R169, R96 ;  /* 0x000000a9bf607223 */ /* 0x000fe20000010060 */
[----:B------:R-:W-:Y:S01]  /*1a70*/  FADD.FTZ R168, R179, R196 ;  /* 0x000000c4b3a87221 */ /* 0x000fe20000010000 */
[----:B------:R-:W-:Y:S01]  /*1a80*/  FADD.FTZ R193, -R176, R193 ;  /* 0x000000c1b0c17221 */ /* 0x000fe20000010100 */
[----:B------:R-:W-:Y:S01]  /*1a90*/  FFMA.FTZ R169, R191, R196, R178 ;  /* 0x000000c4bfa97223 */ /* 0x000fe200000100b2 */
[----:B0-----:R-:W-:Y:S02]  /*1aa0*/  HADD2.F32 R172, -RZ, R170.H0_H0 ;  /* 0x200000aaffac7230 */ /* 0x001fe40000004100 */
        /* <DEDUP_REMOVED lines=15> */
.L_x_8088:
[----:B------:R-:W-:Y:S05]  /*1ba0*/  BSYNC.RECONVERGENT B0 ;  /* 0x0000000000007941 */ /* 0x000fea0003800200 */
.L_x_8087:
        /* <DEDUP_REMOVED lines=59> */
.L_x_8090:
[----:B------:R-:W-:Y:S05]  /*1f60*/  BSYNC.RECONVERGENT B0 ;  /* 0x0000000000007941 */ /* 0x000fea0003800200 */
.L_x_8089:
        /* <DEDUP_REMOVED lines=18> */
[----:B---3--:R-:W-:Y:S01]  /*2090*/  SHF.R.U64 R182, R168, 0x10, R169 ;  /* 0x00000010a8b67819 */ /* 0x008fe200000012a9 */
[----:B------:R-:W-:-:S04]  /*20a0*/  HADD2.F32 R183, -RZ, R168.H0_H0 ;  /* 0x200000a8ffb77230 */ /* 0x000fc80000004100 */
[----:B-1----:R-:W-:Y:S01]  /*20b0*/  HADD2.F32 R173, -RZ, R182.H0_H0 ;  /* 0x200000b6ffad7230 */ /* 0x002fe20000004100 */
[----:B----4-:R-:W-:Y:S01]  /*20c0*/  MOV R180, R170 ;  /* 0x000000aa00b47202 */ /* 0x010fe20000000f00 */
[----:B------:R-:W-:Y:S01]  /*20d0*/  HADD2.F32 R221, -RZ, R169.H0_H0 ;  /* 0x200000a9ffdd7230 */ /* 0x000fe20000004100 */
[----:B------:R-:W-:Y:S02]  /*20e0*/  SHF.R.U64 R181, R170, 0x10, R171 ;  /* 0x00000010aab57819 */ /* 0x000fe400000012ab */
[C---:B------:R-:W-:Y:S01]  /*20f0*/  FADD.FTZ R173, -R176.reuse, R173 ;  /* 0x000000adb0ad7221 */ /* 0x040fe20000010100 */
[----:B------:R-:W-:Y:S01]  /*2100*/  SHF.R.U32.HI R170, RZ, 0x10, R169 ;  /* 0x00000010ffaa7819 */ /* 0x000fe200000116a9 */
[----:B------:R-:W-:Y:S02]  /*2110*/  HADD2.F32 R169, -RZ, R180.H0_H0 ;  /* 0x200000b4ffa97230 */ /* 0x000fe40000004100 */
[C---:B------:R-:W-:Y:S01]  /*2120*/  FADD.FTZ R183, -R176.reuse, R183 ;  /* 0x000000b7b0b77221 */ /* 0x040fe20000010100 */
[----:B0-----:R-:W-:Y:S01]  /*2130*/  MOV R174, R171 ;  /* 0x000000ab00ae7202 */ /* 0x001fe20000000f00 */
[----:B------:R-:W-:Y:S01]  /*2140*/  HADD2.F32 R168, -RZ, R181.H0_H0 ;  /* 0x200000b5ffa87230 */ /* 0x000fe20000004100 */
[----:B------:R-:W-:Y:S01]  /*2150*/  SHF.R.U32.HI R175, RZ, 0x10, R171 ;  /* 0x00000010ffaf7819 */ /* 0x000fe200000116ab */
[----:B------:R-:W-:Y:S01]  /*2160*/  FADD.FTZ R223, -R176, R221 ;  /* 0x000000ddb0df7221 */ /* 0x000fe20000010100 */
[----:B------:R-:W-:Y:S01]  /*2170*/  FMUL.FTZ R224, R173, UR23 ;  /* 0x00000017ade07c20 */ /* 0x000fe20008410000 */
[----:B------:R-:W-:Y:S01]  /*2180*/  FMUL.FTZ R221, R183, UR23 ;  /* 0x00000017b7dd7c20 */ /* 0x000fe20008410000 */
[----:B-----5:R-:W-:Y:S01]  /*2190*/  FMUL.FTZ R226, R124, R169 ;  /* 0x000000a97ce27220 */ /* 0x020fe20000410000 */
[----:B------:R-:W-:-:S02]  /*21a0*/  HADD2.F32 R171, -RZ, R174.H0_H0 ;  /* 0x200000aeffab7230 */ /* 0x000fc40000004100 */
[----:B------:R-:W-:Y:S01]  /*21b0*/  FMUL.FTZ R223, R223, UR23 ;  /* 0x00000017dfdf7c20 */ /* 0x000fe20008410000 */
[----:B------:R-:W-:Y:S02]  /*21c0*/  HADD2.F32 R172, -RZ, R175.H0_H0 ;  /* 0x200000afffac7230 */ /* 0x000fe40000004100 */
[----:B------:R-:W-:Y:S01]  /*21d0*/  FADD.FTZ R61, R61, R168 ;  /* 0x000000a83d3d7221 */ /* 0x000fe20000010000 */
[-C--:B------:R-:W-:Y:S01]  /*21e0*/  FFMA.FTZ R89, R224, R168.reuse, R89 ;  /* 0x000000a8e0597223 */ /* 0x080fe20000010059 */
[----:B------:R-:W-:Y:S01]  /*21f0*/  FMUL.FTZ R225, R125, R168 ;  /* 0x000000a87de17220 */ /* 0x000fe20000410000 */
[----:B------:R-:W-:Y:S02]  /*2200*/  HADD2.F32 R175, -RZ, R170.H0_H0 ;  /* 0x200000aaffaf7230 */ /* 0x000fe40000004100 */
        /* <DEDUP_REMOVED lines=18> */
.L_x_8092:
[----:B------:R-:W-:Y:S05]  /*2330*/  BSYNC.RECONVERGENT B0 ;  /* 0x0000000000007941 */ /* 0x000fea0003800200 */
.L_x_8091:
        /* <DEDUP_REMOVED lines=18> */
[----:B------:R-:W-:Y:S02]  /*2460*/  SHF.R.U64 R182, R170, 0x10, R171 ;  /* 0x00000010aab67819 */ /* 0x000fe400000012ab */
[----:B------:R-:W-:Y:S02]  /*2470*/  MOV R180, R171 ;  /* 0x000000ab00b47202 */ /* 0x000fe40000000f00 */
[--C-:B--2---:R-:W-:Y:S01]  /*2480*/  SHF.R.U64 R183, R168, 0x10, R169.reuse ;  /* 0x00000010a8b77819 */ /* 0x104fe200000012a9 */
[----:B------:R-:W-:Y:S01]  /*2490*/  HADD2.F32 R177, -RZ, R169.H0_H0 ;  /* 0x200000a9ffb17230 */ /* 0x000fe20000004100 */
[----:B------:R-:W-:Y:S01]  /*24a0*/  SHF.R.U32.HI R181, RZ, 0x10, R169 ;  /* 0x00000010ffb57819 */ /* 0x000fe200000116a9 */
[----:B------:R-:W-:-:S02]  /*24b0*/  HADD2.F32 R175, -RZ, R168.H0_H0 ;  /* 0x200000a8ffaf7230 */ /* 0x000fc40000004100 */
[----:B------:R-:W-:-:S03]  /*24c0*/  HADD2.F32 R169, -RZ, R183.H0_H0 ;  /* 0x200000b7ffa97230 */ /* 0x000fc60000004100 */
[C---:B------:R-:W-:Y:S02]  /*24d0*/  FADD.FTZ R175, -R176.reuse, R175 ;  /* 0x000000afb0af7221 */ /* 0x040fe40000010100 */
[C---:B------:R-:W-:Y:S01]  /*24e0*/  FADD.FTZ R232, -R176.reuse, R169 ;  /* 0x000000a9b0e87221 */ /* 0x040fe20000010100 */
[----:B------:R-:W-:Y:S02]  /*24f0*/  HADD2.F32 R169, -RZ, R174.H0_H0 ;  /* 0x200000aeffa97230 */ /* 0x000fe40000004100 */
[----:B------:R-:W-:Y:S01]  /*2500*/  FADD.FTZ R177, -R176, R177 ;  /* 0x000000b1b0b17221 */ /* 0x000fe20000010100 */
[----:B------:R-:W-:Y:S02]  /*2510*/  HADD2.F32 R168, -RZ, R182.H0_H0 ;  /* 0x200000b6ffa87230 */ /* 0x000fe40000004100 */
[----:B------:R-:W-:Y:S01]  /*2520*/  FMUL.FTZ R232, R232, UR23 ;  /* 0x00000017e8e87c20 */ /* 0x000fe20008410000 */
[----:B------:R-:W-:Y:S01]  /*2530*/  FMUL.FTZ R229, R175, UR23 ;  /* 0x00000017afe57c20 */ /* 0x000fe20008410000 */
[----:B-----5:R-:W-:Y:S01]  /*2540*/  FMUL.FTZ R234, R116, R169 ;  /* 0x000000a974ea7220 */ /* 0x020fe20000410000 */
[----:B------:R-:W-:Y:S01]  /*2550*/  SHF.R.U32.HI R170, RZ, 0x10, R171 ;  /* 0x00000010ffaa7819 */ /* 0x000fe200000116ab */
[----:B------:R-:W-:-:S02]  /*2560*/  HADD2.F32 R171, -RZ, R180.H0_H0 ;  /* 0x200000b4ffab7230 */ /* 0x000fc40000004100 */
[----:B------:R-:W-:Y:S01]  /*2570*/  FADD.FTZ R57, R57, R168 ;  /* 0x000000a839397221 */ /* 0x000fe20000010000 */
[-C--:B------:R-:W-:Y:S01]  /*2580*/  FFMA.FTZ R85, R232, R168.reuse, R85 ;  /* 0x000000a8e8557223 */ /* 0x080fe20000010055 */
[----:B------:R-:W-:Y:S01]  /*2590*/  FMUL.FTZ R231, R117, R168 ;  /* 0x000000a875e77220 */ /* 0x000fe20000410000 */
[----:B------:R-:W-:Y:S01]  /*25a0*/  FMUL.FTZ R233, R177, UR23 ;  /* 0x00000017b1e97c20 */ /* 0x000fe20008410000 */
        /* <DEDUP_REMOVED lines=8> */
[----:B-1----:R-:W-:-:S02]  /*2630*/  HADD2.F32 R172, -RZ, R170.H0_H0 ;  /* 0x200000aaffac7230 */ /* 0x002fc40000004100 */
        /* <DEDUP_REMOVED lines=11> */
.L_x_8094:
[----:B------:R-:W-:Y:S05]  /*26f0*/  BSYNC.RECONVERGENT B0 ;  /* 0x0000000000007941 */ /* 0x000fea0003800200 */
.L_x_8093:
        /* <DEDUP_REMOVED lines=31> */
.L_x_8096:
[----:B------:R-:W-:Y:S05]  /*28f0*/  BSYNC.RECONVERGENT B0 ;  /* 0x0000000000007941 */ /* 0x000fea0003800200 */
.L_x_8095:
        /* <DEDUP_REMOVED lines=61> */
[----:B------:R-:W-:Y:S01]  /*2cd0*/  F2F.F16.F32 R183, R174 ;  /* 0x000000ae00b77304 */ /* 0x000fe20000200800 */
[----:B--2---:R-:W-:-:S05]  /*2ce0*/  @P6 MOV R170, R168 ;  /* 0x000000a800aa6202 */ /* 0x004fca0000000f00 */
[----:B------:R-:W-:-:S05]  /*2cf0*/  @P6 HADD2.F32 R170, -RZ, R170.H0_H0 ;  /* 0x200000aaffaa6230 */ /* 0x000fca0000004100 */
        /* <DEDUP_REMOVED lines=8> */
[----:B------:R-:W-:-:S03]  /*2d80*/  FMUL.FTZ R170, R170, UR22 ;  /* 0x00000016aaaa7c20 */ /* 0x000fc60008410000 */
[----:B------:R-:W-:Y:S02]  /*2d90*/  @P6 HADD2.F32 R168, -RZ, R168.H0_H0 ;  /* 0x200000a8ffa86230 */ /* 0x000fe40000004100 */
        /* <DEDUP_REMOVED lines=10> */
[----:B------:R-:W-:-:S03]  /*2e40*/  FMUL.FTZ R171, R171, UR22 ;  /* 0x00000016abab7c20 */ /* 0x000fc60008410000 */
[----:B------:R-:W-:Y:S02]  /*2e50*/  @P6 HADD2.F32 R168, -RZ, R170.H0_H0 ;  /* 0x200000aaffa86230 */ /* 0x000fe40000004100 */
[----:B------:R-:W-:-:S03]  /*2e60*/  FMUL.FTZ R170, R162, R171 ;  /* 0x000000aba2aa7220 */ /* 0x000fc60000410000 */
[----:B------:R-:W-:Y:S02]  /*2e70*/  @P6 FMUL.FTZ R175, R168, R171 ;  /* 0x000000aba8af6220 */ /* 0x000fe40000410000 */
[----:B------:R-:W-:Y:S01]  /*2e80*/  FSEL R178, R170, RZ, P6 ;  /* 0x000000ffaab27208 */ /* 0x000fe20003000000 */
[----:B------:R-:W-:Y:S01]  /*2e90*/  FFMA.FTZ R168, R20, UR4, R176 ;  /* 0x0000000414a87c23 */ /* 0x000fe200080100b0 */
[----:B------:R-:W-:Y:S01]  /*2ea0*/  ISETP.GE.U32.AND P6, PT, R8, 0x1000000, PT ;  /* 0x010000000800780c */ /* 0x000fe20003fc6070 */
[----:B------:R-:W-:Y:S02]  /*2eb0*/  FADD.FTZ R54, R54, R175 ;  /* 0x000000af36367221 */ /* 0x000fe40000010000 */
[----:B------:R-:W-:Y:S01]  /*2ec0*/  FADD.FTZ R168, R17, -R168 ;  /* 0x800000a811a87221 */ /* 0x000fe20000010000 */
[----:B------:R-:W-:Y:S03]  /*2ed0*/  F2F.F16.F32 R178, R178 ;  /* 0x000000b200b27304 */ /* 0x000fe60000200800 */
[----:B------:R-:W-:-:S04]  /*2ee0*/  FMUL.FTZ R168, R168, UR23 ;  /* 0x00000017a8a87c20 */ /* 0x000fc80008410000 */
[----:B------:R-:W-:Y:S02]  /*2ef0*/  FMUL.FTZ R168, R168, UR12 ;  /* 0x0000000ca8a87c20 */ /* 0x000fe40008410000 */
[----:B------:R-:W-:Y:S02]  /*2f00*/  @P6 SHF.R.U32.HI R170, RZ, 0x10, R169 ;  /* 0x00000010ffaa6819 */ /* 0x000fe400000116a9 */
[----:B------:R-:W-:-:S03]  /*2f10*/  FMUL.FTZ R169, R168, UR22 ;  /* 0x00000016a8a97c20 */ /* 0x000fc60008410000 */
[----:B------:R-:W-:Y:S02]  /*2f20*/  @P6 HADD2.F32 R168, -RZ, R170.H0_H0 ;  /* 0x200000aaffa86230 */ /* 0x000fe40000004100 */
[----:B------:R-:W-:-:S03]  /*2f30*/  FMUL.FTZ R170, R163, R169 ;  /* 0x000000a9a3aa7220 */ /* 0x000fc60000410000 */
[----:B------:R-:W-:Y:S02]  /*2f40*/  @P6 FMUL.FTZ R180, R168, R169 ;  /* 0x000000a9a8b46220 */ /* 0x000fe40000410000 */
[----:B------:R-:W-:Y:S01]  /*2f50*/  FSEL R179, R170, RZ, P6 ;  /* 0x000000ffaab37208 */ /* 0x000fe20003000000 */
        /* <DEDUP_REMOVED lines=11> */
.L_x_8101:
[----:B------:R-:W-:Y:S05]  /*3010*/  BSYNC.RECONVERGENT B1 ;  /* 0x0000000000017941 */ /* 0x000fea0003800200 */
.L_x_8100:
        /* <DEDUP_REMOVED lines=68> */
.L_x_8103:
[----:B------:R-:W-:Y:S05]  /*3460*/  BSYNC.RECONVERGENT B1 ;  /* 0x0000000000017941 */ /* 0x000fea0003800200 */
.L_x_8102:
        /* <DEDUP_REMOVED lines=68> */
.L_x_8105:
[----:B------:R-:W-:Y:S05]  /*38b0*/  BSYNC.RECONVERGENT B1 ;  /* 0x0000000000017941 */ /* 0x000fea0003800200 */
.L_x_8104:
        /* <DEDUP_REMOVED lines=68> */
.L_x_8107:
[----:B------:R-:W-:Y:S05]  /*3d00*/  BSYNC.RECONVERGENT B1 ;  /* 0x0000000000017941 */ /* 0x000fea0003800200 */
.L_x_8106:
        /* <DEDUP_REMOVED lines=68> */
.L_x_8109:
[----:B------:R-:W-:Y:S05]  /*4150*/  BSYNC.RECONVERGENT B1 ;  /* 0x0000000000017941 */ /* 0x000fea0003800200 */
.L_x_8108:
        /* <DEDUP_REMOVED lines=68> */
.L_x_8111:
[----:B------:R-:W-:Y:S05]  /*45a0*/  BSYNC.RECONVERGENT B1 ;  /* 0x0000000000017941 */ /* 0x000fea0003800200 */
.L_x_8110:
        /* <DEDUP_REMOVED lines=41> */
[----:B------:R-:W-:-:S03]  /*4840*/  FMUL.FTZ R171, R171, UR22 ;  /* 0x00000016abab7c20 */ /* 0x000fc60008410000 */
[----:B------:R-:W-:Y:S02]  /*4850*/  @P6 HADD2.F32 R168, -RZ, R170.H0_H0 ;  /* 0x200000aaffa86230 */ /* 0x000fe40000004100 */
[----:B------:R-:W-:-:S03]  /*4860*/  FMUL.FTZ R170, R114, R171 ;  /* 0x000000ab72aa7220 */ /* 0x000fc60000410000 */
[----:B------:R-:W-:Y:S02]  /*4870*/  @P6 FMUL.FTZ R175, R168, R171 ;  /* 0x000000aba8af6220 */ /* 0x000fe40000410000 */
[----:B------:R-:W-:Y:S01]  /*4880*/  FSEL R178, R170, RZ, P6 ;  /* 0x000000ffaab27208 */ /* 0x000fe20003000000 */
[----:B------:R-:W-:Y:S01]  /*4890*/  FMUL.FTZ R170, R176, UR22 ;  /* 0x00000016b0aa7c20 */ /* 0x000fe20008410000 */
[----:B------:R-:W-:Y:S01]  /*48a0*/  ISETP.GE.U32.AND P6, PT, R0, 0x1000000, PT ;  /* 0x010000000000780c */ /* 0x000fe20003fc6070 */
[----:B------:R-:W-:Y:S01]  /*48b0*/  FADD.FTZ R30, R30, R175 ;  /* 0x000000af1e1e7221 */ /* 0x000fe20000010000 */
[----:B------:R-:W-:Y:S02]  /*48c0*/  MOV R176, RZ ;  /* 0x000000ff00b07202 */ /* 0x000fe40000000f00 */
[----:B------:R-:W-:Y:S09]  /*48d0*/  F2F.F16.F32 R178, R178 ;  /* 0x000000b200b27304 */ /* 0x000ff20000200800 */
[----:B------:R-:W-:Y:S01]  /*48e0*/  @P6 SHF.R.U32.HI R168, RZ, 0x10, R169 ;  /* 0x00000010ffa86819 */ /* 0x000fe200000116a9 */
[----:B------:R-:W-:-:S04]  /*48f0*/  FMUL.FTZ R169, R115, R170 ;  /* 0x000000aa73a97220 */ /* 0x000fc80000410000 */
[----:B------:R-:W-:Y:S01]  /*4900*/  @P6 HADD2.F32 R168, -RZ, R168.H0_H0 ;  /* 0x200000a8ffa86230 */ /* 0x000fe20000004100 */
[----:B------:R-:W-:-:S04]  /*4910*/  FSEL R179, R169, RZ, P6 ;  /* 0x000000ffa9b37208 */ /* 0x000fc80003000000 */
        /* <DEDUP_REMOVED lines=8> */
[----:B0-----:R-:W-:-:S03]  /*49a0*/  IMAD.WIDE.U32 R168, R9, 0x8, R168 ;  /* 0x0000000809a87825 */ /* 0x001fc600078e00a8 */
[----:B------:R-:W-:-:S05]  /*49b0*/  LOP3.LUT R171, R171, R181, R178, 0xfe, !PT ;  /* 0x000000b5abab7212 */ /* 0x000fca00078efeb2 */
[----:B------:R0:W-:Y:S01]  /*49c0*/  STG.E.64 desc[UR14][R168.64], R170 ;  /* 0x000000aaa8007986 */ /* 0x0001e2000c101b0e */
[----:B------:R-:W-:Y:S05]  /*49d0*/  BRA `(.L_x_8112) ;  /* 0x0000006800e07947 */ /* 0x000fea0003800000 */
.L_x_8099:
        /* <DEDUP_REMOVED lines=16> */
[----:B------:R-:W-:Y:S03]  /*4ae0*/  F2F.F16.F32 R239, R170 ;  /* 0x000000aa00ef7304 */ /* 0x000fe60000200800 */
[----:B------:R-:W-:-:S04]  /*4af0*/  FMUL.FTZ R172, R172, UR22 ;  /* 0x00000016acac7c20 */ /* 0x000fc80008410000 */
[----:B-----5:R-:W-:-:S05]  /*4b00*/  FMUL.FTZ R181, R160, R172 ;  /* 0x000000aca0b57220 */ /* 0x020fca0000410000 */
[----:B------:R-:W-:-:S06]  /*4b10*/  FSEL R181, R181, RZ, P6 ;  /* 0x000000ffb5b57208 */ /* 0x000fcc0003000000 */
        /* <DEDUP_REMOVED lines=14> */
[----:B------:R-:W-:Y:S01]  /*4c00*/  @P6 FMUL.FTZ R178, R171, R168 ;  /* 0x000000a8abb26220 */ /* 0x000fe20000410000 */
[----:B------:R-:W-:Y:S01]  /*4c10*/  FFMA.FTZ R171, R13, UR4, R176 ;  /* 0x000000040dab7c23 */ /* 0x000fe200080100b0 */
[----:B------:R-:W-:Y:S02]  /*4c20*/  FSEL R182, R182, RZ, P6 ;  /* 0x000000ffb6b67208 */ /* 0x000fe40003000000 */
[----:B------:R-:W-:Y:S01]  /*4c30*/  LOP3.LUT P6, RZ, R8, 0xff0000, RZ, 0xc0, !PT ;  /* 0x00ff000008ff7812 */ /* 0x000fe200078cc0ff */
[----:B------:R-:W-:Y:S01]  /*4c40*/  FADD.FTZ R171, R18, -R171 ;  /* 0x800000ab12ab7221 */ /* 0x000fe20000010000 */
[----:B------:R-:W-:Y:S02]  /*4c50*/  FADD.FTZ R53, R53, R178 ;  /* 0x000000b235357221 */ /* 0x000fe40000010000 */
[----:B------:R-:W-:Y:S01]  /*4c60*/  F2F.F16.F32 R182, R182 ;  /* 0x000000b600b67304 */ /* 0x000fe20000200800 */
[----:B------:R-:W-:-:S04]  /*4c70*/  FMUL.FTZ R240, R171, UR23 ;  /* 0x00000017abf07c20 */ /* 0x000fc80008410000 */
[----:B------:R-:W-:-:S03]  /*4c80*/  FMUL.FTZ R168, R240, UR12 ;  /* 0x0000000cf0a87c20 */ /* 0x000fc60008410000 */
[----:B------:R-:W-:Y:S01]  /*4c90*/  F2F.F16.F32 R240, R240 ;  /* 0x000000f000f07304 */ /* 0x000fe20000200800 */
[----:B------:R-:W-:Y:S01]  /*4ca0*/  @P6 MOV R171, R169 ;  /* 0x000000a900ab6202 */ /* 0x000fe20000000f00 */
[----:B------:R-:W-:-:S04]  /*4cb0*/  FMUL.FTZ R173, R168, UR22 ;  /* 0x00000016a8ad7c20 */ /* 0x000fc80008410000 */
[----:B------:R-:W-:Y:S02]  /*4cc0*/  @P6 HADD2.F32 R168, -RZ, R171.H0_H0 ;  /* 0x200000abffa86230 */ /* 0x000fe40000004100 */
[----:B------:R-:W-:Y:S01]  /*4cd0*/  FMUL.FTZ R183, R162, R173 ;  /* 0x000000ada2b77220 */ /* 0x000fe20000410000 */
[----:B------:R-:W0:Y:S02]  /*4ce0*/  F2F.F16.F32 R171, R172 ;  /* 0x000000ac00ab7304 */ /* 0x000e240000200800 */
[----:B------:R-:W-:Y:S02]  /*4cf0*/  @P6 FMUL.FTZ R179, R173, R168 ;  /* 0x000000a8adb36220 */ /* 0x000fe40000410000 */
[----:B------:R-:W-:Y:S01]  /*4d00*/  FSEL R183, R183, RZ, P6 ;  /* 0x000000ffb7b77208 */ /* 0x000fe20003000000 */
[----:B------:R-:W-:Y:S01]  /*4d10*/  FFMA.FTZ R168, R20, UR4, R176 ;  /* 0x0000000414a87c23 */ /* 0x000fe200080100b0 */
[----:B------:R-:W-:Y:S01]  /*4d20*/  ISETP.GE.U32.AND P6, PT, R8, 0x1000000, PT ;  /* 0x010000000800780c */ /* 0x000fe20003fc6070 */
[----:B------:R-:W-:-:S02]  /*4d30*/  FADD.FTZ R54, R54, R179 ;  /* 0x000000b336367221 */ /* 0x000fc40000010000 */
[----:B------:R-:W-:Y:S01]  /*4d40*/  FADD.FTZ R168, R17, -R168 ;  /* 0x800000a811a87221 */ /* 0x000fe20000010000 */
[----:B------:R-:W-:Y:S03]  /*4d50*/  F2F.F16.F32 R183, R183 ;  /* 0x000000b700b77304 */ /* 0x000fe60000200800 */
[----:B------:R-:W-:Y:S01]  /*4d60*/  FMUL.FTZ R241, R168, UR23 ;  /* 0x00000017a8f17c20 */ /* 0x000fe20008410000 */
[----:B0-----:R-:W-:-:S04]  /*4d70*/  IMAD.WIDE.U32 R170, R171, 0x10000, RZ ;  /* 0x00010000abaa7825 */ /* 0x001fc800078e00ff */
[----:B------:R-:W0:Y:S01]  /*4d80*/  F2F.F16.F32 R173, R241 ;  /* 0x000000f100ad7304 */ /* 0x000e220000200800 */
[----:B------:R-:W-:Y:S01]  /*4d90*/  @P6 SHF.R.U32.HI R168, RZ, 0x10, R169 ;  /* 0x00000010ffa86819 */ /* 0x000fe200000116a9 */
[----:B------:R-:W-:Y:S01]  /*4da0*/  FMUL.FTZ R169, R241, UR12 ;  /* 0x0000000cf1a97c20 */ /* 0x000fe20008410000 */
[----:B------:R-:W-:-:S03]  /*4db0*/  LOP3.LUT R172, R170, R239, RZ, 0xfc, !PT ;  /* 0x000000efaaac7212 */ /* 0x000fc600078efcff */
[----:B------:R-:W-:Y:S01]  /*4dc0*/  FMUL.FTZ R169, R169, UR22 ;  /* 0x00000016a9a97c20 */ /* 0x000fe20008410000 */
[----:B------:R-:W-:-:S03]  /*4dd0*/  @P6 HADD2.F32 R168, -RZ, R168.H0_H0 ;  /* 0x200000a8ffa86230 */ /* 0x000fc60000004100 */
[----:B------:R-:W-:Y:S02]  /*4de0*/  FMUL.FTZ R237, R163, R169 ;  /* 0x000000a9a3ed7220 */ /* 0x000fe40000410000 */
[----:B------:R-:W-:Y:S02]  /*4df0*/  @P6 FMUL.FTZ R180, R169, R168 ;  /* 0x000000a8a9b46220 */ /* 0x000fe40000410000 */
[----:B------:R-:W1:Y:S01]  /*4e00*/  LDC.64 R168, c[0x0][0x468] ;  /* 0x00011a00ffa87b82 */ /* 0x000e620000000a00 */
[----:B------:R-:W-:Y:S01]  /*4e10*/  FSEL R237, R237, RZ, P6 ;  /* 0x000000ffeded7208 */ /* 0x000fe20003000000 */
[----:B------:R-:W-:Y:S01]  /*4e20*/  FADD.FTZ R55, R55, R180 ;  /* 0x000000b437377221 */ /* 0x000fe20000010000 */
[----:B0-----:R-:W-:-:S04]  /*4e30*/  SHF.L.U32 R173, R173, 0x10, RZ ;  /* 0x00000010adad7819 */ /* 0x001fc800000006ff */
[----:B------:R-:W0:Y:S01]  /*4e40*/  F2F.F16.F32 R237, R237 ;  /* 0x000000ed00ed7304 */ /* 0x000e220000200800 */
[----:B------:R-:W-:Y:S01]  /*4e50*/  LOP3.LUT R173, R171, R173, R240, 0xfe, !PT ;  /* 0x000000adabad7212 */ /* 0x000fe200078efef0 */
[----:B------:R-:W-:-:S04]  /*4e60*/  IMAD.WIDE.U32 R170, R182, 0x10000, RZ ;  /* 0x00010000b6aa7825 */ /* 0x000fc800078e00ff */
[----:B------:R2:W-:Y:S01]  /*4e70*/  STG.E.64 desc[UR14][R174.64], R172 ;  /* 0x000000acae007986 */ /* 0x0005e2000c101b0e */
[----:B------:R-:W-:Y:S02]  /*4e80*/  LOP3.LUT R170, R170, R181, RZ, 0xfc, !PT ;  /* 0x000000b5aaaa7212 */ /* 0x000fe400078efcff */
[----:B0-----:R-:W-:Y:S01]  /*4e90*/  SHF.L.U32 R239, R237, 0x10, RZ ;  /* 0x00000010edef7819 */ /* 0x001fe200000006ff */
[C---:B-1----:R-:W-:Y:S01]  /*4ea0*/  IMAD.WIDE.U32 R168, R9.reuse, 0x8, R168 ;  /* 0x0000000809a87825 */ /* 0x042fe200078e00a8 */
[----:B------:R-:W-:Y:S02]  /*4eb0*/  IADD3 R9, PT, PT, R9, 0x100, RZ ;  /* 0x0000010009097810 */ /* 0x000fe40007ffe0ff */
[----:B------:R-:W-:-:S05]  /*4ec0*/  LOP3.LUT R171, R171, R239, R183, 0xfe, !PT ;  /* 0x000000efabab7212 */ /* 0x000fca00078efeb7 */
[----:B------:R2:W-:Y:S02]  /*4ed0*/  STG.E.64 desc[UR14][R168.64], R170 ;  /* 0x000000aaa8007986 */ /* 0x0005e4000c101b0e */
.L_x_8114:
[----:B------:R-:W-:Y:S05]  /*4ee0*/  BSYNC.RECONVERGENT B1 ;  /* 0x0000000000017941 */ /* 0x000fea0003800200 */
.L_x_8113:
[----:B------:R-:W-:Y:S04]  /*4ef0*/  BSSY.RECONVERGENT B1, `(.L_x_8115) ;  /* 0x000004f000017945 */ /* 0x000fe80003800200 */
[----:B------:R-:W-:Y:S05]  /*4f00*/  @!P0 BRA `(.L_x_8116) ;  /* 0x0000000400348947 */ /* 0x000fea0003800000 */
[----:B--2---:R-:W0:Y:S02]  /*4f10*/  LDC.64 R168, c[0x0][0x390] ;  /* 0x0000e400ffa87b82 */ /* 0x004e240000000a00 */
        /* <DEDUP_REMOVED lines=27> */
[----:B------:R-:W0:Y:S01]  /*50d0*/  F2F.F16.F32 R173, R174 ;  /* 0x000000ae00ad7304 */ /* 0x000e220000200800 */
[----:B------:R-:W-:Y:S02]  /*50e0*/  @P6 SHF.R.U64 R168, R168, 0x10, R169 ;  /* 0x00000010a8a86819 */ /* 0x000fe400000012a9 */
[----:B------:R-:W-:-:S03]  /*50f0*/  FMUL.FTZ R170, R170, UR22 ;  /* 0x00000016aaaa7c20 */ /* 0x000fc60008410000 */
[----:B------:R-:W-:Y:S02]  /*5100*/  @P6 HADD2.F32 R168, -RZ, R168.H0_H0 ;  /* 0x200000a8ffa86230 */ /* 0x000fe40000004100 */
[----:B------:R-:W-:-:S03]  /*5110*/  FMUL.FTZ R182, R153, R170 ;  /* 0x000000aa99b67220 */ /* 0x000fc60000410000 */
[----:B------:R-:W-:Y:S02]  /*5120*/  @P6 FMUL.FTZ R178, R170, R168 ;  /* 0x000000a8aab26220 */ /* 0x000fe40000410000 */
[----:B------:R-:W-:Y:S01]  /*5130*/  FSEL R182, R182, RZ, P6 ;  /* 0x000000ffb6b67208 */ /* 0x000fe20003000000 */
[----:B------:R-:W-:Y:S01]  /*5140*/  FMUL.FTZ R168, R240, UR12 ;  /* 0x0000000cf0a87c20 */ /* 0x000fe20008410000 */
[----:B------:R-:W-:Y:S01]  /*5150*/  LOP3.LUT P6, RZ, R7, 0xff0000, RZ, 0xc0, !PT ;  /* 0x00ff000007ff7812 */ /* 0x000fe200078cc0ff */
[----:B------:R-:W-:Y:S01]  /*5160*/  F2F.F16.F32 R240, R240 ;  /* 0x000000f000f07304 */ /* 0x000fe20000200800 */
[----:B0-----:R-:W-:-:S04]  /*5170*/  IMAD.WIDE.U32 R172, R173, 0x10000, RZ ;  /* 0x00010000adac7825 */ /* 0x001fc800078e00ff */
[----:B------:R-:W-:Y:S01]  /*5180*/  FMUL.FTZ R171, R168, UR22 ;  /* 0x00000016a8ab7c20 */ /* 0x000fe20008410000 */
[----:B------:R-:W-:-:S03]  /*5190*/  FADD.FTZ R49, R49, R178 ;  /* 0x000000b231317221 */ /* 0x000fc60000010000 */
[----:B------:R-:W-:Y:S01]  /*51a0*/  FMUL.FTZ R183, R154, R171 ;  /* 0x000000ab9ab77220 */ /* 0x000fe20000410000 */
[----:B------:R-:W-:Y:S01]  /*51b0*/  LOP3.LUT R174, R172, R239, RZ, 0xfc, !PT ;  /* 0x000000efacae7212 */ /* 0x000fe200078efcff */
[----:B------:R-:W-:Y:S03]  /*51c0*/  F2F.F16.F32 R182, R182 ;  /* 0x000000b600b67304 */ /* 0x000fe60000200800 */
[----:B------:R-:W-:Y:S02]  /*51d0*/  FSEL R183, R183, RZ, P6 ;  /* 0x000000ffb7b77208 */ /* 0x000fe40003000000 */
[----:B------:R-:W-:-:S04]  /*51e0*/  @P6 MOV R170, R169 ;  /* 0x000000a900aa6202 */ /* 0x000fc80000000f00 */
[----:B------:R-:W-:Y:S01]  /*51f0*/  F2F.F16.F32 R183, R183 ;  /* 0x000000b700b77304 */ /* 0x000fe20000200800 */
[----:B------:R-:W-:-:S05]  /*5200*/  @P6 HADD2.F32 R168, -RZ, R170.H0_H0 ;  /* 0x200000aaffa86230 */ /* 0x000fca0000004100 */
[----:B------:R-:W-:Y:S01]  /*5210*/  @P6 FMUL.FTZ R179, R171, R168 ;  /* 0x000000a8abb36220 */ /* 0x000fe20000410000 */
[----:B------:R-:W-:Y:S01]  /*5220*/  ISETP.GE.U32.AND P6, PT, R7, 0x1000000, PT ;  /* 0x010000000700780c */ /* 0x000fe20003fc6070 */
[----:B------:R-:W-:Y:S01]  /*5230*/  FFMA.FTZ R168, R184, UR4, R176 ;  /* 0x00000004b8a87c23 */ /* 0x000fe200080100b0 */
[----:B------:R-:W0:Y:S01]  /*5240*/  LDC.64 R170, c[0x0][0x478] ;  /* 0x00011e00ffaa7b82 */ /* 0x000e220000000a00 */
[----:B------:R-:W-:Y:S02]  /*5250*/  FADD.FTZ R50, R50, R179 ;  /* 0x000000b332327221 */ /* 0x000fe40000010000 */
[----:B------:R-:W-:-:S04]  /*5260*/  FADD.FTZ R168, R25, -R168 ;  /* 0x800000a819a87221 */ /* 0x000fc80000010000 */
[----:B------:R-:W-:-:S04]  /*5270*/  FMUL.FTZ R241, R168, UR23 ;  /* 0x00000017a8f17c20 */ /* 0x000fc80008410000 */
[----:B------:R-:W-:Y:S01]  /*5280*/  @P6 SHF.R.U32.HI R168, RZ, 0x10, R169 ;  /* 0x00000010ffa86819 */ /* 0x000fe200000116a9 */
[----:B------:R-:W-:Y:S01]  /*5290*/  FMUL.FTZ R169, R241, UR12 ;  /* 0x0000000cf1a97c20 */ /* 0x000fe20008410000 */
[----:B------:R-:W1:Y:S03]  /*52a0*/  F2F.F16.F32 R175, R241 ;  /* 0x000000f100af7304 */ /* 0x000e660000200800 */
[----:B------:R-:W-:Y:S01]  /*52b0*/  FMUL.FTZ R169, R169, UR22 ;  /* 0x00000016a9a97c20 */ /* 0x000fe20008410000 */
[----:B------:R-:W-:-:S03]  /*52c0*/  @P6 HADD2.F32 R168, -RZ, R168.H0_H0 ;  /* 0x200000a8ffa86230 */ /* 0x000fc60000004100 */
[----:B------:R-:W-:Y:S02]  /*52d0*/  FMUL.FTZ R237, R155, R169 ;  /* 0x000000a99bed7220 */ /* 0x000fe40000410000 */
[----:B------:R-:W-:Y:S02]  /*52e0*/  @P6 FMUL.FTZ R180, R169, R168 ;  /* 0x000000a8a9b46220 */ /* 0x000fe40000410000 */
[----:B------:R-:W2:Y:S01]  /*52f0*/  LDC.64 R168, c[0x0][0x468] ;  /* 0x00011a00ffa87b82 */ /* 0x000ea20000000a00 */
[----:B------:R-:W-:Y:S01]  /*5300*/  FSEL R237, R237, RZ, P6 ;  /* 0x000000ffeded7208 */ /* 0x000fe20003000000 */
[----:B0-----:R-:W-:-:S04]  /*5310*/  IMAD.WIDE.U32 R170, R9, 0x8, R170 ;  /* 0x0000000809aa7825 */ /* 0x001fc800078e00aa */
[----:B------:R-:W-:Y:S01]  /*5320*/  FADD.FTZ R51, R51, R180 ;  /* 0x000000b433337221 */ /* 0x000fe20000010000 */
[----:B-1----:R-:W-:Y:S01]  /*5330*/  SHF.L.U32 R175, R175, 0x10, RZ ;  /* 0x00000010afaf7819 */ /* 0x002fe200000006ff */
[----:B------:R-:W0:Y:S03]  /*5340*/  F2F.F16.F32 R237, R237 ;  /* 0x000000ed00ed7304 */ /* 0x000e260000200800 */
[----:B------:R-:W-:Y:S01]  /*5350*/  LOP3.LUT R175, R173, R175, R240, 0xfe, !PT ;  /* 0x000000afadaf7212 */ /* 0x000fe200078efef0 */
[----:B------:R-:W-:-:S04]  /*5360*/  IMAD.WIDE.U32 R172, R182, 0x10000, RZ ;  /* 0x00010000b6ac7825 */ /* 0x000fc800078e00ff */
[----:B------:R1:W-:Y:S01]  /*5370*/  STG.E.64 desc[UR14][R170.64], R174 ;  /* 0x000000aeaa007986 */ /* 0x0003e2000c101b0e */
[----:B------:R-:W-:Y:S02]  /*5380*/  LOP3.LUT R172, R172, R181, RZ, 0xfc, !PT ;  /* 0x000000b5acac7212 */ /* 0x000fe400078efcff */
[----:B0-----:R-:W-:Y:S01]  /*5390*/  SHF.L.U32 R239, R237, 0x10, RZ ;  /* 0x00000010edef7819 */ /* 0x001fe200000006ff */
[C---:B--2---:R-:W-:Y:S01]  /*53a0*/  IMAD.WIDE.U32 R168, R9.reuse, 0x8, R168 ;  /* 0x0000000809a87825 */ /* 0x044fe200078e00a8 */
[----:B------:R-:W-:Y:S02]  /*53b0*/  IADD3 R9, PT, PT, R9, 0x100, RZ ;  /* 0x0000010009097810 */ /* 0x000fe40007ffe0ff */
[----:B------:R-:W-:-:S05]  /*53c0*/  LOP3.LUT R173, R173, R239, R183, 0xfe, !PT ;  /* 0x000000efadad7212 */ /* 0x000fca00078efeb7 */
[----:B------:R1:W-:Y:S02]  /*53d0*/  STG.E.64 desc[UR14][R168.64], R172 ;  /* 0x000000aca8007986 */ /* 0x0003e4000c101b0e */
.L_x_8116:
[----:B------:R-:W-:Y:S05]  /*53e0*/  BSYNC.RECONVERGENT B1 ;  /* 0x0000000000017941 */ /* 0x000fea0003800200 */
.L_x_8115:
[----:B------:R-:W-:Y:S04]  /*53f0*/  BSSY.RECONVERGENT B1, `(.L_x_8117) ;  /* 0x000004f000017945 */ /* 0x000fe80003800200 */
[----:B------:R-:W-:Y:S05]  /*5400*/  @!P1 BRA `(.L_x_8118) ;  /* 0x0000000400349947 */ /* 0x000fea0003800000 */
[----:B-12---:R-:W0:Y:S02]  /*5410*/  LDC.64 R168, c[0x0][0x390] ;  /* 0x0000e400ffa87b82 */ /* 0x006e240000000a00 */
        /* <DEDUP_REMOVED lines=76> */
.L_x_8118:
[----:B------:R-:W-:Y:S05]  /*58e0*/  BSYNC.RECONVERGENT B1 ;  /* 0x0000000000017941 */ /* 0x000fea0003800200 */
.L_x_8117:
[----:B------:R-:W-:Y:S04]  /*58f0*/  BSSY.RECONVERGENT B1, `(.L_x_8119) ;  /* 0x000004f000017945 */ /* 0x000fe80003800200 */
[----:B------:R-:W-:Y:S05]  /*5900*/  @!P2 BRA `(.L_x_8120) ;  /* 0x000000040034a947 */ /* 0x000fea0003800000 */
[----:B-123--:R-:W0:Y:S02]  /*5910*/  LDC.64 R168, c[0x0][0x390] ;  /* 0x0000e400ffa87b82 */ /* 0x00ee240000000a00 */
        /* <DEDUP_REMOVED lines=76> */
.L_x_8120:
[----:B------:R-:W-:Y:S05]  /*5de0*/  BSYNC.RECONVERGENT B1 ;  /* 0x0000000000017941 */ /* 0x000fea0003800200 */
.L_x_8119:
[----:B------:R-:W-:Y:S04]  /*5df0*/  BSSY.RECONVERGENT B1, `(.L_x_8121) ;  /* 0x000004f000017945 */ /* 0x000fe80003800200 */
[----:B------:R-:W-:Y:S05]  /*5e00*/  @!P3 BRA `(.L_x_8122) ;  /* 0x000000040034b947 */ /* 0x000fea0003800000 */
[----:B-1234-:R-:W0:Y:S02]  /*5e10*/  LDC.64 R168, c[0x0][0x390] ;  /* 0x0000e400ffa87b82 */ /* 0x01ee240000000a00 */
        /* <DEDUP_REMOVED lines=76> */
.L_x_8122:
[----:B------:R-:W-:Y:S05]  /*62e0*/  BSYNC.RECONVERGENT B1 ;  /* 0x0000000000017941 */ /* 0x000fea0003800200 */
.L_x_8121:
        /* <DEDUP_REMOVED lines=79> */
.L_x_8124:
[----:B------:R-:W-:Y:S05]  /*67e0*/  BSYNC.RECONVERGENT B1 ;  /* 0x0000000000017941 */ /* 0x000fea0003800200 */
.L_x_8123:
[----:B------:R-:W-:Y:S05]  /*67f0*/  @!P5 BRA `(.L_x_8112) ;  /* 0x0000004c0058d947 */ /* 0x000fea0003800000 */
[----:B-1234-:R-:W0:Y:S02]  /*6800*/  LDC.64 R168, c[0x0][0x390] ;  /* 0x0000e400ffa87b82 */ /* 0x01ee240000000a00 */
        /* <DEDUP_REMOVED lines=10> */
[----:B------:R-:W0:Y:S03]  /*68b0*/  F2F.F16.F32 R175, R172 ;  /* 0x000000ac00af7304 */ /* 0x000e260000200800 */
[----:B------:R-:W-:-:S04]  /*68c0*/  FMUL.FTZ R171, R171, UR22 ;  /* 0x00000016abab7c20 */ /* 0x000fc80008410000 */
[----:B-----5:R-:W-:-:S05]  /*68d0*/  FMUL.FTZ R182, R115, R171 ;  /* 0x000000ab73b67220 */ /* 0x020fca0000410000 */
[----:B------:R-:W-:Y:S02]  /*68e0*/  FSEL R182, R182, RZ, P6 ;  /* 0x000000ffb6b67208 */ /* 0x000fe40003000000 */
[----:B0-----:R-:W-:-:S04]  /*68f0*/  SHF.L.U32 R175, R175, 0x10, RZ ;  /* 0x00000010afaf7819 */ /* 0x001fc800000006ff */
[----:B------:R-:W-:Y:S01]  /*6900*/  F2F.F16.F32 R182, R182 ;  /* 0x000000b600b67304 */ /* 0x000fe20000200800 */
[----:B--2---:R-:W-:-:S05]  /*6910*/  @P6 SHF.R.U32.HI R170, RZ, 0x10, R169 ;  /* 0x00000010ffaa6819 */ /* 0x004fca00000116a9 */
[----:B------:R-:W-:-:S05]  /*6920*/  @P6 HADD2.F32 R170, -RZ, R170.H0_H0 ;  /* 0x200000aaffaa6230 */ /* 0x000fca0000004100 */
[----:B------:R-:W-:Y:S01]  /*6930*/  @P6 FMUL.FTZ R178, R171, R170 ;  /* 0x000000aaabb26220 */ /* 0x000fe20000410000 */
[----:B------:R-:W-:Y:S01]  /*6940*/  FFMA.FTZ R171, R229, UR4, R176 ;  /* 0x00000004e5ab7c23 */ /* 0x000fe200080100b0 */
[----:B------:R-:W-:Y:S02]  /*6950*/  LOP3.LUT P6, RZ, R0, 0xff, RZ, 0xc0, !PT ;  /* 0x000000ff00ff7812 */ /* 0x000fe400078cc0ff */
[----:B------:R-:W-:Y:S01]  /*6960*/  FADD.FTZ R31, R31, R178 ;  /* 0x000000b21f1f7221 */ /* 0x000fe20000010000 */
[----:B------:R-:W-:-:S04]  /*6970*/  FADD.FTZ R171, R234, -R171 ;  /* 0x800000abeaab7221 */ /* 0x000fc80000010000 */
[----:B------:R-:W-:-:S04]  /*6980*/  FMUL.FTZ R174, R171, UR23 ;  /* 0x00000017abae7c20 */ /* 0x000fc80008410000 */
[----:B------:R-:W-:Y:S01]  /*6990*/  FMUL.FTZ R171, R174, UR12 ;  /* 0x0000000caeab7c20 */ /* 0x000fe20008410000 */
[----:B------:R-:W-:Y:S01]  /*69a0*/  F2F.F16.F32 R237, R174 ;  /* 0x000000ae00ed7304 */ /* 0x000fe20000200800 */
[----:B------:R-:W-:Y:S02]  /*69b0*/  @P6 MOV R170, R168 ;  /* 0x000000a800aa6202 */ /* 0x000fe40000000f00 */
[----:B------:R-:W-:-:S03]  /*69c0*/  FMUL.FTZ R171, R171, UR22 ;  /* 0x00000016abab7c20 */ /* 0x000fc60008410000 */
[----:B------:R-:W-:Y:S02]  /*69d0*/  @P6 HADD2.F32 R170, -RZ, R170.H0_H0 ;  /* 0x200000aaffaa6230 */ /* 0x000fe40000004100 */
        /* <DEDUP_REMOVED lines=9> */
[----:B------:R-:W-:Y:S01]  /*6a70*/  F2F.F16.F32 R181, R181 ;  /* 0x000000b500b57304 */ /* 0x000fe20000200800 */
[----:B------:R-:W-:Y:S02]  /*6a80*/  FMUL.FTZ R240, R170, UR23 ;  /* 0x00000017aaf07c20 */ /* 0x000fe40008410000 */
[----:B------:R-:W-:-:S02]  /*6a90*/  FMUL.FTZ R239, R171, UR23 ;  /* 0x00000017abef7c20 */ /* 0x000fc40008410000 */
[----:B------:R-:W-:-:S03]  /*6aa0*/  FMUL.FTZ R170, R240, UR12 ;  /* 0x0000000cf0aa7c20 */ /* 0x000fc60008410000 */
[----:B------:R-:W0:Y:S01]  /*6ab0*/  F2F.F16.F32 R173, R240 ;  /* 0x000000f000ad7304 */ /* 0x000e220000200800 */
[----:B------:R-:W-:Y:S01]  /*6ac0*/  @P6 SHF.R.U64 R168, R168, 0x10, R169 ;  /* 0x00000010a8a86819 */ /* 0x000fe200000012a9 */
[----:B------:R-:W-:-:S04]  /*6ad0*/  FMUL.FTZ R170, R170, UR22 ;  /* 0x00000016aaaa7c20 */ /* 0x000fc80008410000 */
[----:B------:R-:W-:Y:S02]  /*6ae0*/  @P6 HADD2.F32 R168, -RZ, R168.H0_H0 ;  /* 0x200000a8ffa86230 */ /* 0x000fe40000004100 */
[----:B------:R-:W-:-:S03]  /*6af0*/  FMUL.FTZ R183, R113, R170 ;  /* 0x000000aa71b77220 */ /* 0x000fc60000410000 */
[----:B------:R-:W-:Y:S02]  /*6b00*/  @P6 FMUL.FTZ R180, R170, R168 ;  /* 0x000000a8aab46220 */ /* 0x000fe40000410000 */
[----:B------:R-:W-:Y:S01]  /*6b10*/  FSEL R183, R183, RZ, P6 ;  /* 0x000000ffb7b77208 */ /* 0x000fe20003000000 */
[----:B------:R-:W-:Y:S01]  /*6b20*/  FMUL.FTZ R168, R239, UR12 ;  /* 0x0000000cefa87c20 */ /* 0x000fe20008410000 */
[----:B------:R-:W-:Y:S01]  /*6b30*/  LOP3.LUT P6, RZ, R0, 0xff0000, RZ, 0xc0, !PT ;  /* 0x00ff000000ff7812 */ /* 0x000fe200078cc0ff */
[----:B------:R-:W1:Y:S01]  /*6b40*/  LDC.64 R170, c[0x0][0x478] ;  /* 0x00011e00ffaa7b82 */ /* 0x000e620000000a00 */
[----:B------:R-:W2:Y:S01]  /*6b50*/  F2F.F16.F32 R239, R239 ;  /* 0x000000ef00ef7304 */ /* 0x000ea20000200800 */
[----:B------:R-:W-:Y:S01]  /*6b60*/  FMUL.FTZ R168, R168, UR22 ;  /* 0x00000016a8a87c20 */ /* 0x000fe20008410000 */
[----:B0-----:R-:W-:-:S04]  /*6b70*/  IMAD.WIDE.U32 R172, R173, 0x10000, RZ ;  /* 0x00010000adac7825 */ /* 0x001fc800078e00ff */
[----:B------:R-:W-:Y:S01]  /*6b80*/  FADD.FTZ R29, R29, R180 ;  /* 0x000000b41d1d7221 */ /* 0x000fe20000010000 */
[----:B------:R-:W-:Y:S01]  /*6b90*/  FMUL.FTZ R176, R114, R168 ;  /* 0x000000a872b07220 */ /* 0x000fe20000410000 */
[----:B------:R-:W-:Y:S01]  /*6ba0*/  LOP3.LUT R174, R172, R237, RZ, 0xfc, !PT ;  /* 0x000000edacae7212 */ /* 0x000fe200078efcff */
[----:B------:R-:W0:Y:S01]  /*6bb0*/  F2F.F16.F32 R183, R183 ;  /* 0x000000b700b77304 */ /* 0x000e220000200800 */
[----:B------:R-:W-:Y:S01]  /*6bc0*/  SHF.L.U32 R237, R182, 0x10, RZ ;  /* 0x00000010b6ed7819 */ /* 0x000fe200000006ff */
[----:B------:R-:W-:Y:S01]  /*6bd0*/  @P6 HADD2.F32 R169, -RZ, R169.H0_H0 ;  /* 0x200000a9ffa96230 */ /* 0x000fe20000004100 */
[----:B------:R-:W-:Y:S02]  /*6be0*/  FSEL R176, R176, RZ, P6 ;  /* 0x000000ffb0b07208 */ /* 0x000fe40003000000 */
[----:B--2---:R-:W-:Y:S02]  /*6bf0*/  LOP3.LUT R175, R173, R175, R239, 0xfe, !PT ;  /* 0x000000afadaf7212 */ /* 0x004fe400078efeef */
[----:B------:R-:W-:-:S02]  /*6c00*/  @P6 FMUL.FTZ R179, R168, R169 ;  /* 0x000000a9a8b36220 */ /* 0x000fc40000410000 */
[----:B------:R-:W2:Y:S01]  /*6c10*/  LDC.64 R168, c[0x0][0x468] ;  /* 0x00011a00ffa87b82 */ /* 0x000ea20000000a00 */
[----:B------:R-:W3:Y:S01]  /*6c20*/  F2F.F16.F32 R176, R176 ;  /* 0x000000b000b07304 */ /* 0x000ee20000200800 */
        /* <DEDUP_REMOVED lines=9> */
.L_x_8098:
        /* <DEDUP_REMOVED lines=12> */
[----:B------:R-:W-:Y:S02]  /*6d80*/  HFMA2 R173, -RZ, RZ, 0, 0 ;  /* 0x00000000ffad7431 */ /* 0x000fe400000001ff */
[----:B------:R-:W-:Y:S01]  /*6d90*/  FFMA.FTZ R172, R14, UR4, R176 ;  /* 0x000000040eac7c23 */ /* 0x000fe200080100b0 */
[----:B------:R-:W-:Y:S02]  /*6da0*/  HADD2.F32 R170, -RZ, R170.H0_H0 ;  /* 0x200000aaffaa7230 */ /* 0x000fe40000004100 */
[----:B------:R-:W-:Y:S01]  /*6db0*/  FADD.FTZ R171, R16, -R171 ;  /* 0x800000ab10ab7221 */ /* 0x000fe20000010000 */
[----:B------:R-:W-:-:S03]  /*6dc0*/  MOV R180, RZ ;  /* 0x000000ff00b47202 */ /* 0x000fc60000000f00 */
[----:B------:R-:W-:-:S04]  /*6dd0*/  FFMA.FTZ R170, R171, UR23, R170 ;  /* 0x00000017abaa7c23 */ /* 0x000fc800080100aa */
[----:B------:R-:W-:-:S04]  /*6de0*/  FMUL.FTZ R170, R170, UR12 ;  /* 0x0000000caaaa7c20 */ /* 0x000fc80008410000 */
[----:B------:R-:W-:-:S04]  /*6df0*/  FMUL.FTZ R175, R170, UR22 ;  /* 0x00000016aaaf7c20 */ /* 0x000fc80008410000 */
[----:B-----5:R-:W-:-:S05]  /*6e00*/  FMUL.FTZ R174, R160, R175 ;  /* 0x000000afa0ae7220 */ /* 0x020fca0000410000 */
[----:B------:R-:W-:-:S04]  /*6e10*/  FSEL R174, R174, RZ, P6 ;  /* 0x000000ffaeae7208 */ /* 0x000fc80003000000 */
[----:B------:R-:W-:Y:S01]  /*6e20*/  F2F.F16.F32 R183, R174 ;  /* 0x000000ae00b77304 */ /* 0x000fe20000200800 */
[----:B--2---:R-:W-:-:S05]  /*6e30*/  @P6 MOV R171, R168 ;  /* 0x000000a800ab6202 */ /* 0x004fca0000000f00 */
[----:B------:R-:W-:Y:S02]  /*6e40*/  @P6 HADD2.F32 R170, -RZ, R171.H0_H0 ;  /* 0x200000abffaa6230 */ /* 0x000fe40000004100 */
[----:B------:R-:W-:Y:S01]  /*6e50*/  FADD.FTZ R171, R15, -R172 ;  /* 0x800000ac0fab7221 */ /* 0x000fe20000010000 */
[----:B------:R-:W-:Y:S02]  /*6e60*/  MOV R172, RZ ;  /* 0x000000ff00ac7202 */ /* 0x000fe40000000f00 */
[----:B------:R-:W-:Y:S01]  /*6e70*/  @P6 FMUL.FTZ R173, R175, R170 ;  /* 0x000000aaafad6220 */ /* 0x000fe20000410000 */
[----:B------:R-:W-:Y:S01]  /*6e80*/  SHF.R.U64 R170, R204, 0x10, R205 ;  /* 0x00000010ccaa7819 */ /* 0x000fe200000012cd */
[----:B------:R-:W-:Y:S01]  /*6e90*/  HFMA2 R175, -RZ, RZ, 0, 0 ;  /* 0x00000000ffaf7431 */ /* 0x000fe200000001ff */
[----:B------:R-:W-:Y:S01]  /*6ea0*/  LOP3.LUT P6, RZ, R8, 0xff00, RZ, 0xc0, !PT ;  /* 0x0000ff0008ff7812 */ /* 0x000fe200078cc0ff */
[----:B------:R-:W-:Y:S02]  /*6eb0*/  FADD.FTZ R52, R52, R173 ;  /* 0x000000ad34347221 */ /* 0x000fe40000010000 */
[----:B------:R-:W-:-:S05]  /*6ec0*/  HADD2.F32 R170, -RZ, R170.H0_H0 ;  /* 0x200000aaffaa7230 */ /* 0x000fca0000004100 */
[----:B------:R-:W-:-:S04]  /*6ed0*/  FFMA.FTZ R170, R171, UR23, R170 ;  /* 0x00000017abaa7c23 */ /* 0x000fc800080100aa */
[----:B------:R-:W-:Y:S01]  /*6ee0*/  FMUL.FTZ R170, R170, UR12 ;  /* 0x0000000caaaa7c20 */ /* 0x000fe20008410000 */
[----:B------:R-:W-:-:S03]  /*6ef0*/  @P6 SHF.R.U64 R168, R168, 0x10, R169 ;  /* 0x00000010a8a86819 */ /* 0x000fc600000012a9 */
[----:B------:R-:W-:Y:S02]  /*6f00*/  FMUL.FTZ R171, R170, UR22 ;  /* 0x00000016aaab7c20 */ /* 0x000fe40008410000 */
[----:B------:R-:W-:Y:S02]  /*6f10*/  @P6 HADD2.F32 R168, -RZ, R168.H0_H0 ;  /* 0x200000a8ffa86230 */ /* 0x000fe40000004100 */
[----:B------:R-:W-:-:S03]  /*6f20*/  FMUL.FTZ R170, R161, R171 ;  /* 0x000000aba1aa7220 */ /* 0x000fc60000410000 */
[----:B------:R-:W-:Y:S01]  /*6f30*/  @P6 FMUL.FTZ R172, R171, R168 ;  /* 0x000000a8abac6220 */ /* 0x000fe20000410000 */
[----:B------:R-:W-:Y:S01]  /*6f40*/  MOV R168, R205 ;  /* 0x000000cd00a87202 */ /* 0x000fe20000000f00 */
[----:B------:R-:W-:Y:S01]  /*6f50*/  FFMA.FTZ R171, R13, UR4, R176 ;  /* 0x000000040dab7c23 */ /* 0x000fe200080100b0 */
[----:B------:R-:W-:Y:S01]  /*6f60*/  FSEL R177, R170, RZ, P6 ;  /* 0x000000ffaab17208 */ /* 0x000fe20003000000 */
[----:B------:R-:W-:Y:S01]  /*6f70*/  FADD.FTZ R53, R53, R172 ;  /* 0x000000ac35357221 */ /* 0x000fe20000010000 */
[----:B------:R-:W-:Y:S01]  /*6f80*/  LOP3.LUT P6, RZ, R8, 0xff0000, RZ, 0xc0, !PT ;  /* 0x00ff000008ff7812 */ /* 0x000fe200078cc0ff */
[----:B------:R-:W-:Y:S02]  /*6f90*/  HADD2.F32 R168, -RZ, R168.H0_H0 ;  /* 0x200000a8ffa87230 */ /* 0x000fe40000004100 */
[----:B------:R-:W-:-:S04]  /*6fa0*/  FADD.FTZ R171, R18, -R171 ;  /* 0x800000ab12ab7221 */ /* 0x000fc80000010000 */
[----:B------:R-:W-:-:S04]  /*6fb0*/  FFMA.FTZ R168, R171, UR23, R168 ;  /* 0x00000017aba87c23 */ /* 0x000fc800080100a8 */
[----:B------:R-:W-:Y:S02]  /*6fc0*/  FMUL.FTZ R168, R168, UR12 ;  /* 0x0000000ca8a87c20 */ /* 0x000fe40008410000 */
[----:B------:R-:W-:Y:S02]  /*6fd0*/  @P6 MOV R170, R169 ;  /* 0x000000a900aa6202 */ /* 0x000fe40000000f00 */
[----:B------:R-:W-:-:S03]  /*6fe0*/  FMUL.FTZ R171, R168, UR22 ;  /* 0x00000016a8ab7c20 */ /* 0x000fc60008410000 */
[----:B------:R-:W-:Y:S02]  /*6ff0*/  @P6 HADD2.F32 R168, -RZ, R170.H0_H0 ;  /* 0x200000aaffa86230 */ /* 0x000fe40000004100 */
[----:B------:R-:W-:-:S03]  /*7000*/  FMUL.FTZ R170, R162, R171 ;  /* 0x000000aba2aa7220 */ /* 0x000fc60000410000 */
[----:B------:R-:W-:Y:S01]  /*7010*/  @P6 FMUL.FTZ R175, R171, R168 ;  /* 0x000000a8abaf6220 */ /* 0x000fe20000410000 */
[----:B------:R-:W-:Y:S02]  /*7020*/  SHF.R.U32.HI R168, RZ, 0x10, R205 ;  /* 0x00000010ffa87819 */ /* 0x000fe400000116cd */
[----:B------:R-:W-:Y:S01]  /*7030*/  FSEL R178, R170, RZ, P6 ;  /* 0x000000ffaab27208 */ /* 0x000fe20003000000 */
[----:B------:R-:W-:Y:S01]  /*7040*/  FFMA.FTZ R170, R20, UR4, R176 ;  /* 0x0000000414aa7c23 */ /* 0x000fe200080100b0 */
[----:B------:R-:W-:Y:S01]  /*7050*/  ISETP.GE.U32.AND P6, PT, R8, 0x1000000, PT ;  /* 0x010000000800780c */ /* 0x000fe20003fc6070 */
[----:B------:R-:W-:Y:S02]  /*7060*/  HADD2.F32 R168, -RZ, R168.H0_H0 ;  /* 0x200000a8ffa87230 */ /* 0x000fe40000004100 */
[----:B------:R-:W-:Y:S01]  /*7070*/  FADD.FTZ R54, R54, R175 ;  /* 0x000000af36367221 */ /* 0x000fe20000010000 */
[----:B------:R-:W-:Y:S01]  /*7080*/  FADD.FTZ R171, R17, -R170 ;  /* 0x800000aa11ab7221 */ /* 0x000fe20000010000 */
[----:B------:R-:W-:Y:S03]  /*7090*/  F2F.F16.F32 R178, R178 ;  /* 0x000000b200b27304 */ /* 0x000fe60000200800 */
[----:B------:R-:W-:-:S04]  /*70a0*/  FFMA.FTZ R168, R171, UR23, R168 ;  /* 0x00000017aba87c23 */ /* 0x000fc800080100a8 */
[----:B------:R-:W-:Y:S01]  /*70b0*/  FMUL.FTZ R168, R168, UR12 ;  /* 0x0000000ca8a87c20 */ /* 0x000fe20008410000 */
[----:B------:R-:W-:-:S03]  /*70c0*/  @P6 SHF.R.U32.HI R169, RZ, 0x10, R169 ;  /* 0x00000010ffa96819 */ /* 0x000fc600000116a9 */
[----:B------:R-:W-:Y:S02]  /*70d0*/  FMUL.FTZ R170, R168, UR22 ;  /* 0x00000016a8aa7c20 */ /* 0x000fe40008410000 */
[----:B------:R-:W-:Y:S02]  /*70e0*/  @P6 HADD2.F32 R168, -RZ, R169.H0_H0 ;  /* 0x200000a9ffa86230 */ /* 0x000fe40000004100 */
[----:B------:R-:W-:-:S03]  /*70f0*/  FMUL.FTZ R169, R163, R170 ;  /* 0x000000aaa3a97220 */ /* 0x000fc60000410000 */
[----:B------:R-:W-:Y:S02]  /*7100*/  @P6 FMUL.FTZ R180, R170, R168 ;  /* 0x000000a8aab46220 */ /* 0x000fe40000410000 */
[----:B------:R-:W-:Y:S01]  /*7110*/  FSEL R179, R169, RZ, P6 ;  /* 0x000000ffa9b37208 */ /* 0x000fe20003000000 */
[----:B------:R-:W0:Y:S01]  /*7120*/  F2F.F16.F32 R170, R177 ;  /* 0x000000b100aa7304 */ /* 0x000e220000200800 */
[----:B------:R-:W1:Y:S01]  /*7130*/  LDC.64 R168, c[0x0][0x468] ;  /* 0x00011a00ffa87b82 */ /* 0x000e620000000a00 */
[----:B------:R-:W-:-:S06]  /*7140*/  FADD.FTZ R55, R55, R180 ;  /* 0x000000b437377221 */ /* 0x000fcc0000010000 */
[----:B------:R-:W2:Y:S01]  /*7150*/  F2F.F16.F32 R179, R179 ;  /* 0x000000b300b37304 */ /* 0x000ea20000200800 */
[----:B0-----:R-:W-:-:S03]  /*7160*/  IMAD.WIDE.U32 R170, R170, 0x10000, RZ ;  /* 0x00010000aaaa7825 */ /* 0x001fc600078e00ff */
[----:B------:R-:W-:Y:S02]  /*7170*/  LOP3.LUT R170, R170, R183, RZ, 0xfc, !PT ;  /* 0x000000b7aaaa7212 */ /* 0x000fe400078efcff */
[----:B--2---:R-:W-:Y:S01]  /*7180*/  SHF.L.U32 R181, R179, 0x10, RZ ;  /* 0x00000010b3b57819 */ /* 0x004fe200000006ff */
[C---:B-1----:R-:W-:Y:S01]  /*7190*/  IMAD.WIDE.U32 R168, R9.reuse, 0x8, R168 ;  /* 0x0000000809a87825 */ /* 0x042fe200078e00a8 */
[----:B------:R-:W-:Y:S02]  /*71a0*/  IADD3 R9, PT, PT, R9, 0x100, RZ ;  /* 0x0000010009097810 */ /* 0x000fe40007ffe0ff */
[----:B------:R-:W-:-:S05]  /*71b0*/  LOP3.LUT R171, R171, R181, R178, 0xfe, !PT ;  /* 0x000000b5abab7212 */ /* 0x000fca00078efeb2 */
[----:B------:R0:W-:Y:S02]  /*71c0*/  STG.E.64 desc[UR14][R168.64], R170 ;  /* 0x000000aaa8007986 */ /* 0x0001e4000c101b0e */
.L_x_8127:
[----:B------:R-:W-:Y:S05]  /*71d0*/  BSYNC.RECONVERGENT B1 ;  /* 0x0000000000017941 */ /* 0x000fea0003800200 */
.L_x_8126:
        /* <DEDUP_REMOVED lines=77> */
.L_x_8129:
[----:B------:R-:W-:Y:S05]  /*76b0*/  BSYNC.RECONVERGENT B1 ;  /* 0x0000000000017941 */ /* 0x000fea0003800200 */
.L_x_8128:
        /* <DEDUP_REMOVED lines=77> */
.L_x_8131:
[----:B------:R-:W-:Y:S05]  /*7b90*/  BSYNC.RECONVERGENT B1 ;  /* 0x0000000000017941 */ /* 0x000fea0003800200 */
.L_x_8130:
        /* <DEDUP_REMOVED lines=77> */
.L_x_8133:
[----:B------:R-:W-:Y:S05]  /*8070*/  BSYNC.RECONVERGENT B1 ;  /* 0x0000000000017941 */ /* 0x000fea0003800200 */
.L_x_8132:
        /* <DEDUP_REMOVED lines=77> */
.L_x_8135:
[----:B------:R-:W-:Y:S05]  /*8550*/  BSYNC.RECONVERGENT B1 ;  /* 0x0000000000017941 */ /* 0x000fea0003800200 */
.L_x_8134:
        /* <DEDUP_REMOVED lines=77> */
.L_x_8137:
[----:B------:R-:W-:Y:S05]  /*8a30*/  BSYNC.RECONVERGENT B1 ;  /* 0x0000000000017941 */ /* 0x000fea0003800200 */
.L_x_8136:
        /* <DEDUP_REMOVED lines=10> */
[----:B------:R-:W-:-:S04]  /*8ae0*/  FADD.FTZ R171, R234, -R171 ;  /* 0x800000abeaab7221 */ /* 0x000fc80000010000 */
        /* <DEDUP_REMOVED lines=24> */
[--C-:B------:R-:W-:Y:S01]  /*8c70*/  FFMA.FTZ R171, R233, UR4, R176.reuse ;  /* 0x00000004e9ab7c23 */ /* 0x100fe200080100b0 */
[----:B------:R-:W-:Y:S01]  /*8c80*/  FSEL R177, R170, RZ, P6 ;  /* 0x000000ffaab17208 */ /* 0x000fe20003000000 */
[----:B------:R-:W-:Y:S01]  /*8c90*/  FFMA.FTZ R176, R238, UR4, R176 ;  /* 0x00000004eeb07c23 */ /* 0x000fe200080100b0 */
[----:B------:R-:W-:Y:S01]  /*8ca0*/  LOP3.LUT P6, RZ, R0, 0xff0000, RZ, 0xc0, !PT ;  /* 0x00ff000000ff7812 */ /* 0x000fe200078cc0ff */
[----:B------:R-:W-:Y:S02]  /*8cb0*/  HADD2.F32 R168, -RZ, R168.H0_H0 ;  /* 0x200000a8ffa87230 */ /* 0x000fe40000004100 */
[----:B------:R-:W-:Y:S01]  /*8cc0*/  FADD.FTZ R171, R236, -R171 ;  /* 0x800000abecab7221 */ /* 0x000fe20000010000 */
[----:B------:R-:W-:-:S03]  /*8cd0*/  FADD.FTZ R29, R29, R172 ;  /* 0x000000ac1d1d7221 */ /* 0x000fc60000010000 */
[----:B------:R-:W-:-:S04]  /*8ce0*/  FFMA.FTZ R168, R171, UR23, R168 ;  /* 0x00000017aba87c23 */ /* 0x000fc800080100a8 */
[----:B------:R-:W-:Y:S02]  /*8cf0*/  FMUL.FTZ R168, R168, UR12 ;  /* 0x0000000ca8a87c20 */ /* 0x000fe40008410000 */
[----:B------:R-:W-:Y:S02]  /*8d00*/  @P6 MOV R170, R169 ;  /* 0x000000a900aa6202 */ /* 0x000fe40000000f00 */
[----:B------:R-:W-:-:S03]  /*8d10*/  FMUL.FTZ R171, R168, UR22 ;  /* 0x00000016a8ab7c20 */ /* 0x000fc60008410000 */
[----:B------:R-:W-:Y:S02]  /*8d20*/  @P6 HADD2.F32 R168, -RZ, R170.H0_H0 ;  /* 0x200000aaffa86230 */ /* 0x000fe40000004100 */
[----:B------:R-:W-:-:S03]  /*8d30*/  FMUL.FTZ R170, R114, R171 ;  /* 0x000000ab72aa7220 */ /* 0x000fc60000410000 */
[----:B------:R-:W-:Y:S01]  /*8d40*/  @P6 FMUL.FTZ R175, R171, R168 ;  /* 0x000000a8abaf6220 */ /* 0x000fe20000410000 */
[----:B------:R-:W-:Y:S01]  /*8d50*/  SHF.R.U32.HI R168, RZ, 0x10, R211 ;  /* 0x00000010ffa87819 */ /* 0x000fe200000116d3 */
[----:B------:R-:W-:Y:S01]  /*8d60*/  FADD.FTZ R171, R235, -R176 ;  /* 0x800000b0ebab7221 */ /* 0x000fe20000010000 */
[----:B------:R-:W-:Y:S01]  /*8d70*/  FSEL R178, R170, RZ, P6 ;  /* 0x000000ffaab27208 */ /* 0x000fe20003000000 */
[----:B------:R-:W-:Y:S01]  /*8d80*/  FADD.FTZ R30, R30, R175 ;  /* 0x000000af1e1e7221 */ /* 0x000fe20000010000 */
[----:B------:R-:W-:Y:S01]  /*8d90*/  ISETP.GE.U32.AND P6, PT, R0, 0x1000000, PT ;  /* 0x010000000000780c */ /* 0x000fe20003fc6070 */
[----:B------:R-:W-:Y:S01]  /*8da0*/  HADD2.F32 R168, -RZ, R168.H0_H0 ;  /* 0x200000a8ffa87230 */ /* 0x000fe20000004100 */
[----:B------:R-:W-:Y:S02]  /*8db0*/  MOV R176, RZ ;  /* 0x000000ff00b07202 */ /* 0x000fe40000000f00 */
[----:B------:R-:W-:Y:S02]  /*8dc0*/  F2F.F16.F32 R178, R178 ;  /* 0x000000b200b27304 */ /* 0x000fe40000200800 */
[----:B------:R-:W-:-:S04]  /*8dd0*/  FFMA.FTZ R168, R171, UR23, R168 ;  /* 0x00000017aba87c23 */ /* 0x000fc800080100a8 */
[----:B------:R-:W-:-:S03]  /*8de0*/  FMUL.FTZ R168, R168, UR12 ;  /* 0x0000000ca8a87c20 */ /* 0x000fc60008410000 */
[----:B------:R-:W-:Y:S01]  /*8df0*/  @P6 SHF.R.U32.HI R169, RZ, 0x10, R169 ;  /* 0x00000010ffa96819 */ /* 0x000fe200000116a9 */
[----:B------:R-:W-:-:S04]  /*8e00*/  FMUL.FTZ R170, R168, UR22 ;  /* 0x00000016a8aa7c20 */ /* 0x000fc80008410000 */
        /* <DEDUP_REMOVED lines=11> */
[----:B-1----:R-:W-:-:S03]  /*8ec0*/  IMAD.WIDE.U32 R168, R9, 0x8, R168 ;  /* 0x0000000809a87825 */ /* 0x002fc600078e00a8 */
[----:B------:R-:W-:-:S05]  /*8ed0*/  LOP3.LUT R171, R171, R181, R178, 0xfe, !PT ;  /* 0x000000b5abab7212 */ /* 0x000fca00078efeb2 */
[----:B------:R0:W-:Y:S01]  /*8ee0*/  STG.E.64 desc[UR14][R168.64], R170 ;  /* 0x000000aaa8007986 */ /* 0x0001e2000c101b0e */
[----:B------:R-:W-:Y:S05]  /*8ef0*/  BRA `(.L_x_8112) ;  /* 0x0000002400987947 */ /* 0x000fea0003800000 */
.L_x_8125:
        /* <DEDUP_REMOVED lines=10> */
[----:B------:R-:W-:Y:S01]  /*8fa0*/  CS2R R178, SRZ ;  /* 0x0000000000b27805 */ /* 0x000fe2000001ff00 */
[----:B------:R-:W-:Y:S02]  /*8fb0*/  HADD2.F32 R172, -RZ, R170.H0_H0 ;  /* 0x200000aaffac7230 */ /* 0x000fe40000004100 */
[----:B------:R-:W-:Y:S01]  /*8fc0*/  FADD.FTZ R171, R16, -R171 ;  /* 0x800000ab10ab7221 */ /* 0x000fe20000010000 */
[----:B------:R-:W-:-:S03]  /*8fd0*/  HFMA2 R180, -RZ, RZ, 0, 0 ;  /* 0x00000000ffb47431 */ /* 0x000fc600000001ff */
[----:B------:R-:W-:-:S04]  /*8fe0*/  FFMA.FTZ R172, R171, UR23, R172 ;  /* 0x00000017abac7c23 */ /* 0x000fc800080100ac */
        /* <DEDUP_REMOVED lines=9> */
[----:B------:R-:W-:Y:S01]  /*9080*/  SHF.R.U64 R171, R204, 0x10, R205 ;  /* 0x00000010ccab7819 */ /* 0x000fe200000012cd */
[----:B------:R-:W-:Y:S01]  /*9090*/  FFMA.FTZ R170, R14, UR4, R176 ;  /* 0x000000040eaa7c23 */ /* 0x000fe200080100b0 */
[----:B------:R-:W-:Y:S01]  /*90a0*/  LOP3.LUT P6, RZ, R8, 0xff00, RZ, 0xc0, !PT ;  /* 0x0000ff0008ff7812 */ /* 0x000fe200078cc0ff */
[----:B------:R-:W-:Y:S02]  /*90b0*/  FADD.FTZ R52, R52, R177 ;  /* 0x000000b134347221 */ /* 0x000fe40000010000 */
[----:B------:R-:W-:Y:S02]  /*90c0*/  HADD2.F32 R171, -RZ, R171.H0_H0 ;  /* 0x200000abffab7230 */ /* 0x000fe40000004100 */
[----:B------:R-:W-:-:S04]  /*90d0*/  FADD.FTZ R170, R15, -R170 ;  /* 0x800000aa0faa7221 */ /* 0x000fc80000010000 */
[----:B------:R-:W-:Y:S01]  /*90e0*/  FFMA.FTZ R174, R170, UR23, R171 ;  /* 0x00000017aaae7c23 */ /* 0x000fe200080100ab */
[----:B------:R-:W-:-:S03]  /*90f0*/  FFMA.FTZ R171, R13, UR4, R176 ;  /* 0x000000040dab7c23 */ /* 0x000fc600080100b0 */
[----:B------:R-:W-:Y:S01]  /*9100*/  FMUL.FTZ R170, R174, UR12 ;  /* 0x0000000caeaa7c20 */ /* 0x000fe20008410000 */
[----:B------:R-:W-:Y:S01]  /*9110*/  @P6 SHF.R.U64 R168, R168, 0x10, R169 ;  /* 0x00000010a8a86819 */ /* 0x000fe200000012a9 */
[----:B------:R-:W-:Y:S01]  /*9120*/  FADD.FTZ R171, R18, -R171 ;  /* 0x800000ab12ab7221 */ /* 0x000fe20000010000 */
[----:B------:R-:W0:Y:S01]  /*9130*/  F2F.F16.F32 R173, R174 ;  /* 0x000000ae00ad7304 */ /* 0x000e220000200800 */
[----:B------:R-:W-:Y:S02]  /*9140*/  FMUL.FTZ R170, R170, UR22 ;  /* 0x00000016aaaa7c20 */ /* 0x000fe40008410000 */
[----:B------:R-:W-:Y:S02]  /*9150*/  @P6 HADD2.F32 R168, -RZ, R168.H0_H0 ;  /* 0x200000a8ffa86230 */ /* 0x000fe40000004100 */
[----:B------:R-:W-:-:S03]  /*9160*/  FMUL.FTZ R182, R161, R170 ;  /* 0x000000aaa1b67220 */ /* 0x000fc60000410000 */
[----:B------:R-:W-:Y:S01]  /*9170*/  @P6 FMUL.FTZ R178, R170, R168 ;  /* 0x000000a8aab26220 */ /* 0x000fe20000410000 */
[----:B------:R-:W-:Y:S02]  /*9180*/  MOV R168, R205 ;  /* 0x000000cd00a87202 */ /* 0x000fe40000000f00 */
[----:B------:R-:W-:Y:S01]  /*9190*/  FSEL R182, R182, RZ, P6 ;  /* 0x000000ffb6b67208 */ /* 0x000fe20003000000 */
[----:B------:R-:W-:Y:S01]  /*91a0*/  FADD.FTZ R53, R53, R178 ;  /* 0x000000b235357221 */ /* 0x000fe20000010000 */
[----:B------:R-:W-:Y:S01]  /*91b0*/  LOP3.LUT P6, RZ, R8, 0xff0000, RZ, 0xc0, !PT ;  /* 0x00ff000008ff7812 */ /* 0x000fe200078cc0ff */
[----:B------:R-:W-:Y:S02]  /*91c0*/  HADD2.F32 R168, -RZ, R168.H0_H0 ;  /* 0x200000a8ffa87230 */ /* 0x000fe40000004100 */
[----:B0-----:R-:W-:Y:S01]  /*91d0*/  IMAD.WIDE.U32 R172, R173, 0x10000, RZ ;  /* 0x00010000adac7825 */ /* 0x001fe200078e00ff */
[----:B------:R-:W-:Y:S03]  /*91e0*/  F2F.F16.F32 R182, R182 ;  /* 0x000000b600b67304 */ /* 0x000fe60000200800 */
[----:B------:R-:W-:Y:S01]  /*91f0*/  FFMA.FTZ R240, R171, UR23, R168 ;  /* 0x00000017abf07c23 */ /* 0x000fe200080100a8 */
[----:B------:R-:W-:-:S03]  /*9200*/  LOP3.LUT R174, R172, R239, RZ, 0xfc, !PT ;  /* 0x000000efacae7212 */ /* 0x000fc600078efcff */
[----:B------:R-:W-:Y:S02]  /*9210*/  FMUL.FTZ R168, R240, UR12 ;  /* 0x0000000cf0a87c20 */ /* 0x000fe40008410000 */
[----:B------:R-:W-:Y:S01]  /*9220*/  F2F.F16.F32 R240, R240 ;  /* 0x000000f000f07304 */ /* 0x000fe20000200800 */
[----:B------:R-:W-:Y:S01]  /*9230*/  @P6 MOV R170, R169 ;  /* 0x000000a900aa6202 */ /* 0x000fe20000000f00 */
[----:B------:R-:W-:-:S04]  /*9240*/  FMUL.FTZ R171, R168, UR22 ;  /* 0x00000016a8ab7c20 */ /* 0x000fc80008410000 */
[----:B------:R-:W-:Y:S02]  /*9250*/  @P6 HADD2.F32 R168, -RZ, R170.H0_H0 ;  /* 0x200000aaffa86230 */ /* 0x000fe40000004100 */
[----:B------:R-:W-:-:S03]  /*9260*/  FMUL.FTZ R170, R162, R171 ;  /* 0x000000aba2aa7220 */ /* 0x000fc60000410000 */
[----:B------:R-:W-:Y:S02]  /*9270*/  @P6 FMUL.FTZ R179, R171, R168 ;  /* 0x000000a8abb36220 */ /* 0x000fe40000410000 */
[----:B------:R-:W-:Y:S01]  /*9280*/  FSEL R183, R170, RZ, P6 ;  /* 0x000000ffaab77208 */ /* 0x000fe20003000000 */
[----:B------:R-:W-:Y:S01]  /*9290*/  FFMA.FTZ R168, R20, UR4, R176 ;  /* 0x0000000414a87c23 */ /* 0x000fe200080100b0 */
[----:B------:R-:W-:Y:S01]  /*92a0*/  SHF.R.U32.HI R170, RZ, 0x10, R205 ;  /* 0x00000010ffaa7819 */ /* 0x000fe200000116cd */
[----:B------:R-:W-:Y:S01]  /*92b0*/  FADD.FTZ R54, R54, R179 ;  /* 0x000000b336367221 */ /* 0x000fe20000010000 */
[----:B------:R-:W-:Y:S01]  /*92c0*/  ISETP.GE.U32.AND P6, PT, R8, 0x1000000, PT ;  /* 0x010000000800780c */ /* 0x000fe20003fc6070 */
[----:B------:R-:W-:Y:S01]  /*92d0*/  FADD.FTZ R168, R17, -R168 ;  /* 0x800000a811a87221 */ /* 0x000fe20000010000 */
[----:B------:R-:W-:Y:S01]  /*92e0*/  F2F.F16.F32 R183, R183 ;  /* 0x000000b700b77304 */ /* 0x000fe20000200800 */
[----:B------:R-:W-:-:S05]  /*92f0*/  HADD2.F32 R171, -RZ, R170.H0_H0 ;  /* 0x200000aaffab7230 */ /* 0x000fca0000004100 */
[----:B------:R-:W-:-:S04]  /*9300*/  FFMA.FTZ R241, R168, UR23, R171 ;  /* 0x00000017a8f17c23 */ /* 0x000fc800080100ab */
[----:B------:R-:W0:Y:S01]  /*9310*/  F2F.F16.F32 R175, R241 ;  /* 0x000000f100af7304 */ /* 0x000e220000200800 */
[----:B------:R-:W-:Y:S01]  /*9320*/  @P6 SHF.R.U32.HI R168, RZ, 0x10, R169 ;  /* 0x00000010ffa86819 */ /* 0x000fe200000116a9 */
[----:B------:R-:W-:-:S04]  /*9330*/  FMUL.FTZ R169, R241, UR12 ;  /* 0x0000000cf1a97c20 */ /* 0x000fc80008410000 */
        /* <DEDUP_REMOVED lines=9> */
[----:B------:R-:W2:Y:S01]  /*93d0*/  LDC.64 R168, c[0x0][0x468] ;  /* 0x00011a00ffa87b82 */ /* 0x000ea20000000a00 */
[----:B------:R-:W-:Y:S01]  /*93e0*/  LOP3.LUT R175, R173, R175, R240, 0xfe, !PT ;  /* 0x000000afadaf7212 */ /* 0x000fe200078efef0 */
[----:B------:R-:W-:-:S03]  /*93f0*/  IMAD.WIDE.U32 R172, R182, 0x10000, RZ ;  /* 0x00010000b6ac7825 */ /* 0x000fc600078e00ff */
        /* <DEDUP_REMOVED lines=8> */
.L_x_8139:
[----:B------:R-:W-:Y:S05]  /*9480*/  BSYNC.RECONVERGENT B1 ;  /* 0x0000000000017941 */ /* 0x000fea0003800200 */
.L_x_8138:
        /* <DEDUP_REMOVED lines=87> */
.L_x_8141:
[----:B------:R-:W-:Y:S05]  /*9a00*/  BSYNC.RECONVERGENT B1 ;  /* 0x0000000000017941 */ /* 0x000fea0003800200 */
.L_x_8140:
        /* <DEDUP_REMOVED lines=87> */
.L_x_8143:
[----:B------:R-:W-:Y:S05]  /*9f80*/  BSYNC.RECONVERGENT B1 ;  /* 0x0000000000017941 */ /* 0x000fea0003800200 */
.L_x_8142:
        /* <DEDUP_REMOVED lines=87> */
.L_x_8145:
[----:B------:R-:W-:Y:S05]  /*a500*/  BSYNC.RECONVERGENT B1 ;  /* 0x0000000000017941 */ /* 0x000fea0003800200 */
.L_x_8144:
        /* <DEDUP_REMOVED lines=87> */
.L_x_8147:
[----:B------:R-:W-:Y:S05]  /*aa80*/  BSYNC.RECONVERGENT B1 ;  /* 0x0000000000017941 */ /* 0x000fea0003800200 */
.L_x_8146:
        /* <DEDUP_REMOVED lines=87> */
.L_x_8149:
[----:B------:R-:W-:Y:S05]  /*b000*/  BSYNC.RECONVERGENT B1 ;  /* 0x0000000000017941 */ /* 0x000fea0003800200 */
.L_x_8148:
        /* <DEDUP_REMOVED lines=10> */
[----:B------:R-:W-:-:S04]  /*b0b0*/  FADD.FTZ R171, R234, -R171 ;  /* 0x800000abeaab7221 */ /* 0x000fc80000010000 */
[----:B------:R-:W-:-:S04]  /*b0c0*/  FFMA.FTZ R172, R171, UR23, R172 ;  /* 0x00000017abac7c23 */ /* 0x000fc800080100ac */
[----:B------:R-:W-:Y:S01]  /*b0d0*/  FMUL.FTZ R171, R172, UR12 ;  /* 0x0000000cacab7c20 */ /* 0x000fe20008410000 */
[----:B------:R-:W-:Y:S03]  /*b0e0*/  F2F.F16.F32 R237, R172 ;  /* 0x000000ac00ed7304 */ /* 0x000fe60000200800 */
[----:B------:R-:W-:-:S04]  /*b0f0*/  FMUL.FTZ R171, R171, UR22 ;  /* 0x00000016abab7c20 */ /* 0x000fc80008410000 */
[----:B-----5:R-:W-:-:S05]  /*b100*/  FMUL.FTZ R180, R112, R171 ;  /* 0x000000ab70b47220 */ /* 0x020fca0000410000 */
[----:B------:R-:W-:-:S04]  /*b110*/  FSEL R180, R180, RZ, P6 ;  /* 0x000000ffb4b47208 */ /* 0x000fc80003000000 */
        /* <DEDUP_REMOVED lines=11> */
[--C-:B------:R-:W-:Y:S01]  /*b1d0*/  FFMA.FTZ R171, R233, UR4, R176.reuse ;  /* 0x00000004e9ab7c23 */ /* 0x100fe200080100b0 */
[----:B------:R-:W-:Y:S02]  /*b1e0*/  FFMA.FTZ R176, R238, UR4, R176 ;  /* 0x00000004eeb07c23 */ /* 0x000fe400080100b0 */
[----:B------:R-:W-:Y:S01]  /*b1f0*/  FMUL.FTZ R170, R174, UR12 ;  /* 0x0000000caeaa7c20 */ /* 0x000fe20008410000 */
[----:B------:R-:W-:Y:S01]  /*b200*/  @P6 SHF.R.U64 R168, R168, 0x10, R169 ;  /* 0x00000010a8a86819 */ /* 0x000fe200000012a9 */
[----:B------:R-:W-:Y:S01]  /*b210*/  FADD.FTZ R171, R236, -R171 ;  /* 0x800000abecab7221 */ /* 0x000fe20000010000 */
[----:B------:R-:W-:Y:S01]  /*b220*/  FADD.FTZ R176, R235, -R176 ;  /* 0x800000b0ebb07221 */ /* 0x000fe20000010000 */
[----:B------:R-:W-:Y:S01]  /*b230*/  FMUL.FTZ R170, R170, UR22 ;  /* 0x00000016aaaa7c20 */ /* 0x000fe20008410000 */
[----:B------:R-:W0:Y:S01]  /*b240*/  F2F.F16.F32 R173, R174 ;  /* 0x000000ae00ad7304 */ /* 0x000e220000200800 */
[----:B------:R-:W-:-:S02]  /*b250*/  @P6 HADD2.F32 R168, -RZ, R168.H0_H0 ;  /* 0x200000a8ffa86230 */ /* 0x000fc40000004100 */
[----:B------:R-:W-:-:S03]  /*b260*/  FMUL.FTZ R181, R113, R170 ;  /* 0x000000aa71b57220 */ /* 0x000fc60000410000 */
[----:B------:R-:W-:Y:S01]  /*b270*/  @P6 FMUL.FTZ R178, R170, R168 ;  /* 0x000000a8aab26220 */ /* 0x000fe20000410000 */
[----:B------:R-:W-:Y:S02]  /*b280*/  MOV R168, R211 ;  /* 0x000000d300a87202 */ /* 0x000fe40000000f00 */
[----:B------:R-:W-:Y:S01]  /*b290*/  FSEL R181, R181, RZ, P6 ;  /* 0x000000ffb5b57208 */ /* 0x000fe20003000000 */
[----:B------:R-:W-:Y:S01]  /*b2a0*/  FADD.FTZ R29, R29, R178 ;  /* 0x000000b21d1d7221 */ /* 0x000fe20000010000 */
[----:B------:R-:W-:Y:S01]  /*b2b0*/  LOP3.LUT P6, RZ, R0, 0xff0000, RZ, 0xc0, !PT ;  /* 0x00ff000000ff7812 */ /* 0x000fe200078cc0ff */
[----:B------:R-:W-:-:S03]  /*b2c0*/  HADD2.F32 R168, -RZ, R168.H0_H0 ;  /* 0x200000a8ffa87230 */ /* 0x000fc60000004100 */
[----:B------:R-:W-:Y:S01]  /*b2d0*/  F2F.F16.F32 R181, R181 ;  /* 0x000000b500b57304 */ /* 0x000fe20000200800 */
[----:B0-----:R-:W-:-:S04]  /*b2e0*/  IMAD.WIDE.U32 R172, R173, 0x10000, RZ ;  /* 0x00010000adac7825 */ /* 0x001fc800078e00ff */
[----:B------:R-:W-:-:S04]  /*b2f0*/  FFMA.FTZ R240, R171, UR23, R168 ;  /* 0x00000017abf07c23 */ /* 0x000fc800080100a8 */
[----:B------:R-:W-:Y:S01]  /*b300*/  FMUL.FTZ R168, R240, UR12 ;  /* 0x0000000cf0a87c20 */ /* 0x000fe20008410000 */
[----:B------:R-:W-:Y:S01]  /*b310*/  LOP3.LUT R174, R172, R237, RZ, 0xfc, !PT ;  /* 0x000000edacae7212 */ /* 0x000fe200078efcff */
[----:B------:R-:W-:Y:S01]  /*b320*/  F2F.F16.F32 R240, R240 ;  /* 0x000000f000f07304 */ /* 0x000fe20000200800 */
[----:B------:R-:W-:Y:S01]  /*b330*/  @P6 MOV R170, R169 ;  /* 0x000000a900aa6202 */ /* 0x000fe20000000f00 */
[----:B------:R-:W-:-:S04]  /*b340*/  FMUL.FTZ R171, R168, UR22 ;  /* 0x00000016a8ab7c20 */ /* 0x000fc80008410000 */
[----:B------:R-:W-:Y:S02]  /*b350*/  @P6 HADD2.F32 R168, -RZ, R170.H0_H0 ;  /* 0x200000aaffa86230 */ /* 0x000fe40000004100 */
[----:B------:R-:W-:-:S03]  /*b360*/  FMUL.FTZ R170, R114, R171 ;  /* 0x000000ab72aa7220 */ /* 0x000fc60000410000 */
[----:B------:R-:W-:Y:S01]  /*b370*/  @P6 FMUL.FTZ R179, R171, R168 ;  /* 0x000000a8abb36220 */ /* 0x000fe20000410000 */
[----:B------:R-:W-:Y:S02]  /*b380*/  SHF.R.U32.HI R168, RZ, 0x10, R211 ;  /* 0x00000010ffa87819 */ /* 0x000fe400000116d3 */
[----:B------:R-:W-:Y:S01]  /*b390*/  FSEL R182, R170, RZ, P6 ;  /* 0x000000ffaab67208 */ /* 0x000fe20003000000 */
[----:B------:R-:W-:Y:S01]  /*b3a0*/  FADD.FTZ R30, R30, R179 ;  /* 0x000000b31e1e7221 */ /* 0x000fe20000010000 */
[----:B------:R-:W-:Y:S01]  /*b3b0*/  ISETP.GE.U32.AND P6, PT, R0, 0x1000000, PT ;  /* 0x010000000000780c */ /* 0x000fe20003fc6070 */
[----:B------:R-:W-:-:S03]  /*b3c0*/  HADD2.F32 R171, -RZ, R168.H0_H0 ;  /* 0x200000a8ffab7230 */ /* 0x000fc60000004100 */
[----:B------:R-:W-:Y:S02]  /*b3d0*/  F2F.F16.F32 R182, R182 ;  /* 0x000000b600b67304 */ /* 0x000fe40000200800 */
[----:B------:R-:W-:Y:S01]  /*b3e0*/  FFMA.FTZ R241, R176, UR23, R171 ;  /* 0x00000017b0f17c23 */ /* 0x000fe200080100ab */
[----:B------:R-:W-:-:S03]  /*b3f0*/  HFMA2 R176, -RZ, RZ, 0, 0 ;  /* 0x00000000ffb07431 */ /* 0x000fc600000001ff */
[----:B------:R-:W-:Y:S02]  /*b400*/  FMUL.FTZ R170, R241, UR12 ;  /* 0x0000000cf1aa7c20 */ /* 0x000fe40008410000 */
[----:B------:R-:W0:Y:S01]  /*b410*/  F2F.F16.F32 R175, R241 ;  /* 0x000000f100af7304 */ /* 0x000e220000200800 */
[----:B------:R-:W-:Y:S01]  /*b420*/  @P6 SHF.R.U32.HI R168, RZ, 0x10, R169 ;  /* 0x00000010ffa86819 */ /* 0x000fe200000116a9 */
[----:B------:R-:W-:-:S04]  /*b430*/  FMUL.FTZ R170, R170, UR22 ;  /* 0x00000016aaaa7c20 */ /* 0x000fc80008410000 */
[----:B------:R-:W-:Y:S02]  /*b440*/  @P6 HADD2.F32 R168, -RZ, R168.H0_H0 ;  /* 0x200000a8ffa86230 */ /* 0x000fe40000004100 */
[----:B------:R-:W-:-:S03]  /*b450*/  FMUL.FTZ R169, R115, R170 ;  /* 0x000000aa73a97220 */ /* 0x000fc60000410000 */
[----:B------:R-:W-:Y:S02]  /*b460*/  @P6 FMUL.FTZ R176, R170, R168 ;  /* 0x000000a8aab06220 */ /* 0x000fe40000410000 */
[----:B------:R-:W-:Y:S01]  /*b470*/  FSEL R183, R169, RZ, P6 ;  /* 0x000000ffa9b77208 */ /* 0x000fe20003000000 */
[----:B------:R-:W1:Y:S01]  /*b480*/  LDC.64 R170, c[0x0][0x478] ;  /* 0x00011e00ffaa7b82 */ /* 0x000e620000000a00 */
[----:B0-----:R-:W-:Y:S01]  /*b490*/  SHF.L.U32 R175, R175, 0x10, RZ ;  /* 0x00000010afaf7819 */ /* 0x001fe200000006ff */
[----:B------:R-:W-:-:S03]  /*b4a0*/  FADD.FTZ R31, R31, R176 ;  /* 0x000000b01f1f7221 */ /* 0x000fc60000010000 */
[----:B------:R-:W0:Y:S01]  /*b4b0*/  F2F.F16.F32 R183, R183 ;  /* 0x000000b700b77304 */ /* 0x000e220000200800 */
        /* <DEDUP_REMOVED lines=10> */
.L_x_8112:
[----:B------:R-:W-:Y:S05]  /*b560*/  BSYNC.RECONVERGENT B0 ;  /* 0x0000000000007941 */ /* 0x000fea0003800200 */
.L_x_8097:
[----:B------:R-:W-:Y:S02]  /*b570*/  UIADD3 UR7, UPT, UPT, UR7, UR24, URZ ;  /* 0x0000001807077290 */ /* 0x000fe4000fffe0ff */
[----:B------:R-:W-:Y:S02]  /*b580*/  UPLOP3.LUT UP2, UPT, UPT, UPT, UP2, 0x40, 0x4 ;  /* 0x000000000004789c */ /* 0x000fe40003f4e820 */
[----:B------:R-:W-:-:S09]  /*b590*/  UISETP.GE.AND UP1, UPT, UR7, UR25, UPT ;  /* 0x000000190700728c */ /* 0x000fd2000bf26270 */
[----:B------:R-:W-:Y:S05]  /*b5a0*/  BRA.U !UP1, `(.L_x_8150) ;  /* 0xffffff55092c7547 */ /* 0x000fea000b83ffff */
.L_x_8080:
        /* <DEDUP_REMOVED lines=17> */
.L_x_8152:
[----:B------:R-:W-:Y:S05]  /*b6c0*/  BSYNC.RECONVERGENT B0 ;  /* 0x0000000000007941 */ /* 0x000fea0003800200 */
.L_x_8151:
        /* <DEDUP_REMOVED lines=12> */
.L_x_8154:
[----:B------:R-:W-:Y:S05]  /*b790*/  BSYNC.RECONVERGENT B0 ;  /* 0x0000000000007941 */ /* 0x000fea0003800200 */
.L_x_8153:
        /* <DEDUP_REMOVED lines=12> */
.L_x_8156:
[----:B------:R-:W-:Y:S05]  /*b860*/  BSYNC.RECONVERGENT B0 ;  /* 0x0000000000007941 */ /* 0x000fea0003800200 */
.L_x_8155:
        /* <DEDUP_REMOVED lines=12> */
.L_x_8158:
[----:B------:R-:W-:Y:S05]  /*b930*/  BSYNC.RECONVERGENT B0 ;  /* 0x0000000000007941 */ /* 0x000fea0003800200 */
.L_x_8157:
        /* <DEDUP_REMOVED lines=12> */
.L_x_8160:
[----:B------:R-:W-:Y:S05]  /*ba00*/  BSYNC.RECONVERGENT B0 ;  /* 0x0000000000007941 */ /* 0x000fea0003800200 */
.L_x_8159:
        /* <DEDUP_REMOVED lines=12> */
.L_x_8162:
[----:B------:R-:W-:Y:S05]  /*bad0*/  BSYNC.RECONVERGENT B0 ;  /* 0x0000000000007941 */ /* 0x000fea0003800200 */
.L_x_8161:
        /* <DEDUP_REMOVED lines=11> */
.L_x_8163:
        /* <DEDUP_REMOVED lines=15> */
.L_x_14400:


//--------------------- .text._ZN10layer_norm13ln_bwd_kernelINS_13Kernel_traitsIf6__halfS2_S2_fjLj7168ELj1ELj1ELj8ELj8ENS_18Kernel_traits_baseILj7168EfS2_S2_S2_fjLj256EEEEELb1ELb1ELb0ELb1EEEvNS_9BwdParamsE --------------------------
	.section	.text._ZN10layer_norm13ln_bwd_kernelINS_13Kernel_traitsIf6__halfS2_S2_fjLj7168ELj1ELj1ELj8ELj8ENS_18Kernel_traits_baseILj7168EfS2_S2_S2_fjLj256EEEEELb1ELb1ELb0ELb1EEEvNS_9BwdParamsE,"ax",@progbits
	.align	128
        .global         _ZN10layer_norm13ln_bwd_kernelINS_13Kernel_traitsIf6__halfS2_S2_fjLj7168ELj1ELj1ELj8ELj8ENS_18Kernel_traits_baseILj7168EfS2_S2_S2_fjLj256EEEEELb1ELb1ELb0ELb1EEEvNS_9BwdParamsE
        .type           _ZN10layer_norm13ln_bwd_kernelINS_13Kernel_traitsIf6__halfS2_S2_fjLj7168ELj1ELj1ELj8ELj8ENS_18Kernel_traits_baseILj7168EfS2_S2_S2_fjLj256EEEEELb1ELb1ELb0ELb1EEEvNS_9BwdParamsE,@function
        .size           _ZN10layer_norm13ln_bwd_kernelINS_13Kernel_traitsIf6__halfS2_S2_fjLj7168ELj1ELj1ELj8ELj8ENS_18Kernel_traits_baseILj7168EfS2_S2_S2_fjLj256EEEEELb1ELb1ELb0ELb1EEEvNS_9BwdParamsE,(.L_x_14401 - _ZN10layer_norm13ln_bwd_kernelINS_13Kernel_traitsIf6__halfS2_S2_fjLj7168ELj1ELj1ELj8ELj8ENS_18Kernel_traits_baseILj7168EfS2_S2_S2_fjLj256EEEEELb1ELb1ELb0ELb1EEEvNS_9BwdParamsE)
        .other          _ZN10layer_norm13ln_bwd_kernelINS_13Kernel_traitsIf6__halfS2_S2_fjLj7168ELj1ELj1ELj8ELj8ENS_18Kernel_traits_baseILj7168EfS2_S2_S2_fjLj256EEEEELb1ELb1ELb0ELb1EEEvNS_9BwdParamsE,@"STO_CUDA_ENTRY STV_DEFAULT"
_ZN10layer_norm13ln_bwd_kernelINS_13Kernel_traitsIf6__halfS2_S2_fjLj7168ELj1ELj1ELj8ELj8ENS_18Kernel_traits_baseILj7168EfS2_S2_S2_fjLj256EEEEELb1ELb1ELb0ELb1EEEvNS_9BwdParamsE:
.text._ZN10layer_norm13ln_bwd_kernelINS_13Kernel_traitsIf6__halfS2_S2_fjLj7168ELj1ELj1ELj8ELj8ENS_18Kernel_traits_baseILj7168EfS2_S2_S2_fjLj256EEEEELb1ELb1ELb0ELb1EEEvNS_9BwdParamsE:
        /* <DEDUP_REMOVED lines=125> */
.L_x_8169:
        /* <DEDUP_REMOVED lines=10> */
[----:B------:R-:W-:-:S04]  /*0870*/  LEA.HI.SX32 R179, R34, R251, 0x1e ;  /* 0x000000fb22b37211 */ /* 0x000fc800078ff2ff */
[C---:B------:R-:W-:Y:S02]  /*0880*/  IADD3 R170, PT, PT, R179.reuse, 0x100, RZ ;  /* 0x00000100b3aa7810 */ /* 0x040fe40007ffe0ff */
[C---:B------:R-:W-:Y:S01]  /*0890*/  IADD3 R151, PT, PT, R179.reuse, 0x200, RZ ;  /* 0x00000200b3977810 */ /* 0x040fe20007ffe0ff */
[C-C-:B0-----:R-:W-:Y:S01]  /*08a0*/  IMAD.WIDE.U32 R34, R179.reuse, 0x8, R104.reuse ;  /* 0x00000008b3227825 */ /* 0x141fe200078e0068 */
[C---:B------:R-:W-:Y:S02]  /*08b0*/  IADD3 R38, PT, PT, R179.reuse, 0x300, RZ ;  /* 0x00000300b3267810 */ /* 0x040fe40007ffe0ff */
[C---:B------:R-:W-:Y:S02]  /*08c0*/  IADD3 R139, PT, PT, R179.reuse, 0x400, RZ ;  /* 0x00000400b38b7810 */ /* 0x040fe40007ffe0ff */
[C---:B------:R-:W-:Y:S02]  /*08d0*/  IADD3 R136, PT, PT, R179.reuse, 0x500, RZ ;  /* 0x00000500b3887810 */ /* 0x040fe40007ffe0ff */
[----:B------:R-:W-:Y:S01]  /*08e0*/  IADD3 R130, PT, PT, R179, 0x600, RZ ;  /* 0x00000600b3827810 */ /* 0x000fe20007ffe0ff */
[--C-:B------:R-:W-:Y:S01]  /*08f0*/  IMAD.WIDE.U32 R36, R170, 0x8, R104.reuse ;  /* 0x00000008aa247825 */ /* 0x100fe200078e0068 */
[----:B------:R-:W-:Y:S01]  /*0900*/  UIMAD.WIDE UR4, UR6, 0x4, UR8 ;  /* 0x00000004060478a5 */ /* 0x000fe2000f8e0208 */
[----:B------:R-:W4:Y:S02]  /*0910*/  LDG.E.64 R34, desc[UR14][R34.64] ;  /* 0x0000000e22227981 */ /* 0x000f24000c1e1b00 */
[----:B------:R-:W-:-:S02]  /*0920*/  IMAD.WIDE.U32 R40, R151, 0x8, R104 ;  /* 0x0000000897287825 */ /* 0x000fc400078e0068 */
[----:B------:R-:W4:Y:S02]  /*0930*/  LDG.E.64 R36, desc[UR14][R36.64] ;  /* 0x0000000e24247981 */ /* 0x000f24000c1e1b00 */
[----:B------:R-:W-:-:S04]  /*0940*/  IMAD.WIDE.U32 R42, R38, 0x8, R104 ;  /* 0x00000008262a7825 */ /* 0x000fc800078e0068 */
[----:B--2---:R-:W-:-:S04]  /*0950*/  IMAD.WIDE.U32 R44, R139, 0x8, R104 ;  /* 0x000000088b2c7825 */ /* 0x004fc800078e0068 */
[----:B------:R-:W-:-:S04]  /*0960*/  IMAD.WIDE.U32 R46, R136, 0x8, R104 ;  /* 0x00000008882e7825 */ /* 0x000fc800078e0068 */
[----:B-1----:R-:W-:-:S04]  /*0970*/  IMAD.WIDE.U32 R110, R179, 0x8, R124 ;  /* 0x00000008b36e7825 */ /* 0x002fc800078e007c */
[----:B------:R-:W-:Y:S01]  /*0980*/  IMAD.WIDE.U32 R114, R170, 0x8, R124 ;  /* 0x00000008aa727825 */ /* 0x000fe200078e007c */
[----:B------:R-:W-:Y:S01]  /*0990*/  MOV R106, UR4 ;  /* 0x00000004006a7c02 */ /* 0x000fe20008000f00 */
[----:B------:R-:W2:Y:S02]  /*09a0*/  LDG.E.64 R44, desc[UR14][R44.64] ;  /* 0x0000000e2c2c7981 */ /* 0x000ea4000c1e1b00 */
[----:B------:R-:W-:Y:S01]  /*09b0*/  IMAD.WIDE.U32 R104, R130, 0x8, R104 ;  /* 0x0000000882687825 */ /* 0x000fe200078e0068 */
[----:B------:R-:W-:Y:S01]  /*09c0*/  MOV R107, UR5 ;  /* 0x00000005006b7c02 */ /* 0x000fe20008000f00 */
[----:B------:R-:W2:Y:S01]  /*09d0*/  LDG.E.64 R46, desc[UR14][R46.64] ;  /* 0x0000000e2e2e7981 */ /* 0x000ea2000c1e1b00 */
[----:B------:R-:W0:Y:S01]  /*09e0*/  S2R R39, SR_CgaCtaId ;  /* 0x0000000000277919 */ /* 0x000e220000008800 */
[--C-:B------:R-:W-:Y:S01]  /*09f0*/  IMAD.WIDE.U32 R118, R38, 0x8, R124.reuse ;  /* 0x0000000826767825 */ /* 0x100fe200078e007c */
[----:B------:R-:W-:Y:S01]  /*0a00*/  PLOP3.LUT P0, PT, PT, PT, PT, 0x80, 0x8 ;  /* 0x000000000008781c */ /* 0x000fe20003f0f070 */
[----:B------:R-:W1:Y:S01]  /*0a10*/  @UP0 LDCU.64 UR4, c[0x0][0x3e0] ;  /* 0x00007c00ff0407ac */ /* 0x000e620008000a00 */
[----:B------:R-:W2:Y:S01]  /*0a20*/  LDG.E.64 R104, desc[UR14][R104.64] ;  /* 0x0000000e68687981 */ /* 0x000ea2000c1e1b00 */
[----:B------:R-:W-:-:S03]  /*0a30*/  IMAD.WIDE.U32 R120, R139, 0x8, R124 ;  /* 0x000000088b787825 */ /* 0x000fc600078e007c */
[----:B------:R-:W2:Y:S04]  /*0a40*/  LDG.E.64 R110, desc[UR14][R110.64] ;  /* 0x0000000e6e6e7981 */ /* 0x000ea8000c1e1b00 */
[----:B------:R-:W2:Y:S04]  /*0a50*/  LDG.E.64 R114, desc[UR14][R114.64] ;  /* 0x0000000e72727981 */ /* 0x000ea8000c1e1b00 */
[----:B------:R-:W2:Y:S04]  /*0a60*/  LDG.E.64 R118, desc[UR14][R118.64] ;  /* 0x0000000e76767981 */ /* 0x000ea8000c1e1b00 */
[----:B------:R-:W2:Y:S04]  /*0a70*/  LDG.E.64 R120, desc[UR14][R120.64] ;  /* 0x0000000e78787981 */ /* 0x000ea8000c1e1b00 */
[----:B------:R1:W2:Y:S01]  /*0a80*/  LDG.E R128, desc[UR14][R106.64] ;  /* 0x0000000e6a807981 */ /* 0x0002a2000c1e1900 */
[----:B------:R-:W-:-:S03]  /*0a90*/  IMAD.WIDE.U32 R122, R136, 0x8, R124 ;  /* 0x00000008887a7825 */ /* 0x000fc600078e007c */
[----:B------:R-:W2:Y:S01]  /*0aa0*/  LDG.E.64 R42, desc[UR14][R42.64] ;  /* 0x0000000e2a2a7981 */ /* 0x000ea2000c1e1b00 */
[----:B------:R-:W-:-:S03]  /*0ab0*/  IMAD.WIDE.U32 R116, R151, 0x8, R124 ;  /* 0x0000000897747825 */ /* 0x000fc600078e007c */
[----:B------:R-:W2:Y:S01]  /*0ac0*/  LDG.E.64 R122, desc[UR14][R122.64] ;  /* 0x0000000e7a7a7981 */ /* 0x000ea2000c1e1b00 */
[----:B------:R-:W-:-:S03]  /*0ad0*/  IMAD.WIDE.U32 R124, R130, 0x8, R124 ;  /* 0x00000008827c7825 */ /* 0x000fc600078e007c */
[----:B------:R-:W2:Y:S04]  /*0ae0*/  LDG.E.64 R40, desc[UR14][R40.64] ;  /* 0x0000000e28287981 */ /* 0x000ea8000c1e1b00 */
[----:B------:R-:W2:Y:S04]  /*0af0*/  LDG.E.64 R124, desc[UR14][R124.64] ;  /* 0x0000000e7c7c7981 */ /* 0x000ea8000c1e1b00 */
[----:B------:R-:W2:Y:S01]  /*0b00*/  LDG.E.64 R116, desc[UR14][R116.64] ;  /* 0x0000000e74747981 */ /* 0x000ea2000c1e1b00 */
[----:B------:R-:W1:Y:S01]  /*0b10*/  S2R R251, SR_TID.X ;  /* 0x0000000000fb7919 */ /* 0x000e620000002100 */
[----:B------:R-:W-:-:S04]  /*0b20*/  MOV R112, 0x400 ;  /* 0x0000040000707802 */ /* 0x000fc80000000f00 */
[----:B0-----:R-:W-:-:S04]  /*0b30*/  LEA R112, R39, R112, 0x18 ;  /* 0x0000007027707211 */ /* 0x001fc800078ec0ff */
[----:B------:R-:W-:Y:S02]  /*0b40*/  IADD3 R108, PT, PT, R112, 0x7040, RZ ;  /* 0x00007040706c7810 */ /* 0x000fe40007ffe0ff */
[----:B-1----:R-:W-:-:S13]  /*0b50*/  LOP3.LUT P2, RZ, R251, 0x1f, RZ, 0xc0, !PT ;  /* 0x0000001ffbff7812 */ /* 0x002fda000784c0ff */
[----:B------:R-:W-:Y:S02]  /*0b60*/  @!P2 PLOP3.LUT P0, PT, P1, PT, PT, 0x80, 0x8 ;  /* 0x000000000008a81c */ /* 0x000fe40000f0f070 */
[----:B------:R-:W-:Y:S02]  /*0b70*/  @!P2 SHF.R.U32.HI R106, RZ, 0x2, R251 ;  /* 0x00000002ff6aa819 */ /* 0x000fe400000116fb */
[----:B------:R-:W-:Y:S02]  /*0b80*/  @!P2 MOV R39, R108 ;  /* 0x0000006c0027a202 */ /* 0x000fe40000000f00 */
[----:B------:R-:W-:Y:S02]  /*0b90*/  @!P2 LOP3.LUT R106, R106, 0x38, RZ, 0xc0, !PT ;  /* 0x000000386a6aa812 */ /* 0x000fe400078ec0ff */
[----:B------:R-:W-:-:S05]  /*0ba0*/  ISETP.NE.AND P3, PT, RZ, UR16, PT ;  /* 0x00000010ff007c0c */ /* 0x000fca000bf65270 */
[----:B------:R-:W-:-:S04]  /*0bb0*/  @!P0 IADD3 R39, PT, PT, R112, 0x7000, RZ ;  /* 0x0000700070278810 */ /* 0x000fc80007ffe0ff */
[----:B------:R-:W-:Y:S02]  /*0bc0*/  @!P2 IADD3 R106, PT, PT, R106, R39, RZ ;  /* 0x000000276a6aa210 */ /* 0x000fe40007ffe0ff */
[----:B---3--:R-:W-:Y:S02]  /*0bd0*/  R2UR UR12, R109 ;  /* 0x000000006d0c72ca */ /* 0x008fe400000e0000 */
[--C-:B----4-:R-:W-:Y:S02]  /*0be0*/  SHF.R.U64 R138, R34, 0x10, R35.reuse ;  /* 0x00000010228a7819 */ /* 0x110fe40000001223 */
[----:B------:R-:W-:Y:S02]  /*0bf0*/  MOV R133, R35 ;  /* 0x0000002300857202 */ /* 0x000fe40000000f00 */
[----:B------:R-:W-:Y:S02]  /*0c00*/  SHF.R.U32.HI R143, RZ, 0x10, R35 ;  /* 0x00000010ff8f7819 */ /* 0x000fe40000011623 */
[----:B------:R-:W-:-:S02]  /*0c10*/  SHF.R.U64 R126, R36, 0x10, R37 ;  /* 0x00000010247e7819 */ /* 0x000fc40000001225 */
[----:B------:R-:W-:Y:S02]  /*0c20*/  MOV R135, R37 ;  /* 0x0000002500877202 */ /* 0x000fe40000000f00 */
[----:B------:R-:W-:Y:S02]  /*0c30*/  SHF.R.U32.HI R145, RZ, 0x10, R37 ;  /* 0x00000010ff917819 */ /* 0x000fe40000011625 */
[----:B------:R-:W-:Y:S02]  /*0c40*/  MOV R141, R34 ;  /* 0x00000022008d7202 */ /* 0x000fe40000000f00 */
[--C-:B--2---:R-:W-:Y:S02]  /*0c50*/  SHF.R.U64 R37, R44, 0x10, R45.reuse ;  /* 0x000000102c257819 */ /* 0x104fe4000000122d */
[----:B------:R-:W-:Y:S02]  /*0c60*/  MOV R35, R45 ;  /* 0x0000002d00237202 */ /* 0x000fe40000000f00 */
[----:B------:R-:W-:-:S02]  /*0c70*/  SHF.R.U32.HI R198, RZ, 0x10, R45 ;  /* 0x00000010ffc67819 */ /* 0x000fc4000001162d */
[--C-:B------:R-:W-:Y:S02]  /*0c80*/  SHF.R.U64 R200, R46, 0x10, R47.reuse ;  /* 0x000000102ec87819 */ /* 0x100fe4000000122f */
[----:B------:R-:W-:Y:S02]  /*0c90*/  MOV R201, R47 ;  /* 0x0000002f00c97202 */ /* 0x000fe40000000f00 */
[----:B------:R-:W-:Y:S02]  /*0ca0*/  SHF.R.U32.HI R202, RZ, 0x10, R47 ;  /* 0x00000010ffca7819 */ /* 0x000fe4000001162f */
[--C-:B------:R-:W-:Y:S02]  /*0cb0*/  SHF.R.U64 R204, R104, 0x10, R105.reuse ;  /* 0x0000001068cc7819 */ /* 0x100fe40000001269 */
[----:B------:R-:W-:Y:S02]  /*0cc0*/  MOV R205, R105 ;  /* 0x0000006900cd7202 */ /* 0x000fe40000000f00 */
[----:B------:R-:W-:Y:S01]  /*0cd0*/  SHF.R.U32.HI R206, RZ, 0x10, R105 ;  /* 0x00000010ffce7819 */ /* 0x000fe20000011669 */
[----:B------:R-:W-:Y:S01]  /*0ce0*/  HADD2.F32 R45, -RZ, R110.H0_H0 ;  /* 0x2000006eff2d7230 */ /* 0x000fe20000004100 */
[----:B------:R-:W-:-:S02]  /*0cf0*/  SHF.R.U64 R47, R110, 0x10, R111 ;  /* 0x000000106e2f7819 */ /* 0x000fc4000000126f */
[----:B------:R-:W-:Y:S01]  /*0d00*/  SHF.R.U64 R140, R114, 0x10, R115 ;  /* 0x00000010728c7819 */ /* 0x000fe20000001273 */
[----:B------:R-:W-:Y:S01]  /*0d10*/  HADD2.F32 R105, -RZ, R114.H0_H0 ;  /* 0x20000072ff697230 */ /* 0x000fe20000004100 */
[----:B------:R-:W-:Y:S02]  /*0d20*/  MOV R39, R44 ;  /* 0x0000002c00277202 */ /* 0x000fe40000000f00 */
[--C-:B------:R-:W-:Y:S01]  /*0d30*/  SHF.R.U64 R114, R118, 0x10, R119.reuse ;  /* 0x0000001076727819 */ /* 0x100fe20000001277 */
[----:B------:R-:W-:Y:S01]  /*0d40*/  HADD2.F32 R149, -RZ, R119.H0_H0 ;  /* 0x20000077ff957230 */ /* 0x000fe20000004100 */
[----:B------:R-:W-:Y:S02]  /*0d50*/  SHF.R.U32.HI R110, RZ, 0x10, R119 ;  /* 0x00000010ff6e7819 */ /* 0x000fe40000011677 */
[----:B------:R-:W-:Y:S01]  /*0d60*/  SHF.R.U64 R44, R120, 0x10, R121 ;  /* 0x00000010782c7819 */ /* 0x000fe20000001279 */
[----:B------:R-:W-:Y:S01]  /*0d70*/  HADD2.F32 R119, -RZ, R120.H0_H0 ;  /* 0x20000078ff777230 */ /* 0x000fe20000004100 */
[----:B------:R-:W-:Y:S01]  /*0d80*/  FSEL R120, R128, RZ, !P3 ;  /* 0x000000ff80787208 */ /* 0x000fe20005800000 */
[----:B------:R-:W-:-:S04]  /*0d90*/  HADD2.F32 R47, -RZ, R47.H0_H0 ;  /* 0x2000002fff2f7230 */ /* 0x000fc80000004100 */
[C---:B------:R-:W-:Y:S01]  /*0da0*/  FADD.FTZ R182, -R120.reuse, R45 ;  /* 0x0000002d78b67221 */ /* 0x040fe20000010100 */
[----:B------:R-:W-:Y:S02]  /*0db0*/  HADD2.F32 R45, -RZ, R140.H0_H0 ;  /* 0x2000008cff2d7230 */ /* 0x000fe40000004100 */
[----:B------:R-:W-:Y:S01]  /*0dc0*/  FADD.FTZ R184, -R120, R47 ;  /* 0x0000002f78b87221 */ /* 0x000fe20000010100 */
[----:B------:R-:W-:Y:S01]  /*0dd0*/  HADD2.F32 R141, -RZ, R141.H0_H0 ;  /* 0x2000008dff8d7230 */ /* 0x000fe20000004100 */
[----:B------:R-:W-:Y:S01]  /*0de0*/  MOV R127, R42 ;  /* 0x0000002a007f7202 */ /* 0x000fe20000000f00 */
[----:B------:R-:W-:Y:S01]  /*0df0*/  HADD2.F32 R129, -RZ, R122.H0_H0 ;  /* 0x2000007aff817230 */ /* 0x000fe20000004100 */
[----:B------:R-:W-:Y:S01]  /*0e00*/  SHF.R.U64 R113, R42, 0x10, R43 ;  /* 0x000000102a717819 */ /* 0x000fe2000000122b */
[----:B------:R-:W-:Y:S01]  /*0e10*/  HADD2.F32 R183, -RZ, R111.H0_H0 ;  /* 0x2000006fffb77230 */ /* 0x000fe20000004100 */
[----:B------:R-:W-:Y:S01]  /*0e20*/  SHF.R.U32.HI R42, RZ, 0x10, R123 ;  /* 0x00000010ff2a7819 */ /* 0x000fe2000001167b */
[----:B------:R-:W-:Y:S01]  /*0e30*/  FADD.FTZ R180, -R120, R45 ;  /* 0x0000002d78b47221 */ /* 0x000fe20000010100 */
[----:B------:R-:W-:Y:S01]  /*0e40*/  MOV R199, R46 ;  /* 0x0000002e00c77202 */ /* 0x000fe20000000f00 */
[----:B------:R-:W-:Y:S01]  /*0e50*/  HADD2.F32 R45, -RZ, R138.H0_H0 ;  /* 0x2000008aff2d7230 */ /* 0x000fe20000004100 */
[----:B------:R-:W-:Y:S01]  /*0e60*/  MOV R171, R40 ;  /* 0x0000002800ab7202 */ /* 0x000fe20000000f00 */
[----:B------:R-:W-:Y:S01]  /*0e70*/  HADD2.F32 R137, -RZ, R123.H0_H0 ;  /* 0x2000007bff897230 */ /* 0x000fe20000004100 */
[----:B------:R-:W-:Y:S01]  /*0e80*/  SHF.R.U64 R109, R40, 0x10, R41 ;  /* 0x00000010286d7819 */ /* 0x000fe20000001229 */
[----:B------:R-:W-:Y:S01]  /*0e90*/  FMUL.FTZ R184, R184, UR12 ;  /* 0x0000000cb8b87c20 */ /* 0x000fe20008410000 */
[----:B------:R-:W-:Y:S01]  /*0ea0*/  SHF.R.U64 R46, R122, 0x10, R123 ;  /* 0x000000107a2e7819 */ /* 0x000fe2000000127b */
[----:B------:R-:W-:Y:S01]  /*0eb0*/  HADD2.F32 R123, -RZ, R124.H0_H0 ;  /* 0x2000007cff7b7230 */ /* 0x000fe20000004100 */
[--C-:B------:R-:W-:Y:S01]  /*0ec0*/  SHF.R.U64 R40, R124, 0x10, R125.reuse ;  /* 0x000000107c287819 */ /* 0x100fe2000000127d */
[----:B------:R-:W-:Y:S01]  /*0ed0*/  HADD2.F32 R147, -RZ, R125.H0_H0 ;  /* 0x2000007dff937230 */ /* 0x000fe20000004100 */
[----:B------:R-:W-:Y:S01]  /*0ee0*/  SHF.R.U32.HI R34, RZ, 0x10, R125 ;  /* 0x00000010ff227819 */ /* 0x000fe2000001167d */
[----:B-----5:R-:W-:Y:S01]  /*0ef0*/  FMUL.FTZ R185, R100, R141 ;  /* 0x0000008d64b97220 */ /* 0x020fe20000410000 */
[----:B------:R-:W-:Y:S01]  /*0f00*/  MOV R203, R104 ;  /* 0x0000006800cb7202 */ /* 0x000fe20000000f00 */
[C---:B------:R-:W-:Y:S01]  /*0f10*/  FADD.FTZ R125, -R120.reuse, R129 ;  /* 0x00000081787d7221 */ /* 0x040fe20000010100 */
[----:B------:R-:W-:Y:S01]  /*0f20*/  SHF.R.U32.HI R104, RZ, 0x10, R121 ;  /* 0x00000010ff687819 */ /* 0x000fe20000011679 */
[----:B------:R-:W-:Y:S01]  /*0f30*/  FADD.FTZ R183, -R120, R183 ;  /* 0x000000b778b77221 */ /* 0x000fe20000010100 */
[----:B------:R-:W-:-:S02]  /*0f40*/  HADD2.F32 R129, -RZ, R42.H0_H0 ;  /* 0x2000002aff817230 */ /* 0x000fc40000004100 */
[----:B------:R-:W-:Y:S01]  /*0f50*/  FADD.FTZ R4, R45, R4 ;  /* 0x000000042d047221 */ /* 0x000fe20000010000 */
[----:B------:R-:W-:Y:S02]  /*0f60*/  HADD2.F32 R42, -RZ, R133.H0_H0 ;  /* 0x20000085ff2a7230 */ /* 0x000fe40000004100 */
[-C--:B------:R-:W-:Y:S01]  /*0f70*/  FFMA.FTZ R32, R184, R45.reuse, R32 ;  /* 0x0000002db8207223 */ /* 0x080fe20000010020 */
[----:B------:R-:W-:Y:S01]  /*0f80*/  FMUL.FTZ R186, R101, R45 ;  /* 0x0000002d65ba7220 */ /* 0x000fe20000410000 */
[----:B------:R-:W-:Y:S01]  /*0f90*/  FADD.FTZ R45, RZ, R185 ;  /* 0x000000b9ff2d7221 */ /* 0x000fe20000010000 */
[C---:B------:R-:W-:Y:S01]  /*0fa0*/  FADD.FTZ R128, -R120.reuse, R123 ;  /* 0x0000007b78807221 */ /* 0x040fe20000010100 */
[----:B------:R-:W-:Y:S01]  /*0fb0*/  MOV R132, R36 ;  /* 0x0000002400847202 */ /* 0x000fe20000000f00 */
[----:B------:R-:W-:Y:S01]  /*0fc0*/  FADD.FTZ R124, -R120, R119 ;  /* 0x00000077787c7221 */ /* 0x000fe20000010100 */
[----:B------:R-:W-:Y:S02]  /*0fd0*/  HADD2.F32 R123, -RZ, R40.H0_H0 ;  /* 0x20000028ff7b7230 */ /* 0x000fe40000004100 */
[----:B------:R-:W-:Y:S01]  /*0fe0*/  FMUL.FTZ R183, R183, UR12 ;  /* 0x0000000cb7b77c20 */ /* 0x000fe20008410000 */
[----:B------:R-:W-:-:S02]  /*0ff0*/  HADD2.F32 R119, -RZ, R104.H0_H0 ;  /* 0x20000068ff777230 */ /* 0x000fc40000004100 */
[-C--:B------:R-:W-:Y:S01]  /*1000*/  FMUL.FTZ R187, R102, R42.reuse ;  /* 0x0000002a66bb7220 */ /* 0x080fe20000410000 */
[----:B------:R-:W-:Y:S02]  /*1010*/  HADD2.F32 R40, -RZ, R143.H0_H0 ;  /* 0x2000008fff287230 */ /* 0x000fe40000004100 */
[----:B------:R-:W-:Y:S01]  /*1020*/  FADD.FTZ R104, R45, R186 ;  /* 0x000000ba2d687221 */ /* 0x000fe20000010000 */
[----:B------:R-:W-:Y:S01]  /*1030*/  SHF.R.U32.HI R189, RZ, 0x10, R111 ;  /* 0x00000010ffbd7819 */ /* 0x000fe2000001166f */
[----:B------:R-:W-:Y:S01]  /*1040*/  HADD2.F32 R111, -RZ, R116.H0_H0 ;  /* 0x20000074ff6f7230 */ /* 0x000fe20000004100 */
[----:B------:R-:W-:Y:S01]  /*1050*/  SHF.R.U64 R134, R116, 0x10, R117 ;  /* 0x0000001074867819 */ /* 0x000fe20000001275 */
[----:B------:R-:W-:Y:S01]  /*1060*/  FADD.FTZ R3, R42, R3 ;  /* 0x000000032a037221 */ /* 0x000fe20000010000 */
[----:B------:R-:W-:Y:S01]  /*1070*/  FFMA.FTZ R31, R183, R42, R31 ;  /* 0x0000002ab71f7223 */ /* 0x000fe2000001001f */
[----:B------:R-:W-:Y:S02]  /*1080*/  HADD2.F32 R42, -RZ, R132.H0_H0 ;  /* 0x20000084ff2a7230 */ /* 0x000fe40000004100 */
[----:B------:R-:W-:Y:S01]  /*1090*/  FMUL.FTZ R188, R103, R40 ;  /* 0x0000002867bc7220 */ /* 0x000fe20000410000 */
[----:B------:R-:W-:-:S02]  /*10a0*/  HADD2.F32 R116, -RZ, R37.H0_H0 ;  /* 0x20000025ff747230 */ /* 0x000fc40000004100 */
[----:B------:R-:W-:Y:S01]  /*10b0*/  FADD.FTZ R37, R104, R187 ;  /* 0x000000bb68257221 */ /* 0x000fe20000010000 */
[----:B------:R-:W-:Y:S01]  /*10c0*/  SHF.R.U32.HI R36, RZ, 0x10, R117 ;  /* 0x00000010ff247819 */ /* 0x000fe20000011675 */
[----:B------:R-:W-:Y:S02]  /*10d0*/  HADD2.F32 R153, -RZ, R117.H0_H0 ;  /* 0x20000075ff997230 */ /* 0x000fe40000004100 */
[----:B------:R-:W-:Y:S02]  /*10e0*/  HADD2.F32 R117, -RZ, R118.H0_H0 ;  /* 0x20000076ff757230 */ /* 0x000fe40000004100 */
[----:B------:R-:W-:Y:S01]  /*10f0*/  FMUL.FTZ R177, R96, R42 ;  /* 0x0000002a60b17220 */ /* 0x000fe20000410000 */
[----:B------:R-:W-:Y:S02]  /*1100*/  HADD2.F32 R126, -RZ, R126.H0_H0 ;  /* 0x2000007eff7e7230 */ /* 0x000fe40000004100 */
[----:B------:R-:W-:Y:S01]  /*1110*/  FADD.FTZ R104, R37, R188 ;  /* 0x000000bc25687221 */ /* 0x000fe20000010000 */
[----:B------:R-:W-:Y:S01]  /*1120*/  FADD.FTZ R178, -R120, R105 ;  /* 0x0000006978b27221 */ /* 0x000fe20000010100 */
[----:B------:R-:W-:-:S02]  /*1130*/  HADD2.F32 R105, -RZ, R36.H0_H0 ;  /* 0x20000024ff697230 */ /* 0x000fc40000004100 */
[----:B------:R-:W-:Y:S01]  /*1140*/  FADD.FTZ R36, -R120, R117 ;  /* 0x0000007578247221 */ /* 0x000fe20000010100 */
[----:B------:R-:W-:Y:S02]  /*1150*/  HADD2.F32 R135, -RZ, R135.H0_H0 ;  /* 0x20000087ff877230 */ /* 0x000fe40000004100 */
[----:B------:R-:W-:Y:S01]  /*1160*/  FMUL.FTZ R175, R97, R126 ;  /* 0x0000007e61af7220 */ /* 0x000fe20000410000 */
[----:B------:R-:W-:Y:S02]  /*1170*/  HADD2.F32 R117, -RZ, R44.H0_H0 ;  /* 0x2000002cff757230 */ /* 0x000fe40000004100 */
[----:B------:R-:W-:Y:S01]  /*1180*/  FADD.FTZ R104, R104, R177 ;  /* 0x000000b168687221 */ /* 0x000fe20000010000 */
[----:B------:R-:W-:Y:S01]  /*1190*/  FMUL.FTZ R182, R182, UR12 ;  /* 0x0000000cb6b67c20 */ /* 0x000fe20008410000 */
[----:B------:R-:W-:Y:S02]  /*11a0*/  HADD2.F32 R145, -RZ, R145.H0_H0 ;  /* 0x20000091ff917230 */ /* 0x000fe40000004100 */
[----:B------:R-:W-:Y:S01]  /*11b0*/  FMUL.FTZ R174, R98, R135 ;  /* 0x0000008762ae7220 */ /* 0x000fe20000410000 */
[----:B------:R-:W-:Y:S01]  /*11c0*/  FADD.FTZ R37, R104, R175 ;  /* 0x000000af68257221 */ /* 0x000fe20000010000 */
[----:B------:R-:W-:Y:S01]  /*11d0*/  FADD.FTZ R142, -R120, R117 ;  /* 0x00000075788e7221 */ /* 0x000fe20000010100 */
[----:B------:R-:W-:Y:S01]  /*11e0*/  HADD2.F32 R189, -RZ, R189.H0_H0 ;  /* 0x200000bdffbd7230 */ /* 0x000fe20000004100 */
[----:B------:R-:W-:Y:S01]  /*11f0*/  SHF.R.U32.HI R173, RZ, 0x10, R115 ;  /* 0x00000010ffad7819 */ /* 0x000fe20000011673 */
[----:B------:R-:W-:-:S02]  /*1200*/  HADD2.F32 R117, -RZ, R35.H0_H0 ;  /* 0x20000023ff757230 */ /* 0x000fc40000004100 */
[----:B------:R-:W-:Y:S01]  /*1210*/  FFMA.FTZ R35, R182, R185, RZ ;  /* 0x000000b9b6237223 */ /* 0x000fe200000100ff */
[----:B------:R-:W-:Y:S02]  /*1220*/  HADD2.F32 R171, -RZ, R171.H0_H0 ;  /* 0x200000abffab7230 */ /* 0x000fe40000004100 */
[----:B------:R-:W-:Y:S01]  /*1230*/  FMUL.FTZ R172, R99, R145 ;  /* 0x0000009163ac7220 */ /* 0x000fe20000410000 */
[----:B------:R-:W-:Y:S02]  /*1240*/  HADD2.F32 R115, -RZ, R115.H0_H0 ;  /* 0x20000073ff737230 */ /* 0x000fe40000004100 */
[----:B------:R-:W-:Y:S01]  /*1250*/  FADD.FTZ R37, R37, R174 ;  /* 0x000000ae25257221 */ /* 0x000fe20000010000 */
[----:B------:R-:W-:Y:S01]  /*1260*/  HADD2.F32 R121, -RZ, R121.H0_H0 ;  /* 0x20000079ff797230 */ /* 0x000fe20000004100 */
[----:B------:R-:W-:Y:S01]  /*1270*/  MOV R107, R41 ;  /* 0x00000029006b7202 */ /* 0x000fe20000000f00 */
[----:B------:R-:W-:Y:S01]  /*1280*/  FADD.FTZ R189, -R120, R189 ;  /* 0x000000bd78bd7221 */ /* 0x000fe20000010100 */
[----:B------:R-:W-:-:S02]  /*1290*/  HADD2.F32 R109, -RZ, R109.H0_H0 ;  /* 0x2000006dff6d7230 */ /* 0x000fc40000004100 */
[----:B------:R-:W-:Y:S01]  /*12a0*/  FFMA.FTZ R104, R184, R186, R35 ;  /* 0x000000bab8687223 */ /* 0x000fe20000010023 */
[----:B------:R-:W-:Y:S01]  /*12b0*/  FADD.FTZ R122, -R120, R111 ;  /* 0x0000006f787a7221 */ /* 0x000fe20000010100 */
[----:B------:R-:W-:Y:S01]  /*12c0*/  FMUL.FTZ R150, R92, R171 ;  /* 0x000000ab5c967220 */ /* 0x000fe20000410000 */
[----:B------:R-:W-:Y:S01]  /*12d0*/  FADD.FTZ R37, R37, R172 ;  /* 0x000000ac25257221 */ /* 0x000fe20000010000 */
[C---:B------:R-:W-:Y:S01]  /*12e0*/  FADD.FTZ R176, -R120.reuse, R115 ;  /* 0x0000007378b07221 */ /* 0x040fe20000010100 */
[----:B------:R-:W-:Y:S01]  /*12f0*/  HADD2.F32 R111, -RZ, R114.H0_H0 ;  /* 0x20000072ff6f7230 */ /* 0x000fe20000004100 */
[----:B------:R-:W-:Y:S01]  /*1300*/  SHF.R.U32.HI R131, RZ, 0x10, R41 ;  /* 0x00000010ff837819 */ /* 0x000fe20000011629 */
[----:B------:R-:W-:Y:S02]  /*1310*/  HADD2.F32 R115, -RZ, R110.H0_H0 ;  /* 0x2000006eff737230 */ /* 0x000fe40000004100 */
[----:B------:R-:W-:Y:S01]  /*1320*/  FADD.FTZ R44, -R120, R121 ;  /* 0x00000079782c7221 */ /* 0x000fe20000010100 */
[----:B------:R-:W-:-:S02]  /*1330*/  HADD2.F32 R121, -RZ, R46.H0_H0 ;  /* 0x2000002eff797230 */ /* 0x000fc40000004100 */
[----:B------:R-:W-:Y:S01]  /*1340*/  FMUL.FTZ R189, R189, UR12 ;  /* 0x0000000cbdbd7c20 */ /* 0x000fe20008410000 */
[----:B------:R-:W-:Y:S02]  /*1350*/  HADD2.F32 R110, -RZ, R107.H0_H0 ;  /* 0x2000006bff6e7230 */ /* 0x000fe40000004100 */
[----:B------:R-:W-:Y:S01]  /*1360*/  FFMA.FTZ R104, R183, R187, R104 ;  /* 0x000000bbb7687223 */ /* 0x000fe20000010068 */
[C---:B------:R-:W-:Y:S01]  /*1370*/  FADD.FTZ R46, -R120.reuse, R147 ;  /* 0x00000093782e7221 */ /* 0x040fe20000010100 */
[----:B------:R-:W-:Y:S01]  /*1380*/  FMUL.FTZ R155, R93, R109 ;  /* 0x0000006d5d9b7220 */ /* 0x000fe20000410000 */
[----:B------:R-:W-:Y:S01]  /*1390*/  FADD.FTZ R132, R37, R150 ;  /* 0x0000009625847221 */ /* 0x000fe20000010000 */
[----:B------:R-:W-:Y:S02]  /*13a0*/  HADD2.F32 R147, -RZ, R34.H0_H0 ;  /* 0x20000022ff937230 */ /* 0x000fe40000004100 */
[----:B------:R-:W-:Y:S01]  /*13b0*/  FADD.FTZ R34, -R120, R111 ;  /* 0x0000006f78227221 */ /* 0x000fe20000010100 */
[----:B------:R-:W-:-:S02]  /*13c0*/  HADD2.F32 R111, -RZ, R131.H0_H0 ;  /* 0x20000083ff6f7230 */ /* 0x000fc40000004100 */
[----:B------:R-:W-:Y:S01]  /*13d0*/  FMUL.FTZ R178, R178, UR12 ;  /* 0x0000000cb2b27c20 */ /* 0x000fe20008410000 */
[----:B------:R-:W-:Y:S01]  /*13e0*/  FFMA.FTZ R35, R189, R188, R104 ;  /* 0x000000bcbd237223 */ /* 0x000fe20000010068 */
[----:B------:R-:W-:Y:S01]  /*13f0*/  FMUL.FTZ R154, R94, R110 ;  /* 0x0000006e5e9a7220 */ /* 0x000fe20000410000 */
[----:B------:R-:W-:Y:S01]  /*1400*/  FADD.FTZ R37, R132, R155 ;  /* 0x0000009b84257221 */ /* 0x000fe20000010000 */
[----:B------:R-:W-:Y:S02]  /*1410*/  HADD2.F32 R47, -RZ, R134.H0_H0 ;  /* 0x20000086ff2f7230 */ /* 0x000fe40000004100 */
[----:B------:R-:W-:Y:S01]  /*1420*/  FADD.FTZ R134, -R120, R115 ;  /* 0x0000007378867221 */ /* 0x000fe20000010100 */
[----:B------:R-:W-:Y:S02]  /*1430*/  HADD2.F32 R173, -RZ, R173.H0_H0 ;  /* 0x200000adffad7230 */ /* 0x000fe40000004100 */
[----:B------:R-:W-:Y:S01]  /*1440*/  FMUL.FTZ R180, R180, UR12 ;  /* 0x0000000cb4b47c20 */ /* 0x000fe20008410000 */
[----:B------:R-:W-:-:S02]  /*1450*/  HADD2.F32 R118, -RZ, R127.H0_H0 ;  /* 0x2000007fff767230 */ /* 0x000fc40000004100 */
[----:B------:R-:W-:Y:S01]  /*1460*/  FFMA.FTZ R35, R178, R177, R35 ;  /* 0x000000b1b2237223 */ /* 0x000fe20000010023 */
[----:B------:R-:W-:Y:S02]  /*1470*/  HADD2.F32 R115, -RZ, R39.H0_H0 ;  /* 0x20000027ff737230 */ /* 0x000fe40000004100 */
[----:B------:R-:W-:Y:S01]  /*1480*/  FMUL.FTZ R152, R95, R111 ;  /* 0x0000006f5f987220 */ /* 0x000fe20000410000 */
[----:B------:R-:W-:Y:S01]  /*1490*/  FADD.FTZ R39, R37, R154 ;  /* 0x0000009a25277221 */ /* 0x000fe20000010000 */
[----:B------:R-:W-:Y:S01]  /*14a0*/  MOV R41, R43 ;  /* 0x0000002b00297202 */ /* 0x000fe20000000f00 */
[----:B------:R-:W-:Y:S01]  /*14b0*/  FADD.FTZ R173, -R120, R173 ;  /* 0x000000ad78ad7221 */ /* 0x000fe20000010100 */
[----:B------:R-:W-:Y:S02]  /*14c0*/  HADD2.F32 R113, -RZ, R113.H0_H0 ;  /* 0x20000071ff717230 */ /* 0x000fe40000004100 */
[----:B------:R-:W-:Y:S01]  /*14d0*/  FMUL.FTZ R176, R176, UR12 ;  /* 0x0000000cb0b07c20 */ /* 0x000fe20008410000 */
[----:B------:R-:W-:Y:S01]  /*14e0*/  FFMA.FTZ R35, R180, R175, R35 ;  /* 0x000000afb4237223 */ /* 0x000fe20000010023 */
[----:B------:R-:W-:Y:S01]  /*14f0*/  FMUL.FTZ R37, R88, R118 ;  /* 0x0000007658257220 */ /* 0x000fe20000410000 */
[----:B------:R-:W-:Y:S01]  /*1500*/  FADD.FTZ R132, R39, R152 ;  /* 0x0000009827847221 */ /* 0x000fe20000010000 */
[----:B------:R-:W-:Y:S01]  /*1510*/  SHF.R.U32.HI R43, RZ, 0x10, R43 ;  /* 0x00000010ff2b7819 */ /* 0x000fe2000001162b */
[----:B------:R-:W-:Y:S01]  /*1520*/  FADD.FTZ R140, -R120, R119 ;  /* 0x00000077788c7221 */ /* 0x000fe20000010100 */
[----:B------:R-:W-:Y:S01]  /*1530*/  FMUL.FTZ R173, R173, UR12 ;  /* 0x0000000cadad7c20 */ /* 0x000fe20008410000 */
[----:B------:R-:W-:Y:S01]  /*1540*/  FFMA.FTZ R104, R176, R174, R35 ;  /* 0x000000aeb0687223 */ /* 0x000fe20000010023 */
[----:B------:R-:W-:-:S02]  /*1550*/  HADD2.F32 R119, -RZ, R41.H0_H0 ;  /* 0x20000029ff777230 */ /* 0x000fc40000004100 */
[----:B------:R-:W-:Y:S01]  /*1560*/  FADD.FTZ R35, R132, R37 ;  /* 0x0000002584237221 */ /* 0x000fe20000010000 */
[----:B------:R-:W-:Y:S01]  /*1570*/  FMUL.FTZ R138, R89, R113 ;  /* 0x00000071598a7220 */ /* 0x000fe20000410000 */
[----:B------:R-:W-:Y:S01]  /*1580*/  FFMA.FTZ R39, R173, R172, R104 ;  /* 0x000000acad277223 */ /* 0x000fe20000010068 */
[----:B------:R-:W-:Y:S01]  /*1590*/  FADD.FTZ R148, -R120, R47 ;  /* 0x0000002f78947221 */ /* 0x000fe20000010100 */
[----:B------:R-:W-:Y:S02]  /*15a0*/  HADD2.F32 R114, -RZ, R43.H0_H0 ;  /* 0x2000002bff727230 */ /* 0x000fe40000004100 */
[----:B------:R-:W-:Y:S01]  /*15b0*/  FMUL.FTZ R122, R122, UR12 ;  /* 0x0000000c7a7a7c20 */ /* 0x000fe20008410000 */
[----:B------:R-:W-:Y:S01]  /*15c0*/  FADD.FTZ R104, R35, R138 ;  /* 0x0000008a23687221 */ /* 0x000fe20000010000 */
        /* <DEDUP_REMOVED lines=21> */
[----:B------:R-:W-:-:S02]  /*1720*/  HADD2.F32 R198, -RZ, R198.H0_H0 ;  /* 0x200000c6ffc67230 */ /* 0x000fc40000004100 */
[----:B------:R-:W-:Y:S01]  /*1730*/  FMUL.FTZ R36, R36, UR12 ;  /* 0x0000000c24247c20 */ /* 0x000fe20008410000 */
[----:B------:R-:W-:Y:S01]  /*1740*/  FFMA.FTZ R41, R146, R152, R39 ;  /* 0x0000009892297223 */ /* 0x000fe20000010027 */
[----:B------:R-:W-:Y:S01]  /*1750*/  FADD.FTZ R104, R104, R143 ;  /* 0x0000008f68687221 */ /* 0x000fe20000010000 */
[----:B------:R-:W-:Y:S01]  /*1760*/  FMUL.FTZ R39, R86, R117 ;  /* 0x0000007556277220 */ /* 0x000fe20000410000 */
[----:B------:R-:W-:Y:S01]  /*1770*/  FADD.FTZ R5, R141, R5 ;  /* 0x000000058d057221 */ /* 0x000fe20000010000 */
[----:B------:R-:W-:Y:S01]  /*1780*/  FFMA.FTZ R33, R182, R141, R33 ;  /* 0x0000008db6217223 */ /* 0x000fe20000010021 */
[----:B------:R-:W-:Y:S02]  /*1790*/  HADD2.F32 R199, -RZ, R199.H0_H0 ;  /* 0x200000c7ffc77230 */ /* 0x000fe40000004100 */
[----:B------:R-:W-:Y:S01]  /*17a0*/  FMUL.FTZ R34, R34, UR12 ;  /* 0x0000000c22227c20 */ /* 0x000fe20008410000 */
[----:B------:R-:W-:Y:S01]  /*17b0*/  FFMA.FTZ R41, R36, R37, R41 ;  /* 0x0000002524297223 */ /* 0x000fe20000010029 */
[----:B------:R-:W-:Y:S01]  /*17c0*/  FADD.FTZ R132, R104, R39 ;  /* 0x0000002768847221 */ /* 0x000fe20000010000 */
[----:B------:R-:W-:Y:S01]  /*17d0*/  FMUL.FTZ R141, R87, R198 ;  /* 0x000000c6578d7220 */ /* 0x000fe20000410000 */
[----:B------:R-:W-:-:S02]  /*17e0*/  HADD2.F32 R200, -RZ, R200.H0_H0 ;  /* 0x200000c8ffc87230 */ /* 0x000fc40000004100 */
[----:B------:R-:W-:Y:S01]  /*17f0*/  FMUL.FTZ R149, R149, UR12 ;  /* 0x0000000c95957c20 */ /* 0x000fe20008410000 */
[----:B------:R-:W-:Y:S01]  /*1800*/  FFMA.FTZ R104, R34, R138, R41 ;  /* 0x0000008a22687223 */ /* 0x000fe20000010029 */
[----:B------:R-:W-:Y:S01]  /*1810*/  FADD.FTZ R132, R132, R141 ;  /* 0x0000008d84847221 */ /* 0x000fe20000010000 */
[----:B------:R-:W-:Y:S01]  /*1820*/  FMUL.FTZ R43, R80, R199 ;  /* 0x000000c7502b7220 */ /* 0x000fe20000410000 */
        /* <DEDUP_REMOVED lines=30> */
[----:B------:R-:W-:Y:S01]  /*1a10*/  FMUL.FTZ R47, R47, UR12 ;  /* 0x0000000c2f2f7c20 */ /* 0x000fe20008410000 */
[----:B------:R-:W-:Y:S01]  /*1a20*/  FFMA.FTZ R104, R125, R43, R222 ;  /* 0x0000002b7d687223 */ /* 0x000fe200000100de */
[----:B------:R-:W-:Y:S01]  /*1a30*/  FMUL.FTZ R123, R79, R206 ;  /* 0x000000ce4f7b7220 */ /* 0x000fe20000410000 */
[----:B------:R-:W-:Y:S02]  /*1a40*/  FADD.FTZ R252, R105, R132 ;  /* 0x0000008469fc7221 */ /* 0x000fe40000010000 */
[----:B------:R-:W-:Y:S01]  /*1a50*/  FFMA.FTZ R222, R47, R45, R104 ;  /* 0x0000002d2fde7223 */ /* 0x000fe20000010068 */
[----:B------:R-:W-:Y:S01]  /*1a60*/  FMUL.FTZ R137, R137, UR12 ;  /* 0x0000000c89897c20 */ /* 0x000fe20008410000 */
[----:B------:R-:W-:Y:S01]  /*1a70*/  FADD.FTZ R104, R252, R123 ;  /* 0x0000007bfc687221 */ /* 0x000fe20000010000 */
[----:B------:R-:W-:-:S02]  /*1a80*/  FMUL.FTZ R129, R129, UR12 ;  /* 0x0000000c81817c20 */ /* 0x000fc40008410000 */
        /* <DEDUP_REMOVED lines=31> */
[----:B0-----:R-:W-:-:S05]  /*1c80*/  FADD.FTZ R105, R252, R105 ;  /* 0x00000069fc697221 */ /* 0x001fca0000010000 */
[----:B------:R0:W-:Y:S07]  /*1c90*/  @!P2 STS.64 [R106], R104 ;  /* 0x000000686a00a388 */ /* 0x0001ee0000000a00 */
        /* <DEDUP_REMOVED lines=8> */
[----:B------:R-:W-:Y:S01]  /*1d20*/  PLOP3.LUT P2, PT, PT, PT, UP0, 0x80, 0x8 ;  /* 0x000000000008781c */ /* 0x000fe20003f4f008 */
[----:B------:R-:W-:Y:S01]  /*1d30*/  @UP0 UIMAD.WIDE UR4, UR6, 0x2, UR4 ;  /* 0x00000002060408a5 */ /* 0x000fe2000f8e0204 */
[----:B-1----:R-:W-:-:S05]  /*1d40*/  @P0 IMAD.WIDE.U32 R106, R179, 0x8, R106 ;  /* 0x00000008b36a0825 */ /* 0x002fca00078e006a */
        /* <DEDUP_REMOVED lines=43> */
[----:B------:R-:W-:Y:S01]  /*2000*/  @!P1 IADD3 R108, PT, PT, R112, 0x7000, RZ ;  /* 0x00007000706c9810 */ /* 0x000fe20007ffe0ff */
        /* <DEDUP_REMOVED lines=39> */
[----:B--2---:R-:W-:Y:S01]  /*2280*/  @P2 HADD2.F32 R222, -RZ, R222.H0_H0 ;  /* 0x200000deffde2230 */ /* 0x004fe20000004100 */
[----:B------:R-:W-:Y:S01]  /*2290*/  UISETP.NE.U32.AND UP1, UPT, UR18, URZ, UPT ;  /* 0x000000ff1200728c */ /* 0x000fe2000bf25070 */
        /* <DEDUP_REMOVED lines=9> */
[----:B------:R-:W-:Y:S01]  /*2330*/  @P2 R2UR UR5, R222 ;  /* 0x00000000de0522ca */ /* 0x000fe200000e0000 */
[----:B------:R-:W-:Y:S02]  /*2340*/  FADD.FTZ R105, R118, R105 ;  /* 0x0000006976697221 */ /* 0x000fe40000010000 */
[----:B------:R-:W-:Y:S02]  /*2350*/  R2UR UR13, R119 ;  /* 0x00000000770d72ca */ /* 0x000fe400000e0000 */
        /* <DEDUP_REMOVED lines=42> */
[----:B------:R0:W1:Y:S01]  /*2600*/  F2F.F16.F32 R112, R105 ;  /* 0x0000006900707304 */ /* 0x0000620000200800 */
[----:B------:R-:W-:Y:S01]  /*2610*/  FMUL.FTZ R115, R182, UR4 ;  /* 0x00000004b6737c20 */ /* 0x000fe20008410000 */
[----:B------:R-:W-:Y:S01]  /*2620*/  FMUL.FTZ R119, R110, UR4 ;  /* 0x000000046e777c20 */ /* 0x000fe20008410000 */
[----:B------:R-:W-:Y:S01]  /*2630*/  FMUL.FTZ R114, R114, UR21 ;  /* 0x0000001572727c20 */ /* 0x000fe20008410000 */
[----:B-----5:R-:W-:Y:S01]  /*2640*/  LOP3.LUT P3, RZ, R209, 0xff00, RZ, 0xc0, !PT ;  /* 0x0000ff00d1ff7812 */ /* 0x020fe2000786c0ff */
[----:B------:R-:W-:Y:S01]  /*2650*/  FMUL.FTZ R115, R115, UR21 ;  /* 0x0000001573737c20 */ /* 0x000fe20008410000 */
[----:B------:R-:W-:Y:S01]  /*2660*/  FMUL.FTZ R119, R119, UR21 ;  /* 0x0000001577777c20 */ /* 0x000fe20008410000 */
[----:B------:R-:W-:Y:S01]  /*2670*/  FMUL.FTZ R104, R49, R114 ;  /* 0x0000007231687220 */ /* 0x000fe20000410000 */
[----:B------:R3:W4:Y:S01]  /*2680*/  F2F.F16.F32 R109, R182 ;  /* 0x000000b6006d7304 */ /* 0x0007220000200800 */
[----:B0-----:R-:W-:Y:S01]  /*2690*/  FMUL.FTZ R105, R189, UR4 ;  /* 0x00000004bd697c20 */ /* 0x001fe20008410000 */
[C---:B------:R-:W-:Y:S01]  /*26a0*/  ISETP.GE.U32.AND P5, PT, R209.reuse, 0x1000000, PT ;  /* 0x01000000d100780c */ /* 0x040fe20003fa6070 */
[----:B------:R-:W0:Y:S01]  /*26b0*/  LDC.64 R184, c[0x0][0x478] ;  /* 0x00011e00ffb87b82 */ /* 0x000e220000000a00 */
[----:B------:R-:W-:Y:S01]  /*26c0*/  FSEL R108, R104, RZ, P3 ;  /* 0x000000ff686c7208 */ /* 0x000fe20001800000 */
[----:B------:R-:W-:Y:S01]  /*26d0*/  FMUL.FTZ R104, R50, R119 ;  /* 0x0000007732687220 */ /* 0x000fe20000410000 */
[----:B------:R-:W-:Y:S01]  /*26e0*/  LOP3.LUT P4, RZ, R209, 0xff0000, RZ, 0xc0, !PT ;  /* 0x00ff0000d1ff7812 */ /* 0x000fe2000788c0ff */
[----:B------:R-:W-:Y:S01]  /*26f0*/  FFMA.FTZ R180, R180, UR13, R117 ;  /* 0x0000000db4b47c23 */ /* 0x000fe20008010075 */
[----:B------:R4:W-:Y:S01]  /*2700*/  F2F.F16.F32 R118, R110 ;  /* 0x0000006e00767304 */ /* 0x0009e20000200800 */
[----:B---3--:R-:W-:Y:S01]  /*2710*/  FMUL.FTZ R182, R105, UR21 ;  /* 0x0000001569b67c20 */ /* 0x008fe20008410000 */
[----:B------:R-:W-:Y:S01]  /*2720*/  LOP3.LUT P0, RZ, R209, 0xff, RZ, 0xc0, !PT ;  /* 0x000000ffd1ff7812 */ /* 0x000fe2000780c0ff */
[----:B------:R-:W3:Y:S01]  /*2730*/  LDC.64 R186, c[0x0][0x468] ;  /* 0x00011a00ffba7b82 */ /* 0x000ee20000000a00 */
[----:B------:R-:W-:Y:S01]  /*2740*/  FSEL R111, R104, RZ, P4 ;  /* 0x000000ff686f7208 */ /* 0x000fe20002000000 */
[----:B-1----:R-:W-:-:S04]  /*2750*/  IMAD.WIDE.U32 R104, R112, 0x10000, RZ ;  /* 0x0001000070687825 */ /* 0x002fc800078e00ff */
[----:B------:R-:W-:Y:S01]  /*2760*/  FADD.FTZ R180, R175, -R180 ;  /* 0x800000b4afb47221 */ /* 0x000fe20000010000 */
[--C-:B------:R-:W-:Y:S01]  /*2770*/  FFMA.FTZ R178, R178, UR13, R117.reuse ;  /* 0x0000000db2b27c23 */ /* 0x100fe20008010075 */
[----:B------:R-:W1:Y:S01]  /*2780*/  F2F.F16.F32 R113, R189 ;  /* 0x000000bd00717304 */ /* 0x000e620000200800 */
[----:B----4-:R-:W-:Y:S01]  /*2790*/  FMUL.FTZ R110, R51, R182 ;  /* 0x000000b6336e7220 */ /* 0x010fe20000410000 */
[----:B------:R-:W-:Y:S01]  /*27a0*/  LOP3.LUT R104, R104, R109, RZ, 0xfc, !PT ;  /* 0x0000006d68687212 */ /* 0x000fe200078efcff */
[----:B------:R-:W-:Y:S01]  /*27b0*/  FMUL.FTZ R180, R180, UR12 ;  /* 0x0000000cb4b47c20 */ /* 0x000fe20008410000 */
[----:B------:R-:W-:Y:S01]  /*27c0*/  FFMA.FTZ R173, R173, UR13, R117 ;  /* 0x0000000dadad7c23 */ /* 0x000fe20008010075 */
[----:B------:R-:W-:Y:S01]  /*27d0*/  FADD.FTZ R178, R177, -R178 ;  /* 0x800000b2b1b27221 */ /* 0x000fe20000010000 */
[----:B------:R-:W-:Y:S01]  /*27e0*/  FSEL R116, R110, RZ, P5 ;  /* 0x000000ff6e747208 */ /* 0x000fe20002800000 */
[----:B------:R-:W-:Y:S01]  /*27f0*/  FMUL.FTZ R110, R48, R115 ;  /* 0x00000073306e7220 */ /* 0x000fe20000410000 */
[----:B------:R-:W4:Y:S01]  /*2800*/  F2F.F16.F32 R108, R108 ;  /* 0x0000006c006c7304 */ /* 0x000f220000200800 */
[----:B------:R-:W-:-:S03]  /*2810*/  FADD.FTZ R173, R172, -R173 ;  /* 0x800000adacad7221 */ /* 0x000fc60000010000 */
[----:B------:R-:W-:Y:S02]  /*2820*/  FSEL R112, R110, RZ, P0 ;  /* 0x000000ff6e707208 */ /* 0x000fe40000000000 */
[----:B-1----:R-:W-:Y:S02]  /*2830*/  SHF.L.U32 R113, R113, 0x10, RZ ;  /* 0x0000001071717819 */ /* 0x002fe400000006ff */
[----:B------:R-:W1:Y:S02]  /*2840*/  F2F.F16.F32 R116, R116 ;  /* 0x0000007400747304 */ /* 0x000e640000200800 */
[----:B------:R-:W-:Y:S01]  /*2850*/  LOP3.LUT R105, R105, R113, R118, 0xfe, !PT ;  /* 0x0000007169697212 */ /* 0x000fe200078efe76 */
[----:B------:R-:W-:Y:S01]  /*2860*/  FFMA.FTZ R113, R176, UR13, R117 ;  /* 0x0000000db0717c23 */ /* 0x000fe20008010075 */
[----:B----4-:R-:W-:-:S04]  /*2870*/  IMAD.WIDE.U32 R108, R108, 0x10000, RZ ;  /* 0x000100006c6c7825 */ /* 0x010fc800078e00ff */
[----:B------:R-:W4:Y:S01]  /*2880*/  F2F.F16.F32 R111, R111 ;  /* 0x0000006f006f7304 */ /* 0x000f220000200800 */
[----:B------:R-:W-:Y:S01]  /*2890*/  FADD.FTZ R118, R174, -R113 ;  /* 0x80000071ae767221 */ /* 0x000fe20000010000 */
[----:B------:R-:W-:Y:S01]  /*28a0*/  FMUL.FTZ R174, R178, UR12 ;  /* 0x0000000cb2ae7c20 */ /* 0x000fe20008410000 */
[----:B-1----:R-:W-:-:S05]  /*28b0*/  SHF.L.U32 R110, R116, 0x10, RZ ;  /* 0x00000010746e7819 */ /* 0x002fca00000006ff */
[----:B------:R3:W1:Y:S01]  /*28c0*/  F2F.F16.F32 R183, R112 ;  /* 0x0000007000b77304 */ /* 0x0006620000200800 */
[----:B------:R-:W-:Y:S01]  /*28d0*/  LOP3.LUT P2, RZ, R171, 0xff00, RZ, 0xc0, !PT ;  /* 0x0000ff00abff7812 */ /* 0x000fe2000784c0ff */
[----:B------:R-:W-:Y:S01]  /*28e0*/  HFMA2 R116, -RZ, RZ, 0, 0 ;  /* 0x00000000ff747431 */ /* 0x000fe200000001ff */
[----:B----4-:R-:W-:Y:S01]  /*28f0*/  LOP3.LUT R109, R109, R110, R111, 0xfe, !PT ;  /* 0x0000006e6d6d7212 */ /* 0x010fe200078efe6f */
[----:B0-----:R-:W-:Y:S01]  /*2900*/  IMAD.WIDE.U32 R110, R179, 0x8, R184 ;  /* 0x00000008b36e7825 */ /* 0x001fe200078e00b8 */
[----:B------:R-:W-:-:S03]  /*2910*/  LOP3.LUT P6, RZ, R171, 0xff, RZ, 0xc0, !PT ;  /* 0x000000ffabff7812 */ /* 0x000fc600078cc0ff */
[----:B------:R-:W0:Y:S01]  /*2920*/  F2F.F16.F32 R176, R180 ;  /* 0x000000b400b07304 */ /* 0x000e220000200800 */
[----:B---3--:R-:W-:Y:S01]  /*2930*/  IMAD.WIDE.U32 R112, R179, 0x8, R186 ;  /* 0x00000008b3707825 */ /* 0x008fe200078e00ba */
[----:B------:R3:W-:Y:S01]  /*2940*/  STG.E.64 desc[UR14][R110.64], R104 ;  /* 0x000000686e007986 */ /* 0x0007e2000c101b0e */
[----:B-1----:R-:W-:-:S05]  /*2950*/  LOP3.LUT R108, R108, R183, RZ, 0xfc, !PT ;  /* 0x000000b76c6c7212 */ /* 0x002fca00078efcff */
[----:B------:R-:W-:Y:S01]  /*2960*/  F2F.F16.F32 R177, R174 ;  /* 0x000000ae00b17304 */ /* 0x000fe20000200800 */
[----:B------:R1:W-:Y:S01]  /*2970*/  STG.E.64 desc[UR14][R112.64], R108 ;  /* 0x0000006c70007986 */ /* 0x0003e2000c101b0e */
[----:B---3--:R-:W-:Y:S01]  /*2980*/  FMUL.FTZ R110, R118, UR12 ;  /* 0x0000000c766e7c20 */ /* 0x008fe20008410000 */
[----:B------:R-:W-:-:S04]  /*2990*/  IMAD.WIDE.U32 R104, R170, 0x8, R198 ;  /* 0x00000008aa687825 */ /* 0x000fc800078e00c6 */
[----:B-1----:R-:W-:Y:S01]  /*29a0*/  FMUL.FTZ R108, R180, UR4 ;  /* 0x00000004b46c7c20 */ /* 0x002fe20008410000 */
[----:B------:R-:W-:Y:S01]  /*29b0*/  FMUL.FTZ R172, R110, UR4 ;  /* 0x000000046eac7c20 */ /* 0x000fe20008410000 */
[----:B------:R-:W-:Y:S01]  /*29c0*/  FMUL.FTZ R111, R173, UR12 ;  /* 0x0000000cad6f7c20 */ /* 0x000fe20008410000 */
[----:B------:R-:W-:Y:S01]  /*29d0*/  MOV R118, RZ ;  /* 0x000000ff00767202 */ /* 0x000fe20000000f00 */
[----:B------:R-:W3:Y:S01]  /*29e0*/  LDG.E.64 R104, desc[UR14][R104.64] ;  /* 0x0000000e68687981 */ /* 0x000ee2000c1e1b00 */
[----:B------:R-:W-:Y:S01]  /*29f0*/  FMUL.FTZ R172, R172, UR21 ;  /* 0x00000015acac7c20 */ /* 0x000fe20008410000 */
[----:B------:R-:W-:-:S04]  /*2a00*/  FMUL.FTZ R173, R111, UR4 ;  /* 0x000000046fad7c20 */ /* 0x000fc80008410000 */
[----:B------:R-:W-:Y:S01]  /*2a10*/  FMUL.FTZ R173, R173, UR21 ;  /* 0x00000015adad7c20 */ /* 0x000fe20008410000 */
[----:B------:R-:W-:Y:S01]  /*2a20*/  F2F.F16.F32 R113, R110 ;  /* 0x0000006e00717304 */ /* 0x000fe20000200800 */
[----:B--2---:R-:W-:Y:S02]  /*2a30*/  @P3 SHF.R.U64 R109, R106, 0x10, R107 ;  /* 0x000000106a6d3819 */ /* 0x004fe4000000126b */
[----:B------:R-:W-:Y:S01]  /*2a40*/  @P0 MOV R175, R106 ;  /* 0x0000006a00af0202 */ /* 0x000fe20000000f00 */
[----:B------:R-:W-:Y:S02]  /*2a50*/  FMUL.FTZ R106, R108, UR21 ;  /* 0x000000156c6a7c20 */ /* 0x000fe40008410000 */
[----:B------:R-:W-:Y:S02]  /*2a60*/  @P3 HADD2.F32 R109, -RZ, R109.H0_H0 ;  /* 0x2000006dff6d3230 */ /* 0x000fe40000004100 */
[----:B------:R-:W-:Y:S01]  /*2a70*/  FMUL.FTZ R108, R53, R106 ;  /* 0x0000006a356c7220 */ /* 0x000fe20000410000 */
[----:B------:R-:W-:-:S02]  /*2a80*/  @P0 HADD2.F32 R178, -RZ, R175.H0_H0 ;  /* 0x200000afffb20230 */ /* 0x000fc40000004100 */
[----:B------:R-:W-:Y:S02]  /*2a90*/  @P3 FMUL.FTZ R118, R114, R109 ;  /* 0x0000006d72763220 */ /* 0x000fe40000410000 */
[----:B------:R-:W-:Y:S01]  /*2aa0*/  FSEL R109, R108, RZ, P2 ;  /* 0x000000ff6c6d7208 */ /* 0x000fe20001000000 */
[----:B------:R-:W-:Y:S01]  /*2ab0*/  @P0 FMUL.FTZ R116, R115, R178 ;  /* 0x000000b273740220 */ /* 0x000fe20000410000 */
[----:B------:R-:W-:Y:S01]  /*2ac0*/  FMUL.FTZ R108, R54, R172 ;  /* 0x000000ac366c7220 */ /* 0x000fe20000410000 */
[C---:B------:R-:W-:Y:S01]  /*2ad0*/  LOP3.LUT P0, RZ, R171.reuse, 0xff0000, RZ, 0xc0, !PT ;  /* 0x00ff0000abff7812 */ /* 0x040fe2000780c0ff */
[----:B------:R-:W-:Y:S01]  /*2ae0*/  FMUL.FTZ R175, R174, UR4 ;  /* 0x00000004aeaf7c20 */ /* 0x000fe20008410000 */
[----:B------:R-:W-:Y:S02]  /*2af0*/  ISETP.GE.U32.AND P3, PT, R171, 0x1000000, PT ;  /* 0x01000000ab00780c */ /* 0x000fe40003f66070 */
[----:B------:R-:W-:Y:S01]  /*2b00*/  FSEL R112, R108, RZ, P0 ;  /* 0x000000ff6c707208 */ /* 0x000fe20000000000 */
[----:B------:R-:W-:Y:S01]  /*2b10*/  FMUL.FTZ R108, R55, R173 ;  /* 0x000000ad376c7220 */ /* 0x000fe20000410000 */
[----:B------:R-:W-:-:S04]  /*2b20*/  FMUL.FTZ R175, R175, UR21 ;  /* 0x00000015afaf7c20 */ /* 0x000fc80008410000 */
[----:B------:R-:W-:Y:S01]  /*2b30*/  FSEL R115, R108, RZ, P3 ;  /* 0x000000ff6c737208 */ /* 0x000fe20001800000 */
[----:B------:R-:W-:Y:S01]  /*2b40*/  FMUL.FTZ R108, R52, R175 ;  /* 0x000000af346c7220 */ /* 0x000fe20000410000 */
[----:B------:R-:W-:Y:S04]  /*2b50*/  F2F.F16.F32 R109, R109 ;  /* 0x0000006d006d7304 */ /* 0x000fe80000200800 */
[----:B------:R-:W-:-:S04]  /*2b60*/  FSEL R114, R108, RZ, P6 ;  /* 0x000000ff6c727208 */ /* 0x000fc80003000000 */
[----:B------:R0:W1:Y:S08]  /*2b70*/  F2F.F16.F32 R178, R111 ;  /* 0x0000006f00b27304 */ /* 0x0000700000200800 */
[----:B------:R-:W2:Y:S08]  /*2b80*/  F2F.F16.F32 R115, R115 ;  /* 0x0000007300737304 */ /* 0x000eb00000200800 */
[----:B------:R-:W4:Y:S08]  /*2b90*/  F2F.F16.F32 R112, R112 ;  /* 0x0000007000707304 */ /* 0x000f300000200800 */
[----:B------:R-:W4:Y:S01]  /*2ba0*/  F2F.F16.F32 R183, R114 ;  /* 0x0000007200b77304 */ /* 0x000f220000200800 */
[----:B0-----:R-:W-:Y:S01]  /*2bb0*/  IMAD.WIDE.U32 R110, R176, 0x10000, RZ ;  /* 0x00010000b06e7825 */ /* 0x001fe200078e00ff */
[----:B-1----:R-:W-:-:S02]  /*2bc0*/  SHF.L.U32 R171, R178, 0x10, RZ ;  /* 0x00000010b2ab7819 */ /* 0x002fc400000006ff */
[----:B--2---:R-:W-:Y:S01]  /*2bd0*/  SHF.L.U32 R179, R115, 0x10, RZ ;  /* 0x0000001073b37819 */ /* 0x004fe200000006ff */
[----:B------:R-:W-:Y:S01]  /*2be0*/  IMAD.WIDE.U32 R108, R109, 0x10000, RZ ;  /* 0x000100006d6c7825 */ /* 0x000fe200078e00ff */
[----:B------:R-:W-:Y:S02]  /*2bf0*/  LOP3.LUT R111, R111, R171, R113, 0xfe, !PT ;  /* 0x000000ab6f6f7212 */ /* 0x000fe400078efe71 */
[----:B------:R-:W-:Y:S02]  /*2c00*/  LOP3.LUT R110, R110, R177, RZ, 0xfc, !PT ;  /* 0x000000b16e6e7212 */ /* 0x000fe400078efcff */
[----:B----4-:R-:W-:Y:S01]  /*2c10*/  LOP3.LUT R109, R109, R179, R112, 0xfe, !PT ;  /* 0x000000b36d6d7212 */ /* 0x010fe200078efe70 */
[----:B------:R-:W-:Y:S01]  /*2c20*/  IMAD.WIDE.U32 R112, R170, 0x8, R184 ;  /* 0x00000008aa707825 */ /* 0x000fe200078e00b8 */
[----:B------:R-:W-:-:S03]  /*2c30*/  LOP3.LUT R108, R108, R183, RZ, 0xfc, !PT ;  /* 0x000000b76c6c7212 */ /* 0x000fc600078efcff */
[----:B------:R-:W-:-:S04]  /*2c40*/  IMAD.WIDE.U32 R170, R170, 0x8, R186 ;  /* 0x00000008aaaa7825 */ /* 0x000fc800078e00ba */
[----:B------:R-:W-:Y:S01]  /*2c50*/  IMAD.WIDE.U32 R114, R151, 0x8, R198 ;  /* 0x0000000897727825 */ /* 0x000fe200078e00c6 */
[----:B------:R0:W-:Y:S04]  /*2c60*/  STG.E.64 desc[UR14][R112.64], R110 ;  /* 0x0000006e70007986 */ /* 0x0001e8000c101b0e */
[----:B------:R1:W-:Y:S04]  /*2c70*/  STG.E.64 desc[UR14][R170.64], R108 ;  /* 0x0000006caa007986 */ /* 0x0003e8000c101b0e */
[----:B------:R-:W2:Y:S01]  /*2c80*/  LDG.E.64 R114, desc[UR14][R114.64] ;  /* 0x0000000e72727981 */ /* 0x000ea2000c1e1b00 */
[----:B------:R-:W-:Y:S01]  /*2c90*/  FFMA.FTZ R148, R148, UR13, R117 ;  /* 0x0000000d94947c23 */ /* 0x000fe20008010075 */
[----:B0-----:R-:W-:-:S03]  /*2ca0*/  @P4 MOV R110, R107 ;  /* 0x0000006b006e4202 */ /* 0x001fc60000000f00 */
[----:B------:R-:W-:Y:S01]  /*2cb0*/  FADD.FTZ R148, R155, -R148 ;  /* 0x800000949b947221 */ /* 0x000fe20000010000 */
[----:B------:R-:W-:Y:S01]  /*2cc0*/  CS2R R112, SRZ ;  /* 0x0000000000707805 */ /* 0x000fe2000001ff00 */
[----:B------:R-:W-:Y:S02]  /*2cd0*/  @P4 HADD2.F32 R110, -RZ, R110.H0_H0 ;  /* 0x2000006eff6e4230 */ /* 0x000fe40000004100 */
[----:B------:R-:W-:Y:S01]  /*2ce0*/  FMUL.FTZ R148, R148, UR12 ;  /* 0x0000000c94947c20 */ /* 0x000fe20008410000 */
[----:B------:R-:W-:Y:S01]  /*2cf0*/  @P5 SHF.R.U32.HI R111, RZ, 0x10, R107 ;  /* 0x00000010ff6f5819 */ /* 0x000fe2000001166b */
[--C-:B------:R-:W-:Y:S01]  /*2d00*/  FFMA.FTZ R177, R122, UR13, R117.reuse ;  /* 0x0000000d7ab17c23 */ /* 0x100fe20008010075 */
[----:B------:R-:W-:Y:S01]  /*2d10*/  @P4 FMUL.FTZ R112, R119, R110 ;  /* 0x0000006e77704220 */ /* 0x000fe20000410000 */
[----:B------:R-:W-:Y:S01]  /*2d20*/  FMUL.FTZ R110, R148, UR4 ;  /* 0x00000004946e7c20 */ /* 0x000fe20008410000 */
[----:B-1----:R-:W-:Y:S01]  /*2d30*/  FFMA.FTZ R109, R146, UR13, R117 ;  /* 0x0000000d926d7c23 */ /* 0x002fe20008010075 */
[----:B------:R-:W-:-:S02]  /*2d40*/  @P5 HADD2.F32 R111, -RZ, R111.H0_H0 ;  /* 0x2000006fff6f5230 */ /* 0x000fc40000004100 */
[----:B------:R-:W-:Y:S01]  /*2d50*/  FADD.FTZ R150, R150, -R177 ;  /* 0x800000b196967221 */ /* 0x000fe20000010000 */
[----:B------:R-:W-:Y:S01]  /*2d60*/  FMUL.FTZ R110, R110, UR21 ;  /* 0x000000156e6e7c20 */ /* 0x000fe20008410000 */
[----:B------:R-:W-:Y:S01]  /*2d70*/  FFMA.FTZ R177, R153, UR13, R117 ;  /* 0x0000000d99b17c23 */ /* 0x000fe20008010075 */
[----:B------:R0:W1:Y:S01]  /*2d80*/  F2F.F16.F32 R107, R148 ;  /* 0x00000094006b7304 */ /* 0x0000620000200800 */
[----:B------:R-:W-:Y:S01]  /*2d90*/  FADD.FTZ R152, R152, -R109 ;  /* 0x8000006d98987221 */ /* 0x000fe20000010000 */
[----:B------:R-:W-:Y:S01]  /*2da0*/  @P5 FMUL.FTZ R113, R182, R111 ;  /* 0x0000006fb6715220 */ /* 0x000fe20000410000 */
[----:B------:R-:W-:Y:S01]  /*2db0*/  LOP3.LUT P4, RZ, R40, 0xff00, RZ, 0xc0, !PT ;  /* 0x0000ff0028ff7812 */ /* 0x000fe2000788c0ff */
[----:B------:R-:W-:Y:S01]  /*2dc0*/  FADD.FTZ R177, R154, -R177 ;  /* 0x800000b19ab17221 */ /* 0x000fe20000010000 */
[----:B---3--:R-:W-:Y:S01]  /*2dd0*/  @P6 MOV R111, R104 ;  /* 0x00000068006f6202 */ /* 0x008fe20000000f00 */
[----:B------:R-:W-:Y:S01]  /*2de0*/  FMUL.FTZ R154, R152, UR12 ;  /* 0x0000000c989a7c20 */ /* 0x000fe20008410000 */
[----:B0-----:R-:W-:Y:S01]  /*2df0*/  FMUL.FTZ R148, R57, R110 ;  /* 0x0000006e39947220 */ /* 0x001fe20000410000 */
[----:B------:R-:W-:Y:S01]  /*2e00*/  @P2 SHF.R.U64 R152, R104, 0x10, R105 ;  /* 0x0000001068982819 */ /* 0x000fe20000001269 */
[----:B------:R-:W-:-:S03]  /*2e10*/  FMUL.FTZ R177, R177, UR12 ;  /* 0x0000000cb1b17c20 */ /* 0x000fc60008410000 */
[----:B------:R-:W-:Y:S01]  /*2e20*/  FSEL R104, R148, RZ, P4 ;  /* 0x000000ff94687208 */ /* 0x000fe20002000000 */
[----:B------:R-:W-:Y:S02]  /*2e30*/  @P6 HADD2.F32 R148, -RZ, R111.H0_H0 ;  /* 0x2000006fff946230 */ /* 0x000fe40000004100 */
[----:B------:R-:W-:Y:S01]  /*2e40*/  FMUL.FTZ R155, R154, UR4 ;  /* 0x000000049a9b7c20 */ /* 0x000fe20008410000 */
[----:B------:R-:W-:Y:S02]  /*2e50*/  HFMA2 R119, -RZ, RZ, 0, 0 ;  /* 0x00000000ff777431 */ /* 0x000fe400000001ff */
[----:B------:R-:W-:Y:S02]  /*2e60*/  @P2 HADD2.F32 R111, -RZ, R152.H0_H0 ;  /* 0x20000098ff6f2230 */ /* 0x000fe40000004100 */
[----:B------:R-:W-:Y:S01]  /*2e70*/  FMUL.FTZ R146, R177, UR4 ;  /* 0x00000004b1927c20 */ /* 0x000fe20008410000 */
[----:B------:R-:W-:Y:S01]  /*2e80*/  @P6 FMUL.FTZ R119, R148, R175 ;  /* 0x000000af94776220 */ /* 0x000fe20000410000 */
[----:B------:R-:W-:Y:S01]  /*2e90*/  FMUL.FTZ R148, R155, UR21 ;  /* 0x000000159b947c20 */ /* 0x000fe20008410000 */
[----:B------:R-:W-:-:S02]  /*2ea0*/  HFMA2 R122, -RZ, RZ, 0, 0 ;  /* 0x00000000ff7a7431 */ /* 0x000fc400000001ff */
[----:B------:R-:W-:Y:S01]  /*2eb0*/  @P2 FMUL.FTZ R122, R106, R111 ;  /* 0x0000006f6a7a2220 */ /* 0x000fe20000410000 */
[----:B------:R-:W-:Y:S01]  /*2ec0*/  FMUL.FTZ R150, R150, UR12 ;  /* 0x0000000c96967c20 */ /* 0x000fe20008410000 */
[----:B------:R-:W-:Y:S01]  /*2ed0*/  FMUL.FTZ R146, R146, UR21 ;  /* 0x0000001592927c20 */ /* 0x000fe20008410000 */
[----:B------:R-:W-:Y:S01]  /*2ee0*/  FMUL.FTZ R106, R59, R148 ;  /* 0x000000943b6a7220 */ /* 0x000fe20000410000 */
[----:B------:R0:W3:Y:S01]  /*2ef0*/  F2F.F16.F32 R108, R154 ;  /* 0x0000009a006c7304 */ /* 0x0000e20000200800 */
[----:B------:R-:W-:Y:S01]  /*2f00*/  ISETP.GE.U32.AND P6, PT, R40, 0x1000000, PT ;  /* 0x010000002800780c */ /* 0x000fe20003fc6070 */
[----:B------:R-:W-:Y:S01]  /*2f10*/  FMUL.FTZ R152, R58, R146 ;  /* 0x000000923a987220 */ /* 0x000fe20000410000 */
[----:B------:R-:W-:Y:S01]  /*2f20*/  FMUL.FTZ R111, R150, UR4 ;  /* 0x00000004966f7c20 */ /* 0x000fe20008410000 */
[----:B------:R-:W-:Y:S02]  /*2f30*/  LOP3.LUT P5, RZ, R40, 0xff0000, RZ, 0xc0, !PT ;  /* 0x00ff000028ff7812 */ /* 0x000fe400078ac0ff */
[----:B------:R-:W-:-:S02]  /*2f40*/  FSEL R106, R106, RZ, P6 ;  /* 0x000000ff6a6a7208 */ /* 0x000fc40003000000 */
[----:B------:R-:W4:Y:S01]  /*2f50*/  F2F.F16.F32 R153, R150 ;  /* 0x0000009600997304 */ /* 0x000f220000200800 */
[----:B------:R-:W-:Y:S01]  /*2f60*/  FMUL.FTZ R111, R111, UR21 ;  /* 0x000000156f6f7c20 */ /* 0x000fe20008410000 */
[----:B------:R-:W-:Y:S01]  /*2f70*/  FSEL R152, R152, RZ, P5 ;  /* 0x000000ff98987208 */ /* 0x000fe20002800000 */
[----:B------:R-:W-:-:S05]  /*2f80*/  FFMA.FTZ R36, R36, UR13, R117 ;  /* 0x0000000d24247c23 */ /* 0x000fca0008010075 */
[----:B------:R-:W4:Y:S01]  /*2f90*/  F2F.F16.F32 R109, R177 ;  /* 0x000000b1006d7304 */ /* 0x000f220000200800 */
[----:B------:R-:W-:Y:S01]  /*2fa0*/  FFMA.FTZ R171, R34, UR13, R117 ;  /* 0x0000000d22ab7c23 */ /* 0x000fe20008010075 */
[----:B------:R-:W-:-:S06]  /*2fb0*/  FMUL.FTZ R34, R56, R111 ;  /* 0x0000006f38227220 */ /* 0x000fcc0000410000 */
[----:B------:R-:W4:Y:S01]  /*2fc0*/  F2F.F16.F32 R104, R104 ;  /* 0x0000006800687304 */ /* 0x000f220000200800 */
[----:B------:R-:W-:Y:S01]  /*2fd0*/  LOP3.LUT P2, RZ, R40, 0xff, RZ, 0xc0, !PT ;  /* 0x000000ff28ff7812 */ /* 0x000fe2000784c0ff */
[----:B0-----:R-:W-:-:S06]  /*2fe0*/  FADD.FTZ R154, R37, -R36 ;  /* 0x80000024259a7221 */ /* 0x001fcc0000010000 */
[----:B------:R0:W4:Y:S01]  /*2ff0*/  F2F.F16.F32 R150, R106 ;  /* 0x0000006a00967304 */ /* 0x0001220000200800 */
[----:B------:R-:W-:Y:S01]  /*3000*/  FFMA.FTZ R40, R149, UR13, R117 ;  /* 0x0000000d95287c23 */ /* 0x000fe20008010075 */
[----:B-1----:R-:W-:-:S04]  /*3010*/  IMAD.WIDE.U32 R36, R107, 0x10000, RZ ;  /* 0x000100006b247825 */ /* 0x002fc800078e00ff */
[----:B------:R-:W-:Y:S01]  /*3020*/  FADD.FTZ R171, R138, -R171 ;  /* 0x800000ab8aab7221 */ /* 0x000fe20000010000 */
[----:B---3--:R-:W-:Y:S01]  /*3030*/  SHF.L.U32 R108, R108, 0x10, RZ ;  /* 0x000000106c6c7819 */ /* 0x008fe200000006ff */
[----:B------:R1:W3:Y:S01]  /*3040*/  F2F.F16.F32 R155, R152 ;  /* 0x00000098009b7304 */ /* 0x0002e20000200800 */
[----:B------:R-:W-:Y:S02]  /*3050*/  FSEL R138, R34, RZ, P2 ;  /* 0x000000ff228a7208 */ /* 0x000fe40001000000 */
[----:B0-----:R-:W-:Y:S02]  /*3060*/  @P0 MOV R106, R105 ;  /* 0x00000069006a0202 */ /* 0x001fe40000000f00 */
[----:B------:R-:W-:Y:S01]  /*3070*/  @P3 SHF.R.U32.HI R107, RZ, 0x10, R105 ;  /* 0x00000010ff6b3819 */ /* 0x000fe20000011669 */
[----:B------:R-:W-:Y:S01]  /*3080*/  FFMA.FTZ R134, R134, UR13, R117 ;  /* 0x0000000d86867c23 */ /* 0x000fe20008010075 */
[----:B----4-:R-:W-:Y:S01]  /*3090*/  LOP3.LUT R34, R36, R153, RZ, 0xfc, !PT ;  /* 0x0000009924227212 */ /* 0x010fe200078efcff */
[----:B-1----:R-:W-:Y:S01]  /*30a0*/  FADD.FTZ R152, R35, -R40 ;  /* 0x8000002823987221 */ /* 0x002fe20000010000 */
[----:B------:R-:W-:Y:S01]  /*30b0*/  LOP3.LUT R35, R37, R108, R109, 0xfe, !PT ;  /* 0x0000006c25237212 */ /* 0x000fe200078efe6d */
[----:B------:R-:W0:Y:S01]  /*30c0*/  F2F.F16.F32 R175, R138 ;  /* 0x0000008a00af7304 */ /* 0x000e220000200800 */
[----:B------:R-:W-:Y:S01]  /*30d0*/  IMAD.WIDE.U32 R36, R104, 0x10000, RZ ;  /* 0x0001000068247825 */ /* 0x000fe200078e00ff */
[----:B------:R-:W-:-:S03]  /*30e0*/  SHF.L.U32 R150, R150, 0x10, RZ ;  /* 0x0000001096967819 */ /* 0x000fc600000006ff */
[----:B------:R-:W-:Y:S02]  /*30f0*/  @P0 HADD2.F32 R105, -RZ, R106.H0_H0 ;  /* 0x2000006aff690230 */ /* 0x000fe40000004100 */
[----:B------:R-:W-:Y:S02]  /*3100*/  @P3 HADD2.F32 R104, -RZ, R107.H0_H0 ;  /* 0x2000006bff683230 */ /* 0x000fe40000004100 */
[----:B------:R-:W-:Y:S01]  /*3110*/  FADD.FTZ R147, R147, -R134 ;  /* 0x8000008693937221 */ /* 0x000fe20000010000 */
[----:B------:R-:W-:Y:S01]  /*3120*/  HFMA2 R40, -RZ, RZ, 0, 0 ;  /* 0x00000000ff287431 */ /* 0x000fe200000001ff */
[----:B------:R-:W-:Y:S01]  /*3130*/  MOV R134, RZ ;  /* 0x000000ff00867202 */ /* 0x000fe20000000f00 */
[----:B------:R-:W-:Y:S01]  /*3140*/  @P0 FMUL.FTZ R40, R172, R105 ;  /* 0x00000069ac280220 */ /* 0x000fe20000410000 */
[----:B------:R-:W-:Y:S01]  /*3150*/  @P3 FMUL.FTZ R134, R173, R104 ;  /* 0x00000068ad863220 */ /* 0x000fe20000410000 */
[----:B---3--:R-:W-:Y:S01]  /*3160*/  LOP3.LUT R107, R37, R150, R155, 0xfe, !PT ;  /* 0x00000096256b7212 */ /* 0x008fe200078efe9b */
[----:B------:R-:W-:-:S04]  /*3170*/  IMAD.WIDE.U32 R104, R151, 0x8, R184 ;  /* 0x0000000897687825 */ /* 0x000fc800078e00b8 */
[----:B------:R-:W-:-:S04]  /*3180*/  IMAD.WIDE.U32 R108, R151, 0x8, R186 ;  /* 0x00000008976c7825 */ /* 0x000fc800078e00ba */
[----:B------:R-:W-:Y:S01]  /*3190*/  FMUL.FTZ R151, R152, UR12 ;  /* 0x0000000c98977c20 */ /* 0x000fe20008410000 */
[----:B------:R-:W-:Y:S01]  /*31a0*/  FMUL.FTZ R155, R147, UR12 ;  /* 0x0000000c939b7c20 */ /* 0x000fe20008410000 */
[----:B------:R-:W-:Y:S02]  /*31b0*/  FMUL.FTZ R171, R171, UR12 ;  /* 0x0000000cabab7c20 */ /* 0x000fe40008410000 */
[----:B------:R-:W-:Y:S01]  /*31c0*/  FMUL.FTZ R147, R151, UR4 ;  /* 0x0000000497937c20 */ /* 0x000fe20008410000 */
[----:B0-----:R-:W-:Y:S01]  /*31d0*/  LOP3.LUT R106, R36, R175, RZ, 0xfc, !PT ;  /* 0x000000af246a7212 */ /* 0x001fe200078efcff */
[----:B------:R-:W-:-:S04]  /*31e0*/  IMAD.WIDE.U32 R36, R38, 0x8, R198 ;  /* 0x0000000826247825 */ /* 0x000fc800078e00c6 */
[----:B------:R-:W-:Y:S01]  /*31f0*/  FMUL.FTZ R152, R171, UR4 ;  /* 0x00000004ab987c20 */ /* 0x000fe20008410000 */
[----:B------:R-:W-:Y:S01]  /*3200*/  FMUL.FTZ R147, R147, UR21 ;  /* 0x0000001593937c20 */ /* 0x000fe20008410000 */
[----:B------:R-:W-:Y:S01]  /*3210*/  HFMA2 R138, -RZ, RZ, 0, 0 ;  /* 0x00000000ff8a7431 */ /* 0x000fe200000001ff */
[----:B------:R0:W-:Y:S01]  /*3220*/  STG.E.64 desc[UR14][R104.64], R34 ;  /* 0x0000002268007986 */ /* 0x0001e2000c101b0e */
[----:B------:R-:W-:Y:S01]  /*3230*/  FMUL.FTZ R152, R152, UR21 ;  /* 0x0000001598987c20 */ /* 0x000fe20008410000 */
[----:B------:R-:W-:Y:S02]  /*3240*/  FMUL.FTZ R153, R154, UR12 ;  /* 0x0000000c9a997c20 */ /* 0x000fe40008410000 */
[----:B------:R1:W-:Y:S01]  /*3250*/  STG.E.64 desc[UR14][R108.64], R106 ;  /* 0x0000006a6c007986 */ /* 0x0003e2000c101b0e */
[----:B------:R3:W-:Y:S03]  /*3260*/  F2F.F16.F32 R170, R151 ;  /* 0x0000009700aa7304 */ /* 0x0007e60000200800 */
[----:B------:R-:W4:Y:S01]  /*3270*/  LDG.E.64 R36, desc[UR14][R36.64] ;  /* 0x0000000e24247981 */ /* 0x000f22000c1e1b00 */
[----:B------:R-:W-:Y:S01]  /*3280*/  LOP3.LUT P0, RZ, R145, 0xff00, RZ, 0xc0, !PT ;  /* 0x0000ff0091ff7812 */ /* 0x000fe2000780c0ff */
[----:B0-----:R-:W-:Y:S01]  /*3290*/  FMUL.FTZ R35, R62, R147 ;  /* 0x000000933e237220 */ /* 0x001fe20000410000 */
[----:B------:R-:W-:Y:S01]  /*32a0*/  FMUL.FTZ R34, R61, R152 ;  /* 0x000000983d227220 */ /* 0x000fe20000410000 */
[----:B---3--:R-:W-:Y:S01]  /*32b0*/  FMUL.FTZ R151, R153, UR4 ;  /* 0x0000000499977c20 */ /* 0x008fe20008410000 */
[----:B------:R-:W-:-:S03]  /*32c0*/  ISETP.GE.U32.AND P3, PT, R145, 0x1000000, PT ;  /* 0x010000009100780c */ /* 0x000fc60003f66070 */
[----:B------:R-:W-:Y:S01]  /*32d0*/  FSEL R34, R34, RZ, P0 ;  /* 0x000000ff22227208 */ /* 0x000fe20000000000 */
[----:B------:R-:W-:-:S03]  /*32e0*/  FMUL.FTZ R151, R151, UR21 ;  /* 0x0000001597977c20 */ /* 0x000fc60008410000 */
[----:B-1----:R0:W-:Y:S02]  /*32f0*/  F2F.F16.F32 R109, R34 ;  /* 0x00000022006d7304 */ /* 0x0021e40000200800 */
[----:B0-----:R-:W-:-:S06]  /*3300*/  FMUL.FTZ R34, R60, R151 ;  /* 0x000000973c227220 */ /* 0x001fcc0000410000 */
[----:B------:R-:W-:Y:S08]  /*3310*/  F2F.F16.F32 R154, R171 ;  /* 0x000000ab009a7304 */ /* 0x000ff00000200800 */
[----:B------:R-:W0:Y:S08]  /*3320*/  F2F.F16.F32 R107, R155 ;  /* 0x0000009b006b7304 */ /* 0x000e300000200800 */
[----:B------:R-:W-:Y:S01]  /*3330*/  F2F.F16.F32 R149, R153 ;  /* 0x0000009900957304 */ /* 0x000fe20000200800 */
[----:B0-----:R-:W-:-:S02]  /*3340*/  SHF.L.U32 R107, R107, 0x10, RZ ;  /* 0x000000106b6b7819 */ /* 0x001fc400000006ff */
[----:B--2---:R-:W-:-:S05]  /*3350*/  @P2 MOV R150, R114 ;  /* 0x0000007200962202 */ /* 0x004fca0000000f00 */
[----:B------:R-:W-:Y:S01]  /*3360*/  @P2 HADD2.F32 R150, -RZ, R150.H0_H0 ;  /* 0x20000096ff962230 */ /* 0x000fe20000004100 */
[----:B------:R-:W-:-:S04]  /*3370*/  @P4 SHF.R.U64 R104, R114, 0x10, R115 ;  /* 0x0000001072684819 */ /* 0x000fc80000001273 */
[----:B------:R-:W-:Y:S01]  /*3380*/  @P2 FMUL.FTZ R138, R111, R150 ;  /* 0x000000966f8a2220 */ /* 0x000fe20000410000 */
[----:B------:R-:W-:Y:S01]  /*3390*/  FMUL.FTZ R150, R155, UR4 ;  /* 0x000000049b967c20 */ /* 0x000fe20008410000 */
[----:B------:R-:W-:-:S03]  /*33a0*/  LOP3.LUT P2, RZ, R145, 0xff0000, RZ, 0xc0, !PT ;  /* 0x00ff000091ff7812 */ /* 0x000fc6000784c0ff */
[----:B------:R-:W-:Y:S01]  /*33b0*/  FMUL.FTZ R150, R150, UR21 ;  /* 0x0000001596967c20 */ /* 0x000fe20008410000 */
[----:B------:R-:W-:Y:S01]  /*33c0*/  FSEL R106, R35, RZ, P2 ;  /* 0x000000ff236a7208 */ /* 0x000fe20001000000 */
[----:B------:R-:W-:Y:S02]  /*33d0*/  @P4 HADD2.F32 R35, -RZ, R104.H0_H0 ;  /* 0x20000068ff234230 */ /* 0x000fe40000004100 */
[----:B------:R-:W-:Y:S01]  /*33e0*/  FMUL.FTZ R104, R63, R150 ;  /* 0x000000963f687220 */ /* 0x000fe20000410000 */
[----:B------:R-:W-:Y:S02]  /*33f0*/  MOV R114, RZ ;  /* 0x000000ff00727202 */ /* 0x000fe40000000f00 */
[----:B------:R-:W-:Y:S02]  /*3400*/  @P4 FMUL.FTZ R114, R110, R35 ;  /* 0x000000236e724220 */ /* 0x000fe40000410000 */
[----:B------:R-:W-:Y:S02]  /*3410*/  FSEL R108, R104, RZ, P3 ;  /* 0x000000ff686c7208 */ /* 0x000fe40001800000 */
[----:B------:R-:W-:-:S04]  /*3420*/  LOP3.LUT P4, RZ, R145, 0xff, RZ, 0xc0, !PT ;  /* 0x000000ff91ff7812 */ /* 0x000fc8000788c0ff */
[----:B------:R-:W0:Y:S01]  /*3430*/  F2F.F16.F32 R108, R108 ;  /* 0x0000006c006c7304 */ /* 0x000e220000200800 */
[----:B------:R-:W-:-:S07]  /*3440*/  FSEL R110, R34, RZ, P4 ;  /* 0x000000ff226e7208 */ /* 0x000fce0002000000 */
[----:B------:R-:W1:Y:S08]  /*3450*/  F2F.F16.F32 R106, R106 ;  /* 0x0000006a006a7304 */ /* 0x000e700000200800 */
[----:B------:R-:W2:Y:S01]  /*3460*/  F2F.F16.F32 R111, R110 ;  /* 0x0000006e006f7304 */ /* 0x000ea20000200800 */
[----:B------:R-:W-:-:S04]  /*3470*/  IMAD.WIDE.U32 R104, R154, 0x10000, RZ ;  /* 0x000100009a687825 */ /* 0x000fc800078e00ff */
[----:B------:R-:W-:Y:S01]  /*3480*/  IMAD.WIDE.U32 R34, R109, 0x10000, RZ ;  /* 0x000100006d227825 */ /* 0x000fe200078e00ff */
[----:B0-----:R-:W-:Y:S02]  /*3490*/  SHF.L.U32 R109, R108, 0x10, RZ ;  /* 0x000000106c6d7819 */ /* 0x001fe400000006ff */
[----:B------:R-:W-:Y:S02]  /*34a0*/  LOP3.LUT R105, R105, R107, R170, 0xfe, !PT ;  /* 0x0000006b69697212 */ /* 0x000fe400078efeaa */
[----:B-1----:R-:W-:Y:S01]  /*34b0*/  LOP3.LUT R35, R35, R109, R106, 0xfe, !PT ;  /* 0x0000006d23237212 */ /* 0x002fe200078efe6a */
[----:B------:R-:W-:Y:S01]  /*34c0*/  IMAD.WIDE.U32 R106, R38, 0x8, R184 ;  /* 0x00000008266a7825 */ /* 0x000fe200078e00b8 */
[----:B------:R-:W-:Y:S02]  /*34d0*/  LOP3.LUT R104, R104, R149, RZ, 0xfc, !PT ;  /* 0x0000009568687212 */ /* 0x000fe400078efcff */
[----:B--2---:R-:W-:Y:S01]  /*34e0*/  LOP3.LUT R34, R34, R111, RZ, 0xfc, !PT ;  /* 0x0000006f22227212 */ /* 0x004fe200078efcff */
[----:B------:R-:W-:-:S04]  /*34f0*/  IMAD.WIDE.U32 R108, R38, 0x8, R186 ;  /* 0x00000008266c7825 */ /* 0x000fc800078e00ba */
[----:B------:R-:W-:Y:S01]  /*3500*/  IMAD.WIDE.U32 R110, R139, 0x8, R198 ;  /* 0x000000088b6e7825 */ /* 0x000fe200078e00c6 */
[----:B------:R-:W-:Y:S04]  /*3510*/  STG.E.64 desc[UR14][R106.64], R104 ;  /* 0x000000686a007986 */ /* 0x000fe8000c101b0e */
[----:B------:R0:W-:Y:S04]  /*3520*/  STG.E.64 desc[UR14][R108.64], R34 ;  /* 0x000000226c007986 */ /* 0x0001e8000c101b0e */
[----:B------:R-:W2:Y:S01]  /*3530*/  LDG.E.64 R110, desc[UR14][R110.64] ;  /* 0x0000000e6e6e7981 */ /* 0x000ea2000c1e1b00 */
[--C-:B------:R-:W-:Y:S01]  /*3540*/  FFMA.FTZ R44, R44, UR13, R117.reuse ;  /* 0x0000000d2c2c7c23 */ /* 0x100fe20008010075 */
[----:B------:R-:W-:-:S03]  /*3550*/  FFMA.FTZ R145, R124, UR13, R117 ;  /* 0x0000000d7c917c23 */ /* 0x000fc60008010075 */
[----:B------:R-:W-:Y:S01]  /*3560*/  FADD.FTZ R124, R39, -R44 ;  /* 0x8000002c277c7221 */ /* 0x000fe20000010000 */
[----:B------:R-:W-:Y:S01]  /*3570*/  @P5 MOV R44, R115 ;  /* 0x00000073002c5202 */ /* 0x000fe20000000f00 */
[--C-:B------:R-:W-:Y:S01]  /*3580*/  FFMA.FTZ R142, R142, UR13, R117.reuse ;  /* 0x0000000d8e8e7c23 */ /* 0x100fe20008010075 */
[----:B------:R-:W-:-:S03]  /*3590*/  FFMA.FTZ R140, R140, UR13, R117 ;  /* 0x0000000d8c8c7c23 */ /* 0x000fc60008010075 */
[----:B0-----:R-:W-:Y:S02]  /*35a0*/  @P5 HADD2.F32 R35, -RZ, R44.H0_H0 ;  /* 0x2000002cff235230 */ /* 0x001fe40000004100 */
[----:B------:R-:W-:Y:S01]  /*35b0*/  FADD.FTZ R142, R143, -R142 ;  /* 0x8000008e8f8e7221 */ /* 0x000fe20000010000 */
[----:B------:R-:W-:Y:S01]  /*35c0*/  FADD.FTZ R141, R141, -R140 ;  /* 0x8000008c8d8d7221 */ /* 0x000fe20000010000 */
[----:B------:R-:W-:Y:S02]  /*35d0*/  CS2R R38, SRZ ;  /* 0x0000000000267805 */ /* 0x000fe4000001ff00 */
[----:B------:R-:W-:Y:S01]  /*35e0*/  @P6 SHF.R.U32.HI R105, RZ, 0x10, R115 ;  /* 0x00000010ff696819 */ /* 0x000fe20000011673 */
[----:B------:R-:W-:Y:S01]  /*35f0*/  FMUL.FTZ R142, R142, UR12 ;  /* 0x0000000c8e8e7c20 */ /* 0x000fe20008410000 */
[----:B------:R-:W-:Y:S01]  /*3600*/  @P5 FMUL.FTZ R38, R146, R35 ;  /* 0x0000002392265220 */ /* 0x000fe20000410000 */
[----:B------:R-:W-:Y:S01]  /*3610*/  FMUL.FTZ R141, R141, UR12 ;  /* 0x0000000c8d8d7c20 */ /* 0x000fe20008410000 */
[----:B------:R-:W-:Y:S01]  /*3620*/  FADD.FTZ R145, R144, -R145 ;  /* 0x8000009190917221 */ /* 0x000fe20000010000 */
[----:B------:R-:W-:Y:S01]  /*3630*/  FMUL.FTZ R140, R142, UR4 ;  /* 0x000000048e8c7c20 */ /* 0x000fe20008410000 */
[----:B------:R-:W-:Y:S01]  /*3640*/  FMUL.FTZ R124, R124, UR12 ;  /* 0x0000000c7c7c7c20 */ /* 0x000fe20008410000 */
[----:B------:R-:W-:Y:S01]  /*3650*/  FMUL.FTZ R106, R141, UR4 ;  /* 0x000000048d6a7c20 */ /* 0x000fe20008410000 */
[----:B------:R-:W-:Y:S01]  /*3660*/  FMUL.FTZ R145, R145, UR12 ;  /* 0x0000000c91917c20 */ /* 0x000fe20008410000 */
[----:B------:R-:W-:-:S02]  /*3670*/  @P6 HADD2.F32 R105, -RZ, R105.H0_H0 ;  /* 0x20000069ff696230 */ /* 0x000fc40000004100 */
[----:B------:R-:W-:Y:S01]  /*3680*/  FMUL.FTZ R140, R140, UR21 ;  /* 0x000000158c8c7c20 */ /* 0x000fe20008410000 */
[----:B------:R-:W-:Y:S01]  /*3690*/  FMUL.FTZ R107, R124, UR4 ;  /* 0x000000047c6b7c20 */ /* 0x000fe20008410000 */
[----:B------:R-:W-:Y:S01]  /*36a0*/  FMUL.FTZ R106, R106, UR21 ;  /* 0x000000156a6a7c20 */ /* 0x000fe20008410000 */
[----:B------:R0:W-:Y:S01]  /*36b0*/  F2F.F16.F32 R143, R145 ;  /* 0x00000091008f7304 */ /* 0x0001e20000200800 */
[----:B------:R-:W-:Y:S01]  /*36c0*/  CS2R R108, SRZ ;  /* 0x00000000006c7805 */ /* 0x000fe2000001ff00 */
[----:B------:R-:W-:Y:S01]  /*36d0*/  @P6 FMUL.FTZ R39, R148, R105 ;  /* 0x0000006994276220 */ /* 0x000fe20000410000 */
[----:B------:R-:W-:Y:S01]  /*36e0*/  FMUL.FTZ R44, R65, R140 ;  /* 0x0000008c412c7220 */ /* 0x000fe20000410000 */
[C---:B------:R-:W-:Y:S01]  /*36f0*/  LOP3.LUT P5, RZ, R42.reuse, 0xff00, RZ, 0xc0, !PT ;  /* 0x0000ff002aff7812 */ /* 0x040fe200078ac0ff */
[----:B------:R-:W-:Y:S01]  /*3700*/  FMUL.FTZ R107, R107, UR21 ;  /* 0x000000156b6b7c20 */ /* 0x000fe20008410000 */
[----:B------:R-:W-:Y:S02]  /*3710*/  LOP3.LUT P6, RZ, R42, 0xff0000, RZ, 0xc0, !PT ;  /* 0x00ff00002aff7812 */ /* 0x000fe400078cc0ff */
[----:B------:R-:W1:Y:S01]  /*3720*/  F2F.F16.F32 R34, R142 ;  /* 0x0000008e00227304 */ /* 0x000e620000200800 */
[----:B0-----:R-:W-:Y:S01]  /*3730*/  FMUL.FTZ R145, R145, UR4 ;  /* 0x0000000491917c20 */ /* 0x001fe20008410000 */
[----:B------:R-:W-:-:S06]  /*3740*/  FSEL R44, R44, RZ, P5 ;  /* 0x000000ff2c2c7208 */ /* 0x000fcc0002800000 */
[----:B------:R-:W0:Y:S01]  /*3750*/  F2F.F16.F32 R105, R141 ;  /* 0x0000008d00697304 */ /* 0x000e220000200800 */
[----:B----4-:R-:W-:Y:S02]  /*3760*/  @P4 MOV R35, R36 ;  /* 0x0000002400234202 */ /* 0x010fe40000000f00 */
[----:B------:R-:W-:-:S03]  /*3770*/  @P0 SHF.R.U64 R104, R36, 0x10, R37 ;  /* 0x0000001024680819 */ /* 0x000fc60000001225 */
[----:B------:R-:W-:Y:S02]  /*3780*/  @P4 HADD2.F32 R36, -RZ, R35.H0_H0 ;  /* 0x20000023ff244230 */ /* 0x000fe40000004100 */
[----:B------:R-:W-:-:S03]  /*3790*/  @P0 HADD2.F32 R35, -RZ, R104.H0_H0 ;  /* 0x20000068ff230230 */ /* 0x000fc60000004100 */
[----:B------:R-:W-:Y:S01]  /*37a0*/  @P4 FMUL.FTZ R108, R151, R36 ;  /* 0x00000024976c4220 */ /* 0x000fe20000410000 */
[----:B------:R-:W-:Y:S01]  /*37b0*/  LOP3.LUT P4, RZ, R42, 0xff, RZ, 0xc0, !PT ;  /* 0x000000ff2aff7812 */ /* 0x000fe2000788c0ff */
[----:B------:R-:W-:Y:S01]  /*37c0*/  @P0 FMUL.FTZ R109, R152, R35 ;  /* 0x00000023986d0220 */ /* 0x000fe20000410000 */
[----:B------:R-:W-:Y:S01]  /*37d0*/  ISETP.GE.U32.AND P0, PT, R42, 0x1000000, PT ;  /* 0x010000002a00780c */ /* 0x000fe20003f06070 */
[----:B------:R-:W-:Y:S01]  /*37e0*/  FMUL.FTZ R35, R67, R106 ;  /* 0x0000006a43237220 */ /* 0x000fe20000410000 */
[----:B------:R-:W-:Y:S01]  /*37f0*/  FFMA.FTZ R42, R125, UR13, R117 ;  /* 0x0000000d7d2a7c23 */ /* 0x000fe20008010075 */
[----:B------:R-:W-:Y:S01]  /*3800*/  FMUL.FTZ R125, R145, UR21 ;  /* 0x00000015917d7c20 */ /* 0x000fe20008410000 */
[----:B------:R3:W4:Y:S01]  /*3810*/  F2F.F16.F32 R115, R124 ;  /* 0x0000007c00737304 */ /* 0x0007220000200800 */
[----:B------:R-:W-:Y:S01]  /*3820*/  FMUL.FTZ R104, R66, R107 ;  /* 0x0000006b42687220 */ /* 0x000fe20000410000 */
[----:B------:R-:W-:Y:S01]  /*3830*/  FSEL R36, R35, RZ, P0 ;  /* 0x000000ff23247208 */ /* 0x000fe20000000000 */
[----:B------:R-:W-:-:S03]  /*3840*/  FMUL.FTZ R35, R64, R125 ;  /* 0x0000007d40237220 */ /* 0x000fc60000410000 */
[----:B------:R-:W-:Y:S02]  /*3850*/  FSEL R104, R104, RZ, P6 ;  /* 0x000000ff68687208 */ /* 0x000fe40003000000 */
[----:B------:R1:W4:Y:S01]  /*3860*/  F2F.F16.F32 R144, R44 ;  /* 0x0000002c00907304 */ /* 0x0003220000200800 */
[----:B---3--:R-:W-:-:S04]  /*3870*/  FFMA.FTZ R124, R47, UR13, R117 ;  /* 0x0000000d2f7c7c23 */ /* 0x008fc80008010075 */
[----:B------:R-:W-:Y:S01]  /*3880*/  FADD.FTZ R124, R45, -R124 ;  /* 0x8000007c2d7c7221 */ /* 0x000fe20000010000 */
[----:B-1----:R-:W-:Y:S01]  /*3890*/  FADD.FTZ R44, R43, -R42 ;  /* 0x8000002a2b2c7221 */ /* 0x002fe20000010000 */
[----:B------:R-:W-:Y:S01]  /*38a0*/  FSEL R42, R35, RZ, P4 ;  /* 0x000000ff232a7208 */ /* 0x000fe20002000000 */
[----:B------:R-:W1:Y:S01]  /*38b0*/  F2F.F16.F32 R43, R36 ;  /* 0x00000024002b7304 */ /* 0x000e620000200800 */
[----:B------:R-:W-:Y:S01]  /*38c0*/  IMAD.WIDE.U32 R34, R34, 0x10000, RZ ;  /* 0x0001000022227825 */ /* 0x000fe200078e00ff */
[----:B0-----:R-:W-:-:S06]  /*38d0*/  SHF.L.U32 R45, R105, 0x10, RZ ;  /* 0x00000010692d7819 */ /* 0x001fcc00000006ff */
[----:B------:R0:W3:Y:S01]  /*38e0*/  F2F.F16.F32 R146, R104 ;  /* 0x0000006800927304 */ /* 0x0000e20000200800 */
[----:B----4-:R-:W-:Y:S02]  /*38f0*/  LOP3.LUT R35, R35, R45, R115, 0xfe, !PT ;  /* 0x0000002d23237212 */ /* 0x010fe400078efe73 */
[----:B------:R-:W-:-:S05]  /*3900*/  @P3 SHF.R.U32.HI R45, RZ, 0x10, R37 ;  /* 0x00000010ff2d3819 */ /* 0x000fca0000011625 */
[----:B------:R4:W3:Y:S01]  /*3910*/  F2F.F16.F32 R105, R42 ;  /* 0x0000002a00697304 */ /* 0x0008e20000200800 */
[----:B0-----:R-:W-:-:S04]  /*3920*/  FFMA.FTZ R104, R129, UR13, R117 ;  /* 0x0000000d81687c23 */ /* 0x001fc80008010075 */
[----:B------:R-:W-:Y:S01]  /*3930*/  FADD.FTZ R141, R41, -R104 ;  /* 0x80000068298d7221 */ /* 0x000fe20000010000 */
[----:B------:R-:W-:Y:S01]  /*3940*/  @P2 MOV R41, R37 ;  /* 0x0000002500292202 */ /* 0x000fe20000000f00 */
[----:B------:R-:W-:Y:S01]  /*3950*/  IMAD.WIDE.U32 R36, R144, 0x10000, RZ ;  /* 0x0001000090247825 */ /* 0x000fe200078e00ff */
[----:B-1----:R-:W-:-:S03]  /*3960*/  SHF.L.U32 R43, R43, 0x10, RZ ;  /* 0x000000102b2b7819 */ /* 0x002fc600000006ff */
[----:B------:R-:W-:Y:S01]  /*3970*/  FFMA.FTZ R142, R137, UR13, R117 ;  /* 0x0000000d898e7c23 */ /* 0x000fe20008010075 */
[----:B----4-:R-:W-:Y:S02]  /*3980*/  @P2 HADD2.F32 R42, -RZ, R41.H0_H0 ;  /* 0x20000029ff2a2230 */ /* 0x010fe40000004100 */
[----:B------:R-:W-:Y:S02]  /*3990*/  @P3 HADD2.F32 R41, -RZ, R45.H0_H0 ;  /* 0x2000002dff293230 */ /* 0x000fe40000004100 */
[----:B------:R-:W-:Y:S01]  /*39a0*/  HFMA2 R47, -RZ, RZ, 0, 0 ;  /* 0x00000000ff2f7431 */ /* 0x000fe200000001ff */
[----:B------:R-:W-:Y:S01]  /*39b0*/  MOV R115, RZ ;  /* 0x000000ff00737202 */ /* 0x000fe20000000f00 */
[----:B------:R-:W-:Y:S01]  /*39c0*/  FMUL.FTZ R129, R44, UR12 ;  /* 0x0000000c2c817c20 */ /* 0x000fe20008410000 */
[----:B---3--:R-:W-:Y:S01]  /*39d0*/  LOP3.LUT R45, R37, R43, R146, 0xfe, !PT ;  /* 0x0000002b252d7212 */ /* 0x008fe200078efe92 */
[----:B------:R-:W-:Y:S01]  /*39e0*/  @P2 FMUL.FTZ R47, R147, R42 ;  /* 0x0000002a932f2220 */ /* 0x000fe20000410000 */
[----:B------:R-:W-:Y:S01]  /*39f0*/  FADD.FTZ R142, R127, -R142 ;  /* 0x8000008e7f8e7221 */ /* 0x000fe20000010000 */
[----:B------:R-:W-:Y:S01]  /*3a00*/  LOP3.LUT R34, R34, R143, RZ, 0xfc, !PT ;  /* 0x0000008f22227212 */ /* 0x000fe200078efcff */
[----:B------:R-:W-:Y:S01]  /*3a10*/  @P3 FMUL.FTZ R115, R150, R41 ;  /* 0x0000002996733220 */ /* 0x000fe20000410000 */
[----:B------:R-:W-:Y:S01]  /*3a20*/  LOP3.LUT R44, R36, R105, RZ, 0xfc, !PT ;  /* 0x00000069242c7212 */ /* 0x000fe200078efcff */
[----:B------:R-:W-:-:S04]  /*3a30*/  IMAD.WIDE.U32 R42, R139, 0x8, R184 ;  /* 0x000000088b2a7825 */ /* 0x000fc800078e00b8 */
[----:B------:R-:W-:-:S04]  /*3a40*/  IMAD.WIDE.U32 R36, R136, 0x8, R198 ;  /* 0x0000000888247825 */ /* 0x000fc800078e00c6 */
[----:B------:R-:W-:-:S04]  /*3a50*/  IMAD.WIDE.U32 R104, R139, 0x8, R186 ;  /* 0x000000088b687825 */ /* 0x000fc800078e00ba */
[----:B------:R-:W-:Y:S01]  /*3a60*/  FMUL.FTZ R139, R142, UR12 ;  /* 0x0000000c8e8b7c20 */ /* 0x000fe20008410000 */
[----:B------:R-:W-:Y:S01]  /*3a70*/  FMUL.FTZ R137, R124, UR12 ;  /* 0x0000000c7c897c20 */ /* 0x000fe20008410000 */
[----:B------:R0:W-:Y:S01]  /*3a80*/  STG.E.64 desc[UR14][R42.64], R34 ;  /* 0x000000222a007986 */ /* 0x0001e2000c101b0e */
[----:B------:R-:W-:-:S03]  /*3a90*/  FMUL.FTZ R141, R141, UR12 ;  /* 0x0000000c8d8d7c20 */ /* 0x000fc60008410000 */
[----:B------:R1:W-:Y:S01]  /*3aa0*/  STG.E.64 desc[UR14][R104.64], R44 ;  /* 0x0000002c68007986 */ /* 0x0003e2000c101b0e */
[----:B------:R-:W-:-:S03]  /*3ab0*/  FMUL.FTZ R142, R137, UR4 ;  /* 0x00000004898e7c20 */ /* 0x000fc60008410000 */
[----:B------:R-:W3:Y:S01]  /*3ac0*/  LDG.E.64 R36, desc[UR14][R36.64] ;  /* 0x0000000e24247981 */ /* 0x000ee2000c1e1b00 */
[----:B------:R-:W-:Y:S02]  /*3ad0*/  HFMA2 R124, -RZ, RZ, 0, 0 ;  /* 0x00000000ff7c7431 */ /* 0x000fe400000001ff */
[----:B0-----:R-:W-:Y:S01]  /*3ae0*/  FMUL.FTZ R35, R139, UR4 ;  /* 0x000000048b237c20 */ /* 0x001fe20008410000 */
[----:B------:R-:W-:Y:S01]  /*3af0*/  FMUL.FTZ R42, R141, UR4 ;  /* 0x000000048d2a7c20 */ /* 0x000fe20008410000 */
[----:B------:R-:W-:Y:S01]  /*3b00*/  FMUL.FTZ R142, R142, UR21 ;  /* 0x000000158e8e7c20 */ /* 0x000fe20008410000 */
[----:B------:R0:W-:Y:S01]  /*3b10*/  F2F.F16.F32 R127, R129 ;  /* 0x00000081007f7304 */ /* 0x0001e20000200800 */
[----:B------:R-:W-:Y:S02]  /*3b20*/  LOP3.LUT P2, RZ, R135, 0xff00, RZ, 0xc0, !PT ;  /* 0x0000ff0087ff7812 */ /* 0x000fe4000784c0ff */
[----:B------:R-:W-:Y:S01]  /*3b30*/  FMUL.FTZ R34, R69, R142 ;  /* 0x0000008e45227220 */ /* 0x000fe20000410000 */
[----:B------:R-:W-:Y:S01]  /*3b40*/  ISETP.GE.U32.AND P3, PT, R135, 0x1000000, PT ;  /* 0x010000008700780c */ /* 0x000fe20003f66070 */
[----:B0-----:R-:W-:-:S03]  /*3b50*/  FMUL.FTZ R129, R129, UR4 ;  /* 0x0000000481817c20 */ /* 0x001fc60008410000 */
[----:B------:R-:W-:Y:S01]  /*3b60*/  FSEL R34, R34, RZ, P2 ;  /* 0x000000ff22227208 */ /* 0x000fe20001000000 */
[----:B------:R-:W-:Y:S01]  /*3b70*/  F2F.F16.F32 R145, R139 ;  /* 0x0000008b00917304 */ /* 0x000fe20000200800 */
[----:B------:R-:W-:-:S07]  /*3b80*/  FMUL.FTZ R129, R129, UR21 ;  /* 0x0000001581817c20 */ /* 0x000fce0008410000 */
[----:B------:R0:W-:Y:S02]  /*3b90*/  F2F.F16.F32 R139, R34 ;  /* 0x00000022008b7304 */ /* 0x0001e40000200800 */
[----:B0-----:R-:W-:-:S06]  /*3ba0*/  FMUL.FTZ R34, R68, R129 ;  /* 0x0000008144227220 */ /* 0x001fcc0000410000 */
[----:B------:R-:W-:Y:S08]  /*3bb0*/  F2F.F16.F32 R143, R137 ;  /* 0x00000089008f7304 */ /* 0x000ff00000200800 */
[----:B-1----:R-:W0:Y:S02]  /*3bc0*/  F2F.F16.F32 R45, R141 ;  /* 0x0000008d002d7304 */ /* 0x002e240000200800 */
[----:B0-----:R-:W-:-:S02]  /*3bd0*/  SHF.L.U32 R45, R45, 0x10, RZ ;  /* 0x000000102d2d7819 */ /* 0x001fc400000006ff */
[----:B--2---:R-:W-:-:S05]  /*3be0*/  @P4 MOV R41, R110 ;  /* 0x0000006e00294202 */ /* 0x004fca0000000f00 */
[----:B------:R-:W-:Y:S01]  /*3bf0*/  @P4 HADD2.F32 R144, -RZ, R41.H0_H0 ;  /* 0x20000029ff904230 */ /* 0x000fe20000004100 */
[----:B------:R-:W-:-:S04]  /*3c00*/  @P5 SHF.R.U64 R43, R110, 0x10, R111 ;  /* 0x000000106e2b5819 */ /* 0x000fc8000000126f */
[----:B------:R-:W-:Y:S01]  /*3c10*/  @P4 FMUL.FTZ R124, R125, R144 ;  /* 0x000000907d7c4220 */ /* 0x000fe20000410000 */
[----:B------:R-:W-:Y:S01]  /*3c20*/  FMUL.FTZ R125, R35, UR21 ;  /* 0x00000015237d7c20 */ /* 0x000fe20008410000 */
[----:B------:R-:W-:Y:S01]  /*3c30*/  FMUL.FTZ R110, R42, UR21 ;  /* 0x000000152a6e7c20 */ /* 0x000fe20008410000 */
[----:B------:R-:W-:Y:S02]  /*3c40*/  LOP3.LUT P4, RZ, R135, 0xff0000, RZ, 0xc0, !PT ;  /* 0x00ff000087ff7812 */ /* 0x000fe4000788c0ff */
[----:B------:R-:W-:Y:S01]  /*3c50*/  FMUL.FTZ R35, R70, R125 ;  /* 0x0000007d46237220 */ /* 0x000fe20000410000 */
[----:B------:R-:W-:-:S04]  /*3c60*/  FMUL.FTZ R42, R71, R110 ;  /* 0x0000006e472a7220 */ /* 0x000fc80000410000 */
[----:B------:R-:W-:Y:S01]  /*3c70*/  FSEL R44, R35, RZ, P4 ;  /* 0x000000ff232c7208 */ /* 0x000fe20002000000 */
[----:B------:R-:W-:Y:S01]  /*3c80*/  @P5 HADD2.F32 R35, -RZ, R43.H0_H0 ;  /* 0x2000002bff235230 */ /* 0x000fe20000004100 */
[----:B------:R-:W-:Y:S02]  /*3c90*/  FSEL R105, R42, RZ, P3 ;  /* 0x000000ff2a697208 */ /* 0x000fe40001800000 */
[----:B------:R-:W-:Y:S02]  /*3ca0*/  MOV R41, RZ ;  /* 0x000000ff00297202 */ /* 0x000fe40000000f00 */
[----:B------:R-:W-:Y:S01]  /*3cb0*/  @P5 FMUL.FTZ R41, R140, R35 ;  /* 0x000000238c295220 */ /* 0x000fe20000410000 */
[----:B------:R-:W-:Y:S01]  /*3cc0*/  LOP3.LUT P5, RZ, R135, 0xff, RZ, 0xc0, !PT ;  /* 0x000000ff87ff7812 */ /* 0x000fe200078ac0ff */
[----:B------:R-:W0:Y:S03]  /*3cd0*/  F2F.F16.F32 R105, R105 ;  /* 0x0000006900697304 */ /* 0x000e260000200800 */
[----:B------:R-:W-:-:S05]  /*3ce0*/  FSEL R104, R34, RZ, P5 ;  /* 0x000000ff22687208 */ /* 0x000fca0002800000 */
[----:B------:R-:W1:Y:S08]  /*3cf0*/  F2F.F16.F32 R44, R44 ;  /* 0x0000002c002c7304 */ /* 0x000e700000200800 */
[----:B------:R-:W2:Y:S01]  /*3d00*/  F2F.F16.F32 R137, R104 ;  /* 0x0000006800897304 */ /* 0x000ea20000200800 */
[----:B------:R-:W-:Y:S01]  /*3d10*/  IMAD.WIDE.U32 R42, R143, 0x10000, RZ ;  /* 0x000100008f2a7825 */ /* 0x000fe200078e00ff */
[----:B0-----:R-:W-:-:S03]  /*3d20*/  SHF.L.U32 R135, R105, 0x10, RZ ;  /* 0x0000001069877819 */ /* 0x001fc600000006ff */
[----:B------:R-:W-:Y:S01]  /*3d30*/  IMAD.WIDE.U32 R34, R139, 0x10000, RZ ;  /* 0x000100008b227825 */ /* 0x000fe200078e00ff */
[----:B------:R-:W-:Y:S02]  /*3d40*/  LOP3.LUT R43, R43, R45, R145, 0xfe, !PT ;  /* 0x0000002d2b2b7212 */ /* 0x000fe400078efe91 */
[----:B------:R-:W-:Y:S02]  /*3d50*/  LOP3.LUT R42, R42, R127, RZ, 0xfc, !PT ;  /* 0x0000007f2a2a7212 */ /* 0x000fe400078efcff */
[----:B-1----:R-:W-:Y:S01]  /*3d60*/  LOP3.LUT R35, R35, R135, R44, 0xfe, !PT ;  /* 0x0000008723237212 */ /* 0x002fe200078efe2c */
[----:B------:R-:W-:Y:S01]  /*3d70*/  IMAD.WIDE.U32 R44, R136, 0x8, R184 ;  /* 0x00000008882c7825 */ /* 0x000fe200078e00b8 */
[----:B--2---:R-:W-:-:S03]  /*3d80*/  LOP3.LUT R34, R34, R137, RZ, 0xfc, !PT ;  /* 0x0000008922227212 */ /* 0x004fc600078efcff */
[----:B------:R-:W-:-:S04]  /*3d90*/  IMAD.WIDE.U32 R136, R136, 0x8, R186 ;  /* 0x0000000888887825 */ /* 0x000fc800078e00ba */
[----:B------:R-:W-:Y:S01]  /*3da0*/  IMAD.WIDE.U32 R104, R130, 0x8, R198 ;  /* 0x0000000882687825 */ /* 0x000fe200078e00c6 */
[----:B------:R-:W-:Y:S04]  /*3db0*/  STG.E.64 desc[UR14][R44.64], R42 ;  /* 0x0000002a2c007986 */ /* 0x000fe8000c101b0e */
[----:B------:R0:W-:Y:S04]  /*3dc0*/  STG.E.64 desc[UR14][R136.64], R34 ;  /* 0x0000002288007986 */ /* 0x0001e8000c101b0e */
[----:B------:R-:W2:Y:S01]  /*3dd0*/  LDG.E.64 R104, desc[UR14][R104.64] ;  /* 0x0000000e68687981 */ /* 0x000ea2000c1e1b00 */
[--C-:B------:R-:W-:Y:S01]  /*3de0*/  FFMA.FTZ R140, R121, UR13, R117.reuse ;  /* 0x0000000d798c7c23 */ /* 0x100fe20008010075 */
[----:B------:R-:W-:Y:S01]  /*3df0*/  @P6 MOV R121, R111 ;  /* 0x0000006f00796202 */ /* 0x000fe20000000f00 */
[--C-:B------:R-:W-:Y:S01]  /*3e00*/  FFMA.FTZ R127, R46, UR13, R117.reuse ;  /* 0x0000000d2e7f7c23 */ /* 0x100fe20008010075 */
[----:B------:R-:W-:-:S03]  /*3e10*/  FFMA.FTZ R120, R120, UR13, R117 ;  /* 0x0000000d78787c23 */ /* 0x000fc60008010075 */
[----:B------:R-:W-:Y:S01]  /*3e20*/  FADD.FTZ R127, R132, -R127 ;  /* 0x8000007f847f7221 */ /* 0x000fe20000010000 */
[----:B0-----:R-:W-:Y:S01]  /*3e30*/  @P6 HADD2.F32 R34, -RZ, R121.H0_H0 ;  /* 0x20000079ff226230 */ /* 0x001fe20000004100 */
[----:B------:R-:W-:Y:S01]  /*3e40*/  @P0 SHF.R.U32.HI R35, RZ, 0x10, R111 ;  /* 0x00000010ff230819 */ /* 0x000fe2000001166f */
[----:B------:R-:W-:Y:S02]  /*3e50*/  HFMA2 R46, -RZ, RZ, 0, 0 ;  /* 0x00000000ff2e7431 */ /* 0x000fe400000001ff */
[----:B------:R-:W-:Y:S01]  /*3e60*/  FMUL.FTZ R127, R127, UR12 ;  /* 0x0000000c7f7f7c20 */ /* 0x000fe20008410000 */
[----:B------:R-:W-:Y:S01]  /*3e70*/  FADD.FTZ R123, R123, -R120 ;  /* 0x800000787b7b7221 */ /* 0x000fe20000010000 */
[----:B------:R-:W-:Y:S01]  /*3e80*/  @P6 FMUL.FTZ R46, R107, R34 ;  /* 0x000000226b2e6220 */ /* 0x000fe20000410000 */
[----:B------:R-:W-:Y:S01]  /*3e90*/  FFMA.FTZ R128, R128, UR13, R117 ;  /* 0x0000000d80807c23 */ /* 0x000fe20008010075 */
[----:B------:R-:W-:Y:S02]  /*3ea0*/  @P0 HADD2.F32 R35, -RZ, R35.H0_H0 ;  /* 0x20000023ff230230 */ /* 0x000fe40000004100 */
[----:B------:R-:W-:Y:S01]  /*3eb0*/  FADD.FTZ R140, R131, -R140 ;  /* 0x8000008c838c7221 */ /* 0x000fe20000010000 */
[----:B------:R-:W-:Y:S01]  /*3ec0*/  FMUL.FTZ R43, R127, UR4 ;  /* 0x000000047f2b7c20 */ /* 0x000fe20008410000 */
[----:B------:R-:W-:Y:S01]  /*3ed0*/  FMUL.FTZ R123, R123, UR12 ;  /* 0x0000000c7b7b7c20 */ /* 0x000fe20008410000 */
[----:B------:R-:W-:Y:S01]  /*3ee0*/  FADD.FTZ R128, R133, -R128 ;  /* 0x8000008085807221 */ /* 0x000fe20000010000 */
[----:B------:R-:W-:Y:S01]  /*3ef0*/  MOV R111, RZ ;  /* 0x000000ff006f7202 */ /* 0x000fe20000000f00 */
[----:B------:R-:W-:Y:S01]  /*3f00*/  FMUL.FTZ R140, R140, UR12 ;  /* 0x0000000c8c8c7c20 */ /* 0x000fe20008410000 */
[----:B------:R-:W-:Y:S01]  /*3f10*/  @P0 FMUL.FTZ R111, R106, R35 ;  /* 0x000000236a6f0220 */ /* 0x000fe20000410000 */
[----:B------:R-:W-:Y:S01]  /*3f20*/  FMUL.FTZ R133, R43, UR21 ;  /* 0x000000152b857c20 */ /* 0x000fe20008410000 */
[----:B------:R-:W-:Y:S01]  /*3f30*/  FMUL.FTZ R35, R123, UR4 ;  /* 0x000000047b237c20 */ /* 0x000fe20008410000 */
[----:B------:R-:W-:-:S02]  /*3f40*/  HFMA2 R107, -RZ, RZ, 0, 0 ;  /* 0x00000000ff6b7431 */ /* 0x000fc400000001ff */
[----:B------:R-:W-:Y:S01]  /*3f50*/  FMUL.FTZ R128, R128, UR12 ;  /* 0x0000000c80807c20 */ /* 0x000fe20008410000 */
[----:B------:R-:W-:-:S03]  /*3f60*/  FMUL.FTZ R120, R140, UR4 ;  /* 0x000000048c787c20 */ /* 0x000fc60008410000 */
[----:B------:R0:W-:Y:S01]  /*3f70*/  F2F.F16.F32 R131, R128 ;  /* 0x0000008000837304 */ /* 0x0001e20000200800 */
[----:B------:R-:W-:Y:S01]  /*3f80*/  FMUL.FTZ R120, R120, UR21 ;  /* 0x0000001578787c20 */ /* 0x000fe20008410000 */
[C---:B------:R-:W-:Y:S02]  /*3f90*/  ISETP.GE.U32.AND P0, PT, R126.reuse, 0x1000000, PT ;  /* 0x010000007e00780c */ /* 0x040fe40003f06070 */
[----:B------:R-:W-:Y:S01]  /*3fa0*/  LOP3.LUT P6, RZ, R126, 0xff00, RZ, 0xc0, !PT ;  /* 0x0000ff007eff7812 */ /* 0x000fe200078cc0ff */
[----:B------:R-:W-:Y:S01]  /*3fb0*/  FMUL.FTZ R42, R73, R120 ;  /* 0x00000078492a7220 */ /* 0x000fe20000410000 */
[----:B0-----:R-:W-:Y:S02]  /*3fc0*/  FMUL.FTZ R128, R128, UR4 ;  /* 0x0000000480807c20 */ /* 0x001fe40008410000 */
[----:B------:R0:W-:Y:S01]  /*3fd0*/  F2F.F16.F32 R132, R127 ;  /* 0x0000007f00847304 */ /* 0x0001e20000200800 */
[----:B------:R-:W-:Y:S01]  /*3fe0*/  HFMA2 R106, -RZ, RZ, 0, 0 ;  /* 0x00000000ff6a7431 */ /* 0x000fe200000001ff */
[----:B------:R-:W-:Y:S01]  /*3ff0*/  FSEL R42, R42, RZ, P6 ;  /* 0x000000ff2a2a7208 */ /* 0x000fe20003000000 */
[----:B0-----:R-:W-:-:S05]  /*4000*/  FMUL.FTZ R127, R128, UR21 ;  /* 0x00000015807f7c20 */ /* 0x001fca0008410000 */
[----:B------:R-:W0:Y:S01]  /*4010*/  F2F.F16.F32 R117, R140 ;  /* 0x0000008c00757304 */ /* 0x000e220000200800 */
[----:B---3--:R-:W-:-:S05]  /*4020*/  @P5 MOV R34, R36 ;  /* 0x0000002400225202 */ /* 0x008fca0000000f00 */
[----:B------:R-:W-:-:S05]  /*4030*/  @P5 HADD2.F32 R34, -RZ, R34.H0_H0 ;  /* 0x20000022ff225230 */ /* 0x000fca0000004100 */
[----:B------:R-:W-:Y:S01]  /*4040*/  @P5 FMUL.FTZ R107, R129, R34 ;  /* 0x00000022816b5220 */ /* 0x000fe20000410000 */
[----:B------:R-:W-:Y:S01]  /*4050*/  FMUL.FTZ R34, R74, R133 ;  /* 0x000000854a227220 */ /* 0x000fe20000410000 */
[----:B------:R-:W-:Y:S01]  /*4060*/  LOP3.LUT P5, RZ, R126, 0xff0000, RZ, 0xc0, !PT ;  /* 0x00ff00007eff7812 */ /* 0x000fe200078ac0ff */
[----:B------:R-:W-:Y:S01]  /*4070*/  FMUL.FTZ R129, R35, UR21 ;  /* 0x0000001523817c20 */ /* 0x000fe20008410000 */
[----:B------:R-:W-:Y:S02]  /*4080*/  @P2 SHF.R.U64 R35, R36, 0x10, R37 ;  /* 0x0000001024232819 */ /* 0x000fe40000001225 */
[----:B------:R-:W-:Y:S01]  /*4090*/  FSEL R44, R34, RZ, P5 ;  /* 0x000000ff222c7208 */ /* 0x000fe20002800000 */
[----:B------:R-:W-:Y:S02]  /*40a0*/  FMUL.FTZ R34, R75, R129 ;  /* 0x000000814b227220 */ /* 0x000fe40000410000 */
[----:B------:R-:W-:-:S03]  /*40b0*/  @P2 HADD2.F32 R35, -RZ, R35.H0_H0 ;  /* 0x20000023ff232230 */ /* 0x000fc60000004100 */
[----:B------:R-:W-:Y:S01]  /*40c0*/  FSEL R36, R34, RZ, P0 ;  /* 0x000000ff22247208 */ /* 0x000fe20000000000 */
[----:B------:R-:W-:Y:S01]  /*40d0*/  FMUL.FTZ R34, R72, R127 ;  /* 0x0000007f48227220 */ /* 0x000fe20000410000 */
[----:B------:R-:W-:Y:S01]  /*40e0*/  @P2 FMUL.FTZ R106, R142, R35 ;  /* 0x000000238e6a2220 */ /* 0x000fe20000410000 */
[----:B------:R-:W-:Y:S01]  /*40f0*/  LOP3.LUT P2, RZ, R126, 0xff, RZ, 0xc0, !PT ;  /* 0x000000ff7eff7812 */ /* 0x000fe2000784c0ff */
[----:B------:R0:W1:Y:S03]  /*4100*/  F2F.F16.F32 R121, R42 ;  /* 0x0000002a00797304 */ /* 0x0000660000200800 */
[----:B------:R-:W-:-:S05]  /*4110*/  FSEL R45, R34, RZ, P2 ;  /* 0x000000ff222d7208 */ /* 0x000fca0001000000 */
[----:B------:R-:W3:Y:S08]  /*4120*/  F2F.F16.F32 R135, R123 ;  /* 0x0000007b00877304 */ /* 0x000ef00000200800 */
[----:B------:R-:W4:Y:S08]  /*4130*/  F2F.F16.F32 R36, R36 ;  /* 0x0000002400247304 */ /* 0x000f300000200800 */
[----:B------:R-:W4:Y:S01]  /*4140*/  F2F.F16.F32 R45, R45 ;  /* 0x0000002d002d7304 */ /* 0x000f220000200800 */
[----:B0-----:R-:W-:-:S07]  /*4150*/  IMAD.WIDE.U32 R42, R117, 0x10000, RZ ;  /* 0x00010000752a7825 */ /* 0x001fce00078e00ff */
[----:B------:R0:W0:Y:S01]  /*4160*/  F2F.F16.F32 R123, R44 ;  /* 0x0000002c007b7304 */ /* 0x0000220000200800 */
[----:B-1----:R-:W-:Y:S01]  /*4170*/  IMAD.WIDE.U32 R34, R121, 0x10000, RZ ;  /* 0x0001000079227825 */ /* 0x002fe200078e00ff */
[----:B---3--:R-:W-:Y:S02]  /*4180*/  SHF.L.U32 R117, R135, 0x10, RZ ;  /* 0x0000001087757819 */ /* 0x008fe400000006ff */
[----:B----4-:R-:W-:Y:S02]  /*4190*/  SHF.L.U32 R121, R36, 0x10, RZ ;  /* 0x0000001024797819 */ /* 0x010fe400000006ff */
[----:B0-----:R-:W-:Y:S02]  /*41a0*/  @P4 MOV R44, R37 ;  /* 0x00000025002c4202 */ /* 0x001fe40000000f00 */
[----:B------:R-:W-:-:S03]  /*41b0*/  LOP3.LUT R43, R43, R117, R132, 0xfe, !PT ;  /* 0x000000752b2b7212 */ /* 0x000fc600078efe84 */
[----:B------:R-:W-:Y:S02]  /*41c0*/  @P4 HADD2.F32 R36, -RZ, R44.H0_H0 ;  /* 0x2000002cff244230 */ /* 0x000fe40000004100 */
[----:B------:R-:W-:Y:S01]  /*41d0*/  HFMA2 R117, -RZ, RZ, 0, 0 ;  /* 0x00000000ff757431 */ /* 0x000fe200000001ff */
[----:B------:R-:W-:Y:S01]  /*41e0*/  LOP3.LUT R34, R34, R45, RZ, 0xfc, !PT ;  /* 0x0000002d22227212 */ /* 0x000fe200078efcff */
[----:B------:R-:W-:Y:S01]  /*41f0*/  IMAD.WIDE.U32 R44, R130, 0x8, R184 ;  /* 0x00000008822c7825 */ /* 0x000fe200078e00b8 */
[----:B------:R-:W-:-:S03]  /*4200*/  LOP3.LUT R42, R42, R131, RZ, 0xfc, !PT ;  /* 0x000000832a2a7212 */ /* 0x000fc600078efcff */
[----:B------:R-:W-:Y:S01]  /*4210*/  @P4 FMUL.FTZ R117, R125, R36 ;  /* 0x000000247d754220 */ /* 0x000fe20000410000 */
[----:B------:R-:W-:Y:S01]  /*4220*/  LOP3.LUT R35, R35, R121, R123, 0xfe, !PT ;  /* 0x0000007923237212 */ /* 0x000fe200078efe7b */
[----:B------:R-:W-:Y:S01]  /*4230*/  IMAD.WIDE.U32 R130, R130, 0x8, R186 ;  /* 0x0000000882827825 */ /* 0x000fe200078e00ba */
[----:B------:R-:W-:Y:S01]  /*4240*/  @P3 SHF.R.U32.HI R37, RZ, 0x10, R37 ;  /* 0x00000010ff253819 */ /* 0x000fe20000011625 */
[----:B------:R-:W-:Y:S04]  /*4250*/  STG.E.64 desc[UR14][R44.64], R42 ;  /* 0x0000002a2c007986 */ /* 0x000fe8000c101b0e */
[----:B------:R0:W-:Y:S01]  /*4260*/  STG.E.64 desc[UR14][R130.64], R34 ;  /* 0x0000002282007986 */ /* 0x0001e2000c101b0e */
[----:B------:R-:W-:Y:S02]  /*4270*/  @P3 HADD2.F32 R37, -RZ, R37.H0_H0 ;  /* 0x20000025ff253230 */ /* 0x000fe40000004100 */
[----:B------:R-:W-:Y:S01]  /*4280*/  HFMA2 R126, -RZ, RZ, 0, 0 ;  /* 0x00000000ff7e7431 */ /* 0x000fe200000001ff */
[----:B------:R-:W-:Y:S01]  /*4290*/  MOV R128, RZ ;  /* 0x000000ff00807202 */ /* 0x000fe20000000f00 */
[----:B------:R-:W-:Y:S01]  /*42a0*/  HFMA2 R121, -RZ, RZ, 0, 0 ;  /* 0x00000000ff797431 */ /* 0x000fe200000001ff */
[----:B------:R-:W-:Y:S01]  /*42b0*/  MOV R132, RZ ;  /* 0x000000ff00847202 */ /* 0x000fe20000000f00 */
        /* <DEDUP_REMOVED lines=9> */
[----:B------:R-:W-:Y:S02]  /*4350*/  HFMA2 R105, -RZ, RZ, 0, 0 ;  /* 0x00000000ff697431 */ /* 0x000fe400000001ff */
[----:B------:R-:W-:Y:S01]  /*4360*/  @P2 FMUL.FTZ R128, R127, R36 ;  /* 0x000000247f802220 */ /* 0x000fe20000410000 */
[----:B------:R-:W-:Y:S01]  /*4370*/  @P6 FMUL.FTZ R105, R120, R35 ;  /* 0x0000002378696220 */ /* 0x000fe20000410000 */
[----:B------:R-:W-:Y:S01]  /*4380*/  @P5 FMUL.FTZ R132, R133, R123 ;  /* 0x0000007b85845220 */ /* 0x000fe20000410000 */
[----:B------:R-:W-:Y:S01]  /*4390*/  @P0 FMUL.FTZ R121, R129, R34 ;  /* 0x0000002281790220 */ /* 0x000fe20000410000 */
[----:B------:R-:W-:Y:S06]  /*43a0*/  BRA `(.L_x_8167) ;  /* 0x0000005800a07947 */ /* 0x000fec0003800000 */
.L_x_8166:
        /* <DEDUP_REMOVED lines=26> */
[----:B------:R-:W-:Y:S01]  /*4550*/  ISETP.GE.U32.AND P4, PT, R209, 0x1000000, PT ;  /* 0x01000000d100780c */ /* 0x000fe20003f86070 */
[----:B------:R-:W-:Y:S01]  /*4560*/  FMUL.FTZ R113, R113, UR21 ;  /* 0x0000001571717c20 */ /* 0x000fe20008410000 */
[----:B------:R-:W-:Y:S01]  /*4570*/  FSEL R107, R106, RZ, P6 ;  /* 0x000000ff6a6b7208 */ /* 0x000fe20003000000 */
[----:B------:R-:W-:Y:S01]  /*4580*/  FMUL.FTZ R106, R50, R115 ;  /* 0x00000073326a7220 */ /* 0x000fe20000410000 */
[----:B------:R-:W-:Y:S01]  /*4590*/  FSEL R118, R109, RZ, P4 ;  /* 0x000000ff6d767208 */ /* 0x000fe20002000000 */
[----:B------:R-:W0:Y:S01]  /*45a0*/  LDC.64 R182, c[0x0][0x468] ;  /* 0x00011a00ffb67b82 */ /* 0x000e220000000a00 */
[----:B------:R-:W-:Y:S01]  /*45b0*/  LOP3.LUT P0, RZ, R209, 0xff, RZ, 0xc0, !PT ;  /* 0x000000ffd1ff7812 */ /* 0x000fe2000780c0ff */
[----:B------:R-:W-:Y:S01]  /*45c0*/  FFMA.FTZ R180, R180, UR13, R117 ;  /* 0x0000000db4b47c23 */ /* 0x000fe20008010075 */
[----:B------:R-:W-:Y:S01]  /*45d0*/  FSEL R108, R106, RZ, P5 ;  /* 0x000000ff6a6c7208 */ /* 0x000fe20002800000 */
[----:B------:R-:W-:Y:S01]  /*45e0*/  FMUL.FTZ R106, R48, R113 ;  /* 0x00000071306a7220 */ /* 0x000fe20000410000 */
[----:B------:R-:W1:Y:S04]  /*45f0*/  F2F.F16.F32 R107, R107 ;  /* 0x0000006b006b7304 */ /* 0x000e680000200800 */
[----:B------:R-:W-:-:S04]  /*4600*/  FSEL R116, R106, RZ, P0 ;  /* 0x000000ff6a747208 */ /* 0x000fc80000000000 */
[----:B------:R-:W3:Y:S01]  /*4610*/  F2F.F16.F32 R118, R118 ;  /* 0x0000007600767304 */ /* 0x000ee20000200800 */
[----:B-1----:R-:W-:-:S07]  /*4620*/  IMAD.WIDE.U32 R106, R107, 0x10000, RZ ;  /* 0x000100006b6a7825 */ /* 0x002fce00078e00ff */
[----:B------:R-:W1:Y:S01]  /*4630*/  F2F.F16.F32 R108, R108 ;  /* 0x0000006c006c7304 */ /* 0x000e620000200800 */
[----:B---3--:R-:W-:-:S07]  /*4640*/  SHF.L.U32 R109, R118, 0x10, RZ ;  /* 0x00000010766d7819 */ /* 0x008fce00000006ff */
[----:B------:R-:W3:Y:S01]  /*4650*/  F2F.F16.F32 R111, R116 ;  /* 0x00000074006f7304 */ /* 0x000ee20000200800 */
[----:B-1----:R-:W-:Y:S01]  /*4660*/  LOP3.LUT R107, R107, R109, R108, 0xfe, !PT ;  /* 0x0000006d6b6b7212 */ /* 0x002fe200078efe6c */
[----:B0-----:R-:W-:Y:S01]  /*4670*/  IMAD.WIDE.U32 R108, R179, 0x8, R182 ;  /* 0x00000008b36c7825 */ /* 0x001fe200078e00b6 */
[----:B---3--:R-:W-:-:S03]  /*4680*/  LOP3.LUT R106, R106, R111, RZ, 0xfc, !PT ;  /* 0x0000006f6a6a7212 */ /* 0x008fc600078efcff */
[----:B------:R-:W-:-:S04]  /*4690*/  IMAD.WIDE.U32 R110, R170, 0x8, R198 ;  /* 0x00000008aa6e7825 */ /* 0x000fc800078e00c6 */
[--C-:B------:R-:W-:Y:S01]  /*46a0*/  FFMA.FTZ R173, R173, UR13, R117.reuse ;  /* 0x0000000dadad7c23 */ /* 0x100fe20008010075 */
[----:B------:R0:W-:Y:S01]  /*46b0*/  STG.E.64 desc[UR14][R108.64], R106 ;  /* 0x0000006a6c007986 */ /* 0x0001e2000c101b0e */
[----:B------:R-:W-:-:S03]  /*46c0*/  FFMA.FTZ R119, R176, UR13, R117 ;  /* 0x0000000db0777c23 */ /* 0x000fc60008010075 */
[----:B------:R-:W3:Y:S01]  /*46d0*/  LDG.E.64 R110, desc[UR14][R110.64] ;  /* 0x0000000e6e6e7981 */ /* 0x000ee2000c1e1b00 */
[----:B------:R-:W-:Y:S01]  /*46e0*/  FADD.FTZ R180, R175, -R180 ;  /* 0x800000b4afb47221 */ /* 0x000fe20000010000 */
[----:B------:R-:W-:Y:S01]  /*46f0*/  FADD.FTZ R173, R172, -R173 ;  /* 0x800000adacad7221 */ /* 0x000fe20000010000 */
[----:B------:R-:W-:Y:S01]  /*4700*/  FADD.FTZ R119, R174, -R119 ;  /* 0x80000077ae777221 */ /* 0x000fe20000010000 */
[----:B------:R-:W-:Y:S01]  /*4710*/  FFMA.FTZ R178, R178, UR13, R117 ;  /* 0x0000000db2b27c23 */ /* 0x000fe20008010075 */
[----:B------:R-:W-:Y:S01]  /*4720*/  FMUL.FTZ R180, R180, UR12 ;  /* 0x0000000cb4b47c20 */ /* 0x000fe20008410000 */
[----:B------:R-:W-:Y:S02]  /*4730*/  HFMA2 R116, -RZ, RZ, 0, 0 ;  /* 0x00000000ff747431 */ /* 0x000fe400000001ff */
[----:B------:R-:W-:Y:S01]  /*4740*/  FMUL.FTZ R119, R119, UR12 ;  /* 0x0000000c77777c20 */ /* 0x000fe20008410000 */
[----:B------:R-:W-:Y:S01]  /*4750*/  FADD.FTZ R178, R177, -R178 ;  /* 0x800000b2b1b27221 */ /* 0x000fe20000010000 */
[----:B------:R-:W-:Y:S01]  /*4760*/  FMUL.FTZ R174, R180, UR4 ;  /* 0x00000004b4ae7c20 */ /* 0x000fe20008410000 */
[----:B0-----:R-:W-:Y:S01]  /*4770*/  FMUL.FTZ R107, R173, UR12 ;  /* 0x0000000cad6b7c20 */ /* 0x001fe20008410000 */
[----:B------:R-:W-:Y:S01]  /*4780*/  FMUL.FTZ R119, R119, UR4 ;  /* 0x0000000477777c20 */ /* 0x000fe20008410000 */
[----:B------:R-:W-:Y:S01]  /*4790*/  FMUL.FTZ R178, R178, UR12 ;  /* 0x0000000cb2b27c20 */ /* 0x000fe20008410000 */
[----:B------:R-:W-:Y:S01]  /*47a0*/  FMUL.FTZ R174, R174, UR21 ;  /* 0x00000015aeae7c20 */ /* 0x000fe20008410000 */
[----:B------:R-:W-:Y:S01]  /*47b0*/  FMUL.FTZ R172, R107, UR4 ;  /* 0x000000046bac7c20 */ /* 0x000fe20008410000 */
[----:B------:R-:W-:Y:S01]  /*47c0*/  FMUL.FTZ R173, R119, UR21 ;  /* 0x0000001577ad7c20 */ /* 0x000fe20008410000 */
[----:B------:R-:W-:Y:S01]  /*47d0*/  FMUL.FTZ R175, R178, UR4 ;  /* 0x00000004b2af7c20 */ /* 0x000fe20008410000 */
[----:B------:R-:W-:Y:S01]  /*47e0*/  FMUL.FTZ R106, R53, R174 ;  /* 0x000000ae356a7220 */ /* 0x000fe20000410000 */
[----:B------:R-:W-:Y:S01]  /*47f0*/  FMUL.FTZ R172, R172, UR21 ;  /* 0x00000015acac7c20 */ /* 0x000fe20008410000 */
[----:B------:R-:W-:Y:S01]  /*4800*/  ISETP.GE.U32.AND P3, PT, R171, 0x1000000, PT ;  /* 0x01000000ab00780c */ /* 0x000fe20003f66070 */
[----:B------:R-:W-:Y:S01]  /*4810*/  FMUL.FTZ R175, R175, UR21 ;  /* 0x00000015afaf7c20 */ /* 0x000fe20008410000 */
[----:B------:R-:W-:Y:S01]  /*4820*/  LOP3.LUT P2, RZ, R171, 0xff0000, RZ, 0xc0, !PT ;  /* 0x00ff0000abff7812 */ /* 0x000fe2000784c0ff */
[----:B------:R-:W-:Y:S01]  /*4830*/  FMUL.FTZ R109, R55, R172 ;  /* 0x000000ac376d7220 */ /* 0x000fe20000410000 */
[----:B--2---:R-:W-:-:S02]  /*4840*/  @P0 MOV R118, R104 ;  /* 0x0000006800760202 */ /* 0x004fc40000000f00 */
[----:B------:R-:W-:Y:S01]  /*4850*/  @P6 SHF.R.U64 R107, R104, 0x10, R105 ;  /* 0x00000010686b6819 */ /* 0x000fe20000001269 */
[----:B------:R-:W-:Y:S02]  /*4860*/  FMUL.FTZ R104, R54, R173 ;  /* 0x000000ad36687220 */ /* 0x000fe40000410000 */
[----:B------:R-:W-:Y:S02]  /*4870*/  @P0 HADD2.F32 R118, -RZ, R118.H0_H0 ;  /* 0x20000076ff760230 */ /* 0x000fe40000004100 */
[----:B------:R-:W-:Y:S01]  /*4880*/  @P6 HADD2.F32 R107, -RZ, R107.H0_H0 ;  /* 0x2000006bff6b6230 */ /* 0x000fe20000004100 */
[----:B------:R-:W-:Y:S01]  /*4890*/  FSEL R108, R104, RZ, P2 ;  /* 0x000000ff686c7208 */ /* 0x000fe20001000000 */
[----:B------:R-:W-:Y:S01]  /*48a0*/  FMUL.FTZ R104, R52, R175 ;  /* 0x000000af34687220 */ /* 0x000fe20000410000 */
[----:B------:R-:W-:Y:S01]  /*48b0*/  @P0 FMUL.FTZ R116, R113, R118 ;  /* 0x0000007671740220 */ /* 0x000fe20000410000 */
[----:B------:R-:W-:Y:S02]  /*48c0*/  LOP3.LUT P0, RZ, R171, 0xff00, RZ, 0xc0, !PT ;  /* 0x0000ff00abff7812 */ /* 0x000fe4000780c0ff */
[----:B------:R-:W-:Y:S01]  /*48d0*/  MOV R118, RZ ;  /* 0x000000ff00767202 */ /* 0x000fe20000000f00 */
[----:B------:R-:W-:Y:S01]  /*48e0*/  @P6 FMUL.FTZ R118, R112, R107 ;  /* 0x0000006b70766220 */ /* 0x000fe20000410000 */
[----:B------:R-:W-:Y:S01]  /*48f0*/  FSEL R106, R106, RZ, P0 ;  /* 0x000000ff6a6a7208 */ /* 0x000fe20000000000 */
[----:B------:R-:W-:Y:S01]  /*4900*/  F2F.F16.F32 R108, R108 ;  /* 0x0000006c006c7304 */ /* 0x000fe20000200800 */
[----:B------:R-:W-:-:S02]  /*4910*/  FSEL R112, R109, RZ, P3 ;  /* 0x000000ff6d707208 */ /* 0x000fc40001800000 */
[----:B------:R-:W-:Y:S01]  /*4920*/  LOP3.LUT P6, RZ, R171, 0xff, RZ, 0xc0, !PT ;  /* 0x000000ffabff7812 */ /* 0x000fe200078cc0ff */
[----:B------:R-:W-:-:S03]  /*4930*/  IMAD.WIDE.U32 R170, R170, 0x8, R182 ;  /* 0x00000008aaaa7825 */ /* 0x000fc600078e00b6 */
[----:B------:R-:W-:Y:S01]  /*4940*/  FSEL R104, R104, RZ, P6 ;  /* 0x000000ff68687208 */ /* 0x000fe20003000000 */
[----:B------:R-:W0:Y:S08]  /*4950*/  F2F.F16.F32 R106, R106 ;  /* 0x0000006a006a7304 */ /* 0x000e300000200800 */
[----:B------:R-:W1:Y:S01]  /*4960*/  F2F.F16.F32 R112, R112 ;  /* 0x0000007000707304 */ /* 0x000e620000200800 */
[----:B0-----:R-:W-:-:S07]  /*4970*/  IMAD.WIDE.U32 R106, R106, 0x10000, RZ ;  /* 0x000100006a6a7825 */ /* 0x001fce00078e00ff */
[----:B------:R-:W0:Y:S01]  /*4980*/  F2F.F16.F32 R113, R104 ;  /* 0x0000006800717304 */ /* 0x000e220000200800 */
[----:B-1----:R-:W-:-:S04]  /*4990*/  SHF.L.U32 R109, R112, 0x10, RZ ;  /* 0x00000010706d7819 */ /* 0x002fc800000006ff */
[----:B------:R-:W-:Y:S01]  /*49a0*/  LOP3.LUT R107, R107, R109, R108, 0xfe, !PT ;  /* 0x0000006d6b6b7212 */ /* 0x000fe200078efe6c */
[----:B------:R-:W-:Y:S01]  /*49b0*/  IMAD.WIDE.U32 R108, R151, 0x8, R198 ;  /* 0x00000008976c7825 */ /* 0x000fe200078e00c6 */
[----:B0-----:R-:W-:-:S05]  /*49c0*/  LOP3.LUT R106, R106, R113, RZ, 0xfc, !PT ;  /* 0x000000716a6a7212 */ /* 0x001fca00078efcff */
        /* <DEDUP_REMOVED lines=9> */
[----:B------:R-:W-:Y:S01]  /*4a60*/  @P4 SHF.R.U32.HI R105, RZ, 0x10, R105 ;  /* 0x00000010ff694819 */ /* 0x000fe20000011669 */
[----:B------:R-:W-:Y:S01]  /*4a70*/  FMUL.FTZ R148, R148, UR12 ;  /* 0x0000000c94947c20 */ /* 0x000fe20008410000 */
[----:B------:R-:W-:Y:S01]  /*4a80*/  FADD.FTZ R155, R152, -R155 ;  /* 0x8000009b989b7221 */ /* 0x000fe20000010000 */
[----:B------:R-:W-:-:S02]  /*4a90*/  @P5 HADD2.F32 R122, -RZ, R122.H0_H0 ;  /* 0x2000007aff7a5230 */ /* 0x000fc40000004100 */
[----:B------:R-:W-:Y:S01]  /*4aa0*/  FADD.FTZ R150, R150, -R113 ;  /* 0x8000007196967221 */ /* 0x000fe20000010000 */
[----:B0-----:R-:W-:Y:S01]  /*4ab0*/  FMUL.FTZ R106, R148, UR4 ;  /* 0x00000004946a7c20 */ /* 0x001fe20008410000 */
[----:B------:R-:W-:Y:S01]  /*4ac0*/  FMUL.FTZ R153, R153, UR12 ;  /* 0x0000000c99997c20 */ /* 0x000fe20008410000 */
[----:B------:R-:W-:Y:S01]  /*4ad0*/  FMUL.FTZ R155, R155, UR12 ;  /* 0x0000000c9b9b7c20 */ /* 0x000fe20008410000 */
[----:B------:R-:W-:Y:S01]  /*4ae0*/  CS2R R112, SRZ ;  /* 0x0000000000707805 */ /* 0x000fe2000001ff00 */
[----:B------:R-:W-:Y:S01]  /*4af0*/  @P4 HADD2.F32 R105, -RZ, R105.H0_H0 ;  /* 0x20000069ff694230 */ /* 0x000fe20000004100 */
[----:B---3--:R-:W-:Y:S01]  /*4b00*/  @P6 MOV R104, R110 ;  /* 0x0000006e00686202 */ /* 0x008fe20000000f00 */
[----:B------:R-:W-:Y:S01]  /*4b10*/  FMUL.FTZ R106, R106, UR21 ;  /* 0x000000156a6a7c20 */ /* 0x000fe20008410000 */
[----:B------:R-:W-:Y:S01]  /*4b20*/  @P5 FMUL.FTZ R112, R115, R122 ;  /* 0x0000007a73705220 */ /* 0x000fe20000410000 */
[----:B------:R-:W-:Y:S02]  /*4b30*/  HFMA2 R119, -RZ, RZ, 0, 0 ;  /* 0x00000000ff777431 */ /* 0x000fe400000001ff */
[----:B------:R-:W-:Y:S01]  /*4b40*/  FMUL.FTZ R115, R153, UR4 ;  /* 0x0000000499737c20 */ /* 0x000fe20008410000 */
[----:B------:R-:W-:-:S02]  /*4b50*/  @P6 HADD2.F32 R104, -RZ, R104.H0_H0 ;  /* 0x20000068ff686230 */ /* 0x000fc40000004100 */
[----:B------:R-:W-:Y:S01]  /*4b60*/  FMUL.FTZ R155, R155, UR4 ;  /* 0x000000049b9b7c20 */ /* 0x000fe20008410000 */
[----:B------:R-:W-:Y:S01]  /*4b70*/  @P4 FMUL.FTZ R113, R114, R105 ;  /* 0x0000006972714220 */ /* 0x000fe20000410000 */
[----:B------:R-:W-:Y:S01]  /*4b80*/  FMUL.FTZ R150, R150, UR12 ;  /* 0x0000000c96967c20 */ /* 0x000fe20008410000 */
[----:B------:R-:W-:Y:S01]  /*4b90*/  LOP3.LUT P4, RZ, R40, 0xff00, RZ, 0xc0, !PT ;  /* 0x0000ff0028ff7812 */ /* 0x000fe2000788c0ff */
[----:B------:R-:W-:Y:S01]  /*4ba0*/  @P6 FMUL.FTZ R119, R175, R104 ;  /* 0x00000068af776220 */ /* 0x000fe20000410000 */
[----:B------:R-:W-:Y:S01]  /*4bb0*/  FMUL.FTZ R104, R57, R106 ;  /* 0x0000006a39687220 */ /* 0x000fe20000410000 */
[----:B------:R-:W-:Y:S01]  /*4bc0*/  @P0 SHF.R.U64 R105, R110, 0x10, R111 ;  /* 0x000000106e690819 */ /* 0x000fe2000000126f */
[----:B------:R-:W-:Y:S01]  /*4bd0*/  FMUL.FTZ R115, R115, UR21 ;  /* 0x0000001573737c20 */ /* 0x000fe20008410000 */
[----:B------:R-:W-:Y:S01]  /*4be0*/  FMUL.FTZ R110, R155, UR21 ;  /* 0x000000159b6e7c20 */ /* 0x000fe20008410000 */
[----:B------:R-:W-:Y:S01]  /*4bf0*/  FMUL.FTZ R107, R150, UR4 ;  /* 0x00000004966b7c20 */ /* 0x000fe20008410000 */
[----:B------:R-:W-:Y:S01]  /*4c00*/  FSEL R114, R104, RZ, P4 ;  /* 0x000000ff68727208 */ /* 0x000fe20002000000 */
[----:B------:R-:W-:Y:S01]  /*4c10*/  FMUL.FTZ R104, R58, R115 ;  /* 0x000000733a687220 */ /* 0x000fe20000410000 */
[----:B------:R-:W-:Y:S01]  /*4c20*/  FMUL.FTZ R148, R59, R110 ;  /* 0x0000006e3b947220 */ /* 0x000fe20000410000 */
[C---:B------:R-:W-:Y:S01]  /*4c30*/  LOP3.LUT P5, RZ, R40.reuse, 0xff0000, RZ, 0xc0, !PT ;  /* 0x00ff000028ff7812 */ /* 0x040fe200078ac0ff */
[----:B------:R-:W-:Y:S01]  /*4c40*/  @P0 HADD2.F32 R105, -RZ, R105.H0_H0 ;  /* 0x20000069ff690230 */ /* 0x000fe20000004100 */
[----:B------:R-:W-:Y:S01]  /*4c50*/  ISETP.GE.U32.AND P6, PT, R40, 0x1000000, PT ;  /* 0x010000002800780c */ /* 0x000fe20003fc6070 */
[----:B------:R-:W-:Y:S01]  /*4c60*/  FMUL.FTZ R107, R107, UR21 ;  /* 0x000000156b6b7c20 */ /* 0x000fe20008410000 */
[----:B------:R-:W-:Y:S01]  /*4c70*/  MOV R122, RZ ;  /* 0x000000ff007a7202 */ /* 0x000fe20000000f00 */
[----:B------:R-:W0:Y:S01]  /*4c80*/  F2F.F16.F32 R114, R114 ;  /* 0x0000007200727304 */ /* 0x000e220000200800 */
[----:B------:R-:W-:Y:S01]  /*4c90*/  FSEL R146, R104, RZ, P5 ;  /* 0x000000ff68927208 */ /* 0x000fe20002800000 */
[----:B------:R-:W-:Y:S01]  /*4ca0*/  @P0 FMUL.FTZ R122, R174, R105 ;  /* 0x00000069ae7a0220 */ /* 0x000fe20000410000 */
[----:B------:R-:W-:Y:S01]  /*4cb0*/  FSEL R148, R148, RZ, P6 ;  /* 0x000000ff94947208 */ /* 0x000fe20003000000 */
[----:B------:R-:W-:Y:S01]  /*4cc0*/  FMUL.FTZ R104, R56, R107 ;  /* 0x0000006b38687220 */ /* 0x000fe20000410000 */
[----:B------:R-:W-:Y:S01]  /*4cd0*/  LOP3.LUT P0, RZ, R40, 0xff, RZ, 0xc0, !PT ;  /* 0x000000ff28ff7812 */ /* 0x000fe2000780c0ff */
[--C-:B------:R-:W-:Y:S01]  /*4ce0*/  FFMA.FTZ R155, R34, UR13, R117.reuse ;  /* 0x0000000d229b7c23 */ /* 0x100fe20008010075 */
[--C-:B------:R-:W-:Y:S01]  /*4cf0*/  FFMA.FTZ R34, R149, UR13, R117.reuse ;  /* 0x0000000d95227c23 */ /* 0x100fe20008010075 */
[----:B------:R-:W-:Y:S01]  /*4d00*/  F2F.F16.F32 R146, R146 ;  /* 0x0000009200927304 */ /* 0x000fe20000200800 */
[----:B------:R-:W-:Y:S01]  /*4d10*/  FSEL R40, R104, RZ, P0 ;  /* 0x000000ff68287208 */ /* 0x000fe20000000000 */
[----:B------:R-:W-:Y:S01]  /*4d20*/  FFMA.FTZ R36, R36, UR13, R117 ;  /* 0x0000000d24247c23 */ /* 0x000fe20008010075 */
[----:B------:R-:W-:Y:S01]  /*4d30*/  FADD.FTZ R152, R35, -R34 ;  /* 0x8000002223987221 */ /* 0x000fe20000010000 */
[----:B------:R-:W-:-:S02]  /*4d40*/  FADD.FTZ R155, R138, -R155 ;  /* 0x8000009b8a9b7221 */ /* 0x000fc40000010000 */
[----:B------:R-:W-:Y:S01]  /*4d50*/  FADD.FTZ R150, R37, -R36 ;  /* 0x8000002425967221 */ /* 0x000fe20000010000 */
[----:B0-----:R-:W-:Y:S01]  /*4d60*/  IMAD.WIDE.U32 R104, R114, 0x10000, RZ ;  /* 0x0001000072687825 */ /* 0x001fe200078e00ff */
[----:B------:R-:W0:Y:S01]  /*4d70*/  F2F.F16.F32 R148, R148 ;  /* 0x0000009400947304 */ /* 0x000e220000200800 */
[----:B------:R-:W-:Y:S02]  /*4d80*/  @P2 MOV R114, R111 ;  /* 0x0000006f00722202 */ /* 0x000fe40000000f00 */
[----:B------:R-:W-:Y:S01]  /*4d90*/  IMAD.WIDE.U32 R36, R151, 0x8, R182 ;  /* 0x0000000897247825 */ /* 0x000fe200078e00b6 */
[----:B------:R-:W-:-:S04]  /*4da0*/  @P3 SHF.R.U32.HI R111, RZ, 0x10, R111 ;  /* 0x00000010ff6f3819 */ /* 0x000fc8000001166f */
[----:B------:R-:W1:Y:S01]  /*4db0*/  F2F.F16.F32 R153, R40 ;  /* 0x0000002800997304 */ /* 0x000e620000200800 */
[----:B0-----:R-:W-:-:S04]  /*4dc0*/  SHF.L.U32 R149, R148, 0x10, RZ ;  /* 0x0000001094957819 */ /* 0x001fc800000006ff */
[----:B------:R-:W-:Y:S02]  /*4dd0*/  LOP3.LUT R35, R105, R149, R146, 0xfe, !PT ;  /* 0x0000009569237212 */ /* 0x000fe400078efe92 */
[----:B-1----:R-:W-:Y:S01]  /*4de0*/  LOP3.LUT R34, R104, R153, RZ, 0xfc, !PT ;  /* 0x0000009968227212 */ /* 0x002fe200078efcff */
[----:B------:R-:W-:-:S04]  /*4df0*/  IMAD.WIDE.U32 R104, R38, 0x8, R198 ;  /* 0x0000000826687825 */ /* 0x000fc800078e00c6 */
[----:B------:R0:W-:Y:S04]  /*4e00*/  STG.E.64 desc[UR14][R36.64], R34 ;  /* 0x0000002224007986 */ /* 0x0001e8000c101b0e */
[----:B------:R-:W3:Y:S01]  /*4e10*/  LDG.E.64 R104, desc[UR14][R104.64] ;  /* 0x0000000e68687981 */ /* 0x000ee2000c1e1b00 */
[----:B------:R-:W-:Y:S01]  /*4e20*/  FFMA.FTZ R148, R134, UR13, R117 ;  /* 0x0000000d86947c23 */ /* 0x000fe20008010075 */
[----:B------:R-:W-:Y:S01]  /*4e30*/  FMUL.FTZ R155, R155, UR12 ;  /* 0x0000000c9b9b7c20 */ /* 0x000fe20008410000 */
[----:B------:R-:W-:Y:S02]  /*4e40*/  @P3 HADD2.F32 R111, -RZ, R111.H0_H0 ;  /* 0x2000006fff6f3230 */ /* 0x000fe40000004100 */
[----:B------:R-:W-:Y:S01]  /*4e50*/  FMUL.FTZ R152, R152, UR12 ;  /* 0x0000000c98987c20 */ /* 0x000fe20008410000 */
[----:B------:R-:W-:Y:S01]  /*4e60*/  FADD.FTZ R147, R147, -R148 ;  /* 0x8000009493937221 */ /* 0x000fe20000010000 */
[----:B------:R-:W-:Y:S01]  /*4e70*/  FMUL.FTZ R148, R155, UR4 ;  /* 0x000000049b947c20 */ /* 0x000fe20008410000 */
[----:B------:R-:W-:-:S02]  /*4e80*/  HFMA2 R138, -RZ, RZ, 0, 0 ;  /* 0x00000000ff8a7431 */ /* 0x000fc400000001ff */
[----:B------:R-:W-:Y:S02]  /*4e90*/  @P2 HADD2.F32 R114, -RZ, R114.H0_H0 ;  /* 0x20000072ff722230 */ /* 0x000fe40000004100 */
[----:B------:R-:W-:Y:S01]  /*4ea0*/  FMUL.FTZ R147, R147, UR12 ;  /* 0x0000000c93937c20 */ /* 0x000fe20008410000 */
[----:B------:R-:W-:Y:S01]  /*4eb0*/  MOV R134, RZ ;  /* 0x000000ff00867202 */ /* 0x000fe20000000f00 */
[----:B------:R-:W-:Y:S01]  /*4ec0*/  FMUL.FTZ R148, R148, UR21 ;  /* 0x0000001594947c20 */ /* 0x000fe20008410000 */
[----:B------:R-:W-:Y:S01]  /*4ed0*/  @P3 FMUL.FTZ R134, R172, R111 ;  /* 0x0000006fac863220 */ /* 0x000fe20000410000 */
[----:B------:R-:W-:Y:S01]  /*4ee0*/  FMUL.FTZ R111, R152, UR4 ;  /* 0x00000004986f7c20 */ /* 0x000fe20008410000 */
[----:B------:R-:W-:Y:S02]  /*4ef0*/  HFMA2 R40, -RZ, RZ, 0, 0 ;  /* 0x00000000ff287431 */ /* 0x000fe400000001ff */
[----:B------:R-:W-:Y:S01]  /*4f00*/  @P2 FMUL.FTZ R40, R173, R114 ;  /* 0x00000072ad282220 */ /* 0x000fe20000410000 */
[----:B0-----:R-:W-:Y:S01]  /*4f10*/  FMUL.FTZ R34, R61, R148 ;  /* 0x000000943d227220 */ /* 0x001fe20000410000 */
[----:B------:R-:W-:Y:S01]  /*4f20*/  FMUL.FTZ R150, R150, UR12 ;  /* 0x0000000c96967c20 */ /* 0x000fe20008410000 */
[----:B------:R-:W-:Y:S01]  /*4f30*/  LOP3.LUT P2, RZ, R145, 0xff00, RZ, 0xc0, !PT ;  /* 0x0000ff0091ff7812 */ /* 0x000fe2000784c0ff */
[----:B------:R-:W-:Y:S01]  /*4f40*/  FMUL.FTZ R111, R111, UR21 ;  /* 0x000000156f6f7c20 */ /* 0x000fe20008410000 */
[----:B------:R-:W-:-:S02]  /*4f50*/  LOP3.LUT P3, RZ, R145, 0xff0000, RZ, 0xc0, !PT ;  /* 0x00ff000091ff7812 */ /* 0x000fc4000786c0ff */
[----:B------:R-:W-:Y:S01]  /*4f60*/  FSEL R36, R34, RZ, P2 ;  /* 0x000000ff22247208 */ /* 0x000fe20001000000 */
[----:B------:R-:W-:Y:S01]  /*4f70*/  FMUL.FTZ R34, R62, R111 ;  /* 0x0000006f3e227220 */ /* 0x000fe20000410000 */
[----:B------:R-:W-:-:S04]  /*4f80*/  MOV R114, RZ ;  /* 0x000000ff00727202 */ /* 0x000fc80000000f00 */
[----:B------:R-:W-:Y:S01]  /*4f90*/  FSEL R37, R34, RZ, P3 ;  /* 0x000000ff22257208 */ /* 0x000fe20001800000 */
[----:B------:R-:W0:Y:S08]  /*4fa0*/  F2F.F16.F32 R36, R36 ;  /* 0x0000002400247304 */ /* 0x000e300000200800 */
[----:B------:R-:W-:Y:S01]  /*4fb0*/  F2F.F16.F32 R37, R37 ;  /* 0x0000002500257304 */ /* 0x000fe20000200800 */
[----:B--2---:R-:W-:-:S02]  /*4fc0*/  @P0 MOV R146, R108 ;  /* 0x0000006c00920202 */ /* 0x004fc40000000f00 */
[----:B------:R-:W-:-:S03]  /*4fd0*/  @P4 SHF.R.U64 R35, R108, 0x10, R109 ;  /* 0x000000106c234819 */ /* 0x000fc6000000126d */
[----:B------:R-:W-:Y:S02]  /*4fe0*/  @P0 HADD2.F32 R146, -RZ, R146.H0_H0 ;  /* 0x20000092ff920230 */ /* 0x000fe40000004100 */
[----:B------:R-:W-:-:S03]  /*4ff0*/  @P4 HADD2.F32 R35, -RZ, R35.H0_H0 ;  /* 0x20000023ff234230 */ /* 0x000fc60000004100 */
[----:B------:R-:W-:Y:S01]  /*5000*/  @P0 FMUL.FTZ R138, R107, R146 ;  /* 0x000000926b8a0220 */ /* 0x000fe20000410000 */
[----:B------:R-:W-:Y:S01]  /*5010*/  FMUL.FTZ R146, R147, UR4 ;  /* 0x0000000493927c20 */ /* 0x000fe20008410000 */
[----:B------:R-:W-:Y:S01]  /*5020*/  FMUL.FTZ R147, R150, UR4 ;  /* 0x0000000496937c20 */ /* 0x000fe20008410000 */
[----:B------:R-:W-:Y:S01]  /*5030*/  ISETP.GE.U32.AND P0, PT, R145, 0x1000000, PT ;  /* 0x010000009100780c */ /* 0x000fe20003f06070 */
[----:B------:R-:W-:Y:S01]  /*5040*/  @P4 FMUL.FTZ R114, R106, R35 ;  /* 0x000000236a724220 */ /* 0x000fe20000410000 */
[----:B------:R-:W-:Y:S01]  /*5050*/  FMUL.FTZ R146, R146, UR21 ;  /* 0x0000001592927c20 */ /* 0x000fe20008410000 */
[----:B------:R-:W-:Y:S01]  /*5060*/  FMUL.FTZ R147, R147, UR21 ;  /* 0x0000001593937c20 */ /* 0x000fe20008410000 */
[----:B------:R-:W-:Y:S02]  /*5070*/  LOP3.LUT P4, RZ, R145, 0xff, RZ, 0xc0, !PT ;  /* 0x000000ff91ff7812 */ /* 0x000fe4000788c0ff */
[----:B------:R-:W-:Y:S01]  /*5080*/  FMUL.FTZ R107, R63, R146 ;  /* 0x000000923f6b7220 */ /* 0x000fe20000410000 */
[----:B------:R-:W-:-:S04]  /*5090*/  FMUL.FTZ R34, R60, R147 ;  /* 0x000000933c227220 */ /* 0x000fc80000410000 */
[----:B------:R-:W-:Y:S02]  /*50a0*/  FSEL R149, R107, RZ, P0 ;  /* 0x000000ff6b957208 */ /* 0x000fe40000000000 */
[----:B------:R-:W-:Y:S01]  /*50b0*/  FSEL R108, R34, RZ, P4 ;  /* 0x000000ff226c7208 */ /* 0x000fe20002000000 */
        /* <DEDUP_REMOVED lines=18> */
[----:B------:R-:W-:Y:S01]  /*51e0*/  @P6 SHF.R.U32.HI R109, RZ, 0x10, R109 ;  /* 0x00000010ff6d6819 */ /* 0x000fe2000001166d */
[----:B------:R-:W-:Y:S01]  /*51f0*/  FMUL.FTZ R142, R142, UR12 ;  /* 0x0000000c8e8e7c20 */ /* 0x000fe20008410000 */
[----:B------:R-:W-:Y:S01]  /*5200*/  CS2R R38, SRZ ;  /* 0x0000000000267805 */ /* 0x000fe2000001ff00 */
[----:B------:R-:W-:-:S02]  /*5210*/  @P5 HADD2.F32 R44, -RZ, R44.H0_H0 ;  /* 0x2000002cff2c5230 */ /* 0x000fc40000004100 */
[----:B------:R-:W-:Y:S01]  /*5220*/  FMUL.FTZ R140, R140, UR12 ;  /* 0x0000000c8c8c7c20 */ /* 0x000fe20008410000 */
[----:B0-----:R-:W-:Y:S02]  /*5230*/  @P6 HADD2.F32 R35, -RZ, R109.H0_H0 ;  /* 0x2000006dff236230 */ /* 0x001fe40000004100 */
[----:B------:R-:W-:Y:S01]  /*5240*/  FMUL.FTZ R142, R142, UR4 ;  /* 0x000000048e8e7c20 */ /* 0x000fe20008410000 */
[----:B------:R-:W-:Y:S01]  /*5250*/  FMUL.FTZ R124, R124, UR12 ;  /* 0x0000000c7c7c7c20 */ /* 0x000fe20008410000 */
[----:B------:R-:W-:Y:S01]  /*5260*/  FADD.FTZ R145, R144, -R145 ;  /* 0x8000009190917221 */ /* 0x000fe20000010000 */
[----:B------:R-:W-:Y:S01]  /*5270*/  @P5 FMUL.FTZ R38, R115, R44 ;  /* 0x0000002c73265220 */ /* 0x000fe20000410000 */
[----:B------:R-:W-:Y:S01]  /*5280*/  @P6 FMUL.FTZ R39, R110, R35 ;  /* 0x000000236e276220 */ /* 0x000fe20000410000 */
[----:B------:R-:W-:Y:S01]  /*5290*/  FMUL.FTZ R110, R142, UR21 ;  /* 0x000000158e6e7c20 */ /* 0x000fe20008410000 */
[----:B------:R-:W-:Y:S01]  /*52a0*/  FMUL.FTZ R44, R140, UR4 ;  /* 0x000000048c2c7c20 */ /* 0x000fe20008410000 */
[----:B------:R-:W-:-:S02]  /*52b0*/  HFMA2 R108, -RZ, RZ, 0, 0 ;  /* 0x00000000ff6c7431 */ /* 0x000fc400000001ff */
[----:B------:R-:W-:Y:S01]  /*52c0*/  FMUL.FTZ R124, R124, UR4 ;  /* 0x000000047c7c7c20 */ /* 0x000fe20008410000 */
[----:B------:R-:W-:Y:S01]  /*52d0*/  FMUL.FTZ R145, R145, UR12 ;  /* 0x0000000c91917c20 */ /* 0x000fe20008410000 */
[----:B------:R-:W-:Y:S01]  /*52e0*/  FMUL.FTZ R44, R44, UR21 ;  /* 0x000000152c2c7c20 */ /* 0x000fe20008410000 */
[----:B------:R-:W-:Y:S01]  /*52f0*/  ISETP.GE.U32.AND P6, PT, R42, 0x1000000, PT ;  /* 0x010000002a00780c */ /* 0x000fe20003fc6070 */
[----:B------:R-:W-:Y:S01]  /*5300*/  FMUL.FTZ R141, R124, UR21 ;  /* 0x000000157c8d7c20 */ /* 0x000fe20008410000 */
[----:B---3--:R-:W-:Y:S01]  /*5310*/  @P4 MOV R34, R104 ;  /* 0x0000006800224202 */ /* 0x008fe20000000f00 */
[----:B------:R-:W-:Y:S01]  /*5320*/  FMUL.FTZ R145, R145, UR4 ;  /* 0x0000000491917c20 */ /* 0x000fe20008410000 */
[----:B------:R-:W-:Y:S01]  /*5330*/  @P2 SHF.R.U64 R35, R104, 0x10, R105 ;  /* 0x0000001068232819 */ /* 0x000fe20000001269 */
[----:B------:R-:W-:Y:S01]  /*5340*/  FMUL.FTZ R104, R67, R44 ;  /* 0x0000002c43687220 */ /* 0x000fe20000410000 */
[----:B------:R-:W-:Y:S01]  /*5350*/  LOP3.LUT P5, RZ, R42, 0xff0000, RZ, 0xc0, !PT ;  /* 0x00ff00002aff7812 */ /* 0x000fe200078ac0ff */
[----:B------:R-:W-:-:S02]  /*5360*/  @P4 HADD2.F32 R34, -RZ, R34.H0_H0 ;  /* 0x20000022ff224230 */ /* 0x000fc40000004100 */
[----:B------:R-:W-:Y:S01]  /*5370*/  FMUL.FTZ R145, R145, UR21 ;  /* 0x0000001591917c20 */ /* 0x000fe20008410000 */
[----:B------:R-:W-:Y:S01]  /*5380*/  @P2 HADD2.F32 R35, -RZ, R35.H0_H0 ;  /* 0x20000023ff232230 */ /* 0x000fe20000004100 */
[----:B------:R-:W-:Y:S01]  /*5390*/  FSEL R104, R104, RZ, P6 ;  /* 0x000000ff68687208 */ /* 0x000fe20003000000 */
[--C-:B------:R-:W-:Y:S01]  /*53a0*/  FFMA.FTZ R142, R47, UR13, R117.reuse ;  /* 0x0000000d2f8e7c23 */ /* 0x100fe20008010075 */
[----:B------:R-:W-:Y:S01]  /*53b0*/  @P4 FMUL.FTZ R108, R147, R34 ;  /* 0x00000022936c4220 */ /* 0x000fe20000410000 */
[----:B------:R-:W-:Y:S01]  /*53c0*/  FMUL.FTZ R34, R65, R110 ;  /* 0x0000006e41227220 */ /* 0x000fe20000410000 */
[----:B------:R-:W-:Y:S01]  /*53d0*/  LOP3.LUT P4, RZ, R42, 0xff00, RZ, 0xc0, !PT ;  /* 0x0000ff002aff7812 */ /* 0x000fe2000788c0ff */
[--C-:B------:R-:W-:Y:S01]  /*53e0*/  FFMA.FTZ R140, R125, UR13, R117.reuse ;  /* 0x0000000d7d8c7c23 */ /* 0x100fe20008010075 */
[----:B------:R-:W-:Y:S01]  /*53f0*/  MOV R109, RZ ;  /* 0x000000ff006d7202 */ /* 0x000fe20000000f00 */
[----:B------:R-:W-:Y:S01]  /*5400*/  @P2 FMUL.FTZ R109, R148, R35 ;  /* 0x00000023946d2220 */ /* 0x000fe20000410000 */
[----:B------:R-:W-:Y:S01]  /*5410*/  FSEL R36, R34, RZ, P4 ;  /* 0x000000ff22247208 */ /* 0x000fe20002000000 */
[----:B------:R-:W-:Y:S01]  /*5420*/  FMUL.FTZ R34, R66, R141 ;  /* 0x0000008d42227220 */ /* 0x000fe20000410000 */
[----:B------:R-:W-:Y:S01]  /*5430*/  LOP3.LUT P2, RZ, R42, 0xff, RZ, 0xc0, !PT ;  /* 0x000000ff2aff7812 */ /* 0x000fe2000784c0ff */
[----:B------:R-:W-:Y:S01]  /*5440*/  F2F.F16.F32 R104, R104 ;  /* 0x0000006800687304 */ /* 0x000fe20000200800 */
[----:B------:R-:W-:Y:S01]  /*5450*/  FADD.FTZ R142, R45, -R142 ;  /* 0x8000008e2d8e7221 */ /* 0x000fe20000010000 */
[----:B------:R-:W-:Y:S01]  /*5460*/  FADD.FTZ R125, R43, -R140 ;  /* 0x8000008c2b7d7221 */ /* 0x000fe20000010000 */
[----:B------:R-:W-:Y:S01]  /*5470*/  FSEL R37, R34, RZ, P5 ;  /* 0x000000ff22257208 */ /* 0x000fe20002800000 */
[----:B------:R-:W-:Y:S01]  /*5480*/  FMUL.FTZ R34, R64, R145 ;  /* 0x0000009140227220 */ /* 0x000fe20000410000 */
[----:B------:R-:W-:Y:S01]  /*5490*/  FFMA.FTZ R140, R137, UR13, R117 ;  /* 0x0000000d898c7c23 */ /* 0x000fe20008010075 */
[----:B------:R-:W-:-:S02]  /*54a0*/  HFMA2 R47, -RZ, RZ, 0, 0 ;  /* 0x00000000ff2f7431 */ /* 0x000fc400000001ff */
[----:B------:R-:W0:Y:S01]  /*54b0*/  F2F.F16.F32 R36, R36 ;  /* 0x0000002400247304 */ /* 0x000e220000200800 */
[----:B------:R-:W-:Y:S01]  /*54c0*/  FSEL R42, R34, RZ, P2 ;  /* 0x000000ff222a7208 */ /* 0x000fe20001000000 */
[----:B------:R-:W-:Y:S01]  /*54d0*/  FMUL.FTZ R142, R142, UR12 ;  /* 0x0000000c8e8e7c20 */ /* 0x000fe20008410000 */
[----:B------:R-:W-:Y:S01]  /*54e0*/  FADD.FTZ R127, R127, -R140 ;  /* 0x8000008c7f7f7221 */ /* 0x000fe20000010000 */
[----:B------:R-:W-:-:S04]  /*54f0*/  @P0 SHF.R.U32.HI R43, RZ, 0x10, R105 ;  /* 0x00000010ff2b0819 */ /* 0x000fc80000011669 */
[----:B------:R1:W3:Y:S01]  /*5500*/  F2F.F16.F32 R124, R37 ;  /* 0x00000025007c7304 */ /* 0x0002e20000200800 */
[----:B0-----:R-:W-:-:S07]  /*5510*/  IMAD.WIDE.U32 R34, R36, 0x10000, RZ ;  /* 0x0001000024227825 */ /* 0x001fce00078e00ff */
[----:B------:R0:W4:Y:S01]  /*5520*/  F2F.F16.F32 R115, R42 ;  /* 0x0000002a00737304 */ /* 0x0001220000200800 */
[----:B-1----:R-:W-:Y:S01]  /*5530*/  SHF.L.U32 R37, R104, 0x10, RZ ;  /* 0x0000001068257819 */ /* 0x002fe200000006ff */
[----:B------:R-:W-:-:S03]  /*5540*/  FFMA.FTZ R104, R129, UR13, R117 ;  /* 0x0000000d81687c23 */ /* 0x000fc60008010075 */
[----:B---3--:R-:W-:Y:S01]  /*5550*/  LOP3.LUT R35, R35, R37, R124, 0xfe, !PT ;  /* 0x0000002523237212 */ /* 0x008fe200078efe7c */
[----:B------:R-:W-:Y:S01]  /*5560*/  IMAD.WIDE.U32 R36, R139, 0x8, R182 ;  /* 0x000000088b247825 */ /* 0x000fe200078e00b6 */
[----:B0-----:R-:W-:Y:S02]  /*5570*/  @P3 MOV R42, R105 ;  /* 0x00000069002a3202 */ /* 0x001fe40000000f00 */
[----:B----4-:R-:W-:Y:S01]  /*5580*/  LOP3.LUT R34, R34, R115, RZ, 0xfc, !PT ;  /* 0x0000007322227212 */ /* 0x010fe200078efcff */
[----:B------:R-:W-:Y:S01]  /*5590*/  FADD.FTZ R104, R41, -R104 ;  /* 0x8000006829687221 */ /* 0x000fe20000010000 */
[----:B------:R-:W-:Y:S01]  /*55a0*/  FMUL.FTZ R140, R142, UR4 ;  /* 0x000000048e8c7c20 */ /* 0x000fe20008410000 */
[----:B------:R-:W-:Y:S01]  /*55b0*/  FMUL.FTZ R127, R127, UR12 ;  /* 0x0000000c7f7f7c20 */ /* 0x000fe20008410000 */
[----:B------:R-:W-:Y:S01]  /*55c0*/  @P3 HADD2.F32 R42, -RZ, R42.H0_H0 ;  /* 0x2000002aff2a3230 */ /* 0x000fe20000004100 */
[----:B------:R0:W-:Y:S01]  /*55d0*/  STG.E.64 desc[UR14][R36.64], R34 ;  /* 0x0000002224007986 */ /* 0x0001e2000c101b0e */
[----:B------:R-:W-:-:S02]  /*55e0*/  HFMA2 R124, -RZ, RZ, 0, 0 ;  /* 0x00000000ff7c7431 */ /* 0x000fc400000001ff */
[----:B------:R-:W-:Y:S01]  /*55f0*/  FMUL.FTZ R125, R125, UR12 ;  /* 0x0000000c7d7d7c20 */ /* 0x000fe20008410000 */
[----:B------:R-:W-:Y:S01]  /*5600*/  @P0 HADD2.F32 R43, -RZ, R43.H0_H0 ;  /* 0x2000002bff2b0230 */ /* 0x000fe20000004100 */
[----:B------:R-:W-:Y:S01]  /*5610*/  MOV R115, RZ ;  /* 0x000000ff00737202 */ /* 0x000fe20000000f00 */
[----:B0-----:R-:W-:-:S06]  /*5620*/  IMAD.WIDE.U32 R34, R136, 0x8, R198 ;  /* 0x0000000888227825 */ /* 0x001fcc00078e00c6 */
[----:B------:R-:W3:Y:S01]  /*5630*/  LDG.E.64 R34, desc[UR14][R34.64] ;  /* 0x0000000e22227981 */ /* 0x000ee2000c1e1b00 */
[----:B------:R-:W-:Y:S01]  /*5640*/  FMUL.FTZ R104, R104, UR12 ;  /* 0x0000000c68687c20 */ /* 0x000fe20008410000 */
[----:B------:R-:W-:Y:S01]  /*5650*/  FMUL.FTZ R140, R140, UR21 ;  /* 0x000000158c8c7c20 */ /* 0x000fe20008410000 */
[----:B------:R-:W-:Y:S02]  /*5660*/  @P3 FMUL.FTZ R47, R111, R42 ;  /* 0x0000002a6f2f3220 */ /* 0x000fe40000410000 */
[----:B------:R-:W-:Y:S01]  /*5670*/  FMUL.FTZ R104, R104, UR4 ;  /* 0x0000000468687c20 */ /* 0x000fe20008410000 */
[----:B------:R-:W-:Y:S01]  /*5680*/  LOP3.LUT P3, RZ, R135, 0xff00, RZ, 0xc0, !PT ;  /* 0x0000ff0087ff7812 */ /* 0x000fe2000786c0ff */
[----:B------:R-:W-:Y:S02]  /*5690*/  FMUL.FTZ R125, R125, UR4 ;  /* 0x000000047d7d7c20 */ /* 0x000fe40008410000 */
[----:B------:R-:W-:Y:S01]  /*56a0*/  FMUL.FTZ R104, R104, UR21 ;  /* 0x0000001568687c20 */ /* 0x000fe20008410000 */
[----:B------:R-:W-:Y:S01]  /*56b0*/  @P0 FMUL.FTZ R115, R146, R43 ;  /* 0x0000002b92730220 */ /* 0x000fe20000410000 */
[----:B------:R-:W-:Y:S01]  /*56c0*/  LOP3.LUT P0, RZ, R135, 0xff0000, RZ, 0xc0, !PT ;  /* 0x00ff000087ff7812 */ /* 0x000fe2000780c0ff */
[----:B------:R-:W-:Y:S01]  /*56d0*/  FMUL.FTZ R125, R125, UR21 ;  /* 0x000000157d7d7c20 */ /* 0x000fe20008410000 */
[----:B------:R-:W-:Y:S01]  /*56e0*/  FMUL.FTZ R105, R71, R104 ;  /* 0x0000006847697220 */ /* 0x000fe20000410000 */
[----:B------:R-:W-:Y:S01]  /*56f0*/  MOV R41, RZ ;  /* 0x000000ff00297202 */ /* 0x000fe20000000f00 */
[----:B------:R-:W-:Y:S01]  /*5700*/  IMAD.WIDE.U32 R136, R136, 0x8, R182 ;  /* 0x0000000888887825 */ /* 0x000fe200078e00b6 */
[----:B--2---:R-:W-:-:S05]  /*5710*/  @P2 MOV R45, R106 ;  /* 0x0000006a002d2202 */ /* 0x004fca0000000f00 */
[----:B------:R-:W-:Y:S02]  /*5720*/  @P2 HADD2.F32 R36, -RZ, R45.H0_H0 ;  /* 0x2000002dff242230 */ /* 0x000fe40000004100 */
[----:B------:R-:W-:Y:S01]  /*5730*/  FMUL.FTZ R45, R127, UR4 ;  /* 0x000000047f2d7c20 */ /* 0x000fe20008410000 */
[----:B------:R-:W-:Y:S02]  /*5740*/  @P4 SHF.R.U64 R37, R106, 0x10, R107 ;  /* 0x000000106a254819 */ /* 0x000fe4000000126b */
[----:B------:R-:W-:Y:S01]  /*5750*/  @P2 FMUL.FTZ R124, R145, R36 ;  /* 0x00000024917c2220 */ /* 0x000fe20000410000 */
[----:B------:R-:W-:Y:S01]  /*5760*/  FMUL.FTZ R36, R69, R140 ;  /* 0x0000008c45247220 */ /* 0x000fe20000410000 */
[----:B------:R-:W-:Y:S01]  /*5770*/  FMUL.FTZ R45, R45, UR21 ;  /* 0x000000152d2d7c20 */ /* 0x000fe20008410000 */
[----:B------:R-:W-:-:S03]  /*5780*/  @P4 HADD2.F32 R37, -RZ, R37.H0_H0 ;  /* 0x20000025ff254230 */ /* 0x000fc60000004100 */
[----:B------:R-:W-:Y:S01]  /*5790*/  FSEL R42, R36, RZ, P3 ;  /* 0x000000ff242a7208 */ /* 0x000fe20001800000 */
[----:B------:R-:W-:Y:S01]  /*57a0*/  FMUL.FTZ R36, R70, R45 ;  /* 0x0000002d46247220 */ /* 0x000fe20000410000 */
[C---:B------:R-:W-:Y:S01]  /*57b0*/  ISETP.GE.U32.AND P2, PT, R135.reuse, 0x1000000, PT ;  /* 0x010000008700780c */ /* 0x040fe20003f46070 */
[----:B------:R-:W-:Y:S01]  /*57c0*/  @P4 FMUL.FTZ R41, R110, R37 ;  /* 0x000000256e294220 */ /* 0x000fe20000410000 */
[----:B------:R-:W-:Y:S02]  /*57d0*/  LOP3.LUT P4, RZ, R135, 0xff, RZ, 0xc0, !PT ;  /* 0x000000ff87ff7812 */ /* 0x000fe4000788c0ff */
[----:B------:R-:W-:Y:S01]  /*57e0*/  FSEL R43, R36, RZ, P0 ;  /* 0x000000ff242b7208 */ /* 0x000fe20000000000 */
[----:B------:R-:W-:Y:S01]  /*57f0*/  FMUL.FTZ R36, R68, R125 ;  /* 0x0000007d44247220 */ /* 0x000fe20000410000 */
[----:B------:R-:W-:Y:S01]  /*5800*/  FSEL R106, R105, RZ, P2 ;  /* 0x000000ff696a7208 */ /* 0x000fe20001000000 */
[----:B------:R-:W0:Y:S03]  /*5810*/  F2F.F16.F32 R42, R42 ;  /* 0x0000002a002a7304 */ /* 0x000e260000200800 */
[----:B------:R-:W-:-:S05]  /*5820*/  FSEL R105, R36, RZ, P4 ;  /* 0x000000ff24697208 */ /* 0x000fca0002000000 */
[----:B------:R-:W1:Y:S08]  /*5830*/  F2F.F16.F32 R106, R106 ;  /* 0x0000006a006a7304 */ /* 0x000e700000200800 */
[----:B------:R-:W2:Y:S08]  /*5840*/  F2F.F16.F32 R43, R43 ;  /* 0x0000002b002b7304 */ /* 0x000eb00000200800 */
[----:B------:R-:W4:Y:S01]  /*5850*/  F2F.F16.F32 R105, R105 ;  /* 0x0000006900697304 */ /* 0x000f220000200800 */
[----:B0-----:R-:W-:Y:S01]  /*5860*/  IMAD.WIDE.U32 R36, R42, 0x10000, RZ ;  /* 0x000100002a247825 */ /* 0x001fe200078e00ff */
[----:B-1----:R-:W-:-:S04]  /*5870*/  SHF.L.U32 R111, R106, 0x10, RZ ;  /* 0x000000106a6f7819 */ /* 0x002fc800000006ff */
[----:B--2---:R-:W-:Y:S01]  /*5880*/  LOP3.LUT R37, R37, R111, R43, 0xfe, !PT ;  /* 0x0000006f25257212 */ /* 0x004fe200078efe2b */
[----:B------:R-:W-:Y:S01]  /*5890*/  IMAD.WIDE.U32 R42, R130, 0x8, R198 ;  /* 0x00000008822a7825 */ /* 0x000fe200078e00c6 */
[----:B----4-:R-:W-:-:S05]  /*58a0*/  LOP3.LUT R36, R36, R105, RZ, 0xfc, !PT ;  /* 0x0000006924247212 */ /* 0x010fca00078efcff */
[----:B------:R0:W-:Y:S04]  /*58b0*/  STG.E.64 desc[UR14][R136.64], R36 ;  /* 0x0000002488007986 */ /* 0x0001e8000c101b0e */
[----:B------:R-:W2:Y:S01]  /*58c0*/  LDG.E.64 R42, desc[UR14][R42.64] ;  /* 0x0000000e2a2a7981 */ /* 0x000ea2000c1e1b00 */
[--C-:B------:R-:W-:Y:S01]  /*58d0*/  FFMA.FTZ R106, R121, UR13, R117.reuse ;  /* 0x0000000d796a7c23 */ /* 0x100fe20008010075 */
[----:B------:R-:W-:-:S03]  /*58e0*/  FFMA.FTZ R105, R46, UR13, R117 ;  /* 0x0000000d2e697c23 */ /* 0x000fc60008010075 */
[----:B------:R-:W-:Y:S01]  /*58f0*/  FADD.FTZ R106, R131, -R106 ;  /* 0x8000006a836a7221 */ /* 0x000fe20000010000 */
[----:B------:R-:W-:Y:S01]  /*5900*/  FADD.FTZ R132, R132, -R105 ;  /* 0x8000006984847221 */ /* 0x000fe20000010000 */
[----:B------:R-:W-:Y:S02]  /*5910*/  @P5 MOV R105, R107 ;  /* 0x0000006b00695202 */ /* 0x000fe40000000f00 */
[----:B------:R-:W-:Y:S01]  /*5920*/  FMUL.FTZ R110, R106, UR12 ;  /* 0x0000000c6a6e7c20 */ /* 0x000fe20008410000 */
[----:B------:R-:W-:Y:S01]  /*5930*/  FMUL.FTZ R132, R132, UR12 ;  /* 0x0000000c84847c20 */ /* 0x000fe20008410000 */
[----:B------:R-:W-:Y:S01]  /*5940*/  FFMA.FTZ R120, R120, UR13, R117 ;  /* 0x0000000d78787c23 */ /* 0x000fe20008010075 */
[----:B0-----:R-:W-:Y:S01]  /*5950*/  @P6 SHF.R.U32.HI R37, RZ, 0x10, R107 ;  /* 0x00000010ff256819 */ /* 0x001fe2000001166b */
[----:B------:R-:W-:Y:S02]  /*5960*/  @P5 HADD2.F32 R36, -RZ, R105.H0_H0 ;  /* 0x20000069ff245230 */ /* 0x000fe40000004100 */
[----:B------:R-:W-:Y:S01]  /*5970*/  FMUL.FTZ R132, R132, UR4 ;  /* 0x0000000484847c20 */ /* 0x000fe20008410000 */
[----:B------:R-:W-:Y:S01]  /*5980*/  FADD.FTZ R120, R123, -R120 ;  /* 0x800000787b787221 */ /* 0x000fe20000010000 */
[----:B------:R-:W-:-:S02]  /*5990*/  HFMA2 R107, -RZ, RZ, 0, 0 ;  /* 0x00000000ff6b7431 */ /* 0x000fc400000001ff */
[----:B------:R-:W-:Y:S02]  /*59a0*/  @P6 HADD2.F32 R37, -RZ, R37.H0_H0 ;  /* 0x20000025ff256230 */ /* 0x000fe40000004100 */
[----:B------:R-:W-:Y:S01]  /*59b0*/  FFMA.FTZ R128, R128, UR13, R117 ;  /* 0x0000000d80807c23 */ /* 0x000fe20008010075 */
[----:B------:R-:W-:Y:S01]  /*59c0*/  FMUL.FTZ R120, R120, UR12 ;  /* 0x0000000c78787c20 */ /* 0x000fe20008410000 */
[----:B------:R-:W-:Y:S01]  /*59d0*/  MOV R111, RZ ;  /* 0x000000ff006f7202 */ /* 0x000fe20000000f00 */
[----:B------:R-:W-:Y:S02]  /*59e0*/  HFMA2 R46, -RZ, RZ, 0, 0 ;  /* 0x00000000ff2e7431 */ /* 0x000fe400000001ff */
[----:B------:R-:W-:Y:S01]  /*59f0*/  @P6 FMUL.FTZ R111, R44, R37 ;  /* 0x000000252c6f6220 */ /* 0x000fe20000410000 */
[----:B------:R-:W-:Y:S01]  /*5a00*/  FADD.FTZ R128, R133, -R128 ;  /* 0x8000008085807221 */ /* 0x000fe20000010000 */
[----:B---3--:R-:W-:-:S05]  /*5a10*/  @P4 MOV R106, R34 ;  /* 0x00000022006a4202 */ /* 0x008fca0000000f00 */
[----:B------:R-:W-:-:S05]  /*5a20*/  @P4 HADD2.F32 R105, -RZ, R106.H0_H0 ;  /* 0x2000006aff694230 */ /* 0x000fca0000004100 */
[----:B------:R-:W-:Y:S01]  /*5a30*/  @P4 FMUL.FTZ R107, R125, R105 ;  /* 0x000000697d6b4220 */ /* 0x000fe20000410000 */
[----:B------:R-:W-:Y:S01]  /*5a40*/  FMUL.FTZ R125, R132, UR21 ;  /* 0x00000015847d7c20 */ /* 0x000fe20008410000 */
[----:B------:R-:W-:Y:S01]  /*5a50*/  FMUL.FTZ R110, R110, UR4 ;  /* 0x000000046e6e7c20 */ /* 0x000fe20008410000 */
[----:B------:R-:W-:Y:S01]  /*5a60*/  @P5 FMUL.FTZ R46, R141, R36 ;  /* 0x000000248d2e5220 */ /* 0x000fe20000410000 */
[----:B------:R-:W-:Y:S01]  /*5a70*/  LOP3.LUT P5, RZ, R126, 0xff0000, RZ, 0xc0, !PT ;  /* 0x00ff00007eff7812 */ /* 0x000fe200078ac0ff */
[----:B------:R-:W-:Y:S01]  /*5a80*/  FMUL.FTZ R37, R74, R125 ;  /* 0x0000007d4a257220 */ /* 0x000fe20000410000 */
[----:B------:R-:W-:Y:S01]  /*5a90*/  FMUL.FTZ R120, R120, UR4 ;  /* 0x0000000478787c20 */ /* 0x000fe20008410000 */
[----:B------:R-:W-:Y:S01]  /*5aa0*/  FMUL.FTZ R127, R110, UR21 ;  /* 0x000000156e7f7c20 */ /* 0x000fe20008410000 */
[----:B------:R-:W-:Y:S02]  /*5ab0*/  FMUL.FTZ R128, R128, UR12 ;  /* 0x0000000c80807c20 */ /* 0x000fe40008410000 */
[----:B------:R-:W-:Y:S01]  /*5ac0*/  FMUL.FTZ R136, R120, UR21 ;  /* 0x0000001578887c20 */ /* 0x000fe20008410000 */
[----:B------:R-:W-:-:S02]  /*5ad0*/  FSEL R44, R37, RZ, P5 ;  /* 0x000000ff252c7208 */ /* 0x000fc40002800000 */
[----:B------:R-:W-:Y:S01]  /*5ae0*/  @P3 SHF.R.U64 R37, R34, 0x10, R35 ;  /* 0x0000001022253819 */ /* 0x000fe20000001223 */
[----:B------:R-:W-:Y:S01]  /*5af0*/  FMUL.FTZ R36, R73, R127 ;  /* 0x0000007f49247220 */ /* 0x000fe20000410000 */
[----:B------:R-:W-:Y:S01]  /*5b00*/  FMUL.FTZ R128, R128, UR4 ;  /* 0x0000000480807c20 */ /* 0x000fe20008410000 */
[C---:B------:R-:W-:Y:S01]  /*5b10*/  LOP3.LUT P6, RZ, R126.reuse, 0xff00, RZ, 0xc0, !PT ;  /* 0x0000ff007eff7812 */ /* 0x040fe200078cc0ff */
[----:B------:R-:W-:Y:S01]  /*5b20*/  FMUL.FTZ R34, R75, R136 ;  /* 0x000000884b227220 */ /* 0x000fe20000410000 */
[----:B------:R-:W-:Y:S01]  /*5b30*/  ISETP.GE.U32.AND P4, PT, R126, 0x1000000, PT ;  /* 0x010000007e00780c */ /* 0x000fe20003f86070 */
[----:B------:R-:W-:Y:S02]  /*5b40*/  @P3 HADD2.F32 R37, -RZ, R37.H0_H0 ;  /* 0x20000025ff253230 */ /* 0x000fe40000004100 */
[----:B------:R-:W-:Y:S01]  /*5b50*/  FMUL.FTZ R123, R128, UR21 ;  /* 0x00000015807b7c20 */ /* 0x000fe20008410000 */
[----:B------:R-:W-:Y:S02]  /*5b60*/  FSEL R36, R36, RZ, P6 ;  /* 0x000000ff24247208 */ /* 0x000fe40003000000 */
[----:B------:R-:W-:Y:S01]  /*5b70*/  FSEL R110, R34, RZ, P4 ;  /* 0x000000ff226e7208 */ /* 0x000fe20002000000 */
[----:B------:R-:W-:Y:S01]  /*5b80*/  FMUL.FTZ R34, R72, R123 ;  /* 0x0000007b48227220 */ /* 0x000fe20000410000 */
[----:B------:R-:W-:Y:S01]  /*5b90*/  MOV R106, RZ ;  /* 0x000000ff006a7202 */ /* 0x000fe20000000f00 */
[----:B------:R-:W-:Y:S01]  /*5ba0*/  @P3 FMUL.FTZ R106, R140, R37 ;  /* 0x000000258c6a3220 */ /* 0x000fe20000410000 */
[----:B------:R-:W-:Y:S01]  /*5bb0*/  LOP3.LUT P3, RZ, R126, 0xff, RZ, 0xc0, !PT ;  /* 0x000000ff7eff7812 */ /* 0x000fe2000786c0ff */
[----:B------:R-:W0:Y:S03]  /*5bc0*/  F2F.F16.F32 R36, R36 ;  /* 0x0000002400247304 */ /* 0x000e260000200800 */
[----:B------:R-:W-:-:S05]  /*5bd0*/  FSEL R105, R34, RZ, P3 ;  /* 0x000000ff22697208 */ /* 0x000fca0001800000 */
[----:B------:R-:W1:Y:S08]  /*5be0*/  F2F.F16.F32 R110, R110 ;  /* 0x0000006e006e7304 */ /* 0x000e700000200800 */
[----:B------:R3:W4:Y:S01]  /*5bf0*/  F2F.F16.F32 R120, R44 ;  /* 0x0000002c00787304 */ /* 0x0007220000200800 */
[----:B0-----:R-:W-:-:S07]  /*5c00*/  IMAD.WIDE.U32 R36, R36, 0x10000, RZ ;  /* 0x0001000024247825 */ /* 0x001fce00078e00ff */
[----:B------:R-:W0:Y:S01]  /*5c10*/  F2F.F16.F32 R105, R105 ;  /* 0x0000006900697304 */ /* 0x000e220000200800 */
[----:B---3--:R-:W-:Y:S02]  /*5c20*/  @P0 MOV R44, R35 ;  /* 0x00000023002c0202 */ /* 0x008fe40000000f00 */
[----:B-1----:R-:W-:-:S03]  /*5c30*/  SHF.L.U32 R117, R110, 0x10, RZ ;  /* 0x000000106e757819 */ /* 0x002fc600000006ff */
[----:B------:R-:W-:Y:S01]  /*5c40*/  @P0 HADD2.F32 R34, -RZ, R44.H0_H0 ;  /* 0x2000002cff220230 */ /* 0x000fe20000004100 */
[----:B----4-:R-:W-:Y:S01]  /*5c50*/  LOP3.LUT R37, R37, R117, R120, 0xfe, !PT ;  /* 0x0000007525257212 */ /* 0x010fe200078efe78 */
[----:B------:R-:W-:Y:S02]  /*5c60*/  HFMA2 R117, -RZ, RZ, 0, 0 ;  /* 0x00000000ff757431 */ /* 0x000fe400000001ff */
[----:B------:R-:W-:-:S04]  /*5c70*/  IMAD.WIDE.U32 R130, R130, 0x8, R182 ;  /* 0x0000000882827825 */ /* 0x000fc800078e00b6 */
[----:B------:R-:W-:Y:S01]  /*5c80*/  @P0 FMUL.FTZ R117, R45, R34 ;  /* 0x000000222d750220 */ /* 0x000fe20000410000 */
[----:B------:R-:W-:Y:S02]  /*5c90*/  @P2 SHF.R.U32.HI R35, RZ, 0x10, R35 ;  /* 0x00000010ff232819 */ /* 0x000fe40000011623 */
[----:B0-----:R-:W-:-:S03]  /*5ca0*/  LOP3.LUT R36, R36, R105, RZ, 0xfc, !PT ;  /* 0x0000006924247212 */ /* 0x001fc600078efcff */
[----:B------:R-:W-:Y:S02]  /*5cb0*/  @P2 HADD2.F32 R35, -RZ, R35.H0_H0 ;  /* 0x20000023ff232230 */ /* 0x000fe40000004100 */
[----:B------:R0:W-:Y:S01]  /*5cc0*/  STG.E.64 desc[UR14][R130.64], R36 ;  /* 0x0000002482007986 */ /* 0x0001e2000c101b0e */
[----:B------:R-:W-:Y:S01]  /*5cd0*/  HFMA2 R126, -RZ, RZ, 0, 0 ;  /* 0x00000000ff7e7431 */ /* 0x000fe200000001ff */
[----:B------:R-:W-:Y:S01]  /*5ce0*/  MOV R128, RZ ;  /* 0x000000ff00807202 */ /* 0x000fe20000000f00 */
        /* <DEDUP_REMOVED lines=17> */
.L_x_8165:
        /* <DEDUP_REMOVED lines=9> */
[--C-:B------:R-:W-:Y:S01]  /*5e90*/  FFMA.FTZ R189, R189, UR13, R117.reuse ;  /* 0x0000000dbdbd7c23 */ /* 0x100fe20008010075 */
[----:B------:R-:W-:Y:S01]  /*5ea0*/  FFMA.FTZ R182, R182, UR13, R117 ;  /* 0x0000000db6b67c23 */ /* 0x000fe20008010075 */
[----:B------:R-:W-:Y:S02]  /*5eb0*/  HADD2.F32 R106, -RZ, R106.H0_H0 ;  /* 0x2000006aff6a7230 */ /* 0x000fe40000004100 */
[----:B------:R-:W-:Y:S01]  /*5ec0*/  FADD.FTZ R109, R186, -R107 ;  /* 0x8000006bba6d7221 */ /* 0x000fe20000010000 */
[----:B------:R-:W-:Y:S01]  /*5ed0*/  MOV R107, R157 ;  /* 0x0000009d006b7202 */ /* 0x000fe20000000f00 */
[----:B------:R-:W-:Y:S01]  /*5ee0*/  FADD.FTZ R110, R187, -R108 ;  /* 0x8000006cbb6e7221 */ /* 0x000fe20000010000 */
[----:B------:R-:W-:Y:S01]  /*5ef0*/  SHF.R.U32.HI R108, RZ, 0x10, R157 ;  /* 0x00000010ff6c7819 */ /* 0x000fe2000001169d */
[----:B------:R-:W-:Y:S01]  /*5f00*/  FFMA.FTZ R106, R109, UR12, R106 ;  /* 0x0000000c6d6a7c23 */ /* 0x000fe2000801006a */
[----:B------:R-:W-:Y:S01]  /*5f10*/  FADD.FTZ R189, R188, -R189 ;  /* 0x800000bdbcbd7221 */ /* 0x000fe20000010000 */
[----:B------:R-:W-:-:S02]  /*5f20*/  HADD2.F32 R107, -RZ, R107.H0_H0 ;  /* 0x2000006bff6b7230 */ /* 0x000fc40000004100 */
[----:B------:R-:W-:Y:S01]  /*5f30*/  FADD.FTZ R185, R185, -R182 ;  /* 0x800000b6b9b97221 */ /* 0x000fe20000010000 */
[----:B------:R-:W-:Y:S01]  /*5f40*/  FMUL.FTZ R106, R106, UR4 ;  /* 0x000000046a6a7c20 */ /* 0x000fe20008410000 */
[----:B------:R-:W-:Y:S01]  /*5f50*/  HADD2.F32 R108, -RZ, R108.H0_H0 ;  /* 0x2000006cff6c7230 */ /* 0x000fe20000004100 */
[----:B------:R-:W-:Y:S01]  /*5f60*/  LOP3.LUT P4, RZ, R209, 0xff0000, RZ, 0xc0, !PT ;  /* 0x00ff0000d1ff7812 */ /* 0x000fe2000788c0ff */
[----:B------:R-:W-:Y:S01]  /*5f70*/  FFMA.FTZ R107, R110, UR12, R107 ;  /* 0x0000000c6e6b7c23 */ /* 0x000fe2000801006b */
[----:B------:R-:W-:Y:S01]  /*5f80*/  FMUL.FTZ R112, R106, UR21 ;  /* 0x000000156a707c20 */ /* 0x000fe20008410000 */
[----:B------:R-:W-:Y:S01]  /*5f90*/  MOV R106, R156 ;  /* 0x0000009c006a7202 */ /* 0x000fe20000000f00 */
[----:B------:R-:W-:Y:S01]  /*5fa0*/  FFMA.FTZ R108, R189, UR12, R108 ;  /* 0x0000000cbd6c7c23 */ /* 0x000fe2000801006c */
[----:B------:R-:W-:Y:S01]  /*5fb0*/  FMUL.FTZ R115, R107, UR4 ;  /* 0x000000046b737c20 */ /* 0x000fe20008410000 */
[----:B------:R-:W-:Y:S01]  /*5fc0*/  FMUL.FTZ R107, R49, R112 ;  /* 0x00000070316b7220 */ /* 0x000fe20000410000 */
[----:B------:R-:W-:Y:S01]  /*5fd0*/  LOP3.LUT P5, RZ, R209, 0xff00, RZ, 0xc0, !PT ;  /* 0x0000ff00d1ff7812 */ /* 0x000fe200078ac0ff */
[----:B------:R-:W-:-:S02]  /*5fe0*/  HADD2.F32 R106, -RZ, R106.H0_H0 ;  /* 0x2000006aff6a7230 */ /* 0x000fc40000004100 */
[----:B------:R-:W-:Y:S01]  /*5ff0*/  FMUL.FTZ R115, R115, UR21 ;  /* 0x0000001573737c20 */ /* 0x000fe20008410000 */
[----:B------:R-:W-:Y:S01]  /*6000*/  FMUL.FTZ R114, R108, UR4 ;  /* 0x000000046c727c20 */ /* 0x000fe20008410000 */
[----:B------:R-:W-:Y:S01]  /*6010*/  ISETP.GE.U32.AND P6, PT, R209, 0x1000000, PT ;  /* 0x01000000d100780c */ /* 0x000fe20003fc6070 */
[----:B------:R-:W0:Y:S01]  /*6020*/  LDC.64 R182, c[0x0][0x468] ;  /* 0x00011a00ffb67b82 */ /* 0x000e220000000a00 */
[----:B------:R-:W-:Y:S01]  /*6030*/  FMUL.FTZ R108, R50, R115 ;  /* 0x00000073326c7220 */ /* 0x000fe20000410000 */
[----:B------:R-:W-:Y:S01]  /*6040*/  FFMA.FTZ R106, R185, UR12, R106 ;  /* 0x0000000cb96a7c23 */ /* 0x000fe2000801006a */
[----:B------:R-:W-:Y:S01]  /*6050*/  FMUL.FTZ R114, R114, UR21 ;  /* 0x0000001572727c20 */ /* 0x000fe20008410000 */
[----:B------:R-:W-:Y:S01]  /*6060*/  FSEL R107, R107, RZ, P5 ;  /* 0x000000ff6b6b7208 */ /* 0x000fe20002800000 */
[----:B------:R-:W-:Y:S01]  /*6070*/  FFMA.FTZ R180, R180, UR13, R117 ;  /* 0x0000000db4b47c23 */ /* 0x000fe20008010075 */
[----:B------:R-:W-:Y:S01]  /*6080*/  FMUL.FTZ R106, R106, UR4 ;  /* 0x000000046a6a7c20 */ /* 0x000fe20008410000 */
[----:B------:R-:W-:Y:S01]  /*6090*/  FSEL R109, R108, RZ, P4 ;  /* 0x000000ff6c6d7208 */ /* 0x000fe20002000000 */
[----:B------:R-:W-:Y:S01]  /*60a0*/  FMUL.FTZ R108, R51, R114 ;  /* 0x00000072336c7220 */ /* 0x000fe20000410000 */
[----:B------:R-:W-:Y:S01]  /*60b0*/  LOP3.LUT P0, RZ, R209, 0xff, RZ, 0xc0, !PT ;  /* 0x000000ffd1ff7812 */ /* 0x000fe2000780c0ff */
[----:B------:R-:W-:Y:S01]  /*60c0*/  FMUL.FTZ R113, R106, UR21 ;  /* 0x000000156a717c20 */ /* 0x000fe20008410000 */
[----:B------:R-:W1:Y:S01]  /*60d0*/  F2F.F16.F32 R107, R107 ;  /* 0x0000006b006b7304 */ /* 0x000e620000200800 */
[----:B------:R-:W-:Y:S01]  /*60e0*/  SHF.R.U64 R116, R158, 0x10, R159 ;  /* 0x000000109e747819 */ /* 0x000fe2000000129f */
[--C-:B------:R-:W-:Y:S01]  /*60f0*/  FFMA.FTZ R178, R178, UR13, R117.reuse ;  /* 0x0000000db2b27c23 */ /* 0x100fe20008010075 */
[----:B------:R-:W-:Y:S01]  /*6100*/  FSEL R110, R108, RZ, P6 ;  /* 0x000000ff6c6e7208 */ /* 0x000fe20003000000 */
[----:B------:R-:W-:Y:S01]  /*6110*/  FMUL.FTZ R106, R48, R113 ;  /* 0x00000071306a7220 */ /* 0x000fe20000410000 */
[--C-:B------:R-:W-:Y:S01]  /*6120*/  FFMA.FTZ R119, R176, UR13, R117.reuse ;  /* 0x0000000db0777c23 */ /* 0x100fe20008010075 */
[----:B------:R-:W-:Y:S01]  /*6130*/  FFMA.FTZ R173, R173, UR13, R117 ;  /* 0x0000000dadad7c23 */ /* 0x000fe20008010075 */
[----:B------:R-:W-:Y:S01]  /*6140*/  HADD2.F32 R116, -RZ, R116.H0_H0 ;  /* 0x20000074ff747230 */ /* 0x000fe20000004100 */
[----:B------:R-:W-:Y:S01]  /*6150*/  F2F.F16.F32 R118, R109 ;  /* 0x0000006d00767304 */ /* 0x000fe20000200800 */
[----:B------:R-:W-:Y:S01]  /*6160*/  FSEL R108, R106, RZ, P0 ;  /* 0x000000ff6a6c7208 */ /* 0x000fe20000000000 */
[----:B------:R-:W-:Y:S01]  /*6170*/  FADD.FTZ R175, R175, -R180 ;  /* 0x800000b4afaf7221 */ /* 0x000fe20000010000 */
[----:B------:R-:W-:Y:S01]  /*6180*/  FADD.FTZ R177, R177, -R178 ;  /* 0x800000b2b1b17221 */ /* 0x000fe20000010000 */
[----:B------:R-:W-:Y:S01]  /*6190*/  FADD.FTZ R174, R174, -R119 ;  /* 0x80000077aeae7221 */ /* 0x000fe20000010000 */
[----:B------:R-:W-:Y:S01]  /*61a0*/  FADD.FTZ R178, R172, -R173 ;  /* 0x800000adacb27221 */ /* 0x000fe20000010000 */
[----:B------:R-:W-:Y:S01]  /*61b0*/  FFMA.FTZ R173, R175, UR12, R116 ;  /* 0x0000000cafad7c23 */ /* 0x000fe20008010074 */
[----:B-1----:R-:W-:Y:S01]  /*61c0*/  IMAD.WIDE.U32 R106, R107, 0x10000, RZ ;  /* 0x000100006b6a7825 */ /* 0x002fe200078e00ff */
[----:B------:R-:W1:Y:S01]  /*61d0*/  F2F.F16.F32 R110, R110 ;  /* 0x0000006e006e7304 */ /* 0x000e620000200800 */
[----:B------:R-:W-:-:S07]  /*61e0*/  MOV R119, R158 ;  /* 0x0000009e00777202 */ /* 0x000fce0000000f00 */
[----:B------:R0:W3:Y:S01]  /*61f0*/  F2F.F16.F32 R111, R108 ;  /* 0x0000006c006f7304 */ /* 0x0000e20000200800 */
[----:B-1----:R-:W-:-:S04]  /*6200*/  SHF.L.U32 R109, R110, 0x10, RZ ;  /* 0x000000106e6d7819 */ /* 0x002fc800000006ff */
[----:B------:R-:W-:Y:S01]  /*6210*/  LOP3.LUT R107, R107, R109, R118, 0xfe, !PT ;  /* 0x0000006d6b6b7212 */ /* 0x000fe200078efe76 */
[----:B0-----:R-:W-:Y:S01]  /*6220*/  IMAD.WIDE.U32 R108, R179, 0x8, R182 ;  /* 0x00000008b36c7825 */ /* 0x001fe200078e00b6 */
[----:B---3--:R-:W-:-:S03]  /*6230*/  LOP3.LUT R106, R106, R111, RZ, 0xfc, !PT ;  /* 0x0000006f6a6a7212 */ /* 0x008fc600078efcff */
[----:B------:R-:W-:Y:S01]  /*6240*/  IMAD.WIDE.U32 R110, R170, 0x8, R198 ;  /* 0x00000008aa6e7825 */ /* 0x000fe200078e00c6 */
[----:B------:R-:W-:Y:S01]  /*6250*/  MOV R175, R159 ;  /* 0x0000009f00af7202 */ /* 0x000fe20000000f00 */
[----:B------:R0:W-:Y:S01]  /*6260*/  STG.E.64 desc[UR14][R108.64], R106 ;  /* 0x0000006a6c007986 */ /* 0x0001e2000c101b0e */
[----:B------:R-:W-:-:S03]  /*6270*/  SHF.R.U32.HI R176, RZ, 0x10, R159 ;  /* 0x00000010ffb07819 */ /* 0x000fc6000001169f */
[----:B------:R-:W3:Y:S01]  /*6280*/  LDG.E.64 R110, desc[UR14][R110.64] ;  /* 0x0000000e6e6e7981 */ /* 0x000ee2000c1e1b00 */
[----:B------:R-:W-:Y:S02]  /*6290*/  HADD2.F32 R172, -RZ, R119.H0_H0 ;  /* 0x20000077ffac7230 */ /* 0x000fe40000004100 */
[----:B------:R-:W-:Y:S01]  /*62a0*/  FMUL.FTZ R173, R173, UR4 ;  /* 0x00000004adad7c20 */ /* 0x000fe20008410000 */
[----:B------:R-:W-:Y:S02]  /*62b0*/  HADD2.F32 R119, -RZ, R175.H0_H0 ;  /* 0x200000afff777230 */ /* 0x000fe40000004100 */
[----:B------:R-:W-:Y:S02]  /*62c0*/  HFMA2 R116, -RZ, RZ, 0, 0 ;  /* 0x00000000ff747431 */ /* 0x000fe400000001ff */
[----:B------:R-:W-:Y:S02]  /*62d0*/  HADD2.F32 R175, -RZ, R176.H0_H0 ;  /* 0x200000b0ffaf7230 */ /* 0x000fe40000004100 */
[----:B------:R-:W-:Y:S01]  /*62e0*/  FFMA.FTZ R172, R177, UR12, R172 ;  /* 0x0000000cb1ac7c23 */ /* 0x000fe200080100ac */
[----:B------:R-:W-:Y:S01]  /*62f0*/  ISETP.GE.U32.AND P2, PT, R171, 0x1000000, PT ;  /* 0x01000000ab00780c */ /* 0x000fe20003f46070 */
[----:B------:R-:W-:Y:S01]  /*6300*/  FFMA.FTZ R119, R174, UR12, R119 ;  /* 0x0000000cae777c23 */ /* 0x000fe20008010077 */
[----:B------:R-:W-:Y:S01]  /*6310*/  FMUL.FTZ R174, R173, UR21 ;  /* 0x00000015adae7c20 */ /* 0x000fe20008410000 */
[----:B------:R-:W-:Y:S01]  /*6320*/  FFMA.FTZ R175, R178, UR12, R175 ;  /* 0x0000000cb2af7c23 */ /* 0x000fe200080100af */
[----:B------:R-:W-:Y:S01]  /*6330*/  LOP3.LUT P3, RZ, R171, 0xff0000, RZ, 0xc0, !PT ;  /* 0x00ff0000abff7812 */ /* 0x000fe2000786c0ff */
[----:B------:R-:W-:-:S02]  /*6340*/  FMUL.FTZ R119, R119, UR4 ;  /* 0x0000000477777c20 */ /* 0x000fc40008410000 */
[----:B0-----:R-:W-:Y:S01]  /*6350*/  FMUL.FTZ R107, R175, UR4 ;  /* 0x00000004af6b7c20 */ /* 0x001fe20008410000 */
[----:B------:R-:W-:Y:S01]  /*6360*/  FMUL.FTZ R175, R172, UR4 ;  /* 0x00000004acaf7c20 */ /* 0x000fe20008410000 */
[----:B------:R-:W-:Y:S02]  /*6370*/  FMUL.FTZ R173, R119, UR21 ;  /* 0x0000001577ad7c20 */ /* 0x000fe40008410000 */
[----:B------:R-:W-:Y:S01]  /*6380*/  FMUL.FTZ R172, R107, UR21 ;  /* 0x000000156bac7c20 */ /* 0x000fe20008410000 */
[----:B------:R-:W-:-:S03]  /*6390*/  FMUL.FTZ R175, R175, UR21 ;  /* 0x00000015afaf7c20 */ /* 0x000fc60008410000 */
[----:B------:R-:W-:Y:S01]  /*63a0*/  FMUL.FTZ R109, R55, R172 ;  /* 0x000000ac376d7220 */ /* 0x000fe20000410000 */
[----:B--2---:R-:W-:Y:S02]  /*63b0*/  @P0 MOV R118, R104 ;  /* 0x0000006800760202 */ /* 0x004fe40000000f00 */
[----:B------:R-:W-:Y:S01]  /*63c0*/  @P5 SHF.R.U64 R108, R104, 0x10, R105 ;  /* 0x00000010686c5819 */ /* 0x000fe20000001269 */
[----:B------:R-:W-:Y:S02]  /*63d0*/  FMUL.FTZ R104, R54, R173 ;  /* 0x000000ad36687220 */ /* 0x000fe40000410000 */
[----:B------:R-:W-:Y:S02]  /*63e0*/  @P0 HADD2.F32 R106, -RZ, R118.H0_H0 ;  /* 0x20000076ff6a0230 */ /* 0x000fe40000004100 */
[----:B------:R-:W-:Y:S02]  /*63f0*/  HFMA2 R118, -RZ, RZ, 0, 0 ;  /* 0x00000000ff767431 */ /* 0x000fe400000001ff */
[----:B------:R-:W-:Y:S01]  /*6400*/  @P5 HADD2.F32 R107, -RZ, R108.H0_H0 ;  /* 0x2000006cff6b5230 */ /* 0x000fe20000004100 */
[----:B------:R-:W-:Y:S01]  /*6410*/  FSEL R108, R104, RZ, P3 ;  /* 0x000000ff686c7208 */ /* 0x000fe20001800000 */
[----:B------:R-:W-:Y:S01]  /*6420*/  FMUL.FTZ R104, R52, R175 ;  /* 0x000000af34687220 */ /* 0x000fe20000410000 */
[----:B------:R-:W-:Y:S01]  /*6430*/  @P0 FMUL.FTZ R116, R113, R106 ;  /* 0x0000006a71740220 */ /* 0x000fe20000410000 */
[----:B------:R-:W-:Y:S01]  /*6440*/  FMUL.FTZ R106, R53, R174 ;  /* 0x000000ae356a7220 */ /* 0x000fe20000410000 */
[----:B------:R-:W-:Y:S01]  /*6450*/  LOP3.LUT P0, RZ, R171, 0xff00, RZ, 0xc0, !PT ;  /* 0x0000ff00abff7812 */ /* 0x000fe2000780c0ff */
        /* <DEDUP_REMOVED lines=17> */
[----:B------:R-:W-:Y:S01]  /*6570*/  MOV R104, R160 ;  /* 0x000000a000687202 */ /* 0x000fe20000000f00 */
[----:B------:R-:W-:Y:S01]  /*6580*/  FFMA.FTZ R113, R122, UR13, R117 ;  /* 0x0000000d7a717c23 */ /* 0x000fe20008010075 */
[----:B------:R-:W-:Y:S01]  /*6590*/  SHF.R.U64 R112, R160, 0x10, R161 ;  /* 0x00000010a0707819 */ /* 0x000fe200000012a1 */
[--C-:B------:R-:W-:Y:S01]  /*65a0*/  FFMA.FTZ R148, R148, UR13, R117.reuse ;  /* 0x0000000d94947c23 */ /* 0x100fe20008010075 */
[----:B------:R-:W-:Y:S01]  /*65b0*/  FFMA.FTZ R153, R153, UR13, R117 ;  /* 0x0000000d99997c23 */ /* 0x000fe20008010075 */
[----:B------:R-:W-:-:S02]  /*65c0*/  HADD2.F32 R104, -RZ, R104.H0_H0 ;  /* 0x20000068ff687230 */ /* 0x000fc40000004100 */
[----:B------:R-:W-:Y:S01]  /*65d0*/  FADD.FTZ R119, R150, -R113 ;  /* 0x8000007196777221 */ /* 0x000fe20000010000 */
[----:B------:R-:W-:Y:S01]  /*65e0*/  FADD.FTZ R155, R155, -R148 ;  /* 0x800000949b9b7221 */ /* 0x000fe20000010000 */
[----:B------:R-:W-:Y:S01]  /*65f0*/  SHF.R.U32.HI R113, RZ, 0x10, R161 ;  /* 0x00000010ff717819 */ /* 0x000fe200000116a1 */
[----:B0-----:R-:W-:Y:S01]  /*6600*/  HADD2.F32 R106, -RZ, R112.H0_H0 ;  /* 0x20000070ff6a7230 */ /* 0x001fe20000004100 */
[----:B------:R-:W-:Y:S01]  /*6610*/  MOV R107, R161 ;  /* 0x000000a1006b7202 */ /* 0x000fe20000000f00 */
[----:B------:R-:W-:Y:S01]  /*6620*/  FFMA.FTZ R177, R146, UR13, R117 ;  /* 0x0000000d92b17c23 */ /* 0x000fe20008010075 */
[----:B------:R-:W-:Y:S01]  /*6630*/  FADD.FTZ R153, R154, -R153 ;  /* 0x800000999a997221 */ /* 0x000fe20000010000 */
[----:B------:R-:W-:Y:S02]  /*6640*/  HADD2.F32 R113, -RZ, R113.H0_H0 ;  /* 0x20000071ff717230 */ /* 0x000fe40000004100 */
[----:B------:R-:W-:Y:S01]  /*6650*/  FFMA.FTZ R134, R134, UR13, R117 ;  /* 0x0000000d86867c23 */ /* 0x000fe20008010075 */
[----:B------:R-:W-:-:S02]  /*6660*/  HADD2.F32 R112, -RZ, R107.H0_H0 ;  /* 0x2000006bff707230 */ /* 0x000fc40000004100 */
[----:B------:R-:W-:Y:S01]  /*6670*/  FFMA.FTZ R107, R119, UR12, R104 ;  /* 0x0000000c776b7c23 */ /* 0x000fe20008010068 */
[----:B------:R-:W-:Y:S01]  /*6680*/  FFMA.FTZ R104, R155, UR12, R106 ;  /* 0x0000000c9b687c23 */ /* 0x000fe2000801006a */
[----:B------:R-:W-:Y:S01]  /*6690*/  @P4 MOV R106, R105 ;  /* 0x00000069006a4202 */ /* 0x000fe20000000f00 */
[----:B------:R-:W-:Y:S01]  /*66a0*/  FADD.FTZ R148, R152, -R177 ;  /* 0x800000b198947221 */ /* 0x000fe20000010000 */
[----:B------:R-:W-:Y:S01]  /*66b0*/  @P6 SHF.R.U32.HI R105, RZ, 0x10, R105 ;  /* 0x00000010ff696819 */ /* 0x000fe20000011669 */
[----:B------:R-:W-:Y:S01]  /*66c0*/  FFMA.FTZ R146, R153, UR12, R112 ;  /* 0x0000000c99927c23 */ /* 0x000fe20008010070 */
[----:B------:R-:W-:Y:S01]  /*66d0*/  FMUL.FTZ R122, R104, UR4 ;  /* 0x00000004687a7c20 */ /* 0x000fe20008410000 */
[----:B------:R-:W-:Y:S02]  /*66e0*/  @P4 HADD2.F32 R106, -RZ, R106.H0_H0 ;  /* 0x2000006aff6a4230 */ /* 0x000fe40000004100 */
[----:B------:R-:W-:Y:S01]  /*66f0*/  FFMA.FTZ R148, R148, UR12, R113 ;  /* 0x0000000c94947c23 */ /* 0x000fe20008010071 */
[----:B------:R-:W-:-:S02]  /*6700*/  CS2R R112, SRZ ;  /* 0x0000000000707805 */ /* 0x000fc4000001ff00 */
[----:B---3--:R-:W-:Y:S01]  /*6710*/  @P5 MOV R104, R110 ;  /* 0x0000006e00685202 */ /* 0x008fe20000000f00 */
[----:B------:R-:W-:Y:S02]  /*6720*/  @P6 HADD2.F32 R105, -RZ, R105.H0_H0 ;  /* 0x20000069ff696230 */ /* 0x000fe40000004100 */
[----:B------:R-:W-:Y:S01]  /*6730*/  @P4 FMUL.FTZ R112, R115, R106 ;  /* 0x0000006a73704220 */ /* 0x000fe20000410000 */
[----:B------:R-:W-:Y:S01]  /*6740*/  FMUL.FTZ R106, R122, UR21 ;  /* 0x000000157a6a7c20 */ /* 0x000fe20008410000 */
[----:B------:R-:W-:Y:S01]  /*6750*/  FMUL.FTZ R115, R146, UR4 ;  /* 0x0000000492737c20 */ /* 0x000fe20008410000 */
[----:B------:R-:W-:Y:S02]  /*6760*/  @P5 HADD2.F32 R104, -RZ, R104.H0_H0 ;  /* 0x20000068ff685230 */ /* 0x000fe40000004100 */
[----:B------:R-:W-:Y:S01]  /*6770*/  @P6 FMUL.FTZ R113, R114, R105 ;  /* 0x0000006972716220 */ /* 0x000fe20000410000 */
[----:B------:R-:W-:Y:S01]  /*6780*/  FMUL.FTZ R105, R57, R106 ;  /* 0x0000006a39697220 */ /* 0x000fe20000410000 */
[----:B------:R-:W-:Y:S01]  /*6790*/  LOP3.LUT P4, RZ, R40, 0xff00, RZ, 0xc0, !PT ;  /* 0x0000ff0028ff7812 */ /* 0x000fe2000788c0ff */
[----:B------:R-:W-:Y:S01]  /*67a0*/  FMUL.FTZ R115, R115, UR21 ;  /* 0x0000001573737c20 */ /* 0x000fe20008410000 */
[----:B------:R-:W-:-:S02]  /*67b0*/  HFMA2 R119, -RZ, RZ, 0, 0 ;  /* 0x00000000ff777431 */ /* 0x000fc400000001ff */
[----:B------:R-:W-:Y:S01]  /*67c0*/  @P5 FMUL.FTZ R119, R175, R104 ;  /* 0x00000068af775220 */ /* 0x000fe20000410000 */
[----:B------:R-:W-:Y:S01]  /*67d0*/  FSEL R104, R105, RZ, P4 ;  /* 0x000000ff69687208 */ /* 0x000fe20002000000 */
[----:B------:R-:W-:Y:S01]  /*67e0*/  FMUL.FTZ R148, R148, UR4 ;  /* 0x0000000494947c20 */ /* 0x000fe20008410000 */
[----:B------:R-:W-:Y:S01]  /*67f0*/  FMUL.FTZ R105, R58, R115 ;  /* 0x000000733a697220 */ /* 0x000fe20000410000 */
[----:B------:R-:W-:Y:S01]  /*6800*/  LOP3.LUT P6, RZ, R40, 0xff0000, RZ, 0xc0, !PT ;  /* 0x00ff000028ff7812 */ /* 0x000fe200078cc0ff */
[----:B------:R-:W-:Y:S01]  /*6810*/  FMUL.FTZ R107, R107, UR4 ;  /* 0x000000046b6b7c20 */ /* 0x000fe20008410000 */
[----:B------:R-:W-:Y:S01]  /*6820*/  @P0 SHF.R.U64 R146, R110, 0x10, R111 ;  /* 0x000000106e920819 */ /* 0x000fe2000000126f */
[----:B------:R-:W-:Y:S01]  /*6830*/  FMUL.FTZ R110, R148, UR21 ;  /* 0x00000015946e7c20 */ /* 0x000fe20008410000 */
[----:B------:R-:W-:Y:S01]  /*6840*/  FSEL R114, R105, RZ, P6 ;  /* 0x000000ff69727208 */ /* 0x000fe20003000000 */
[----:B------:R-:W-:Y:S01]  /*6850*/  FMUL.FTZ R107, R107, UR21 ;  /* 0x000000156b6b7c20 */ /* 0x000fe20008410000 */
[----:B------:R-:W-:Y:S01]  /*6860*/  ISETP.GE.U32.AND P5, PT, R40, 0x1000000, PT ;  /* 0x010000002800780c */ /* 0x000fe20003fa6070 */
[----:B------:R-:W-:-:S02]  /*6870*/  @P0 HADD2.F32 R105, -RZ, R146.H0_H0 ;  /* 0x20000092ff690230 */ /* 0x000fc40000004100 */
[----:B------:R-:W-:Y:S01]  /*6880*/  FMUL.FTZ R146, R59, R110 ;  /* 0x0000006e3b927220 */ /* 0x000fe20000410000 */
[----:B------:R-:W-:Y:S01]  /*6890*/  MOV R122, RZ ;  /* 0x000000ff007a7202 */ /* 0x000fe20000000f00 */
[----:B------:R0:W1:Y:S01]  /*68a0*/  F2F.F16.F32 R150, R104 ;  /* 0x0000006800967304 */ /* 0x0000620000200800 */
[----:B------:R-:W-:Y:S01]  /*68b0*/  FADD.FTZ R171, R147, -R134 ;  /* 0x8000008693ab7221 */ /* 0x000fe20000010000 */
[----:B------:R-:W-:Y:S01]  /*68c0*/  @P0 FMUL.FTZ R122, R174, R105 ;  /* 0x00000069ae7a0220 */ /* 0x000fe20000410000 */
[----:B------:R-:W-:Y:S01]  /*68d0*/  FSEL R146, R146, RZ, P5 ;  /* 0x000000ff92927208 */ /* 0x000fe20002800000 */
[--C-:B------:R-:W-:Y:S01]  /*68e0*/  FFMA.FTZ R105, R34, UR13, R117.reuse ;  /* 0x0000000d22697c23 */ /* 0x100fe20008010075 */
[----:B------:R-:W-:Y:S01]  /*68f0*/  LOP3.LUT P0, RZ, R40, 0xff, RZ, 0xc0, !PT ;  /* 0x000000ff28ff7812 */ /* 0x000fe2000780c0ff */
[----:B------:R-:W-:Y:S01]  /*6900*/  FFMA.FTZ R40, R36, UR13, R117 ;  /* 0x0000000d24287c23 */ /* 0x000fe20008010075 */
[----:B------:R-:W-:Y:S01]  /*6910*/  FMUL.FTZ R36, R56, R107 ;  /* 0x0000006b38247220 */ /* 0x000fe20000410000 */
[----:B------:R-:W-:Y:S01]  /*6920*/  F2F.F16.F32 R114, R114 ;  /* 0x0000007200727304 */ /* 0x000fe20000200800 */
[----:B------:R-:W-:Y:S01]  /*6930*/  FADD.FTZ R155, R138, -R105 ;  /* 0x800000698a9b7221 */ /* 0x000fe20000010000 */
[----:B------:R-:W-:Y:S01]  /*6940*/  MOV R34, R162 ;  /* 0x000000a200227202 */ /* 0x000fe20000000f00 */
[----:B------:R-:W-:Y:S01]  /*6950*/  FFMA.FTZ R138, R149, UR13, R117 ;  /* 0x0000000d958a7c23 */ /* 0x000fe20008010075 */
[----:B------:R-:W-:Y:S01]  /*6960*/  FSEL R36, R36, RZ, P0 ;  /* 0x000000ff24247208 */ /* 0x000fe20000000000 */
[----:B------:R-:W-:Y:S01]  /*6970*/  FADD.FTZ R148, R37, -R40 ;  /* 0x8000002825947221 */ /* 0x000fe20000010000 */
[----:B0-----:R-:W-:Y:S01]  /*6980*/  MOV R104, R163 ;  /* 0x000000a300687202 */ /* 0x001fe20000000f00 */
[----:B------:R-:W-:Y:S01]  /*6990*/  FADD.FTZ R149, R35, -R138 ;  /* 0x8000008a23957221 */ /* 0x000fe20000010000 */
[----:B------:R-:W0:Y:S01]  /*69a0*/  F2F.F16.F32 R146, R146 ;  /* 0x0000009200927304 */ /* 0x000e220000200800 */
[----:B------:R-:W-:Y:S01]  /*69b0*/  HADD2.F32 R37, -RZ, R34.H0_H0 ;  /* 0x20000022ff257230 */ /* 0x000fe20000004100 */
[----:B------:R-:W-:Y:S01]  /*69c0*/  SHF.R.U64 R40, R162, 0x10, R163 ;  /* 0x00000010a2287819 */ /* 0x000fe200000012a3 */
[----:B------:R-:W-:-:S02]  /*69d0*/  HADD2.F32 R104, -RZ, R104.H0_H0 ;  /* 0x20000068ff687230 */ /* 0x000fc40000004100 */
[----:B-1----:R-:W-:Y:S01]  /*69e0*/  IMAD.WIDE.U32 R34, R150, 0x10000, RZ ;  /* 0x0001000096227825 */ /* 0x002fe200078e00ff */
[----:B------:R-:W-:Y:S02]  /*69f0*/  SHF.R.U32.HI R150, RZ, 0x10, R163 ;  /* 0x00000010ff967819 */ /* 0x000fe400000116a3 */
[----:B------:R1:W3:Y:S01]  /*6a00*/  F2F.F16.F32 R153, R36 ;  /* 0x0000002400997304 */ /* 0x0002e20000200800 */
[----:B------:R-:W-:Y:S01]  /*6a10*/  FFMA.FTZ R149, R149, UR12, R104 ;  /* 0x0000000c95957c23 */ /* 0x000fe20008010068 */
[----:B------:R-:W-:Y:S01]  /*6a20*/  HADD2.F32 R40, -RZ, R40.H0_H0 ;  /* 0x20000028ff287230 */ /* 0x000fe20000004100 */
[----:B0-----:R-:W-:Y:S01]  /*6a30*/  SHF.L.U32 R105, R146, 0x10, RZ ;  /* 0x0000001092697819 */ /* 0x001fe200000006ff */
[----:B------:R-:W-:Y:S01]  /*6a40*/  FFMA.FTZ R146, R148, UR12, R37 ;  /* 0x0000000c94927c23 */ /* 0x000fe20008010025 */
[----:B-1----:R-:W-:-:S04]  /*6a50*/  IMAD.WIDE.U32 R36, R151, 0x8, R182 ;  /* 0x0000000897247825 */ /* 0x002fc800078e00b6 */
[----:B------:R-:W-:Y:S01]  /*6a60*/  FFMA.FTZ R148, R155, UR12, R40 ;  /* 0x0000000c9b947c23 */ /* 0x000fe20008010028 */
[----:B------:R-:W-:Y:S01]  /*6a70*/  LOP3.LUT R35, R35, R105, R114, 0xfe, !PT ;  /* 0x0000006923237212 */ /* 0x000fe200078efe72 */
[----:B------:R-:W-:Y:S01]  /*6a80*/  IMAD.WIDE.U32 R104, R38, 0x8, R198 ;  /* 0x0000000826687825 */ /* 0x000fe200078e00c6 */
[----:B------:R-:W-:Y:S02]  /*6a90*/  @P3 MOV R114, R111 ;  /* 0x0000006f00723202 */ /* 0x000fe40000000f00 */
[----:B---3--:R-:W-:Y:S01]  /*6aa0*/  LOP3.LUT R34, R34, R153, RZ, 0xfc, !PT ;  /* 0x0000009922227212 */ /* 0x008fe200078efcff */
[----:B------:R-:W-:Y:S01]  /*6ab0*/  HADD2.F32 R150, -RZ, R150.H0_H0 ;  /* 0x20000096ff967230 */ /* 0x000fe20000004100 */
[----:B------:R-:W-:-:S03]  /*6ac0*/  @P2 SHF.R.U32.HI R111, RZ, 0x10, R111 ;  /* 0x00000010ff6f2819 */ /* 0x000fc6000001166f */
[----:B------:R0:W-:Y:S04]  /*6ad0*/  STG.E.64 desc[UR14][R36.64], R34 ;  /* 0x0000002224007986 */ /* 0x0001e8000c101b0e */
[----:B------:R-:W3:Y:S01]  /*6ae0*/  LDG.E.64 R104, desc[UR14][R104.64] ;  /* 0x0000000e68687981 */ /* 0x000ee2000c1e1b00 */
[----:B------:R-:W-:Y:S01]  /*6af0*/  FMUL.FTZ R148, R148, UR4 ;  /* 0x0000000494947c20 */ /* 0x000fe20008410000 */
[----:B------:R-:W-:Y:S02]  /*6b00*/  @P2 HADD2.F32 R111, -RZ, R111.H0_H0 ;  /* 0x2000006fff6f2230 */ /* 0x000fe40000004100 */
[----:B------:R-:W-:Y:S01]  /*6b10*/  FFMA.FTZ R150, R171, UR12, R150 ;  /* 0x0000000cab967c23 */ /* 0x000fe20008010096 */
[----:B------:R-:W-:Y:S01]  /*6b20*/  MOV R134, RZ ;  /* 0x000000ff00867202 */ /* 0x000fe20000000f00 */
[----:B------:R-:W-:Y:S01]  /*6b30*/  FMUL.FTZ R148, R148, UR21 ;  /* 0x0000001594947c20 */ /* 0x000fe20008410000 */
[----:B------:R-:W-:-:S02]  /*6b40*/  HFMA2 R138, -RZ, RZ, 0, 0 ;  /* 0x00000000ff8a7431 */ /* 0x000fc400000001ff */
[----:B------:R-:W-:Y:S01]  /*6b50*/  @P2 FMUL.FTZ R134, R172, R111 ;  /* 0x0000006fac862220 */ /* 0x000fe20000410000 */
[----:B------:R-:W-:Y:S01]  /*6b60*/  FMUL.FTZ R150, R150, UR4 ;  /* 0x0000000496967c20 */ /* 0x000fe20008410000 */
[----:B------:R-:W-:Y:S01]  /*6b70*/  FMUL.FTZ R111, R149, UR4 ;  /* 0x00000004956f7c20 */ /* 0x000fe20008410000 */
[----:B------:R-:W-:Y:S01]  /*6b80*/  @P3 HADD2.F32 R114, -RZ, R114.H0_H0 ;  /* 0x20000072ff723230 */ /* 0x000fe20000004100 */
[----:B------:R-:W-:Y:S01]  /*6b90*/  LOP3.LUT P2, RZ, R145, 0xff00, RZ, 0xc0, !PT ;  /* 0x0000ff0091ff7812 */ /* 0x000fe2000784c0ff */
[----:B------:R-:W-:Y:S02]  /*6ba0*/  HFMA2 R40, -RZ, RZ, 0, 0 ;  /* 0x00000000ff287431 */ /* 0x000fe400000001ff */
[----:B------:R-:W-:Y:S01]  /*6bb0*/  FMUL.FTZ R111, R111, UR21 ;  /* 0x000000156f6f7c20 */ /* 0x000fe20008410000 */
[----:B------:R-:W-:Y:S01]  /*6bc0*/  @P3 FMUL.FTZ R40, R173, R114 ;  /* 0x00000072ad283220 */ /* 0x000fe20000410000 */
[----:B------:R-:W-:Y:S01]  /*6bd0*/  LOP3.LUT P3, RZ, R145, 0xff0000, RZ, 0xc0, !PT ;  /* 0x00ff000091ff7812 */ /* 0x000fe2000786c0ff */
[----:B------:R-:W-:Y:S01]  /*6be0*/  HFMA2 R114, -RZ, RZ, 0, 0 ;  /* 0x00000000ff727431 */ /* 0x000fe200000001ff */
[----:B--2---:R-:W-:-:S02]  /*6bf0*/  @P0 MOV R147, R108 ;  /* 0x0000006c00930202 */ /* 0x004fc40000000f00 */
[----:B0-----:R-:W-:-:S03]  /*6c00*/  @P4 SHF.R.U64 R35, R108, 0x10, R109 ;  /* 0x000000106c234819 */ /* 0x001fc6000000126d */
[----:B------:R-:W-:Y:S02]  /*6c10*/  @P0 HADD2.F32 R34, -RZ, R147.H0_H0 ;  /* 0x20000093ff220230 */ /* 0x000fe40000004100 */
[----:B------:R-:W-:Y:S01]  /*6c20*/  FMUL.FTZ R147, R146, UR4 ;  /* 0x0000000492937c20 */ /* 0x000fe20008410000 */
[----:B------:R-:W-:Y:S01]  /*6c30*/  FMUL.FTZ R146, R150, UR21 ;  /* 0x0000001596927c20 */ /* 0x000fe20008410000 */
[----:B------:R-:W-:Y:S02]  /*6c40*/  @P4 HADD2.F32 R35, -RZ, R35.H0_H0 ;  /* 0x20000023ff234230 */ /* 0x000fe40000004100 */
[----:B------:R-:W-:Y:S01]  /*6c50*/  @P0 FMUL.FTZ R138, R107, R34 ;  /* 0x000000226b8a0220 */ /* 0x000fe20000410000 */
[----:B------:R-:W-:Y:S01]  /*6c60*/  FMUL.FTZ R34, R61, R148 ;  /* 0x000000943d227220 */ /* 0x000fe20000410000 */
[----:B------:R-:W-:Y:S01]  /*6c70*/  FMUL.FTZ R107, R63, R146 ;  /* 0x000000923f6b7220 */ /* 0x000fe20000410000 */
[----:B------:R-:W-:Y:S01]  /*6c80*/  ISETP.GE.U32.AND P0, PT, R145, 0x1000000, PT ;  /* 0x010000009100780c */ /* 0x000fe20003f06070 */
[----:B------:R-:W-:Y:S01]  /*6c90*/  FMUL.FTZ R147, R147, UR21 ;  /* 0x0000001593937c20 */ /* 0x000fe20008410000 */
[----:B------:R-:W-:Y:S01]  /*6ca0*/  @P4 FMUL.FTZ R114, R106, R35 ;  /* 0x000000236a724220 */ /* 0x000fe20000410000 */
[----:B------:R-:W-:Y:S01]  /*6cb0*/  FSEL R36, R34, RZ, P2 ;  /* 0x000000ff22247208 */ /* 0x000fe20001000000 */
[----:B------:R-:W-:Y:S01]  /*6cc0*/  FMUL.FTZ R34, R62, R111 ;  /* 0x0000006f3e227220 */ /* 0x000fe20000410000 */
[----:B------:R-:W-:-:S02]  /*6cd0*/  FSEL R149, R107, RZ, P0 ;  /* 0x000000ff6b957208 */ /* 0x000fc40000000000 */
[----:B------:R-:W-:Y:S02]  /*6ce0*/  LOP3.LUT P4, RZ, R145, 0xff, RZ, 0xc0, !PT ;  /* 0x000000ff91ff7812 */ /* 0x000fe4000788c0ff */
[----:B------:R-:W-:Y:S01]  /*6cf0*/  FSEL R37, R34, RZ, P3 ;  /* 0x000000ff22257208 */ /* 0x000fe20001800000 */
[----:B------:R-:W-:Y:S01]  /*6d00*/  FMUL.FTZ R34, R60, R147 ;  /* 0x000000933c227220 */ /* 0x000fe20000410000 */
[----:B------:R-:W0:Y:S04]  /*6d10*/  F2F.F16.F32 R36, R36 ;  /* 0x0000002400247304 */ /* 0x000e280000200800 */
[----:B------:R-:W-:-:S04]  /*6d20*/  FSEL R108, R34, RZ, P4 ;  /* 0x000000ff226c7208 */ /* 0x000fc80002000000 */
        /* <DEDUP_REMOVED lines=11> */
[----:B------:R-:W-:Y:S01]  /*6de0*/  MOV R38, R164 ;  /* 0x000000a400267202 */ /* 0x000fe20000000f00 */
[--C-:B------:R-:W-:Y:S01]  /*6df0*/  FFMA.FTZ R142, R142, UR13, R117.reuse ;  /* 0x0000000d8e8e7c23 */ /* 0x100fe20008010075 */
[--C-:B------:R-:W-:Y:S01]  /*6e00*/  FFMA.FTZ R44, R44, UR13, R117.reuse ;  /* 0x0000000d2c2c7c23 */ /* 0x100fe20008010075 */
[--C-:B------:R-:W-:Y:S01]  /*6e10*/  FFMA.FTZ R145, R124, UR13, R117.reuse ;  /* 0x0000000d7c917c23 */ /* 0x100fe20008010075 */
[----:B------:R-:W-:Y:S01]  /*6e20*/  FFMA.FTZ R140, R140, UR13, R117 ;  /* 0x0000000d8c8c7c23 */ /* 0x000fe20008010075 */
[----:B------:R-:W-:Y:S01]  /*6e30*/  FADD.FTZ R142, R143, -R142 ;  /* 0x8000008e8f8e7221 */ /* 0x000fe20000010000 */
[----:B------:R-:W-:Y:S01]  /*6e40*/  FADD.FTZ R44, R39, -R44 ;  /* 0x8000002c272c7221 */ /* 0x000fe20000010000 */
[----:B------:R-:W-:-:S02]  /*6e50*/  HADD2.F32 R38, -RZ, R38.H0_H0 ;  /* 0x20000026ff267230 */ /* 0x000fc40000004100 */
[----:B------:R-:W-:Y:S01]  /*6e60*/  FADD.FTZ R145, R144, -R145 ;  /* 0x8000009190917221 */ /* 0x000fe20000010000 */
[--C-:B0-----:R-:W-:Y:S01]  /*6e70*/  SHF.R.U64 R35, R164, 0x10, R165.reuse ;  /* 0x00000010a4237819 */ /* 0x101fe200000012a5 */
[----:B------:R-:W-:Y:S01]  /*6e80*/  FADD.FTZ R140, R141, -R140 ;  /* 0x8000008c8d8c7221 */ /* 0x000fe20000010000 */
[----:B------:R-:W-:Y:S01]  /*6e90*/  MOV R37, R165 ;  /* 0x000000a500257202 */ /* 0x000fe20000000f00 */
[----:B------:R-:W-:Y:S01]  /*6ea0*/  FFMA.FTZ R36, R145, UR12, R38 ;  /* 0x0000000c91247c23 */ /* 0x000fe20008010026 */
[----:B------:R-:W-:Y:S01]  /*6eb0*/  @P6 MOV R34, R109 ;  /* 0x0000006d00226202 */ /* 0x000fe20000000f00 */
[----:B------:R-:W-:Y:S01]  /*6ec0*/  HADD2.F32 R35, -RZ, R35.H0_H0 ;  /* 0x20000023ff237230 */ /* 0x000fe20000004100 */
[----:B------:R-:W-:Y:S01]  /*6ed0*/  SHF.R.U32.HI R39, RZ, 0x10, R165 ;  /* 0x00000010ff277819 */ /* 0x000fe200000116a5 */
[----:B------:R-:W-:Y:S02]  /*6ee0*/  HADD2.F32 R37, -RZ, R37.H0_H0 ;  /* 0x20000025ff257230 */ /* 0x000fe40000004100 */
[----:B------:R-:W-:-:S02]  /*6ef0*/  HFMA2 R38, -RZ, RZ, 0, 0 ;  /* 0x00000000ff267431 */ /* 0x000fc400000001ff */
[----:B------:R-:W-:Y:S02]  /*6f00*/  @P6 HADD2.F32 R34, -RZ, R34.H0_H0 ;  /* 0x20000022ff226230 */ /* 0x000fe40000004100 */
[----:B------:R-:W-:Y:S01]  /*6f10*/  FFMA.FTZ R35, R142, UR12, R35 ;  /* 0x0000000c8e237c23 */ /* 0x000fe20008010023 */
[----:B------:R-:W-:Y:S02]  /*6f20*/  HADD2.F32 R39, -RZ, R39.H0_H0 ;  /* 0x20000027ff277230 */ /* 0x000fe40000004100 */
[----:B------:R-:W-:Y:S01]  /*6f30*/  FFMA.FTZ R37, R44, UR12, R37 ;  /* 0x0000000c2c257c23 */ /* 0x000fe20008010025 */
[----:B------:R-:W-:Y:S01]  /*6f40*/  @P5 SHF.R.U32.HI R109, RZ, 0x10, R109 ;  /* 0x00000010ff6d5819 */ /* 0x000fe2000001166d */
[----:B------:R-:W-:Y:S01]  /*6f50*/  @P6 FMUL.FTZ R38, R115, R34 ;  /* 0x0000002273266220 */ /* 0x000fe20000410000 */
[----:B------:R-:W-:Y:S01]  /*6f60*/  FMUL.FTZ R35, R35, UR4 ;  /* 0x0000000423237c20 */ /* 0x000fe20008410000 */
[----:B------:R-:W-:Y:S01]  /*6f70*/  FFMA.FTZ R44, R140, UR12, R39 ;  /* 0x0000000c8c2c7c23 */ /* 0x000fe20008010027 */
[----:B------:R-:W-:Y:S01]  /*6f80*/  FMUL.FTZ R141, R37, UR4 ;  /* 0x00000004258d7c20 */ /* 0x000fe20008410000 */
[----:B------:R-:W-:Y:S01]  /*6f90*/  HFMA2 R39, -RZ, RZ, 0, 0 ;  /* 0x00000000ff277431 */ /* 0x000fe200000001ff */
[----:B---3--:R-:W-:Y:S01]  /*6fa0*/  @P4 MOV R34, R104 ;  /* 0x0000006800224202 */ /* 0x008fe20000000f00 */
[----:B------:R-:W-:Y:S01]  /*6fb0*/  FMUL.FTZ R140, R35, UR21 ;  /* 0x00000015238c7c20 */ /* 0x000fe20008410000 */
[----:B------:R-:W-:-:S02]  /*6fc0*/  @P5 HADD2.F32 R35, -RZ, R109.H0_H0 ;  /* 0x2000006dff235230 */ /* 0x000fc40000004100 */
[----:B------:R-:W-:Y:S01]  /*6fd0*/  FMUL.FTZ R141, R141, UR21 ;  /* 0x000000158d8d7c20 */ /* 0x000fe20008410000 */
[----:B------:R-:W-:Y:S01]  /*6fe0*/  MOV R108, RZ ;  /* 0x000000ff006c7202 */ /* 0x000fe20000000f00 */
[----:B------:R-:W-:Y:S02]  /*6ff0*/  @P4 HADD2.F32 R34, -RZ, R34.H0_H0 ;  /* 0x20000022ff224230 */ /* 0x000fe40000004100 */
[----:B------:R-:W-:Y:S01]  /*7000*/  FMUL.FTZ R44, R44, UR4 ;  /* 0x000000042c2c7c20 */ /* 0x000fe20008410000 */
[----:B------:R-:W-:Y:S01]  /*7010*/  @P5 FMUL.FTZ R39, R110, R35 ;  /* 0x000000236e275220 */ /* 0x000fe20000410000 */
[----:B------:R-:W-:Y:S01]  /*7020*/  @P2 SHF.R.U64 R35, R104, 0x10, R105 ;  /* 0x0000001068232819 */ /* 0x000fe20000001269 */
[----:B------:R-:W-:Y:S01]  /*7030*/  FMUL.FTZ R36, R36, UR4 ;  /* 0x0000000424247c20 */ /* 0x000fe20008410000 */
[----:B------:R-:W-:Y:S01]  /*7040*/  @P4 FMUL.FTZ R108, R147, R34 ;  /* 0x00000022936c4220 */ /* 0x000fe20000410000 */
[----:B------:R-:W-:Y:S01]  /*7050*/  FMUL.FTZ R34, R66, R141 ;  /* 0x0000008d42227220 */ /* 0x000fe20000410000 */
[----:B------:R-:W-:Y:S01]  /*7060*/  LOP3.LUT P5, RZ, R42, 0xff0000, RZ, 0xc0, !PT ;  /* 0x00ff00002aff7812 */ /* 0x000fe200078ac0ff */
[----:B------:R-:W-:Y:S01]  /*7070*/  FMUL.FTZ R44, R44, UR21 ;  /* 0x000000152c2c7c20 */ /* 0x000fe20008410000 */
[----:B------:R-:W-:Y:S01]  /*7080*/  FMUL.FTZ R37, R65, R140 ;  /* 0x0000008c41257220 */ /* 0x000fe20000410000 */
[----:B------:R-:W-:Y:S01]  /*7090*/  @P2 HADD2.F32 R35, -RZ, R35.H0_H0 ;  /* 0x20000023ff232230 */ /* 0x000fe20000004100 */
[----:B------:R-:W-:Y:S01]  /*70a0*/  FSEL R104, R34, RZ, P5 ;  /* 0x000000ff22687208 */ /* 0x000fe20002800000 */
[----:B------:R-:W-:Y:S01]  /*70b0*/  FMUL.FTZ R34, R67, R44 ;  /* 0x0000002c43227220 */ /* 0x000fe20000410000 */
[----:B------:R-:W-:Y:S01]  /*70c0*/  LOP3.LUT P6, RZ, R42, 0xff00, RZ, 0xc0, !PT ;  /* 0x0000ff002aff7812 */ /* 0x000fe200078cc0ff */
[----:B------:R-:W-:Y:S01]  /*70d0*/  FMUL.FTZ R143, R36, UR21 ;  /* 0x00000015248f7c20 */ /* 0x000fe20008410000 */
[----:B------:R-:W-:Y:S01]  /*70e0*/  ISETP.GE.U32.AND P4, PT, R42, 0x1000000, PT ;  /* 0x010000002a00780c */ /* 0x000fe20003f86070 */
[----:B------:R-:W-:Y:S01]  /*70f0*/  HFMA2 R109, -RZ, RZ, 0, 0 ;  /* 0x00000000ff6d7431 */ /* 0x000fe200000001ff */
[----:B------:R-:W-:Y:S01]  /*7100*/  FSEL R37, R37, RZ, P6 ;  /* 0x000000ff25257208 */ /* 0x000fe20003000000 */
[----:B------:R-:W-:Y:S01]  /*7110*/  @P2 FMUL.FTZ R109, R148, R35 ;  /* 0x00000023946d2220 */ /* 0x000fe20000410000 */
[----:B------:R-:W-:Y:S01]  /*7120*/  FSEL R35, R34, RZ, P4 ;  /* 0x000000ff22237208 */ /* 0x000fe20002000000 */
[--C-:B------:R-:W-:Y:S01]  /*7130*/  FFMA.FTZ R36, R125, UR13, R117.reuse ;  /* 0x0000000d7d247c23 */ /* 0x100fe20008010075 */
[----:B------:R-:W-:Y:S01]  /*7140*/  FMUL.FTZ R34, R64, R143 ;  /* 0x0000008f40227220 */ /* 0x000fe20000410000 */
[----:B------:R-:W-:Y:S01]  /*7150*/  LOP3.LUT P2, RZ, R42, 0xff, RZ, 0xc0, !PT ;  /* 0x000000ff2aff7812 */ /* 0x000fe2000784c0ff */
[----:B------:R-:W0:Y:S01]  /*7160*/  F2F.F16.F32 R110, R37 ;  /* 0x00000025006e7304 */ /* 0x000e220000200800 */
[----:B------:R-:W-:Y:S01]  /*7170*/  FADD.FTZ R124, R43, -R36 ;  /* 0x800000242b7c7221 */ /* 0x000fe20000010000 */
[--C-:B------:R-:W-:Y:S01]  /*7180*/  FFMA.FTZ R42, R47, UR13, R117.reuse ;  /* 0x0000000d2f2a7c23 */ /* 0x100fe20008010075 */
[----:B------:R-:W-:Y:S01]  /*7190*/  FSEL R36, R34, RZ, P2 ;  /* 0x000000ff22247208 */ /* 0x000fe20001000000 */
[----:B------:R-:W-:Y:S01]  /*71a0*/  FFMA.FTZ R144, R129, UR13, R117 ;  /* 0x0000000d81907c23 */ /* 0x000fe20008010075 */
[----:B------:R-:W-:Y:S01]  /*71b0*/  MOV R34, R166 ;  /* 0x000000a600227202 */ /* 0x000fe20000000f00 */
[----:B------:R-:W-:Y:S01]  /*71c0*/  FADD.FTZ R45, R45, -R42 ;  /* 0x8000002a2d2d7221 */ /* 0x000fe20000010000 */
[----:B------:R-:W-:Y:S01]  /*71d0*/  MOV R43, R167 ;  /* 0x000000a7002b7202 */ /* 0x000fe20000000f00 */
[----:B------:R0:W1:Y:S01]  /*71e0*/  F2F.F16.F32 R37, R35 ;  /* 0x0000002300257304 */ /* 0x0000620000200800 */
[----:B------:R-:W-:Y:S01]  /*71f0*/  FADD.FTZ R144, R41, -R144 ;  /* 0x8000009029907221 */ /* 0x000fe20000010000 */
[----:B------:R-:W-:Y:S01]  /*7200*/  HADD2.F32 R41, -RZ, R34.H0_H0 ;  /* 0x20000022ff297230 */ /* 0x000fe20000004100 */
[----:B------:R-:W-:-:S05]  /*7210*/  SHF.R.U64 R42, R166, 0x10, R167 ;  /* 0x00000010a62a7819 */ /* 0x000fca00000012a7 */
[----:B------:R3:W4:Y:S01]  /*7220*/  F2F.F16.F32 R115, R104 ;  /* 0x0000006800737304 */ /* 0x0007220000200800 */
[----:B0-----:R-:W-:Y:S01]  /*7230*/  IMAD.WIDE.U32 R34, R110, 0x10000, RZ ;  /* 0x000100006e227825 */ /* 0x001fe200078e00ff */
[----:B------:R-:W-:-:S03]  /*7240*/  @P0 SHF.R.U32.HI R110, RZ, 0x10, R105 ;  /* 0x00000010ff6e0819 */ /* 0x000fc60000011669 */
[----:B------:R-:W-:Y:S01]  /*7250*/  HADD2.F32 R42, -RZ, R42.H0_H0 ;  /* 0x2000002aff2a7230 */ /* 0x000fe20000004100 */
[----:B-1----:R-:W-:Y:S02]  /*7260*/  SHF.L.U32 R37, R37, 0x10, RZ ;  /* 0x0000001025257819 */ /* 0x002fe400000006ff */
[----:B------:R0:W1:Y:S01]  /*7270*/  F2F.F16.F32 R47, R36 ;  /* 0x00000024002f7304 */ /* 0x0000620000200800 */
[----:B---3--:R-:W-:Y:S01]  /*7280*/  FFMA.FTZ R104, R137, UR13, R117 ;  /* 0x0000000d89687c23 */ /* 0x008fe20008010075 */
[----:B------:R-:W-:-:S03]  /*7290*/  FFMA.FTZ R45, R45, UR12, R42 ;  /* 0x0000000c2d2d7c23 */ /* 0x000fc6000801002a */
[----:B------:R-:W-:Y:S01]  /*72a0*/  FADD.FTZ R142, R127, -R104 ;  /* 0x800000687f8e7221 */ /* 0x000fe20000010000 */
[----:B------:R-:W-:Y:S01]  /*72b0*/  FFMA.FTZ R104, R124, UR12, R41 ;  /* 0x0000000c7c687c23 */ /* 0x000fe20008010029 */
[----:B------:R-:W-:Y:S01]  /*72c0*/  HADD2.F32 R41, -RZ, R43.H0_H0 ;  /* 0x2000002bff297230 */ /* 0x000fe20000004100 */
[----:B----4-:R-:W-:Y:S01]  /*72d0*/  LOP3.LUT R35, R35, R37, R115, 0xfe, !PT ;  /* 0x0000002523237212 */ /* 0x010fe200078efe73 */
[----:B0-----:R-:W-:Y:S01]  /*72e0*/  IMAD.WIDE.U32 R36, R139, 0x8, R182 ;  /* 0x000000088b247825 */ /* 0x001fe200078e00b6 */
[----:B-1----:R-:W-:-:S03]  /*72f0*/  LOP3.LUT R34, R34, R47, RZ, 0xfc, !PT ;  /* 0x0000002f22227212 */ /* 0x002fc600078efcff */
[----:B------:R-:W-:Y:S01]  /*7300*/  FFMA.FTZ R125, R142, UR12, R41 ;  /* 0x0000000c8e7d7c23 */ /* 0x000fe20008010029 */
[----:B------:R-:W-:Y:S01]  /*7310*/  @P3 MOV R41, R105 ;  /* 0x0000006900293202 */ /* 0x000fe20000000f00 */
[----:B------:R-:W-:Y:S01]  /*7320*/  FMUL.FTZ R45, R45, UR4 ;  /* 0x000000042d2d7c20 */ /* 0x000fe20008410000 */
[----:B------:R-:W-:Y:S01]  /*7330*/  SHF.R.U32.HI R105, RZ, 0x10, R167 ;  /* 0x00000010ff697819 */ /* 0x000fe200000116a7 */
[----:B------:R0:W-:Y:S01]  /*7340*/  STG.E.64 desc[UR14][R36.64], R34 ;  /* 0x0000002224007986 */ /* 0x0001e2000c101b0e */
[----:B------:R-:W-:Y:S01]  /*7350*/  MOV R115, RZ ;  /* 0x000000ff00737202 */ /* 0x000fe20000000f00 */
[----:B------:R-:W-:Y:S02]  /*7360*/  HFMA2 R124, -RZ, RZ, 0, 0 ;  /* 0x00000000ff7c7431 */ /* 0x000fe400000001ff */
[----:B------:R-:W-:Y:S02]  /*7370*/  @P3 HADD2.F32 R42, -RZ, R41.H0_H0 ;  /* 0x20000029ff2a3230 */ /* 0x000fe40000004100 */
[----:B------:R-:W-:-:S02]  /*7380*/  HFMA2 R47, -RZ, RZ, 0, 0 ;  /* 0x00000000ff2f7431 */ /* 0x000fc400000001ff */
[----:B------:R-:W-:Y:S02]  /*7390*/  HADD2.F32 R105, -RZ, R105.H0_H0 ;  /* 0x20000069ff697230 */ /* 0x000fe40000004100 */
[----:B0-----:R-:W-:-:S04]  /*73a0*/  IMAD.WIDE.U32 R34, R136, 0x8, R198 ;  /* 0x0000000888227825 */ /* 0x001fc800078e00c6 */
[----:B------:R-:W-:Y:S01]  /*73b0*/  FFMA.FTZ R105, R144, UR12, R105 ;  /* 0x0000000c90697c23 */ /* 0x000fe20008010069 */
[----:B------:R-:W-:Y:S01]  /*73c0*/  @P0 HADD2.F32 R37, -RZ, R110.H0_H0 ;  /* 0x2000006eff250230 */ /* 0x000fe20000004100 */
[----:B------:R-:W3:Y:S01]  /*73d0*/  LDG.E.64 R34, desc[UR14][R34.64] ;  /* 0x0000000e22227981 */ /* 0x000ee2000c1e1b00 */
[----:B------:R-:W-:-:S03]  /*73e0*/  FMUL.FTZ R110, R45, UR21 ;  /* 0x000000152d6e7c20 */ /* 0x000fc60008410000 */
[----:B------:R-:W-:Y:S01]  /*73f0*/  @P0 FMUL.FTZ R115, R146, R37 ;  /* 0x0000002592730220 */ /* 0x000fe20000410000 */
[----:B------:R-:W-:Y:S01]  /*7400*/  FMUL.FTZ R37, R105, UR4 ;  /* 0x0000000469257c20 */ /* 0x000fe20008410000 */
[----:B------:R-:W-:Y:S01]  /*7410*/  FMUL.FTZ R45, R125, UR4 ;  /* 0x000000047d2d7c20 */ /* 0x000fe20008410000 */
[----:B------:R-:W-:Y:S01]  /*7420*/  FMUL.FTZ R105, R104, UR4 ;  /* 0x0000000468697c20 */ /* 0x000fe20008410000 */
[----:B------:R-:W-:Y:S01]  /*7430*/  LOP3.LUT P0, RZ, R135, 0xff00, RZ, 0xc0, !PT ;  /* 0x0000ff0087ff7812 */ /* 0x000fe2000780c0ff */
[----:B------:R-:W-:Y:S01]  /*7440*/  FMUL.FTZ R104, R37, UR21 ;  /* 0x0000001525687c20 */ /* 0x000fe20008410000 */
[----:B------:R-:W-:Y:S01]  /*7450*/  FMUL.FTZ R45, R45, UR21 ;  /* 0x000000152d2d7c20 */ /* 0x000fe20008410000 */
[----:B------:R-:W-:Y:S01]  /*7460*/  @P3 FMUL.FTZ R47, R111, R42 ;  /* 0x0000002a6f2f3220 */ /* 0x000fe20000410000 */
[----:B------:R-:W-:Y:S01]  /*7470*/  LOP3.LUT P3, RZ, R135, 0xff0000, RZ, 0xc0, !PT ;  /* 0x00ff000087ff7812 */ /* 0x000fe2000786c0ff */
[----:B------:R-:W-:Y:S01]  /*7480*/  FMUL.FTZ R105, R105, UR21 ;  /* 0x0000001569697c20 */ /* 0x000fe20008410000 */
[----:B------:R-:W-:-:S02]  /*7490*/  HFMA2 R41, -RZ, RZ, 0, 0 ;  /* 0x00000000ff297431 */ /* 0x000fc400000001ff */
[----:B------:R-:W-:Y:S01]  /*74a0*/  IMAD.WIDE.U32 R136, R136, 0x8, R182 ;  /* 0x0000000888887825 */ /* 0x000fe200078e00b6 */
[----:B--2---:R-:W-:-:S05]  /*74b0*/  @P2 MOV R43, R106 ;  /* 0x0000006a002b2202 */ /* 0x004fca0000000f00 */
[----:B------:R-:W-:Y:S01]  /*74c0*/  @P2 HADD2.F32 R36, -RZ, R43.H0_H0 ;  /* 0x2000002bff242230 */ /* 0x000fe20000004100 */
[----:B------:R-:W-:-:S04]  /*74d0*/  @P6 SHF.R.U64 R106, R106, 0x10, R107 ;  /* 0x000000106a6a6819 */ /* 0x000fc8000000126b */
[----:B------:R-:W-:Y:S01]  /*74e0*/  @P2 FMUL.FTZ R124, R143, R36 ;  /* 0x000000248f7c2220 */ /* 0x000fe20000410000 */
[----:B------:R-:W-:Y:S01]  /*74f0*/  FMUL.FTZ R36, R69, R110 ;  /* 0x0000006e45247220 */ /* 0x000fe20000410000 */
[----:B------:R-:W-:Y:S02]  /*7500*/  @P6 HADD2.F32 R37, -RZ, R106.H0_H0 ;  /* 0x2000006aff256230 */ /* 0x000fe40000004100 */
[----:B------:R-:W-:Y:S01]  /*7510*/  FMUL.FTZ R106, R71, R104 ;  /* 0x00000068476a7220 */ /* 0x000fe20000410000 */
[C---:B------:R-:W-:Y:S02]  /*7520*/  ISETP.GE.U32.AND P2, PT, R135.reuse, 0x1000000, PT ;  /* 0x010000008700780c */ /* 0x040fe40003f46070 */
[----:B------:R-:W-:Y:S01]  /*7530*/  FSEL R42, R36, RZ, P0 ;  /* 0x000000ff242a7208 */ /* 0x000fe20000000000 */
[----:B------:R-:W-:Y:S01]  /*7540*/  FMUL.FTZ R36, R70, R45 ;  /* 0x0000002d46247220 */ /* 0x000fe20000410000 */
[----:B------:R-:W-:Y:S01]  /*7550*/  FSEL R111, R106, RZ, P2 ;  /* 0x000000ff6a6f7208 */ /* 0x000fe20001000000 */
[----:B------:R-:W-:Y:S01]  /*7560*/  @P6 FMUL.FTZ R41, R140, R37 ;  /* 0x000000258c296220 */ /* 0x000fe20000410000 */
[----:B------:R-:W-:-:S02]  /*7570*/  LOP3.LUT P6, RZ, R135, 0xff, RZ, 0xc0, !PT ;  /* 0x000000ff87ff7812 */ /* 0x000fc400078cc0ff */
[----:B------:R-:W-:Y:S01]  /*7580*/  FSEL R43, R36, RZ, P3 ;  /* 0x000000ff242b7208 */ /* 0x000fe20001800000 */
[----:B------:R-:W-:Y:S01]  /*7590*/  FMUL.FTZ R36, R68, R105 ;  /* 0x0000006944247220 */ /* 0x000fe20000410000 */
[----:B------:R-:W0:Y:S04]  /*75a0*/  F2F.F16.F32 R42, R42 ;  /* 0x0000002a002a7304 */ /* 0x000e280000200800 */
[----:B------:R-:W-:-:S04]  /*75b0*/  FSEL R106, R36, RZ, P6 ;  /* 0x000000ff246a7208 */ /* 0x000fc80003000000 */
        /* <DEDUP_REMOVED lines=11> */
[----:B------:R-:W-:Y:S01]  /*7670*/  FFMA.FTZ R140, R121, UR13, R117 ;  /* 0x0000000d798c7c23 */ /* 0x000fe20008010075 */
[----:B------:R-:W-:Y:S02]  /*7680*/  MOV R106, R169 ;  /* 0x000000a9006a7202 */ /* 0x000fe40000000f00 */
[----:B------:R-:W-:Y:S01]  /*7690*/  FADD.FTZ R121, R132, -R111 ;  /* 0x8000006f84797221 */ /* 0x000fe20000010000 */
[----:B------:R-:W-:-:S02]  /*76a0*/  SHF.R.U32.HI R111, RZ, 0x10, R169 ;  /* 0x00000010ff6f7819 */ /* 0x000fc400000116a9 */
[----:B0-----:R-:W-:Y:S01]  /*76b0*/  SHF.R.U64 R37, R168, 0x10, R169 ;  /* 0x00000010a8257819 */ /* 0x001fe200000012a9 */
[--C-:B------:R-:W-:Y:S01]  /*76c0*/  FFMA.FTZ R120, R120, UR13, R117.reuse ;  /* 0x0000000d78787c23 */ /* 0x100fe20008010075 */
[----:B------:R-:W-:Y:S01]  /*76d0*/  MOV R46, R168 ;  /* 0x000000a8002e7202 */ /* 0x000fe20000000f00 */
[----:B------:R-:W-:Y:S02]  /*76e0*/  FADD.FTZ R140, R131, -R140 ;  /* 0x8000008c838c7221 */ /* 0x000fe40000010000 */
[----:B------:R-:W-:Y:S02]  /*76f0*/  HADD2.F32 R37, -RZ, R37.H0_H0 ;  /* 0x20000025ff257230 */ /* 0x000fe40000004100 */
[----:B------:R-:W-:Y:S01]  /*7700*/  FFMA.FTZ R128, R128, UR13, R117 ;  /* 0x0000000d80807c23 */ /* 0x000fe20008010075 */
[----:B------:R-:W-:Y:S01]  /*7710*/  @P5 MOV R36, R107 ;  /* 0x0000006b00245202 */ /* 0x000fe20000000f00 */
[----:B------:R-:W-:Y:S02]  /*7720*/  HADD2.F32 R106, -RZ, R106.H0_H0 ;  /* 0x2000006aff6a7230 */ /* 0x000fe40000004100 */
[----:B------:R-:W-:Y:S01]  /*7730*/  FADD.FTZ R120, R123, -R120 ;  /* 0x800000787b787221 */ /* 0x000fe20000010000 */
[----:B------:R-:W-:-:S02]  /*7740*/  HADD2.F32 R111, -RZ, R111.H0_H0 ;  /* 0x2000006fff6f7230 */ /* 0x000fc40000004100 */
[----:B------:R-:W-:Y:S01]  /*7750*/  FFMA.FTZ R37, R140, UR12, R37 ;  /* 0x0000000c8c257c23 */ /* 0x000fe20008010025 */
[----:B------:R-:W-:Y:S02]  /*7760*/  HADD2.F32 R46, -RZ, R46.H0_H0 ;  /* 0x2000002eff2e7230 */ /* 0x000fe40000004100 */
[----:B------:R-:W-:Y:S01]  /*7770*/  FADD.FTZ R117, R133, -R128 ;  /* 0x8000008085757221 */ /* 0x000fe20000010000 */
[----:B------:R-:W-:Y:S02]  /*7780*/  @P5 HADD2.F32 R36, -RZ, R36.H0_H0 ;  /* 0x20000024ff245230 */ /* 0x000fe40000004100 */
[----:B------:R-:W-:Y:S01]  /*7790*/  FFMA.FTZ R106, R121, UR12, R106 ;  /* 0x0000000c796a7c23 */ /* 0x000fe2000801006a */
[----:B------:R-:W-:Y:S01]  /*77a0*/  FFMA.FTZ R121, R120, UR12, R111 ;  /* 0x0000000c78797c23 */ /* 0x000fe2000801006f */
[----:B------:R-:W-:Y:S01]  /*77b0*/  @P4 SHF.R.U32.HI R120, RZ, 0x10, R107 ;  /* 0x00000010ff784819 */ /* 0x000fe2000001166b */
[----:B------:R-:W-:Y:S01]  /*77c0*/  FMUL.FTZ R37, R37, UR4 ;  /* 0x0000000425257c20 */ /* 0x000fe20008410000 */
[----:B------:R-:W-:Y:S01]  /*77d0*/  FFMA.FTZ R117, R117, UR12, R46 ;  /* 0x0000000c75757c23 */ /* 0x000fe2000801002e */
[----:B------:R-:W-:-:S02]  /*77e0*/  HFMA2 R46, -RZ, RZ, 0, 0 ;  /* 0x00000000ff2e7431 */ /* 0x000fc400000001ff */
[----:B------:R-:W-:Y:S01]  /*77f0*/  @P5 FMUL.FTZ R46, R141, R36 ;  /* 0x000000248d2e5220 */ /* 0x000fe20000410000 */
[----:B------:R-:W-:Y:S01]  /*7800*/  FMUL.FTZ R125, R37, UR21 ;  /* 0x00000015257d7c20 */ /* 0x000fe20008410000 */
[----:B------:R-:W-:Y:S02]  /*7810*/  @P4 HADD2.F32 R37, -RZ, R120.H0_H0 ;  /* 0x20000078ff254230 */ /* 0x000fe40000004100 */
[----:B------:R-:W-:Y:S01]  /*7820*/  FMUL.FTZ R120, R106, UR4 ;  /* 0x000000046a787c20 */ /* 0x000fe20008410000 */
[----:B------:R-:W-:-:S03]  /*7830*/  MOV R111, RZ ;  /* 0x000000ff006f7202 */ /* 0x000fc60000000f00 */
[----:B------:R-:W-:Y:S01]  /*7840*/  FMUL.FTZ R127, R120, UR21 ;  /* 0x00000015787f7c20 */ /* 0x000fe20008410000 */
[----:B------:R-:W-:Y:S02]  /*7850*/  HFMA2 R107, -RZ, RZ, 0, 0 ;  /* 0x00000000ff6b7431 */ /* 0x000fe400000001ff */
[----:B------:R-:W-:Y:S01]  /*7860*/  @P4 FMUL.FTZ R111, R44, R37 ;  /* 0x000000252c6f4220 */ /* 0x000fe20000410000 */
[----:B---3--:R-:W-:-:S05]  /*7870*/  @P6 MOV R36, R34 ;  /* 0x0000002200246202 */ /* 0x008fca0000000f00 */
[----:B------:R-:W-:Y:S02]  /*7880*/  @P6 HADD2.F32 R36, -RZ, R36.H0_H0 ;  /* 0x20000024ff246230 */ /* 0x000fe40000004100 */
[----:B------:R-:W-:Y:S01]  /*7890*/  FMUL.FTZ R37, R74, R127 ;  /* 0x0000007f4a257220 */ /* 0x000fe20000410000 */
[----:B------:R-:W-:Y:S02]  /*78a0*/  FMUL.FTZ R121, R121, UR4 ;  /* 0x0000000479797c20 */ /* 0x000fe40008410000 */
[----:B------:R-:W-:Y:S01]  /*78b0*/  @P6 FMUL.FTZ R107, R105, R36 ;  /* 0x00000024696b6220 */ /* 0x000fe20000410000 */
[----:B------:R-:W-:Y:S01]  /*78c0*/  LOP3.LUT P6, RZ, R126, 0xff0000, RZ, 0xc0, !PT ;  /* 0x00ff00007eff7812 */ /* 0x000fe200078cc0ff */
[----:B------:R-:W-:-:S03]  /*78d0*/  FMUL.FTZ R136, R121, UR21 ;  /* 0x0000001579887c20 */ /* 0x000fc60008410000 */
[----:B------:R-:W-:Y:S02]  /*78e0*/  FSEL R44, R37, RZ, P6 ;  /* 0x000000ff252c7208 */ /* 0x000fe40003000000 */
        /* <DEDUP_REMOVED lines=8> */
[----:B------:R-:W-:-:S02]  /*7970*/  FSEL R36, R106, RZ, P5 ;  /* 0x000000ff6a247208 */ /* 0x000fc40002800000 */
        /* <DEDUP_REMOVED lines=41> */
.L_x_8168:
[----:B------:R-:W0:Y:S02]  /*7c10*/  LDC.64 R198, c[0x0][0x390] ;  /* 0x0000e400ffc67b82 */ /* 0x000e240000000a00 */
[----:B0-----:R-:W-:-:S06]  /*7c20*/  IMAD.WIDE.U32 R104, R179, 0x8, R198 ;  /* 0x00000008b3687825 */ /* 0x001fcc00078e00c6 */
[----:B------:R-:W2:Y:S01]  /*7c30*/  LDG.E.64 R104, desc[UR14][R104.64] ;  /* 0x0000000e68687981 */ /* 0x000ea2000c1e1b00 */
[----:B-----5:R-:W-:Y:S01]  /*7c40*/  SHF.R.U64 R106, R156, 0x10, R157 ;  /* 0x000000109c6a7819 */ /* 0x020fe2000000129d */
[--C-:B------:R-:W-:Y:S01]  /*7c50*/  FFMA.FTZ R107, R184, UR13, R117.reuse ;  /* 0x0000000db86b7c23 */ /* 0x100fe20008010075 */
[----:B------:R-:W-:Y:S01]  /*7c60*/  MOV R109, R157 ;  /* 0x0000009d006d7202 */ /* 0x000fe20000000f00 */
[--C-:B------:R-:W-:Y:S01]  /*7c70*/  FFMA.FTZ R189, R189, UR13, R117.reuse ;  /* 0x0000000dbdbd7c23 */ /* 0x100fe20008010075 */
[----:B------:R-:W-:Y:S01]  /*7c80*/  FFMA.FTZ R110, R183, UR13, R117 ;  /* 0x0000000db76e7c23 */ /* 0x000fe20008010075 */
[----:B------:R-:W-:Y:S02]  /*7c90*/  HADD2.F32 R106, -RZ, R106.H0_H0 ;  /* 0x2000006aff6a7230 */ /* 0x000fe40000004100 */
[----:B------:R-:W-:Y:S01]  /*7ca0*/  FADD.FTZ R107, R186, -R107 ;  /* 0x8000006bba6b7221 */ /* 0x000fe20000010000 */
[----:B------:R-:W-:Y:S01]  /*7cb0*/  FADD.FTZ R189, R188, -R189 ;  /* 0x800000bdbcbd7221 */ /* 0x000fe20000010000 */
[----:B------:R-:W-:Y:S01]  /*7cc0*/  FADD.FTZ R110, R187, -R110 ;  /* 0x8000006ebb6e7221 */ /* 0x000fe20000010000 */
[----:B------:R-:W-:Y:S01]  /*7cd0*/  FFMA.FTZ R182, R182, UR13, R117 ;  /* 0x0000000db6b67c23 */ /* 0x000fe20008010075 */
[----:B------:R-:W-:Y:S01]  /*7ce0*/  FFMA.FTZ R108, R107, UR12, R106 ;  /* 0x0000000c6b6c7c23 */ /* 0x000fe2000801006a */
[----:B------:R-:W-:Y:S01]  /*7cf0*/  HADD2.F32 R107, -RZ, R109.H0_H0 ;  /* 0x2000006dff6b7230 */ /* 0x000fe20000004100 */
[----:B------:R-:W-:Y:S01]  /*7d00*/  SHF.R.U32.HI R109, RZ, 0x10, R157 ;  /* 0x00000010ff6d7819 */ /* 0x000fe2000001169d */
[----:B------:R-:W-:Y:S01]  /*7d10*/  FADD.FTZ R182, R185, -R182 ;  /* 0x800000b6b9b67221 */ /* 0x000fe20000010000 */
[----:B------:R-:W0:Y:S01]  /*7d20*/  F2F.F16.F32 R106, R108 ;  /* 0x0000006c006a7304 */ /* 0x000e220000200800 */
[C---:B------:R-:W-:Y:S01]  /*7d30*/  LOP3.LUT P3, RZ, R209.reuse, 0xff0000, RZ, 0xc0, !PT ;  /* 0x00ff0000d1ff7812 */ /* 0x040fe2000786c0ff */
[----:B------:R-:W-:Y:S01]  /*7d40*/  FFMA.FTZ R114, R110, UR12, R107 ;  /* 0x0000000c6e727c23 */ /* 0x000fe2000801006b */
[----:B------:R-:W-:Y:S01]  /*7d50*/  HADD2.F32 R112, -RZ, R109.H0_H0 ;  /* 0x2000006dff707230 */ /* 0x000fe20000004100 */
[----:B------:R-:W-:Y:S01]  /*7d60*/  MOV R107, R156 ;  /* 0x0000009c006b7202 */ /* 0x000fe20000000f00 */
[----:B------:R-:W1:Y:S01]  /*7d70*/  LDC.64 R186, c[0x0][0x478] ;  /* 0x00011e00ffba7b82 */ /* 0x000e620000000a00 */
[----:B------:R-:W-:-:S02]  /*7d80*/  LOP3.LUT P2, RZ, R209, 0xff00, RZ, 0xc0, !PT ;  /* 0x0000ff00d1ff7812 */ /* 0x000fc4000784c0ff */
[----:B------:R-:W-:Y:S01]  /*7d90*/  FFMA.FTZ R189, R189, UR12, R112 ;  /* 0x0000000cbdbd7c23 */ /* 0x000fe20008010070 */
[----:B------:R-:W-:Y:S01]  /*7da0*/  F2F.F16.F32 R110, R114 ;  /* 0x00000072006e7304 */ /* 0x000fe20000200800 */
[----:B------:R-:W-:Y:S02]  /*7db0*/  HADD2.F32 R107, -RZ, R107.H0_H0 ;  /* 0x2000006bff6b7230 */ /* 0x000fe40000004100 */
[----:B------:R-:W-:Y:S01]  /*7dc0*/  FMUL.FTZ R112, R108, UR4 ;  /* 0x000000046c707c20 */ /* 0x000fe20008410000 */
[----:B------:R-:W-:Y:S01]  /*7dd0*/  FMUL.FTZ R183, R189, UR4 ;  /* 0x00000004bdb77c20 */ /* 0x000fe20008410000 */
[----:B------:R-:W-:Y:S01]  /*7de0*/  ISETP.GE.U32.AND P4, PT, R209, 0x1000000, PT ;  /* 0x01000000d100780c */ /* 0x000fe20003f86070 */
[----:B------:R-:W3:Y:S01]  /*7df0*/  LDC.64 R184, c[0x0][0x468] ;  /* 0x00011a00ffb87b82 */ /* 0x000ee20000000a00 */
[----:B------:R-:W-:Y:S01]  /*7e00*/  FFMA.FTZ R113, R182, UR12, R107 ;  /* 0x0000000cb6717c23 */ /* 0x000fe2000801006b */
[----:B------:R-:W-:Y:S01]  /*7e10*/  FMUL.FTZ R182, R114, UR4 ;  /* 0x0000000472b67c20 */ /* 0x000fe20008410000 */
[----:B------:R-:W4:Y:S01]  /*7e20*/  F2F.F16.F32 R109, R189 ;  /* 0x000000bd006d7304 */ /* 0x000f220000200800 */
[----:B0-----:R-:W-:-:S04]  /*7e30*/  IMAD.WIDE.U32 R106, R106, 0x10000, RZ ;  /* 0x000100006a6a7825 */ /* 0x001fc800078e00ff */
[----:B------:R-:W-:Y:S01]  /*7e40*/  FMUL.FTZ R112, R112, UR21 ;  /* 0x0000001570707c20 */ /* 0x000fe20008410000 */
[----:B------:R-:W-:Y:S01]  /*7e50*/  FMUL.FTZ R182, R182, UR21 ;  /* 0x00000015b6b67c20 */ /* 0x000fe20008410000 */
[----:B------:R-:W-:Y:S01]  /*7e60*/  FMUL.FTZ R183, R183, UR21 ;  /* 0x00000015b7b77c20 */ /* 0x000fe20008410000 */
[----:B------:R-:W-:Y:S01]  /*7e70*/  LOP3.LUT P0, RZ, R209, 0xff, RZ, 0xc0, !PT ;  /* 0x000000ffd1ff7812 */ /* 0x000fe2000780c0ff */
[----:B------:R-:W-:Y:S01]  /*7e80*/  FMUL.FTZ R108, R49, R112 ;  /* 0x00000070316c7220 */ /* 0x000fe20000410000 */
[----:B------:R0:W0:Y:S04]  /*7e90*/  F2F.F16.F32 R111, R113 ;  /* 0x00000071006f7304 */ /* 0x0000280000200800 */
[----:B------:R-:W-:Y:S02]  /*7ea0*/  FSEL R108, R108, RZ, P2 ;  /* 0x000000ff6c6c7208 */ /* 0x000fe40001000000 */
[----:B----4-:R-:W-:-:S02]  /*7eb0*/  SHF.L.U32 R109, R109, 0x10, RZ ;  /* 0x000000106d6d7819 */ /* 0x010fc400000006ff */
[----:B------:R4:W3:Y:S01]  /*7ec0*/  F2F.F16.F32 R115, R108 ;  /* 0x0000006c00737304 */ /* 0x0008e20000200800 */
        /* <DEDUP_REMOVED lines=9> */
[----:B------:R-:W-:Y:S01]  /*7f60*/  F2F.F16.F32 R110, R110 ;  /* 0x0000006e006e7304 */ /* 0x000fe20000200800 */
[----:B------:R-:W-:Y:S01]  /*7f70*/  FSEL R114, R108, RZ, P0 ;  /* 0x000000ff6c727208 */ /* 0x000fe20000000000 */
[----:B-1----:R-:W-:-:S05]  /*7f80*/  IMAD.WIDE.U32 R108, R179, 0x8, R186 ;  /* 0x00000008b36c7825 */ /* 0x002fca00078e00ba */
[----:B------:R3:W-:Y:S01]  /*7f90*/  STG.E.64 desc[UR14][R108.64], R106 ;  /* 0x0000006a6c007986 */ /* 0x0007e2000c101b0e */
[----:B------:R-:W0:Y:S08]  /*7fa0*/  F2F.F16.F32 R111, R111 ;  /* 0x0000006f006f7304 */ /* 0x000e300000200800 */
[----:B------:R-:W1:Y:S01]  /*7fb0*/  F2F.F16.F32 R119, R114 ;  /* 0x0000007200777304 */ /* 0x000e620000200800 */
[----:B---3--:R-:W-:Y:S01]  /*7fc0*/  IMAD.WIDE.U32 R106, R115, 0x10000, RZ ;  /* 0x00010000736a7825 */ /* 0x008fe200078e00ff */
[----:B0-----:R-:W-:-:S03]  /*7fd0*/  SHF.L.U32 R115, R111, 0x10, RZ ;  /* 0x000000106f737819 */ /* 0x001fc600000006ff */
[----:B------:R-:W-:Y:S01]  /*7fe0*/  IMAD.WIDE.U32 R108, R179, 0x8, R184 ;  /* 0x00000008b36c7825 */ /* 0x000fe200078e00b8 */
[----:B------:R-:W-:Y:S02]  /*7ff0*/  SHF.R.U64 R116, R158, 0x10, R159 ;  /* 0x000000109e747819 */ /* 0x000fe4000000129f */
[----:B------:R-:W-:Y:S01]  /*8000*/  LOP3.LUT R107, R107, R115, R110, 0xfe, !PT ;  /* 0x000000736b6b7212 */ /* 0x000fe200078efe6e */
[----:B------:R-:W-:Y:S01]  /*8010*/  IMAD.WIDE.U32 R110, R170, 0x8, R198 ;  /* 0x00000008aa6e7825 */ /* 0x000fe200078e00c6 */
[----:B-1----:R-:W-:-:S03]  /*8020*/  LOP3.LUT R106, R106, R119, RZ, 0xfc, !PT ;  /* 0x000000776a6a7212 */ /* 0x002fc600078efcff */
[--C-:B------:R-:W-:Y:S02]  /*8030*/  FFMA.FTZ R180, R180, UR13, R117.reuse ;  /* 0x0000000db4b47c23 */ /* 0x100fe40008010075 */
[----:B------:R0:W-:Y:S02]  /*8040*/  STG.E.64 desc[UR14][R108.64], R106 ;  /* 0x0000006a6c007986 */ /* 0x0001e4000c101b0e */
[----:B------:R-:W-:Y:S01]  /*8050*/  FADD.FTZ R180, R175, -R180 ;  /* 0x800000b4afb47221 */ /* 0x000fe20000010000 */
[--C-:B------:R-:W-:Y:S01]  /*8060*/  FFMA.FTZ R173, R173, UR13, R117.reuse ;  /* 0x0000000dadad7c23 */ /* 0x100fe20008010075 */
[----:B------:R-:W-:-:S03]  /*8070*/  FFMA.FTZ R119, R176, UR13, R117 ;  /* 0x0000000db0777c23 */ /* 0x000fc60008010075 */
[----:B------:R-:W-:Y:S01]  /*8080*/  FADD.FTZ R172, R172, -R173 ;  /* 0x800000adacac7221 */ /* 0x000fe20000010000 */
[----:B0-----:R0:W3:Y:S01]  /*8090*/  LDG.E.64 R106, desc[UR14][R110.64] ;  /* 0x0000000e6e6a7981 */ /* 0x0010e2000c1e1b00 */
[----:B------:R-:W-:Y:S01]  /*80a0*/  HADD2.F32 R109, -RZ, R116.H0_H0 ;  /* 0x20000074ff6d7230 */ /* 0x000fe20000004100 */
[----:B------:R-:W-:Y:S01]  /*80b0*/  MOV R108, R159 ;  /* 0x0000009f006c7202 */ /* 0x000fe20000000f00 */
[----:B------:R-:W-:Y:S01]  /*80c0*/  FADD.FTZ R119, R174, -R119 ;  /* 0x80000077ae777221 */ /* 0x000fe20000010000 */
[----:B------:R-:W-:Y:S01]  /*80d0*/  MOV R114, R158 ;  /* 0x0000009e00727202 */ /* 0x000fe20000000f00 */
[----:B------:R-:W-:Y:S01]  /*80e0*/  FFMA.FTZ R178, R178, UR13, R117 ;  /* 0x0000000db2b27c23 */ /* 0x000fe20008010075 */
[----:B------:R-:W-:Y:S01]  /*80f0*/  FFMA.FTZ R180, R180, UR12, R109 ;  /* 0x0000000cb4b47c23 */ /* 0x000fe2000801006d */
[----:B------:R-:W-:Y:S01]  /*8100*/  HADD2.F32 R116, -RZ, R108.H0_H0 ;  /* 0x2000006cff747230 */ /* 0x000fe20000004100 */
[----:B------:R-:W-:Y:S01]  /*8110*/  MOV R118, RZ ;  /* 0x000000ff00767202 */ /* 0x000fe20000000f00 */
[----:B------:R-:W-:Y:S01]  /*8120*/  HADD2.F32 R115, -RZ, R114.H0_H0 ;  /* 0x20000072ff737230 */ /* 0x000fe20000004100 */
[----:B0-----:R-:W-:Y:S01]  /*8130*/  SHF.R.U32.HI R110, RZ, 0x10, R159 ;  /* 0x00000010ff6e7819 */ /* 0x001fe2000001169f */
[----:B------:R-:W-:Y:S01]  /*8140*/  FMUL.FTZ R111, R180, UR4 ;  /* 0x00000004b46f7c20 */ /* 0x000fe20008410000 */
[----:B------:R-:W-:Y:S01]  /*8150*/  FFMA.FTZ R173, R119, UR12, R116 ;  /* 0x0000000c77ad7c23 */ /* 0x000fe20008010074 */
[----:B------:R-:W-:-:S02]  /*8160*/  HFMA2 R116, -RZ, RZ, 0, 0 ;  /* 0x00000000ff747431 */ /* 0x000fc400000001ff */
[----:B------:R-:W-:Y:S01]  /*8170*/  FADD.FTZ R114, R177, -R178 ;  /* 0x800000b2b1727221 */ /* 0x000fe20000010000 */
[----:B------:R-:W-:Y:S01]  /*8180*/  HADD2.F32 R109, -RZ, R110.H0_H0 ;  /* 0x2000006eff6d7230 */ /* 0x000fe20000004100 */
[----:B------:R0:W-:Y:S01]  /*8190*/  F2F.F16.F32 R119, R173 ;  /* 0x000000ad00777304 */ /* 0x0001e20000200800 */
[C---:B------:R-:W-:Y:S01]  /*81a0*/  ISETP.GE.U32.AND P6, PT, R171.reuse, 0x1000000, PT ;  /* 0x01000000ab00780c */ /* 0x040fe20003fc6070 */
[----:B------:R-:W-:Y:S01]  /*81b0*/  FFMA.FTZ R114, R114, UR12, R115 ;  /* 0x0000000c72727c23 */ /* 0x000fe20008010073 */
[----:B------:R-:W-:Y:S01]  /*81c0*/  LOP3.LUT P5, RZ, R171, 0xff, RZ, 0xc0, !PT ;  /* 0x000000ffabff7812 */ /* 0x000fe200078ac0ff */
[----:B------:R-:W-:Y:S01]  /*81d0*/  FFMA.FTZ R174, R172, UR12, R109 ;  /* 0x0000000cacae7c23 */ /* 0x000fe2000801006d */
[----:B------:R-:W-:Y:S01]  /*81e0*/  FMUL.FTZ R172, R173, UR4 ;  /* 0x00000004adac7c20 */ /* 0x000fe20008410000 */
[----:B------:R-:W-:Y:S02]  /*81f0*/  FMUL.FTZ R175, R114, UR4 ;  /* 0x0000000472af7c20 */ /* 0x000fe40008410000 */
[----:B------:R-:W1:Y:S01]  /*8200*/  F2F.F16.F32 R110, R180 ;  /* 0x000000b4006e7304 */ /* 0x000e620000200800 */
[----:B------:R-:W-:Y:S01]  /*8210*/  FMUL.FTZ R172, R172, UR21 ;  /* 0x00000015acac7c20 */ /* 0x000fe20008410000 */
[----:B0-----:R-:W-:Y:S01]  /*8220*/  FMUL.FTZ R173, R174, UR4 ;  /* 0x00000004aead7c20 */ /* 0x001fe20008410000 */
[----:B------:R-:W-:-:S03]  /*8230*/  FMUL.FTZ R175, R175, UR21 ;  /* 0x00000015afaf7c20 */ /* 0x000fc60008410000 */
[----:B------:R-:W-:Y:S02]  /*8240*/  FMUL.FTZ R173, R173, UR21 ;  /* 0x00000015adad7c20 */ /* 0x000fe40008410000 */
[----:B------:R-:W0:Y:S01]  /*8250*/  F2F.F16.F32 R115, R114 ;  /* 0x0000007200737304 */ /* 0x000e220000200800 */
[----:B--2---:R-:W-:Y:S02]  /*8260*/  @P0 MOV R108, R104 ;  /* 0x00000068006c0202 */ /* 0x004fe40000000f00 */
[----:B------:R-:W-:Y:S01]  /*8270*/  @P2 SHF.R.U64 R109, R104, 0x10, R105 ;  /* 0x00000010686d2819 */ /* 0x000fe20000001269 */
[----:B------:R-:W-:Y:S01]  /*8280*/  FMUL.FTZ R104, R111, UR21 ;  /* 0x000000156f687c20 */ /* 0x000fe20008410000 */
[----:B-1----:R-:W-:-:S04]  /*8290*/  IMAD.WIDE.U32 R110, R110, 0x10000, RZ ;  /* 0x000100006e6e7825 */ /* 0x002fc800078e00ff */
[----:B------:R-:W-:Y:S01]  /*82a0*/  @P0 HADD2.F32 R108, -RZ, R108.H0_H0 ;  /* 0x2000006cff6c0230 */ /* 0x000fe20000004100 */
[----:B0-----:R-:W-:Y:S01]  /*82b0*/  LOP3.LUT R110, R110, R115, RZ, 0xfc, !PT ;  /* 0x000000736e6e7212 */ /* 0x001fe200078efcff */
[----:B------:R-:W-:-:S03]  /*82c0*/  @P2 HADD2.F32 R109, -RZ, R109.H0_H0 ;  /* 0x2000006dff6d2230 */ /* 0x000fc60000004100 */
[----:B------:R-:W-:Y:S01]  /*82d0*/  @P0 FMUL.FTZ R116, R113, R108 ;  /* 0x0000006c71740220 */ /* 0x000fe20000410000 */
[----:B------:R-:W-:Y:S01]  /*82e0*/  FMUL.FTZ R108, R53, R104 ;  /* 0x00000068356c7220 */ /* 0x000fe20000410000 */
[C---:B------:R-:W-:Y:S01]  /*82f0*/  LOP3.LUT P0, RZ, R171.reuse, 0xff00, RZ, 0xc0, !PT ;  /* 0x0000ff00abff7812 */ /* 0x040fe2000780c0ff */
[----:B------:R-:W-:Y:S01]  /*8300*/  @P2 FMUL.FTZ R118, R112, R109 ;  /* 0x0000006d70762220 */ /* 0x000fe20000410000 */
[----:B------:R-:W-:Y:S01]  /*8310*/  LOP3.LUT P2, RZ, R171, 0xff0000, RZ, 0xc0, !PT ;  /* 0x00ff0000abff7812 */ /* 0x000fe2000784c0ff */
[----:B------:R0:W1:Y:S01]  /*8320*/  F2F.F16.F32 R113, R174 ;  /* 0x000000ae00717304 */ /* 0x0000620000200800 */
[----:B------:R-:W-:Y:S01]  /*8330*/  FSEL R109, R108, RZ, P0 ;  /* 0x000000ff6c6d7208 */ /* 0x000fe20000000000 */
[----:B------:R-:W-:-:S05]  /*8340*/  FMUL.FTZ R108, R54, R172 ;  /* 0x000000ac366c7220 */ /* 0x000fca0000410000 */
[----:B------:R-:W-:Y:S01]  /*8350*/  FSEL R112, R108, RZ, P2 ;  /* 0x000000ff6c707208 */ /* 0x000fe20001000000 */
[----:B------:R-:W-:Y:S01]  /*8360*/  FMUL.FTZ R108, R55, R173 ;  /* 0x000000ad376c7220 */ /* 0x000fe20000410000 */
[----:B------:R-:W2:Y:S04]  /*8370*/  F2F.F16.F32 R109, R109 ;  /* 0x0000006d006d7304 */ /* 0x000ea80000200800 */
[----:B0-----:R-:W-:Y:S01]  /*8380*/  FSEL R174, R108, RZ, P6 ;  /* 0x000000ff6cae7208 */ /* 0x001fe20003000000 */
[----:B------:R-:W-:Y:S01]  /*8390*/  FMUL.FTZ R108, R52, R175 ;  /* 0x000000af346c7220 */ /* 0x000fe20000410000 */
[----:B-1----:R-:W-:Y:S02]  /*83a0*/  SHF.L.U32 R113, R113, 0x10, RZ ;  /* 0x0000001071717819 */ /* 0x002fe400000006ff */
[----:B------:R-:W-:Y:S02]  /*83b0*/  F2F.F16.F32 R112, R112 ;  /* 0x0000007000707304 */ /* 0x000fe40000200800 */
[----:B------:R-:W-:-:S02]  /*83c0*/  FSEL R114, R108, RZ, P5 ;  /* 0x000000ff6c727208 */ /* 0x000fc40002800000 */
[----:B------:R-:W-:Y:S01]  /*83d0*/  LOP3.LUT R111, R111, R113, R119, 0xfe, !PT ;  /* 0x000000716f6f7212 */ /* 0x000fe200078efe77 */
[----:B--2---:R-:W-:-:S03]  /*83e0*/  IMAD.WIDE.U32 R108, R109, 0x10000, RZ ;  /* 0x000100006d6c7825 */ /* 0x004fc600078e00ff */
[----:B------:R-:W0:Y:S08]  /*83f0*/  F2F.F16.F32 R174, R174 ;  /* 0x000000ae00ae7304 */ /* 0x000e300000200800 */
        /* <DEDUP_REMOVED lines=10> */
[--C-:B------:R-:W-:Y:S01]  /*84a0*/  FFMA.FTZ R119, R122, UR13, R117.reuse ;  /* 0x0000000d7a777c23 */ /* 0x100fe20008010075 */
[----:B------:R-:W-:Y:S01]  /*84b0*/  MOV R122, R160 ;  /* 0x000000a0007a7202 */ /* 0x000fe20000000f00 */
[--C-:B------:R-:W-:Y:S01]  /*84c0*/  FFMA.FTZ R148, R148, UR13, R117.reuse ;  /* 0x0000000d94947c23 */ /* 0x100fe20008010075 */
[----:B------:R-:W-:Y:S01]  /*84d0*/  FFMA.FTZ R153, R153, UR13, R117 ;  /* 0x0000000d99997c23 */ /* 0x000fe20008010075 */
[----:B------:R-:W-:Y:S01]  /*84e0*/  FADD.FTZ R119, R150, -R119 ;  /* 0x8000007796777221 */ /* 0x000fe20000010000 */
[--C-:B0-----:R-:W-:Y:S01]  /*84f0*/  SHF.R.U64 R110, R160, 0x10, R161.reuse ;  /* 0x00000010a06e7819 */ /* 0x101fe200000012a1 */
[----:B------:R-:W-:Y:S01]  /*8500*/  HADD2.F32 R122, -RZ, R122.H0_H0 ;  /* 0x2000007aff7a7230 */ /* 0x000fe20000004100 */
[----:B------:R-:W-:Y:S01]  /*8510*/  SHF.R.U32.HI R112, RZ, 0x10, R161 ;  /* 0x00000010ff707819 */ /* 0x000fe200000116a1 */
[----:B------:R-:W-:Y:S01]  /*8520*/  FFMA.FTZ R111, R146, UR13, R117 ;  /* 0x0000000d926f7c23 */ /* 0x000fe20008010075 */
[----:B-1----:R-:W-:Y:S01]  /*8530*/  MOV R108, R161 ;  /* 0x000000a1006c7202 */ /* 0x002fe20000000f00 */
[----:B------:R-:W-:-:S02]  /*8540*/  HADD2.F32 R113, -RZ, R110.H0_H0 ;  /* 0x2000006eff717230 */ /* 0x000fc40000004100 */
[----:B------:R-:W-:Y:S01]  /*8550*/  FFMA.FTZ R109, R119, UR12, R122 ;  /* 0x0000000c776d7c23 */ /* 0x000fe2000801007a */
[----:B------:R-:W-:Y:S01]  /*8560*/  FADD.FTZ R148, R155, -R148 ;  /* 0x800000949b947221 */ /* 0x000fe20000010000 */
[----:B------:R-:W-:Y:S02]  /*8570*/  HADD2.F32 R119, -RZ, R112.H0_H0 ;  /* 0x20000070ff777230 */ /* 0x000fe40000004100 */
[----:B------:R-:W-:Y:S01]  /*8580*/  FADD.FTZ R152, R152, -R111 ;  /* 0x8000006f98987221 */ /* 0x000fe20000010000 */
[----:B------:R-:W-:Y:S02]  /*8590*/  HADD2.F32 R108, -RZ, R108.H0_H0 ;  /* 0x2000006cff6c7230 */ /* 0x000fe40000004100 */
[----:B------:R-:W-:Y:S01]  /*85a0*/  FADD.FTZ R153, R154, -R153 ;  /* 0x800000999a997221 */ /* 0x000fe20000010000 */
[----:B------:R-:W-:Y:S01]  /*85b0*/  FFMA.FTZ R148, R148, UR12, R113 ;  /* 0x0000000c94947c23 */ /* 0x000fe20008010071 */
[----:B------:R-:W-:Y:S01]  /*85c0*/  @P3 MOV R110, R105 ;  /* 0x00000069006e3202 */ /* 0x000fe20000000f00 */
[----:B------:R-:W-:Y:S01]  /*85d0*/  FFMA.FTZ R155, R152, UR12, R119 ;  /* 0x0000000c989b7c23 */ /* 0x000fe20008010077 */
[----:B------:R-:W-:Y:S01]  /*85e0*/  @P4 SHF.R.U32.HI R122, RZ, 0x10, R105 ;  /* 0x00000010ff7a4819 */ /* 0x000fe20000011669 */
[----:B------:R-:W-:Y:S01]  /*85f0*/  FFMA.FTZ R150, R153, UR12, R108 ;  /* 0x0000000c99967c23 */ /* 0x000fe2000801006c */
[----:B------:R-:W-:Y:S01]  /*8600*/  FMUL.FTZ R152, R148, UR4 ;  /* 0x0000000494987c20 */ /* 0x000fe20008410000 */
[----:B------:R0:W1:Y:S01]  /*8610*/  F2F.F16.F32 R108, R148 ;  /* 0x00000094006c7304 */ /* 0x0000620000200800 */
[----:B------:R-:W-:Y:S01]  /*8620*/  @P3 HADD2.F32 R153, -RZ, R110.H0_H0 ;  /* 0x2000006eff993230 */ /* 0x000fe20000004100 */
[----:B------:R-:W-:Y:S01]  /*8630*/  CS2R R112, SRZ ;  /* 0x0000000000707805 */ /* 0x000fe2000001ff00 */
[----:B------:R-:W-:-:S02]  /*8640*/  @P4 HADD2.F32 R110, -RZ, R122.H0_H0 ;  /* 0x2000007aff6e4230 */ /* 0x000fc40000004100 */
[----:B------:R-:W-:Y:S01]  /*8650*/  FMUL.FTZ R152, R152, UR21 ;  /* 0x0000001598987c20 */ /* 0x000fe20008410000 */
[----:B------:R-:W-:Y:S01]  /*8660*/  FMUL.FTZ R146, R150, UR4 ;  /* 0x0000000496927c20 */ /* 0x000fe20008410000 */
[----:B------:R-:W-:Y:S01]  /*8670*/  @P3 FMUL.FTZ R112, R182, R153 ;  /* 0x00000099b6703220 */ /* 0x000fe20000410000 */
[----:B------:R-:W-:Y:S01]  /*8680*/  FMUL.FTZ R153, R109, UR4 ;  /* 0x000000046d997c20 */ /* 0x000fe20008410000 */
[----:B------:R4:W-:Y:S01]  /*8690*/  F2F.F16.F32 R111, R109 ;  /* 0x0000006d006f7304 */ /* 0x0009e20000200800 */
[----:B0-----:R-:W-:Y:S01]  /*86a0*/  FMUL.FTZ R148, R155, UR4 ;  /* 0x000000049b947c20 */ /* 0x001fe20008410000 */
[----:B------:R-:W-:Y:S01]  /*86b0*/  @P4 FMUL.FTZ R113, R183, R110 ;  /* 0x0000006eb7714220 */ /* 0x000fe20000410000 */
[----:B------:R-:W-:Y:S01]  /*86c0*/  FMUL.FTZ R110, R57, R152 ;  /* 0x00000098396e7220 */ /* 0x000fe20000410000 */
[----:B------:R-:W-:Y:S01]  /*86d0*/  LOP3.LUT P4, RZ, R40, 0xff00, RZ, 0xc0, !PT ;  /* 0x0000ff0028ff7812 */ /* 0x000fe2000788c0ff */
[----:B------:R-:W-:Y:S01]  /*86e0*/  FMUL.FTZ R148, R148, UR21 ;  /* 0x0000001594947c20 */ /* 0x000fe20008410000 */
[----:B---3--:R-:W-:Y:S01]  /*86f0*/  @P5 MOV R105, R106 ;  /* 0x0000006a00695202 */ /* 0x008fe20000000f00 */
[----:B------:R-:W-:Y:S01]  /*8700*/  FMUL.FTZ R146, R146, UR21 ;  /* 0x0000001592927c20 */ /* 0x000fe20008410000 */
[----:B------:R-:W-:Y:S01]  /*8710*/  @P0 SHF.R.U64 R106, R106, 0x10, R107 ;  /* 0x000000106a6a0819 */ /* 0x000fe2000000126b */
[----:B------:R-:W-:Y:S01]  /*8720*/  HFMA2 R119, -RZ, RZ, 0, 0 ;  /* 0x00000000ff777431 */ /* 0x000fe200000001ff */
[----:B------:R-:W-:Y:S01]  /*8730*/  ISETP.GE.U32.AND P3, PT, R40, 0x1000000, PT ;  /* 0x010000002800780c */ /* 0x000fe20003f66070 */
[----:B------:R-:W-:Y:S01]  /*8740*/  @P5 HADD2.F32 R122, -RZ, R105.H0_H0 ;  /* 0x20000069ff7a5230 */ /* 0x000fe20000004100 */
[----:B------:R-:W-:Y:S01]  /*8750*/  FSEL R110, R110, RZ, P4 ;  /* 0x000000ff6e6e7208 */ /* 0x000fe20002000000 */
[----:B----4-:R-:W-:-:S02]  /*8760*/  @P0 HADD2.F32 R109, -RZ, R106.H0_H0 ;  /* 0x2000006aff6d0230 */ /* 0x010fc40000004100 */
[----:B------:R-:W-:Y:S01]  /*8770*/  FMUL.FTZ R106, R59, R148 ;  /* 0x000000943b6a7220 */ /* 0x000fe20000410000 */
[----:B------:R0:W-:Y:S01]  /*8780*/  F2F.F16.F32 R105, R150 ;  /* 0x0000009600697304 */ /* 0x0001e20000200800 */
[----:B------:R-:W-:Y:S01]  /*8790*/  @P5 FMUL.FTZ R119, R175, R122 ;  /* 0x0000007aaf775220 */ /* 0x000fe20000410000 */
[----:B------:R-:W-:Y:S01]  /*87a0*/  LOP3.LUT P5, RZ, R40, 0xff0000, RZ, 0xc0, !PT ;  /* 0x00ff000028ff7812 */ /* 0x000fe200078ac0ff */
[----:B------:R-:W-:Y:S01]  /*87b0*/  FMUL.FTZ R153, R153, UR21 ;  /* 0x0000001599997c20 */ /* 0x000fe20008410000 */
[----:B------:R-:W-:Y:S01]  /*87c0*/  FSEL R106, R106, RZ, P3 ;  /* 0x000000ff6a6a7208 */ /* 0x000fe20001800000 */
[--C-:B------:R-:W-:Y:S01]  /*87d0*/  FFMA.FTZ R36, R36, UR13, R117.reuse ;  /* 0x0000000d24247c23 */ /* 0x100fe20008010075 */
[----:B------:R-:W-:Y:S01]  /*87e0*/  MOV R122, RZ ;  /* 0x000000ff007a7202 */ /* 0x000fe20000000f00 */
[----:B------:R-:W-:Y:S01]  /*87f0*/  @P0 FMUL.FTZ R122, R104, R109 ;  /* 0x0000006d687a0220 */ /* 0x000fe20000410000 */
[----:B------:R-:W3:Y:S01]  /*8800*/  F2F.F16.F32 R110, R110 ;  /* 0x0000006e006e7304 */ /* 0x000ee20000200800 */
[----:B0-----:R-:W-:Y:S01]  /*8810*/  FMUL.FTZ R150, R58, R146 ;  /* 0x000000923a967220 */ /* 0x001fe20000410000 */
[----:B------:R-:W-:Y:S01]  /*8820*/  FMUL.FTZ R104, R56, R153 ;  /* 0x0000009938687220 */ /* 0x000fe20000410000 */
[----:B------:R-:W-:Y:S01]  /*8830*/  LOP3.LUT P0, RZ, R40, 0xff, RZ, 0xc0, !PT ;  /* 0x000000ff28ff7812 */ /* 0x000fe2000780c0ff */
[----:B------:R-:W-:Y:S01]  /*8840*/  FFMA.FTZ R109, R34, UR13, R117 ;  /* 0x0000000d226d7c23 */ /* 0x000fe20008010075 */
[----:B------:R-:W-:Y:S01]  /*8850*/  FADD.FTZ R34, R37, -R36 ;  /* 0x8000002425227221 */ /* 0x000fe20000010000 */
[----:B------:R-:W-:Y:S01]  /*8860*/  FSEL R150, R150, RZ, P5 ;  /* 0x000000ff96967208 */ /* 0x000fe20002800000 */
[----:B-1----:R-:W-:Y:S01]  /*8870*/  IMAD.WIDE.U32 R36, R108, 0x10000, RZ ;  /* 0x000100006c247825 */ /* 0x002fe200078e00ff */
[----:B------:R-:W0:Y:S01]  /*8880*/  F2F.F16.F32 R106, R106 ;  /* 0x0000006a006a7304 */ /* 0x000e220000200800 */
[----:B------:R-:W-:-:S02]  /*8890*/  FSEL R40, R104, RZ, P0 ;  /* 0x000000ff68287208 */ /* 0x000fc40000000000 */
[----:B------:R-:W-:Y:S01]  /*88a0*/  FADD.FTZ R138, R138, -R109 ;  /* 0x8000006d8a8a7221 */ /* 0x000fe20000010000 */
[----:B---3--:R-:W-:-:S04]  /*88b0*/  IMAD.WIDE.U32 R108, R110, 0x10000, RZ ;  /* 0x000100006e6c7825 */ /* 0x008fc800078e00ff */
[----:B------:R-:W1:Y:S08]  /*88c0*/  F2F.F16.F32 R150, R150 ;  /* 0x0000009600967304 */ /* 0x000e700000200800 */
[----:B------:R0:W3:Y:S08]  /*88d0*/  F2F.F16.F32 R154, R155 ;  /* 0x0000009b009a7304 */ /* 0x0000f00000200800 */
[----:B------:R4:W4:Y:S01]  /*88e0*/  F2F.F16.F32 R171, R40 ;  /* 0x0000002800ab7304 */ /* 0x0009220000200800 */
[----:B0-----:R-:W-:Y:S01]  /*88f0*/  SHF.L.U32 R155, R106, 0x10, RZ ;  /* 0x000000106a9b7819 */ /* 0x001fe200000006ff */
[----:B------:R-:W-:-:S03]  /*8900*/  FFMA.FTZ R106, R149, UR13, R117 ;  /* 0x0000000d956a7c23 */ /* 0x000fc60008010075 */
[----:B-1----:R-:W-:Y:S02]  /*8910*/  LOP3.LUT R109, R109, R155, R150, 0xfe, !PT ;  /* 0x0000009b6d6d7212 */ /* 0x002fe400078efe96 */
[----:B---3--:R-:W-:Y:S02]  /*8920*/  SHF.L.U32 R104, R154, 0x10, RZ ;  /* 0x000000109a687819 */ /* 0x008fe400000006ff */
[----:B----4-:R-:W-:Y:S01]  /*8930*/  MOV R40, R162 ;  /* 0x000000a200287202 */ /* 0x010fe20000000f00 */
[----:B------:R-:W-:Y:S01]  /*8940*/  FFMA.FTZ R150, R134, UR13, R117 ;  /* 0x0000000d86967c23 */ /* 0x000fe20008010075 */
[----:B------:R-:W-:-:S03]  /*8950*/  LOP3.LUT R105, R37, R104, R105, 0xfe, !PT ;  /* 0x0000006825697212 */ /* 0x000fc600078efe69 */
[----:B------:R-:W-:Y:S01]  /*8960*/  HADD2.F32 R149, -RZ, R40.H0_H0 ;  /* 0x20000028ff957230 */ /* 0x000fe20000004100 */
[----:B------:R-:W-:Y:S01]  /*8970*/  SHF.R.U64 R40, R162, 0x10, R163 ;  /* 0x00000010a2287819 */ /* 0x000fe200000012a3 */
[----:B------:R-:W-:Y:S01]  /*8980*/  FADD.FTZ R134, R35, -R106 ;  /* 0x8000006a23867221 */ /* 0x000fe20000010000 */
[----:B------:R-:W-:Y:S01]  /*8990*/  LOP3.LUT R104, R36, R111, RZ, 0xfc, !PT ;  /* 0x0000006f24687212 */ /* 0x000fe200078efcff */
[----:B------:R-:W-:Y:S01]  /*89a0*/  IMAD.WIDE.U32 R36, R151, 0x8, R186 ;  /* 0x0000000897247825 */ /* 0x000fe200078e00ba */
[----:B------:R-:W-:-:S03]  /*89b0*/  LOP3.LUT R108, R108, R171, RZ, 0xfc, !PT ;  /* 0x000000ab6c6c7212 */ /* 0x000fc600078efcff */
[----:B------:R-:W-:Y:S01]  /*89c0*/  HADD2.F32 R35, -RZ, R40.H0_H0 ;  /* 0x20000028ff237230 */ /* 0x000fe20000004100 */
[----:B------:R-:W-:Y:S01]  /*89d0*/  MOV R40, R163 ;  /* 0x000000a300287202 */ /* 0x000fe20000000f00 */
[----:B------:R0:W-:Y:S01]  /*89e0*/  STG.E.64 desc[UR14][R36.64], R104 ;  /* 0x0000006824007986 */ /* 0x0001e2000c101b0e */
[----:B------:R-:W-:Y:S01]  /*89f0*/  @P6 SHF.R.U32.HI R106, RZ, 0x10, R107 ;  /* 0x00000010ff6a6819 */ /* 0x000fe2000001166b */
[----:B------:R-:W-:-:S04]  /*8a00*/  IMAD.WIDE.U32 R110, R151, 0x8, R184 ;  /* 0x00000008976e7825 */ /* 0x000fc800078e00b8 */
[----:B------:R-:W-:Y:S01]  /*8a10*/  FFMA.FTZ R138, R138, UR12, R35 ;  /* 0x0000000c8a8a7c23 */ /* 0x000fe20008010023 */
[----:B------:R-:W-:Y:S01]  /*8a20*/  @P2 MOV R35, R107 ;  /* 0x0000006b00232202 */ /* 0x000fe20000000f00 */
[----:B------:R-:W-:Y:S01]  /*8a30*/  @P6 HADD2.F32 R106, -RZ, R106.H0_H0 ;  /* 0x2000006aff6a6230 */ /* 0x000fe20000004100 */
[----:B------:R1:W-:Y:S03]  /*8a40*/  STG.E.64 desc[UR14][R110.64], R108 ;  /* 0x0000006c6e007986 */ /* 0x0003e6000c101b0e */
[----:B------:R-:W-:Y:S02]  /*8a50*/  @P2 HADD2.F32 R35, -RZ, R35.H0_H0 ;  /* 0x20000023ff232230 */ /* 0x000fe40000004100 */
[----:B0-----:R-:W-:Y:S01]  /*8a60*/  IMAD.WIDE.U32 R36, R38, 0x8, R198 ;  /* 0x0000000826247825 */ /* 0x001fe200078e00c6 */
[----:B------:R-:W-:-:S03]  /*8a70*/  SHF.R.U32.HI R104, RZ, 0x10, R163 ;  /* 0x00000010ff687819 */ /* 0x000fc600000116a3 */
[----:B------:R-:W-:Y:S02]  /*8a80*/  HADD2.F32 R105, -RZ, R40.H0_H0 ;  /* 0x20000028ff697230 */ /* 0x000fe40000004100 */
[----:B------:R-:W-:Y:S02]  /*8a90*/  HFMA2 R40, -RZ, RZ, 0, 0 ;  /* 0x00000000ff287431 */ /* 0x000fe400000001ff */
[----:B------:R-:W-:Y:S01]  /*8aa0*/  @P2 FMUL.FTZ R40, R172, R35 ;  /* 0x00000023ac282220 */ /* 0x000fe20000410000 */
[----:B------:R-:W3:Y:S01]  /*8ab0*/  LDG.E.64 R36, desc[UR14][R36.64] ;  /* 0x0000000e24247981 */ /* 0x000ee2000c1e1b00 */
[----:B------:R-:W-:Y:S02]  /*8ac0*/  HADD2.F32 R107, -RZ, R104.H0_H0 ;  /* 0x20000068ff6b7230 */ /* 0x000fe40000004100 */
[----:B------:R-:W-:Y:S01]  /*8ad0*/  FFMA.FTZ R105, R134, UR12, R105 ;  /* 0x0000000c86697c23 */ /* 0x000fe20008010069 */
[----:B------:R-:W-:Y:S01]  /*8ae0*/  FMUL.FTZ R154, R138, UR4 ;  /* 0x000000048a9a7c20 */ /* 0x000fe20008410000 */
[----:B------:R-:W-:Y:S01]  /*8af0*/  FADD.FTZ R150, R147, -R150 ;  /* 0x8000009693967221 */ /* 0x000fe20000010000 */
[----:B------:R-:W-:Y:S01]  /*8b00*/  MOV R134, RZ ;  /* 0x000000ff00867202 */ /* 0x000fe20000000f00 */
[----:B------:R-:W-:Y:S01]  /*8b10*/  @P6 FMUL.FTZ R134, R173, R106 ;  /* 0x0000006aad866220 */ /* 0x000fe20000410000 */
[----:B------:R-:W-:Y:S01]  /*8b20*/  FMUL.FTZ R154, R154, UR21 ;  /* 0x000000159a9a7c20 */ /* 0x000fe20008410000 */
[----:B------:R-:W-:Y:S01]  /*8b30*/  FFMA.FTZ R150, R150, UR12, R107 ;  /* 0x0000000c96967c23 */ /* 0x000fe2000801006b */
[----:B------:R0:W-:Y:S01]  /*8b40*/  F2F.F16.F32 R104, R138 ;  /* 0x0000008a00687304 */ /* 0x0001e20000200800 */
[----:B------:R-:W-:Y:S01]  /*8b50*/  FMUL.FTZ R147, R105, UR4 ;  /* 0x0000000469937c20 */ /* 0x000fe20008410000 */
[C---:B------:R-:W-:Y:S01]  /*8b60*/  LOP3.LUT P6, RZ, R145.reuse, 0xff00, RZ, 0xc0, !PT ;  /* 0x0000ff0091ff7812 */ /* 0x040fe200078cc0ff */
[----:B------:R-:W-:Y:S01]  /*8b70*/  FFMA.FTZ R34, R34, UR12, R149 ;  /* 0x0000000c22227c23 */ /* 0x000fe20008010095 */
[----:B------:R-:W-:Y:S01]  /*8b80*/  ISETP.GE.U32.AND P2, PT, R145, 0x1000000, PT ;  /* 0x010000009100780c */ /* 0x000fe20003f46070 */
[----:B------:R-:W-:-:S02]  /*8b90*/  FMUL.FTZ R147, R147, UR21 ;  /* 0x0000001593937c20 */ /* 0x000fc40008410000 */
[----:B------:R-:W-:Y:S01]  /*8ba0*/  FMUL.FTZ R149, R34, UR4 ;  /* 0x0000000422957c20 */ /* 0x000fe20008410000 */
[----:B------:R4:W-:Y:S01]  /*8bb0*/  F2F.F16.F32 R151, R105 ;  /* 0x0000006900977304 */ /* 0x0009e20000200800 */
[----:B0-----:R-:W-:Y:S02]  /*8bc0*/  HFMA2 R138, -RZ, RZ, 0, 0 ;  /* 0x00000000ff8a7431 */ /* 0x001fe400000001ff */
[----:B------:R-:W-:-:S05]  /*8bd0*/  FMUL.FTZ R149, R149, UR21 ;  /* 0x0000001595957c20 */ /* 0x000fca0008410000 */
[----:B------:R0:W0:Y:S08]  /*8be0*/  F2F.F16.F32 R155, R150 ;  /* 0x00000096009b7304 */ /* 0x0000300000200800 */
[----:B-1----:R1:W-:Y:S01]  /*8bf0*/  F2F.F16.F32 R109, R34 ;  /* 0x00000022006d7304 */ /* 0x0023e20000200800 */
[----:B--2---:R-:W-:Y:S02]  /*8c00*/  @P0 MOV R35, R114 ;  /* 0x0000007200230202 */ /* 0x004fe40000000f00 */
[----:B------:R-:W-:-:S02]  /*8c10*/  @P4 SHF.R.U64 R107, R114, 0x10, R115 ;  /* 0x00000010726b4819 */ /* 0x000fc40000001273 */
[----:B------:R-:W-:Y:S01]  /*8c20*/  MOV R114, RZ ;  /* 0x000000ff00727202 */ /* 0x000fe20000000f00 */
[----:B------:R-:W-:Y:S02]  /*8c30*/  @P0 HADD2.F32 R106, -RZ, R35.H0_H0 ;  /* 0x20000023ff6a0230 */ /* 0x000fe40000004100 */
[----:B------:R-:W-:-:S03]  /*8c40*/  FMUL.FTZ R35, R61, R154 ;  /* 0x0000009a3d237220 */ /* 0x000fc60000410000 */
[----:B------:R-:W-:Y:S01]  /*8c50*/  @P0 FMUL.FTZ R138, R153, R106 ;  /* 0x0000006a998a0220 */ /* 0x000fe20000410000 */
[----:B------:R-:W-:Y:S01]  /*8c60*/  FMUL.FTZ R106, R150, UR4 ;  /* 0x00000004966a7c20 */ /* 0x000fe20008410000 */
[----:B----4-:R-:W-:Y:S01]  /*8c70*/  FSEL R105, R35, RZ, P6 ;  /* 0x000000ff23697208 */ /* 0x010fe20003000000 */
[----:B------:R-:W-:Y:S01]  /*8c80*/  FMUL.FTZ R35, R62, R147 ;  /* 0x000000933e237220 */ /* 0x000fe20000410000 */
[----:B------:R-:W-:Y:S01]  /*8c90*/  LOP3.LUT P0, RZ, R145, 0xff0000, RZ, 0xc0, !PT ;  /* 0x00ff000091ff7812 */ /* 0x000fe2000780c0ff */
[----:B0-----:R-:W-:Y:S01]  /*8ca0*/  FMUL.FTZ R150, R106, UR21 ;  /* 0x000000156a967c20 */ /* 0x001fe20008410000 */
[----:B------:R0:W2:Y:S02]  /*8cb0*/  F2F.F16.F32 R111, R105 ;  /* 0x00000069006f7304 */ /* 0x0000a40000200800 */
[----:B------:R-:W-:Y:S01]  /*8cc0*/  FSEL R106, R35, RZ, P0 ;  /* 0x000000ff236a7208 */ /* 0x000fe20000000000 */
[----:B-1----:R-:W-:Y:S01]  /*8cd0*/  FMUL.FTZ R34, R63, R150 ;  /* 0x000000963f227220 */ /* 0x002fe20000410000 */
[----:B------:R-:W-:Y:S01]  /*8ce0*/  @P4 HADD2.F32 R35, -RZ, R107.H0_H0 ;  /* 0x2000006bff234230 */ /* 0x000fe20000004100 */
[----:B------:R-:W-:-:S03]  /*8cf0*/  SHF.L.U32 R107, R155, 0x10, RZ ;  /* 0x000000109b6b7819 */ /* 0x000fc600000006ff */
[----:B------:R-:W-:Y:S01]  /*8d00*/  FSEL R108, R34, RZ, P2 ;  /* 0x000000ff226c7208 */ /* 0x000fe20001000000 */
[----:B------:R-:W-:Y:S01]  /*8d10*/  @P4 FMUL.FTZ R114, R152, R35 ;  /* 0x0000002398724220 */ /* 0x000fe20000410000 */
[----:B------:R-:W-:Y:S01]  /*8d20*/  FMUL.FTZ R34, R60, R149 ;  /* 0x000000953c227220 */ /* 0x000fe20000410000 */
[----:B------:R-:W-:Y:S01]  /*8d30*/  LOP3.LUT P4, RZ, R145, 0xff, RZ, 0xc0, !PT ;  /* 0x000000ff91ff7812 */ /* 0x000fe2000788c0ff */
[----:B------:R-:W-:Y:S01]  /*8d40*/  F2F.F16.F32 R106, R106 ;  /* 0x0000006a006a7304 */ /* 0x000fe20000200800 */
[----:B0-----:R-:W-:Y:S02]  /*8d50*/  IMAD.WIDE.U32 R104, R104, 0x10000, RZ ;  /* 0x0001000068687825 */ /* 0x001fe400078e00ff */
[----:B------:R-:W-:Y:S02]  /*8d60*/  FSEL R110, R34, RZ, P4 ;  /* 0x000000ff226e7208 */ /* 0x000fe40002000000 */
[----:B--2---:R-:W-:Y:S01]  /*8d70*/  IMAD.WIDE.U32 R34, R111, 0x10000, RZ ;  /* 0x000100006f227825 */ /* 0x004fe200078e00ff */
[----:B------:R-:W-:-:S02]  /*8d80*/  LOP3.LUT R105, R105, R107, R151, 0xfe, !PT ;  /* 0x0000006b69697212 */ /* 0x000fc400078efe97 */
[----:B------:R-:W0:Y:S01]  /*8d90*/  F2F.F16.F32 R108, R108 ;  /* 0x0000006c006c7304 */ /* 0x000e220000200800 */
[----:B------:R-:W-:-:S07]  /*8da0*/  LOP3.LUT R104, R104, R109, RZ, 0xfc, !PT ;  /* 0x0000006d68687212 */ /* 0x000fce00078efcff */
[----:B------:R-:W1:Y:S01]  /*8db0*/  F2F.F16.F32 R145, R110 ;  /* 0x0000006e00917304 */ /* 0x000e620000200800 */
        /* <DEDUP_REMOVED lines=9> */
[--C-:B------:R-:W-:Y:S01]  /*8e50*/  FFMA.FTZ R142, R142, UR13, R117.reuse ;  /* 0x0000000d8e8e7c23 */ /* 0x100fe20008010075 */
[--C-:B------:R-:W-:Y:S01]  /*8e60*/  FFMA.FTZ R145, R124, UR13, R117.reuse ;  /* 0x0000000d7c917c23 */ /* 0x100fe20008010075 */
[----:B------:R-:W-:Y:S01]  /*8e70*/  MOV R38, R164 ;  /* 0x000000a400267202 */ /* 0x000fe20000000f00 */
[----:B------:R-:W-:Y:S01]  /*8e80*/  FFMA.FTZ R44, R44, UR13, R117 ;  /* 0x0000000d2c2c7c23 */ /* 0x000fe20008010075 */
[----:B------:R-:W-:Y:S01]  /*8e90*/  FADD.FTZ R142, R143, -R142 ;  /* 0x8000008e8f8e7221 */ /* 0x000fe20000010000 */
[----:B------:R-:W-:Y:S01]  /*8ea0*/  SHF.R.U64 R124, R164, 0x10, R165 ;  /* 0x00000010a47c7819 */ /* 0x000fe200000012a5 */
[----:B------:R-:W-:Y:S01]  /*8eb0*/  FADD.FTZ R145, R144, -R145 ;  /* 0x8000009190917221 */ /* 0x000fe20000010000 */
[----:B------:R-:W-:Y:S01]  /*8ec0*/  MOV R143, R165 ;  /* 0x000000a5008f7202 */ /* 0x000fe20000000f00 */
[----:B------:R-:W-:Y:S01]  /*8ed0*/  FADD.FTZ R44, R39, -R44 ;  /* 0x8000002c272c7221 */ /* 0x000fe20000010000 */
[----:B0-----:R-:W-:Y:S01]  /*8ee0*/  HADD2.F32 R34, -RZ, R38.H0_H0 ;  /* 0x20000026ff227230 */ /* 0x001fe20000004100 */
[----:B------:R-:W-:Y:S01]  /*8ef0*/  @P3 SHF.R.U32.HI R107, RZ, 0x10, R115 ;  /* 0x00000010ff6b3819 */ /* 0x000fe20000011673 */
[----:B------:R-:W-:-:S02]  /*8f00*/  HADD2.F32 R35, -RZ, R124.H0_H0 ;  /* 0x2000007cff237230 */ /* 0x000fc40000004100 */
[----:B------:R-:W-:Y:S01]  /*8f10*/  FFMA.FTZ R140, R140, UR13, R117 ;  /* 0x0000000d8c8c7c23 */ /* 0x000fe20008010075 */
[----:B------:R-:W-:Y:S02]  /*8f20*/  HADD2.F32 R105, -RZ, R143.H0_H0 ;  /* 0x2000008fff697230 */ /* 0x000fe40000004100 */
[----:B------:R-:W-:Y:S01]  /*8f30*/  FFMA.FTZ R145, R145, UR12, R34 ;  /* 0x0000000c91917c23 */ /* 0x000fe20008010022 */
[----:B------:R-:W-:Y:S01]  /*8f40*/  SHF.R.U32.HI R34, RZ, 0x10, R165 ;  /* 0x00000010ff227819 */ /* 0x000fe200000116a5 */
[----:B------:R-:W-:Y:S01]  /*8f50*/  FFMA.FTZ R142, R142, UR12, R35 ;  /* 0x0000000c8e8e7c23 */ /* 0x000fe20008010023 */
[----:B------:R-:W-:Y:S01]  /*8f60*/  @P5 MOV R35, R115 ;  /* 0x0000007300235202 */ /* 0x000fe20000000f00 */
[----:B------:R-:W-:Y:S01]  /*8f70*/  FFMA.FTZ R106, R44, UR12, R105 ;  /* 0x0000000c2c6a7c23 */ /* 0x000fe20008010069 */
[----:B------:R-:W-:Y:S02]  /*8f80*/  @P3 HADD2.F32 R107, -RZ, R107.H0_H0 ;  /* 0x2000006bff6b3230 */ /* 0x000fe40000004100 */
[----:B------:R-:W-:Y:S01]  /*8f90*/  FMUL.FTZ R104, R142, UR4 ;  /* 0x000000048e687c20 */ /* 0x000fe20008410000 */
[----:B------:R-:W-:Y:S01]  /*8fa0*/  FADD.FTZ R140, R141, -R140 ;  /* 0x8000008c8d8c7221 */ /* 0x000fe20000010000 */
[----:B------:R-:W-:Y:S01]  /*8fb0*/  CS2R R38, SRZ ;  /* 0x0000000000267805 */ /* 0x000fe2000001ff00 */
[----:B------:R-:W-:-:S02]  /*8fc0*/  HADD2.F32 R141, -RZ, R34.H0_H0 ;  /* 0x20000022ff8d7230 */ /* 0x000fc40000004100 */
[----:B------:R-:W-:Y:S01]  /*8fd0*/  @P3 FMUL.FTZ R39, R148, R107 ;  /* 0x0000006b94273220 */ /* 0x000fe20000410000 */
[----:B------:R-:W-:Y:S02]  /*8fe0*/  @P5 HADD2.F32 R35, -RZ, R35.H0_H0 ;  /* 0x20000023ff235230 */ /* 0x000fe40000004100 */
[----:B------:R-:W-:Y:S01]  /*8ff0*/  FMUL.FTZ R104, R104, UR21 ;  /* 0x0000001568687c20 */ /* 0x000fe20008410000 */
[----:B------:R-:W-:Y:S01]  /*9000*/  CS2R R108, SRZ ;  /* 0x00000000006c7805 */ /* 0x000fe2000001ff00 */
[----:B------:R-:W-:Y:S01]  /*9010*/  FMUL.FTZ R107, R106, UR4 ;  /* 0x000000046a6b7c20 */ /* 0x000fe20008410000 */
[----:B------:R-:W-:Y:S01]  /*9020*/  FFMA.FTZ R141, R140, UR12, R141 ;  /* 0x0000000c8c8d7c23 */ /* 0x000fe2000801008d */
[----:B------:R-:W-:Y:S01]  /*9030*/  @P5 FMUL.FTZ R38, R146, R35 ;  /* 0x0000002392265220 */ /* 0x000fe20000410000 */
[----:B------:R-:W-:Y:S01]  /*9040*/  FMUL.FTZ R35, R65, R104 ;  /* 0x0000006841237220 */ /* 0x000fe20000410000 */
[----:B------:R0:W-:Y:S01]  /*9050*/  F2F.F16.F32 R105, R145 ;  /* 0x0000009100697304 */ /* 0x0001e20000200800 */
[C---:B------:R-:W-:Y:S01]  /*9060*/  LOP3.LUT P3, RZ, R42.reuse, 0xff00, RZ, 0xc0, !PT ;  /* 0x0000ff002aff7812 */ /* 0x040fe2000786c0ff */
[----:B------:R-:W-:Y:S01]  /*9070*/  FMUL.FTZ R107, R107, UR21 ;  /* 0x000000156b6b7c20 */ /* 0x000fe20008410000 */
[----:B------:R-:W-:Y:S01]  /*9080*/  FFMA.FTZ R144, R129, UR13, R117 ;  /* 0x0000000d81907c23 */ /* 0x000fe20008010075 */
[----:B------:R-:W-:-:S02]  /*9090*/  LOP3.LUT P5, RZ, R42, 0xff0000, RZ, 0xc0, !PT ;  /* 0x00ff00002aff7812 */ /* 0x000fc400078ac0ff */
[----:B------:R-:W-:Y:S02]  /*90a0*/  FSEL R35, R35, RZ, P3 ;  /* 0x000000ff23237208 */ /* 0x000fe40001800000 */
[----:B------:R1:W-:Y:S01]  /*90b0*/  F2F.F16.F32 R34, R142 ;  /* 0x0000008e00227304 */ /* 0x0003e20000200800 */
[----:B0-----:R-:W-:Y:S01]  /*90c0*/  FMUL.FTZ R145, R145, UR4 ;  /* 0x0000000491917c20 */ /* 0x001fe20008410000 */
[----:B------:R-:W-:-:S05]  /*90d0*/  SHF.R.U32.HI R143, RZ, 0x10, R167 ;  /* 0x00000010ff8f7819 */ /* 0x000fca00000116a7 */
[----:B------:R-:W-:Y:S01]  /*90e0*/  HADD2.F32 R148, -RZ, R143.H0_H0 ;  /* 0x2000008fff947230 */ /* 0x000fe20000004100 */
[----:B------:R-:W0:Y:S01]  /*90f0*/  F2F.F16.F32 R140, R141 ;  /* 0x0000008d008c7304 */ /* 0x000e220000200800 */
[----:B---3--:R-:W-:Y:S02]  /*9100*/  @P4 MOV R44, R36 ;  /* 0x00000024002c4202 */ /* 0x008fe40000000f00 */
[----:B------:R-:W-:-:S03]  /*9110*/  @P6 SHF.R.U64 R115, R36, 0x10, R37 ;  /* 0x0000001024736819 */ /* 0x000fc60000001225 */
[----:B------:R-:W-:Y:S02]  /*9120*/  @P4 HADD2.F32 R36, -RZ, R44.H0_H0 ;  /* 0x2000002cff244230 */ /* 0x000fe40000004100 */
[--C-:B------:R-:W-:Y:S01]  /*9130*/  FFMA.FTZ R44, R137, UR13, R117.reuse ;  /* 0x0000000d892c7c23 */ /* 0x100fe20008010075 */
[----:B------:R-:W-:Y:S01]  /*9140*/  @P6 HADD2.F32 R115, -RZ, R115.H0_H0 ;  /* 0x20000073ff736230 */ /* 0x000fe20000004100 */
[----:B------:R-:W-:Y:S01]  /*9150*/  MOV R137, R167 ;  /* 0x000000a700897202 */ /* 0x000fe20000000f00 */
[----:B------:R-:W-:Y:S01]  /*9160*/  @P4 FMUL.FTZ R108, R149, R36 ;  /* 0x00000024956c4220 */ /* 0x000fe20000410000 */
[--C-:B------:R-:W-:Y:S02]  /*9170*/  FFMA.FTZ R36, R125, UR13, R117.reuse ;  /* 0x0000000d7d247c23 */ /* 0x100fe40008010075 */
[----:B------:R-:W-:Y:S01]  /*9180*/  @P6 FMUL.FTZ R109, R154, R115 ;  /* 0x000000739a6d6220 */ /* 0x000fe20000410000 */
[C---:B------:R-:W-:Y:S01]  /*9190*/  LOP3.LUT P6, RZ, R42.reuse, 0xff, RZ, 0xc0, !PT ;  /* 0x000000ff2aff7812 */ /* 0x040fe200078cc0ff */
[----:B------:R3:W4:Y:S01]  /*91a0*/  F2F.F16.F32 R115, R106 ;  /* 0x0000006a00737304 */ /* 0x0007220000200800 */
[----:B-1----:R-:W-:Y:S01]  /*91b0*/  FADD.FTZ R142, R43, -R36 ;  /* 0x800000242b8e7221 */ /* 0x002fe20000010000 */
[----:B------:R-:W-:Y:S01]  /*91c0*/  ISETP.GE.U32.AND P4, PT, R42, 0x1000000, PT ;  /* 0x010000002a00780c */ /* 0x000fe20003f86070 */
[----:B------:R-:W-:Y:S01]  /*91d0*/  FMUL.FTZ R36, R66, R107 ;  /* 0x0000006b42247220 */ /* 0x000fe20000410000 */
[----:B------:R-:W-:Y:S01]  /*91e0*/  FFMA.FTZ R42, R47, UR13, R117 ;  /* 0x0000000d2f2a7c23 */ /* 0x000fe20008010075 */
[----:B------:R-:W-:Y:S01]  /*91f0*/  SHF.R.U64 R125, R166, 0x10, R167 ;  /* 0x00000010a67d7819 */ /* 0x000fe200000012a7 */
[----:B------:R-:W-:Y:S01]  /*9200*/  FADD.FTZ R129, R127, -R44 ;  /* 0x8000002c7f817221 */ /* 0x000fe20000010000 */
[----:B------:R-:W-:Y:S01]  /*9210*/  HADD2.F32 R146, -RZ, R137.H0_H0 ;  /* 0x20000089ff927230 */ /* 0x000fe20000004100 */
[----:B------:R1:W4:Y:S01]  /*9220*/  F2F.F16.F32 R43, R35 ;  /* 0x00000023002b7304 */ /* 0x0003220000200800 */
[----:B---3--:R-:W-:Y:S01]  /*9230*/  FMUL.FTZ R106, R141, UR4 ;  /* 0x000000048d6a7c20 */ /* 0x008fe20008410000 */
[----:B------:R-:W-:Y:S01]  /*9240*/  FADD.FTZ R141, R41, -R144 ;  /* 0x80000090298d7221 */ /* 0x000fe20000010000 */
[----:B------:R-:W-:Y:S01]  /*9250*/  FMUL.FTZ R41, R145, UR21 ;  /* 0x0000001591297c20 */ /* 0x000fe20008410000 */
[----:B------:R-:W-:Y:S01]  /*9260*/  FADD.FTZ R47, R45, -R42 ;  /* 0x8000002a2d2f7221 */ /* 0x000fe20000010000 */
[----:B------:R-:W-:Y:S01]  /*9270*/  FMUL.FTZ R106, R106, UR21 ;  /* 0x000000156a6a7c20 */ /* 0x000fe20008410000 */
[----:B------:R-:W-:Y:S01]  /*9280*/  FSEL R36, R36, RZ, P5 ;  /* 0x000000ff24247208 */ /* 0x000fe20002800000 */
[----:B------:R-:W-:Y:S01]  /*9290*/  HADD2.F32 R144, -RZ, R125.H0_H0 ;  /* 0x2000007dff907230 */ /* 0x000fe20000004100 */
[----:B------:R-:W-:Y:S01]  /*92a0*/  MOV R45, R166 ;  /* 0x000000a6002d7202 */ /* 0x000fe20000000f00 */
[----:B-1----:R-:W-:Y:S01]  /*92b0*/  FMUL.FTZ R35, R64, R41 ;  /* 0x0000002940237220 */ /* 0x002fe20000410000 */
[----:B------:R-:W-:Y:S01]  /*92c0*/  FMUL.FTZ R42, R67, R106 ;  /* 0x0000006a432a7220 */ /* 0x000fe20000410000 */
[----:B------:R1:W-:Y:S01]  /*92d0*/  F2F.F16.F32 R124, R36 ;  /* 0x00000024007c7304 */ /* 0x0003e20000200800 */
[----:B------:R-:W-:Y:S01]  /*92e0*/  FFMA.FTZ R144, R47, UR12, R144 ;  /* 0x0000000c2f907c23 */ /* 0x000fe20008010090 */
[----:B------:R-:W-:Y:S01]  /*92f0*/  HADD2.F32 R127, -RZ, R45.H0_H0 ;  /* 0x2000002dff7f7230 */ /* 0x000fe20000004100 */
[----:B0-----:R-:W-:Y:S01]  /*9300*/  SHF.L.U32 R45, R140, 0x10, RZ ;  /* 0x000000108c2d7819 */ /* 0x001fe200000006ff */
[----:B------:R-:W-:Y:S01]  /*9310*/  FFMA.FTZ R146, R129, UR12, R146 ;  /* 0x0000000c81927c23 */ /* 0x000fe20008010092 */
[----:B------:R-:W-:Y:S01]  /*9320*/  FSEL R42, R42, RZ, P4 ;  /* 0x000000ff2a2a7208 */ /* 0x000fe20002000000 */
[----:B------:R-:W-:Y:S01]  /*9330*/  FFMA.FTZ R148, R141, UR12, R148 ;  /* 0x0000000c8d947c23 */ /* 0x000fe20008010094 */
[----:B------:R-:W-:Y:S01]  /*9340*/  FFMA.FTZ R127, R142, UR12, R127 ;  /* 0x0000000c8e7f7c23 */ /* 0x000fe2000801007f */
[----:B-1----:R-:W-:Y:S01]  /*9350*/  FSEL R36, R35, RZ, P6 ;  /* 0x000000ff23247208 */ /* 0x002fe20003000000 */
[----:B------:R0:W1:Y:S01]  /*9360*/  F2F.F16.F32 R44, R42 ;  /* 0x0000002a002c7304 */ /* 0x0000620000200800 */
[----:B------:R-:W-:-:S05]  /*9370*/  IMAD.WIDE.U32 R34, R34, 0x10000, RZ ;  /* 0x0001000022227825 */ /* 0x000fca00078e00ff */
[----:B----4-:R-:W-:Y:S02]  /*9380*/  LOP3.LUT R35, R35, R45, R115, 0xfe, !PT ;  /* 0x0000002d23237212 */ /* 0x010fe400078efe73 */
[----:B------:R3:W4:Y:S01]  /*9390*/  F2F.F16.F32 R125, R36 ;  /* 0x00000024007d7304 */ /* 0x0007220000200800 */
[----:B0-----:R-:W-:Y:S01]  /*93a0*/  IMAD.WIDE.U32 R42, R43, 0x10000, RZ ;  /* 0x000100002b2a7825 */ /* 0x001fe200078e00ff */
[----:B------:R-:W-:Y:S02]  /*93b0*/  LOP3.LUT R34, R34, R105, RZ, 0xfc, !PT ;  /* 0x0000006922227212 */ /* 0x000fe400078efcff */
[----:B------:R-:W-:Y:S02]  /*93c0*/  MOV R115, RZ ;  /* 0x000000ff00737202 */ /* 0x000fe40000000f00 */
[----:B-1----:R-:W-:Y:S01]  /*93d0*/  SHF.L.U32 R47, R44, 0x10, RZ ;  /* 0x000000102c2f7819 */ /* 0x002fe200000006ff */
[----:B------:R-:W-:Y:S01]  /*93e0*/  FMUL.FTZ R140, R144, UR4 ;  /* 0x00000004908c7c20 */ /* 0x000fe20008410000 */
[----:B------:R-:W-:Y:S01]  /*93f0*/  @P0 MOV R44, R37 ;  /* 0x00000025002c0202 */ /* 0x000fe20000000f00 */
[----:B------:R0:W-:Y:S01]  /*9400*/  F2F.F16.F32 R105, R127 ;  /* 0x0000007f00697304 */ /* 0x0001e20000200800 */
[----:B------:R-:W-:Y:S01]  /*9410*/  LOP3.LUT R43, R43, R47, R124, 0xfe, !PT ;  /* 0x0000002f2b2b7212 */ /* 0x000fe200078efe7c */
[----:B------:R-:W-:-:S02]  /*9420*/  HFMA2 R47, -RZ, RZ, 0, 0 ;  /* 0x00000000ff2f7431 */ /* 0x000fc400000001ff */
[----:B---3--:R-:W-:Y:S01]  /*9430*/  @P0 HADD2.F32 R36, -RZ, R44.H0_H0 ;  /* 0x2000002cff240230 */ /* 0x008fe20000004100 */
[----:B----4-:R-:W-:Y:S01]  /*9440*/  LOP3.LUT R42, R42, R125, RZ, 0xfc, !PT ;  /* 0x0000007d2a2a7212 */ /* 0x010fe200078efcff */
[----:B------:R-:W-:Y:S01]  /*9450*/  IMAD.WIDE.U32 R44, R139, 0x8, R186 ;  /* 0x000000088b2c7825 */ /* 0x000fe200078e00ba */
[----:B------:R-:W-:-:S03]  /*9460*/  @P2 SHF.R.U32.HI R125, RZ, 0x10, R37 ;  /* 0x00000010ff7d2819 */ /* 0x000fc60000011625 */
[----:B------:R-:W-:Y:S01]  /*9470*/  @P0 FMUL.FTZ R47, R147, R36 ;  /* 0x00000024932f0220 */ /* 0x000fe20000410000 */
[----:B------:R-:W-:Y:S01]  /*9480*/  IMAD.WIDE.U32 R36, R139, 0x8, R184 ;  /* 0x000000088b247825 */ /* 0x000fe200078e00b8 */
[----:B------:R1:W-:Y:S03]  /*9490*/  STG.E.64 desc[UR14][R44.64], R34 ;  /* 0x000000222c007986 */ /* 0x0003e6000c101b0e */
[----:B------:R-:W-:Y:S01]  /*94a0*/  @P2 HADD2.F32 R125, -RZ, R125.H0_H0 ;  /* 0x2000007dff7d2230 */ /* 0x000fe20000004100 */
[----:B------:R3:W-:Y:S01]  /*94b0*/  STG.E.64 desc[UR14][R36.64], R42 ;  /* 0x0000002a24007986 */ /* 0x0007e2000c101b0e */
[----:B------:R-:W-:Y:S02]  /*94c0*/  HFMA2 R124, -RZ, RZ, 0, 0 ;  /* 0x00000000ff7c7431 */ /* 0x000fe400000001ff */
[----:B------:R-:W-:Y:S01]  /*94d0*/  FMUL.FTZ R140, R140, UR21 ;  /* 0x000000158c8c7c20 */ /* 0x000fe20008410000 */
[----:B------:R-:W-:Y:S01]  /*94e0*/  LOP3.LUT P0, RZ, R135, 0xff00, RZ, 0xc0, !PT ;  /* 0x0000ff0087ff7812 */ /* 0x000fe2000780c0ff */
[----:B------:R-:W-:Y:S01]  /*94f0*/  @P2 FMUL.FTZ R115, R150, R125 ;  /* 0x0000007d96732220 */ /* 0x000fe20000410000 */
[----:B------:R-:W-:Y:S01]  /*9500*/  FMUL.FTZ R125, R146, UR4 ;  /* 0x00000004927d7c20 */ /* 0x000fe20008410000 */
[----:B0-----:R-:W-:Y:S01]  /*9510*/  FMUL.FTZ R127, R127, UR4 ;  /* 0x000000047f7f7c20 */ /* 0x001fe20008410000 */
[----:B------:R-:W-:Y:S02]  /*9520*/  F2F.F16.F32 R139, R144 ;  /* 0x00000090008b7304 */ /* 0x000fe40000200800 */
[----:B------:R-:W-:Y:S01]  /*9530*/  FMUL.FTZ R125, R125, UR21 ;  /* 0x000000157d7d7c20 */ /* 0x000fe20008410000 */
[----:B-1----:R-:W-:-:S04]  /*9540*/  IMAD.WIDE.U32 R34, R136, 0x8, R198 ;  /* 0x0000000888227825 */ /* 0x002fc800078e00c6 */
[----:B---3--:R-:W-:Y:S01]  /*9550*/  FMUL.FTZ R43, R148, UR4 ;  /* 0x00000004942b7c20 */ /* 0x008fe20008410000 */
[----:B------:R-:W-:Y:S01]  /*9560*/  FMUL.FTZ R37, R70, R125 ;  /* 0x0000007d46257220 */ /* 0x000fe20000410000 */
[----:B------:R-:W3:Y:S01]  /*9570*/  LDG.E.64 R34, desc[UR14][R34.64] ;  /* 0x0000000e22227981 */ /* 0x000ee2000c1e1b00 */
[----:B------:R-:W-:Y:S01]  /*9580*/  FMUL.FTZ R36, R69, R140 ;  /* 0x0000008c45247220 */ /* 0x000fe20000410000 */
[----:B------:R-:W-:Y:S01]  /*9590*/  ISETP.GE.U32.AND P2, PT, R135, 0x1000000, PT ;  /* 0x010000008700780c */ /* 0x000fe20003f46070 */
[----:B------:R-:W-:Y:S01]  /*95a0*/  FMUL.FTZ R127, R127, UR21 ;  /* 0x000000157f7f7c20 */ /* 0x000fe20008410000 */
[----:B------:R-:W0:Y:S02]  /*95b0*/  F2F.F16.F32 R45, R148 ;  /* 0x00000094002d7304 */ /* 0x000e240000200800 */
[----:B------:R-:W-:-:S06]  /*95c0*/  FSEL R36, R36, RZ, P0 ;  /* 0x000000ff24247208 */ /* 0x000fcc0000000000 */
[----:B------:R1:W4:Y:S01]  /*95d0*/  F2F.F16.F32 R141, R36 ;  /* 0x00000024008d7304 */ /* 0x0003220000200800 */
[----:B0-----:R-:W-:-:S07]  /*95e0*/  SHF.L.U32 R45, R45, 0x10, RZ ;  /* 0x000000102d2d7819 */ /* 0x001fce00000006ff */
[----:B------:R-:W0:Y:S01]  /*95f0*/  F2F.F16.F32 R142, R146 ;  /* 0x00000092008e7304 */ /* 0x000e220000200800 */
[----:B-1----:R-:W-:Y:S01]  /*9600*/  FMUL.FTZ R36, R68, R127 ;  /* 0x0000007f44247220 */ /* 0x002fe20000410000 */
[----:B--2---:R-:W-:Y:S02]  /*9610*/  @P6 MOV R129, R110 ;  /* 0x0000006e00816202 */ /* 0x004fe40000000f00 */
[----:B------:R-:W-:Y:S01]  /*9620*/  @P3 SHF.R.U64 R42, R110, 0x10, R111 ;  /* 0x000000106e2a3819 */ /* 0x000fe2000000126f */
[----:B------:R-:W-:Y:S02]  /*9630*/  FMUL.FTZ R110, R43, UR21 ;  /* 0x000000152b6e7c20 */ /* 0x000fe40008410000 */
[----:B------:R-:W-:-:S05]  /*9640*/  @P6 HADD2.F32 R44, -RZ, R129.H0_H0 ;  /* 0x20000081ff2c6230 */ /* 0x000fca0000004100 */
[----:B------:R-:W-:Y:S01]  /*9650*/  @P6 FMUL.FTZ R124, R41, R44 ;  /* 0x0000002c297c6220 */ /* 0x000fe20000410000 */
[----:B------:R-:W-:Y:S02]  /*9660*/  LOP3.LUT P6, RZ, R135, 0xff0000, RZ, 0xc0, !PT ;  /* 0x00ff000087ff7812 */ /* 0x000fe400078cc0ff */
[----:B------:R-:W-:Y:S02]  /*9670*/  MOV R41, RZ ;  /* 0x000000ff00297202 */ /* 0x000fe40000000f00 */
[----:B------:R-:W-:Y:S01]  /*9680*/  FSEL R44, R37, RZ, P6 ;  /* 0x000000ff252c7208 */ /* 0x000fe20003000000 */
[----:B------:R-:W-:Y:S02]  /*9690*/  @P3 HADD2.F32 R37, -RZ, R42.H0_H0 ;  /* 0x2000002aff253230 */ /* 0x000fe40000004100 */
[----:B------:R-:W-:-:S03]  /*96a0*/  FMUL.FTZ R42, R71, R110 ;  /* 0x0000006e472a7220 */ /* 0x000fc60000410000 */
[----:B------:R-:W-:Y:S02]  /*96b0*/  @P3 FMUL.FTZ R41, R104, R37 ;  /* 0x0000002568293220 */ /* 0x000fe40000410000 */
[----:B------:R-:W-:Y:S01]  /*96c0*/  FSEL R129, R42, RZ, P2 ;  /* 0x000000ff2a817208 */ /* 0x000fe20001000000 */
[----:B------:R-:W-:Y:S01]  /*96d0*/  F2F.F16.F32 R44, R44 ;  /* 0x0000002c002c7304 */ /* 0x000fe20000200800 */
[----:B------:R-:W-:Y:S01]  /*96e0*/  LOP3.LUT P3, RZ, R135, 0xff, RZ, 0xc0, !PT ;  /* 0x000000ff87ff7812 */ /* 0x000fe2000786c0ff */
[----:B------:R-:W-:-:S03]  /*96f0*/  IMAD.WIDE.U32 R42, R139, 0x10000, RZ ;  /* 0x000100008b2a7825 */ /* 0x000fc600078e00ff */
[----:B------:R-:W-:Y:S01]  /*9700*/  FSEL R104, R36, RZ, P3 ;  /* 0x000000ff24687208 */ /* 0x000fe20001800000 */
[----:B----4-:R-:W-:Y:S01]  /*9710*/  IMAD.WIDE.U32 R36, R141, 0x10000, RZ ;  /* 0x000100008d247825 */ /* 0x010fe200078e00ff */
[----:B0-----:R-:W-:Y:S01]  /*9720*/  LOP3.LUT R43, R43, R45, R142, 0xfe, !PT ;  /* 0x0000002d2b2b7212 */ /* 0x001fe200078efe8e */
[----:B------:R-:W0:Y:S01]  /*9730*/  F2F.F16.F32 R129, R129 ;  /* 0x0000008100817304 */ /* 0x000e220000200800 */
[----:B------:R-:W-:-:S07]  /*9740*/  LOP3.LUT R42, R42, R105, RZ, 0xfc, !PT ;  /* 0x000000692a2a7212 */ /* 0x000fce00078efcff */
        /* <DEDUP_REMOVED lines=11> */
[----:B------:R-:W-:Y:S01]  /*9800*/  FFMA.FTZ R121, R46, UR13, R117 ;  /* 0x0000000d2e797c23 */ /* 0x000fe20008010075 */
[----:B------:R-:W-:Y:S01]  /*9810*/  SHF.R.U64 R46, R168, 0x10, R169 ;  /* 0x00000010a82e7819 */ /* 0x000fe200000012a9 */
[----:B------:R-:W-:Y:S01]  /*9820*/  FFMA.FTZ R120, R120, UR13, R117 ;  /* 0x0000000d78787c23 */ /* 0x000fe20008010075 */
[----:B------:R-:W-:Y:S01]  /*9830*/  FADD.FTZ R142, R131, -R142 ;  /* 0x8000008e838e7221 */ /* 0x000fe20000010000 */
[----:B0-----:R-:W-:Y:S01]  /*9840*/  SHF.R.U32.HI R43, RZ, 0x10, R169 ;  /* 0x00000010ff2b7819 */ /* 0x001fe200000116a9 */
[----:B------:R-:W-:Y:S01]  /*9850*/  FFMA.FTZ R128, R128, UR13, R117 ;  /* 0x0000000d80807c23 */ /* 0x000fe20008010075 */
[----:B------:R-:W-:Y:S01]  /*9860*/  FADD.FTZ R120, R123, -R120 ;  /* 0x800000787b787221 */ /* 0x000fe20000010000 */
[----:B------:R-:W-:Y:S01]  /*9870*/  MOV R129, R168 ;  /* 0x000000a800817202 */ /* 0x000fe20000000f00 */
[----:B-1----:R-:W-:Y:S01]  /*9880*/  HADD2.F32 R37, -RZ, R46.H0_H0 ;  /* 0x2000002eff257230 */ /* 0x002fe20000004100 */
[----:B------:R-:W-:Y:S01]  /*9890*/  @P5 MOV R36, R111 ;  /* 0x0000006f00245202 */ /* 0x000fe20000000f00 */
[----:B------:R-:W-:Y:S01]  /*98a0*/  HFMA2 R46, -RZ, RZ, 0, 0 ;  /* 0x00000000ff2e7431 */ /* 0x000fe200000001ff */
[----:B------:R-:W-:Y:S01]  /*98b0*/  MOV R42, R169 ;  /* 0x000000a9002a7202 */ /* 0x000fe20000000f00 */
[----:B------:R-:W-:-:S02]  /*98c0*/  HADD2.F32 R117, -RZ, R129.H0_H0 ;  /* 0x20000081ff757230 */ /* 0x000fc40000004100 */
[----:B------:R-:W-:Y:S01]  /*98d0*/  FFMA.FTZ R142, R142, UR12, R37 ;  /* 0x0000000c8e8e7c23 */ /* 0x000fe20008010025 */
[----:B------:R-:W-:Y:S02]  /*98e0*/  HADD2.F32 R37, -RZ, R43.H0_H0 ;  /* 0x2000002bff257230 */ /* 0x000fe40000004100 */
[----:B------:R-:W-:Y:S01]  /*98f0*/  FADD.FTZ R128, R133, -R128 ;  /* 0x8000008085807221 */ /* 0x000fe20000010000 */
[----:B------:R-:W-:Y:S02]  /*9900*/  @P5 HADD2.F32 R36, -RZ, R36.H0_H0 ;  /* 0x20000024ff245230 */ /* 0x000fe40000004100 */
[----:B------:R-:W-:Y:S01]  /*9910*/  FADD.FTZ R121, R132, -R121 ;  /* 0x8000007984797221 */ /* 0x000fe20000010000 */
[----:B------:R-:W-:Y:S02]  /*9920*/  HADD2.F32 R42, -RZ, R42.H0_H0 ;  /* 0x2000002aff2a7230 */ /* 0x000fe40000004100 */
[----:B------:R-:W-:Y:S01]  /*9930*/  FFMA.FTZ R123, R120, UR12, R37 ;  /* 0x0000000c787b7c23 */ /* 0x000fe20008010025 */
[----:B------:R-:W-:Y:S01]  /*9940*/  @P4 SHF.R.U32.HI R37, RZ, 0x10, R111 ;  /* 0x00000010ff254819 */ /* 0x000fe2000001166f */
[----:B------:R-:W-:Y:S01]  /*9950*/  @P5 FMUL.FTZ R46, R107, R36 ;  /* 0x000000246b2e5220 */ /* 0x000fe20000410000 */
[----:B------:R-:W-:Y:S01]  /*9960*/  MOV R111, RZ ;  /* 0x000000ff006f7202 */ /* 0x000fe20000000f00 */
[----:B------:R-:W-:Y:S01]  /*9970*/  FMUL.FTZ R120, R142, UR4 ;  /* 0x000000048e787c20 */ /* 0x000fe20008410000 */
[----:B------:R-:W-:Y:S01]  /*9980*/  FFMA.FTZ R117, R128, UR12, R117 ;  /* 0x0000000c80757c23 */ /* 0x000fe20008010075 */
[----:B------:R-:W-:-:S02]  /*9990*/  @P4 HADD2.F32 R37, -RZ, R37.H0_H0 ;  /* 0x20000025ff254230 */ /* 0x000fc40000004100 */
[----:B------:R-:W-:Y:S01]  /*99a0*/  FFMA.FTZ R44, R121, UR12, R42 ;  /* 0x0000000c792c7c23 */ /* 0x000fe2000801002a */
[----:B------:R-:W-:Y:S01]  /*99b0*/  FMUL.FTZ R120, R120, UR21 ;  /* 0x0000001578787c20 */ /* 0x000fe20008410000 */
[----:B------:R0:W-:Y:S01]  /*99c0*/  F2F.F16.F32 R129, R117 ;  /* 0x0000007500817304 */ /* 0x0001e20000200800 */
[----:B------:R-:W-:Y:S01]  /*99d0*/  LOP3.LUT P5, RZ, R126, 0xff00, RZ, 0xc0, !PT ;  /* 0x0000ff007eff7812 */ /* 0x000fe200078ac0ff */
[----:B------:R-:W-:Y:S01]  /*99e0*/  @P4 FMUL.FTZ R111, R106, R37 ;  /* 0x000000256a6f4220 */ /* 0x000fe20000410000 */
[----:B------:R-:W-:Y:S01]  /*99f0*/  FMUL.FTZ R37, R123, UR4 ;  /* 0x000000047b257c20 */ /* 0x000fe20008410000 */
[----:B------:R-:W-:Y:S01]  /*9a00*/  FMUL.FTZ R42, R73, R120 ;  /* 0x00000078492a7220 */ /* 0x000fe20000410000 */
[----:B------:R-:W-:Y:S02]  /*9a10*/  HFMA2 R107, -RZ, RZ, 0, 0 ;  /* 0x00000000ff6b7431 */ /* 0x000fe400000001ff */
[----:B------:R-:W-:Y:S01]  /*9a20*/  FMUL.FTZ R45, R44, UR4 ;  /* 0x000000042c2d7c20 */ /* 0x000fe20008410000 */
[----:B------:R-:W-:Y:S01]  /*9a30*/  FMUL.FTZ R136, R37, UR21 ;  /* 0x0000001525887c20 */ /* 0x000fe20008410000 */
[----:B------:R-:W-:Y:S01]  /*9a40*/  MOV R106, RZ ;  /* 0x000000ff006a7202 */ /* 0x000fe20000000f00 */
[----:B0-----:R-:W-:Y:S01]  /*9a50*/  FMUL.FTZ R117, R117, UR4 ;  /* 0x0000000475757c20 */ /* 0x001fe20008410000 */
[----:B------:R-:W-:Y:S01]  /*9a60*/  FSEL R42, R42, RZ, P5 ;  /* 0x000000ff2a2a7208 */ /* 0x000fe20002800000 */
[----:B------:R-:W-:Y:S01]  /*9a70*/  F2F.F16.F32 R128, R44 ;  /* 0x0000002c00807304 */ /* 0x000fe20000200800 */
[----:B------:R-:W-:Y:S01]  /*9a80*/  FMUL.FTZ R135, R45, UR21 ;  /* 0x000000152d877c20 */ /* 0x000fe20008410000 */
[----:B------:R-:W-:Y:S01]  /*9a90*/  FMUL.FTZ R133, R117, UR21 ;  /* 0x0000001575857c20 */ /* 0x000fe20008410000 */
[----:B------:R-:W-:-:S02]  /*9aa0*/  LOP3.LUT P4, RZ, R126, 0xff0000, RZ, 0xc0, !PT ;  /* 0x00ff00007eff7812 */ /* 0x000fc4000788c0ff */
[----:B------:R-:W-:-:S03]  /*9ab0*/  MOV R132, RZ ;  /* 0x000000ff00847202 */ /* 0x000fc60000000f00 */
[----:B------:R-:W-:Y:S08]  /*9ac0*/  F2F.F16.F32 R44, R42 ;  /* 0x0000002a002c7304 */ /* 0x000ff00000200800 */
[----:B------:R-:W0:Y:S08]  /*9ad0*/  F2F.F16.F32 R43, R142 ;  /* 0x0000008e002b7304 */ /* 0x000e300000200800 */
[----:B------:R-:W1:Y:S01]  /*9ae0*/  F2F.F16.F32 R121, R123 ;  /* 0x0000007b00797304 */ /* 0x000e620000200800 */
[----:B0-----:R-:W-:-:S03]  /*9af0*/  IMAD.WIDE.U32 R42, R43, 0x10000, RZ ;  /* 0x000100002b2a7825 */ /* 0x001fc600078e00ff */
[----:B------:R-:W-:Y:S02]  /*9b00*/  LOP3.LUT R42, R42, R129, RZ, 0xfc, !PT ;  /* 0x000000812a2a7212 */ /* 0x000fe400078efcff */
[----:B-1----:R-:W-:-:S04]  /*9b10*/  SHF.L.U32 R121, R121, 0x10, RZ ;  /* 0x0000001079797819 */ /* 0x002fc800000006ff */
[----:B------:R-:W-:Y:S01]  /*9b20*/  LOP3.LUT R43, R43, R121, R128, 0xfe, !PT ;  /* 0x000000792b2b7212 */ /* 0x000fe200078efe80 */
[----:B------:R-:W-:Y:S01]  /*9b30*/  HFMA2 R121, -RZ, RZ, 0, 0 ;  /* 0x00000000ff797431 */ /* 0x000fe200000001ff */
[----:B------:R-:W-:Y:S02]  /*9b40*/  MOV R128, RZ ;  /* 0x000000ff00807202 */ /* 0x000fe40000000f00 */
[----:B---3--:R-:W-:Y:S02]  /*9b50*/  @P3 MOV R36, R34 ;  /* 0x0000002200243202 */ /* 0x008fe40000000f00 */
[----:B------:R-:W-:Y:S01]  /*9b60*/  @P0 SHF.R.U64 R37, R34, 0x10, R35 ;  /* 0x0000001022250819 */ /* 0x000fe20000001223 */
[----:B------:R-:W-:Y:S02]  /*9b70*/  FMUL.FTZ R34, R75, R136 ;  /* 0x000000884b227220 */ /* 0x000fe40000410000 */
[----:B------:R-:W-:Y:S02]  /*9b80*/  @P3 HADD2.F32 R36, -RZ, R36.H0_H0 ;  /* 0x20000024ff243230 */ /* 0x000fe40000004100 */
[----:B------:R-:W-:-:S03]  /*9b90*/  @P0 HADD2.F32 R37, -RZ, R37.H0_H0 ;  /* 0x20000025ff250230 */ /* 0x000fc60000004100 */
[----:B------:R-:W-:Y:S01]  /*9ba0*/  @P3 FMUL.FTZ R107, R127, R36 ;  /* 0x000000247f6b3220 */ /* 0x000fe20000410000 */
[----:B------:R-:W-:Y:S01]  /*9bb0*/  ISETP.GE.U32.AND P3, PT, R126, 0x1000000, PT ;  /* 0x010000007e00780c */ /* 0x000fe20003f66070 */
[----:B------:R-:W-:Y:S01]  /*9bc0*/  @P0 FMUL.FTZ R106, R140, R37 ;  /* 0x000000258c6a0220 */ /* 0x000fe20000410000 */
[----:B------:R-:W-:Y:S01]  /*9bd0*/  LOP3.LUT P0, RZ, R126, 0xff, RZ, 0xc0, !PT ;  /* 0x000000ff7eff7812 */ /* 0x000fe2000780c0ff */
[----:B------:R-:W-:Y:S01]  /*9be0*/  FMUL.FTZ R36, R74, R135 ;  /* 0x000000874a247220 */ /* 0x000fe20000410000 */
[----:B------:R-:W-:Y:S01]  /*9bf0*/  FSEL R117, R34, RZ, P3 ;  /* 0x000000ff22757208 */ /* 0x000fe20001800000 */
[----:B------:R-:W-:Y:S01]  /*9c00*/  FMUL.FTZ R34, R72, R133 ;  /* 0x0000008548227220 */ /* 0x000fe20000410000 */
[----:B------:R-:W-:Y:S02]  /*9c10*/  HFMA2 R126, -RZ, RZ, 0, 0 ;  /* 0x00000000ff7e7431 */ /* 0x000fe400000001ff */
[----:B------:R-:W-:Y:S02]  /*9c20*/  FSEL R36, R36, RZ, P4 ;  /* 0x000000ff24247208 */ /* 0x000fe40002000000 */
[----:B------:R-:W-:Y:S01]  /*9c30*/  FSEL R45, R34, RZ, P0 ;  /* 0x000000ff222d7208 */ /* 0x000fe20000000000 */
[----:B------:R-:W0:Y:S08]  /*9c40*/  F2F.F16.F32 R117, R117 ;  /* 0x0000007500757304 */ /* 0x000e300000200800 */
[----:B------:R-:W1:Y:S01]  /*9c50*/  F2F.F16.F32 R45, R45 ;  /* 0x0000002d002d7304 */ /* 0x000e620000200800 */
[----:B0-----:R-:W-:-:S07]  /*9c60*/  SHF.L.U32 R123, R117, 0x10, RZ ;  /* 0x00000010757b7819 */ /* 0x001fce00000006ff */
[----:B------:R0:W3:Y:S01]  /*9c70*/  F2F.F16.F32 R127, R36 ;  /* 0x00000024007f7304 */ /* 0x0000e20000200800 */
[----:B------:R-:W-:Y:S02]  /*9c80*/  HFMA2 R117, -RZ, RZ, 0, 0 ;  /* 0x00000000ff757431 */ /* 0x000fe400000001ff */
[----:B0-----:R-:W-:Y:S01]  /*9c90*/  IMAD.WIDE.U32 R36, R44, 0x10000, RZ ;  /* 0x000100002c247825 */ /* 0x001fe200078e00ff */
[----:B------:R-:W-:Y:S02]  /*9ca0*/  @P6 MOV R44, R35 ;  /* 0x00000023002c6202 */ /* 0x000fe40000000f00 */
[----:B------:R-:W-:Y:S02]  /*9cb0*/  @P2 SHF.R.U32.HI R35, RZ, 0x10, R35 ;  /* 0x00000010ff232819 */ /* 0x000fe40000011623 */
[----:B-1----:R-:W-:Y:S01]  /*9cc0*/  LOP3.LUT R36, R36, R45, RZ, 0xfc, !PT ;  /* 0x0000002d24247212 */ /* 0x002fe200078efcff */
[----:B------:R-:W-:Y:S01]  /*9cd0*/  @P6 HADD2.F32 R34, -RZ, R44.H0_H0 ;  /* 0x2000002cff226230 */ /* 0x000fe20000004100 */
[----:B---3--:R-:W-:Y:S01]  /*9ce0*/  LOP3.LUT R37, R37, R123, R127, 0xfe, !PT ;  /* 0x0000007b25257212 */ /* 0x008fe200078efe7f */
[----:B------:R-:W-:-:S04]  /*9cf0*/  IMAD.WIDE.U32 R44, R130, 0x8, R186 ;  /* 0x00000008822c7825 */ /* 0x000fc800078e00ba */
[----:B------:R-:W-:Y:S01]  /*9d00*/  @P6 FMUL.FTZ R117, R125, R34 ;  /* 0x000000227d756220 */ /* 0x000fe20000410000 */
[----:B------:R-:W-:Y:S01]  /*9d10*/  IMAD.WIDE.U32 R130, R130, 0x8, R184 ;  /* 0x0000000882827825 */ /* 0x000fe200078e00b8 */
[----:B------:R-:W-:Y:S03]  /*9d20*/  STG.E.64 desc[UR14][R44.64], R42 ;  /* 0x0000002a2c007986 */ /* 0x000fe6000c101b0e */
[----:B------:R-:W-:Y:S01]  /*9d30*/  @P2 HADD2.F32 R35, -RZ, R35.H0_H0 ;  /* 0x20000023ff232230 */ /* 0x000fe20000004100 */
[----:B------:R0:W-:Y:S04]  /*9d40*/  STG.E.64 desc[UR14][R130.64], R36 ;  /* 0x0000002482007986 */ /* 0x0001e8000c101b0e */
[----:B------:R-:W-:Y:S01]  /*9d50*/  @P2 FMUL.FTZ R126, R110, R35 ;  /* 0x000000236e7e2220 */ /* 0x000fe20000410000 */
[----:B--2---:R-:W-:-:S02]  /*9d60*/  @P0 MOV R34, R104 ;  /* 0x0000006800220202 */ /* 0x004fc40000000f00 */
[--C-:B------:R-:W-:Y:S02]  /*9d70*/  @P5 SHF.R.U64 R125, R104, 0x10, R105.reuse ;  /* 0x00000010687d5819 */ /* 0x100fe40000001269 */
[----:B------:R-:W-:Y:S01]  /*9d80*/  @P4 MOV R123, R105 ;  /* 0x00000069007b4202 */ /* 0x000fe20000000f00 */
[----:B------:R-:W-:Y:S01]  /*9d90*/  @P0 HADD2.F32 R34, -RZ, R34.H0_H0 ;  /* 0x20000022ff220230 */ /* 0x000fe20000004100 */
[----:B------:R-:W-:Y:S01]  /*9da0*/  @P3 SHF.R.U32.HI R104, RZ, 0x10, R105 ;  /* 0x00000010ff683819 */ /* 0x000fe20000011669 */
[----:B0-----:R-:W-:Y:S02]  /*9db0*/  @P5 HADD2.F32 R37, -RZ, R125.H0_H0 ;  /* 0x2000007dff255230 */ /* 0x001fe40000004100 */
[----:B------:R-:W-:Y:S02]  /*9dc0*/  HFMA2 R105, -RZ, RZ, 0, 0 ;  /* 0x00000000ff697431 */ /* 0x000fe400000001ff */
[----:B------:R-:W-:Y:S02]  /*9dd0*/  @P4 HADD2.F32 R123, -RZ, R123.H0_H0 ;  /* 0x2000007bff7b4230 */ /* 0x000fe40000004100 */
[----:B------:R-:W-:Y:S01]  /*9de0*/  @P0 FMUL.FTZ R128, R133, R34 ;  /* 0x0000002285800220 */ /* 0x000fe20000410000 */
[----:B------:R-:W-:-:S02]  /*9df0*/  @P3 HADD2.F32 R36, -RZ, R104.H0_H0 ;  /* 0x20000068ff243230 */ /* 0x000fc40000004100 */
[----:B------:R-:W-:Y:S01]  /*9e00*/  @P5 FMUL.FTZ R105, R120, R37 ;  /* 0x0000002578695220 */ /* 0x000fe20000410000 */
[----:B------:R-:W-:Y:S02]  /*9e10*/  @P4 FMUL.FTZ R132, R135, R123 ;  /* 0x0000007b87844220 */ /* 0x000fe40000410000 */
[----:B------:R-:W-:-:S07]  /*9e20*/  @P3 FMUL.FTZ R121, R136, R36 ;  /* 0x0000002488793220 */ /* 0x000fce0000410000 */
.L_x_8167:
        /* <DEDUP_REMOVED lines=101> */
.L_x_8164:
        /* <DEDUP_REMOVED lines=31> */
.L_x_8170:
        /* <DEDUP_REMOVED lines=9> */
.L_x_14401:


//--------------------- .text._ZN10layer_norm22ln_bwd_finalize_kernelINS_22Kernel_traits_finalizeILj7168Ef6__halfS2_S2_fjLb1ELj1024ELj4ENS_18Kernel_traits_baseILj7168EfS2_S2_S2_fjLj1024EEEEELb1ELb0EEEvNS_9BwdParamsE --------------------------
	.section	.text._ZN10layer_norm22ln_bwd_finalize_kernelINS_22Kernel_traits_finalizeILj7168Ef6__halfS2_S2_fjLb1ELj1024ELj4ENS_18Kernel_traits_baseILj7168EfS2_S2_S2_fjLj1024EEEEELb1ELb0EEEvNS_9BwdParamsE,"ax",@progbits
	.align	128
        .global         _ZN10layer_norm22ln_bwd_finalize_kernelINS_22Kernel_traits_finalizeILj7168Ef6__halfS2_S2_fjLb1ELj1024ELj4ENS_18Kernel_traits_baseILj7168EfS2_S2_S2_fjLj1024EEEEELb1ELb0EEEvNS_9BwdParamsE
        .type           _ZN10layer_norm22ln_bwd_finalize_kernelINS_22Kernel_traits_finalizeILj7168Ef6__halfS2_S2_fjLb1ELj1024ELj4ENS_18Kernel_traits_baseILj7168EfS2_S2_S2_fjLj1024EEEEELb1ELb0EEEvNS_9BwdParamsE,@function
        .size           _ZN10layer_norm22ln_bwd_finalize_kernelINS_22Kernel_traits_finalizeILj7168Ef6__halfS2_S2_fjLb1ELj1024ELj4ENS_18Kernel_traits_baseILj7168EfS2_S2_S2_fjLj1024EEEEELb1ELb0EEEvNS_9BwdParamsE,(.L_x_14402 - _ZN10layer_norm22ln_bwd_finalize_kernelINS_22Kernel_traits_finalizeILj7168Ef6__halfS2_S2_fjLb1ELj1024ELj4ENS_18Kernel_traits_baseILj7168EfS2_S2_S2_fjLj1024EEEEELb1ELb0EEEvNS_9BwdParamsE)
        .other          _ZN10layer_norm22ln_bwd_finalize_kernelINS_22Kernel_traits_finalizeILj7168Ef6__halfS2_S2_fjLb1ELj1024ELj4ENS_18Kernel_traits_baseILj7168EfS2_S2_S2_fjLj1024EEEEELb1ELb0EEEvNS_9BwdParamsE,@"STO_CUDA_ENTRY STV_DEFAULT"
_ZN10layer_norm22ln_bwd_finalize_kernelINS_22Kernel_traits_finalizeILj7168Ef6__halfS2_S2_fjLb1ELj1024ELj4ENS_18Kernel_traits_baseILj7168EfS2_S2_S2_fjLj1024EEEEELb1ELb0EEEvNS_9BwdParamsE:
.text._ZN10layer_norm22ln_bwd_finalize_kernelINS_22Kernel_traits_finalizeILj7168Ef6__halfS2_S2_fjLb1ELj1024ELj4ENS_18Kernel_traits_baseILj7168EfS2_S2_S2_fjLj1024EEEEELb1ELb0EEEvNS_9BwdParamsE:
        /* <DEDUP_REMOVED lines=60> */
.L_x_8175:
        /* <DEDUP_REMOVED lines=87> */
.L_x_8174:
[----:B------:R-:W-:Y:S05]  /*0930*/  BSYNC.RECONVERGENT B1 ;  /* 0x0000000000017941 */ /* 0x000fea0003800200 */
.L_x_8173:
        /* <DEDUP_REMOVED lines=49> */
.L_x_8177:
[----:B------:R-:W-:Y:S05]  /*0c50*/  BSYNC.RECONVERGENT B1 ;  /* 0x0000000000017941 */ /* 0x000fea0003800200 */
.L_x_8176:
        /* <DEDUP_REMOVED lines=29> */
.L_x_8179:
[----:B------:R-:W-:Y:S05]  /*0e30*/  BSYNC.RECONVERGENT B1 ;  /* 0x0000000000017941 */ /* 0x000fea0003800200 */
.L_x_8178:
        /* <DEDUP_REMOVED lines=14> */
.L_x_8172:
[----:B------:R-:W-:Y:S05]  /*0f20*/  BSYNC.RECONVERGENT B0 ;  /* 0x0000000000007941 */ /* 0x000fea0003800200 */
.L_x_8171:
        /* <DEDUP_REMOVED lines=72> */
.L_x_8180:
        /* <DEDUP_REMOVED lines=13> */
.L_x_14402:


//--------------------- .text._ZN10layer_norm13ln_bwd_kernelINS_13Kernel_traitsIf6__halfS2_S2_fjLj7168ELj1ELj1ELj8ELj8ENS_18Kernel_traits_baseILj7168EfS2_S2_S2_fjLj256EEEEELb1ELb1ELb1ELb0EEEvNS_9BwdParamsE --------------------------
	.section	.text._ZN10layer_norm13ln_bwd_kernelINS_13Kernel_traitsIf6__halfS2_S2_fjLj7168ELj1ELj1ELj8ELj8ENS_18Kernel_traits_baseILj7168EfS2_S2_S2_fjLj256EEEEELb1ELb1ELb1ELb0EEEvNS_9BwdParamsE,"ax",@progbits
	.align	128
        .global         _ZN10layer_norm13ln_bwd_kernelINS_13Kernel_traitsIf6__halfS2_S2_fjLj7168ELj1ELj1ELj8ELj8ENS_18Kernel_traits_baseILj7168EfS2_S2_S2_fjLj256EEEEELb1ELb1ELb1ELb0EEEvNS_9BwdParamsE
        .type           _ZN10layer_norm13ln_bwd_kernelINS_13Kernel_traitsIf6__halfS2_S2_fjLj7168ELj1ELj1ELj8ELj8ENS_18Kernel_traits_baseILj7168EfS2_S2_S2_fjLj256EEEEELb1ELb1ELb1ELb0EEEvNS_9BwdParamsE,@function
        .size           _ZN10layer_norm13ln_bwd_kernelINS_13Kernel_traitsIf6__halfS2_S2_fjLj7168ELj1ELj1ELj8ELj8ENS_18Kernel_traits_baseILj7168EfS2_S2_S2_fjLj256EEEEELb1ELb1ELb1ELb0EEEvNS_9BwdParamsE,(.L_x_14403 - _ZN10layer_norm13ln_bwd_kernelINS_13Kernel_traitsIf6__halfS2_S2_fjLj7168ELj1ELj1ELj8ELj8ENS_18Kernel_traits_baseILj7168EfS2_S2_S2_fjLj256EEEEELb1ELb1ELb1ELb0EEEvNS_9BwdParamsE)
        .other          _ZN10layer_norm13ln_bwd_kernelINS_13Kernel_traitsIf6__halfS2_S2_fjLj7168ELj1ELj1ELj8ELj8ENS_18Kernel_traits_baseILj7168EfS2_S2_S2_fjLj256EEEEELb1ELb1ELb1ELb0EEEvNS_9BwdParamsE,@"STO_CUDA_ENTRY STV_DEFAULT"
_ZN10layer_norm13ln_bwd_kernelINS_13Kernel_traitsIf6__halfS2_S2_fjLj7168ELj1ELj1ELj8ELj8ENS_18Kernel_traits_baseILj7168EfS2_S2_S2_fjLj256EEEEELb1ELb1ELb1ELb0EEEvNS_9BwdParamsE:
.text._ZN10layer_norm13ln_bwd_kernelINS_13Kernel_traitsIf6__halfS2_S2_fjLj7168ELj1ELj1ELj8ELj8ENS_18Kernel_traits_baseILj7168EfS2_S2_S2_fjLj256EEEEELb1ELb1ELb1ELb0EEEvNS_9BwdParamsE:
        /* <DEDUP_REMOVED lines=53> */
[----:B------:R-:W-:Y:S02]  /*0350*/  @P3 IADD3 R39, PT, PT, R39, 0x100, RZ ;  /* 0x0000010027273810 */ /* 0x000fe40007ffe0ff */
[----:B------:R-:W-:Y:S02]  /*0360*/  CS2R R100, SRZ ;  /* 0x0000000000647805 */ /* 0x000fe4000001ff00 */
[----:B------:R-:W-:Y:S02]  /*0370*/  CS2R R102, SRZ ;  /* 0x0000000000667805 */ /* 0x000fe4000001ff00 */
[----:B------:R-:W-:Y:S01]  /*0380*/  CS2R R96, SRZ ;  /* 0x0000000000607805 */ /* 0x000fe2000001ff00 */
[----:B------:R-:W5:Y:S01]  /*0390*/  @P3 LDG.E.128 R132, desc[UR14][R24.64] ;  /* 0x0000000e18843981 */ /* 0x000f62000c1e1d00 */
[----:B------:R-:W3:Y:S01]  /*03a0*/  @P5 LDC.64 R10, c[0x0][0x3e8] ;  /* 0x0000fa00ff0a5b82 */ /* 0x000ee20000000a00 */
        /* <DEDUP_REMOVED lines=10> */
[C---:B0-----:R-:W-:Y:S01]  /*0450*/  @P5 IMAD.WIDE.U32 R30, R39.reuse, 0x10, R8 ;  /* 0x00000010271e5825 */ /* 0x041fe200078e0008 */
[----:B------:R-:W5:Y:S01]  /*0460*/  @P4 LDG.E.128 R124, desc[UR14][R28.64] ;  /* 0x0000000e1c7c4981 */ /* 0x000f62000c1e1d00 */
        /* <DEDUP_REMOVED lines=94> */
.L_x_8346:
[----:B0-----:R-:W-:Y:S02]  /*0a50*/  UIMAD.WIDE UR6, UR30, 0x4, UR18 ;  /* 0x000000041e0678a5 */ /* 0x001fe4000f8e0212 */
[----:B------:R-:W-:-:S04]  /*0a60*/  UIMAD.WIDE UR8, UR30, 0x4, UR16 ;  /* 0x000000041e0878a5 */ /* 0x000fc8000f8e0210 */
[----:B-1234-:R-:W-:Y:S02]  /*0a70*/  MOV R168, UR6 ;  /* 0x0000000600a87c02 */ /* 0x01efe40008000f00 */
[----:B------:R-:W-:Y:S01]  /*0a80*/  MOV R169, UR7 ;  /* 0x0000000700a97c02 */ /* 0x000fe20008000f00 */
[----:B------:R-:W-:-:S04]  /*0a90*/  UIMAD.WIDE UR6, UR30, 0x4, UR22 ;  /* 0x000000041e0678a5 */ /* 0x000fc8000f8e0216 */
[----:B------:R-:W2:Y:S01]  /*0aa0*/  LDG.E R168, desc[UR14][R168.64] ;  /* 0x0000000ea8a87981 */ /* 0x000ea2000c1e1900 */
[----:B------:R-:W-:Y:S02]  /*0ab0*/  MOV R164, UR8 ;  /* 0x0000000800a47c02 */ /* 0x000fe40008000f00 */
        /* <DEDUP_REMOVED lines=19> */
[----:B------:R-:W-:Y:S01]  /*0bf0*/  UIMAD UR6, UR30, UR12, URZ ;  /* 0x0000000c1e0672a4 */ /* 0x000fe2000f8e02ff */
[----:B-1----:R-:W-:Y:S01]  /*0c00*/  ISETP.NE.AND P5, PT, RZ, UR31, PT ;  /* 0x0000001fff007c0c */ /* 0x002fe2000bfa5270 */
[----:B------:R-:W-:Y:S01]  /*0c10*/  UIMAD UR8, UR7, UR12, URZ ;  /* 0x0000000c070872a4 */ /* 0x000fe2000f8e02ff */
[----:B------:R-:W-:Y:S01]  /*0c20*/  PLOP3.LUT P6, PT, PT, PT, UP3, 0x80, 0x8 ;  /* 0x000000000008781c */ /* 0x000fe20003fcf038 */
[----:B------:R-:W-:Y:S01]  /*0c30*/  USHF.R.S32.HI UR7, URZ, 0x1f, UR6 ;  /* 0x0000001fff077899 */ /* 0x000fe20008011406 */
[----:B------:R-:W-:Y:S01]  /*0c40*/  BSSY.RECONVERGENT B1, `(.L_x_8184) ;  /* 0x0000053000017945 */ /* 0x000fe20003800200 */
[----:B------:R-:W-:Y:S01]  /*0c50*/  HFMA2 R172, -RZ, RZ, 0, 0 ;  /* 0x00000000ffac7431 */ /* 0x000fe200000001ff */
        /* <DEDUP_REMOVED lines=12> */
[----:B------:R-:W-:-:S04]  /*0d20*/  @UP3 ULEA.HI UR11, UR11, UR10, URZ, 0x2 ;  /* 0x0000000a0b0b3291 */ /* 0x000fc8000f8f10ff */
[----:B------:R-:W-:Y:S02]  /*0d30*/  MOV R175, UR9 ;  /* 0x0000000900af7c02 */ /* 0x000fe40008000f00 */
[----:B------:R-:W-:Y:S02]  /*0d40*/  MOV R167, UR11 ;  /* 0x0000000b00a77c02 */ /* 0x000fe40008000f00 */
[-C--:B---3--:R-:W-:Y:S02]  /*0d50*/  LEA.HI.SX32 R244, R165, R2.reuse, 0x1e ;  /* 0x00000002a5f47211 */ /* 0x088fe400078ff2ff */
[-C--:B------:R-:W-:Y:S02]  /*0d60*/  @P6 LEA.HI.SX32 R172, R167, R2.reuse, 0x1e ;  /* 0x00000002a7ac6211 */ /* 0x080fe400078ff2ff */
[----:B------:R-:W-:Y:S02]  /*0d70*/  LEA.HI.SX32 R175, R175, R2, 0x1e ;  /* 0x00000002afaf7211 */ /* 0x000fe400078ff2ff */
[----:B------:R-:W-:-:S02]  /*0d80*/  MOV R174, R244 ;  /* 0x000000f400ae7202 */ /* 0x000fc40000000f00 */
[----:B--2---:R-:W-:Y:S02]  /*0d90*/  FSEL R173, R164, RZ, !P5 ;  /* 0x000000ffa4ad7208 */ /* 0x004fe40006800000 */
        /* <DEDUP_REMOVED lines=12> */
[C---:B--2---:R-:W-:Y:S01]  /*0e60*/  IMAD.WIDE.U32 R170, R172.reuse, 0x4, R170 ;  /* 0x00000004acaa7825 */ /* 0x044fe200078e00aa */
[----:B------:R-:W-:Y:S02]  /*0e70*/  IADD3 R172, PT, PT, R172, 0x100, RZ ;  /* 0x00000100acac7810 */ /* 0x000fe40007ffe0ff */
[----:B------:R-:W-:Y:S02]  /*0e80*/  IADD3 R175, PT, PT, R175, 0x100, RZ ;  /* 0x00000100afaf7810 */ /* 0x000fe40007ffe0ff */
[----:B------:R-:W5:Y:S01]  /*0e90*/  LDG.E R9, desc[UR14][R170.64] ;  /* 0x0000000eaa097981 */ /* 0x000f62000c1e1900 */
[----:B0-----:R-:W-:-:S05]  /*0ea0*/  @P6 IMAD.WIDE.U32 R168, R174, 0x8, R168 ;  /* 0x00000008aea86825 */ /* 0x001fca00078e00a8 */
[----:B------:R0:W5:Y:S01]  /*0eb0*/  @P6 LDG.E.64 R206, desc[UR14][R168.64] ;  /* 0x0000000ea8ce6981 */ /* 0x000162000c1e1b00 */
[----:B------:R-:W-:Y:S02]  /*0ec0*/  IADD3 R174, PT, PT, R174, 0x100, RZ ;  /* 0x00000100aeae7810 */ /* 0x000fe40007ffe0ff */
[----:B---3--:R-:W-:Y:S02]  /*0ed0*/  MOV R176, R166 ;  /* 0x000000a600b07202 */ /* 0x008fe40000000f00 */
[----:B------:R-:W-:Y:S02]  /*0ee0*/  SHF.R.U64 R240, R166, 0x10, R167 ;  /* 0x00000010a6f07819 */ /* 0x000fe400000012a7 */
[--C-:B----4-:R-:W-:Y:S01]  /*0ef0*/  SHF.R.U64 R166, R164, 0x10, R165.reuse ;  /* 0x00000010a4a67819 */ /* 0x110fe200000012a5 */
[----:B------:R-:W-:Y:S01]  /*0f00*/  HADD2.F32 R164, -RZ, R164.H0_H0 ;  /* 0x200000a4ffa47230 */ /* 0x000fe20000004100 */
[----:B------:R-:W-:-:S03]  /*0f10*/  SHF.R.U32.HI R179, RZ, 0x10, R165 ;  /* 0x00000010ffb37819 */ /* 0x000fc600000116a5 */
[----:B------:R-:W-:Y:S02]  /*0f20*/  HADD2.F32 R166, -RZ, R166.H0_H0 ;  /* 0x200000a6ffa67230 */ /* 0x000fe40000004100 */
[C---:B------:R-:W-:Y:S01]  /*0f30*/  FADD.FTZ R164, -R173.reuse, R164 ;  /* 0x000000a4ada47221 */ /* 0x040fe20000010100 */
[----:B------:R-:W-:Y:S01]  /*0f40*/  HADD2.F32 R243, -RZ, R176.H0_H0 ;  /* 0x200000b0fff37230 */ /* 0x000fe20000004100 */
[----:B------:R-:W-:Y:S01]  /*0f50*/  MOV R177, R167 ;  /* 0x000000a700b17202 */ /* 0x000fe20000000f00 */
[----:B------:R-:W-:Y:S01]  /*0f60*/  FADD.FTZ R166, -R173, R166 ;  /* 0x000000a6ada67221 */ /* 0x000fe20000010100 */
[----:B------:R-:W-:Y:S01]  /*0f70*/  FMUL.FTZ R245, R164, UR33 ;  /* 0x00000021a4f57c20 */ /* 0x000fe20008410000 */
[----:B------:R-:W-:Y:S01]  /*0f80*/  SHF.R.U32.HI R167, RZ, 0x10, R167 ;  /* 0x00000010ffa77819 */ /* 0x000fe200000116a7 */
[----:B------:R-:W-:Y:S02]  /*0f90*/  HADD2.F32 R240, -RZ, R240.H0_H0 ;  /* 0x200000f0fff07230 */ /* 0x000fe40000004100 */
[----:B------:R-:W-:Y:S01]  /*0fa0*/  FADD.FTZ R76, R76, R243 ;  /* 0x000000f34c4c7221 */ /* 0x000fe20000010000 */
[----:B------:R-:W-:-:S02]  /*0fb0*/  HADD2.F32 R164, -RZ, R179.H0_H0 ;  /* 0x200000b3ffa47230 */ /* 0x000fc40000004100 */
[----:B------:R-:W-:Y:S01]  /*0fc0*/  FMUL.FTZ R242, R166, UR33 ;  /* 0x00000021a6f27c20 */ /* 0x000fe20008410000 */
[----:B------:R-:W-:Y:S02]  /*0fd0*/  HADD2.F32 R178, -RZ, R165.H0_H0 ;  /* 0x200000a5ffb27230 */ /* 0x000fe40000004100 */
[-C--:B------:R-:W-:Y:S01]  /*0fe0*/  FFMA.FTZ R104, R245, R243.reuse, R104 ;  /* 0x000000f3f5687223 */ /* 0x080fe20000010068 */
[----:B-----5:R-:W-:Y:S01]  /*0ff0*/  FMUL.FTZ R243, R160, R243 ;  /* 0x000000f3a0f37220 */ /* 0x020fe20000410000 */
[----:B------:R-:W-:Y:S02]  /*1000*/  HADD2.F32 R177, -RZ, R177.H0_H0 ;  /* 0x200000b1ffb17230 */ /* 0x000fe40000004100 */
[----:B------:R-:W-:Y:S01]  /*1010*/  FADD.FTZ R77, R77, R240 ;  /* 0x000000f04d4d7221 */ /* 0x000fe20000010000 */
[----:B0-----:R-:W-:Y:S02]  /*1020*/  HADD2.F32 R168, -RZ, R167.H0_H0 ;  /* 0x200000a7ffa87230 */ /* 0x001fe40000004100 */
[-C--:B------:R-:W-:Y:S01]  /*1030*/  FFMA.FTZ R105, R242, R240.reuse, R105 ;  /* 0x000000f0f2697223 */ /* 0x080fe20000010069 */
[C---:B------:R-:W-:Y:S01]  /*1040*/  FADD.FTZ R164, -R173.reuse, R164 ;  /* 0x000000a4ada47221 */ /* 0x040fe20000010100 */
[----:B------:R-:W-:Y:S01]  /*1050*/  FADD.FTZ R178, -R173, R178 ;  /* 0x000000b2adb27221 */ /* 0x000fe20000010100 */
[----:B------:R-:W-:Y:S01]  /*1060*/  FMUL.FTZ R240, R161, R240 ;  /* 0x000000f0a1f07220 */ /* 0x000fe20000410000 */
[----:B------:R-:W-:Y:S01]  /*1070*/  FADD.FTZ R165, RZ, R243 ;  /* 0x000000f3ffa57221 */ /* 0x000fe20000010000 */
[----:B------:R-:W-:Y:S01]  /*1080*/  FFMA.FTZ R167, R245, R243, RZ ;  /* 0x000000f3f5a77223 */ /* 0x000fe200000100ff */
[----:B------:R-:W-:Y:S01]  /*1090*/  FMUL.FTZ R238, R164, UR33 ;  /* 0x00000021a4ee7c20 */ /* 0x000fe20008410000 */
[----:B------:R-:W-:Y:S01]  /*10a0*/  FMUL.FTZ R241, R178, UR33 ;  /* 0x00000021b2f17c20 */ /* 0x000fe20008410000 */
[----:B------:R-:W-:Y:S01]  /*10b0*/  FMUL.FTZ R239, R162, R177 ;  /* 0x000000b1a2ef7220 */ /* 0x000fe20000410000 */
[----:B------:R-:W-:Y:S01]  /*10c0*/  FADD.FTZ R164, R165, R240 ;  /* 0x000000f0a5a47221 */ /* 0x000fe20000010000 */
        /* <DEDUP_REMOVED lines=10> */
.L_x_8185:
[----:B------:R-:W-:Y:S05]  /*1170*/  BSYNC.RECONVERGENT B1 ;  /* 0x0000000000017941 */ /* 0x000fea0003800200 */
.L_x_8184:
        /* <DEDUP_REMOVED lines=23> */
[----:B----4-:R-:W-:Y:S01]  /*12f0*/  MOV R178, R166 ;  /* 0x000000a600b27202 */ /* 0x010fe20000000f00 */
[----:B------:R-:W-:Y:S01]  /*1300*/  HADD2.F32 R186, -RZ, R165.H0_H0 ;  /* 0x200000a5ffba7230 */ /* 0x000fe20000004100 */
[----:B------:R-:W-:Y:S02]  /*1310*/  SHF.R.U64 R166, R166, 0x10, R167 ;  /* 0x00000010a6a67819 */ /* 0x000fe400000012a7 */
[C---:B------:R-:W-:Y:S01]  /*1320*/  FADD.FTZ R168, -R173.reuse, R168 ;  /* 0x000000a8ada87221 */ /* 0x040fe20000010100 */
[----:B------:R-:W-:Y:S01]  /*1330*/  FADD.FTZ R183, -R173, R164 ;  /* 0x000000a4adb77221 */ /* 0x000fe20000010100 */
[----:B------:R-:W-:Y:S01]  /*1340*/  HADD2.F32 R165, -RZ, R178.H0_H0 ;  /* 0x200000b2ffa57230 */ /* 0x000fe20000004100 */
[----:B------:R-:W-:Y:S01]  /*1350*/  MOV R179, R167 ;  /* 0x000000a700b37202 */ /* 0x000fe20000000f00 */
[----:B------:R-:W-:Y:S02]  /*1360*/  HADD2.F32 R166, -RZ, R166.H0_H0 ;  /* 0x200000a6ffa67230 */ /* 0x000fe40000004100 */
[----:B0-----:R-:W-:-:S02]  /*1370*/  HADD2.F32 R176, -RZ, R184.H0_H0 ;  /* 0x200000b8ffb07230 */ /* 0x001fc40000004100 */
[----:B------:R-:W-:Y:S01]  /*1380*/  FMUL.FTZ R184, R168, UR33 ;  /* 0x00000021a8b87c20 */ /* 0x000fe20008410000 */
[----:B------:R-:W-:Y:S01]  /*1390*/  FMUL.FTZ R183, R183, UR33 ;  /* 0x00000021b7b77c20 */ /* 0x000fe20008410000 */
[-C--:B-----5:R-:W-:Y:S01]  /*13a0*/  FMUL.FTZ R236, R152, R165.reuse ;  /* 0x000000a598ec7220 */ /* 0x0a0fe20000410000 */
[----:B------:R-:W-:Y:S01]  /*13b0*/  SHF.R.U32.HI R167, RZ, 0x10, R167 ;  /* 0x00000010ffa77819 */ /* 0x000fe200000116a7 */
[----:B------:R-:W-:Y:S01]  /*13c0*/  FADD.FTZ R73, R73, R166 ;  /* 0x000000a649497221 */ /* 0x000fe20000010000 */
[-C--:B------:R-:W-:Y:S01]  /*13d0*/  FFMA.FTZ R101, R184, R166.reuse, R101 ;  /* 0x000000a6b8657223 */ /* 0x080fe20000010065 */
[----:B------:R-:W-:Y:S01]  /*13e0*/  FMUL.FTZ R235, R153, R166 ;  /* 0x000000a699eb7220 */ /* 0x000fe20000410000 */
[----:B------:R-:W-:Y:S02]  /*13f0*/  HADD2.F32 R179, -RZ, R179.H0_H0 ;  /* 0x200000b3ffb37230 */ /* 0x000fe40000004100 */
[----:B------:R-:W-:Y:S01]  /*1400*/  FADD.FTZ R72, R72, R165 ;  /* 0x000000a548487221 */ /* 0x000fe20000010000 */
[----:B------:R-:W-:Y:S01]  /*1410*/  FFMA.FTZ R100, R183, R165, R100 ;  /* 0x000000a5b7647223 */ /* 0x000fe20000010064 */
[----:B------:R-:W-:Y:S01]  /*1420*/  FADD.FTZ R176, -R173, R176 ;  /* 0x000000b0adb07221 */ /* 0x000fe20000010100 */
[----:B------:R-:W-:Y:S01]  /*1430*/  FADD.FTZ R166, R171, R236 ;  /* 0x000000ecaba67221 */ /* 0x000fe20000010000 */
[----:B------:R-:W-:Y:S01]  /*1440*/  FADD.FTZ R185, -R173, R186 ;  /* 0x000000baadb97221 */ /* 0x000fe20000010100 */
[----:B------:R-:W-:Y:S01]  /*1450*/  FFMA.FTZ R165, R183, R236, R170 ;  /* 0x000000ecb7a57223 */ /* 0x000fe200000100aa */
[----:B------:R-:W-:-:S02]  /*1460*/  HADD2.F32 R164, -RZ, R167.H0_H0 ;  /* 0x200000a7ffa47230 */ /* 0x000fc40000004100 */
[----:B------:R-:W-:Y:S01]  /*1470*/  FMUL.FTZ R186, R176, UR33 ;  /* 0x00000021b0ba7c20 */ /* 0x000fe20008410000 */
[----:B------:R-:W-:Y:S01]  /*1480*/  FADD.FTZ R167, R166, R235 ;  /* 0x000000eba6a77221 */ /* 0x000fe20000010000 */
[----:B------:R-:W-:Y:S01]  /*1490*/  FMUL.FTZ R185, R185, UR33 ;  /* 0x00000021b9b97c20 */ /* 0x000fe20008410000 */
        /* <DEDUP_REMOVED lines=11> */
.L_x_8187:
[----:B------:R-:W-:Y:S05]  /*1550*/  BSYNC.RECONVERGENT B1 ;  /* 0x0000000000017941 */ /* 0x000fea0003800200 */
.L_x_8186:
        /* <DEDUP_REMOVED lines=61> */
.L_x_8189:
[----:B------:R-:W-:Y:S05]  /*1930*/  BSYNC.RECONVERGENT B1 ;  /* 0x0000000000017941 */ /* 0x000fea0003800200 */
.L_x_8188:
        /* <DEDUP_REMOVED lines=61> */
.L_x_8191:
[----:B------:R-:W-:Y:S05]  /*1d10*/  BSYNC.RECONVERGENT B1 ;  /* 0x0000000000017941 */ /* 0x000fea0003800200 */
.L_x_8190:
        /* <DEDUP_REMOVED lines=27> */
[C---:B------:R-:W-:Y:S01]  /*1ed0*/  FADD.FTZ R191, -R173.reuse, R164 ;  /* 0x000000a4adbf7221 */ /* 0x040fe20000010100 */
[----:B------:R-:W-:Y:S01]  /*1ee0*/  HADD2.F32 R165, -RZ, R178.H0_H0 ;  /* 0x200000b2ffa57230 */ /* 0x000fe20000004100 */
[----:B------:R-:W-:Y:S01]  /*1ef0*/  MOV R179, R167 ;  /* 0x000000a700b37202 */ /* 0x000fe20000000f00 */
[----:B------:R-:W-:Y:S02]  /*1f00*/  HADD2.F32 R166, -RZ, R166.H0_H0 ;  /* 0x200000a6ffa67230 */ /* 0x000fe40000004100 */
[----:B------:R-:W-:Y:S01]  /*1f10*/  FADD.FTZ R193, -R173, R194 ;  /* 0x000000c2adc17221 */ /* 0x000fe20000010100 */
        /* <DEDUP_REMOVED lines=29> */
.L_x_8193:
[----:B------:R-:W-:Y:S05]  /*20f0*/  BSYNC.RECONVERGENT B1 ;  /* 0x0000000000017941 */ /* 0x000fea0003800200 */
.L_x_8192:
        /* <DEDUP_REMOVED lines=61> */
.L_x_8195:
[----:B------:R-:W-:Y:S05]  /*24d0*/  BSYNC.RECONVERGENT B1 ;  /* 0x0000000000017941 */ /* 0x000fea0003800200 */
.L_x_8194:
        /* <DEDUP_REMOVED lines=12> */
[----:B------:R-:W2:Y:S01]  /*25a0*/  LDG.E.64 R20, desc[UR14][R20.64] ;  /* 0x0000000e14147981 */ /* 0x000ea2000c1e1b00 */
[----:B-1----:R-:W-:Y:S02]  /*25b0*/  IMAD.WIDE.U32 R18, R174, 0x8, R16 ;  /* 0x00000008ae127825 */ /* 0x002fe400078e0010 */
[----:B------:R-:W1:Y:S04]  /*25c0*/  LDC.64 R16, c[0x0][0x3b0] ;  /* 0x0000ec00ff107b82 */ /* 0x000e680000000a00 */
[----:B------:R-:W3:Y:S01]  /*25d0*/  LDG.E.64 R18, desc[UR14][R18.64] ;  /* 0x0000000e12127981 */ /* 0x000ee2000c1e1b00 */
[----:B-1----:R-:W-:-:S06]  /*25e0*/  IMAD.WIDE.U32 R16, R172, 0x4, R16 ;  /* 0x00000004ac107825 */ /* 0x002fcc00078e0010 */
[----:B------:R1:W5:Y:S01]  /*25f0*/  LDG.E R16, desc[UR14][R16.64] ;  /* 0x0000000e10107981 */ /* 0x000362000c1e1900 */
[----:B--2---:R-:W-:Y:S02]  /*2600*/  MOV R164, R20 ;  /* 0x0000001400a47202 */ /* 0x004fe40000000f00 */
[--C-:B------:R-:W-:Y:S02]  /*2610*/  SHF.R.U64 R165, R20, 0x10, R21.reuse ;  /* 0x0000001014a57819 */ /* 0x100fe40000001215 */
[----:B0-----:R-:W-:Y:S02]  /*2620*/  MOV R23, R21 ;  /* 0x0000001500177202 */ /* 0x001fe40000000f00 */
[----:B------:R-:W-:Y:S02]  /*2630*/  SHF.R.U32.HI R168, RZ, 0x10, R21 ;  /* 0x00000010ffa87819 */ /* 0x000fe40000011615 */
[--C-:B---3--:R-:W-:Y:S01]  /*2640*/  SHF.R.U64 R167, R18, 0x10, R19.reuse ;  /* 0x0000001012a77819 */ /* 0x108fe20000001213 */
[----:B------:R-:W-:Y:S01]  /*2650*/  HADD2.F32 R20, -RZ, R18.H0_H0 ;  /* 0x20000012ff147230 */ /* 0x000fe20000004100 */
[----:B------:R-:W-:Y:S01]  /*2660*/  SHF.R.U32.HI R166, RZ, 0x10, R19 ;  /* 0x00000010ffa67819 */ /* 0x000fe20000011613 */
[----:B------:R-:W-:-:S02]  /*2670*/  HADD2.F32 R22, -RZ, R19.H0_H0 ;  /* 0x20000013ff167230 */ /* 0x000fc40000004100 */
[----:B------:R-:W-:Y:S02]  /*2680*/  HADD2.F32 R18, -RZ, R167.H0_H0 ;  /* 0x200000a7ff127230 */ /* 0x000fe40000004100 */
[C---:B-1----:R-:W-:Y:S01]  /*2690*/  FADD.FTZ R17, -R173.reuse, R20 ;  /* 0x00000014ad117221 */ /* 0x042fe20000010100 */
[----:B------:R-:W-:Y:S02]  /*26a0*/  HADD2.F32 R19, -RZ, R164.H0_H0 ;  /* 0x200000a4ff137230 */ /* 0x000fe40000004100 */
[C---:B------:R-:W-:Y:S01]  /*26b0*/  FADD.FTZ R21, -R173.reuse, R22 ;  /* 0x00000016ad157221 */ /* 0x040fe20000010100 */
[----:B------:R-:W-:Y:S02]  /*26c0*/  HADD2.F32 R22, -RZ, R165.H0_H0 ;  /* 0x200000a5ff167230 */ /* 0x000fe40000004100 */
[----:B------:R-:W-:Y:S01]  /*26d0*/  FADD.FTZ R18, -R173, R18 ;  /* 0x00000012ad127221 */ /* 0x000fe20000010100 */
[----:B------:R-:W-:Y:S01]  /*26e0*/  FMUL.FTZ R17, R17, UR33 ;  /* 0x0000002111117c20 */ /* 0x000fe20008410000 */
[----:B-----5:R-:W-:Y:S01]  /*26f0*/  FMUL.FTZ R20, R112, R19 ;  /* 0x0000001370147220 */ /* 0x020fe20000410000 */
[----:B------:R-:W-:-:S02]  /*2700*/  HADD2.F32 R165, -RZ, R23.H0_H0 ;  /* 0x20000017ffa57230 */ /* 0x000fc40000004100 */
[----:B------:R-:W-:Y:S01]  /*2710*/  FMUL.FTZ R18, R18, UR33 ;  /* 0x0000002112127c20 */ /* 0x000fe20008410000 */
        /* <DEDUP_REMOVED lines=25> */
.L_x_8183:
        /* <DEDUP_REMOVED lines=22> */
[----:B------:R-:W-:-:S07]  /*2a10*/  ISETP.GE.U32.AND P3, PT, R3, 0x400, PT ;  /* 0x000004000300780c */ /* 0x000fce0003f66070 */
[----:B------:R-:W0:Y:S01]  /*2a20*/  @P0 LDC.64 R164, c[0x0][0x3b0] ;  /* 0x0000ec00ffa40b82 */ /* 0x000e220000000a00 */
[----:B------:R-:W-:-:S07]  /*2a30*/  ISETP.GE.U32.AND P4, PT, R3, 0x500, PT ;  /* 0x000005000300780c */ /* 0x000fce0003f86070 */
[----:B------:R-:W2:Y:S01]  /*2a40*/  @P1 LDC.64 R172, c[0x0][0x3b0] ;  /* 0x0000ec00ffac1b82 */ /* 0x000ea20000000a00 */
[----:B------:R-:W-:-:S07]  /*2a50*/  ISETP.GE.U32.AND P5, PT, R3, 0x600, PT ;  /* 0x000006000300780c */ /* 0x000fce0003fa6070 */
[----:B------:R-:W3:Y:S08]  /*2a60*/  @P2 LDC.64 R170, c[0x0][0x3b0] ;  /* 0x0000ec00ffaa2b82 */ /* 0x000ef00000000a00 */
[----:B------:R-:W4:Y:S01]  /*2a70*/  @P3 LDC.64 R168, c[0x0][0x3b0] ;  /* 0x0000ec00ffa83b82 */ /* 0x000f220000000a00 */
[C---:B0-----:R-:W-:Y:S01]  /*2a80*/  @P0 IMAD.WIDE.U32 R164, R177.reuse, 0x4, R164 ;  /* 0x00000004b1a40825 */ /* 0x041fe200078e00a4 */
[----:B------:R-:W-:-:S04]  /*2a90*/  @P0 IADD3 R177, PT, PT, R177, 0x100, RZ ;  /* 0x00000100b1b10810 */ /* 0x000fc80007ffe0ff */
[----:B------:R0:W5:Y:S02]  /*2aa0*/  @P0 LDG.E R9, desc[UR14][R164.64] ;  /* 0x0000000ea4090981 */ /* 0x000164000c1e1900 */
[----:B------:R-:W1:Y:S01]  /*2ab0*/  @P4 LDC.64 R166, c[0x0][0x3b0] ;  /* 0x0000ec00ffa64b82 */ /* 0x000e620000000a00 */
[C---:B--2---:R-:W-:Y:S01]  /*2ac0*/  @P1 IMAD.WIDE.U32 R172, R177.reuse, 0x4, R172 ;  /* 0x00000004b1ac1825 */ /* 0x044fe200078e00ac */
[----:B------:R-:W-:-:S04]  /*2ad0*/  @P1 IADD3 R177, PT, PT, R177, 0x100, RZ ;  /* 0x00000100b1b11810 */ /* 0x000fc80007ffe0ff */
[----:B------:R-:W5:Y:S02]  /*2ae0*/  @P1 LDG.E R10, desc[UR14][R172.64] ;  /* 0x0000000eac0a1981 */ /* 0x000f64000c1e1900 */
[----:B0-----:R-:W0:Y:S01]  /*2af0*/  @P5 LDC.64 R164, c[0x0][0x3b0] ;  /* 0x0000ec00ffa45b82 */ /* 0x001e220000000a00 */
[C---:B---3--:R-:W-:Y:S01]  /*2b00*/  @P2 IMAD.WIDE.U32 R170, R177.reuse, 0x4, R170 ;  /* 0x00000004b1aa2825 */ /* 0x048fe200078e00aa */
[----:B------:R-:W-:Y:S02]  /*2b10*/  @P2 IADD3 R177, PT, PT, R177, 0x100, RZ ;  /* 0x00000100b1b12810 */ /* 0x000fe40007ffe0ff */
[----:B------:R-:W-:Y:S02]  /*2b20*/  ISETP.GE.U32.AND P6, PT, R3, 0x700, PT ;  /* 0x000007000300780c */ /* 0x000fe40003fc6070 */
[----:B------:R-:W-:Y:S01]  /*2b30*/  LOP3.LUT R15, R15, 0xfffffffd, RZ, 0xc0, !PT ;  /* 0xfffffffd0f0f7812 */ /* 0x000fe200078ec0ff */
[----:B------:R2:W5:Y:S01]  /*2b40*/  @P2 LDG.E R11, desc[UR14][R170.64] ;  /* 0x0000000eaa0b2981 */ /* 0x000562000c1e1900 */
[C---:B----4-:R-:W-:Y:S01]  /*2b50*/  @P3 IMAD.WIDE.U32 R168, R177.reuse, 0x4, R168 ;  /* 0x00000004b1a83825 */ /* 0x050fe200078e00a8 */
[----:B------:R-:W-:-:S04]  /*2b60*/  @P3 IADD3 R177, PT, PT, R177, 0x100, RZ ;  /* 0x00000100b1b13810 */ /* 0x000fc80007ffe0ff */
[----:B------:R3:W5:Y:S01]  /*2b70*/  @P3 LDG.E R12, desc[UR14][R168.64] ;  /* 0x0000000ea80c3981 */ /* 0x000762000c1e1900 */
[C---:B-1----:R-:W-:Y:S01]  /*2b80*/  @P4 IMAD.WIDE.U32 R166, R177.reuse, 0x4, R166 ;  /* 0x00000004b1a64825 */ /* 0x042fe200078e00a6 */
[----:B------:R-:W-:-:S04]  /*2b90*/  @P4 IADD3 R177, PT, PT, R177, 0x100, RZ ;  /* 0x00000100b1b14810 */ /* 0x000fc80007ffe0ff */
[----:B------:R3:W5:Y:S01]  /*2ba0*/  @P4 LDG.E R13, desc[UR14][R166.64] ;  /* 0x0000000ea60d4981 */ /* 0x000762000c1e1900 */
[----:B0-----:R-:W-:-:S05]  /*2bb0*/  @P5 IMAD.WIDE.U32 R164, R177, 0x4, R164 ;  /* 0x00000004b1a45825 */ /* 0x001fca00078e00a4 */
[----:B------:R3:W5:Y:S01]  /*2bc0*/  @P5 LDG.E R0, desc[UR14][R164.64] ;  /* 0x0000000ea4005981 */ /* 0x000762000c1e1900 */
[----:B--2---:R-:W-:Y:S02]  /*2bd0*/  CS2R R170, SRZ ;  /* 0x0000000000aa7805 */ /* 0x004fe4000001ff00 */
[----:B------:R-:W-:Y:S02]  /*2be0*/  @P5 IADD3 R177, PT, PT, R177, 0x100, RZ ;  /* 0x00000100b1b15810 */ /* 0x000fe40007ffe0ff */
[----:B------:R-:W-:Y:S01]  /*2bf0*/  @P6 LOP3.LUT R15, R15, 0x2, RZ, 0xfc, !PT ;  /* 0x000000020f0f6812 */ /* 0x000fe200078efcff */
[----:B------:R-:W-:Y:S06]  /*2c00*/  @!P6 BRA `(.L_x_8196) ;  /* 0x000000040010e947 */ /* 0x000fec0003800000 */
[----:B---3--:R-:W0:Y:S02]  /*2c10*/  LDC.64 R164, c[0x0][0x3b0] ;  /* 0x0000ec00ffa47b82 */ /* 0x008e240000000a00 */
[----:B0-----:R-:W-:-:S05]  /*2c20*/  IMAD.WIDE.U32 R164, R177, 0x4, R164 ;  /* 0x00000004b1a47825 */ /* 0x001fca00078e00a4 */
[----:B------:R0:W5:Y:S01]  /*2c30*/  LDG.E R16, desc[UR14][R164.64] ;  /* 0x0000000ea4107981 */ /* 0x000162000c1e1900 */
[----:B------:R-:W-:Y:S05]  /*2c40*/  BRA `(.L_x_8196) ;  /* 0x0000000400007947 */ /* 0x000fea0003800000 */
.L_x_8197:
        /* <DEDUP_REMOVED lines=8> */
[----:B------:R-:W3:Y:S01]  /*2cd0*/  @P2 LDC.64 R170, c[0x0][0x3b0] ;  /* 0x0000ec00ffaa2b82 */ /* 0x000ee20000000a00 */
[----:B------:R-:W-:-:S07]  /*2ce0*/  ISETP.GE.U32.AND P6, PT, R3, 0x700, PT ;  /* 0x000007000300780c */ /* 0x000fce0003fc6070 */
[----:B------:R-:W4:Y:S01]  /*2cf0*/  @P3 LDC.64 R174, c[0x0][0x3b0] ;  /* 0x0000ec00ffae3b82 */ /* 0x000f220000000a00 */
[C---:B0-----:R-:W-:Y:S01]  /*2d00*/  @P0 IMAD.WIDE.U32 R166, R177.reuse, 0x4, R166 ;  /* 0x00000004b1a60825 */ /* 0x041fe200078e00a6 */
[----:B------:R-:W-:-:S04]  /*2d10*/  @P0 IADD3 R177, PT, PT, R177, 0x100, RZ ;  /* 0x00000100b1b10810 */ /* 0x000fc80007ffe0ff */
[----:B------:R0:W5:Y:S02]  /*2d20*/  @P0 LDG.E R9, desc[UR14][R166.64] ;  /* 0x0000000ea6090981 */ /* 0x000164000c1e1900 */
[----:B------:R-:W1:Y:S01]  /*2d30*/  @P4 LDC.64 R168, c[0x0][0x3b0] ;  /* 0x0000ec00ffa84b82 */ /* 0x000e620000000a00 */
[C---:B--2---:R-:W-:Y:S01]  /*2d40*/  @P1 IMAD.WIDE.U32 R164, R177.reuse, 0x4, R164 ;  /* 0x00000004b1a41825 */ /* 0x044fe200078e00a4 */
[----:B------:R-:W-:-:S04]  /*2d50*/  @P1 IADD3 R177, PT, PT, R177, 0x100, RZ ;  /* 0x00000100b1b11810 */ /* 0x000fc80007ffe0ff */
[----:B------:R2:W5:Y:S02]  /*2d60*/  @P1 LDG.E R10, desc[UR14][R164.64] ;  /* 0x0000000ea40a1981 */ /* 0x000564000c1e1900 */
[----:B0-----:R-:W0:Y:S01]  /*2d70*/  @P5 LDC.64 R166, c[0x0][0x3b0] ;  /* 0x0000ec00ffa65b82 */ /* 0x001e220000000a00 */
[C---:B---3--:R-:W-:Y:S01]  /*2d80*/  @P2 IMAD.WIDE.U32 R170, R177.reuse, 0x4, R170 ;  /* 0x00000004b1aa2825 */ /* 0x048fe200078e00aa */
[----:B------:R-:W-:-:S04]  /*2d90*/  @P2 IADD3 R177, PT, PT, R177, 0x100, RZ ;  /* 0x00000100b1b12810 */ /* 0x000fc80007ffe0ff */
[----:B------:R3:W5:Y:S02]  /*2da0*/  @P2 LDG.E R11, desc[UR14][R170.64] ;  /* 0x0000000eaa0b2981 */ /* 0x000764000c1e1900 */
[----:B--2---:R-:W2:Y:S01]  /*2db0*/  @P6 LDC.64 R164, c[0x0][0x3b0] ;  /* 0x0000ec00ffa46b82 */ /* 0x004ea20000000a00 */
[C---:B----4-:R-:W-:Y:S01]  /*2dc0*/  @P3 IMAD.WIDE.U32 R174, R177.reuse, 0x4, R174 ;  /* 0x00000004b1ae3825 */ /* 0x050fe200078e00ae */
[----:B------:R-:W-:-:S04]  /*2dd0*/  @P3 IADD3 R177, PT, PT, R177, 0x100, RZ ;  /* 0x00000100b1b13810 */ /* 0x000fc80007ffe0ff */
[----:B------:R4:W5:Y:S01]  /*2de0*/  @P3 LDG.E R12, desc[UR14][R174.64] ;  /* 0x0000000eae0c3981 */ /* 0x000962000c1e1900 */
[----:B------:R-:W-:Y:S01]  /*2df0*/  LOP3.LUT R15, R15, 0xfffffffd, RZ, 0xc0, !PT ;  /* 0xfffffffd0f0f7812 */ /* 0x000fe200078ec0ff */
[----:B---3--:R-:W3:Y:S01]  /*2e00*/  @P0 LDC.64 R170, c[0x0][0x438] ;  /* 0x00010e00ffaa0b82 */ /* 0x008ee20000000a00 */
[C---:B-1----:R-:W-:Y:S01]  /*2e10*/  @P4 IMAD.WIDE.U32 R168, R177.reuse, 0x4, R168 ;  /* 0x00000004b1a84825 */ /* 0x042fe200078e00a8 */
[----:B------:R-:W-:Y:S02]  /*2e20*/  @P4 IADD3 R177, PT, PT, R177, 0x100, RZ ;  /* 0x00000100b1b14810 */ /* 0x000fe40007ffe0ff */
[----:B------:R-:W-:Y:S02]  /*2e30*/  @P6 LOP3.LUT R15, R15, 0x2, RZ, 0xfc, !PT ;  /* 0x000000020f0f6812 */ /* 0x000fe400078efcff */
[----:B------:R1:W5:Y:S01]  /*2e40*/  @P4 LDG.E R13, desc[UR14][R168.64] ;  /* 0x0000000ea80d4981 */ /* 0x000362000c1e1900 */
[C---:B0-----:R-:W-:Y:S01]  /*2e50*/  @P5 IMAD.WIDE.U32 R166, R177.reuse, 0x4, R166 ;  /* 0x00000004b1a65825 */ /* 0x041fe200078e00a6 */
[----:B------:R-:W-:Y:S01]  /*2e60*/  @P5 IADD3 R177, PT, PT, R177, 0x100, RZ ;  /* 0x00000100b1b15810 */ /* 0x000fe20007ffe0ff */
[----:B----4-:R-:W0:Y:S03]  /*2e70*/  @P1 LDC.64 R174, c[0x0][0x438] ;  /* 0x00010e00ffae1b82 */ /* 0x010e260000000a00 */
[----:B------:R4:W5:Y:S01]  /*2e80*/  @P5 LDG.E R0, desc[UR14][R166.64] ;  /* 0x0000000ea6005981 */ /* 0x000962000c1e1900 */
[----:B--2---:R-:W-:-:S04]  /*2e90*/  @P6 IMAD.WIDE.U32 R164, R177, 0x4, R164 ;  /* 0x00000004b1a46825 */ /* 0x004fc800078e00a4 */
[----:B------:R-:W2:Y:S01]  /*2ea0*/  @P2 LDC.64 R176, c[0x0][0x438] ;  /* 0x00010e00ffb02b82 */ /* 0x000ea20000000a00 */
[----:B------:R2:W5:Y:S01]  /*2eb0*/  @P6 LDG.E R16, desc[UR14][R164.64] ;  /* 0x0000000ea4106981 */ /* 0x000562000c1e1900 */
[----:B---3--:R-:W-:-:S06]  /*2ec0*/  @P0 IMAD.WIDE.U32 R178, R173, 0x8, R170 ;  /* 0x00000008adb20825 */ /* 0x008fcc00078e00aa */
[----:B------:R-:W3:Y:S01]  /*2ed0*/  @P3 LDC.64 R170, c[0x0][0x438] ;  /* 0x00010e00ffaa3b82 */ /* 0x000ee20000000a00 */
[----:B------:R-:W-:Y:S01]  /*2ee0*/  @P0 IADD3 R173, PT, PT, R173, 0x100, RZ ;  /* 0x00000100adad0810 */ /* 0x000fe20007ffe0ff */
[----:B------:R-:W5:Y:S06]  /*2ef0*/  @P0 LDG.E.64 R206, desc[UR14][R178.64] ;  /* 0x0000000eb2ce0981 */ /* 0x000f6c000c1e1b00 */
[----:B-1----:R-:W1:Y:S01]  /*2f00*/  @P4 LDC.64 R168, c[0x0][0x438] ;  /* 0x00010e00ffa84b82 */ /* 0x002e620000000a00 */
[C---:B0-----:R-:W-:Y:S01]  /*2f10*/  @P1 IMAD.WIDE.U32 R174, R173.reuse, 0x8, R174 ;  /* 0x00000008adae1825 */ /* 0x041fe200078e00ae */
[----:B------:R-:W-:-:S04]  /*2f20*/  @P1 IADD3 R173, PT, PT, R173, 0x100, RZ ;  /* 0x00000100adad1810 */ /* 0x000fc80007ffe0ff */
[----:B------:R-:W5:Y:S02]  /*2f30*/  @P1 LDG.E.64 R204, desc[UR14][R174.64] ;  /* 0x0000000eaecc1981 */ /* 0x000f64000c1e1b00 */
[----:B----4-:R-:W0:Y:S01]  /*2f40*/  @P5 LDC.64 R166, c[0x0][0x438] ;  /* 0x00010e00ffa65b82 */ /* 0x010e220000000a00 */
[C---:B--2---:R-:W-:Y:S01]  /*2f50*/  @P2 IMAD.WIDE.U32 R176, R173.reuse, 0x8, R176 ;  /* 0x00000008adb02825 */ /* 0x044fe200078e00b0 */
[----:B------:R-:W-:-:S04]  /*2f60*/  @P2 IADD3 R173, PT, PT, R173, 0x100, RZ ;  /* 0x00000100adad2810 */ /* 0x000fc80007ffe0ff */
[----:B------:R-:W5:Y:S02]  /*2f70*/  @P2 LDG.E.64 R202, desc[UR14][R176.64] ;  /* 0x0000000eb0ca2981 */ /* 0x000f64000c1e1b00 */
[----:B------:R-:W2:Y:S01]  /*2f80*/  @P6 LDC.64 R164, c[0x0][0x438] ;  /* 0x00010e00ffa46b82 */ /* 0x000ea20000000a00 */
[C---:B---3--:R-:W-:Y:S01]  /*2f90*/  @P3 IMAD.WIDE.U32 R170, R173.reuse, 0x8, R170 ;  /* 0x00000008adaa3825 */ /* 0x048fe200078e00aa */
[----:B------:R-:W-:-:S04]  /*2fa0*/  @P3 IADD3 R173, PT, PT, R173, 0x100, RZ ;  /* 0x00000100adad3810 */ /* 0x000fc80007ffe0ff */
[----:B------:R3:W5:Y:S01]  /*2fb0*/  @P3 LDG.E.64 R200, desc[UR14][R170.64] ;  /* 0x0000000eaac83981 */ /* 0x000762000c1e1b00 */
[C---:B-1----:R-:W-:Y:S01]  /*2fc0*/  @P4 IMAD.WIDE.U32 R168, R173.reuse, 0x8, R168 ;  /* 0x00000008ada84825 */ /* 0x042fe200078e00a8 */
[----:B------:R-:W-:-:S04]  /*2fd0*/  @P4 IADD3 R173, PT, PT, R173, 0x100, RZ ;  /* 0x00000100adad4810 */ /* 0x000fc80007ffe0ff */
[----:B------:R1:W5:Y:S01]  /*2fe0*/  @P4 LDG.E.64 R198, desc[UR14][R168.64] ;  /* 0x0000000ea8c64981 */ /* 0x000362000c1e1b00 */
[C---:B0-----:R-:W-:Y:S01]  /*2ff0*/  @P5 IMAD.WIDE.U32 R166, R173.reuse, 0x8, R166 ;  /* 0x00000008ada65825 */ /* 0x041fe200078e00a6 */
[----:B------:R-:W-:-:S04]  /*3000*/  @P5 IADD3 R173, PT, PT, R173, 0x100, RZ ;  /* 0x00000100adad5810 */ /* 0x000fc80007ffe0ff */
[----:B------:R1:W5:Y:S01]  /*3010*/  @P5 LDG.E.64 R208, desc[UR14][R166.64] ;  /* 0x0000000ea6d05981 */ /* 0x000362000c1e1b00 */
[----:B--2---:R-:W-:-:S05]  /*3020*/  @P6 IMAD.WIDE.U32 R164, R173, 0x8, R164 ;  /* 0x00000008ada46825 */ /* 0x004fca00078e00a4 */
[----:B------:R1:W5:Y:S01]  /*3030*/  @P6 LDG.E.64 R210, desc[UR14][R164.64] ;  /* 0x0000000ea4d26981 */ /* 0x000362000c1e1b00 */
[----:B---3--:R-:W-:-:S07]  /*3040*/  CS2R R170, SRZ ;  /* 0x0000000000aa7805 */ /* 0x008fce000001ff00 */
.L_x_8196:
[----:B------:R-:W-:Y:S05]  /*3050*/  BSYNC.RECONVERGENT B0 ;  /* 0x0000000000007941 */ /* 0x000fea0003800200 */
.L_x_8182:
[----:B01-3--:R-:W0:Y:S01]  /*3060*/  SHFL.DOWN PT, R164, R171, 0x10, 0x1f ;  /* 0x0a001f00aba47f89 */ /* 0x00be2200000e0000 */
        /* <DEDUP_REMOVED lines=30> */
.L_x_8199:
[----:B------:R-:W-:Y:S05]  /*3250*/  BSYNC.RECONVERGENT B0 ;  /* 0x0000000000007941 */ /* 0x000fea0003800200 */
.L_x_8198:
        /* <DEDUP_REMOVED lines=57> */
.L_x_8202:
        /* <DEDUP_REMOVED lines=13> */
[----:B------:R-:W-:-:S04]  /*36c0*/  FMUL.FTZ R169, R164, UR24 ;  /* 0x00000018a4a97c20 */ /* 0x000fc80008410000 */
[----:B------:R-:W-:Y:S02]  /*36d0*/  FMUL.FTZ R167, R156, R169 ;  /* 0x000000a99ca77220 */ /* 0x000fe40000410000 */
[----:B------:R-:W-:-:S03]  /*36e0*/  @P6 HADD2.F32 R164, -RZ, R247.H0_H0 ;  /* 0x200000f7ffa46230 */ /* 0x000fc60000004100 */
[----:B------:R-:W-:Y:S02]  /*36f0*/  FSEL R167, R167, RZ, P6 ;  /* 0x000000ffa7a77208 */ /* 0x000fe40003000000 */
[----:B------:R-:W-:Y:S02]  /*3700*/  @P6 FMUL.FTZ R165, R169, R164 ;  /* 0x000000a4a9a56220 */ /* 0x000fe40000410000 */
[----:B------:R-:W-:Y:S02]  /*3710*/  F2FP.F16.F32.PACK_AB R167, RZ, R167 ;  /* 0x000000a7ffa7723e */ /* 0x000fe400000000ff */
[----:B------:R-:W-:Y:S02]  /*3720*/  FADD.FTZ R48, R48, R165 ;  /* 0x000000a530307221 */ /* 0x000fe40000010000 */
[----:B------:R-:W-:-:S07]  /*3730*/  PRMT R181, R167, 0x7610, R181 ;  /* 0x00007610a7b57816 */ /* 0x000fce00000000b5 */
.L_x_8205:
        /* <DEDUP_REMOVED lines=17> */
.L_x_8206:
        /* <DEDUP_REMOVED lines=11> */
[----:B------:R-:W-:-:S03]  /*3900*/  @P6 HADD2.F32 R14, -RZ, R247.H1_H1 ;  /* 0x300000f7ff0e6230 */ /* 0x000fc60000004100 */
[----:B------:R-:W-:Y:S02]  /*3910*/  FSEL R164, R164, RZ, P6 ;  /* 0x000000ffa4a47208 */ /* 0x000fe40003000000 */
[----:B------:R-:W-:Y:S02]  /*3920*/  @P6 FMUL.FTZ R165, R167, R14 ;  /* 0x0000000ea7a56220 */ /* 0x000fe40000410000 */
[----:B------:R-:W-:Y:S02]  /*3930*/  F2FP.F16.F32.PACK_AB R164, RZ, R164 ;  /* 0x000000a4ffa4723e */ /* 0x000fe400000000ff */
[----:B------:R-:W-:Y:S02]  /*3940*/  FADD.FTZ R50, R50, R165 ;  /* 0x000000a532327221 */ /* 0x000fe40000010000 */
[----:B------:R-:W-:-:S07]  /*3950*/  PRMT R14, R164, 0x7610, R14 ;  /* 0x00007610a40e7816 */ /* 0x000fce000000000e */
.L_x_8207:
        /* <DEDUP_REMOVED lines=16> */
[----:B------:R-:W-:Y:S01]  /*3a60*/  PRMT R7, R164, 0x7610, R7 ;  /* 0x00007610a4077816 */ /* 0x000fe20000000007 */
[----:B------:R-:W-:Y:S06]  /*3a70*/  BRA `(.L_x_8208) ;  /* 0x0000000c00647947 */ /* 0x000fec0003800000 */
.L_x_8204:
        /* <DEDUP_REMOVED lines=23> */
[----:B------:R-:W-:-:S04]  /*3bf0*/  FMUL.FTZ R167, R8, UR24 ;  /* 0x0000001808a77c20 */ /* 0x000fc80008410000 */
[----:B------:R-:W-:-:S04]  /*3c00*/  FMUL.FTZ R8, R156, R167 ;  /* 0x000000a79c087220 */ /* 0x000fc80000410000 */
[----:B------:R-:W-:Y:S01]  /*3c10*/  @P6 HADD2.F32 R170, -RZ, R247.H0_H0 ;  /* 0x200000f7ffaa6230 */ /* 0x000fe20000004100 */
[----:B------:R-:W-:-:S04]  /*3c20*/  FSEL R8, R8, RZ, P6 ;  /* 0x000000ff08087208 */ /* 0x000fc80003000000 */
[----:B------:R-:W-:Y:S01]  /*3c30*/  @P6 FMUL.FTZ R165, R170, R167 ;  /* 0x000000a7aaa56220 */ /* 0x000fe20000410000 */
[----:B------:R-:W-:-:S03]  /*3c40*/  F2FP.F16.F32.PACK_AB R8, RZ, R8 ;  /* 0x00000008ff08723e */ /* 0x000fc600000000ff */
[----:B------:R-:W-:Y:S01]  /*3c50*/  FADD.FTZ R48, R48, R165 ;  /* 0x000000a530307221 */ /* 0x000fe20000010000 */
[----:B------:R-:W-:-:S07]  /*3c60*/  PRMT R181, R8, 0x7610, R181 ;  /* 0x0000761008b57816 */ /* 0x000fce00000000b5 */
.L_x_8209:
[----:B------:R-:W-:Y:S05]  /*3c70*/  BRA.U !UP3, `(.L_x_8210) ;  /* 0x000000010b2c7547 */ /* 0x000fea000b800000 */
[----:B-----5:R-:W-:Y:S01]  /*3c80*/  LOP3.LUT P6, RZ, R9, 0xff00, RZ, 0xc0, !PT ;  /* 0x0000ff0009ff7812 */ /* 0x020fe200078cc0ff */
[----:B------:R-:W-:-:S04]  /*3c90*/  FMUL.FTZ R8, R168, UR25 ;  /* 0x00000019a8087c20 */ /* 0x000fc80008410000 */
[----:B------:R-:W-:Y:S01]  /*3ca0*/  FMUL.FTZ R168, R8, UR24 ;  /* 0x0000001808a87c20 */ /* 0x000fe20008410000 */
[----:B------:R-:W-:-:S03]  /*3cb0*/  HFMA2 R8, -RZ, RZ, 0, 0 ;  /* 0x00000000ff087431 */ /* 0x000fc600000001ff */
[----:B------:R-:W-:-:S04]  /*3cc0*/  FMUL.FTZ R165, R157, R168 ;  /* 0x000000a89da57220 */ /* 0x000fc80000410000 */
[----:B------:R-:W-:Y:S01]  /*3cd0*/  @P6 HADD2.F32 R167, -RZ, R248.H0_H0 ;  /* 0x200000f8ffa76230 */ /* 0x000fe20000004100 */
[----:B------:R-:W-:-:S04]  /*3ce0*/  FSEL R165, R165, RZ, P6 ;  /* 0x000000ffa5a57208 */ /* 0x000fc80003000000 */
[----:B------:R-:W-:Y:S01]  /*3cf0*/  @P6 FMUL.FTZ R8, R167, R168 ;  /* 0x000000a8a7086220 */ /* 0x000fe20000410000 */
[----:B------:R-:W-:-:S03]  /*3d00*/  F2FP.F16.F32.PACK_AB R165, RZ, R165 ;  /* 0x000000a5ffa5723e */ /* 0x000fc600000000ff */
[----:B------:R-:W-:Y:S01]  /*3d10*/  FADD.FTZ R49, R49, R8 ;  /* 0x0000000831317221 */ /* 0x000fe20000010000 */
[----:B------:R-:W-:-:S07]  /*3d20*/  PRMT R182, R165, 0x7610, R182 ;  /* 0x00007610a5b67816 */ /* 0x000fce00000000b6 */
.L_x_8210:
[----:B------:R-:W-:Y:S05]  /*3d30*/  BRA.U !UP3, `(.L_x_8211) ;  /* 0x000000010b2c7547 */ /* 0x000fea000b800000 */
[----:B-----5:R-:W-:Y:S01]  /*3d40*/  LOP3.LUT P6, RZ, R9, 0xff0000, RZ, 0xc0, !PT ;  /* 0x00ff000009ff7812 */ /* 0x020fe200078cc0ff */
[----:B------:R-:W-:Y:S01]  /*3d50*/  FMUL.FTZ R8, R5, UR25 ;  /* 0x0000001905087c20 */ /* 0x000fe20008410000 */
[----:B------:R-:W-:-:S03]  /*3d60*/  MOV R165, RZ ;  /* 0x000000ff00a57202 */ /* 0x000fc60000000f00 */
[----:B------:R-:W-:-:S04]  /*3d70*/  FMUL.FTZ R167, R8, UR24 ;  /* 0x0000001808a77c20 */ /* 0x000fc80008410000 */
[----:B------:R-:W-:-:S04]  /*3d80*/  FMUL.FTZ R8, R158, R167 ;  /* 0x000000a79e087220 */ /* 0x000fc80000410000 */
[----:B------:R-:W-:Y:S01]  /*3d90*/  @P6 HADD2.F32 R14, -RZ, R247.H1_H1 ;  /* 0x300000f7ff0e6230 */ /* 0x000fe20000004100 */
[----:B------:R-:W-:-:S04]  /*3da0*/  FSEL R8, R8, RZ, P6 ;  /* 0x000000ff08087208 */ /* 0x000fc80003000000 */
[----:B------:R-:W-:Y:S01]  /*3db0*/  @P6 FMUL.FTZ R165, R14, R167 ;  /* 0x000000a70ea56220 */ /* 0x000fe20000410000 */
[----:B------:R-:W-:-:S03]  /*3dc0*/  F2FP.F16.F32.PACK_AB R8, RZ, R8 ;  /* 0x00000008ff08723e */ /* 0x000fc600000000ff */
[----:B------:R-:W-:Y:S01]  /*3dd0*/  FADD.FTZ R50, R50, R165 ;  /* 0x000000a532327221 */ /* 0x000fe20000010000 */
[----:B------:R-:W-:-:S07]  /*3de0*/  PRMT R14, R8, 0x7610, R14 ;  /* 0x00007610080e7816 */ /* 0x000fce000000000e */
.L_x_8211:
[----:B------:R-:W-:Y:S02]  /*3df0*/  F2FP.F16.F32.PACK_AB R5, RZ, R5 ;  /* 0x00000005ff05723e */ /* 0x000fe400000000ff */
[----:B------:R-:W-:Y:S01]  /*3e00*/  F2FP.F16.F32.PACK_AB R8, RZ, R164 ;  /* 0x000000a4ff08723e */ /* 0x000fe200000000ff */
[----:B------:R-:W-:Y:S06]  /*3e10*/  BRA.U !UP3, `(.L_x_8208) ;  /* 0x000000090b7c7547 */ /* 0x000fec000b800000 */
[----:B-----5:R-:W-:Y:S01]  /*3e20*/  ISETP.GE.U32.AND P6, PT, R9, 0x1000000, PT ;  /* 0x010000000900780c */ /* 0x020fe20003fc6070 */
[----:B------:R-:W-:Y:S01]  /*3e30*/  FMUL.FTZ R164, R164, UR25 ;  /* 0x00000019a4a47c20 */ /* 0x000fe20008410000 */
[----:B------:R-:W-:-:S03]  /*3e40*/  HFMA2 R168, -RZ, RZ, 0, 0 ;  /* 0x00000000ffa87431 */ /* 0x000fc600000001ff */
[----:B------:R-:W-:-:S04]  /*3e50*/  FMUL.FTZ R164, R164, UR24 ;  /* 0x00000018a4a47c20 */ /* 0x000fc80008410000 */
[----:B------:R-:W-:-:S04]  /*3e60*/  FMUL.FTZ R7, R159, R164 ;  /* 0x000000a49f077220 */ /* 0x000fc80000410000 */
[----:B------:R-:W-:Y:S01]  /*3e70*/  @P6 HADD2.F32 R165, -RZ, R248.H1_H1 ;  /* 0x300000f8ffa56230 */ /* 0x000fe20000004100 */
[----:B------:R-:W-:-:S04]  /*3e80*/  FSEL R7, R7, RZ, P6 ;  /* 0x000000ff07077208 */ /* 0x000fc80003000000 */
[----:B------:R-:W-:Y:S01]  /*3e90*/  @P6 FMUL.FTZ R168, R165, R164 ;  /* 0x000000a4a5a86220 */ /* 0x000fe20000410000 */
[----:B------:R-:W-:-:S03]  /*3ea0*/  F2FP.F16.F32.PACK_AB R7, RZ, R7 ;  /* 0x00000007ff07723e */ /* 0x000fc600000000ff */
[----:B------:R-:W-:Y:S01]  /*3eb0*/  FADD.FTZ R51, R51, R168 ;  /* 0x000000a833337221 */ /* 0x000fe20000010000 */
[----:B------:R-:W-:Y:S06]  /*3ec0*/  BRA `(.L_x_8208) ;  /* 0x0000000800507947 */ /* 0x000fec0003800000 */
.L_x_8203:
[----:B------:R-:W-:-:S04]  /*3ed0*/  UISETP.NE.U32.AND UP0, UPT, UR4, URZ, UPT ;  /* 0x000000ff0400728c */ /* 0x000fc8000bf05070 */
[----:B------:R-:W-:-:S09]  /*3ee0*/  UISETP.NE.AND.EX UP0, UPT, UR5, URZ, UPT, UP0 ;  /* 0x000000ff0500728c */ /* 0x000fd2000bf05300 */
[----:B------:R-:W-:Y:S05]  /*3ef0*/  BRA.U UP0, `(.L_x_8212) ;  /* 0x0000000500207547 */ /* 0x000fea000b800000 */
[----:B------:R-:W-:Y:S01]  /*3f00*/  ISETP.LT.AND P6, PT, RZ, UR34, PT ;  /* 0x00000022ff007c0c */ /* 0x000fe2000bfc1270 */
[----:B------:R-:W-:-:S12]  /*3f10*/  BRA.U !UP3, `(.L_x_8213) ;  /* 0x000000010b447547 */ /* 0x000fd8000b800000 */
[----:B------:R-:W-:Y:S01]  /*3f20*/  @P6 FFMA.FTZ R168, R245, UR6, R166 ;  /* 0x00000006f5a86c23 */ /* 0x000fe200080100a6 */
[----:B-----5:R-:W-:Y:S01]  /*3f30*/  HADD2.F32 R164, -RZ, R206.H0_H0 ;  /* 0x200000ceffa47230 */ /* 0x020fe20000004100 */
[----:B------:R-:W-:Y:S02]  /*3f40*/  P2R R169, PR, RZ, 0x1 ;  /* 0x00000001ffa97803 */ /* 0x000fe40000000000 */
[----:B------:R-:W-:Y:S01]  /*3f50*/  @P6 FADD.FTZ R165, R243, -R168 ;  /* 0x800000a8f3a56221 */ /* 0x000fe20000010000 */
[----:B------:R-:W-:-:S03]  /*3f60*/  LOP3.LUT P0, RZ, R9, 0xff, RZ, 0xc0, !PT ;  /* 0x000000ff09ff7812 */ /* 0x000fc6000780c0ff */
[----:B------:R-:W-:Y:S01]  /*3f70*/  @P6 FFMA.FTZ R164, R165, UR33, R164 ;  /* 0x00000021a5a46c23 */ /* 0x000fe200080100a4 */
[----:B------:R-:W-:-:S03]  /*3f80*/  MOV R165, RZ ;  /* 0x000000ff00a57202 */ /* 0x000fc60000000f00 */
[----:B------:R-:W-:-:S04]  /*3f90*/  FMUL.FTZ R164, R164, UR25 ;  /* 0x00000019a4a47c20 */ /* 0x000fc80008410000 */
[----:B------:R-:W-:Y:S02]  /*3fa0*/  FMUL.FTZ R167, R164, UR24 ;  /* 0x00000018a4a77c20 */ /* 0x000fe40008410000 */
[----:B------:R-:W-:Y:S02]  /*3fb0*/  @P0 HADD2.F32 R168, -RZ, R247.H0_H0 ;  /* 0x200000f7ffa80230 */ /* 0x000fe40000004100 */
[----:B------:R-:W-:-:S03]  /*3fc0*/  FMUL.FTZ R164, R156, R167 ;  /* 0x000000a79ca47220 */ /* 0x000fc60000410000 */
[----:B------:R-:W-:Y:S02]  /*3fd0*/  @P0 FMUL.FTZ R165, R168, R167 ;  /* 0x000000a7a8a50220 */ /* 0x000fe40000410000 */
[----:B------:R-:W-:Y:S02]  /*3fe0*/  FSEL R164, R164, RZ, P0 ;  /* 0x000000ffa4a47208 */ /* 0x000fe40000000000 */
[----:B------:R-:W-:Y:S01]  /*3ff0*/  ISETP.NE.AND P0, PT, R169, RZ, PT ;  /* 0x000000ffa900720c */ /* 0x000fe20003f05270 */
[----:B------:R-:W-:Y:S01]  /*4000*/  FADD.FTZ R48, R48, R165 ;  /* 0x000000a530307221 */ /* 0x000fe20000010000 */
[----:B------:R-:W-:-:S04]  /*4010*/  F2FP.F16.F32.PACK_AB R164, RZ, R164 ;  /* 0x000000a4ffa4723e */ /* 0x000fc800000000ff */
[----:B------:R-:W-:-:S07]  /*4020*/  PRMT R181, R164, 0x7610, R181 ;  /* 0x00007610a4b57816 */ /* 0x000fce00000000b5 */
.L_x_8213:
[----:B------:R-:W-:Y:S05]  /*4030*/  BRA.U !UP3, `(.L_x_8214) ;  /* 0x000000010b487547 */ /* 0x000fea000b800000 */
[----:B-----5:R-:W-:Y:S01]  /*4040*/  SHF.R.U64 R164, R206, 0x10, R207 ;  /* 0x00000010cea47819 */ /* 0x020fe200000012cf */
[----:B------:R-:W-:Y:S01]  /*4050*/  @P6 FFMA.FTZ R165, R242, UR6, R166 ;  /* 0x00000006f2a56c23 */ /* 0x000fe200080100a6 */
[----:B------:R-:W-:Y:S01]  /*4060*/  P2R R167, PR, RZ, 0x1 ;  /* 0x00000001ffa77803 */ /* 0x000fe20000000000 */
[----:B------:R-:W-:Y:S01]  /*4070*/  HFMA2 R168, -RZ, RZ, 0, 0 ;  /* 0x00000000ffa87431 */ /* 0x000fe200000001ff */
[----:B------:R-:W-:Y:S01]  /*4080*/  LOP3.LUT P0, RZ, R9, 0xff00, RZ, 0xc0, !PT ;  /* 0x0000ff0009ff7812 */ /* 0x000fe2000780c0ff */
[----:B------:R-:W-:Y:S02]  /*4090*/  HADD2.F32 R164, -RZ, R164.H0_H0 ;  /* 0x200000a4ffa47230 */ /* 0x000fe40000004100 */
[----:B------:R-:W-:-:S04]  /*40a0*/  @P6 FADD.FTZ R165, R240, -R165 ;  /* 0x800000a5f0a56221 */ /* 0x000fc80000010000 */
[----:B------:R-:W-:-:S04]  /*40b0*/  @P6 FFMA.FTZ R164, R165, UR33, R164 ;  /* 0x00000021a5a46c23 */ /* 0x000fc800080100a4 */
[----:B------:R-:W-:Y:S02]  /*40c0*/  FMUL.FTZ R164, R164, UR25 ;  /* 0x00000019a4a47c20 */ /* 0x000fe40008410000 */
[----:B------:R-:W-:Y:S02]  /*40d0*/  @P0 HADD2.F32 R165, -RZ, R248.H0_H0 ;  /* 0x200000f8ffa50230 */ /* 0x000fe40000004100 */
[----:B------:R-:W-:-:S04]  /*40e0*/  FMUL.FTZ R170, R164, UR24 ;  /* 0x00000018a4aa7c20 */ /* 0x000fc80008410000 */
[-C--:B------:R-:W-:Y:S01]  /*40f0*/  FMUL.FTZ R164, R157, R170.reuse ;  /* 0x000000aa9da47220 */ /* 0x080fe20000410000 */
[----:B------:R-:W-:-:S04]  /*4100*/  @P0 FMUL.FTZ R168, R165, R170 ;  /* 0x000000aaa5a80220 */ /* 0x000fc80000410000 */
[----:B------:R-:W-:Y:S01]  /*4110*/  FSEL R164, R164, RZ, P0 ;  /* 0x000000ffa4a47208 */ /* 0x000fe20000000000 */
[----:B------:R-:W-:Y:S01]  /*4120*/  FADD.FTZ R49, R49, R168 ;  /* 0x000000a831317221 */ /* 0x000fe20000010000 */
[----:B------:R-:W-:Y:S02]  /*4130*/  ISETP.NE.AND P0, PT, R167, RZ, PT ;  /* 0x000000ffa700720c */ /* 0x000fe40003f05270 */
[----:B------:R-:W-:-:S04]  /*4140*/  F2FP.F16.F32.PACK_AB R164, RZ, R164 ;  /* 0x000000a4ffa4723e */ /* 0x000fc800000000ff */
[----:B------:R-:W-:-:S07]  /*4150*/  PRMT R182, R164, 0x7610, R182 ;  /* 0x00007610a4b67816 */ /* 0x000fce00000000b6 */
.L_x_8214:
[----:B------:R-:W-:Y:S05]  /*4160*/  BRA.U !UP3, `(.L_x_8215) ;  /* 0x000000010b407547 */ /* 0x000fea000b800000 */
        /* <DEDUP_REMOVED lines=9> */
[----:B------:R-:W-:Y:S02]  /*4200*/  @P0 HADD2.F32 R164, -RZ, R247.H1_H1 ;  /* 0x300000f7ffa40230 */ /* 0x000fe40000004100 */
[----:B------:R-:W-:-:S03]  /*4210*/  FMUL.FTZ R14, R158, R167 ;  /* 0x000000a79e0e7220 */ /* 0x000fc60000410000 */
[----:B------:R-:W-:Y:S02]  /*4220*/  @P0 FMUL.FTZ R165, R164, R167 ;  /* 0x000000a7a4a50220 */ /* 0x000fe40000410000 */
[----:B------:R-:W-:Y:S02]  /*4230*/  FSEL R14, R14, RZ, P0 ;  /* 0x000000ff0e0e7208 */ /* 0x000fe40000000000 */
[----:B------:R-:W-:Y:S01]  /*4240*/  ISETP.NE.AND P0, PT, R168, RZ, PT ;  /* 0x000000ffa800720c */ /* 0x000fe20003f05270 */
[----:B------:R-:W-:Y:S01]  /*4250*/  FADD.FTZ R50, R50, R165 ;  /* 0x000000a532327221 */ /* 0x000fe20000010000 */
[----:B------:R-:W-:-:S11]  /*4260*/  F2FP.F16.F32.PACK_AB R14, RZ, R14 ;  /* 0x0000000eff0e723e */ /* 0x000fd600000000ff */
.L_x_8215:
[----:B------:R-:W-:Y:S05]  /*4270*/  BRA.U !UP3, `(.L_x_8208) ;  /* 0x000000050b647547 */ /* 0x000fea000b800000 */
[----:B-----5:R-:W-:Y:S01]  /*4280*/  SHF.R.U32.HI R7, RZ, 0x10, R207 ;  /* 0x00000010ff077819 */ /* 0x020fe200000116cf */
[----:B------:R-:W-:-:S04]  /*4290*/  @P6 FFMA.FTZ R164, R238, UR6, R166 ;  /* 0x00000006eea46c23 */ /* 0x000fc800080100a6 */
[----:B------:R-:W-:Y:S02]  /*42a0*/  HADD2.F32 R7, -RZ, R7.H0_H0 ;  /* 0x20000007ff077230 */ /* 0x000fe40000004100 */
[----:B------:R-:W-:-:S04]  /*42b0*/  @P6 FADD.FTZ R164, R237, -R164 ;  /* 0x800000a4eda46221 */ /* 0x000fc80000010000 */
[----:B------:R-:W-:Y:S01]  /*42c0*/  @P6 FFMA.FTZ R7, R164, UR33, R7 ;  /* 0x00000021a4076c23 */ /* 0x000fe20008010007 */
[----:B------:R-:W-:Y:S01]  /*42d0*/  ISETP.GE.U32.AND P6, PT, R9, 0x1000000, PT ;  /* 0x010000000900780c */ /* 0x000fe20003fc6070 */
[----:B------:R-:W-:Y:S02]  /*42e0*/  HFMA2 R164, -RZ, RZ, 0, 0 ;  /* 0x00000000ffa47431 */ /* 0x000fe400000001ff */
[----:B------:R-:W-:-:S04]  /*42f0*/  FMUL.FTZ R7, R7, UR25 ;  /* 0x0000001907077c20 */ /* 0x000fc80008410000 */
[----:B------:R-:W-:-:S04]  /*4300*/  FMUL.FTZ R168, R7, UR24 ;  /* 0x0000001807a87c20 */ /* 0x000fc80008410000 */
[----:B------:R-:W-:Y:S02]  /*4310*/  FMUL.FTZ R7, R159, R168 ;  /* 0x000000a89f077220 */ /* 0x000fe40000410000 */
[----:B------:R-:W-:-:S03]  /*4320*/  @P6 HADD2.F32 R165, -RZ, R248.H1_H1 ;  /* 0x300000f8ffa56230 */ /* 0x000fc60000004100 */
[----:B------:R-:W-:Y:S02]  /*4330*/  FSEL R7, R7, RZ, P6 ;  /* 0x000000ff07077208 */ /* 0x000fe40003000000 */
[----:B------:R-:W-:Y:S02]  /*4340*/  @P6 FMUL.FTZ R164, R165, R168 ;  /* 0x000000a8a5a46220 */ /* 0x000fe40000410000 */
[----:B------:R-:W-:Y:S02]  /*4350*/  F2FP.F16.F32.PACK_AB R7, RZ, R7 ;  /* 0x00000007ff07723e */ /* 0x000fe400000000ff */
[----:B------:R-:W-:Y:S01]  /*4360*/  FADD.FTZ R51, R51, R164 ;  /* 0x000000a433337221 */ /* 0x000fe20000010000 */
[----:B------:R-:W-:Y:S06]  /*4370*/  BRA `(.L_x_8208) ;  /* 0x0000000400247947 */ /* 0x000fec0003800000 */
.L_x_8212:
[----:B------:R-:W-:Y:S01]  /*4380*/  PLOP3.LUT P6, PT, PT, PT, UP2, 0x80, 0x8 ;  /* 0x000000000008781c */ /* 0x000fe20003fcf028 */
[----:B-----5:R-:W-:Y:S01]  /*4390*/  HADD2.F32 R8, -RZ, R206.H0_H0 ;  /* 0x200000ceff087230 */ /* 0x020fe20000004100 */
[--C-:B------:R-:W-:Y:S02]  /*43a0*/  SHF.R.U64 R167, R206, 0x10, R207.reuse ;  /* 0x00000010cea77819 */ /* 0x100fe400000012cf */
[----:B------:R-:W-:-:S03]  /*43b0*/  SHF.R.U32.HI R164, RZ, 0x10, R207 ;  /* 0x00000010ffa47819 */ /* 0x000fc600000116cf */
[----:B------:R-:W-:Y:S02]  /*43c0*/  HADD2.F32 R167, -RZ, R167.H0_H0 ;  /* 0x200000a7ffa77230 */ /* 0x000fe40000004100 */
[----:B------:R-:W-:-:S04]  /*43d0*/  HADD2.F32 R164, -RZ, R164.H0_H0 ;  /* 0x200000a4ffa47230 */ /* 0x000fc80000004100 */
        /* <DEDUP_REMOVED lines=9> */
[----:B------:R-:W-:Y:S02]  /*4470*/  HADD2.F32 R5, -RZ, R207.H0_H0 ;  /* 0x200000cfff057230 */ /* 0x000fe40000004100 */
[----:B------:R-:W-:Y:S01]  /*4480*/  @P6 FADD.FTZ R165, R237, -R6 ;  /* 0x80000006eda56221 */ /* 0x000fe20000010000 */
[----:B------:R-:W-:Y:S01]  /*4490*/  @P6 FFMA.FTZ R167, R4, UR33, R167 ;  /* 0x0000002104a76c23 */ /* 0x000fe200080100a7 */
[----:B------:R-:W-:Y:S02]  /*44a0*/  @P6 FFMA.FTZ R4, R241, UR6, R166 ;  /* 0x00000006f1046c23 */ /* 0x000fe400080100a6 */
[----:B------:R-:W-:Y:S02]  /*44b0*/  @P6 FFMA.FTZ R164, R165, UR33, R164 ;  /* 0x00000021a5a46c23 */ /* 0x000fe400080100a4 */
[----:B------:R-:W-:Y:S01]  /*44c0*/  @P6 FADD.FTZ R4, R239, -R4 ;  /* 0x80000004ef046221 */ /* 0x000fe20000010000 */
[----:B------:R-:W-:-:S03]  /*44d0*/  F2FP.F16.F32.PACK_AB R6, RZ, R167 ;  /* 0x000000a7ff06723e */ /* 0x000fc600000000ff */
[----:B------:R-:W-:Y:S01]  /*44e0*/  @P6 FFMA.FTZ R5, R4, UR33, R5 ;  /* 0x0000002104056c23 */ /* 0x000fe20008010005 */
[----:B------:R-:W-:Y:S01]  /*44f0*/  F2FP.F16.F32.PACK_AB R4, RZ, R8 ;  /* 0x00000008ff04723e */ /* 0x000fe200000000ff */
[----:B------:R-:W-:Y:S06]  /*4500*/  BRA.U !UP3, `(.L_x_8216) ;  /* 0x000000010b2c7547 */ /* 0x000fec000b800000 */
[----:B------:R-:W-:Y:S01]  /*4510*/  LOP3.LUT P6, RZ, R9, 0xff, RZ, 0xc0, !PT ;  /* 0x000000ff09ff7812 */ /* 0x000fe200078cc0ff */
        /* <DEDUP_REMOVED lines=10> */
.L_x_8216:
[----:B------:R-:W-:Y:S05]  /*45c0*/  BRA.U !UP3, `(.L_x_8217) ;  /* 0x000000010b2c7547 */ /* 0x000fea000b800000 */
[----:B------:R-:W-:Y:S01]  /*45d0*/  LOP3.LUT P6, RZ, R9, 0xff00, RZ, 0xc0, !PT ;  /* 0x0000ff0009ff7812 */ /* 0x000fe200078cc0ff */
[----:B------:R-:W-:Y:S01]  /*45e0*/  FMUL.FTZ R167, R167, UR25 ;  /* 0x00000019a7a77c20 */ /* 0x000fe20008410000 */
[----:B------:R-:W-:-:S03]  /*45f0*/  HFMA2 R8, -RZ, RZ, 0, 0 ;  /* 0x00000000ff087431 */ /* 0x000fc600000001ff */
        /* <DEDUP_REMOVED lines=8> */
.L_x_8217:
[----:B------:R-:W-:Y:S05]  /*4680*/  BRA.U !UP3, `(.L_x_8218) ;  /* 0x000000010b2c7547 */ /* 0x000fea000b800000 */
[----:B------:R-:W-:Y:S01]  /*4690*/  LOP3.LUT P6, RZ, R9, 0xff0000, RZ, 0xc0, !PT ;  /* 0x00ff000009ff7812 */ /* 0x000fe200078cc0ff */
        /* <DEDUP_REMOVED lines=10> */
.L_x_8218:
[----:B------:R-:W-:Y:S02]  /*4740*/  F2FP.F16.F32.PACK_AB R5, RZ, R5 ;  /* 0x00000005ff05723e */ /* 0x000fe400000000ff */
[----:B------:R-:W-:Y:S01]  /*4750*/  F2FP.F16.F32.PACK_AB R8, RZ, R164 ;  /* 0x000000a4ff08723e */ /* 0x000fe200000000ff */
[----:B------:R-:W-:Y:S06]  /*4760*/  BRA.U !UP3, `(.L_x_8208) ;  /* 0x000000010b287547 */ /* 0x000fec000b800000 */
[----:B------:R-:W-:Y:S01]  /*4770*/  ISETP.GE.U32.AND P6, PT, R9, 0x1000000, PT ;  /* 0x010000000900780c */ /* 0x000fe20003fc6070 */
        /* <DEDUP_REMOVED lines=8> */
[----:B------:R-:W-:-:S07]  /*4800*/  FADD.FTZ R51, R51, R168 ;  /* 0x000000a833337221 */ /* 0x000fce0000010000 */
.L_x_8208:
        /* <DEDUP_REMOVED lines=11> */
.L_x_8219:
        /* <DEDUP_REMOVED lines=9> */
.L_x_8220:
[----:B------:R-:W-:Y:S02]  /*4950*/  IADD3 R244, PT, PT, R244, 0x100, RZ ;  /* 0x00000100f4f47810 */ /* 0x000fe40007ffe0ff */
[----:B------:R-:W-:-:S07]  /*4960*/  IADD3 R246, PT, PT, R246, 0x100, RZ ;  /* 0x00000100f6f67810 */ /* 0x000fce0007ffe0ff */
.L_x_8201:
[----:B------:R-:W-:Y:S05]  /*4970*/  BSYNC.RECONVERGENT B0 ;  /* 0x0000000000007941 */ /* 0x000fea0003800200 */
.L_x_8200:
        /* <DEDUP_REMOVED lines=12> */
.L_x_8223:
        /* <DEDUP_REMOVED lines=8> */
[----:B------:R-:W-:Y:S02]  /*4ac0*/  HADD2.F32 R8, -RZ, R8.H0_H0 ;  /* 0x20000008ff087230 */ /* 0x000fe40000004100 */
[----:B------:R-:W-:-:S04]  /*4ad0*/  HADD2.F32 R164, -RZ, R164.H0_H0 ;  /* 0x200000a4ffa47230 */ /* 0x000fc80000004100 */
        /* <DEDUP_REMOVED lines=8> */
[----:B------:R-:W-:Y:S02]  /*4b60*/  HADD2.F32 R4, -RZ, R205.H0_H0 ;  /* 0x200000cdff047230 */ /* 0x000fe40000004100 */
[----:B------:R-:W-:Y:S01]  /*4b70*/  @P6 FADD.FTZ R167, R233, -R6 ;  /* 0x80000006e9a76221 */ /* 0x000fe20000010000 */
[----:B------:R-:W-:Y:S01]  /*4b80*/  @P6 FADD.FTZ R5, R234, -R5 ;  /* 0x80000005ea056221 */ /* 0x000fe20000010000 */
[----:B------:R-:W-:-:S02]  /*4b90*/  F2FP.F16.F32.PACK_AB R6, RZ, R8 ;  /* 0x00000008ff06723e */ /* 0x000fc400000000ff */
[----:B------:R-:W-:Y:S01]  /*4ba0*/  @P6 FFMA.FTZ R164, R167, UR33, R164 ;  /* 0x00000021a7a46c23 */ /* 0x000fe200080100a4 */
        /* <DEDUP_REMOVED lines=14> */
.L_x_8226:
[----:B------:R-:W-:Y:S05]  /*4c90*/  BRA.U !UP3, `(.L_x_8227) ;  /* 0x000000010b2c7547 */ /* 0x000fea000b800000 */
[----:B------:R-:W-:Y:S01]  /*4ca0*/  LOP3.LUT P6, RZ, R10, 0xff00, RZ, 0xc0, !PT ;  /* 0x0000ff000aff7812 */ /* 0x000fe200078cc0ff */
        /* <DEDUP_REMOVED lines=10> */
.L_x_8227:
        /* <DEDUP_REMOVED lines=12> */
.L_x_8228:
[----:B------:R-:W-:Y:S02]  /*4e10*/  F2FP.F16.F32.PACK_AB R8, RZ, R4 ;  /* 0x00000004ff08723e */ /* 0x000fe400000000ff */
[----:B------:R-:W-:Y:S02]  /*4e20*/  F2FP.F16.F32.PACK_AB R165, RZ, R164 ;  /* 0x000000a4ffa5723e */ /* 0x000fe400000000ff */
[----:B------:R-:W-:Y:S02]  /*4e30*/  PRMT R4, R5, 0x7610, R4 ;  /* 0x0000761005047816 */ /* 0x000fe40000000004 */
[----:B------:R-:W-:Y:S02]  /*4e40*/  PRMT R5, R8, 0x7610, R5 ;  /* 0x0000761008057816 */ /* 0x000fe40000000005 */
[----:B------:R-:W-:Y:S01]  /*4e50*/  PRMT R8, R165, 0x7610, R8 ;  /* 0x00007610a5087816 */ /* 0x000fe20000000008 */
        /* <DEDUP_REMOVED lines=12> */
.L_x_8225:
[----:B------:R-:W-:Y:S01]  /*4f20*/  ISETP.LT.AND P6, PT, RZ, UR34, PT ;  /* 0x00000022ff007c0c */ /* 0x000fe2000bfc1270 */
[----:B------:R-:W-:-:S12]  /*4f30*/  BRA.U !UP3, `(.L_x_8230) ;  /* 0x000000010b447547 */ /* 0x000fd8000b800000 */
[----:B01----:R-:W-:Y:S01]  /*4f40*/  @P6 FFMA.FTZ R165, R183, UR6, R166 ;  /* 0x00000006b7a56c23 */ /* 0x003fe200080100a6 */
        /* <DEDUP_REMOVED lines=16> */
.L_x_8230:
[----:B------:R-:W-:Y:S05]  /*5050*/  BRA.U !UP3, `(.L_x_8231) ;  /* 0x000000010b487547 */ /* 0x000fea000b800000 */
[----:B01---5:R-:W-:Y:S01]  /*5060*/  SHF.R.U64 R164, R204, 0x10, R205 ;  /* 0x00000010cca47819 */ /* 0x023fe200000012cd */
[----:B------:R-:W-:Y:S01]  /*5070*/  @P6 FFMA.FTZ R168, R184, UR6, R166 ;  /* 0x00000006b8a86c23 */ /* 0x000fe200080100a6 */
[----:B------:R-:W-:Y:S02]  /*5080*/  P2R R167, PR, RZ, 0x1 ;  /* 0x00000001ffa77803 */ /* 0x000fe40000000000 */
[----:B------:R-:W-:Y:S01]  /*5090*/  LOP3.LUT P0, RZ, R10, 0xff00, RZ, 0xc0, !PT ;  /* 0x0000ff000aff7812 */ /* 0x000fe2000780c0ff */
[----:B------:R-:W-:Y:S02]  /*50a0*/  HADD2.F32 R164, -RZ, R164.H0_H0 ;  /* 0x200000a4ffa47230 */ /* 0x000fe40000004100 */
[----:B------:R-:W-:Y:S01]  /*50b0*/  @P6 FADD.FTZ R165, R235, -R168 ;  /* 0x800000a8eba56221 */ /* 0x000fe20000010000 */
[----:B------:R-:W-:-:S03]  /*50c0*/  HFMA2 R168, -RZ, RZ, 0, 0 ;  /* 0x00000000ffa87431 */ /* 0x000fc600000001ff */
        /* <DEDUP_REMOVED lines=11> */
.L_x_8231:
[----:B------:R-:W-:Y:S05]  /*5180*/  BRA.U !UP3, `(.L_x_8232) ;  /* 0x000000010b407547 */ /* 0x000fea000b800000 */
        /* <DEDUP_REMOVED lines=16> */
.L_x_8232:
[----:B------:R-:W-:Y:S05]  /*5290*/  BRA.U !UP3, `(.L_x_8229) ;  /* 0x000000090b747547 */ /* 0x000fea000b800000 */
[----:B-----5:R-:W-:Y:S01]  /*52a0*/  SHF.R.U32.HI R7, RZ, 0x10, R205 ;  /* 0x00000010ff077819 */ /* 0x020fe200000116cd */
[----:B01----:R-:W-:-:S04]  /*52b0*/  @P6 FFMA.FTZ R164, R186, UR6, R166 ;  /* 0x00000006baa46c23 */ /* 0x003fc800080100a6 */
        /* <DEDUP_REMOVED lines=14> */
.L_x_8224:
        /* <DEDUP_REMOVED lines=34> */
.L_x_8234:
        /* <DEDUP_REMOVED lines=12> */
.L_x_8235:
        /* <DEDUP_REMOVED lines=12> */
.L_x_8236:
[----:B------:R-:W-:Y:S02]  /*5740*/  F2FP.F16.F32.PACK_AB R8, RZ, R4 ;  /* 0x00000004ff08723e */ /* 0x000fe400000000ff */
[----:B------:R-:W-:Y:S02]  /*5750*/  F2FP.F16.F32.PACK_AB R165, RZ, R164 ;  /* 0x000000a4ffa5723e */ /* 0x000fe400000000ff */
[----:B------:R-:W-:Y:S02]  /*5760*/  PRMT R4, R5, 0x7610, R4 ;  /* 0x0000761005047816 */ /* 0x000fe40000000004 */
[----:B------:R-:W-:Y:S02]  /*5770*/  PRMT R5, R8, 0x7610, R5 ;  /* 0x0000761008057816 */ /* 0x000fe40000000005 */
[----:B------:R-:W-:Y:S01]  /*5780*/  PRMT R8, R165, 0x7610, R8 ;  /* 0x00007610a5087816 */ /* 0x000fe20000000008 */
        /* <DEDUP_REMOVED lines=12> */
.L_x_8233:
        /* <DEDUP_REMOVED lines=17> */
.L_x_8237:
[----:B------:R-:W-:Y:S05]  /*5960*/  BRA.U !UP3, `(.L_x_8238) ;  /* 0x000000010b407547 */ /* 0x000fea000b800000 */
[----:B01----:R-:W-:Y:S01]  /*5970*/  FFMA.FTZ R164, R184, UR6, R166 ;  /* 0x00000006b8a47c23 */ /* 0x003fe200080100a6 */
        /* <DEDUP_REMOVED lines=15> */
.L_x_8238:
        /* <DEDUP_REMOVED lines=15> */
[----:B------:R-:W-:-:S07]  /*5b60*/  FADD.FTZ R46, R46, R165 ;  /* 0x000000a52e2e7221 */ /* 0x000fce0000010000 */
.L_x_8239:
        /* <DEDUP_REMOVED lines=16> */
.L_x_8229:
        /* <DEDUP_REMOVED lines=9> */
.L_x_8240:
        /* <DEDUP_REMOVED lines=9> */
.L_x_8241:
[----:B------:R-:W-:Y:S02]  /*5d90*/  IADD3 R244, PT, PT, R244, 0x100, RZ ;  /* 0x00000100f4f47810 */ /* 0x000fe40007ffe0ff */
[----:B------:R-:W-:-:S07]  /*5da0*/  IADD3 R246, PT, PT, R246, 0x100, RZ ;  /* 0x00000100f6f67810 */ /* 0x000fce0007ffe0ff */
.L_x_8222:
[----:B------:R-:W-:Y:S05]  /*5db0*/  BSYNC.RECONVERGENT B0 ;  /* 0x0000000000007941 */ /* 0x000fea0003800200 */
.L_x_8221:
        /* <DEDUP_REMOVED lines=12> */
.L_x_8244:
        /* <DEDUP_REMOVED lines=37> */
.L_x_8247:
        /* <DEDUP_REMOVED lines=12> */
.L_x_8248:
        /* <DEDUP_REMOVED lines=12> */
.L_x_8249:
        /* <DEDUP_REMOVED lines=17> */
.L_x_8246:
[----:B------:R-:W-:Y:S01]  /*6360*/  ISETP.LT.AND P6, PT, RZ, UR34, PT ;  /* 0x00000022ff007c0c */ /* 0x000fe2000bfc1270 */
[----:B------:R-:W-:-:S12]  /*6370*/  BRA.U !UP3, `(.L_x_8251) ;  /* 0x000000010b447547 */ /* 0x000fd8000b800000 */
[----:B0123--:R-:W-:Y:S01]  /*6380*/  @P6 FFMA.FTZ R165, R187, UR6, R166 ;  /* 0x00000006bba56c23 */ /* 0x00ffe200080100a6 */
        /* <DEDUP_REMOVED lines=16> */
.L_x_8251:
[----:B------:R-:W-:Y:S05]  /*6490*/  BRA.U !UP3, `(.L_x_8252) ;  /* 0x000000010b487547 */ /* 0x000fea000b800000 */
[----:B0123-5:R-:W-:Y:S01]  /*64a0*/  SHF.R.U64 R164, R202, 0x10, R203 ;  /* 0x00000010caa47819 */ /* 0x02ffe200000012cb */
        /* <DEDUP_REMOVED lines=17> */
.L_x_8252:
[----:B------:R-:W-:Y:S05]  /*65c0*/  BRA.U !UP3, `(.L_x_8253) ;  /* 0x000000010b407547 */ /* 0x000fea000b800000 */
        /* <DEDUP_REMOVED lines=16> */
.L_x_8253:
[----:B------:R-:W-:Y:S05]  /*66d0*/  BRA.U !UP3, `(.L_x_8250) ;  /* 0x000000090b747547 */ /* 0x000fea000b800000 */
[----:B-----5:R-:W-:Y:S01]  /*66e0*/  SHF.R.U32.HI R7, RZ, 0x10, R203 ;  /* 0x00000010ff077819 */ /* 0x020fe200000116cb */
[----:B0123--:R-:W-:-:S04]  /*66f0*/  @P6 FFMA.FTZ R164, R190, UR6, R166 ;  /* 0x00000006bea46c23 */ /* 0x00ffc800080100a6 */
        /* <DEDUP_REMOVED lines=14> */
.L_x_8245:
        /* <DEDUP_REMOVED lines=34> */
.L_x_8255:
        /* <DEDUP_REMOVED lines=12> */
.L_x_8256:
        /* <DEDUP_REMOVED lines=12> */
.L_x_8257:
        /* <DEDUP_REMOVED lines=17> */
.L_x_8254:
        /* <DEDUP_REMOVED lines=17> */
.L_x_8258:
[----:B------:R-:W-:Y:S05]  /*6da0*/  BRA.U !UP3, `(.L_x_8259) ;  /* 0x000000010b407547 */ /* 0x000fea000b800000 */
[----:B0123--:R-:W-:Y:S01]  /*6db0*/  FFMA.FTZ R164, R188, UR6, R166 ;  /* 0x00000006bca47c23 */ /* 0x00ffe200080100a6 */
        /* <DEDUP_REMOVED lines=15> */
.L_x_8259:
        /* <DEDUP_REMOVED lines=16> */
.L_x_8260:
        /* <DEDUP_REMOVED lines=16> */
.L_x_8250:
        /* <DEDUP_REMOVED lines=9> */
.L_x_8261:
        /* <DEDUP_REMOVED lines=9> */
.L_x_8262:
[----:B------:R-:W-:Y:S02]  /*71d0*/  IADD3 R244, PT, PT, R244, 0x100, RZ ;  /* 0x00000100f4f47810 */ /* 0x000fe40007ffe0ff */
[----:B------:R-:W-:-:S07]  /*71e0*/  IADD3 R246, PT, PT, R246, 0x100, RZ ;  /* 0x00000100f6f67810 */ /* 0x000fce0007ffe0ff */
.L_x_8243:
[----:B------:R-:W-:Y:S05]  /*71f0*/  BSYNC.RECONVERGENT B0 ;  /* 0x0000000000007941 */ /* 0x000fea0003800200 */
.L_x_8242:
        /* <DEDUP_REMOVED lines=12> */
.L_x_8265:
        /* <DEDUP_REMOVED lines=37> */
.L_x_8268:
        /* <DEDUP_REMOVED lines=12> */
.L_x_8269:
        /* <DEDUP_REMOVED lines=12> */
.L_x_8270:
        /* <DEDUP_REMOVED lines=17> */
.L_x_8267:
[----:B------:R-:W-:Y:S01]  /*77a0*/  ISETP.LT.AND P6, PT, RZ, UR34, PT ;  /* 0x00000022ff007c0c */ /* 0x000fe2000bfc1270 */
[----:B------:R-:W-:-:S12]  /*77b0*/  BRA.U !UP3, `(.L_x_8272) ;  /* 0x000000010b447547 */ /* 0x000fd8000b800000 */
[----:B01234-:R-:W-:Y:S01]  /*77c0*/  @P6 FFMA.FTZ R165, R221, UR6, R166 ;  /* 0x00000006dda56c23 */ /* 0x01ffe200080100a6 */
        /* <DEDUP_REMOVED lines=16> */
.L_x_8272:
[----:B------:R-:W-:Y:S05]  /*78d0*/  BRA.U !UP3, `(.L_x_8273) ;  /* 0x000000010b487547 */ /* 0x000fea000b800000 */
[----:B012345:R-:W-:Y:S01]  /*78e0*/  SHF.R.U64 R164, R200, 0x10, R201 ;  /* 0x00000010c8a47819 */ /* 0x03ffe200000012c9 */
        /* <DEDUP_REMOVED lines=17> */
.L_x_8273:
[----:B------:R-:W-:Y:S05]  /*7a00*/  BRA.U !UP3, `(.L_x_8274) ;  /* 0x000000010b407547 */ /* 0x000fea000b800000 */
        /* <DEDUP_REMOVED lines=16> */
.L_x_8274:
[----:B------:R-:W-:Y:S05]  /*7b10*/  BRA.U !UP3, `(.L_x_8271) ;  /* 0x000000090b747547 */ /* 0x000fea000b800000 */
[----:B-----5:R-:W-:Y:S01]  /*7b20*/  SHF.R.U32.HI R7, RZ, 0x10, R201 ;  /* 0x00000010ff077819 */ /* 0x020fe200000116c9 */
[----:B01234-:R-:W-:-:S04]  /*7b30*/  @P6 FFMA.FTZ R164, R224, UR6, R166 ;  /* 0x00000006e0a46c23 */ /* 0x01ffc800080100a6 */
        /* <DEDUP_REMOVED lines=14> */
.L_x_8266:
        /* <DEDUP_REMOVED lines=34> */
.L_x_8276:
        /* <DEDUP_REMOVED lines=12> */
.L_x_8277:
        /* <DEDUP_REMOVED lines=12> */
.L_x_8278:
        /* <DEDUP_REMOVED lines=17> */
.L_x_8275:
        /* <DEDUP_REMOVED lines=17> */
.L_x_8279:
        /* <DEDUP_REMOVED lines=17> */
.L_x_8280:
        /* <DEDUP_REMOVED lines=16> */
.L_x_8281:
        /* <DEDUP_REMOVED lines=16> */
.L_x_8271:
        /* <DEDUP_REMOVED lines=9> */
.L_x_8282:
        /* <DEDUP_REMOVED lines=9> */
.L_x_8283:
[----:B------:R-:W-:Y:S02]  /*8610*/  IADD3 R244, PT, PT, R244, 0x100, RZ ;  /* 0x00000100f4f47810 */ /* 0x000fe40007ffe0ff */
[----:B------:R-:W-:-:S07]  /*8620*/  IADD3 R246, PT, PT, R246, 0x100, RZ ;  /* 0x00000100f6f67810 */ /* 0x000fce0007ffe0ff */
.L_x_8264:
[----:B------:R-:W-:Y:S05]  /*8630*/  BSYNC.RECONVERGENT B0 ;  /* 0x0000000000007941 */ /* 0x000fea0003800200 */
.L_x_8263:
        /* <DEDUP_REMOVED lines=12> */
.L_x_8286:
        /* <DEDUP_REMOVED lines=37> */
.L_x_8289:
        /* <DEDUP_REMOVED lines=12> */
.L_x_8290:
        /* <DEDUP_REMOVED lines=12> */
.L_x_8291:
        /* <DEDUP_REMOVED lines=17> */
.L_x_8288:
        /* <DEDUP_REMOVED lines=19> */
.L_x_8293:
        /* <DEDUP_REMOVED lines=19> */
.L_x_8294:
        /* <DEDUP_REMOVED lines=17> */
.L_x_8295:
        /* <DEDUP_REMOVED lines=17> */
.L_x_8287:
        /* <DEDUP_REMOVED lines=34> */
.L_x_8297:
        /* <DEDUP_REMOVED lines=12> */
.L_x_8298:
        /* <DEDUP_REMOVED lines=12> */
.L_x_8299:
        /* <DEDUP_REMOVED lines=17> */
.L_x_8296:
        /* <DEDUP_REMOVED lines=17> */
.L_x_8300:
        /* <DEDUP_REMOVED lines=17> */
.L_x_8301:
        /* <DEDUP_REMOVED lines=16> */
.L_x_8302:
        /* <DEDUP_REMOVED lines=16> */
.L_x_8292:
        /* <DEDUP_REMOVED lines=9> */
.L_x_8303:
        /* <DEDUP_REMOVED lines=9> */
.L_x_8304:
[----:B------:R-:W-:Y:S02]  /*9a50*/  IADD3 R244, PT, PT, R244, 0x100, RZ ;  /* 0x00000100f4f47810 */ /* 0x000fe40007ffe0ff */
[----:B------:R-:W-:-:S07]  /*9a60*/  IADD3 R246, PT, PT, R246, 0x100, RZ ;  /* 0x00000100f6f67810 */ /* 0x000fce0007ffe0ff */
.L_x_8285:
[----:B------:R-:W-:Y:S05]  /*9a70*/  BSYNC.RECONVERGENT B0 ;  /* 0x0000000000007941 */ /* 0x000fea0003800200 */
.L_x_8284:
        /* <DEDUP_REMOVED lines=12> */
.L_x_8307:
        /* <DEDUP_REMOVED lines=37> */
.L_x_8310:
        /* <DEDUP_REMOVED lines=12> */
.L_x_8311:
        /* <DEDUP_REMOVED lines=12> */
.L_x_8312:
        /* <DEDUP_REMOVED lines=17> */
.L_x_8309:
        /* <DEDUP_REMOVED lines=19> */
.L_x_8314:
        /* <DEDUP_REMOVED lines=19> */
.L_x_8315:
        /* <DEDUP_REMOVED lines=17> */
.L_x_8316:
        /* <DEDUP_REMOVED lines=17> */
.L_x_8308:
        /* <DEDUP_REMOVED lines=34> */
.L_x_8318:
        /* <DEDUP_REMOVED lines=12> */
.L_x_8319:
        /* <DEDUP_REMOVED lines=12> */
.L_x_8320:
        /* <DEDUP_REMOVED lines=17> */
.L_x_8317:
        /* <DEDUP_REMOVED lines=17> */
.L_x_8321:
        /* <DEDUP_REMOVED lines=17> */
.L_x_8322:
        /* <DEDUP_REMOVED lines=16> */
.L_x_8323:
        /* <DEDUP_REMOVED lines=16> */
.L_x_8313:
        /* <DEDUP_REMOVED lines=9> */
.L_x_8324:
        /* <DEDUP_REMOVED lines=9> */
.L_x_8325:
[----:B------:R-:W-:Y:S02]  /*ae90*/  IADD3 R244, PT, PT, R244, 0x100, RZ ;  /* 0x00000100f4f47810 */ /* 0x000fe40007ffe0ff */
[----:B------:R-:W-:-:S07]  /*aea0*/  IADD3 R246, PT, PT, R246, 0x100, RZ ;  /* 0x00000100f6f67810 */ /* 0x000fce0007ffe0ff */
.L_x_8306:
[----:B------:R-:W-:Y:S05]  /*aeb0*/  BSYNC.RECONVERGENT B0 ;  /* 0x0000000000007941 */ /* 0x000fea0003800200 */
.L_x_8305:
        /* <DEDUP_REMOVED lines=13> */
.L_x_8328:
        /* <DEDUP_REMOVED lines=8> */
[----:B------:R-:W-:Y:S02]  /*b010*/  HADD2.F32 R167, -RZ, R167.H0_H0 ;  /* 0x200000a7ffa77230 */ /* 0x000fe40000004100 */
[----:B------:R-:W-:-:S04]  /*b020*/  HADD2.F32 R164, -RZ, R164.H0_H0 ;  /* 0x200000a4ffa47230 */ /* 0x000fc80000004100 */
[--C-:B------:R-:W-:Y:S01]  /*b030*/  @P6 FFMA.FTZ R5, R17, UR6, R166.reuse ;  /* 0x0000000611056c23 */ /* 0x100fe200080100a6 */
[----:B------:R-:W-:-:S03]  /*b040*/  @P6 FFMA.FTZ R4, R18, UR6, R166 ;  /* 0x0000000612046c23 */ /* 0x000fc600080100a6 */
[----:B------:R-:W-:Y:S01]  /*b050*/  @P6 FADD.FTZ R5, R20, -R5 ;  /* 0x8000000514056221 */ /* 0x000fe20000010000 */
[----:B------:R-:W-:-:S03]  /*b060*/  @P6 FADD.FTZ R4, R19, -R4 ;  /* 0x8000000413046221 */ /* 0x000fc60000010000 */
[----:B------:R-:W-:Y:S01]  /*b070*/  @P6 FFMA.FTZ R8, R5, UR33, R8 ;  /* 0x0000002105086c23 */ /* 0x000fe20008010008 */
[--C-:B------:R-:W-:Y:S01]  /*b080*/  @P6 FFMA.FTZ R5, R21, UR6, R166.reuse ;  /* 0x0000000615056c23 */ /* 0x100fe200080100a6 */
[----:B------:R-:W-:Y:S01]  /*b090*/  @P6 FFMA.FTZ R166, R180, UR6, R166 ;  /* 0x00000006b4a66c23 */ /* 0x000fe200080100a6 */
[----:B------:R-:W-:Y:S01]  /*b0a0*/  @P6 FFMA.FTZ R167, R4, UR33, R167 ;  /* 0x0000002104a76c23 */ /* 0x000fe200080100a7 */
[----:B------:R-:W-:Y:S02]  /*b0b0*/  HADD2.F32 R4, -RZ, R211.H0_H0 ;  /* 0x200000d3ff047230 */ /* 0x000fe40000004100 */
[----:B------:R-:W-:Y:S01]  /*b0c0*/  @P6 FADD.FTZ R5, R22, -R5 ;  /* 0x8000000516056221 */ /* 0x000fe20000010000 */
[----:B------:R-:W-:Y:S01]  /*b0d0*/  @P6 FADD.FTZ R165, R23, -R166 ;  /* 0x800000a617a56221 */ /* 0x000fe20000010000 */
        /* <DEDUP_REMOVED lines=16> */
.L_x_8331:
        /* <DEDUP_REMOVED lines=12> */
.L_x_8332:
        /* <DEDUP_REMOVED lines=12> */
.L_x_8333:
[----:B------:R-:W-:Y:S02]  /*b360*/  F2FP.F16.F32.PACK_AB R8, RZ, R4 ;  /* 0x00000004ff08723e */ /* 0x000fe400000000ff */
[----:B------:R-:W-:Y:S02]  /*b370*/  F2FP.F16.F32.PACK_AB R165, RZ, R164 ;  /* 0x000000a4ffa5723e */ /* 0x000fe400000000ff */
[----:B------:R-:W-:Y:S02]  /*b380*/  PRMT R4, R5, 0x7610, R4 ;  /* 0x0000761005047816 */ /* 0x000fe40000000004 */
[----:B------:R-:W-:Y:S02]  /*b390*/  PRMT R5, R8, 0x7610, R5 ;  /* 0x0000761008057816 */ /* 0x000fe40000000005 */
[----:B------:R-:W-:Y:S01]  /*b3a0*/  PRMT R8, R165, 0x7610, R8 ;  /* 0x00007610a5087816 */ /* 0x000fe20000000008 */
[----:B------:R-:W-:Y:S06]  /*b3b0*/  BRA.U !UP3, `(.L_x_8334) ;  /* 0x0000000d0b847547 */ /* 0x000fec000b800000 */
[----:B------:R-:W-:Y:S01]  /*b3c0*/  ISETP.GE.U32.AND P6, PT, R16, 0x1000000, PT ;  /* 0x010000001000780c */ /* 0x000fe20003fc6070 */
[----:B------:R-:W-:-:S04]  /*b3d0*/  FMUL.FTZ R164, R164, UR25 ;  /* 0x00000019a4a47c20 */ /* 0x000fc80008410000 */
[----:B------:R-:W-:Y:S01]  /*b3e0*/  FMUL.FTZ R166, R164, UR24 ;  /* 0x00000018a4a67c20 */ /* 0x000fe20008410000 */
[----:B------:R-:W-:-:S03]  /*b3f0*/  HFMA2 R164, -RZ, RZ, 0, 0 ;  /* 0x00000000ffa47431 */ /* 0x000fc600000001ff */
[----:B------:R-:W-:-:S04]  /*b400*/  FMUL.FTZ R7, R111, R166 ;  /* 0x000000a66f077220 */ /* 0x000fc80000410000 */
[----:B------:R-:W-:Y:S01]  /*b410*/  @P6 HADD2.F32 R165, -RZ, R248.H1_H1 ;  /* 0x300000f8ffa56230 */ /* 0x000fe20000004100 */
[----:B------:R-:W-:-:S04]  /*b420*/  FSEL R7, R7, RZ, P6 ;  /* 0x000000ff07077208 */ /* 0x000fc80003000000 */
[----:B------:R-:W-:Y:S01]  /*b430*/  @P6 FMUL.FTZ R164, R165, R166 ;  /* 0x000000a6a5a46220 */ /* 0x000fe20000410000 */
[----:B------:R-:W-:-:S03]  /*b440*/  F2FP.F16.F32.PACK_AB R7, RZ, R7 ;  /* 0x00000007ff07723e */ /* 0x000fc600000000ff */
[----:B------:R-:W-:Y:S01]  /*b450*/  FADD.FTZ R27, R27, R164 ;  /* 0x000000a41b1b7221 */ /* 0x000fe20000010000 */
[----:B------:R-:W-:Y:S06]  /*b460*/  BRA `(.L_x_8334) ;  /* 0x0000000c00587947 */ /* 0x000fec0003800000 */
.L_x_8330:
        /* <DEDUP_REMOVED lines=19> */
.L_x_8335:
        /* <DEDUP_REMOVED lines=19> */
.L_x_8336:
        /* <DEDUP_REMOVED lines=17> */
.L_x_8337:
[----:B------:R-:W-:Y:S05]  /*b7e0*/  BRA.U !UP3, `(.L_x_8334) ;  /* 0x000000090b787547 */ /* 0x000fea000b800000 */
[----:B-----5:R-:W-:Y:S01]  /*b7f0*/  SHF.R.U32.HI R7, RZ, 0x10, R211 ;  /* 0x00000010ff077819 */ /* 0x020fe200000116d3 */
[----:B------:R-:W-:Y:S01]  /*b800*/  @P6 FFMA.FTZ R166, R180, UR6, R166 ;  /* 0x00000006b4a66c23 */ /* 0x000fe200080100a6 */
[----:B01234-:R-:W-:-:S03]  /*b810*/  HFMA2 R164, -RZ, RZ, 0, 0 ;  /* 0x00000000ffa47431 */ /* 0x01ffc600000001ff */
[----:B------:R-:W-:Y:S02]  /*b820*/  HADD2.F32 R7, -RZ, R7.H0_H0 ;  /* 0x20000007ff077230 */ /* 0x000fe40000004100 */
[----:B------:R-:W-:-:S04]  /*b830*/  @P6 FADD.FTZ R166, R23, -R166 ;  /* 0x800000a617a66221 */ /* 0x000fc80000010000 */
[----:B------:R-:W-:Y:S01]  /*b840*/  @P6 FFMA.FTZ R7, R166, UR33, R7 ;  /* 0x00000021a6076c23 */ /* 0x000fe20008010007 */
[----:B------:R-:W-:-:S03]  /*b850*/  ISETP.GE.U32.AND P6, PT, R16, 0x1000000, PT ;  /* 0x010000001000780c */ /* 0x000fc60003fc6070 */
        /* <DEDUP_REMOVED lines=9> */
.L_x_8329:
        /* <DEDUP_REMOVED lines=34> */
.L_x_8339:
        /* <DEDUP_REMOVED lines=12> */
.L_x_8340:
        /* <DEDUP_REMOVED lines=12> */
.L_x_8341:
[----:B------:R-:W-:Y:S02]  /*bc90*/  F2FP.F16.F32.PACK_AB R8, RZ, R4 ;  /* 0x00000004ff08723e */ /* 0x000fe400000000ff */
[----:B------:R-:W-:Y:S02]  /*bca0*/  F2FP.F16.F32.PACK_AB R165, RZ, R164 ;  /* 0x000000a4ffa5723e */ /* 0x000fe400000000ff */
[----:B------:R-:W-:Y:S02]  /*bcb0*/  PRMT R4, R5, 0x7610, R4 ;  /* 0x0000761005047816 */ /* 0x000fe40000000004 */
[----:B------:R-:W-:Y:S02]  /*bcc0*/  PRMT R5, R8, 0x7610, R5 ;  /* 0x0000761008057816 */ /* 0x000fe40000000005 */
[----:B------:R-:W-:Y:S01]  /*bcd0*/  PRMT R8, R165, 0x7610, R8 ;  /* 0x00007610a5087816 */ /* 0x000fe20000000008 */
[----:B------:R-:W-:Y:S06]  /*bce0*/  BRA.U !UP3, `(.L_x_8334) ;  /* 0x000000050b387547 */ /* 0x000fec000b800000 */
[----:B-----5:R-:W-:Y:S01]  /*bcf0*/  ISETP.GE.U32.AND P6, PT, R16, 0x1000000, PT ;  /* 0x010000001000780c */ /* 0x020fe20003fc6070 */
        /* <DEDUP_REMOVED lines=10> */
.L_x_8338:
        /* <DEDUP_REMOVED lines=17> */
.L_x_8342:
        /* <DEDUP_REMOVED lines=17> */
.L_x_8343:
        /* <DEDUP_REMOVED lines=16> */
.L_x_8344:
        /* <DEDUP_REMOVED lines=17> */
.L_x_8334:
        /* <DEDUP_REMOVED lines=9> */
.L_x_8345:
        /* <DEDUP_REMOVED lines=9> */
.L_x_8327:
[----:B------:R-:W-:Y:S05]  /*c2f0*/  BSYNC.RECONVERGENT B0 ;  /* 0x0000000000007941 */ /* 0x000fea0003800200 */
.L_x_8326:
[----:B------:R-:W-:Y:S02]  /*c300*/  UIADD3 UR30, UPT, UPT, UR30, UR28, URZ ;  /* 0x0000001c1e1e7290 */ /* 0x000fe4000fffe0ff */
[----:B------:R-:W-:Y:S02]  /*c310*/  UPLOP3.LUT UP1, UPT, UPT, UPT, UP1, 0x40, 0x4 ;  /* 0x000000000004789c */ /* 0x000fe40003f2e810 */
[----:B------:R-:W-:-:S09]  /*c320*/  UISETP.GE.AND UP0, UPT, UR30, UR29, UPT ;  /* 0x0000001d1e00728c */ /* 0x000fd2000bf06270 */
[----:B------:R-:W-:Y:S05]  /*c330*/  BRA.U !UP0, `(.L_x_8346) ;  /* 0xffffff4508c47547 */ /* 0x000fea000b83ffff */
.L_x_8181:
        /* <DEDUP_REMOVED lines=16> */
.L_x_8348:
[----:B------:R-:W-:Y:S05]  /*c440*/  BSYNC.RECONVERGENT B0 ;  /* 0x0000000000007941 */ /* 0x000fea0003800200 */
.L_x_8347:
        /* <DEDUP_REMOVED lines=12> */
.L_x_8350:
[----:B------:R-:W-:Y:S05]  /*c510*/  BSYNC.RECONVERGENT B0 ;  /* 0x0000000000007941 */ /* 0x000fea0003800200 */
.L_x_8349:
        /* <DEDUP_REMOVED lines=12> */
.L_x_8352:
[----:B------:R-:W-:Y:S05]  /*c5e0*/  BSYNC.RECONVERGENT B0 ;  /* 0x0000000000007941 */ /* 0x000fea0003800200 */
.L_x_8351:
        /* <DEDUP_REMOVED lines=12> */
.L_x_8354:
[----:B------:R-:W-:Y:S05]  /*c6b0*/  BSYNC.RECONVERGENT B0 ;  /* 0x0000000000007941 */ /* 0x000fea0003800200 */
.L_x_8353:
        /* <DEDUP_REMOVED lines=12> */
.L_x_8356:
[----:B------:R-:W-:Y:S05]  /*c780*/  BSYNC.RECONVERGENT B0 ;  /* 0x0000000000007941 */ /* 0x000fea0003800200 */
.L_x_8355:
        /* <DEDUP_REMOVED lines=12> */
.L_x_8358:
[----:B------:R-:W-:Y:S05]  /*c850*/  BSYNC.RECONVERGENT B0 ;  /* 0x0000000000007941 */ /* 0x000fea0003800200 */
.L_x_8357:
        /* <DEDUP_REMOVED lines=12> */
.L_x_8359:
        /* <DEDUP_REMOVED lines=14> */
.L_x_14403:


//--------------------- .text._ZN10layer_norm22ln_bwd_finalize_kernelINS_22Kernel_traits_finalizeILj7168Ef6__halfS2_S2_fjLb1ELj1024ELj4ENS_18Kernel_traits_baseILj7168EfS2_S2_S2_fjLj1024EEEEELb1ELb1EEEvNS_9BwdParamsE --------------------------
	.section	.text._ZN10layer_norm22ln_bwd_finalize_kernelINS_22Kernel_traits_finalizeILj7168Ef6__halfS2_S2_fjLb1ELj1024ELj4ENS_18Kernel_traits_baseILj7168EfS2_S2_S2_fjLj1024EEEEELb1ELb1EEEvNS_9BwdParamsE,"ax",@progbits
	.align	128
        .global         _ZN10layer_norm22ln_bwd_finalize_kernelINS_22Kernel_traits_finalizeILj7168Ef6__halfS2_S2_fjLb1ELj1024ELj4ENS_18Kernel_traits_baseILj7168EfS2_S2_S2_fjLj1024EEEEELb1ELb1EEEvNS_9BwdParamsE
        .type           _ZN10layer_norm22ln_bwd_finalize_kernelINS_22Kernel_traits_finalizeILj7168Ef6__halfS2_S2_fjLb1ELj1024ELj4ENS_18Kernel_traits_baseILj7168EfS2_S2_S2_fjLj1024EEEEELb1ELb1EEEvNS_9BwdParamsE,@function
        .size           _ZN10layer_norm22ln_bwd_finalize_kernelINS_22Kernel_traits_finalizeILj7168Ef6__halfS2_S2_fjLb1ELj1024ELj4ENS_18Kernel_traits_baseILj7168EfS2_S2_S2_fjLj1024EEEEELb1ELb1EEEvNS_9BwdParamsE,(.L_x_14404 - _ZN10layer_norm22ln_bwd_finalize_kernelINS_22Kernel_traits_finalizeILj7168Ef6__halfS2_S2_fjLb1ELj1024ELj4ENS_18Kernel_traits_baseILj7168EfS2_S2_S2_fjLj1024EEEEELb1ELb1EEEvNS_9BwdParamsE)
        .other          _ZN10layer_norm22ln_bwd_finalize_kernelINS_22Kernel_traits_finalizeILj7168Ef6__halfS2_S2_fjLb1ELj1024ELj4ENS_18Kernel_traits_baseILj7168EfS2_S2_S2_fjLj1024EEEEELb1ELb1EEEvNS_9BwdParamsE,@"STO_CUDA_ENTRY STV_DEFAULT"
_ZN10layer_norm22ln_bwd_finalize_kernelINS_22Kernel_traits_finalizeILj7168Ef6__halfS2_S2_fjLb1ELj1024ELj4ENS_18Kernel_traits_baseILj7168EfS2_S2_S2_fjLj1024EEEEELb1ELb1EEEvNS_9BwdParamsE:
.text._ZN10layer_norm22ln_bwd_finalize_kernelINS_22Kernel_traits_finalizeILj7168Ef6__halfS2_S2_fjLb1ELj1024ELj4ENS_18Kernel_traits_baseILj7168EfS2_S2_S2_fjLj1024EEEEELb1ELb1EEEvNS_9BwdParamsE:
        /* <DEDUP_REMOVED lines=60> */
.L_x_8364:
        /* <DEDUP_REMOVED lines=87> */
.L_x_8363:
[----:B------:R-:W-:Y:S05]  /*0930*/  BSYNC.RECONVERGENT B1 ;  /* 0x0000000000017941 */ /* 0x000fea0003800200 */
.L_x_8362:
        /* <DEDUP_REMOVED lines=50> */
.L_x_8366:
[----:B------:R-:W-:Y:S05]  /*0c60*/  BSYNC.RECONVERGENT B1 ;  /* 0x0000000000017941 */ /* 0x000fea0003800200 */
.L_x_8365:
        /* <DEDUP_REMOVED lines=30> */
.L_x_8368:
[----:B------:R-:W-:Y:S05]  /*0e50*/  BSYNC.RECONVERGENT B1 ;  /* 0x0000000000017941 */ /* 0x000fea0003800200 */
.L_x_8367:
        /* <DEDUP_REMOVED lines=15> */
.L_x_8361:
[----:B------:R-:W-:Y:S05]  /*0f50*/  BSYNC.RECONVERGENT B0 ;  /* 0x0000000000007941 */ /* 0x000fea0003800200 */
.L_x_8360:
        /* <DEDUP_REMOVED lines=70> */
.L_x_8369:
        /* <DEDUP_REMOVED lines=12> */
.L_x_14404:


//--------------------- .text._ZN10layer_norm13ln_bwd_kernelINS_13Kernel_traitsIf6__halfS2_S2_fjLj7168ELj1ELj1ELj8ELj8ENS_18Kernel_traits_baseILj7168EfS2_S2_S2_fjLj256EEEEELb1ELb1ELb1ELb1EEEvNS_9BwdParamsE --------------------------
	.section	.text._ZN10layer_norm13ln_bwd_kernelINS_13Kernel_traitsIf6__halfS2_S2_fjLj7168ELj1ELj1ELj8ELj8ENS_18Kernel_traits_baseILj7168EfS2_S2_S2_fjLj256EEEEELb1ELb1ELb1ELb1EEEvNS_9BwdParamsE,"ax",@progbits
	.align	128
        .global         _ZN10layer_norm13ln_bwd_kernelINS_13Kernel_traitsIf6__halfS2_S2_fjLj7168ELj1ELj1ELj8ELj8ENS_18Kernel_traits_baseILj7168EfS2_S2_S2_fjLj256EEEEELb1ELb1ELb1ELb1EEEvNS_9BwdParamsE
        .type           _ZN10layer_norm13ln_bwd_kernelINS_13Kernel_traitsIf6__halfS2_S2_fjLj7168ELj1ELj1ELj8ELj8ENS_18Kernel_traits_baseILj7168EfS2_S2_S2_fjLj256EEEEELb1ELb1ELb1ELb1EEEvNS_9BwdParamsE,@function
        .size           _ZN10layer_norm13ln_bwd_kernelINS_13Kernel_traitsIf6__halfS2_S2_fjLj7168ELj1ELj1ELj8ELj8ENS_18Kernel_traits_baseILj7168EfS2_S2_S2_fjLj256EEEEELb1ELb1ELb1ELb1EEEvNS_9BwdParamsE,(.L_x_14405 - _ZN10layer_norm13ln_bwd_kernelINS_13Kernel_traitsIf6__halfS2_S2_fjLj7168ELj1ELj1ELj8ELj8ENS_18Kernel_traits_baseILj7168EfS2_S2_S2_fjLj256EEEEELb1ELb1ELb1ELb1EEEvNS_9BwdParamsE)
        .other          _ZN10layer_norm13ln_bwd_kernelINS_13Kernel_traitsIf6__halfS2_S2_fjLj7168ELj1ELj1ELj8ELj8ENS_18Kernel_traits_baseILj7168EfS2_S2_S2_fjLj256EEEEELb1ELb1ELb1ELb1EEEvNS_9BwdParamsE,@"STO_CUDA_ENTRY STV_DEFAULT"
_ZN10layer_norm13ln_bwd_kernelINS_13Kernel_traitsIf6__halfS2_S2_fjLj7168ELj1ELj1ELj8ELj8ENS_18Kernel_traits_baseILj7168EfS2_S2_S2_fjLj256EEEEELb1ELb1ELb1ELb1EEEvNS_9BwdParamsE:
.text._ZN10layer_norm13ln_bwd_kernelINS_13Kernel_traitsIf6__halfS2_S2_fjLj7168ELj1ELj1ELj8ELj8ENS_18Kernel_traits_baseILj7168EfS2_S2_S2_fjLj256EEEEELb1ELb1ELb1ELb1EEEvNS_9BwdParamsE:
        /* <DEDUP_REMOVED lines=76> */
.L_x_8508:
        /* <DEDUP_REMOVED lines=78> */
[----:B0-----:R-:W0:Y:S08]  /*09a0*/  @P0 LDC.64 R24, c[0x0][0x438] ;  /* 0x00010e00ff180b82 */ /* 0x001e300000000a00 */
[----:B------:R-:W0:Y:S08]  /*09b0*/  @P0 LDC.64 R178, c[0x0][0x438] ;  /* 0x00010e00ffb20b82 */ /* 0x000e300000000a00 */
[----:B------:R-:W0:Y:S08]  /*09c0*/  @P0 LDC.64 R190, c[0x0][0x438] ;  /* 0x00010e00ffbe0b82 */ /* 0x000e300000000a00 */
[----:B------:R-:W0:Y:S01]  /*09d0*/  @P0 LDC.64 R192, c[0x0][0x438] ;  /* 0x00010e00ffc00b82 */ /* 0x000e220000000a00 */
[----:B------:R-:W-:-:S02]  /*09e0*/  MOV R185, RZ ;  /* 0x000000ff00b97202 */ /* 0x000fc40000000f00 */
[----:B------:R-:W-:-:S05]  /*09f0*/  @P1 LEA.HI.SX32 R185, R0, R225, 0x1e ;  /* 0x000000e100b91211 */ /* 0x000fca00078ff2ff */
[C---:B-1----:R-:W-:Y:S01]  /*0a00*/  IMAD.WIDE.U32 R180, R185.reuse, 0x4, R208 ;  /* 0x00000004b9b47825 */ /* 0x042fe200078e00d0 */
[----:B------:R-:W-:-:S04]  /*0a10*/  IADD3 R189, PT, PT, R185, 0x300, RZ ;  /* 0x00000300b9bd7810 */ /* 0x000fc80007ffe0ff */
[----:B------:R1:W5:Y:S01]  /*0a20*/  LDG.E R244, desc[UR12][R180.64] ;  /* 0x0000000cb4f47981 */ /* 0x000362000c1e1900 */
[----:B------:R-:W-:Y:S01]  /*0a30*/  IADD3 R225, PT, PT, R185, 0x500, RZ ;  /* 0x00000500b9e17810 */ /* 0x000fe20007ffe0ff */
[----:B------:R-:W-:Y:S01]  /*0a40*/  @P0 IMAD.WIDE.U32 R186, R245, 0x8, R186 ;  /* 0x00000008f5ba0825 */ /* 0x000fe200078e00ba */
[C---:B------:R-:W-:Y:S02]  /*0a50*/  IADD3 R213, PT, PT, R185.reuse, 0x100, RZ ;  /* 0x00000100b9d57810 */ /* 0x040fe40007ffe0ff */
[----:B------:R-:W-:Y:S01]  /*0a60*/  IADD3 R211, PT, PT, R185, 0x200, RZ ;  /* 0x00000200b9d37810 */ /* 0x000fe20007ffe0ff */
[----:B------:R-:W-:Y:S01]  /*0a70*/  @P0 IMAD.WIDE.U32 R14, R223, 0x8, R14 ;  /* 0x00000008df0e0825 */ /* 0x000fe200078e000e */
[C---:B------:R-:W-:Y:S01]  /*0a80*/  IADD3 R237, PT, PT, R185.reuse, 0x600, RZ ;  /* 0x00000600b9ed7810 */ /* 0x040fe20007ffe0ff */
[----:B------:R-:W5:Y:S01]  /*0a90*/  @P0 LDG.E.64 R206, desc[UR12][R186.64] ;  /* 0x0000000cbace0981 */ /* 0x000f62000c1e1b00 */
[----:B-1----:R-:W-:Y:S01]  /*0aa0*/  IADD3 R181, PT, PT, R185, 0x400, RZ ;  /* 0x00000400b9b57810 */ /* 0x002fe20007ffe0ff */
[----:B------:R-:W-:-:S02]  /*0ab0*/  @P0 IMAD.WIDE.U32 R18, R221, 0x8, R18 ;  /* 0x00000008dd120825 */ /* 0x000fc400078e0012 */
[----:B------:R-:W5:Y:S02]  /*0ac0*/  @P0 LDG.E.64 R204, desc[UR12][R14.64] ;  /* 0x0000000c0ecc0981 */ /* 0x000f64000c1e1b00 */
[----:B0-----:R-:W-:Y:S02]  /*0ad0*/  @P0 IMAD.WIDE.U32 R24, R219, 0x8, R24 ;  /* 0x00000008db180825 */ /* 0x001fe400078e0018 */
[----:B------:R-:W5:Y:S02]  /*0ae0*/  @P0 LDG.E.64 R202, desc[UR12][R18.64] ;  /* 0x0000000c12ca0981 */ /* 0x000f64000c1e1b00 */
[----:B------:R-:W-:Y:S02]  /*0af0*/  @P0 IMAD.WIDE.U32 R178, R217, 0x8, R178 ;  /* 0x00000008d9b20825 */ /* 0x000fe400078e00b2 */
[----:B------:R-:W5:Y:S02]  /*0b00*/  @P0 LDG.E.64 R200, desc[UR12][R24.64] ;  /* 0x0000000c18c80981 */ /* 0x000f64000c1e1b00 */
[----:B------:R-:W-:-:S02]  /*0b10*/  @P0 IMAD.WIDE.U32 R190, R215, 0x8, R190 ;  /* 0x00000008d7be0825 */ /* 0x000fc400078e00be */
[----:B------:R-:W5:Y:S02]  /*0b20*/  @P0 LDG.E.64 R198, desc[UR12][R178.64] ;  /* 0x0000000cb2c60981 */ /* 0x000f64000c1e1b00 */
[----:B------:R-:W-:Y:S02]  /*0b30*/  @P0 IMAD.WIDE.U32 R192, R171, 0x8, R192 ;  /* 0x00000008abc00825 */ /* 0x000fe400078e00c0 */
[----:B------:R-:W5:Y:S02]  /*0b40*/  @P0 LDG.E.64 R196, desc[UR12][R190.64] ;  /* 0x0000000cbec40981 */ /* 0x000f64000c1e1b00 */
[--C-:B------:R-:W-:Y:S02]  /*0b50*/  IMAD.WIDE.U32 R184, R189, 0x4, R208.reuse ;  /* 0x00000004bdb87825 */ /* 0x100fe400078e00d0 */
[----:B------:R-:W5:Y:S02]  /*0b60*/  @P0 LDG.E.64 R194, desc[UR12][R192.64] ;  /* 0x0000000cc0c20981 */ /* 0x000f64000c1e1b00 */
[----:B------:R-:W-:-:S02]  /*0b70*/  IMAD.WIDE.U32 R180, R181, 0x4, R208 ;  /* 0x00000004b5b47825 */ /* 0x000fc400078e00d0 */
[----:B------:R2:W5:Y:S02]  /*0b80*/  LDG.E R241, desc[UR12][R184.64] ;  /* 0x0000000cb8f17981 */ /* 0x000564000c1e1900 */
[--C-:B------:R-:W-:Y:S02]  /*0b90*/  IMAD.WIDE.U32 R188, R225, 0x4, R208.reuse ;  /* 0x00000004e1bc7825 */ /* 0x100fe400078e00d0 */
[----:B------:R0:W5:Y:S01]  /*0ba0*/  LDG.E R240, desc[UR12][R180.64] ;  /* 0x0000000cb4f07981 */ /* 0x000162000c1e1900 */
[----:B------:R-:W-:Y:S01]  /*0bb0*/  ISETP.NE.AND P0, PT, RZ, UR11, PT ;  /* 0x0000000bff007c0c */ /* 0x000fe2000bf05270 */
[--C-:B------:R-:W-:Y:S02]  /*0bc0*/  IMAD.WIDE.U32 R212, R213, 0x4, R208.reuse ;  /* 0x00000004d5d47825 */ /* 0x100fe400078e00d0 */
[----:B------:R1:W5:Y:S02]  /*0bd0*/  LDG.E R239, desc[UR12][R188.64] ;  /* 0x0000000cbcef7981 */ /* 0x000364000c1e1900 */
[----:B------:R-:W-:-:S02]  /*0be0*/  IMAD.WIDE.U32 R210, R211, 0x4, R208 ;  /* 0x00000004d3d27825 */ /* 0x000fc400078e00d0 */
[----:B------:R-:W5:Y:S02]  /*0bf0*/  LDG.E R243, desc[UR12][R212.64] ;  /* 0x0000000cd4f37981 */ /* 0x000f64000c1e1900 */
[----:B------:R-:W-:Y:S02]  /*0c00*/  IMAD.WIDE.U32 R208, R237, 0x4, R208 ;  /* 0x00000004edd07825 */ /* 0x000fe400078e00d0 */
[----:B------:R1:W5:Y:S04]  /*0c10*/  LDG.E R242, desc[UR12][R210.64] ;  /* 0x0000000cd2f27981 */ /* 0x000368000c1e1900 */
[----:B------:R3:W5:Y:S01]  /*0c20*/  LDG.E R237, desc[UR12][R208.64] ;  /* 0x0000000cd0ed7981 */ /* 0x000762000c1e1900 */
[----:B--2---:R-:W-:Y:S02]  /*0c30*/  MOV R184, R22 ;  /* 0x0000001600b87202 */ /* 0x004fe40000000f00 */
[----:B0-----:R-:W-:-:S02]  /*0c40*/  SHF.R.U64 R181, R22, 0x10, R23 ;  /* 0x0000001016b57819 */ /* 0x001fc40000001217 */
[----:B----4-:R-:W-:Y:S02]  /*0c50*/  MOV R22, R2 ;  /* 0x0000000200167202 */ /* 0x010fe40000000f00 */
[----:B-1----:R-:W-:Y:S02]  /*0c60*/  MOV R189, R23 ;  /* 0x0000001700bd7202 */ /* 0x002fe40000000f00 */
[----:B------:R-:W-:Y:S02]  /*0c70*/  SHF.R.U32.HI R188, RZ, 0x10, R23 ;  /* 0x00000010ffbc7819 */ /* 0x000fe40000011617 */
[--C-:B------:R-:W-:Y:S02]  /*0c80*/  SHF.R.U64 R2, R2, 0x10, R3.reuse ;  /* 0x0000001002027819 */ /* 0x100fe40000001203 */
[----:B------:R-:W-:Y:S02]  /*0c90*/  MOV R19, R3 ;  /* 0x0000000300137202 */ /* 0x000fe40000000f00 */
[----:B------:R-:W-:-:S02]  /*0ca0*/  SHF.R.U32.HI R18, RZ, 0x10, R3 ;  /* 0x00000010ff127819 */ /* 0x000fc40000011603 */
[--C-:B------:R-:W-:Y:S02]  /*0cb0*/  SHF.R.U64 R23, R20, 0x10, R21.reuse ;  /* 0x0000001014177819 */ /* 0x100fe40000001215 */
[----:B------:R-:W-:Y:S02]  /*0cc0*/  MOV R211, R21 ;  /* 0x0000001500d37202 */ /* 0x000fe40000000f00 */
[----:B------:R-:W-:Y:S02]  /*0cd0*/  SHF.R.U32.HI R210, RZ, 0x10, R21 ;  /* 0x00000010ffd27819 */ /* 0x000fe40000011615 */
[----:B---3--:R-:W-:Y:S02]  /*0ce0*/  MOV R178, R8 ;  /* 0x0000000800b27202 */ /* 0x008fe40000000f00 */
        /* <DEDUP_REMOVED lines=8> */
[----:B------:R-:W-:Y:S01]  /*0d70*/  FSEL R3, R183, RZ, !P0 ;  /* 0x000000ffb7037208 */ /* 0x000fe20004000000 */
[----:B------:R-:W-:Y:S01]  /*0d80*/  HADD2.F32 R218, -RZ, R172.H0_H0 ;  /* 0x200000acffda7230 */ /* 0x000fe20000004100 */
[----:B------:R-:W-:-:S02]  /*0d90*/  MOV R180, R10 ;  /* 0x0000000a00b47202 */ /* 0x000fc40000000f00 */
[--C-:B------:R-:W-:Y:S02]  /*0da0*/  SHF.R.U64 R15, R10, 0x10, R11.reuse ;  /* 0x000000100a0f7819 */ /* 0x100fe4000000120b */
[----:B------:R-:W-:Y:S02]  /*0db0*/  MOV R187, R11 ;  /* 0x0000000b00bb7202 */ /* 0x000fe40000000f00 */
[----:B------:R-:W-:Y:S01]  /*0dc0*/  SHF.R.U32.HI R186, RZ, 0x10, R11 ;  /* 0x00000010ffba7819 */ /* 0x000fe2000001160b */
[----:B------:R-:W-:Y:S01]  /*0dd0*/  HADD2.F32 R208, -RZ, R174.H0_H0 ;  /* 0x200000aeffd07230 */ /* 0x000fe20000004100 */
[--C-:B------:R-:W-:Y:S02]  /*0de0*/  SHF.R.U64 R8, R8, 0x10, R9.reuse ;  /* 0x0000001008087819 */ /* 0x100fe40000001209 */
[----:B------:R-:W-:Y:S02]  /*0df0*/  MOV R225, R9 ;  /* 0x0000000900e17202 */ /* 0x000fe40000000f00 */
[----:B------:R-:W-:-:S02]  /*0e00*/  SHF.R.U32.HI R24, RZ, 0x10, R9 ;  /* 0x00000010ff187819 */ /* 0x000fc40000011609 */
[----:B------:R-:W-:Y:S01]  /*0e10*/  SHF.R.U64 R27, R172, 0x10, R173 ;  /* 0x00000010ac1b7819 */ /* 0x000fe200000012ad */
[----:B------:R-:W-:Y:S01]  /*0e20*/  HADD2.F32 R172, -RZ, R175.H0_H0 ;  /* 0x200000afffac7230 */ /* 0x000fe20000004100 */
[----:B------:R-:W-:Y:S01]  /*0e30*/  SHF.R.U64 R21, R174, 0x10, R175 ;  /* 0x00000010ae157819 */ /* 0x000fe200000012af */
[----:B------:R-:W-:Y:S01]  /*0e40*/  HADD2.F32 R174, -RZ, R16.H0_H0 ;  /* 0x20000010ffae7230 */ /* 0x000fe20000004100 */
[----:B------:R-:W-:Y:S01]  /*0e50*/  SHF.R.U64 R13, R176, 0x10, R177 ;  /* 0x00000010b00d7819 */ /* 0x000fe200000012b1 */
[----:B------:R-:W-:Y:S01]  /*0e60*/  HADD2.F32 R176, -RZ, R176.H0_H0 ;  /* 0x200000b0ffb07230 */ /* 0x000fe20000004100 */
[--C-:B------:R-:W-:Y:S01]  /*0e70*/  SHF.R.U64 R14, R4, 0x10, R5.reuse ;  /* 0x00000010040e7819 */ /* 0x100fe20000001205 */
[----:B------:R-:W-:Y:S01]  /*0e80*/  HADD2.F32 R212, -RZ, R168.H0_H0 ;  /* 0x200000a8ffd47230 */ /* 0x000fe20000004100 */
[----:B------:R-:W-:Y:S02]  /*0e90*/  MOV R11, R5 ;  /* 0x00000005000b7202 */ /* 0x000fe40000000f00 */
[----:B------:R-:W-:-:S02]  /*0ea0*/  SHF.R.U32.HI R10, RZ, 0x10, R5 ;  /* 0x00000010ff0a7819 */ /* 0x000fc40000011605 */
[----:B------:R-:W-:Y:S02]  /*0eb0*/  SHF.R.U64 R9, R16, 0x10, R17 ;  /* 0x0000001010097819 */ /* 0x000fe40000001211 */
[----:B------:R-:W-:Y:S02]  /*0ec0*/  SHF.R.U64 R26, R168, 0x10, R169 ;  /* 0x00000010a81a7819 */ /* 0x000fe400000012a9 */
[----:B------:R-:W-:Y:S02]  /*0ed0*/  SHF.R.U32.HI R25, RZ, 0x10, R173 ;  /* 0x00000010ff197819 */ /* 0x000fe400000116ad */
[----:B------:R-:W-:Y:S02]  /*0ee0*/  SHF.R.U32.HI R5, RZ, 0x10, R175 ;  /* 0x00000010ff057819 */ /* 0x000fe400000116af */
[----:B------:R-:W-:Y:S02]  /*0ef0*/  SHF.R.U32.HI R12, RZ, 0x10, R17 ;  /* 0x00000010ff0c7819 */ /* 0x000fe40000011611 */
[----:B------:R-:W-:-:S02]  /*0f00*/  SHF.R.U32.HI R16, RZ, 0x10, R177 ;  /* 0x00000010ff107819 */ /* 0x000fc400000116b1 */
[----:B------:R-:W-:Y:S01]  /*0f10*/  SHF.R.U32.HI R168, RZ, 0x10, R169 ;  /* 0x00000010ffa87819 */ /* 0x000fe200000116a9 */
[C---:B------:R-:W-:Y:S01]  /*0f20*/  FADD.FTZ R217, -R3.reuse, R220 ;  /* 0x000000dc03d97221 */ /* 0x040fe20000010100 */
        /* <DEDUP_REMOVED lines=11> */
[----:B------:R-:W-:Y:S01]  /*0fe0*/  HADD2.F32 R192, -RZ, R177.H0_H0 ;  /* 0x200000b1ffc07230 */ /* 0x000fe20000004100 */
[----:B------:R-:W-:Y:S01]  /*0ff0*/  MOV R182, R20 ;  /* 0x0000001400b67202 */ /* 0x000fe20000000f00 */
[----:B------:R-:W-:Y:S02]  /*1000*/  HADD2.F32 R238, -RZ, R238.H0_H0 ;  /* 0x200000eeffee7230 */ /* 0x000fe40000004100 */
[----:B------:R-:W-:Y:S01]  /*1010*/  FADD.FTZ R223, -R3, R248 ;  /* 0x000000f803df7221 */ /* 0x000fe20000010100 */
        /* <DEDUP_REMOVED lines=11> */
[----:B------:R-:W-:Y:S01]  /*10d0*/  HADD2.F32 R168, -RZ, R168.H0_H0 ;  /* 0x200000a8ffa87230 */ /* 0x000fe20000004100 */
[----:B------:R-:W-:Y:S01]  /*10e0*/  MOV R20, R4 ;  /* 0x0000000400147202 */ /* 0x000fe20000000f00 */
[----:B------:R-:W-:Y:S01]  /*10f0*/  HADD2.F32 R221, -RZ, R184.H0_H0 ;  /* 0x200000b8ffdd7230 */ /* 0x000fe20000004100 */
[----:B------:R-:W-:Y:S01]  /*1100*/  MOV R4, R6 ;  /* 0x0000000600047202 */ /* 0x000fe20000000f00 */
[C---:B------:R-:W-:Y:S01]  /*1110*/  FADD.FTZ R191, -R3.reuse, R216 ;  /* 0x000000d803bf7221 */ /* 0x040fe20000010100 */
[--C-:B------:R-:W-:Y:S01]  /*1120*/  SHF.R.U64 R6, R6, 0x10, R7.reuse ;  /* 0x0000001006067819 */ /* 0x100fe20000001207 */
[C---:B------:R-:W-:Y:S01]  /*1130*/  FADD.FTZ R9, -R3.reuse, R212 ;  /* 0x000000d403097221 */ /* 0x040fe20000010100 */
[----:B------:R-:W-:Y:S01]  /*1140*/  MOV R171, R7 ;  /* 0x0000000700ab7202 */ /* 0x000fe20000000f00 */
[----:B------:R-:W-:Y:S01]  /*1150*/  HADD2.F32 R189, -RZ, R189.H0_H0 ;  /* 0x200000bdffbd7230 */ /* 0x000fe20000004100 */
        /* <DEDUP_REMOVED lines=19> */
[----:B------:R-:W-:-:S02]  /*1290*/  HADD2.F32 R12, -RZ, R181.H0_H0 ;  /* 0x200000b5ff0c7230 */ /* 0x000fc40000004100 */
[----:B------:R-:W-:Y:S01]  /*12a0*/  FMUL.FTZ R3, R236, R219 ;  /* 0x000000dbec037220 */ /* 0x000fe20000410000 */
[----:B------:R-:W-:Y:S02]  /*12b0*/  HADD2.F32 R225, -RZ, R225.H0_H0 ;  /* 0x200000e1ffe17230 */ /* 0x000fe40000004100 */
[----:B------:R-:W-:Y:S01]  /*12c0*/  FMUL.FTZ R222, R80, R221 ;  /* 0x000000dd50de7220 */ /* 0x000fe20000410000 */
[----:B------:R-:W-:Y:S01]  /*12d0*/  FMUL.FTZ R183, R236, R183 ;  /* 0x000000b7ecb77220 */ /* 0x000fe20000410000 */
[----:B------:R-:W-:Y:S01]  /*12e0*/  FADD.FTZ R114, R114, R189 ;  /* 0x000000bd72727221 */ /* 0x000fe20000010000 */
[----:B------:R-:W-:Y:S01]  /*12f0*/  FMUL.FTZ R220, R236, R7 ;  /* 0x00000007ecdc7220 */ /* 0x000fe20000410000 */
[-C--:B------:R-:W-:Y:S01]  /*1300*/  FFMA.FTZ R86, R223, R189.reuse, R86 ;  /* 0x000000bddf567223 */ /* 0x080fe20000010056 */
[----:B------:R-:W-:Y:S01]  /*1310*/  FMUL.FTZ R219, R82, R189 ;  /* 0x000000bd52db7220 */ /* 0x000fe20000410000 */
[----:B------:R-:W-:Y:S02]  /*1320*/  HADD2.F32 R181, -RZ, R178.H0_H0 ;  /* 0x200000b2ffb57230 */ /* 0x000fe40000004100 */
[----:B------:R-:W-:Y:S01]  /*1330*/  FADD.FTZ R112, R112, R221 ;  /* 0x000000dd70707221 */ /* 0x000fe20000010000 */
[----:B------:R-:W-:Y:S01]  /*1340*/  FFMA.FTZ R84, R3, R221, R84 ;  /* 0x000000dd03547223 */ /* 0x000fe20000010054 */
[----:B------:R-:W-:-:S02]  /*1350*/  HADD2.F32 R189, -RZ, R180.H0_H0 ;  /* 0x200000b4ffbd7230 */ /* 0x000fc40000004100 */
[C---:B------:R-:W-:Y:S01]  /*1360*/  FMUL.FTZ R185, R236.reuse, R185 ;  /* 0x000000b9ecb97220 */ /* 0x040fe20000410000 */
[----:B------:R-:W-:Y:S02]  /*1370*/  HADD2.F32 R8, -RZ, R8.H0_H0 ;  /* 0x20000008ff087230 */ /* 0x000fe40000004100 */
[----:B------:R-:W-:Y:S01]  /*1380*/  FMUL.FTZ R221, R81, R12 ;  /* 0x0000000c51dd7220 */ /* 0x000fe20000410000 */
[----:B------:R-:W-:Y:S02]  /*1390*/  HADD2.F32 R7, -RZ, R4.H0_H0 ;  /* 0x20000004ff077230 */ /* 0x000fe40000004100 */
[----:B------:R-:W-:Y:S01]  /*13a0*/  FADD.FTZ R4, RZ, R222 ;  /* 0x000000deff047221 */ /* 0x000fe20000010000 */
[----:B------:R-:W-:Y:S01]  /*13b0*/  FMUL.FTZ R184, R236, R245 ;  /* 0x000000f5ecb87220 */ /* 0x000fe20000410000 */
[----:B------:R-:W-:Y:S01]  /*13c0*/  FADD.FTZ R126, R126, R225 ;  /* 0x000000e17e7e7221 */ /* 0x000fe20000010000 */
[-C--:B------:R-:W-:Y:S01]  /*13d0*/  FFMA.FTZ R98, R183, R225.reuse, R98 ;  /* 0x000000e1b7627223 */ /* 0x080fe20000010062 */
[----:B------:R-:W-:Y:S01]  /*13e0*/  FMUL.FTZ R180, R70, R225 ;  /* 0x000000e146b47220 */ /* 0x000fe20000410000 */
[----:B------:R-:W-:Y:S01]  /*13f0*/  FMUL.FTZ R224, R236, R213 ;  /* 0x000000d5ece07220 */ /* 0x000fe20000410000 */
[----:B------:R-:W-:Y:S01]  /*1400*/  FFMA.FTZ R225, R3, R222, RZ ;  /* 0x000000de03e17223 */ /* 0x000fe200000100ff */
[----:B------:R-:W-:-:S02]  /*1410*/  HADD2.F32 R213, -RZ, R182.H0_H0 ;  /* 0x200000b6ffd57230 */ /* 0x000fc40000004100 */
[----:B------:R-:W-:Y:S01]  /*1420*/  FADD.FTZ R124, R124, R181 ;  /* 0x000000b57c7c7221 */ /* 0x000fe20000010000 */
[----:B------:R-:W-:Y:S02]  /*1430*/  HADD2.F32 R188, -RZ, R188.H0_H0 ;  /* 0x200000bcffbc7230 */ /* 0x000fe40000004100 */
        /* <DEDUP_REMOVED lines=38> */
[----:B------:R-:W-:-:S02]  /*16a0*/  HADD2.F32 R23, -RZ, R22.H0_H0 ;  /* 0x20000016ff177230 */ /* 0x000fc40000004100 */
[C---:B------:R-:W-:Y:S01]  /*16b0*/  FMUL.FTZ R193, R236.reuse, R193 ;  /* 0x000000c1ecc17220 */ /* 0x040fe20000410000 */
[----:B------:R-:W-:Y:S02]  /*16c0*/  HADD2.F32 R2, -RZ, R2.H0_H0 ;  /* 0x20000002ff027230 */ /* 0x000fe40000004100 */
[----:B------:R-:W-:Y:S01]  /*16d0*/  FMUL.FTZ R22, R236, R21 ;  /* 0x00000015ec167220 */ /* 0x000fe20000410000 */
        /* <DEDUP_REMOVED lines=8> */
[----:B------:R-:W-:Y:S01]  /*1760*/  FADD.FTZ R129, R129, R2 ;  /* 0x0000000281817221 */ /* 0x000fe20000010000 */
[-C--:B------:R-:W-:Y:S01]  /*1770*/  FFMA.FTZ R101, R22, R2.reuse, R101 ;  /* 0x0000000216657223 */ /* 0x080fe20000010065 */
[----:B------:R-:W-:Y:S01]  /*1780*/  FMUL.FTZ R21, R65, R2 ;  /* 0x0000000241157220 */ /* 0x000fe20000410000 */
[----:B------:R-:W-:Y:S01]  /*1790*/  FMUL.FTZ R189, R73, R12 ;  /* 0x0000000c49bd7220 */ /* 0x000fe20000410000 */
[----:B------:R-:W-:Y:S01]  /*17a0*/  FADD.FTZ R2, R209, R190 ;  /* 0x000000bed1027221 */ /* 0x000fe20000010000 */
[----:B------:R-:W-:Y:S01]  /*17b0*/  FMUL.FTZ R192, R236, R251 ;  /* 0x000000fbecc07220 */ /* 0x000fe20000410000 */
[----:B------:R-:W-:Y:S01]  /*17c0*/  FFMA.FTZ R209, R193, R190, R4 ;  /* 0x000000bec1d17223 */ /* 0x000fe20000010004 */
[----:B------:R-:W-:Y:S01]  /*17d0*/  FADD.FTZ R115, R115, R188 ;  /* 0x000000bc73737221 */ /* 0x000fe20000010000 */
        /* <DEDUP_REMOVED lines=8> */
[----:B------:R-:W-:Y:S02]  /*1860*/  HADD2.F32 R15, -RZ, R20.H0_H0 ;  /* 0x20000014ff0f7230 */ /* 0x000fe40000004100 */
        /* <DEDUP_REMOVED lines=8> */
[----:B------:R-:W-:Y:S02]  /*18f0*/  FADD.FTZ R117, R117, R16 ;  /* 0x0000001075757221 */ /* 0x000fe40000010000 */
[----:B------:R-:W-:Y:S01]  /*1900*/  FADD.FTZ R2, R179, R182 ;  /* 0x000000b6b3027221 */ /* 0x000fe20000010000 */
[----:B------:R-:W-:Y:S01]  /*1910*/  FFMA.FTZ R179, R185, R182, R4 ;  /* 0x000000b6b9b37223 */ /* 0x000fe20000010004 */
[----:B------:R-:W-:Y:S01]  /*1920*/  FFMA.FTZ R89, R216, R16, R89 ;  /* 0x00000010d8597223 */ /* 0x000fe20000010059 */
[----:B------:R-:W-:Y:S02]  /*1930*/  HADD2.F32 R24, -RZ, R24.H0_H0 ;  /* 0x20000018ff187230 */ /* 0x000fe40000004100 */
        /* <DEDUP_REMOVED lines=66> */
[----:B------:R-:W-:Y:S01]  /*1d60*/  FFMA.FTZ R168, R12, R10, R175 ;  /* 0x0000000a0ca87223 */ /* 0x000fe200000100af */
        /* <DEDUP_REMOVED lines=20> */
.L_x_8371:
[----:B-----5:R-:W-:Y:S01]  /*1eb0*/  ISETP.GE.AND P1, PT, R170, 0x1, PT ;  /* 0x00000001aa00780c */ /* 0x020fe20003f26270 */
[----:B------:R-:W-:Y:S01]  /*1ec0*/  HFMA2 R172, -RZ, RZ, 0, 0 ;  /* 0x00000000ffac7431 */ /* 0x000fe200000001ff */
[----:B------:R-:W-:Y:S01]  /*1ed0*/  MOV R246, UR7 ;  /* 0x0000000700f67c02 */ /* 0x000fe20008000f00 */
[----:B------:R-:W-:Y:S01]  /*1ee0*/  HFMA2 R245, -RZ, RZ, 0, 0 ;  /* 0x00000000fff57431 */ /* 0x000fe200000001ff */
[----:B------:R-:W-:Y:S02]  /*1ef0*/  ISETP.NE.U32.AND P0, PT, RZ, UR6, PT ;  /* 0x00000006ff007c0c */ /* 0x000fe4000bf05070 */
[----:B------:R-:W-:Y:S02]  /*1f00*/  MOV R171, RZ ;  /* 0x000000ff00ab7202 */ /* 0x000fe40000000f00 */
[----:B------:R-:W-:-:S05]  /*1f10*/  ISETP.NE.AND.EX P0, PT, R246, RZ, PT, P0 ;  /* 0x000000fff600720c */ /* 0x000fca0003f05300 */
[----:B------:R-:W1:Y:S01]  /*1f20*/  @P1 LDC R169, c[0x0][0x388] ;  /* 0x0000e200ffa91b82 */ /* 0x000e620000000800 */
[----:B------:R-:W-:-:S05]  /*1f30*/  @P1 IADD3 R168, PT, PT, R170, -0x1, RZ ;  /* 0xffffffffaaa81810 */ /* 0x000fca0007ffe0ff */
[----:B-1----:R-:W-:-:S05]  /*1f40*/  @P1 IMAD R168, R168, R169, RZ ;  /* 0x000000a9a8a81224 */ /* 0x002fca00078e02ff */
[----:B------:R-:W-:-:S04]  /*1f50*/  @P1 SHF.R.S32.HI R169, RZ, 0x1f, R168 ;  /* 0x0000001fffa91819 */ /* 0x000fc800000114a8 */
[----:B------:R-:W-:-:S04]  /*1f60*/  @P1 LEA.HI R168, R169, R168, RZ, 0x2 ;  /* 0x000000a8a9a81211 */ /* 0x000fc800078f10ff */
[----:B------:R-:W-:Y:S01]  /*1f70*/  @P1 LEA.HI.SX32 R245, R168, R225, 0x1e ;  /* 0x000000e1a8f51211 */ /* 0x000fe200078ff2ff */
[----:B------:R-:W-:Y:S06]  /*1f80*/  @P0 BRA `(.L_x_8373) ;  /* 0x0000000000580947 */ /* 0x000fec0003800000 */
[----:B------:R-:W1:Y:S01]  /*1f90*/  LDC.64 R168, c[0x0][0x3b0] ;  /* 0x0000ec00ffa87b82 */ /* 0x000e620000000a00 */
[C---:B------:R-:W-:Y:S02]  /*1fa0*/  IADD3 R249, PT, PT, R245.reuse, 0x100, RZ ;  /* 0x00000100f5f97810 */ /* 0x040fe40007ffe0ff */
[C---:B------:R-:W-:Y:S02]  /*1fb0*/  IADD3 R209, PT, PT, R245.reuse, 0x200, RZ ;  /* 0x00000200f5d17810 */ /* 0x040fe40007ffe0ff */
        /* <DEDUP_REMOVED lines=19> */
.L_x_8373:
        /* <DEDUP_REMOVED lines=46> */
.L_x_8372:
        /* <DEDUP_REMOVED lines=8> */
[----:B---3--:R-:W-:-:S04]  /*2450*/  FADD.FTZ R169, R169, R172 ;  /* 0x000000aca9a97221 */ /* 0x008fc80000010000 */
[----:B------:R-:W1:Y:S04]  /*2460*/  SHFL.DOWN PT, R173, R168, 0x8, 0x1f ;  /* 0x09001f00a8ad7f89 */ /* 0x000e6800000e0000 */
[----:B------:R-:W3:Y:S01]  /*2470*/  SHFL.DOWN PT, R174, R169, 0x8, 0x1f ;  /* 0x09001f00a9ae7f89 */ /* 0x000ee200000e0000 */
[----:B----4-:R-:W-:Y:S01]  /*2480*/  LOP3.LUT P0, RZ, R225, 0x1f, RZ, 0xc0, !PT ;  /* 0x0000001fe1ff7812 */ /* 0x010fe2000780c0ff */
[----:B-1----:R-:W-:Y:S01]  /*2490*/  FADD.FTZ R173, R168, R173 ;  /* 0x000000ada8ad7221 */ /* 0x002fe20000010000 */
[----:B---3--:R-:W-:-:S04]  /*24a0*/  FADD.FTZ R174, R169, R174 ;  /* 0x000000aea9ae7221 */ /* 0x008fc80000010000 */
[----:B------:R-:W1:Y:S04]  /*24b0*/  SHFL.DOWN PT, R176, R173, 0x4, 0x1f ;  /* 0x08801f00adb07f89 */ /* 0x000e6800000e0000 */
[----:B------:R-:W3:Y:S01]  /*24c0*/  SHFL.DOWN PT, R175, R174, 0x4, 0x1f ;  /* 0x08801f00aeaf7f89 */ /* 0x000ee200000e0000 */
[----:B-1----:R-:W-:Y:S01]  /*24d0*/  FADD.FTZ R176, R173, R176 ;  /* 0x000000b0adb07221 */ /* 0x002fe20000010000 */
[----:B--2---:R-:W-:Y:S02]  /*24e0*/  @P1 IMAD R173, R170, R245, RZ ;  /* 0x000000f5aaad1224 */ /* 0x004fe400078e02ff */
[----:B---3--:R-:W-:Y:S02]  /*24f0*/  FADD.FTZ R175, R174, R175 ;  /* 0x000000afaeaf7221 */ /* 0x008fe40000010000 */
[----:B------:R-:W1:Y:S01]  /*2500*/  SHFL.DOWN PT, R171, R176, 0x2, 0x1f ;  /* 0x08401f00b0ab7f89 */ /* 0x000e6200000e0000 */
[----:B------:R-:W-:-:S03]  /*2510*/  @P1 SHF.R.S32.HI R174, RZ, 0x1f, R173 ;  /* 0x0000001fffae1819 */ /* 0x000fc600000114ad */
[----:B------:R-:W2:Y:S01]  /*2520*/  SHFL.DOWN PT, R172, R175, 0x2, 0x1f ;  /* 0x08401f00afac7f89 */ /* 0x000ea200000e0000 */
[----:B------:R-:W-:-:S04]  /*2530*/  @P1 LEA.HI R174, R174, R173, RZ, 0x2 ;  /* 0x000000adaeae1211 */ /* 0x000fc800078f10ff */
[----:B------:R-:W-:Y:S01]  /*2540*/  @P1 LEA.HI.SX32 R238, R174, R225, 0x1e ;  /* 0x000000e1aeee1211 */ /* 0x000fe200078ff2ff */
[----:B-1----:R-:W-:Y:S02]  /*2550*/  FADD.FTZ R177, R176, R171 ;  /* 0x000000abb0b17221 */ /* 0x002fe40000010000 */
[----:B------:R-:W1:Y:S01]  /*2560*/  @P1 LDC.64 R170, c[0x0][0x390] ;  /* 0x0000e400ffaa1b82 */ /* 0x000e620000000a00 */
[----:B--2---:R-:W-:Y:S02]  /*2570*/  FADD.FTZ R172, R175, R172 ;  /* 0x000000acafac7221 */ /* 0x004fe40000010000 */
[----:B------:R-:W2:Y:S04]  /*2580*/  SHFL.DOWN PT, R168, R177, 0x1, 0x1f ;  /* 0x08201f00b1a87f89 */ /* 0x000ea800000e0000 */
[----:B------:R-:W3:Y:S01]  /*2590*/  SHFL.DOWN PT, R169, R172, 0x1, 0x1f ;  /* 0x08201f00aca97f89 */ /* 0x000ee200000e0000 */
[----:B--2---:R-:W-:Y:S01]  /*25a0*/  FADD.FTZ R168, R177, R168 ;  /* 0x000000a8b1a87221 */ /* 0x004fe20000010000 */
[----:B---3--:R-:W-:Y:S01]  /*25b0*/  FADD.FTZ R169, R172, R169 ;  /* 0x000000a9aca97221 */ /* 0x008fe20000010000 */
[----:B------:R-:W-:Y:S06]  /*25c0*/  @P0 BRA `(.L_x_8375) ;  /* 0x0000000000200947 */ /* 0x000fec0003800000 */
[----:B------:R-:W2:Y:S01]  /*25d0*/  S2UR UR5, SR_CgaCtaId ;  /* 0x00000000000579c3 */ /* 0x000ea20000008800 */
[----:B------:R-:W-:Y:S01]  /*25e0*/  UMOV UR4, 0x400 ;  /* 0x0000040000047882 */ /* 0x000fe20000000000 */
[----:B------:R-:W-:-:S04]  /*25f0*/  SHF.R.U32.HI R172, RZ, 0x2, R225 ;  /* 0x00000002ffac7819 */ /* 0x000fc800000116e1 */
[----:B------:R-:W-:Y:S01]  /*2600*/  LOP3.LUT R172, R172, 0x38, RZ, 0xc0, !PT ;  /* 0x00000038acac7812 */ /* 0x000fe200078ec0ff */
[----:B--2---:R-:W-:-:S04]  /*2610*/  ULEA UR4, UR5, UR4, 0x18 ;  /* 0x0000000405047291 */ /* 0x004fc8000f8ec0ff */
[----:B------:R-:W-:Y:S02]  /*2620*/  UIADD3 UR5, UPT, UPT, UR4, 0x7040, URZ ;  /* 0x0000704004057890 */ /* 0x000fe4000fffe0ff */
[----:B------:R-:W-:-:S09]  /*2630*/  @!UP1 UIADD3 UR5, UPT, UPT, UR4, 0x7000, URZ ;  /* 0x0000700004059890 */ /* 0x000fd2000fffe0ff */
[----:B------:R2:W-:Y:S03]  /*2640*/  STS.64 [R172+UR5], R168 ;  /* 0x000000a8ac007988 */ /* 0x0005e60008000a05 */
.L_x_8375:
[----:B------:R-:W-:Y:S05]  /*2650*/  BSYNC.RECONVERGENT B0 ;  /* 0x0000000000007941 */ /* 0x000fea0003800200 */
.L_x_8374:
[----:B------:R-:W-:Y:S01]  /*2660*/  BAR.SYNC.DEFER_BLOCKING 0x0 ;  /* 0x0000000000007b1d */ /* 0x000fe20000010000 */
[----:B-1----:R-:W-:-:S06]  /*2670*/  @P1 IMAD.WIDE.U32 R208, R238, 0x8, R170 ;  /* 0x00000008eed01825 */ /* 0x002fcc00078e00aa */
[----:B------:R-:W3:Y:S01]  /*2680*/  @P1 LDG.E.64 R208, desc[UR12][R208.64] ;  /* 0x0000000cd0d01981 */ /* 0x000ee2000c1e1b00 */
        /* <DEDUP_REMOVED lines=11> */
[----:B--2---:R-:W1:Y:S01]  /*2740*/  LDS.128 R172, [UR5] ;  /* 0x00000005ffac7984 */ /* 0x004e620008000c00 */
[----:B------:R-:W-:Y:S02]  /*2750*/  UIADD3 UR5, UPT, UPT, UR4, 0x7060, URZ ;  /* 0x0000706004057890 */ /* 0x000fe4000fffe0ff */
[----:B------:R-:W-:Y:S01]  /*2760*/  @!UP1 UIADD3 UR5, UPT, UPT, UR4, 0x7020, URZ ;  /* 0x0000702004059890 */ /* 0x000fe2000fffe0ff */
[----:B------:R-:W2:Y:S01]  /*2770*/  LDS.128 R168, [UR10] ;  /* 0x0000000affa87984 */ /* 0x000ea20008000c00 */
[----:B------:R-:W-:Y:S02]  /*2780*/  UIADD3 UR10, UPT, UPT, UR4, 0x7070, URZ ;  /* 0x00007070040a7890 */ /* 0x000fe4000fffe0ff */
[----:B------:R-:W-:Y:S01]  /*2790*/  @!UP1 UIADD3 UR10, UPT, UPT, UR4, 0x7030, URZ ;  /* 0x00007030040a9890 */ /* 0x000fe2000fffe0ff */
[----:B-1----:R-:W-:Y:S01]  /*27a0*/  FADD.FTZ R177, RZ, R172 ;  /* 0x000000acffb17221 */ /* 0x002fe20000010000 */
[----:B------:R-:W-:-:S03]  /*27b0*/  FADD.FTZ R248, RZ, R173 ;  /* 0x000000adfff87221 */ /* 0x000fc60000010000 */
[----:B------:R-:W-:Y:S01]  /*27c0*/  FADD.FTZ R177, R174, R177 ;  /* 0x000000b1aeb17221 */ /* 0x000fe20000010000 */
[----:B------:R-:W-:Y:S02]  /*27d0*/  FADD.FTZ R248, R175, R248 ;  /* 0x000000f8aff87221 */ /* 0x000fe40000010000 */
[----:B------:R-:W1:Y:S01]  /*27e0*/  LDS.128 R172, [UR5] ;  /* 0x00000005ffac7984 */ /* 0x000e620008000c00 */
[----:B--2---:R-:W-:Y:S01]  /*27f0*/  FADD.FTZ R249, R177, R168 ;  /* 0x000000a8b1f97221 */ /* 0x004fe20000010000 */
[----:B------:R-:W-:Y:S01]  /*2800*/  FADD.FTZ R248, R248, R169 ;  /* 0x000000a9f8f87221 */ /* 0x000fe20000010000 */
[----:B------:R-:W-:Y:S01]  /*2810*/  SHF.R.S32.HI R168, RZ, 0x1f, R245 ;  /* 0x0000001fffa87819 */ /* 0x000fe200000114f5 */
[----:B------:R-:W2:Y:S01]  /*2820*/  LDS.128 R176, [UR10] ;  /* 0x0000000affb07984 */ /* 0x000ea20008000c00 */
[----:B------:R-:W-:Y:S01]  /*2830*/  FADD.FTZ R249, R170, R249 ;  /* 0x000000f9aaf97221 */ /* 0x000fe20000010000 */
[----:B------:R-:W-:Y:S01]  /*2840*/  FADD.FTZ R248, R171, R248 ;  /* 0x000000f8abf87221 */ /* 0x000fe20000010000 */
[----:B------:R-:W-:-:S02]  /*2850*/  LEA.HI R168, R168, R245, RZ, 0x2 ;  /* 0x000000f5a8a87211 */ /* 0x000fc400078f10ff */
[----:B-1----:R-:W-:Y:S01]  /*2860*/  FADD.FTZ R249, R249, R172 ;  /* 0x000000acf9f97221 */ /* 0x002fe20000010000 */
[----:B------:R-:W-:Y:S01]  /*2870*/  FADD.FTZ R248, R248, R173 ;  /* 0x000000adf8f87221 */ /* 0x000fe20000010000 */
[----:B------:R-:W-:Y:S02]  /*2880*/  LEA.HI.SX32 R173, R168, R225, 0x1e ;  /* 0x000000e1a8ad7211 */ /* 0x000fe400078ff2ff */
[----:B------:R-:W-:Y:S01]  /*2890*/  FADD.FTZ R249, R174, R249 ;  /* 0x000000f9aef97221 */ /* 0x000fe20000010000 */
[----:B------:R-:W-:-:S03]  /*28a0*/  FADD.FTZ R248, R175, R248 ;  /* 0x000000f8aff87221 */ /* 0x000fc60000010000 */
[----:B--2---:R-:W-:Y:S01]  /*28b0*/  FADD.FTZ R249, R249, R176 ;  /* 0x000000b0f9f97221 */ /* 0x004fe20000010000 */
[----:B------:R-:W-:-:S03]  /*28c0*/  FADD.FTZ R248, R248, R177 ;  /* 0x000000b1f8f87221 */ /* 0x000fc60000010000 */
[----:B------:R-:W-:Y:S01]  /*28d0*/  FADD.FTZ R175, R178, R249 ;  /* 0x000000f9b2af7221 */ /* 0x000fe20000010000 */
[----:B------:R-:W-:-:S03]  /*28e0*/  FADD.FTZ R172, R179, R248 ;  /* 0x000000f8b3ac7221 */ /* 0x000fc60000010000 */
[----:B------:R-:W-:Y:S01]  /*28f0*/  FMUL.FTZ R175, R175, UR14 ;  /* 0x0000000eafaf7c20 */ /* 0x000fe20008410000 */
[----:B------:R-:W-:-:S04]  /*2900*/  FMUL.FTZ R172, R172, UR14 ;  /* 0x0000000eacac7c20 */ /* 0x000fc80008410000 */
[----:B------:R-:W-:Y:S02]  /*2910*/  FSEL R175, R175, RZ, !P3 ;  /* 0x000000ffafaf7208 */ /* 0x000fe40005800000 */
[C---:B---3--:R-:W-:Y:S02]  /*2920*/  @P1 PRMT R247, R208.reuse, 0x7610, R247 ;  /* 0x00007610d0f71816 */ /* 0x048fe400000000f7 */
        /* <DEDUP_REMOVED lines=17> */
[----:B------:R-:W-:Y:S01]  /*2a40*/  FSEL R169, R169, RZ, P0 ;  /* 0x000000ffa9a97208 */ /* 0x000fe20000000000 */
[----:B------:R-:W-:-:S04]  /*2a50*/  @P2 HADD2.F32 R168, -RZ, R247.H0_H0 ;  /* 0x200000f7ffa82230 */ /* 0x000fc80000004100 */
[----:B------:R-:W-:-:S04]  /*2a60*/  FMUL.FTZ R169, R169, UR17 ;  /* 0x00000011a9a97c20 */ /* 0x000fc80008410000 */
[----:B------:R-:W-:Y:S01]  /*2a70*/  FMUL.FTZ R171, R169, UR16 ;  /* 0x00000010a9ab7c20 */ /* 0x000fe20008410000 */
[----:B------:R-:W-:-:S03]  /*2a80*/  HFMA2 R169, -RZ, RZ, 0, 0 ;  /* 0x00000000ffa97431 */ /* 0x000fc600000001ff */
[----:B------:R-:W-:Y:S01]  /*2a90*/  @P2 FMUL.FTZ R169, R171, R168 ;  /* 0x000000a8aba92220 */ /* 0x000fe20000410000 */
[----:B------:R-:W-:-:S03]  /*2aa0*/  FMUL.FTZ R168, R28, R171 ;  /* 0x000000ab1ca87220 */ /* 0x000fc60000410000 */
[----:B------:R-:W-:Y:S02]  /*2ab0*/  FADD.FTZ R164, R164, R169 ;  /* 0x000000a9a4a47221 */ /* 0x000fe40000010000 */
[----:B------:R-:W-:-:S04]  /*2ac0*/  FSEL R168, R168, RZ, P2 ;  /* 0x000000ffa8a87208 */ /* 0x000fc80001000000 */
[----:B------:R-:W-:-:S04]  /*2ad0*/  F2FP.F16.F32.PACK_AB R168, RZ, R168 ;  /* 0x000000a8ffa8723e */ /* 0x000fc800000000ff */
[----:B------:R-:W-:-:S07]  /*2ae0*/  PRMT R233, R168, 0x7610, R233 ;  /* 0x00007610a8e97816 */ /* 0x000fce00000000e9 */
.L_x_8378:
[----:B------:R-:W-:Y:S05]  /*2af0*/  @!P1 BRA `(.L_x_8379) ;  /* 0x0000000000409947 */ /* 0x000fea0003800000 */
[----:B------:R-:W-:Y:S01]  /*2b00*/  FFMA.FTZ R168, R224, R172, R175 ;  /* 0x000000ace0a87223 */ /* 0x000fe200000100af */
[----:B------:R-:W-:Y:S02]  /*2b10*/  ISETP.GT.AND P2, PT, R235, RZ, PT ;  /* 0x000000ffeb00720c */ /* 0x000fe40003f44270 */
[----:B-----5:R-:W-:Y:S01]  /*2b20*/  LOP3.LUT P0, RZ, R244, 0xff00, RZ, 0xc0, !PT ;  /* 0x0000ff00f4ff7812 */ /* 0x020fe2000780c0ff */
[----:B------:R-:W-:Y:S01]  /*2b30*/  FADD.FTZ R169, R221, -R168 ;  /* 0x800000a8dda97221 */ /* 0x000fe20000010000 */
[----:B------:R-:W-:-:S03]  /*2b40*/  MOV R168, RZ ;  /* 0x000000ff00a87202 */ /* 0x000fc60000000f00 */
[----:B------:R-:W-:-:S05]  /*2b50*/  FMUL.FTZ R169, R236, R169 ;  /* 0x000000a9eca97220 */ /* 0x000fca0000410000 */
[----:B------:R-:W-:-:S05]  /*2b60*/  FSEL R169, R169, RZ, P2 ;  /* 0x000000ffa9a97208 */ /* 0x000fca0001000000 */
[----:B------:R-:W-:-:S04]  /*2b70*/  FMUL.FTZ R169, R169, UR17 ;  /* 0x00000011a9a97c20 */ /* 0x000fc80008410000 */
[----:B------:R-:W-:Y:S01]  /*2b80*/  FMUL.FTZ R170, R169, UR16 ;  /* 0x00000010a9aa7c20 */ /* 0x000fe20008410000 */
[----:B------:R-:W-:-:S05]  /*2b90*/  @P0 HADD2.F32 R169, -RZ, R250.H1_H1 ;  /* 0x300000faffa90230 */ /* 0x000fca0000004100 */
[----:B------:R-:W-:Y:S01]  /*2ba0*/  @P0 FMUL.FTZ R168, R170, R169 ;  /* 0x000000a9aaa80220 */ /* 0x000fe20000410000 */
[----:B------:R-:W-:-:S03]  /*2bb0*/  FMUL.FTZ R169, R29, R170 ;  /* 0x000000aa1da97220 */ /* 0x000fc60000410000 */
[----:B------:R-:W-:Y:S02]  /*2bc0*/  FADD.FTZ R165, R165, R168 ;  /* 0x000000a8a5a57221 */ /* 0x000fe40000010000 */
[----:B------:R-:W-:-:S04]  /*2bd0*/  FSEL R169, R169, RZ, P0 ;  /* 0x000000ffa9a97208 */ /* 0x000fc80000000000 */
[----:B------:R-:W-:-:S04]  /*2be0*/  F2FP.F16.F32.PACK_AB R169, RZ, R169 ;  /* 0x000000a9ffa9723e */ /* 0x000fc800000000ff */
[----:B------:R-:W-:-:S07]  /*2bf0*/  PRMT R226, R169, 0x7610, R226 ;  /* 0x00007610a9e27816 */ /* 0x000fce00000000e2 */
.L_x_8379:
[----:B------:R-:W-:Y:S05]  /*2c00*/  @!P1 BRA `(.L_x_8380) ;  /* 0x0000000000409947 */ /* 0x000fea0003800000 */
[----:B------:R-:W-:Y:S01]  /*2c10*/  FFMA.FTZ R168, R223, R172, R175 ;  /* 0x000000acdfa87223 */ /* 0x000fe200000100af */
[----:B-----5:R-:W-:Y:S02]  /*2c20*/  LOP3.LUT P0, RZ, R244, 0xff0000, RZ, 0xc0, !PT ;  /* 0x00ff0000f4ff7812 */ /* 0x020fe4000780c0ff */
[----:B------:R-:W-:Y:S01]  /*2c30*/  ISETP.GT.AND P2, PT, R235, RZ, PT ;  /* 0x000000ffeb00720c */ /* 0x000fe20003f44270 */
[----:B------:R-:W-:-:S04]  /*2c40*/  FADD.FTZ R169, R219, -R168 ;  /* 0x800000a8dba97221 */ /* 0x000fc80000010000 */
[----:B------:R-:W-:-:S05]  /*2c50*/  FMUL.FTZ R169, R236, R169 ;  /* 0x000000a9eca97220 */ /* 0x000fca0000410000 */
[----:B------:R-:W-:Y:S01]  /*2c60*/  FSEL R169, R169, RZ, P2 ;  /* 0x000000ffa9a97208 */ /* 0x000fe20001000000 */
[----:B------:R-:W-:-:S04]  /*2c70*/  @P0 HADD2.F32 R168, -RZ, R247.H1_H1 ;  /* 0x300000f7ffa80230 */ /* 0x000fc80000004100 */
        /* <DEDUP_REMOVED lines=9> */
.L_x_8380:
[----:B------:R-:W-:Y:S05]  /*2d10*/  @!P1 BRA `(.L_x_8381) ;  /* 0x0000000c00a49947 */ /* 0x000fea0003800000 */
[----:B------:R-:W-:Y:S01]  /*2d20*/  FFMA.FTZ R169, R220, R172, R175 ;  /* 0x000000acdca97223 */ /* 0x000fe200000100af */
[----:B------:R-:W-:Y:S02]  /*2d30*/  ISETP.GT.AND P2, PT, R235, RZ, PT ;  /* 0x000000ffeb00720c */ /* 0x000fe40003f44270 */
[----:B-----5:R-:W-:Y:S01]  /*2d40*/  ISETP.GE.U32.AND P0, PT, R244, 0x1000000, PT ;  /* 0x01000000f400780c */ /* 0x020fe20003f06070 */
[----:B------:R-:W-:Y:S01]  /*2d50*/  FADD.FTZ R169, R218, -R169 ;  /* 0x800000a9daa97221 */ /* 0x000fe20000010000 */
[----:B------:R-:W-:-:S03]  /*2d60*/  MOV R168, RZ ;  /* 0x000000ff00a87202 */ /* 0x000fc60000000f00 */
[----:B------:R-:W-:-:S05]  /*2d70*/  FMUL.FTZ R169, R236, R169 ;  /* 0x000000a9eca97220 */ /* 0x000fca0000410000 */
[----:B------:R-:W-:-:S05]  /*2d80*/  FSEL R169, R169, RZ, P2 ;  /* 0x000000ffa9a97208 */ /* 0x000fca0001000000 */
[----:B------:R-:W-:-:S04]  /*2d90*/  FMUL.FTZ R169, R169, UR17 ;  /* 0x00000011a9a97c20 */ /* 0x000fc80008410000 */
[----:B------:R-:W-:Y:S01]  /*2da0*/  FMUL.FTZ R170, R169, UR16 ;  /* 0x00000010a9aa7c20 */ /* 0x000fe20008410000 */
[----:B------:R-:W-:-:S05]  /*2db0*/  @P0 HADD2.F32 R169, -RZ, R250.H0_H0 ;  /* 0x200000faffa90230 */ /* 0x000fca0000004100 */
[----:B------:R-:W-:Y:S01]  /*2dc0*/  @P0 FMUL.FTZ R168, R170, R169 ;  /* 0x000000a9aaa80220 */ /* 0x000fe20000410000 */
[----:B------:R-:W-:-:S03]  /*2dd0*/  FMUL.FTZ R169, R31, R170 ;  /* 0x000000aa1fa97220 */ /* 0x000fc60000410000 */
[----:B------:R-:W-:Y:S02]  /*2de0*/  FADD.FTZ R167, R167, R168 ;  /* 0x000000a8a7a77221 */ /* 0x000fe40000010000 */
[----:B------:R-:W-:-:S04]  /*2df0*/  FSEL R169, R169, RZ, P0 ;  /* 0x000000ffa9a97208 */ /* 0x000fc80000000000 */
[----:B------:R-:W-:-:S04]  /*2e00*/  F2FP.F16.F32.PACK_AB R169, RZ, R169 ;  /* 0x000000a9ffa9723e */ /* 0x000fc800000000ff */
[----:B------:R-:W-:Y:S01]  /*2e10*/  PRMT R228, R169, 0x7610, R228 ;  /* 0x00007610a9e47816 */ /* 0x000fe200000000e4 */
[----:B------:R-:W-:Y:S06]  /*2e20*/  BRA `(.L_x_8381) ;  /* 0x0000000c00607947 */ /* 0x000fec0003800000 */
.L_x_8377:
        /* <DEDUP_REMOVED lines=15> */
[----:B------:R-:W-:-:S03]  /*2f20*/  HFMA2 R169, -RZ, RZ, 0, 0 ;  /* 0x00000000ffa97431 */ /* 0x000fc600000001ff */
[----:B------:R-:W-:-:S08]  /*2f30*/  FMUL.FTZ R171, R168, UR16 ;  /* 0x00000010a8ab7c20 */ /* 0x000fd00008410000 */
[----:B------:R-:W-:-:S05]  /*2f40*/  @P2 HADD2.F32 R168, -RZ, R247.H0_H0 ;  /* 0x200000f7ffa82230 */ /* 0x000fca0000004100 */
[-C--:B------:R-:W-:Y:S01]  /*2f50*/  @P2 FMUL.FTZ R169, R168, R171.reuse ;  /* 0x000000aba8a92220 */ /* 0x080fe20000410000 */
[----:B------:R-:W-:-:S03]  /*2f60*/  FMUL.FTZ R168, R28, R171 ;  /* 0x000000ab1ca87220 */ /* 0x000fc60000410000 */
[----:B------:R-:W-:Y:S02]  /*2f70*/  FADD.FTZ R164, R164, R169 ;  /* 0x000000a9a4a47221 */ /* 0x000fe40000010000 */
[----:B------:R-:W-:-:S04]  /*2f80*/  FSEL R168, R168, RZ, P2 ;  /* 0x000000ffa8a87208 */ /* 0x000fc80001000000 */
[----:B------:R-:W-:-:S04]  /*2f90*/  F2FP.F16.F32.PACK_AB R168, RZ, R168 ;  /* 0x000000a8ffa8723e */ /* 0x000fc800000000ff */
[----:B------:R-:W-:-:S07]  /*2fa0*/  PRMT R233, R168, 0x7610, R233 ;  /* 0x00007610a8e97816 */ /* 0x000fce00000000e9 */
.L_x_8382:
        /* <DEDUP_REMOVED lines=8> */
[----:B------:R-:W-:-:S07]  /*3030*/  MOV R168, RZ ;  /* 0x000000ff00a87202 */ /* 0x000fce0000000f00 */
[----:B------:R-:W-:-:S05]  /*3040*/  @P2 HADD2.F32 R169, -RZ, R250.H1_H1 ;  /* 0x300000faffa92230 */ /* 0x000fca0000004100 */
[-C--:B------:R-:W-:Y:S01]  /*3050*/  @P2 FMUL.FTZ R168, R169, R174.reuse ;  /* 0x000000aea9a82220 */ /* 0x080fe20000410000 */
[----:B------:R-:W-:-:S03]  /*3060*/  FMUL.FTZ R169, R29, R174 ;  /* 0x000000ae1da97220 */ /* 0x000fc60000410000 */
[----:B------:R-:W-:Y:S02]  /*3070*/  FADD.FTZ R165, R165, R168 ;  /* 0x000000a8a5a57221 */ /* 0x000fe40000010000 */
[----:B------:R-:W-:-:S04]  /*3080*/  FSEL R169, R169, RZ, P2 ;  /* 0x000000ffa9a97208 */ /* 0x000fc80001000000 */
[----:B------:R-:W-:-:S04]  /*3090*/  F2FP.F16.F32.PACK_AB R169, RZ, R169 ;  /* 0x000000a9ffa9723e */ /* 0x000fc800000000ff */
[----:B------:R-:W-:-:S07]  /*30a0*/  PRMT R226, R169, 0x7610, R226 ;  /* 0x00007610a9e27816 */ /* 0x000fce00000000e2 */
.L_x_8383:
[----:B------:R-:W-:Y:S02]  /*30b0*/  F2FP.F16.F32.PACK_AB R230, RZ, R170 ;  /* 0x000000aaffe6723e */ /* 0x000fe400000000ff */
[----:B------:R-:W-:Y:S02]  /*30c0*/  FSEL R174, R179, RZ, P0 ;  /* 0x000000ffb3ae7208 */ /* 0x000fe40000000000 */
[----:B------:R-:W-:Y:S01]  /*30d0*/  FSEL R170, R177, RZ, P0 ;  /* 0x000000ffb1aa7208 */ /* 0x000fe20000000000 */
[----:B------:R-:W-:Y:S06]  /*30e0*/  @!P1 BRA `(.L_x_8384) ;  /* 0x00000000002c9947 */ /* 0x000fec0003800000 */
[----:B-----5:R-:W-:Y:S01]  /*30f0*/  LOP3.LUT P0, RZ, R244, 0xff0000, RZ, 0xc0, !PT ;  /* 0x00ff0000f4ff7812 */ /* 0x020fe2000780c0ff */
[----:B------:R-:W-:Y:S01]  /*3100*/  FMUL.FTZ R168, R170, UR17 ;  /* 0x00000011aaa87c20 */ /* 0x000fe20008410000 */
[----:B------:R-:W-:-:S03]  /*3110*/  HFMA2 R169, -RZ, RZ, 0, 0 ;  /* 0x00000000ffa97431 */ /* 0x000fc600000001ff */
[----:B------:R-:W-:-:S08]  /*3120*/  FMUL.FTZ R171, R168, UR16 ;  /* 0x00000010a8ab7c20 */ /* 0x000fd00008410000 */
[----:B------:R-:W-:-:S05]  /*3130*/  @P0 HADD2.F32 R168, -RZ, R247.H1_H1 ;  /* 0x300000f7ffa80230 */ /* 0x000fca0000004100 */
[-C--:B------:R-:W-:Y:S01]  /*3140*/  @P0 FMUL.FTZ R169, R168, R171.reuse ;  /* 0x000000aba8a90220 */ /* 0x080fe20000410000 */
[----:B------:R-:W-:-:S03]  /*3150*/  FMUL.FTZ R168, R30, R171 ;  /* 0x000000ab1ea87220 */ /* 0x000fc60000410000 */
[----:B------:R-:W-:Y:S02]  /*3160*/  FADD.FTZ R166, R166, R169 ;  /* 0x000000a9a6a67221 */ /* 0x000fe40000010000 */
[----:B------:R-:W-:-:S04]  /*3170*/  FSEL R168, R168, RZ, P0 ;  /* 0x000000ffa8a87208 */ /* 0x000fc80000000000 */
[----:B------:R-:W-:-:S04]  /*3180*/  F2FP.F16.F32.PACK_AB R168, RZ, R168 ;  /* 0x000000a8ffa8723e */ /* 0x000fc800000000ff */
[----:B------:R-:W-:-:S07]  /*3190*/  PRMT R227, R168, 0x7610, R227 ;  /* 0x00007610a8e37816 */ /* 0x000fce00000000e3 */
.L_x_8384:
[----:B------:R-:W-:Y:S02]  /*31a0*/  F2FP.F16.F32.PACK_AB R170, RZ, R170 ;  /* 0x000000aaffaa723e */ /* 0x000fe400000000ff */
[----:B------:R-:W-:Y:S02]  /*31b0*/  F2FP.F16.F32.PACK_AB R232, RZ, R174 ;  /* 0x000000aeffe8723e */ /* 0x000fe400000000ff */
[----:B------:R-:W-:Y:S01]  /*31c0*/  PRMT R231, R170, 0x7610, R231 ;  /* 0x00007610aae77816 */ /* 0x000fe200000000e7 */
[----:B------:R-:W-:Y:S06]  /*31d0*/  @!P1 BRA `(.L_x_8381) ;  /* 0x0000000800749947 */ /* 0x000fec0003800000 */
[----:B-----5:R-:W-:Y:S01]  /*31e0*/  ISETP.GE.U32.AND P0, PT, R244, 0x1000000, PT ;  /* 0x01000000f400780c */ /* 0x020fe20003f06070 */
[----:B------:R-:W-:-:S04]  /*31f0*/  FMUL.FTZ R168, R174, UR17 ;  /* 0x00000011aea87c20 */ /* 0x000fc80008410000 */
[----:B------:R-:W-:Y:S01]  /*3200*/  FMUL.FTZ R170, R168, UR16 ;  /* 0x00000010a8aa7c20 */ /* 0x000fe20008410000 */
[----:B------:R-:W-:-:S07]  /*3210*/  MOV R168, RZ ;  /* 0x000000ff00a87202 */ /* 0x000fce0000000f00 */
[----:B------:R-:W-:-:S05]  /*3220*/  @P0 HADD2.F32 R169, -RZ, R250.H0_H0 ;  /* 0x200000faffa90230 */ /* 0x000fca0000004100 */
[-C--:B------:R-:W-:Y:S01]  /*3230*/  @P0 FMUL.FTZ R168, R169, R170.reuse ;  /* 0x000000aaa9a80220 */ /* 0x080fe20000410000 */
[----:B------:R-:W-:-:S03]  /*3240*/  FMUL.FTZ R169, R31, R170 ;  /* 0x000000aa1fa97220 */ /* 0x000fc60000410000 */
[----:B------:R-:W-:Y:S02]  /*3250*/  FADD.FTZ R167, R167, R168 ;  /* 0x000000a8a7a77221 */ /* 0x000fe40000010000 */
[----:B------:R-:W-:-:S04]  /*3260*/  FSEL R169, R169, RZ, P0 ;  /* 0x000000ffa9a97208 */ /* 0x000fc80000000000 */
[----:B------:R-:W-:-:S04]  /*3270*/  F2FP.F16.F32.PACK_AB R169, RZ, R169 ;  /* 0x000000a9ffa9723e */ /* 0x000fc800000000ff */
[----:B------:R-:W-:Y:S01]  /*3280*/  PRMT R228, R169, 0x7610, R228 ;  /* 0x00007610a9e47816 */ /* 0x000fe200000000e4 */
[----:B------:R-:W-:Y:S06]  /*3290*/  BRA `(.L_x_8381) ;  /* 0x0000000800447947 */ /* 0x000fec0003800000 */
.L_x_8376:
        /* <DEDUP_REMOVED lines=10> */
[----:B------:R-:W-:-:S05]  /*3340*/  HADD2.F32 R169, -RZ, R206.H0_H0 ;  /* 0x200000ceffa97230 */ /* 0x000fca0000004100 */
[----:B------:R-:W-:-:S04]  /*3350*/  @P0 FFMA.FTZ R169, R236, R168, R169 ;  /* 0x000000a8eca90223 */ /* 0x000fc800000100a9 */
[----:B------:R-:W-:Y:S01]  /*3360*/  FMUL.FTZ R169, R169, UR17 ;  /* 0x00000011a9a97c20 */ /* 0x000fe20008410000 */
[----:B------:R-:W-:-:S03]  /*3370*/  @P2 HADD2.F32 R168, -RZ, R247.H0_H0 ;  /* 0x200000f7ffa82230 */ /* 0x000fc60000004100 */
[----:B------:R-:W-:Y:S01]  /*3380*/  FMUL.FTZ R171, R169, UR16 ;  /* 0x00000010a9ab7c20 */ /* 0x000fe20008410000 */
[----:B------:R-:W-:-:S03]  /*3390*/  HFMA2 R169, -RZ, RZ, 0, 0 ;  /* 0x00000000ffa97431 */ /* 0x000fc600000001ff */
[-C--:B------:R-:W-:Y:S01]  /*33a0*/  @P2 FMUL.FTZ R169, R168, R171.reuse ;  /* 0x000000aba8a92220 */ /* 0x080fe20000410000 */
[----:B------:R-:W-:-:S03]  /*33b0*/  FMUL.FTZ R168, R28, R171 ;  /* 0x000000ab1ca87220 */ /* 0x000fc60000410000 */
[----:B------:R-:W-:Y:S02]  /*33c0*/  FADD.FTZ R164, R164, R169 ;  /* 0x000000a9a4a47221 */ /* 0x000fe40000010000 */
[----:B------:R-:W-:-:S04]  /*33d0*/  FSEL R168, R168, RZ, P2 ;  /* 0x000000ffa8a87208 */ /* 0x000fc80001000000 */
[----:B------:R-:W-:-:S04]  /*33e0*/  F2FP.F16.F32.PACK_AB R168, RZ, R168 ;  /* 0x000000a8ffa8723e */ /* 0x000fc800000000ff */
[----:B------:R-:W-:-:S07]  /*33f0*/  PRMT R233, R168, 0x7610, R233 ;  /* 0x00007610a8e97816 */ /* 0x000fce00000000e9 */
.L_x_8386:
[----:B------:R-:W-:Y:S05]  /*3400*/  @!P1 BRA `(.L_x_8387) ;  /* 0x0000000000409947 */ /* 0x000fea0003800000 */
[----:B-----5:R-:W-:Y:S01]  /*3410*/  SHF.R.U64 R169, R206, 0x10, R207 ;  /* 0x00000010cea97819 */ /* 0x020fe200000012cf */
[----:B------:R-:W-:Y:S01]  /*3420*/  @P0 FFMA.FTZ R168, R224, R172, R175 ;  /* 0x000000ace0a80223 */ /* 0x000fe200000100af */
[----:B------:R-:W-:-:S03]  /*3430*/  LOP3.LUT P2, RZ, R244, 0xff00, RZ, 0xc0, !PT ;  /* 0x0000ff00f4ff7812 */ /* 0x000fc6000784c0ff */
[----:B------:R-:W-:Y:S02]  /*3440*/  HADD2.F32 R169, -RZ, R169.H0_H0 ;  /* 0x200000a9ffa97230 */ /* 0x000fe40000004100 */
[----:B------:R-:W-:-:S04]  /*3450*/  @P0 FADD.FTZ R168, R221, -R168 ;  /* 0x800000a8dda80221 */ /* 0x000fc80000010000 */
[----:B------:R-:W-:Y:S01]  /*3460*/  @P0 FFMA.FTZ R169, R236, R168, R169 ;  /* 0x000000a8eca90223 */ /* 0x000fe200000100a9 */
[----:B------:R-:W-:-:S03]  /*3470*/  MOV R168, RZ ;  /* 0x000000ff00a87202 */ /* 0x000fc60000000f00 */
[----:B------:R-:W-:-:S04]  /*3480*/  FMUL.FTZ R169, R169, UR17 ;  /* 0x00000011a9a97c20 */ /* 0x000fc80008410000 */
[----:B------:R-:W-:Y:S01]  /*3490*/  FMUL.FTZ R170, R169, UR16 ;  /* 0x00000010a9aa7c20 */ /* 0x000fe20008410000 */
[----:B------:R-:W-:-:S05]  /*34a0*/  @P2 HADD2.F32 R169, -RZ, R250.H1_H1 ;  /* 0x300000faffa92230 */ /* 0x000fca0000004100 */
[-C--:B------:R-:W-:Y:S01]  /*34b0*/  @P2 FMUL.FTZ R168, R169, R170.reuse ;  /* 0x000000aaa9a82220 */ /* 0x080fe20000410000 */
[----:B------:R-:W-:-:S03]  /*34c0*/  FMUL.FTZ R169, R29, R170 ;  /* 0x000000aa1da97220 */ /* 0x000fc60000410000 */
[----:B------:R-:W-:Y:S02]  /*34d0*/  FADD.FTZ R165, R165, R168 ;  /* 0x000000a8a5a57221 */ /* 0x000fe40000010000 */
[----:B------:R-:W-:-:S04]  /*34e0*/  FSEL R169, R169, RZ, P2 ;  /* 0x000000ffa9a97208 */ /* 0x000fc80001000000 */
[----:B------:R-:W-:-:S04]  /*34f0*/  F2FP.F16.F32.PACK_AB R169, RZ, R169 ;  /* 0x000000a9ffa9723e */ /* 0x000fc800000000ff */
[----:B------:R-:W-:-:S07]  /*3500*/  PRMT R226, R169, 0x7610, R226 ;  /* 0x00007610a9e27816 */ /* 0x000fce00000000e2 */
.L_x_8387:
[----:B------:R-:W-:Y:S05]  /*3510*/  @!P1 BRA `(.L_x_8388) ;  /* 0x00000000003c9947 */ /* 0x000fea0003800000 */
[----:B------:R-:W-:Y:S01]  /*3520*/  @P0 FFMA.FTZ R168, R223, R172, R175 ;  /* 0x000000acdfa80223 */ /* 0x000fe200000100af */
[----:B-----5:R-:W-:Y:S01]  /*3530*/  LOP3.LUT P2, RZ, R244, 0xff0000, RZ, 0xc0, !PT ;  /* 0x00ff0000f4ff7812 */ /* 0x020fe2000784c0ff */
[----:B------:R-:W-:Y:S02]  /*3540*/  HADD2.F32 R169, -RZ, R207.H0_H0 ;  /* 0x200000cfffa97230 */ /* 0x000fe40000004100 */
[----:B------:R-:W-:-:S04]  /*3550*/  @P0 FADD.FTZ R168, R219, -R168 ;  /* 0x800000a8dba80221 */ /* 0x000fc80000010000 */
[----:B------:R-:W-:-:S04]  /*3560*/  @P0 FFMA.FTZ R169, R236, R168, R169 ;  /* 0x000000a8eca90223 */ /* 0x000fc800000100a9 */
[----:B------:R-:W-:Y:S02]  /*3570*/  FMUL.FTZ R169, R169, UR17 ;  /* 0x00000011a9a97c20 */ /* 0x000fe40008410000 */
[----:B------:R-:W-:Y:S02]  /*3580*/  @P2 HADD2.F32 R168, -RZ, R247.H1_H1 ;  /* 0x300000f7ffa82230 */ /* 0x000fe40000004100 */
        /* <DEDUP_REMOVED lines=8> */
.L_x_8388:
[----:B------:R-:W-:Y:S05]  /*3610*/  @!P1 BRA `(.L_x_8381) ;  /* 0x0000000400649947 */ /* 0x000fea0003800000 */
[----:B-----5:R-:W-:Y:S01]  /*3620*/  SHF.R.U32.HI R169, RZ, 0x10, R207 ;  /* 0x00000010ffa97819 */ /* 0x020fe200000116cf */
[----:B------:R-:W-:Y:S01]  /*3630*/  @P0 FFMA.FTZ R171, R220, R172, R175 ;  /* 0x000000acdcab0223 */ /* 0x000fe200000100af */
[----:B------:R-:W-:Y:S02]  /*3640*/  ISETP.GE.U32.AND P2, PT, R244, 0x1000000, PT ;  /* 0x01000000f400780c */ /* 0x000fe40003f46070 */
[----:B------:R-:W-:Y:S01]  /*3650*/  MOV R168, RZ ;  /* 0x000000ff00a87202 */ /* 0x000fe20000000f00 */
[----:B------:R-:W-:Y:S02]  /*3660*/  HADD2.F32 R169, -RZ, R169.H0_H0 ;  /* 0x200000a9ffa97230 */ /* 0x000fe40000004100 */
[----:B------:R-:W-:-:S04]  /*3670*/  @P0 FADD.FTZ R171, R218, -R171 ;  /* 0x800000abdaab0221 */ /* 0x000fc80000010000 */
[----:B------:R-:W-:-:S04]  /*3680*/  @P0 FFMA.FTZ R169, R236, R171, R169 ;  /* 0x000000abeca90223 */ /* 0x000fc800000100a9 */
[----:B------:R-:W-:-:S04]  /*3690*/  FMUL.FTZ R169, R169, UR17 ;  /* 0x00000011a9a97c20 */ /* 0x000fc80008410000 */
[----:B------:R-:W-:Y:S01]  /*36a0*/  FMUL.FTZ R170, R169, UR16 ;  /* 0x00000010a9aa7c20 */ /* 0x000fe20008410000 */
        /* <DEDUP_REMOVED lines=8> */
.L_x_8385:
[----:B------:R-:W-:Y:S01]  /*3730*/  ISETP.GT.AND P0, PT, R235, RZ, PT ;  /* 0x000000ffeb00720c */ /* 0x000fe20003f04270 */
[----:B------:R-:W-:Y:S01]  /*3740*/  @P2 FFMA.FTZ R169, R3, R172, R175 ;  /* 0x000000ac03a92223 */ /* 0x000fe200000100af */
[----:B-----5:R-:W-:Y:S01]  /*3750*/  SHF.R.U64 R177, R206, 0x10, R207 ;  /* 0x00000010ceb17819 */ /* 0x020fe200000012cf */
[----:B------:R-:W-:Y:S02]  /*3760*/  HADD2.F32 R179, -RZ, R206.H0_H0 ;  /* 0x200000ceffb37230 */ /* 0x000fe40000004100 */
[----:B------:R-:W-:Y:S01]  /*3770*/  @P2 FADD.FTZ R169, R222, -R169 ;  /* 0x800000a9dea92221 */ /* 0x000fe20000010000 */
[----:B------:R-:W-:Y:S02]  /*3780*/  HADD2.F32 R171, -RZ, R207.H0_H0 ;  /* 0x200000cfffab7230 */ /* 0x000fe40000004100 */
[----:B------:R-:W-:Y:S02]  /*3790*/  HADD2.F32 R177, -RZ, R177.H0_H0 ;  /* 0x200000b1ffb17230 */ /* 0x000fe40000004100 */
[----:B------:R-:W-:Y:S01]  /*37a0*/  @P2 FFMA.FTZ R179, R236, R169, R179 ;  /* 0x000000a9ecb32223 */ /* 0x000fe200000100b3 */
[----:B------:R-:W-:-:S02]  /*37b0*/  SHF.R.U32.HI R169, RZ, 0x10, R207 ;  /* 0x00000010ffa97819 */ /* 0x000fc400000116cf */
[-CC-:B------:R-:W-:Y:S01]  /*37c0*/  @P0 FFMA.FTZ R168, R224, R172.reuse, R175.reuse ;  /* 0x000000ace0a80223 */ /* 0x180fe200000100af */
[----:B------:R-:W-:Y:S02]  /*37d0*/  @P0 FFMA.FTZ R209, R220, R172, R175 ;  /* 0x000000acdcd10223 */ /* 0x000fe400000100af */
[----:B------:R-:W-:Y:S01]  /*37e0*/  HADD2.F32 R169, -RZ, R169.H0_H0 ;  /* 0x200000a9ffa97230 */ /* 0x000fe20000004100 */
[----:B------:R-:W-:Y:S01]  /*37f0*/  F2FP.F16.F32.PACK_AB R229, RZ, R179 ;  /* 0x000000b3ffe5723e */ /* 0x000fe200000000ff */
[----:B------:R-:W-:Y:S01]  /*3800*/  @P0 FADD.FTZ R168, R221, -R168 ;  /* 0x800000a8dda80221 */ /* 0x000fe20000010000 */
[----:B------:R-:W-:-:S03]  /*3810*/  @P0 FADD.FTZ R170, R218, -R209 ;  /* 0x800000d1daaa0221 */ /* 0x000fc60000010000 */
[C---:B------:R-:W-:Y:S01]  /*3820*/  @P0 FFMA.FTZ R177, R236.reuse, R168, R177 ;  /* 0x000000a8ecb10223 */ /* 0x040fe200000100b1 */
[----:B------:R-:W-:Y:S01]  /*3830*/  @P0 FFMA.FTZ R168, R223, R172, R175 ;  /* 0x000000acdfa80223 */ /* 0x000fe200000100af */
[----:B------:R-:W-:-:S03]  /*3840*/  @P0 FFMA.FTZ R169, R236, R170, R169 ;  /* 0x000000aaeca90223 */ /* 0x000fc600000100a9 */
[----:B------:R-:W-:Y:S01]  /*3850*/  @P0 FADD.FTZ R168, R219, -R168 ;  /* 0x800000a8dba80221 */ /* 0x000fe20000010000 */
[----:B------:R-:W-:-:S03]  /*3860*/  F2FP.F16.F32.PACK_AB R230, RZ, R177 ;  /* 0x000000b1ffe6723e */ /* 0x000fc600000000ff */
[----:B------:R-:W-:Y:S01]  /*3870*/  @P0 FFMA.FTZ R171, R236, R168, R171 ;  /* 0x000000a8ecab0223 */ /* 0x000fe200000100ab */
[----:B------:R-:W-:Y:S06]  /*3880*/  @!P1 BRA `(.L_x_8389) ;  /* 0x00000000002c9947 */ /* 0x000fec0003800000 */
[----:B------:R-:W-:Y:S01]  /*3890*/  LOP3.LUT P0, RZ, R244, 0xff, RZ, 0xc0, !PT ;  /* 0x000000fff4ff7812 */ /* 0x000fe2000780c0ff */
[----:B------:R-:W-:-:S04]  /*38a0*/  FMUL.FTZ R179, R179, UR17 ;  /* 0x00000011b3b37c20 */ /* 0x000fc80008410000 */
[----:B------:R-:W-:Y:S01]  /*38b0*/  FMUL.FTZ R209, R179, UR16 ;  /* 0x00000010b3d17c20 */ /* 0x000fe20008410000 */
[----:B------:R-:W-:-:S07]  /*38c0*/  HFMA2 R179, -RZ, RZ, 0, 0 ;  /* 0x00000000ffb37431 */ /* 0x000fce00000001ff */
[----:B------:R-:W-:-:S05]  /*38d0*/  @P0 HADD2.F32 R168, -RZ, R247.H0_H0 ;  /* 0x200000f7ffa80230 */ /* 0x000fca0000004100 */
[-C--:B------:R-:W-:Y:S01]  /*38e0*/  @P0 FMUL.FTZ R179, R168, R209.reuse ;  /* 0x000000d1a8b30220 */ /* 0x080fe20000410000 */
[----:B------:R-:W-:-:S03]  /*38f0*/  FMUL.FTZ R168, R28, R209 ;  /* 0x000000d11ca87220 */ /* 0x000fc60000410000 */
[----:B------:R-:W-:Y:S02]  /*3900*/  FADD.FTZ R164, R164, R179 ;  /* 0x000000b3a4a47221 */ /* 0x000fe40000010000 */
[----:B------:R-:W-:-:S04]  /*3910*/  FSEL R168, R168, RZ, P0 ;  /* 0x000000ffa8a87208 */ /* 0x000fc80000000000 */
[----:B------:R-:W-:-:S04]  /*3920*/  F2FP.F16.F32.PACK_AB R168, RZ, R168 ;  /* 0x000000a8ffa8723e */ /* 0x000fc800000000ff */
[----:B------:R-:W-:-:S07]  /*3930*/  PRMT R233, R168, 0x7610, R233 ;  /* 0x00007610a8e97816 */ /* 0x000fce00000000e9 */
.L_x_8389:
[----:B------:R-:W-:Y:S05]  /*3940*/  @!P1 BRA `(.L_x_8390) ;  /* 0x00000000002c9947 */ /* 0x000fea0003800000 */
[----:B------:R-:W-:Y:S01]  /*3950*/  LOP3.LUT P0, RZ, R244, 0xff00, RZ, 0xc0, !PT ;  /* 0x0000ff00f4ff7812 */ /* 0x000fe2000780c0ff */
[----:B------:R-:W-:Y:S01]  /*3960*/  FMUL.FTZ R177, R177, UR17 ;  /* 0x00000011b1b17c20 */ /* 0x000fe20008410000 */
[----:B------:R-:W-:-:S03]  /*3970*/  MOV R168, RZ ;  /* 0x000000ff00a87202 */ /* 0x000fc60000000f00 */
        /* <DEDUP_REMOVED lines=8> */
.L_x_8390:
[----:B------:R-:W-:Y:S05]  /*3a00*/  @!P1 BRA `(.L_x_8391) ;  /* 0x00000000002c9947 */ /* 0x000fea0003800000 */
[----:B------:R-:W-:Y:S01]  /*3a10*/  LOP3.LUT P0, RZ, R244, 0xff0000, RZ, 0xc0, !PT ;  /* 0x00ff0000f4ff7812 */ /* 0x000fe2000780c0ff */
        /* <DEDUP_REMOVED lines=10> */
.L_x_8391:
[----:B------:R-:W-:Y:S02]  /*3ac0*/  F2FP.F16.F32.PACK_AB R171, RZ, R171 ;  /* 0x000000abffab723e */ /* 0x000fe400000000ff */
[----:B------:R-:W-:Y:S02]  /*3ad0*/  F2FP.F16.F32.PACK_AB R232, RZ, R169 ;  /* 0x000000a9ffe8723e */ /* 0x000fe400000000ff */
[----:B------:R-:W-:Y:S01]  /*3ae0*/  PRMT R231, R171, 0x7610, R231 ;  /* 0x00007610abe77816 */ /* 0x000fe200000000e7 */
[----:B------:R-:W-:Y:S06]  /*3af0*/  @!P1 BRA `(.L_x_8381) ;  /* 0x00000000002c9947 */ /* 0x000fec0003800000 */
[----:B------:R-:W-:Y:S01]  /*3b00*/  ISETP.GE.U32.AND P0, PT, R244, 0x1000000, PT ;  /* 0x01000000f400780c */ /* 0x000fe20003f06070 */
[----:B------:R-:W-:Y:S01]  /*3b10*/  FMUL.FTZ R169, R169, UR17 ;  /* 0x00000011a9a97c20 */ /* 0x000fe20008410000 */
[----:B------:R-:W-:-:S03]  /*3b20*/  MOV R168, RZ ;  /* 0x000000ff00a87202 */ /* 0x000fc60000000f00 */
        /* <DEDUP_REMOVED lines=8> */
.L_x_8381:
        /* <DEDUP_REMOVED lines=13> */
.L_x_8392:
        /* <DEDUP_REMOVED lines=9> */
.L_x_8393:
[----:B------:R-:W-:Y:S05]  /*3d10*/  @!P1 BRA `(.L_x_8394) ;  /* 0x0000000000209947 */ /* 0x000fea0003800000 */
[----:B-12---:R-:W1:Y:S01]  /*3d20*/  LDC.64 R168, c[0x0][0x390] ;  /* 0x0000e400ffa87b82 */ /* 0x006e620000000a00 */
[----:B------:R-:W-:-:S05]  /*3d30*/  IADD3 R171, PT, PT, R238, 0x100, RZ ;  /* 0x00000100eeab7810 */ /* 0x000fca0007ffe0ff */
[----:B-1----:R-:W-:-:S06]  /*3d40*/  IMAD.WIDE.U32 R168, R171, 0x8, R168 ;  /* 0x00000008aba87825 */ /* 0x002fcc00078e00a8 */
[----:B------:R-:W2:Y:S02]  /*3d50*/  LDG.E.64 R168, desc[UR12][R168.64] ;  /* 0x0000000ca8a87981 */ /* 0x000ea4000c1e1b00 */
[C-C-:B--2---:R-:W-:Y:S02]  /*3d60*/  SHF.R.U64 R170, R168.reuse, 0x10, R169.reuse ;  /* 0x00000010a8aa7819 */ /* 0x144fe400000012a9 */
[--C-:B------:R-:W-:Y:S02]  /*3d70*/  SHF.R.U32.HI R250, RZ, 0x10, R169.reuse ;  /* 0x00000010fffa7819 */ /* 0x100fe400000116a9 */
[----:B------:R-:W-:Y:S02]  /*3d80*/  PRMT R247, R168, 0x5410, R169 ;  /* 0x00005410a8f77816 */ /* 0x000fe400000000a9 */
[----:B------:R-:W-:-:S07]  /*3d90*/  PRMT R250, R250, 0x5410, R170 ;  /* 0x00005410fafa7816 */ /* 0x000fce00000000aa */
.L_x_8394:
[----:B------:R-:W-:Y:S05]  /*3da0*/  @!P0 BRA `(.L_x_8395) ;  /* 0x0000000800388947 */ /* 0x000fea0003800000 */
[----:B------:R-:W-:Y:S05]  /*3db0*/  BRA.U !UP0, `(.L_x_8396) ;  /* 0x0000000508247547 */ /* 0x000fea000b800000 */
[----:B------:R-:W-:Y:S01]  /*3dc0*/  ISETP.GT.AND P2, PT, R235, RZ, PT ;  /* 0x000000ffeb00720c */ /* 0x000fe20003f44270 */
[----:B-----5:R-:W-:Y:S01]  /*3dd0*/  HADD2.F32 R179, -RZ, R204.H0_H0 ;  /* 0x200000ccffb37230 */ /* 0x020fe20000004100 */
[----:B------:R-:W-:Y:S01]  /*3de0*/  SHF.R.U64 R177, R204, 0x10, R205 ;  /* 0x00000010ccb17819 */ /* 0x000fe200000012cd */
[----:B-12---:R-:W-:-:S04]  /*3df0*/  HADD2.F32 R171, -RZ, R205.H0_H0 ;  /* 0x200000cdffab7230 */ /* 0x006fc80000004100 */
[----:B------:R-:W-:-:S06]  /*3e00*/  HADD2.F32 R177, -RZ, R177.H0_H0 ;  /* 0x200000b1ffb17230 */ /* 0x000fcc0000004100 */
        /* <DEDUP_REMOVED lines=9> */
[----:B------:R-:W-:-:S02]  /*3ea0*/  @P2 FFMA.FTZ R168, R215, R172, R175 ;  /* 0x000000acd7a82223 */ /* 0x000fc400000100af */
[----:B------:R-:W-:Y:S01]  /*3eb0*/  F2FP.F16.F32.PACK_AB R229, RZ, R179 ;  /* 0x000000b3ffe5723e */ /* 0x000fe200000000ff */
[----:B------:R-:W-:Y:S02]  /*3ec0*/  HADD2.F32 R169, -RZ, R169.H0_H0 ;  /* 0x200000a9ffa97230 */ /* 0x000fe40000004100 */
[----:B------:R-:W-:Y:S01]  /*3ed0*/  @P2 FADD.FTZ R168, R211, -R168 ;  /* 0x800000a8d3a82221 */ /* 0x000fe20000010000 */
[----:B------:R-:W-:-:S03]  /*3ee0*/  F2FP.F16.F32.PACK_AB R230, RZ, R177 ;  /* 0x000000b1ffe6723e */ /* 0x000fc600000000ff */
[C---:B------:R-:W-:Y:S01]  /*3ef0*/  @P2 FFMA.FTZ R171, R236.reuse, R168, R171 ;  /* 0x000000a8ecab2223 */ /* 0x040fe200000100ab */
        /* <DEDUP_REMOVED lines=13> */
.L_x_8397:
        /* <DEDUP_REMOVED lines=12> */
.L_x_8398:
        /* <DEDUP_REMOVED lines=12> */
.L_x_8399:
        /* <DEDUP_REMOVED lines=16> */
.L_x_8396:
[----:B------:R-:W-:Y:S01]  /*4250*/  ISETP.GT.AND P2, PT, R235, RZ, PT ;  /* 0x000000ffeb00720c */ /* 0x000fe20003f44270 */
[----:B------:R-:W-:-:S12]  /*4260*/  @!P1 BRA `(.L_x_8401) ;  /* 0x00000000003c9947 */ /* 0x000fd80003800000 */
[----:B-12---:R-:W-:Y:S01]  /*4270*/  @P2 FFMA.FTZ R169, R217, R172, R175 ;  /* 0x000000acd9a92223 */ /* 0x006fe200000100af */
        /* <DEDUP_REMOVED lines=14> */
.L_x_8401:
[----:B------:R-:W-:Y:S05]  /*4360*/  @!P1 BRA `(.L_x_8402) ;  /* 0x0000000000409947 */ /* 0x000fea0003800000 */
[----:B-12--5:R-:W-:Y:S01]  /*4370*/  SHF.R.U64 R169, R204, 0x10, R205 ;  /* 0x00000010cca97819 */ /* 0x026fe200000012cd */
        /* <DEDUP_REMOVED lines=15> */
.L_x_8402:
[----:B------:R-:W-:Y:S05]  /*4470*/  @!P1 BRA `(.L_x_8403) ;  /* 0x00000000003c9947 */ /* 0x000fea0003800000 */
[----:B-12---:R-:W-:Y:S01]  /*4480*/  @P2 FFMA.FTZ R168, R215, R172, R175 ;  /* 0x000000acd7a82223 */ /* 0x006fe200000100af */
        /* <DEDUP_REMOVED lines=14> */
.L_x_8403:
[----:B------:R-:W-:Y:S05]  /*4570*/  @!P1 BRA `(.L_x_8400) ;  /* 0x00000008007c9947 */ /* 0x000fea0003800000 */
[----:B-12--5:R-:W-:Y:S01]  /*4580*/  SHF.R.U32.HI R169, RZ, 0x10, R205 ;  /* 0x00000010ffa97819 */ /* 0x026fe200000116cd */
        /* <DEDUP_REMOVED lines=16> */
.L_x_8395:
[----:B------:R-:W-:Y:S05]  /*4690*/  BRA.U !UP0, `(.L_x_8404) ;  /* 0x0000000508247547 */ /* 0x000fea000b800000 */
[-CC-:B-12---:R-:W-:Y:S01]  /*46a0*/  FFMA.FTZ R169, R217, R172.reuse, R175.reuse ;  /* 0x000000acd9a97223 */ /* 0x186fe200000100af */
        /* <DEDUP_REMOVED lines=23> */
.L_x_8405:
        /* <DEDUP_REMOVED lines=16> */
.L_x_8406:
[----:B------:R-:W-:Y:S02]  /*4920*/  F2FP.F16.F32.PACK_AB R170, RZ, R170 ;  /* 0x000000aaffaa723e */ /* 0x000fe400000000ff */
[----:B------:R-:W-:Y:S02]  /*4930*/  FSEL R174, R174, RZ, P2 ;  /* 0x000000ffaeae7208 */ /* 0x000fe40001000000 */
[----:B------:R-:W-:Y:S01]  /*4940*/  FSEL R171, R171, RZ, P2 ;  /* 0x000000ffabab7208 */ /* 0x000fe20001000000 */
[----:B------:R-:W-:Y:S06]  /*4950*/  @!P1 BRA `(.L_x_8407) ;  /* 0x0000000000309947 */ /* 0x000fec0003800000 */
[----:B-----5:R-:W-:Y:S01]  /*4960*/  LOP3.LUT P2, R169, R243, 0xff0000, RZ, 0xc0, !PT ;  /* 0x00ff0000f3a97812 */ /* 0x020fe2000784c0ff */
[----:B------:R-:W-:-:S03]  /*4970*/  FMUL.FTZ R168, R171, UR17 ;  /* 0x00000011aba87c20 */ /* 0x000fc60008410000 */
[----:B------:R-:W-:Y:S01]  /*4980*/  ISETP.NE.AND P3, PT, R169, RZ, PT ;  /* 0x000000ffa900720c */ /* 0x000fe20003f65270 */
[----:B------:R-:W-:Y:S01]  /*4990*/  FMUL.FTZ R177, R168, UR16 ;  /* 0x00000010a8b17c20 */ /* 0x000fe20008410000 */
[----:B------:R-:W-:-:S07]  /*49a0*/  HFMA2 R169, -RZ, RZ, 0, 0 ;  /* 0x00000000ffa97431 */ /* 0x000fce00000001ff */
[----:B------:R-:W-:-:S05]  /*49b0*/  @P2 HADD2.F32 R168, -RZ, R247.H1_H1 ;  /* 0x300000f7ffa82230 */ /* 0x000fca0000004100 */
[-C--:B------:R-:W-:Y:S01]  /*49c0*/  @P2 FMUL.FTZ R169, R168, R177.reuse ;  /* 0x000000b1a8a92220 */ /* 0x080fe20000410000 */
[----:B------:R-:W-:-:S03]  /*49d0*/  FMUL.FTZ R168, R34, R177 ;  /* 0x000000b122a87220 */ /* 0x000fc60000410000 */
[----:B------:R-:W-:Y:S02]  /*49e0*/  FADD.FTZ R162, R162, R169 ;  /* 0x000000a9a2a27221 */ /* 0x000fe40000010000 */
[----:B------:R-:W-:-:S04]  /*49f0*/  FSEL R168, R168, RZ, P3 ;  /* 0x000000ffa8a87208 */ /* 0x000fc80001800000 */
[----:B------:R-:W-:-:S04]  /*4a00*/  F2FP.F16.F32.PACK_AB R168, RZ, R168 ;  /* 0x000000a8ffa8723e */ /* 0x000fc800000000ff */
[----:B------:R-:W-:-:S07]  /*4a10*/  PRMT R227, R168, 0x7610, R227 ;  /* 0x00007610a8e37816 */ /* 0x000fce00000000e3 */
.L_x_8407:
[----:B------:R-:W-:Y:S02]  /*4a20*/  F2FP.F16.F32.PACK_AB R171, RZ, R171 ;  /* 0x000000abffab723e */ /* 0x000fe400000000ff */
[----:B------:R-:W-:Y:S02]  /*4a30*/  F2FP.F16.F32.PACK_AB R232, RZ, R174 ;  /* 0x000000aeffe8723e */ /* 0x000fe400000000ff */
[----:B------:R-:W-:Y:S02]  /*4a40*/  PRMT R230, R170, 0x7610, R230 ;  /* 0x00007610aae67816 */ /* 0x000fe400000000e6 */
        /* <DEDUP_REMOVED lines=14> */
.L_x_8404:
[----:B------:R-:W-:Y:S05]  /*4b30*/  @!P1 BRA `(.L_x_8408) ;  /* 0x0000000000409947 */ /* 0x000fea0003800000 */
[----:B-12---:R-:W-:Y:S01]  /*4b40*/  FFMA.FTZ R169, R217, R172, R175 ;  /* 0x000000acd9a97223 */ /* 0x006fe200000100af */
[----:B------:R-:W-:Y:S02]  /*4b50*/  ISETP.GT.AND P2, PT, R235, RZ, PT ;  /* 0x000000ffeb00720c */ /* 0x000fe40003f44270 */
[----:B-----5:R-:W-:Y:S01]  /*4b60*/  LOP3.LUT P3, RZ, R243, 0xff, RZ, 0xc0, !PT ;  /* 0x000000fff3ff7812 */ /* 0x020fe2000786c0ff */
[----:B------:R-:W-:-:S04]  /*4b70*/  FADD.FTZ R169, R214, -R169 ;  /* 0x800000a9d6a97221 */ /* 0x000fc80000010000 */
[----:B------:R-:W-:Y:S01]  /*4b80*/  FMUL.FTZ R168, R236, R169 ;  /* 0x000000a9eca87220 */ /* 0x000fe20000410000 */
[----:B------:R-:W-:-:S04]  /*4b90*/  HFMA2 R169, -RZ, RZ, 0, 0 ;  /* 0x00000000ffa97431 */ /* 0x000fc800000001ff */
[----:B------:R-:W-:-:S05]  /*4ba0*/  FSEL R168, R168, RZ, P2 ;  /* 0x000000ffa8a87208 */ /* 0x000fca0001000000 */
        /* <DEDUP_REMOVED lines=8> */
[----:B------:R-:W-:-:S07]  /*4c30*/  PRMT R233, R168, 0x7610, R233 ;  /* 0x00007610a8e97816 */ /* 0x000fce00000000e9 */
.L_x_8408:
[----:B------:R-:W-:Y:S05]  /*4c40*/  @!P1 BRA `(.L_x_8409) ;  /* 0x0000000000409947 */ /* 0x000fea0003800000 */
[----:B-12---:R-:W-:Y:S01]  /*4c50*/  FFMA.FTZ R168, R216, R172, R175 ;  /* 0x000000acd8a87223 */ /* 0x006fe200000100af */
        /* <DEDUP_REMOVED lines=8> */
[----:B------:R-:W-:-:S03]  /*4ce0*/  MOV R168, RZ ;  /* 0x000000ff00a87202 */ /* 0x000fc60000000f00 */
[-C--:B------:R-:W-:Y:S01]  /*4cf0*/  @P3 FMUL.FTZ R168, R169, R170.reuse ;  /* 0x000000aaa9a83220 */ /* 0x080fe20000410000 */
[----:B------:R-:W-:-:S03]  /*4d00*/  FMUL.FTZ R169, R33, R170 ;  /* 0x000000aa21a97220 */ /* 0x000fc60000410000 */
[----:B------:R-:W-:Y:S02]  /*4d10*/  FADD.FTZ R161, R161, R168 ;  /* 0x000000a8a1a17221 */ /* 0x000fe40000010000 */
[----:B------:R-:W-:-:S04]  /*4d20*/  FSEL R169, R169, RZ, P3 ;  /* 0x000000ffa9a97208 */ /* 0x000fc80001800000 */
[----:B------:R-:W-:-:S04]  /*4d30*/  F2FP.F16.F32.PACK_AB R169, RZ, R169 ;  /* 0x000000a9ffa9723e */ /* 0x000fc800000000ff */
[----:B------:R-:W-:-:S07]  /*4d40*/  PRMT R226, R169, 0x7610, R226 ;  /* 0x00007610a9e27816 */ /* 0x000fce00000000e2 */
.L_x_8409:
        /* <DEDUP_REMOVED lines=17> */
.L_x_8410:
[----:B------:R-:W-:Y:S05]  /*4e60*/  @!P1 BRA `(.L_x_8400) ;  /* 0x0000000000409947 */ /* 0x000fea0003800000 */
[----:B-12---:R-:W-:Y:S01]  /*4e70*/  FFMA.FTZ R169, R212, R172, R175 ;  /* 0x000000acd4a97223 */ /* 0x006fe200000100af */
[----:B-----5:R-:W-:Y:S02]  /*4e80*/  ISETP.GE.U32.AND P3, PT, R243, 0x1000000, PT ;  /* 0x01000000f300780c */ /* 0x020fe40003f66070 */
[----:B------:R-:W-:Y:S01]  /*4e90*/  ISETP.GT.AND P2, PT, R235, RZ, PT ;  /* 0x000000ffeb00720c */ /* 0x000fe20003f44270 */
[----:B------:R-:W-:-:S04]  /*4ea0*/  FADD.FTZ R169, R210, -R169 ;  /* 0x800000a9d2a97221 */ /* 0x000fc80000010000 */
[----:B------:R-:W-:-:S05]  /*4eb0*/  FMUL.FTZ R168, R236, R169 ;  /* 0x000000a9eca87220 */ /* 0x000fca0000410000 */
[----:B------:R-:W-:Y:S01]  /*4ec0*/  FSEL R168, R168, RZ, P2 ;  /* 0x000000ffa8a87208 */ /* 0x000fe20001000000 */
[----:B------:R-:W-:-:S04]  /*4ed0*/  @P3 HADD2.F32 R169, -RZ, R250.H0_H0 ;  /* 0x200000faffa93230 */ /* 0x000fc80000004100 */
        /* <DEDUP_REMOVED lines=9> */
.L_x_8400:
        /* <DEDUP_REMOVED lines=10> */
.L_x_8411:
        /* <DEDUP_REMOVED lines=10> */
.L_x_8412:
[----:B------:R-:W-:Y:S05]  /*50b0*/  @!P1 BRA `(.L_x_8413) ;  /* 0x0000000000209947 */ /* 0x000fea0003800000 */
[----:B-1234-:R-:W1:Y:S01]  /*50c0*/  LDC.64 R168, c[0x0][0x390] ;  /* 0x0000e400ffa87b82 */ /* 0x01ee620000000a00 */
[----:B------:R-:W-:-:S05]  /*50d0*/  IADD3 R171, PT, PT, R238, 0x200, RZ ;  /* 0x00000200eeab7810 */ /* 0x000fca0007ffe0ff */
[----:B-1----:R-:W-:-:S06]  /*50e0*/  IMAD.WIDE.U32 R168, R171, 0x8, R168 ;  /* 0x00000008aba87825 */ /* 0x002fcc00078e00a8 */
[----:B------:R-:W2:Y:S02]  /*50f0*/  LDG.E.64 R168, desc[UR12][R168.64] ;  /* 0x0000000ca8a87981 */ /* 0x000ea4000c1e1b00 */
[C-C-:B--2---:R-:W-:Y:S02]  /*5100*/  SHF.R.U64 R170, R168.reuse, 0x10, R169.reuse ;  /* 0x00000010a8aa7819 */ /* 0x144fe400000012a9 */
[--C-:B------:R-:W-:Y:S02]  /*5110*/  SHF.R.U32.HI R250, RZ, 0x10, R169.reuse ;  /* 0x00000010fffa7819 */ /* 0x100fe400000116a9 */
[----:B------:R-:W-:Y:S02]  /*5120*/  PRMT R247, R168, 0x5410, R169 ;  /* 0x00005410a8f77816 */ /* 0x000fe400000000a9 */
[----:B------:R-:W-:-:S07]  /*5130*/  PRMT R250, R250, 0x5410, R170 ;  /* 0x00005410fafa7816 */ /* 0x000fce00000000aa */
.L_x_8413:
[----:B------:R-:W-:Y:S05]  /*5140*/  @!P0 BRA `(.L_x_8414) ;  /* 0x0000000800388947 */ /* 0x000fea0003800000 */
[----:B------:R-:W-:Y:S05]  /*5150*/  BRA.U !UP0, `(.L_x_8415) ;  /* 0x0000000508247547 */ /* 0x000fea000b800000 */
[----:B------:R-:W-:Y:S01]  /*5160*/  ISETP.GT.AND P2, PT, R235, RZ, PT ;  /* 0x000000ffeb00720c */ /* 0x000fe20003f44270 */
[----:B-----5:R-:W-:Y:S01]  /*5170*/  HADD2.F32 R177, -RZ, R202.H0_H0 ;  /* 0x200000caffb17230 */ /* 0x020fe20000004100 */
[----:B------:R-:W-:Y:S01]  /*5180*/  SHF.R.U64 R179, R202, 0x10, R203 ;  /* 0x00000010cab37819 */ /* 0x000fe200000012cb */
[----:B-1234-:R-:W-:-:S04]  /*5190*/  HADD2.F32 R171, -RZ, R203.H0_H0 ;  /* 0x200000cbffab7230 */ /* 0x01efc80000004100 */
        /* <DEDUP_REMOVED lines=29> */
.L_x_8416:
[----:B------:R-:W-:Y:S05]  /*5370*/  @!P1 BRA `(.L_x_8417) ;  /* 0x00000000002c9947 */ /* 0x000fea0003800000 */
        /* <DEDUP_REMOVED lines=11> */
.L_x_8417:
[----:B------:R-:W-:Y:S05]  /*5430*/  @!P1 BRA `(.L_x_8418) ;  /* 0x00000000002c9947 */ /* 0x000fea0003800000 */
[----:B------:R-:W-:Y:S01]  /*5440*/  LOP3.LUT P2, RZ, R242, 0xff0000, RZ, 0xc0, !PT ;  /* 0x00ff0000f2ff7812 */ /* 0x000fe2000784c0ff */
        /* <DEDUP_REMOVED lines=10> */
.L_x_8418:
[----:B------:R-:W-:Y:S02]  /*54f0*/  F2FP.F16.F32.PACK_AB R171, RZ, R171 ;  /* 0x000000abffab723e */ /* 0x000fe400000000ff */
[----:B------:R-:W-:Y:S02]  /*5500*/  F2FP.F16.F32.PACK_AB R232, RZ, R169 ;  /* 0x000000a9ffe8723e */ /* 0x000fe400000000ff */
[----:B------:R-:W-:Y:S01]  /*5510*/  PRMT R231, R171, 0x7610, R231 ;  /* 0x00007610abe77816 */ /* 0x000fe200000000e7 */
[----:B------:R-:W-:Y:S06]  /*5520*/  @!P1 BRA `(.L_x_8419) ;  /* 0x0000000c00709947 */ /* 0x000fec0003800000 */
[----:B------:R-:W-:Y:S01]  /*5530*/  ISETP.GE.U32.AND P2, PT, R242, 0x1000000, PT ;  /* 0x01000000f200780c */ /* 0x000fe20003f46070 */
        /* <DEDUP_REMOVED lines=9> */
[----:B------:R-:W-:Y:S01]  /*55d0*/  PRMT R228, R169, 0x7610, R228 ;  /* 0x00007610a9e47816 */ /* 0x000fe200000000e4 */
[----:B------:R-:W-:Y:S06]  /*55e0*/  BRA `(.L_x_8419) ;  /* 0x0000000c00407947 */ /* 0x000fec0003800000 */
.L_x_8415:
[----:B------:R-:W-:-:S13]  /*55f0*/  ISETP.GT.AND P2, PT, R235, RZ, PT ;  /* 0x000000ffeb00720c */ /* 0x000fda0003f44270 */
[----:B-1234-:R-:W-:-:S04]  /*5600*/  @P2 FFMA.FTZ R169, R193, R172, R175 ;  /* 0x000000acc1a92223 */ /* 0x01efc800000100af */
[----:B------:R-:W-:Y:S01]  /*5610*/  @P2 FADD.FTZ R168, R190, -R169 ;  /* 0x800000a9bea82221 */ /* 0x000fe20000010000 */
[----:B-----5:R-:W-:-:S05]  /*5620*/  HADD2.F32 R169, -RZ, R202.H0_H0 ;  /* 0x200000caffa97230 */ /* 0x020fca0000004100 */
        /* <DEDUP_REMOVED lines=13> */
.L_x_8420:
[----:B------:R-:W-:Y:S05]  /*5700*/  @!P1 BRA `(.L_x_8421) ;  /* 0x0000000000409947 */ /* 0x000fea0003800000 */
[----:B------:R-:W-:Y:S01]  /*5710*/  SHF.R.U64 R169, R202, 0x10, R203 ;  /* 0x00000010caa97819 */ /* 0x000fe200000012cb */
        /* <DEDUP_REMOVED lines=15> */
.L_x_8421:
[----:B------:R-:W-:Y:S05]  /*5810*/  @!P1 BRA `(.L_x_8422) ;  /* 0x00000000003c9947 */ /* 0x000fea0003800000 */
[----:B------:R-:W-:Y:S01]  /*5820*/  @P2 FFMA.FTZ R168, R191, R172, R175 ;  /* 0x000000acbfa82223 */ /* 0x000fe200000100af */
[----:B------:R-:W-:Y:S01]  /*5830*/  LOP3.LUT P3, RZ, R242, 0xff0000, RZ, 0xc0, !PT ;  /* 0x00ff0000f2ff7812 */ /* 0x000fe2000786c0ff */
        /* <DEDUP_REMOVED lines=13> */
.L_x_8422:
[----:B------:R-:W-:Y:S05]  /*5910*/  @!P1 BRA `(.L_x_8419) ;  /* 0x0000000800749947 */ /* 0x000fea0003800000 */
[----:B------:R-:W-:Y:S01]  /*5920*/  SHF.R.U32.HI R169, RZ, 0x10, R203 ;  /* 0x00000010ffa97819 */ /* 0x000fe200000116cb */
[----:B------:R-:W-:Y:S01]  /*5930*/  @P2 FFMA.FTZ R171, R188, R172, R175 ;  /* 0x000000acbcab2223 */ /* 0x000fe200000100af */
[----:B------:R-:W-:Y:S02]  /*5940*/  ISETP.GE.U32.AND P3, PT, R242, 0x1000000, PT ;  /* 0x01000000f200780c */ /* 0x000fe40003f66070 */
[----:B------:R-:W-:Y:S01]  /*5950*/  MOV R168, RZ ;  /* 0x000000ff00a87202 */ /* 0x000fe20000000f00 */
[----:B------:R-:W-:Y:S02]  /*5960*/  HADD2.F32 R169, -RZ, R169.H0_H0 ;  /* 0x200000a9ffa97230 */ /* 0x000fe40000004100 */
[----:B------:R-:W-:-:S04]  /*5970*/  @P2 FADD.FTZ R171, R186, -R171 ;  /* 0x800000abbaab2221 */ /* 0x000fc80000010000 */
[----:B------:R-:W-:-:S04]  /*5980*/  @P2 FFMA.FTZ R169, R236, R171, R169 ;  /* 0x000000abeca92223 */ /* 0x000fc800000100a9 */
[----:B------:R-:W-:Y:S01]  /*5990*/  FMUL.FTZ R169, R169, UR17 ;  /* 0x00000011a9a97c20 */ /* 0x000fe20008410000 */
[----:B------:R-:W-:-:S03]  /*59a0*/  @P3 HADD2.F32 R171, -RZ, R250.H0_H0 ;  /* 0x200000faffab3230 */ /* 0x000fc60000004100 */
[----:B------:R-:W-:-:S04]  /*59b0*/  FMUL.FTZ R170, R169, UR16 ;  /* 0x00000010a9aa7c20 */ /* 0x000fc80008410000 */
[-C--:B------:R-:W-:Y:S01]  /*59c0*/  FMUL.FTZ R169, R39, R170.reuse ;  /* 0x000000aa27a97220 */ /* 0x080fe20000410000 */
[----:B------:R-:W-:-:S04]  /*59d0*/  @P3 FMUL.FTZ R168, R171, R170 ;  /* 0x000000aaaba83220 */ /* 0x000fc80000410000 */
[----:B------:R-:W-:Y:S01]  /*59e0*/  FSEL R169, R169, RZ, P3 ;  /* 0x000000ffa9a97208 */ /* 0x000fe20001800000 */
[----:B------:R-:W-:-:S03]  /*59f0*/  FADD.FTZ R159, R159, R168 ;  /* 0x000000a89f9f7221 */ /* 0x000fc60000010000 */
[----:B------:R-:W-:-:S04]  /*5a00*/  F2FP.F16.F32.PACK_AB R169, RZ, R169 ;  /* 0x000000a9ffa9723e */ /* 0x000fc800000000ff */
[----:B------:R-:W-:Y:S01]  /*5a10*/  PRMT R228, R169, 0x7610, R228 ;  /* 0x00007610a9e47816 */ /* 0x000fe200000000e4 */
[----:B------:R-:W-:Y:S06]  /*5a20*/  BRA `(.L_x_8419) ;  /* 0x0000000800307947 */ /* 0x000fec0003800000 */
.L_x_8414:
        /* <DEDUP_REMOVED lines=25> */
.L_x_8424:
        /* <DEDUP_REMOVED lines=16> */
.L_x_8425:
[----:B------:R-:W-:Y:S02]  /*5cc0*/  F2FP.F16.F32.PACK_AB R230, RZ, R170 ;  /* 0x000000aaffe6723e */ /* 0x000fe400000000ff */
[----:B------:R-:W-:Y:S02]  /*5cd0*/  FSEL R174, R174, RZ, P2 ;  /* 0x000000ffaeae7208 */ /* 0x000fe40001000000 */
[----:B------:R-:W-:Y:S01]  /*5ce0*/  FSEL R171, R171, RZ, P2 ;  /* 0x000000ffabab7208 */ /* 0x000fe20001000000 */
[----:B------:R-:W-:Y:S06]  /*5cf0*/  @!P1 BRA `(.L_x_8426) ;  /* 0x00000000002c9947 */ /* 0x000fec0003800000 */
[----:B-----5:R-:W-:Y:S01]  /*5d00*/  LOP3.LUT P2, RZ, R242, 0xff0000, RZ, 0xc0, !PT ;  /* 0x00ff0000f2ff7812 */ /* 0x020fe2000784c0ff */
        /* <DEDUP_REMOVED lines=10> */
.L_x_8426:
[----:B------:R-:W-:Y:S02]  /*5db0*/  F2FP.F16.F32.PACK_AB R171, RZ, R171 ;  /* 0x000000abffab723e */ /* 0x000fe400000000ff */
[----:B------:R-:W-:Y:S02]  /*5dc0*/  F2FP.F16.F32.PACK_AB R232, RZ, R174 ;  /* 0x000000aeffe8723e */ /* 0x000fe400000000ff */
[----:B------:R-:W-:Y:S01]  /*5dd0*/  PRMT R231, R171, 0x7610, R231 ;  /* 0x00007610abe77816 */ /* 0x000fe200000000e7 */
[----:B------:R-:W-:Y:S06]  /*5de0*/  @!P1 BRA `(.L_x_8419) ;  /* 0x0000000400409947 */ /* 0x000fec0003800000 */
[----:B-----5:R-:W-:Y:S01]  /*5df0*/  ISETP.GE.U32.AND P2, PT, R242, 0x1000000, PT ;  /* 0x01000000f200780c */ /* 0x020fe20003f46070 */
[----:B------:R-:W-:-:S04]  /*5e00*/  FMUL.FTZ R168, R174, UR17 ;  /* 0x00000011aea87c20 */ /* 0x000fc80008410000 */
[----:B------:R-:W-:Y:S01]  /*5e10*/  FMUL.FTZ R170, R168, UR16 ;  /* 0x00000010a8aa7c20 */ /* 0x000fe20008410000 */
[----:B------:R-:W-:-:S03]  /*5e20*/  MOV R168, RZ ;  /* 0x000000ff00a87202 */ /* 0x000fc60000000f00 */
        /* <DEDUP_REMOVED lines=8> */
.L_x_8423:
[----:B------:R-:W-:Y:S05]  /*5eb0*/  @!P1 BRA `(.L_x_8427) ;  /* 0x0000000000409947 */ /* 0x000fea0003800000 */
[----:B-1234-:R-:W-:Y:S01]  /*5ec0*/  FFMA.FTZ R169, R193, R172, R175 ;  /* 0x000000acc1a97223 */ /* 0x01efe200000100af */
        /* <DEDUP_REMOVED lines=15> */
.L_x_8427:
[----:B------:R-:W-:Y:S05]  /*5fc0*/  @!P1 BRA `(.L_x_8428) ;  /* 0x0000000000409947 */ /* 0x000fea0003800000 */
[----:B-1234-:R-:W-:Y:S01]  /*5fd0*/  FFMA.FTZ R168, R192, R172, R175 ;  /* 0x000000acc0a87223 */ /* 0x01efe200000100af */
        /* <DEDUP_REMOVED lines=15> */
.L_x_8428:
        /* <DEDUP_REMOVED lines=17> */
.L_x_8429:
[----:B------:R-:W-:Y:S05]  /*61e0*/  @!P1 BRA `(.L_x_8419) ;  /* 0x0000000000409947 */ /* 0x000fea0003800000 */
[----:B-1234-:R-:W-:Y:S01]  /*61f0*/  FFMA.FTZ R169, R188, R172, R175 ;  /* 0x000000acbca97223 */ /* 0x01efe200000100af */
[----:B------:R-:W-:Y:S02]  /*6200*/  ISETP.GT.AND P2, PT, R235, RZ, PT ;  /* 0x000000ffeb00720c */ /* 0x000fe40003f44270 */
[----:B-----5:R-:W-:Y:S01]  /*6210*/  ISETP.GE.U32.AND P3, PT, R242, 0x1000000, PT ;  /* 0x01000000f200780c */ /* 0x020fe20003f66070 */
[----:B------:R-:W-:-:S04]  /*6220*/  FADD.FTZ R169, R186, -R169 ;  /* 0x800000a9baa97221 */ /* 0x000fc80000010000 */
[----:B------:R-:W-:-:S05]  /*6230*/  FMUL.FTZ R168, R236, R169 ;  /* 0x000000a9eca87220 */ /* 0x000fca0000410000 */
[----:B------:R-:W-:-:S03]  /*6240*/  FSEL R168, R168, RZ, P2 ;  /* 0x000000ffa8a87208 */ /* 0x000fc60001000000 */
[----:B------:R-:W-:Y:S02]  /*6250*/  @P3 HADD2.F32 R171, -RZ, R250.H0_H0 ;  /* 0x200000faffab3230 */ /* 0x000fe40000004100 */
[----:B------:R-:W-:-:S04]  /*6260*/  FMUL.FTZ R168, R168, UR17 ;  /* 0x00000011a8a87c20 */ /* 0x000fc80008410000 */
[----:B------:R-:W-:Y:S01]  /*6270*/  FMUL.FTZ R170, R168, UR16 ;  /* 0x00000010a8aa7c20 */ /* 0x000fe20008410000 */
[----:B------:R-:W-:-:S03]  /*6280*/  MOV R168, RZ ;  /* 0x000000ff00a87202 */ /* 0x000fc60000000f00 */
[-C--:B------:R-:W-:Y:S01]  /*6290*/  FMUL.FTZ R169, R39, R170.reuse ;  /* 0x000000aa27a97220 */ /* 0x080fe20000410000 */
[----:B------:R-:W-:-:S04]  /*62a0*/  @P3 FMUL.FTZ R168, R171, R170 ;  /* 0x000000aaaba83220 */ /* 0x000fc80000410000 */
[----:B------:R-:W-:Y:S01]  /*62b0*/  FSEL R169, R169, RZ, P3 ;  /* 0x000000ffa9a97208 */ /* 0x000fe20001800000 */
[----:B------:R-:W-:-:S03]  /*62c0*/  FADD.FTZ R159, R159, R168 ;  /* 0x000000a89f9f7221 */ /* 0x000fc60000010000 */
[----:B------:R-:W-:-:S04]  /*62d0*/  F2FP.F16.F32.PACK_AB R169, RZ, R169 ;  /* 0x000000a9ffa9723e */ /* 0x000fc800000000ff */
[----:B------:R-:W-:-:S07]  /*62e0*/  PRMT R228, R169, 0x7610, R228 ;  /* 0x00007610a9e47816 */ /* 0x000fce00000000e4 */
.L_x_8419:
        /* <DEDUP_REMOVED lines=10> */
.L_x_8430:
        /* <DEDUP_REMOVED lines=10> */
.L_x_8431:
        /* <DEDUP_REMOVED lines=9> */
.L_x_8432:
[----:B------:R-:W-:Y:S05]  /*64c0*/  @!P0 BRA `(.L_x_8433) ;  /* 0x0000000800388947 */ /* 0x000fea0003800000 */
[----:B------:R-:W-:Y:S05]  /*64d0*/  BRA.U !UP0, `(.L_x_8434) ;  /* 0x0000000508247547 */ /* 0x000fea000b800000 */
[----:B------:R-:W-:Y:S01]  /*64e0*/  ISETP.GT.AND P2, PT, R235, RZ, PT ;  /* 0x000000ffeb00720c */ /* 0x000fe20003f44270 */
[----:B-----5:R-:W-:Y:S01]  /*64f0*/  HADD2.F32 R177, -RZ, R200.H0_H0 ;  /* 0x200000c8ffb17230 */ /* 0x020fe20000004100 */
[--C-:B------:R-:W-:Y:S01]  /*6500*/  SHF.R.U64 R179, R200, 0x10, R201.reuse ;  /* 0x00000010c8b37819 */ /* 0x100fe200000012c9 */
[----:B-1234-:R-:W-:Y:S01]  /*6510*/  HADD2.F32 R171, -RZ, R201.H0_H0 ;  /* 0x200000c9ffab7230 */ /* 0x01efe20000004100 */
[----:B------:R-:W-:-:S03]  /*6520*/  SHF.R.U32.HI R170, RZ, 0x10, R201 ;  /* 0x00000010ffaa7819 */ /* 0x000fc600000116c9 */
[----:B------:R-:W-:-:S06]  /*6530*/  HADD2.F32 R179, -RZ, R179.H0_H0 ;  /* 0x200000b3ffb37230 */ /* 0x000fcc0000004100 */
[-CC-:B------:R-:W-:Y:S01]  /*6540*/  @P2 FFMA.FTZ R169, R185, R172.reuse, R175.reuse ;  /* 0x000000acb9a92223 */ /* 0x180fe200000100af */
[-CC-:B------:R-:W-:Y:S01]  /*6550*/  @P2 FFMA.FTZ R168, R184, R172.reuse, R175.reuse ;  /* 0x000000acb8a82223 */ /* 0x180fe200000100af */
[-CC-:B------:R-:W-:Y:S01]  /*6560*/  @P2 FFMA.FTZ R209, R183, R172.reuse, R175.reuse ;  /* 0x000000acb7d12223 */ /* 0x180fe200000100af */
[----:B------:R-:W-:Y:S01]  /*6570*/  @P2 FFMA.FTZ R229, R26, R172, R175 ;  /* 0x000000ac1ae52223 */ /* 0x000fe200000100af */
[----:B------:R-:W-:Y:S01]  /*6580*/  @P2 FADD.FTZ R169, R182, -R169 ;  /* 0x800000a9b6a92221 */ /* 0x000fe20000010000 */
[----:B------:R-:W-:Y:S01]  /*6590*/  @P2 FADD.FTZ R168, R181, -R168 ;  /* 0x800000a8b5a82221 */ /* 0x000fe20000010000 */
[----:B------:R-:W-:Y:S02]  /*65a0*/  @P2 FADD.FTZ R209, R180, -R209 ;  /* 0x800000d1b4d12221 */ /* 0x000fe40000010000 */
[C---:B------:R-:W-:Y:S01]  /*65b0*/  @P2 FFMA.FTZ R177, R236.reuse, R169, R177 ;  /* 0x000000a9ecb12223 */ /* 0x040fe200000100b1 */
[----:B------:R-:W-:Y:S01]  /*65c0*/  @P2 FFMA.FTZ R179, R236, R168, R179 ;  /* 0x000000a8ecb32223 */ /* 0x000fe200000100b3 */
[----:B------:R-:W-:-:S02]  /*65d0*/  HADD2.F32 R169, -RZ, R170.H0_H0 ;  /* 0x200000aaffa97230 */ /* 0x000fc40000004100 */
[----:B------:R-:W-:Y:S01]  /*65e0*/  @P2 FADD.FTZ R168, R24, -R229 ;  /* 0x800000e518a82221 */ /* 0x000fe20000010000 */
[C---:B------:R-:W-:Y:S01]  /*65f0*/  @P2 FFMA.FTZ R171, R236.reuse, R209, R171 ;  /* 0x000000d1ecab2223 */ /* 0x040fe200000100ab */
[----:B------:R-:W-:Y:S02]  /*6600*/  F2FP.F16.F32.PACK_AB R229, RZ, R177 ;  /* 0x000000b1ffe5723e */ /* 0x000fe400000000ff */
[----:B------:R-:W-:Y:S01]  /*6610*/  @P2 FFMA.FTZ R169, R236, R168, R169 ;  /* 0x000000a8eca92223 */ /* 0x000fe200000100a9 */
[----:B------:R-:W-:Y:S01]  /*6620*/  F2FP.F16.F32.PACK_AB R230, RZ, R179 ;  /* 0x000000b3ffe6723e */ /* 0x000fe200000000ff */
[----:B------:R-:W-:Y:S06]  /*6630*/  @!P1 BRA `(.L_x_8435) ;  /* 0x00000000002c9947 */ /* 0x000fec0003800000 */
        /* <DEDUP_REMOVED lines=11> */
.L_x_8435:
        /* <DEDUP_REMOVED lines=12> */
.L_x_8436:
        /* <DEDUP_REMOVED lines=12> */
.L_x_8437:
        /* <DEDUP_REMOVED lines=16> */
.L_x_8434:
[----:B------:R-:W-:Y:S01]  /*6970*/  ISETP.GT.AND P2, PT, R235, RZ, PT ;  /* 0x000000ffeb00720c */ /* 0x000fe20003f44270 */
[----:B------:R-:W-:-:S12]  /*6980*/  @!P1 BRA `(.L_x_8439) ;  /* 0x00000000003c9947 */ /* 0x000fd80003800000 */
[----:B-1234-:R-:W-:Y:S01]  /*6990*/  @P2 FFMA.FTZ R171, R185, R172, R175 ;  /* 0x000000acb9ab2223 */ /* 0x01efe200000100af */
[----:B-----5:R-:W-:Y:S01]  /*69a0*/  HADD2.F32 R169, -RZ, R200.H0_H0 ;  /* 0x200000c8ffa97230 */ /* 0x020fe20000004100 */
[----:B------:R-:W-:Y:S02]  /*69b0*/  LOP3.LUT P3, RZ, R241, 0xff, RZ, 0xc0, !PT ;  /* 0x000000fff1ff7812 */ /* 0x000fe4000786c0ff */
[----:B------:R-:W-:-:S04]  /*69c0*/  @P2 FADD.FTZ R171, R182, -R171 ;  /* 0x800000abb6ab2221 */ /* 0x000fc80000010000 */
[----:B------:R-:W-:-:S04]  /*69d0*/  @P2 FFMA.FTZ R169, R236, R171, R169 ;  /* 0x000000abeca92223 */ /* 0x000fc800000100a9 */
[----:B------:R-:W-:-:S03]  /*69e0*/  FMUL.FTZ R169, R169, UR17 ;  /* 0x00000011a9a97c20 */ /* 0x000fc60008410000 */
[----:B------:R-:W-:Y:S02]  /*69f0*/  @P3 HADD2.F32 R170, -RZ, R247.H0_H0 ;  /* 0x200000f7ffaa3230 */ /* 0x000fe40000004100 */
[----:B------:R-:W-:Y:S01]  /*6a00*/  FMUL.FTZ R171, R169, UR16 ;  /* 0x00000010a9ab7c20 */ /* 0x000fe20008410000 */
[----:B------:R-:W-:-:S03]  /*6a10*/  HFMA2 R169, -RZ, RZ, 0, 0 ;  /* 0x00000000ffa97431 */ /* 0x000fc600000001ff */
[-C--:B------:R-:W-:Y:S01]  /*6a20*/  FMUL.FTZ R168, R40, R171.reuse ;  /* 0x000000ab28a87220 */ /* 0x080fe20000410000 */
[----:B------:R-:W-:-:S04]  /*6a30*/  @P3 FMUL.FTZ R169, R170, R171 ;  /* 0x000000abaaa93220 */ /* 0x000fc80000410000 */
[----:B------:R-:W-:Y:S01]  /*6a40*/  FSEL R168, R168, RZ, P3 ;  /* 0x000000ffa8a87208 */ /* 0x000fe20001800000 */
[----:B------:R-:W-:-:S03]  /*6a50*/  FADD.FTZ R152, R152, R169 ;  /* 0x000000a998987221 */ /* 0x000fc60000010000 */
[----:B------:R-:W-:-:S04]  /*6a60*/  F2FP.F16.F32.PACK_AB R168, RZ, R168 ;  /* 0x000000a8ffa8723e */ /* 0x000fc800000000ff */
[----:B------:R-:W-:-:S07]  /*6a70*/  PRMT R233, R168, 0x7610, R233 ;  /* 0x00007610a8e97816 */ /* 0x000fce00000000e9 */
.L_x_8439:
[----:B------:R-:W-:Y:S05]  /*6a80*/  @!P1 BRA `(.L_x_8440) ;  /* 0x0000000000409947 */ /* 0x000fea0003800000 */
[----:B-12345:R-:W-:Y:S01]  /*6a90*/  SHF.R.U64 R169, R200, 0x10, R201 ;  /* 0x00000010c8a97819 */ /* 0x03efe200000012c9 */
[----:B------:R-:W-:Y:S01]  /*6aa0*/  @P2 FFMA.FTZ R168, R184, R172, R175 ;  /* 0x000000acb8a82223 */ /* 0x000fe200000100af */
[----:B------:R-:W-:-:S03]  /*6ab0*/  LOP3.LUT P3, RZ, R241, 0xff00, RZ, 0xc0, !PT ;  /* 0x0000ff00f1ff7812 */ /* 0x000fc6000786c0ff */
[----:B------:R-:W-:Y:S02]  /*6ac0*/  HADD2.F32 R169, -RZ, R169.H0_H0 ;  /* 0x200000a9ffa97230 */ /* 0x000fe40000004100 */
[----:B------:R-:W-:-:S04]  /*6ad0*/  @P2 FADD.FTZ R168, R181, -R168 ;  /* 0x800000a8b5a82221 */ /* 0x000fc80000010000 */
[----:B------:R-:W-:Y:S01]  /*6ae0*/  @P2 FFMA.FTZ R169, R236, R168, R169 ;  /* 0x000000a8eca92223 */ /* 0x000fe200000100a9 */
[----:B------:R-:W-:-:S03]  /*6af0*/  MOV R168, RZ ;  /* 0x000000ff00a87202 */ /* 0x000fc60000000f00 */
[----:B------:R-:W-:Y:S01]  /*6b00*/  FMUL.FTZ R169, R169, UR17 ;  /* 0x00000011a9a97c20 */ /* 0x000fe20008410000 */
[----:B------:R-:W-:-:S03]  /*6b10*/  @P3 HADD2.F32 R171, -RZ, R250.H1_H1 ;  /* 0x300000faffab3230 */ /* 0x000fc60000004100 */
[----:B------:R-:W-:-:S04]  /*6b20*/  FMUL.FTZ R170, R169, UR16 ;  /* 0x00000010a9aa7c20 */ /* 0x000fc80008410000 */
[-C--:B------:R-:W-:Y:S01]  /*6b30*/  FMUL.FTZ R169, R41, R170.reuse ;  /* 0x000000aa29a97220 */ /* 0x080fe20000410000 */
[----:B------:R-:W-:-:S04]  /*6b40*/  @P3 FMUL.FTZ R168, R171, R170 ;  /* 0x000000aaaba83220 */ /* 0x000fc80000410000 */
[----:B------:R-:W-:Y:S01]  /*6b50*/  FSEL R169, R169, RZ, P3 ;  /* 0x000000ffa9a97208 */ /* 0x000fe20001800000 */
[----:B------:R-:W-:-:S03]  /*6b60*/  FADD.FTZ R153, R153, R168 ;  /* 0x000000a899997221 */ /* 0x000fc60000010000 */
[----:B------:R-:W-:-:S04]  /*6b70*/  F2FP.F16.F32.PACK_AB R169, RZ, R169 ;  /* 0x000000a9ffa9723e */ /* 0x000fc800000000ff */
[----:B------:R-:W-:-:S07]  /*6b80*/  PRMT R226, R169, 0x7610, R226 ;  /* 0x00007610a9e27816 */ /* 0x000fce00000000e2 */
.L_x_8440:
[----:B------:R-:W-:Y:S05]  /*6b90*/  @!P1 BRA `(.L_x_8441) ;  /* 0x00000000003c9947 */ /* 0x000fea0003800000 */
[----:B-1234-:R-:W-:Y:S01]  /*6ba0*/  @P2 FFMA.FTZ R171, R183, R172, R175 ;  /* 0x000000acb7ab2223 */ /* 0x01efe200000100af */
[----:B-----5:R-:W-:Y:S01]  /*6bb0*/  HADD2.F32 R169, -RZ, R201.H0_H0 ;  /* 0x200000c9ffa97230 */ /* 0x020fe20000004100 */
[----:B------:R-:W-:Y:S02]  /*6bc0*/  LOP3.LUT P3, RZ, R241, 0xff0000, RZ, 0xc0, !PT ;  /* 0x00ff0000f1ff7812 */ /* 0x000fe4000786c0ff */
[----:B------:R-:W-:-:S04]  /*6bd0*/  @P2 FADD.FTZ R171, R180, -R171 ;  /* 0x800000abb4ab2221 */ /* 0x000fc80000010000 */
[----:B------:R-:W-:-:S04]  /*6be0*/  @P2 FFMA.FTZ R169, R236, R171, R169 ;  /* 0x000000abeca92223 */ /* 0x000fc800000100a9 */
[----:B------:R-:W-:-:S03]  /*6bf0*/  FMUL.FTZ R169, R169, UR17 ;  /* 0x00000011a9a97c20 */ /* 0x000fc60008410000 */
[----:B------:R-:W-:Y:S02]  /*6c00*/  @P3 HADD2.F32 R170, -RZ, R247.H1_H1 ;  /* 0x300000f7ffaa3230 */ /* 0x000fe40000004100 */
        /* <DEDUP_REMOVED lines=8> */
.L_x_8441:
[----:B------:R-:W-:Y:S05]  /*6c90*/  @!P1 BRA `(.L_x_8438) ;  /* 0x0000000800789947 */ /* 0x000fea0003800000 */
[----:B-12345:R-:W-:Y:S01]  /*6ca0*/  SHF.R.U32.HI R169, RZ, 0x10, R201 ;  /* 0x00000010ffa97819 */ /* 0x03efe200000116c9 */
[----:B------:R-:W-:Y:S01]  /*6cb0*/  @P2 FFMA.FTZ R171, R26, R172, R175 ;  /* 0x000000ac1aab2223 */ /* 0x000fe200000100af */
[----:B------:R-:W-:-:S03]  /*6cc0*/  MOV R168, RZ ;  /* 0x000000ff00a87202 */ /* 0x000fc60000000f00 */
[----:B------:R-:W-:Y:S02]  /*6cd0*/  HADD2.F32 R169, -RZ, R169.H0_H0 ;  /* 0x200000a9ffa97230 */ /* 0x000fe40000004100 */
[----:B------:R-:W-:-:S04]  /*6ce0*/  @P2 FADD.FTZ R171, R24, -R171 ;  /* 0x800000ab18ab2221 */ /* 0x000fc80000010000 */
[----:B------:R-:W-:Y:S01]  /*6cf0*/  @P2 FFMA.FTZ R169, R236, R171, R169 ;  /* 0x000000abeca92223 */ /* 0x000fe200000100a9 */
[----:B------:R-:W-:-:S03]  /*6d00*/  ISETP.GE.U32.AND P2, PT, R241, 0x1000000, PT ;  /* 0x01000000f100780c */ /* 0x000fc60003f46070 */
        /* <DEDUP_REMOVED lines=8> */
[----:B------:R-:W-:Y:S01]  /*6d90*/  PRMT R228, R169, 0x7610, R228 ;  /* 0x00007610a9e47816 */ /* 0x000fe200000000e4 */
[----:B------:R-:W-:Y:S06]  /*6da0*/  BRA `(.L_x_8438) ;  /* 0x0000000800347947 */ /* 0x000fec0003800000 */
.L_x_8433:
        /* <DEDUP_REMOVED lines=25> */
.L_x_8443:
        /* <DEDUP_REMOVED lines=8> */
[----:B------:R-:W-:-:S03]  /*6fc0*/  MOV R168, RZ ;  /* 0x000000ff00a87202 */ /* 0x000fc60000000f00 */
[----:B------:R-:W-:-:S04]  /*6fd0*/  FMUL.FTZ R169, R41, R176 ;  /* 0x000000b029a97220 */ /* 0x000fc80000410000 */
[----:B------:R-:W-:Y:S01]  /*6fe0*/  @P3 HADD2.F32 R177, -RZ, R250.H1_H1 ;  /* 0x300000faffb13230 */ /* 0x000fe20000004100 */
[----:B------:R-:W-:-:S04]  /*6ff0*/  FSEL R169, R169, RZ, P3 ;  /* 0x000000ffa9a97208 */ /* 0x000fc80001800000 */
[----:B------:R-:W-:Y:S01]  /*7000*/  @P3 FMUL.FTZ R168, R177, R176 ;  /* 0x000000b0b1a83220 */ /* 0x000fe20000410000 */
[----:B------:R-:W-:-:S03]  /*7010*/  F2FP.F16.F32.PACK_AB R169, RZ, R169 ;  /* 0x000000a9ffa9723e */ /* 0x000fc600000000ff */
[----:B------:R-:W-:Y:S01]  /*7020*/  FADD.FTZ R153, R153, R168 ;  /* 0x000000a899997221 */ /* 0x000fe20000010000 */
[----:B------:R-:W-:-:S07]  /*7030*/  PRMT R226, R169, 0x7610, R226 ;  /* 0x00007610a9e27816 */ /* 0x000fce00000000e2 */
.L_x_8444:
        /* <DEDUP_REMOVED lines=15> */
[----:B------:R-:W-:-:S07]  /*7130*/  PRMT R227, R168, 0x7610, R227 ;  /* 0x00007610a8e37816 */ /* 0x000fce00000000e3 */
.L_x_8445:
        /* <DEDUP_REMOVED lines=16> */
.L_x_8442:
[----:B------:R-:W-:Y:S05]  /*7240*/  @!P1 BRA `(.L_x_8446) ;  /* 0x0000000000409947 */ /* 0x000fea0003800000 */
[----:B-1234-:R-:W-:Y:S01]  /*7250*/  FFMA.FTZ R169, R185, R172, R175 ;  /* 0x000000acb9a97223 */ /* 0x01efe200000100af */
[----:B------:R-:W-:Y:S02]  /*7260*/  ISETP.GT.AND P2, PT, R235, RZ, PT ;  /* 0x000000ffeb00720c */ /* 0x000fe40003f44270 */
[----:B-----5:R-:W-:Y:S01]  /*7270*/  LOP3.LUT P3, RZ, R241, 0xff, RZ, 0xc0, !PT ;  /* 0x000000fff1ff7812 */ /* 0x020fe2000786c0ff */
[----:B------:R-:W-:-:S04]  /*7280*/  FADD.FTZ R169, R182, -R169 ;  /* 0x800000a9b6a97221 */ /* 0x000fc80000010000 */
[----:B------:R-:W-:Y:S01]  /*7290*/  FMUL.FTZ R168, R236, R169 ;  /* 0x000000a9eca87220 */ /* 0x000fe20000410000 */
[----:B------:R-:W-:-:S04]  /*72a0*/  HFMA2 R169, -RZ, RZ, 0, 0 ;  /* 0x00000000ffa97431 */ /* 0x000fc800000001ff */
[----:B------:R-:W-:-:S03]  /*72b0*/  FSEL R168, R168, RZ, P2 ;  /* 0x000000ffa8a87208 */ /* 0x000fc60001000000 */
[----:B------:R-:W-:Y:S02]  /*72c0*/  @P3 HADD2.F32 R170, -RZ, R247.H0_H0 ;  /* 0x200000f7ffaa3230 */ /* 0x000fe40000004100 */
[----:B------:R-:W-:-:S04]  /*72d0*/  FMUL.FTZ R168, R168, UR17 ;  /* 0x00000011a8a87c20 */ /* 0x000fc80008410000 */
[----:B------:R-:W-:-:S04]  /*72e0*/  FMUL.FTZ R171, R168, UR16 ;  /* 0x00000010a8ab7c20 */ /* 0x000fc80008410000 */
[-C--:B------:R-:W-:Y:S01]  /*72f0*/  FMUL.FTZ R168, R40, R171.reuse ;  /* 0x000000ab28a87220 */ /* 0x080fe20000410000 */
[----:B------:R-:W-:-:S04]  /*7300*/  @P3 FMUL.FTZ R169, R170, R171 ;  /* 0x000000abaaa93220 */ /* 0x000fc80000410000 */
[----:B------:R-:W-:Y:S01]  /*7310*/  FSEL R168, R168, RZ, P3 ;  /* 0x000000ffa8a87208 */ /* 0x000fe20001800000 */
[----:B------:R-:W-:-:S03]  /*7320*/  FADD.FTZ R152, R152, R169 ;  /* 0x000000a998987221 */ /* 0x000fc60000010000 */
[----:B------:R-:W-:-:S04]  /*7330*/  F2FP.F16.F32.PACK_AB R168, RZ, R168 ;  /* 0x000000a8ffa8723e */ /* 0x000fc800000000ff */
[----:B------:R-:W-:-:S07]  /*7340*/  PRMT R233, R168, 0x7610, R233 ;  /* 0x00007610a8e97816 */ /* 0x000fce00000000e9 */
.L_x_8446:
[----:B------:R-:W-:Y:S05]  /*7350*/  @!P1 BRA `(.L_x_8447) ;  /* 0x0000000000409947 */ /* 0x000fea0003800000 */
[----:B-1234-:R-:W-:Y:S01]  /*7360*/  FFMA.FTZ R168, R184, R172, R175 ;  /* 0x000000acb8a87223 */ /* 0x01efe200000100af */
[----:B------:R-:W-:Y:S02]  /*7370*/  ISETP.GT.AND P2, PT, R235, RZ, PT ;  /* 0x000000ffeb00720c */ /* 0x000fe40003f44270 */
[----:B-----5:R-:W-:Y:S01]  /*7380*/  LOP3.LUT P3, RZ, R241, 0xff00, RZ, 0xc0, !PT ;  /* 0x0000ff00f1ff7812 */ /* 0x020fe2000786c0ff */
[----:B------:R-:W-:-:S04]  /*7390*/  FADD.FTZ R169, R181, -R168 ;  /* 0x800000a8b5a97221 */ /* 0x000fc80000010000 */
[----:B------:R-:W-:-:S05]  /*73a0*/  FMUL.FTZ R168, R236, R169 ;  /* 0x000000a9eca87220 */ /* 0x000fca0000410000 */
[----:B------:R-:W-:-:S03]  /*73b0*/  FSEL R168, R168, RZ, P2 ;  /* 0x000000ffa8a87208 */ /* 0x000fc60001000000 */
[----:B------:R-:W-:Y:S02]  /*73c0*/  @P3 HADD2.F32 R171, -RZ, R250.H1_H1 ;  /* 0x300000faffab3230 */ /* 0x000fe40000004100 */
        /* <DEDUP_REMOVED lines=9> */
.L_x_8447:
        /* <DEDUP_REMOVED lines=8> */
[----:B------:R-:W-:Y:S02]  /*74e0*/  @P3 HADD2.F32 R170, -RZ, R247.H1_H1 ;  /* 0x300000f7ffaa3230 */ /* 0x000fe40000004100 */
        /* <DEDUP_REMOVED lines=8> */
.L_x_8448:
        /* <DEDUP_REMOVED lines=9> */
[----:B------:R-:W-:-:S03]  /*7600*/  MOV R168, RZ ;  /* 0x000000ff00a87202 */ /* 0x000fc60000000f00 */
[----:B------:R-:W-:Y:S02]  /*7610*/  FMUL.FTZ R169, R43, R170 ;  /* 0x000000aa2ba97220 */ /* 0x000fe40000410000 */
[----:B------:R-:W-:-:S03]  /*7620*/  @P2 HADD2.F32 R171, -RZ, R250.H0_H0 ;  /* 0x200000faffab2230 */ /* 0x000fc60000004100 */
[----:B------:R-:W-:Y:S02]  /*7630*/  FSEL R169, R169, RZ, P2 ;  /* 0x000000ffa9a97208 */ /* 0x000fe40001000000 */
[----:B------:R-:W-:Y:S02]  /*7640*/  @P2 FMUL.FTZ R168, R171, R170 ;  /* 0x000000aaaba82220 */ /* 0x000fe40000410000 */
[----:B------:R-:W-:Y:S02]  /*7650*/  F2FP.F16.F32.PACK_AB R169, RZ, R169 ;  /* 0x000000a9ffa9723e */ /* 0x000fe400000000ff */
[----:B------:R-:W-:Y:S02]  /*7660*/  FADD.FTZ R155, R155, R168 ;  /* 0x000000a89b9b7221 */ /* 0x000fe40000010000 */
[----:B------:R-:W-:-:S07]  /*7670*/  PRMT R228, R169, 0x7610, R228 ;  /* 0x00007610a9e47816 */ /* 0x000fce00000000e4 */
.L_x_8438:
        /* <DEDUP_REMOVED lines=10> */
.L_x_8449:
        /* <DEDUP_REMOVED lines=10> */
.L_x_8450:
        /* <DEDUP_REMOVED lines=9> */
.L_x_8451:
[----:B------:R-:W-:Y:S05]  /*7850*/  @!P0 BRA `(.L_x_8452) ;  /* 0x0000000800388947 */ /* 0x000fea0003800000 */
[----:B------:R-:W-:Y:S05]  /*7860*/  BRA.U !UP0, `(.L_x_8453) ;  /* 0x0000000508247547 */ /* 0x000fea000b800000 */
[----:B------:R-:W-:Y:S01]  /*7870*/  ISETP.GT.AND P2, PT, R235, RZ, PT ;  /* 0x000000ffeb00720c */ /* 0x000fe20003f44270 */
[----:B-----5:R-:W-:Y:S01]  /*7880*/  HADD2.F32 R177, -RZ, R198.H0_H0 ;  /* 0x200000c6ffb17230 */ /* 0x020fe20000004100 */
[--C-:B------:R-:W-:Y:S01]  /*7890*/  SHF.R.U64 R179, R198, 0x10, R199.reuse ;  /* 0x00000010c6b37819 */ /* 0x100fe200000012c7 */
[----:B-1234-:R-:W-:Y:S01]  /*78a0*/  HADD2.F32 R171, -RZ, R199.H0_H0 ;  /* 0x200000c7ffab7230 */ /* 0x01efe20000004100 */
[----:B------:R-:W-:-:S03]  /*78b0*/  SHF.R.U32.HI R169, RZ, 0x10, R199 ;  /* 0x00000010ffa97819 */ /* 0x000fc600000116c7 */
[----:B------:R-:W-:Y:S02]  /*78c0*/  HADD2.F32 R179, -RZ, R179.H0_H0 ;  /* 0x200000b3ffb37230 */ /* 0x000fe40000004100 */
[----:B------:R-:W-:-:S04]  /*78d0*/  HADD2.F32 R169, -RZ, R169.H0_H0 ;  /* 0x200000a9ffa97230 */ /* 0x000fc80000004100 */
        /* <DEDUP_REMOVED lines=10> */
[----:B------:R-:W-:Y:S01]  /*7980*/  F2FP.F16.F32.PACK_AB R229, RZ, R177 ;  /* 0x000000b1ffe5723e */ /* 0x000fe200000000ff */
[C---:B------:R-:W-:Y:S01]  /*7990*/  @P2 FFMA.FTZ R169, R236.reuse, R170, R169 ;  /* 0x000000aaeca92223 */ /* 0x040fe200000100a9 */
[----:B------:R-:W-:Y:S01]  /*79a0*/  F2FP.F16.F32.PACK_AB R230, RZ, R179 ;  /* 0x000000b3ffe6723e */ /* 0x000fe200000000ff */
[----:B------:R-:W-:Y:S01]  /*79b0*/  @P2 FFMA.FTZ R171, R236, R168, R171 ;  /* 0x000000a8ecab2223 */ /* 0x000fe200000100ab */
        /* <DEDUP_REMOVED lines=12> */
.L_x_8454:
        /* <DEDUP_REMOVED lines=12> */
.L_x_8455:
        /* <DEDUP_REMOVED lines=12> */
.L_x_8456:
        /* <DEDUP_REMOVED lines=16> */
.L_x_8453:
[----:B------:R-:W-:Y:S01]  /*7d00*/  ISETP.GT.AND P2, PT, R235, RZ, PT ;  /* 0x000000ffeb00720c */ /* 0x000fe20003f44270 */
[----:B-12345:R-:W-:-:S12]  /*7d10*/  HADD2.F32 R169, -RZ, R198.H0_H0 ;  /* 0x200000c6ffa97230 */ /* 0x03efd80000004100 */
        /* <DEDUP_REMOVED lines=15> */
.L_x_8458:
        /* <DEDUP_REMOVED lines=17> */
.L_x_8459:
[----:B------:R-:W-:Y:S05]  /*7f20*/  @!P1 BRA `(.L_x_8460) ;  /* 0x00000000003c9947 */ /* 0x000fea0003800000 */
[----:B------:R-:W-:Y:S01]  /*7f30*/  @P2 FFMA.FTZ R168, R25, R172, R175 ;  /* 0x000000ac19a82223 */ /* 0x000fe200000100af */
[----:B------:R-:W-:Y:S01]  /*7f40*/  HADD2.F32 R169, -RZ, R199.H0_H0 ;  /* 0x200000c7ffa97230 */ /* 0x000fe20000004100 */
        /* <DEDUP_REMOVED lines=13> */
.L_x_8460:
[----:B------:R-:W-:Y:S05]  /*8020*/  @!P1 BRA `(.L_x_8457) ;  /* 0x0000000800749947 */ /* 0x000fea0003800000 */
[----:B------:R-:W-:Y:S01]  /*8030*/  SHF.R.U32.HI R169, RZ, 0x10, R199 ;  /* 0x00000010ffa97819 */ /* 0x000fe200000116c7 */
        /* <DEDUP_REMOVED lines=16> */
.L_x_8452:
        /* <DEDUP_REMOVED lines=25> */
.L_x_8462:
        /* <DEDUP_REMOVED lines=16> */
.L_x_8463:
        /* <DEDUP_REMOVED lines=15> */
.L_x_8464:
        /* <DEDUP_REMOVED lines=16> */
.L_x_8461:
[----:B------:R-:W-:Y:S05]  /*85c0*/  @!P1 BRA `(.L_x_8465) ;  /* 0x0000000000409947 */ /* 0x000fea0003800000 */
[----:B-1234-:R-:W-:Y:S01]  /*85d0*/  FFMA.FTZ R168, R27, R172, R175 ;  /* 0x000000ac1ba87223 */ /* 0x01efe200000100af */
[----:B------:R-:W-:-:S03]  /*85e0*/  ISETP.GT.AND P2, PT, R235, RZ, PT ;  /* 0x000000ffeb00720c */ /* 0x000fc60003f44270 */
[----:B------:R-:W-:-:S04]  /*85f0*/  FADD.FTZ R169, R23, -R168 ;  /* 0x800000a817a97221 */ /* 0x000fc80000010000 */
[----:B------:R-:W-:Y:S01]  /*8600*/  FMUL.FTZ R168, R236, R169 ;  /* 0x000000a9eca87220 */ /* 0x000fe20000410000 */
[----:B------:R-:W-:-:S04]  /*8610*/  HFMA2 R169, -RZ, RZ, 0, 0 ;  /* 0x00000000ffa97431 */ /* 0x000fc800000001ff */
        /* <DEDUP_REMOVED lines=11> */
.L_x_8465:
        /* <DEDUP_REMOVED lines=9> */
[----:B------:R-:W-:-:S03]  /*8760*/  MOV R168, RZ ;  /* 0x000000ff00a87202 */ /* 0x000fc60000000f00 */
[----:B------:R-:W-:Y:S02]  /*8770*/  FMUL.FTZ R169, R45, R170 ;  /* 0x000000aa2da97220 */ /* 0x000fe40000410000 */
[----:B------:R-:W-:-:S03]  /*8780*/  @P2 HADD2.F32 R171, -RZ, R250.H1_H1 ;  /* 0x300000faffab2230 */ /* 0x000fc60000004100 */
[----:B------:R-:W-:Y:S02]  /*8790*/  FSEL R169, R169, RZ, P2 ;  /* 0x000000ffa9a97208 */ /* 0x000fe40001000000 */
[----:B------:R-:W-:Y:S02]  /*87a0*/  @P2 FMUL.FTZ R168, R171, R170 ;  /* 0x000000aaaba82220 */ /* 0x000fe40000410000 */
[----:B------:R-:W-:Y:S02]  /*87b0*/  F2FP.F16.F32.PACK_AB R169, RZ, R169 ;  /* 0x000000a9ffa9723e */ /* 0x000fe400000000ff */
[----:B------:R-:W-:Y:S02]  /*87c0*/  FADD.FTZ R149, R149, R168 ;  /* 0x000000a895957221 */ /* 0x000fe40000010000 */
[----:B------:R-:W-:-:S07]  /*87d0*/  PRMT R226, R169, 0x7610, R226 ;  /* 0x00007610a9e27816 */ /* 0x000fce00000000e2 */
.L_x_8466:
        /* <DEDUP_REMOVED lines=17> */
.L_x_8467:
        /* <DEDUP_REMOVED lines=17> */
.L_x_8457:
        /* <DEDUP_REMOVED lines=10> */
.L_x_8468:
        /* <DEDUP_REMOVED lines=10> */
.L_x_8469:
        /* <DEDUP_REMOVED lines=9> */
.L_x_8470:
        /* <DEDUP_REMOVED lines=12> */
[----:B------:R-:W-:Y:S02]  /*8c90*/  @P2 FADD.FTZ R168, R15, -R168 ;  /* 0x800000a80fa82221 */ /* 0x000fe40000010000 */
[----:B------:R-:W-:Y:S02]  /*8ca0*/  @P2 FADD.FTZ R170, R11, -R170 ;  /* 0x800000aa0baa2221 */ /* 0x000fe40000010000 */
[----:B------:R-:W-:Y:S01]  /*8cb0*/  @P2 FFMA.FTZ R177, R236, R168, R177 ;  /* 0x000000a8ecb12223 */ /* 0x000fe200000100b1 */
[----:B------:R-:W-:Y:S01]  /*8cc0*/  @P2 FADD.FTZ R168, R14, -R169 ;  /* 0x800000a90ea82221 */ /* 0x000fe20000010000 */
[----:B------:R-:W-:-:S02]  /*8cd0*/  HADD2.F32 R169, -RZ, R174.H0_H0 ;  /* 0x200000aeffa97230 */ /* 0x000fc40000004100 */
[----:B------:R-:W-:Y:S01]  /*8ce0*/  @P2 FADD.FTZ R174, R10, -R209 ;  /* 0x800000d10aae2221 */ /* 0x000fe20000010000 */
[C---:B------:R-:W-:Y:S01]  /*8cf0*/  @P2 FFMA.FTZ R171, R236.reuse, R170, R171 ;  /* 0x000000aaecab2223 */ /* 0x040fe200000100ab */
[C---:B------:R-:W-:Y:S01]  /*8d00*/  @P2 FFMA.FTZ R179, R236.reuse, R168, R179 ;  /* 0x000000a8ecb32223 */ /* 0x040fe200000100b3 */
[----:B------:R-:W-:Y:S01]  /*8d10*/  F2FP.F16.F32.PACK_AB R229, RZ, R177 ;  /* 0x000000b1ffe5723e */ /* 0x000fe200000000ff */
[----:B------:R-:W-:-:S03]  /*8d20*/  @P2 FFMA.FTZ R169, R236, R174, R169 ;  /* 0x000000aeeca92223 */ /* 0x000fc600000100a9 */
        /* <DEDUP_REMOVED lines=13> */
.L_x_8473:
        /* <DEDUP_REMOVED lines=12> */
.L_x_8474:
        /* <DEDUP_REMOVED lines=12> */
.L_x_8475:
        /* <DEDUP_REMOVED lines=16> */
.L_x_8472:
        /* <DEDUP_REMOVED lines=17> */
.L_x_8477:
[----:B------:R-:W-:Y:S05]  /*9190*/  @!P1 BRA `(.L_x_8478) ;  /* 0x0000000000409947 */ /* 0x000fea0003800000 */
[----:B-12345:R-:W-:Y:S01]  /*91a0*/  SHF.R.U64 R169, R196, 0x10, R197 ;  /* 0x00000010c4a97819 */ /* 0x03efe200000012c5 */
[----:B------:R-:W-:Y:S01]  /*91b0*/  @P2 FFMA.FTZ R171, R16, R172, R175 ;  /* 0x000000ac10ab2223 */ /* 0x000fe200000100af */
[----:B------:R-:W-:Y:S02]  /*91c0*/  LOP3.LUT P3, RZ, R239, 0xff00, RZ, 0xc0, !PT ;  /* 0x0000ff00efff7812 */ /* 0x000fe4000786c0ff */
[----:B------:R-:W-:Y:S01]  /*91d0*/  MOV R168, RZ ;  /* 0x000000ff00a87202 */ /* 0x000fe20000000f00 */
[----:B------:R-:W-:Y:S02]  /*91e0*/  HADD2.F32 R169, -RZ, R169.H0_H0 ;  /* 0x200000a9ffa97230 */ /* 0x000fe40000004100 */
[----:B------:R-:W-:-:S04]  /*91f0*/  @P2 FADD.FTZ R171, R14, -R171 ;  /* 0x800000ab0eab2221 */ /* 0x000fc80000010000 */
[----:B------:R-:W-:-:S04]  /*9200*/  @P2 FFMA.FTZ R169, R236, R171, R169 ;  /* 0x000000abeca92223 */ /* 0x000fc800000100a9 */
        /* <DEDUP_REMOVED lines=9> */
.L_x_8478:
        /* <DEDUP_REMOVED lines=16> */
.L_x_8479:
        /* <DEDUP_REMOVED lines=18> */
.L_x_8471:
        /* <DEDUP_REMOVED lines=25> */
.L_x_8481:
        /* <DEDUP_REMOVED lines=16> */
.L_x_8482:
        /* <DEDUP_REMOVED lines=16> */
.L_x_8483:
        /* <DEDUP_REMOVED lines=16> */
.L_x_8480:
        /* <DEDUP_REMOVED lines=17> */
.L_x_8484:
        /* <DEDUP_REMOVED lines=17> */
.L_x_8485:
        /* <DEDUP_REMOVED lines=17> */
.L_x_8486:
        /* <DEDUP_REMOVED lines=17> */
.L_x_8476:
        /* <DEDUP_REMOVED lines=11> */
.L_x_8487:
        /* <DEDUP_REMOVED lines=10> */
.L_x_8488:
[----:B------:R-:W-:Y:S05]  /*9ee0*/  @!P1 BRA `(.L_x_8489) ;  /* 0x00000000001c9947 */ /* 0x000fea0003800000 */
[----:B-1234-:R-:W1:Y:S02]  /*9ef0*/  LDC.64 R168, c[0x0][0x390] ;  /* 0x0000e400ffa87b82 */ /* 0x01ee640000000a00 */
[----:B-1----:R-:W-:-:S06]  /*9f00*/  IMAD.WIDE.U32 R168, R177, 0x8, R168 ;  /* 0x00000008b1a87825 */ /* 0x002fcc00078e00a8 */
[----:B------:R-:W2:Y:S02]  /*9f10*/  LDG.E.64 R168, desc[UR12][R168.64] ;  /* 0x0000000ca8a87981 */ /* 0x000ea4000c1e1b00 */
[C-C-:B--2---:R-:W-:Y:S02]  /*9f20*/  SHF.R.U64 R170, R168.reuse, 0x10, R169.reuse ;  /* 0x00000010a8aa7819 */ /* 0x144fe400000012a9 */
[--C-:B------:R-:W-:Y:S02]  /*9f30*/  SHF.R.U32.HI R250, RZ, 0x10, R169.reuse ;  /* 0x00000010fffa7819 */ /* 0x100fe400000116a9 */
[----:B------:R-:W-:Y:S02]  /*9f40*/  PRMT R247, R168, 0x5410, R169 ;  /* 0x00005410a8f77816 */ /* 0x000fe400000000a9 */
[----:B------:R-:W-:-:S07]  /*9f50*/  PRMT R250, R250, 0x5410, R170 ;  /* 0x00005410fafa7816 */ /* 0x000fce00000000aa */
.L_x_8489:
        /* <DEDUP_REMOVED lines=19> */
[----:B------:R-:W-:Y:S02]  /*a090*/  F2FP.F16.F32.PACK_AB R229, RZ, R179 ;  /* 0x000000b3ffe5723e */ /* 0x000fe400000000ff */
[C---:B------:R-:W-:Y:S01]  /*a0a0*/  @P0 FFMA.FTZ R171, R236.reuse, R170, R171 ;  /* 0x000000aaecab0223 */ /* 0x040fe200000100ab */
[----:B------:R-:W-:Y:S01]  /*a0b0*/  @P0 FFMA.FTZ R169, R236, R172, R169 ;  /* 0x000000aceca90223 */ /* 0x000fe200000100a9 */
[----:B------:R-:W-:Y:S01]  /*a0c0*/  F2FP.F16.F32.PACK_AB R230, RZ, R209 ;  /* 0x000000d1ffe6723e */ /* 0x000fe200000000ff */
[----:B------:R-:W-:Y:S06]  /*a0d0*/  @!P1 BRA `(.L_x_8492) ;  /* 0x00000000002c9947 */ /* 0x000fec0003800000 */
        /* <DEDUP_REMOVED lines=11> */
.L_x_8492:
        /* <DEDUP_REMOVED lines=12> */
.L_x_8493:
        /* <DEDUP_REMOVED lines=12> */
.L_x_8494:
        /* <DEDUP_REMOVED lines=16> */
.L_x_8491:
        /* <DEDUP_REMOVED lines=17> */
.L_x_8496:
[----:B------:R-:W-:Y:S05]  /*a520*/  @!P1 BRA `(.L_x_8497) ;  /* 0x0000000000409947 */ /* 0x000fea0003800000 */
[----:B------:R-:W-:Y:S01]  /*a530*/  SHF.R.U64 R169, R194, 0x10, R195 ;  /* 0x00000010c2a97819 */ /* 0x000fe200000012c3 */
        /* <DEDUP_REMOVED lines=15> */
.L_x_8497:
        /* <DEDUP_REMOVED lines=16> */
.L_x_8498:
        /* <DEDUP_REMOVED lines=18> */
.L_x_8490:
        /* <DEDUP_REMOVED lines=27> */
.L_x_8500:
[----:B------:R-:W-:Y:S02]  /*aa00*/  F2FP.F16.F32.PACK_AB R229, RZ, R172 ;  /* 0x000000acffe5723e */ /* 0x000fe400000000ff */
        /* <DEDUP_REMOVED lines=13> */
.L_x_8501:
        /* <DEDUP_REMOVED lines=15> */
.L_x_8502:
        /* <DEDUP_REMOVED lines=16> */
.L_x_8499:
        /* <DEDUP_REMOVED lines=17> */
.L_x_8503:
        /* <DEDUP_REMOVED lines=17> */
.L_x_8504:
        /* <DEDUP_REMOVED lines=17> */
.L_x_8505:
        /* <DEDUP_REMOVED lines=17> */
.L_x_8495:
        /* <DEDUP_REMOVED lines=10> */
.L_x_8506:
        /* <DEDUP_REMOVED lines=9> */
.L_x_8507:
[----:B-1234-:R-:W1:Y:S01]  /*b240*/  LDC.64 R168, c[0x0][0x380] ;  /* 0x0000e000ffa87b82 */ /* 0x01ee620000000a00 */
[----:B------:R-:W-:Y:S01]  /*b250*/  UPLOP3.LUT UP1, UPT, UPT, UPT, UP1, 0x40, 0x4 ;  /* 0x000000000004789c */ /* 0x000fe20003f2e810 */
[----:B-1----:R-:W-:-:S04]  /*b260*/  IADD3 R234, PT, PT, R234, R168, RZ ;  /* 0x000000a8eaea7210 */ /* 0x002fc80007ffe0ff */
[----:B------:R-:W-:-:S13]  /*b270*/  ISETP.GE.AND P0, PT, R234, R169, PT ;  /* 0x000000a9ea00720c */ /* 0x000fda0003f06270 */
[----:B------:R-:W-:Y:S05]  /*b280*/  @!P0 BRA `(.L_x_8508) ;  /* 0xffffff50008c8947 */ /* 0x000fea000383ffff */
.L_x_8370:
        /* <DEDUP_REMOVED lines=32> */
.L_x_8509:
        /* <DEDUP_REMOVED lines=15> */
.L_x_14405:


//--------------------- .text._ZN10layer_norm13ln_bwd_kernelINS_13Kernel_traitsI6__halfS2_fS2_fjLj7168ELj1ELj1ELj8ELj8ENS_18Kernel_traits_baseILj7168ES2_S2_fS2_fjLj256EEEEELb0ELb0ELb0ELb0EEEvNS_9BwdParamsE --------------------------
	.section	.text._ZN10layer_norm13ln_bwd_kernelINS_13Kernel_traitsI6__halfS2_fS2_fjLj7168ELj1ELj1ELj8ELj8ENS_18Kernel_traits_baseILj7168ES2_S2_fS2_fjLj256EEEEELb0ELb0ELb0ELb0EEEvNS_9BwdParamsE,"ax",@progbits
	.align	128
        .global         _ZN10layer_norm13ln_bwd_kernelINS_13Kernel_traitsI6__halfS2_fS2_fjLj7168ELj1ELj1ELj8ELj8ENS_18Kernel_traits_baseILj7168ES2_S2_fS2_fjLj256EEEEELb0ELb0ELb0ELb0EEEvNS_9BwdParamsE
        .type           _ZN10layer_norm13ln_bwd_kernelINS_13Kernel_traitsI6__halfS2_fS2_fjLj7168ELj1ELj1ELj8ELj8ENS_18Kernel_traits_baseILj7168ES2_S2_fS2_fjLj256EEEEELb0ELb0ELb0ELb0EEEvNS_9BwdParamsE,@function
        .size           _ZN10layer_norm13ln_bwd_kernelINS_13Kernel_traitsI6__halfS2_fS2_fjLj7168ELj1ELj1ELj8ELj8ENS_18Kernel_traits_baseILj7168ES2_S2_fS2_fjLj256EEEEELb0ELb0ELb0ELb0EEEvNS_9BwdParamsE,(.L_x_14406 - _ZN10layer_norm13ln_bwd_kernelINS_13Kernel_traitsI6__halfS2_fS2_fjLj7168ELj1ELj1ELj8ELj8ENS_18Kernel_traits_baseILj7168ES2_S2_fS2_fjLj256EEEEELb0ELb0ELb0ELb0EEEvNS_9BwdParamsE)
        .other          _ZN10layer_norm13ln_bwd_kernelINS_13Kernel_traitsI6__halfS2_fS2_fjLj7168ELj1ELj1ELj8ELj8ENS_18Kernel_traits_baseILj7168ES2_S2_fS2_fjLj256EEEEELb0ELb0ELb0ELb0EEEvNS_9BwdParamsE,@"STO_CUDA_ENTRY STV_DEFAULT"
_ZN10layer_norm13ln_bwd_kernelINS_13Kernel_traitsI6__halfS2_fS2_fjLj7168ELj1ELj1ELj8ELj8ENS_18Kernel_traits_baseILj7168ES2_S2_fS2_fjLj256EEEEELb0ELb0ELb0ELb0EEEvNS_9BwdParamsE:
.text._ZN10layer_norm13ln_bwd_kernelINS_13Kernel_traitsI6__halfS2_fS2_fjLj7168ELj1ELj1ELj8ELj8ENS_18Kernel_traits_baseILj7168ES2_S2_fS2_fjLj256EEEEELb0ELb0ELb0ELb0EEEvNS_9BwdParamsE:
        /* <DEDUP_REMOVED lines=16> */
[C---:B------:R-:W-:Y:S01]  /*0100*/  ISETP.GE.U32.AND P4, PT, R105.reuse, 0x600, PT ;  /* 0x000006006900780c */ /* 0x040fe20003f86070 */
[----:B------:R-:W0:Y:S01]  /*0110*/  S2UR UR4, SR_CTAID.X ;  /* 0x00000000000479c3 */ /* 0x000e220000002500 */
[----:B------:R-:W-:-:S02]  /*0120*/  ISETP.GE.U32.AND P5, PT, R105, 0x700, PT ;  /* 0x000007006900780c */ /* 0x000fc40003fa6070 */
        /* <DEDUP_REMOVED lines=14> */
[----:B------:R-:W5:Y:S01]  /*0210*/  @P0 LDG.E.64 R62, desc[UR8][R6.64] ;  /* 0x00000008063e0981 */ /* 0x000f62000c1e1b00 */
[----:B0-----:R-:W-:-:S02]  /*0220*/  MOV R104, UR4 ;  /* 0x0000000400687c02 */ /* 0x001fc40008000f00 */
[----:B------:R-:W-:Y:S02]  /*0230*/  CS2R R56, SRZ ;  /* 0x0000000000387805 */ /* 0x000fe4000001ff00 */
[----:B------:R-:W-:Y:S01]  /*0240*/  CS2R R58, SRZ ;  /* 0x00000000003a7805 */ /* 0x000fe2000001ff00 */
[----:B------:R-:W5:Y:S01]  /*0250*/  @P1 LDG.E.64 R64, desc[UR8][R8.64] ;  /* 0x0000000808401981 */ /* 0x000f62000c1e1b00 */
[----:B------:R-:W0:Y:S01]  /*0260*/  @P5 LDC.64 R4, c[0x0][0x3d0] ;  /* 0x0000f400ff045b82 */ /* 0x000e220000000a00 */
[C---:B------:R-:W-:Y:S01]  /*0270*/  @P2 IMAD.WIDE.U32 R10, R17.reuse, 0x8, R10 ;  /* 0x00000008110a2825 */ /* 0x040fe200078e000a */
[----:B------:R-:W-:Y:S02]  /*0280*/  @P2 IADD3 R17, PT, PT, R17, 0x100, RZ ;  /* 0x0000010011112810 */ /* 0x000fe40007ffe0ff */
[----:B------:R-:W-:Y:S02]  /*0290*/  ISETP.GE.AND P6, PT, R104, UR5, PT ;  /* 0x0000000568007c0c */ /* 0x000fe4000bfc6270 */
[----:B------:R-:W-:Y:S01]  /*02a0*/  CS2R R52, SRZ ;  /* 0x0000000000347805 */ /* 0x000fe2000001ff00 */
[----:B------:R-:W5:Y:S01]  /*02b0*/  @P2 LDG.E.64 R66, desc[UR8][R10.64] ;  /* 0x000000080a422981 */ /* 0x000f62000c1e1b00 */
[C---:B-1----:R-:W-:Y:S01]  /*02c0*/  @P3 IMAD.WIDE.U32 R12, R17.reuse, 0x8, R12 ;  /* 0x00000008110c3825 */ /* 0x042fe200078e000c */
[----:B------:R-:W-:-:S02]  /*02d0*/  @P3 IADD3 R17, PT, PT, R17, 0x100, RZ ;  /* 0x0000010011113810 */ /* 0x000fc40007ffe0ff */
[----:B------:R-:W-:Y:S02]  /*02e0*/  CS2R R54, SRZ ;  /* 0x0000000000367805 */ /* 0x000fe4000001ff00 */
[----:B------:R-:W-:Y:S02]  /*02f0*/  CS2R R48, SRZ ;  /* 0x0000000000307805 */ /* 0x000fe4000001ff00 */
[----:B------:R-:W-:Y:S01]  /*0300*/  CS2R R50, SRZ ;  /* 0x0000000000327805 */ /* 0x000fe2000001ff00 */
[----:B------:R1:W5:Y:S01]  /*0310*/  @P3 LDG.E.64 R68, desc[UR8][R12.64] ;  /* 0x000000080c443981 */ /* 0x000362000c1e1b00 */
[C---:B--2---:R-:W-:Y:S01]  /*0320*/  @P4 IMAD.WIDE.U32 R14, R17.reuse, 0x8, R14 ;  /* 0x00000008110e4825 */ /* 0x044fe200078e000e */
[----:B------:R-:W-:Y:S02]  /*0330*/  @P4 IADD3 R17, PT, PT, R17, 0x100, RZ ;  /* 0x0000010011114810 */ /* 0x000fe40007ffe0ff */
[----:B------:R-:W-:Y:S02]  /*0340*/  CS2R R44, SRZ ;  /* 0x00000000002c7805 */ /* 0x000fe4000001ff00 */
[----:B------:R-:W-:-:S02]  /*0350*/  CS2R R46, SRZ ;  /* 0x00000000002e7805 */ /* 0x000fc4000001ff00 */
[----:B------:R-:W-:Y:S01]  /*0360*/  CS2R R40, SRZ ;  /* 0x0000000000287805 */ /* 0x000fe2000001ff00 */
[----:B------:R2:W5:Y:S01]  /*0370*/  @P4 LDG.E.64 R70, desc[UR8][R14.64] ;  /* 0x000000080e464981 */ /* 0x000562000c1e1b00 */
[----:B0-----:R-:W-:Y:S01]  /*0380*/  @P5 IMAD.WIDE.U32 R4, R17, 0x8, R4 ;  /* 0x0000000811045825 */ /* 0x001fe200078e0004 */
[----:B------:R-:W-:Y:S02]  /*0390*/  CS2R R42, SRZ ;  /* 0x00000000002a7805 */ /* 0x000fe4000001ff00 */
        /* <DEDUP_REMOVED lines=13> */
[----:B-1----:R-:W-:Y:S02]  /*0470*/  CS2R R12, SRZ ;  /* 0x00000000000c7805 */ /* 0x002fe4000001ff00 */
[----:B--2---:R-:W-:Y:S02]  /*0480*/  CS2R R14, SRZ ;  /* 0x00000000000e7805 */ /* 0x004fe4000001ff00 */
[----:B------:R-:W-:Y:S02]  /*0490*/  CS2R R8, SRZ ;  /* 0x0000000000087805 */ /* 0x000fe4000001ff00 */
[----:B------:R-:W-:-:S02]  /*04a0*/  CS2R R10, SRZ ;  /* 0x00000000000a7805 */ /* 0x000fc4000001ff00 */
[----:B0-----:R-:W-:Y:S02]  /*04b0*/  CS2R R4, SRZ ;  /* 0x0000000000047805 */ /* 0x001fe4000001ff00 */
[----:B------:R-:W-:Y:S01]  /*04c0*/  CS2R R6, SRZ ;  /* 0x0000000000067805 */ /* 0x000fe2000001ff00 */
        /* <DEDUP_REMOVED lines=80> */
.L_x_8580:
        /* <DEDUP_REMOVED lines=10> */
[C---:B------:R-:W-:Y:S01]  /*0a70*/  ISETP.GE.U32.AND P3, PT, R105.reuse, 0x100, PT ;  /* 0x000001006900780c */ /* 0x040fe20003f66070 */
[----:B------:R-:W-:Y:S01]  /*0a80*/  BSSY.RECONVERGENT B0, `(.L_x_8511) ;  /* 0x0000046000007945 */ /* 0x000fe20003800200 */
[----:B------:R-:W-:Y:S01]  /*0a90*/  ISETP.NE.AND P4, PT, RZ, UR7, PT ;  /* 0x00000007ff007c0c */ /* 0x000fe2000bf85270 */
[----:B------:R-:W-:Y:S01]  /*0aa0*/  HFMA2 R97, -RZ, RZ, 0, 0 ;  /* 0x00000000ff617431 */ /* 0x000fe200000001ff */
[----:B------:R-:W-:Y:S01]  /*0ab0*/  SHF.R.S32.HI R95, RZ, 0x1f, R0 ;  /* 0x0000001fff5f7819 */ /* 0x000fe20000011400 */
[----:B------:R-:W5:Y:S01]  /*0ac0*/  @P0 LDG.E.U16 R179, desc[UR8][R92.64] ;  /* 0x000000085cb30981 */ /* 0x000f62000c1e1500 */
[----:B------:R-:W-:-:S02]  /*0ad0*/  ISETP.GE.U32.AND P0, PT, R105, 0x200, PT ;  /* 0x000002006900780c */ /* 0x000fc40003f06070 */
[----:B------:R-:W-:Y:S02]  /*0ae0*/  LEA.HI R95, R95, R0, RZ, 0x2 ;  /* 0x000000005f5f7211 */ /* 0x000fe400078f10ff */
[C---:B------:R-:W-:Y:S02]  /*0af0*/  ISETP.GE.U32.AND P1, PT, R105.reuse, 0x300, PT ;  /* 0x000003006900780c */ /* 0x040fe40003f26070 */
[----:B------:R-:W-:Y:S02]  /*0b00*/  ISETP.GE.U32.AND P2, PT, R105, 0x400, PT ;  /* 0x000004006900780c */ /* 0x000fe40003f46070 */
[----:B------:R-:W-:Y:S01]  /*0b10*/  P2R R108, PR, RZ, 0x8 ;  /* 0x00000008ff6c7803 */ /* 0x000fe20000000000 */
[----:B--2---:R-:W-:Y:S01]  /*0b20*/  IMAD.WIDE R88, R104, 0x4, R88 ;  /* 0x0000000468587825 */ /* 0x004fe200078e0258 */
[----:B0-----:R-:W-:Y:S02]  /*0b30*/  LEA.HI.SX32 R0, R95, R106, 0x1e ;  /* 0x0000006a5f007211 */ /* 0x001fe400078ff2ff */
[----:B------:R-:W-:-:S02]  /*0b40*/  MOV R98, RZ ;  /* 0x000000ff00627202 */ /* 0x000fc40000000f00 */
        /* <DEDUP_REMOVED lines=16> */
[--C-:B------:R-:W-:Y:S02]  /*0c50*/  HADD2.F32 R116, -RZ, R112.reuse.H1_H1 ;  /* 0x30000070ff747230 */ /* 0x100fe40000004100 */
[----:B------:R-:W-:Y:S02]  /*0c60*/  HADD2.F32 R113, -RZ, R112.H0_H0 ;  /* 0x20000070ff717230 */ /* 0x000fe40000004100 */
[--C-:B------:R-:W-:Y:S02]  /*0c70*/  HADD2.F32 R120, -RZ, R111.reuse.H1_H1 ;  /* 0x3000006fff787230 */ /* 0x100fe40000004100 */
[----:B------:R-:W-:Y:S01]  /*0c80*/  HADD2.F32 R117, -RZ, R111.H0_H0 ;  /* 0x2000006fff757230 */ /* 0x000fe20000004100 */
[----:B---3--:R-:W-:Y:S02]  /*0c90*/  MOV R97, R92 ;  /* 0x0000005c00617202 */ /* 0x008fe40000000f00 */
[----:B------:R-:W-:-:S02]  /*0ca0*/  SHF.R.U64 R101, R92, 0x10, R93 ;  /* 0x000000105c657819 */ /* 0x000fc4000000125d */
[----:B------:R-:W-:Y:S01]  /*0cb0*/  MOV R98, R93 ;  /* 0x0000005d00627202 */ /* 0x000fe20000000f00 */
[----:B------:R-:W-:Y:S01]  /*0cc0*/  HADD2.F32 R97, -RZ, R97.H0_H0 ;  /* 0x20000061ff617230 */ /* 0x000fe20000004100 */
[----:B------:R-:W-:Y:S01]  /*0cd0*/  SHF.R.U32.HI R100, RZ, 0x10, R93 ;  /* 0x00000010ff647819 */ /* 0x000fe2000001165d */
[C---:B----4-:R-:W-:Y:S01]  /*0ce0*/  FADD.FTZ R93, -R96.reuse, R89 ;  /* 0x00000059605d7221 */ /* 0x050fe20000010100 */
[C---:B------:R-:W-:Y:S01]  /*0cf0*/  FADD.FTZ R3, -R96.reuse, R88 ;  /* 0x0000005860037221 */ /* 0x040fe20000010100 */
[----:B------:R-:W-:Y:S02]  /*0d00*/  HADD2.F32 R88, -RZ, R101.H0_H0 ;  /* 0x20000065ff587230 */ /* 0x000fe40000004100 */
[----:B------:R-:W-:Y:S01]  /*0d10*/  FADD.FTZ R115, -R96, R90 ;  /* 0x0000005a60737221 */ /* 0x000fe20000010100 */
[----:B-----5:R-:W-:Y:S01]  /*0d20*/  FMUL.FTZ R118, R114, R93 ;  /* 0x0000005d72767220 */ /* 0x020fe20000410000 */
[----:B------:R-:W-:Y:S01]  /*0d30*/  FMUL.FTZ R116, R116, R97 ;  /* 0x0000006174747220 */ /* 0x000fe20000410000 */
[----:B------:R-:W-:Y:S01]  /*0d40*/  FADD.FTZ R99, -R96, R91 ;  /* 0x0000005b60637221 */ /* 0x000fe20000010100 */
[----:B------:R-:W-:Y:S01]  /*0d50*/  FMUL.FTZ R3, R114, R3 ;  /* 0x0000000372037220 */ /* 0x000fe20000410000 */
[----:B------:R-:W-:-:S02]  /*0d60*/  HADD2.F32 R91, -RZ, R98.H0_H0 ;  /* 0x20000062ff5b7230 */ /* 0x000fc40000004100 */
[-C--:B------:R-:W-:Y:S01]  /*0d70*/  FMUL.FTZ R113, R113, R88.reuse ;  /* 0x0000005871717220 */ /* 0x080fe20000410000 */
[----:B------:R-:W-:Y:S01]  /*0d80*/  FADD.FTZ R29, R29, R88 ;  /* 0x000000581d1d7221 */ /* 0x000fe20000010000 */
[----:B------:R-:W-:Y:S01]  /*0d90*/  FFMA.FTZ R57, R118, R88, R57 ;  /* 0x0000005876397223 */ /* 0x000fe20000010039 */
[----:B------:R-:W-:Y:S01]  /*0da0*/  FMUL.FTZ R115, R114, R115 ;  /* 0x0000007372737220 */ /* 0x000fe20000410000 */
[----:B------:R-:W-:Y:S01]  /*0db0*/  FADD.FTZ R88, RZ, R116 ;  /* 0x00000074ff587221 */ /* 0x000fe20000010000 */
[----:B------:R-:W-:Y:S01]  /*0dc0*/  FFMA.FTZ R89, R3, R116, RZ ;  /* 0x0000007403597223 */ /* 0x000fe200000100ff */
[-C--:B------:R-:W-:Y:S01]  /*0dd0*/  FMUL.FTZ R120, R120, R91.reuse ;  /* 0x0000005b78787220 */ /* 0x080fe20000410000 */
[----:B------:R-:W-:Y:S01]  /*0de0*/  FADD.FTZ R30, R30, R91 ;  /* 0x0000005b1e1e7221 */ /* 0x000fe20000010000 */
[----:B------:R-:W-:Y:S01]  /*0df0*/  FFMA.FTZ R58, R115, R91, R58 ;  /* 0x0000005b733a7223 */ /* 0x000fe2000001003a */
        /* <DEDUP_REMOVED lines=13> */
[----:B0-----:R-:W-:-:S07]  /*0ed0*/  FFMA.FTZ R98, R122, R117, R88 ;  /* 0x000000757a627223 */ /* 0x001fce0000010058 */
.L_x_8512:
[----:B------:R-:W-:Y:S05]  /*0ee0*/  BSYNC.RECONVERGENT B0 ;  /* 0x0000000000007941 */ /* 0x000fea0003800200 */
.L_x_8511:
        /* <DEDUP_REMOVED lines=11> */
[--C-:B------:R-:W-:Y:S02]  /*0fa0*/  HADD2.F32 R124, -RZ, R110.reuse.H1_H1 ;  /* 0x3000006eff7c7230 */ /* 0x100fe40000004100 */
[----:B------:R-:W-:Y:S02]  /*0fb0*/  HADD2.F32 R121, -RZ, R110.H0_H0 ;  /* 0x2000006eff797230 */ /* 0x000fe40000004100 */
[--C-:B------:R-:W-:Y:S02]  /*0fc0*/  HADD2.F32 R128, -RZ, R109.reuse.H1_H1 ;  /* 0x3000006dff807230 */ /* 0x100fe40000004100 */
[----:B------:R-:W-:Y:S02]  /*0fd0*/  HADD2.F32 R125, -RZ, R109.H0_H0 ;  /* 0x2000006dff7d7230 */ /* 0x000fe40000004100 */
        /* <DEDUP_REMOVED lines=8> */
[----:B------:R-:W-:-:S02]  /*1060*/  HADD2.F32 R89, -RZ, R100.H0_H0 ;  /* 0x20000064ff597230 */ /* 0x000fc40000004100 */
[----:B------:R-:W-:Y:S01]  /*1070*/  FADD.FTZ R119, -R96, R88 ;  /* 0x0000005860777221 */ /* 0x000fe20000010100 */
[----:B------:R-:W-:Y:S02]  /*1080*/  HADD2.F32 R88, -RZ, R103.H0_H0 ;  /* 0x20000067ff587230 */ /* 0x000fe40000004100 */
[C---:B-----5:R-:W-:Y:S01]  /*1090*/  FMUL.FTZ R126, R114.reuse, R95 ;  /* 0x0000005f727e7220 */ /* 0x060fe20000410000 */
        /* <DEDUP_REMOVED lines=8> */
[----:B------:R-:W-:-:S02]  /*1120*/  HADD2.F32 R101, -RZ, R101.H0_H0 ;  /* 0x20000065ff657230 */ /* 0x000fc40000004100 */
[----:B------:R-:W-:Y:S01]  /*1130*/  FADD.FTZ R88, R97, R124 ;  /* 0x0000007c61587221 */ /* 0x000fe20000010000 */
[----:B------:R-:W-:Y:S01]  /*1140*/  FADD.FTZ R123, -R96, R90 ;  /* 0x0000005a607b7221 */ /* 0x000fe20000010100 */
[----:B------:R-:W-:Y:S01]  /*1150*/  FFMA.FTZ R89, R119, R124, R98 ;  /* 0x0000007c77597223 */ /* 0x000fe20000010062 */
[----:B------:R-:W-:Y:S01]  /*1160*/  FMUL.FTZ R130, R114, R91 ;  /* 0x0000005b72827220 */ /* 0x000fe20000410000 */
[----:B0-----:R-:W-:Y:S02]  /*1170*/  HADD2.F32 R92, -RZ, R102.H0_H0 ;  /* 0x20000066ff5c7230 */ /* 0x001fe40000004100 */
        /* <DEDUP_REMOVED lines=13> */
.L_x_8514:
[----:B------:R-:W-:Y:S05]  /*1250*/  BSYNC.RECONVERGENT B0 ;  /* 0x0000000000007941 */ /* 0x000fea0003800200 */
.L_x_8513:
        /* <DEDUP_REMOVED lines=11> */
[--C-:B------:R-:W-:Y:S02]  /*1310*/  HADD2.F32 R132, -RZ, R167.reuse.H0_H0 ;  /* 0x200000a7ff847230 */ /* 0x100fe40000004100 */
[----:B------:R-:W-:Y:S02]  /*1320*/  HADD2.F32 R129, -RZ, R167.H1_H1 ;  /* 0x300000a7ff817230 */ /* 0x000fe40000004100 */
[--C-:B------:R-:W-:Y:S02]  /*1330*/  HADD2.F32 R136, -RZ, R169.reuse.H0_H0 ;  /* 0x200000a9ff887230 */ /* 0x100fe40000004100 */
[----:B------:R-:W-:Y:S02]  /*1340*/  HADD2.F32 R133, -RZ, R169.H1_H1 ;  /* 0x300000a9ff857230 */ /* 0x000fe40000004100 */
        /* <DEDUP_REMOVED lines=39> */
.L_x_8516:
[----:B------:R-:W-:Y:S05]  /*15c0*/  BSYNC.RECONVERGENT B0 ;  /* 0x0000000000007941 */ /* 0x000fea0003800200 */
.L_x_8515:
        /* <DEDUP_REMOVED lines=54> */
.L_x_8518:
[----:B------:R-:W-:Y:S05]  /*1930*/  BSYNC.RECONVERGENT B0 ;  /* 0x0000000000007941 */ /* 0x000fea0003800200 */
.L_x_8517:
        /* <DEDUP_REMOVED lines=12> */
[----:B--2---:R-:W-:-:S04]  /*1a00*/  @P4 IMAD.WIDE.U32 R94, R99, 0x10, R94 ;  /* 0x00000010635e4825 */ /* 0x004fc800078e005e */
[--C-:B------:R-:W-:Y:S01]  /*1a10*/  HADD2.F32 R148, -RZ, R173.reuse.H0_H0 ;  /* 0x200000adff947230 */ /* 0x100fe20000004100 */
[----:B------:R0:W5:Y:S01]  /*1a20*/  @P4 LDG.E.128 R76, desc[UR8][R94.64] ;  /* 0x000000085e4c4981 */ /* 0x000162000c1e1d00 */
[----:B------:R-:W-:Y:S02]  /*1a30*/  HADD2.F32 R145, -RZ, R173.H1_H1 ;  /* 0x300000adff917230 */ /* 0x000fe40000004100 */
[--C-:B------:R-:W-:Y:S02]  /*1a40*/  HADD2.F32 R152, -RZ, R174.reuse.H0_H0 ;  /* 0x200000aeff987230 */ /* 0x100fe40000004100 */
[----:B------:R-:W-:Y:S01]  /*1a50*/  HADD2.F32 R149, -RZ, R174.H1_H1 ;  /* 0x300000aeff957230 */ /* 0x000fe20000004100 */
[----:B------:R-:W-:Y:S02]  /*1a60*/  IADD3 R99, PT, PT, R99, 0x100, RZ ;  /* 0x0000010063637810 */ /* 0x000fe40007ffe0ff */
[----:B---3--:R-:W-:Y:S02]  /*1a70*/  MOV R100, R92 ;  /* 0x0000005c00647202 */ /* 0x008fe40000000f00 */
[----:B------:R-:W-:-:S03]  /*1a80*/  SHF.R.U64 R103, R92, 0x10, R93 ;  /* 0x000000105c677819 */ /* 0x000fc6000000125d */
[----:B0-----:R-:W-:Y:S02]  /*1a90*/  HADD2.F32 R95, -RZ, R100.H0_H0 ;  /* 0x20000064ff5f7230 */ /* 0x001fe40000004100 */
[C---:B----4-:R-:W-:Y:S01]  /*1aa0*/  FADD.FTZ R147, -R96.reuse, R89 ;  /* 0x0000005960937221 */ /* 0x050fe20000010100 */
[----:B------:R-:W-:Y:S01]  /*1ab0*/  FADD.FTZ R143, -R96, R88 ;  /* 0x00000058608f7221 */ /* 0x000fe20000010100 */
[----:B------:R-:W-:Y:S01]  /*1ac0*/  HADD2.F32 R88, -RZ, R103.H0_H0 ;  /* 0x20000067ff587230 */ /* 0x000fe20000004100 */
[----:B------:R-:W-:Y:S01]  /*1ad0*/  MOV R101, R93 ;  /* 0x0000005d00657202 */ /* 0x000fe20000000f00 */
[----:B-----5:R-:W-:Y:S01]  /*1ae0*/  FMUL.FTZ R150, R114, R147 ;  /* 0x0000009372967220 */ /* 0x020fe20000410000 */
[----:B------:R-:W-:Y:S01]  /*1af0*/  FMUL.FTZ R148, R148, R95 ;  /* 0x0000005f94947220 */ /* 0x000fe20000410000 */
[----:B------:R-:W-:Y:S01]  /*1b00*/  FMUL.FTZ R143, R114, R143 ;  /* 0x0000008f728f7220 */ /* 0x000fe20000410000 */
[----:B------:R-:W-:Y:S01]  /*1b10*/  SHF.R.U32.HI R102, RZ, 0x10, R93 ;  /* 0x00000010ff667819 */ /* 0x000fe2000001165d */
[----:B------:R-:W-:Y:S01]  /*1b20*/  FADD.FTZ R91, -R96, R91 ;  /* 0x0000005b605b7221 */ /* 0x000fe20000010100 */
[-C--:B------:R-:W-:Y:S01]  /*1b30*/  FMUL.FTZ R145, R145, R88.reuse ;  /* 0x0000005891917220 */ /* 0x080fe20000410000 */
[----:B------:R-:W-:Y:S01]  /*1b40*/  FADD.FTZ R13, R13, R88 ;  /* 0x000000580d0d7221 */ /* 0x000fe20000010000 */
[----:B------:R-:W-:Y:S01]  /*1b50*/  FFMA.FTZ R41, R150, R88, R41 ;  /* 0x0000005896297223 */ /* 0x000fe20000010029 */
[----:B------:R-:W-:-:S02]  /*1b60*/  HADD2.F32 R101, -RZ, R101.H0_H0 ;  /* 0x20000065ff657230 */ /* 0x000fc40000004100 */
[----:B------:R-:W-:Y:S01]  /*1b70*/  FADD.FTZ R88, R97, R148 ;  /* 0x0000009461587221 */ /* 0x000fe20000010000 */
[----:B------:R-:W-:Y:S01]  /*1b80*/  FADD.FTZ R181, -R96, R90 ;  /* 0x0000005a60b57221 */ /* 0x000fe20000010100 */
[----:B------:R-:W-:Y:S01]  /*1b90*/  FFMA.FTZ R89, R143, R148, R98 ;  /* 0x000000948f597223 */ /* 0x000fe20000010062 */
[----:B------:R-:W-:Y:S01]  /*1ba0*/  FMUL.FTZ R154, R114, R91 ;  /* 0x0000005b729a7220 */ /* 0x000fe20000410000 */
[----:B------:R-:W-:Y:S02]  /*1bb0*/  HADD2.F32 R92, -RZ, R102.H0_H0 ;  /* 0x20000066ff5c7230 */ /* 0x000fe40000004100 */
        /* <DEDUP_REMOVED lines=15> */
.L_x_8520:
[----:B------:R-:W-:Y:S05]  /*1cb0*/  BSYNC.RECONVERGENT B0 ;  /* 0x0000000000007941 */ /* 0x000fea0003800200 */
.L_x_8519:
        /* <DEDUP_REMOVED lines=55> */
.L_x_8522:
[----:B------:R-:W-:Y:S05]  /*2030*/  BSYNC.RECONVERGENT B0 ;  /* 0x0000000000007941 */ /* 0x000fea0003800200 */
.L_x_8521:
        /* <DEDUP_REMOVED lines=14> */
[--C-:B------:R-:W-:Y:S02]  /*2120*/  HADD2.F32 R164, -RZ, R177.reuse.H0_H0 ;  /* 0x200000b1ffa47230 */ /* 0x100fe40000004100 */
[----:B------:R-:W-:Y:S02]  /*2130*/  HADD2.F32 R161, -RZ, R177.H1_H1 ;  /* 0x300000b1ffa17230 */ /* 0x000fe40000004100 */
[--C-:B------:R-:W-:Y:S02]  /*2140*/  HADD2.F32 R168, -RZ, R178.reuse.H0_H0 ;  /* 0x200000b2ffa87230 */ /* 0x100fe40000004100 */
[----:B------:R-:W-:Y:S01]  /*2150*/  HADD2.F32 R165, -RZ, R178.H1_H1 ;  /* 0x300000b2ffa57230 */ /* 0x000fe20000004100 */
[----:B--2---:R-:W-:Y:S02]  /*2160*/  MOV R99, R92 ;  /* 0x0000005c00637202 */ /* 0x004fe40000000f00 */
[----:B------:R-:W-:-:S03]  /*2170*/  SHF.R.U64 R102, R92, 0x10, R93 ;  /* 0x000000105c667819 */ /* 0x000fc6000000125d */
[----:B------:R-:W-:Y:S01]  /*2180*/  HADD2.F32 R99, -RZ, R99.H0_H0 ;  /* 0x20000063ff637230 */ /* 0x000fe20000004100 */
[----:B------:R-:W-:Y:S02]  /*2190*/  MOV R100, R93 ;  /* 0x0000005d00647202 */ /* 0x000fe40000000f00 */
[----:B------:R-:W-:Y:S02]  /*21a0*/  SHF.R.U32.HI R101, RZ, 0x10, R93 ;  /* 0x00000010ff657819 */ /* 0x000fe4000001165d */
[----:B------:R-:W-:Y:S01]  /*21b0*/  FMUL.FTZ R164, R164, R99 ;  /* 0x00000063a4a47220 */ /* 0x000fe20000410000 */
[C---:B0-----:R-:W-:Y:S01]  /*21c0*/  FADD.FTZ R95, -R96.reuse, R89 ;  /* 0x00000059605f7221 */ /* 0x041fe20000010100 */
[C---:B------:R-:W-:Y:S01]  /*21d0*/  FADD.FTZ R159, -R96.reuse, R88 ;  /* 0x00000058609f7221 */ /* 0x040fe20000010100 */
[----:B------:R-:W-:Y:S02]  /*21e0*/  HADD2.F32 R88, -RZ, R102.H0_H0 ;  /* 0x20000066ff587230 */ /* 0x000fe40000004100 */
[----:B------:R-:W-:Y:S01]  /*21f0*/  FADD.FTZ R163, -R96, R90 ;  /* 0x0000005a60a37221 */ /* 0x000fe20000010100 */
[----:B-----5:R-:W-:Y:S01]  /*2200*/  FMUL.FTZ R166, R114, R95 ;  /* 0x0000005f72a67220 */ /* 0x020fe20000410000 */
[----:B------:R-:W-:Y:S01]  /*2210*/  FADD.FTZ R93, -R96, R91 ;  /* 0x0000005b605d7221 */ /* 0x000fe20000010100 */
[----:B------:R-:W-:Y:S01]  /*2220*/  FMUL.FTZ R159, R114, R159 ;  /* 0x0000009f729f7220 */ /* 0x000fe20000410000 */
[----:B------:R-:W-:-:S02]  /*2230*/  HADD2.F32 R91, -RZ, R100.H0_H0 ;  /* 0x20000064ff5b7230 */ /* 0x000fc40000004100 */
        /* <DEDUP_REMOVED lines=22> */
.L_x_8524:
[----:B------:R-:W-:Y:S05]  /*23a0*/  BSYNC.RECONVERGENT B0 ;  /* 0x0000000000007941 */ /* 0x000fea0003800200 */
.L_x_8523:
        /* <DEDUP_REMOVED lines=31> */
.L_x_8526:
[----:B------:R-:W-:Y:S05]  /*25a0*/  BSYNC.RECONVERGENT B0 ;  /* 0x0000000000007941 */ /* 0x000fea0003800200 */
.L_x_8525:
        /* <DEDUP_REMOVED lines=27> */
[----:B------:R-:W-:Y:S01]  /*2760*/  FADD.FTZ R88, R88, R93 ;  /* 0x0000005d58587221 */ /* 0x000fe20000010000 */
[----:B------:R-:W-:Y:S02]  /*2770*/  HFMA2 R93, -RZ, RZ, 1.875, 0 ;  /* 0x3f800000ff5d7431 */ /* 0x000fe400000001ff */
[----:B-----5:R-:W-:Y:S02]  /*2780*/  @P6 HADD2.F32 R93, -RZ, R179.H0_H0 ;  /* 0x200000b3ff5d6230 */ /* 0x020fe40000004100 */
        /* <DEDUP_REMOVED lines=30> */
[----:B------:R0:W-:Y:S01]  /*2970*/  F2F.F16.F32 R98, R94 ;  /* 0x0000005e00627304 */ /* 0x0001e20000200800 */
[----:B------:R-:W-:Y:S01]  /*2980*/  FADD.FTZ R91, R113, -R88 ;  /* 0x80000058715b7221 */ /* 0x000fe20000010000 */
[----:B------:R-:W-:-:S03]  /*2990*/  FMUL.FTZ R99, R90, R93 ;  /* 0x0000005d5a637220 */ /* 0x000fc60000410000 */
[----:B------:R-:W-:Y:S01]  /*29a0*/  FMUL.FTZ R88, R114, R91 ;  /* 0x0000005b72587220 */ /* 0x000fe20000410000 */
[----:B------:R-:W-:Y:S02]  /*29b0*/  FADD.FTZ R91, R116, -R89 ;  /* 0x80000059745b7221 */ /* 0x000fe40000010000 */
[----:B------:R-:W1:Y:S01]  /*29c0*/  F2F.F16.F32 R99, R99 ;  /* 0x0000006300637304 */ /* 0x000e620000200800 */
[----:B------:R-:W-:Y:S01]  /*29d0*/  FMUL.FTZ R96, R88, R93 ;  /* 0x0000005d58607220 */ /* 0x000fe20000410000 */
[----:B------:R-:W-:Y:S01]  /*29e0*/  FMUL.FTZ R90, R114, R91 ;  /* 0x0000005b725a7220 */ /* 0x000fe20000410000 */
[----:B------:R-:W2:Y:S03]  /*29f0*/  LDC.64 R88, c[0x0][0x468] ;  /* 0x00011a00ff587b82 */ /* 0x000ea60000000a00 */
[----:B0-----:R-:W-:Y:S02]  /*2a00*/  FMUL.FTZ R94, R90, R93 ;  /* 0x0000005d5a5e7220 */ /* 0x001fe40000410000 */
[----:B------:R-:W0:Y:S01]  /*2a10*/  F2F.F16.F32 R91, R96 ;  /* 0x00000060005b7304 */ /* 0x000e220000200800 */
[----:B-1----:R-:W-:-:S07]  /*2a20*/  PRMT R101, R98, 0x5410, R99 ;  /* 0x0000541062657816 */ /* 0x002fce0000000063 */
[----:B------:R-:W1:Y:S01]  /*2a30*/  F2F.F16.F32 R97, R94 ;  /* 0x0000005e00617304 */ /* 0x000e620000200800 */
[----:B0-----:R-:W-:-:S04]  /*2a40*/  IMAD.WIDE.U32 R90, R91, 0x10000, RZ ;  /* 0x000100005b5a7825 */ /* 0x001fc800078e00ff */
[C---:B--2---:R-:W-:Y:S01]  /*2a50*/  IMAD.WIDE.U32 R88, R0.reuse, 0x8, R88 ;  /* 0x0000000800587825 */ /* 0x044fe200078e0058 */
[----:B------:R-:W-:Y:S02]  /*2a60*/  LOP3.LUT R91, R101, R91, RZ, 0xfc, !PT ;  /* 0x0000005b655b7212 */ /* 0x000fe400078efcff */
[----:B------:R-:W-:Y:S02]  /*2a70*/  IADD3 R0, PT, PT, R0, 0x100, RZ ;  /* 0x0000010000007810 */ /* 0x000fe40007ffe0ff */
[----:B-1----:R-:W-:-:S05]  /*2a80*/  LOP3.LUT R90, R90, R97, RZ, 0xfc, !PT ;  /* 0x000000615a5a7212 */ /* 0x002fca00078efcff */
[----:B------:R0:W-:Y:S02]  /*2a90*/  STG.E.64 desc[UR8][R88.64], R90 ;  /* 0x0000005a58007986 */ /* 0x0001e4000c101b08 */
.L_x_8531:
[----:B------:R-:W-:Y:S05]  /*2aa0*/  BSYNC.RECONVERGENT B1 ;  /* 0x0000000000017941 */ /* 0x000fea0003800200 */
.L_x_8530:
        /* <DEDUP_REMOVED lines=13> */
[----:B------:R-:W-:Y:S01]  /*2b80*/  FMUL.FTZ R99, R90, R93 ;  /* 0x0000005d5a637220 */ /* 0x000fe20000410000 */
[----:B------:R-:W-:Y:S02]  /*2b90*/  FADD.FTZ R89, R124, -R89 ;  /* 0x800000597c597221 */ /* 0x000fe40000010000 */
[----:B------:R-:W-:Y:S02]  /*2ba0*/  FMUL.FTZ R88, R114, R91 ;  /* 0x0000005b72587220 */ /* 0x000fe40000410000 */
[----:B------:R-:W1:Y:S01]  /*2bb0*/  LDC.64 R90, c[0x0][0x468] ;  /* 0x00011a00ff5a7b82 */ /* 0x000e620000000a00 */
[----:B------:R-:W2:Y:S01]  /*2bc0*/  F2F.F16.F32 R99, R99 ;  /* 0x0000006300637304 */ /* 0x000ea20000200800 */
[----:B------:R-:W-:Y:S01]  /*2bd0*/  FMUL.FTZ R96, R88, R93 ;  /* 0x0000005d58607220 */ /* 0x000fe20000410000 */
[----:B------:R-:W-:-:S04]  /*2be0*/  FMUL.FTZ R88, R114, R89 ;  /* 0x0000005972587220 */ /* 0x000fc80000410000 */
[----:B0-----:R-:W-:Y:S02]  /*2bf0*/  FMUL.FTZ R94, R88, R93 ;  /* 0x0000005d585e7220 */ /* 0x001fe40000410000 */
[----:B------:R-:W0:Y:S01]  /*2c00*/  F2F.F16.F32 R89, R96 ;  /* 0x0000006000597304 */ /* 0x000e220000200800 */
[----:B--2---:R-:W-:-:S07]  /*2c10*/  PRMT R101, R98, 0x5410, R99 ;  /* 0x0000541062657816 */ /* 0x004fce0000000063 */
[----:B------:R-:W2:Y:S01]  /*2c20*/  F2F.F16.F32 R97, R94 ;  /* 0x0000005e00617304 */ /* 0x000ea20000200800 */
[----:B0-----:R-:W-:-:S04]  /*2c30*/  IMAD.WIDE.U32 R88, R89, 0x10000, RZ ;  /* 0x0001000059587825 */ /* 0x001fc800078e00ff */
[C---:B-1----:R-:W-:Y:S01]  /*2c40*/  IMAD.WIDE.U32 R90, R0.reuse, 0x8, R90 ;  /* 0x00000008005a7825 */ /* 0x042fe200078e005a */
[----:B------:R-:W-:Y:S02]  /*2c50*/  LOP3.LUT R89, R101, R89, RZ, 0xfc, !PT ;  /* 0x0000005965597212 */ /* 0x000fe400078efcff */
[----:B------:R-:W-:Y:S02]  /*2c60*/  IADD3 R0, PT, PT, R0, 0x100, RZ ;  /* 0x0000010000007810 */ /* 0x000fe40007ffe0ff */
[----:B--2---:R-:W-:-:S05]  /*2c70*/  LOP3.LUT R88, R88, R97, RZ, 0xfc, !PT ;  /* 0x0000006158587212 */ /* 0x004fca00078efcff */
[----:B------:R1:W-:Y:S02]  /*2c80*/  STG.E.64 desc[UR8][R90.64], R88 ;  /* 0x000000585a007986 */ /* 0x0003e4000c101b08 */
.L_x_8533:
[----:B------:R-:W-:Y:S05]  /*2c90*/  BSYNC.RECONVERGENT B1 ;  /* 0x0000000000017941 */ /* 0x000fea0003800200 */
.L_x_8532:
        /* <DEDUP_REMOVED lines=30> */
.L_x_8535:
[----:B------:R-:W-:Y:S05]  /*2e80*/  BSYNC.RECONVERGENT B1 ;  /* 0x0000000000017941 */ /* 0x000fea0003800200 */
.L_x_8534:
        /* <DEDUP_REMOVED lines=30> */
.L_x_8537:
[----:B------:R-:W-:Y:S05]  /*3070*/  BSYNC.RECONVERGENT B1 ;  /* 0x0000000000017941 */ /* 0x000fea0003800200 */
.L_x_8536:
        /* <DEDUP_REMOVED lines=30> */
.L_x_8539:
[----:B------:R-:W-:Y:S05]  /*3260*/  BSYNC.RECONVERGENT B1 ;  /* 0x0000000000017941 */ /* 0x000fea0003800200 */
.L_x_8538:
        /* <DEDUP_REMOVED lines=30> */
.L_x_8541:
[----:B------:R-:W-:Y:S05]  /*3450*/  BSYNC.RECONVERGENT B1 ;  /* 0x0000000000017941 */ /* 0x000fea0003800200 */
.L_x_8540:
        /* <DEDUP_REMOVED lines=15> */
[----:B------:R-:W-:Y:S02]  /*3550*/  FMUL.FTZ R114, R114, R95 ;  /* 0x0000005f72727220 */ /* 0x000fe40000410000 */
[----:B------:R-:W0:Y:S01]  /*3560*/  F2F.F16.F32 R94, R94 ;  /* 0x0000005e005e7304 */ /* 0x000e220000200800 */
[-C--:B------:R-:W-:Y:S01]  /*3570*/  FMUL.FTZ R92, R88, R93.reuse ;  /* 0x0000005d585c7220 */ /* 0x080fe20000410000 */
[----:B------:R-:W-:Y:S01]  /*3580*/  FMUL.FTZ R114, R114, R93 ;  /* 0x0000005d72727220 */ /* 0x000fe20000410000 */
[----:B------:R-:W1:Y:S05]  /*3590*/  LDC.64 R88, c[0x0][0x468] ;  /* 0x00011a00ff587b82 */ /* 0x000e6a0000000a00 */
[----:B------:R-:W2:Y:S01]  /*35a0*/  F2F.F16.F32 R90, R92 ;  /* 0x0000005c005a7304 */ /* 0x000ea20000200800 */
[----:B0-----:R-:W-:-:S07]  /*35b0*/  PRMT R97, R94, 0x5410, R97 ;  /* 0x000054105e617816 */ /* 0x001fce0000000061 */
[----:B------:R-:W0:Y:S01]  /*35c0*/  F2F.F16.F32 R93, R114 ;  /* 0x00000072005d7304 */ /* 0x000e220000200800 */
[----:B--2---:R-:W-:-:S04]  /*35d0*/  IMAD.WIDE.U32 R90, R90, 0x10000, RZ ;  /* 0x000100005a5a7825 */ /* 0x004fc800078e00ff */
[----:B-1----:R-:W-:Y:S01]  /*35e0*/  IMAD.WIDE.U32 R88, R0, 0x8, R88 ;  /* 0x0000000800587825 */ /* 0x002fe200078e0058 */
[----:B------:R-:W-:Y:S02]  /*35f0*/  LOP3.LUT R91, R97, R91, RZ, 0xfc, !PT ;  /* 0x0000005b615b7212 */ /* 0x000fe400078efcff */
[----:B0-----:R-:W-:-:S05]  /*3600*/  LOP3.LUT R90, R90, R93, RZ, 0xfc, !PT ;  /* 0x0000005d5a5a7212 */ /* 0x001fca00078efcff */
[----:B------:R0:W-:Y:S01]  /*3610*/  STG.E.64 desc[UR8][R88.64], R90 ;  /* 0x0000005a58007986 */ /* 0x0001e2000c101b08 */
[----:B------:R-:W-:Y:S05]  /*3620*/  BRA `(.L_x_8542) ;  /* 0x0000002800d07947 */ /* 0x000fea0003800000 */
.L_x_8529:
        /* <DEDUP_REMOVED lines=18> */
[----:B------:R-:W-:Y:S01]  /*3750*/  FMUL.FTZ R88, R114, R101 ;  /* 0x0000006572587220 */ /* 0x000fe20000410000 */
[----:B------:R2:W3:Y:S02]  /*3760*/  F2F.F16.F32 R100, R94 ;  /* 0x0000005e00647304 */ /* 0x0004e40000200800 */
[----:B------:R-:W-:-:S06]  /*3770*/  FMUL.FTZ R179, R91, R93 ;  /* 0x0000005d5bb37220 */ /* 0x000fcc0000410000 */
[----:B------:R-:W-:Y:S01]  /*3780*/  F2F.F16.F32 R102, R102 ;  /* 0x0000006600667304 */ /* 0x000fe20000200800 */
[----:B--2---:R-:W-:Y:S01]  /*3790*/  FMUL.FTZ R94, R88, R93 ;  /* 0x0000005d585e7220 */ /* 0x004fe20000410000 */
[----:B0-----:R-:W-:-:S04]  /*37a0*/  IMAD.WIDE.U32 R98, R0, 0x8, R98 ;  /* 0x0000000800627825 */ /* 0x001fc800078e0062 */
[----:B---3--:R-:W-:Y:S02]  /*37b0*/  IMAD.WIDE.U32 R100, R100, 0x10000, RZ ;  /* 0x0001000064647825 */ /* 0x008fe400078e00ff */
[----:B------:R-:W0:Y:S02]  /*37c0*/  F2F.F16.F32 R179, R179 ;  /* 0x000000b300b37304 */ /* 0x000e240000200800 */
[C---:B-1----:R-:W-:Y:S01]  /*37d0*/  IMAD.WIDE.U32 R96, R0.reuse, 0x10, R96 ;  /* 0x0000001000607825 */ /* 0x042fe200078e0060 */
[----:B------:R-:W-:-:S05]  /*37e0*/  IADD3 R0, PT, PT, R0, 0x100, RZ ;  /* 0x0000010000007810 */ /* 0x000fca0007ffe0ff */
[----:B------:R-:W1:Y:S01]  /*37f0*/  F2F.F16.F32 R103, R94 ;  /* 0x0000005e00677304 */ /* 0x000e620000200800 */
[----:B------:R2:W-:Y:S01]  /*3800*/  STG.E.128 desc[UR8][R96.64], R88 ;  /* 0x0000005860007986 */ /* 0x0005e2000c101d08 */
[----:B0-----:R-:W-:-:S04]  /*3810*/  PRMT R181, R102, 0x5410, R179 ;  /* 0x0000541066b57816 */ /* 0x001fc800000000b3 */
[----:B------:R-:W-:Y:S02]  /*3820*/  LOP3.LUT R101, R181, R101, RZ, 0xfc, !PT ;  /* 0x00000065b5657212 */ /* 0x000fe400078efcff */
[----:B-1----:R-:W-:-:S05]  /*3830*/  LOP3.LUT R100, R100, R103, RZ, 0xfc, !PT ;  /* 0x0000006764647212 */ /* 0x002fca00078efcff */
[----:B------:R2:W-:Y:S02]  /*3840*/  STG.E.64 desc[UR8][R98.64], R100 ;  /* 0x0000006462007986 */ /* 0x0005e4000c101b08 */
.L_x_8544:
[----:B------:R-:W-:Y:S05]  /*3850*/  BSYNC.RECONVERGENT B1 ;  /* 0x0000000000017941 */ /* 0x000fea0003800200 */
.L_x_8543:
[----:B------:R-:W-:Y:S04]  /*3860*/  BSSY.RECONVERGENT B1, `(.L_x_8545) ;  /* 0x0000021000017945 */ /* 0x000fe80003800200 */
[----:B------:R-:W-:Y:S05]  /*3870*/  @!P0 BRA `(.L_x_8546) ;  /* 0x00000000007c8947 */ /* 0x000fea0003800000 */
[-CC-:B--2---:R-:W-:Y:S01]  /*3880*/  FFMA.FTZ R88, R126, R95.reuse, R92.reuse ;  /* 0x0000005f7e587223 */ /* 0x184fe2000001005c */
        /* <DEDUP_REMOVED lines=30> */
.L_x_8546:
[----:B------:R-:W-:Y:S05]  /*3a70*/  BSYNC.RECONVERGENT B1 ;  /* 0x0000000000017941 */ /* 0x000fea0003800200 */
.L_x_8545:
[----:B------:R-:W-:Y:S04]  /*3a80*/  BSSY.RECONVERGENT B1, `(.L_x_8547) ;  /* 0x0000021000017945 */ /* 0x000fe80003800200 */
[----:B------:R-:W-:Y:S05]  /*3a90*/  @!P1 BRA `(.L_x_8548) ;  /* 0x00000000007c9947 */ /* 0x000fea0003800000 */
[-CC-:B--23--:R-:W-:Y:S01]  /*3aa0*/  FFMA.FTZ R88, R134, R95.reuse, R92.reuse ;  /* 0x0000005f86587223 */ /* 0x18cfe2000001005c */
        /* <DEDUP_REMOVED lines=30> */
.L_x_8548:
[----:B------:R-:W-:Y:S05]  /*3c90*/  BSYNC.RECONVERGENT B1 ;  /* 0x0000000000017941 */ /* 0x000fea0003800200 */
.L_x_8547:
[----:B------:R-:W-:Y:S04]  /*3ca0*/  BSSY.RECONVERGENT B1, `(.L_x_8549) ;  /* 0x0000021000017945 */ /* 0x000fe80003800200 */
[----:B------:R-:W-:Y:S05]  /*3cb0*/  @!P2 BRA `(.L_x_8550) ;  /* 0x00000000007ca947 */ /* 0x000fea0003800000 */
[-CC-:B--234-:R-:W-:Y:S01]  /*3cc0*/  FFMA.FTZ R88, R142, R95.reuse, R92.reuse ;  /* 0x0000005f8e587223 */ /* 0x19cfe2000001005c */
        /* <DEDUP_REMOVED lines=30> */
.L_x_8550:
[----:B------:R-:W-:Y:S05]  /*3eb0*/  BSYNC.RECONVERGENT B1 ;  /* 0x0000000000017941 */ /* 0x000fea0003800200 */
.L_x_8549:
        /* <DEDUP_REMOVED lines=33> */
.L_x_8552:
[----:B------:R-:W-:Y:S05]  /*40d0*/  BSYNC.RECONVERGENT B1 ;  /* 0x0000000000017941 */ /* 0x000fea0003800200 */
.L_x_8551:
        /* <DEDUP_REMOVED lines=33> */
.L_x_8554:
[----:B------:R-:W-:Y:S05]  /*42f0*/  BSYNC.RECONVERGENT B1 ;  /* 0x0000000000017941 */ /* 0x000fea0003800200 */
.L_x_8553:
[----:B------:R-:W-:Y:S05]  /*4300*/  @!P5 BRA `(.L_x_8542) ;  /* 0x0000001c0098d947 */ /* 0x000fea0003800000 */
[-CC-:B--234-:R-:W-:Y:S01]  /*4310*/  FFMA.FTZ R88, R166, R95.reuse, R92.reuse ;  /* 0x0000005fa6587223 */ /* 0x19cfe2000001005c */
        /* <DEDUP_REMOVED lines=9> */
[----:B------:R-:W0:Y:S01]  /*43b0*/  LDC.64 R94, c[0x0][0x478] ;  /* 0x00011e00ff5e7b82 */ /* 0x000e220000000a00 */
[C---:B------:R-:W-:Y:S01]  /*43c0*/  FMUL.FTZ R91, R114.reuse, R91 ;  /* 0x0000005b725b7220 */ /* 0x040fe20000410000 */
[----:B------:R-:W-:Y:S01]  /*43d0*/  FMUL.FTZ R88, R114, R97 ;  /* 0x0000006172587220 */ /* 0x000fe20000410000 */
[-C--:B------:R-:W-:Y:S01]  /*43e0*/  FMUL.FTZ R101, R90, R93.reuse ;  /* 0x0000005d5a657220 */ /* 0x080fe20000410000 */
[-C--:B------:R-:W-:Y:S01]  /*43f0*/  FMUL.FTZ R98, R89, R93.reuse ;  /* 0x0000005d59627220 */ /* 0x080fe20000410000 */
[----:B------:R-:W-:-:S03]  /*4400*/  FMUL.FTZ R102, R91, R93 ;  /* 0x0000005d5b667220 */ /* 0x000fc60000410000 */
[----:B------:R-:W1:Y:S01]  /*4410*/  LDC.64 R96, c[0x0][0x468] ;  /* 0x00011a00ff607b82 */ /* 0x000e620000000a00 */
[----:B------:R2:W3:Y:S08]  /*4420*/  F2F.F16.F32 R100, R98 ;  /* 0x0000006200647304 */ /* 0x0004f00000200800 */
[----:B------:R-:W-:Y:S01]  /*4430*/  F2F.F16.F32 R102, R102 ;  /* 0x0000006600667304 */ /* 0x000fe20000200800 */
[----:B--2---:R-:W-:Y:S01]  /*4440*/  FMUL.FTZ R98, R88, R93 ;  /* 0x0000005d58627220 */ /* 0x004fe20000410000 */
[----:B---3--:R-:W-:-:S06]  /*4450*/  IMAD.WIDE.U32 R92, R100, 0x10000, RZ ;  /* 0x00010000645c7825 */ /* 0x008fcc00078e00ff */
[----:B------:R-:W2:Y:S01]  /*4460*/  F2F.F16.F32 R101, R101 ;  /* 0x0000006500657304 */ /* 0x000ea20000200800 */
[----:B0-----:R-:W-:-:S04]  /*4470*/  IMAD.WIDE.U32 R94, R0, 0x10, R94 ;  /* 0x00000010005e7825 */ /* 0x001fc800078e005e */
[----:B-1----:R-:W-:-:S03]  /*4480*/  IMAD.WIDE.U32 R96, R0, 0x8, R96 ;  /* 0x0000000800607825 */ /* 0x002fc600078e0060 */
[----:B------:R-:W0:Y:S01]  /*4490*/  F2F.F16.F32 R99, R98 ;  /* 0x0000006200637304 */ /* 0x000e220000200800 */
[----:B------:R1:W-:Y:S01]  /*44a0*/  STG.E.128 desc[UR8][R94.64], R88 ;  /* 0x000000585e007986 */ /* 0x0003e2000c101d08 */
[----:B--2---:R-:W-:-:S04]  /*44b0*/  PRMT R103, R101, 0x5410, R102 ;  /* 0x0000541065677816 */ /* 0x004fc80000000066 */
[----:B------:R-:W-:Y:S02]  /*44c0*/  LOP3.LUT R93, R103, R93, RZ, 0xfc, !PT ;  /* 0x0000005d675d7212 */ /* 0x000fe400078efcff */
[----:B0-----:R-:W-:-:S05]  /*44d0*/  LOP3.LUT R92, R92, R99, RZ, 0xfc, !PT ;  /* 0x000000635c5c7212 */ /* 0x001fca00078efcff */
[----:B------:R1:W-:Y:S01]  /*44e0*/  STG.E.64 desc[UR8][R96.64], R92 ;  /* 0x0000005c60007986 */ /* 0x0003e2000c101b08 */
[----:B------:R-:W-:Y:S05]  /*44f0*/  BRA `(.L_x_8542) ;  /* 0x0000001c001c7947 */ /* 0x000fea0003800000 */
.L_x_8528:
        /* <DEDUP_REMOVED lines=16> */
[----:B------:R0:W-:Y:S01]  /*4600*/  F2F.F16.F32 R98, R94 ;  /* 0x0000005e00627304 */ /* 0x0001e20000200800 */
[----:B------:R-:W-:Y:S01]  /*4610*/  FMUL.FTZ R99, R88, R93 ;  /* 0x0000005d58637220 */ /* 0x000fe20000410000 */
[----:B------:R-:W-:Y:S01]  /*4620*/  FFMA.FTZ R88, R114, R90, R61 ;  /* 0x0000005a72587223 */ /* 0x000fe2000001003d */
[----:B------:R-:W-:-:S03]  /*4630*/  FADD.FTZ R91, R116, -R89 ;  /* 0x80000059745b7221 */ /* 0x000fc60000010000 */
[----:B------:R-:W-:Y:S01]  /*4640*/  FMUL.FTZ R96, R88, R93 ;  /* 0x0000005d58607220 */ /* 0x000fe20000410000 */
[----:B------:R-:W-:Y:S01]  /*4650*/  FFMA.FTZ R90, R114, R91, R60 ;  /* 0x0000005b725a7223 */ /* 0x000fe2000001003c */
[----:B------:R-:W1:Y:S01]  /*4660*/  LDC.64 R88, c[0x0][0x468] ;  /* 0x00011a00ff587b82 */ /* 0x000e620000000a00 */
[----:B------:R-:W2:Y:S02]  /*4670*/  F2F.F16.F32 R99, R99 ;  /* 0x0000006300637304 */ /* 0x000ea40000200800 */
[----:B0-----:R-:W-:-:S06]  /*4680*/  FMUL.FTZ R94, R90, R93 ;  /* 0x0000005d5a5e7220 */ /* 0x001fcc0000410000 */
        /* <DEDUP_REMOVED lines=9> */
.L_x_8557:
[----:B------:R-:W-:Y:S05]  /*4720*/  BSYNC.RECONVERGENT B1 ;  /* 0x0000000000017941 */ /* 0x000fea0003800200 */
.L_x_8556:
[----:B------:R-:W-:Y:S04]  /*4730*/  BSSY.RECONVERGENT B1, `(.L_x_8558) ;  /* 0x000001e000017945 */ /* 0x000fe80003800200 */
[----:B------:R-:W-:Y:S05]  /*4740*/  @!P0 BRA `(.L_x_8559) ;  /* 0x0000000000708947 */ /* 0x000fea0003800000 */
[-CC-:B0-----:R-:W-:Y:S01]  /*4750*/  FFMA.FTZ R89, R123, R95.reuse, R92.reuse ;  /* 0x0000005f7b597223 */ /* 0x181fe2000001005c */
        /* <DEDUP_REMOVED lines=10> */
[-C--:B------:R-:W-:Y:S01]  /*4800*/  FMUL.FTZ R99, R88, R93.reuse ;  /* 0x0000005d58637220 */ /* 0x080fe20000410000 */
[----:B------:R-:W-:Y:S01]  /*4810*/  FFMA.FTZ R88, R114, R90, R65 ;  /* 0x0000005a72587223 */ /* 0x000fe20000010041 */
[----:B------:R-:W-:Y:S01]  /*4820*/  FADD.FTZ R89, R124, -R89 ;  /* 0x800000597c597221 */ /* 0x000fe20000010000 */
[----:B------:R-:W1:Y:S02]  /*4830*/  LDC.64 R90, c[0x0][0x468] ;  /* 0x00011a00ff5a7b82 */ /* 0x000e640000000a00 */
[----:B------:R-:W-:Y:S01]  /*4840*/  FMUL.FTZ R96, R88, R93 ;  /* 0x0000005d58607220 */ /* 0x000fe20000410000 */
[----:B------:R-:W-:Y:S01]  /*4850*/  FFMA.FTZ R88, R114, R89, R64 ;  /* 0x0000005972587223 */ /* 0x000fe20000010040 */
[----:B------:R-:W2:Y:S03]  /*4860*/  F2F.F16.F32 R99, R99 ;  /* 0x0000006300637304 */ /* 0x000ea60000200800 */
[----:B0-----:R-:W-:-:S05]  /*4870*/  FMUL.FTZ R94, R88, R93 ;  /* 0x0000005d585e7220 */ /* 0x001fca0000410000 */
[----:B------:R-:W0:Y:S01]  /*4880*/  F2F.F16.F32 R89, R96 ;  /* 0x0000006000597304 */ /* 0x000e220000200800 */
[----:B--2---:R-:W-:-:S07]  /*4890*/  PRMT R101, R98, 0x5410, R99 ;  /* 0x0000541062657816 */ /* 0x004fce0000000063 */
[----:B------:R-:W2:Y:S01]  /*48a0*/  F2F.F16.F32 R97, R94 ;  /* 0x0000005e00617304 */ /* 0x000ea20000200800 */
[C---:B-1----:R-:W-:Y:S01]  /*48b0*/  IMAD.WIDE.U32 R90, R0.reuse, 0x8, R90 ;  /* 0x00000008005a7825 */ /* 0x042fe200078e005a */
[----:B------:R-:W-:-:S03]  /*48c0*/  IADD3 R0, PT, PT, R0, 0x100, RZ ;  /* 0x0000010000007810 */ /* 0x000fc60007ffe0ff */
[----:B0-----:R-:W-:-:S05]  /*48d0*/  IMAD.WIDE.U32 R88, R89, 0x10000, RZ ;  /* 0x0001000059587825 */ /* 0x001fca00078e00ff */
[----:B------:R-:W-:Y:S02]  /*48e0*/  LOP3.LUT R89, R101, R89, RZ, 0xfc, !PT ;  /* 0x0000005965597212 */ /* 0x000fe400078efcff */
[----:B--2---:R-:W-:-:S05]  /*48f0*/  LOP3.LUT R88, R88, R97, RZ, 0xfc, !PT ;  /* 0x0000006158587212 */ /* 0x004fca00078efcff */
[----:B------:R1:W-:Y:S02]  /*4900*/  STG.E.64 desc[UR8][R90.64], R88 ;  /* 0x000000585a007986 */ /* 0x0003e4000c101b08 */
.L_x_8559:
[----:B------:R-:W-:Y:S05]  /*4910*/  BSYNC.RECONVERGENT B1 ;  /* 0x0000000000017941 */ /* 0x000fea0003800200 */
.L_x_8558:
        /* <DEDUP_REMOVED lines=30> */
.L_x_8561:
[----:B------:R-:W-:Y:S05]  /*4b00*/  BSYNC.RECONVERGENT B1 ;  /* 0x0000000000017941 */ /* 0x000fea0003800200 */
.L_x_8560:
        /* <DEDUP_REMOVED lines=30> */
.L_x_8563:
[----:B------:R-:W-:Y:S05]  /*4cf0*/  BSYNC.RECONVERGENT B1 ;  /* 0x0000000000017941 */ /* 0x000fea0003800200 */
.L_x_8562:
        /* <DEDUP_REMOVED lines=30> */
.L_x_8565:
[----:B------:R-:W-:Y:S05]  /*4ee0*/  BSYNC.RECONVERGENT B1 ;  /* 0x0000000000017941 */ /* 0x000fea0003800200 */
.L_x_8564:
        /* <DEDUP_REMOVED lines=30> */
.L_x_8567:
[----:B------:R-:W-:Y:S05]  /*50d0*/  BSYNC.RECONVERGENT B1 ;  /* 0x0000000000017941 */ /* 0x000fea0003800200 */
.L_x_8566:
        /* <DEDUP_REMOVED lines=12> */
[----:B------:R-:W-:Y:S01]  /*51a0*/  F2F.F16.F32 R97, R91 ;  /* 0x0000005b00617304 */ /* 0x000fe20000200800 */
[----:B------:R-:W-:Y:S01]  /*51b0*/  FMUL.FTZ R94, R88, R93 ;  /* 0x0000005d585e7220 */ /* 0x000fe20000410000 */
[C---:B------:R-:W-:Y:S01]  /*51c0*/  FFMA.FTZ R88, R114.reuse, R90, R85 ;  /* 0x0000005a72587223 */ /* 0x040fe20000010055 */
[----:B------:R-:W-:-:S03]  /*51d0*/  FFMA.FTZ R114, R114, R95, R84 ;  /* 0x0000005f72727223 */ /* 0x000fc60000010054 */
[-C--:B------:R-:W-:Y:S01]  /*51e0*/  FMUL.FTZ R92, R88, R93.reuse ;  /* 0x0000005d585c7220 */ /* 0x080fe20000410000 */
[----:B------:R-:W-:Y:S01]  /*51f0*/  FMUL.FTZ R114, R114, R93 ;  /* 0x0000005d72727220 */ /* 0x000fe20000410000 */
[----:B------:R-:W0:Y:S01]  /*5200*/  LDC.64 R88, c[0x0][0x468] ;  /* 0x00011a00ff587b82 */ /* 0x000e220000000a00 */
[----:B------:R-:W1:Y:S08]  /*5210*/  F2F.F16.F32 R94, R94 ;  /* 0x0000005e005e7304 */ /* 0x000e700000200800 */
[----:B------:R-:W2:Y:S01]  /*5220*/  F2F.F16.F32 R90, R92 ;  /* 0x0000005c005a7304 */ /* 0x000ea20000200800 */
[----:B-1----:R-:W-:-:S07]  /*5230*/  PRMT R97, R94, 0x5410, R97 ;  /* 0x000054105e617816 */ /* 0x002fce0000000061 */
[----:B------:R-:W1:Y:S01]  /*5240*/  F2F.F16.F32 R93, R114 ;  /* 0x00000072005d7304 */ /* 0x000e620000200800 */
[----:B--2---:R-:W-:-:S04]  /*5250*/  IMAD.WIDE.U32 R90, R90, 0x10000, RZ ;  /* 0x000100005a5a7825 */ /* 0x004fc800078e00ff */
[----:B0-----:R-:W-:Y:S01]  /*5260*/  IMAD.WIDE.U32 R88, R0, 0x8, R88 ;  /* 0x0000000800587825 */ /* 0x001fe200078e0058 */
[----:B------:R-:W-:Y:S02]  /*5270*/  LOP3.LUT R91, R97, R91, RZ, 0xfc, !PT ;  /* 0x0000005b615b7212 */ /* 0x000fe400078efcff */
[----:B-1----:R-:W-:-:S05]  /*5280*/  LOP3.LUT R90, R90, R93, RZ, 0xfc, !PT ;  /* 0x0000005d5a5a7212 */ /* 0x002fca00078efcff */
[----:B------:R0:W-:Y:S01]  /*5290*/  STG.E.64 desc[UR8][R88.64], R90 ;  /* 0x0000005a58007986 */ /* 0x0001e2000c101b08 */
[----:B------:R-:W-:Y:S05]  /*52a0*/  BRA `(.L_x_8542) ;  /* 0x0000000c00b07947 */ /* 0x000fea0003800000 */
.L_x_8555:
        /* <DEDUP_REMOVED lines=16> */
[----:B------:R-:W-:-:S02]  /*53b0*/  FMUL.FTZ R102, R90, R93 ;  /* 0x0000005d5a667220 */ /* 0x000fc40000410000 */
[----:B------:R2:W3:Y:S01]  /*53c0*/  F2F.F16.F32 R100, R94 ;  /* 0x0000005e00647304 */ /* 0x0004e20000200800 */
[C---:B------:R-:W-:Y:S01]  /*53d0*/  FFMA.FTZ R91, R114.reuse, R88, R63 ;  /* 0x00000058725b7223 */ /* 0x040fe2000001003f */
[----:B------:R-:W-:-:S03]  /*53e0*/  FFMA.FTZ R88, R114, R101, R60 ;  /* 0x0000006572587223 */ /* 0x000fc6000001003c */
[----:B------:R-:W-:-:S03]  /*53f0*/  FMUL.FTZ R179, R91, R93 ;  /* 0x0000005d5bb37220 */ /* 0x000fc60000410000 */
        /* <DEDUP_REMOVED lines=13> */
.L_x_8569:
[----:B------:R-:W-:Y:S05]  /*54d0*/  BSYNC.RECONVERGENT B1 ;  /* 0x0000000000017941 */ /* 0x000fea0003800200 */
.L_x_8568:
        /* <DEDUP_REMOVED lines=33> */
.L_x_8571:
[----:B------:R-:W-:Y:S05]  /*56f0*/  BSYNC.RECONVERGENT B1 ;  /* 0x0000000000017941 */ /* 0x000fea0003800200 */
.L_x_8570:
        /* <DEDUP_REMOVED lines=33> */
.L_x_8573:
[----:B------:R-:W-:Y:S05]  /*5910*/  BSYNC.RECONVERGENT B1 ;  /* 0x0000000000017941 */ /* 0x000fea0003800200 */
.L_x_8572:
        /* <DEDUP_REMOVED lines=33> */
.L_x_8575:
[----:B------:R-:W-:Y:S05]  /*5b30*/  BSYNC.RECONVERGENT B1 ;  /* 0x0000000000017941 */ /* 0x000fea0003800200 */
.L_x_8574:
        /* <DEDUP_REMOVED lines=33> */
.L_x_8577:
[----:B------:R-:W-:Y:S05]  /*5d50*/  BSYNC.RECONVERGENT B1 ;  /* 0x0000000000017941 */ /* 0x000fea0003800200 */
.L_x_8576:
        /* <DEDUP_REMOVED lines=33> */
.L_x_8579:
[----:B------:R-:W-:Y:S05]  /*5f70*/  BSYNC.RECONVERGENT B1 ;  /* 0x0000000000017941 */ /* 0x000fea0003800200 */
.L_x_8578:
[----:B------:R-:W-:Y:S05]  /*5f80*/  @!P5 BRA `(.L_x_8542) ;  /* 0x000000000078d947 */ /* 0x000fea0003800000 */
[-CC-:B--234-:R-:W-:Y:S01]  /*5f90*/  FFMA.FTZ R90, R170, R95.reuse, R92.reuse ;  /* 0x0000005faa5a7223 */ /* 0x19cfe2000001005c */
        /* <DEDUP_REMOVED lines=10> */
[----:B------:R-:W0:Y:S01]  /*6040*/  LDC.64 R94, c[0x0][0x478] ;  /* 0x00011e00ff5e7b82 */ /* 0x000e220000000a00 */
[----:B------:R-:W-:Y:S01]  /*6050*/  FMUL.FTZ R102, R91, R93 ;  /* 0x0000005d5b667220 */ /* 0x000fe20000410000 */
[----:B------:R-:W-:Y:S01]  /*6060*/  FFMA.FTZ R88, R114, R97, R84 ;  /* 0x0000006172587223 */ /* 0x000fe20000010054 */
[-C--:B------:R-:W-:Y:S01]  /*6070*/  FMUL.FTZ R101, R90, R93.reuse ;  /* 0x0000005d5a657220 */ /* 0x080fe20000410000 */
[----:B------:R-:W-:-:S03]  /*6080*/  FMUL.FTZ R98, R89, R93 ;  /* 0x0000005d59627220 */ /* 0x000fc60000410000 */
[----:B------:R-:W-:Y:S01]  /*6090*/  F2F.F16.F32 R102, R102 ;  /* 0x0000006600667304 */ /* 0x000fe20000200800 */
[----:B------:R-:W1:Y:S07]  /*60a0*/  LDC.64 R96, c[0x0][0x468] ;  /* 0x00011a00ff607b82 */ /* 0x000e6e0000000a00 */
[----:B------:R2:W3:Y:S08]  /*60b0*/  F2F.F16.F32 R100, R98 ;  /* 0x0000006200647304 */ /* 0x0004f00000200800 */
[----:B------:R-:W4:Y:S01]  /*60c0*/  F2F.F16.F32 R101, R101 ;  /* 0x0000006500657304 */ /* 0x000f220000200800 */
[----:B--2---:R-:W-:Y:S01]  /*60d0*/  FMUL.FTZ R98, R88, R93 ;  /* 0x0000005d58627220 */ /* 0x004fe20000410000 */
[----:B0-----:R-:W-:-:S04]  /*60e0*/  IMAD.WIDE.U32 R94, R0, 0x10, R94 ;  /* 0x00000010005e7825 */ /* 0x001fc800078e005e */
[----:B---3--:R-:W-:Y:S02]  /*60f0*/  IMAD.WIDE.U32 R92, R100, 0x10000, RZ ;  /* 0x00010000645c7825 */ /* 0x008fe400078e00ff */
[----:B------:R-:W0:Y:S01]  /*6100*/  F2F.F16.F32 R99, R98 ;  /* 0x0000006200637304 */ /* 0x000e220000200800 */
[----:B------:R2:W-:Y:S01]  /*6110*/  STG.E.128 desc[UR8][R94.64], R88 ;  /* 0x000000585e007986 */ /* 0x0005e2000c101d08 */
[----:B-1----:R-:W-:Y:S01]  /*6120*/  IMAD.WIDE.U32 R96, R0, 0x8, R96 ;  /* 0x0000000800607825 */ /* 0x002fe200078e0060 */
[----:B----4-:R-:W-:-:S04]  /*6130*/  PRMT R103, R101, 0x5410, R102 ;  /* 0x0000541065677816 */ /* 0x010fc80000000066 */
[----:B------:R-:W-:Y:S02]  /*6140*/  LOP3.LUT R93, R103, R93, RZ, 0xfc, !PT ;  /* 0x0000005d675d7212 */ /* 0x000fe400078efcff */
[----:B0-----:R-:W-:-:S05]  /*6150*/  LOP3.LUT R92, R92, R99, RZ, 0xfc, !PT ;  /* 0x000000635c5c7212 */ /* 0x001fca00078efcff */
[----:B------:R2:W-:Y:S02]  /*6160*/  STG.E.64 desc[UR8][R96.64], R92 ;  /* 0x0000005c60007986 */ /* 0x0005e4000c101b08 */
.L_x_8542:
[----:B------:R-:W-:Y:S05]  /*6170*/  BSYNC.RECONVERGENT B0 ;  /* 0x0000000000007941 */ /* 0x000fea0003800200 */
.L_x_8527:
[----:B01234-:R-:W0:Y:S01]  /*6180*/  LDC.64 R88, c[0x0][0x380] ;  /* 0x0000e000ff587b82 */ /* 0x01fe220000000a00 */
[----:B------:R-:W-:Y:S01]  /*6190*/  UPLOP3.LUT UP1, UPT, UPT, UPT, UP1, 0x40, 0x4 ;  /* 0x000000000004789c */ /* 0x000fe20003f2e810 */
[----:B0-----:R-:W-:-:S04]  /*61a0*/  IADD3 R104, PT, PT, R104, R88, RZ ;  /* 0x0000005868687210 */ /* 0x001fc80007ffe0ff */
[----:B------:R-:W-:-:S13]  /*61b0*/  ISETP.GE.AND P6, PT, R104, R89, PT ;  /* 0x000000596800720c */ /* 0x000fda0003fc6270 */
[----:B------:R-:W-:Y:S05]  /*61c0*/  @!P6 BRA `(.L_x_8580) ;  /* 0xffffffa80000e947 */ /* 0x000fea000383ffff */
.L_x_8510:
        /* <DEDUP_REMOVED lines=54> */
.L_x_8581:
        /* <DEDUP_REMOVED lines=13> */
.L_x_14406:


//--------------------- .text._ZN10layer_norm13ln_bwd_kernelINS_13Kernel_traitsI6__halfS2_fS2_fjLj7168ELj1ELj1ELj8ELj8ENS_18Kernel_traits_baseILj7168ES2_S2_fS2_fjLj256EEEEELb0ELb0ELb0ELb1EEEvNS_9BwdParamsE --------------------------
	.section	.text._ZN10layer_norm13ln_bwd_kernelINS_13Kernel_traitsI6__halfS2_fS2_fjLj7168ELj1ELj1ELj8ELj8ENS_18Kernel_traits_baseILj7168ES2_S2_fS2_fjLj256EEEEELb0ELb0ELb0ELb1EEEvNS_9BwdParamsE,"ax",@progbits
	.align	128
        .global         _ZN10layer_norm13ln_bwd_kernelINS_13Kernel_traitsI6__halfS2_fS2_fjLj7168ELj1ELj1ELj8ELj8ENS_18Kernel_traits_baseILj7168ES2_S2_fS2_fjLj256EEEEELb0ELb0ELb0ELb1EEEvNS_9BwdParamsE
        .type           _ZN10layer_norm13ln_bwd_kernelINS_13Kernel_traitsI6__halfS2_fS2_fjLj7168ELj1ELj1ELj8ELj8ENS_18Kernel_traits_baseILj7168ES2_S2_fS2_fjLj256EEEEELb0ELb0ELb0ELb1EEEvNS_9BwdParamsE,@function
        .size           _ZN10layer_norm13ln_bwd_kernelINS_13Kernel_traitsI6__halfS2_fS2_fjLj7168ELj1ELj1ELj8ELj8ENS_18Kernel_traits_baseILj7168ES2_S2_fS2_fjLj256EEEEELb0ELb0ELb0ELb1EEEvNS_9BwdParamsE,(.L_x_14407 - _ZN10layer_norm13ln_bwd_kernelINS_13Kernel_traitsI6__halfS2_fS2_fjLj7168ELj1ELj1ELj8ELj8ENS_18Kernel_traits_baseILj7168ES2_S2_fS2_fjLj256EEEEELb0ELb0ELb0ELb1EEEvNS_9BwdParamsE)
        .other          _ZN10layer_norm13ln_bwd_kernelINS_13Kernel_traitsI6__halfS2_fS2_fjLj7168ELj1ELj1ELj8ELj8ENS_18Kernel_traits_baseILj7168ES2_S2_fS2_fjLj256EEEEELb0ELb0ELb0ELb1EEEvNS_9BwdParamsE,@"STO_CUDA_ENTRY STV_DEFAULT"
_ZN10layer_norm13ln_bwd_kernelINS_13Kernel_traitsI6__halfS2_fS2_fjLj7168ELj1ELj1ELj8ELj8ENS_18Kernel_traits_baseILj7168ES2_S2_fS2_fjLj256EEEEELb0ELb0ELb0ELb1EEEvNS_9BwdParamsE:
.text._ZN10layer_norm13ln_bwd_kernelINS_13Kernel_traitsI6__halfS2_fS2_fjLj7168ELj1ELj1ELj8ELj8ENS_18Kernel_traits_baseILj7168ES2_S2_fS2_fjLj256EEEEELb0ELb0ELb0ELb1EEEvNS_9BwdParamsE:
        /* <DEDUP_REMOVED lines=77> */
[----:B------:R1:W5:Y:S01]  /*04d0*/  LDG.E.64 R18, desc[UR8][R6.64] ;  /* 0x0000000806127981 */ /* 0x000362000c1e1b00 */
[----:B--2---:R-:W-:-:S04]  /*04e0*/  ISETP.NE.U32.AND P0, PT, R2, RZ, PT ;  /* 0x000000ff0200720c */ /* 0x004fc80003f05070 */
[----:B------:R-:W-:Y:S02]  /*04f0*/  ISETP.NE.AND.EX P0, PT, R3, RZ, PT, P0 ;  /* 0x000000ff0300720c */ /* 0x000fe40003f05300 */
        /* <DEDUP_REMOVED lines=8> */
[--C-:B-----5:R-:W-:Y:S01]  /*0580*/  SHF.R.U64 R133, R10, 0x10, R11.reuse ;  /* 0x000000100a857819 */ /* 0x120fe2000000120b */
[----:B-1----:R-:W-:Y:S01]  /*0590*/  HADD2.F32 R6, -RZ, R10.H0_H0 ;  /* 0x2000000aff067230 */ /* 0x002fe20000004100 */
        /* <DEDUP_REMOVED lines=13> */
[----:B------:R-:W-:Y:S01]  /*0670*/  HFMA2 R17, -RZ, RZ, 0, 0 ;  /* 0x00000000ff117431 */ /* 0x000fe200000001ff */
[--C-:B------:R-:W-:Y:S01]  /*0680*/  SHF.R.U64 R175, R18, 0x10, R19.reuse ;  /* 0x0000001012af7819 */ /* 0x100fe20000001213 */
[----:B------:R-:W-:Y:S01]  /*0690*/  HADD2.F32 R12, -RZ, R16.H0_H0 ;  /* 0x20000010ff0c7230 */ /* 0x000fe20000004100 */
[----:B------:R-:W-:Y:S01]  /*06a0*/  SHF.R.U32.HI R176, RZ, 0x10, R19 ;  /* 0x00000010ffb07819 */ /* 0x000fe20000011613 */
[----:B------:R-:W-:Y:S01]  /*06b0*/  HADD2.F32 R14, -RZ, R18.H0_H0 ;  /* 0x20000012ff0e7230 */ /* 0x000fe20000004100 */
[----:B------:R-:W-:Y:S01]  /*06c0*/  MOV R16, UR4 ;  /* 0x0000000400107c02 */ /* 0x000fe20008000f00 */
[----:B------:R-:W-:Y:S01]  /*06d0*/  HADD2.F32 R15, -RZ, R19.H0_H0 ;  /* 0x20000013ff0f7230 */ /* 0x000fe20000004100 */
[----:B------:R-:W-:Y:S01]  /*06e0*/  CS2R R18, SRZ ;  /* 0x0000000000127805 */ /* 0x000fe2000001ff00 */
        /* <DEDUP_REMOVED lines=13> */
[----:B0-----:R-:W-:-:S07]  /*07c0*/  HADD2.F32 R176, -RZ, R176.H0_H0 ;  /* 0x200000b0ffb07230 */ /* 0x001fce0000004100 */
.L_x_8589:
        /* <DEDUP_REMOVED lines=73> */
[----:B------:R-:W-:Y:S01]  /*0c60*/  SHF.R.U64 R180, R152, 0x10, R153 ;  /* 0x0000001098b47819 */ /* 0x000fe20000001299 */
[----:B------:R1:W5:Y:S02]  /*0c70*/  @P1 LDG.E.128 R56, desc[UR8][R82.64] ;  /* 0x0000000852381981 */ /* 0x000364000c1e1d00 */
[----:B------:R-:W4:Y:S01]  /*0c80*/  @P1 LDC.64 R90, c[0x0][0x438] ;  /* 0x00010e00ff5a1b82 */ /* 0x000f220000000a00 */
[C---:B------:R-:W-:Y:S01]  /*0c90*/  FADD.FTZ R186, -R185.reuse, R92 ;  /* 0x0000005cb9ba7221 */ /* 0x040fe20000010100 */
[----:B------:R-:W-:Y:S01]  /*0ca0*/  FADD.FTZ R188, -R185, R93 ;  /* 0x0000005db9bc7221 */ /* 0x000fe20000010100 */
[----:B--2---:R-:W-:Y:S01]  /*0cb0*/  @P1 IMAD.WIDE.U32 R84, R181, 0x10, R84 ;  /* 0x00000010b5541825 */ /* 0x004fe200078e0054 */
[----:B------:R-:W-:Y:S01]  /*0cc0*/  MOV R167, R153 ;  /* 0x0000009900a77202 */ /* 0x000fe20000000f00 */
[----:B------:R2:W5:Y:S02]  /*0cd0*/  @P1 LDG.E.128 R72, desc[UR8][R86.64] ;  /* 0x0000000856481981 */ /* 0x000564000c1e1d00 */
[----:B-1----:R-:W-:Y:S01]  /*0ce0*/  HADD2.F32 R83, -RZ, R163.H0_H0 ;  /* 0x200000a3ff537230 */ /* 0x002fe20000004100 */
[----:B------:R-:W1:Y:S01]  /*0cf0*/  @P1 LDC.64 R92, c[0x0][0x438] ;  /* 0x00010e00ff5c1b82 */ /* 0x000e620000000a00 */
[----:B------:R-:W-:Y:S01]  /*0d00*/  SHF.R.U32.HI R178, RZ, 0x10, R153 ;  /* 0x00000010ffb27819 */ /* 0x000fe20000011699 */
[----:B------:R-:W-:Y:S01]  /*0d10*/  FADD.FTZ R184, -R185, R96 ;  /* 0x00000060b9b87221 */ /* 0x000fe20000010100 */
[----:B---3--:R-:W-:-:S04]  /*0d20*/  @P1 IMAD.WIDE.U32 R80, R183, 0x10, R80 ;  /* 0x00000010b7501825 */ /* 0x008fc800078e0050 */
[----:B------:R-:W-:Y:S01]  /*0d30*/  FADD.FTZ R96, -R185, R97 ;  /* 0x00000061b9607221 */ /* 0x000fe20000010100 */
[----:B------:R-:W-:Y:S01]  /*0d40*/  FMUL.FTZ R97, R159, R168 ;  /* 0x000000a89f617220 */ /* 0x000fe20000410000 */
[----:B------:R3:W5:Y:S01]  /*0d50*/  @P1 LDG.E.128 R76, desc[UR8][R84.64] ;  /* 0x00000008544c1981 */ /* 0x000762000c1e1d00 */
[----:B--2---:R-:W-:Y:S02]  /*0d60*/  HADD2.F32 R86, -RZ, R180.H0_H0 ;  /* 0x200000b4ff567230 */ /* 0x004fe40000004100 */
[----:B------:R-:W-:Y:S01]  /*0d70*/  FMUL.FTZ R180, R14, R83 ;  /* 0x000000530eb47220 */ /* 0x000fe20000410000 */
[----:B------:R-:W-:Y:S01]  /*0d80*/  HADD2.F32 R82, -RZ, R167.H0_H0 ;  /* 0x200000a7ff527230 */ /* 0x000fe20000004100 */
[----:B------:R2:W5:Y:S01]  /*0d90*/  @P1 LDG.E.128 R52, desc[UR8][R80.64] ;  /* 0x0000000850341981 */ /* 0x000562000c1e1d00 */
[----:B------:R-:W-:Y:S01]  /*0da0*/  FADD.FTZ R158, -R185, R98 ;  /* 0x00000062b99e7221 */ /* 0x000fe20000010100 */
[----:B------:R-:W-:Y:S01]  /*0db0*/  FADD.FTZ R87, RZ, R180 ;  /* 0x000000b4ff577221 */ /* 0x000fe20000010000 */
[----:B------:R-:W-:Y:S01]  /*0dc0*/  FMUL.FTZ R182, R159, R182 ;  /* 0x000000b69fb67220 */ /* 0x000fe20000410000 */
[----:B---3--:R-:W-:-:S02]  /*0dd0*/  HADD2.F32 R84, -RZ, R178.H0_H0 ;  /* 0x200000b2ff547230 */ /* 0x008fc40000004100 */
[----:B------:R-:W-:Y:S01]  /*0de0*/  FMUL.FTZ R178, R175, R86 ;  /* 0x00000056afb27220 */ /* 0x000fe20000410000 */
[----:B------:R-:W-:Y:S01]  /*0df0*/  MOV R161, R150 ;  /* 0x0000009600a17202 */ /* 0x000fe20000000f00 */
[----:B------:R-:W-:Y:S01]  /*0e00*/  FADD.FTZ R190, -R185, R94 ;  /* 0x0000005eb9be7221 */ /* 0x000fe20000010100 */
[----:B--2---:R-:W-:Y:S01]  /*0e10*/  FFMA.FTZ R81, R97, R180, RZ ;  /* 0x000000b461517223 */ /* 0x004fe200000100ff */
        /* <DEDUP_REMOVED lines=11> */
[----:B------:R-:W-:Y:S01]  /*0ed0*/  FMUL.FTZ R170, R15, R82 ;  /* 0x000000520faa7220 */ /* 0x000fe20000410000 */
[----:B------:R-:W-:Y:S01]  /*0ee0*/  FADD.FTZ R87, R178, R87 ;  /* 0x00000057b2577221 */ /* 0x000fe20000010000 */
[----:B0-----:R-:W-:-:S04]  /*0ef0*/  @P1 IMAD.WIDE.U32 R88, R179, 0x10, R88 ;  /* 0x00000010b3581825 */ /* 0x001fc800078e0058 */
[----:B------:R-:W-:Y:S01]  /*0f00*/  FFMA.FTZ R106, R182, R178, R81 ;  /* 0x000000b2b66a7223 */ /* 0x000fe20000010051 */
[----:B------:R-:W-:Y:S01]  /*0f10*/  SHF.R.U64 R157, R150, 0x10, R151 ;  /* 0x00000010969d7819 */ /* 0x000fe20000001297 */
[----:B------:R-:W-:Y:S01]  /*0f20*/  FMUL.FTZ R168, R176, R84 ;  /* 0x00000054b0a87220 */ /* 0x000fe20000410000 */
[----:B------:R-:W-:Y:S02]  /*0f30*/  HADD2.F32 R85, -RZ, R161.H0_H0 ;  /* 0x200000a1ff557230 */ /* 0x000fe40000004100 */
[----:B------:R-:W-:Y:S01]  /*0f40*/  FADD.FTZ R87, R170, R87 ;  /* 0x00000057aa577221 */ /* 0x000fe20000010000 */
[----:B------:R-:W-:Y:S01]  /*0f50*/  FMUL.FTZ R172, R159, R172 ;  /* 0x000000ac9fac7220 */ /* 0x000fe20000410000 */
[----:B------:R-:W-:Y:S01]  /*0f60*/  FFMA.FTZ R81, R185, R170, R106 ;  /* 0x000000aab9517223 */ /* 0x000fe2000001006a */
[----:B------:R-:W-:Y:S01]  /*0f70*/  MOV R156, R151 ;  /* 0x00000097009c7202 */ /* 0x000fe20000000f00 */
[----:B------:R0:W5:Y:S01]  /*0f80*/  @P1 LDG.E.128 R68, desc[UR8][R88.64] ;  /* 0x0000000858441981 */ /* 0x000162000c1e1d00 */
[----:B------:R-:W-:Y:S01]  /*0f90*/  SHF.R.U32.HI R166, RZ, 0x10, R141 ;  /* 0x00000010ffa67819 */ /* 0x000fe2000001168d */
[----:B------:R-:W-:Y:S01]  /*0fa0*/  FMUL.FTZ R161, R159, R194 ;  /* 0x000000c29fa17220 */ /* 0x000fe20000410000 */
[----:B------:R-:W-:Y:S01]  /*0fb0*/  FMUL.FTZ R194, R12, R85 ;  /* 0x000000550cc27220 */ /* 0x000fe20000410000 */
[----:B------:R-:W-:Y:S01]  /*0fc0*/  FADD.FTZ R87, R168, R87 ;  /* 0x00000057a8577221 */ /* 0x000fe20000010000 */
[----:B----4-:R-:W-:-:S04]  /*0fd0*/  @P1 IMAD.WIDE.U32 R90, R173, 0x10, R90 ;  /* 0x00000010ad5a1825 */ /* 0x010fc800078e005a */
[----:B------:R-:W-:Y:S01]  /*0fe0*/  FMUL.FTZ R167, R159, R162 ;  /* 0x000000a29fa77220 */ /* 0x000fe20000410000 */
[----:B------:R-:W-:Y:S01]  /*0ff0*/  FFMA.FTZ R106, R172, R168, R81 ;  /* 0x000000a8ac6a7223 */ /* 0x000fe20000010051 */
[----:B0-----:R-:W-:Y:S01]  /*1000*/  HADD2.F32 R88, -RZ, R157.H0_H0 ;  /* 0x2000009dff587230 */ /* 0x001fe20000004100 */
[----:B------:R-:W-:Y:S01]  /*1010*/  SHF.R.U32.HI R160, RZ, 0x10, R151 ;  /* 0x00000010ffa07819 */ /* 0x000fe20000011697 */
[----:B------:R-:W-:Y:S02]  /*1020*/  HADD2.F32 R89, -RZ, R156.H0_H0 ;  /* 0x2000009cff597230 */ /* 0x000fe40000004100 */
[----:B------:R-:W-:Y:S02]  /*1030*/  HADD2.F32 R203, -RZ, R166.H0_H0 ;  /* 0x200000a6ffcb7230 */ /* 0x000fe40000004100 */
[----:B------:R-:W-:Y:S01]  /*1040*/  FMUL.FTZ R197, R139, R88 ;  /* 0x000000588bc57220 */ /* 0x000fe20000410000 */
[----:B------:R-:W-:Y:S01]  /*1050*/  FADD.FTZ R166, R194, R87 ;  /* 0x00000057c2a67221 */ /* 0x000fe20000010000 */
[----:B-1----:R-:W-:-:S04]  /*1060*/  @P1 IMAD.WIDE.U32 R92, R171, 0x10, R92 ;  /* 0x00000010ab5c1825 */ /* 0x002fc800078e005c */
[----:B------:R-:W-:Y:S01]  /*1070*/  FMUL.FTZ R164, R159, R164 ;  /* 0x000000a49fa47220 */ /* 0x000fe20000410000 */
[----:B------:R-:W-:Y:S01]  /*1080*/  FFMA.FTZ R81, R167, R194, R106 ;  /* 0x000000c2a7517223 */ /* 0x000fe2000001006a */
[----:B------:R-:W-:Y:S01]  /*1090*/  MOV R187, R148 ;  /* 0x0000009400bb7202 */ /* 0x000fe20000000f00 */
[----:B------:R0:W5:Y:S01]  /*10a0*/  @P1 LDG.E.128 R64, desc[UR8][R90.64] ;  /* 0x000000085a401981 */ /* 0x000162000c1e1d00 */
[----:B------:R-:W-:Y:S01]  /*10b0*/  FMUL.FTZ R100, R159, R192 ;  /* 0x000000c09f647220 */ /* 0x000fe20000410000 */
[----:B------:R-:W-:Y:S01]  /*10c0*/  FMUL.FTZ R192, R13, R89 ;  /* 0x000000590dc07220 */ /* 0x000fe20000410000 */
[----:B------:R-:W-:Y:S01]  /*10d0*/  FADD.FTZ R87, R197, R166 ;  /* 0x000000a6c5577221 */ /* 0x000fe20000010000 */
[C---:B------:R-:W-:Y:S01]  /*10e0*/  FMUL.FTZ R163, R159.reuse, R216 ;  /* 0x000000d89fa37220 */ /* 0x040fe20000410000 */
[----:B------:R-:W-:Y:S01]  /*10f0*/  FFMA.FTZ R106, R164, R197, R81 ;  /* 0x000000c5a46a7223 */ /* 0x000fe20000010051 */
[----:B------:R-:W-:Y:S01]  /*1100*/  SHF.R.U64 R150, R148, 0x10, R149 ;  /* 0x0000001094967819 */ /* 0x000fe20000001295 */
[----:B------:R1:W5:Y:S01]  /*1110*/  @P1 LDG.E.128 R60, desc[UR8][R92.64] ;  /* 0x000000085c3c1981 */ /* 0x000362000c1e1d00 */
[----:B0-----:R-:W-:Y:S01]  /*1120*/  HADD2.F32 R90, -RZ, R160.H0_H0 ;  /* 0x200000a0ff5a7230 */ /* 0x001fe20000004100 */
[----:B------:R-:W-:Y:S01]  /*1130*/  SHF.R.U64 R165, R140, 0x10, R141 ;  /* 0x000000108ca57819 */ /* 0x000fe2000000128d */
[C---:B------:R-:W-:Y:S01]  /*1140*/  FMUL.FTZ R99, R159.reuse, R158 ;  /* 0x0000009e9f637220 */ /* 0x040fe20000410000 */
[----:B------:R-:W-:Y:S01]  /*1150*/  MOV R155, R141 ;  /* 0x0000008d009b7202 */ /* 0x000fe20000000f00 */
[----:B------:R-:W-:Y:S01]  /*1160*/  FADD.FTZ R158, R192, R87 ;  /* 0x00000057c09e7221 */ /* 0x000fe20000010000 */
[----:B------:R-:W-:Y:S01]  /*1170*/  MOV R141, R144 ;  /* 0x00000090008d7202 */ /* 0x000fe20000000f00 */
[----:B------:R-:W-:Y:S01]  /*1180*/  FMUL.FTZ R195, R174, R90 ;  /* 0x0000005aaec37220 */ /* 0x000fe20000410000 */
[----:B-1----:R-:W-:Y:S01]  /*1190*/  HADD2.F32 R93, -RZ, R187.H0_H0 ;  /* 0x200000bbff5d7230 */ /* 0x002fe20000004100 */
[----:B------:R-:W-:Y:S01]  /*11a0*/  SHF.R.U64 R95, R144, 0x10, R145 ;  /* 0x00000010905f7819 */ /* 0x000fe20000001291 */
[----:B------:R-:W-:Y:S01]  /*11b0*/  FMUL.FTZ R162, R159, R218 ;  /* 0x000000da9fa27220 */ /* 0x000fe20000410000 */
[----:B------:R-:W-:Y:S01]  /*11c0*/  MOV R152, R142 ;  /* 0x0000008e00987202 */ /* 0x000fe20000000f00 */
[----:B------:R-:W-:Y:S01]  /*11d0*/  FFMA.FTZ R81, R163, R192, R106 ;  /* 0x000000c0a3517223 */ /* 0x000fe2000001006a */
[----:B------:R-:W-:-:S02]  /*11e0*/  SHF.R.U64 R151, R142, 0x10, R143 ;  /* 0x000000108e977819 */ /* 0x000fc4000000128f */
[----:B------:R-:W-:Y:S02]  /*11f0*/  MOV R153, R146 ;  /* 0x0000009200997202 */ /* 0x000fe40000000f00 */
[--C-:B------:R-:W-:Y:S01]  /*1200*/  SHF.R.U64 R144, R146, 0x10, R147.reuse ;  /* 0x0000001092907819 */ /* 0x100fe20000001293 */
[----:B------:R-:W-:Y:S01]  /*1210*/  HADD2.F32 R92, -RZ, R150.H0_H0 ;  /* 0x20000096ff5c7230 */ /* 0x000fe20000004100 */
[----:B------:R-:W-:Y:S02]  /*1220*/  MOV R198, R149 ;  /* 0x0000009500c67202 */ /* 0x000fe40000000f00 */
[----:B------:R-:W-:Y:S02]  /*1230*/  MOV R142, R147 ;  /* 0x00000093008e7202 */ /* 0x000fe40000000f00 */
[----:B------:R-:W-:Y:S01]  /*1240*/  SHF.R.U32.HI R146, RZ, 0x10, R147 ;  /* 0x00000010ff927819 */ /* 0x000fe20000011693 */
[----:B------:R-:W-:Y:S01]  /*1250*/  FMUL.FTZ R147, R159, R190 ;  /* 0x000000be9f937220 */ /* 0x000fe20000410000 */
[----:B------:R-:W-:Y:S01]  /*1260*/  FMUL.FTZ R190, R10, R93 ;  /* 0x0000005d0abe7220 */ /* 0x000fe20000410000 */
[----:B------:R-:W-:Y:S01]  /*1270*/  FADD.FTZ R87, R195, R158 ;  /* 0x0000009ec3577221 */ /* 0x000fe20000010000 */
        /* <DEDUP_REMOVED lines=8> */
[----:B------:R-:W-:Y:S01]  /*1300*/  MOV R199, R140 ;  /* 0x0000008c00c77202 */ /* 0x000fe20000000f00 */
[----:B------:R-:W-:Y:S01]  /*1310*/  HADD2.F32 R196, -RZ, R196.H0_H0 ;  /* 0x200000c4ffc47230 */ /* 0x000fe20000004100 */
[----:B------:R-:W-:Y:S01]  /*1320*/  MOV R148, R143 ;  /* 0x0000008f00947202 */ /* 0x000fe20000000f00 */
[----:B------:R-:W-:Y:S01]  /*1330*/  FMUL.FTZ R150, R159, R188 ;  /* 0x000000bc9f967220 */ /* 0x000fe20000410000 */
[----:B------:R-:W-:Y:S01]  /*1340*/  FMUL.FTZ R188, R11, R198 ;  /* 0x000000c60bbc7220 */ /* 0x000fe20000410000 */
[----:B------:R-:W-:Y:S01]  /*1350*/  FADD.FTZ R87, R193, R152 ;  /* 0x00000098c1577221 */ /* 0x000fe20000010000 */
[----:B------:R-:W-:Y:S01]  /*1360*/  FMUL.FTZ R157, R159, R208 ;  /* 0x000000d09f9d7220 */ /* 0x000fe20000410000 */
        /* <DEDUP_REMOVED lines=8> */
[----:B------:R-:W-:Y:S02]  /*13f0*/  HADD2.F32 R206, -RZ, R165.H0_H0 ;  /* 0x200000a5ffce7230 */ /* 0x000fe40000004100 */
[----:B------:R-:W-:Y:S01]  /*1400*/  FMUL.FTZ R186, R8, R199 ;  /* 0x000000c708ba7220 */ /* 0x000fe20000410000 */
[----:B------:R-:W-:Y:S01]  /*1410*/  FADD.FTZ R87, R191, R148 ;  /* 0x00000094bf577221 */ /* 0x000fe20000010000 */
[----:B------:R-:W-:Y:S01]  /*1420*/  FFMA.FTZ R106, R156, R191, R81 ;  /* 0x000000bf9c6a7223 */ /* 0x000fe20000010051 */
[----:B------:R-:W-:Y:S01]  /*1430*/  MOV R94, R145 ;  /* 0x00000091005e7202 */ /* 0x000fe20000000f00 */
[----:B------:R-:W-:-:S02]  /*1440*/  HADD2.F32 R201, -RZ, R155.H0_H0 ;  /* 0x2000009bffc97230 */ /* 0x000fc40000004100 */
[----:B------:R-:W-:Y:S01]  /*1450*/  FMUL.FTZ R189, R135, R206 ;  /* 0x000000ce87bd7220 */ /* 0x000fe20000410000 */
[----:B------:R-:W-:Y:S01]  /*1460*/  FADD.FTZ R148, R186, R87 ;  /* 0x00000057ba947221 */ /* 0x000fe20000010000 */
[----:B------:R-:W-:Y:S01]  /*1470*/  FFMA.FTZ R81, R149, R186, R106 ;  /* 0x000000ba95517223 */ /* 0x000fe2000001006a */
[----:B------:R-:W-:Y:S01]  /*1480*/  SHF.R.U32.HI R140, RZ, 0x10, R145 ;  /* 0x00000010ff8c7819 */ /* 0x000fe20000011691 */
[----:B------:R-:W-:Y:S01]  /*1490*/  FMUL.FTZ R145, R159, R184 ;  /* 0x000000b89f917220 */ /* 0x000fe20000410000 */
[----:B------:R-:W-:Y:S02]  /*14a0*/  HADD2.F32 R213, -RZ, R94.H0_H0 ;  /* 0x2000005effd57230 */ /* 0x000fe40000004100 */
        /* <DEDUP_REMOVED lines=26> */
[----:B------:R-:W-:-:S02]  /*1650*/  HADD2.F32 R215, -RZ, R140.H0_H0 ;  /* 0x2000008cffd77230 */ /* 0x000fc40000004100 */
[----:B------:R-:W-:Y:S01]  /*1660*/  FADD.FTZ R87, R155, R106 ;  /* 0x0000006a9b577221 */ /* 0x000fe20000010000 */
[----:B------:R-:W-:Y:S02]  /*1670*/  HADD2.F32 R217, -RZ, R153.H0_H0 ;  /* 0x20000099ffd97230 */ /* 0x000fe40000004100 */
        /* <DEDUP_REMOVED lines=27> */
[C---:B------:R-:W-:Y:S01]  /*1830*/  FMUL.FTZ R107, R159.reuse, R200 ;  /* 0x000000c89f6b7220 */ /* 0x040fe20000410000 */
[----:B------:R-:W-:Y:S01]  /*1840*/  FFMA.FTZ R140, R142, R105, R81 ;  /* 0x000000698e8c7223 */ /* 0x000fe20000010051 */
[----:B------:R-:W-:Y:S01]  /*1850*/  FMUL.FTZ R144, R130, R219 ;  /* 0x000000db82907220 */ /* 0x000fe20000410000 */
[----:B------:R-:W-:Y:S01]  /*1860*/  FADD.FTZ R81, R94, R143 ;  /* 0x0000008f5e517221 */ /* 0x000fe20000010000 */
[----:B------:R-:W-:Y:S01]  /*1870*/  FMUL.FTZ R146, R159, R80 ;  /* 0x000000509f927220 */ /* 0x000fe20000410000 */
[----:B------:R-:W-:Y:S02]  /*1880*/  FFMA.FTZ R87, R107, R143, R140 ;  /* 0x0000008f6b577223 */ /* 0x000fe4000001008c */
        /* <DEDUP_REMOVED lines=34> */
.L_x_8584:
[----:B------:R-:W-:Y:S05]  /*1ab0*/  BSYNC.RECONVERGENT B0 ;  /* 0x0000000000007941 */ /* 0x000fea0003800200 */
.L_x_8583:
        /* <DEDUP_REMOVED lines=29> */
[----:B-----5:R-:W-:Y:S01]  /*1c90*/  @P0 HADD2.F32 R140, -RZ, R154.H0_H0 ;  /* 0x2000009aff8c0230 */ /* 0x020fe20000004100 */
        /* <DEDUP_REMOVED lines=94> */
[----:B------:R0:W-:Y:S01]  /*2280*/  F2F.F16.F32 R97, R93 ;  /* 0x0000005d00617304 */ /* 0x0001e20000200800 */
        /* <DEDUP_REMOVED lines=27> */
[----:B------:R0:W-:Y:S01]  /*2440*/  F2F.F16.F32 R96, R93 ;  /* 0x0000005d00607304 */ /* 0x0001e20000200800 */
[--C-:B------:R-:W-:Y:S01]  /*2450*/  FFMA.FTZ R163, R163, R154, R199.reuse ;  /* 0x0000009aa3a37223 */ /* 0x100fe200000100c7 */
[C---:B------:R-:W-:Y:S01]  /*2460*/  FMUL.FTZ R87, R159.reuse, R162 ;  /* 0x000000a29f577220 */ /* 0x040fe20000410000 */
[----:B------:R-:W-:Y:S01]  /*2470*/  FFMA.FTZ R106, R106, R154, R199 ;  /* 0x0000009a6a6a7223 */ /* 0x000fe200000100c7 */
[----:B------:R-:W-:Y:S01]  /*2480*/  FMUL.FTZ R83, R159, R194 ;  /* 0x000000c29f537220 */ /* 0x000fe20000410000 */
[----:B------:R-:W-:Y:S01]  /*2490*/  FADD.FTZ R190, R190, -R161 ;  /* 0x800000a1bebe7221 */ /* 0x000fe20000010000 */
[----:B------:R-:W-:Y:S01]  /*24a0*/  FADD.FTZ R164, R197, -R164 ;  /* 0x800000a4c5a47221 */ /* 0x000fe20000010000 */
[--C-:B------:R-:W-:Y:S01]  /*24b0*/  FFMA.FTZ R160, R160, R154, R199.reuse ;  /* 0x0000009aa0a07223 */ /* 0x100fe200000100c7 */
[----:B------:R1:W-:Y:S01]  /*24c0*/  F2F.F16.F32 R94, R145 ;  /* 0x00000091005e7304 */ /* 0x0003e20000200800 */
[----:B0-----:R-:W-:Y:S01]  /*24d0*/  FMUL.FTZ R93, R159, R102 ;  /* 0x000000669f5d7220 */ /* 0x001fe20000410000 */
[----:B------:R-:W-:Y:S01]  /*24e0*/  FMUL.FTZ R99, R99, R140 ;  /* 0x0000008c63637220 */ /* 0x000fe20000410000 */
[----:B------:R-:W-:Y:S01]  /*24f0*/  FFMA.FTZ R100, R107, R154, R199 ;  /* 0x0000009a6b647223 */ /* 0x000fe200000100c7 */
[----:B------:R-:W-:Y:S01]  /*2500*/  FADD.FTZ R192, R192, -R163 ;  /* 0x800000a3c0c07221 */ /* 0x000fe20000010000 */
[-C--:B------:R-:W-:Y:S01]  /*2510*/  FMUL.FTZ R93, R93, R140.reuse ;  /* 0x0000008c5d5d7220 */ /* 0x080fe20000410000 */
[----:B------:R-:W-:Y:S01]  /*2520*/  FMUL.FTZ R90, R87, R140 ;  /* 0x0000008c575a7220 */ /* 0x000fe20000410000 */
[----:B------:R-:W-:Y:S01]  /*2530*/  FADD.FTZ R106, R101, -R106 ;  /* 0x8000006a656a7221 */ /* 0x000fe20000010000 */
[----:B------:R-:W-:Y:S01]  /*2540*/  F2F.F16.F32 R89, R89 ;  /* 0x0000005900597304 */ /* 0x000fe20000200800 */
[----:B-1----:R-:W-:Y:S01]  /*2550*/  FMUL.FTZ R145, R159, R98 ;  /* 0x000000629f917220 */ /* 0x002fe20000410000 */
[----:B------:R-:W-:Y:S01]  /*2560*/  FMUL.FTZ R84, R83, R140 ;  /* 0x0000008c53547220 */ /* 0x000fe20000410000 */
[C---:B------:R-:W-:Y:S01]  /*2570*/  FMUL.FTZ R87, R159.reuse, R190 ;  /* 0x000000be9f577220 */ /* 0x040fe20000410000 */
[----:B------:R-:W-:Y:S01]  /*2580*/  FMUL.FTZ R95, R159, R184 ;  /* 0x000000b89f5f7220 */ /* 0x000fe20000410000 */
[----:B------:R-:W-:Y:S01]  /*2590*/  FMUL.FTZ R145, R145, R140 ;  /* 0x0000008c91917220 */ /* 0x000fe20000410000 */
[--C-:B------:R-:W-:Y:S01]  /*25a0*/  FFMA.FTZ R141, R141, R154, R199.reuse ;  /* 0x0000009a8d8d7223 */ /* 0x100fe200000100c7 */
[----:B------:R-:W-:Y:S01]  /*25b0*/  FMUL.FTZ R83, R159, R164 ;  /* 0x000000a49f537220 */ /* 0x000fe20000410000 */
[----:B------:R-:W0:Y:S01]  /*25c0*/  F2F.F16.F32 R92, R92 ;  /* 0x0000005c005c7304 */ /* 0x000e220000200800 */
[----:B------:R-:W-:Y:S01]  /*25d0*/  FADD.FTZ R160, R193, -R160 ;  /* 0x800000a0c1a07221 */ /* 0x000fe20000010000 */
[--C-:B------:R-:W-:Y:S01]  /*25e0*/  FFMA.FTZ R148, R148, R154, R199.reuse ;  /* 0x0000009a94947223 */ /* 0x100fe200000100c7 */
[----:B------:R-:W-:Y:S01]  /*25f0*/  FADD.FTZ R100, R143, -R100 ;  /* 0x800000648f647221 */ /* 0x000fe20000010000 */
[----:B------:R-:W-:Y:S01]  /*2600*/  FMUL.FTZ R85, R159, R192 ;  /* 0x000000c09f557220 */ /* 0x000fe20000410000 */
[-CC-:B------:R-:W-:Y:S01]  /*2610*/  FFMA.FTZ R149, R149, R154.reuse, R199.reuse ;  /* 0x0000009a95957223 */ /* 0x180fe200000100c7 */
[-CC-:B------:R-:W-:Y:S01]  /*2620*/  FFMA.FTZ R153, R153, R154.reuse, R199.reuse ;  /* 0x0000009a99997223 */ /* 0x180fe200000100c7 */
[-CC-:B------:R-:W-:Y:S01]  /*2630*/  FFMA.FTZ R143, R146, R154.reuse, R199.reuse ;  /* 0x0000009a928f7223 */ /* 0x180fe200000100c7 */
[----:B------:R-:W1:Y:S01]  /*2640*/  F2F.F16.F32 R80, R80 ;  /* 0x0000005000507304 */ /* 0x000e620000200800 */
[----:B------:R-:W-:Y:S01]  /*2650*/  FFMA.FTZ R142, R142, R154, R199 ;  /* 0x0000009a8e8e7223 */ /* 0x000fe200000100c7 */
[-C--:B------:R-:W-:Y:S01]  /*2660*/  FMUL.FTZ R88, R87, R140.reuse ;  /* 0x0000008c57587220 */ /* 0x080fe20000410000 */
[-C--:B------:R-:W-:Y:S01]  /*2670*/  FMUL.FTZ R95, R95, R140.reuse ;  /* 0x0000008c5f5f7220 */ /* 0x080fe20000410000 */
[----:B------:R-:W-:Y:S01]  /*2680*/  FADD.FTZ R104, R104, -R141 ;  /* 0x8000008d68687221 */ /* 0x000fe20000010000 */
[----:B------:R-:W-:Y:S01]  /*2690*/  FMUL.FTZ R83, R83, R140 ;  /* 0x0000008c53537220 */ /* 0x000fe20000410000 */
[----:B------:R-:W-:Y:S01]  /*26a0*/  FMUL.FTZ R87, R159, R160 ;  /* 0x000000a09f577220 */ /* 0x000fe20000410000 */
[----:B------:R-:W-:Y:S01]  /*26b0*/  FADD.FTZ R148, R103, -R148 ;  /* 0x8000009467947221 */ /* 0x000fe20000010000 */
[----:B------:R-:W-:Y:S01]  /*26c0*/  F2F.F16.F32 R81, R81 ;  /* 0x0000005100517304 */ /* 0x000fe20000200800 */
[----:B------:R-:W-:Y:S01]  /*26d0*/  FMUL.FTZ R85, R85, R140 ;  /* 0x0000008c55557220 */ /* 0x000fe20000410000 */
[----:B------:R-:W-:Y:S01]  /*26e0*/  FADD.FTZ R186, R186, -R149 ;  /* 0x80000095baba7221 */ /* 0x000fe20000010000 */
[----:B------:R-:W-:Y:S01]  /*26f0*/  FADD.FTZ R166, R166, -R147 ;  /* 0x80000093a6a67221 */ /* 0x000fe20000010000 */
[----:B------:R-:W-:Y:S01]  /*2700*/  FADD.FTZ R152, R152, -R153 ;  /* 0x8000009998987221 */ /* 0x000fe20000010000 */
[----:B------:R-:W-:Y:S01]  /*2710*/  FMUL.FTZ R107, R159, R100 ;  /* 0x000000649f6b7220 */ /* 0x000fe20000410000 */
[----:B------:R-:W-:Y:S01]  /*2720*/  FADD.FTZ R144, R144, -R143 ;  /* 0x8000008f90907221 */ /* 0x000fe20000010000 */
[----:B------:R-:W-:Y:S01]  /*2730*/  FADD.FTZ R142, R105, -R142 ;  /* 0x8000008e698e7221 */ /* 0x000fe20000010000 */
[----:B------:R-:W2:Y:S01]  /*2740*/  F2F.F16.F32 R86, R86 ;  /* 0x0000005600567304 */ /* 0x000ea20000200800 */
[----:B------:R-:W-:Y:S01]  /*2750*/  FMUL.FTZ R87, R87, R140 ;  /* 0x0000008c57577220 */ /* 0x000fe20000410000 */
[C---:B------:R-:W-:Y:S01]  /*2760*/  FMUL.FTZ R103, R159.reuse, R148 ;  /* 0x000000949f677220 */ /* 0x040fe20000410000 */
[C---:B------:R-:W-:Y:S01]  /*2770*/  FMUL.FTZ R91, R159.reuse, R186 ;  /* 0x000000ba9f5b7220 */ /* 0x040fe20000410000 */
[C---:B------:R-:W-:Y:S01]  /*2780*/  FMUL.FTZ R147, R159.reuse, R166 ;  /* 0x000000a69f937220 */ /* 0x040fe20000410000 */
[C---:B------:R-:W-:Y:S01]  /*2790*/  FMUL.FTZ R149, R159.reuse, R152 ;  /* 0x000000989f957220 */ /* 0x040fe20000410000 */
[----:B------:R-:W-:Y:S01]  /*27a0*/  FMUL.FTZ R143, R159, R144 ;  /* 0x000000909f8f7220 */ /* 0x000fe20000410000 */
[----:B0-----:R-:W-:Y:S01]  /*27b0*/  PRMT R141, R89, 0x5410, R92 ;  /* 0x00005410598d7816 */ /* 0x001fe2000000005c */
[----:B------:R0:W-:Y:S01]  /*27c0*/  F2F.F16.F32 R102, R93 ;  /* 0x0000005d00667304 */ /* 0x0001e20000200800 */
[-C--:B------:R-:W-:Y:S01]  /*27d0*/  FMUL.FTZ R103, R103, R140.reuse ;  /* 0x0000008c67677220 */ /* 0x080fe20000410000 */
[-C--:B------:R-:W-:Y:S01]  /*27e0*/  FMUL.FTZ R107, R107, R140.reuse ;  /* 0x0000008c6b6b7220 */ /* 0x080fe20000410000 */
[-C--:B------:R-:W-:Y:S01]  /*27f0*/  FMUL.FTZ R91, R91, R140.reuse ;  /* 0x0000008c5b5b7220 */ /* 0x080fe20000410000 */
[-C--:B------:R-:W-:Y:S01]  /*2800*/  FMUL.FTZ R147, R147, R140.reuse ;  /* 0x0000008c93937220 */ /* 0x080fe20000410000 */
[-C--:B------:R-:W-:Y:S01]  /*2810*/  FMUL.FTZ R143, R143, R140.reuse ;  /* 0x0000008c8f8f7220 */ /* 0x080fe20000410000 */
[----:B------:R-:W-:-:S02]  /*2820*/  FMUL.FTZ R149, R149, R140 ;  /* 0x0000008c95957220 */ /* 0x000fc40000410000 */
[----:B------:R-:W-:Y:S01]  /*2830*/  F2F.F16.F32 R99, R99 ;  /* 0x0000006300637304 */ /* 0x000fe20000200800 */
[----:B0-----:R-:W-:-:S04]  /*2840*/  FMUL.FTZ R93, R159, R106 ;  /* 0x0000006a9f5d7220 */ /* 0x001fc80000410000 */
[----:B------:R-:W-:Y:S01]  /*2850*/  FMUL.FTZ R100, R93, R140 ;  /* 0x0000008c5d647220 */ /* 0x000fe20000410000 */
[C---:B------:R-:W-:Y:S01]  /*2860*/  FMUL.FTZ R93, R159.reuse, R104 ;  /* 0x000000689f5d7220 */ /* 0x040fe20000410000 */
[----:B------:R-:W-:Y:S01]  /*2870*/  FMUL.FTZ R159, R159, R142 ;  /* 0x0000008e9f9f7220 */ /* 0x000fe20000410000 */
[----:B------:R2:W0:Y:S02]  /*2880*/  F2F.F16.F32 R98, R145 ;  /* 0x0000009100627304 */ /* 0x0004240000200800 */
[----:B------:R-:W-:Y:S01]  /*2890*/  FMUL.FTZ R101, R93, R140 ;  /* 0x0000008c5d657220 */ /* 0x000fe20000410000 */
[----:B-1----:R-:W-:-:S04]  /*28a0*/  IMAD.WIDE.U32 R92, R80, 0x10000, RZ ;  /* 0x00010000505c7825 */ /* 0x002fc800078e00ff */
[----:B------:R-:W-:Y:S01]  /*28b0*/  FMUL.FTZ R159, R159, R140 ;  /* 0x0000008c9f9f7220 */ /* 0x000fe20000410000 */
[----:B------:R-:W1:Y:S01]  /*28c0*/  F2F.F16.F32 R95, R95 ;  /* 0x0000005f005f7304 */ /* 0x000e620000200800 */
[----:B--2---:R-:W-:Y:S02]  /*28d0*/  PRMT R145, R81, 0x5410, R86 ;  /* 0x0000541051917816 */ /* 0x004fe40000000056 */
[----:B------:R-:W2:Y:S01]  /*28e0*/  LDC.64 R80, c[0x0][0x468] ;  /* 0x00011a00ff507b82 */ /* 0x000ea20000000a00 */
[----:B0-----:R-:W-:-:S04]  /*28f0*/  PRMT R105, R99, 0x5410, R98 ;  /* 0x0000541063697816 */ /* 0x001fc80000000062 */
[----:B------:R-:W0:Y:S01]  /*2900*/  F2F.F16.F32 R83, R83 ;  /* 0x0000005300537304 */ /* 0x000e220000200800 */
[----:B-1----:R-:W-:-:S07]  /*2910*/  PRMT R89, R95, 0x5410, R94 ;  /* 0x000054105f597816 */ /* 0x002fce000000005e */
[----:B------:R-:W-:Y:S01]  /*2920*/  F2F.F16.F32 R85, R85 ;  /* 0x0000005500557304 */ /* 0x000fe20000200800 */
[----:B0-----:R-:W-:-:S07]  /*2930*/  IMAD.WIDE.U32 R94, R83, 0x10000, RZ ;  /* 0x00010000535e7825 */ /* 0x001fce00078e00ff */
        /* <DEDUP_REMOVED lines=8> */
[----:B------:R-:W-:-:S05]  /*29c0*/  IMAD.WIDE.U32 R92, R97, 0x10000, RZ ;  /* 0x00010000615c7825 */ /* 0x000fca00078e00ff */
[----:B------:R-:W-:Y:S01]  /*29d0*/  LOP3.LUT R89, R89, R93, RZ, 0xfc, !PT ;  /* 0x0000005d59597212 */ /* 0x000fe200078efcff */
[----:B0-----:R-:W-:Y:S01]  /*29e0*/  IMAD.WIDE.U32 R86, R87, 0x10000, RZ ;  /* 0x0001000057567825 */ /* 0x001fe200078e00ff */
[----:B------:R-:W0:Y:S04]  /*29f0*/  F2F.F16.F32 R100, R100 ;  /* 0x0000006400647304 */ /* 0x000e280000200800 */
[----:B------:R-:W-:Y:S02]  /*2a00*/  LOP3.LUT R87, R141, R87, RZ, 0xfc, !PT ;  /* 0x000000578d577212 */ /* 0x000fe400078efcff */
[----:B-1----:R-:W-:Y:S02]  /*2a10*/  LOP3.LUT R84, R94, R84, RZ, 0xfc, !PT ;  /* 0x000000545e547212 */ /* 0x002fe400078efcff */
[----:B------:R-:W1:Y:S01]  /*2a20*/  F2F.F16.F32 R103, R103 ;  /* 0x0000006700677304 */ /* 0x000e620000200800 */
[----:B------:R-:W-:-:S04]  /*2a30*/  IMAD.WIDE.U32 R94, R96, 0x10000, RZ ;  /* 0x00010000605e7825 */ /* 0x000fc800078e00ff */
[----:B0-----:R-:W-:-:S03]  /*2a40*/  IMAD.WIDE.U32 R96, R100, 0x10000, RZ ;  /* 0x0001000064607825 */ /* 0x001fc600078e00ff */
[----:B------:R-:W0:Y:S01]  /*2a50*/  F2F.F16.F32 R98, R159 ;  /* 0x0000009f00627304 */ /* 0x000e220000200800 */
[----:B-1----:R-:W-:-:S07]  /*2a60*/  PRMT R103, R102, 0x5410, R103 ;  /* 0x0000541066677816 */ /* 0x002fce0000000067 */
[----:B------:R-:W1:Y:S01]  /*2a70*/  F2F.F16.F32 R88, R88 ;  /* 0x0000005800587304 */ /* 0x000e620000200800 */
[----:B------:R-:W-:Y:S01]  /*2a80*/  LOP3.LUT R93, R103, R97, RZ, 0xfc, !PT ;  /* 0x00000061675d7212 */ /* 0x000fe200078efcff */
[----:B--2---:R-:W-:-:S06]  /*2a90*/  IMAD.WIDE.U32 R102, R179, 0x8, R80 ;  /* 0x00000008b3667825 */ /* 0x004fcc00078e0050 */
[----:B------:R-:W-:Y:S01]  /*2aa0*/  F2F.F16.F32 R107, R107 ;  /* 0x0000006b006b7304 */ /* 0x000fe20000200800 */
[----:B0-----:R-:W-:Y:S01]  /*2ab0*/  IMAD.WIDE.U32 R98, R98, 0x10000, RZ ;  /* 0x0001000062627825 */ /* 0x001fe200078e00ff */
[----:B-1----:R-:W-:-:S06]  /*2ac0*/  LOP3.LUT R86, R86, R88, RZ, 0xfc, !PT ;  /* 0x0000005856567212 */ /* 0x002fcc00078efcff */
[----:B------:R-:W0:Y:S08]  /*2ad0*/  F2F.F16.F32 R106, R143 ;  /* 0x0000008f006a7304 */ /* 0x000e300000200800 */
[----:B------:R-:W1:Y:S01]  /*2ae0*/  F2F.F16.F32 R91, R91 ;  /* 0x0000005b005b7304 */ /* 0x000e620000200800 */
[----:B0-----:R-:W-:-:S07]  /*2af0*/  PRMT R107, R107, 0x5410, R106 ;  /* 0x000054106b6b7816 */ /* 0x001fce000000006a */
[----:B------:R-:W0:Y:S01]  /*2b00*/  F2F.F16.F32 R147, R147 ;  /* 0x0000009300937304 */ /* 0x000e220000200800 */
[----:B------:R-:W-:Y:S02]  /*2b10*/  LOP3.LUT R107, R107, R99, RZ, 0xfc, !PT ;  /* 0x000000636b6b7212 */ /* 0x000fe400078efcff */
[----:B-1----:R-:W-:-:S05]  /*2b20*/  LOP3.LUT R88, R92, R91, RZ, 0xfc, !PT ;  /* 0x0000005b5c587212 */ /* 0x002fca00078efcff */
        /* <DEDUP_REMOVED lines=20> */
.L_x_8586:
        /* <DEDUP_REMOVED lines=22> */
[----:B------:R0:W-:Y:S01]  /*2dd0*/  F2F.F16.F32 R185, R84 ;  /* 0x0000005400b97304 */ /* 0x0001e20000200800 */
        /* <DEDUP_REMOVED lines=16> */
[----:B------:R0:W-:Y:S01]  /*2ee0*/  F2F.F16.F32 R164, R87 ;  /* 0x0000005700a47304 */ /* 0x0001e20000200800 */
[--C-:B------:R-:W-:Y:S01]  /*2ef0*/  FFMA.FTZ R153, R153, R154, R199.reuse ;  /* 0x0000009a99997223 */ /* 0x100fe200000100c7 */
[----:B------:R-:W-:Y:S01]  /*2f00*/  FMUL.FTZ R82, R159, R82 ;  /* 0x000000529f527220 */ /* 0x000fe20000410000 */
[----:B------:R-:W-:Y:S01]  /*2f10*/  FADD.FTZ R166, R155, -R166 ;  /* 0x800000a69ba67221 */ /* 0x000fe20000010000 */
[-CC-:B------:R-:W-:Y:S01]  /*2f20*/  FFMA.FTZ R81, R182, R154.reuse, R199.reuse ;  /* 0x0000009ab6517223 */ /* 0x180fe200000100c7 */
[----:B------:R-:W-:Y:S01]  /*2f30*/  FFMA.FTZ R148, R148, R154, R199 ;  /* 0x0000009a94947223 */ /* 0x000fe200000100c7 */
[-C--:B------:R-:W-:Y:S01]  /*2f40*/  FMUL.FTZ R86, R82, R140.reuse ;  /* 0x0000008c52567220 */ /* 0x080fe20000410000 */
[----:B------:R-:W-:Y:S01]  /*2f50*/  FMUL.FTZ R95, R91, R140 ;  /* 0x0000008c5b5f7220 */ /* 0x000fe20000410000 */
[----:B------:R1:W-:Y:S01]  /*2f60*/  F2F.F16.F32 R145, R100 ;  /* 0x0000006400917304 */ /* 0x0003e20000200800 */
        /* <DEDUP_REMOVED lines=17> */
[----:B------:R0:W-:Y:S01]  /*3080*/  F2F.F16.F32 R167, R86 ;  /* 0x0000005600a77304 */ /* 0x0001e20000200800 */
[C---:B------:R-:W-:Y:S01]  /*3090*/  FMUL.FTZ R81, R159.reuse, R178 ;  /* 0x000000b29f517220 */ /* 0x040fe20000410000 */
[----:B------:R-:W-:Y:S01]  /*30a0*/  FADD.FTZ R102, R102, -R151 ;  /* 0x8000009766667221 */ /* 0x000fe20000010000 */
[----:B------:R-:W-:Y:S01]  /*30b0*/  FMUL.FTZ R103, R159, R166 ;  /* 0x000000a69f677220 */ /* 0x000fe20000410000 */
[----:B------:R-:W-:Y:S01]  /*30c0*/  FMUL.FTZ R88, R84, R140 ;  /* 0x0000008c54587220 */ /* 0x000fe20000410000 */
[----:B------:R-:W-:Y:S01]  /*30d0*/  FADD.FTZ R160, R193, -R160 ;  /* 0x800000a0c1a07221 */ /* 0x000fe20000010000 */
[----:B------:R-:W-:Y:S01]  /*30e0*/  FADD.FTZ R166, R144, -R153 ;  /* 0x8000009990a67221 */ /* 0x000fe20000010000 */
[----:B------:R-:W-:Y:S01]  /*30f0*/  FFMA.FTZ R161, R161, R154, R199 ;  /* 0x0000009aa1a17223 */ /* 0x000fe200000100c7 */
[----:B------:R-:W-:Y:S01]  /*3100*/  F2F.F16.F32 R156, R156 ;  /* 0x0000009c009c7304 */ /* 0x000fe20000200800 */
[----:B0-----:R-:W-:Y:S01]  /*3110*/  FADD.FTZ R86, R192, -R89 ;  /* 0x80000059c0567221 */ /* 0x001fe20000010000 */
[----:B------:R-:W-:Y:S01]  /*3120*/  FMUL.FTZ R89, R85, R140 ;  /* 0x0000008c55597220 */ /* 0x000fe20000410000 */
[----:B------:R-:W-:Y:S01]  /*3130*/  FMUL.FTZ R92, R159, R92 ;  /* 0x0000005c9f5c7220 */ /* 0x000fe20000410000 */
[--C-:B------:R-:W-:Y:S01]  /*3140*/  FFMA.FTZ R144, R107, R154, R199.reuse ;  /* 0x0000009a6b907223 */ /* 0x100fe200000100c7 */
[----:B------:R-:W-:Y:S01]  /*3150*/  FMUL.FTZ R170, R81, R140 ;  /* 0x0000008c51aa7220 */ /* 0x000fe20000410000 */
[C---:B------:R-:W-:Y:S01]  /*3160*/  FMUL.FTZ R100, R159.reuse, R100 ;  /* 0x000000649f647220 */ /* 0x040fe20000410000 */
[C---:B------:R-:W-:Y:S01]  /*3170*/  FMUL.FTZ R102, R159.reuse, R102 ;  /* 0x000000669f667220 */ /* 0x040fe20000410000 */
[----:B------:R0:W1:Y:S01]  /*3180*/  F2F.F16.F32 R157, R95 ;  /* 0x0000005f009d7304 */ /* 0x0000620000200800 */
[----:B------:R-:W-:Y:S01]  /*3190*/  FMUL.FTZ R107, R159, R166 ;  /* 0x000000a69f6b7220 */ /* 0x000fe20000410000 */
[-C--:B------:R-:W-:Y:S01]  /*31a0*/  FMUL.FTZ R97, R92, R140.reuse ;  /* 0x0000008c5c617220 */ /* 0x080fe20000410000 */
[----:B------:R-:W-:Y:S01]  /*31b0*/  FADD.FTZ R166, R143, -R144 ;  /* 0x800000908fa67221 */ /* 0x000fe20000010000 */
[----:B------:R-:W-:Y:S01]  /*31c0*/  FADD.FTZ R172, R165, -R172 ;  /* 0x800000aca5ac7221 */ /* 0x000fe20000010000 */
[-C--:B------:R-:W-:Y:S01]  /*31d0*/  FMUL.FTZ R151, R100, R140.reuse ;  /* 0x0000008c64977220 */ /* 0x080fe20000410000 */
[----:B------:R-:W-:Y:S01]  /*31e0*/  FMUL.FTZ R148, R102, R140 ;  /* 0x0000008c66947220 */ /* 0x000fe20000410000 */
[--C-:B------:R-:W-:Y:S01]  /*31f0*/  FFMA.FTZ R144, R106, R154, R199.reuse ;  /* 0x0000009a6a907223 */ /* 0x100fe200000100c7 */
[----:B------:R-:W-:Y:S01]  /*3200*/  F2F.F16.F32 R155, R155 ;  /* 0x0000009b009b7304 */ /* 0x000fe20000200800 */
[----:B0-----:R-:W-:Y:S01]  /*3210*/  FMUL.FTZ R95, R159, R150 ;  /* 0x000000969f5f7220 */ /* 0x001fe20000410000 */
[----:B------:R-:W-:Y:S01]  /*3220*/  FFMA.FTZ R142, R142, R154, R199 ;  /* 0x0000009a8e8e7223 */ /* 0x000fe200000100c7 */
[----:B------:R-:W-:Y:S01]  /*3230*/  FMUL.FTZ R146, R103, R140 ;  /* 0x0000008c67927220 */ /* 0x000fe20000410000 */
[C---:B------:R-:W-:Y:S01]  /*3240*/  FMUL.FTZ R86, R159.reuse, R86 ;  /* 0x000000569f567220 */ /* 0x040fe20000410000 */
[----:B------:R-:W-:Y:S01]  /*3250*/  FMUL.FTZ R106, R159, R166 ;  /* 0x000000a69f6a7220 */ /* 0x000fe20000410000 */
[-C--:B------:R-:W-:Y:S01]  /*3260*/  FMUL.FTZ R150, R95, R140.reuse ;  /* 0x0000008c5f967220 */ /* 0x080fe20000410000 */
[----:B------:R-:W-:Y:S01]  /*3270*/  FADD.FTZ R144, R101, -R144 ;  /* 0x8000009065907221 */ /* 0x000fe20000010000 */
[----:B------:R-:W0:Y:S01]  /*3280*/  F2F.F16.F32 R152, R152 ;  /* 0x0000009800987304 */ /* 0x000e220000200800 */
[----:B------:R-:W-:Y:S01]  /*3290*/  FADD.FTZ R142, R105, -R142 ;  /* 0x8000008e698e7221 */ /* 0x000fe20000010000 */
[-C--:B------:R-:W-:Y:S01]  /*32a0*/  FMUL.FTZ R149, R93, R140.reuse ;  /* 0x0000008c5d957220 */ /* 0x080fe20000410000 */
[----:B-1----:R-:W-:Y:S01]  /*32b0*/  PRMT R187, R156, 0x5410, R157 ;  /* 0x000054109cbb7816 */ /* 0x002fe2000000009d */
[-C--:B------:R-:W-:Y:S01]  /*32c0*/  FMUL.FTZ R168, R86, R140.reuse ;  /* 0x0000008c56a87220 */ /* 0x080fe20000410000 */
[-C--:B------:R-:W-:Y:S01]  /*32d0*/  FMUL.FTZ R195, R87, R140.reuse ;  /* 0x0000008c57c37220 */ /* 0x080fe20000410000 */
[----:B------:R-:W-:Y:S01]  /*32e0*/  FMUL.FTZ R143, R106, R140 ;  /* 0x0000008c6a8f7220 */ /* 0x000fe20000410000 */
[----:B------:R-:W-:Y:S01]  /*32f0*/  FFMA.FTZ R141, R141, R154, R199 ;  /* 0x0000009a8d8d7223 */ /* 0x000fe200000100c7 */
[----:B------:R1:W-:Y:S01]  /*3300*/  F2F.F16.F32 R162, R89 ;  /* 0x0000005900a27304 */ /* 0x0003e20000200800 */
[----:B------:R-:W2:Y:S01]  /*3310*/  LDC.64 R156, c[0x0][0x478] ;  /* 0x00011e00ff9c7b82 */ /* 0x000ea20000000a00 */
[C---:B------:R-:W-:Y:S01]  /*3320*/  FMUL.FTZ R105, R159.reuse, R142 ;  /* 0x0000008e9f697220 */ /* 0x040fe20000410000 */
[----:B------:R-:W-:Y:S01]  /*3330*/  FMUL.FTZ R101, R159, R144 ;  /* 0x000000909f657220 */ /* 0x000fe20000410000 */
[----:B------:R-:W-:Y:S01]  /*3340*/  FADD.FTZ R104, R104, -R141 ;  /* 0x8000008d68687221 */ /* 0x000fe20000010000 */
[----:B------:R-:W-:Y:S01]  /*3350*/  PRMT R167, R167, 0x5410, R164 ;  /* 0x00005410a7a77816 */ /* 0x000fe200000000a4 */
[----:B------:R-:W-:Y:S01]  /*3360*/  FMUL.FTZ R165, R96, R140 ;  /* 0x0000008c60a57220 */ /* 0x000fe20000410000 */
[----:B0-----:R-:W-:Y:S01]  /*3370*/  PRMT R191, R155, 0x5410, R152 ;  /* 0x000054109bbf7816 */ /* 0x001fe20000000098 */
[----:B------:R0:W-:Y:S01]  /*3380*/  F2F.F16.F32 R163, R88 ;  /* 0x0000005800a37304 */ /* 0x0001e20000200800 */
[----:B-1----:R-:W-:Y:S01]  /*3390*/  FMUL.FTZ R89, R159, R160 ;  /* 0x000000a09f597220 */ /* 0x002fe20000410000 */
[----:B------:R-:W1:Y:S01]  /*33a0*/  LDC.64 R154, c[0x0][0x468] ;  /* 0x00011a00ff9a7b82 */ /* 0x000e620000000a00 */
[-C--:B------:R-:W-:Y:S01]  /*33b0*/  FMUL.FTZ R164, R105, R140.reuse ;  /* 0x0000008c69a47220 */ /* 0x080fe20000410000 */
[-C--:B------:R-:W-:Y:S01]  /*33c0*/  FMUL.FTZ R141, R101, R140.reuse ;  /* 0x0000008c658d7220 */ /* 0x080fe20000410000 */
[----:B------:R-:W-:Y:S01]  /*33d0*/  FMUL.FTZ R160, R89, R140 ;  /* 0x0000008c59a07220 */ /* 0x000fe20000410000 */
[----:B------:R-:W-:-:S02]  /*33e0*/  FMUL.FTZ R104, R159, R104 ;  /* 0x000000689f687220 */ /* 0x000fc40000410000 */
[----:B------:R-:W-:Y:S01]  /*33f0*/  F2F.F16.F32 R170, R170 ;  /* 0x000000aa00aa7304 */ /* 0x000fe20000200800 */
[----:B0-----:R-:W-:-:S04]  /*3400*/  FADD.FTZ R88, R190, -R161 ;  /* 0x800000a1be587221 */ /* 0x001fc80000010000 */
[----:B------:R-:W-:-:S03]  /*3410*/  FMUL.FTZ R88, R159, R88 ;  /* 0x000000589f587220 */ /* 0x000fc60000410000 */
[----:B------:R0:W-:Y:S01]  /*3420*/  F2F.F16.F32 R147, R97 ;  /* 0x0000006100937304 */ /* 0x0001e20000200800 */
[----:B------:R-:W-:-:S07]  /*3430*/  FMUL.FTZ R161, R88, R140 ;  /* 0x0000008c58a17220 */ /* 0x000fce0000410000 */
[----:B------:R3:W-:Y:S01]  /*3440*/  F2F.F16.F32 R193, R151 ;  /* 0x0000009700c17304 */ /* 0x0007e20000200800 */
[----:B0-----:R-:W-:Y:S01]  /*3450*/  FMUL.FTZ R97, R159, R172 ;  /* 0x000000ac9f617220 */ /* 0x001fe20000410000 */
[----:B------:R-:W-:-:S03]  /*3460*/  FMUL.FTZ R159, R104, R140 ;  /* 0x0000008c689f7220 */ /* 0x000fc60000410000 */
[----:B------:R-:W-:-:S03]  /*3470*/  FMUL.FTZ R158, R97, R140 ;  /* 0x0000008c619e7220 */ /* 0x000fc60000410000 */
[----:B------:R-:W-:Y:S01]  /*3480*/  F2F.F16.F32 R148, R148 ;  /* 0x0000009400947304 */ /* 0x000fe20000200800 */
[----:B---3--:R-:W-:-:S07]  /*3490*/  FMUL.FTZ R151, R107, R140 ;  /* 0x0000008c6b977220 */ /* 0x008fce0000410000 */
[----:B------:R-:W0:Y:S08]  /*34a0*/  F2F.F16.F32 R153, R146 ;  /* 0x0000009200997304 */ /* 0x000e300000200800 */
[----:B------:R-:W-:Y:S01]  /*34b0*/  F2F.F16.F32 R160, R160 ;  /* 0x000000a000a07304 */ /* 0x000fe20000200800 */
[----:B0-----:R-:W-:-:S07]  /*34c0*/  PRMT R197, R148, 0x5410, R153 ;  /* 0x0000541094c57816 */ /* 0x001fce0000000099 */
[----:B------:R-:W0:Y:S08]  /*34d0*/  F2F.F16.F32 R150, R150 ;  /* 0x0000009600967304 */ /* 0x000e300000200800 */
[----:B------:R-:W-:Y:S01]  /*34e0*/  F2F.F16.F32 R151, R151 ;  /* 0x0000009700977304 */ /* 0x000fe20000200800 */
[----:B0-----:R-:W-:-:S07]  /*34f0*/  PRMT R189, R145, 0x5410, R150 ;  /* 0x0000541091bd7816 */ /* 0x001fce0000000096 */
[----:B------:R0:W3:Y:S08]  /*3500*/  F2F.F16.F32 R144, R143 ;  /* 0x0000008f00907304 */ /* 0x0000f00000200800 */
[----:B------:R-:W-:Y:S01]  /*3510*/  F2F.F16.F32 R149, R149 ;  /* 0x0000009500957304 */ /* 0x000fe20000200800 */
[----:B0-----:R-:W-:-:S05]  /*3520*/  IMAD.WIDE.U32 R142, R170, 0x10000, RZ ;  /* 0x00010000aa8e7825 */ /* 0x001fca00078e00ff */
[----:B------:R-:W-:Y:S01]  /*3530*/  LOP3.LUT R153, R167, R143, RZ, 0xfc, !PT ;  /* 0x0000008fa7997212 */ /* 0x000fe200078efcff */
[----:B--2---:R-:W-:Y:S01]  /*3540*/  IMAD.WIDE.U32 R166, R169, 0x10, R156 ;  /* 0x00000010a9a67825 */ /* 0x004fe200078e009c */
[----:B------:R-:W-:Y:S01]  /*3550*/  F2F.F16.F32 R168, R168 ;  /* 0x000000a800a87304 */ /* 0x000fe20000200800 */
[----:B------:R-:W-:Y:S02]  /*3560*/  LOP3.LUT R152, R142, R185, RZ, 0xfc, !PT ;  /* 0x000000b98e987212 */ /* 0x000fe400078efcff */
[----:B------:R-:W-:Y:S01]  /*3570*/  IMAD.WIDE.U32 R142, R160, 0x10000, RZ ;  /* 0x00010000a08e7825 */ /* 0x000fe200078e00ff */
[----:B---3--:R-:W-:-:S03]  /*3580*/  PRMT R199, R144, 0x5410, R151 ;  /* 0x0000541090c77816 */ /* 0x008fc60000000097 */
[----:B------:R-:W-:Y:S01]  /*3590*/  IMAD.WIDE.U32 R144, R162, 0x10000, RZ ;  /* 0x00010000a2907825 */ /* 0x000fe200078e00ff */
[----:B------:R-:W0:Y:S03]  /*35a0*/  F2F.F16.F32 R195, R195 ;  /* 0x000000c300c37304 */ /* 0x000e260000200800 */
[----:B------:R-:W-:Y:S01]  /*35b0*/  IMAD.WIDE.U32 R184, R183, 0x10, R156 ;  /* 0x00000010b7b87825 */ /* 0x000fe200078e009c */
[----:B------:R-:W-:-:S03]  /*35c0*/  LOP3.LUT R150, R144, R163, RZ, 0xfc, !PT ;  /* 0x000000a390967212 */ /* 0x000fc600078efcff */
[----:B-1----:R-:W-:Y:S01]  /*35d0*/  IMAD.WIDE.U32 R182, R183, 0x8, R154 ;  /* 0x00000008b7b67825 */ /* 0x002fe200078e009a */
[----:B------:R-:W1:Y:S01]  /*35e0*/  F2F.F16.F32 R161, R161 ;  /* 0x000000a100a17304 */ /* 0x000e620000200800 */
[----:B------:R2:W-:Y:S02]  /*35f0*/  STG.E.128 desc[UR8][R184.64], R80 ;  /* 0x00000050b8007986 */ /* 0x0005e4000c101d08 */
[----:B------:R-:W-:Y:S02]  /*3600*/  IMAD.WIDE.U32 R162, R173, 0x10, R156 ;  /* 0x00000010ada27825 */ /* 0x000fe400078e009c */
[----:B------:R3:W-:Y:S01]  /*3610*/  STG.E.64 desc[UR8][R182.64], R152 ;  /* 0x00000098b6007986 */ /* 0x0007e2000c101b08 */
[----:B0-----:R-:W-:Y:S02]  /*3620*/  PRMT R195, R168, 0x5410, R195 ;  /* 0x00005410a8c37816 */ /* 0x001fe400000000c3 */
[----:B------:R-:W0:Y:S01]  /*3630*/  F2F.F16.F32 R158, R158 ;  /* 0x0000009e009e7304 */ /* 0x000e220000200800 */
[----:B------:R-:W-:Y:S01]  /*3640*/  IMAD.WIDE.U32 R168, R169, 0x8, R154 ;  /* 0x00000008a9a87825 */ /* 0x000fe200078e009a */
[----:B------:R3:W-:Y:S01]  /*3650*/  STG.E.128 desc[UR8][R166.64], R84 ;  /* 0x00000054a6007986 */ /* 0x0007e2000c101d08 */
[----:B------:R-:W-:-:S02]  /*3660*/  LOP3.LUT R151, R195, R145, RZ, 0xfc, !PT ;  /* 0x00000091c3977212 */ /* 0x000fc400078efcff */
[----:B------:R-:W-:Y:S01]  /*3670*/  IMAD.WIDE.U32 R172, R173, 0x8, R154 ;  /* 0x00000008adac7825 */ /* 0x000fe200078e009a */
[----:B-1----:R-:W-:Y:S02]  /*3680*/  LOP3.LUT R148, R142, R161, RZ, 0xfc, !PT ;  /* 0x000000a18e947212 */ /* 0x002fe400078efcff */
[----:B------:R1:W4:Y:S01]  /*3690*/  F2F.F16.F32 R146, R141 ;  /* 0x0000008d00927304 */ /* 0x0003220000200800 */
[C---:B------:R-:W-:Y:S01]  /*36a0*/  IMAD.WIDE.U32 R160, R179.reuse, 0x10, R156 ;  /* 0x00000010b3a07825 */ /* 0x040fe200078e009c */
[----:B------:R3:W-:Y:S03]  /*36b0*/  STG.E.64 desc[UR8][R168.64], R150 ;  /* 0x00000096a8007986 */ /* 0x0007e6000c101b08 */
[----:B--2---:R-:W-:-:S03]  /*36c0*/  IMAD.WIDE.U32 R80, R179, 0x8, R154 ;  /* 0x00000008b3507825 */ /* 0x004fc600078e009a */
[----:B------:R-:W2:Y:S01]  /*36d0*/  F2F.F16.F32 R165, R165 ;  /* 0x000000a500a57304 */ /* 0x000ea20000200800 */
[----:B-1----:R-:W-:Y:S01]  /*36e0*/  IMAD.WIDE.U32 R140, R149, 0x10000, RZ ;  /* 0x00010000958c7825 */ /* 0x002fe200078e00ff */
[----:B------:R-:W-:-:S03]  /*36f0*/  LOP3.LUT R149, R187, R143, RZ, 0xfc, !PT ;  /* 0x0000008fbb957212 */ /* 0x000fc600078efcff */
[----:B0-----:R-:W-:Y:S01]  /*3700*/  IMAD.WIDE.U32 R142, R158, 0x10000, RZ ;  /* 0x000100009e8e7825 */ /* 0x001fe200078e00ff */
[----:B------:R-:W-:Y:S02]  /*3710*/  LOP3.LUT R140, R140, R147, RZ, 0xfc, !PT ;  /* 0x000000938c8c7212 */ /* 0x000fe400078efcff */
[----:B------:R-:W0:Y:S01]  /*3720*/  F2F.F16.F32 R164, R164 ;  /* 0x000000a400a47304 */ /* 0x000e220000200800 */
[----:B----4-:R-:W-:Y:S01]  /*3730*/  IMAD.WIDE.U32 R144, R146, 0x10000, RZ ;  /* 0x0001000092907825 */ /* 0x010fe200078e00ff */
[----:B------:R-:W-:Y:S02]  /*3740*/  LOP3.LUT R141, R189, R141, RZ, 0xfc, !PT ;  /* 0x0000008dbd8d7212 */ /* 0x000fe400078efcff */
[----:B------:R-:W-:Y:S01]  /*3750*/  LOP3.LUT R143, R191, R143, RZ, 0xfc, !PT ;  /* 0x0000008fbf8f7212 */ /* 0x000fe200078efcff */
[----:B------:R-:W-:Y:S01]  /*3760*/  IMAD.WIDE.U32 R82, R177, 0x8, R154 ;  /* 0x00000008b1527825 */ /* 0x000fe200078e009a */
[----:B------:R-:W-:Y:S02]  /*3770*/  LOP3.LUT R145, R197, R145, RZ, 0xfc, !PT ;  /* 0x00000091c5917212 */ /* 0x000fe400078efcff */
[----:B------:R-:W1:Y:S01]  /*3780*/  F2F.F16.F32 R159, R159 ;  /* 0x0000009f009f7304 */ /* 0x000e620000200800 */
        /* <DEDUP_REMOVED lines=21> */
.L_x_8585:
        /* <DEDUP_REMOVED lines=19> */
[----:B------:R0:W-:Y:S01]  /*3a10*/  F2F.F16.F32 R82, R81 ;  /* 0x0000005100527304 */ /* 0x0001e20000200800 */
        /* <DEDUP_REMOVED lines=10> */
[----:B------:R0:W-:Y:S01]  /*3ac0*/  F2F.F16.F32 R92, R87 ;  /* 0x00000057005c7304 */ /* 0x0001e20000200800 */
[----:B------:R-:W-:Y:S01]  /*3ad0*/  FFMA.FTZ R89, R159, R160, R61 ;  /* 0x000000a09f597223 */ /* 0x000fe2000001003d */
[--C-:B------:R-:W-:Y:S01]  /*3ae0*/  FFMA.FTZ R100, R100, R154, R199.reuse ;  /* 0x0000009a64647223 */ /* 0x100fe200000100c7 */
[-C--:B------:R-:W-:Y:S01]  /*3af0*/  FMUL.FTZ R85, R85, R140.reuse ;  /* 0x0000008c55557220 */ /* 0x080fe20000410000 */
[----:B------:R-:W-:Y:S01]  /*3b00*/  FADD.FTZ R150, R189, -R150 ;  /* 0x80000096bd967221 */ /* 0x000fe20000010000 */
[----:B------:R-:W-:Y:S01]  /*3b10*/  FMUL.FTZ R89, R89, R140 ;  /* 0x0000008c59597220 */ /* 0x000fe20000410000 */
[----:B------:R-:W-:Y:S01]  /*3b20*/  FADD.FTZ R100, R187, -R100 ;  /* 0x80000064bb647221 */ /* 0x000fe20000010000 */
[----:B------:R-:W-:Y:S01]  /*3b30*/  FFMA.FTZ R145, R145, R154, R199 ;  /* 0x0000009a91917223 */ /* 0x000fe200000100c7 */
[----:B------:R1:W-:Y:S01]  /*3b40*/  F2F.F16.F32 R86, R85 ;  /* 0x0000005500567304 */ /* 0x0003e20000200800 */
[----:B0-----:R-:W-:Y:S01]  /*3b50*/  FFMA.FTZ R87, R159, R156, R63 ;  /* 0x0000009c9f577223 */ /* 0x001fe2000001003f */
[-CC-:B------:R-:W-:Y:S01]  /*3b60*/  FFMA.FTZ R83, R182, R154.reuse, R199.reuse ;  /* 0x0000009ab6537223 */ /* 0x180fe200000100c7 */
[-CC-:B------:R-:W-:Y:S01]  /*3b70*/  FFMA.FTZ R153, R153, R154.reuse, R199.reuse ;  /* 0x0000009a99997223 */ /* 0x180fe200000100c7 */
[----:B------:R-:W-:Y:S01]  /*3b80*/  FFMA.FTZ R164, R164, R154, R199 ;  /* 0x0000009aa4a47223 */ /* 0x000fe200000100c7 */
[----:B------:R-:W-:Y:S01]  /*3b90*/  FMUL.FTZ R87, R87, R140 ;  /* 0x0000008c57577220 */ /* 0x000fe20000410000 */
[----:B------:R-:W-:Y:S01]  /*3ba0*/  FADD.FTZ R178, R178, -R83 ;  /* 0x80000053b2b27221 */ /* 0x000fe20000010000 */
[----:B------:R-:W-:Y:S01]  /*3bb0*/  FFMA.FTZ R157, R157, R154, R199 ;  /* 0x0000009a9d9d7223 */ /* 0x000fe200000100c7 */
[----:B------:R0:W-:Y:S01]  /*3bc0*/  F2F.F16.F32 R90, R89 ;  /* 0x00000059005a7304 */ /* 0x0001e20000200800 */
[----:B-1----:R-:W-:Y:S01]  /*3bd0*/  FADD.FTZ R85, R190, -R161 ;  /* 0x800000a1be557221 */ /* 0x002fe20000010000 */
[----:B------:R-:W-:Y:S01]  /*3be0*/  FFMA.FTZ R83, R159, R178, R53 ;  /* 0x000000b29f537223 */ /* 0x000fe20000010035 */
[----:B------:R-:W-:Y:S01]  /*3bf0*/  FFMA.FTZ R151, R151, R154, R199 ;  /* 0x0000009a97977223 */ /* 0x000fe200000100c7 */
[----:B------:R-:W-:Y:S01]  /*3c00*/  FADD.FTZ R164, R197, -R164 ;  /* 0x800000a4c5a47221 */ /* 0x000fe20000010000 */
[----:B------:R-:W-:Y:S01]  /*3c10*/  FFMA.FTZ R85, R159, R85, R60 ;  /* 0x000000559f557223 */ /* 0x000fe2000001003c */
[-C--:B------:R-:W-:Y:S01]  /*3c20*/  FMUL.FTZ R83, R83, R140.reuse ;  /* 0x0000008c53537220 */ /* 0x080fe20000410000 */
[----:B------:R-:W-:Y:S01]  /*3c30*/  FADD.FTZ R91, R188, -R157 ;  /* 0x8000009dbc5b7221 */ /* 0x000fe20000010000 */
[----:B------:R1:W-:Y:S01]  /*3c40*/  F2F.F16.F32 R94, R87 ;  /* 0x00000057005e7304 */ /* 0x0003e20000200800 */
[----:B------:R-:W-:Y:S01]  /*3c50*/  FMUL.FTZ R85, R85, R140 ;  /* 0x0000008c55557220 */ /* 0x000fe20000410000 */
[----:B0-----:R-:W-:Y:S01]  /*3c60*/  FFMA.FTZ R89, R159, R150, R65 ;  /* 0x000000969f597223 */ /* 0x001fe20000010041 */
[-CC-:B------:R-:W-:Y:S01]  /*3c70*/  FFMA.FTZ R163, R163, R154.reuse, R199.reuse ;  /* 0x0000009aa3a37223 */ /* 0x180fe200000100c7 */
[----:B------:R-:W-:Y:S01]  /*3c80*/  FFMA.FTZ R148, R148, R154, R199 ;  /* 0x0000009a94947223 */ /* 0x000fe200000100c7 */
[----:B------:R-:W-:Y:S01]  /*3c90*/  FFMA.FTZ R91, R159, R91, R62 ;  /* 0x0000005b9f5b7223 */ /* 0x000fe2000001003e */
[----:B------:R-:W-:Y:S01]  /*3ca0*/  FMUL.FTZ R89, R89, R140 ;  /* 0x0000008c59597220 */ /* 0x000fe20000410000 */
[----:B------:R-:W-:Y:S01]  /*3cb0*/  FADD.FTZ R163, R192, -R163 ;  /* 0x800000a3c0a37221 */ /* 0x000fe20000010000 */
[----:B------:R0:W-:Y:S01]  /*3cc0*/  F2F.F16.F32 R93, R85 ;  /* 0x00000055005d7304 */ /* 0x0001e20000200800 */
[----:B-1----:R-:W-:Y:S01]  /*3cd0*/  FFMA.FTZ R87, R159, R100, R67 ;  /* 0x000000649f577223 */ /* 0x002fe20000010043 */
[--C-:B------:R-:W-:Y:S01]  /*3ce0*/  FFMA.FTZ R100, R96, R154, R199.reuse ;  /* 0x0000009a60647223 */ /* 0x100fe200000100c7 */
[----:B------:R-:W-:Y:S01]  /*3cf0*/  FADD.FTZ R148, R103, -R148 ;  /* 0x8000009467947221 */ /* 0x000fe20000010000 */
[-C--:B------:R-:W-:Y:S01]  /*3d00*/  FMUL.FTZ R91, R91, R140.reuse ;  /* 0x0000008c5b5b7220 */ /* 0x080fe20000410000 */
[----:B------:R-:W-:Y:S01]  /*3d10*/  FMUL.FTZ R87, R87, R140 ;  /* 0x0000008c57577220 */ /* 0x000fe20000410000 */
[----:B------:R-:W-:Y:S01]  /*3d20*/  FADD.FTZ R100, R165, -R100 ;  /* 0x80000064a5647221 */ /* 0x000fe20000010000 */
[----:B------:R-:W-:Y:S01]  /*3d30*/  FFMA.FTZ R106, R106, R154, R199 ;  /* 0x0000009a6a6a7223 */ /* 0x000fe200000100c7 */
[----:B------:R1:W-:Y:S01]  /*3d40*/  F2F.F16.F32 R97, R89 ;  /* 0x0000005900617304 */ /* 0x0003e20000200800 */
[----:B0-----:R-:W-:Y:S01]  /*3d50*/  FADD.FTZ R85, R186, -R149 ;  /* 0x80000095ba557221 */ /* 0x001fe20000010000 */
[----:B------:R-:W-:Y:S01]  /*3d60*/  FFMA.FTZ R103, R159, R148, R75 ;  /* 0x000000949f677223 */ /* 0x000fe2000001004b */
[-CC-:B------:R-:W-:Y:S01]  /*3d70*/  FFMA.FTZ R147, R147, R154.reuse, R199.reuse ;  /* 0x0000009a93937223 */ /* 0x180fe200000100c7 */
[--C-:B------:R-:W-:Y:S01]  /*3d80*/  FFMA.FTZ R141, R141, R154, R199.reuse ;  /* 0x0000009a8d8d7223 */ /* 0x100fe200000100c7 */
[----:B------:R-:W-:Y:S01]  /*3d90*/  FFMA.FTZ R85, R159, R85, R64 ;  /* 0x000000559f557223 */ /* 0x000fe20000010040 */
[----:B------:R-:W-:Y:S01]  /*3da0*/  FMUL.FTZ R103, R103, R140 ;  /* 0x0000008c67677220 */ /* 0x000fe20000410000 */
[----:B------:R-:W-:Y:S01]  /*3db0*/  FFMA.FTZ R142, R142, R154, R199 ;  /* 0x0000009a8e8e7223 */ /* 0x000fe200000100c7 */
[----:B------:R0:W-:Y:S01]  /*3dc0*/  F2F.F16.F32 R96, R87 ;  /* 0x0000005700607304 */ /* 0x0001e20000200800 */
[----:B------:R-:W-:Y:S01]  /*3dd0*/  FMUL.FTZ R85, R85, R140 ;  /* 0x0000008c55557220 */ /* 0x000fe20000410000 */
[----:B-1----:R-:W-:Y:S01]  /*3de0*/  FFMA.FTZ R89, R159, R100, R69 ;  /* 0x000000649f597223 */ /* 0x002fe20000010045 */
[----:B------:R-:W-:Y:S01]  /*3df0*/  FFMA.FTZ R100, R98, R154, R199 ;  /* 0x0000009a62647223 */ /* 0x000fe200000100c7 */
[----:B------:R-:W-:Y:S01]  /*3e00*/  FADD.FTZ R147, R184, -R147 ;  /* 0x80000093b8937221 */ /* 0x000fe20000010000 */
[----:B------:R-:W-:Y:S01]  /*3e10*/  FADD.FTZ R141, R104, -R141 ;  /* 0x8000008d688d7221 */ /* 0x000fe20000010000 */
[----:B------:R-:W-:Y:S01]  /*3e20*/  FMUL.FTZ R89, R89, R140 ;  /* 0x0000008c59597220 */ /* 0x000fe20000410000 */
[----:B------:R-:W-:Y:S01]  /*3e30*/  FADD.FTZ R100, R155, -R100 ;  /* 0x800000649b647221 */ /* 0x000fe20000010000 */
[----:B------:R1:W-:Y:S01]  /*3e40*/  F2F.F16.F32 R95, R85 ;  /* 0x00000055005f7304 */ /* 0x0003e20000200800 */
[----:B------:R-:W-:Y:S01]  /*3e50*/  FADD.FTZ R142, R105, -R142 ;  /* 0x8000008e698e7221 */ /* 0x000fe20000010000 */
[C---:B------:R-:W-:Y:S01]  /*3e60*/  FFMA.FTZ R147, R159.reuse, R147, R66 ;  /* 0x000000939f937223 */ /* 0x040fe20000010042 */
[----:B0-----:R-:W-:-:S03]  /*3e70*/  FFMA.FTZ R87, R159, R100, R71 ;  /* 0x000000649f577223 */ /* 0x001fc60000010047 */
[-C--:B------:R-:W-:Y:S01]  /*3e80*/  FMUL.FTZ R147, R147, R140.reuse ;  /* 0x0000008c93937220 */ /* 0x080fe20000410000 */
[----:B------:R-:W-:Y:S01]  /*3e90*/  FMUL.FTZ R87, R87, R140 ;  /* 0x0000008c57577220 */ /* 0x000fe20000410000 */
[----:B------:R0:W-:Y:S01]  /*3ea0*/  F2F.F16.F32 R98, R89 ;  /* 0x0000005900627304 */ /* 0x0001e20000200800 */
[----:B-1----:R-:W-:Y:S01]  /*3eb0*/  FADD.FTZ R85, R166, -R145 ;  /* 0x80000091a6557221 */ /* 0x002fe20000010000 */
[----:B------:R-:W-:-:S03]  /*3ec0*/  FFMA.FTZ R145, R99, R154, R199 ;  /* 0x0000009a63917223 */ /* 0x000fc600000100c7 */
[----:B------:R-:W-:Y:S01]  /*3ed0*/  FFMA.FTZ R85, R159, R85, R68 ;  /* 0x000000559f557223 */ /* 0x000fe20000010044 */
[----:B------:R-:W-:Y:S02]  /*3ee0*/  FADD.FTZ R145, R158, -R145 ;  /* 0x800000919e917221 */ /* 0x000fe40000010000 */
[----:B------:R1:W-:Y:S01]  /*3ef0*/  F2F.F16.F32 R84, R83 ;  /* 0x0000005300547304 */ /* 0x0003e20000200800 */
[----:B------:R-:W-:Y:S01]  /*3f00*/  FMUL.FTZ R85, R85, R140 ;  /* 0x0000008c55557220 */ /* 0x000fe20000410000 */
[----:B0-----:R-:W-:Y:S01]  /*3f10*/  FADD.FTZ R89, R102, -R151 ;  /* 0x8000009766597221 */ /* 0x001fe20000010000 */
[-CC-:B------:R-:W-:Y:S01]  /*3f20*/  FFMA.FTZ R102, R107, R154.reuse, R199.reuse ;  /* 0x0000009a6b667223 */ /* 0x180fe200000100c7 */
[----:B------:R-:W-:Y:S01]  /*3f30*/  FFMA.FTZ R107, R146, R154, R199 ;  /* 0x0000009a926b7223 */ /* 0x000fe200000100c7 */
[C---:B------:R-:W-:Y:S01]  /*3f40*/  FFMA.FTZ R145, R159.reuse, R145, R70 ;  /* 0x000000919f917223 */ /* 0x040fe20000010046 */
[C---:B------:R-:W-:Y:S02]  /*3f50*/  FFMA.FTZ R89, R159.reuse, R89, R74 ;  /* 0x000000599f597223 */ /* 0x040fe4000001004a */
[----:B------:R0:W-:Y:S01]  /*3f60*/  F2F.F16.F32 R99, R85 ;  /* 0x0000005500637304 */ /* 0x0001e20000200800 */
[----:B-1----:R-:W-:Y:S01]  /*3f70*/  FFMA.FTZ R83, R159, R164, R57 ;  /* 0x000000a49f537223 */ /* 0x002fe20000010039 */
[----:B------:R-:W-:Y:S01]  /*3f80*/  FADD.FTZ R144, R144, -R107 ;  /* 0x8000006b90907221 */ /* 0x000fe20000010000 */
[-C--:B------:R-:W-:Y:S01]  /*3f90*/  FMUL.FTZ R89, R89, R140.reuse ;  /* 0x0000008c59597220 */ /* 0x080fe20000410000 */
[-C--:B------:R-:W-:Y:S01]  /*3fa0*/  FMUL.FTZ R145, R145, R140.reuse ;  /* 0x0000008c91917220 */ /* 0x080fe20000410000 */
[----:B------:R-:W-:Y:S01]  /*3fb0*/  FMUL.FTZ R88, R83, R140 ;  /* 0x0000008c53587220 */ /* 0x000fe20000410000 */
[----:B------:R-:W-:-:S02]  /*3fc0*/  FFMA.FTZ R83, R159, R163, R58 ;  /* 0x000000a39f537223 */ /* 0x000fc4000001003a */
[----:B------:R-:W-:Y:S01]  /*3fd0*/  F2F.F16.F32 R80, R80 ;  /* 0x0000005000507304 */ /* 0x000fe20000200800 */
[----:B0-----:R-:W-:Y:S01]  /*3fe0*/  FADD.FTZ R85, R152, -R153 ;  /* 0x8000009998557221 */ /* 0x001fe20000010000 */
[----:B------:R-:W-:-:S03]  /*3ff0*/  FMUL.FTZ R83, R83, R140 ;  /* 0x0000008c53537220 */ /* 0x000fc60000410000 */
[----:B------:R-:W-:-:S03]  /*4000*/  FFMA.FTZ R85, R159, R85, R72 ;  /* 0x000000559f557223 */ /* 0x000fc60000010048 */
[----:B------:R-:W0:Y:S01]  /*4010*/  F2F.F16.F32 R81, R81 ;  /* 0x0000005100517304 */ /* 0x000e220000200800 */
[----:B------:R-:W-:-:S07]  /*4020*/  FMUL.FTZ R85, R85, R140 ;  /* 0x0000008c55557220 */ /* 0x000fce0000410000 */
[----:B------:R1:W-:Y:S01]  /*4030*/  F2F.F16.F32 R100, R87 ;  /* 0x0000005700647304 */ /* 0x0003e20000200800 */
[----:B0-----:R-:W-:-:S07]  /*4040*/  PRMT R151, R80, 0x5410, R81 ;  /* 0x0000541050977816 */ /* 0x001fce0000000051 */
[----:B------:R0:W-:Y:S01]  /*4050*/  F2F.F16.F32 R149, R85 ;  /* 0x0000005500957304 */ /* 0x0001e20000200800 */
[----:B-1----:R-:W-:Y:S01]  /*4060*/  FADD.FTZ R87, R143, -R102 ;  /* 0x800000668f577221 */ /* 0x002fe20000010000 */
[----:B------:R-:W1:Y:S03]  /*4070*/  LDC.64 R80, c[0x0][0x468] ;  /* 0x00011a00ff507b82 */ /* 0x000e660000000a00 */
[----:B------:R-:W-:-:S03]  /*4080*/  FFMA.FTZ R87, R159, R87, R78 ;  /* 0x000000579f577223 */ /* 0x000fc6000001004e */
[----:B------:R-:W2:Y:S01]  /*4090*/  F2F.F16.F32 R91, R91 ;  /* 0x0000005b005b7304 */ /* 0x000ea20000200800 */
[----:B0-----:R-:W-:Y:S01]  /*40a0*/  FFMA.FTZ R85, R159, R144, R79 ;  /* 0x000000909f557223 */ /* 0x001fe2000001004f */
[----:B------:R-:W-:Y:S01]  /*40b0*/  FADD.FTZ R144, R101, -R106 ;  /* 0x8000006a65907221 */ /* 0x000fe20000010000 */
[-C--:B------:R-:W-:Y:S02]  /*40c0*/  FMUL.FTZ R107, R87, R140.reuse ;  /* 0x0000008c576b7220 */ /* 0x080fe40000410000 */
[----:B------:R-:W-:Y:S01]  /*40d0*/  FMUL.FTZ R106, R85, R140 ;  /* 0x0000008c556a7220 */ /* 0x000fe20000410000 */
[----:B------:R-:W-:Y:S02]  /*40e0*/  FFMA.FTZ R85, R159, R144, R73 ;  /* 0x000000909f557223 */ /* 0x000fe40000010049 */
[----:B------:R-:W-:Y:S02]  /*40f0*/  F2F.F16.F32 R89, R89 ;  /* 0x0000005900597304 */ /* 0x000fe40000200800 */
[----:B------:R-:W-:Y:S01]  /*4100*/  FMUL.FTZ R87, R85, R140 ;  /* 0x0000008c55577220 */ /* 0x000fe20000410000 */
[C---:B------:R-:W-:Y:S01]  /*4110*/  FFMA.FTZ R85, R159.reuse, R141, R76 ;  /* 0x0000008d9f557223 */ /* 0x040fe2000001004c */
[----:B------:R-:W-:Y:S01]  /*4120*/  FFMA.FTZ R159, R159, R142, R77 ;  /* 0x0000008e9f9f7223 */ /* 0x000fe2000001004d */
[----:B--2---:R-:W-:-:S03]  /*4130*/  PRMT R141, R91, 0x5410, R94 ;  /* 0x000054105b8d7816 */ /* 0x004fc6000000005e */
[----:B------:R0:W2:Y:S01]  /*4140*/  F2F.F16.F32 R102, R103 ;  /* 0x0000006700667304 */ /* 0x0000a20000200800 */
[----:B------:R-:W-:Y:S01]  /*4150*/  FMUL.FTZ R159, R159, R140 ;  /* 0x0000008c9f9f7220 */ /* 0x000fe20000410000 */
[----:B------:R-:W-:-:S06]  /*4160*/  IMAD.WIDE.U32 R90, R90, 0x10000, RZ ;  /* 0x000100005a5a7825 */ /* 0x000fcc00078e00ff */
[----:B------:R-:W3:Y:S01]  /*4170*/  F2F.F16.F32 R88, R88 ;  /* 0x0000005800587304 */ /* 0x000ee20000200800 */
[----:B0-----:R-:W-:Y:S01]  /*4180*/  FMUL.FTZ R103, R85, R140 ;  /* 0x0000008c55677220 */ /* 0x001fe20000410000 */
[----:B------:R-:W-:Y:S01]  /*4190*/  IMAD.WIDE.U32 R84, R84, 0x10000, RZ ;  /* 0x0001000054547825 */ /* 0x000fe200078e00ff */
[----:B--2---:R-:W-:-:S05]  /*41a0*/  PRMT R105, R89, 0x5410, R102 ;  /* 0x0000541059697816 */ /* 0x004fca0000000066 */
[----:B------:R-:W0:Y:S01]  /*41b0*/  F2F.F16.F32 R83, R83 ;  /* 0x0000005300537304 */ /* 0x000e220000200800 */
[----:B------:R-:W-:Y:S01]  /*41c0*/  LOP3.LUT R82, R84, R82, RZ, 0xfc, !PT ;  /* 0x0000005254527212 */ /* 0x000fe200078efcff */
[----:B---3--:R-:W-:-:S06]  /*41d0*/  IMAD.WIDE.U32 R88, R88, 0x10000, RZ ;  /* 0x0001000058587825 */ /* 0x008fcc00078e00ff */
[----:B------:R-:W2:Y:S01]  /*41e0*/  F2F.F16.F32 R94, R159 ;  /* 0x0000009f005e7304 */ /* 0x000ea20000200800 */
[----:B------:R-:W-:Y:S02]  /*41f0*/  LOP3.LUT R84, R88, R86, RZ, 0xfc, !PT ;  /* 0x0000005658547212 */ /* 0x000fe400078efcff */
[----:B------:R-:W-:-:S05]  /*4200*/  LOP3.LUT R86, R90, R93, RZ, 0xfc, !PT ;  /* 0x0000005d5a567212 */ /* 0x000fca00078efcff */
[----:B------:R3:W4:Y:S01]  /*4210*/  F2F.F16.F32 R101, R87 ;  /* 0x0000005700657304 */ /* 0x0007220000200800 */
[----:B0-----:R-:W-:Y:S02]  /*4220*/  PRMT R143, R83, 0x5410, R92 ;  /* 0x00005410538f7816 */ /* 0x001fe4000000005c */
[----:B------:R-:W-:Y:S02]  /*4230*/  LOP3.LUT R83, R151, R85, RZ, 0xfc, !PT ;  /* 0x0000005597537212 */ /* 0x000fe400078efcff */
[----:B------:R-:W-:Y:S01]  /*4240*/  LOP3.LUT R85, R143, R89, RZ, 0xfc, !PT ;  /* 0x000000598f557212 */ /* 0x000fe200078efcff */
[----:B------:R-:W-:Y:S02]  /*4250*/  IMAD.WIDE.U32 R88, R97, 0x10000, RZ ;  /* 0x0001000061587825 */ /* 0x000fe400078e00ff */
[----:B------:R-:W0:Y:S01]  /*4260*/  F2F.F16.F32 R147, R147 ;  /* 0x0000009300937304 */ /* 0x000e220000200800 */
[----:B---3--:R-:W-:Y:S01]  /*4270*/  LOP3.LUT R87, R141, R91, RZ, 0xfc, !PT ;  /* 0x0000005b8d577212 */ /* 0x008fe200078efcff */
[----:B------:R-:W-:Y:S01]  /*4280*/  IMAD.WIDE.U32 R90, R98, 0x10000, RZ ;  /* 0x00010000625a7825 */ /* 0x000fe200078e00ff */
[----:B------:R-:W-:-:S03]  /*4290*/  LOP3.LUT R88, R88, R95, RZ, 0xfc, !PT ;  /* 0x0000005f58587212 */ /* 0x000fc600078efcff */
[----:B--2---:R-:W-:Y:S01]  /*42a0*/  IMAD.WIDE.U32 R94, R94, 0x10000, RZ ;  /* 0x000100005e5e7825 */ /* 0x004fe200078e00ff */
[----:B------:R-:W-:Y:S01]  /*42b0*/  LOP3.LUT R90, R90, R99, RZ, 0xfc, !PT ;  /* 0x000000635a5a7212 */ /* 0x000fe200078efcff */
[----:B------:R-:W2:Y:S02]  /*42c0*/  F2F.F16.F32 R145, R145 ;  /* 0x0000009100917304 */ /* 0x000ea40000200800 */
[----:B----4-:R-:W-:-:S04]  /*42d0*/  IMAD.WIDE.U32 R92, R101, 0x10000, RZ ;  /* 0x00010000655c7825 */ /* 0x010fc800078e00ff */
[----:B-1----:R-:W-:Y:S01]  /*42e0*/  IMAD.WIDE.U32 R98, R169, 0x8, R80 ;  /* 0x00000008a9627825 */ /* 0x002fe200078e0050 */
[----:B0-----:R-:W-:Y:S01]  /*42f0*/  PRMT R147, R147, 0x5410, R96 ;  /* 0x0000541093937816 */ /* 0x001fe20000000060 */
[----:B------:R-:W-:Y:S01]  /*4300*/  F2F.F16.F32 R107, R107 ;  /* 0x0000006b006b7304 */ /* 0x000fe20000200800 */
[----:B------:R-:W-:Y:S01]  /*4310*/  LOP3.LUT R93, R105, R93, RZ, 0xfc, !PT ;  /* 0x0000005d695d7212 */ /* 0x000fe200078efcff */
[--C-:B------:R-:W-:Y:S01]  /*4320*/  IMAD.WIDE.U32 R96, R183, 0x8, R80.reuse ;  /* 0x00000008b7607825 */ /* 0x100fe200078e0050 */
[----:B------:R-:W-:Y:S02]  /*4330*/  LOP3.LUT R89, R147, R89, RZ, 0xfc, !PT ;  /* 0x0000005993597212 */ /* 0x000fe400078efcff */
[----:B------:R-:W-:Y:S01]  /*4340*/  LOP3.LUT R92, R92, R149, RZ, 0xfc, !PT ;  /* 0x000000955c5c7212 */ /* 0x000fe200078efcff */
[----:B------:R-:W-:Y:S01]  /*4350*/  IMAD.WIDE.U32 R104, R179, 0x8, R80 ;  /* 0x00000008b3687825 */ /* 0x000fe200078e0050 */
[----:B--2---:R-:W-:Y:S01]  /*4360*/  PRMT R145, R145, 0x5410, R100 ;  /* 0x0000541091917816 */ /* 0x004fe20000000064 */
[----:B------:R-:W0:Y:S01]  /*4370*/  F2F.F16.F32 R106, R106 ;  /* 0x0000006a006a7304 */ /* 0x000e220000200800 */
[----:B------:R1:W-:Y:S01]  /*4380*/  STG.E.64 desc[UR8][R96.64], R82 ;  /* 0x0000005260007986 */ /* 0x0003e2000c101b08 */
[----:B------:R-:W-:Y:S01]  /*4390*/  IMAD.WIDE.U32 R100, R171, 0x8, R80 ;  /* 0x00000008ab647825 */ /* 0x000fe200078e0050 */
[----:B------:R-:W-:-:S02]  /*43a0*/  LOP3.LUT R91, R145, R91, RZ, 0xfc, !PT ;  /* 0x0000005b915b7212 */ /* 0x000fc400078efcff */
[----:B------:R1:W-:Y:S03]  /*43b0*/  STG.E.64 desc[UR8][R98.64], R84 ;  /* 0x0000005462007986 */ /* 0x0003e6000c101b08 */
[----:B------:R-:W2:Y:S01]  /*43c0*/  F2F.F16.F32 R103, R103 ;  /* 0x0000006700677304 */ /* 0x000ea20000200800 */
        /* <DEDUP_REMOVED lines=12> */
.L_x_8588:
        /* <DEDUP_REMOVED lines=16> */
[----:B------:R0:W-:Y:S01]  /*4590*/  F2F.F16.F32 R185, R84 ;  /* 0x0000005400b97304 */ /* 0x0001e20000200800 */
[--C-:B------:R-:W-:Y:S01]  /*45a0*/  FFMA.FTZ R93, R157, R154, R199.reuse ;  /* 0x0000009a9d5d7223 */ /* 0x100fe200000100c7 */
[----:B------:R-:W-:Y:S01]  /*45b0*/  FMUL.FTZ R87, R83, R140 ;  /* 0x0000008c53577220 */ /* 0x000fe20000410000 */
[-CC-:B------:R-:W-:Y:S01]  /*45c0*/  FFMA.FTZ R147, R147, R154.reuse, R199.reuse ;  /* 0x0000009a93937223 */ /* 0x180fe200000100c7 */
[-CC-:B------:R-:W-:Y:S01]  /*45d0*/  FFMA.FTZ R150, R150, R154.reuse, R199.reuse ;  /* 0x0000009a96967223 */ /* 0x180fe200000100c7 */
[-CC-:B------:R-:W-:Y:S01]  /*45e0*/  FFMA.FTZ R100, R100, R154.reuse, R199.reuse ;  /* 0x0000009a64647223 */ /* 0x180fe200000100c7 */
[-CC-:B------:R-:W-:Y:S01]  /*45f0*/  FFMA.FTZ R97, R145, R154.reuse, R199.reuse ;  /* 0x0000009a91617223 */ /* 0x180fe200000100c7 */
[----:B------:R-:W-:Y:S01]  /*4600*/  FFMA.FTZ R99, R99, R154, R199 ;  /* 0x0000009a63637223 */ /* 0x000fe200000100c7 */
[----:B------:R1:W-:Y:S01]  /*4610*/  F2F.F16.F32 R164, R87 ;  /* 0x0000005700a47304 */ /* 0x0003e20000200800 */
[----:B0-----:R-:W-:Y:S01]  /*4620*/  FADD.FTZ R84, R194, -R85 ;  /* 0x80000055c2547221 */ /* 0x001fe20000010000 */
[----:B------:R-:W-:Y:S01]  /*4630*/  FFMA.FTZ R85, R159, R90, R57 ;  /* 0x0000005a9f557223 */ /* 0x000fe20000010039 */
[----:B------:R-:W-:Y:S01]  /*4640*/  FFMA.FTZ R90, R162, R154, R199 ;  /* 0x0000009aa25a7223 */ /* 0x000fe200000100c7 */
[----:B------:R-:W-:Y:S01]  /*4650*/  FADD.FTZ R150, R189, -R150 ;  /* 0x80000096bd967221 */ /* 0x000fe20000010000 */
[----:B------:R-:W-:Y:S01]  /*4660*/  FFMA.FTZ R84, R159, R84, R56 ;  /* 0x000000549f547223 */ /* 0x000fe20000010038 */
[----:B------:R-:W-:Y:S01]  /*4670*/  FADD.FTZ R97, R166, -R97 ;  /* 0x80000061a6617221 */ /* 0x000fe20000010000 */
[----:B------:R-:W-:Y:S01]  /*4680*/  FADD.FTZ R92, R195, -R90 ;  /* 0x8000005ac35c7221 */ /* 0x000fe20000010000 */
[----:B------:R0:W-:Y:S01]  /*4690*/  F2F.F16.F32 R167, R86 ;  /* 0x0000005600a77304 */ /* 0x0001e20000200800 */
        /* <DEDUP_REMOVED lines=10> */
[----:B------:R0:W-:Y:S01]  /*4740*/  F2F.F16.F32 R163, R88 ;  /* 0x0000005800a37304 */ /* 0x0001e20000200800 */
[----:B------:R-:W-:Y:S01]  /*4750*/  FFMA.FTZ R148, R148, R154, R199 ;  /* 0x0000009a94947223 */ /* 0x000fe200000100c7 */
[C---:B------:R-:W-:Y:S01]  /*4760*/  FFMA.FTZ R86, R159.reuse, R86, R58 ;  /* 0x000000569f567223 */ /* 0x040fe2000001003a */
[C---:B------:R-:W-:Y:S01]  /*4770*/  FFMA.FTZ R96, R159.reuse, R97, R68 ;  /* 0x000000619f607223 */ /* 0x040fe20000010044 */
[----:B------:R-:W-:Y:S01]  /*4780*/  FFMA.FTZ R97, R159, R166, R69 ;  /* 0x000000a69f617223 */ /* 0x000fe20000010045 */
[----:B------:R-:W-:Y:S01]  /*4790*/  FADD.FTZ R166, R103, -R148 ;  /* 0x8000009467a67221 */ /* 0x000fe20000010000 */
[----:B------:R-:W-:Y:S01]  /*47a0*/  FMUL.FTZ R90, R86, R140 ;  /* 0x0000008c565a7220 */ /* 0x000fe20000410000 */
[----:B------:R-:W-:Y:S01]  /*47b0*/  FFMA.FTZ R151, R151, R154, R199 ;  /* 0x0000009a97977223 */ /* 0x000fe200000100c7 */
[----:B------:R1:W-:Y:S01]  /*47c0*/  F2F.F16.F32 R162, R89 ;  /* 0x0000005900a27304 */ /* 0x0003e20000200800 */
[----:B0-----:R-:W-:Y:S01]  /*47d0*/  FADD.FTZ R88, R190, -R91 ;  /* 0x8000005bbe587221 */ /* 0x001fe20000010000 */
[----:B------:R-:W-:Y:S01]  /*47e0*/  FMUL.FTZ R91, R87, R140 ;  /* 0x0000008c575b7220 */ /* 0x000fe20000410000 */
[C---:B------:R-:W-:Y:S01]  /*47f0*/  FFMA.FTZ R103, R159.reuse, R166, R75 ;  /* 0x000000a69f677223 */ /* 0x040fe2000001004b */
[----:B------:R-:W-:Y:S01]  /*4800*/  FADD.FTZ R102, R102, -R151 ;  /* 0x8000009766667221 */ /* 0x000fe20000010000 */
[--C-:B------:R-:W-:Y:S01]  /*4810*/  FFMA.FTZ R81, R182, R154, R199.reuse ;  /* 0x0000009ab6517223 */ /* 0x100fe200000100c7 */
[----:B------:R-:W-:Y:S01]  /*4820*/  FFMA.FTZ R88, R159, R88, R60 ;  /* 0x000000589f587223 */ /* 0x000fe2000001003c */
[----:B------:R-:W-:Y:S01]  /*4830*/  FFMA.FTZ R149, R149, R154, R199 ;  /* 0x0000009a95957223 */ /* 0x000fe200000100c7 */
[----:B------:R0:W-:Y:S01]  /*4840*/  F2F.F16.F32 R160, R91 ;  /* 0x0000005b00a07304 */ /* 0x0001e20000200800 */
[----:B-1----:R-:W-:Y:S01]  /*4850*/  FFMA.FTZ R89, R159, R94, R61 ;  /* 0x0000005e9f597223 */ /* 0x002fe2000001003d */
[----:B------:R-:W-:Y:S01]  /*4860*/  FFMA.FTZ R94, R156, R154, R199 ;  /* 0x0000009a9c5e7223 */ /* 0x000fe200000100c7 */
[----:B------:R-:W-:Y:S01]  /*4870*/  FADD.FTZ R178, R178, -R81 ;  /* 0x80000051b2b27221 */ /* 0x000fe20000010000 */
[----:B------:R-:W-:Y:S01]  /*4880*/  FMUL.FTZ R92, R88, R140 ;  /* 0x0000008c585c7220 */ /* 0x000fe20000410000 */
[----:B------:R-:W-:Y:S01]  /*4890*/  FFMA.FTZ R142, R142, R154, R199 ;  /* 0x0000009a8e8e7223 */ /* 0x000fe200000100c7 */
[----:B------:R-:W-:Y:S01]  /*48a0*/  FADD.FTZ R94, R191, -R94 ;  /* 0x8000005ebf5e7221 */ /* 0x000fe20000010000 */
[----:B------:R-:W-:Y:S01]  /*48b0*/  FFMA.FTZ R81, R159, R178, R53 ;  /* 0x000000b29f517223 */ /* 0x000fe20000010035 */
[----:B------:R1:W2:Y:S01]  /*48c0*/  F2F.F16.F32 R161, R90 ;  /* 0x0000005a00a17304 */ /* 0x0002a20000200800 */
[----:B------:R-:W-:Y:S01]  /*48d0*/  FFMA.FTZ R141, R141, R154, R199 ;  /* 0x0000009a8d8d7223 */ /* 0x000fe200000100c7 */
[----:B0-----:R-:W-:Y:S01]  /*48e0*/  FFMA.FTZ R91, R159, R94, R63 ;  /* 0x0000005e9f5b7223 */ /* 0x001fe2000001003f */
[----:B------:R-:W-:Y:S01]  /*48f0*/  FADD.FTZ R94, R184, -R147 ;  /* 0x80000093b85e7221 */ /* 0x000fe20000010000 */
[----:B------:R-:W-:Y:S01]  /*4900*/  FMUL.FTZ R170, R81, R140 ;  /* 0x0000008c51aa7220 */ /* 0x000fe20000410000 */
[----:B------:R-:W-:Y:S01]  /*4910*/  FFMA.FTZ R102, R159, R102, R74 ;  /* 0x000000669f667223 */ /* 0x000fe2000001004a */
[----:B------:R-:W-:Y:S01]  /*4920*/  FMUL.FTZ R95, R91, R140 ;  /* 0x0000008c5b5f7220 */ /* 0x000fe20000410000 */
[----:B------:R-:W-:Y:S01]  /*4930*/  FFMA.FTZ R94, R159, R94, R66 ;  /* 0x0000005e9f5e7223 */ /* 0x000fe20000010042 */
[----:B------:R0:W-:Y:S01]  /*4940*/  F2F.F16.F32 R157, R92 ;  /* 0x0000005c009d7304 */ /* 0x0001e20000200800 */
[----:B-1----:R-:W-:Y:S01]  /*4950*/  FADD.FTZ R90, R188, -R93 ;  /* 0x8000005dbc5a7221 */ /* 0x002fe20000010000 */
[----:B------:R-:W-:Y:S01]  /*4960*/  FMUL.FTZ R93, R89, R140 ;  /* 0x0000008c595d7220 */ /* 0x000fe20000410000 */
[----:B------:R-:W-:Y:S01]  /*4970*/  FADD.FTZ R142, R105, -R142 ;  /* 0x8000008e698e7221 */ /* 0x000fe20000010000 */
[----:B------:R-:W-:Y:S01]  /*4980*/  FADD.FTZ R104, R104, -R141 ;  /* 0x8000008d68687221 */ /* 0x000fe20000010000 */
[C---:B------:R-:W-:Y:S01]  /*4990*/  FFMA.FTZ R90, R159.reuse, R90, R62 ;  /* 0x0000005a9f5a7223 */ /* 0x040fe2000001003e */
[----:B------:R-:W-:Y:S01]  /*49a0*/  FMUL.FTZ R148, R102, R140 ;  /* 0x0000008c66947220 */ /* 0x000fe20000410000 */
[C---:B------:R-:W-:Y:S01]  /*49b0*/  FFMA.FTZ R105, R159.reuse, R142, R77 ;  /* 0x0000008e9f697223 */ /* 0x040fe2000001004d */
[----:B------:R1:W-:Y:S01]  /*49c0*/  F2F.F16.F32 R156, R93 ;  /* 0x0000005d009c7304 */ /* 0x0003e20000200800 */
[----:B0-----:R-:W-:Y:S01]  /*49d0*/  FADD.FTZ R92, R186, -R149 ;  /* 0x80000095ba5c7221 */ /* 0x001fe20000010000 */
[----:B------:R-:W-:Y:S01]  /*49e0*/  FFMA.FTZ R104, R159, R104, R76 ;  /* 0x000000689f687223 */ /* 0x000fe2000001004c */
[-C--:B------:R-:W-:Y:S01]  /*49f0*/  FMUL.FTZ R168, R90, R140.reuse ;  /* 0x0000008c5aa87220 */ /* 0x080fe20000410000 */
[----:B------:R-:W-:Y:S01]  /*4a00*/  FMUL.FTZ R158, R97, R140 ;  /* 0x0000008c619e7220 */ /* 0x000fe20000410000 */
[----:B------:R-:W-:Y:S01]  /*4a10*/  FFMA.FTZ R92, R159, R92, R64 ;  /* 0x0000005c9f5c7223 */ /* 0x000fe20000010040 */
[----:B------:R-:W-:Y:S01]  /*4a20*/  FMUL.FTZ R165, R96, R140 ;  /* 0x0000008c60a57220 */ /* 0x000fe20000410000 */
[----:B--2---:R-:W-:Y:S01]  /*4a30*/  PRMT R161, R161, 0x5410, R160 ;  /* 0x00005410a1a17816 */ /* 0x004fe200000000a0 */
[----:B------:R0:W-:Y:S01]  /*4a40*/  F2F.F16.F32 R191, R95 ;  /* 0x0000005f00bf7304 */ /* 0x0001e20000200800 */
[----:B-1----:R-:W-:Y:S01]  /*4a50*/  FFMA.FTZ R93, R159, R150, R65 ;  /* 0x000000969f5d7223 */ /* 0x002fe20000010041 */
[----:B------:R-:W-:Y:S01]  /*4a60*/  FADD.FTZ R150, R187, -R100 ;  /* 0x80000064bb967221 */ /* 0x000fe20000010000 */
[-C--:B------:R-:W-:Y:S01]  /*4a70*/  FMUL.FTZ R100, R94, R140.reuse ;  /* 0x0000008c5e647220 */ /* 0x080fe20000410000 */
[-C--:B------:R-:W-:Y:S01]  /*4a80*/  FMUL.FTZ R189, R92, R140.reuse ;  /* 0x0000008c5cbd7220 */ /* 0x080fe20000410000 */
[----:B------:R-:W-:-:S03]  /*4a90*/  FMUL.FTZ R149, R93, R140 ;  /* 0x0000008c5d957220 */ /* 0x000fc60000410000 */
[----:B------:R1:W-:Y:S01]  /*4aa0*/  F2F.F16.F32 R145, R100 ;  /* 0x0000006400917304 */ /* 0x0003e20000200800 */
[----:B0-----:R-:W-:-:S04]  /*4ab0*/  FFMA.FTZ R95, R159, R150, R67 ;  /* 0x000000969f5f7223 */ /* 0x001fc80000010043 */
[----:B------:R-:W-:-:S03]  /*4ac0*/  FMUL.FTZ R147, R95, R140 ;  /* 0x0000008c5f937220 */ /* 0x000fc60000410000 */
[----:B------:R-:W-:Y:S01]  /*4ad0*/  F2F.F16.F32 R170, R170 ;  /* 0x000000aa00aa7304 */ /* 0x000fe20000200800 */
[----:B-1----:R-:W-:Y:S01]  /*4ae0*/  FFMA.FTZ R100, R98, R154, R199 ;  /* 0x0000009a62647223 */ /* 0x002fe200000100c7 */
[----:B------:R-:W-:-:S03]  /*4af0*/  FFMA.FTZ R98, R159, R99, R70 ;  /* 0x000000639f627223 */ /* 0x000fc60000010046 */
[----:B------:R-:W-:Y:S01]  /*4b00*/  FADD.FTZ R100, R155, -R100 ;  /* 0x800000649b647221 */ /* 0x000fe20000010000 */
[----:B------:R-:W-:Y:S02]  /*4b10*/  PRMT R155, R167, 0x5410, R164 ;  /* 0x00005410a79b7816 */ /* 0x000fe400000000a4 */
[----:B------:R0:W1:Y:S01]  /*4b20*/  F2F.F16.F32 R150, R147 ;  /* 0x0000009300967304 */ /* 0x0000620000200800 */
        /* <DEDUP_REMOVED lines=13> */
[----:B------:R0:W-:Y:S01]  /*4c00*/  F2F.F16.F32 R195, R151 ;  /* 0x0000009700c37304 */ /* 0x0001e20000200800 */
[----:B-1----:R-:W-:Y:S01]  /*4c10*/  PRMT R187, R145, 0x5410, R150 ;  /* 0x0000541091bb7816 */ /* 0x002fe20000000096 */
[----:B------:R-:W-:Y:S01]  /*4c20*/  FFMA.FTZ R106, R159, R143, R78 ;  /* 0x0000008f9f6a7223 */ /* 0x000fe2000001004e */
[----:B------:R-:W-:Y:S01]  /*4c30*/  FADD.FTZ R144, R101, -R144 ;  /* 0x8000009065907221 */ /* 0x000fe20000010000 */
[----:B------:R-:W1:Y:S01]  /*4c40*/  LDC.64 R166, c[0x0][0x478] ;  /* 0x00011e00ffa67b82 */ /* 0x000e620000000a00 */
[-C--:B------:R-:W-:Y:S01]  /*4c50*/  FMUL.FTZ R150, R105, R140.reuse ;  /* 0x0000008c69967220 */ /* 0x080fe20000410000 */
[----:B------:R-:W-:Y:S01]  /*4c60*/  FMUL.FTZ R143, R106, R140 ;  /* 0x0000008c6a8f7220 */ /* 0x000fe20000410000 */
[----:B------:R-:W-:Y:S01]  /*4c70*/  FFMA.FTZ R101, R159, R144, R73 ;  /* 0x000000909f657223 */ /* 0x000fe20000010049 */
[----:B------:R-:W-:Y:S01]  /*4c80*/  F2F.F16.F32 R149, R149 ;  /* 0x0000009500957304 */ /* 0x000fe20000200800 */
[-C--:B0-----:R-:W-:Y:S01]  /*4c90*/  FMUL.FTZ R151, R107, R140.reuse ;  /* 0x0000008c6b977220 */ /* 0x081fe20000410000 */
[-C--:B------:R-:W-:Y:S01]  /*4ca0*/  FMUL.FTZ R159, R104, R140.reuse ;  /* 0x0000008c689f7220 */ /* 0x080fe20000410000 */
[----:B------:R-:W-:-:S05]  /*4cb0*/  FMUL.FTZ R141, R101, R140 ;  /* 0x0000008c658d7220 */ /* 0x000fca0000410000 */
[----:B------:R-:W-:Y:S08]  /*4cc0*/  F2F.F16.F32 R151, R151 ;  /* 0x0000009700977304 */ /* 0x000ff00000200800 */
[----:B------:R0:W2:Y:S08]  /*4cd0*/  F2F.F16.F32 R144, R143 ;  /* 0x0000008f00907304 */ /* 0x0000b00000200800 */
[----:B------:R-:W-:Y:S01]  /*4ce0*/  F2F.F16.F32 R147, R147 ;  /* 0x0000009300937304 */ /* 0x000fe20000200800 */
[----:B0-----:R-:W-:-:S05]  /*4cf0*/  IMAD.WIDE.U32 R142, R170, 0x10000, RZ ;  /* 0x00010000aa8e7825 */ /* 0x001fca00078e00ff */
[----:B------:R-:W-:Y:S02]  /*4d00*/  LOP3.LUT R155, R155, R143, RZ, 0xfc, !PT ;  /* 0x0000008f9b9b7212 */ /* 0x000fe400078efcff */
[----:B--2---:R-:W-:Y:S01]  /*4d10*/  PRMT R199, R144, 0x5410, R151 ;  /* 0x0000541090c77816 */ /* 0x004fe20000000097 */
[----:B------:R-:W0:Y:S01]  /*4d20*/  F2F.F16.F32 R152, R152 ;  /* 0x0000009800987304 */ /* 0x000e220000200800 */
[----:B------:R-:W2:Y:S01]  /*4d30*/  LDC.64 R144, c[0x0][0x468] ;  /* 0x00011a00ff907b82 */ /* 0x000ea20000000a00 */
[----:B------:R-:W-:Y:S01]  /*4d40*/  LOP3.LUT R154, R142, R185, RZ, 0xfc, !PT ;  /* 0x000000b98e9a7212 */ /* 0x000fe200078efcff */
[----:B------:R-:W-:-:S04]  /*4d50*/  IMAD.WIDE.U32 R142, R156, 0x10000, RZ ;  /* 0x000100009c8e7825 */ /* 0x000fc800078e00ff */
[----:B-1----:R-:W-:Y:S01]  /*4d60*/  IMAD.WIDE.U32 R184, R183, 0x10, R166 ;  /* 0x00000010b7b87825 */ /* 0x002fe200078e00a6 */
[----:B------:R-:W-:Y:S04]  /*4d70*/  F2F.F16.F32 R148, R148 ;  /* 0x0000009400947304 */ /* 0x000fe80000200800 */
[----:B------:R1:W-:Y:S01]  /*4d80*/  STG.E.128 desc[UR8][R184.64], R80 ;  /* 0x00000050b8007986 */ /* 0x0003e2000c101d08 */
[----:B0-----:R-:W-:-:S03]  /*4d90*/  PRMT R193, R147, 0x5410, R152 ;  /* 0x0000541093c17816 */ /* 0x001fc60000000098 */
[----:B------:R0:W3:Y:S08]  /*4da0*/  F2F.F16.F32 R153, R146 ;  /* 0x0000009200997304 */ /* 0x0000f00000200800 */
[----:B------:R-:W-:Y:S01]  /*4db0*/  F2F.F16.F32 R189, R189 ;  /* 0x000000bd00bd7304 */ /* 0x000fe20000200800 */
[----:B0-----:R-:W-:-:S04]  /*4dc0*/  IMAD.WIDE.U32 R146, R162, 0x10000, RZ ;  /* 0x00010000a2927825 */ /* 0x001fc800078e00ff */
[----:B--2---:R-:W-:Y:S01]  /*4dd0*/  IMAD.WIDE.U32 R182, R183, 0x8, R144 ;  /* 0x00000008b7b67825 */ /* 0x004fe200078e0090 */
[----:B------:R-:W-:Y:S02]  /*4de0*/  LOP3.LUT R152, R146, R163, RZ, 0xfc, !PT ;  /* 0x000000a392987212 */ /* 0x000fe400078efcff */
[----:B------:R0:W-:Y:S01]  /*4df0*/  F2F.F16.F32 R164, R150 ;  /* 0x0000009600a47304 */ /* 0x0001e20000200800 */
[----:B---3--:R-:W-:Y:S01]  /*4e00*/  PRMT R197, R148, 0x5410, R153 ;  /* 0x0000541094c57816 */ /* 0x008fe20000000099 */
[----:B------:R2:W-:Y:S01]  /*4e10*/  STG.E.64 desc[UR8][R182.64], R154 ;  /* 0x0000009ab6007986 */ /* 0x0005e2000c101b08 */
[----:B------:R-:W-:Y:S01]  /*4e20*/  LOP3.LUT R153, R161, R147, RZ, 0xfc, !PT ;  /* 0x00000093a1997212 */ /* 0x000fe200078efcff */
[----:B------:R-:W-:-:S04]  /*4e30*/  IMAD.WIDE.U32 R162, R179, 0x10, R166 ;  /* 0x00000010b3a27825 */ /* 0x000fc800078e00a6 */
[----:B------:R-:W3:Y:S01]  /*4e40*/  F2F.F16.F32 R168, R168 ;  /* 0x000000a800a87304 */ /* 0x000ee20000200800 */
[----:B0-----:R-:W-:Y:S01]  /*4e50*/  LOP3.LUT R150, R142, R157, RZ, 0xfc, !PT ;  /* 0x0000009d8e967212 */ /* 0x001fe200078efcff */
[----:B------:R-:W-:-:S04]  /*4e60*/  IMAD.WIDE.U32 R156, R169, 0x10, R166 ;  /* 0x00000010a99c7825 */ /* 0x000fc800078e00a6 */
[--C-:B-1----:R-:W-:Y:S01]  /*4e70*/  IMAD.WIDE.U32 R80, R179, 0x8, R144.reuse ;  /* 0x00000008b3507825 */ /* 0x102fe200078e0090 */
[----:B------:R2:W-:Y:S01]  /*4e80*/  STG.E.128 desc[UR8][R156.64], R84 ;  /* 0x000000549c007986 */ /* 0x0005e2000c101d08 */
[----:B------:R-:W0:Y:S02]  /*4e90*/  F2F.F16.F32 R158, R158 ;  /* 0x0000009e009e7304 */ /* 0x000e240000200800 */
[----:B------:R-:W-:Y:S01]  /*4ea0*/  IMAD.WIDE.U32 R82, R177, 0x8, R144 ;  /* 0x00000008b1527825 */ /* 0x000fe200078e0090 */
[----:B---3--:R-:W-:-:S05]  /*4eb0*/  PRMT R191, R168, 0x5410, R191 ;  /* 0x00005410a8bf7816 */ /* 0x008fca00000000bf */
[----:B------:R-:W-:Y:S01]  /*4ec0*/  F2F.F16.F32 R159, R159 ;  /* 0x0000009f009f7304 */ /* 0x000fe20000200800 */
[----:B------:R-:W-:Y:S01]  /*4ed0*/  IMAD.WIDE.U32 R168, R169, 0x8, R144 ;  /* 0x00000008a9a87825 */ /* 0x000fe200078e0090 */
[----:B------:R-:W-:-:S04]  /*4ee0*/  LOP3.LUT R151, R191, R143, RZ, 0xfc, !PT ;  /* 0x0000008fbf977212 */ /* 0x000fc800078efcff */
[----:B------:R2:W-:Y:S01]  /*4ef0*/  STG.E.64 desc[UR8][R168.64], R152 ;  /* 0x00000098a8007986 */ /* 0x0005e2000c101b08 */
[----:B0-----:R-:W-:Y:S01]  /*4f00*/  IMAD.WIDE.U32 R146, R158, 0x10000, RZ ;  /* 0x000100009e927825 */ /* 0x001fe200078e00ff */
[----:B------:R0:W1:Y:S04]  /*4f10*/  F2F.F16.F32 R160, R141 ;  /* 0x0000008d00a07304 */ /* 0x0000680000200800 */
[----:B------:R-:W-:-:S04]  /*4f20*/  LOP3.LUT R147, R193, R147, RZ, 0xfc, !PT ;  /* 0x00000093c1937212 */ /* 0x000fc800078efcff */
[----:B------:R-:W3:Y:S01]  /*4f30*/  F2F.F16.F32 R165, R165 ;  /* 0x000000a500a57304 */ /* 0x000ee20000200800 */
        /* <DEDUP_REMOVED lines=27> */
.L_x_8587:
        /* <DEDUP_REMOVED lines=48> */
.L_x_8582:
        /* <DEDUP_REMOVED lines=24> */
.L_x_8590:
        /* <DEDUP_REMOVED lines=9> */
.L_x_14407:


//--------------------- .text._ZN10layer_norm13ln_bwd_kernelINS_13Kernel_traitsI6__halfS2_fS2_fjLj7168ELj1ELj1ELj8ELj8ENS_18Kernel_traits_baseILj7168ES2_S2_fS2_fjLj256EEEEELb0ELb0ELb1ELb0EEEvNS_9BwdParamsE --------------------------
	.section	.text._ZN10layer_norm13ln_bwd_kernelINS_13Kernel_traitsI6__halfS2_fS2_fjLj7168ELj1ELj1ELj8ELj8ENS_18Kernel_traits_baseILj7168ES2_S2_fS2_fjLj256EEEEELb0ELb0ELb1ELb0EEEvNS_9BwdParamsE,"ax",@progbits
	.align	128
        .global         _ZN10layer_norm13ln_bwd_kernelINS_13Kernel_traitsI6__halfS2_fS2_fjLj7168ELj1ELj1ELj8ELj8ENS_18Kernel_traits_baseILj7168ES2_S2_fS2_fjLj256EEEEELb0ELb0ELb1ELb0EEEvNS_9BwdParamsE
        .type           _ZN10layer_norm13ln_bwd_kernelINS_13Kernel_traitsI6__halfS2_fS2_fjLj7168ELj1ELj1ELj8ELj8ENS_18Kernel_traits_baseILj7168ES2_S2_fS2_fjLj256EEEEELb0ELb0ELb1ELb0EEEvNS_9BwdParamsE,@function
        .size           _ZN10layer_norm13ln_bwd_kernelINS_13Kernel_traitsI6__halfS2_fS2_fjLj7168ELj1ELj1ELj8ELj8ENS_18Kernel_traits_baseILj7168ES2_S2_fS2_fjLj256EEEEELb0ELb0ELb1ELb0EEEvNS_9BwdParamsE,(.L_x_14408 - _ZN10layer_norm13ln_bwd_kernelINS_13Kernel_traitsI6__halfS2_fS2_fjLj7168ELj1ELj1ELj8ELj8ENS_18Kernel_traits_baseILj7168ES2_S2_fS2_fjLj256EEEEELb0ELb0ELb1ELb0EEEvNS_9BwdParamsE)
        .other          _ZN10layer_norm13ln_bwd_kernelINS_13Kernel_traitsI6__halfS2_fS2_fjLj7168ELj1ELj1ELj8ELj8ENS_18Kernel_traits_baseILj7168ES2_S2_fS2_fjLj256EEEEELb0ELb0ELb1ELb0EEEvNS_9BwdParamsE,@"STO_CUDA_ENTRY STV_DEFAULT"
_ZN10layer_norm13ln_bwd_kernelINS_13Kernel_traitsI6__halfS2_fS2_fjLj7168ELj1ELj1ELj8ELj8ENS_18Kernel_traits_baseILj7168ES2_S2_fS2_fjLj256EEEEELb0ELb0ELb1ELb0EEEvNS_9BwdParamsE:
.text._ZN10layer_norm13ln_bwd_kernelINS_13Kernel_traitsI6__halfS2_fS2_fjLj7168ELj1ELj1ELj8ELj8ENS_18Kernel_traits_baseILj7168ES2_S2_fS2_fjLj256EEEEELb0ELb0ELb1ELb0EEEvNS_9BwdParamsE:
        /* <DEDUP_REMOVED lines=36> */
[----:B------:R-:W5:Y:S01]  /*0240*/  @P5 LDG.E.64 R64, desc[UR10][R10.64] ;  /* 0x0000000a0a405981 */ /* 0x000f62000c1e1b00 */
[C---:B----4-:R-:W-:Y:S01]  /*0250*/  @P4 IMAD.WIDE.U32 R12, R3.reuse, 0x8, R12 ;  /* 0x00000008030c4825 */ /* 0x050fe200078e000c */
[----:B------:R-:W2:Y:S01]  /*0260*/  @P2 LDC.64 R18, c[0x0][0x3d0] ;  /* 0x0000f400ff122b82 */ /* 0x000ea20000000a00 */
[----:B------:R-:W-:Y:S02]  /*0270*/  @P4 IADD3 R3, PT, PT, R3, 0x100, RZ ;  /* 0x0000010003034810 */ /* 0x000fe40007ffe0ff */
[----:B------:R-:W-:Y:S02]  /*0280*/  CS2R R52, SRZ ;  /* 0x0000000000347805 */ /* 0x000fe4000001ff00 */
[----:B------:R-:W-:Y:S01]  /*0290*/  CS2R R54, SRZ ;  /* 0x0000000000367805 */ /* 0x000fe2000001ff00 */
[----:B------:R-:W5:Y:S02]  /*02a0*/  @P4 LDG.E.64 R66, desc[UR10][R12.64] ;  /* 0x0000000a0c424981 */ /* 0x000f64000c1e1b00 */
[----:B------:R-:W4:Y:S01]  /*02b0*/  @P3 LDC.64 R8, c[0x0][0x3d0] ;  /* 0x0000f400ff083b82 */ /* 0x000f220000000a00 */
[C---:B0-----:R-:W-:Y:S01]  /*02c0*/  @P0 IMAD.WIDE.U32 R14, R3.reuse, 0x8, R14 ;  /* 0x00000008030e0825 */ /* 0x041fe200078e000e */
[----:B------:R-:W-:-:S06]  /*02d0*/  @P0 IADD3 R3, PT, PT, R3, 0x100, RZ ;  /* 0x0000010003030810 */ /* 0x000fcc0007ffe0ff */
[----:B------:R-:W0:Y:S01]  /*02e0*/  S2UR UR4, SR_CTAID.X ;  /* 0x00000000000479c3 */ /* 0x000e220000002500 */
[C---:B-1----:R-:W-:Y:S01]  /*02f0*/  @P1 IMAD.WIDE.U32 R16, R3.reuse, 0x8, R16 ;  /* 0x0000000803101825 */ /* 0x042fe200078e0010 */
[----:B------:R-:W-:Y:S01]  /*0300*/  @P1 IADD3 R3, PT, PT, R3, 0x100, RZ ;  /* 0x0000010003031810 */ /* 0x000fe20007ffe0ff */
[----:B------:R-:W5:Y:S01]  /*0310*/  @P0 LDG.E.64 R68, desc[UR10][R14.64] ;  /* 0x0000000a0e440981 */ /* 0x000f62000c1e1b00 */
[----:B------:R-:W-:Y:S02]  /*0320*/  CS2R R48, SRZ ;  /* 0x0000000000307805 */ /* 0x000fe4000001ff00 */
[----:B------:R-:W-:Y:S02]  /*0330*/  CS2R R50, SRZ ;  /* 0x0000000000327805 */ /* 0x000fe4000001ff00 */
[----:B------:R-:W-:Y:S01]  /*0340*/  CS2R R44, SRZ ;  /* 0x00000000002c7805 */ /* 0x000fe2000001ff00 */
[----:B------:R1:W5:Y:S01]  /*0350*/  @P1 LDG.E.64 R70, desc[UR10][R16.64] ;  /* 0x0000000a10461981 */ /* 0x000362000c1e1b00 */
[C---:B--2---:R-:W-:Y:S01]  /*0360*/  @P2 IMAD.WIDE.U32 R18, R3.reuse, 0x8, R18 ;  /* 0x0000000803122825 */ /* 0x044fe200078e0012 */
[----:B------:R-:W-:-:S02]  /*0370*/  @P2 IADD3 R3, PT, PT, R3, 0x100, RZ ;  /* 0x0000010003032810 */ /* 0x000fc40007ffe0ff */
[----:B------:R-:W-:Y:S02]  /*0380*/  CS2R R46, SRZ ;  /* 0x00000000002e7805 */ /* 0x000fe4000001ff00 */
[----:B------:R-:W-:Y:S02]  /*0390*/  CS2R R40, SRZ ;  /* 0x0000000000287805 */ /* 0x000fe4000001ff00 */
[----:B------:R-:W-:Y:S01]  /*03a0*/  CS2R R42, SRZ ;  /* 0x00000000002a7805 */ /* 0x000fe2000001ff00 */
[----:B------:R2:W5:Y:S01]  /*03b0*/  @P2 LDG.E.64 R72, desc[UR10][R18.64] ;  /* 0x0000000a12482981 */ /* 0x000562000c1e1b00 */
[----:B----4-:R-:W-:-:S05]  /*03c0*/  @P3 IMAD.WIDE.U32 R8, R3, 0x8, R8 ;  /* 0x0000000803083825 */ /* 0x010fca00078e0008 */
[----:B------:R4:W5:Y:S01]  /*03d0*/  @P3 LDG.E.64 R74, desc[UR10][R8.64] ;  /* 0x0000000a084a3981 */ /* 0x000962000c1e1b00 */
[----:B0-----:R-:W-:-:S04]  /*03e0*/  MOV R109, UR4 ;  /* 0x00000004006d7c02 */ /* 0x001fc80008000f00 */
[----:B---3--:R-:W-:Y:S02]  /*03f0*/  ISETP.GE.AND P3, PT, R109, UR5, PT ;  /* 0x000000056d007c0c */ /* 0x008fe4000bf66270 */
        /* <DEDUP_REMOVED lines=10> */
[----:B-1----:R-:W-:-:S02]  /*04a0*/  CS2R R16, SRZ ;  /* 0x0000000000107805 */ /* 0x002fc4000001ff00 */
[----:B--2---:R-:W-:Y:S02]  /*04b0*/  CS2R R18, SRZ ;  /* 0x0000000000127805 */ /* 0x004fe4000001ff00 */
[----:B------:R-:W-:Y:S02]  /*04c0*/  CS2R R12, SRZ ;  /* 0x00000000000c7805 */ /* 0x000fe4000001ff00 */
[----:B------:R-:W-:Y:S02]  /*04d0*/  CS2R R14, SRZ ;  /* 0x00000000000e7805 */ /* 0x000fe4000001ff00 */
[----:B----4-:R-:W-:Y:S02]  /*04e0*/  CS2R R8, SRZ ;  /* 0x0000000000087805 */ /* 0x010fe4000001ff00 */
[----:B------:R-:W-:Y:S01]  /*04f0*/  CS2R R10, SRZ ;  /* 0x00000000000a7805 */ /* 0x000fe2000001ff00 */
[----:B------:R-:W-:Y:S06]  /*0500*/  @P3 BRA `(.L_x_8591) ;  /* 0x0000007400ec3947 */ /* 0x000fec0003800000 */
        /* <DEDUP_REMOVED lines=54> */
[----:B------:R-:W-:Y:S02]  /*0870*/  SHF.R.U64 R7, R70, 0x10, R71 ;  /* 0x0000001046077819 */ /* 0x000fe40000001247 */
[----:B------:R-:W-:Y:S01]  /*0880*/  PRMT R180, R180, 0x5410, R8 ;  /* 0x00005410b4b47816 */ /* 0x000fe20000000008 */
[----:B------:R-:W1:Y:S01]  /*0890*/  LDCU.U8 UR9, c[0x0][0x410] ;  /* 0x00008200ff0977ac */ /* 0x000e620008000000 */
[----:B------:R-:W-:-:S02]  /*08a0*/  PRMT R181, R181, 0x5410, R9 ;  /* 0x00005410b5b57816 */ /* 0x000fc40000000009 */
[----:B------:R-:W-:Y:S02]  /*08b0*/  CS2R R8, SRZ ;  /* 0x0000000000087805 */ /* 0x000fe4000001ff00 */
[----:B------:R-:W-:Y:S01]  /*08c0*/  PRMT R182, R182, 0x5410, R10 ;  /* 0x00005410b6b67816 */ /* 0x000fe2000000000a */
[----:B------:R-:W2:Y:S01]  /*08d0*/  LDCU UR14, c[0x0][0x400] ;  /* 0x00008000ff0e77ac */ /* 0x000ea20008000800 */
[----:B------:R-:W-:Y:S02]  /*08e0*/  PRMT R183, R183, 0x5410, R11 ;  /* 0x00005410b7b77816 */ /* 0x000fe4000000000b */
[----:B------:R-:W-:Y:S02]  /*08f0*/  CS2R R10, SRZ ;  /* 0x00000000000a7805 */ /* 0x000fe4000001ff00 */
[----:B------:R-:W-:Y:S02]  /*0900*/  PRMT R184, R184, 0x5410, R12 ;  /* 0x00005410b8b87816 */ /* 0x000fe4000000000c */
[----:B------:R-:W-:-:S02]  /*0910*/  CS2R R12, SRZ ;  /* 0x00000000000c7805 */ /* 0x000fc4000001ff00 */
[----:B------:R-:W-:Y:S01]  /*0920*/  PRMT R111, R111, 0x5410, R111 ;  /* 0x000054106f6f7816 */ /* 0x000fe2000000006f */
[----:B------:R-:W3:Y:S01]  /*0930*/  LDCU.64 UR12, c[0x0][0x438] ;  /* 0x00008700ff0c77ac */ /* 0x000ee20008000a00 */
[----:B------:R-:W-:Y:S02]  /*0940*/  PRMT R113, R113, 0x5410, R113 ;  /* 0x0000541071717816 */ /* 0x000fe40000000071 */
[----:B------:R-:W-:Y:S01]  /*0950*/  PRMT R114, R114, 0x5410, R114 ;  /* 0x0000541072727816 */ /* 0x000fe20000000072 */
[----:B------:R-:W4:Y:S01]  /*0960*/  LDCU.64 UR6, c[0x0][0x478] ;  /* 0x00008f00ff0677ac */ /* 0x000f220008000a00 */
[----:B------:R-:W-:Y:S02]  /*0970*/  PRMT R115, R115, 0x5410, R115 ;  /* 0x0000541073737816 */ /* 0x000fe40000000073 */
[----:B------:R-:W-:Y:S02]  /*0980*/  PRMT R116, R116, 0x5410, R0 ;  /* 0x0000541074747816 */ /* 0x000fe40000000000 */
[----:B------:R-:W-:-:S02]  /*0990*/  PRMT R117, R117, 0x5410, R2 ;  /* 0x0000541075757816 */ /* 0x000fc40000000002 */
[----:B------:R-:W-:Y:S02]  /*09a0*/  PRMT R118, R118, 0x5410, R3 ;  /* 0x0000541076767816 */ /* 0x000fe40000000003 */
[----:B------:R-:W-:Y:S02]  /*09b0*/  PRMT R173, R173, 0x5410, R4 ;  /* 0x00005410adad7816 */ /* 0x000fe40000000004 */
[----:B------:R-:W-:Y:S02]  /*09c0*/  PRMT R175, R175, 0x5410, R5 ;  /* 0x00005410afaf7816 */ /* 0x000fe40000000005 */
[----:B------:R-:W-:Y:S02]  /*09d0*/  PRMT R178, R178, 0x5410, R6 ;  /* 0x00005410b2b27816 */ /* 0x000fe40000000006 */
[----:B0123--:R-:W-:-:S07]  /*09e0*/  PRMT R179, R179, 0x5410, R7 ;  /* 0x00005410b3b37816 */ /* 0x00ffce0000000007 */
.L_x_8699:
        /* <DEDUP_REMOVED lines=50> */
[----:B------:R-:W-:Y:S02]  /*0d10*/  HADD2.F32 R120, -RZ, R111.H1_H1 ;  /* 0x3000006fff787230 */ /* 0x000fe40000004100 */
[----:B------:R-:W-:Y:S02]  /*0d20*/  HADD2.F32 R119, -RZ, R113.H1_H1 ;  /* 0x30000071ff777230 */ /* 0x000fe40000004100 */
[----:B------:R-:W-:Y:S02]  /*0d30*/  HADD2.F32 R124, -RZ, R114.H1_H1 ;  /* 0x30000072ff7c7230 */ /* 0x000fe40000004100 */
[----:B------:R-:W-:Y:S01]  /*0d40*/  HADD2.F32 R123, -RZ, R115.H1_H1 ;  /* 0x30000073ff7b7230 */ /* 0x000fe20000004100 */
[----:B------:R-:W-:Y:S02]  /*0d50*/  IADD3 R102, PT, PT, R102, 0x100, RZ ;  /* 0x0000010066667810 */ /* 0x000fe40007ffe0ff */
[----:B------:R-:W-:-:S02]  /*0d60*/  IADD3 R101, PT, PT, R101, 0x100, RZ ;  /* 0x0000010065657810 */ /* 0x000fc40007ffe0ff */
[----:B--2---:R-:W-:Y:S02]  /*0d70*/  MOV R103, R96 ;  /* 0x0000006000677202 */ /* 0x004fe40000000f00 */
[----:B------:R-:W-:Y:S02]  /*0d80*/  SHF.R.U64 R106, R96, 0x10, R97 ;  /* 0x00000010606a7819 */ /* 0x000fe40000001261 */
[----:B------:R-:W-:Y:S01]  /*0d90*/  MOV R104, R97 ;  /* 0x0000006100687202 */ /* 0x000fe20000000f00 */
[----:B------:R-:W-:Y:S02]  /*0da0*/  HADD2.F32 R103, -RZ, R103.H0_H0 ;  /* 0x20000067ff677230 */ /* 0x000fe40000004100 */
[C---:B---3--:R-:W-:Y:S01]  /*0db0*/  FADD.FTZ R93, -R100.reuse, R93 ;  /* 0x0000005d645d7221 */ /* 0x048fe20000010100 */
[C---:B------:R-:W-:Y:S01]  /*0dc0*/  FADD.FTZ R121, -R100.reuse, R94 ;  /* 0x0000005e64797221 */ /* 0x040fe20000010100 */
[----:B------:R-:W-:Y:S01]  /*0dd0*/  FADD.FTZ R3, -R100, R92 ;  /* 0x0000005c64037221 */ /* 0x000fe20000010100 */
[----:B------:R-:W-:-:S02]  /*0de0*/  HADD2.F32 R92, -RZ, R106.H0_H0 ;  /* 0x2000006aff5c7230 */ /* 0x000fc40000004100 */
[----:B-----5:R-:W-:Y:S01]  /*0df0*/  FMUL.FTZ R122, R112, R93 ;  /* 0x0000005d707a7220 */ /* 0x020fe20000410000 */
[----:B------:R-:W-:Y:S02]  /*0e00*/  HADD2.F32 R93, -RZ, R104.H0_H0 ;  /* 0x20000068ff5d7230 */ /* 0x000fe40000004100 */
[----:B------:R-:W-:Y:S01]  /*0e10*/  FMUL.FTZ R120, R120, R103 ;  /* 0x0000006778787220 */ /* 0x000fe20000410000 */
[C---:B------:R-:W-:Y:S01]  /*0e20*/  FMUL.FTZ R121, R112.reuse, R121 ;  /* 0x0000007970797220 */ /* 0x040fe20000410000 */
[----:B------:R-:W-:Y:S01]  /*0e30*/  FMUL.FTZ R3, R112, R3 ;  /* 0x0000000370037220 */ /* 0x000fe20000410000 */
[----:B------:R-:W-:Y:S01]  /*0e40*/  SHF.R.U32.HI R105, RZ, 0x10, R97 ;  /* 0x00000010ff697819 */ /* 0x000fe20000011661 */
        /* <DEDUP_REMOVED lines=22> */
.L_x_8595:
[----:B----4-:R-:W-:Y:S05]  /*0fb0*/  BSYNC.RECONVERGENT B1 ;  /* 0x0000000000017941 */ /* 0x010fea0003800200 */
.L_x_8594:
        /* <DEDUP_REMOVED lines=14> */
[--C-:B------:R-:W-:Y:S02]  /*10a0*/  HADD2.F32 R128, -RZ, R116.reuse.H0_H0 ;  /* 0x20000074ff807230 */ /* 0x100fe40000004100 */
[----:B------:R-:W-:Y:S02]  /*10b0*/  HADD2.F32 R127, -RZ, R116.H1_H1 ;  /* 0x30000074ff7f7230 */ /* 0x000fe40000004100 */
[--C-:B------:R-:W-:Y:S02]  /*10c0*/  HADD2.F32 R132, -RZ, R117.reuse.H0_H0 ;  /* 0x20000075ff847230 */ /* 0x100fe40000004100 */
[----:B------:R-:W-:Y:S01]  /*10d0*/  HADD2.F32 R131, -RZ, R117.H1_H1 ;  /* 0x30000075ff837230 */ /* 0x000fe20000004100 */
[----:B------:R-:W-:Y:S02]  /*10e0*/  IADD3 R102, PT, PT, R102, 0x100, RZ ;  /* 0x0000010066667810 */ /* 0x000fe40007ffe0ff */
[----:B------:R-:W-:-:S02]  /*10f0*/  IADD3 R101, PT, PT, R101, 0x100, RZ ;  /* 0x0000010065657810 */ /* 0x000fc40007ffe0ff */
[----:B--2---:R-:W-:Y:S02]  /*1100*/  MOV R103, R96 ;  /* 0x0000006000677202 */ /* 0x004fe40000000f00 */
[--C-:B------:R-:W-:Y:S02]  /*1110*/  SHF.R.U64 R129, R96, 0x10, R97.reuse ;  /* 0x0000001060817819 */ /* 0x100fe40000001261 */
[----:B------:R-:W-:Y:S01]  /*1120*/  MOV R104, R97 ;  /* 0x0000006100687202 */ /* 0x000fe20000000f00 */
[----:B------:R-:W-:Y:S01]  /*1130*/  HADD2.F32 R103, -RZ, R103.H0_H0 ;  /* 0x20000067ff677230 */ /* 0x000fe20000004100 */
[----:B------:R-:W-:Y:S01]  /*1140*/  SHF.R.U32.HI R105, RZ, 0x10, R97 ;  /* 0x00000010ff697819 */ /* 0x000fe20000011661 */
        /* <DEDUP_REMOVED lines=31> */
.L_x_8597:
[----:B------:R-:W-:Y:S05]  /*1340*/  BSYNC.RECONVERGENT B1 ;  /* 0x0000000000017941 */ /* 0x000fea0003800200 */
.L_x_8596:
        /* <DEDUP_REMOVED lines=55> */
.L_x_8599:
[----:B------:R-:W-:Y:S05]  /*16c0*/  BSYNC.RECONVERGENT B1 ;  /* 0x0000000000017941 */ /* 0x000fea0003800200 */
.L_x_8598:
        /* <DEDUP_REMOVED lines=55> */
.L_x_8601:
[----:B------:R-:W-:Y:S05]  /*1a40*/  BSYNC.RECONVERGENT B1 ;  /* 0x0000000000017941 */ /* 0x000fea0003800200 */
.L_x_8600:
        /* <DEDUP_REMOVED lines=55> */
.L_x_8603:
[----:B------:R-:W-:Y:S05]  /*1dc0*/  BSYNC.RECONVERGENT B1 ;  /* 0x0000000000017941 */ /* 0x000fea0003800200 */
.L_x_8602:
        /* <DEDUP_REMOVED lines=55> */
.L_x_8605:
[----:B------:R-:W-:Y:S05]  /*2140*/  BSYNC.RECONVERGENT B1 ;  /* 0x0000000000017941 */ /* 0x000fea0003800200 */
.L_x_8604:
        /* <DEDUP_REMOVED lines=12> */
[--C-:B------:R-:W-:Y:S02]  /*2210*/  HADD2.F32 R168, -RZ, R183.reuse.H0_H0 ;  /* 0x200000b7ffa87230 */ /* 0x100fe40000004100 */
[----:B------:R-:W-:Y:S02]  /*2220*/  HADD2.F32 R167, -RZ, R183.H1_H1 ;  /* 0x300000b7ffa77230 */ /* 0x000fe40000004100 */
[--C-:B------:R-:W-:Y:S02]  /*2230*/  HADD2.F32 R172, -RZ, R184.reuse.H0_H0 ;  /* 0x200000b8ffac7230 */ /* 0x100fe40000004100 */
[----:B------:R-:W-:Y:S01]  /*2240*/  HADD2.F32 R171, -RZ, R184.H1_H1 ;  /* 0x300000b8ffab7230 */ /* 0x000fe20000004100 */
        /* <DEDUP_REMOVED lines=37> */
.L_x_8593:
        /* <DEDUP_REMOVED lines=44> */
.L_x_8606:
[----:B----4-:R-:W-:Y:S05]  /*2760*/  BSYNC.RECONVERGENT B0 ;  /* 0x0000000000007941 */ /* 0x010fea0003800200 */
.L_x_8592:
        /* <DEDUP_REMOVED lines=31> */
.L_x_8608:
[----:B------:R-:W-:Y:S05]  /*2960*/  BSYNC.RECONVERGENT B0 ;  /* 0x0000000000007941 */ /* 0x000fea0003800200 */
.L_x_8607:
        /* <DEDUP_REMOVED lines=26> */
[----:B------:R-:W-:Y:S02]  /*2b10*/  @P4 SHF.R.S32.HI R94, RZ, 0x1f, R177 ;  /* 0x0000001fff5e4819 */ /* 0x000fe400000114b1 */
[----:B-1----:R-:W-:Y:S01]  /*2b20*/  FADD.FTZ R185, R185, R96 ;  /* 0x00000060b9b97221 */ /* 0x002fe20000010000 */
[----:B------:R-:W-:Y:S01]  /*2b30*/  FADD.FTZ R92, R92, R97 ;  /* 0x000000615c5c7221 */ /* 0x000fe20000010000 */
[----:B------:R-:W-:Y:S01]  /*2b40*/  @P4 LEA.HI R177, R94, R177, RZ, 0x2 ;  /* 0x000000b15eb14211 */ /* 0x000fe200078f10ff */
[----:B------:R-:W-:Y:S02]  /*2b50*/  HFMA2 R97, -RZ, RZ, 0, 0 ;  /* 0x00000000ff617431 */ /* 0x000fe400000001ff */
[----:B------:R-:W-:Y:S01]  /*2b60*/  FADD.FTZ R185, R98, R185 ;  /* 0x000000b962b97221 */ /* 0x000fe20000010000 */
[----:B------:R-:W-:Y:S01]  /*2b70*/  FADD.FTZ R92, R99, R92 ;  /* 0x0000005c635c7221 */ /* 0x000fe20000010000 */
[----:B------:R-:W-:-:S02]  /*2b80*/  @P4 LEA.HI.SX32 R97, R177, R0, 0x1e ;  /* 0x00000000b1614211 */ /* 0x000fc400078ff2ff */
[----:B--2---:R-:W-:Y:S01]  /*2b90*/  FADD.FTZ R185, R185, R100 ;  /* 0x00000064b9b97221 */ /* 0x004fe20000010000 */
[----:B------:R-:W-:Y:S01]  /*2ba0*/  FADD.FTZ R92, R92, R101 ;  /* 0x000000655c5c7221 */ /* 0x000fe20000010000 */
[----:B------:R-:W-:Y:S02]  /*2bb0*/  MOV R96, R176 ;  /* 0x000000b000607202 */ /* 0x000fe40000000f00 */
[----:B------:R-:W-:Y:S01]  /*2bc0*/  FADD.FTZ R185, R102, R185 ;  /* 0x000000b966b97221 */ /* 0x000fe20000010000 */
[----:B------:R-:W-:Y:S01]  /*2bd0*/  FADD.FTZ R92, R103, R92 ;  /* 0x0000005c675c7221 */ /* 0x000fe20000010000 */
[----:B------:R-:W-:Y:S02]  /*2be0*/  P2R R100, PR, RZ, 0x2 ;  /* 0x00000002ff647803 */ /* 0x000fe40000000000 */
        /* <DEDUP_REMOVED lines=25> */
.L_x_8613:
        /* <DEDUP_REMOVED lines=9> */
.L_x_8614:
        /* <DEDUP_REMOVED lines=9> */
.L_x_8615:
        /* <DEDUP_REMOVED lines=10> */
.L_x_8612:
        /* <DEDUP_REMOVED lines=26> */
.L_x_8617:
        /* <DEDUP_REMOVED lines=9> */
.L_x_8618:
        /* <DEDUP_REMOVED lines=9> */
.L_x_8619:
[----:B------:R-:W-:Y:S05]  /*3200*/  @!P4 BRA `(.L_x_8616) ;  /* 0x00000004002cc947 */ /* 0x000fea0003800000 */
[----:B------:R-:W-:-:S05]  /*3210*/  FMUL.FTZ R92, R91, UR15 ;  /* 0x0000000f5b5c7c20 */ /* 0x000fca0008410000 */
[----:B------:R-:W-:-:S04]  /*3220*/  F2FP.F16.F32.PACK_AB R92, RZ, R92 ;  /* 0x0000005cff5c723e */ /* 0x000fc800000000ff */
[----:B------:R-:W-:Y:S01]  /*3230*/  PRMT R115, R92, 0x7610, R115 ;  /* 0x000076105c737816 */ /* 0x000fe20000000073 */
[----:B------:R-:W-:Y:S06]  /*3240*/  BRA `(.L_x_8616) ;  /* 0x00000004001c7947 */ /* 0x000fec0003800000 */
.L_x_8611:
        /* <DEDUP_REMOVED lines=30> */
[----:B------:R-:W-:Y:S01]  /*3430*/  @P3 FFMA.FTZ R94, R126, R98, R99 ;  /* 0x000000627e5e3223 */ /* 0x000fe20000010063 */
[----:B------:R-:W-:-:S03]  /*3440*/  MOV R92, R7 ;  /* 0x00000007005c7202 */ /* 0x000fc60000000f00 */
[----:B------:R-:W-:-:S04]  /*3450*/  @P3 FADD.FTZ R94, R123, -R94 ;  /* 0x8000005e7b5e3221 */ /* 0x000fc80000010000 */
[----:B------:R-:W-:-:S04]  /*3460*/  @P3 FFMA.FTZ R92, R112, R94, R7 ;  /* 0x0000005e705c3223 */ /* 0x000fc80000010007 */
[----:B------:R-:W-:-:S05]  /*3470*/  FMUL.FTZ R92, R92, UR15 ;  /* 0x0000000f5c5c7c20 */ /* 0x000fca0008410000 */
[----:B------:R-:W-:-:S04]  /*3480*/  F2FP.F16.F32.PACK_AB R92, RZ, R92 ;  /* 0x0000005cff5c723e */ /* 0x000fc800000000ff */
[----:B------:R-:W-:Y:S01]  /*3490*/  PRMT R115, R92, 0x7610, R115 ;  /* 0x000076105c737816 */ /* 0x000fe20000000073 */
[----:B------:R-:W-:Y:S06]  /*34a0*/  BRA `(.L_x_8616) ;  /* 0x0000000000847947 */ /* 0x000fec0003800000 */
.L_x_8620:
        /* <DEDUP_REMOVED lines=21> */
[----:B------:R-:W-:Y:S01]  /*3600*/  @P4 F2FP.F16.F32.PACK_AB R91, RZ, R91 ;  /* 0x0000005bff5b423e */ /* 0x000fe200000000ff */
[----:B-1----:R-:W-:-:S03]  /*3610*/  @P4 FMUL.FTZ R95, R94, R103 ;  /* 0x000000675e5f4220 */ /* 0x002fc60000410000 */
[----:B------:R-:W-:Y:S02]  /*3620*/  @P4 PRMT R111, R91, 0x7610, R111 ;  /* 0x000076105b6f4816 */ /* 0x000fe4000000006f */
[----:B------:R-:W-:Y:S02]  /*3630*/  MOV R91, R94 ;  /* 0x0000005e005b7202 */ /* 0x000fe40000000f00 */
[----:B------:R-:W-:Y:S01]  /*3640*/  @P4 F2FP.F16.F32.PACK_AB R95, RZ, R95 ;  /* 0x0000005fff5f423e */ /* 0x000fe200000000ff */
[----:B--2---:R-:W-:-:S03]  /*3650*/  @P4 FMUL.FTZ R92, R89, R102 ;  /* 0x00000066595c4220 */ /* 0x004fc60000410000 */
[----:B------:R-:W-:Y:S02]  /*3660*/  @P4 PRMT R115, R95, 0x7610, R115 ;  /* 0x000076105f734816 */ /* 0x000fe40000000073 */
[----:B------:R-:W-:Y:S01]  /*3670*/  @P4 F2FP.F16.F32.PACK_AB R92, RZ, R92 ;  /* 0x0000005cff5c423e */ /* 0x000fe200000000ff */
[----:B---3--:R-:W-:-:S03]  /*3680*/  @P4 FMUL.FTZ R93, R90, R101 ;  /* 0x000000655a5d4220 */ /* 0x008fc60000410000 */
[----:B------:R-:W-:Y:S02]  /*3690*/  @P4 PRMT R113, R92, 0x7610, R113 ;  /* 0x000076105c714816 */ /* 0x000fe40000000071 */
[----:B------:R-:W-:-:S04]  /*36a0*/  @P4 F2FP.F16.F32.PACK_AB R93, RZ, R93 ;  /* 0x0000005dff5d423e */ /* 0x000fc800000000ff */
[----:B------:R-:W-:-:S07]  /*36b0*/  @P4 PRMT R114, R93, 0x7610, R114 ;  /* 0x000076105d724816 */ /* 0x000fce0000000072 */
.L_x_8616:
        /* <DEDUP_REMOVED lines=14> */
.L_x_8621:
[----:B------:R-:W-:Y:S02]  /*37a0*/  IADD3 R96, PT, PT, R96, 0x100, RZ ;  /* 0x0000010060607810 */ /* 0x000fe40007ffe0ff */
[----:B------:R-:W-:-:S07]  /*37b0*/  IADD3 R97, PT, PT, R97, 0x100, RZ ;  /* 0x0000010061617810 */ /* 0x000fce0007ffe0ff */
.L_x_8610:
[----:B------:R-:W-:Y:S05]  /*37c0*/  BSYNC.RECONVERGENT B0 ;  /* 0x0000000000007941 */ /* 0x000fea0003800200 */
.L_x_8609:
        /* <DEDUP_REMOVED lines=31> */
[----:B------:R-:W-:Y:S01]  /*39c0*/  @P4 F2FP.F16.F32.PACK_AB R91, RZ, R91 ;  /* 0x0000005bff5b423e */ /* 0x000fe200000000ff */
[----:B0-----:R-:W-:-:S03]  /*39d0*/  @P4 FMUL.FTZ R92, R89, R104 ;  /* 0x00000068595c4220 */ /* 0x001fc60000410000 */
[----:B------:R-:W-:Y:S02]  /*39e0*/  @P4 PRMT R111, R91, 0x7610, R111 ;  /* 0x000076105b6f4816 */ /* 0x000fe4000000006f */
[----:B------:R-:W-:Y:S02]  /*39f0*/  MOV R91, R94 ;  /* 0x0000005e005b7202 */ /* 0x000fe40000000f00 */
[----:B------:R-:W-:Y:S01]  /*3a00*/  @P4 F2FP.F16.F32.PACK_AB R92, RZ, R92 ;  /* 0x0000005cff5c423e */ /* 0x000fe200000000ff */
[----:B--2---:R-:W-:-:S03]  /*3a10*/  @P4 FMUL.FTZ R93, R90, R103 ;  /* 0x000000675a5d4220 */ /* 0x004fc60000410000 */
[----:B------:R-:W-:Y:S02]  /*3a20*/  @P4 PRMT R113, R92, 0x7610, R113 ;  /* 0x000076105c714816 */ /* 0x000fe40000000071 */
[----:B------:R-:W-:-:S04]  /*3a30*/  @P4 F2FP.F16.F32.PACK_AB R93, RZ, R93 ;  /* 0x0000005dff5d423e */ /* 0x000fc800000000ff */
[----:B------:R-:W-:Y:S01]  /*3a40*/  @P4 PRMT R114, R93, 0x7610, R114 ;  /* 0x000076105d724816 */ /* 0x000fe20000000072 */
[----:B------:R-:W-:Y:S06]  /*3a50*/  @!P4 BRA `(.L_x_8626) ;  /* 0x000000080000c947 */ /* 0x000fec0003800000 */
[----:B------:R-:W-:-:S05]  /*3a60*/  FMUL.FTZ R92, R94, UR15 ;  /* 0x0000000f5e5c7c20 */ /* 0x000fca0008410000 */
[----:B------:R-:W-:-:S04]  /*3a70*/  F2FP.F16.F32.PACK_AB R92, RZ, R92 ;  /* 0x0000005cff5c723e */ /* 0x000fc800000000ff */
[----:B------:R-:W-:Y:S01]  /*3a80*/  PRMT R115, R92, 0x7610, R115 ;  /* 0x000076105c737816 */ /* 0x000fe20000000073 */
[----:B------:R-:W-:Y:S06]  /*3a90*/  BRA `(.L_x_8626) ;  /* 0x0000000400f07947 */ /* 0x000fec0003800000 */
.L_x_8625:
        /* <DEDUP_REMOVED lines=16> */
[----:B------:R-:W-:Y:S01]  /*3ba0*/  @P4 F2FP.F16.F32.PACK_AB R92, RZ, R92 ;  /* 0x0000005cff5c423e */ /* 0x000fe200000000ff */
[----:B0-----:R-:W-:-:S03]  /*3bb0*/  @P4 FMUL.FTZ R93, R93, R104 ;  /* 0x000000685d5d4220 */ /* 0x001fc60000410000 */
[----:B------:R-:W-:Y:S02]  /*3bc0*/  @P4 PRMT R111, R92, 0x7610, R111 ;  /* 0x000076105c6f4816 */ /* 0x000fe4000000006f */
[----:B------:R-:W-:Y:S01]  /*3bd0*/  @P4 F2FP.F16.F32.PACK_AB R93, RZ, R93 ;  /* 0x0000005dff5d423e */ /* 0x000fe200000000ff */
[----:B-1----:R-:W-:-:S03]  /*3be0*/  @P4 FMUL.FTZ R94, R94, R107 ;  /* 0x0000006b5e5e4220 */ /* 0x002fc60000410000 */
        /* <DEDUP_REMOVED lines=12> */
.L_x_8624:
        /* <DEDUP_REMOVED lines=30> */
.L_x_8628:
        /* <DEDUP_REMOVED lines=9> */
.L_x_8629:
        /* <DEDUP_REMOVED lines=9> */
.L_x_8630:
[----:B------:R-:W-:Y:S01]  /*3fb0*/  MOV R88, R92 ;  /* 0x0000005c00587202 */ /* 0x000fe20000000f00 */
[----:B------:R-:W-:Y:S06]  /*3fc0*/  @!P4 BRA `(.L_x_8626) ;  /* 0x0000000000a4c947 */ /* 0x000fec0003800000 */
[----:B------:R-:W-:-:S05]  /*3fd0*/  FMUL.FTZ R88, R91, UR15 ;  /* 0x0000000f5b587c20 */ /* 0x000fca0008410000 */
[----:B------:R-:W-:-:S04]  /*3fe0*/  F2FP.F16.F32.PACK_AB R88, RZ, R88 ;  /* 0x00000058ff58723e */ /* 0x000fc800000000ff */
[----:B------:R-:W-:Y:S02]  /*3ff0*/  PRMT R115, R88, 0x7610, R115 ;  /* 0x0000761058737816 */ /* 0x000fe40000000073 */
[----:B------:R-:W-:Y:S01]  /*4000*/  MOV R88, R92 ;  /* 0x0000005c00587202 */ /* 0x000fe20000000f00 */
[----:B------:R-:W-:Y:S06]  /*4010*/  BRA `(.L_x_8626) ;  /* 0x0000000000907947 */ /* 0x000fec0003800000 */
.L_x_8627:
        /* <DEDUP_REMOVED lines=9> */
.L_x_8631:
        /* <DEDUP_REMOVED lines=9> */
.L_x_8632:
        /* <DEDUP_REMOVED lines=9> */
.L_x_8633:
        /* <DEDUP_REMOVED lines=9> */
.L_x_8626:
        /* <DEDUP_REMOVED lines=12> */
.L_x_8634:
[----:B------:R-:W-:Y:S02]  /*4320*/  IADD3 R96, PT, PT, R96, 0x100, RZ ;  /* 0x0000010060607810 */ /* 0x000fe40007ffe0ff */
[----:B------:R-:W-:-:S07]  /*4330*/  IADD3 R97, PT, PT, R97, 0x100, RZ ;  /* 0x0000010061617810 */ /* 0x000fce0007ffe0ff */
.L_x_8623:
[----:B------:R-:W-:Y:S05]  /*4340*/  BSYNC.RECONVERGENT B0 ;  /* 0x0000000000007941 */ /* 0x000fea0003800200 */
.L_x_8622:
        /* <DEDUP_REMOVED lines=45> */
.L_x_8638:
        /* <DEDUP_REMOVED lines=33> */
.L_x_8637:
        /* <DEDUP_REMOVED lines=30> */
.L_x_8641:
        /* <DEDUP_REMOVED lines=9> */
.L_x_8642:
        /* <DEDUP_REMOVED lines=9> */
.L_x_8643:
[----:B------:R-:W-:Y:S01]  /*4b30*/  MOV R88, R92 ;  /* 0x0000005c00587202 */ /* 0x000fe20000000f00 */
[----:B------:R-:W-:Y:S06]  /*4b40*/  @!P4 BRA `(.L_x_8639) ;  /* 0x0000000000a4c947 */ /* 0x000fec0003800000 */
[----:B------:R-:W-:-:S05]  /*4b50*/  FMUL.FTZ R88, R91, UR15 ;  /* 0x0000000f5b587c20 */ /* 0x000fca0008410000 */
[----:B------:R-:W-:-:S04]  /*4b60*/  F2FP.F16.F32.PACK_AB R88, RZ, R88 ;  /* 0x00000058ff58723e */ /* 0x000fc800000000ff */
[----:B------:R-:W-:Y:S02]  /*4b70*/  PRMT R115, R88, 0x7610, R115 ;  /* 0x0000761058737816 */ /* 0x000fe40000000073 */
[----:B------:R-:W-:Y:S01]  /*4b80*/  MOV R88, R92 ;  /* 0x0000005c00587202 */ /* 0x000fe20000000f00 */
[----:B------:R-:W-:Y:S06]  /*4b90*/  BRA `(.L_x_8639) ;  /* 0x0000000000907947 */ /* 0x000fec0003800000 */
.L_x_8640:
        /* <DEDUP_REMOVED lines=9> */
.L_x_8644:
        /* <DEDUP_REMOVED lines=9> */
.L_x_8645:
        /* <DEDUP_REMOVED lines=9> */
.L_x_8646:
        /* <DEDUP_REMOVED lines=9> */
.L_x_8639:
        /* <DEDUP_REMOVED lines=12> */
.L_x_8647:
[----:B------:R-:W-:Y:S02]  /*4ea0*/  IADD3 R96, PT, PT, R96, 0x100, RZ ;  /* 0x0000010060607810 */ /* 0x000fe40007ffe0ff */
[----:B------:R-:W-:-:S07]  /*4eb0*/  IADD3 R97, PT, PT, R97, 0x100, RZ ;  /* 0x0000010061617810 */ /* 0x000fce0007ffe0ff */
.L_x_8636:
[----:B------:R-:W-:Y:S05]  /*4ec0*/  BSYNC.RECONVERGENT B0 ;  /* 0x0000000000007941 */ /* 0x000fea0003800200 */
.L_x_8635:
        /* <DEDUP_REMOVED lines=44> */
.L_x_8651:
        /* <DEDUP_REMOVED lines=33> */
.L_x_8650:
        /* <DEDUP_REMOVED lines=30> */
.L_x_8654:
        /* <DEDUP_REMOVED lines=9> */
.L_x_8655:
        /* <DEDUP_REMOVED lines=9> */
.L_x_8656:
[----:B------:R-:W-:Y:S01]  /*56a0*/  MOV R88, R92 ;  /* 0x0000005c00587202 */ /* 0x000fe20000000f00 */
[----:B------:R-:W-:Y:S06]  /*56b0*/  @!P4 BRA `(.L_x_8652) ;  /* 0x0000000000a4c947 */ /* 0x000fec0003800000 */
[----:B------:R-:W-:-:S05]  /*56c0*/  FMUL.FTZ R88, R91, UR15 ;  /* 0x0000000f5b587c20 */ /* 0x000fca0008410000 */
[----:B------:R-:W-:-:S04]  /*56d0*/  F2FP.F16.F32.PACK_AB R88, RZ, R88 ;  /* 0x00000058ff58723e */ /* 0x000fc800000000ff */
[----:B------:R-:W-:Y:S02]  /*56e0*/  PRMT R115, R88, 0x7610, R115 ;  /* 0x0000761058737816 */ /* 0x000fe40000000073 */
[----:B------:R-:W-:Y:S01]  /*56f0*/  MOV R88, R92 ;  /* 0x0000005c00587202 */ /* 0x000fe20000000f00 */
[----:B------:R-:W-:Y:S06]  /*5700*/  BRA `(.L_x_8652) ;  /* 0x0000000000907947 */ /* 0x000fec0003800000 */
.L_x_8653:
        /* <DEDUP_REMOVED lines=9> */
.L_x_8657:
        /* <DEDUP_REMOVED lines=9> */
.L_x_8658:
        /* <DEDUP_REMOVED lines=9> */
.L_x_8659:
        /* <DEDUP_REMOVED lines=9> */
.L_x_8652:
        /* <DEDUP_REMOVED lines=12> */
.L_x_8660:
[----:B------:R-:W-:Y:S02]  /*5a10*/  IADD3 R96, PT, PT, R96, 0x100, RZ ;  /* 0x0000010060607810 */ /* 0x000fe40007ffe0ff */
[----:B------:R-:W-:-:S07]  /*5a20*/  IADD3 R97, PT, PT, R97, 0x100, RZ ;  /* 0x0000010061617810 */ /* 0x000fce0007ffe0ff */
.L_x_8649:
[----:B------:R-:W-:Y:S05]  /*5a30*/  BSYNC.RECONVERGENT B0 ;  /* 0x0000000000007941 */ /* 0x000fea0003800200 */
.L_x_8648:
        /* <DEDUP_REMOVED lines=44> */
.L_x_8664:
        /* <DEDUP_REMOVED lines=33> */
.L_x_8663:
        /* <DEDUP_REMOVED lines=30> */
.L_x_8667:
        /* <DEDUP_REMOVED lines=9> */
.L_x_8668:
        /* <DEDUP_REMOVED lines=9> */
.L_x_8669:
[----:B------:R-:W-:Y:S01]  /*6210*/  MOV R88, R92 ;  /* 0x0000005c00587202 */ /* 0x000fe20000000f00 */
[----:B------:R-:W-:Y:S06]  /*6220*/  @!P4 BRA `(.L_x_8665) ;  /* 0x0000000000a4c947 */ /* 0x000fec0003800000 */
[----:B------:R-:W-:-:S05]  /*6230*/  FMUL.FTZ R88, R91, UR15 ;  /* 0x0000000f5b587c20 */ /* 0x000fca0008410000 */
[----:B------:R-:W-:Y:S02]  /*6240*/  F2FP.F16.F32.PACK_AB R93, RZ, R88 ;  /* 0x00000058ff5d723e */ /* 0x000fe400000000ff */
[----:B------:R-:W-:Y:S02]  /*6250*/  MOV R88, R92 ;  /* 0x0000005c00587202 */ /* 0x000fe40000000f00 */
[----:B------:R-:W-:Y:S01]  /*6260*/  PRMT R115, R93, 0x7610, R115 ;  /* 0x000076105d737816 */ /* 0x000fe20000000073 */
[----:B------:R-:W-:Y:S06]  /*6270*/  BRA `(.L_x_8665) ;  /* 0x0000000000907947 */ /* 0x000fec0003800000 */
.L_x_8666:
        /* <DEDUP_REMOVED lines=9> */
.L_x_8670:
        /* <DEDUP_REMOVED lines=9> */
.L_x_8671:
        /* <DEDUP_REMOVED lines=9> */
.L_x_8672:
        /* <DEDUP_REMOVED lines=9> */
.L_x_8665:
        /* <DEDUP_REMOVED lines=12> */
.L_x_8673:
[----:B------:R-:W-:Y:S02]  /*6580*/  IADD3 R96, PT, PT, R96, 0x100, RZ ;  /* 0x0000010060607810 */ /* 0x000fe40007ffe0ff */
[----:B------:R-:W-:-:S07]  /*6590*/  IADD3 R97, PT, PT, R97, 0x100, RZ ;  /* 0x0000010061617810 */ /* 0x000fce0007ffe0ff */
.L_x_8662:
[----:B------:R-:W-:Y:S05]  /*65a0*/  BSYNC.RECONVERGENT B0 ;  /* 0x0000000000007941 */ /* 0x000fea0003800200 */
.L_x_8661:
        /* <DEDUP_REMOVED lines=44> */
.L_x_8677:
        /* <DEDUP_REMOVED lines=33> */
.L_x_8676:
        /* <DEDUP_REMOVED lines=30> */
.L_x_8680:
        /* <DEDUP_REMOVED lines=9> */
.L_x_8681:
        /* <DEDUP_REMOVED lines=9> */
.L_x_8682:
[----:B------:R-:W-:Y:S01]  /*6d80*/  MOV R88, R92 ;  /* 0x0000005c00587202 */ /* 0x000fe20000000f00 */
[----:B------:R-:W-:Y:S06]  /*6d90*/  @!P4 BRA `(.L_x_8678) ;  /* 0x0000000000a4c947 */ /* 0x000fec0003800000 */
[----:B------:R-:W-:-:S05]  /*6da0*/  FMUL.FTZ R88, R91, UR15 ;  /* 0x0000000f5b587c20 */ /* 0x000fca0008410000 */
[----:B------:R-:W-:Y:S02]  /*6db0*/  F2FP.F16.F32.PACK_AB R93, RZ, R88 ;  /* 0x00000058ff5d723e */ /* 0x000fe400000000ff */
[----:B------:R-:W-:Y:S02]  /*6dc0*/  MOV R88, R92 ;  /* 0x0000005c00587202 */ /* 0x000fe40000000f00 */
[----:B------:R-:W-:Y:S01]  /*6dd0*/  PRMT R115, R93, 0x7610, R115 ;  /* 0x000076105d737816 */ /* 0x000fe20000000073 */
[----:B------:R-:W-:Y:S06]  /*6de0*/  BRA `(.L_x_8678) ;  /* 0x0000000000907947 */ /* 0x000fec0003800000 */
.L_x_8679:
        /* <DEDUP_REMOVED lines=9> */
.L_x_8683:
        /* <DEDUP_REMOVED lines=9> */
.L_x_8684:
        /* <DEDUP_REMOVED lines=9> */
.L_x_8685:
        /* <DEDUP_REMOVED lines=9> */
.L_x_8678:
        /* <DEDUP_REMOVED lines=12> */
.L_x_8686:
[----:B------:R-:W-:Y:S02]  /*70f0*/  IADD3 R96, PT, PT, R96, 0x100, RZ ;  /* 0x0000010060607810 */ /* 0x000fe40007ffe0ff */
[----:B------:R-:W-:-:S07]  /*7100*/  IADD3 R97, PT, PT, R97, 0x100, RZ ;  /* 0x0000010061617810 */ /* 0x000fce0007ffe0ff */
.L_x_8675:
[----:B------:R-:W-:Y:S05]  /*7110*/  BSYNC.RECONVERGENT B0 ;  /* 0x0000000000007941 */ /* 0x000fea0003800200 */
.L_x_8674:
        /* <DEDUP_REMOVED lines=12> */
[----:B-1----:R-:W-:Y:S01]  /*71e0*/  @P3 FFMA.FTZ R92, R170, R98, R99 ;  /* 0x00000062aa5c3223 */ /* 0x002fe20000010063 */
        /* <DEDUP_REMOVED lines=18> */
[----:B------:R-:W-:Y:S01]  /*7310*/  @P4 F2FP.F16.F32.PACK_AB R93, RZ, R93 ;  /* 0x0000005dff5d423e */ /* 0x000fe200000000ff */
[----:B-1----:R-:W-:-:S03]  /*7320*/  @P4 FMUL.FTZ R91, R88, R91 ;  /* 0x0000005b585b4220 */ /* 0x002fc60000410000 */
[----:B------:R-:W-:Y:S02]  /*7330*/  @P4 PRMT R114, R93, 0x7610, R114 ;  /* 0x000076105d724816 */ /* 0x000fe40000000072 */
[----:B------:R-:W-:Y:S01]  /*7340*/  @P4 F2FP.F16.F32.PACK_AB R91, RZ, R91 ;  /* 0x0000005bff5b423e */ /* 0x000fe200000000ff */
[----:B--2---:R-:W-:-:S03]  /*7350*/  @P4 FMUL.FTZ R92, R89, R92 ;  /* 0x0000005c595c4220 */ /* 0x004fc60000410000 */
[----:B------:R-:W-:Y:S02]  /*7360*/  @P4 PRMT R111, R91, 0x7610, R111 ;  /* 0x000076105b6f4816 */ /* 0x000fe4000000006f */
[----:B------:R-:W-:Y:S02]  /*7370*/  MOV R91, R94 ;  /* 0x0000005e005b7202 */ /* 0x000fe40000000f00 */
[----:B------:R-:W-:-:S04]  /*7380*/  @P4 F2FP.F16.F32.PACK_AB R92, RZ, R92 ;  /* 0x0000005cff5c423e */ /* 0x000fc800000000ff */
[----:B------:R-:W-:Y:S01]  /*7390*/  @P4 PRMT R113, R92, 0x7610, R113 ;  /* 0x000076105c714816 */ /* 0x000fe20000000071 */
[----:B------:R-:W-:Y:S06]  /*73a0*/  @!P4 BRA `(.L_x_8691) ;  /* 0x0000000400fcc947 */ /* 0x000fec0003800000 */
[----:B------:R-:W-:-:S05]  /*73b0*/  FMUL.FTZ R92, R94, UR15 ;  /* 0x0000000f5e5c7c20 */ /* 0x000fca0008410000 */
[----:B------:R-:W-:-:S04]  /*73c0*/  F2FP.F16.F32.PACK_AB R92, RZ, R92 ;  /* 0x0000005cff5c723e */ /* 0x000fc800000000ff */
[----:B------:R-:W-:Y:S01]  /*73d0*/  PRMT R115, R92, 0x7610, R115 ;  /* 0x000076105c737816 */ /* 0x000fe20000000073 */
[----:B------:R-:W-:Y:S06]  /*73e0*/  BRA `(.L_x_8691) ;  /* 0x0000000400ec7947 */ /* 0x000fec0003800000 */
.L_x_8690:
        /* <DEDUP_REMOVED lines=33> */
.L_x_8689:
        /* <DEDUP_REMOVED lines=30> */
.L_x_8693:
        /* <DEDUP_REMOVED lines=9> */
.L_x_8694:
        /* <DEDUP_REMOVED lines=9> */
.L_x_8695:
[----:B------:R-:W-:Y:S01]  /*7900*/  MOV R91, R92 ;  /* 0x0000005c005b7202 */ /* 0x000fe20000000f00 */
[----:B------:R-:W-:Y:S06]  /*7910*/  @!P4 BRA `(.L_x_8691) ;  /* 0x0000000000a0c947 */ /* 0x000fec0003800000 */
[----:B------:R-:W-:-:S05]  /*7920*/  FMUL.FTZ R92, R92, UR15 ;  /* 0x0000000f5c5c7c20 */ /* 0x000fca0008410000 */
[----:B------:R-:W-:-:S04]  /*7930*/  F2FP.F16.F32.PACK_AB R92, RZ, R92 ;  /* 0x0000005cff5c723e */ /* 0x000fc800000000ff */
[----:B------:R-:W-:Y:S01]  /*7940*/  PRMT R115, R92, 0x7610, R115 ;  /* 0x000076105c737816 */ /* 0x000fe20000000073 */
[----:B------:R-:W-:Y:S06]  /*7950*/  BRA `(.L_x_8691) ;  /* 0x0000000000907947 */ /* 0x000fec0003800000 */
.L_x_8692:
[----:B------:R-:W-:Y:S01]  /*7960*/  FFMA.FTZ R92, R174, R98, R99 ;  /* 0x00000062ae5c7223 */ /* 0x000fe20000010063 */
[----:B------:R-:W-:-:S03]  /*7970*/  ISETP.GT.AND P3, PT, R110, RZ, PT ;  /* 0x000000ff6e00720c */ /* 0x000fc60003f64270 */
[----:B------:R-:W-:-:S04]  /*7980*/  FADD.FTZ R93, R171, -R92 ;  /* 0x8000005cab5d7221 */ /* 0x000fc80000010000 */
[----:B------:R-:W-:-:S05]  /*7990*/  FMUL.FTZ R93, R112, R93 ;  /* 0x0000005d705d7220 */ /* 0x000fca0000410000 */
[----:B------:R-:W-:Y:S02]  /*79a0*/  FSEL R92, R93, RZ, P3 ;  /* 0x000000ff5d5c7208 */ /* 0x000fe40001800000 */
[----:B------:R-:W0:Y:S03]  /*79b0*/  @P4 LDC R93, c[0x0][0x40c] ;  /* 0x00010300ff5d4b82 */ /* 0x000e260000000800 */
        /* <DEDUP_REMOVED lines=11> */
.L_x_8696:
        /* <DEDUP_REMOVED lines=9> */
.L_x_8697:
        /* <DEDUP_REMOVED lines=9> */
.L_x_8698:
[----:B------:R-:W-:-:S07]  /*7b90*/  @P4 PRMT R115, R94, 0x7610, R115 ;  /* 0x000076105e734816 */ /* 0x000fce0000000073 */
.L_x_8691:
[----:B------:R-:W0:Y:S02]  /*7ba0*/  @P5 LDC.64 R92, c[0x0][0x478] ;  /* 0x00011e00ff5c5b82 */ /* 0x000e240000000a00 */
[----:B0-----:R-:W-:-:S05]  /*7bb0*/  @P5 IMAD.WIDE.U32 R92, R96, 0x10, R92 ;  /* 0x00000010605c5825 */ /* 0x001fca00078e005c */
[----:B------:R2:W-:Y:S01]  /*7bc0*/  @P5 STG.E.128 desc[UR10][R92.64], R88 ;  /* 0x000000585c005986 */ /* 0x0005e2000c101d0a */
[----:B------:R-:W-:Y:S05]  /*7bd0*/  @!P4 BRA `(.L_x_8688) ;  /* 0x000000000020c947 */ /* 0x000fea0003800000 */
[----:B--2---:R-:W0:Y:S01]  /*7be0*/  LDC.64 R92, c[0x0][0x468] ;  /* 0x00011a00ff5c7b82 */ /* 0x004e220000000a00 */
[----:B------:R-:W-:Y:S02]  /*7bf0*/  LOP3.LUT R94, R113, 0xffff, RZ, 0xc0, !PT ;  /* 0x0000ffff715e7812 */ /* 0x000fe400078ec0ff */
[----:B------:R-:W-:-:S03]  /*7c00*/  PRMT R99, R114, 0x5410, R115 ;  /* 0x0000541072637816 */ /* 0x000fc60000000073 */
[----:B------:R-:W-:-:S05]  /*7c10*/  IMAD.WIDE.U32 R94, R94, 0x10000, RZ ;  /* 0x000100005e5e7825 */ /* 0x000fca00078e00ff */
[----:B------:R-:W-:Y:S02]  /*7c20*/  LOP3.LUT R95, R99, R95, RZ, 0xfc, !PT ;  /* 0x0000005f635f7212 */ /* 0x000fe400078efcff */
[----:B------:R-:W-:Y:S01]  /*7c30*/  LOP3.LUT R94, R94, 0xffff, R111, 0xf8, !PT ;  /* 0x0000ffff5e5e7812 */ /* 0x000fe200078ef86f */
[----:B0-----:R-:W-:-:S05]  /*7c40*/  IMAD.WIDE.U32 R92, R97, 0x8, R92 ;  /* 0x00000008615c7825 */ /* 0x001fca00078e005c */
[----:B------:R3:W-:Y:S02]  /*7c50*/  STG.E.64 desc[UR10][R92.64], R94 ;  /* 0x0000005e5c007986 */ /* 0x0007e4000c101b0a */
.L_x_8688:
[----:B------:R-:W-:Y:S05]  /*7c60*/  BSYNC.RECONVERGENT B0 ;  /* 0x0000000000007941 */ /* 0x000fea0003800200 */
.L_x_8687:
[----:B0123--:R-:W0:Y:S01]  /*7c70*/  LDC.64 R92, c[0x0][0x380] ;  /* 0x0000e000ff5c7b82 */ /* 0x00fe220000000a00 */
[----:B------:R-:W-:Y:S01]  /*7c80*/  UPLOP3.LUT UP1, UPT, UPT, UPT, UP1, 0x40, 0x4 ;  /* 0x000000000004789c */ /* 0x000fe20003f2e810 */
[----:B0-----:R-:W-:-:S04]  /*7c90*/  IADD3 R109, PT, PT, R109, R92, RZ ;  /* 0x0000005c6d6d7210 */ /* 0x001fc80007ffe0ff */
[----:B------:R-:W-:-:S13]  /*7ca0*/  ISETP.GE.AND P3, PT, R109, R93, PT ;  /* 0x0000005d6d00720c */ /* 0x000fda0003f66270 */
[----:B------:R-:W-:Y:S05]  /*7cb0*/  @!P3 BRA `(.L_x_8699) ;  /* 0xffffff8c004cb947 */ /* 0x000fea000383ffff */
.L_x_8591:
        /* <DEDUP_REMOVED lines=57> */
.L_x_8700:
        /* <DEDUP_REMOVED lines=11> */
.L_x_14408:


//--------------------- .text._ZN10layer_norm13ln_bwd_kernelINS_13Kernel_traitsI6__halfS2_fS2_fjLj7168ELj1ELj1ELj8ELj8ENS_18Kernel_traits_baseILj7168ES2_S2_fS2_fjLj256EEEEELb0ELb0ELb1ELb1EEEvNS_9BwdParamsE --------------------------
	.section	.text._ZN10layer_norm13ln_bwd_kernelINS_13Kernel_traitsI6__halfS2_fS2_fjLj7168ELj1ELj1ELj8ELj8ENS_18Kernel_traits_baseILj7168ES2_S2_fS2_fjLj256EEEEELb0ELb0ELb1ELb1EEEvNS_9BwdParamsE,"ax",@progbits
	.align	128
        .global         _ZN10layer_norm13ln_bwd_kernelINS_13Kernel_traitsI6__halfS2_fS2_fjLj7168ELj1ELj1ELj8ELj8ENS_18Kernel_traits_baseILj7168ES2_S2_fS2_fjLj256EEEEELb0ELb0ELb1ELb1EEEvNS_9BwdParamsE
        .type           _ZN10layer_norm13ln_bwd_kernelINS_13Kernel_traitsI6__halfS2_fS2_fjLj7168ELj1ELj1ELj8ELj8ENS_18Kernel_traits_baseILj7168ES2_S2_fS2_fjLj256EEEEELb0ELb0ELb1ELb1EEEvNS_9BwdParamsE,@function
        .size           _ZN10layer_norm13ln_bwd_kernelINS_13Kernel_traitsI6__halfS2_fS2_fjLj7168ELj1ELj1ELj8ELj8ENS_18Kernel_traits_baseILj7168ES2_S2_fS2_fjLj256EEEEELb0ELb0ELb1ELb1EEEvNS_9BwdParamsE,(.L_x_14409 - _ZN10layer_norm13ln_bwd_kernelINS_13Kernel_traitsI6__halfS2_fS2_fjLj7168ELj1ELj1ELj8ELj8ENS_18Kernel_traits_baseILj7168ES2_S2_fS2_fjLj256EEEEELb0ELb0ELb1ELb1EEEvNS_9BwdParamsE)
        .other          _ZN10layer_norm13ln_bwd_kernelINS_13Kernel_traitsI6__halfS2_fS2_fjLj7168ELj1ELj1ELj8ELj8ENS_18Kernel_traits_baseILj7168ES2_S2_fS2_fjLj256EEEEELb0ELb0ELb1ELb1EEEvNS_9BwdParamsE,@"STO_CUDA_ENTRY STV_DEFAULT"
_ZN10layer_norm13ln_bwd_kernelINS_13Kernel_traitsI6__halfS2_fS2_fjLj7168ELj1ELj1ELj8ELj8ENS_18Kernel_traits_baseILj7168ES2_S2_fS2_fjLj256EEEEELb0ELb0ELb1ELb1EEEvNS_9BwdParamsE:
.text._ZN10layer_norm13ln_bwd_kernelINS_13Kernel_traitsI6__halfS2_fS2_fjLj7168ELj1ELj1ELj8ELj8ENS_18Kernel_traits_baseILj7168ES2_S2_fS2_fjLj256EEEEELb0ELb0ELb1ELb1EEEvNS_9BwdParamsE:
        /* <DEDUP_REMOVED lines=56> */
[----:B------:R-:W-:Y:S02]  /*0380*/  SHF.R.U32.HI R0, RZ, 0x10, R115 ;  /* 0x00000010ff007819 */ /* 0x000fe40000011673 */
[----:B---3--:R-:W-:Y:S02]  /*0390*/  SHF.R.U64 R185, R112, 0x10, R113 ;  /* 0x0000001070b97819 */ /* 0x008fe40000001271 */
[----:B------:R-:W-:-:S02]  /*03a0*/  PRMT R184, R184, 0x5410, R0 ;  /* 0x00005410b8b87816 */ /* 0x000fc40000000000 */
[----:B------:R-:W-:Y:S02]  /*03b0*/  SHF.R.U32.HI R0, RZ, 0x10, R113 ;  /* 0x00000010ff007819 */ /* 0x000fe40000011671 */
[--C-:B----4-:R-:W-:Y:S02]  /*03c0*/  SHF.R.U64 R186, R110, 0x10, R111.reuse ;  /* 0x000000106eba7819 */ /* 0x110fe4000000126f */
[----:B------:R-:W-:Y:S02]  /*03d0*/  PRMT R185, R185, 0x5410, R0 ;  /* 0x00005410b9b97816 */ /* 0x000fe40000000000 */
[----:B0-----:R-:W-:Y:S02]  /*03e0*/  SHF.R.U32.HI R2, RZ, 0x10, R111 ;  /* 0x00000010ff027819 */ /* 0x001fe4000001166f */
[--C-:B------:R-:W-:Y:S02]  /*03f0*/  SHF.R.U64 R177, R120, 0x10, R121.reuse ;  /* 0x0000001078b17819 */ /* 0x100fe40000001279 */
[----:B------:R-:W-:-:S02]  /*0400*/  SHF.R.U32.HI R179, RZ, 0x10, R121 ;  /* 0x00000010ffb37819 */ /* 0x000fc40000011679 */
[--C-:B------:R-:W-:Y:S02]  /*0410*/  SHF.R.U64 R181, R118, 0x10, R119.reuse ;  /* 0x0000001076b57819 */ /* 0x100fe40000001277 */
[----:B------:R-:W-:Y:S02]  /*0420*/  SHF.R.U32.HI R182, RZ, 0x10, R119 ;  /* 0x00000010ffb67819 */ /* 0x000fe40000011677 */
[--C-:B------:R-:W-:Y:S02]  /*0430*/  SHF.R.U64 R187, R108, 0x10, R109.reuse ;  /* 0x000000106cbb7819 */ /* 0x100fe4000000126d */
[----:B------:R-:W-:Y:S02]  /*0440*/  SHF.R.U32.HI R0, RZ, 0x10, R109 ;  /* 0x00000010ff007819 */ /* 0x000fe4000001166d */
[----:B------:R-:W-:Y:S02]  /*0450*/  PRMT R186, R186, 0x5410, R2 ;  /* 0x00005410baba7816 */ /* 0x000fe40000000002 */
[----:B------:R-:W-:-:S02]  /*0460*/  PRMT R177, R177, 0x5410, R177 ;  /* 0x00005410b1b17816 */ /* 0x000fc400000000b1 */
[----:B------:R-:W-:Y:S02]  /*0470*/  PRMT R179, R179, 0x5410, R179 ;  /* 0x00005410b3b37816 */ /* 0x000fe400000000b3 */
[----:B------:R-:W-:Y:S02]  /*0480*/  PRMT R181, R181, 0x5410, R181 ;  /* 0x00005410b5b57816 */ /* 0x000fe400000000b5 */
[----:B------:R-:W-:Y:S02]  /*0490*/  PRMT R182, R182, 0x5410, R182 ;  /* 0x00005410b6b67816 */ /* 0x000fe400000000b6 */
[----:B------:R-:W-:Y:S02]  /*04a0*/  PRMT R187, R187, 0x5410, R0 ;  /* 0x00005410bbbb7816 */ /* 0x000fe40000000000 */
[----:B------:R-:W-:-:S07]  /*04b0*/  MOV R2, UR4 ;  /* 0x0000000400027c02 */ /* 0x000fce0008000f00 */
.L_x_8783:
        /* <DEDUP_REMOVED lines=29> */
[C---:B--2---:R-:W-:Y:S01]  /*0690*/  IMAD.WIDE.U32 R144, R135.reuse, 0x8, R126 ;  /* 0x0000000887907825 */ /* 0x044fe200078e007e */
[C---:B------:R-:W-:Y:S02]  /*06a0*/  IADD3 R151, PT, PT, R135.reuse, 0x200, RZ ;  /* 0x0000020087977810 */ /* 0x040fe40007ffe0ff */
[----:B------:R-:W-:Y:S02]  /*06b0*/  IADD3 R147, PT, PT, R135, 0x300, RZ ;  /* 0x0000030087937810 */ /* 0x000fe40007ffe0ff */
[----:B------:R-:W-:-:S02]  /*06c0*/  IADD3 R167, PT, PT, R171, 0x400, RZ ;  /* 0x00000400aba77810 */ /* 0x000fc40007ffe0ff */
[C---:B------:R-:W-:Y:S02]  /*06d0*/  IADD3 R143, PT, PT, R135.reuse, 0x400, RZ ;  /* 0x00000400878f7810 */ /* 0x040fe40007ffe0ff */
[----:B------:R-:W-:Y:S01]  /*06e0*/  IADD3 R141, PT, PT, R135, 0x500, RZ ;  /* 0x00000500878d7810 */ /* 0x000fe20007ffe0ff */
[----:B---3--:R-:W-:Y:S01]  /*06f0*/  IMAD.WIDE.U32 R92, R171, 0x10, R132 ;  /* 0x00000010ab5c7825 */ /* 0x008fe200078e0084 */
[----:B------:R-:W-:Y:S01]  /*0700*/  IADD3 R135, PT, PT, R135, 0x600, RZ ;  /* 0x0000060087877810 */ /* 0x000fe20007ffe0ff */
[----:B------:R-:W2:Y:S02]  /*0710*/  LDG.E.64 R144, desc[UR12][R144.64] ;  /* 0x0000000c90907981 */ /* 0x000ea4000c1e1b00 */
[--C-:B------:R-:W-:Y:S01]  /*0720*/  IMAD.WIDE.U32 R148, R149, 0x8, R126.reuse ;  /* 0x0000000895947825 */ /* 0x100fe200078e007e */
[----:B------:R-:W-:Y:S01]  /*0730*/  IADD3 R169, PT, PT, R171, 0x500, RZ ;  /* 0x00000500aba97810 */ /* 0x000fe20007ffe0ff */
[----:B------:R-:W3:Y:S02]  /*0740*/  LDG.E.128 R92, desc[UR12][R92.64] ;  /* 0x0000000c5c5c7981 */ /* 0x000ee4000c1e1d00 */
[--C-:B------:R-:W-:Y:S01]  /*0750*/  IMAD.WIDE.U32 R150, R151, 0x8, R126.reuse ;  /* 0x0000000897967825 */ /* 0x100fe200078e007e */
[----:B------:R-:W-:Y:S01]  /*0760*/  IADD3 R3, PT, PT, R171, 0x100, RZ ;  /* 0x00000100ab037810 */ /* 0x000fe20007ffe0ff */
[----:B------:R-:W3:Y:S02]  /*0770*/  LDG.E.64 R148, desc[UR12][R148.64] ;  /* 0x0000000c94947981 */ /* 0x000ee4000c1e1b00 */
[----:B------:R-:W-:Y:S01]  /*0780*/  IMAD.WIDE.U32 R146, R147, 0x8, R126 ;  /* 0x0000000893927825 */ /* 0x000fe200078e007e */
[----:B------:R-:W-:Y:S01]  /*0790*/  IADD3 R123, PT, PT, R171, 0x200, RZ ;  /* 0x00000200ab7b7810 */ /* 0x000fe20007ffe0ff */
[----:B------:R-:W3:Y:S02]  /*07a0*/  LDG.E.64 R150, desc[UR12][R150.64] ;  /* 0x0000000c96967981 */ /* 0x000ee4000c1e1b00 */
[----:B------:R-:W-:Y:S01]  /*07b0*/  IMAD.WIDE.U32 R128, R167, 0x10, R132 ;  /* 0x00000010a7807825 */ /* 0x000fe200078e0084 */
[----:B------:R-:W-:Y:S01]  /*07c0*/  IADD3 R125, PT, PT, R171, 0x300, RZ ;  /* 0x00000300ab7d7810 */ /* 0x000fe20007ffe0ff */
[----:B------:R-:W3:Y:S02]  /*07d0*/  LDG.E.64 R146, desc[UR12][R146.64] ;  /* 0x0000000c92927981 */ /* 0x000ee4000c1e1b00 */
[--C-:B------:R-:W-:Y:S01]  /*07e0*/  IMAD.WIDE.U32 R142, R143, 0x8, R126.reuse ;  /* 0x000000088f8e7825 */ /* 0x100fe200078e007e */
[----:B------:R-:W-:Y:S01]  /*07f0*/  IADD3 R173, PT, PT, R171, 0x600, RZ ;  /* 0x00000600abad7810 */ /* 0x000fe20007ffe0ff */
[----:B------:R-:W3:Y:S02]  /*0800*/  LDG.E.128 R128, desc[UR12][R128.64] ;  /* 0x0000000c80807981 */ /* 0x000ee4000c1e1d00 */
[----:B------:R-:W-:-:S02]  /*0810*/  IMAD.WIDE.U32 R140, R141, 0x8, R126 ;  /* 0x000000088d8c7825 */ /* 0x000fc400078e007e */
[----:B------:R-:W3:Y:S02]  /*0820*/  LDG.E.64 R142, desc[UR12][R142.64] ;  /* 0x0000000c8e8e7981 */ /* 0x000ee4000c1e1b00 */
[----:B------:R-:W-:Y:S02]  /*0830*/  IMAD.WIDE.U32 R126, R135, 0x8, R126 ;  /* 0x00000008877e7825 */ /* 0x000fe400078e007e */
[----:B------:R-:W3:Y:S02]  /*0840*/  LDG.E.64 R140, desc[UR12][R140.64] ;  /* 0x0000000c8c8c7981 */ /* 0x000ee4000c1e1b00 */
[--C-:B------:R-:W-:Y:S02]  /*0850*/  IMAD.WIDE.U32 R134, R169, 0x10, R132.reuse ;  /* 0x00000010a9867825 */ /* 0x100fe400078e0084 */
[----:B------:R-:W3:Y:S02]  /*0860*/  LDG.E.64 R126, desc[UR12][R126.64] ;  /* 0x0000000c7e7e7981 */ /* 0x000ee4000c1e1b00 */
[----:B------:R-:W-:-:S04]  /*0870*/  IMAD.WIDE.U32 R96, R3, 0x10, R132 ;  /* 0x0000001003607825 */ /* 0x000fc800078e0084 */
[--C-:B-1----:R-:W-:Y:S02]  /*0880*/  IMAD.WIDE.U32 R100, R123, 0x10, R132.reuse ;  /* 0x000000107b647825 */ /* 0x102fe400078e0084 */
[----:B------:R-:W3:Y:S02]  /*0890*/  LDG.E.128 R96, desc[UR12][R96.64] ;  /* 0x0000000c60607981 */ /* 0x000ee4000c1e1d00 */
[--C-:B------:R-:W-:Y:S02]  /*08a0*/  IMAD.WIDE.U32 R104, R125, 0x10, R132.reuse ;  /* 0x000000107d687825 */ /* 0x100fe400078e0084 */
[----:B------:R-:W3:Y:S02]  /*08b0*/  LDG.E.128 R100, desc[UR12][R100.64] ;  /* 0x0000000c64647981 */ /* 0x000ee4000c1e1d00 */
[----:B------:R-:W-:Y:S02]  /*08c0*/  IMAD.WIDE.U32 R136, R173, 0x10, R132 ;  /* 0x00000010ad887825 */ /* 0x000fe400078e0084 */
[----:B------:R-:W3:Y:S04]  /*08d0*/  LDG.E.128 R132, desc[UR12][R134.64] ;  /* 0x0000000c86847981 */ /* 0x000ee8000c1e1d00 */
        /* <DEDUP_REMOVED lines=19> */
[----:B------:R1:W5:Y:S03]  /*0a10*/  @P0 LDG.E.128 R24, desc[UR12][R154.64] ;  /* 0x0000000c9a180981 */ /* 0x000366000c1e1d00 */
[----:B------:R-:W-:Y:S01]  /*0a20*/  @P0 IMAD.WIDE.U32 R160, R167, 0x10, R160 ;  /* 0x00000010a7a00825 */ /* 0x000fe200078e00a0 */
[----:B------:R-:W5:Y:S03]  /*0a30*/  @P0 LDG.E.128 R16, desc[UR12][R158.64] ;  /* 0x0000000c9e100981 */ /* 0x000f66000c1e1d00 */
[----:B------:R-:W-:Y:S01]  /*0a40*/  @P0 IMAD.WIDE.U32 R164, R173, 0x10, R164 ;  /* 0x00000010ada40825 */ /* 0x000fe200078e00a4 */
[----:B------:R1:W5:Y:S03]  /*0a50*/  @P0 LDG.E.128 R12, desc[UR12][R160.64] ;  /* 0x0000000ca00c0981 */ /* 0x000366000c1e1d00 */
[----:B------:R-:W-:Y:S01]  /*0a60*/  @P0 IMAD.WIDE.U32 R162, R169, 0x10, R162 ;  /* 0x00000010a9a20825 */ /* 0x000fe200078e00a2 */
[----:B------:R1:W5:Y:S04]  /*0a70*/  @P0 LDG.E.128 R4, desc[UR12][R164.64] ;  /* 0x0000000ca4040981 */ /* 0x000368000c1e1d00 */
[----:B------:R1:W5:Y:S01]  /*0a80*/  @P0 LDG.E.128 R8, desc[UR12][R162.64] ;  /* 0x0000000ca2080981 */ /* 0x000362000c1e1d00 */
[----:B----4-:R-:W-:-:S02]  /*0a90*/  FSEL R176, R0, RZ, !P1 ;  /* 0x000000ff00b07208 */ /* 0x010fc40004800000 */
[----:B--2---:R-:W-:Y:S02]  /*0aa0*/  MOV R123, R144 ;  /* 0x00000090007b7202 */ /* 0x004fe40000000f00 */
[----:B------:R-:W-:Y:S01]  /*0ab0*/  SHF.R.U64 R174, R144, 0x10, R145 ;  /* 0x0000001090ae7819 */ /* 0x000fe20000001291 */
[C---:B---3--:R-:W-:Y:S01]  /*0ac0*/  FADD.FTZ R3, -R176.reuse, R92 ;  /* 0x0000005cb0037221 */ /* 0x048fe20000010100 */
[----:B------:R-:W-:Y:S01]  /*0ad0*/  FADD.FTZ R125, -R176, R93 ;  /* 0x0000005db07d7221 */ /* 0x000fe20000010100 */
[----:B------:R-:W-:Y:S01]  /*0ae0*/  HADD2.F32 R123, -RZ, R123.H0_H0 ;  /* 0x2000007bff7b7230 */ /* 0x000fe20000004100 */
[----:B0-----:R-:W-:Y:S01]  /*0af0*/  MOV R152, R145 ;  /* 0x0000009100987202 */ /* 0x001fe20000000f00 */
[----:B-----5:R-:W-:Y:S01]  /*0b00*/  FMUL.FTZ R3, R124, R3 ;  /* 0x000000037c037220 */ /* 0x020fe20000410000 */
[----:B------:R-:W-:Y:S01]  /*0b10*/  SHF.R.U32.HI R172, RZ, 0x10, R145 ;  /* 0x00000010ffac7819 */ /* 0x000fe20000011691 */
[----:B------:R-:W-:Y:S01]  /*0b20*/  FADD.FTZ R167, -R176, R94 ;  /* 0x0000005eb0a77221 */ /* 0x000fe20000010100 */
[----:B------:R-:W-:Y:S01]  /*0b30*/  FADD.FTZ R60, R60, R123 ;  /* 0x0000007b3c3c7221 */ /* 0x000fe20000010000 */
[----:B------:R-:W-:Y:S01]  /*0b40*/  FFMA.FTZ R32, R3, R123, R32 ;  /* 0x0000007b03207223 */ /* 0x000fe20000010020 */
[C---:B------:R-:W-:Y:S01]  /*0b50*/  FADD.FTZ R153, -R176.reuse, R128 ;  /* 0x00000080b0997221 */ /* 0x040fe20000010100 */
[----:B-1----:R-:W-:Y:S01]  /*0b60*/  FADD.FTZ R157, -R176, R130 ;  /* 0x00000082b09d7221 */ /* 0x002fe20000010100 */
[----:B------:R-:W-:-:S02]  /*0b70*/  HADD2.F32 R128, -RZ, R108.H0_H0 ;  /* 0x2000006cff807230 */ /* 0x000fc40000004100 */
[----:B------:R-:W-:Y:S02]  /*0b80*/  HADD2.F32 R130, -RZ, R174.H0_H0 ;  /* 0x200000aeff827230 */ /* 0x000fe40000004100 */
[----:B------:R-:W-:Y:S01]  /*0b90*/  FADD.FTZ R155, -R176, R129 ;  /* 0x00000081b09b7221 */ /* 0x000fe20000010100 */
[----:B------:R-:W-:Y:S01]  /*0ba0*/  FMUL.FTZ R128, R128, R123 ;  /* 0x0000007b80807220 */ /* 0x000fe20000410000 */
[--C-:B------:R-:W-:Y:S02]  /*0bb0*/  SHF.R.U64 R93, R126, 0x10, R127.reuse ;  /* 0x000000107e5d7819 */ /* 0x100fe4000000127f */
[----:B------:R-:W-:Y:S02]  /*0bc0*/  MOV R0, R127 ;  /* 0x0000007f00007202 */ /* 0x000fe40000000f00 */
[----:B------:R-:W-:Y:S01]  /*0bd0*/  SHF.R.U32.HI R92, RZ, 0x10, R127 ;  /* 0x00000010ff5c7819 */ /* 0x000fe2000001167f */
[----:B------:R-:W-:Y:S01]  /*0be0*/  HADD2.F32 R127, -RZ, R187.H0_H0 ;  /* 0x200000bbff7f7230 */ /* 0x000fe20000004100 */
[----:B------:R-:W-:Y:S01]  /*0bf0*/  MOV R94, R126 ;  /* 0x0000007e005e7202 */ /* 0x000fe20000000f00 */
[----:B------:R-:W-:Y:S01]  /*0c00*/  FMUL.FTZ R126, R124, R125 ;  /* 0x0000007d7c7e7220 */ /* 0x000fe20000410000 */
[----:B------:R-:W-:-:S02]  /*0c10*/  MOV R144, R148 ;  /* 0x0000009400907202 */ /* 0x000fc40000000f00 */
[-C--:B------:R-:W-:Y:S01]  /*0c20*/  FMUL.FTZ R123, R127, R130.reuse ;  /* 0x000000827f7b7220 */ /* 0x080fe20000410000 */
[----:B------:R-:W-:Y:S02]  /*0c30*/  HADD2.F32 R127, -RZ, R152.H0_H0 ;  /* 0x20000098ff7f7230 */ /* 0x000fe40000004100 */
[----:B------:R-:W-:Y:S01]  /*0c40*/  FMUL.FTZ R125, R124, R167 ;  /* 0x000000a77c7d7220 */ /* 0x000fe20000410000 */
[----:B------:R-:W-:Y:S02]  /*0c50*/  HADD2.F32 R129, -RZ, R187.H1_H1 ;  /* 0x300000bbff817230 */ /* 0x000fe40000004100 */
[C---:B------:R-:W-:Y:S01]  /*0c60*/  FADD.FTZ R161, -R176.reuse, R132 ;  /* 0x00000084b0a17221 */ /* 0x040fe20000010100 */
[C---:B------:R-:W-:Y:S01]  /*0c70*/  FADD.FTZ R165, -R176.reuse, R134 ;  /* 0x00000086b0a57221 */ /* 0x040fe20000010100 */
[----:B------:R-:W-:Y:S02]  /*0c80*/  HADD2.F32 R132, -RZ, R109.H0_H0 ;  /* 0x2000006dff847230 */ /* 0x000fe40000004100 */
[----:B------:R-:W-:Y:S01]  /*0c90*/  FADD.FTZ R171, -R176, R95 ;  /* 0x0000005fb0ab7221 */ /* 0x000fe20000010100 */
[----:B------:R-:W-:Y:S01]  /*0ca0*/  HADD2.F32 R134, -RZ, R172.H0_H0 ;  /* 0x200000acff867230 */ /* 0x000fe20000004100 */
[----:B------:R-:W-:Y:S01]  /*0cb0*/  SHF.R.U64 R170, R148, 0x10, R149 ;  /* 0x0000001094aa7819 */ /* 0x000fe20000001295 */
[C---:B------:R-:W-:Y:S01]  /*0cc0*/  FADD.FTZ R163, -R176.reuse, R96 ;  /* 0x00000060b0a37221 */ /* 0x040fe20000010100 */
[C---:B------:R-:W-:Y:S01]  /*0cd0*/  FADD.FTZ R195, -R176.reuse, R101 ;  /* 0x00000065b0c37221 */ /* 0x040fe20000010100 */
[C---:B------:R-:W-:Y:S01]  /*0ce0*/  FADD.FTZ R159, -R176.reuse, R105 ;  /* 0x00000069b09f7221 */ /* 0x040fe20000010100 */
[C---:B------:R-:W-:Y:S01]  /*0cf0*/  FADD.FTZ R101, -R176.reuse, R131 ;  /* 0x00000083b0657221 */ /* 0x040fe20000010100 */
[----:B------:R-:W-:Y:S01]  /*0d00*/  FADD.FTZ R169, -R176, R136 ;  /* 0x00000088b0a97221 */ /* 0x000fe20000010100 */
        /* <DEDUP_REMOVED lines=9> */
[----:B------:R-:W-:-:S02]  /*0da0*/  HADD2.F32 R136, -RZ, R110.H0_H0 ;  /* 0x2000006eff887230 */ /* 0x000fc40000004100 */
[----:B------:R-:W-:Y:S01]  /*0db0*/  FADD.FTZ R175, -R176, R97 ;  /* 0x00000061b0af7221 */ /* 0x000fe20000010100 */
[----:B------:R-:W-:Y:S01]  /*0dc0*/  HADD2.F32 R131, -RZ, R144.H0_H0 ;  /* 0x20000090ff837230 */ /* 0x000fe20000004100 */
[----:B------:R-:W-:Y:S01]  /*0dd0*/  MOV R156, R149 ;  /* 0x00000095009c7202 */ /* 0x000fe20000000f00 */
[----:B------:R-:W-:Y:S02]  /*0de0*/  HADD2.F32 R133, -RZ, R186.H0_H0 ;  /* 0x200000baff857230 */ /* 0x000fe40000004100 */
[----:B------:R-:W-:Y:S01]  /*0df0*/  FMUL.FTZ R129, R124, R163 ;  /* 0x000000a37c817220 */ /* 0x000fe20000410000 */
[----:B------:R-:W-:Y:S01]  /*0e00*/  HADD2.F32 R138, -RZ, R170.H0_H0 ;  /* 0x200000aaff8a7230 */ /* 0x000fe20000004100 */
[----:B------:R-:W-:Y:S01]  /*0e10*/  SHF.R.U32.HI R168, RZ, 0x10, R149 ;  /* 0x00000010ffa87819 */ /* 0x000fe20000011695 */
[C---:B------:R-:W-:Y:S01]  /*0e20*/  FADD.FTZ R189, -R176.reuse, R98 ;  /* 0x00000062b0bd7221 */ /* 0x040fe20000010100 */
[C---:B------:R-:W-:Y:S01]  /*0e30*/  FADD.FTZ R193, -R176.reuse, R100 ;  /* 0x00000064b0c17221 */ /* 0x040fe20000010100 */
[----:B------:R-:W-:Y:S01]  /*0e40*/  FADD.FTZ R199, -R176, R103 ;  /* 0x00000067b0c77221 */ /* 0x000fe20000010100 */
[----:B------:R-:W-:Y:S01]  /*0e50*/  FFMA.FTZ R35, R130, R134, R35 ;  /* 0x0000008682237223 */ /* 0x000fe20000010023 */
[----:B------:R-:W-:Y:S01]  /*0e60*/  FADD.FTZ R63, R63, R134 ;  /* 0x000000863f3f7221 */ /* 0x000fe20000010000 */
[C---:B------:R-:W-:Y:S01]  /*0e70*/  FADD.FTZ R191, -R176.reuse, R99 ;  /* 0x00000063b0bf7221 */ /* 0x040fe20000010100 */
[C---:B------:R-:W-:Y:S01]  /*0e80*/  FADD.FTZ R149, -R176.reuse, R106 ;  /* 0x0000006ab0957221 */ /* 0x040fe20000010100 */
[----:B------:R-:W-:Y:S01]  /*0e90*/  MOV R100, R140 ;  /* 0x0000008c00647202 */ /* 0x000fe20000000f00 */
[----:B------:R-:W-:Y:S01]  /*0ea0*/  FADD.FTZ R103, -R176, R135 ;  /* 0x00000087b0677221 */ /* 0x000fe20000010100 */
[----:B------:R-:W-:Y:S01]  /*0eb0*/  SHF.R.U64 R98, R140, 0x10, R141 ;  /* 0x000000108c627819 */ /* 0x000fe2000000128d */
[----:B------:R-:W-:Y:S01]  /*0ec0*/  FMUL.FTZ R134, R124, R175 ;  /* 0x000000af7c867220 */ /* 0x000fe20000410000 */
[-C--:B------:R-:W-:Y:S01]  /*0ed0*/  FMUL.FTZ R136, R136, R131.reuse ;  /* 0x0000008388887220 */ /* 0x080fe20000410000 */
[----:B------:R-:W-:Y:S01]  /*0ee0*/  FFMA.FTZ R84, R129, R131, R84 ;  /* 0x0000008381547223 */ /* 0x000fe20000010054 */
[----:B------:R-:W-:Y:S01]  /*0ef0*/  FADD.FTZ R56, R56, R131 ;  /* 0x0000008338387221 */ /* 0x000fe20000010000 */
[----:B------:R-:W-:Y:S01]  /*0f00*/  MOV R158, R142 ;  /* 0x0000008e009e7202 */ /* 0x000fe20000000f00 */
[----:B------:R-:W-:Y:S01]  /*0f10*/  FADD.FTZ R99, -R176, R137 ;  /* 0x00000089b0637221 */ /* 0x000fe20000010100 */
[----:B------:R-:W-:Y:S01]  /*0f20*/  SHF.R.U64 R106, R142, 0x10, R143 ;  /* 0x000000108e6a7819 */ /* 0x000fe2000000128f */
[----:B------:R-:W-:Y:S01]  /*0f30*/  FMUL.FTZ R131, R133, R138 ;  /* 0x0000008a85837220 */ /* 0x000fe20000410000 */
[----:B------:R-:W-:Y:S01]  /*0f40*/  HADD2.F32 R140, -RZ, R111.H0_H0 ;  /* 0x2000006fff8c7230 */ /* 0x000fe20000004100 */
[----:B------:R-:W-:Y:S01]  /*0f50*/  MOV R148, R150 ;  /* 0x0000009600947202 */ /* 0x000fe20000000f00 */
[----:B------:R-:W-:-:S02]  /*0f60*/  HADD2.F32 R135, -RZ, R156.H0_H0 ;  /* 0x2000009cff877230 */ /* 0x000fc40000004100 */
[----:B------:R-:W-:Y:S01]  /*0f70*/  FMUL.FTZ R133, R124, R189 ;  /* 0x000000bd7c857220 */ /* 0x000fe20000410000 */
[----:B------:R-:W-:Y:S01]  /*0f80*/  HADD2.F32 R137, -RZ, R186.H1_H1 ;  /* 0x300000baff897230 */ /* 0x000fe20000004100 */
[----:B------:R-:W-:Y:S01]  /*0f90*/  SHF.R.U64 R166, R150, 0x10, R151 ;  /* 0x0000001096a67819 */ /* 0x000fe20000001297 */
[----:B------:R-:W-:Y:S02]  /*0fa0*/  HADD2.F32 R142, -RZ, R168.H0_H0 ;  /* 0x200000a8ff8e7230 */ /* 0x000fe40000004100 */
[----:B------:R-:W-:Y:S01]  /*0fb0*/  FFMA.FTZ R85, R134, R138, R85 ;  /* 0x0000008a86557223 */ /* 0x000fe20000010055 */
[----:B------:R-:W-:Y:S01]  /*0fc0*/  FADD.FTZ R57, R57, R138 ;  /* 0x0000008a39397221 */ /* 0x000fe20000010000 */
[----:B------:R-:W-:Y:S01]  /*0fd0*/  FMUL.FTZ R138, R124, R191 ;  /* 0x000000bf7c8a7220 */ /* 0x000fe20000410000 */
[----:B------:R-:W-:Y:S01]  /*0fe0*/  FADD.FTZ R97, -R176, R139 ;  /* 0x0000008bb0617221 */ /* 0x000fe20000010100 */
[-C--:B------:R-:W-:Y:S01]  /*0ff0*/  FMUL.FTZ R140, R140, R135.reuse ;  /* 0x000000878c8c7220 */ /* 0x080fe20000410000 */
[----:B------:R-:W-:Y:S01]  /*1000*/  FFMA.FTZ R86, R133, R135, R86 ;  /* 0x0000008785567223 */ /* 0x000fe20000010056 */
[----:B------:R-:W-:Y:S01]  /*1010*/  FADD.FTZ R58, R58, R135 ;  /* 0x000000873a3a7221 */ /* 0x000fe20000010000 */
[----:B------:R-:W-:Y:S01]  /*1020*/  MOV R162, R146 ;  /* 0x0000009200a27202 */ /* 0x000fe20000000f00 */
[-C--:B------:R-:W-:Y:S01]  /*1030*/  FMUL.FTZ R135, R137, R142.reuse ;  /* 0x0000008e89877220 */ /* 0x080fe20000410000 */
[----:B------:R-:W-:Y:S01]  /*1040*/  SHF.R.U64 R150, R146, 0x10, R147 ;  /* 0x0000001092967819 */ /* 0x000fe20000001293 */
[----:B------:R-:W-:Y:S01]  /*1050*/  HADD2.F32 R144, -RZ, R112.H0_H0 ;  /* 0x20000070ff907230 */ /* 0x000fe20000004100 */
[----:B------:R-:W-:Y:S01]  /*1060*/  MOV R95, R141 ;  /* 0x0000008d005f7202 */ /* 0x000fe20000000f00 */
[----:B------:R-:W-:Y:S01]  /*1070*/  HADD2.F32 R139, -RZ, R148.H0_H0 ;  /* 0x20000094ff8b7230 */ /* 0x000fe20000004100 */
[----:B------:R-:W-:Y:S01]  /*1080*/  SHF.R.U32.HI R96, RZ, 0x10, R141 ;  /* 0x00000010ff607819 */ /* 0x000fe2000001168d */
[----:B------:R-:W-:Y:S01]  /*1090*/  HADD2.F32 R141, -RZ, R185.H0_H0 ;  /* 0x200000b9ff8d7230 */ /* 0x000fe20000004100 */
[----:B------:R-:W-:Y:S01]  /*10a0*/  MOV R160, R151 ;  /* 0x0000009700a07202 */ /* 0x000fe20000000f00 */
[----:B------:R-:W-:Y:S01]  /*10b0*/  FMUL.FTZ R137, R124, R193 ;  /* 0x000000c17c897220 */ /* 0x000fe20000410000 */
[----:B------:R-:W-:Y:S01]  /*10c0*/  HADD2.F32 R146, -RZ, R166.H0_H0 ;  /* 0x200000a6ff927230 */ /* 0x000fe20000004100 */
[----:B------:R-:W-:Y:S01]  /*10d0*/  SHF.R.U32.HI R164, RZ, 0x10, R151 ;  /* 0x00000010ffa47819 */ /* 0x000fe20000011697 */
[----:B------:R-:W-:Y:S01]  /*10e0*/  FFMA.FTZ R87, R138, R142, R87 ;  /* 0x0000008e8a577223 */ /* 0x000fe20000010057 */
[----:B------:R-:W-:Y:S01]  /*10f0*/  FADD.FTZ R59, R59, R142 ;  /* 0x0000008e3b3b7221 */ /* 0x000fe20000010000 */
[----:B------:R-:W-:Y:S01]  /*1100*/  FADD.FTZ R197, -R176, R102 ;  /* 0x00000066b0c57221 */ /* 0x000fe20000010100 */
[----:B------:R-:W-:Y:S01]  /*1110*/  FMUL.FTZ R142, R124, R195 ;  /* 0x000000c37c8e7220 */ /* 0x000fe20000410000 */
[----:B------:R-:W-:Y:S01]  /*1120*/  FADD.FTZ R145, -R176, R104 ;  /* 0x00000068b0917221 */ /* 0x000fe20000010100 */
[----:B------:R-:W-:Y:S01]  /*1130*/  MOV R102, R143 ;  /* 0x0000008f00667202 */ /* 0x000fe20000000f00 */
[-C--:B------:R-:W-:Y:S01]  /*1140*/  FMUL.FTZ R144, R144, R139.reuse ;  /* 0x0000008b90907220 */ /* 0x080fe20000410000 */
[----:B------:R-:W-:Y:S01]  /*1150*/  SHF.R.U32.HI R104, RZ, 0x10, R143 ;  /* 0x00000010ff687819 */ /* 0x000fe2000001168f */
[----:B------:R-:W-:Y:S01]  /*1160*/  FFMA.FTZ R80, R137, R139, R80 ;  /* 0x0000008b89507223 */ /* 0x000fe20000010050 */
[----:B------:R-:W-:Y:S01]  /*1170*/  FADD.FTZ R52, R52, R139 ;  /* 0x0000008b34347221 */ /* 0x000fe20000010000 */
[----:B------:R-:W-:Y:S01]  /*1180*/  MOV R154, R147 ;  /* 0x00000093009a7202 */ /* 0x000fe20000000f00 */
[----:B------:R-:W-:Y:S01]  /*1190*/  FMUL.FTZ R139, R141, R146 ;  /* 0x000000928d8b7220 */ /* 0x000fe20000410000 */
[----:B------:R-:W-:Y:S01]  /*11a0*/  SHF.R.U32.HI R151, RZ, 0x10, R147 ;  /* 0x00000010ff977819 */ /* 0x000fe20000011693 */
[----:B------:R-:W-:-:S02]  /*11b0*/  HADD2.F32 R148, -RZ, R113.H0_H0 ;  /* 0x20000071ff947230 */ /* 0x000fc40000004100 */
[----:B------:R-:W-:Y:S01]  /*11c0*/  FFMA.FTZ R81, R142, R146, R81 ;  /* 0x000000928e517223 */ /* 0x000fe20000010051 */
[----:B------:R-:W-:Y:S02]  /*11d0*/  HADD2.F32 R143, -RZ, R160.H0_H0 ;  /* 0x200000a0ff8f7230 */ /* 0x000fe40000004100 */
[----:B------:R-:W-:Y:S01]  /*11e0*/  FADD.FTZ R53, R53, R146 ;  /* 0x0000009235357221 */ /* 0x000fe20000010000 */
[----:B------:R-:W-:Y:S02]  /*11f0*/  HADD2.F32 R147, -RZ, R185.H1_H1 ;  /* 0x300000b9ff937230 */ /* 0x000fe40000004100 */
[C---:B------:R-:W-:Y:S01]  /*1200*/  FMUL.FTZ R141, R124.reuse, R197 ;  /* 0x000000c57c8d7220 */ /* 0x040fe20000410000 */
[----:B------:R-:W-:Y:S02]  /*1210*/  HADD2.F32 R152, -RZ, R164.H0_H0 ;  /* 0x200000a4ff987230 */ /* 0x000fe40000004100 */
[----:B------:R-:W-:Y:S01]  /*1220*/  FMUL.FTZ R146, R124, R199 ;  /* 0x000000c77c927220 */ /* 0x000fe20000410000 */
[-C--:B------:R-:W-:Y:S01]  /*1230*/  FMUL.FTZ R148, R148, R143.reuse ;  /* 0x0000008f94947220 */ /* 0x080fe20000410000 */
[----:B------:R-:W-:Y:S01]  /*1240*/  FFMA.FTZ R82, R141, R143, R82 ;  /* 0x0000008f8d527223 */ /* 0x000fe20000010052 */
[----:B------:R-:W-:Y:S01]  /*1250*/  FADD.FTZ R54, R54, R143 ;  /* 0x0000008f36367221 */ /* 0x000fe20000010000 */
[-C--:B------:R-:W-:Y:S01]  /*1260*/  FMUL.FTZ R143, R147, R152.reuse ;  /* 0x00000098938f7220 */ /* 0x080fe20000410000 */
[----:B------:R-:W-:Y:S01]  /*1270*/  FFMA.FTZ R83, R146, R152, R83 ;  /* 0x0000009892537223 */ /* 0x000fe20000010053 */
[----:B------:R-:W-:Y:S01]  /*1280*/  FADD.FTZ R55, R55, R152 ;  /* 0x0000009837377221 */ /* 0x000fe20000010000 */
[----:B------:R-:W-:-:S02]  /*1290*/  HADD2.F32 R152, -RZ, R114.H0_H0 ;  /* 0x20000072ff987230 */ /* 0x000fc40000004100 */
[C---:B------:R-:W-:Y:S01]  /*12a0*/  FMUL.FTZ R145, R124.reuse, R145 ;  /* 0x000000917c917220 */ /* 0x040fe20000410000 */
[----:B------:R-:W-:Y:S02]  /*12b0*/  HADD2.F32 R147, -RZ, R162.H0_H0 ;  /* 0x200000a2ff937230 */ /* 0x000fe40000004100 */
[----:B------:R-:W-:Y:S02]  /*12c0*/  HADD2.F32 R156, -RZ, R184.H0_H0 ;  /* 0x200000b8ff9c7230 */ /* 0x000fe40000004100 */
[----:B------:R-:W-:Y:S02]  /*12d0*/  HADD2.F32 R160, -RZ, R150.H0_H0 ;  /* 0x20000096ffa07230 */ /* 0x000fe40000004100 */
[----:B------:R-:W-:Y:S01]  /*12e0*/  FMUL.FTZ R150, R124, R159 ;  /* 0x0000009f7c967220 */ /* 0x000fe20000410000 */
[-C--:B------:R-:W-:Y:S01]  /*12f0*/  FMUL.FTZ R152, R152, R147.reuse ;  /* 0x0000009398987220 */ /* 0x080fe20000410000 */
[----:B------:R-:W-:Y:S01]  /*1300*/  FFMA.FTZ R76, R145, R147, R76 ;  /* 0x00000093914c7223 */ /* 0x000fe2000001004c */
[----:B------:R-:W-:Y:S01]  /*1310*/  FADD.FTZ R48, R48, R147 ;  /* 0x0000009330307221 */ /* 0x000fe20000010000 */
[----:B------:R-:W-:Y:S01]  /*1320*/  FMUL.FTZ R147, R156, R160 ;  /* 0x000000a09c937220 */ /* 0x000fe20000410000 */
[----:B------:R-:W-:-:S02]  /*1330*/  HADD2.F32 R156, -RZ, R115.H0_H0 ;  /* 0x20000073ff9c7230 */ /* 0x000fc40000004100 */
[----:B------:R-:W-:Y:S01]  /*1340*/  FFMA.FTZ R77, R150, R160, R77 ;  /* 0x000000a0964d7223 */ /* 0x000fe2000001004d */
[----:B------:R-:W-:Y:S02]  /*1350*/  HADD2.F32 R159, -RZ, R154.H0_H0 ;  /* 0x2000009aff9f7230 */ /* 0x000fe40000004100 */
[----:B------:R-:W-:Y:S01]  /*1360*/  FADD.FTZ R49, R49, R160 ;  /* 0x000000a031317221 */ /* 0x000fe20000010000 */
[----:B------:R-:W-:Y:S01]  /*1370*/  FMUL.FTZ R149, R124, R149 ;  /* 0x000000957c957220 */ /* 0x000fe20000410000 */
[----:B------:R-:W-:Y:S02]  /*1380*/  HADD2.F32 R160, -RZ, R184.H1_H1 ;  /* 0x300000b8ffa07230 */ /* 0x000fe40000004100 */
[----:B------:R-:W-:Y:S01]  /*1390*/  FADD.FTZ R107, -R176, R107 ;  /* 0x0000006bb06b7221 */ /* 0x000fe20000010100 */
[----:B------:R-:W-:Y:S02]  /*13a0*/  HADD2.F32 R162, -RZ, R151.H0_H0 ;  /* 0x20000097ffa27230 */ /* 0x000fe40000004100 */
[-C--:B------:R-:W-:Y:S01]  /*13b0*/  FMUL.FTZ R156, R156, R159.reuse ;  /* 0x0000009f9c9c7220 */ /* 0x080fe20000410000 */
[----:B------:R-:W-:Y:S01]  /*13c0*/  FFMA.FTZ R78, R149, R159, R78 ;  /* 0x0000009f954e7223 */ /* 0x000fe2000001004e */
[----:B------:R-:W-:Y:S01]  /*13d0*/  FADD.FTZ R50, R50, R159 ;  /* 0x0000009f32327221 */ /* 0x000fe20000010000 */
[----:B------:R-:W-:-:S02]  /*13e0*/  HADD2.F32 R159, -RZ, R183.H0_H0 ;  /* 0x200000b7ff9f7230 */ /* 0x000fc40000004100 */
[----:B------:R-:W-:Y:S01]  /*13f0*/  FMUL.FTZ R154, R124, R107 ;  /* 0x0000006b7c9a7220 */ /* 0x000fe20000410000 */
[----:B------:R-:W-:Y:S02]  /*1400*/  HADD2.F32 R106, -RZ, R106.H0_H0 ;  /* 0x2000006aff6a7230 */ /* 0x000fe40000004100 */
[----:B------:R-:W-:Y:S01]  /*1410*/  FMUL.FTZ R151, R160, R162 ;  /* 0x000000a2a0977220 */ /* 0x000fe20000410000 */
[----:B------:R-:W-:Y:S02]  /*1420*/  HADD2.F32 R160, -RZ, R116.H0_H0 ;  /* 0x20000074ffa07230 */ /* 0x000fe40000004100 */
[C---:B------:R-:W-:Y:S01]  /*1430*/  FMUL.FTZ R153, R124.reuse, R153 ;  /* 0x000000997c997220 */ /* 0x040fe20000410000 */
[----:B------:R-:W-:Y:S02]  /*1440*/  HADD2.F32 R107, -RZ, R158.H0_H0 ;  /* 0x2000009eff6b7230 */ /* 0x000fe40000004100 */
[----:B------:R-:W-:Y:S01]  /*1450*/  FMUL.FTZ R158, R124, R155 ;  /* 0x0000009b7c9e7220 */ /* 0x000fe20000410000 */
[----:B------:R-:W-:Y:S01]  /*1460*/  FMUL.FTZ R155, R159, R106 ;  /* 0x0000006a9f9b7220 */ /* 0x000fe20000410000 */
[----:B------:R-:W-:-:S02]  /*1470*/  HADD2.F32 R159, -RZ, R102.H0_H0 ;  /* 0x20000066ff9f7230 */ /* 0x000fc40000004100 */
[----:B------:R-:W-:Y:S01]  /*1480*/  FFMA.FTZ R79, R154, R162, R79 ;  /* 0x000000a29a4f7223 */ /* 0x000fe2000001004f */
[----:B------:R-:W-:Y:S01]  /*1490*/  FADD.FTZ R51, R51, R162 ;  /* 0x000000a233337221 */ /* 0x000fe20000010000 */
[-C--:B------:R-:W-:Y:S01]  /*14a0*/  FMUL.FTZ R160, R160, R107.reuse ;  /* 0x0000006ba0a07220 */ /* 0x080fe20000410000 */
[----:B------:R-:W-:Y:S01]  /*14b0*/  FFMA.FTZ R72, R153, R107, R72 ;  /* 0x0000006b99487223 */ /* 0x000fe20000010048 */
[----:B------:R-:W-:Y:S01]  /*14c0*/  FADD.FTZ R44, R44, R107 ;  /* 0x0000006b2c2c7221 */ /* 0x000fe20000010000 */
[----:B------:R-:W-:Y:S01]  /*14d0*/  FADD.FTZ R102, RZ, R128 ;  /* 0x00000080ff667221 */ /* 0x000fe20000010000 */
[----:B------:R-:W-:Y:S01]  /*14e0*/  FFMA.FTZ R73, R158, R106, R73 ;  /* 0x0000006a9e497223 */ /* 0x000fe20000010049 */
[----:B------:R-:W-:Y:S01]  /*14f0*/  FADD.FTZ R45, R45, R106 ;  /* 0x0000006a2d2d7221 */ /* 0x000fe20000010000 */
[----:B------:R-:W-:Y:S02]  /*1500*/  HADD2.F32 R162, -RZ, R117.H0_H0 ;  /* 0x20000075ffa27230 */ /* 0x000fe40000004100 */
[----:B------:R-:W-:Y:S01]  /*1510*/  FFMA.FTZ R107, R3, R128, RZ ;  /* 0x00000080036b7223 */ /* 0x000fe200000100ff */
[----:B------:R-:W-:-:S02]  /*1520*/  HADD2.F32 R106, -RZ, R183.H1_H1 ;  /* 0x300000b7ff6a7230 */ /* 0x000fc40000004100 */
[----:B------:R-:W-:Y:S01]  /*1530*/  FMUL.FTZ R157, R124, R157 ;  /* 0x0000009d7c9d7220 */ /* 0x000fe20000410000 */
[----:B------:R-:W-:Y:S02]  /*1540*/  HADD2.F32 R104, -RZ, R104.H0_H0 ;  /* 0x20000068ff687230 */ /* 0x000fe40000004100 */
[----:B------:R-:W-:Y:S01]  /*1550*/  FADD.FTZ R163, R123, R102 ;  /* 0x000000667ba37221 */ /* 0x000fe20000010000 */
[----:B------:R-:W-:Y:S01]  /*1560*/  FFMA.FTZ R102, R126, R123, R107 ;  /* 0x0000007b7e667223 */ /* 0x000fe2000001006b */
[-C--:B------:R-:W-:Y:S01]  /*1570*/  FMUL.FTZ R162, R162, R159.reuse ;  /* 0x0000009fa2a27220 */ /* 0x080fe20000410000 */
[----:B------:R-:W-:Y:S01]  /*1580*/  FFMA.FTZ R74, R157, R159, R74 ;  /* 0x0000009f9d4a7223 */ /* 0x000fe2000001004a */
[----:B------:R-:W-:Y:S01]  /*1590*/  FADD.FTZ R46, R46, R159 ;  /* 0x0000009f2e2e7221 */ /* 0x000fe20000010000 */
        /* <DEDUP_REMOVED lines=11> */
[----:B------:R-:W-:Y:S01]  /*1650*/  FADD.FTZ R167, R131, R104 ;  /* 0x0000006883a77221 */ /* 0x000fe20000010000 */
[----:B------:R-:W-:Y:S01]  /*1660*/  FFMA.FTZ R100, R134, R131, R101 ;  /* 0x0000008386647223 */ /* 0x000fe20000010065 */
[----:B------:R-:W-:-:S02]  /*1670*/  HADD2.F32 R166, -RZ, R118.H0_H0 ;  /* 0x20000076ffa67230 */ /* 0x000fc40000004100 */
[----:B------:R-:W-:Y:S01]  /*1680*/  FMUL.FTZ R161, R124, R161 ;  /* 0x000000a17ca17220 */ /* 0x000fe20000410000 */
[----:B------:R-:W-:Y:S02]  /*1690*/  HADD2.F32 R102, -RZ, R98.H0_H0 ;  /* 0x20000062ff667230 */ /* 0x000fe40000004100 */
        /* <DEDUP_REMOVED lines=8> */
[----:B------:R-:W-:Y:S01]  /*1720*/  FFMA.FTZ R101, R137, R144, R98 ;  /* 0x0000009089657223 */ /* 0x000fe20000010062 */
[----:B------:R-:W-:Y:S02]  /*1730*/  FMUL.FTZ R168, R124, R105 ;  /* 0x000000697ca87220 */ /* 0x000fe40000410000 */
        /* <DEDUP_REMOVED lines=18> */
[----:B------:R-:W-:Y:S01]  /*1860*/  FMUL.FTZ R172, R124, R103 ;  /* 0x000000677cac7220 */ /* 0x000fe20000410000 */
[----:B------:R-:W-:Y:S02]  /*1870*/  HADD2.F32 R101, -RZ, R94.H0_H0 ;  /* 0x2000005eff657230 */ /* 0x000fe40000004100 */
[----:B------:R-:W-:Y:S01]  /*1880*/  FADD.FTZ R103, R155, R96 ;  /* 0x000000609b677221 */ /* 0x000fe20000010000 */
[----:B------:R-:W-:Y:S01]  /*1890*/  FFMA.FTZ R94, R158, R155, R95 ;  /* 0x0000009b9e5e7223 */ /* 0x000fe2000001005f */
[----:B------:R-:W-:Y:S02]  /*18a0*/  HADD2.F32 R98, -RZ, R93.H0_H0 ;  /* 0x2000005dff627230 */ /* 0x000fe40000004100 */
[----:B------:R-:W-:Y:S01]  /*18b0*/  FADD.FTZ R96, R162, R103 ;  /* 0x00000067a2607221 */ /* 0x000fe20000010000 */
[----:B------:R-:W-:Y:S01]  /*18c0*/  FFMA.FTZ R93, R157, R162, R94 ;  /* 0x000000a29d5d7223 */ /* 0x000fe2000001005e */
[----:B------:R-:W-:-:S02]  /*18d0*/  HADD2.F32 R163, -RZ, R181.H1_H1 ;  /* 0x300000b5ffa37230 */ /* 0x000fc40000004100 */
[----:B------:R-:W-:Y:S01]  /*18e0*/  FADD.FTZ R95, R159, R96 ;  /* 0x000000609f5f7221 */ /* 0x000fe20000010000 */
[----:B------:R-:W-:Y:S01]  /*18f0*/  FFMA.FTZ R96, R164, R159, R93 ;  /* 0x0000009fa4607223 */ /* 0x000fe2000001005d */
[----:B------:R-:W-:Y:S02]  /*1900*/  HADD2.F32 R170, -RZ, R119.H0_H0 ;  /* 0x20000077ffaa7230 */ /* 0x000fe40000004100 */
[----:B------:R-:W-:Y:S01]  /*1910*/  FMUL.FTZ R163, R163, R102 ;  /* 0x00000066a3a37220 */ /* 0x000fe20000410000 */
[----:B------:R-:W-:Y:S01]  /*1920*/  FADD.FTZ R94, R166, R95 ;  /* 0x0000005fa65e7221 */ /* 0x000fe20000010000 */
[----:B------:R-:W-:Y:S01]  /*1930*/  FFMA.FTZ R93, R161, R166, R96 ;  /* 0x000000a6a15d7223 */ /* 0x000fe20000010060 */
[----:B------:R-:W-:Y:S02]  /*1940*/  HADD2.F32 R167, -RZ, R182.H1_H1 ;  /* 0x300000b6ffa77230 */ /* 0x000fe40000004100 */
        /* <DEDUP_REMOVED lines=13> */
[----:B------:R-:W-:Y:S01]  /*1a20*/  FMUL.FTZ R176, R124, R99 ;  /* 0x000000637cb07220 */ /* 0x000fe20000410000 */
[----:B------:R-:W-:-:S02]  /*1a30*/  HADD2.F32 R99, -RZ, R0.H0_H0 ;  /* 0x20000000ff637230 */ /* 0x000fc40000004100 */
[----:B------:R-:W-:Y:S01]  /*1a40*/  FMUL.FTZ R171, R171, R98 ;  /* 0x00000062abab7220 */ /* 0x000fe20000410000 */
[----:B------:R-:W-:Y:S02]  /*1a50*/  HADD2.F32 R178, -RZ, R121.H0_H0 ;  /* 0x20000079ffb27230 */ /* 0x000fe40000004100 */
[----:B------:R-:W-:Y:S01]  /*1a60*/  FADD.FTZ R0, R174, R95 ;  /* 0x0000005fae007221 */ /* 0x000fe20000010000 */
[----:B------:R-:W-:Y:S01]  /*1a70*/  FFMA.FTZ R93, R169, R174, R96 ;  /* 0x000000aea95d7223 */ /* 0x000fe20000010060 */
[----:B------:R-:W-:Y:S02]  /*1a80*/  HADD2.F32 R175, -RZ, R179.H1_H1 ;  /* 0x300000b3ffaf7230 */ /* 0x000fe40000004100 */
[----:B------:R-:W-:Y:S01]  /*1a90*/  FMUL.FTZ R173, R124, R173 ;  /* 0x000000ad7cad7220 */ /* 0x000fe20000410000 */
[----:B------:R-:W-:Y:S02]  /*1aa0*/  HADD2.F32 R94, -RZ, R92.H0_H0 ;  /* 0x2000005cff5e7230 */ /* 0x000fe40000004100 */
[----:B------:R-:W-:Y:S01]  /*1ab0*/  FADD.FTZ R95, R0, R171 ;  /* 0x000000ab005f7221 */ /* 0x000fe20000010000 */
[----:B------:R-:W-:Y:S01]  /*1ac0*/  FMUL.FTZ R178, R178, R99 ;  /* 0x00000063b2b27220 */ /* 0x000fe20000410000 */
        /* <DEDUP_REMOVED lines=22> */
.L_x_8702:
        /* <DEDUP_REMOVED lines=29> */
.L_x_8703:
        /* <DEDUP_REMOVED lines=32> */
.L_x_8705:
[----:B------:R-:W-:Y:S05]  /*2000*/  BSYNC.RECONVERGENT B0 ;  /* 0x0000000000007941 */ /* 0x000fea0003800200 */
.L_x_8704:
        /* <DEDUP_REMOVED lines=65> */
.L_x_8708:
        /* <DEDUP_REMOVED lines=9> */
.L_x_8709:
        /* <DEDUP_REMOVED lines=9> */
.L_x_8710:
        /* <DEDUP_REMOVED lines=10> */
.L_x_8707:
        /* <DEDUP_REMOVED lines=26> */
.L_x_8712:
        /* <DEDUP_REMOVED lines=9> */
.L_x_8713:
        /* <DEDUP_REMOVED lines=9> */
.L_x_8714:
[----:B------:R-:W-:Y:S05]  /*28a0*/  @!P3 BRA `(.L_x_8711) ;  /* 0x00000004002cb947 */ /* 0x000fea0003800000 */
[----:B------:R-:W-:-:S05]  /*28b0*/  FMUL.FTZ R92, R91, UR16 ;  /* 0x000000105b5c7c20 */ /* 0x000fca0008410000 */
[----:B------:R-:W-:-:S04]  /*28c0*/  F2FP.F16.F32.PACK_AB R92, RZ, R92 ;  /* 0x0000005cff5c723e */ /* 0x000fc800000000ff */
[----:B------:R-:W-:Y:S01]  /*28d0*/  PRMT R182, R92, 0x7610, R182 ;  /* 0x000076105cb67816 */ /* 0x000fe200000000b6 */
[----:B------:R-:W-:Y:S06]  /*28e0*/  BRA `(.L_x_8711) ;  /* 0x00000004001c7947 */ /* 0x000fec0003800000 */
.L_x_8706:
        /* <DEDUP_REMOVED lines=38> */
.L_x_8715:
        /* <DEDUP_REMOVED lines=33> */
.L_x_8711:
        /* <DEDUP_REMOVED lines=14> */
.L_x_8716:
        /* <DEDUP_REMOVED lines=36> */
.L_x_8718:
        /* <DEDUP_REMOVED lines=33> */
.L_x_8717:
        /* <DEDUP_REMOVED lines=27> */
.L_x_8721:
        /* <DEDUP_REMOVED lines=9> */
.L_x_8722:
        /* <DEDUP_REMOVED lines=9> */
.L_x_8723:
[----:B------:R-:W-:Y:S01]  /*3560*/  MOV R88, R92 ;  /* 0x0000005c00587202 */ /* 0x000fe20000000f00 */
[----:B------:R-:W-:Y:S06]  /*3570*/  @!P3 BRA `(.L_x_8719) ;  /* 0x0000000000a4b947 */ /* 0x000fec0003800000 */
[----:B------:R-:W-:-:S05]  /*3580*/  FMUL.FTZ R88, R91, UR16 ;  /* 0x000000105b587c20 */ /* 0x000fca0008410000 */
[----:B------:R-:W-:Y:S02]  /*3590*/  F2FP.F16.F32.PACK_AB R93, RZ, R88 ;  /* 0x00000058ff5d723e */ /* 0x000fe400000000ff */
[----:B------:R-:W-:Y:S02]  /*35a0*/  MOV R88, R92 ;  /* 0x0000005c00587202 */ /* 0x000fe40000000f00 */
[----:B------:R-:W-:Y:S01]  /*35b0*/  PRMT R182, R93, 0x7610, R182 ;  /* 0x000076105db67816 */ /* 0x000fe200000000b6 */
[----:B------:R-:W-:Y:S06]  /*35c0*/  BRA `(.L_x_8719) ;  /* 0x0000000000907947 */ /* 0x000fec0003800000 */
.L_x_8720:
        /* <DEDUP_REMOVED lines=9> */
.L_x_8724:
        /* <DEDUP_REMOVED lines=9> */
.L_x_8725:
        /* <DEDUP_REMOVED lines=9> */
.L_x_8726:
        /* <DEDUP_REMOVED lines=9> */
.L_x_8719:
        /* <DEDUP_REMOVED lines=14> */
.L_x_8727:
        /* <DEDUP_REMOVED lines=36> */
.L_x_8729:
        /* <DEDUP_REMOVED lines=33> */
.L_x_8728:
        /* <DEDUP_REMOVED lines=27> */
.L_x_8732:
        /* <DEDUP_REMOVED lines=9> */
.L_x_8733:
        /* <DEDUP_REMOVED lines=9> */
.L_x_8734:
[----:B------:R-:W-:Y:S01]  /*4010*/  MOV R88, R92 ;  /* 0x0000005c00587202 */ /* 0x000fe20000000f00 */
[----:B------:R-:W-:Y:S06]  /*4020*/  @!P3 BRA `(.L_x_8730) ;  /* 0x0000000000a4b947 */ /* 0x000fec0003800000 */
[----:B------:R-:W-:-:S05]  /*4030*/  FMUL.FTZ R88, R91, UR16 ;  /* 0x000000105b587c20 */ /* 0x000fca0008410000 */
[----:B------:R-:W-:Y:S02]  /*4040*/  F2FP.F16.F32.PACK_AB R93, RZ, R88 ;  /* 0x00000058ff5d723e */ /* 0x000fe400000000ff */
[----:B------:R-:W-:Y:S02]  /*4050*/  MOV R88, R92 ;  /* 0x0000005c00587202 */ /* 0x000fe40000000f00 */
[----:B------:R-:W-:Y:S01]  /*4060*/  PRMT R182, R93, 0x7610, R182 ;  /* 0x000076105db67816 */ /* 0x000fe200000000b6 */
[----:B------:R-:W-:Y:S06]  /*4070*/  BRA `(.L_x_8730) ;  /* 0x0000000000907947 */ /* 0x000fec0003800000 */
.L_x_8731:
        /* <DEDUP_REMOVED lines=9> */
.L_x_8735:
        /* <DEDUP_REMOVED lines=9> */
.L_x_8736:
        /* <DEDUP_REMOVED lines=9> */
.L_x_8737:
        /* <DEDUP_REMOVED lines=9> */
.L_x_8730:
        /* <DEDUP_REMOVED lines=14> */
.L_x_8738:
        /* <DEDUP_REMOVED lines=36> */
.L_x_8740:
        /* <DEDUP_REMOVED lines=33> */
.L_x_8739:
        /* <DEDUP_REMOVED lines=27> */
.L_x_8743:
        /* <DEDUP_REMOVED lines=9> */
.L_x_8744:
        /* <DEDUP_REMOVED lines=9> */
.L_x_8745:
[----:B------:R-:W-:Y:S01]  /*4ac0*/  MOV R88, R92 ;  /* 0x0000005c00587202 */ /* 0x000fe20000000f00 */
[----:B------:R-:W-:Y:S06]  /*4ad0*/  @!P3 BRA `(.L_x_8741) ;  /* 0x0000000000a4b947 */ /* 0x000fec0003800000 */
[----:B------:R-:W-:-:S05]  /*4ae0*/  FMUL.FTZ R88, R91, UR16 ;  /* 0x000000105b587c20 */ /* 0x000fca0008410000 */
[----:B------:R-:W-:-:S04]  /*4af0*/  F2FP.F16.F32.PACK_AB R88, RZ, R88 ;  /* 0x00000058ff58723e */ /* 0x000fc800000000ff */
[----:B------:R-:W-:Y:S02]  /*4b00*/  PRMT R182, R88, 0x7610, R182 ;  /* 0x0000761058b67816 */ /* 0x000fe400000000b6 */
[----:B------:R-:W-:Y:S01]  /*4b10*/  MOV R88, R92 ;  /* 0x0000005c00587202 */ /* 0x000fe20000000f00 */
[----:B------:R-:W-:Y:S06]  /*4b20*/  BRA `(.L_x_8741) ;  /* 0x0000000000907947 */ /* 0x000fec0003800000 */
.L_x_8742:
        /* <DEDUP_REMOVED lines=9> */
.L_x_8746:
        /* <DEDUP_REMOVED lines=9> */
.L_x_8747:
        /* <DEDUP_REMOVED lines=9> */
.L_x_8748:
        /* <DEDUP_REMOVED lines=9> */
.L_x_8741:
        /* <DEDUP_REMOVED lines=14> */
.L_x_8749:
        /* <DEDUP_REMOVED lines=36> */
.L_x_8751:
        /* <DEDUP_REMOVED lines=33> */
.L_x_8750:
        /* <DEDUP_REMOVED lines=27> */
.L_x_8754:
        /* <DEDUP_REMOVED lines=9> */
.L_x_8755:
        /* <DEDUP_REMOVED lines=9> */
.L_x_8756:
[----:B------:R-:W-:Y:S01]  /*5570*/  MOV R88, R92 ;  /* 0x0000005c00587202 */ /* 0x000fe20000000f00 */
[----:B------:R-:W-:Y:S06]  /*5580*/  @!P3 BRA `(.L_x_8752) ;  /* 0x0000000000a4b947 */ /* 0x000fec0003800000 */
[----:B------:R-:W-:-:S05]  /*5590*/  FMUL.FTZ R88, R91, UR16 ;  /* 0x000000105b587c20 */ /* 0x000fca0008410000 */
[----:B------:R-:W-:Y:S02]  /*55a0*/  F2FP.F16.F32.PACK_AB R93, RZ, R88 ;  /* 0x00000058ff5d723e */ /* 0x000fe400000000ff */
[----:B------:R-:W-:Y:S02]  /*55b0*/  MOV R88, R92 ;  /* 0x0000005c00587202 */ /* 0x000fe40000000f00 */
[----:B------:R-:W-:Y:S01]  /*55c0*/  PRMT R182, R93, 0x7610, R182 ;  /* 0x000076105db67816 */ /* 0x000fe200000000b6 */
[----:B------:R-:W-:Y:S06]  /*55d0*/  BRA `(.L_x_8752) ;  /* 0x0000000000907947 */ /* 0x000fec0003800000 */
.L_x_8753:
        /* <DEDUP_REMOVED lines=9> */
.L_x_8757:
        /* <DEDUP_REMOVED lines=9> */
.L_x_8758:
        /* <DEDUP_REMOVED lines=9> */
.L_x_8759:
        /* <DEDUP_REMOVED lines=9> */
.L_x_8752:
        /* <DEDUP_REMOVED lines=14> */
.L_x_8760:
        /* <DEDUP_REMOVED lines=36> */
.L_x_8762:
        /* <DEDUP_REMOVED lines=33> */
.L_x_8761:
        /* <DEDUP_REMOVED lines=27> */
.L_x_8765:
        /* <DEDUP_REMOVED lines=9> */
.L_x_8766:
        /* <DEDUP_REMOVED lines=9> */
.L_x_8767:
[----:B------:R-:W-:Y:S01]  /*6020*/  MOV R88, R92 ;  /* 0x0000005c00587202 */ /* 0x000fe20000000f00 */
[----:B------:R-:W-:Y:S06]  /*6030*/  @!P3 BRA `(.L_x_8763) ;  /* 0x0000000000a4b947 */ /* 0x000fec0003800000 */
[----:B------:R-:W-:-:S05]  /*6040*/  FMUL.FTZ R88, R91, UR16 ;  /* 0x000000105b587c20 */ /* 0x000fca0008410000 */
[----:B------:R-:W-:Y:S02]  /*6050*/  F2FP.F16.F32.PACK_AB R93, RZ, R88 ;  /* 0x00000058ff5d723e */ /* 0x000fe400000000ff */
[----:B------:R-:W-:Y:S02]  /*6060*/  MOV R88, R92 ;  /* 0x0000005c00587202 */ /* 0x000fe40000000f00 */
[----:B------:R-:W-:Y:S01]  /*6070*/  PRMT R182, R93, 0x7610, R182 ;  /* 0x000076105db67816 */ /* 0x000fe200000000b6 */
[----:B------:R-:W-:Y:S06]  /*6080*/  BRA `(.L_x_8763) ;  /* 0x0000000000907947 */ /* 0x000fec0003800000 */
.L_x_8764:
        /* <DEDUP_REMOVED lines=9> */
.L_x_8768:
        /* <DEDUP_REMOVED lines=9> */
.L_x_8769:
        /* <DEDUP_REMOVED lines=9> */
.L_x_8770:
        /* <DEDUP_REMOVED lines=9> */
.L_x_8763:
        /* <DEDUP_REMOVED lines=14> */
.L_x_8771:
        /* <DEDUP_REMOVED lines=36> */
.L_x_8773:
        /* <DEDUP_REMOVED lines=33> */
.L_x_8772:
        /* <DEDUP_REMOVED lines=23> */
.L_x_8776:
        /* <DEDUP_REMOVED lines=9> */
.L_x_8777:
        /* <DEDUP_REMOVED lines=9> */
.L_x_8778:
[----:B------:R-:W-:Y:S02]  /*6a90*/  FSEL R91, R89, RZ, P0 ;  /* 0x000000ff595b7208 */ /* 0x000fe40000000000 */
[----:B------:R-:W-:Y:S02]  /*6aa0*/  FSEL R90, R90, RZ, P0 ;  /* 0x000000ff5a5a7208 */ /* 0x000fe40000000000 */
[----:B------:R-:W-:Y:S02]  /*6ab0*/  FSEL R89, R93, RZ, P0 ;  /* 0x000000ff5d597208 */ /* 0x000fe40000000000 */
[----:B------:R-:W-:Y:S01]  /*6ac0*/  FSEL R88, R95, RZ, P0 ;  /* 0x000000ff5f587208 */ /* 0x000fe20000000000 */
[----:B------:R-:W-:Y:S06]  /*6ad0*/  @!P3 BRA `(.L_x_8774) ;  /* 0x0000000000a0b947 */ /* 0x000fec0003800000 */
[----:B------:R-:W-:-:S05]  /*6ae0*/  FMUL.FTZ R92, R91, UR16 ;  /* 0x000000105b5c7c20 */ /* 0x000fca0008410000 */
[----:B------:R-:W-:-:S04]  /*6af0*/  F2FP.F16.F32.PACK_AB R92, RZ, R92 ;  /* 0x0000005cff5c723e */ /* 0x000fc800000000ff */
[----:B------:R-:W-:Y:S01]  /*6b00*/  PRMT R182, R92, 0x7610, R182 ;  /* 0x000076105cb67816 */ /* 0x000fe200000000b6 */
[----:B------:R-:W-:Y:S06]  /*6b10*/  BRA `(.L_x_8774) ;  /* 0x0000000000907947 */ /* 0x000fec0003800000 */
.L_x_8775:
[----:B-1----:R-:W1:Y:S01]  /*6b20*/  @P3 LDC R95, c[0x0][0x40c] ;  /* 0x00010300ff5f3b82 */ /* 0x002e620000000800 */
[----:B0-----:R-:W-:Y:S01]  /*6b30*/  FFMA.FTZ R92, R180, R96, R101 ;  /* 0x00000060b45c7223 */ /* 0x001fe20000010065 */
        /* <DEDUP_REMOVED lines=15> */
.L_x_8779:
        /* <DEDUP_REMOVED lines=9> */
.L_x_8780:
        /* <DEDUP_REMOVED lines=9> */
.L_x_8781:
[----:B------:R-:W-:-:S07]  /*6d50*/  @P3 PRMT R182, R94, 0x7610, R182 ;  /* 0x000076105eb63816 */ /* 0x000fce00000000b6 */
.L_x_8774:
        /* <DEDUP_REMOVED lines=14> */
.L_x_8782:
[----:B01----:R-:W0:Y:S01]  /*6e40*/  LDC.64 R92, c[0x0][0x380] ;  /* 0x0000e000ff5c7b82 */ /* 0x003e220000000a00 */
[----:B------:R-:W-:Y:S01]  /*6e50*/  UPLOP3.LUT UP1, UPT, UPT, UPT, UP1, 0x40, 0x4 ;  /* 0x000000000004789c */ /* 0x000fe20003f2e810 */
[----:B0-----:R-:W-:-:S04]  /*6e60*/  IADD3 R2, PT, PT, R2, R92, RZ ;  /* 0x0000005c02027210 */ /* 0x001fc80007ffe0ff */
[----:B------:R-:W-:-:S13]  /*6e70*/  ISETP.GE.AND P0, PT, R2, R93, PT ;  /* 0x0000005d0200720c */ /* 0x000fda0003f06270 */
[----:B------:R-:W-:Y:S05]  /*6e80*/  @!P0 BRA `(.L_x_8783) ;  /* 0xffffff94008c8947 */ /* 0x000fea000383ffff */
.L_x_8701:
        /* <DEDUP_REMOVED lines=23> */
.L_x_8784:
        /* <DEDUP_REMOVED lines=16> */
.L_x_14409:


//--------------------- .text._ZN10layer_norm13ln_bwd_kernelINS_13Kernel_traitsI6__halfS2_fS2_fjLj7168ELj1ELj1ELj8ELj8ENS_18Kernel_traits_baseILj7168ES2_S2_fS2_fjLj256EEEEELb0ELb1ELb0ELb0EEEvNS_9BwdParamsE --------------------------
	.section	.text._ZN10layer_norm13ln_bwd_kernelINS_13Kernel_traitsI6__halfS2_fS2_fjLj7168ELj1ELj1ELj8ELj8ENS_18Kernel_traits_baseILj7168ES2_S2_fS2_fjLj256EEEEELb0ELb1ELb0ELb0EEEvNS_9BwdParamsE,"ax",@progbits
	.align	128
        .global         _ZN10layer_norm13ln_bwd_kernelINS_13Kernel_traitsI6__halfS2_fS2_fjLj7168ELj1ELj1ELj8ELj8ENS_18Kernel_traits_baseILj7168ES2_S2_fS2_fjLj256EEEEELb0ELb1ELb0ELb0EEEvNS_9BwdParamsE
        .type           _ZN10layer_norm13ln_bwd_kernelINS_13Kernel_traitsI6__halfS2_fS2_fjLj7168ELj1ELj1ELj8ELj8ENS_18Kernel_traits_baseILj7168ES2_S2_fS2_fjLj256EEEEELb0ELb1ELb0ELb0EEEvNS_9BwdParamsE,@function
        .size           _ZN10layer_norm13ln_bwd_kernelINS_13Kernel_traitsI6__halfS2_fS2_fjLj7168ELj1ELj1ELj8ELj8ENS_18Kernel_traits_baseILj7168ES2_S2_fS2_fjLj256EEEEELb0ELb1ELb0ELb0EEEvNS_9BwdParamsE,(.L_x_14410 - _ZN10layer_norm13ln_bwd_kernelINS_13Kernel_traitsI6__halfS2_fS2_fjLj7168ELj1ELj1ELj8ELj8ENS_18Kernel_traits_baseILj7168ES2_S2_fS2_fjLj256EEEEELb0ELb1ELb0ELb0EEEvNS_9BwdParamsE)
        .other          _ZN10layer_norm13ln_bwd_kernelINS_13Kernel_traitsI6__halfS2_fS2_fjLj7168ELj1ELj1ELj8ELj8ENS_18Kernel_traits_baseILj7168ES2_S2_fS2_fjLj256EEEEELb0ELb1ELb0ELb0EEEvNS_9BwdParamsE,@"STO_CUDA_ENTRY STV_DEFAULT"
_ZN10layer_norm13ln_bwd_kernelINS_13Kernel_traitsI6__halfS2_fS2_fjLj7168ELj1ELj1ELj8ELj8ENS_18Kernel_traits_baseILj7168ES2_S2_fS2_fjLj256EEEEELb0ELb1ELb0ELb0EEEvNS_9BwdParamsE:
.text._ZN10layer_norm13ln_bwd_kernelINS_13Kernel_traitsI6__halfS2_fS2_fjLj7168ELj1ELj1ELj8ELj8ENS_18Kernel_traits_baseILj7168ES2_S2_fS2_fjLj256EEEEELb0ELb1ELb0ELb0EEEvNS_9BwdParamsE:
        /* <DEDUP_REMOVED lines=110> */
[----:B--2---:R-:W-:Y:S02]  /*06e0*/  CS2R R16, SRZ ;  /* 0x0000000000107805 */ /* 0x004fe4000001ff00 */
[----:B---3--:R-:W-:Y:S01]  /*06f0*/  CS2R R18, SRZ ;  /* 0x0000000000127805 */ /* 0x008fe2000001ff00 */
[----:B------:R-:W-:Y:S06]  /*0700*/  BRA.U UP0, `(.L_x_8785) ;  /* 0x0000008500207547 */ /* 0x000fec000b800000 */
[----:B------:R-:W0:Y:S01]  /*0710*/  LDCU.64 UR4, c[0x0][0x3e0] ;  /* 0x00007c00ff0477ac */ /* 0x000e220008000a00 */
[----:B-----5:R-:W-:Y:S02]  /*0720*/  MOV R210, R14 ;  /* 0x0000000e00d27202 */ /* 0x020fe40000000f00 */
        /* <DEDUP_REMOVED lines=13> */
[--C-:B------:R-:W-:Y:S02]  /*0800*/  SHF.R.U64 R16, R104, 0x10, R105.reuse ;  /* 0x0000001068107819 */ /* 0x100fe40000001269 */
[----:B------:R-:W-:Y:S02]  /*0810*/  CS2R R86, SRZ ;  /* 0x0000000000567805 */ /* 0x000fe4000001ff00 */
[----:B------:R-:W-:Y:S01]  /*0820*/  MOV R197, R105 ;  /* 0x0000006900c57202 */ /* 0x000fe20000000f00 */
[----:B0-----:R-:W-:Y:S01]  /*0830*/  UISETP.NE.U32.AND UP0, UPT, UR4, URZ, UPT ;  /* 0x000000ff0400728c */ /* 0x001fe2000bf05070 */
        /* <DEDUP_REMOVED lines=52> */
[----:B------:R-:W-:Y:S02]  /*0b80*/  MOV R211, R15 ;  /* 0x0000000f00d37202 */ /* 0x000fe40000000f00 */
[----:B------:R-:W-:Y:S02]  /*0b90*/  CS2R R30, SRZ ;  /* 0x00000000001e7805 */ /* 0x000fe4000001ff00 */
[----:B------:R-:W-:Y:S01]  /*0ba0*/  SHF.R.U64 R4, R4, 0x10, R5 ;  /* 0x0000001004047819 */ /* 0x000fe20000001205 */
[----:B------:R-:W-:Y:S01]  /*0bb0*/  UISETP.NE.AND.EX UP0, UPT, UR5, URZ, UPT, UP0 ;  /* 0x000000ff0500728c */ /* 0x000fe2000bf05300 */
[----:B------:R-:W-:Y:S01]  /*0bc0*/  MOV R213, R5 ;  /* 0x0000000500d57202 */ /* 0x000fe20000000f00 */
[----:B------:R-:W-:Y:S01]  /*0bd0*/  UPLOP3.LUT UP2, UPT, UPT, UPT, UPT, 0x40, 0x4 ;  /* 0x000000000004789c */ /* 0x000fe20003f4e870 */
[----:B------:R-:W-:Y:S01]  /*0be0*/  SHF.R.U64 R6, R6, 0x10, R7 ;  /* 0x0000001006067819 */ /* 0x000fe20000001207 */
[----:B------:R-:W0:Y:S01]  /*0bf0*/  LDCU UR6, c[0x0][0x388] ;  /* 0x00007100ff0677ac */ /* 0x000e220008000800 */
[----:B------:R-:W-:-:S02]  /*0c00*/  MOV R215, R7 ;  /* 0x0000000700d77202 */ /* 0x000fc40000000f00 */
[----:B------:R-:W-:Y:S01]  /*0c10*/  SHF.R.U64 R8, R8, 0x10, R9 ;  /* 0x0000001008087819 */ /* 0x000fe20000001209 */
[----:B------:R-:W1:Y:S01]  /*0c20*/  LDCU.U8 UR16, c[0x0][0x410] ;  /* 0x00008200ff1077ac */ /* 0x000e620008000000 */
[----:B------:R-:W-:Y:S02]  /*0c30*/  MOV R217, R9 ;  /* 0x0000000900d97202 */ /* 0x000fe40000000f00 */
[----:B------:R-:W-:Y:S01]  /*0c40*/  SHF.R.U64 R10, R10, 0x10, R11 ;  /* 0x000000100a0a7819 */ /* 0x000fe2000000120b */
[----:B------:R-:W2:Y:S01]  /*0c50*/  LDCU UR17, c[0x0][0x400] ;  /* 0x00008000ff1177ac */ /* 0x000ea20008000800 */
[----:B------:R-:W-:Y:S02]  /*0c60*/  MOV R219, R11 ;  /* 0x0000000b00db7202 */ /* 0x000fe40000000f00 */
[----:B------:R-:W-:Y:S01]  /*0c70*/  SHF.R.U64 R12, R12, 0x10, R13 ;  /* 0x000000100c0c7819 */ /* 0x000fe2000000120d */
[----:B------:R-:W3:Y:S01]  /*0c80*/  LDCU.64 UR18, c[0x0][0x438] ;  /* 0x00008700ff1277ac */ /* 0x000ee20008000a00 */
[----:B------:R-:W-:-:S02]  /*0c90*/  MOV R221, R13 ;  /* 0x0000000d00dd7202 */ /* 0x000fc40000000f00 */
[----:B------:R-:W-:Y:S01]  /*0ca0*/  MOV R138, R100 ;  /* 0x00000064008a7202 */ /* 0x000fe20000000f00 */
[----:B------:R-:W4:Y:S01]  /*0cb0*/  LDCU.64 UR20, c[0x0][0x478] ;  /* 0x00008f00ff1477ac */ /* 0x000f220008000a00 */
[--C-:B------:R-:W-:Y:S02]  /*0cc0*/  SHF.R.U64 R0, R100, 0x10, R101.reuse ;  /* 0x0000001064007819 */ /* 0x100fe40000001265 */
[----:B------:R-:W-:Y:S01]  /*0cd0*/  MOV R195, R101 ;  /* 0x0000006500c37202 */ /* 0x000fe20000000f00 */
[----:B------:R-:W0:Y:S01]  /*0ce0*/  LDCU.128 UR8, c[0x0][0x3c0] ;  /* 0x00007800ff0877ac */ /* 0x000e220008000c00 */
[----:B------:R-:W-:Y:S02]  /*0cf0*/  SHF.R.U32.HI R3, RZ, 0x10, R101 ;  /* 0x00000010ff037819 */ /* 0x000fe40000011665 */
[----:B------:R-:W-:Y:S01]  /*0d00*/  SHF.R.U32.HI R15, RZ, 0x10, R15 ;  /* 0x00000010ff0f7819 */ /* 0x000fe2000001160f */
[----:B------:R-:W0:Y:S01]  /*0d10*/  LDCU.64 UR22, c[0x0][0x380] ;  /* 0x00007000ff1677ac */ /* 0x000e220008000a00 */
[----:B------:R-:W-:-:S02]  /*0d20*/  SHF.R.U32.HI R5, RZ, 0x10, R5 ;  /* 0x00000010ff057819 */ /* 0x000fc40000011605 */
[----:B------:R-:W-:Y:S02]  /*0d30*/  SHF.R.U32.HI R7, RZ, 0x10, R7 ;  /* 0x00000010ff077819 */ /* 0x000fe40000011607 */
[----:B------:R-:W-:Y:S02]  /*0d40*/  SHF.R.U32.HI R9, RZ, 0x10, R9 ;  /* 0x00000010ff097819 */ /* 0x000fe40000011609 */
[----:B------:R-:W-:Y:S02]  /*0d50*/  SHF.R.U32.HI R11, RZ, 0x10, R11 ;  /* 0x00000010ff0b7819 */ /* 0x000fe4000001160b */
        /* <DEDUP_REMOVED lines=36> */
.L_x_8856:
[----:B------:R-:W0:Y:S01]  /*0fa0*/  @UP0 LDCU.64 UR4, c[0x0][0x3e0] ;  /* 0x00007c00ff0407ac */ /* 0x000e220008000a00 */
[----:B------:R-:W-:Y:S01]  /*0fb0*/  PLOP3.LUT P0, PT, PT, PT, UP0, 0x80, 0x8 ;  /* 0x000000000008781c */ /* 0x000fe20003f0f008 */
[----:B------:R-:W-:Y:S02]  /*0fc0*/  UIMAD.WIDE UR12, UR7, 0x4, UR10 ;  /* 0x00000004070c78a5 */ /* 0x000fe4000f8e020a */
[----:B0-----:R-:W-:-:S06]  /*0fd0*/  @UP0 UIMAD.WIDE UR4, UR7, 0x2, UR4 ;  /* 0x00000002070408a5 */ /* 0x001fcc000f8e0204 */
[----:B-1234-:R-:W-:Y:S02]  /*0fe0*/  MOV R120, UR4 ;  /* 0x0000000400787c02 */ /* 0x01efe40008000f00 */
        /* <DEDUP_REMOVED lines=9> */
[----:B------:R-:W1:Y:S01]  /*1080*/  S2R R0, SR_TID.X ;  /* 0x0000000000007919 */ /* 0x000e620000002100 */
        /* <DEDUP_REMOVED lines=9> */
[----:B------:R-:W-:Y:S01]  /*1120*/  BSSY.RECONVERGENT B0, `(.L_x_8786) ;  /* 0x0000043000007945 */ /* 0x000fe20003800200 */
[C---:B------:R-:W-:Y:S02]  /*1130*/  ISETP.GE.U32.AND P4, PT, R2.reuse, 0x200, PT ;  /* 0x000002000200780c */ /* 0x040fe40003f86070 */
[C---:B------:R-:W-:Y:S02]  /*1140*/  ISETP.GE.U32.AND P3, PT, R2.reuse, 0x300, PT ;  /* 0x000003000200780c */ /* 0x040fe40003f66070 */
[----:B------:R-:W-:Y:S02]  /*1150*/  ISETP.GE.U32.AND P2, PT, R2, 0x400, PT ;  /* 0x000004000200780c */ /* 0x000fe40003f46070 */
[----:B------:R-:W-:Y:S02]  /*1160*/  P2R R137, PR, RZ, 0x20 ;  /* 0x00000020ff897803 */ /* 0x000fe40000000000 */
[----:B-1----:R-:W-:-:S04]  /*1170*/  LEA.HI.SX32 R136, R121, R0, 0x1e ;  /* 0x0000000079887211 */ /* 0x002fc800078ff2ff */
[----:B------:R-:W-:Y:S01]  /*1180*/  MOV R126, R136 ;  /* 0x00000088007e7202 */ /* 0x000fe20000000f00 */
[----:B--2---:R-:W-:-:S05]  /*1190*/  @P0 HADD2.F32 R120, -RZ, R120.H0_H0 ;  /* 0x20000078ff780230 */ /* 0x004fca0000004100 */
[----:B------:R-:W-:Y:S02]  /*11a0*/  @P1 R2UR UR12, R120 ;  /* 0x00000000780c12ca */ /* 0x000fe400000e0000 */
[----:B----4-:R-:W-:Y:S02]  /*11b0*/  FSEL R124, R124, RZ, !P6 ;  /* 0x000000ff7c7c7208 */ /* 0x010fe40007000000 */
[----:B---3--:R-:W-:Y:S02]  /*11c0*/  R2UR UR24, R122 ;  /* 0x000000007a1872ca */ /* 0x008fe400000e0000 */
[----:B------:R-:W-:Y:S02]  /*11d0*/  R2UR UR4, R124 ;  /* 0x000000007c0472ca */ /* 0x000fe400000e0000 */
[----:B------:R-:W-:Y:S02]  /*11e0*/  CS2R R124, SRZ ;  /* 0x00000000007c7805 */ /* 0x000fe4000001ff00 */
[----:B------:R-:W-:Y:S01]  /*11f0*/  ISETP.GE.U32.AND P1, PT, R2, 0x500, PT ;  /* 0x000005000200780c */ /* 0x000fe20003f26070 */
[----:B-----5:R-:W-:-:S12]  /*1200*/  @!P5 BRA `(.L_x_8787) ;  /* 0x0000000000d0d947 */ /* 0x020fd80003800000 */
[----:B------:R-:W0:Y:S01]  /*1210*/  LDC.64 R124, c[0x0][0x428] ;  /* 0x00010a00ff7c7b82 */ /* 0x000e220000000a00 */
[----:B------:R-:W-:-:S07]  /*1220*/  ISETP.NE.U32.AND P0, PT, RZ, UR18, PT ;  /* 0x00000012ff007c0c */ /* 0x000fce000bf05070 */
[----:B------:R-:W1:Y:S01]  /*1230*/  LDC.64 R120, c[0x0][0x3a8] ;  /* 0x0000ea00ff787b82 */ /* 0x000e620000000a00 */
[----:B0-----:R-:W-:-:S06]  /*1240*/  IMAD.WIDE.U32 R124, R136, 0x8, R124 ;  /* 0x00000008887c7825 */ /* 0x001fcc00078e007c */
[----:B------:R-:W2:Y:S01]  /*1250*/  LDG.E.64 R124, desc[UR14][R124.64] ;  /* 0x0000000e7c7c7981 */ /* 0x000ea2000c1e1b00 */
[----:B-1----:R-:W-:-:S06]  /*1260*/  IMAD.WIDE.U32 R120, R136, 0x10, R120 ;  /* 0x0000001088787825 */ /* 0x002fcc00078e0078 */
[----:B------:R-:W3:Y:S01]  /*1270*/  LDG.E.128 R120, desc[UR14][R120.64] ;  /* 0x0000000e78787981 */ /* 0x000ee2000c1e1d00 */
[----:B------:R-:W-:Y:S01]  /*1280*/  ISETP.NE.AND.EX P0, PT, RZ, UR19, PT, P0 ;  /* 0x00000013ff007c0c */ /* 0x000fe2000bf05300 */
[----:B------:R-:W-:-:S12]  /*1290*/  HADD2.F32 R140, -RZ, R138.H0_H0 ;  /* 0x2000008aff8c7230 */ /* 0x000fd80000004100 */
[----:B------:R-:W0:Y:S01]  /*12a0*/  @P0 LDC.64 R126, c[0x0][0x438] ;  /* 0x00010e00ff7e0b82 */ /* 0x000e220000000a00 */
[----:B------:R-:W-:Y:S02]  /*12b0*/  HADD2.F32 R139, -RZ, R138.H1_H1 ;  /* 0x3000008aff8b7230 */ /* 0x000fe40000004100 */
[--C-:B------:R-:W-:Y:S02]  /*12c0*/  HADD2.F32 R144, -RZ, R195.reuse.H0_H0 ;  /* 0x200000c3ff907230 */ /* 0x100fe40000004100 */
[----:B------:R-:W-:Y:S02]  /*12d0*/  HADD2.F32 R143, -RZ, R195.H1_H1 ;  /* 0x300000c3ff8f7230 */ /* 0x000fe40000004100 */
[----:B0-----:R-:W-:-:S05]  /*12e0*/  @P0 IMAD.WIDE.U32 R126, R136, 0x10, R126 ;  /* 0x00000010887e0825 */ /* 0x001fca00078e007e */
[----:B------:R0:W5:Y:S02]  /*12f0*/  @P0 LDG.E.128 R12, desc[UR14][R126.64] ;  /* 0x0000000e7e0c0981 */ /* 0x000164000c1e1d00 */
[----:B0-----:R-:W-:Y:S02]  /*1300*/  IADD3 R126, PT, PT, R136, 0x100, RZ ;  /* 0x00000100887e7810 */ /* 0x001fe40007ffe0ff */
[----:B--2---:R-:W-:Y:S02]  /*1310*/  MOV R128, R124 ;  /* 0x0000007c00807202 */ /* 0x004fe40000000f00 */
[--C-:B------:R-:W-:Y:S01]  /*1320*/  SHF.R.U64 R131, R124, 0x10, R125.reuse ;  /* 0x000000107c837819 */ /* 0x100fe2000000127d */
[----:B---3--:R-:W-:Y:S02]  /*1330*/  FADD.FTZ R142, R121, -UR4 ;  /* 0x80000004798e7e21 */ /* 0x008fe40008010000 */
[----:B------:R-:W-:Y:S02]  /*1340*/  HADD2.F32 R121, -RZ, R128.H0_H0 ;  /* 0x20000080ff797230 */ /* 0x000fe40000004100 */
[----:B------:R-:W-:Y:S01]  /*1350*/  FADD.FTZ R3, R120, -UR4 ;  /* 0x8000000478037e21 */ /* 0x000fe20008010000 */
[----:B------:R-:W-:Y:S01]  /*1360*/  HADD2.F32 R120, -RZ, R131.H0_H0 ;  /* 0x20000083ff787230 */ /* 0x000fe20000004100 */
[----:B------:R-:W-:Y:S01]  /*1370*/  MOV R129, R125 ;  /* 0x0000007d00817202 */ /* 0x000fe20000000f00 */
[----:B------:R-:W-:Y:S01]  /*1380*/  FMUL.FTZ R142, R142, UR24 ;  /* 0x000000188e8e7c20 */ /* 0x000fe20008410000 */
[----:B------:R-:W-:Y:S01]  /*1390*/  FMUL.FTZ R3, R3, UR24 ;  /* 0x0000001803037c20 */ /* 0x000fe20008410000 */
[-C--:B------:R-:W-:Y:S01]  /*13a0*/  FMUL.FTZ R140, R140, R121.reuse ;  /* 0x000000798c8c7220 */ /* 0x080fe20000410000 */
[----:B------:R-:W-:Y:S01]  /*13b0*/  SHF.R.U32.HI R130, RZ, 0x10, R125 ;  /* 0x00000010ff827819 */ /* 0x000fe2000001167d */
[----:B------:R-:W-:Y:S01]  /*13c0*/  FADD.FTZ R123, R123, -UR4 ;  /* 0x800000047b7b7e21 */ /* 0x000fe20008010000 */
[-C--:B------:R-:W-:Y:S01]  /*13d0*/  FMUL.FTZ R139, R139, R120.reuse ;  /* 0x000000788b8b7220 */ /* 0x080fe20000410000 */
[----:B------:R-:W-:Y:S01]  /*13e0*/  FADD.FTZ R69, R69, R120 ;  /* 0x0000007845457221 */ /* 0x000fe20000010000 */
[----:B------:R-:W-:Y:S01]  /*13f0*/  FFMA.FTZ R97, R142, R120, R97 ;  /* 0x000000788e617223 */ /* 0x000fe20000010061 */
[----:B------:R-:W-:Y:S01]  /*1400*/  FADD.FTZ R68, R68, R121 ;  /* 0x0000007944447221 */ /* 0x000fe20000010000 */
[----:B------:R-:W-:Y:S01]  /*1410*/  FFMA.FTZ R96, R3, R121, R96 ;  /* 0x0000007903607223 */ /* 0x000fe20000010060 */
[----:B------:R-:W-:-:S02]  /*1420*/  HADD2.F32 R129, -RZ, R129.H0_H0 ;  /* 0x20000081ff817230 */ /* 0x000fc40000004100 */
[----:B------:R-:W-:Y:S01]  /*1430*/  FADD.FTZ R120, RZ, R140 ;  /* 0x0000008cff787221 */ /* 0x000fe20000010000 */
[----:B------:R-:W-:Y:S01]  /*1440*/  FADD.FTZ R122, R122, -UR4 ;  /* 0x800000047a7a7e21 */ /* 0x000fe20008010000 */
[----:B------:R-:W-:Y:S01]  /*1450*/  FFMA.FTZ R121, R3, R140, RZ ;  /* 0x0000008c03797223 */ /* 0x000fe200000100ff */
[----:B------:R-:W-:Y:S01]  /*1460*/  FMUL.FTZ R146, R123, UR24 ;  /* 0x000000187b927c20 */ /* 0x000fe20008410000 */
[----:B------:R-:W-:Y:S02]  /*1470*/  HADD2.F32 R124, -RZ, R130.H0_H0 ;  /* 0x20000082ff7c7230 */ /* 0x000fe40000004100 */
[----:B------:R-:W-:Y:S01]  /*1480*/  FADD.FTZ R123, R120, R139 ;  /* 0x0000008b787b7221 */ /* 0x000fe20000010000 */
[----:B------:R-:W-:Y:S01]  /*1490*/  FMUL.FTZ R141, R122, UR24 ;  /* 0x000000187a8d7c20 */ /* 0x000fe20008410000 */
        /* <DEDUP_REMOVED lines=11> */
.L_x_8787:
[----:B------:R-:W-:Y:S05]  /*1550*/  BSYNC.RECONVERGENT B0 ;  /* 0x0000000000007941 */ /* 0x000fea0003800200 */
.L_x_8786:
        /* <DEDUP_REMOVED lines=19> */
[----:B------:R-:W-:-:S03]  /*1690*/  SHF.R.U64 R134, R130, 0x10, R131 ;  /* 0x0000001082867819 */ /* 0x000fc60000001283 */
[----:B------:R-:W-:Y:S01]  /*16a0*/  HADD2.F32 R127, -RZ, R127.H0_H0 ;  /* 0x2000007fff7f7230 */ /* 0x000fe20000004100 */
[----:B------:R-:W-:Y:S01]  /*16b0*/  MOV R132, R131 ;  /* 0x0000008300847202 */ /* 0x000fe20000000f00 */
[----:B---3--:R-:W-:Y:S01]  /*16c0*/  FADD.FTZ R150, R121, -UR4 ;  /* 0x8000000479967e21 */ /* 0x008fe20008010000 */
[----:B------:R-:W-:Y:S01]  /*16d0*/  FADD.FTZ R145, R120, -UR4 ;  /* 0x8000000478917e21 */ /* 0x000fe20008010000 */
[----:B------:R-:W-:Y:S02]  /*16e0*/  HADD2.F32 R120, -RZ, R134.H0_H0 ;  /* 0x20000086ff787230 */ /* 0x000fe40000004100 */
[----:B------:R-:W-:Y:S01]  /*16f0*/  FADD.FTZ R122, R122, -UR4 ;  /* 0x800000047a7a7e21 */ /* 0x000fe20008010000 */
[----:B------:R-:W-:Y:S01]  /*1700*/  FMUL.FTZ R150, R150, UR24 ;  /* 0x0000001896967c20 */ /* 0x000fe20008410000 */
[----:B------:R-:W-:Y:S01]  /*1710*/  FMUL.FTZ R148, R148, R127 ;  /* 0x0000007f94947220 */ /* 0x000fe20000410000 */
[----:B------:R-:W-:Y:S01]  /*1720*/  FADD.FTZ R154, R123, -UR4 ;  /* 0x800000047b9a7e21 */ /* 0x000fe20008010000 */
[----:B------:R-:W-:Y:S01]  /*1730*/  FMUL.FTZ R145, R145, UR24 ;  /* 0x0000001891917c20 */ /* 0x000fe20008410000 */
[----:B------:R-:W-:Y:S01]  /*1740*/  HADD2.F32 R123, -RZ, R132.H0_H0 ;  /* 0x20000084ff7b7230 */ /* 0x000fe20000004100 */
[----:B------:R-:W-:Y:S01]  /*1750*/  SHF.R.U32.HI R133, RZ, 0x10, R131 ;  /* 0x00000010ff857819 */ /* 0x000fe20000011683 */
        /* <DEDUP_REMOVED lines=22> */
.L_x_8789:
[----:B------:R-:W-:Y:S05]  /*18c0*/  BSYNC.RECONVERGENT B0 ;  /* 0x0000000000007941 */ /* 0x000fea0003800200 */
.L_x_8788:
        /* <DEDUP_REMOVED lines=54> */
.L_x_8791:
[----:B------:R-:W-:Y:S05]  /*1c30*/  BSYNC.RECONVERGENT B0 ;  /* 0x0000000000007941 */ /* 0x000fea0003800200 */
.L_x_8790:
        /* <DEDUP_REMOVED lines=54> */
.L_x_8793:
[----:B------:R-:W-:Y:S05]  /*1fa0*/  BSYNC.RECONVERGENT B0 ;  /* 0x0000000000007941 */ /* 0x000fea0003800200 */
.L_x_8792:
        /* <DEDUP_REMOVED lines=54> */
.L_x_8795:
[----:B------:R-:W-:Y:S05]  /*2310*/  BSYNC.RECONVERGENT B0 ;  /* 0x0000000000007941 */ /* 0x000fea0003800200 */
.L_x_8794:
        /* <DEDUP_REMOVED lines=18> */
[----:B------:R-:W-:Y:S02]  /*2440*/  IADD3 R126, PT, PT, R126, 0x100, RZ ;  /* 0x000001007e7e7810 */ /* 0x000fe40007ffe0ff */
[----:B---3--:R-:W-:-:S02]  /*2450*/  MOV R127, R128 ;  /* 0x00000080007f7202 */ /* 0x008fc40000000f00 */
[----:B------:R-:W-:-:S03]  /*2460*/  SHF.R.U64 R134, R128, 0x10, R129 ;  /* 0x0000001080867819 */ /* 0x000fc60000001281 */
[----:B------:R-:W-:Y:S01]  /*2470*/  HADD2.F32 R127, -RZ, R127.H0_H0 ;  /* 0x2000007fff7f7230 */ /* 0x000fe20000004100 */
[----:B------:R-:W-:Y:S01]  /*2480*/  MOV R132, R129 ;  /* 0x0000008100847202 */ /* 0x000fe20000000f00 */
[----:B----4-:R-:W-:Y:S01]  /*2490*/  FADD.FTZ R182, R121, -UR4 ;  /* 0x8000000479b67e21 */ /* 0x010fe20008010000 */
        /* <DEDUP_REMOVED lines=31> */
.L_x_8797:
[----:B------:R-:W-:Y:S05]  /*2690*/  BSYNC.RECONVERGENT B0 ;  /* 0x0000000000007941 */ /* 0x000fea0003800200 */
.L_x_8796:
        /* <DEDUP_REMOVED lines=15> */
[----:B------:R-:W-:-:S02]  /*2790*/  HADD2.F32 R188, -RZ, R206.H0_H0 ;  /* 0x200000ceffbc7230 */ /* 0x000fc40000004100 */
[----:B------:R-:W-:Y:S02]  /*27a0*/  HADD2.F32 R187, -RZ, R206.H1_H1 ;  /* 0x300000ceffbb7230 */ /* 0x000fe40000004100 */
[--C-:B------:R-:W-:Y:S02]  /*27b0*/  HADD2.F32 R192, -RZ, R207.reuse.H0_H0 ;  /* 0x200000cfffc07230 */ /* 0x100fe40000004100 */
[----:B------:R-:W-:Y:S01]  /*27c0*/  HADD2.F32 R191, -RZ, R207.H1_H1 ;  /* 0x300000cfffbf7230 */ /* 0x000fe20000004100 */
[----:B--2---:R-:W-:Y:S02]  /*27d0*/  MOV R132, R126 ;  /* 0x0000007e00847202 */ /* 0x004fe40000000f00 */
[--C-:B------:R-:W-:Y:S02]  /*27e0*/  SHF.R.U64 R134, R126, 0x10, R127.reuse ;  /* 0x000000107e867819 */ /* 0x100fe4000000127f */
[----:B------:R-:W-:Y:S01]  /*27f0*/  MOV R133, R127 ;  /* 0x0000007f00857202 */ /* 0x000fe20000000f00 */
[----:B---3--:R-:W-:Y:S01]  /*2800*/  FADD.FTZ R190, R121, -UR4 ;  /* 0x8000000479be7e21 */ /* 0x008fe20008010000 */
[----:B------:R-:W-:Y:S01]  /*2810*/  SHF.R.U32.HI R126, RZ, 0x10, R127 ;  /* 0x00000010ff7e7819 */ /* 0x000fe2000001167f */
[----:B------:R-:W-:-:S02]  /*2820*/  HADD2.F32 R127, -RZ, R132.H0_H0 ;  /* 0x20000084ff7f7230 */ /* 0x000fc40000004100 */
[----:B------:R-:W-:Y:S01]  /*2830*/  FADD.FTZ R185, R120, -UR4 ;  /* 0x8000000478b97e21 */ /* 0x000fe20008010000 */
[----:B------:R-:W-:Y:S02]  /*2840*/  HADD2.F32 R120, -RZ, R134.H0_H0 ;  /* 0x20000086ff787230 */ /* 0x000fe40000004100 */
[----:B------:R-:W-:Y:S01]  /*2850*/  FMUL.FTZ R190, R190, UR24 ;  /* 0x00000018bebe7c20 */ /* 0x000fe20008410000 */
[----:B------:R-:W-:Y:S02]  /*2860*/  HADD2.F32 R133, -RZ, R133.H0_H0 ;  /* 0x20000085ff857230 */ /* 0x000fe40000004100 */
[----:B------:R-:W-:Y:S01]  /*2870*/  FMUL.FTZ R188, R188, R127 ;  /* 0x0000007fbcbc7220 */ /* 0x000fe20000410000 */
[----:B------:R-:W-:Y:S01]  /*2880*/  FMUL.FTZ R185, R185, UR24 ;  /* 0x00000018b9b97c20 */ /* 0x000fe20008410000 */
[-C--:B------:R-:W-:Y:S01]  /*2890*/  FMUL.FTZ R187, R187, R120.reuse ;  /* 0x00000078bbbb7220 */ /* 0x080fe20000410000 */
[----:B------:R-:W-:Y:S01]  /*28a0*/  FADD.FTZ R45, R45, R120 ;  /* 0x000000782d2d7221 */ /* 0x000fe20000010000 */
[----:B------:R-:W-:Y:S01]  /*28b0*/  FFMA.FTZ R73, R190, R120, R73 ;  /* 0x00000078be497223 */ /* 0x000fe20000010049 */
[----:B------:R-:W-:Y:S01]  /*28c0*/  FADD.FTZ R120, R125, R188 ;  /* 0x000000bc7d787221 */ /* 0x000fe20000010000 */
[----:B------:R-:W-:Y:S01]  /*28d0*/  FADD.FTZ R122, R122, -UR4 ;  /* 0x800000047a7a7e21 */ /* 0x000fe20008010000 */
[----:B------:R-:W-:Y:S01]  /*28e0*/  FFMA.FTZ R121, R185, R188, R124 ;  /* 0x000000bcb9797223 */ /* 0x000fe2000001007c */
[----:B------:R-:W-:Y:S01]  /*28f0*/  FADD.FTZ R194, R123, -UR4 ;  /* 0x800000047bc27e21 */ /* 0x000fe20008010000 */
[----:B------:R-:W-:-:S02]  /*2900*/  HADD2.F32 R126, -RZ, R126.H0_H0 ;  /* 0x2000007eff7e7230 */ /* 0x000fc40000004100 */
[----:B------:R-:W-:Y:S01]  /*2910*/  FADD.FTZ R123, R120, R187 ;  /* 0x000000bb787b7221 */ /* 0x000fe20000010000 */
[----:B------:R-:W-:Y:S01]  /*2920*/  FMUL.FTZ R189, R122, UR24 ;  /* 0x000000187abd7c20 */ /* 0x000fe20008410000 */
[----:B------:R-:W-:Y:S01]  /*2930*/  FMUL.FTZ R192, R192, R133 ;  /* 0x00000085c0c07220 */ /* 0x000fe20000410000 */
        /* <DEDUP_REMOVED lines=13> */
.L_x_8799:
[----:B------:R-:W-:Y:S05]  /*2a10*/  BSYNC.RECONVERGENT B0 ;  /* 0x0000000000007941 */ /* 0x000fea0003800200 */
.L_x_8798:
        /* <DEDUP_REMOVED lines=31> */
.L_x_8801:
[----:B------:R-:W-:Y:S05]  /*2c10*/  BSYNC.RECONVERGENT B0 ;  /* 0x0000000000007941 */ /* 0x000fea0003800200 */
.L_x_8800:
        /* <DEDUP_REMOVED lines=49> */
[----:B------:R-:W-:-:S04]  /*2f30*/  SHF.R.U32.HI R123, RZ, 0x10, R121 ;  /* 0x00000010ff7b7819 */ /* 0x000fc80000011679 */
[----:B------:R-:W-:-:S05]  /*2f40*/  PRMT R122, R123, 0x5410, R122 ;  /* 0x000054107b7a7816 */ /* 0x000fca000000007a */
[----:B------:R-:W-:Y:S05]  /*2f50*/  @P5 BRA `(.L_x_8806) ;  /* 0x0000000000985947 */ /* 0x000fea0003800000 */
[--C-:B------:R-:W-:Y:S01]  /*2f60*/  FFMA.FTZ R123, R3, UR4, R128.reuse ;  /* 0x00000004037b7c23 */ /* 0x100fe20008010080 */
[----:B------:R-:W-:Y:S02]  /*2f70*/  HADD2.F32 R120, -RZ, R120.H0_H0 ;  /* 0x20000078ff787230 */ /* 0x000fe40000004100 */
[----:B------:R-:W-:Y:S01]  /*2f80*/  FFMA.FTZ R130, R146, UR4, R128 ;  /* 0x0000000492827c23 */ /* 0x000fe20008010080 */
[----:B------:R-:W-:Y:S02]  /*2f90*/  HADD2.F32 R124, -RZ, R208.H0_H0 ;  /* 0x200000d0ff7c7230 */ /* 0x000fe40000004100 */
[----:B------:R-:W-:Y:S01]  /*2fa0*/  FADD.FTZ R123, R140, -R123 ;  /* 0x8000007b8c7b7221 */ /* 0x000fe20000010000 */
[--C-:B------:R-:W-:Y:S02]  /*2fb0*/  HADD2.F32 R132, -RZ, R209.reuse.H0_H0 ;  /* 0x200000d1ff847230 */ /* 0x100fe40000004100 */
[----:B------:R-:W-:Y:S01]  /*2fc0*/  FADD.FTZ R130, R143, -R130 ;  /* 0x800000828f827221 */ /* 0x000fe20000010000 */
[----:B------:R-:W-:-:S02]  /*2fd0*/  HADD2.F32 R125, -RZ, R209.H1_H1 ;  /* 0x300000d1ff7d7230 */ /* 0x000fc40000004100 */
[----:B------:R-:W-:Y:S01]  /*2fe0*/  FMUL.FTZ R123, R123, UR24 ;  /* 0x000000187b7b7c20 */ /* 0x000fe20008410000 */
[----:B------:R-:W-:Y:S02]  /*2ff0*/  HADD2.F32 R121, -RZ, R121.H0_H0 ;  /* 0x20000079ff797230 */ /* 0x000fe40000004100 */
[----:B------:R-:W-:Y:S01]  /*3000*/  FMUL.FTZ R130, R130, UR24 ;  /* 0x0000001882827c20 */ /* 0x000fe20008410000 */
[--C-:B------:R-:W-:Y:S02]  /*3010*/  HADD2.F32 R127, -RZ, R122.reuse.H1_H1 ;  /* 0x3000007aff7f7230 */ /* 0x100fe40000004100 */
[----:B------:R-:W-:Y:S01]  /*3020*/  FMUL.FTZ R123, R123, UR12 ;  /* 0x0000000c7b7b7c20 */ /* 0x000fe20008410000 */
[----:B------:R-:W-:Y:S02]  /*3030*/  HADD2.F32 R122, -RZ, R122.H0_H0 ;  /* 0x2000007aff7a7230 */ /* 0x000fe40000004100 */
[----:B------:R-:W-:Y:S01]  /*3040*/  FMUL.FTZ R130, R130, UR12 ;  /* 0x0000000c82827c20 */ /* 0x000fe20008410000 */
[C---:B------:R-:W-:Y:S01]  /*3050*/  FFMA.FTZ R126, R123.reuse, R120, R40 ;  /* 0x000000787b7e7223 */ /* 0x040fe20000010028 */
[----:B------:R-:W-:Y:S01]  /*3060*/  FMUL.FTZ R40, R123, R124 ;  /* 0x0000007c7b287220 */ /* 0x000fe20000410000 */
[--C-:B------:R-:W-:Y:S01]  /*3070*/  FFMA.FTZ R124, R142, UR4, R128.reuse ;  /* 0x000000048e7c7c23 */ /* 0x100fe20008010080 */
[----:B------:R-:W-:Y:S01]  /*3080*/  FFMA.FTZ R123, R141, UR4, R128 ;  /* 0x000000048d7b7c23 */ /* 0x000fe20008010080 */
[----:B------:R-:W-:-:S02]  /*3090*/  HADD2.F32 R120, -RZ, R208.H1_H1 ;  /* 0x300000d0ff787230 */ /* 0x000fc40000004100 */
[----:B------:R-:W-:Y:S01]  /*30a0*/  FMUL.FTZ R125, R130, R125 ;  /* 0x0000007d827d7220 */ /* 0x000fe20000410000 */
[----:B------:R-:W-:Y:S01]  /*30b0*/  FADD.FTZ R124, R139, -R124 ;  /* 0x8000007c8b7c7221 */ /* 0x000fe20000010000 */
[----:B------:R-:W-:Y:S01]  /*30c0*/  FADD.FTZ R123, R144, -R123 ;  /* 0x8000007b907b7221 */ /* 0x000fe20000010000 */
[----:B------:R-:W-:Y:S02]  /*30d0*/  FFMA.FTZ R130, R130, R122, R43 ;  /* 0x0000007a82827223 */ /* 0x000fe4000001002b */
[----:B------:R-:W-:Y:S01]  /*30e0*/  FMUL.FTZ R124, R124, UR24 ;  /* 0x000000187c7c7c20 */ /* 0x000fe20008410000 */
[----:B------:R-:W-:-:S03]  /*30f0*/  FMUL.FTZ R123, R123, UR24 ;  /* 0x000000187b7b7c20 */ /* 0x000fc60008410000 */
[----:B------:R-:W-:Y:S01]  /*3100*/  FMUL.FTZ R124, R124, UR12 ;  /* 0x0000000c7c7c7c20 */ /* 0x000fe20008410000 */
[----:B------:R-:W-:-:S03]  /*3110*/  FMUL.FTZ R129, R123, UR12 ;  /* 0x0000000c7b817c20 */ /* 0x000fc60008410000 */
[C---:B------:R-:W-:Y:S01]  /*3120*/  FMUL.FTZ R123, R124.reuse, R120 ;  /* 0x000000787c7b7220 */ /* 0x040fe20000410000 */
[C---:B------:R-:W-:Y:S01]  /*3130*/  FMUL.FTZ R132, R129.reuse, R132 ;  /* 0x0000008481847220 */ /* 0x040fe20000410000 */
[--C-:B------:R-:W-:Y:S01]  /*3140*/  FFMA.FTZ R129, R129, R121, R42.reuse ;  /* 0x0000007981817223 */ /* 0x100fe2000001002a */
[----:B------:R-:W-:Y:S02]  /*3150*/  FFMA.FTZ R127, R124, R127, R41 ;  /* 0x0000007f7c7f7223 */ /* 0x000fe40000010029 */
[----:B------:R-:W-:Y:S02]  /*3160*/  F2FP.F16.F32.PACK_AB R123, R123, R40 ;  /* 0x000000287b7b723e */ /* 0x000fe400000000ff */
[----:B------:R-:W-:Y:S02]  /*3170*/  F2FP.F16.F32.PACK_AB R125, R125, R132 ;  /* 0x000000847d7d723e */ /* 0x000fe400000000ff */
[----:B------:R-:W-:Y:S02]  /*3180*/  PRMT R42, R123, 0x7632, R42 ;  /* 0x000076327b2a7816 */ /* 0x000fe4000000002a */
[----:B------:R-:W-:-:S02]  /*3190*/  PRMT R121, R125, 0x7632, R121 ;  /* 0x000076327d797816 */ /* 0x000fc40000000079 */
[----:B------:R-:W-:Y:S01]  /*31a0*/  PRMT R120, R125, 0x7610, R120 ;  /* 0x000076107d787816 */ /* 0x000fe20000000078 */
[----:B------:R-:W-:Y:S06]  /*31b0*/  BRA `(.L_x_8807) ;  /* 0x0000000000947947 */ /* 0x000fec0003800000 */
.L_x_8806:
[----:B------:R-:W-:Y:S01]  /*31c0*/  FFMA.FTZ R117, R3, UR4, R128 ;  /* 0x0000000403757c23 */ /* 0x000fe20008010080 */
[----:B------:R-:W-:Y:S02]  /*31d0*/  HADD2.F32 R120, -RZ, R120.H0_H0 ;  /* 0x20000078ff787230 */ /* 0x000fe40000004100 */
[--C-:B------:R-:W-:Y:S02]  /*31e0*/  HADD2.F32 R118, -RZ, R208.reuse.H0_H0 ;  /* 0x200000d0ff767230 */ /* 0x100fe40000004100 */
[----:B------:R-:W-:Y:S01]  /*31f0*/  FADD.FTZ R117, R140, -R117 ;  /* 0x800000758c757221 */ /* 0x000fe20000010000 */
[----:B------:R-:W-:Y:S02]  /*3200*/  HADD2.F32 R123, -RZ, R208.H1_H1 ;  /* 0x300000d0ff7b7230 */ /* 0x000fe40000004100 */
[--C-:B------:R-:W-:Y:S02]  /*3210*/  HADD2.F32 R124, -RZ, R209.reuse.H0_H0 ;  /* 0x200000d1ff7c7230 */ /* 0x100fe40000004100 */
[----:B------:R-:W-:Y:S01]  /*3220*/  FMUL.FTZ R116, R117, UR24 ;  /* 0x0000001875747c20 */ /* 0x000fe20008410000 */
[----:B------:R-:W-:-:S02]  /*3230*/  HADD2.F32 R125, -RZ, R209.H1_H1 ;  /* 0x300000d1ff7d7230 */ /* 0x000fc40000004100 */
[----:B------:R-:W-:Y:S02]  /*3240*/  HADD2.F32 R121, -RZ, R121.H0_H0 ;  /* 0x20000079ff797230 */ /* 0x000fe40000004100 */
[----:B------:R-:W-:Y:S01]  /*3250*/  FMUL.FTZ R117, R116, UR12 ;  /* 0x0000000c74757c20 */ /* 0x000fe20008410000 */
[--C-:B------:R-:W-:Y:S02]  /*3260*/  HADD2.F32 R127, -RZ, R122.reuse.H1_H1 ;  /* 0x3000007aff7f7230 */ /* 0x100fe40000004100 */
[----:B------:R-:W-:Y:S02]  /*3270*/  HADD2.F32 R122, -RZ, R122.H0_H0 ;  /* 0x2000007aff7a7230 */ /* 0x000fe40000004100 */
[C---:B------:R-:W-:Y:S01]  /*3280*/  FFMA.FTZ R126, R117.reuse, R120, R40 ;  /* 0x00000078757e7223 */ /* 0x040fe20000010028 */
[----:B------:R-:W-:Y:S01]  /*3290*/  FMUL.FTZ R40, R117, R118 ;  /* 0x0000007675287220 */ /* 0x000fe20000410000 */
[--C-:B------:R-:W-:Y:S01]  /*32a0*/  FFMA.FTZ R118, R142, UR4, R128.reuse ;  /* 0x000000048e767c23 */ /* 0x100fe20008010080 */
[--C-:B------:R-:W-:Y:S01]  /*32b0*/  FFMA.FTZ R117, R141, UR4, R128.reuse ;  /* 0x000000048d757c23 */ /* 0x100fe20008010080 */
[----:B------:R-:W-:-:S02]  /*32c0*/  FFMA.FTZ R120, R146, UR4, R128 ;  /* 0x0000000492787c23 */ /* 0x000fc40008010080 */
[----:B------:R-:W-:Y:S01]  /*32d0*/  FADD.FTZ R118, R139, -R118 ;  /* 0x800000768b767221 */ /* 0x000fe20000010000 */
[----:B------:R-:W-:Y:S01]  /*32e0*/  FADD.FTZ R119, R144, -R117 ;  /* 0x8000007590777221 */ /* 0x000fe20000010000 */
[----:B------:R-:W-:Y:S02]  /*32f0*/  FADD.FTZ R120, R143, -R120 ;  /* 0x800000788f787221 */ /* 0x000fe40000010000 */
[----:B------:R-:W-:Y:S01]  /*3300*/  FMUL.FTZ R117, R118, UR24 ;  /* 0x0000001876757c20 */ /* 0x000fe20008410000 */
[----:B------:R-:W-:Y:S01]  /*3310*/  FMUL.FTZ R118, R119, UR24 ;  /* 0x0000001877767c20 */ /* 0x000fe20008410000 */
[----:B------:R-:W-:Y:S02]  /*3320*/  FMUL.FTZ R119, R120, UR24 ;  /* 0x0000001878777c20 */ /* 0x000fe40008410000 */
[----:B------:R-:W-:Y:S01]  /*3330*/  FMUL.FTZ R120, R117, UR12 ;  /* 0x0000000c75787c20 */ /* 0x000fe20008410000 */
[----:B------:R-:W-:Y:S01]  /*3340*/  FMUL.FTZ R129, R118, UR12 ;  /* 0x0000000c76817c20 */ /* 0x000fe20008410000 */
[----:B------:R-:W-:-:S02]  /*3350*/  FMUL.FTZ R130, R119, UR12 ;  /* 0x0000000c77827c20 */ /* 0x000fc40008410000 */
[----:B------:R-:W-:Y:S01]  /*3360*/  FMUL.FTZ R123, R120, R123 ;  /* 0x0000007b787b7220 */ /* 0x000fe20000410000 */
[C---:B------:R-:W-:Y:S01]  /*3370*/  FMUL.FTZ R124, R129.reuse, R124 ;  /* 0x0000007c817c7220 */ /* 0x040fe20000410000 */
[----:B------:R-:W-:Y:S01]  /*3380*/  FMUL.FTZ R125, R130, R125 ;  /* 0x0000007d827d7220 */ /* 0x000fe20000410000 */
[----:B------:R-:W-:Y:S01]  /*3390*/  FFMA.FTZ R127, R120, R127, R41 ;  /* 0x0000007f787f7223 */ /* 0x000fe20000010029 */
[--C-:B------:R-:W-:Y:S01]  /*33a0*/  FFMA.FTZ R129, R129, R121, R42.reuse ;  /* 0x0000007981817223 */ /* 0x100fe2000001002a */
[----:B------:R-:W-:Y:S01]  /*33b0*/  F2FP.F16.F32.PACK_AB R123, R123, R40 ;  /* 0x000000287b7b723e */ /* 0x000fe200000000ff */
[----:B------:R-:W-:Y:S01]  /*33c0*/  FFMA.FTZ R130, R130, R122, R43 ;  /* 0x0000007a82827223 */ /* 0x000fe2000001002b */
[----:B------:R-:W-:Y:S02]  /*33d0*/  F2FP.F16.F32.PACK_AB R124, R125, R124 ;  /* 0x0000007c7d7c723e */ /* 0x000fe400000000ff */
[----:B------:R-:W-:Y:S02]  /*33e0*/  PRMT R42, R123, 0x7632, R42 ;  /* 0x000076327b2a7816 */ /* 0x000fe4000000002a */
[----:B------:R-:W-:-:S02]  /*33f0*/  PRMT R121, R124, 0x7632, R121 ;  /* 0x000076327c797816 */ /* 0x000fc40000000079 */
[----:B------:R-:W-:-:S07]  /*3400*/  PRMT R120, R124, 0x7610, R120 ;  /* 0x000076107c787816 */ /* 0x000fce0000000078 */
.L_x_8807:
        /* <DEDUP_REMOVED lines=16> */
.L_x_8805:
[----:B------:R-:W-:Y:S05]  /*3510*/  BSYNC.RECONVERGENT B1 ;  /* 0x0000000000017941 */ /* 0x000fea0003800200 */
.L_x_8804:
        /* <DEDUP_REMOVED lines=8> */
[----:B------:R-:W-:-:S04]  /*35a0*/  SHF.R.U32.HI R123, RZ, 0x10, R121 ;  /* 0x00000010ff7b7819 */ /* 0x000fc80000011679 */
[----:B------:R-:W-:-:S05]  /*35b0*/  PRMT R122, R123, 0x5410, R122 ;  /* 0x000054107b7a7816 */ /* 0x000fca000000007a */
[----:B------:R-:W-:Y:S05]  /*35c0*/  @!P5 BRA `(.L_x_8810) ;  /* 0x00000000009cd947 */ /* 0x000fea0003800000 */
        /* <DEDUP_REMOVED lines=8> */
[--C-:B------:R-:W-:Y:S02]  /*3650*/  HADD2.F32 R125, -RZ, R122.reuse.H1_H1 ;  /* 0x3000007aff7d7230 */ /* 0x100fe40000004100 */
[----:B------:R-:W-:Y:S01]  /*3660*/  FMUL.FTZ R117, R116, UR12 ;  /* 0x0000000c74757c20 */ /* 0x000fe20008410000 */
[----:B------:R-:W-:Y:S02]  /*3670*/  HADD2.F32 R121, -RZ, R121.H0_H0 ;  /* 0x20000079ff797230 */ /* 0x000fe40000004100 */
        /* <DEDUP_REMOVED lines=19> */
[----:B------:R-:W-:Y:S01]  /*37b0*/  FFMA.FTZ R126, R127, R121, R38 ;  /* 0x000000797f7e7223 */ /* 0x000fe20000010026 */
[----:B------:R-:W-:Y:S01]  /*37c0*/  F2FP.F16.F32.PACK_AB R123, R123, R36 ;  /* 0x000000247b7b723e */ /* 0x000fe200000000ff */
[----:B------:R-:W-:Y:S01]  /*37d0*/  FFMA.FTZ R127, R120, R122, R39 ;  /* 0x0000007a787f7223 */ /* 0x000fe20000010027 */
[----:B------:R-:W-:Y:S02]  /*37e0*/  F2FP.F16.F32.PACK_AB R130, R129, R130 ;  /* 0x000000828182723e */ /* 0x000fe400000000ff */
[C---:B------:R-:W-:Y:S02]  /*37f0*/  PRMT R36, R123.reuse, 0x7632, R36 ;  /* 0x000076327b247816 */ /* 0x040fe40000000024 */
[----:B------:R-:W-:-:S02]  /*3800*/  PRMT R129, R123, 0x7610, R129 ;  /* 0x000076107b817816 */ /* 0x000fc40000000081 */
[C---:B------:R-:W-:Y:S02]  /*3810*/  PRMT R123, R130.reuse, 0x7632, R123 ;  /* 0x00007632827b7816 */ /* 0x040fe4000000007b */
[----:B------:R-:W-:Y:S01]  /*3820*/  PRMT R122, R130, 0x7610, R122 ;  /* 0x00007610827a7816 */ /* 0x000fe2000000007a */
[----:B------:R-:W-:Y:S06]  /*3830*/  BRA `(.L_x_8811) ;  /* 0x0000000000987947 */ /* 0x000fec0003800000 */
.L_x_8810:
        /* <DEDUP_REMOVED lines=9> */
[--C-:B------:R-:W-:Y:S02]  /*38d0*/  HADD2.F32 R125, -RZ, R122.reuse.H1_H1 ;  /* 0x3000007aff7d7230 */ /* 0x100fe40000004100 */
[----:B------:R-:W-:Y:S01]  /*38e0*/  FMUL.FTZ R130, R130, UR24 ;  /* 0x0000001882827c20 */ /* 0x000fe20008410000 */
[----:B------:R-:W-:Y:S02]  /*38f0*/  HADD2.F32 R121, -RZ, R121.H0_H0 ;  /* 0x20000079ff797230 */ /* 0x000fe40000004100 */
        /* <DEDUP_REMOVED lines=10> */
[----:B------:R-:W-:-:S03]  /*39a0*/  FADD.FTZ R123, R152, -R123 ;  /* 0x8000007b987b7221 */ /* 0x000fc60000010000 */
[----:B------:R-:W-:Y:S01]  /*39b0*/  FMUL.FTZ R126, R126, UR24 ;  /* 0x000000187e7e7c20 */ /* 0x000fe20008410000 */
[----:B------:R-:W-:-:S03]  /*39c0*/  FMUL.FTZ R123, R123, UR24 ;  /* 0x000000187b7b7c20 */ /* 0x000fc60008410000 */
[----:B------:R-:W-:Y:S01]  /*39d0*/  FMUL.FTZ R126, R126, UR12 ;  /* 0x0000000c7e7e7c20 */ /* 0x000fe20008410000 */
[----:B------:R-:W-:-:S03]  /*39e0*/  FMUL.FTZ R127, R123, UR12 ;  /* 0x0000000c7b7f7c20 */ /* 0x000fc60008410000 */
[C---:B------:R-:W-:Y:S01]  /*39f0*/  FMUL.FTZ R123, R126.reuse, R120 ;  /* 0x000000787e7b7220 */ /* 0x040fe20000410000 */
[C---:B------:R-:W-:Y:S01]  /*3a00*/  FMUL.FTZ R132, R127.reuse, R132 ;  /* 0x000000847f847220 */ /* 0x040fe20000410000 */
[----:B------:R-:W-:Y:S01]  /*3a10*/  FFMA.FTZ R125, R126, R125, R37 ;  /* 0x0000007d7e7d7223 */ /* 0x000fe20000010025 */
[----:B------:R-:W-:Y:S01]  /*3a20*/  FFMA.FTZ R126, R127, R121, R38 ;  /* 0x000000797f7e7223 */ /* 0x000fe20000010026 */
[----:B------:R-:W-:Y:S01]  /*3a30*/  FFMA.FTZ R127, R130, R122, R39 ;  /* 0x0000007a827f7223 */ /* 0x000fe20000010027 */
[----:B------:R-:W-:Y:S02]  /*3a40*/  F2FP.F16.F32.PACK_AB R123, R123, R36 ;  /* 0x000000247b7b723e */ /* 0x000fe400000000ff */
[----:B------:R-:W-:Y:S02]  /*3a50*/  F2FP.F16.F32.PACK_AB R132, R129, R132 ;  /* 0x000000848184723e */ /* 0x000fe400000000ff */
[C---:B------:R-:W-:Y:S02]  /*3a60*/  PRMT R36, R123.reuse, 0x7632, R36 ;  /* 0x000076327b247816 */ /* 0x040fe40000000024 */
[----:B------:R-:W-:-:S02]  /*3a70*/  PRMT R129, R123, 0x7610, R129 ;  /* 0x000076107b817816 */ /* 0x000fc40000000081 */
[C---:B------:R-:W-:Y:S02]  /*3a80*/  PRMT R123, R132.reuse, 0x7632, R123 ;  /* 0x00007632847b7816 */ /* 0x040fe4000000007b */
[----:B------:R-:W-:-:S07]  /*3a90*/  PRMT R122, R132, 0x7610, R122 ;  /* 0x00007610847a7816 */ /* 0x000fce000000007a */
.L_x_8811:
        /* <DEDUP_REMOVED lines=16> */
.L_x_8809:
[----:B------:R-:W-:Y:S05]  /*3ba0*/  BSYNC.RECONVERGENT B1 ;  /* 0x0000000000017941 */ /* 0x000fea0003800200 */
.L_x_8808:
        /* <DEDUP_REMOVED lines=50> */
.L_x_8814:
        /* <DEDUP_REMOVED lines=38> */
.L_x_8815:
        /* <DEDUP_REMOVED lines=16> */
.L_x_8813:
[----:B------:R-:W-:Y:S05]  /*4230*/  BSYNC.RECONVERGENT B1 ;  /* 0x0000000000017941 */ /* 0x000fea0003800200 */
.L_x_8812:
        /* <DEDUP_REMOVED lines=50> */
.L_x_8818:
        /* <DEDUP_REMOVED lines=38> */
.L_x_8819:
        /* <DEDUP_REMOVED lines=16> */
.L_x_8817:
[----:B------:R-:W-:Y:S05]  /*48c0*/  BSYNC.RECONVERGENT B1 ;  /* 0x0000000000017941 */ /* 0x000fea0003800200 */
.L_x_8816:
        /* <DEDUP_REMOVED lines=50> */
.L_x_8822:
        /* <DEDUP_REMOVED lines=38> */
.L_x_8823:
        /* <DEDUP_REMOVED lines=16> */
.L_x_8821:
[----:B------:R-:W-:Y:S05]  /*4f50*/  BSYNC.RECONVERGENT B1 ;  /* 0x0000000000017941 */ /* 0x000fea0003800200 */
.L_x_8820:
        /* <DEDUP_REMOVED lines=50> */
.L_x_8826:
        /* <DEDUP_REMOVED lines=38> */
.L_x_8827:
        /* <DEDUP_REMOVED lines=16> */
.L_x_8825:
[----:B------:R-:W-:Y:S05]  /*55e0*/  BSYNC.RECONVERGENT B1 ;  /* 0x0000000000017941 */ /* 0x000fea0003800200 */
.L_x_8824:
        /* <DEDUP_REMOVED lines=42> */
[----:B------:R-:W-:Y:S02]  /*5890*/  F2FP.F16.F32.PACK_AB R123, R123, R16 ;  /* 0x000000107b7b723e */ /* 0x000fe400000000ff */
[----:B------:R-:W-:Y:S01]  /*58a0*/  F2FP.F16.F32.PACK_AB R124, R129, R124 ;  /* 0x0000007c817c723e */ /* 0x000fe200000000ff */
[----:B------:R-:W-:Y:S01]  /*58b0*/  FFMA.FTZ R129, R130, R122, R19 ;  /* 0x0000007a82817223 */ /* 0x000fe20000010013 */
[----:B------:R-:W-:Y:S02]  /*58c0*/  PRMT R18, R123, 0x7632, R18 ;  /* 0x000076327b127816 */ /* 0x000fe40000000012 */
[----:B------:R-:W-:-:S02]  /*58d0*/  PRMT R121, R124, 0x7632, R121 ;  /* 0x000076327c797816 */ /* 0x000fc40000000079 */
[----:B------:R-:W-:Y:S01]  /*58e0*/  PRMT R120, R124, 0x7610, R120 ;  /* 0x000076107c787816 */ /* 0x000fe20000000078 */
[----:B------:R-:W-:Y:S06]  /*58f0*/  BRA `(.L_x_8830) ;  /* 0x0000000000947947 */ /* 0x000fec0003800000 */
.L_x_8829:
[--C-:B------:R-:W-:Y:S01]  /*5900*/  FFMA.FTZ R123, R185, UR4, R128.reuse ;  /* 0x00000004b97b7c23 */ /* 0x100fe20008010080 */
[----:B------:R-:W-:Y:S02]  /*5910*/  HADD2.F32 R120, -RZ, R120.H0_H0 ;  /* 0x20000078ff787230 */ /* 0x000fe40000004100 */
[--C-:B------:R-:W-:Y:S01]  /*5920*/  FFMA.FTZ R130, R190, UR4, R128.reuse ;  /* 0x00000004be827c23 */ /* 0x100fe20008010080 */
[----:B------:R-:W-:Y:S02]  /*5930*/  HADD2.F32 R124, -RZ, R220.H0_H0 ;  /* 0x200000dcff7c7230 */ /* 0x000fe40000004100 */
[----:B------:R-:W-:Y:S01]  /*5940*/  FADD.FTZ R123, R188, -R123 ;  /* 0x8000007bbc7b7221 */ /* 0x000fe20000010000 */
[----:B------:R-:W-:Y:S01]  /*5950*/  FFMA.FTZ R125, R189, UR4, R128 ;  /* 0x00000004bd7d7c23 */ /* 0x000fe20008010080 */
[----:B------:R-:W-:Y:S01]  /*5960*/  FADD.FTZ R130, R187, -R130 ;  /* 0x80000082bb827221 */ /* 0x000fe20000010000 */
[----:B------:R-:W-:Y:S02]  /*5970*/  HADD2.F32 R129, -RZ, R221.H1_H1 ;  /* 0x300000ddff817230 */ /* 0x000fe40000004100 */
[----:B------:R-:W-:Y:S01]  /*5980*/  FMUL.FTZ R123, R123, UR24 ;  /* 0x000000187b7b7c20 */ /* 0x000fe20008410000 */
[----:B------:R-:W-:Y:S01]  /*5990*/  FADD.FTZ R125, R192, -R125 ;  /* 0x8000007dc07d7221 */ /* 0x000fe20000010000 */
[----:B------:R-:W-:Y:S01]  /*59a0*/  FMUL.FTZ R130, R130, UR24 ;  /* 0x0000001882827c20 */ /* 0x000fe20008410000 */
[----:B------:R-:W-:-:S02]  /*59b0*/  HADD2.F32 R121, -RZ, R121.H0_H0 ;  /* 0x20000079ff797230 */ /* 0x000fc40000004100 */
[----:B------:R-:W-:Y:S01]  /*59c0*/  FMUL.FTZ R123, R123, UR12 ;  /* 0x0000000c7b7b7c20 */ /* 0x000fe20008410000 */
[----:B------:R-:W-:Y:S01]  /*59d0*/  FMUL.FTZ R125, R125, UR24 ;  /* 0x000000187d7d7c20 */ /* 0x000fe20008410000 */
[----:B------:R-:W-:Y:S02]  /*59e0*/  FMUL.FTZ R130, R130, UR12 ;  /* 0x0000000c82827c20 */ /* 0x000fe40008410000 */
[C---:B------:R-:W-:Y:S01]  /*59f0*/  FFMA.FTZ R126, R123.reuse, R120, R16 ;  /* 0x000000787b7e7223 */ /* 0x040fe20000010010 */
[----:B------:R-:W-:Y:S01]  /*5a00*/  FMUL.FTZ R16, R123, R124 ;  /* 0x0000007c7b107220 */ /* 0x000fe20000410000 */
[----:B------:R-:W-:Y:S01]  /*5a10*/  FFMA.FTZ R124, R194, UR4, R128 ;  /* 0x00000004c27c7c23 */ /* 0x000fe20008010080 */
[----:B------:R-:W-:Y:S02]  /*5a20*/  HADD2.F32 R123, -RZ, R220.H1_H1 ;  /* 0x300000dcff7b7230 */ /* 0x000fe40000004100 */
[----:B------:R-:W-:Y:S01]  /*5a30*/  FMUL.FTZ R125, R125, UR12 ;  /* 0x0000000c7d7d7c20 */ /* 0x000fe20008410000 */
[----:B------:R-:W-:-:S02]  /*5a40*/  HADD2.F32 R120, -RZ, R122.H1_H1 ;  /* 0x3000007aff787230 */ /* 0x000fc40000004100 */
[----:B------:R-:W-:Y:S01]  /*5a50*/  FADD.FTZ R127, R191, -R124 ;  /* 0x8000007cbf7f7221 */ /* 0x000fe20000010000 */
[----:B------:R-:W-:Y:S02]  /*5a60*/  HADD2.F32 R124, -RZ, R221.H0_H0 ;  /* 0x200000ddff7c7230 */ /* 0x000fe40000004100 */
[C---:B------:R-:W-:Y:S01]  /*5a70*/  FMUL.FTZ R123, R130.reuse, R123 ;  /* 0x0000007b827b7220 */ /* 0x040fe20000410000 */
[----:B------:R-:W-:Y:S02]  /*5a80*/  HADD2.F32 R122, -RZ, R122.H0_H0 ;  /* 0x2000007aff7a7230 */ /* 0x000fe40000004100 */
[----:B------:R-:W-:Y:S01]  /*5a90*/  FMUL.FTZ R127, R127, UR24 ;  /* 0x000000187f7f7c20 */ /* 0x000fe20008410000 */
[----:B------:R-:W-:Y:S01]  /*5aa0*/  FMUL.FTZ R124, R125, R124 ;  /* 0x0000007c7d7c7220 */ /* 0x000fe20000410000 */
[----:B------:R-:W-:Y:S02]  /*5ab0*/  F2FP.F16.F32.PACK_AB R123, R123, R16 ;  /* 0x000000107b7b723e */ /* 0x000fe400000000ff */
[----:B------:R-:W-:Y:S01]  /*5ac0*/  FMUL.FTZ R128, R127, UR12 ;  /* 0x0000000c7f807c20 */ /* 0x000fe20008410000 */
[----:B------:R-:W-:-:S03]  /*5ad0*/  FFMA.FTZ R127, R130, R120, R17 ;  /* 0x00000078827f7223 */ /* 0x000fc60000010011 */
[C---:B------:R-:W-:Y:S01]  /*5ae0*/  FMUL.FTZ R131, R128.reuse, R129 ;  /* 0x0000008180837220 */ /* 0x040fe20000410000 */
[----:B------:R-:W-:Y:S01]  /*5af0*/  FFMA.FTZ R129, R128, R122, R19 ;  /* 0x0000007a80817223 */ /* 0x000fe20000010013 */
[--C-:B------:R-:W-:Y:S01]  /*5b00*/  FFMA.FTZ R128, R125, R121, R18.reuse ;  /* 0x000000797d807223 */ /* 0x100fe20000010012 */
[----:B------:R-:W-:Y:S02]  /*5b10*/  PRMT R18, R123, 0x7632, R18 ;  /* 0x000076327b127816 */ /* 0x000fe40000000012 */
[----:B------:R-:W-:-:S04]  /*5b20*/  F2FP.F16.F32.PACK_AB R124, R131, R124 ;  /* 0x0000007c837c723e */ /* 0x000fc800000000ff */
[C---:B------:R-:W-:Y:S02]  /*5b30*/  PRMT R121, R124.reuse, 0x7632, R121 ;  /* 0x000076327c797816 */ /* 0x040fe40000000079 */
[----:B------:R-:W-:-:S07]  /*5b40*/  PRMT R120, R124, 0x7610, R120 ;  /* 0x000076107c787816 */ /* 0x000fce0000000078 */
.L_x_8830:
        /* <DEDUP_REMOVED lines=16> */
.L_x_8803:
        /* <DEDUP_REMOVED lines=16> */
[----:B-----5:R-:W-:Y:S01]  /*5d50*/  FFMA.FTZ R127, R123, UR24, R14 ;  /* 0x000000187b7f7c23 */ /* 0x020fe2000801000e */
[----:B------:R-:W-:Y:S01]  /*5d60*/  FFMA.FTZ R130, R130, UR24, R15 ;  /* 0x0000001882827c23 */ /* 0x000fe2000801000f */
[----:B------:R-:W-:Y:S01]  /*5d70*/  FFMA.FTZ R123, R3, UR4, R128 ;  /* 0x00000004037b7c23 */ /* 0x000fe20008010080 */
[----:B------:R-:W-:Y:S01]  /*5d80*/  FADD.FTZ R122, R139, -R122 ;  /* 0x8000007a8b7a7221 */ /* 0x000fe20000010000 */
[----:B------:R-:W-:Y:S01]  /*5d90*/  FMUL.FTZ R127, R127, UR12 ;  /* 0x0000000c7f7f7c20 */ /* 0x000fe20008410000 */
[----:B------:R-:W-:Y:S01]  /*5da0*/  FMUL.FTZ R130, R130, UR12 ;  /* 0x0000000c82827c20 */ /* 0x000fe20008410000 */
[----:B------:R-:W-:Y:S01]  /*5db0*/  FADD.FTZ R123, R140, -R123 ;  /* 0x8000007b8c7b7221 */ /* 0x000fe20000010000 */
[----:B------:R-:W-:Y:S01]  /*5dc0*/  FFMA.FTZ R126, R122, UR24, R13 ;  /* 0x000000187a7e7c23 */ /* 0x000fe2000801000d */
[----:B------:R-:W-:-:S02]  /*5dd0*/  HADD2.F32 R222, -RZ, R208.H0_H0 ;  /* 0x200000d0ffde7230 */ /* 0x000fc40000004100 */
[----:B------:R-:W-:Y:S01]  /*5de0*/  FMUL.FTZ R132, R125, R130 ;  /* 0x000000827d847220 */ /* 0x000fe20000410000 */
[----:B------:R-:W-:Y:S02]  /*5df0*/  HADD2.F32 R125, -RZ, R208.H1_H1 ;  /* 0x300000d0ff7d7230 */ /* 0x000fe40000004100 */
[----:B------:R-:W-:Y:S01]  /*5e00*/  FFMA.FTZ R129, R123, UR24, R12 ;  /* 0x000000187b817c23 */ /* 0x000fe2000801000c */
[----:B------:R-:W-:Y:S01]  /*5e10*/  FMUL.FTZ R126, R126, UR12 ;  /* 0x0000000c7e7e7c20 */ /* 0x000fe20008410000 */
[----:B------:R-:W-:Y:S01]  /*5e20*/  FMUL.FTZ R131, R124, R127 ;  /* 0x0000007f7c837220 */ /* 0x000fe20000410000 */
        /* <DEDUP_REMOVED lines=25> */
.L_x_8833:
[----:B------:R-:W-:Y:S05]  /*5fc0*/  BSYNC.RECONVERGENT B1 ;  /* 0x0000000000017941 */ /* 0x000fea0003800200 */
.L_x_8832:
        /* <DEDUP_REMOVED lines=51> */
.L_x_8835:
[----:B------:R-:W-:Y:S05]  /*6300*/  BSYNC.RECONVERGENT B1 ;  /* 0x0000000000017941 */ /* 0x000fea0003800200 */
.L_x_8834:
        /* <DEDUP_REMOVED lines=51> */
.L_x_8837:
[----:B------:R-:W-:Y:S05]  /*6640*/  BSYNC.RECONVERGENT B1 ;  /* 0x0000000000017941 */ /* 0x000fea0003800200 */
.L_x_8836:
        /* <DEDUP_REMOVED lines=51> */
.L_x_8839:
[----:B------:R-:W-:Y:S05]  /*6980*/  BSYNC.RECONVERGENT B1 ;  /* 0x0000000000017941 */ /* 0x000fea0003800200 */
.L_x_8838:
        /* <DEDUP_REMOVED lines=51> */
.L_x_8841:
[----:B------:R-:W-:Y:S05]  /*6cc0*/  BSYNC.RECONVERGENT B1 ;  /* 0x0000000000017941 */ /* 0x000fea0003800200 */
.L_x_8840:
        /* <DEDUP_REMOVED lines=51> */
.L_x_8843:
[----:B------:R-:W-:Y:S05]  /*7000*/  BSYNC.RECONVERGENT B1 ;  /* 0x0000000000017941 */ /* 0x000fea0003800200 */
.L_x_8842:
        /* <DEDUP_REMOVED lines=12> */
[----:B-----5:R-:W-:Y:S01]  /*70d0*/  FFMA.FTZ R126, R126, UR24, R115 ;  /* 0x000000187e7e7c23 */ /* 0x020fe20008010073 */
[----:B------:R-:W-:Y:S01]  /*70e0*/  FFMA.FTZ R127, R123, UR24, R114 ;  /* 0x000000187b7f7c23 */ /* 0x000fe20008010072 */
[----:B------:R-:W-:Y:S01]  /*70f0*/  FADD.FTZ R122, R187, -R122 ;  /* 0x8000007abb7a7221 */ /* 0x000fe20000010000 */
[----:B------:R-:W-:Y:S01]  /*7100*/  FFMA.FTZ R123, R185, UR4, R128 ;  /* 0x00000004b97b7c23 */ /* 0x000fe20008010080 */
[----:B------:R-:W-:Y:S01]  /*7110*/  FMUL.FTZ R126, R126, UR12 ;  /* 0x0000000c7e7e7c20 */ /* 0x000fe20008410000 */
[----:B------:R-:W-:Y:S01]  /*7120*/  FMUL.FTZ R127, R127, UR12 ;  /* 0x0000000c7f7f7c20 */ /* 0x000fe20008410000 */
[----:B------:R-:W-:Y:S01]  /*7130*/  FFMA.FTZ R128, R122, UR24, R113 ;  /* 0x000000187a807c23 */ /* 0x000fe20008010071 */
[----:B------:R-:W-:Y:S01]  /*7140*/  FADD.FTZ R123, R188, -R123 ;  /* 0x8000007bbc7b7221 */ /* 0x000fe20000010000 */
[----:B------:R-:W-:-:S02]  /*7150*/  HADD2.F32 R125, -RZ, R220.H1_H1 ;  /* 0x300000dcff7d7230 */ /* 0x000fc40000004100 */
[----:B------:R-:W-:Y:S01]  /*7160*/  FMUL.FTZ R130, R130, R127 ;  /* 0x0000007f82827220 */ /* 0x000fe20000410000 */
[----:B------:R-:W-:Y:S01]  /*7170*/  FMUL.FTZ R128, R128, UR12 ;  /* 0x0000000c80807c20 */ /* 0x000fe20008410000 */
[----:B------:R-:W-:Y:S01]  /*7180*/  FFMA.FTZ R129, R123, UR24, R112 ;  /* 0x000000187b817c23 */ /* 0x000fe20008010070 */
[----:B------:R-:W-:Y:S01]  /*7190*/  FMUL.FTZ R131, R131, R126 ;  /* 0x0000007e83837220 */ /* 0x000fe20000410000 */
[----:B------:R-:W-:Y:S02]  /*71a0*/  HADD2.F32 R132, -RZ, R220.H0_H0 ;  /* 0x200000dcff847230 */ /* 0x000fe40000004100 */
[----:B------:R-:W-:Y:S01]  /*71b0*/  FMUL.FTZ R134, R125, R128 ;  /* 0x000000807d867220 */ /* 0x000fe20000410000 */
[----:B------:R-:W0:Y:S01]  /*71c0*/  LDC.64 R122, c[0x0][0x468] ;  /* 0x00011a00ff7a7b82 */ /* 0x000e220000000a00 */
[----:B------:R-:W-:Y:S01]  /*71d0*/  FMUL.FTZ R129, R129, UR12 ;  /* 0x0000000c81817c20 */ /* 0x000fe20008410000 */
[----:B------:R-:W-:Y:S03]  /*71e0*/  F2F.F16.F32 R130, R130 ;  /* 0x0000008200827304 */ /* 0x000fe60000200800 */
[----:B------:R-:W-:-:S05]  /*71f0*/  FMUL.FTZ R132, R132, R129 ;  /* 0x0000008184847220 */ /* 0x000fca0000410000 */
[----:B------:R-:W1:Y:S08]  /*7200*/  F2F.F16.F32 R124, R134 ;  /* 0x00000086007c7304 */ /* 0x000e700000200800 */
[----:B------:R-:W3:Y:S01]  /*7210*/  F2F.F16.F32 R131, R131 ;  /* 0x0000008300837304 */ /* 0x000ee20000200800 */
[----:B0-----:R-:W-:-:S07]  /*7220*/  IMAD.WIDE.U32 R122, R136, 0x8, R122 ;  /* 0x00000008887a7825 */ /* 0x001fce00078e007a */
        /* <DEDUP_REMOVED lines=17> */
.L_x_8831:
        /* <DEDUP_REMOVED lines=8> */
[----:B------:R-:W-:Y:S01]  /*73c0*/  FFMA.FTZ R123, R3, UR4, R128 ;  /* 0x00000004037b7c23 */ /* 0x000fe20008010080 */
[--C-:B------:R-:W-:Y:S02]  /*73d0*/  HADD2.F32 R122, -RZ, R209.reuse.H0_H0 ;  /* 0x200000d1ff7a7230 */ /* 0x100fe40000004100 */
[----:B------:R-:W-:Y:S01]  /*73e0*/  FADD.FTZ R117, R144, -R117 ;  /* 0x8000007590757221 */ /* 0x000fe20000010000 */
[----:B------:R-:W-:Y:S01]  /*73f0*/  FADD.FTZ R124, R143, -R116 ;  /* 0x800000748f7c7221 */ /* 0x000fe20000010000 */
[----:B------:R-:W-:Y:S01]  /*7400*/  FFMA.FTZ R116, R142, UR4, R128 ;  /* 0x000000048e747c23 */ /* 0x000fe20008010080 */
[----:B------:R-:W-:Y:S01]  /*7410*/  FADD.FTZ R123, R140, -R123 ;  /* 0x8000007b8c7b7221 */ /* 0x000fe20000010000 */
[----:B-----5:R-:W-:Y:S01]  /*7420*/  FFMA.FTZ R118, R117, UR24, R14 ;  /* 0x0000001875767c23 */ /* 0x020fe2000801000e */
[----:B------:R-:W-:Y:S01]  /*7430*/  FFMA.FTZ R119, R124, UR24, R15 ;  /* 0x000000187c777c23 */ /* 0x000fe2000801000f */
[----:B------:R-:W-:Y:S01]  /*7440*/  FADD.FTZ R116, R139, -R116 ;  /* 0x800000748b747221 */ /* 0x000fe20000010000 */
[----:B------:R-:W-:-:S02]  /*7450*/  HADD2.F32 R125, -RZ, R209.H1_H1 ;  /* 0x300000d1ff7d7230 */ /* 0x000fc40000004100 */
[----:B------:R-:W-:Y:S01]  /*7460*/  FMUL.FTZ R131, R118, UR12 ;  /* 0x0000000c76837c20 */ /* 0x000fe20008410000 */
[----:B------:R-:W-:Y:S01]  /*7470*/  FMUL.FTZ R132, R119, UR12 ;  /* 0x0000000c77847c20 */ /* 0x000fe20008410000 */
[----:B------:R-:W-:Y:S01]  /*7480*/  FFMA.FTZ R117, R116, UR24, R13 ;  /* 0x0000001874757c23 */ /* 0x000fe2000801000d */
[--C-:B------:R-:W-:Y:S02]  /*7490*/  HADD2.F32 R127, -RZ, R208.reuse.H1_H1 ;  /* 0x300000d0ff7f7230 */ /* 0x100fe40000004100 */
[----:B------:R-:W-:Y:S01]  /*74a0*/  FMUL.FTZ R122, R122, R131 ;  /* 0x000000837a7a7220 */ /* 0x000fe20000410000 */
[----:B------:R-:W-:Y:S01]  /*74b0*/  FFMA.FTZ R116, R123, UR24, R12 ;  /* 0x000000187b747c23 */ /* 0x000fe2000801000c */
[----:B------:R-:W-:Y:S01]  /*74c0*/  FMUL.FTZ R130, R117, UR12 ;  /* 0x0000000c75827c20 */ /* 0x000fe20008410000 */
[----:B------:R-:W-:Y:S01]  /*74d0*/  FMUL.FTZ R135, R125, R132 ;  /* 0x000000847d877220 */ /* 0x000fe20000410000 */
[----:B------:R-:W-:Y:S01]  /*74e0*/  HADD2.F32 R126, -RZ, R208.H0_H0 ;  /* 0x200000d0ff7e7230 */ /* 0x000fe20000004100 */
[----:B------:R0:W-:Y:S01]  /*74f0*/  F2F.F16.F32 R134, R122 ;  /* 0x0000007a00867304 */ /* 0x0001e20000200800 */
[----:B------:R-:W1:Y:S01]  /*7500*/  LDC.64 R124, c[0x0][0x478] ;  /* 0x00011e00ff7c7b82 */ /* 0x000e620000000a00 */
[----:B------:R-:W-:Y:S01]  /*7510*/  FMUL.FTZ R129, R116, UR12 ;  /* 0x0000000c74817c20 */ /* 0x000fe20008410000 */
[----:B------:R-:W-:-:S03]  /*7520*/  FMUL.FTZ R222, R127, R130 ;  /* 0x000000827fde7220 */ /* 0x000fc60000410000 */
[----:B------:R-:W-:Y:S02]  /*7530*/  FMUL.FTZ R133, R126, R129 ;  /* 0x000000817e857220 */ /* 0x000fe40000410000 */
[----:B------:R-:W3:Y:S01]  /*7540*/  F2F.F16.F32 R127, R222 ;  /* 0x000000de007f7304 */ /* 0x000ee20000200800 */
[----:B0-----:R-:W0:Y:S07]  /*7550*/  LDC.64 R122, c[0x0][0x468] ;  /* 0x00011a00ff7a7b82 */ /* 0x001e2e0000000a00 */
[----:B------:R-:W4:Y:S01]  /*7560*/  F2F.F16.F32 R135, R135 ;  /* 0x0000008700877304 */ /* 0x000f220000200800 */
[----:B---3--:R-:W-:-:S07]  /*7570*/  IMAD.WIDE.U32 R126, R127, 0x10000, RZ ;  /* 0x000100007f7e7825 */ /* 0x008fce00078e00ff */
[----:B------:R-:W3:Y:S01]  /*7580*/  F2F.F16.F32 R133, R133 ;  /* 0x0000008500857304 */ /* 0x000ee20000200800 */
[----:B-1----:R-:W-:Y:S01]  /*7590*/  IMAD.WIDE.U32 R124, R136, 0x10, R124 ;  /* 0x00000010887c7825 */ /* 0x002fe200078e007c */
[----:B----4-:R-:W-:-:S04]  /*75a0*/  PRMT R135, R134, 0x5410, R135 ;  /* 0x0000541086877816 */ /* 0x010fc80000000087 */
[----:B------:R1:W-:Y:S01]  /*75b0*/  STG.E.128 desc[UR14][R124.64], R116 ;  /* 0x000000747c007986 */ /* 0x0003e2000c101d0e */
[C---:B0-----:R-:W-:Y:S01]  /*75c0*/  IMAD.WIDE.U32 R122, R136.reuse, 0x8, R122 ;  /* 0x00000008887a7825 */ /* 0x041fe200078e007a */
[----:B------:R-:W-:Y:S02]  /*75d0*/  IADD3 R136, PT, PT, R136, 0x100, RZ ;  /* 0x0000010088887810 */ /* 0x000fe40007ffe0ff */
        /* <DEDUP_REMOVED lines=13> */
.L_x_8845:
[----:B------:R-:W-:Y:S05]  /*76b0*/  BSYNC.RECONVERGENT B1 ;  /* 0x0000000000017941 */ /* 0x000fea0003800200 */
.L_x_8844:
        /* <DEDUP_REMOVED lines=8> */
[--C-:B------:R-:W-:Y:S02]  /*7740*/  HADD2.F32 R125, -RZ, R211.reuse.H1_H1 ;  /* 0x300000d3ff7d7230 */ /* 0x100fe40000004100 */
[----:B------:R-:W-:Y:S01]  /*7750*/  FADD.FTZ R124, R151, -R116 ;  /* 0x80000074977c7221 */ /* 0x000fe20000010000 */
[----:B------:R-:W-:Y:S01]  /*7760*/  FFMA.FTZ R116, R150, UR4, R128 ;  /* 0x0000000496747c23 */ /* 0x000fe20008010080 */
[----:B------:R-:W-:Y:S01]  /*7770*/  FADD.FTZ R117, R152, -R117 ;  /* 0x8000007598757221 */ /* 0x000fe20000010000 */
[----:B------:R-:W-:Y:S01]  /*7780*/  FADD.FTZ R123, R148, -R123 ;  /* 0x8000007b947b7221 */ /* 0x000fe20000010000 */
[----:B-----5:R-:W-:Y:S01]  /*7790*/  FFMA.FTZ R119, R124, UR24, R11 ;  /* 0x000000187c777c23 */ /* 0x020fe2000801000b */
[----:B------:R-:W-:Y:S01]  /*77a0*/  FADD.FTZ R116, R147, -R116 ;  /* 0x8000007493747221 */ /* 0x000fe20000010000 */
[----:B------:R-:W-:Y:S01]  /*77b0*/  FFMA.FTZ R118, R117, UR24, R10 ;  /* 0x0000001875767c23 */ /* 0x000fe2000801000a */
[----:B------:R-:W-:-:S02]  /*77c0*/  HADD2.F32 R122, -RZ, R211.H0_H0 ;  /* 0x200000d3ff7a7230 */ /* 0x000fc40000004100 */
[----:B------:R-:W-:Y:S01]  /*77d0*/  FMUL.FTZ R132, R119, UR12 ;  /* 0x0000000c77847c20 */ /* 0x000fe20008410000 */
[----:B------:R-:W-:Y:S01]  /*77e0*/  FFMA.FTZ R117, R116, UR24, R9 ;  /* 0x0000001874757c23 */ /* 0x000fe20008010009 */
[----:B------:R-:W-:Y:S01]  /*77f0*/  FMUL.FTZ R131, R118, UR12 ;  /* 0x0000000c76837c20 */ /* 0x000fe20008410000 */
[----:B------:R-:W-:Y:S01]  /*7800*/  FFMA.FTZ R116, R123, UR24, R8 ;  /* 0x000000187b747c23 */ /* 0x000fe20008010008 */
[----:B------:R-:W-:Y:S01]  /*7810*/  FMUL.FTZ R135, R125, R132 ;  /* 0x000000847d877220 */ /* 0x000fe20000410000 */
[--C-:B------:R-:W-:Y:S02]  /*7820*/  HADD2.F32 R125, -RZ, R210.reuse.H1_H1 ;  /* 0x300000d2ff7d7230 */ /* 0x100fe40000004100 */
[----:B------:R-:W-:Y:S01]  /*7830*/  FMUL.FTZ R130, R117, UR12 ;  /* 0x0000000c75827c20 */ /* 0x000fe20008410000 */
[----:B------:R-:W-:Y:S01]  /*7840*/  FMUL.FTZ R134, R122, R131 ;  /* 0x000000837a867220 */ /* 0x000fe20000410000 */
[----:B------:R-:W-:Y:S01]  /*7850*/  HADD2.F32 R126, -RZ, R210.H0_H0 ;  /* 0x200000d2ff7e7230 */ /* 0x000fe20000004100 */
[----:B------:R-:W0:Y:S01]  /*7860*/  LDC.64 R122, c[0x0][0x478] ;  /* 0x00011e00ff7a7b82 */ /* 0x000e220000000a00 */
[----:B------:R-:W-:Y:S01]  /*7870*/  FMUL.FTZ R222, R125, R130 ;  /* 0x000000827dde7220 */ /* 0x000fe20000410000 */
[----:B------:R-:W-:Y:S01]  /*7880*/  FMUL.FTZ R129, R116, UR12 ;  /* 0x0000000c74817c20 */ /* 0x000fe20008410000 */
[----:B------:R-:W-:Y:S03]  /*7890*/  F2F.F16.F32 R135, R135 ;  /* 0x0000008700877304 */ /* 0x000fe60000200800 */
[----:B------:R-:W-:-:S02]  /*78a0*/  FMUL.FTZ R133, R126, R129 ;  /* 0x000000817e857220 */ /* 0x000fc40000410000 */
[----:B------:R-:W1:Y:S03]  /*78b0*/  LDC.64 R124, c[0x0][0x468] ;  /* 0x00011a00ff7c7b82 */ /* 0x000e660000000a00 */
[----:B------:R-:W3:Y:S08]  /*78c0*/  F2F.F16.F32 R127, R222 ;  /* 0x000000de007f7304 */ /* 0x000ef00000200800 */
[----:B------:R-:W4:Y:S01]  /*78d0*/  F2F.F16.F32 R134, R134 ;  /* 0x0000008600867304 */ /* 0x000f220000200800 */
[----:B0-----:R-:W-:-:S07]  /*78e0*/  IMAD.WIDE.U32 R122, R136, 0x10, R122 ;  /* 0x00000010887a7825 */ /* 0x001fce00078e007a */
[----:B------:R-:W0:Y:S01]  /*78f0*/  F2F.F16.F32 R133, R133 ;  /* 0x0000008500857304 */ /* 0x000e220000200800 */
[----:B---3--:R-:W-:Y:S01]  /*7900*/  IMAD.WIDE.U32 R126, R127, 0x10000, RZ ;  /* 0x000100007f7e7825 */ /* 0x008fe200078e00ff */
[----:B------:R3:W-:Y:S03]  /*7910*/  STG.E.128 desc[UR14][R122.64], R116 ;  /* 0x000000747a007986 */ /* 0x0007e6000c101d0e */
[C---:B-1----:R-:W-:Y:S01]  /*7920*/  IMAD.WIDE.U32 R124, R136.reuse, 0x8, R124 ;  /* 0x00000008887c7825 */ /* 0x042fe200078e007c */
[----:B------:R-:W-:Y:S02]  /*7930*/  IADD3 R136, PT, PT, R136, 0x100, RZ ;  /* 0x0000010088887810 */ /* 0x000fe40007ffe0ff */
[----:B----4-:R-:W-:-:S04]  /*7940*/  PRMT R135, R134, 0x5410, R135 ;  /* 0x0000541086877816 */ /* 0x010fc80000000087 */
        /* <DEDUP_REMOVED lines=13> */
.L_x_8847:
[----:B------:R-:W-:Y:S05]  /*7a20*/  BSYNC.RECONVERGENT B1 ;  /* 0x0000000000017941 */ /* 0x000fea0003800200 */
.L_x_8846:
        /* <DEDUP_REMOVED lines=54> */
.L_x_8849:
[----:B------:R-:W-:Y:S05]  /*7d90*/  BSYNC.RECONVERGENT B1 ;  /* 0x0000000000017941 */ /* 0x000fea0003800200 */
.L_x_8848:
        /* <DEDUP_REMOVED lines=54> */
.L_x_8851:
[----:B------:R-:W-:Y:S05]  /*8100*/  BSYNC.RECONVERGENT B1 ;  /* 0x0000000000017941 */ /* 0x000fea0003800200 */
.L_x_8850:
        /* <DEDUP_REMOVED lines=54> */
.L_x_8853:
[----:B------:R-:W-:Y:S05]  /*8470*/  BSYNC.RECONVERGENT B1 ;  /* 0x0000000000017941 */ /* 0x000fea0003800200 */
.L_x_8852:
        /* <DEDUP_REMOVED lines=54> */
.L_x_8855:
[----:B------:R-:W-:Y:S05]  /*87e0*/  BSYNC.RECONVERGENT B1 ;  /* 0x0000000000017941 */ /* 0x000fea0003800200 */
.L_x_8854:
[----:B------:R-:W-:-:S13]  /*87f0*/  ISETP.NE.AND P5, PT, R193, RZ, PT ;  /* 0x000000ffc100720c */ /* 0x000fda0003fa5270 */
[----:B------:R-:W-:Y:S05]  /*8800*/  @!P5 BRA `(.L_x_8828) ;  /* 0x0000000000ccd947 */ /* 0x000fea0003800000 */
[----:B------:R-:W0:Y:S02]  /*8810*/  LDC.64 R116, c[0x0][0x390] ;  /* 0x0000e400ff747b82 */ /* 0x000e240000000a00 */
[----:B0-----:R-:W-:-:S05]  /*8820*/  IMAD.WIDE.U32 R116, R136, 0x8, R116 ;  /* 0x0000000888747825 */ /* 0x001fca00078e0074 */
[----:B------:R0:W2:Y:S01]  /*8830*/  LDG.E.64 R120, desc[UR14][R116.64] ;  /* 0x0000000e74787981 */ /* 0x0000a2000c1e1b00 */
[--C-:B------:R-:W-:Y:S01]  /*8840*/  FFMA.FTZ R119, R189, UR4, R128.reuse ;  /* 0x00000004bd777c23 */ /* 0x100fe20008010080 */
[--C-:B------:R-:W-:Y:S01]  /*8850*/  FFMA.FTZ R122, R194, UR4, R128.reuse ;  /* 0x00000004c27a7c23 */ /* 0x100fe20008010080 */
[----:B------:R-:W-:Y:S01]  /*8860*/  FFMA.FTZ R123, R185, UR4, R128 ;  /* 0x00000004b97b7c23 */ /* 0x000fe20008010080 */
[--C-:B------:R-:W-:Y:S02]  /*8870*/  HADD2.F32 R125, -RZ, R221.reuse.H1_H1 ;  /* 0x300000ddff7d7230 */ /* 0x100fe40000004100 */
[----:B------:R-:W-:Y:S01]  /*8880*/  FADD.FTZ R119, R192, -R119 ;  /* 0x80000077c0777221 */ /* 0x000fe20000010000 */
[----:B------:R-:W-:Y:S01]  /*8890*/  FADD.FTZ R126, R191, -R122 ;  /* 0x8000007abf7e7221 */ /* 0x000fe20000010000 */
[----:B------:R-:W-:Y:S01]  /*88a0*/  FFMA.FTZ R122, R190, UR4, R128 ;  /* 0x00000004be7a7c23 */ /* 0x000fe20008010080 */
[----:B------:R-:W-:Y:S01]  /*88b0*/  FADD.FTZ R123, R188, -R123 ;  /* 0x8000007bbc7b7221 */ /* 0x000fe20000010000 */
[----:B-----5:R-:W-:Y:S01]  /*88c0*/  FFMA.FTZ R118, R119, UR24, R114 ;  /* 0x0000001877767c23 */ /* 0x020fe20008010072 */
[----:B------:R-:W-:Y:S01]  /*88d0*/  FFMA.FTZ R119, R126, UR24, R115 ;  /* 0x000000187e777c23 */ /* 0x000fe20008010073 */
[----:B------:R-:W-:Y:S01]  /*88e0*/  FADD.FTZ R122, R187, -R122 ;  /* 0x8000007abb7a7221 */ /* 0x000fe20000010000 */
[----:B------:R-:W-:-:S02]  /*88f0*/  HADD2.F32 R124, -RZ, R221.H0_H0 ;  /* 0x200000ddff7c7230 */ /* 0x000fc40000004100 */
[----:B------:R-:W-:Y:S01]  /*8900*/  FMUL.FTZ R129, R118, UR12 ;  /* 0x0000000c76817c20 */ /* 0x000fe20008410000 */
[----:B------:R-:W-:Y:S01]  /*8910*/  FMUL.FTZ R130, R119, UR12 ;  /* 0x0000000c77827c20 */ /* 0x000fe20008410000 */
[----:B0-----:R-:W-:Y:S01]  /*8920*/  FFMA.FTZ R117, R122, UR24, R113 ;  /* 0x000000187a757c23 */ /* 0x001fe20008010071 */
[----:B------:R-:W-:Y:S01]  /*8930*/  FFMA.FTZ R116, R123, UR24, R112 ;  /* 0x000000187b747c23 */ /* 0x000fe20008010070 */
[----:B------:R-:W-:Y:S01]  /*8940*/  FMUL.FTZ R132, R124, R129 ;  /* 0x000000817c847220 */ /* 0x000fe20000410000 */
[----:B------:R-:W-:Y:S01]  /*8950*/  FMUL.FTZ R133, R125, R130 ;  /* 0x000000827d857220 */ /* 0x000fe20000410000 */
[--C-:B------:R-:W-:Y:S02]  /*8960*/  HADD2.F32 R125, -RZ, R220.reuse.H1_H1 ;  /* 0x300000dcff7d7230 */ /* 0x100fe40000004100 */
[----:B------:R-:W-:Y:S01]  /*8970*/  FMUL.FTZ R128, R117, UR12 ;  /* 0x0000000c75807c20 */ /* 0x000fe20008410000 */
[----:B------:R-:W-:Y:S01]  /*8980*/  HADD2.F32 R124, -RZ, R220.H0_H0 ;  /* 0x200000dcff7c7230 */ /* 0x000fe20000004100 */
[----:B------:R-:W0:Y:S01]  /*8990*/  LDC.64 R126, c[0x0][0x478] ;  /* 0x00011e00ff7e7b82 */ /* 0x000e220000000a00 */
[----:B------:R-:W-:Y:S01]  /*89a0*/  FMUL.FTZ R131, R116, UR12 ;  /* 0x0000000c74837c20 */ /* 0x000fe20008410000 */
[----:B------:R-:W-:Y:S01]  /*89b0*/  FMUL.FTZ R134, R125, R128 ;  /* 0x000000807d867220 */ /* 0x000fe20000410000 */
[----:B------:R-:W-:Y:S02]  /*89c0*/  F2F.F16.F32 R132, R132 ;  /* 0x0000008400847304 */ /* 0x000fe40000200800 */
[----:B------:R-:W-:-:S03]  /*89d0*/  FMUL.FTZ R135, R124, R131 ;  /* 0x000000837c877220 */ /* 0x000fc60000410000 */
[----:B------:R-:W1:Y:S03]  /*89e0*/  LDC.64 R122, c[0x0][0x468] ;  /* 0x00011a00ff7a7b82 */ /* 0x000e660000000a00 */
[----:B------:R-:W3:Y:S08]  /*89f0*/  F2F.F16.F32 R125, R134 ;  /* 0x00000086007d7304 */ /* 0x000ef00000200800 */
[----:B------:R-:W4:Y:S01]  /*8a00*/  F2F.F16.F32 R133, R133 ;  /* 0x0000008500857304 */ /* 0x000f220000200800 */
[----:B0-----:R-:W-:-:S07]  /*8a10*/  IMAD.WIDE.U32 R126, R136, 0x10, R126 ;  /* 0x00000010887e7825 */ /* 0x001fce00078e007e */
[----:B------:R-:W0:Y:S01]  /*8a20*/  F2F.F16.F32 R135, R135 ;  /* 0x0000008700877304 */ /* 0x000e220000200800 */
[----:B---3--:R-:W-:Y:S01]  /*8a30*/  IMAD.WIDE.U32 R124, R125, 0x10000, RZ ;  /* 0x000100007d7c7825 */ /* 0x008fe200078e00ff */
[----:B------:R3:W-:Y:S03]  /*8a40*/  STG.E.128 desc[UR14][R126.64], R116 ;  /* 0x000000747e007986 */ /* 0x0007e6000c101d0e */
[----:B-1----:R-:W-:Y:S01]  /*8a50*/  IMAD.WIDE.U32 R122, R136, 0x8, R122 ;  /* 0x00000008887a7825 */ /* 0x002fe200078e007a */
        /* <DEDUP_REMOVED lines=14> */
.L_x_8828:
[----:B------:R-:W-:Y:S05]  /*8b40*/  BSYNC.RECONVERGENT B0 ;  /* 0x0000000000007941 */ /* 0x000fea0003800200 */
.L_x_8802:
[----:B------:R-:W-:Y:S02]  /*8b50*/  UIADD3 UR7, UPT, UPT, UR7, UR22, URZ ;  /* 0x0000001607077290 */ /* 0x000fe4000fffe0ff */
[----:B------:R-:W-:Y:S02]  /*8b60*/  UPLOP3.LUT UP2, UPT, UPT, UPT, UP2, 0x40, 0x4 ;  /* 0x000000000004789c */ /* 0x000fe40003f4e820 */
[----:B------:R-:W-:-:S09]  /*8b70*/  UISETP.GE.AND UP1, UPT, UR7, UR23, UPT ;  /* 0x000000170700728c */ /* 0x000fd2000bf26270 */
[----:B------:R-:W-:Y:S05]  /*8b80*/  BRA.U !UP1, `(.L_x_8856) ;  /* 0xffffff8509047547 */ /* 0x000fea000b83ffff */
.L_x_8785:
        /* <DEDUP_REMOVED lines=17> */
.L_x_8858:
[----:B------:R-:W-:Y:S05]  /*8ca0*/  BSYNC.RECONVERGENT B0 ;  /* 0x0000000000007941 */ /* 0x000fea0003800200 */
.L_x_8857:
        /* <DEDUP_REMOVED lines=12> */
.L_x_8860:
[----:B------:R-:W-:Y:S05]  /*8d70*/  BSYNC.RECONVERGENT B0 ;  /* 0x0000000000007941 */ /* 0x000fea0003800200 */
.L_x_8859:
        /* <DEDUP_REMOVED lines=12> */
.L_x_8862:
[----:B------:R-:W-:Y:S05]  /*8e40*/  BSYNC.RECONVERGENT B0 ;  /* 0x0000000000007941 */ /* 0x000fea0003800200 */
.L_x_8861:
        /* <DEDUP_REMOVED lines=12> */
.L_x_8864:
[----:B------:R-:W-:Y:S05]  /*8f10*/  BSYNC.RECONVERGENT B0 ;  /* 0x0000000000007941 */ /* 0x000fea0003800200 */
.L_x_8863:
        /* <DEDUP_REMOVED lines=12> */
.L_x_8866:
[----:B------:R-:W-:Y:S05]  /*8fe0*/  BSYNC.RECONVERGENT B0 ;  /* 0x0000000000007941 */ /* 0x000fea0003800200 */
.L_x_8865:
        /* <DEDUP_REMOVED lines=12> */
.L_x_8868:
[----:B------:R-:W-:Y:S05]  /*90b0*/  BSYNC.RECONVERGENT B0 ;  /* 0x0000000000007941 */ /* 0x000fea0003800200 */
.L_x_8867:
        /* <DEDUP_REMOVED lines=12> */
.L_x_8869:
        /* <DEDUP_REMOVED lines=16> */
.L_x_14410:


//--------------------- .text._ZN10layer_norm13ln_bwd_kernelINS_13Kernel_traitsI6__halfS2_fS2_fjLj7168ELj1ELj1ELj8ELj8ENS_18Kernel_traits_baseILj7168ES2_S2_fS2_fjLj256EEEEELb0ELb1ELb0ELb1EEEvNS_9BwdParamsE --------------------------
	.section	.text._ZN10layer_norm13ln_bwd_kernelINS_13Kernel_traitsI6__halfS2_fS2_fjLj7168ELj1ELj1ELj8ELj8ENS_18Kernel_traits_baseILj7168ES2_S2_fS2_fjLj256EEEEELb0ELb1ELb0ELb1EEEvNS_9BwdParamsE,"ax",@progbits
	.align	128
        .global         _ZN10layer_norm13ln_bwd_kernelINS_13Kernel_traitsI6__halfS2_fS2_fjLj7168ELj1ELj1ELj8ELj8ENS_18Kernel_traits_baseILj7168ES2_S2_fS2_fjLj256EEEEELb0ELb1ELb0ELb1EEEvNS_9BwdParamsE
        .type           _ZN10layer_norm13ln_bwd_kernelINS_13Kernel_traitsI6__halfS2_fS2_fjLj7168ELj1ELj1ELj8ELj8ENS_18Kernel_traits_baseILj7168ES2_S2_fS2_fjLj256EEEEELb0ELb1ELb0ELb1EEEvNS_9BwdParamsE,@function
        .size           _ZN10layer_norm13ln_bwd_kernelINS_13Kernel_traitsI6__halfS2_fS2_fjLj7168ELj1ELj1ELj8ELj8ENS_18Kernel_traits_baseILj7168ES2_S2_fS2_fjLj256EEEEELb0ELb1ELb0ELb1EEEvNS_9BwdParamsE,(.L_x_14411 - _ZN10layer_norm13ln_bwd_kernelINS_13Kernel_traitsI6__halfS2_fS2_fjLj7168ELj1ELj1ELj8ELj8ENS_18Kernel_traits_baseILj7168ES2_S2_fS2_fjLj256EEEEELb0ELb1ELb0ELb1EEEvNS_9BwdParamsE)
        .other          _ZN10layer_norm13ln_bwd_kernelINS_13Kernel_traitsI6__halfS2_fS2_fjLj7168ELj1ELj1ELj8ELj8ENS_18Kernel_traits_baseILj7168ES2_S2_fS2_fjLj256EEEEELb0ELb1ELb0ELb1EEEvNS_9BwdParamsE,@"STO_CUDA_ENTRY STV_DEFAULT"
_ZN10layer_norm13ln_bwd_kernelINS_13Kernel_traitsI6__halfS2_fS2_fjLj7168ELj1ELj1ELj8ELj8ENS_18Kernel_traits_baseILj7168ES2_S2_fS2_fjLj256EEEEELb0ELb1ELb0ELb1EEEvNS_9BwdParamsE:
.text._ZN10layer_norm13ln_bwd_kernelINS_13Kernel_traitsI6__halfS2_fS2_fjLj7168ELj1ELj1ELj8ELj8ENS_18Kernel_traits_baseILj7168ES2_S2_fS2_fjLj256EEEEELb0ELb1ELb0ELb1EEEvNS_9BwdParamsE:
        /* <DEDUP_REMOVED lines=95> */
[----:B------:R-:W-:Y:S01]  /*05f0*/  UPLOP3.LUT UP2, UPT, UPT, UPT, UPT, 0x40, 0x4 ;  /* 0x000000000004789c */ /* 0x000fe20003f4e870 */
[----:B------:R-:W3:Y:S01]  /*0600*/  LDG.E.64 R122, desc[UR18][R4.64+0x2800] ;  /* 0x00280012047a7981 */ /* 0x000ee2000c1e1b00 */
[----:B------:R-:W0:Y:S03]  /*0610*/  LDCU UR21, c[0x0][0x388] ;  /* 0x00007100ff1577ac */ /* 0x000e260008000800 */
[----:B------:R-:W3:Y:S01]  /*0620*/  LDG.E.64 R114, desc[UR18][R4.64+0x800] ;  /* 0x0008001204727981 */ /* 0x000ee2000c1e1b00 */
[----:B------:R-:W1:Y:S03]  /*0630*/  LDCU.U8 UR20, c[0x0][0x410] ;  /* 0x00008200ff1477ac */ /* 0x000e660008000000 */
[----:B------:R-:W3:Y:S01]  /*0640*/  LDG.E.64 R112, desc[UR18][R4.64] ;  /* 0x0000001204707981 */ /* 0x000ee2000c1e1b00 */
[----:B------:R-:W0:Y:S03]  /*0650*/  LDCU UR24, c[0x0][0x400] ;  /* 0x00008000ff1877ac */ /* 0x000e260008000800 */
[----:B------:R-:W3:Y:S01]  /*0660*/  LDG.E.64 R6, desc[UR18][R2.64+0x2000] ;  /* 0x0020001202067981 */ /* 0x000ee2000c1e1b00 */
[----:B------:R-:W0:Y:S03]  /*0670*/  LDCU.64 UR26, c[0x0][0x478] ;  /* 0x00008f00ff1a77ac */ /* 0x000e260008000a00 */
[----:B------:R-:W3:Y:S01]  /*0680*/  LDG.E.64 R8, desc[UR18][R2.64+0x1800] ;  /* 0x0018001202087981 */ /* 0x000ee2000c1e1b00 */
[----:B------:R-:W0:Y:S03]  /*0690*/  LDCU.128 UR12, c[0x0][0x3c0] ;  /* 0x00007800ff0c77ac */ /* 0x000e260008000c00 */
[----:B------:R-:W3:Y:S01]  /*06a0*/  LDG.E.64 R10, desc[UR18][R2.64+0x1000] ;  /* 0x00100012020a7981 */ /* 0x000ee2000c1e1b00 */
[----:B------:R-:W0:Y:S03]  /*06b0*/  LDCU.64 UR22, c[0x0][0x438] ;  /* 0x00008700ff1677ac */ /* 0x000e260008000a00 */
[----:B------:R-:W3:Y:S01]  /*06c0*/  LDG.E.64 R12, desc[UR18][R2.64+0x800] ;  /* 0x00080012020c7981 */ /* 0x000ee2000c1e1b00 */
[----:B------:R-:W0:Y:S03]  /*06d0*/  LDCU.64 UR28, c[0x0][0x380] ;  /* 0x00007000ff1c77ac */ /* 0x000e260008000a00 */
[----:B------:R1:W3:Y:S01]  /*06e0*/  LDG.E.64 R14, desc[UR18][R2.64] ;  /* 0x00000012020e7981 */ /* 0x0002e2000c1e1b00 */
[----:B--2---:R-:W-:Y:S01]  /*06f0*/  UISETP.NE.U32.AND UP0, UPT, UR4, URZ, UPT ;  /* 0x000000ff0400728c */ /* 0x004fe2000bf05070 */
[----:B------:R-:W-:-:S03]  /*0700*/  UMOV UR6, UR9 ;  /* 0x0000000900067c82 */ /* 0x000fc60008000000 */
[----:B------:R-:W-:Y:S01]  /*0710*/  UISETP.NE.AND.EX UP0, UPT, UR5, URZ, UPT, UP0 ;  /* 0x000000ff0500728c */ /* 0x000fe2000bf05300 */
[--C-:B----4-:R-:W-:Y:S02]  /*0720*/  SHF.R.U64 R245, R124, 0x10, R125.reuse ;  /* 0x000000107cf57819 */ /* 0x110fe4000000127d */
[----:B------:R-:W-:Y:S02]  /*0730*/  SHF.R.U32.HI R0, RZ, 0x10, R125 ;  /* 0x00000010ff007819 */ /* 0x000fe4000001167d */
[--C-:B-----5:R-:W-:Y:S02]  /*0740*/  SHF.R.U64 R247, R120, 0x10, R121.reuse ;  /* 0x0000001078f77819 */ /* 0x120fe40000001279 */
[----:B------:R-:W-:Y:S02]  /*0750*/  PRMT R245, R245, 0x5410, R0 ;  /* 0x00005410f5f57816 */ /* 0x000fe40000000000 */
[----:B------:R-:W-:Y:S02]  /*0760*/  SHF.R.U32.HI R0, RZ, 0x10, R121 ;  /* 0x00000010ff007819 */ /* 0x000fe40000011679 */
[----:B---3--:R-:W-:-:S02]  /*0770*/  SHF.R.U64 R248, R118, 0x10, R119 ;  /* 0x0000001076f87819 */ /* 0x008fc40000001277 */
[----:B------:R-:W-:Y:S02]  /*0780*/  PRMT R247, R247, 0x5410, R0 ;  /* 0x00005410f7f77816 */ /* 0x000fe40000000000 */
[----:B-1----:R-:W-:Y:S02]  /*0790*/  SHF.R.U32.HI R2, RZ, 0x10, R119 ;  /* 0x00000010ff027819 */ /* 0x002fe40000011677 */
[--C-:B------:R-:W-:Y:S02]  /*07a0*/  SHF.R.U64 R249, R116, 0x10, R117.reuse ;  /* 0x0000001074f97819 */ /* 0x100fe40000001275 */
[----:B------:R-:W-:Y:S01]  /*07b0*/  SHF.R.U32.HI R0, RZ, 0x10, R117 ;  /* 0x00000010ff007819 */ /* 0x000fe20000011675 */
[----:B------:R-:W-:Y:S01]  /*07c0*/  HADD2.F32 R154, -RZ, R158.H0_H0 ;  /* 0x2000009eff9a7230 */ /* 0x000fe20000004100 */
[----:B------:R-:W-:Y:S01]  /*07d0*/  PRMT R248, R248, 0x5410, R2 ;  /* 0x00005410f8f87816 */ /* 0x000fe20000000002 */
[----:B------:R-:W-:Y:S01]  /*07e0*/  HADD2.F32 R163, -RZ, R160.H0_H0 ;  /* 0x200000a0ffa37230 */ /* 0x000fe20000004100 */
[----:B------:R-:W-:Y:S01]  /*07f0*/  PRMT R249, R249, 0x5410, R0 ;  /* 0x00005410f9f97816 */ /* 0x000fe20000000000 */
[----:B------:R-:W-:Y:S01]  /*0800*/  HADD2.F32 R155, -RZ, R159.H0_H0 ;  /* 0x2000009fff9b7230 */ /* 0x000fe20000004100 */
[----:B------:R-:W-:Y:S01]  /*0810*/  SHF.R.U64 R158, R158, 0x10, R159 ;  /* 0x000000109e9e7819 */ /* 0x000fe2000000129f */
[----:B------:R-:W-:Y:S01]  /*0820*/  HADD2.F32 R156, -RZ, R161.H0_H0 ;  /* 0x200000a1ff9c7230 */ /* 0x000fe20000004100 */
[----:B------:R-:W-:-:S02]  /*0830*/  SHF.R.U64 R160, R160, 0x10, R161 ;  /* 0x00000010a0a07819 */ /* 0x000fc400000012a1 */
[--C-:B------:R-:W-:Y:S02]  /*0840*/  SHF.R.U64 R246, R122, 0x10, R123.reuse ;  /* 0x000000107af67819 */ /* 0x100fe4000000127b */
[----:B------:R-:W-:Y:S02]  /*0850*/  SHF.R.U32.HI R4, RZ, 0x10, R123 ;  /* 0x00000010ff047819 */ /* 0x000fe4000001167b */
[--C-:B------:R-:W-:Y:S02]  /*0860*/  SHF.R.U64 R250, R114, 0x10, R115.reuse ;  /* 0x0000001072fa7819 */ /* 0x100fe40000001273 */
[----:B------:R-:W-:Y:S02]  /*0870*/  SHF.R.U32.HI R2, RZ, 0x10, R115 ;  /* 0x00000010ff027819 */ /* 0x000fe40000011673 */
[--C-:B------:R-:W-:Y:S02]  /*0880*/  SHF.R.U64 R251, R112, 0x10, R113.reuse ;  /* 0x0000001070fb7819 */ /* 0x100fe40000001271 */
[----:B------:R-:W-:-:S02]  /*0890*/  SHF.R.U32.HI R0, RZ, 0x10, R113 ;  /* 0x00000010ff007819 */ /* 0x000fc40000011671 */
[----:B------:R-:W-:Y:S02]  /*08a0*/  SHF.R.U32.HI R159, RZ, 0x10, R159 ;  /* 0x00000010ff9f7819 */ /* 0x000fe4000001169f */
        /* <DEDUP_REMOVED lines=10> */
[----:B------:R-:W-:Y:S01]  /*0950*/  SHF.R.U32.HI R180, RZ, 0x10, R15 ;  /* 0x00000010ffb47819 */ /* 0x000fe2000001160f */
[----:B------:R-:W-:Y:S01]  /*0960*/  HADD2.F32 R167, -RZ, R6.H0_H0 ;  /* 0x20000006ffa77230 */ /* 0x000fe20000004100 */
[----:B------:R-:W-:Y:S01]  /*0970*/  PRMT R246, R246, 0x5410, R4 ;  /* 0x00005410f6f67816 */ /* 0x000fe20000000004 */
[----:B------:R-:W-:Y:S01]  /*0980*/  HADD2.F32 R165, -RZ, R7.H0_H0 ;  /* 0x20000007ffa57230 */ /* 0x000fe20000004100 */
[----:B------:R-:W-:Y:S01]  /*0990*/  PRMT R250, R250, 0x5410, R2 ;  /* 0x00005410fafa7816 */ /* 0x000fe20000000002 */
[----:B------:R-:W-:Y:S01]  /*09a0*/  HADD2.F32 R171, -RZ, R8.H0_H0 ;  /* 0x20000008ffab7230 */ /* 0x000fe20000004100 */
[----:B------:R-:W-:Y:S01]  /*09b0*/  PRMT R251, R251, 0x5410, R0 ;  /* 0x00005410fbfb7816 */ /* 0x000fe20000000000 */
[----:B------:R-:W-:Y:S01]  /*09c0*/  HADD2.F32 R169, -RZ, R9.H0_H0 ;  /* 0x20000009ffa97230 */ /* 0x000fe20000004100 */
[----:B------:R-:W-:Y:S01]  /*09d0*/  MOV R0, RZ ;  /* 0x000000ff00007202 */ /* 0x000fe20000000f00 */
[----:B------:R-:W-:Y:S01]  /*09e0*/  HADD2.F32 R175, -RZ, R10.H0_H0 ;  /* 0x2000000affaf7230 */ /* 0x000fe20000004100 */
[----:B------:R-:W-:Y:S01]  /*09f0*/  CS2R R2, SRZ ;  /* 0x0000000000027805 */ /* 0x000fe2000001ff00 */
        /* <DEDUP_REMOVED lines=9> */
[----:B------:R-:W-:-:S02]  /*0a90*/  CS2R R12, SRZ ;  /* 0x00000000000c7805 */ /* 0x000fc4000001ff00 */
[----:B------:R-:W-:Y:S01]  /*0aa0*/  CS2R R14, SRZ ;  /* 0x00000000000e7805 */ /* 0x000fe2000001ff00 */
        /* <DEDUP_REMOVED lines=13> */
[----:B0-----:R-:W-:-:S07]  /*0b80*/  HADD2.F32 R180, -RZ, R180.H0_H0 ;  /* 0x200000b4ffb47230 */ /* 0x001fce0000004100 */
.L_x_8877:
[----:B------:R-:W0:Y:S01]  /*0b90*/  @UP0 LDCU.64 UR4, c[0x0][0x3e0] ;  /* 0x00007c00ff0407ac */ /* 0x000e220008000a00 */
[----:B------:R-:W1:Y:S01]  /*0ba0*/  LDC.64 R84, c[0x0][0x428] ;  /* 0x00010a00ff547b82 */ /* 0x000e620000000a00 */
[----:B------:R-:W-:Y:S01]  /*0bb0*/  PLOP3.LUT P2, PT, PT, PT, UP0, 0x80, 0x8 ;  /* 0x000000000008781c */ /* 0x000fe20003f4f008 */
[----:B------:R-:W-:Y:S02]  /*0bc0*/  UIMAD UR7, UR6, UR21, URZ ;  /* 0x00000015060772a4 */ /* 0x000fe4000f8e02ff */
[----:B------:R-:W-:Y:S02]  /*0bd0*/  UIMAD.WIDE UR16, UR6, 0x4, UR14 ;  /* 0x00000004061078a5 */ /* 0x000fe4000f8e020e */
[----:B------:R-:W-:Y:S02]  /*0be0*/  USHF.R.S32.HI UR8, URZ, 0x1f, UR7 ;  /* 0x0000001fff087899 */ /* 0x000fe40008011407 */
[----:B------:R-:W2:Y:S01]  /*0bf0*/  LDC.64 R104, c[0x0][0x3a8] ;  /* 0x0000ea00ff687b82 */ /* 0x000ea20000000a00 */
[----:B------:R-:W-:-:S02]  /*0c00*/  UIMAD.WIDE UR10, UR6, 0x4, UR12 ;  /* 0x00000004060a78a5 */ /* 0x000fc4000f8e020c */
[----:B------:R-:W-:Y:S02]  /*0c10*/  ULEA.HI UR8, UR8, UR7, URZ, 0x2 ;  /* 0x0000000708087291 */ /* 0x000fe4000f8f10ff */
[----:B0-----:R-:W-:-:S04]  /*0c20*/  @UP0 UIMAD.WIDE UR4, UR6, 0x2, UR4 ;  /* 0x00000002060408a5 */ /* 0x001fc8000f8e0204 */
[----:B------:R-:W-:Y:S02]  /*0c30*/  MOV R81, UR8 ;  /* 0x0000000800517c02 */ /* 0x000fe40008000f00 */
[----:B------:R-:W-:Y:S02]  /*0c40*/  MOV R186, UR16 ;  /* 0x0000001000ba7c02 */ /* 0x000fe40008000f00 */
[----:B------:R-:W-:Y:S02]  /*0c50*/  LEA.HI.SX32 R192, R81, R96, 0x1e ;  /* 0x0000006051c07211 */ /* 0x000fe400078ff2ff */
[----:B------:R-:W-:Y:S02]  /*0c60*/  MOV R188, UR4 ;  /* 0x0000000400bc7c02 */ /* 0x000fe40008000f00 */
[C---:B------:R-:W-:Y:S02]  /*0c70*/  IADD3 R184, PT, PT, R192.reuse, 0x500, RZ ;  /* 0x00000500c0b87810 */ /* 0x040fe40007ffe0ff */
[----:B------:R-:W-:Y:S01]  /*0c80*/  MOV R189, UR5 ;  /* 0x0000000500bd7c02 */ /* 0x000fe20008000f00 */
[----:B-1----:R-:W-:Y:S01]  /*0c90*/  IMAD.WIDE.U32 R198, R192, 0x8, R84 ;  /* 0x00000008c0c67825 */ /* 0x002fe200078e0054 */
[----:B------:R-:W-:-:S02]  /*0ca0*/  MOV R187, UR17 ;  /* 0x0000001100bb7c02 */ /* 0x000fc40008000f00 */
[----:B------:R-:W-:Y:S01]  /*0cb0*/  IADD3 R162, PT, PT, R192, 0x600, RZ ;  /* 0x00000600c0a27810 */ /* 0x000fe20007ffe0ff */
[--C-:B------:R-:W-:Y:S01]  /*0cc0*/  IMAD.WIDE.U32 R218, R184, 0x8, R84.reuse ;  /* 0x00000008b8da7825 */ /* 0x100fe200078e0054 */
[----:B------:R0:W3:Y:S01]  /*0cd0*/  @P2 LDG.E.U16 R188, desc[UR18][R188.64] ;  /* 0x00000012bcbc2981 */ /* 0x0000e2000c1e1500 */
[----:B------:R-:W-:Y:S02]  /*0ce0*/  MOV R208, UR10 ;  /* 0x0000000a00d07c02 */ /* 0x000fe40008000f00 */
[----:B------:R-:W-:Y:S01]  /*0cf0*/  MOV R209, UR11 ;  /* 0x0000000b00d17c02 */ /* 0x000fe20008000f00 */
[----:B------:R1:W4:Y:S01]  /*0d00*/  LDG.E R186, desc[UR18][R186.64] ;  /* 0x00000012baba7981 */ /* 0x000322000c1e1900 */
[----:B------:R-:W-:Y:S01]  /*0d10*/  IADD3 R190, PT, PT, R192, 0x100, RZ ;  /* 0x00000100c0be7810 */ /* 0x000fe20007ffe0ff */
[----:B------:R-:W-:Y:S02]  /*0d20*/  IMAD.WIDE.U32 R212, R162, 0x8, R84 ;  /* 0x00000008a2d47825 */ /* 0x000fe400078e0054 */
[----:B------:R-:W3:Y:S01]  /*0d30*/  LDG.E.64 R198, desc[UR18][R198.64] ;  /* 0x00000012c6c67981 */ /* 0x000ee2000c1e1b00 */
[----:B0-----:R-:W-:-:S03]  /*0d40*/  IADD3 R189, PT, PT, R192, 0x200, RZ ;  /* 0x00000200c0bd7810 */ /* 0x001fc60007ffe0ff */
[----:B------:R-:W3:Y:S01]  /*0d50*/  LDG.E.64 R218, desc[UR18][R218.64] ;  /* 0x00000012dada7981 */ /* 0x000ee2000c1e1b00 */
[C---:B-1----:R-:W-:Y:S01]  /*0d60*/  IADD3 R187, PT, PT, R192.reuse, 0x300, RZ ;  /* 0x00000300c0bb7810 */ /* 0x042fe20007ffe0ff */
[----:B--2---:R-:W-:Y:S02]  /*0d70*/  IMAD.WIDE.U32 R88, R189, 0x10, R104 ;  /* 0x00000010bd587825 */ /* 0x004fe400078e0068 */
[----:B------:R-:W2:Y:S01]  /*0d80*/  LDG.E R208, desc[UR18][R208.64] ;  /* 0x00000012d0d07981 */ /* 0x000ea2000c1e1900 */
[----:B------:R-:W-:Y:S01]  /*0d90*/  IADD3 R185, PT, PT, R192, 0x400, RZ ;  /* 0x00000400c0b97810 */ /* 0x000fe20007ffe0ff */
[--C-:B------:R-:W-:Y:S02]  /*0da0*/  IMAD.WIDE.U32 R196, R190, 0x8, R84.reuse ;  /* 0x00000008bec47825 */ /* 0x100fe400078e0054 */
[----:B------:R-:W2:Y:S02]  /*0db0*/  LDG.E.64 R212, desc[UR18][R212.64] ;  /* 0x00000012d4d47981 */ /* 0x000ea4000c1e1b00 */
[----:B------:R-:W-:-:S02]  /*0dc0*/  IMAD.WIDE.U32 R224, R187, 0x8, R84 ;  /* 0x00000008bbe07825 */ /* 0x000fc400078e0054 */
[----:B------:R-:W2:Y:S02]  /*0dd0*/  LDG.E.128 R88, desc[UR18][R88.64] ;  /* 0x0000001258587981 */ /* 0x000ea4000c1e1d00 */
[----:B------:R-:W-:Y:S02]  /*0de0*/  IMAD.WIDE.U32 R80, R192, 0x10, R104 ;  /* 0x00000010c0507825 */ /* 0x000fe400078e0068 */
[----:B------:R-:W2:Y:S02]  /*0df0*/  LDG.E.64 R196, desc[UR18][R196.64] ;  /* 0x00000012c4c47981 */ /* 0x000ea4000c1e1b00 */
[----:B------:R-:W-:Y:S02]  /*0e00*/  IMAD.WIDE.U32 R222, R185, 0x8, R84 ;  /* 0x00000008b9de7825 */ /* 0x000fe400078e0054 */
[----:B------:R-:W2:Y:S02]  /*0e10*/  LDG.E.64 R224, desc[UR18][R224.64] ;  /* 0x00000012e0e07981 */ /* 0x000ea4000c1e1b00 */
[----:B------:R-:W-:-:S02]  /*0e20*/  IMAD.WIDE.U32 R100, R184, 0x10, R104 ;  /* 0x00000010b8647825 */ /* 0x000fc400078e0068 */
[----:B------:R-:W2:Y:S02]  /*0e30*/  LDG.E.128 R80, desc[UR18][R80.64] ;  /* 0x0000001250507981 */ /* 0x000ea4000c1e1d00 */
[--C-:B------:R-:W-:Y:S02]  /*0e40*/  IMAD.WIDE.U32 R92, R187, 0x10, R104.reuse ;  /* 0x00000010bb5c7825 */ /* 0x100fe400078e0068 */
[----:B------:R-:W2:Y:S02]  /*0e50*/  LDG.E.64 R222, desc[UR18][R222.64] ;  /* 0x00000012dede7981 */ /* 0x000ea4000c1e1b00 */
[----:B------:R-:W-:Y:S02]  /*0e60*/  IMAD.WIDE.U32 R96, R185, 0x10, R104 ;  /* 0x00000010b9607825 */ /* 0x000fe400078e0068 */
[----:B------:R-:W2:Y:S02]  /*0e70*/  LDG.E.128 R100, desc[UR18][R100.64] ;  /* 0x0000001264647981 */ /* 0x000ea4000c1e1d00 */
[----:B------:R-:W-:-:S02]  /*0e80*/  IMAD.WIDE.U32 R194, R189, 0x8, R84 ;  /* 0x00000008bdc27825 */ /* 0x000fc400078e0054 */
[----:B------:R-:W2:Y:S02]  /*0e90*/  LDG.E.128 R92, desc[UR18][R92.64] ;  /* 0x000000125c5c7981 */ /* 0x000ea4000c1e1d00 */
[--C-:B------:R-:W-:Y:S02]  /*0ea0*/  IMAD.WIDE.U32 R84, R190, 0x10, R104.reuse ;  /* 0x00000010be547825 */ /* 0x100fe400078e0068 */
[----:B------:R-:W2:Y:S04]  /*0eb0*/  LDG.E.128 R96, desc[UR18][R96.64] ;  /* 0x0000001260607981 */ /* 0x000ea8000c1e1d00 */
[----:B------:R-:W2:Y:S04]  /*0ec0*/  LDG.E.64 R194, desc[UR18][R194.64] ;  /* 0x00000012c2c27981 */ /* 0x000ea8000c1e1b00 */
[----:B------:R-:W2:Y:S01]  /*0ed0*/  LDG.E.128 R84, desc[UR18][R84.64] ;  /* 0x0000001254547981 */ /* 0x000ea2000c1e1d00 */
[----:B------:R-:W-:-:S06]  /*0ee0*/  IMAD.WIDE.U32 R104, R162, 0x10, R104 ;  /* 0x00000010a2687825 */ /* 0x000fcc00078e0068 */
[----:B------:R-:W2:Y:S01]  /*0ef0*/  LDG.E.128 R104, desc[UR18][R104.64] ;  /* 0x0000001268687981 */ /* 0x000ea2000c1e1d00 */
[----:B------:R-:W-:-:S04]  /*0f00*/  ISETP.NE.U32.AND P0, PT, RZ, UR22, PT ;  /* 0x00000016ff007c0c */ /* 0x000fc8000bf05070 */
[----:B------:R-:W-:-:S13]  /*0f10*/  ISETP.NE.AND.EX P0, PT, RZ, UR23, PT, P0 ;  /* 0x00000017ff007c0c */ /* 0x000fda000bf05300 */
[----:B------:R-:W0:Y:S08]  /*0f20*/  @P0 LDC.64 R214, c[0x0][0x438] ;  /* 0x00010e00ffd60b82 */ /* 0x000e300000000a00 */
[----:B------:R-:W1:Y:S08]  /*0f30*/  @P0 LDC.64 R220, c[0x0][0x438] ;  /* 0x00010e00ffdc0b82 */ /* 0x000e700000000a00 */
[----:B------:R-:W1:Y:S01]  /*0f40*/  @P0 LDC.64 R216, c[0x0][0x438] ;  /* 0x00010e00ffd80b82 */ /* 0x000e620000000a00 */
[----:B------:R-:W-:Y:S01]  /*0f50*/  ISETP.NE.AND P1, PT, RZ, UR20, PT ;  /* 0x00000014ff007c0c */ /* 0x000fe2000bf25270 */
[----:B0-----:R-:W-:-:S05]  /*0f60*/  @P0 IMAD.WIDE.U32 R214, R189, 0x10, R214 ;  /* 0x00000010bdd60825 */ /* 0x001fca00078e00d6 */
[----:B-----5:R0:W5:Y:S02]  /*0f70*/  @P0 LDG.E.128 R60, desc[UR18][R214.64] ;  /* 0x00000012d63c0981 */ /* 0x020164000c1e1d00 */
[----:B0-----:R-:W0:Y:S01]  /*0f80*/  @P0 LDC.64 R214, c[0x0][0x438] ;  /* 0x00010e00ffd60b82 */ /* 0x001e220000000a00 */
[----:B-1----:R-:W-:-:S05]  /*0f90*/  @P0 IMAD.WIDE.U32 R216, R190, 0x10, R216 ;  /* 0x00000010bed80825 */ /* 0x002fca00078e00d8 */
[----:B------:R1:W5:Y:S02]  /*0fa0*/  @P0 LDG.E.128 R56, desc[UR18][R216.64] ;  /* 0x00000012d8380981 */ /* 0x000364000c1e1d00 */
[----:B-1----:R-:W1:Y:S01]  /*0fb0*/  @P0 LDC.64 R216, c[0x0][0x438] ;  /* 0x00010e00ffd80b82 */ /* 0x002e620000000a00 */
[----:B0-----:R-:W-:-:S05]  /*0fc0*/  @P0 IMAD.WIDE.U32 R214, R184, 0x10, R214 ;  /* 0x00000010b8d60825 */ /* 0x001fca00078e00d6 */
[----:B------:R-:W5:Y:S01]  /*0fd0*/  @P0 LDG.E.128 R72, desc[UR18][R214.64] ;  /* 0x00000012d6480981 */ /* 0x000f62000c1e1d00 */
[----:B-1----:R-:W-:-:S05]  /*0fe0*/  @P0 IMAD.WIDE.U32 R216, R185, 0x10, R216 ;  /* 0x00000010b9d80825 */ /* 0x002fca00078e00d8 */
[----:B------:R-:W5:Y:S01]  /*0ff0*/  @P0 LDG.E.128 R68, desc[UR18][R216.64] ;  /* 0x00000012d8440981 */ /* 0x000f62000c1e1d00 */
[----:B----4-:R-:W-:Y:S02]  /*1000*/  R2UR UR10, R186 ;  /* 0x00000000ba0a72ca */ /* 0x010fe400000e0000 */
[----:B---3--:R-:W-:Y:S02]  /*1010*/  MOV R210, R198 ;  /* 0x000000c600d27202 */ /* 0x008fe40000000f00 */
[----:B------:R-:W-:Y:S02]  /*1020*/  MOV R237, R218 ;  /* 0x000000da00ed7202 */ /* 0x000fe40000000f00 */
[--C-:B------:R-:W-:Y:S02]  /*1030*/  SHF.R.U64 R238, R218, 0x10, R219.reuse ;  /* 0x00000010daee7819 */ /* 0x100fe400000012db */
[----:B------:R-:W-:Y:S02]  /*1040*/  MOV R239, R219 ;  /* 0x000000db00ef7202 */ /* 0x000fe40000000f00 */
[----:B------:R-:W-:Y:S01]  /*1050*/  SHF.R.U32.HI R240, RZ, 0x10, R219 ;  /* 0x00000010fff07819 */ /* 0x000fe200000116db */
[----:B------:R-:W-:Y:S01]  /*1060*/  @P0 IMAD.WIDE.U32 R218, R192, 0x10, R220 ;  /* 0x00000010c0da0825 */ /* 0x000fe200078e00dc */
[----:B--2---:R-:W-:-:S02]  /*1070*/  FSEL R208, R208, RZ, !P1 ;  /* 0x000000ffd0d07208 */ /* 0x004fc40004800000 */
[----:B------:R-:W-:Y:S01]  /*1080*/  SHF.R.U64 R205, R198, 0x10, R199 ;  /* 0x00000010c6cd7819 */ /* 0x000fe200000012c7 */
[----:B------:R-:W-:Y:S01]  /*1090*/  HADD2.F32 R210, -RZ, R210.H0_H0 ;  /* 0x200000d2ffd27230 */ /* 0x000fe20000004100 */
[----:B------:R-:W-:Y:S01]  /*10a0*/  MOV R241, R212 ;  /* 0x000000d400f17202 */ /* 0x000fe20000000f00 */
[----:B------:R0:W5:Y:S01]  /*10b0*/  @P0 LDG.E.128 R52, desc[UR18][R218.64] ;  /* 0x00000012da340981 */ /* 0x000162000c1e1d00 */
[--C-:B------:R-:W-:Y:S02]  /*10c0*/  SHF.R.U64 R242, R212, 0x10, R213.reuse ;  /* 0x00000010d4f27819 */ /* 0x100fe400000012d5 */
[----:B------:R-:W-:Y:S02]  /*10d0*/  MOV R243, R213 ;  /* 0x000000d500f37202 */ /* 0x000fe40000000f00 */
[----:B------:R-:W-:Y:S01]  /*10e0*/  SHF.R.U32.HI R244, RZ, 0x10, R213 ;  /* 0x00000010fff47819 */ /* 0x000fe200000116d5 */
[----:B------:R-:W-:Y:S01]  /*10f0*/  FADD.FTZ R88, -R208, R88 ;  /* 0x00000058d0587221 */ /* 0x000fe20000010100 */
[----:B------:R-:W-:Y:S01]  /*1100*/  MOV R206, R199 ;  /* 0x000000c700ce7202 */ /* 0x000fe20000000f00 */
[----:B------:R-:W1:Y:S01]  /*1110*/  @P0 LDC.64 R212, c[0x0][0x438] ;  /* 0x00010e00ffd40b82 */ /* 0x000e620000000a00 */
[----:B------:R-:W-:-:S02]  /*1120*/  HADD2.F32 R205, -RZ, R205.H0_H0 ;  /* 0x200000cdffcd7230 */ /* 0x000fc40000004100 */
[----:B------:R-:W-:Y:S01]  /*1130*/  FMUL.FTZ R232, R183, R210 ;  /* 0x000000d2b7e87220 */ /* 0x000fe20000410000 */
[----:B------:R-:W-:Y:S01]  /*1140*/  @P2 HADD2.F32 R188, -RZ, R188.H0_H0 ;  /* 0x200000bcffbc2230 */ /* 0x000fe20000004100 */
[----:B------:R-:W-:-:S03]  /*1150*/  SHF.R.U64 R203, R196, 0x10, R197 ;  /* 0x00000010c4cb7819 */ /* 0x000fc600000012c5 */
[----:B0-----:R-:W0:Y:S01]  /*1160*/  @P0 LDC.64 R218, c[0x0][0x438] ;  /* 0x00010e00ffda0b82 */ /* 0x001e220000000a00 */
[----:B------:R-:W-:Y:S02]  /*1170*/  MOV R204, R197 ;  /* 0x000000c500cc7202 */ /* 0x000fe40000000f00 */
[----:B------:R-:W-:Y:S01]  /*1180*/  SHF.R.U32.HI R202, RZ, 0x10, R197 ;  /* 0x00000010ffca7819 */ /* 0x000fe200000116c5 */
[----:B------:R-:W-:Y:S01]  /*1190*/  FADD.FTZ R89, -R208, R89 ;  /* 0x00000059d0597221 */ /* 0x000fe20000010100 */
[----:B------:R-:W-:Y:S01]  /*11a0*/  SHF.R.U32.HI R207, RZ, 0x10, R199 ;  /* 0x00000010ffcf7819 */ /* 0x000fe200000116c7 */
[----:B------:R-:W-:Y:S01]  /*11b0*/  HADD2.F32 R206, -RZ, R206.H0_H0 ;  /* 0x200000ceffce7230 */ /* 0x000fe20000004100 */
[----:B------:R-:W-:Y:S02]  /*11c0*/  MOV R198, R224 ;  /* 0x000000e000c67202 */ /* 0x000fe40000000f00 */
[----:B------:R-:W-:Y:S01]  /*11d0*/  SHF.R.U64 R197, R224, 0x10, R225 ;  /* 0x00000010e0c57819 */ /* 0x000fe200000012e1 */
[----:B------:R-:W-:Y:S01]  /*11e0*/  FMUL.FTZ R224, R88, UR10 ;  /* 0x0000000a58e07c20 */ /* 0x000fe20008410000 */
[----:B------:R-:W-:Y:S01]  /*11f0*/  FMUL.FTZ R231, R182, R205 ;  /* 0x000000cdb6e77220 */ /* 0x000fe20000410000 */
[----:B------:R-:W-:Y:S01]  /*1200*/  FADD.FTZ R88, RZ, R232 ;  /* 0x000000e8ff587221 */ /* 0x000fe20000010000 */
[----:B------:R-:W-:Y:S01]  /*1210*/  @P2 R2UR UR4, R188 ;  /* 0x00000000bc0422ca */ /* 0x000fe200000e0000 */
[----:B------:R-:W-:Y:S01]  /*1220*/  FADD.FTZ R209, -R208, R80 ;  /* 0x00000050d0d17221 */ /* 0x000fe20000010100 */
[----:B------:R-:W-:Y:S01]  /*1230*/  MOV R80, R196 ;  /* 0x000000c400507202 */ /* 0x000fe20000000f00 */
[----:B------:R-:W-:Y:S01]  /*1240*/  HADD2.F32 R207, -RZ, R207.H0_H0 ;  /* 0x200000cfffcf7230 */ /* 0x000fe20000004100 */
[----:B------:R-:W-:-:S02]  /*1250*/  SHF.R.U64 R186, R222, 0x10, R223 ;  /* 0x00000010deba7819 */ /* 0x000fc400000012df */
[----:B------:R-:W-:Y:S02]  /*1260*/  MOV R188, R223 ;  /* 0x000000df00bc7202 */ /* 0x000fe40000000f00 */
[----:B------:R-:W-:Y:S01]  /*1270*/  SHF.R.U32.HI R236, RZ, 0x10, R223 ;  /* 0x00000010ffec7819 */ /* 0x000fe200000116df */
[----:B------:R-:W-:Y:S01]  /*1280*/  FMUL.FTZ R223, R89, UR10 ;  /* 0x0000000a59df7c20 */ /* 0x000fe20008410000 */
[----:B------:R-:W-:Y:S01]  /*1290*/  FMUL.FTZ R230, R181, R206 ;  /* 0x000000ceb5e67220 */ /* 0x000fe20000410000 */
[----:B------:R-:W-:Y:S01]  /*12a0*/  FADD.FTZ R89, R231, R88 ;  /* 0x00000058e7597221 */ /* 0x000fe20000010000 */
[C---:B------:R-:W-:Y:S01]  /*12b0*/  FADD.FTZ R191, -R208.reuse, R101 ;  /* 0x00000065d0bf7221 */ /* 0x040fe20000010100 */
[----:B------:R-:W-:Y:S02]  /*12c0*/  HADD2.F32 R101, -RZ, R80.H0_H0 ;  /* 0x20000050ff657230 */ /* 0x000fe40000004100 */
[----:B------:R-:W-:Y:S01]  /*12d0*/  FADD.FTZ R211, -R208, R92 ;  /* 0x0000005cd0d37221 */ /* 0x000fe20000010100 */
[----:B------:R-:W-:Y:S01]  /*12e0*/  FMUL.FTZ R229, R180, R207 ;  /* 0x000000cfb4e57220 */ /* 0x000fe20000410000 */
[----:B------:R-:W-:Y:S01]  /*12f0*/  FADD.FTZ R88, R230, R89 ;  /* 0x00000059e6587221 */ /* 0x000fe20000010000 */
[C---:B------:R-:W-:Y:S01]  /*1300*/  FADD.FTZ R92, -R208.reuse, R99 ;  /* 0x00000063d05c7221 */ /* 0x040fe20000010100 */
[----:B------:R-:W-:Y:S01]  /*1310*/  FADD.FTZ R99, -R208, R100 ;  /* 0x00000064d0637221 */ /* 0x000fe20000010100 */
[----:B------:R-:W-:Y:S01]  /*1320*/  MOV R193, R222 ;  /* 0x000000de00c17202 */ /* 0x000fe20000000f00 */
[----:B------:R-:W-:-:S02]  /*1330*/  HADD2.F32 R100, -RZ, R203.H0_H0 ;  /* 0x200000cbff647230 */ /* 0x000fc40000004100 */
[----:B------:R-:W-:Y:S01]  /*1340*/  FMUL.FTZ R222, R179, R101 ;  /* 0x00000065b3de7220 */ /* 0x000fe20000410000 */
[----:B------:R-:W-:Y:S01]  /*1350*/  FADD.FTZ R89, R229, R88 ;  /* 0x00000058e5597221 */ /* 0x000fe20000010000 */
[C---:B------:R-:W-:Y:S01]  /*1360*/  FADD.FTZ R86, -R208.reuse, R86 ;  /* 0x00000056d0567221 */ /* 0x040fe20000010100 */
[----:B------:R-:W-:Y:S02]  /*1370*/  HADD2.F32 R80, -RZ, R204.H0_H0 ;  /* 0x200000ccff507230 */ /* 0x000fe40000004100 */
[C---:B------:R-:W-:Y:S01]  /*1380*/  FADD.FTZ R90, -R208.reuse, R90 ;  /* 0x0000005ad05a7221 */ /* 0x040fe20000010100 */
[----:B------:R-:W-:Y:S01]  /*1390*/  FADD.FTZ R201, -R208, R98 ;  /* 0x00000062d0c97221 */ /* 0x000fe20000010100 */
[----:B------:R-:W-:Y:S01]  /*13a0*/  FMUL.FTZ R221, R178, R100 ;  /* 0x00000064b2dd7220 */ /* 0x000fe20000410000 */
[----:B------:R-:W-:Y:S01]  /*13b0*/  FADD.FTZ R88, R222, R89 ;  /* 0x00000059de587221 */ /* 0x000fe20000010000 */
[C---:B------:R-:W-:Y:S01]  /*13c0*/  FADD.FTZ R235, -R208.reuse, R81 ;  /* 0x00000051d0eb7221 */ /* 0x040fe20000010100 */
[----:B------:R-:W-:Y:S01]  /*13d0*/  FMUL.FTZ R98, R209, UR10 ;  /* 0x0000000ad1627c20 */ /* 0x000fe20008410000 */
[----:B------:R-:W-:Y:S01]  /*13e0*/  MOV R200, R194 ;  /* 0x000000c200c87202 */ /* 0x000fe20000000f00 */
[----:B------:R-:W-:Y:S01]  /*13f0*/  FADD.FTZ R85, -R208, R85 ;  /* 0x00000055d0557221 */ /* 0x000fe20000010100 */
[----:B0-----:R-:W-:-:S04]  /*1400*/  @P0 IMAD.WIDE.U32 R218, R187, 0x10, R218 ;  /* 0x00000010bbda0825 */ /* 0x001fc800078e00da */
[----:B------:R-:W-:Y:S01]  /*1410*/  FMUL.FTZ R226, R86, UR10 ;  /* 0x0000000a56e27c20 */ /* 0x000fe20008410000 */
[----:B------:R-:W-:Y:S01]  /*1420*/  FADD.FTZ R94, -R208, R94 ;  /* 0x0000005ed05e7221 */ /* 0x000fe20000010100 */
[----:B-1----:R-:W-:-:S04]  /*1430*/  @P0 IMAD.WIDE.U32 R212, R162, 0x10, R212 ;  /* 0x00000010a2d40825 */ /* 0x002fc800078e00d4 */
[----:B------:R-:W-:Y:S01]  /*1440*/  FADD.FTZ R91, -R208, R91 ;  /* 0x0000005bd05b7221 */ /* 0x000fe20000010100 */
[----:B------:R-:W-:Y:S01]  /*1450*/  FMUL.FTZ R214, R90, UR10 ;  /* 0x0000000a5ad67c20 */ /* 0x000fe20008410000 */
[----:B------:R-:W-:Y:S01]  /*1460*/  FMUL.FTZ R220, R177, R80 ;  /* 0x00000050b1dc7220 */ /* 0x000fe20000410000 */
[----:B------:R-:W-:Y:S02]  /*1470*/  HADD2.F32 R86, -RZ, R202.H0_H0 ;  /* 0x200000caff567230 */ /* 0x000fe40000004100 */
[----:B------:R-:W-:Y:S01]  /*1480*/  FADD.FTZ R89, R221, R88 ;  /* 0x00000058dd597221 */ /* 0x000fe20000010000 */
[----:B------:R-:W-:Y:S01]  /*1490*/  FADD.FTZ R234, -R208, R82 ;  /* 0x00000052d0ea7221 */ /* 0x000fe20000010100 */
[----:B------:R-:W-:Y:S01]  /*14a0*/  FMUL.FTZ R235, R235, UR10 ;  /* 0x0000000aebeb7c20 */ /* 0x000fe20008410000 */
[----:B------:R-:W-:Y:S01]  /*14b0*/  FFMA.FTZ R90, R98, R232, RZ ;  /* 0x000000e8625a7223 */ /* 0x000fe200000100ff */
[----:B------:R-:W-:Y:S01]  /*14c0*/  SHF.R.U64 R199, R194, 0x10, R195 ;  /* 0x00000010c2c77819 */ /* 0x000fe200000012c3 */
[C---:B------:R-:W-:Y:S01]  /*14d0*/  FADD.FTZ R84, -R208.reuse, R84 ;  /* 0x00000054d0547221 */ /* 0x040fe20000010100 */
[----:B------:R-:W-:Y:S01]  /*14e0*/  FMUL.FTZ R227, R85, UR10 ;  /* 0x0000000a55e37c20 */ /* 0x000fe20008410000 */
[----:B------:R-:W-:Y:S01]  /*14f0*/  FADD.FTZ R93, -R208, R93 ;  /* 0x0000005dd05d7221 */ /* 0x000fe20000010100 */
[----:B------:R0:W5:Y:S01]  /*1500*/  @P0 LDG.E.128 R64, desc[UR18][R218.64] ;  /* 0x00000012da400981 */ /* 0x000162000c1e1d00 */
[----:B------:R-:W-:-:S02]  /*1510*/  HADD2.F32 R85, -RZ, R200.H0_H0 ;  /* 0x200000c8ff557230 */ /* 0x000fc40000004100 */
[----:B------:R-:W-:Y:S01]  /*1520*/  FMUL.FTZ R209, R94, UR10 ;  /* 0x0000000a5ed17c20 */ /* 0x000fe20008410000 */
[----:B------:R-:W-:Y:S01]  /*1530*/  FADD.FTZ R94, R220, R89 ;  /* 0x00000059dc5e7221 */ /* 0x000fe20000010000 */
[----:B------:R1:W5:Y:S01]  /*1540*/  @P0 LDG.E.128 R76, desc[UR18][R212.64] ;  /* 0x00000012d44c0981 */ /* 0x000362000c1e1d00 */
[----:B------:R-:W-:Y:S01]  /*1550*/  FADD.FTZ R233, -R208, R83 ;  /* 0x00000053d0e97221 */ /* 0x000fe20000010100 */
[----:B------:R-:W-:Y:S01]  /*1560*/  FMUL.FTZ R234, R234, UR10 ;  /* 0x0000000aeaea7c20 */ /* 0x000fe20008410000 */
[----:B------:R-:W-:Y:S01]  /*1570*/  MOV R83, R195 ;  /* 0x000000c300537202 */ /* 0x000fe20000000f00 */
[----:B------:R-:W-:Y:S01]  /*1580*/  FFMA.FTZ R126, R98, R210, R126 ;  /* 0x000000d2627e7223 */ /* 0x000fe2000001007e */
[----:B0-----:R-:W-:Y:S01]  /*1590*/  FMUL.FTZ R219, R176, R86 ;  /* 0x00000056b0db7220 */ /* 0x001fe20000410000 */
[----:B------:R-:W-:Y:S01]  /*15a0*/  FADD.FTZ R111, R210, R111 ;  /* 0x0000006fd26f7221 */ /* 0x000fe20000010000 */
[----:B------:R-:W-:Y:S01]  /*15b0*/  FMUL.FTZ R228, R84, UR10 ;  /* 0x0000000a54e47c20 */ /* 0x000fe20008410000 */
[----:B-1----:R-:W-:Y:S01]  /*15c0*/  FMUL.FTZ R213, R91, UR10 ;  /* 0x0000000a5bd57c20 */ /* 0x002fe20008410000 */
[----:B------:R-:W-:Y:S01]  /*15d0*/  FFMA.FTZ R91, R235, R231, R90 ;  /* 0x000000e7eb5b7223 */ /* 0x000fe2000001005a */
[----:B------:R-:W-:-:S02]  /*15e0*/  HADD2.F32 R84, -RZ, R199.H0_H0 ;  /* 0x200000c7ff547230 */ /* 0x000fc40000004100 */
[----:B------:R-:W-:Y:S01]  /*15f0*/  FMUL.FTZ R210, R93, UR10 ;  /* 0x0000000a5dd27c20 */ /* 0x000fe20008410000 */
[----:B------:R-:W-:Y:S01]  /*1600*/  FMUL.FTZ R218, R175, R85 ;  /* 0x00000055afda7220 */ /* 0x000fe20000410000 */
[----:B------:R-:W-:Y:S01]  /*1610*/  FADD.FTZ R93, R219, R94 ;  /* 0x0000005edb5d7221 */ /* 0x000fe20000010000 */
[----:B------:R-:W-:Y:S01]  /*1620*/  FMUL.FTZ R233, R233, UR10 ;  /* 0x0000000ae9e97c20 */ /* 0x000fe20008410000 */
[----:B------:R-:W-:Y:S01]  /*1630*/  FFMA.FTZ R94, R234, R230, R91 ;  /* 0x000000e6ea5e7223 */ /* 0x000fe2000001005b */
[----:B------:R-:W-:Y:S01]  /*1640*/  SHF.R.U32.HI R82, RZ, 0x10, R195 ;  /* 0x00000010ff527819 */ /* 0x000fe200000116c3 */
[----:B------:R-:W-:Y:S02]  /*1650*/  HADD2.F32 R83, -RZ, R83.H0_H0 ;  /* 0x20000053ff537230 */ /* 0x000fe40000004100 */
[----:B------:R-:W-:Y:S01]  /*1660*/  FFMA.FTZ R47, R227, R100, R47 ;  /* 0x00000064e32f7223 */ /* 0x000fe2000001002f */
[----:B------:R-:W-:Y:S01]  /*1670*/  FADD.FTZ R23, R100, R23 ;  /* 0x0000001764177221 */ /* 0x000fe20000010000 */
[----:B------:R-:W-:Y:S01]  /*1680*/  FMUL.FTZ R217, R174, R84 ;  /* 0x00000054aed97220 */ /* 0x000fe20000410000 */
[----:B------:R-:W-:Y:S01]  /*1690*/  FADD.FTZ R100, R218, R93 ;  /* 0x0000005dda647221 */ /* 0x000fe20000010000 */
[----:B------:R-:W-:Y:S01]  /*16a0*/  FFMA.FTZ R93, R233, R229, R94 ;  /* 0x000000e5e95d7223 */ /* 0x000fe2000001005e */
[----:B------:R-:W-:Y:S01]  /*16b0*/  FADD.FTZ R95, -R208, R95 ;  /* 0x0000005fd05f7221 */ /* 0x000fe20000010100 */
[----:B------:R-:W-:-:S02]  /*16c0*/  HADD2.F32 R82, -RZ, R82.H0_H0 ;  /* 0x20000052ff527230 */ /* 0x000fc40000004100 */
[----:B------:R-:W-:Y:S01]  /*16d0*/  FMUL.FTZ R215, R173, R83 ;  /* 0x00000053add77220 */ /* 0x000fe20000410000 */
[----:B------:R-:W-:Y:S01]  /*16e0*/  FADD.FTZ R100, R217, R100 ;  /* 0x00000064d9647221 */ /* 0x000fe20000010000 */
[----:B------:R-:W-:Y:S01]  /*16f0*/  FFMA.FTZ R94, R228, R222, R93 ;  /* 0x000000dee45e7223 */ /* 0x000fe2000001005d */
[----:B------:R-:W-:Y:S01]  /*1700*/  FFMA.FTZ R108, R234, R206, R108 ;  /* 0x000000ceea6c7223 */ /* 0x000fe2000001006c */
[----:B------:R-:W-:Y:S01]  /*1710*/  FADD.FTZ R51, R206, R51 ;  /* 0x00000033ce337221 */ /* 0x000fe20000010000 */
[----:B------:R-:W-:Y:S01]  /*1720*/  FMUL.FTZ R206, R95, UR10 ;  /* 0x0000000a5fce7c20 */ /* 0x000fe20008410000 */
[----:B------:R-:W-:Y:S01]  /*1730*/  HADD2.F32 R88, -RZ, R198.H0_H0 ;  /* 0x200000c6ff587230 */ /* 0x000fe20000004100 */
[----:B------:R-:W-:Y:S01]  /*1740*/  MOV R195, R225 ;  /* 0x000000e100c37202 */ /* 0x000fe20000000f00 */
[----:B------:R-:W-:Y:S01]  /*1750*/  FMUL.FTZ R216, R172, R82 ;  /* 0x00000052acd87220 */ /* 0x000fe20000410000 */
[----:B------:R-:W-:Y:S01]  /*1760*/  SHF.R.U32.HI R194, RZ, 0x10, R225 ;  /* 0x00000010ffc27819 */ /* 0x000fe200000116e1 */
[----:B------:R-:W-:Y:S01]  /*1770*/  FADD.FTZ R95, R215, R100 ;  /* 0x00000064d75f7221 */ /* 0x000fe20000010000 */
[----:B------:R-:W-:Y:S01]  /*1780*/  FADD.FTZ R225, -R208, R87 ;  /* 0x00000057d0e17221 */ /* 0x000fe20000010100 */
[----:B------:R-:W-:Y:S01]  /*1790*/  FFMA.FTZ R93, R227, R221, R94 ;  /* 0x000000dde35d7223 */ /* 0x000fe2000001005e */
[----:B------:R-:W-:-:S02]  /*17a0*/  HADD2.F32 R89, -RZ, R197.H0_H0 ;  /* 0x200000c5ff597230 */ /* 0x000fc40000004100 */
[----:B------:R-:W-:Y:S01]  /*17b0*/  FADD.FTZ R97, -R208, R97 ;  /* 0x00000061d0617221 */ /* 0x000fe20000010100 */
[----:B------:R-:W-:Y:S01]  /*17c0*/  FMUL.FTZ R212, R171, R88 ;  /* 0x00000058abd47220 */ /* 0x000fe20000410000 */
[----:B------:R-:W-:Y:S01]  /*17d0*/  FADD.FTZ R95, R216, R95 ;  /* 0x0000005fd85f7221 */ /* 0x000fe20000010000 */
[----:B------:R-:W-:Y:S01]  /*17e0*/  FMUL.FTZ R225, R225, UR10 ;  /* 0x0000000ae1e17c20 */ /* 0x000fe20008410000 */
        /* <DEDUP_REMOVED lines=9> */
[----:B------:R-:W-:Y:S01]  /*1880*/  FMUL.FTZ R202, R97, UR10 ;  /* 0x0000000a61ca7c20 */ /* 0x000fe20008410000 */
[----:B------:R-:W-:Y:S01]  /*1890*/  FADD.FTZ R95, R212, R95 ;  /* 0x0000005fd45f7221 */ /* 0x000fe20000010000 */
[----:B------:R-:W-:Y:S01]  /*18a0*/  FMUL.FTZ R208, R170, R89 ;  /* 0x00000059aad07220 */ /* 0x000fe20000410000 */
[----:B------:R-:W-:Y:S01]  /*18b0*/  FFMA.FTZ R97, R225, R219, R94 ;  /* 0x000000dbe1617223 */ /* 0x000fe2000001005e */
[----:B------:R-:W-:Y:S01]  /*18c0*/  FFMA.FTZ R110, R235, R205, R110 ;  /* 0x000000cdeb6e7223 */ /* 0x000fe2000001006e */
[----:B------:R-:W-:Y:S01]  /*18d0*/  FADD.FTZ R109, R205, R109 ;  /* 0x0000006dcd6d7221 */ /* 0x000fe20000010000 */
[----:B------:R-:W-:Y:S01]  /*18e0*/  FFMA.FTZ R50, R233, R207, R50 ;  /* 0x000000cfe9327223 */ /* 0x000fe20000010032 */
[----:B------:R-:W-:Y:S01]  /*18f0*/  FADD.FTZ R49, R207, R49 ;  /* 0x00000031cf317221 */ /* 0x000fe20000010000 */
[----:B------:R-:W-:Y:S02]  /*1900*/  HADD2.F32 R91, -RZ, R194.H0_H0 ;  /* 0x200000c2ff5b7230 */ /* 0x000fe40000004100 */
[----:B------:R-:W-:Y:S01]  /*1910*/  FMUL.FTZ R205, R96, UR10 ;  /* 0x0000000a60cd7c20 */ /* 0x000fe20008410000 */
[----:B------:R-:W-:Y:S01]  /*1920*/  FADD.FTZ R96, R208, R95 ;  /* 0x0000005fd0607221 */ /* 0x000fe20000010000 */
[----:B------:R-:W-:Y:S01]  /*1930*/  FMUL.FTZ R207, R169, R90 ;  /* 0x0000005aa9cf7220 */ /* 0x000fe20000410000 */
[----:B------:R-:W-:Y:S01]  /*1940*/  FFMA.FTZ R94, R224, R218, R97 ;  /* 0x000000dae05e7223 */ /* 0x000fe20000010061 */
[----:B------:R-:W-:Y:S01]  /*1950*/  FMUL.FTZ R197, R92, UR10 ;  /* 0x0000000a5cc57c20 */ /* 0x000fe20008410000 */
[----:B------:R-:W-:-:S02]  /*1960*/  HADD2.F32 R92, -RZ, R193.H0_H0 ;  /* 0x200000c1ff5c7230 */ /* 0x000fc40000004100 */
[----:B------:R-:W-:Y:S01]  /*1970*/  FADD.FTZ R97, R207, R96 ;  /* 0x00000060cf617221 */ /* 0x000fe20000010000 */
[----:B------:R-:W-:Y:S01]  /*1980*/  FMUL.FTZ R204, R168, R91 ;  /* 0x0000005ba8cc7220 */ /* 0x000fe20000410000 */
        /* <DEDUP_REMOVED lines=8> */
[----:B------:R-:W-:Y:S01]  /*1a10*/  FMUL.FTZ R211, R211, UR10 ;  /* 0x0000000ad3d37c20 */ /* 0x000fe20008410000 */
[----:B------:R-:W-:Y:S01]  /*1a20*/  FFMA.FTZ R96, R213, R216, R94 ;  /* 0x000000d8d5607223 */ /* 0x000fe2000001005e */
[----:B------:R-:W-:Y:S01]  /*1a30*/  FMUL.FTZ R199, R165, R188 ;  /* 0x000000bca5c77220 */ /* 0x000fe20000410000 */
[----:B------:R-:W-:-:S02]  /*1a40*/  FADD.FTZ R94, R200, R95 ;  /* 0x0000005fc85e7221 */ /* 0x000fc40000010000 */
[----:B------:R-:W-:Y:S02]  /*1a50*/  FFMA.FTZ R95, R211, R212, R96 ;  /* 0x000000d4d35f7223 */ /* 0x000fe40000010060 */
[----:B------:R-:W-:Y:S02]  /*1a60*/  FADD.FTZ R97, R199, R94 ;  /* 0x0000005ec7617221 */ /* 0x000fe40000010000 */
[----:B------:R-:W-:-:S04]  /*1a70*/  FFMA.FTZ R94, R210, R208, R95 ;  /* 0x000000d0d25e7223 */ /* 0x000fc8000001005f */
[----:B------:R-:W-:Y:S01]  /*1a80*/  FFMA.FTZ R95, R209, R207, R94 ;  /* 0x000000cfd15f7223 */ /* 0x000fe2000001005e */
[----:B------:R-:W-:-:S03]  /*1a90*/  HADD2.F32 R236, -RZ, R236.H0_H0 ;  /* 0x200000ecffec7230 */ /* 0x000fc60000004100 */
[----:B------:R-:W-:Y:S01]  /*1aa0*/  FFMA.FTZ R96, R206, R204, R95 ;  /* 0x000000ccce607223 */ /* 0x000fe2000001005f */
[----:B------:R-:W-:-:S03]  /*1ab0*/  HADD2.F32 R237, -RZ, R237.H0_H0 ;  /* 0x200000edffed7230 */ /* 0x000fc60000004100 */
[----:B------:R-:W-:Y:S01]  /*1ac0*/  FFMA.FTZ R95, R205, R203, R96 ;  /* 0x000000cbcd5f7223 */ /* 0x000fe20000010060 */
[----:B------:R-:W-:Y:S01]  /*1ad0*/  FMUL.FTZ R201, R201, UR10 ;  /* 0x0000000ac9c97c20 */ /* 0x000fe20008410000 */
[----:B------:R-:W-:Y:S02]  /*1ae0*/  FMUL.FTZ R198, R164, R236 ;  /* 0x000000eca4c67220 */ /* 0x000fe40000410000 */
[----:B------:R-:W-:Y:S01]  /*1af0*/  FFMA.FTZ R96, R202, R200, R95 ;  /* 0x000000c8ca607223 */ /* 0x000fe2000001005f */
[----:B------:R-:W-:Y:S02]  /*1b00*/  HADD2.F32 R238, -RZ, R238.H0_H0 ;  /* 0x200000eeffee7230 */ /* 0x000fe40000004100 */
[----:B------:R-:W-:Y:S01]  /*1b10*/  FADD.FTZ R97, R198, R97 ;  /* 0x00000061c6617221 */ /* 0x000fe20000010000 */
[----:B------:R-:W-:Y:S01]  /*1b20*/  FMUL.FTZ R100, R163, R237 ;  /* 0x000000eda3647220 */ /* 0x000fe20000410000 */
[----:B------:R-:W-:Y:S01]  /*1b30*/  FFMA.FTZ R96, R201, R199, R96 ;  /* 0x000000c7c9607223 */ /* 0x000fe20000010060 */
[----:B------:R-:W-:Y:S01]  /*1b40*/  FFMA.FTZ R48, R228, R101, R48 ;  /* 0x00000065e4307223 */ /* 0x000fe20000010030 */
[----:B------:R-:W-:Y:S01]  /*1b50*/  FADD.FTZ R24, R101, R24 ;  /* 0x0000001865187221 */ /* 0x000fe20000010000 */
        /* <DEDUP_REMOVED lines=34> */
[----:B------:R-:W-:Y:S01]  /*1d80*/  FMUL.FTZ R106, R87, UR10 ;  /* 0x0000000a576a7c20 */ /* 0x000fe20008410000 */
[----:B------:R-:W-:-:S02]  /*1d90*/  FADD.FTZ R94, R94, R104 ;  /* 0x000000685e5e7221 */ /* 0x000fc40000010000 */
[----:B------:R-:W-:-:S03]  /*1da0*/  FFMA.FTZ R81, R186, R107, R96 ;  /* 0x0000006bba517223 */ /* 0x000fc60000010060 */
[----:B------:R-:W0:Y:S01]  /*1db0*/  SHFL.DOWN PT, R95, R94, 0x10, 0x1f ;  /* 0x0a001f005e5f7f89 */ /* 0x000e2200000e0000 */
[----:B------:R-:W-:-:S05]  /*1dc0*/  FFMA.FTZ R81, R106, R104, R81 ;  /* 0x000000686a517223 */ /* 0x000fca0000010051 */
        /* <DEDUP_REMOVED lines=11> */
[----:B------:R-:W0:Y:S01]  /*1e80*/  SHFL.DOWN PT, R81, R95, 0x2, 0x1f ;  /* 0x08401f005f517f89 */ /* 0x000e2200000e0000 */
[----:B------:R-:W-:-:S03]  /*1e90*/  FFMA.FTZ R46, R226, R80, R46 ;  /* 0x00000050e22e7223 */ /* 0x000fc6000001002e */
[----:B------:R-:W1:Y:S01]  /*1ea0*/  SHFL.DOWN PT, R94, R87, 0x2, 0x1f ;  /* 0x08401f00575e7f89 */ /* 0x000e6200000e0000 */
[----:B------:R-:W-:Y:S01]  /*1eb0*/  FADD.FTZ R22, R80, R22 ;  /* 0x0000001650167221 */ /* 0x000fe20000010000 */
[----:B------:R-:W2:Y:S01]  /*1ec0*/  S2R R96, SR_TID.X ;  /* 0x0000000000607919 */ /* 0x000ea20000002100 */
[----:B0-----:R-:W-:-:S05]  /*1ed0*/  FADD.FTZ R81, R95, R81 ;  /* 0x000000515f517221 */ /* 0x001fca0000010000 */
[----:B------:R-:W0:Y:S01]  /*1ee0*/  SHFL.DOWN PT, R80, R81, 0x1, 0x1f ;  /* 0x08201f0051507f89 */ /* 0x000e2200000e0000 */
[----:B-1----:R-:W-:Y:S01]  /*1ef0*/  FADD.FTZ R94, R87, R94 ;  /* 0x0000005e575e7221 */ /* 0x002fe20000010000 */
[----:B--2---:R-:W-:Y:S01]  /*1f00*/  LOP3.LUT P0, RZ, R96, 0x1f, RZ, 0xc0, !PT ;  /* 0x0000001f60ff7812 */ /* 0x004fe2000780c0ff */
[----:B0-----:R-:W-:-:S03]  /*1f10*/  FADD.FTZ R80, R81, R80 ;  /* 0x0000005051507221 */ /* 0x001fc60000010000 */
[----:B------:R-:W0:Y:S01]  /*1f20*/  SHFL.DOWN PT, R81, R94, 0x1, 0x1f ;  /* 0x08201f005e517f89 */ /* 0x000e2200000e0000 */
[----:B------:R-:W-:Y:S01]  /*1f30*/  UMOV UR7, 0x3f800000 ;  /* 0x3f80000000077882 */ /* 0x000fe20000000000 */
[----:B------:R-:W-:Y:S01]  /*1f40*/  @UP0 UMOV UR7, UR4 ;  /* 0x0000000400070c82 */ /* 0x000fe20008000000 */
[----:B------:R-:W-:Y:S01]  /*1f50*/  BSSY.RECONVERGENT B0, `(.L_x_8871) ;  /* 0x000000b000007945 */ /* 0x000fe20003800200 */
[----:B0-----:R-:W-:-:S05]  /*1f60*/  FADD.FTZ R81, R94, R81 ;  /* 0x000000515e517221 */ /* 0x001fca0000010000 */
        /* <DEDUP_REMOVED lines=9> */
.L_x_8872:
[----:B------:R-:W-:Y:S05]  /*2000*/  BSYNC.RECONVERGENT B0 ;  /* 0x0000000000007941 */ /* 0x000fea0003800200 */
.L_x_8871:
        /* <DEDUP_REMOVED lines=27> */
[----:B------:R-:W-:Y:S01]  /*21c0*/  FFMA.FTZ R34, R201, R188, R34 ;  /* 0x000000bcc9227223 */ /* 0x000fe20000010022 */
[----:B------:R-:W-:Y:S01]  /*21d0*/  UIADD3 UR5, UPT, UPT, UR4, 0x7040, URZ ;  /* 0x0000704004057890 */ /* 0x000fe2000fffe0ff */
[----:B------:R-:W-:Y:S01]  /*21e0*/  FADD.FTZ R10, R188, R10 ;  /* 0x0000000abc0a7221 */ /* 0x000fe20000010000 */
[----:B------:R-:W-:Y:S01]  /*21f0*/  @!UP2 UIADD3 UR5, UPT, UPT, UR4, 0x7000, URZ ;  /* 0x000070000405a890 */ /* 0x000fe2000fffe0ff */
[----:B------:R-:W-:Y:S01]  /*2200*/  FFMA.FTZ R33, R197, R236, R33 ;  /* 0x000000ecc5217223 */ /* 0x000fe20000010021 */
[----:B------:R-:W-:Y:S01]  /*2210*/  UIADD3 UR8, UPT, UPT, UR4, 0x7050, URZ ;  /* 0x0000705004087890 */ /* 0x000fe2000fffe0ff */
[----:B------:R-:W-:Y:S01]  /*2220*/  FADD.FTZ R9, R236, R9 ;  /* 0x00000009ec097221 */ /* 0x000fe20000010000 */
[----:B------:R-:W-:Y:S01]  /*2230*/  @!UP2 UIADD3 UR8, UPT, UPT, UR4, 0x7010, URZ ;  /* 0x000070100408a890 */ /* 0x000fe2000fffe0ff */
[----:B------:R-:W-:Y:S01]  /*2240*/  FADD.FTZ R8, R237, R8 ;  /* 0x00000008ed087221 */ /* 0x000fe20000010000 */
[----:B------:R-:W-:Y:S01]  /*2250*/  UISETP.NE.AND.EX UP1, UPT, UR23, URZ, UPT, UP1 ;  /* 0x000000ff1700728c */ /* 0x000fe2000bf25310 */
[----:B------:R-:W-:Y:S01]  /*2260*/  FFMA.FTZ R32, R99, R237, R32 ;  /* 0x000000ed63207223 */ /* 0x000fe20000010020 */
[----:B------:R-:W-:Y:S01]  /*2270*/  FADD.FTZ R7, R238, R7 ;  /* 0x00000007ee077221 */ /* 0x000fe20000010000 */
[----:B0-----:R-:W0:Y:S01]  /*2280*/  LDS.128 R80, [UR5] ;  /* 0x00000005ff507984 */ /* 0x001e220008000c00 */
[----:B------:R-:W-:Y:S01]  /*2290*/  UIADD3 UR5, UPT, UPT, UR4, 0x7060, URZ ;  /* 0x0000706004057890 */ /* 0x000fe2000fffe0ff */
[----:B------:R-:W-:Y:S01]  /*22a0*/  FFMA.FTZ R31, R191, R238, R31 ;  /* 0x000000eebf1f7223 */ /* 0x000fe2000001001f */
[----:B------:R-:W-:Y:S01]  /*22b0*/  @!UP2 UIADD3 UR5, UPT, UPT, UR4, 0x7020, URZ ;  /* 0x000070200405a890 */ /* 0x000fe2000fffe0ff */
[----:B------:R-:W1:Y:S01]  /*22c0*/  LDS.128 R84, [UR8] ;  /* 0x00000008ff547984 */ /* 0x000e620008000c00 */
[----:B------:R-:W-:Y:S01]  /*22d0*/  UIADD3 UR8, UPT, UPT, UR4, 0x7070, URZ ;  /* 0x0000707004087890 */ /* 0x000fe2000fffe0ff */
[----:B------:R-:W-:Y:S01]  /*22e0*/  FADD.FTZ R6, R239, R6 ;  /* 0x00000006ef067221 */ /* 0x000fe20000010000 */
[----:B------:R-:W-:Y:S01]  /*22f0*/  @!UP2 UIADD3 UR8, UPT, UPT, UR4, 0x7030, URZ ;  /* 0x000070300408a890 */ /* 0x000fe2000fffe0ff */
        /* <DEDUP_REMOVED lines=8> */
[----:B------:R-:W-:Y:S01]  /*2380*/  LDS.128 R92, [UR8] ;  /* 0x00000008ff5c7984 */ /* 0x000fe20008000c00 */
        /* <DEDUP_REMOVED lines=8> */
[----:B------:R-:W-:Y:S01]  /*2410*/  FADD.FTZ R81, R80, R84 ;  /* 0x0000005450517221 */ /* 0x000fe20000010000 */
[----:B------:R-:W0:Y:S02]  /*2420*/  LDS.128 R88, [UR5] ;  /* 0x00000005ff587984 */ /* 0x000e240008000c00 */
[----:B------:R-:W-:Y:S01]  /*2430*/  FADD.FTZ R85, R87, R85 ;  /* 0x0000005557557221 */ /* 0x000fe20000010000 */
[----:B------:R-:W-:-:S03]  /*2440*/  FADD.FTZ R81, R86, R81 ;  /* 0x0000005156517221 */ /* 0x000fc60000010000 */
        /* <DEDUP_REMOVED lines=22> */
[----:B------:R-:W-:Y:S01]  /*25b0*/  FFMA.FTZ R81, R98, UR4, R188 ;  /* 0x0000000462517c23 */ /* 0x000fe200080100bc */
[----:B------:R-:W-:Y:S01]  /*25c0*/  FADD.FTZ R84, R221, -R84 ;  /* 0x80000054dd547221 */ /* 0x000fe20000010000 */
[----:B------:R-:W-:Y:S01]  /*25d0*/  FMUL.FTZ R83, R83, UR10 ;  /* 0x0000000a53537c20 */ /* 0x000fe20008410000 */
[----:B------:R-:W-:Y:S01]  /*25e0*/  FMUL.FTZ R82, R82, UR10 ;  /* 0x0000000a52527c20 */ /* 0x000fe20008410000 */
[----:B------:R-:W-:Y:S01]  /*25f0*/  FADD.FTZ R231, R231, -R80 ;  /* 0x80000050e7e77221 */ /* 0x000fe20000010000 */
[--C-:B------:R-:W-:Y:S01]  /*2600*/  FFMA.FTZ R85, R228, UR4, R188.reuse ;  /* 0x00000004e4557c23 */ /* 0x100fe200080100bc */
[----:B------:R-:W-:Y:S01]  /*2610*/  FMUL.FTZ R221, R83, UR7 ;  /* 0x0000000753dd7c20 */ /* 0x000fe20008410000 */
[----:B------:R-:W-:Y:S01]  /*2620*/  FFMA.FTZ R83, R224, UR4, R188 ;  /* 0x00000004e0537c23 */ /* 0x000fe200080100bc */
[----:B------:R-:W-:Y:S01]  /*2630*/  FADD.FTZ R81, R232, -R81 ;  /* 0x80000051e8517221 */ /* 0x000fe20000010000 */
[----:B------:R-:W-:Y:S01]  /*2640*/  FMUL.FTZ R227, R82, UR7 ;  /* 0x0000000752e37c20 */ /* 0x000fe20008410000 */
[----:B------:R-:W-:-:S02]  /*2650*/  HADD2.F32 R82, -RZ, R113.H0_H0 ;  /* 0x20000071ff527230 */ /* 0x000fc40000004100 */
[--C-:B------:R-:W-:Y:S01]  /*2660*/  FFMA.FTZ R88, R225, UR4, R188.reuse ;  /* 0x00000004e1587c23 */ /* 0x100fe200080100bc */
[----:B------:R-:W-:Y:S01]  /*2670*/  FADD.FTZ R83, R218, -R83 ;  /* 0x80000053da537221 */ /* 0x000fe20000010000 */
[----:B------:R-:W-:Y:S01]  /*2680*/  FADD.FTZ R222, R222, -R85 ;  /* 0x80000055dede7221 */ /* 0x000fe20000010000 */
[----:B------:R-:W-:Y:S01]  /*2690*/  FMUL.FTZ R218, R231, UR10 ;  /* 0x0000000ae7da7c20 */ /* 0x000fe20008410000 */
[----:B------:R-:W-:Y:S01]  /*26a0*/  FFMA.FTZ R85, R226, UR4, R188 ;  /* 0x00000004e2557c23 */ /* 0x000fe200080100bc */
[----:B------:R-:W-:Y:S01]  /*26b0*/  FMUL.FTZ R81, R81, UR10 ;  /* 0x0000000a51517c20 */ /* 0x000fe20008410000 */
[----:B------:R-:W-:Y:S01]  /*26c0*/  FADD.FTZ R88, R219, -R88 ;  /* 0x80000058db587221 */ /* 0x000fe20000010000 */
[----:B------:R-:W-:Y:S01]  /*26d0*/  FMUL.FTZ R82, R221, R82 ;  /* 0x00000052dd527220 */ /* 0x000fe20000410000 */
[----:B------:R-:W-:Y:S02]  /*26e0*/  HADD2.F32 R87, -RZ, R251.H0_H0 ;  /* 0x200000fbff577230 */ /* 0x000fe40000004100 */
[----:B------:R-:W-:Y:S01]  /*26f0*/  FFMA.FTZ R90, R223, UR4, R188 ;  /* 0x00000004df5a7c23 */ /* 0x000fe200080100bc */
[----:B------:R-:W-:Y:S01]  /*2700*/  FMUL.FTZ R218, R218, UR7 ;  /* 0x00000007dada7c20 */ /* 0x000fe20008410000 */
[----:B------:R-:W-:Y:S01]  /*2710*/  FADD.FTZ R86, R220, -R85 ;  /* 0x80000055dc567221 */ /* 0x000fe20000010000 */
[----:B------:R-:W-:Y:S01]  /*2720*/  FMUL.FTZ R220, R81, UR7 ;  /* 0x0000000751dc7c20 */ /* 0x000fe20008410000 */
[----:B------:R-:W-:Y:S01]  /*2730*/  FMUL.FTZ R88, R88, UR10 ;  /* 0x0000000a58587c20 */ /* 0x000fe20008410000 */
[----:B------:R0:W-:Y:S01]  /*2740*/  F2F.F16.F32 R81, R82 ;  /* 0x0000005200517304 */ /* 0x0001e20000200800 */
[----:B------:R-:W-:Y:S01]  /*2750*/  FADD.FTZ R217, R217, -R90 ;  /* 0x8000005ad9d97221 */ /* 0x000fe20000010000 */
[--C-:B------:R-:W-:Y:S01]  /*2760*/  FFMA.FTZ R90, R214, UR4, R188.reuse ;  /* 0x00000004d65a7c23 */ /* 0x100fe200080100bc */
[----:B------:R-:W-:Y:S01]  /*2770*/  FMUL.FTZ R214, R88, UR7 ;  /* 0x0000000758d67c20 */ /* 0x000fe20008410000 */
[----:B------:R-:W-:Y:S01]  /*2780*/  FMUL.FTZ R86, R86, UR10 ;  /* 0x0000000a56567c20 */ /* 0x000fe20008410000 */
[--C-:B------:R-:W-:Y:S01]  /*2790*/  FFMA.FTZ R213, R213, UR4, R188.reuse ;  /* 0x00000004d5d57c23 */ /* 0x100fe200080100bc */
[----:B------:R-:W-:Y:S01]  /*27a0*/  FFMA.FTZ R93, R210, UR4, R188 ;  /* 0x00000004d25d7c23 */ /* 0x000fe200080100bc */
[----:B------:R-:W-:Y:S01]  /*27b0*/  FADD.FTZ R89, R215, -R90 ;  /* 0x8000005ad7597221 */ /* 0x000fe20000010000 */
[----:B------:R-:W-:-:S02]  /*27c0*/  HADD2.F32 R88, -RZ, R115.H0_H0 ;  /* 0x20000073ff587230 */ /* 0x000fc40000004100 */
[----:B0-----:R-:W-:Y:S01]  /*27d0*/  FMUL.FTZ R82, R218, R87 ;  /* 0x00000057da527220 */ /* 0x001fe20000410000 */
[--C-:B------:R-:W-:Y:S02]  /*27e0*/  HADD2.F32 R87, -RZ, R250.reuse.H1_H1 ;  /* 0x300000faff577230 */ /* 0x100fe40000004100 */
[----:B------:R-:W-:Y:S01]  /*27f0*/  FMUL.FTZ R84, R84, UR10 ;  /* 0x0000000a54547c20 */ /* 0x000fe20008410000 */
[----:B------:R-:W-:Y:S01]  /*2800*/  FFMA.FTZ R95, R206, UR4, R188 ;  /* 0x00000004ce5f7c23 */ /* 0x000fe200080100bc */
[----:B------:R-:W-:Y:S01]  /*2810*/  FMUL.FTZ R215, R86, UR7 ;  /* 0x0000000756d77c20 */ /* 0x000fe20008410000 */
[----:B------:R-:W-:Y:S02]  /*2820*/  HADD2.F32 R80, -RZ, R251.H1_H1 ;  /* 0x300000fbff507230 */ /* 0x000fe40000004100 */
[----:B------:R-:W-:Y:S01]  /*2830*/  FMUL.FTZ R90, R214, R87 ;  /* 0x00000057d65a7220 */ /* 0x000fe20000410000 */
[----:B------:R-:W-:Y:S01]  /*2840*/  FADD.FTZ R213, R216, -R213 ;  /* 0x800000d5d8d57221 */ /* 0x000fe20000010000 */
[----:B------:R-:W-:Y:S01]  /*2850*/  FADD.FTZ R208, R208, -R93 ;  /* 0x8000005dd0d07221 */ /* 0x000fe20000010000 */
[----:B------:R-:W-:-:S02]  /*2860*/  HADD2.F32 R93, -RZ, R250.H0_H0 ;  /* 0x200000faff5d7230 */ /* 0x000fc40000004100 */
[----:B------:R-:W-:Y:S01]  /*2870*/  FMUL.FTZ R206, R84, UR7 ;  /* 0x0000000754ce7c20 */ /* 0x000fe20008410000 */
[----:B------:R-:W-:Y:S01]  /*2880*/  FADD.FTZ R95, R204, -R95 ;  /* 0x8000005fcc5f7221 */ /* 0x000fe20000010000 */
[----:B------:R0:W-:Y:S01]  /*2890*/  F2F.F16.F32 R86, R90 ;  /* 0x0000005a00567304 */ /* 0x0001e20000200800 */
[----:B------:R-:W-:Y:S01]  /*28a0*/  FMUL.FTZ R88, R215, R88 ;  /* 0x00000058d7587220 */ /* 0x000fe20000410000 */
[----:B------:R-:W-:Y:S01]  /*28b0*/  FMUL.FTZ R89, R89, UR10 ;  /* 0x0000000a59597c20 */ /* 0x000fe20008410000 */
[--C-:B------:R-:W-:Y:S01]  /*28c0*/  FFMA.FTZ R92, R209, UR4, R188.reuse ;  /* 0x00000004d15c7c23 */ /* 0x100fe200080100bc */
[----:B------:R-:W-:Y:S01]  /*28d0*/  FMUL.FTZ R204, R213, UR10 ;  /* 0x0000000ad5cc7c20 */ /* 0x000fe20008410000 */
[--C-:B------:R-:W-:Y:S01]  /*28e0*/  FFMA.FTZ R94, R201, UR4, R188.reuse ;  /* 0x00000004c95e7c23 */ /* 0x100fe200080100bc */
[----:B------:R-:W-:Y:S01]  /*28f0*/  FMUL.FTZ R80, R227, R80 ;  /* 0x00000050e3507220 */ /* 0x000fe20000410000 */
[----:B------:R-:W-:Y:S01]  /*2900*/  FMUL.FTZ R84, R206, R93 ;  /* 0x0000005dce547220 */ /* 0x000fe20000410000 */
[----:B------:R-:W-:Y:S01]  /*2910*/  FMUL.FTZ R95, R95, UR10 ;  /* 0x0000000a5f5f7c20 */ /* 0x000fe20008410000 */
[----:B0-----:R-:W-:Y:S01]  /*2920*/  FFMA.FTZ R90, R205, UR4, R188 ;  /* 0x00000004cd5a7c23 */ /* 0x001fe200080100bc */
[----:B------:R0:W-:Y:S01]  /*2930*/  F2F.F16.F32 R91, R88 ;  /* 0x00000058005b7304 */ /* 0x0001e20000200800 */
[----:B------:R-:W-:-:S02]  /*2940*/  HADD2.F32 R93, -RZ, R249.H1_H1 ;  /* 0x300000f9ff5d7230 */ /* 0x000fc40000004100 */
[----:B------:R-:W-:Y:S01]  /*2950*/  FMUL.FTZ R201, R89, UR7 ;  /* 0x0000000759c97c20 */ /* 0x000fe20008410000 */
[----:B------:R-:W-:Y:S01]  /*2960*/  FADD.FTZ R207, R207, -R92 ;  /* 0x8000005ccfcf7221 */ /* 0x000fe20000010000 */
[----:B------:R-:W-:Y:S01]  /*2970*/  FMUL.FTZ R204, R204, UR7 ;  /* 0x00000007cccc7c20 */ /* 0x000fe20008410000 */
[----:B------:R-:W-:Y:S01]  /*2980*/  FADD.FTZ R89, R199, -R94 ;  /* 0x8000005ec7597221 */ /* 0x000fe20000010000 */
[----:B------:R-:W-:Y:S02]  /*2990*/  HADD2.F32 R94, -RZ, R248.H1_H1 ;  /* 0x300000f8ff5e7230 */ /* 0x000fe40000004100 */
[----:B------:R-:W-:Y:S01]  /*29a0*/  FMUL.FTZ R207, R207, UR10 ;  /* 0x0000000acfcf7c20 */ /* 0x000fe20008410000 */
[----:B------:R-:W1:Y:S01]  /*29b0*/  F2F.F16.F32 R80, R80 ;  /* 0x0000005000507304 */ /* 0x000e620000200800 */
[----:B0-----:R-:W-:Y:S01]  /*29c0*/  FADD.FTZ R88, R203, -R90 ;  /* 0x8000005acb587221 */ /* 0x001fe20000010000 */
[----:B------:R-:W-:Y:S02]  /*29d0*/  HADD2.F32 R90, -RZ, R117.H0_H0 ;  /* 0x20000075ff5a7230 */ /* 0x000fe40000004100 */
[----:B------:R-:W-:Y:S01]  /*29e0*/  FMUL.FTZ R203, R95, UR7 ;  /* 0x000000075fcb7c20 */ /* 0x000fe20008410000 */
[----:B------:R-:W-:Y:S01]  /*29f0*/  FMUL.FTZ R92, R204, R93 ;  /* 0x0000005dcc5c7220 */ /* 0x000fe20000410000 */
[--C-:B------:R-:W-:Y:S01]  /*2a00*/  FFMA.FTZ R197, R197, UR4, R188.reuse ;  /* 0x00000004c5c57c23 */ /* 0x100fe200080100bc */
[----:B------:R-:W-:Y:S01]  /*2a10*/  FMUL.FTZ R207, R207, UR7 ;  /* 0x00000007cfcf7c20 */ /* 0x000fe20008410000 */
[----:B------:R-:W-:Y:S01]  /*2a20*/  FMUL.FTZ R93, R201, R90 ;  /* 0x0000005ac95d7220 */ /* 0x000fe20000410000 */
[----:B------:R-:W-:Y:S01]  /*2a30*/  FMUL.FTZ R98, R203, R94 ;  /* 0x0000005ecb627220 */ /* 0x000fe20000410000 */
[----:B------:R-:W-:Y:S01]  /*2a40*/  HADD2.F32 R94, -RZ, R119.H0_H0 ;  /* 0x20000077ff5e7230 */ /* 0x000fe20000004100 */
[----:B------:R-:W-:Y:S01]  /*2a50*/  F2F.F16.F32 R82, R82 ;  /* 0x0000005200527304 */ /* 0x000fe20000200800 */
[--C-:B------:R-:W-:Y:S01]  /*2a60*/  FFMA.FTZ R99, R99, UR4, R188.reuse ;  /* 0x0000000463637c23 */ /* 0x100fe200080100bc */
[----:B------:R-:W-:Y:S01]  /*2a70*/  FADD.FTZ R90, R198, -R197 ;  /* 0x800000c5c65a7221 */ /* 0x000fe20000010000 */
[--C-:B------:R-:W-:Y:S01]  /*2a80*/  FFMA.FTZ R196, R196, UR4, R188.reuse ;  /* 0x00000004c4c47c23 */ /* 0x100fe200080100bc */
[----:B------:R-:W-:Y:S01]  /*2a90*/  FFMA.FTZ R198, R191, UR4, R188 ;  /* 0x00000004bfc67c23 */ /* 0x000fe200080100bc */
[----:B------:R-:W-:Y:S01]  /*2aa0*/  FMUL.FTZ R94, R207, R94 ;  /* 0x0000005ecf5e7220 */ /* 0x000fe20000410000 */
[----:B------:R-:W-:Y:S01]  /*2ab0*/  FMUL.FTZ R83, R83, UR10 ;  /* 0x0000000a53537c20 */ /* 0x000fe20008410000 */
[----:B------:R-:W-:Y:S01]  /*2ac0*/  FADD.FTZ R100, R100, -R99 ;  /* 0x8000006364647221 */ /* 0x000fe20000010000 */
[----:B------:R-:W-:Y:S01]  /*2ad0*/  F2F.F16.F32 R92, R92 ;  /* 0x0000005c005c7304 */ /* 0x000fe20000200800 */
[----:B------:R-:W-:Y:S01]  /*2ae0*/  FADD.FTZ R199, R195, -R196 ;  /* 0x800000c4c3c77221 */ /* 0x000fe20000010000 */
[----:B------:R-:W-:Y:S01]  /*2af0*/  FADD.FTZ R99, R101, -R198 ;  /* 0x800000c665637221 */ /* 0x000fe20000010000 */
[----:B------:R-:W-:Y:S01]  /*2b00*/  FMUL.FTZ R196, R217, UR10 ;  /* 0x0000000ad9c47c20 */ /* 0x000fe20008410000 */
[----:B------:R-:W-:-:S02]  /*2b10*/  HADD2.F32 R85, -RZ, R112.H0_H0 ;  /* 0x20000070ff557230 */ /* 0x000fc40000004100 */
[----:B------:R-:W-:Y:S01]  /*2b20*/  FMUL.FTZ R198, R83, UR7 ;  /* 0x0000000753c67c20 */ /* 0x000fe20008410000 */
[----:B------:R-:W-:Y:S01]  /*2b30*/  FFMA.FTZ R205, R202, UR4, R188 ;  /* 0x00000004cacd7c23 */ /* 0x000fe200080100bc */
[----:B-1----:R-:W-:Y:S01]  /*2b40*/  PRMT R83, R81, 0x5410, R80 ;  /* 0x0000541051537816 */ /* 0x002fe20000000050 */
[----:B------:R0:W1:Y:S01]  /*2b50*/  F2F.F16.F32 R95, R93 ;  /* 0x0000005d005f7304 */ /* 0x0000620000200800 */
[----:B------:R-:W-:Y:S02]  /*2b60*/  HADD2.F32 R81, -RZ, R249.H0_H0 ;  /* 0x200000f9ff517230 */ /* 0x000fe40000004100 */
[----:B------:R-:W-:Y:S01]  /*2b70*/  FFMA.FTZ R211, R211, UR4, R188 ;  /* 0x00000004d3d37c23 */ /* 0x000fe200080100bc */
[----:B------:R-:W-:Y:S01]  /*2b80*/  FMUL.FTZ R210, R222, UR10 ;  /* 0x0000000aded27c20 */ /* 0x000fe20008410000 */
[----:B------:R-:W-:Y:S01]  /*2b90*/  FMUL.FTZ R196, R196, UR7 ;  /* 0x00000007c4c47c20 */ /* 0x000fe20008410000 */
[----:B------:R-:W-:Y:S01]  /*2ba0*/  FMUL.FTZ R85, R220, R85 ;  /* 0x00000055dc557220 */ /* 0x000fe20000410000 */
[----:B------:R-:W-:Y:S01]  /*2bb0*/  FADD.FTZ R200, R200, -R205 ;  /* 0x800000cdc8c87221 */ /* 0x000fe20000010000 */
[----:B------:R-:W-:Y:S01]  /*2bc0*/  HADD2.F32 R87, -RZ, R114.H0_H0 ;  /* 0x20000072ff577230 */ /* 0x000fe20000004100 */
[----:B------:R2:W-:Y:S01]  /*2bd0*/  F2F.F16.F32 R197, R98 ;  /* 0x0000006200c57304 */ /* 0x0005e20000200800 */
[----:B0-----:R-:W-:Y:S01]  /*2be0*/  HADD2.F32 R93, -RZ, R116.H0_H0 ;  /* 0x20000074ff5d7230 */ /* 0x001fe20000004100 */
[----:B------:R-:W-:Y:S01]  /*2bf0*/  PRMT R205, R91, 0x5410, R86 ;  /* 0x000054105bcd7816 */ /* 0x000fe20000000056 */
[----:B------:R-:W-:Y:S01]  /*2c00*/  FMUL.FTZ R208, R208, UR10 ;  /* 0x0000000ad0d07c20 */ /* 0x000fe20008410000 */
[----:B------:R-:W-:Y:S01]  /*2c10*/  FADD.FTZ R212, R212, -R211 ;  /* 0x800000d3d4d47221 */ /* 0x000fe20000010000 */
[----:B------:R-:W-:Y:S01]  /*2c20*/  FMUL.FTZ R210, R210, UR7 ;  /* 0x00000007d2d27c20 */ /* 0x000fe20008410000 */
[----:B------:R-:W-:Y:S01]  /*2c30*/  FMUL.FTZ R86, R196, R81 ;  /* 0x00000051c4567220 */ /* 0x000fe20000410000 */
[----:B-1----:R-:W-:Y:S01]  /*2c40*/  PRMT R91, R95, 0x5410, R92 ;  /* 0x000054105f5b7816 */ /* 0x002fe2000000005c */
[----:B------:R-:W0:Y:S01]  /*2c50*/  F2F.F16.F32 R94, R94 ;  /* 0x0000005e005e7304 */ /* 0x000e220000200800 */
[----:B------:R-:W-:-:S04]  /*2c60*/  IMAD.WIDE.U32 R80, R82, 0x10000, RZ ;  /* 0x0001000052507825 */ /* 0x000fc800078e00ff */
[----:B------:R-:W-:Y:S01]  /*2c70*/  FMUL.FTZ R93, R198, R93 ;  /* 0x0000005dc65d7220 */ /* 0x000fe20000410000 */
[----:B------:R-:W-:Y:S01]  /*2c80*/  FMUL.FTZ R219, R208, UR7 ;  /* 0x00000007d0db7c20 */ /* 0x000fe20008410000 */
[----:B------:R-:W-:Y:S01]  /*2c90*/  FMUL.FTZ R87, R210, R87 ;  /* 0x00000057d2577220 */ /* 0x000fe20000410000 */
[----:B------:R-:W-:Y:S02]  /*2ca0*/  HADD2.F32 R92, -RZ, R248.H0_H0 ;  /* 0x200000f8ff5c7230 */ /* 0x000fe40000004100 */
[----:B------:R-:W-:Y:S01]  /*2cb0*/  FMUL.FTZ R212, R212, UR10 ;  /* 0x0000000ad4d47c20 */ /* 0x000fe20008410000 */
[----:B------:R-:W-:Y:S01]  /*2cc0*/  FFMA.FTZ R194, R194, UR4, R188 ;  /* 0x00000004c2c27c23 */ /* 0x000fe200080100bc */
[----:B------:R-:W1:Y:S01]  /*2cd0*/  F2F.F16.F32 R85, R85 ;  /* 0x0000005500557304 */ /* 0x000e620000200800 */
[----:B------:R-:W-:Y:S01]  /*2ce0*/  LOP3.LUT R83, R83, R81, RZ, 0xfc, !PT ;  /* 0x0000005153537212 */ /* 0x000fe200078efcff */
[----:B--2---:R-:W-:Y:S01]  /*2cf0*/  FMUL.FTZ R98, R219, R92 ;  /* 0x0000005cdb627220 */ /* 0x004fe20000410000 */
[----:B------:R-:W-:-:S02]  /*2d00*/  HADD2.F32 R81, -RZ, R118.H0_H0 ;  /* 0x20000076ff517230 */ /* 0x000fc40000004100 */
[----:B------:R-:W-:Y:S01]  /*2d10*/  FMUL.FTZ R222, R212, UR7 ;  /* 0x00000007d4de7c20 */ /* 0x000fe20008410000 */
[----:B------:R-:W-:Y:S01]  /*2d20*/  FADD.FTZ R191, R193, -R194 ;  /* 0x800000c2c1bf7221 */ /* 0x000fe20000010000 */
[----:B------:R-:W-:Y:S01]  /*2d30*/  FMUL.FTZ R193, R90, UR10 ;  /* 0x0000000a5ac17c20 */ /* 0x000fe20008410000 */
[----:B0-----:R-:W-:Y:S01]  /*2d40*/  PRMT R195, R94, 0x5410, R197 ;  /* 0x000054105ec37816 */ /* 0x001fe200000000c5 */
[----:B------:R-:W0:Y:S01]  /*2d50*/  F2F.F16.F32 R84, R84 ;  /* 0x0000005400547304 */ /* 0x000e220000200800 */
[----:B------:R-:W2:Y:S01]  /*2d60*/  LDC.64 R94, c[0x0][0x468] ;  /* 0x00011a00ff5e7b82 */ /* 0x000ea20000000a00 */
[----:B------:R-:W-:Y:S01]  /*2d70*/  FMUL.FTZ R90, R222, R81 ;  /* 0x00000051de5a7220 */ /* 0x000fe20000410000 */
[----:B------:R-:W-:Y:S02]  /*2d80*/  HADD2.F32 R194, -RZ, R247.H1_H1 ;  /* 0x300000f7ffc27230 */ /* 0x000fe40000004100 */
[----:B------:R-:W-:Y:S01]  /*2d90*/  FMUL.FTZ R193, R193, UR7 ;  /* 0x00000007c1c17c20 */ /* 0x000fe20008410000 */
[----:B------:R-:W-:Y:S01]  /*2da0*/  FMUL.FTZ R89, R89, UR10 ;  /* 0x0000000a59597c20 */ /* 0x000fe20008410000 */
[----:B------:R-:W-:Y:S01]  /*2db0*/  FMUL.FTZ R200, R200, UR10 ;  /* 0x0000000ac8c87c20 */ /* 0x000fe20008410000 */
[----:B-1----:R-:W-:Y:S01]  /*2dc0*/  LOP3.LUT R82, R80, R85, RZ, 0xfc, !PT ;  /* 0x0000005550527212 */ /* 0x002fe200078efcff */
[----:B------:R1:W-:Y:S01]  /*2dd0*/  F2F.F16.F32 R101, R93 ;  /* 0x0000005d00657304 */ /* 0x0003e20000200800 */
[----:B0-----:R-:W-:-:S07]  /*2de0*/  IMAD.WIDE.U32 R80, R84, 0x10000, RZ ;  /* 0x0001000054507825 */ /* 0x001fce00078e00ff */
[----:B------:R-:W0:Y:S01]  /*2df0*/  F2F.F16.F32 R87, R87 ;  /* 0x0000005700577304 */ /* 0x000e220000200800 */
[----:B-1----:R-:W1:Y:S01]  /*2e00*/  LDC.64 R92, c[0x0][0x390] ;  /* 0x0000e400ff5c7b82 */ /* 0x002e620000000a00 */
[----:B------:R-:W-:Y:S01]  /*2e10*/  LOP3.LUT R85, R205, R81, RZ, 0xfc, !PT ;  /* 0x00000051cd557212 */ /* 0x000fe200078efcff */
[----:B------:R-:W-:-:S05]  /*2e20*/  HADD2.F32 R205, -RZ, R121.H0_H0 ;  /* 0x20000079ffcd7230 */ /* 0x000fca0000004100 */
[----:B------:R3:W4:Y:S01]  /*2e30*/  F2F.F16.F32 R202, R98 ;  /* 0x0000006200ca7304 */ /* 0x0007220000200800 */
[----:B0-----:R-:W-:-:S07]  /*2e40*/  LOP3.LUT R84, R80, R87, RZ, 0xfc, !PT ;  /* 0x0000005750547212 */ /* 0x001fce00078efcff */
[----:B------:R-:W0:Y:S01]  /*2e50*/  F2F.F16.F32 R86, R86 ;  /* 0x0000005600567304 */ /* 0x000e220000200800 */
[----:B---3--:R-:W-:Y:S01]  /*2e60*/  FMUL.FTZ R98, R193, R194 ;  /* 0x000000c2c1627220 */ /* 0x008fe20000410000 */
[----:B------:R-:W-:Y:S01]  /*2e70*/  FMUL.FTZ R194, R89, UR7 ;  /* 0x0000000759c27c20 */ /* 0x000fe20008410000 */
[----:B------:R-:W-:Y:S01]  /*2e80*/  FMUL.FTZ R216, R191, UR10 ;  /* 0x0000000abfd87c20 */ /* 0x000fe20008410000 */
[----:B------:R-:W-:Y:S02]  /*2e90*/  FMUL.FTZ R199, R199, UR10 ;  /* 0x0000000ac7c77c20 */ /* 0x000fe40008410000 */
[----:B------:R-:W-:Y:S01]  /*2ea0*/  FMUL.FTZ R208, R194, R205 ;  /* 0x000000cdc2d07220 */ /* 0x000fe20000410000 */
[----:B----4-:R-:W-:Y:S01]  /*2eb0*/  IMAD.WIDE.U32 R80, R202, 0x10000, RZ ;  /* 0x00010000ca507825 */ /* 0x010fe200078e00ff */
[----:B------:R3:W4:Y:S03]  /*2ec0*/  F2F.F16.F32 R197, R90 ;  /* 0x0000005a00c57304 */ /* 0x0007260000200800 */
[----:B------:R-:W-:Y:S01]  /*2ed0*/  HADD2.F32 R202, -RZ, R120.H0_H0 ;  /* 0x20000078ffca7230 */ /* 0x000fe20000004100 */
[----:B------:R-:W-:Y:S01]  /*2ee0*/  LOP3.LUT R89, R195, R81, RZ, 0xfc, !PT ;  /* 0x00000051c3597212 */ /* 0x000fe200078efcff */
[----:B------:R-:W-:-:S02]  /*2ef0*/  HADD2.F32 R205, -RZ, R247.H0_H0 ;  /* 0x200000f7ffcd7230 */ /* 0x000fc40000004100 */
[----:B0-----:R-:W-:Y:S01]  /*2f00*/  IMAD.WIDE.U32 R86, R86, 0x10000, RZ ;  /* 0x0001000056567825 */ /* 0x001fe200078e00ff */
[----:B------:R-:W-:Y:S03]  /*2f10*/  F2F.F16.F32 R98, R98 ;  /* 0x0000006200627304 */ /* 0x000fe60000200800 */
[----:B---3--:R-:W-:Y:S01]  /*2f20*/  FMUL.FTZ R90, R88, UR10 ;  /* 0x0000000a585a7c20 */ /* 0x008fe20008410000 */
[----:B------:R-:W-:-:S03]  /*2f30*/  LOP3.LUT R87, R91, R87, RZ, 0xfc, !PT ;  /* 0x000000575b577212 */ /* 0x000fc600078efcff */
[----:B------:R-:W-:Y:S01]  /*2f40*/  FMUL.FTZ R195, R90, UR7 ;  /* 0x000000075ac37c20 */ /* 0x000fe20008410000 */
[----:B--2---:R-:W-:Y:S01]  /*2f50*/  IMAD.WIDE.U32 R90, R192, 0x8, R94 ;  /* 0x00000008c05a7825 */ /* 0x004fe200078e005e */
[----:B----4-:R-:W-:Y:S02]  /*2f60*/  LOP3.LUT R88, R80, R197, RZ, 0xfc, !PT ;  /* 0x000000c550587212 */ /* 0x010fe400078efcff */
[----:B------:R-:W-:Y:S01]  /*2f70*/  LOP3.LUT R86, R86, R101, RZ, 0xfc, !PT ;  /* 0x0000006556567212 */ /* 0x000fe200078efcff */
[----:B-1----:R-:W-:-:S04]  /*2f80*/  IMAD.WIDE.U32 R80, R192, 0x8, R92 ;  /* 0x00000008c0507825 */ /* 0x002fc800078e005c */
[----:B------:R-:W-:Y:S01]  /*2f90*/  FMUL.FTZ R101, R195, R202 ;  /* 0x000000cac3657220 */ /* 0x000fe20000410000 */
[----:B------:R-:W0:Y:S01]  /*2fa0*/  F2F.F16.F32 R197, R208 ;  /* 0x000000d000c57304 */ /* 0x000e220000200800 */
[----:B------:R-:W2:Y:S01]  /*2fb0*/  LDG.E.64 R80, desc[UR18][R80.64] ;  /* 0x0000001250507981 */ /* 0x000ea2000c1e1b00 */
[----:B------:R-:W-:Y:S01]  /*2fc0*/  FMUL.FTZ R212, R200, UR7 ;  /* 0x00000007c8d47c20 */ /* 0x000fe20008410000 */
[----:B------:R-:W-:Y:S01]  /*2fd0*/  FMUL.FTZ R99, R99, UR10 ;  /* 0x0000000a63637c20 */ /* 0x000fe20008410000 */
[----:B------:R-:W-:Y:S01]  /*2fe0*/  HADD2.F32 R209, -RZ, R246.H1_H1 ;  /* 0x300000f6ffd17230 */ /* 0x000fe20000004100 */
[----:B------:R1:W-:Y:S01]  /*2ff0*/  STG.E.64 desc[UR18][R90.64], R82 ;  /* 0x000000525a007986 */ /* 0x0003e2000c101b12 */
[----:B------:R-:W-:Y:S02]  /*3000*/  HADD2.F32 R202, -RZ, R123.H0_H0 ;  /* 0x2000007bffca7230 */ /* 0x000fe40000004100 */
[----:B------:R-:W-:Y:S01]  /*3010*/  FMUL.FTZ R217, R199, UR7 ;  /* 0x00000007c7d97c20 */ /* 0x000fe20008410000 */
[----:B------:R-:W-:Y:S01]  /*3020*/  FMUL.FTZ R200, R212, R205 ;  /* 0x000000cdd4c87220 */ /* 0x000fe20000410000 */
[----:B------:R-:W-:Y:S01]  /*3030*/  FMUL.FTZ R216, R216, UR7 ;  /* 0x00000007d8d87c20 */ /* 0x000fe20008410000 */
[----:B------:R-:W-:Y:S01]  /*3040*/  FMUL.FTZ R100, R100, UR10 ;  /* 0x0000000a64647c20 */ /* 0x000fe20008410000 */
[----:B------:R-:W-:Y:S01]  /*3050*/  F2F.F16.F32 R101, R101 ;  /* 0x0000006500657304 */ /* 0x000fe20000200800 */
[----:B-1----:R-:W-:-:S04]  /*3060*/  IMAD.WIDE.U32 R82, R190, 0x8, R92 ;  /* 0x00000008be527825 */ /* 0x002fc800078e005c */
[----:B------:R-:W-:-:S03]  /*3070*/  FMUL.FTZ R199, R217, R202 ;  /* 0x000000cad9c77220 */ /* 0x000fc60000410000 */
[----:B------:R-:W-:Y:S01]  /*3080*/  F2F.F16.F32 R200, R200 ;  /* 0x000000c800c87304 */ /* 0x000fe20000200800 */
[--C-:B------:R-:W-:Y:S01]  /*3090*/  IMAD.WIDE.U32 R190, R190, 0x8, R94.reuse ;  /* 0x00000008bebe7825 */ /* 0x100fe200078e005e */
[----:B------:R-:W3:Y:S03]  /*30a0*/  LDG.E.64 R82, desc[UR18][R82.64] ;  /* 0x0000001252527981 */ /* 0x000ee6000c1e1b00 */
[----:B------:R-:W-:Y:S01]  /*30b0*/  FMUL.FTZ R192, R216, R209 ;  /* 0x000000d1d8c07220 */ /* 0x000fe20000410000 */
[C---:B------:R-:W-:Y:S01]  /*30c0*/  IMAD.WIDE.U32 R90, R189.reuse, 0x8, R94 ;  /* 0x00000008bd5a7825 */ /* 0x040fe200078e005e */
[----:B------:R1:W-:Y:S03]  /*30d0*/  STG.E.64 desc[UR18][R190.64], R84 ;  /* 0x00000054be007986 */ /* 0x0003e6000c101b12 */
[----:B------:R-:W-:Y:S01]  /*30e0*/  HADD2.F32 R202, -RZ, R246.H0_H0 ;  /* 0x200000f6ffca7230 */ /* 0x000fe20000004100 */
[----:B------:R-:W-:Y:S01]  /*30f0*/  F2F.F16.F32 R192, R192 ;  /* 0x000000c000c07304 */ /* 0x000fe20000200800 */
[----:B-1----:R-:W-:-:S04]  /*3100*/  IMAD.WIDE.U32 R84, R189, 0x8, R92 ;  /* 0x00000008bd547825 */ /* 0x002fc800078e005c */
[----:B------:R-:W-:Y:S01]  /*3110*/  FMUL.FTZ R189, R99, UR7 ;  /* 0x0000000763bd7c20 */ /* 0x000fe20008410000 */
[----:B------:R-:W-:Y:S01]  /*3120*/  HADD2.F32 R190, -RZ, R122.H0_H0 ;  /* 0x2000007affbe7230 */ /* 0x000fe20000004100 */
[----:B------:R-:W4:Y:S02]  /*3130*/  LDG.E.64 R84, desc[UR18][R84.64] ;  /* 0x0000001254547981 */ /* 0x000f24000c1e1b00 */
[----:B------:R-:W-:Y:S01]  /*3140*/  FMUL.FTZ R202, R189, R202 ;  /* 0x000000cabdca7220 */ /* 0x000fe20000410000 */
[----:B------:R-:W1:Y:S01]  /*3150*/  F2F.F16.F32 R199, R199 ;  /* 0x000000c700c77304 */ /* 0x000e620000200800 */
[----:B------:R1:W-:Y:S01]  /*3160*/  STG.E.64 desc[UR18][R90.64], R86 ;  /* 0x000000565a007986 */ /* 0x0003e2000c101b12 */
[----:B0-----:R-:W-:-:S06]  /*3170*/  PRMT R191, R197, 0x5410, R98 ;  /* 0x00005410c5bf7816 */ /* 0x001fcc0000000062 */
[----:B------:R-:W0:Y:S01]  /*3180*/  F2F.F16.F32 R202, R202 ;  /* 0x000000ca00ca7304 */ /* 0x000e220000200800 */
[----:B-1----:R-:W-:-:S04]  /*3190*/  IMAD.WIDE.U32 R86, R187, 0x8, R92 ;  /* 0x00000008bb567825 */ /* 0x002fc800078e005c */
[----:B------:R-:W-:-:S04]  /*31a0*/  IMAD.WIDE.U32 R90, R187, 0x8, R94 ;  /* 0x00000008bb5a7825 */ /* 0x000fc800078e005e */
[----:B------:R-:W-:Y:S01]  /*31b0*/  FMUL.FTZ R187, R100, UR7 ;  /* 0x0000000764bb7c20 */ /* 0x000fe20008410000 */
[----:B------:R-:W4:Y:S01]  /*31c0*/  LDG.E.64 R86, desc[UR18][R86.64] ;  /* 0x0000001256567981 */ /* 0x000f22000c1e1b00 */
[----:B------:R-:W-:-:S04]  /*31d0*/  IMAD.WIDE.U32 R98, R185, 0x8, R92 ;  /* 0x00000008b9627825 */ /* 0x000fc800078e005c */
[----:B------:R-:W-:Y:S01]  /*31e0*/  FMUL.FTZ R197, R187, R190 ;  /* 0x000000bebbc57220 */ /* 0x000fe20000410000 */
[----:B------:R1:W-:Y:S05]  /*31f0*/  STG.E.64 desc[UR18][R90.64], R88 ;  /* 0x000000585a007986 */ /* 0x0003ea000c101b12 */
[----:B------:R-:W0:Y:S01]  /*3200*/  F2F.F16.F32 R197, R197 ;  /* 0x000000c500c57304 */ /* 0x000e220000200800 */
[----:B------:R-:W-:Y:S01]  /*3210*/  PRMT R199, R199, 0x5410, R192 ;  /* 0x00005410c7c77816 */ /* 0x000fe200000000c0 */
[----:B-1----:R-:W-:Y:S01]  /*3220*/  IMAD.WIDE.U32 R90, R200, 0x10000, RZ ;  /* 0x00010000c85a7825 */ /* 0x002fe200078e00ff */
[----:B------:R0:W4:Y:S04]  /*3230*/  LDG.E.64 R88, desc[UR18][R98.64] ;  /* 0x0000001262587981 */ /* 0x000128000c1e1b00 */
[----:B------:R-:W-:Y:S01]  /*3240*/  LOP3.LUT R91, R191, R91, RZ, 0xfc, !PT ;  /* 0x0000005bbf5b7212 */ /* 0x000fe200078efcff */
[----:B------:R-:W-:Y:S01]  /*3250*/  IMAD.WIDE.U32 R190, R185, 0x8, R94 ;  /* 0x00000008b9be7825 */ /* 0x000fe200078e005e */
[----:B------:R-:W-:-:S03]  /*3260*/  LOP3.LUT R90, R90, R101, RZ, 0xfc, !PT ;  /* 0x000000655a5a7212 */ /* 0x000fc600078efcff */
[----:B------:R-:W-:Y:S02]  /*3270*/  IMAD.WIDE.U32 R100, R184, 0x8, R92 ;  /* 0x00000008b8647825 */ /* 0x000fe400078e005c */
[----:B------:R1:W-:Y:S02]  /*3280*/  STG.E.64 desc[UR18][R190.64], R90 ;  /* 0x0000005abe007986 */ /* 0x0003e4000c101b12 */
[----:B0-----:R-:W-:-:S04]  /*3290*/  IMAD.WIDE.U32 R98, R202, 0x10000, RZ ;  /* 0x00010000ca627825 */ /* 0x001fc800078e00ff */
[----:B------:R-:W-:Y:S01]  /*32a0*/  IMAD.WIDE.U32 R184, R184, 0x8, R94 ;  /* 0x00000008b8b87825 */ /* 0x000fe200078e005e */
[----:B------:R-:W-:Y:S02]  /*32b0*/  LOP3.LUT R99, R199, R99, RZ, 0xfc, !PT ;  /* 0x00000063c7637212 */ /* 0x000fe400078efcff */
[----:B------:R-:W-:Y:S01]  /*32c0*/  LOP3.LUT R98, R98, R197, RZ, 0xfc, !PT ;  /* 0x000000c562627212 */ /* 0x000fe200078efcff */
[----:B------:R-:W-:Y:S01]  /*32d0*/  IMAD.WIDE.U32 R92, R162, 0x8, R92 ;  /* 0x00000008a25c7825 */ /* 0x000fe200078e005c */
[----:B-1----:R0:W4:Y:S04]  /*32e0*/  LDG.E.64 R90, desc[UR18][R100.64] ;  /* 0x00000012645a7981 */ /* 0x002128000c1e1b00 */
[----:B------:R1:W-:Y:S04]  /*32f0*/  STG.E.64 desc[UR18][R184.64], R98 ;  /* 0x00000062b8007986 */ /* 0x0003e8000c101b12 */
[----:B------:R-:W4:Y:S01]  /*3300*/  LDG.E.64 R92, desc[UR18][R92.64] ;  /* 0x000000125c5c7981 */ /* 0x000f22000c1e1b00 */
[----:B------:R-:W-:Y:S01]  /*3310*/  FFMA.FTZ R186, R186, UR4, R188 ;  /* 0x00000004baba7c23 */ /* 0x000fe200080100bc */
[----:B0-----:R-:W-:-:S02]  /*3320*/  HADD2.F32 R101, -RZ, R125.H0_H0 ;  /* 0x2000007dff657230 */ /* 0x001fc40000004100 */
[----:B------:R-:W-:Y:S01]  /*3330*/  FFMA.FTZ R105, R105, UR4, R188 ;  /* 0x0000000469697c23 */ /* 0x000fe200080100bc */
[----:B------:R-:W-:Y:S01]  /*3340*/  FADD.FTZ R186, R107, -R186 ;  /* 0x800000ba6bba7221 */ /* 0x000fe20000010000 */
[--C-:B------:R-:W-:Y:S02]  /*3350*/  FFMA.FTZ R107, R106, UR4, R188.reuse ;  /* 0x000000046a6b7c23 */ /* 0x100fe400080100bc */
[----:B------:R-:W-:Y:S01]  /*3360*/  FADD.FTZ R105, R102, -R105 ;  /* 0x8000006966697221 */ /* 0x000fe20000010000 */
[----:B------:R-:W-:Y:S01]  /*3370*/  FFMA.FTZ R188, R103, UR4, R188 ;  /* 0x0000000467bc7c23 */ /* 0x000fe200080100bc */
[----:B------:R-:W-:Y:S01]  /*3380*/  FMUL.FTZ R186, R186, UR10 ;  /* 0x0000000ababa7c20 */ /* 0x000fe20008410000 */
[----:B------:R-:W-:Y:S01]  /*3390*/  FADD.FTZ R107, R104, -R107 ;  /* 0x8000006b686b7221 */ /* 0x000fe20000010000 */
[----:B-1----:R-:W-:Y:S02]  /*33a0*/  HADD2.F32 R98, -RZ, R245.H1_H1 ;  /* 0x300000f5ff627230 */ /* 0x002fe40000004100 */
[----:B------:R-:W-:Y:S01]  /*33b0*/  FMUL.FTZ R103, R105, UR10 ;  /* 0x0000000a69677c20 */ /* 0x000fe20008410000 */
[----:B------:R-:W-:Y:S01]  /*33c0*/  FMUL.FTZ R100, R186, UR7 ;  /* 0x00000007ba647c20 */ /* 0x000fe20008410000 */
[----:B------:R-:W-:Y:S01]  /*33d0*/  FMUL.FTZ R107, R107, UR10 ;  /* 0x0000000a6b6b7c20 */ /* 0x000fe20008410000 */
[----:B------:R-:W-:Y:S01]  /*33e0*/  FADD.FTZ R188, R97, -R188 ;  /* 0x800000bc61bc7221 */ /* 0x000fe20000010000 */
[----:B------:R-:W-:Y:S01]  /*33f0*/  FMUL.FTZ R103, R103, UR7 ;  /* 0x0000000767677c20 */ /* 0x000fe20008410000 */
[----:B------:R-:W-:Y:S01]  /*3400*/  FMUL.FTZ R99, R100, R101 ;  /* 0x0000006564637220 */ /* 0x000fe20000410000 */
[----:B------:R-:W-:Y:S01]  /*3410*/  FMUL.FTZ R101, R107, UR7 ;  /* 0x000000076b657c20 */ /* 0x000fe20008410000 */
[----:B------:R-:W-:-:S02]  /*3420*/  FMUL.FTZ R97, R188, UR10 ;  /* 0x0000000abc617c20 */ /* 0x000fc40008410000 */
[----:B------:R-:W-:Y:S01]  /*3430*/  F2F.F16.F32 R102, R99 ;  /* 0x0000006300667304 */ /* 0x000fe20000200800 */
[----:B------:R-:W-:Y:S01]  /*3440*/  FMUL.FTZ R107, R101, R98 ;  /* 0x00000062656b7220 */ /* 0x000fe20000410000 */
[----:B------:R-:W-:Y:S02]  /*3450*/  HADD2.F32 R98, -RZ, R245.H0_H0 ;  /* 0x200000f5ff627230 */ /* 0x000fe40000004100 */
[----:B------:R-:W-:-:S03]  /*3460*/  FMUL.FTZ R97, R97, UR7 ;  /* 0x0000000761617c20 */ /* 0x000fc60008410000 */
[----:B------:R-:W-:Y:S01]  /*3470*/  FMUL.FTZ R106, R103, R98 ;  /* 0x00000062676a7220 */ /* 0x000fe20000410000 */
[----:B------:R-:W-:Y:S01]  /*3480*/  HADD2.F32 R98, -RZ, R124.H0_H0 ;  /* 0x2000007cff627230 */ /* 0x000fe20000004100 */
[----:B------:R-:W0:Y:S04]  /*3490*/  F2F.F16.F32 R107, R107 ;  /* 0x0000006b006b7304 */ /* 0x000e280000200800 */
[----:B------:R-:W-:-:S04]  /*34a0*/  FMUL.FTZ R104, R97, R98 ;  /* 0x0000006261687220 */ /* 0x000fc80000410000 */
[----:B------:R-:W1:Y:S01]  /*34b0*/  F2F.F16.F32 R99, R106 ;  /* 0x0000006a00637304 */ /* 0x000e620000200800 */
[----:B0-----:R-:W-:-:S07]  /*34c0*/  PRMT R185, R102, 0x5410, R107 ;  /* 0x0000541066b97816 */ /* 0x001fce000000006b */
[----:B------:R-:W0:Y:S01]  /*34d0*/  F2F.F16.F32 R105, R104 ;  /* 0x0000006800697304 */ /* 0x000e220000200800 */
[----:B-1----:R-:W-:Y:S01]  /*34e0*/  IMAD.WIDE.U32 R98, R99, 0x10000, RZ ;  /* 0x0001000063627825 */ /* 0x002fe200078e00ff */
[----:B--2---:R-:W-:-:S03]  /*34f0*/  SHF.R.U32.HI R184, RZ, 0x10, R81 ;  /* 0x00000010ffb87819 */ /* 0x004fc60000011651 */
[----:B------:R-:W-:Y:S01]  /*3500*/  HADD2.F32 R102, -RZ, R81.H0_H0 ;  /* 0x20000051ff667230 */ /* 0x000fe20000004100 */
[----:B------:R-:W-:Y:S01]  /*3510*/  SHF.R.U64 R107, R80, 0x10, R81 ;  /* 0x00000010506b7819 */ /* 0x000fe20000001251 */
[----:B------:R-:W-:Y:S01]  /*3520*/  HADD2.F32 R209, -RZ, R80.H0_H0 ;  /* 0x20000050ffd17230 */ /* 0x000fe20000004100 */
[----:B------:R-:W-:Y:S02]  /*3530*/  LOP3.LUT R81, R185, R99, RZ, 0xfc, !PT ;  /* 0x00000063b9517212 */ /* 0x000fe400078efcff */
[----:B0-----:R-:W-:Y:S01]  /*3540*/  LOP3.LUT R80, R98, R105, RZ, 0xfc, !PT ;  /* 0x0000006962507212 */ /* 0x001fe200078efcff */
[----:B------:R-:W-:Y:S02]  /*3550*/  HADD2.F32 R98, -RZ, R184.H0_H0 ;  /* 0x200000b8ff627230 */ /* 0x000fe40000004100 */
[----:B------:R-:W-:Y:S01]  /*3560*/  FMUL.FTZ R213, R221, R102 ;  /* 0x00000066ddd57220 */ /* 0x000fe20000410000 */
[----:B------:R-:W-:Y:S02]  /*3570*/  HADD2.F32 R99, -RZ, R107.H0_H0 ;  /* 0x2000006bff637230 */ /* 0x000fe40000004100 */
[----:B------:R-:W-:Y:S01]  /*3580*/  FMUL.FTZ R209, R220, R209 ;  /* 0x000000d1dcd17220 */ /* 0x000fe20000410000 */
[----:B------:R-:W-:-:S02]  /*3590*/  FMUL.FTZ R211, R227, R98 ;  /* 0x00000062e3d37220 */ /* 0x000fc40000410000 */
[----:B------:R-:W-:Y:S01]  /*35a0*/  FMUL.FTZ R208, R218, R99 ;  /* 0x00000063dad07220 */ /* 0x000fe20000410000 */
[----:B------:R-:W-:-:S05]  /*35b0*/  IMAD.WIDE.U32 R98, R162, 0x8, R94 ;  /* 0x00000008a2627825 */ /* 0x000fca00078e005e */
[----:B------:R0:W-:Y:S01]  /*35c0*/  STG.E.64 desc[UR18][R98.64], R80 ;  /* 0x0000005062007986 */ /* 0x0001e2000c101b12 */
[--C-:B---3--:R-:W-:Y:S01]  /*35d0*/  SHF.R.U32.HI R105, RZ, 0x10, R83.reuse ;  /* 0x00000010ff697819 */ /* 0x108fe20000011653 */
[----:B------:R-:W-:Y:S01]  /*35e0*/  HADD2.F32 R102, -RZ, R83.H0_H0 ;  /* 0x20000053ff667230 */ /* 0x000fe20000004100 */
[----:B------:R-:W-:Y:S01]  /*35f0*/  SHF.R.U64 R83, R82, 0x10, R83 ;  /* 0x0000001052537819 */ /* 0x000fe20000001253 */
[----:B------:R-:W-:Y:S02]  /*3600*/  HADD2.F32 R199, -RZ, R82.H0_H0 ;  /* 0x20000052ffc77230 */ /* 0x000fe40000004100 */
[----:B------:R-:W-:Y:S02]  /*3610*/  HADD2.F32 R105, -RZ, R105.H0_H0 ;  /* 0x20000069ff697230 */ /* 0x000fe40000004100 */
[----:B------:R-:W-:Y:S01]  /*3620*/  FMUL.FTZ R205, R215, R102 ;  /* 0x00000066d7cd7220 */ /* 0x000fe20000410000 */
[----:B------:R-:W-:Y:S02]  /*3630*/  HADD2.F32 R83, -RZ, R83.H0_H0 ;  /* 0x20000053ff537230 */ /* 0x000fe40000004100 */
[----:B------:R-:W-:Y:S01]  /*3640*/  FMUL.FTZ R199, R210, R199 ;  /* 0x000000c7d2c77220 */ /* 0x000fe20000410000 */
[----:B------:R-:W-:-:S02]  /*3650*/  FMUL.FTZ R202, R214, R105 ;  /* 0x00000069d6ca7220 */ /* 0x000fc40000410000 */
[----:B------:R-:W-:Y:S01]  /*3660*/  FMUL.FTZ R200, R206, R83 ;  /* 0x00000053cec87220 */ /* 0x000fe20000410000 */
[----:B----4-:R-:W-:Y:S01]  /*3670*/  HADD2.F32 R82, -RZ, R85.H0_H0 ;  /* 0x20000055ff527230 */ /* 0x010fe20000004100 */
[--C-:B------:R-:W-:Y:S01]  /*3680*/  SHF.R.U32.HI R94, RZ, 0x10, R85.reuse ;  /* 0x00000010ff5e7819 */ /* 0x100fe20000011655 */
[----:B------:R-:W-:Y:S01]  /*3690*/  HADD2.F32 R95, -RZ, R84.H0_H0 ;  /* 0x20000054ff5f7230 */ /* 0x000fe20000004100 */
[----:B------:R-:W-:Y:S02]  /*36a0*/  SHF.R.U64 R84, R84, 0x10, R85 ;  /* 0x0000001054547819 */ /* 0x000fe40000001255 */
[----:B------:R-:W-:Y:S01]  /*36b0*/  FMUL.FTZ R197, R201, R82 ;  /* 0x00000052c9c57220 */ /* 0x000fe20000410000 */
[----:B------:R-:W-:Y:S02]  /*36c0*/  HADD2.F32 R85, -RZ, R94.H0_H0 ;  /* 0x2000005eff557230 */ /* 0x000fe40000004100 */
[----:B------:R-:W-:Y:S01]  /*36d0*/  FMUL.FTZ R192, R198, R95 ;  /* 0x0000005fc6c07220 */ /* 0x000fe20000410000 */
[----:B------:R-:W-:-:S02]  /*36e0*/  HADD2.F32 R201, -RZ, R84.H0_H0 ;  /* 0x20000054ffc97230 */ /* 0x000fc40000004100 */
[----:B------:R-:W-:-:S03]  /*36f0*/  FMUL.FTZ R198, R204, R85 ;  /* 0x00000055ccc67220 */ /* 0x000fc60000410000 */
[----:B------:R-:W-:Y:S01]  /*3700*/  FMUL.FTZ R201, R196, R201 ;  /* 0x000000c9c4c97220 */ /* 0x000fe20000410000 */
[----:B------:R-:W-:Y:S01]  /*3710*/  HADD2.F32 R82, -RZ, R87.H0_H0 ;  /* 0x20000057ff527230 */ /* 0x000fe20000004100 */
        /* <DEDUP_REMOVED lines=26> */
[--C-:B------:R-:W-:Y:S01]  /*38c0*/  SHF.R.U64 R82, R92, 0x10, R93.reuse ;  /* 0x000000105c527819 */ /* 0x100fe2000000125d */
[----:B0-----:R-:W-:Y:S01]  /*38d0*/  HADD2.F32 R80, -RZ, R90.H0_H0 ;  /* 0x2000005aff507230 */ /* 0x001fe20000004100 */
[----:B------:R-:W-:Y:S01]  /*38e0*/  SHF.R.U32.HI R84, RZ, 0x10, R93 ;  /* 0x00000010ff547819 */ /* 0x000fe2000001165d */
[----:B------:R-:W-:-:S02]  /*38f0*/  HADD2.F32 R92, -RZ, R92.H0_H0 ;  /* 0x2000005cff5c7230 */ /* 0x000fc40000004100 */
[----:B------:R-:W-:Y:S01]  /*3900*/  FMUL.FTZ R216, R216, R85 ;  /* 0x00000055d8d87220 */ /* 0x000fe20000410000 */
[----:B------:R-:W-:Y:S02]  /*3910*/  HADD2.F32 R93, -RZ, R93.H0_H0 ;  /* 0x2000005dff5d7230 */ /* 0x000fe40000004100 */
[----:B------:R-:W-:Y:S01]  /*3920*/  FMUL.FTZ R80, R189, R80 ;  /* 0x00000050bd507220 */ /* 0x000fe20000410000 */
[----:B------:R-:W-:Y:S02]  /*3930*/  HADD2.F32 R82, -RZ, R82.H0_H0 ;  /* 0x20000052ff527230 */ /* 0x000fe40000004100 */
[----:B------:R-:W-:Y:S01]  /*3940*/  FMUL.FTZ R81, R97, R92 ;  /* 0x0000005c61517220 */ /* 0x000fe20000410000 */
[----:B------:R-:W-:Y:S02]  /*3950*/  HADD2.F32 R84, -RZ, R84.H0_H0 ;  /* 0x20000054ff547230 */ /* 0x000fe40000004100 */
[----:B------:R-:W-:Y:S01]  /*3960*/  FMUL.FTZ R93, R100, R93 ;  /* 0x0000005d645d7220 */ /* 0x000fe20000410000 */
[----:B------:R-:W-:-:S02]  /*3970*/  FMUL.FTZ R82, R103, R82 ;  /* 0x0000005267527220 */ /* 0x000fc40000410000 */
[----:B------:R-:W-:Y:S01]  /*3980*/  FMUL.FTZ R84, R101, R84 ;  /* 0x0000005465547220 */ /* 0x000fe20000410000 */
[----:B------:R-:W-:Y:S06]  /*3990*/  BRA `(.L_x_8875) ;  /* 0x0000003c00bc7947 */ /* 0x000fec0003800000 */
.L_x_8874:
[--C-:B------:R-:W-:Y:S01]  /*39a0*/  FFMA.FTZ R81, R98, UR4, R188.reuse ;  /* 0x0000000462517c23 */ /* 0x100fe200080100bc */
[--C-:B------:R-:W-:Y:S01]  /*39b0*/  FFMA.FTZ R82, R235, UR4, R188.reuse ;  /* 0x00000004eb527c23 */ /* 0x100fe200080100bc */
[--C-:B------:R-:W-:Y:S01]  /*39c0*/  FFMA.FTZ R83, R234, UR4, R188.reuse ;  /* 0x00000004ea537c23 */ /* 0x100fe200080100bc */
[----:B------:R-:W-:Y:S01]  /*39d0*/  FFMA.FTZ R84, R233, UR4, R188 ;  /* 0x00000004e9547c23 */ /* 0x000fe200080100bc */
[----:B------:R-:W-:Y:S01]  /*39e0*/  FADD.FTZ R80, R232, -R81 ;  /* 0x80000051e8507221 */ /* 0x000fe20000010000 */
[----:B------:R-:W-:Y:S01]  /*39f0*/  FADD.FTZ R81, R231, -R82 ;  /* 0x80000052e7517221 */ /* 0x000fe20000010000 */
[--C-:B------:R-:W-:Y:S01]  /*3a00*/  FFMA.FTZ R85, R228, UR4, R188.reuse ;  /* 0x00000004e4557c23 */ /* 0x100fe200080100bc */
[--C-:B------:R-:W-:Y:S01]  /*3a10*/  FFMA.FTZ R86, R227, UR4, R188.reuse ;  /* 0x00000004e3567c23 */ /* 0x100fe200080100bc */
[----:B------:R-:W-:Y:S01]  /*3a20*/  FADD.FTZ R82, R230, -R83 ;  /* 0x80000053e6527221 */ /* 0x000fe20000010000 */
[--C-:B------:R-:W-:Y:S01]  /*3a30*/  FFMA.FTZ R89, R224, UR4, R188.reuse ;  /* 0x00000004e0597c23 */ /* 0x100fe200080100bc */
[----:B------:R-:W-:Y:S01]  /*3a40*/  FFMA.FTZ R87, R226, UR4, R188 ;  /* 0x00000004e2577c23 */ /* 0x000fe200080100bc */
[----:B------:R-:W-:Y:S01]  /*3a50*/  FADD.FTZ R83, R229, -R84 ;  /* 0x80000054e5537221 */ /* 0x000fe20000010000 */
[----:B------:R-:W-:Y:S01]  /*3a60*/  FFMA.FTZ R88, R225, UR4, R188 ;  /* 0x00000004e1587c23 */ /* 0x000fe200080100bc */
[----:B------:R-:W-:Y:S01]  /*3a70*/  FADD.FTZ R84, R222, -R85 ;  /* 0x80000055de547221 */ /* 0x000fe20000010000 */
[----:B------:R-:W-:Y:S01]  /*3a80*/  FADD.FTZ R85, R221, -R86 ;  /* 0x80000056dd557221 */ /* 0x000fe20000010000 */
[----:B------:R-:W-:Y:S01]  /*3a90*/  FADD.FTZ R218, R218, -R89 ;  /* 0x80000059dada7221 */ /* 0x000fe20000010000 */
[----:B------:R-:W-:Y:S01]  /*3aa0*/  FMUL.FTZ R82, R82, UR10 ;  /* 0x0000000a52527c20 */ /* 0x000fe20008410000 */
[--C-:B------:R-:W-:Y:S01]  /*3ab0*/  FFMA.FTZ R90, R223, UR4, R188.reuse ;  /* 0x00000004df5a7c23 */ /* 0x100fe200080100bc */
[----:B------:R-:W-:Y:S01]  /*3ac0*/  FADD.FTZ R86, R220, -R87 ;  /* 0x80000057dc567221 */ /* 0x000fe20000010000 */
[----:B------:R-:W-:Y:S01]  /*3ad0*/  FFMA.FTZ R89, R213, UR4, R188 ;  /* 0x00000004d5597c23 */ /* 0x000fe200080100bc */
[----:B------:R-:W-:Y:S01]  /*3ae0*/  FADD.FTZ R87, R219, -R88 ;  /* 0x80000058db577221 */ /* 0x000fe20000010000 */
[----:B------:R-:W-:-:S02]  /*3af0*/  HADD2.F32 R88, -RZ, R113.H0_H0 ;  /* 0x20000071ff587230 */ /* 0x000fc40000004100 */
[----:B------:R-:W-:Y:S01]  /*3b00*/  FFMA.FTZ R94, R209, UR4, R188 ;  /* 0x00000004d15e7c23 */ /* 0x000fe200080100bc */
[----:B------:R-:W-:Y:S01]  /*3b10*/  FMUL.FTZ R213, R82, UR7 ;  /* 0x0000000752d57c20 */ /* 0x000fe20008410000 */
[----:B------:R-:W-:Y:S01]  /*3b20*/  FADD.FTZ R90, R217, -R90 ;  /* 0x8000005ad95a7221 */ /* 0x000fe20000010000 */
[----:B------:R-:W-:Y:S01]  /*3b30*/  FADD.FTZ R98, R216, -R89 ;  /* 0x80000059d8627221 */ /* 0x000fe20000010000 */
[----:B------:R-:W-:Y:S01]  /*3b40*/  FMUL.FTZ R83, R83, UR10 ;  /* 0x0000000a53537c20 */ /* 0x000fe20008410000 */
[----:B------:R-:W0:Y:S01]  /*3b50*/  LDC.64 R216, c[0x0][0x390] ;  /* 0x0000e400ffd87b82 */ /* 0x000e220000000a00 */
[----:B------:R-:W-:Y:S01]  /*3b60*/  FFMA.FTZ R89, R211, UR4, R188 ;  /* 0x00000004d3597c23 */ /* 0x000fe200080100bc */
[----:B------:R-:W-:Y:S01]  /*3b70*/  FADD.FTZ R93, R207, -R94 ;  /* 0x8000005ecf5d7221 */ /* 0x000fe20000010000 */
[----:B------:R-:W-:Y:S01]  /*3b80*/  FFMA.FTZ R95, R206, UR4, R188 ;  /* 0x00000004ce5f7c23 */ /* 0x000fe200080100bc */
[----:B------:R-:W-:Y:S01]  /*3b90*/  FMUL.FTZ R91, R213, R88 ;  /* 0x00000058d55b7220 */ /* 0x000fe20000410000 */
[----:B------:R-:W-:-:S02]  /*3ba0*/  HADD2.F32 R88, -RZ, R251.H1_H1 ;  /* 0x300000fbff587230 */ /* 0x000fc40000004100 */
[----:B------:R-:W-:Y:S01]  /*3bb0*/  FMUL.FTZ R211, R83, UR7 ;  /* 0x0000000753d37c20 */ /* 0x000fe20008410000 */
[----:B------:R-:W-:Y:S01]  /*3bc0*/  FADD.FTZ R212, R212, -R89 ;  /* 0x80000059d4d47221 */ /* 0x000fe20000010000 */
[----:B------:R-:W1:Y:S01]  /*3bd0*/  LDC.64 R206, c[0x0][0x478] ;  /* 0x00011e00ffce7b82 */ /* 0x000e620000000a00 */
[--C-:B------:R-:W-:Y:S01]  /*3be0*/  FFMA.FTZ R89, R210, UR4, R188.reuse ;  /* 0x00000004d2597c23 */ /* 0x100fe200080100bc */
[----:B------:R-:W-:Y:S01]  /*3bf0*/  FMUL.FTZ R80, R80, UR10 ;  /* 0x0000000a50507c20 */ /* 0x000fe20008410000 */
[----:B------:R-:W-:Y:S01]  /*3c00*/  FFMA.FTZ R214, R214, UR4, R188 ;  /* 0x00000004d6d67c23 */ /* 0x000fe200080100bc */
[----:B------:R-:W-:Y:S01]  /*3c10*/  FMUL.FTZ R220, R211, R88 ;  /* 0x00000058d3dc7220 */ /* 0x000fe20000410000 */
[----:B------:R-:W-:Y:S01]  /*3c20*/  FMUL.FTZ R81, R81, UR10 ;  /* 0x0000000a51517c20 */ /* 0x000fe20008410000 */
[----:B------:R-:W-:Y:S02]  /*3c30*/  HADD2.F32 R88, -RZ, R112.H0_H0 ;  /* 0x20000070ff587230 */ /* 0x000fe40000004100 */
[----:B------:R-:W-:Y:S01]  /*3c40*/  FMUL.FTZ R86, R86, UR10 ;  /* 0x0000000a56567c20 */ /* 0x000fe20008410000 */
[----:B------:R-:W-:Y:S01]  /*3c50*/  FMUL.FTZ R209, R80, UR7 ;  /* 0x0000000750d17c20 */ /* 0x000fe20008410000 */
[----:B------:R-:W-:Y:S01]  /*3c60*/  FADD.FTZ R92, R208, -R89 ;  /* 0x80000059d05c7221 */ /* 0x000fe20000010000 */
[----:B------:R-:W-:-:S02]  /*3c70*/  HADD2.F32 R89, -RZ, R251.H0_H0 ;  /* 0x200000fbff597230 */ /* 0x000fc40000004100 */
[----:B------:R-:W-:Y:S01]  /*3c80*/  FADD.FTZ R219, R215, -R214 ;  /* 0x800000d6d7db7221 */ /* 0x000fe20000010000 */
[----:B------:R-:W-:Y:S01]  /*3c90*/  FMUL.FTZ R208, R81, UR7 ;  /* 0x0000000751d07c20 */ /* 0x000fe20008410000 */
[--C-:B------:R-:W-:Y:S01]  /*3ca0*/  FFMA.FTZ R210, R205, UR4, R188.reuse ;  /* 0x00000004cdd27c23 */ /* 0x100fe200080100bc */
[----:B------:R-:W-:Y:S02]  /*3cb0*/  HADD2.F32 R94, -RZ, R115.H0_H0 ;  /* 0x20000073ff5e7230 */ /* 0x000fe40000004100 */
[----:B------:R-:W-:Y:S01]  /*3cc0*/  FMUL.FTZ R205, R86, UR7 ;  /* 0x0000000756cd7c20 */ /* 0x000fe20008410000 */
[----:B------:R-:W-:Y:S01]  /*3cd0*/  FFMA.FTZ R215, R202, UR4, R188 ;  /* 0x00000004cad77c23 */ /* 0x000fe200080100bc */
[----:B------:R-:W-:Y:S01]  /*3ce0*/  FMUL.FTZ R88, R209, R88 ;  /* 0x00000058d1587220 */ /* 0x000fe20000410000 */
[----:B------:R-:W-:Y:S01]  /*3cf0*/  FMUL.FTZ R87, R87, UR10 ;  /* 0x0000000a57577c20 */ /* 0x000fe20008410000 */
[----:B------:R-:W-:Y:S01]  /*3d00*/  FMUL.FTZ R89, R208, R89 ;  /* 0x00000059d0597220 */ /* 0x000fe20000410000 */
[----:B------:R-:W-:Y:S01]  /*3d10*/  FADD.FTZ R204, R204, -R95 ;  /* 0x8000005fcccc7221 */ /* 0x000fe20000010000 */
[----:B------:R-:W-:Y:S01]  /*3d20*/  FADD.FTZ R203, R203, -R210 ;  /* 0x800000d2cbcb7221 */ /* 0x000fe20000010000 */
[----:B------:R-:W-:Y:S01]  /*3d30*/  FMUL.FTZ R210, R205, R94 ;  /* 0x0000005ecdd27220 */ /* 0x000fe20000410000 */
[----:B------:R-:W-:Y:S01]  /*3d40*/  HADD2.F32 R95, -RZ, R250.H1_H1 ;  /* 0x300000faff5f7230 */ /* 0x000fe20000004100 */
[----:B------:R2:W-:Y:S01]  /*3d50*/  F2F.F16.F32 R223, R88 ;  /* 0x0000005800df7304 */ /* 0x0005e20000200800 */
[----:B------:R-:W-:Y:S01]  /*3d60*/  FMUL.FTZ R202, R87, UR7 ;  /* 0x0000000757ca7c20 */ /* 0x000fe20008410000 */
[----:B------:R-:W-:Y:S01]  /*3d70*/  FADD.FTZ R94, R200, -R215 ;  /* 0x800000d7c85e7221 */ /* 0x000fe20000010000 */
[----:B------:R-:W-:Y:S01]  /*3d80*/  FMUL.FTZ R84, R84, UR10 ;  /* 0x0000000a54547c20 */ /* 0x000fe20008410000 */
[----:B------:R-:W3:Y:S01]  /*3d90*/  LDC.64 R214, c[0x0][0x468] ;  /* 0x00011a00ffd67b82 */ /* 0x000ee20000000a00 */
[----:B------:R-:W-:Y:S01]  /*3da0*/  FMUL.FTZ R221, R202, R95 ;  /* 0x0000005fcadd7220 */ /* 0x000fe20000410000 */
[----:B-1----:R-:W-:-:S04]  /*3db0*/  IMAD.WIDE.U32 R224, R192, 0x10, R206 ;  /* 0x00000010c0e07825 */ /* 0x002fc800078e00ce */
[----:B------:R-:W-:Y:S01]  /*3dc0*/  FMUL.FTZ R85, R85, UR10 ;  /* 0x0000000a55557c20 */ /* 0x000fe20008410000 */
[----:B------:R0:W1:Y:S01]  /*3dd0*/  F2F.F16.F32 R226, R89 ;  /* 0x0000005900e27304 */ /* 0x0000620000200800 */
[----:B--2---:R-:W-:Y:S01]  /*3de0*/  FFMA.FTZ R88, R201, UR4, R188 ;  /* 0x00000004c9587c23 */ /* 0x004fe200080100bc */
[----:B------:R-:W-:Y:S02]  /*3df0*/  HADD2.F32 R200, -RZ, R114.H0_H0 ;  /* 0x20000072ffc87230 */ /* 0x000fe40000004100 */
[----:B------:R-:W-:Y:S02]  /*3e00*/  HADD2.F32 R201, -RZ, R250.H0_H0 ;  /* 0x200000faffc97230 */ /* 0x000fe40000004100 */
[----:B------:R-:W-:Y:S01]  /*3e10*/  FADD.FTZ R95, R199, -R88 ;  /* 0x80000058c75f7221 */ /* 0x000fe20000010000 */
[----:B------:R-:W-:Y:S01]  /*3e20*/  FMUL.FTZ R199, R84, UR7 ;  /* 0x0000000754c77c20 */ /* 0x000fe20008410000 */
[----:B------:R-:W-:Y:S01]  /*3e30*/  F2F.F16.F32 R91, R91 ;  /* 0x0000005b005b7304 */ /* 0x000fe20000200800 */
[----:B0-----:R-:W-:-:S04]  /*3e40*/  IMAD.WIDE.U32 R88, R192, 0x8, R216 ;  /* 0x00000008c0587825 */ /* 0x001fc800078e00d8 */
[----:B------:R-:W-:Y:S01]  /*3e50*/  FMUL.FTZ R222, R199, R200 ;  /* 0x000000c8c7de7220 */ /* 0x000fe20000410000 */
[----:B------:R-:W-:Y:S01]  /*3e60*/  FMUL.FTZ R200, R85, UR7 ;  /* 0x0000000755c87c20 */ /* 0x000fe20008410000 */
[----:B------:R-:W2:Y:S01]  /*3e70*/  LDG.E.64 R88, desc[UR18][R88.64] ;  /* 0x0000001258587981 */ /* 0x000ea2000c1e1b00 */
[----:B------:R-:W0:Y:S03]  /*3e80*/  F2F.F16.F32 R220, R220 ;  /* 0x000000dc00dc7304 */ /* 0x000e260000200800 */
[----:B------:R4:W-:Y:S01]  /*3e90*/  STG.E.128 desc[UR18][R224.64], R80 ;  /* 0x00000050e0007986 */ /* 0x0009e2000c101d12 */
[----:B------:R-:W-:Y:S01]  /*3ea0*/  FMUL.FTZ R201, R200, R201 ;  /* 0x000000c9c8c97220 */ /* 0x000fe20000410000 */
[----:B------:R-:W-:Y:S02]  /*3eb0*/  HADD2.F32 R228, -RZ, R117.H0_H0 ;  /* 0x20000075ffe47230 */ /* 0x000fe40000004100 */
[----:B------:R-:W-:Y:S01]  /*3ec0*/  HADD2.F32 R229, -RZ, R249.H1_H1 ;  /* 0x300000f9ffe57230 */ /* 0x000fe20000004100 */
[----:B------:R3:W-:Y:S08]  /*3ed0*/  F2F.F16.F32 R227, R201 ;  /* 0x000000c900e37304 */ /* 0x0007f00000200800 */
[----:B------:R-:W-:Y:S01]  /*3ee0*/  F2F.F16.F32 R210, R210 ;  /* 0x000000d200d27304 */ /* 0x000fe20000200800 */
[----:B----4-:R-:W-:Y:S01]  /*3ef0*/  FMUL.FTZ R82, R219, UR10 ;  /* 0x0000000adb527c20 */ /* 0x010fe20008410000 */
[----:B------:R-:W-:Y:S01]  /*3f00*/  FFMA.FTZ R219, R197, UR4, R188 ;  /* 0x00000004c5db7c23 */ /* 0x000fe200080100bc */
[----:B------:R-:W-:Y:S01]  /*3f10*/  FMUL.FTZ R83, R98, UR10 ;  /* 0x0000000a62537c20 */ /* 0x000fe20008410000 */
[----:B-1----:R-:W-:-:S04]  /*3f20*/  IMAD.WIDE.U32 R80, R226, 0x10000, RZ ;  /* 0x00010000e2507825 */ /* 0x002fc800078e00ff */
[----:B------:R-:W-:Y:S01]  /*3f30*/  FMUL.FTZ R197, R82, UR7 ;  /* 0x0000000752c57c20 */ /* 0x000fe20008410000 */
[----:B------:R-:W-:Y:S01]  /*3f40*/  FADD.FTZ R219, R198, -R219 ;  /* 0x800000dbc6db7221 */ /* 0x000fe20000010000 */
[----:B------:R-:W-:Y:S01]  /*3f50*/  FMUL.FTZ R198, R83, UR7 ;  /* 0x0000000753c67c20 */ /* 0x000fe20008410000 */
[----:B0-----:R-:W-:Y:S01]  /*3f60*/  PRMT R91, R91, 0x5410, R220 ;  /* 0x000054105b5b7816 */ /* 0x001fe200000000dc */
[----:B------:R-:W0:Y:S01]  /*3f70*/  F2F.F16.F32 R221, R221 ;  /* 0x000000dd00dd7304 */ /* 0x000e220000200800 */
[----:B------:R-:W-:Y:S01]  /*3f80*/  LOP3.LUT R224, R80, R223, RZ, 0xfc, !PT ;  /* 0x000000df50e07212 */ /* 0x000fe200078efcff */
[----:B------:R-:W-:Y:S01]  /*3f90*/  FMUL.FTZ R80, R218, UR10 ;  /* 0x0000000ada507c20 */ /* 0x000fe20008410000 */
[----:B------:R-:W-:Y:S01]  /*3fa0*/  FMUL.FTZ R98, R197, R228 ;  /* 0x000000e4c5627220 */ /* 0x000fe20000410000 */
[----:B------:R-:W-:Y:S01]  /*3fb0*/  FMUL.FTZ R218, R198, R229 ;  /* 0x000000e5c6da7220 */ /* 0x000fe20000410000 */
[----:B------:R-:W-:Y:S01]  /*3fc0*/  LOP3.LUT R225, R91, R81, RZ, 0xfc, !PT ;  /* 0x000000515be17212 */ /* 0x000fe200078efcff */
[----:B---3--:R-:W-:-:S04]  /*3fd0*/  IMAD.WIDE.U32 R228, R192, 0x8, R214 ;  /* 0x00000008c0e47825 */ /* 0x008fc800078e00d6 */
[----:B------:R-:W-:Y:S01]  /*3fe0*/  FMUL.FTZ R81, R90, UR10 ;  /* 0x0000000a5a517c20 */ /* 0x000fe20008410000 */
[----:B------:R-:W1:Y:S01]  /*3ff0*/  F2F.F16.F32 R222, R222 ;  /* 0x000000de00de7304 */ /* 0x000e620000200800 */
[----:B------:R-:W-:Y:S01]  /*4000*/  FMUL.FTZ R192, R80, UR7 ;  /* 0x0000000750c07c20 */ /* 0x000fe20008410000 */
[----:B------:R-:W-:Y:S01]  /*4010*/  HADD2.F32 R91, -RZ, R116.H0_H0 ;  /* 0x20000074ff5b7230 */ /* 0x000fe20000004100 */
[----:B------:R3:W-:Y:S01]  /*4020*/  STG.E.64 desc[UR18][R228.64], R224 ;  /* 0x000000e0e4007986 */ /* 0x0007e2000c101b12 */
[----:B------:R-:W-:Y:S02]  /*4030*/  HADD2.F32 R226, -RZ, R249.H0_H0 ;  /* 0x200000f9ffe27230 */ /* 0x000fe40000004100 */
[----:B------:R-:W-:Y:S01]  /*4040*/  FMUL.FTZ R201, R81, UR7 ;  /* 0x0000000751c97c20 */ /* 0x000fe20008410000 */
[----:B------:R-:W-:-:S03]  /*4050*/  FMUL.FTZ R220, R192, R91 ;  /* 0x0000005bc0dc7220 */ /* 0x000fc60000410000 */
[----:B------:R-:W-:Y:S01]  /*4060*/  FMUL.FTZ R226, R201, R226 ;  /* 0x000000e2c9e27220 */ /* 0x000fe20000410000 */
[----:B---3--:R-:W-:-:S04]  /*4070*/  IMAD.WIDE.U32 R224, R190, 0x8, R216 ;  /* 0x00000008bee07825 */ /* 0x008fc800078e00d8 */
[----:B------:R-:W-:Y:S01]  /*4080*/  IMAD.WIDE.U32 R228, R190, 0x10, R206 ;  /* 0x00000010bee47825 */ /* 0x000fe200078e00ce */
[----:B------:R3:W4:Y:S01]  /*4090*/  LDG.E.64 R90, desc[UR18][R224.64] ;  /* 0x00000012e05a7981 */ /* 0x000722000c1e1b00 */
[----:B0-----:R-:W-:-:S03]  /*40a0*/  PRMT R221, R210, 0x5410, R221 ;  /* 0x00005410d2dd7816 */ /* 0x001fc600000000dd */
[----:B------:R0:W-:Y:S01]  /*40b0*/  STG.E.128 desc[UR18][R228.64], R84 ;  /* 0x00000054e4007986 */ /* 0x0001e2000c101d12 */
[----:B------:R-:W-:Y:S01]  /*40c0*/  F2F.F16.F32 R98, R98 ;  /* 0x0000006200627304 */ /* 0x000fe20000200800 */
[----:B------:R-:W-:-:S07]  /*40d0*/  FFMA.FTZ R230, R196, UR4, R188 ;  /* 0x00000004c4e67c23 */ /* 0x000fce00080100bc */
[----:B---3--:R3:W1:Y:S01]  /*40e0*/  F2F.F16.F32 R225, R226 ;  /* 0x000000e200e17304 */ /* 0x0086620000200800 */
[----:B0-----:R-:W-:-:S04]  /*40f0*/  IMAD.WIDE.U32 R84, R227, 0x10000, RZ ;  /* 0x00010000e3547825 */ /* 0x001fc800078e00ff */
[----:B------:R-:W-:-:S03]  /*4100*/  FMUL.FTZ R86, R93, UR10 ;  /* 0x0000000a5d567c20 */ /* 0x000fc60008410000 */
[----:B------:R-:W0:Y:S01]  /*4110*/  F2F.F16.F32 R218, R218 ;  /* 0x000000da00da7304 */ /* 0x000e220000200800 */
[----:B------:R-:W-:Y:S02]  /*4120*/  HADD2.F32 R93, -RZ, R119.H0_H0 ;  /* 0x20000077ff5d7230 */ /* 0x000fe40000004100 */
[----:B------:R-:W-:Y:S01]  /*4130*/  FMUL.FTZ R196, R86, UR7 ;  /* 0x0000000756c47c20 */ /* 0x000fe20008410000 */
[----:B------:R-:W-:Y:S01]  /*4140*/  LOP3.LUT R223, R221, R85, RZ, 0xfc, !PT ;  /* 0x00000055dddf7212 */ /* 0x000fe200078efcff */
[----:B---3--:R-:W-:Y:S01]  /*4150*/  IMAD.WIDE.U32 R226, R190, 0x8, R214 ;  /* 0x00000008bee27825 */ /* 0x008fe200078e00d6 */
[----:B-1----:R-:W-:-:S03]  /*4160*/  LOP3.LUT R222, R84, R222, RZ, 0xfc, !PT ;  /* 0x000000de54de7212 */ /* 0x002fc600078efcff */
[----:B------:R-:W-:Y:S01]  /*4170*/  FMUL.FTZ R84, R212, UR10 ;  /* 0x0000000ad4547c20 */ /* 0x000fe20008410000 */
[----:B------:R-:W1:Y:S01]  /*4180*/  F2F.F16.F32 R220, R220 ;  /* 0x000000dc00dc7304 */ /* 0x000e620000200800 */
[----:B------:R-:W-:Y:S01]  /*4190*/  FMUL.FTZ R87, R204, UR10 ;  /* 0x0000000acc577c20 */ /* 0x000fe20008410000 */
[----:B------:R-:W-:Y:S01]  /*41a0*/  FMUL.FTZ R204, R196, R93 ;  /* 0x0000005dc4cc7220 */ /* 0x000fe20000410000 */
[----:B------:R-:W-:Y:S01]  /*41b0*/  HADD2.F32 R93, -RZ, R118.H0_H0 ;  /* 0x20000076ff5d7230 */ /* 0x000fe20000004100 */
[----:B------:R3:W-:Y:S01]  /*41c0*/  STG.E.64 desc[UR18][R226.64], R222 ;  /* 0x000000dee2007986 */ /* 0x0007e2000c101b12 */
[----:B------:R-:W-:Y:S01]  /*41d0*/  FMUL.FTZ R190, R84, UR7 ;  /* 0x0000000754be7c20 */ /* 0x000fe20008410000 */
[----:B------:R-:W-:Y:S01]  /*41e0*/  FMUL.FTZ R85, R92, UR10 ;  /* 0x0000000a5c557c20 */ /* 0x000fe20008410000 */
[----:B------:R-:W-:Y:S02]  /*41f0*/  FADD.FTZ R224, R195, -R230 ;  /* 0x800000e6c3e07221 */ /* 0x000fe40000010000 */
[----:B------:R-:W-:Y:S01]  /*4200*/  FMUL.FTZ R221, R190, R93 ;  /* 0x0000005dbedd7220 */ /* 0x000fe20000410000 */
[----:B------:R-:W-:-:S02]  /*4210*/  HADD2.F32 R228, -RZ, R248.H1_H1 ;  /* 0x300000f8ffe47230 */ /* 0x000fc40000004100 */
[----:B------:R-:W-:Y:S01]  /*4220*/  FMUL.FTZ R195, R87, UR7 ;  /* 0x0000000757c37c20 */ /* 0x000fe20008410000 */
[----:B---3--:R-:W-:-:S04]  /*4230*/  IMAD.WIDE.U32 R222, R189, 0x8, R216 ;  /* 0x00000008bdde7825 */ /* 0x008fc800078e00d8 */
[----:B------:R-:W-:Y:S01]  /*4240*/  IMAD.WIDE.U32 R226, R189, 0x10, R206 ;  /* 0x00000010bde27825 */ /* 0x000fe200078e00ce */
[----:B------:R3:W4:Y:S04]  /*4250*/  LDG.E.64 R92, desc[UR18][R222.64] ;  /* 0x00000012de5c7981 */ /* 0x000728000c1e1b00 */
[----:B------:R0:W-:Y:S01]  /*4260*/  STG.E.128 desc[UR18][R226.64], R80 ;  /* 0x00000050e2007986 */ /* 0x0001e2000c101d12 */
[----:B------:R-:W-:Y:S01]  /*4270*/  FMUL.FTZ R212, R195, R228 ;  /* 0x000000e4c3d47220 */ /* 0x000fe20000410000 */
[----:B------:R-:W-:Y:S01]  /*4280*/  FFMA.FTZ R228, R194, UR4, R188 ;  /* 0x00000004c2e47c23 */ /* 0x000fe200080100bc */
[----:B------:R3:W-:Y:S01]  /*4290*/  F2F.F16.F32 R210, R204 ;  /* 0x000000cc00d27304 */ /* 0x0007e20000200800 */
[----:B------:R-:W-:Y:S02]  /*42a0*/  HADD2.F32 R229, -RZ, R248.H0_H0 ;  /* 0x200000f8ffe57230 */ /* 0x000fe40000004100 */
[----:B0-----:R-:W-:Y:S01]  /*42b0*/  FMUL.FTZ R83, R219, UR10 ;  /* 0x0000000adb537c20 */ /* 0x001fe20008410000 */
[----:B------:R-:W-:Y:S01]  /*42c0*/  IMAD.WIDE.U32 R80, R225, 0x10000, RZ ;  /* 0x00010000e1507825 */ /* 0x000fe200078e00ff */
[----:B------:R-:W-:-:S03]  /*42d0*/  PRMT R219, R98, 0x5410, R218 ;  /* 0x0000541062db7816 */ /* 0x000fc600000000da */
[----:B------:R-:W-:Y:S01]  /*42e0*/  FMUL.FTZ R82, R95, UR10 ;  /* 0x0000000a5f527c20 */ /* 0x000fe20008410000 */
[----:B------:R-:W-:Y:S01]  /*42f0*/  HADD2.F32 R95, -RZ, R121.H0_H0 ;  /* 0x20000079ff5f7230 */ /* 0x000fe20000004100 */
[----:B------:R-:W-:Y:S01]  /*4300*/  LOP3.LUT R219, R219, R81, RZ, 0xfc, !PT ;  /* 0x00000051dbdb7212 */ /* 0x000fe200078efcff */
[----:B------:R-:W-:Y:S01]  /*4310*/  IMAD.WIDE.U32 R226, R189, 0x8, R214 ;  /* 0x00000008bde27825 */ /* 0x000fe200078e00d6 */
[----:B-1----:R-:W-:-:S03]  /*4320*/  LOP3.LUT R218, R80, R220, RZ, 0xfc, !PT ;  /* 0x000000dc50da7212 */ /* 0x002fc600078efcff */
[----:B------:R-:W-:Y:S01]  /*4330*/  FMUL.FTZ R194, R82, UR7 ;  /* 0x0000000752c27c20 */ /* 0x000fe20008410000 */
[----:B---3--:R-:W-:Y:S01]  /*4340*/  FMUL.FTZ R204, R85, UR7 ;  /* 0x0000000755cc7c20 */ /* 0x008fe20008410000 */
[----:B------:R-:W-:Y:S02]  /*4350*/  FMUL.FTZ R81, R94, UR10 ;  /* 0x0000000a5e517c20 */ /* 0x000fe40008410000 */
[----:B------:R-:W-:Y:S01]  /*4360*/  FMUL.FTZ R95, R194, R95 ;  /* 0x0000005fc25f7220 */ /* 0x000fe20000410000 */
[----:B------:R0:W-:Y:S01]  /*4370*/  STG.E.64 desc[UR18][R226.64], R218 ;  /* 0x000000dae2007986 */ /* 0x0001e2000c101b12 */
[----:B------:R-:W-:Y:S01]  /*4380*/  FMUL.FTZ R229, R204, R229 ;  /* 0x000000e5cce57220 */ /* 0x000fe20000410000 */
[----:B------:R-:W-:Y:S01]  /*4390*/  FMUL.FTZ R80, R203, UR10 ;  /* 0x0000000acb507c20 */ /* 0x000fe20008410000 */
[--C-:B------:R-:W-:Y:S01]  /*43a0*/  HADD2.F32 R230, -RZ, R247.reuse.H0_H0 ;  /* 0x200000f7ffe67230 */ /* 0x100fe20000004100 */
[----:B------:R1:W-:Y:S01]  /*43b0*/  F2F.F16.F32 R223, R95 ;  /* 0x0000005f00df7304 */ /* 0x0003e20000200800 */
[----:B------:R-:W-:Y:S01]  /*43c0*/  FMUL.FTZ R203, R81, UR7 ;  /* 0x0000000751cb7c20 */ /* 0x000fe20008410000 */
[----:B------:R-:W-:Y:S01]  /*43d0*/  FADD.FTZ R228, R193, -R228 ;  /* 0x800000e4c1e47221 */ /* 0x000fe20000010000 */
[----:B------:R-:W-:-:S02]  /*43e0*/  HADD2.F32 R98, -RZ, R247.H1_H1 ;  /* 0x300000f7ff627230 */ /* 0x000fc40000004100 */
[----:B------:R-:W-:Y:S01]  /*43f0*/  FMUL.FTZ R193, R83, UR7 ;  /* 0x0000000753c17c20 */ /* 0x000fe20008410000 */
[----:B0-----:R-:W-:-:S04]  /*4400*/  IMAD.WIDE.U32 R218, R187, 0x8, R216 ;  /* 0x00000008bbda7825 */ /* 0x001fc800078e00d8 */
[----:B------:R-:W-:Y:S01]  /*4410*/  IMAD.WIDE.U32 R226, R187, 0x10, R206 ;  /* 0x00000010bbe27825 */ /* 0x000fe200078e00ce */
[----:B------:R-:W0:Y:S01]  /*4420*/  F2F.F16.F32 R212, R212 ;  /* 0x000000d400d47304 */ /* 0x000e220000200800 */
[----:B-1----:R1:W3:Y:S04]  /*4430*/  LDG.E.64 R94, desc[UR18][R218.64] ;  /* 0x00000012da5e7981 */ /* 0x0022e8000c1e1b00 */
[----:B------:R1:W-:Y:S03]  /*4440*/  STG.E.128 desc[UR18][R226.64], R84 ;  /* 0x00000054e2007986 */ /* 0x0003e6000c101d12 */
[----:B------:R0:W0:Y:S01]  /*4450*/  F2F.F16.F32 R222, R229 ;  /* 0x000000e500de7304 */ /* 0x0000220000200800 */
[----:B------:R-:W-:Y:S01]  /*4460*/  FMUL.FTZ R220, R193, R98 ;  /* 0x00000062c1dc7220 */ /* 0x000fe20000410000 */
[----:B------:R-:W-:-:S02]  /*4470*/  HADD2.F32 R98, -RZ, R120.H0_H0 ;  /* 0x20000078ff627230 */ /* 0x000fc40000004100 */
[----:B------:R-:W-:Y:S01]  /*4480*/  FMUL.FTZ R189, R80, UR7 ;  /* 0x0000000750bd7c20 */ /* 0x000fe20008410000 */
[--C-:B------:R-:W-:Y:S01]  /*4490*/  FFMA.FTZ R99, R99, UR4, R188.reuse ;  /* 0x0000000463637c23 */ /* 0x100fe200080100bc */
[----:B-1----:R-:W-:Y:S01]  /*44a0*/  FMUL.FTZ R86, R224, UR10 ;  /* 0x0000000ae0567c20 */ /* 0x002fe20008410000 */
[----:B------:R-:W-:Y:S01]  /*44b0*/  FMUL.FTZ R224, R203, R230 ;  /* 0x000000e6cbe07220 */ /* 0x000fe20000410000 */
[----:B------:R-:W-:Y:S01]  /*44c0*/  FFMA.FTZ R230, R191, UR4, R188 ;  /* 0x00000004bfe67c23 */ /* 0x000fe200080100bc */
[----:B------:R-:W-:-:S03]  /*44d0*/  FMUL.FTZ R87, R228, UR10 ;  /* 0x0000000ae4577c20 */ /* 0x000fc60008410000 */
[----:B------:R-:W-:Y:S01]  /*44e0*/  FADD.FTZ R230, R101, -R230 ;  /* 0x800000e665e67221 */ /* 0x000fe20000010000 */
[--C-:B------:R-:W-:Y:S02]  /*44f0*/  HADD2.F32 R101, -RZ, R246.reuse.H1_H1 ;  /* 0x300000f6ff657230 */ /* 0x100fe40000004100 */
[----:B------:R-:W-:Y:S01]  /*4500*/  FMUL.FTZ R218, R87, UR7 ;  /* 0x0000000757da7c20 */ /* 0x000fe20008410000 */
[----:B------:R-:W-:Y:S01]  /*4510*/  FMUL.FTZ R98, R189, R98 ;  /* 0x00000062bd627220 */ /* 0x000fe20000410000 */
[----:B------:R-:W-:Y:S01]  /*4520*/  FMUL.FTZ R85, R230, UR10 ;  /* 0x0000000ae6557c20 */ /* 0x000fe20008410000 */
[----:B------:R-:W-:Y:S01]  /*4530*/  FADD.FTZ R84, R100, -R99 ;  /* 0x8000006364547221 */ /* 0x000fe20000010000 */
[----:B0-----:R-:W-:Y:S01]  /*4540*/  FMUL.FTZ R229, R218, R101 ;  /* 0x00000065dae57220 */ /* 0x001fe20000410000 */
[----:B------:R0:W-:Y:S01]  /*4550*/  F2F.F16.F32 R225, R98 ;  /* 0x0000006200e17304 */ /* 0x0001e20000200800 */
[----:B------:R-:W-:Y:S01]  /*4560*/  PRMT R101, R210, 0x5410, R212 ;  /* 0x00005410d2657816 */ /* 0x000fe200000000d4 */
[----:B------:R-:W-:-:S02]  /*4570*/  HADD2.F32 R227, -RZ, R246.H0_H0 ;  /* 0x200000f6ffe37230 */ /* 0x000fc40000004100 */
[----:B------:R-:W-:Y:S01]  /*4580*/  FMUL.FTZ R210, R85, UR7 ;  /* 0x0000000755d27c20 */ /* 0x000fe20008410000 */
[----:B------:R-:W-:Y:S02]  /*4590*/  HADD2.F32 R232, -RZ, R123.H0_H0 ;  /* 0x2000007bffe87230 */ /* 0x000fe40000004100 */
[----:B------:R-:W-:Y:S01]  /*45a0*/  FMUL.FTZ R191, R86, UR7 ;  /* 0x0000000756bf7c20 */ /* 0x000fe20008410000 */
[----:B------:R-:W1:Y:S01]  /*45b0*/  F2F.F16.F32 R221, R221 ;  /* 0x000000dd00dd7304 */ /* 0x000e620000200800 */
[----:B0-----:R-:W-:-:S04]  /*45c0*/  IMAD.WIDE.U32 R98, R222, 0x10000, RZ ;  /* 0x00010000de627825 */ /* 0x001fc800078e00ff */
[----:B------:R-:W-:Y:S01]  /*45d0*/  FMUL.FTZ R84, R84, UR10 ;  /* 0x0000000a54547c20 */ /* 0x000fe20008410000 */
[----:B------:R-:W-:Y:S01]  /*45e0*/  FMUL.FTZ R212, R210, R227 ;  /* 0x000000e3d2d47220 */ /* 0x000fe20000410000 */
[----:B------:R-:W-:Y:S01]  /*45f0*/  FMUL.FTZ R232, R191, R232 ;  /* 0x000000e8bfe87220 */ /* 0x000fe20000410000 */
[----:B------:R-:W-:Y:S01]  /*4600*/  HADD2.F32 R228, -RZ, R122.H0_H0 ;  /* 0x2000007affe47230 */ /* 0x000fe20000004100 */
[----:B------:R-:W-:Y:S01]  /*4610*/  LOP3.LUT R99, R101, R99, RZ, 0xfc, !PT ;  /* 0x0000006365637212 */ /* 0x000fe200078efcff */
[----:B------:R-:W0:Y:S01]  /*4620*/  F2F.F16.F32 R220, R220 ;  /* 0x000000dc00dc7304 */ /* 0x000e220000200800 */
[----:B------:R-:W-:-:S04]  /*4630*/  IMAD.WIDE.U32 R100, R187, 0x8, R214 ;  /* 0x00000008bb647825 */ /* 0x000fc800078e00d6 */
[----:B------:R-:W-:-:S03]  /*4640*/  FMUL.FTZ R187, R84, UR7 ;  /* 0x0000000754bb7c20 */ /* 0x000fc60008410000 */
[----:B------:R-:W0:Y:S01]  /*4650*/  F2F.F16.F32 R224, R224 ;  /* 0x000000e000e07304 */ /* 0x000e220000200800 */
[----:B------:R-:W-:Y:S01]  /*4660*/  FMUL.FTZ R228, R187, R228 ;  /* 0x000000e4bbe47220 */ /* 0x000fe20000410000 */
[----:B-1----:R-:W-:-:S06]  /*4670*/  LOP3.LUT R98, R98, R221, RZ, 0xfc, !PT ;  /* 0x000000dd62627212 */ /* 0x002fcc00078efcff */
[----:B------:R-:W-:Y:S01]  /*4680*/  F2F.F16.F32 R212, R212 ;  /* 0x000000d400d47304 */ /* 0x000fe20000200800 */
[----:B------:R-:W-:-:S07]  /*4690*/  IMAD.WIDE.U32 R226, R185, 0x8, R216 ;  /* 0x00000008b9e27825 */ /* 0x000fce00078e00d8 */
[----:B------:R-:W-:Y:S01]  /*46a0*/  F2F.F16.F32 R219, R232 ;  /* 0x000000e800db7304 */ /* 0x000fe20000200800 */
[----:B0-----:R-:W-:-:S07]  /*46b0*/  PRMT R223, R223, 0x5410, R220 ;  /* 0x00005410dfdf7816 */ /* 0x001fce00000000dc */
[----:B------:R-:W0:Y:S01]  /*46c0*/  F2F.F16.F32 R222, R229 ;  /* 0x000000e500de7304 */ /* 0x000e220000200800 */
[----:B------:R-:W-:Y:S01]  /*46d0*/  IMAD.WIDE.U32 R220, R185, 0x10, R206 ;  /* 0x00000010b9dc7825 */ /* 0x000fe200078e00ce */
[----:B------:R1:W-:Y:S06]  /*46e0*/  STG.E.64 desc[UR18][R100.64], R98 ;  /* 0x0000006264007986 */ /* 0x0003ec000c101b12 */
[----:B------:R-:W2:Y:S01]  /*46f0*/  F2F.F16.F32 R229, R228 ;  /* 0x000000e400e57304 */ /* 0x000ea20000200800 */
[----:B-1----:R-:W-:Y:S01]  /*4700*/  IMAD.WIDE.U32 R100, R224, 0x10000, RZ ;  /* 0x00010000e0647825 */ /* 0x002fe200078e00ff */
[----:B------:R-:W3:Y:S01]  /*4710*/  LDG.E.64 R98, desc[UR18][R226.64] ;  /* 0x00000012e2627981 */ /* 0x000ee2000c1e1b00 */
[----:B0-----:R-:W-:-:S03]  /*4720*/  PRMT R219, R219, 0x5410, R222 ;  /* 0x00005410dbdb7816 */ /* 0x001fc600000000de */
[----:B------:R0:W-:Y:S01]  /*4730*/  STG.E.128 desc[UR18][R220.64], R80 ;  /* 0x00000050dc007986 */ /* 0x0001e2000c101d12 */
[----:B------:R-:W-:Y:S01]  /*4740*/  LOP3.LUT R100, R100, R225, RZ, 0xfc, !PT ;  /* 0x000000e164647212 */ /* 0x000fe200078efcff */
[----:B------:R-:W-:Y:S01]  /*4750*/  IMAD.WIDE.U32 R224, R185, 0x8, R214 ;  /* 0x00000008b9e07825 */ /* 0x000fe200078e00d6 */
[----:B------:R-:W-:-:S03]  /*4760*/  LOP3.LUT R101, R223, R101, RZ, 0xfc, !PT ;  /* 0x00000065df657212 */ /* 0x000fc600078efcff */
[--C-:B------:R-:W-:Y:S02]  /*4770*/  IMAD.WIDE.U32 R222, R184, 0x8, R216.reuse ;  /* 0x00000008b8de7825 */ /* 0x100fe400078e00d8 */
[----:B------:R1:W-:Y:S02]  /*4780*/  STG.E.64 desc[UR18][R224.64], R100 ;  /* 0x00000064e0007986 */ /* 0x0003e4000c101b12 */
[----:B------:R-:W-:-:S04]  /*4790*/  IMAD.WIDE.U32 R216, R162, 0x8, R216 ;  /* 0x00000008a2d87825 */ /* 0x000fc800078e00d8 */
[----:B0-----:R-:W-:-:S04]  /*47a0*/  IMAD.WIDE.U32 R80, R212, 0x10000, RZ ;  /* 0x00010000d4507825 */ /* 0x001fc800078e00ff */
[----:B------:R-:W-:Y:S01]  /*47b0*/  IMAD.WIDE.U32 R82, R184, 0x10, R206 ;  /* 0x00000010b8527825 */ /* 0x000fe200078e00ce */
[----:B------:R-:W-:Y:S01]  /*47c0*/  LOP3.LUT R81, R219, R81, RZ, 0xfc, !PT ;  /* 0x00000051db517212 */ /* 0x000fe200078efcff */
[----:B-1----:R-:W3:Y:S01]  /*47d0*/  LDG.E.64 R100, desc[UR18][R222.64] ;  /* 0x00000012de647981 */ /* 0x002ee2000c1e1b00 */
[----:B--2---:R-:W-:Y:S01]  /*47e0*/  LOP3.LUT R80, R80, R229, RZ, 0xfc, !PT ;  /* 0x000000e550507212 */ /* 0x004fe200078efcff */
[----:B------:R-:W-:Y:S02]  /*47f0*/  IMAD.WIDE.U32 R184, R184, 0x8, R214 ;  /* 0x00000008b8b87825 */ /* 0x000fe400078e00d6 */
[----:B------:R0:W-:Y:S04]  /*4800*/  STG.E.128 desc[UR18][R82.64], R84 ;  /* 0x0000005452007986 */ /* 0x0001e8000c101d12 */
[----:B------:R1:W-:Y:S04]  /*4810*/  STG.E.64 desc[UR18][R184.64], R80 ;  /* 0x00000050b8007986 */ /* 0x0003e8000c101b12 */
[----:B0-----:R0:W2:Y:S01]  /*4820*/  LDG.E.64 R84, desc[UR18][R216.64] ;  /* 0x00000012d8547981 */ /* 0x0010a2000c1e1b00 */
[----:B------:R-:W-:-:S04]  /*4830*/  FFMA.FTZ R186, R186, UR4, R188 ;  /* 0x00000004baba7c23 */ /* 0x000fc800080100bc */
[----:B------:R-:W-:Y:S01]  /*4840*/  FADD.FTZ R186, R107, -R186 ;  /* 0x800000ba6bba7221 */ /* 0x000fe20000010000 */
[--C-:B------:R-:W-:Y:S01]  /*4850*/  FFMA.FTZ R107, R106, UR4, R188.reuse ;  /* 0x000000046a6b7c23 */ /* 0x100fe200080100bc */
[----:B------:R-:W-:-:S03]  /*4860*/  FFMA.FTZ R105, R105, UR4, R188 ;  /* 0x0000000469697c23 */ /* 0x000fc600080100bc */
[----:B------:R-:W-:Y:S01]  /*4870*/  FADD.FTZ R106, R104, -R107 ;  /* 0x8000006b686a7221 */ /* 0x000fe20000010000 */
[----:B------:R-:W-:-:S03]  /*4880*/  FMUL.FTZ R82, R186, UR10 ;  /* 0x0000000aba527c20 */ /* 0x000fc60008410000 */
[----:B------:R-:W-:Y:S01]  /*4890*/  FMUL.FTZ R83, R106, UR10 ;  /* 0x0000000a6a537c20 */ /* 0x000fe20008410000 */
[----:B------:R-:W-:Y:S02]  /*48a0*/  HADD2.F32 R107, -RZ, R125.H0_H0 ;  /* 0x2000007dff6b7230 */ /* 0x000fe40000004100 */
[----:B-1----:R-:W-:Y:S01]  /*48b0*/  FADD.FTZ R81, R102, -R105 ;  /* 0x8000006966517221 */ /* 0x002fe20000010000 */
[----:B------:R-:W-:Y:S02]  /*48c0*/  HADD2.F32 R80, -RZ, R245.H1_H1 ;  /* 0x300000f5ff507230 */ /* 0x000fe40000004100 */
[----:B------:R-:W-:Y:S01]  /*48d0*/  FMUL.FTZ R104, R82, UR7 ;  /* 0x0000000752687c20 */ /* 0x000fe20008410000 */
[----:B------:R-:W-:-:S03]  /*48e0*/  FMUL.FTZ R105, R83, UR7 ;  /* 0x0000000753697c20 */ /* 0x000fc60008410000 */
[----:B------:R-:W-:Y:S01]  /*48f0*/  FMUL.FTZ R107, R104, R107 ;  /* 0x0000006b686b7220 */ /* 0x000fe20000410000 */
[----:B------:R-:W-:-:S05]  /*4900*/  FMUL.FTZ R102, R105, R80 ;  /* 0x0000005069667220 */ /* 0x000fca0000410000 */
[----:B------:R-:W-:Y:S08]  /*4910*/  F2F.F16.F32 R107, R107 ;  /* 0x0000006b006b7304 */ /* 0x000ff00000200800 */
[----:B------:R-:W0:Y:S01]  /*4920*/  F2F.F16.F32 R102, R102 ;  /* 0x0000006600667304 */ /* 0x000e220000200800 */
[----:B------:R-:W-:Y:S01]  /*4930*/  SHF.R.U32.HI R106, RZ, 0x10, R89 ;  /* 0x00000010ff6a7819 */ /* 0x000fe20000011659 */
[----:B------:R-:W-:Y:S01]  /*4940*/  FFMA.FTZ R188, R103, UR4, R188 ;  /* 0x0000000467bc7c23 */ /* 0x000fe200080100bc */
[----:B------:R-:W-:Y:S01]  /*4950*/  FMUL.FTZ R81, R81, UR10 ;  /* 0x0000000a51517c20 */ /* 0x000fe20008410000 */
[----:B0-----:R-:W-:-:S02]  /*4960*/  PRMT R217, R107, 0x5410, R102 ;  /* 0x000054106bd97816 */ /* 0x001fc40000000066 */
[----:B------:R-:W-:Y:S01]  /*4970*/  SHF.R.U64 R107, R88, 0x10, R89 ;  /* 0x00000010586b7819 */ /* 0x000fe20000001259 */
[----:B------:R-:W-:Y:S02]  /*4980*/  HADD2.F32 R102, -RZ, R89.H0_H0 ;  /* 0x20000059ff667230 */ /* 0x000fe40000004100 */
[----:B------:R-:W-:Y:S02]  /*4990*/  HADD2.F32 R88, -RZ, R88.H0_H0 ;  /* 0x20000058ff587230 */ /* 0x000fe40000004100 */
[----:B------:R-:W-:Y:S02]  /*49a0*/  HADD2.F32 R89, -RZ, R107.H0_H0 ;  /* 0x2000006bff597230 */ /* 0x000fe40000004100 */
[----:B------:R-:W-:Y:S01]  /*49b0*/  FADD.FTZ R80, R97, -R188 ;  /* 0x800000bc61507221 */ /* 0x000fe20000010000 */
[----:B------:R-:W-:Y:S02]  /*49c0*/  HADD2.F32 R86, -RZ, R245.H0_H0 ;  /* 0x200000f5ff567230 */ /* 0x000fe40000004100 */
[----:B------:R-:W-:Y:S01]  /*49d0*/  FMUL.FTZ R209, R209, R88 ;  /* 0x00000058d1d17220 */ /* 0x000fe20000410000 */
[----:B------:R-:W-:Y:S01]  /*49e0*/  FMUL.FTZ R208, R208, R89 ;  /* 0x00000059d0d07220 */ /* 0x000fe20000410000 */
[----:B----4-:R-:W-:Y:S01]  /*49f0*/  SHF.R.U64 R89, R90, 0x10, R91 ;  /* 0x000000105a597819 */ /* 0x010fe2000000125b */
[----:B------:R-:W-:-:S02]  /*4a00*/  HADD2.F32 R88, -RZ, R91.H0_H0 ;  /* 0x2000005bff587230 */ /* 0x000fc40000004100 */
[----:B------:R-:W-:Y:S01]  /*4a10*/  FMUL.FTZ R97, R81, UR7 ;  /* 0x0000000751617c20 */ /* 0x000fe20008410000 */
[----:B------:R-:W-:Y:S01]  /*4a20*/  FMUL.FTZ R80, R80, UR10 ;  /* 0x0000000a50507c20 */ /* 0x000fe20008410000 */
[----:B------:R-:W-:Y:S01]  /*4a30*/  HADD2.F32 R90, -RZ, R90.H0_H0 ;  /* 0x2000005aff5a7230 */ /* 0x000fe20000004100 */
[----:B------:R-:W-:Y:S01]  /*4a40*/  SHF.R.U32.HI R91, RZ, 0x10, R91 ;  /* 0x00000010ff5b7819 */ /* 0x000fe2000001165b */
[----:B------:R-:W-:Y:S02]  /*4a50*/  HADD2.F32 R89, -RZ, R89.H0_H0 ;  /* 0x20000059ff597230 */ /* 0x000fe40000004100 */
[----:B------:R-:W-:Y:S01]  /*4a60*/  FMUL.FTZ R186, R97, R86 ;  /* 0x0000005661ba7220 */ /* 0x000fe20000410000 */
[----:B------:R-:W-:Y:S01]  /*4a70*/  FMUL.FTZ R205, R205, R88 ;  /* 0x00000058cdcd7220 */ /* 0x000fe20000410000 */
[----:B------:R-:W-:Y:S02]  /*4a80*/  HADD2.F32 R86, -RZ, R124.H0_H0 ;  /* 0x2000007cff567230 */ /* 0x000fe40000004100 */
[----:B------:R-:W-:Y:S01]  /*4a90*/  FMUL.FTZ R103, R80, UR7 ;  /* 0x0000000750677c20 */ /* 0x000fe20008410000 */
[----:B------:R-:W-:Y:S01]  /*4aa0*/  FMUL.FTZ R199, R199, R90 ;  /* 0x0000005ac7c77220 */ /* 0x000fe20000410000 */
[----:B------:R-:W-:Y:S01]  /*4ab0*/  FMUL.FTZ R200, R200, R89 ;  /* 0x00000059c8c87220 */ /* 0x000fe20000410000 */
[----:B------:R-:W0:Y:S01]  /*4ac0*/  F2F.F16.F32 R87, R186 ;  /* 0x000000ba00577304 */ /* 0x000e220000200800 */
[----:B------:R-:W-:-:S02]  /*4ad0*/  HADD2.F32 R89, -RZ, R91.H0_H0 ;  /* 0x2000005bff597230 */ /* 0x000fc40000004100 */
[----:B------:R-:W-:-:S03]  /*4ae0*/  FMUL.FTZ R184, R103, R86 ;  /* 0x0000005667b87220 */ /* 0x000fc60000410000 */
[----:B------:R-:W-:Y:S02]  /*4af0*/  FMUL.FTZ R202, R202, R89 ;  /* 0x00000059caca7220 */ /* 0x000fe40000410000 */
[----:B------:R-:W1:Y:S01]  /*4b00*/  F2F.F16.F32 R185, R184 ;  /* 0x000000b800b97304 */ /* 0x000e620000200800 */
[--C-:B------:R-:W-:Y:S01]  /*4b10*/  SHF.R.U64 R88, R92, 0x10, R93.reuse ;  /* 0x000000105c587819 */ /* 0x100fe2000000125d */
[----:B------:R-:W-:Y:S01]  /*4b20*/  HADD2.F32 R90, -RZ, R93.H0_H0 ;  /* 0x2000005dff5a7230 */ /* 0x000fe20000004100 */
[----:B------:R-:W-:-:S03]  /*4b30*/  SHF.R.U32.HI R93, RZ, 0x10, R93 ;  /* 0x00000010ff5d7819 */ /* 0x000fc6000001165d */
[----:B------:R-:W-:Y:S02]  /*4b40*/  HADD2.F32 R88, -RZ, R88.H0_H0 ;  /* 0x20000058ff587230 */ /* 0x000fe40000004100 */
[----:B------:R-:W-:-:S03]  /*4b50*/  HADD2.F32 R89, -RZ, R93.H0_H0 ;  /* 0x2000005dff597230 */ /* 0x000fc60000004100 */
[----:B------:R-:W-:Y:S02]  /*4b60*/  FMUL.FTZ R201, R201, R88 ;  /* 0x00000058c9c97220 */ /* 0x000fe40000410000 */
[----:B------:R-:W-:Y:S01]  /*4b70*/  FMUL.FTZ R198, R198, R89 ;  /* 0x00000059c6c67220 */ /* 0x000fe20000410000 */
[----:B------:R-:W-:Y:S02]  /*4b80*/  HADD2.F32 R91, -RZ, R92.H0_H0 ;  /* 0x2000005cff5b7230 */ /* 0x000fe40000004100 */
[----:B0-----:R-:W-:-:S04]  /*4b90*/  IMAD.WIDE.U32 R86, R87, 0x10000, RZ ;  /* 0x0001000057567825 */ /* 0x001fc800078e00ff */
[----:B------:R-:W-:Y:S02]  /*4ba0*/  HADD2.F32 R106, -RZ, R106.H0_H0 ;  /* 0x2000006aff6a7230 */ /* 0x000fe40000004100 */
[----:B------:R-:W-:-:S04]  /*4bb0*/  IMAD.WIDE.U32 R206, R162, 0x10, R206 ;  /* 0x00000010a2ce7825 */ /* 0x000fc800078e00ce */
[----:B------:R-:W-:Y:S01]  /*4bc0*/  FMUL.FTZ R192, R192, R91 ;  /* 0x0000005bc0c07220 */ /* 0x000fe20000410000 */
[----:B------:R-:W-:Y:S01]  /*4bd0*/  LOP3.LUT R87, R217, R87, RZ, 0xfc, !PT ;  /* 0x00000057d9577212 */ /* 0x000fe200078efcff */
[----:B------:R-:W-:Y:S01]  /*4be0*/  FMUL.FTZ R213, R213, R102 ;  /* 0x00000066d5d57220 */ /* 0x000fe20000410000 */
[----:B-1----:R-:W-:Y:S01]  /*4bf0*/  LOP3.LUT R86, R86, R185, RZ, 0xfc, !PT ;  /* 0x000000b956567212 */ /* 0x002fe200078efcff */
[----:B------:R-:W-:Y:S01]  /*4c00*/  FMUL.FTZ R211, R211, R106 ;  /* 0x0000006ad3d37220 */ /* 0x000fe20000410000 */
[----:B------:R-:W-:Y:S01]  /*4c10*/  IMAD.WIDE.U32 R214, R162, 0x8, R214 ;  /* 0x00000008a2d67825 */ /* 0x000fe200078e00d6 */
[----:B------:R0:W-:Y:S04]  /*4c20*/  STG.E.128 desc[UR18][R206.64], R80 ;  /* 0x00000050ce007986 */ /* 0x0001e8000c101d12 */
[----:B------:R1:W-:Y:S01]  /*4c30*/  STG.E.64 desc[UR18][R214.64], R86 ;  /* 0x00000056d6007986 */ /* 0x0003e2000c101b12 */
[----:B---3--:R-:W-:-:S05]  /*4c40*/  SHF.R.U64 R88, R94, 0x10, R95 ;  /* 0x000000105e587819 */ /* 0x008fca000000125f */
[----:B------:R-:W-:Y:S02]  /*4c50*/  HADD2.F32 R89, -RZ, R88.H0_H0 ;  /* 0x20000058ff597230 */ /* 0x000fe40000004100 */
[----:B------:R-:W-:-:S03]  /*4c60*/  HADD2.F32 R91, -RZ, R94.H0_H0 ;  /* 0x2000005eff5b7230 */ /* 0x000fc60000004100 */
[----:B------:R-:W-:Y:S01]  /*4c70*/  FMUL.FTZ R204, R204, R89 ;  /* 0x00000059cccc7220 */ /* 0x000fe20000410000 */
[----:B------:R-:W-:Y:S01]  /*4c80*/  SHF.R.U32.HI R94, RZ, 0x10, R95 ;  /* 0x00000010ff5e7819 */ /* 0x000fe2000001165f */
[----:B------:R-:W-:Y:S02]  /*4c90*/  HADD2.F32 R93, -RZ, R95.H0_H0 ;  /* 0x2000005fff5d7230 */ /* 0x000fe40000004100 */
[----:B------:R-:W-:Y:S02]  /*4ca0*/  FMUL.FTZ R190, R190, R91 ;  /* 0x0000005bbebe7220 */ /* 0x000fe40000410000 */
[----:B------:R-:W-:Y:S02]  /*4cb0*/  HADD2.F32 R94, -RZ, R94.H0_H0 ;  /* 0x2000005eff5e7230 */ /* 0x000fe40000004100 */
[----:B------:R-:W-:Y:S01]  /*4cc0*/  FMUL.FTZ R196, R196, R93 ;  /* 0x0000005dc4c47220 */ /* 0x000fe20000410000 */
[----:B------:R-:W-:Y:S02]  /*4cd0*/  FMUL.FTZ R197, R197, R90 ;  /* 0x0000005ac5c57220 */ /* 0x000fe40000410000 */
[----:B------:R-:W-:Y:S01]  /*4ce0*/  FMUL.FTZ R94, R195, R94 ;  /* 0x0000005ec35e7220 */ /* 0x000fe20000410000 */
[----:B------:R-:W-:-:S02]  /*4cf0*/  SHF.R.U64 R102, R98, 0x10, R99 ;  /* 0x0000001062667819 */ /* 0x000fc40000001263 */
[----:B------:R-:W-:Y:S01]  /*4d00*/  SHF.R.U32.HI R106, RZ, 0x10, R99 ;  /* 0x00000010ff6a7819 */ /* 0x000fe20000011663 */
        /* <DEDUP_REMOVED lines=11> */
[----:B------:R-:W-:-:S02]  /*4dc0*/  HADD2.F32 R100, -RZ, R100.H0_H0 ;  /* 0x20000064ff647230 */ /* 0x000fc40000004100 */
[----:B------:R-:W-:Y:S02]  /*4dd0*/  HADD2.F32 R89, -RZ, R89.H0_H0 ;  /* 0x20000059ff597230 */ /* 0x000fe40000004100 */
[----:B0-----:R-:W-:Y:S02]  /*4de0*/  HADD2.F32 R81, -RZ, R101.H0_H0 ;  /* 0x20000065ff517230 */ /* 0x001fe40000004100 */
[----:B------:R-:W-:Y:S01]  /*4df0*/  FMUL.FTZ R187, R187, R100 ;  /* 0x00000064bbbb7220 */ /* 0x000fe20000410000 */
[----:B------:R-:W-:Y:S01]  /*4e00*/  FMUL.FTZ R191, R191, R88 ;  /* 0x00000058bfbf7220 */ /* 0x000fe20000410000 */
[----:B------:R-:W-:Y:S01]  /*4e10*/  FMUL.FTZ R80, R210, R89 ;  /* 0x00000059d2507220 */ /* 0x000fe20000410000 */
[----:B------:R-:W-:Y:S01]  /*4e20*/  FMUL.FTZ R216, R218, R81 ;  /* 0x00000051dad87220 */ /* 0x000fe20000410000 */
[--C-:B--2---:R-:W-:Y:S02]  /*4e30*/  SHF.R.U64 R82, R84, 0x10, R85.reuse ;  /* 0x0000001054527819 */ /* 0x104fe40000001255 */
[----:B------:R-:W-:Y:S01]  /*4e40*/  SHF.R.U32.HI R83, RZ, 0x10, R85 ;  /* 0x00000010ff537819 */ /* 0x000fe20000011655 */
[----:B------:R-:W-:-:S02]  /*4e50*/  HADD2.F32 R84, -RZ, R84.H0_H0 ;  /* 0x20000054ff547230 */ /* 0x000fc40000004100 */
[----:B------:R-:W-:Y:S02]  /*4e60*/  HADD2.F32 R85, -RZ, R85.H0_H0 ;  /* 0x20000055ff557230 */ /* 0x000fe40000004100 */
[----:B------:R-:W-:Y:S02]  /*4e70*/  HADD2.F32 R82, -RZ, R82.H0_H0 ;  /* 0x20000052ff527230 */ /* 0x000fe40000004100 */
[----:B-1----:R-:W-:Y:S02]  /*4e80*/  HADD2.F32 R86, -RZ, R83.H0_H0 ;  /* 0x20000053ff567230 */ /* 0x002fe40000004100 */
[----:B------:R-:W-:Y:S01]  /*4e90*/  FMUL.FTZ R81, R103, R84 ;  /* 0x0000005467517220 */ /* 0x000fe20000410000 */
[----:B------:R-:W-:Y:S01]  /*4ea0*/  FMUL.FTZ R93, R104, R85 ;  /* 0x00000055685d7220 */ /* 0x000fe20000410000 */
[----:B------:R-:W-:Y:S01]  /*4eb0*/  FMUL.FTZ R82, R97, R82 ;  /* 0x0000005261527220 */ /* 0x000fe20000410000 */
[----:B------:R-:W-:Y:S01]  /*4ec0*/  FMUL.FTZ R84, R105, R86 ;  /* 0x0000005669547220 */ /* 0x000fe20000410000 */
[----:B------:R-:W-:Y:S06]  /*4ed0*/  BRA `(.L_x_8875) ;  /* 0x00000028006c7947 */ /* 0x000fec0003800000 */
.L_x_8873:
        /* <DEDUP_REMOVED lines=12> */
[----:B------:R-:W-:Y:S01]  /*4fa0*/  FFMA.FTZ R83, R224, UR4, R188 ;  /* 0x00000004e0537c23 */ /* 0x000fe200080100bc */
[----:B------:R-:W-:Y:S01]  /*4fb0*/  FFMA.FTZ R82, R82, UR10, R53 ;  /* 0x0000000a52527c23 */ /* 0x000fe20008010035 */
[----:B------:R-:W-:Y:S01]  /*4fc0*/  FADD.FTZ R88, R219, -R88 ;  /* 0x80000058db587221 */ /* 0x000fe20000010000 */
[----:B------:R-:W-:-:S02]  /*4fd0*/  HADD2.F32 R91, -RZ, R251.H0_H0 ;  /* 0x200000fbff5b7230 */ /* 0x000fc40000004100 */
[----:B------:R-:W-:Y:S01]  /*4fe0*/  FADD.FTZ R83, R218, -R83 ;  /* 0x80000053da537221 */ /* 0x000fe20000010000 */
[----:B------:R-:W-:Y:S01]  /*4ff0*/  FMUL.FTZ R218, R82, UR7 ;  /* 0x0000000752da7c20 */ /* 0x000fe20008410000 */
[--C-:B------:R-:W-:Y:S01]  /*5000*/  FFMA.FTZ R87, R228, UR4, R188.reuse ;  /* 0x00000004e4577c23 */ /* 0x100fe200080100bc */
[--C-:B------:R-:W-:Y:S01]  /*5010*/  FFMA.FTZ R90, R214, UR4, R188.reuse ;  /* 0x00000004d65a7c23 */ /* 0x100fe200080100bc */
[----:B------:R-:W-:Y:S01]  /*5020*/  FADD.FTZ R89, R220, -R89 ;  /* 0x80000059dc597221 */ /* 0x000fe20000010000 */
[----:B------:R-:W-:Y:S01]  /*5030*/  FFMA.FTZ R214, R88, UR10, R59 ;  /* 0x0000000a58d67c23 */ /* 0x000fe2000801003b */
[----:B------:R-:W-:Y:S01]  /*5040*/  FFMA.FTZ R80, R233, UR4, R188 ;  /* 0x00000004e9507c23 */ /* 0x000fe200080100bc */
[----:B------:R-:W-:Y:S01]  /*5050*/  FMUL.FTZ R82, R91, R218 ;  /* 0x000000da5b527220 */ /* 0x000fe20000410000 */
[----:B------:R-:W-:Y:S01]  /*5060*/  FADD.FTZ R87, R222, -R87 ;  /* 0x80000057de577221 */ /* 0x000fe20000010000 */
[----:B------:R-:W-:Y:S02]  /*5070*/  HADD2.F32 R91, -RZ, R250.H1_H1 ;  /* 0x300000faff5b7230 */ /* 0x000fe40000004100 */
[----:B------:R-:W-:Y:S01]  /*5080*/  FMUL.FTZ R214, R214, UR7 ;  /* 0x00000007d6d67c20 */ /* 0x000fe20008410000 */
[----:B------:R-:W-:Y:S01]  /*5090*/  FFMA.FTZ R89, R89, UR10, R58 ;  /* 0x0000000a59597c23 */ /* 0x000fe2000801003a */
[----:B------:R-:W-:Y:S01]  /*50a0*/  FADD.FTZ R80, R229, -R80 ;  /* 0x80000050e5507221 */ /* 0x000fe20000010000 */
[----:B------:R-:W-:Y:S01]  /*50b0*/  FADD.FTZ R95, R215, -R90 ;  /* 0x8000005ad75f7221 */ /* 0x000fe20000010000 */
[----:B------:R-:W-:-:S02]  /*50c0*/  HADD2.F32 R90, -RZ, R115.H0_H0 ;  /* 0x20000073ff5a7230 */ /* 0x000fc40000004100 */
[----:B------:R-:W-:Y:S01]  /*50d0*/  FFMA.FTZ R87, R87, UR10, R56 ;  /* 0x0000000a57577c23 */ /* 0x000fe20008010038 */
[----:B------:R-:W-:Y:S01]  /*50e0*/  FMUL.FTZ R88, R91, R214 ;  /* 0x000000d65b587220 */ /* 0x000fe20000410000 */
[----:B------:R-:W-:Y:S01]  /*50f0*/  FMUL.FTZ R215, R89, UR7 ;  /* 0x0000000759d77c20 */ /* 0x000fe20008410000 */
[----:B------:R-:W-:Y:S01]  /*5100*/  FFMA.FTZ R80, R80, UR10, R55 ;  /* 0x0000000a50507c23 */ /* 0x000fe20008010037 */
[--C-:B------:R-:W-:Y:S01]  /*5110*/  FFMA.FTZ R91, R211, UR4, R188.reuse ;  /* 0x00000004d35b7c23 */ /* 0x100fe200080100bc */
[--C-:B------:R-:W-:Y:S01]  /*5120*/  FFMA.FTZ R211, R210, UR4, R188.reuse ;  /* 0x00000004d2d37c23 */ /* 0x100fe200080100bc */
[----:B------:R-:W-:Y:S02]  /*5130*/  HADD2.F32 R89, -RZ, R114.H0_H0 ;  /* 0x20000072ff597230 */ /* 0x000fe40000004100 */
[----:B------:R-:W-:Y:S01]  /*5140*/  FMUL.FTZ R210, R87, UR7 ;  /* 0x0000000757d27c20 */ /* 0x000fe20008410000 */
[----:B------:R-:W-:Y:S02]  /*5150*/  HADD2.F32 R84, -RZ, R251.H1_H1 ;  /* 0x300000fbff547230 */ /* 0x000fe40000004100 */
[----:B------:R-:W-:Y:S01]  /*5160*/  FMUL.FTZ R93, R90, R215 ;  /* 0x000000d75a5d7220 */ /* 0x000fe20000410000 */
[----:B------:R-:W-:Y:S01]  /*5170*/  FMUL.FTZ R227, R80, UR7 ;  /* 0x0000000750e37c20 */ /* 0x000fe20008410000 */
[--C-:B------:R-:W-:Y:S01]  /*5180*/  FFMA.FTZ R90, R209, UR4, R188.reuse ;  /* 0x00000004d15a7c23 */ /* 0x100fe200080100bc */
[----:B------:R-:W-:Y:S01]  /*5190*/  FFMA.FTZ R86, R86, UR10, R57 ;  /* 0x0000000a56567c23 */ /* 0x000fe20008010039 */
[--C-:B------:R-:W-:Y:S01]  /*51a0*/  FFMA.FTZ R81, R98, UR4, R188.reuse ;  /* 0x0000000462517c23 */ /* 0x100fe200080100bc */
[----:B------:R-:W-:Y:S01]  /*51b0*/  FFMA.FTZ R209, R206, UR4, R188 ;  /* 0x00000004ced17c23 */ /* 0x000fe200080100bc */
[----:B------:R-:W-:Y:S01]  /*51c0*/  FMUL.FTZ R87, R89, R210 ;  /* 0x000000d259577220 */ /* 0x000fe20000410000 */
[----:B------:R-:W-:-:S02]  /*51d0*/  HADD2.F32 R89, -RZ, R250.H0_H0 ;  /* 0x200000faff597230 */ /* 0x000fc40000004100 */
[----:B------:R-:W-:Y:S01]  /*51e0*/  FMUL.FTZ R80, R84, R227 ;  /* 0x000000e354507220 */ /* 0x000fe20000410000 */
[----:B------:R-:W-:Y:S01]  /*51f0*/  FADD.FTZ R207, R207, -R90 ;  /* 0x8000005acfcf7221 */ /* 0x000fe20000010000 */
[----:B------:R-:W-:Y:S01]  /*5200*/  FMUL.FTZ R206, R86, UR7 ;  /* 0x0000000756ce7c20 */ /* 0x000fe20008410000 */
[----:B------:R-:W-:Y:S01]  /*5210*/  FADD.FTZ R81, R232, -R81 ;  /* 0x80000051e8517221 */ /* 0x000fe20000010000 */
[----:B------:R-:W-:Y:S02]  /*5220*/  HADD2.F32 R84, -RZ, R113.H0_H0 ;  /* 0x20000071ff547230 */ /* 0x000fe40000004100 */
[----:B------:R-:W-:Y:S01]  /*5230*/  FADD.FTZ R98, R204, -R209 ;  /* 0x800000d1cc627221 */ /* 0x000fe20000010000 */
[--C-:B------:R-:W-:Y:S01]  /*5240*/  FFMA.FTZ R90, R205, UR4, R188.reuse ;  /* 0x00000004cd5a7c23 */ /* 0x100fe200080100bc */
[----:B------:R-:W-:Y:S01]  /*5250*/  FMUL.FTZ R221, R221, UR7 ;  /* 0x00000007dddd7c20 */ /* 0x000fe20008410000 */
[----:B------:R-:W-:Y:S01]  /*5260*/  FFMA.FTZ R209, R202, UR4, R188 ;  /* 0x00000004cad17c23 */ /* 0x000fe200080100bc */
[----:B------:R-:W-:Y:S01]  /*5270*/  FMUL.FTZ R86, R89, R206 ;  /* 0x000000ce59567220 */ /* 0x000fe20000410000 */
[----:B------:R-:W-:Y:S01]  /*5280*/  FFMA.FTZ R95, R95, UR10, R62 ;  /* 0x0000000a5f5f7c23 */ /* 0x000fe2000801003e */
[----:B------:R-:W-:Y:S01]  /*5290*/  FFMA.FTZ R220, R81, UR10, R52 ;  /* 0x0000000a51dc7c23 */ /* 0x000fe20008010034 */
[----:B------:R-:W-:Y:S01]  /*52a0*/  FFMA.FTZ R213, R213, UR4, R188 ;  /* 0x00000004d5d57c23 */ /* 0x000fe200080100bc */
[----:B------:R-:W-:Y:S01]  /*52b0*/  FADD.FTZ R89, R203, -R90 ;  /* 0x8000005acb597221 */ /* 0x000fe20000010000 */
[----:B------:R-:W-:Y:S01]  /*52c0*/  FMUL.FTZ R81, R84, R221 ;  /* 0x000000dd54517220 */ /* 0x000fe20000410000 */
[----:B------:R-:W-:Y:S01]  /*52d0*/  FADD.FTZ R90, R200, -R209 ;  /* 0x800000d1c85a7221 */ /* 0x000fe20000010000 */
[----:B------:R-:W-:Y:S01]  /*52e0*/  FFMA.FTZ R200, R201, UR4, R188 ;  /* 0x00000004c9c87c23 */ /* 0x000fe200080100bc */
[----:B------:R-:W-:-:S02]  /*52f0*/  HADD2.F32 R94, -RZ, R117.H0_H0 ;  /* 0x20000075ff5e7230 */ /* 0x000fc40000004100 */
[----:B------:R-:W-:Y:S01]  /*5300*/  FMUL.FTZ R201, R95, UR7 ;  /* 0x000000075fc97c20 */ /* 0x000fe20008410000 */
[----:B------:R-:W-:Y:S01]  /*5310*/  FADD.FTZ R216, R216, -R213 ;  /* 0x800000d5d8d87221 */ /* 0x000fe20000010000 */
[----:B------:R-:W-:Y:S01]  /*5320*/  FFMA.FTZ R197, R197, UR4, R188 ;  /* 0x00000004c5c57c23 */ /* 0x000fe200080100bc */
[----:B------:R-:W-:Y:S01]  /*5330*/  FFMA.FTZ R203, R98, UR10, R67 ;  /* 0x0000000a62cb7c23 */ /* 0x000fe20008010043 */
[----:B------:R-:W-:Y:S01]  /*5340*/  FFMA.FTZ R207, R207, UR10, R66 ;  /* 0x0000000acfcf7c23 */ /* 0x000fe20008010042 */
[----:B------:R-:W-:Y:S01]  /*5350*/  F2F.F16.F32 R80, R80 ;  /* 0x0000005000507304 */ /* 0x000fe20000200800 */
[----:B------:R-:W-:Y:S01]  /*5360*/  FMUL.FTZ R95, R94, R201 ;  /* 0x000000c95e5f7220 */ /* 0x000fe20000410000 */
[----:B------:R-:W-:Y:S02]  /*5370*/  HADD2.F32 R98, -RZ, R248.H1_H1 ;  /* 0x300000f8ff627230 */ /* 0x000fe40000004100 */
[----:B------:R-:W-:Y:S01]  /*5380*/  FFMA.FTZ R204, R216, UR10, R63 ;  /* 0x0000000ad8cc7c23 */ /* 0x000fe2000801003f */
[----:B------:R-:W-:Y:S01]  /*5390*/  FMUL.FTZ R203, R203, UR7 ;  /* 0x00000007cbcb7c20 */ /* 0x000fe20008410000 */
[----:B------:R-:W-:Y:S01]  /*53a0*/  FADD.FTZ R94, R198, -R197 ;  /* 0x800000c5c65e7221 */ /* 0x000fe20000010000 */
[----:B------:R-:W-:-:S02]  /*53b0*/  HADD2.F32 R198, -RZ, R119.H0_H0 ;  /* 0x20000077ffc67230 */ /* 0x000fc40000004100 */
[----:B------:R-:W-:Y:S01]  /*53c0*/  FMUL.FTZ R207, R207, UR7 ;  /* 0x00000007cfcf7c20 */ /* 0x000fe20008410000 */
[----:B------:R-:W0:Y:S01]  /*53d0*/  F2F.F16.F32 R81, R81 ;  /* 0x0000005100517304 */ /* 0x000e220000200800 */
[----:B------:R-:W-:Y:S02]  /*53e0*/  HADD2.F32 R205, -RZ, R249.H1_H1 ;  /* 0x300000f9ffcd7230 */ /* 0x000fe40000004100 */
[----:B------:R-:W-:Y:S01]  /*53f0*/  FFMA.FTZ R84, R223, UR4, R188 ;  /* 0x00000004df547c23 */ /* 0x000fe200080100bc */
[----:B------:R-:W-:Y:S01]  /*5400*/  FMUL.FTZ R204, R204, UR7 ;  /* 0x00000007cccc7c20 */ /* 0x000fe20008410000 */
[----:B------:R-:W-:Y:S01]  /*5410*/  FMUL.FTZ R197, R98, R203 ;  /* 0x000000cb62c57220 */ /* 0x000fe20000410000 */
[----:B------:R-:W-:Y:S01]  /*5420*/  FFMA.FTZ R83, R83, UR10, R60 ;  /* 0x0000000a53537c23 */ /* 0x000fe2000801003c */
[----:B------:R-:W-:Y:S01]  /*5430*/  FFMA.FTZ R98, R191, UR4, R188 ;  /* 0x00000004bf627c23 */ /* 0x000fe200080100bc */
[----:B------:R-:W-:Y:S01]  /*5440*/  FMUL.FTZ R191, R198, R207 ;  /* 0x000000cfc6bf7220 */ /* 0x000fe20000410000 */
[----:B------:R-:W1:Y:S01]  /*5450*/  F2F.F16.F32 R82, R82 ;  /* 0x0000005200527304 */ /* 0x000e620000200800 */
[----:B------:R-:W-:Y:S01]  /*5460*/  FADD.FTZ R84, R217, -R84 ;  /* 0x80000054d9547221 */ /* 0x000fe20000010000 */
[----:B------:R-:W-:Y:S01]  /*5470*/  FMUL.FTZ R92, R205, R204 ;  /* 0x000000cccd5c7220 */ /* 0x000fe20000410000 */
[----:B------:R-:W-:Y:S01]  /*5480*/  FADD.FTZ R199, R199, -R200 ;  /* 0x800000c8c7c77221 */ /* 0x000fe20000010000 */
[--C-:B------:R-:W-:Y:S01]  /*5490*/  FFMA.FTZ R202, R194, UR4, R188.reuse ;  /* 0x00000004c2ca7c23 */ /* 0x100fe200080100bc */
[----:B------:R-:W-:Y:S01]  /*54a0*/  FMUL.FTZ R198, R83, UR7 ;  /* 0x0000000753c67c20 */ /* 0x000fe20008410000 */
[--C-:B------:R-:W-:Y:S01]  /*54b0*/  FFMA.FTZ R99, R99, UR4, R188.reuse ;  /* 0x0000000463637c23 */ /* 0x100fe200080100bc */
[----:B------:R-:W-:Y:S01]  /*54c0*/  FFMA.FTZ R196, R196, UR4, R188 ;  /* 0x00000004c4c47c23 */ /* 0x000fe200080100bc */
[----:B------:R-:W-:Y:S01]  /*54d0*/  F2F.F16.F32 R88, R88 ;  /* 0x0000005800587304 */ /* 0x000fe20000200800 */
[----:B------:R-:W-:-:S02]  /*54e0*/  HADD2.F32 R85, -RZ, R112.H0_H0 ;  /* 0x20000070ff557230 */ /* 0x000fc40000004100 */
[----:B------:R-:W-:Y:S01]  /*54f0*/  FFMA.FTZ R84, R84, UR10, R61 ;  /* 0x0000000a54547c23 */ /* 0x000fe2000801003d */
[----:B------:R-:W-:Y:S01]  /*5500*/  FMUL.FTZ R220, R220, UR7 ;  /* 0x00000007dcdc7c20 */ /* 0x000fe20008410000 */
[----:B------:R-:W-:Y:S01]  /*5510*/  FADD.FTZ R202, R193, -R202 ;  /* 0x800000cac1ca7221 */ /* 0x000fe20000010000 */
[----:B------:R-:W-:Y:S01]  /*5520*/  FADD.FTZ R100, R100, -R99 ;  /* 0x8000006364647221 */ /* 0x000fe20000010000 */
[----:B0-----:R-:W-:Y:S01]  /*5530*/  PRMT R193, R81, 0x5410, R80 ;  /* 0x0000541051c17816 */ /* 0x001fe20000000050 */
[----:B------:R-:W-:Y:S01]  /*5540*/  FADD.FTZ R99, R195, -R196 ;  /* 0x800000c4c3637221 */ /* 0x000fe20000010000 */
[----:B------:R-:W0:Y:S01]  /*5550*/  F2F.F16.F32 R93, R93 ;  /* 0x0000005d005d7304 */ /* 0x000e220000200800 */
[----:B------:R-:W-:Y:S02]  /*5560*/  HADD2.F32 R81, -RZ, R249.H0_H0 ;  /* 0x200000f9ff517230 */ /* 0x000fe40000004100 */
[----:B------:R-:W-:Y:S01]  /*5570*/  FMUL.FTZ R196, R84, UR7 ;  /* 0x0000000754c47c20 */ /* 0x000fe20008410000 */
[----:B------:R-:W-:Y:S01]  /*5580*/  FMUL.FTZ R85, R85, R220 ;  /* 0x000000dc55557220 */ /* 0x000fe20000410000 */
[----:B------:R-:W-:Y:S01]  /*5590*/  FADD.FTZ R208, R208, -R211 ;  /* 0x800000d3d0d07221 */ /* 0x000fe20000010000 */
[----:B------:R-:W-:Y:S01]  /*55a0*/  FADD.FTZ R91, R212, -R91 ;  /* 0x8000005bd45b7221 */ /* 0x000fe20000010000 */
[----:B------:R-:W-:Y:S01]  /*55b0*/  FMUL.FTZ R84, R81, R196 ;  /* 0x000000c451547220 */ /* 0x000fe20000410000 */
[----:B-1----:R-:W-:Y:S01]  /*55c0*/  IMAD.WIDE.U32 R80, R82, 0x10000, RZ ;  /* 0x0001000052507825 */ /* 0x002fe200078e00ff */
[----:B------:R0:W-:Y:S03]  /*55d0*/  F2F.F16.F32 R200, R197 ;  /* 0x000000c500c87304 */ /* 0x0001e60000200800 */
[----:B------:R-:W-:Y:S01]  /*55e0*/  FFMA.FTZ R208, R208, UR10, R65 ;  /* 0x0000000ad0d07c23 */ /* 0x000fe20008010041 */
[----:B------:R-:W-:Y:S01]  /*55f0*/  FADD.FTZ R98, R101, -R98 ;  /* 0x8000006265627221 */ /* 0x000fe20000010000 */
[----:B------:R-:W-:Y:S01]  /*5600*/  FFMA.FTZ R91, R91, UR10, R64 ;  /* 0x0000000a5b5b7c23 */ /* 0x000fe20008010040 */
[----:B------:R-:W-:-:S02]  /*5610*/  HADD2.F32 R101, -RZ, R116.H0_H0 ;  /* 0x20000074ff657230 */ /* 0x000fc40000004100 */
[----:B------:R-:W-:Y:S01]  /*5620*/  FMUL.FTZ R212, R208, UR7 ;  /* 0x00000007d0d47c20 */ /* 0x000fe20008410000 */
[----:B------:R-:W-:Y:S01]  /*5630*/  FFMA.FTZ R216, R90, UR10, R69 ;  /* 0x0000000a5ad87c23 */ /* 0x000fe20008010045 */
[----:B------:R-:W-:Y:S01]  /*5640*/  FMUL.FTZ R222, R91, UR7 ;  /* 0x000000075bde7c20 */ /* 0x000fe20008410000 */
[----:B------:R-:W1:Y:S01]  /*5650*/  F2F.F16.F32 R83, R191 ;  /* 0x000000bf00537304 */ /* 0x000e620000200800 */
[----:B0-----:R-:W-:Y:S01]  /*5660*/  PRMT R197, R93, 0x5410, R88 ;  /* 0x000054105dc57816 */ /* 0x001fe20000000058 */
[----:B------:R-:W-:Y:S02]  /*5670*/  HADD2.F32 R93, -RZ, R248.H0_H0 ;  /* 0x200000f8ff5d7230 */ /* 0x000fe40000004100 */
[----:B------:R-:W-:-:S04]  /*5680*/  FMUL.FTZ R101, R101, R198 ;  /* 0x000000c665657220 */ /* 0x000fc80000410000 */
[----:B------:R-:W-:Y:S01]  /*5690*/  F2F.F16.F32 R92, R92 ;  /* 0x0000005c005c7304 */ /* 0x000fe20000200800 */
[----:B------:R-:W-:-:S07]  /*56a0*/  FMUL.FTZ R194, R93, R212 ;  /* 0x000000d45dc27220 */ /* 0x000fce0000410000 */
[----:B------:R-:W0:Y:S01]  /*56b0*/  F2F.F16.F32 R95, R95 ;  /* 0x0000005f005f7304 */ /* 0x000e220000200800 */
[----:B-1----:R-:W-:-:S07]  /*56c0*/  PRMT R195, R83, 0x5410, R200 ;  /* 0x0000541053c37816 */ /* 0x002fce00000000c8 */
[----:B------:R-:W1:Y:S01]  /*56d0*/  F2F.F16.F32 R85, R85 ;  /* 0x0000005500557304 */ /* 0x000e620000200800 */
[----:B------:R-:W-:Y:S01]  /*56e0*/  LOP3.LUT R83, R193, R81, RZ, 0xfc, !PT ;  /* 0x00000051c1537212 */ /* 0x000fe200078efcff */
[----:B------:R-:W-:Y:S02]  /*56f0*/  HADD2.F32 R81, -RZ, R118.H0_H0 ;  /* 0x20000076ff517230 */ /* 0x000fe40000004100 */
[----:B------:R-:W-:-:S04]  /*5700*/  FFMA.FTZ R193, R94, UR10, R71 ;  /* 0x0000000a5ec17c23 */ /* 0x000fc80008010047 */
[----:B------:R-:W2:Y:S01]  /*5710*/  F2F.F16.F32 R86, R86 ;  /* 0x0000005600567304 */ /* 0x000ea20000200800 */
[----:B0-----:R-:W-:Y:S01]  /*5720*/  PRMT R191, R95, 0x5410, R92 ;  /* 0x000054105fbf7816 */ /* 0x001fe2000000005c */
[----:B------:R-:W-:Y:S01]  /*5730*/  FMUL.FTZ R91, R81, R222 ;  /* 0x000000de515b7220 */ /* 0x000fe20000410000 */
[----:B------:R-:W0:Y:S01]  /*5740*/  LDC.64 R92, c[0x0][0x390] ;  /* 0x0000e400ff5c7b82 */ /* 0x000e220000000a00 */
[----:B------:R-:W-:-:S04]  /*5750*/  FMUL.FTZ R193, R193, UR7 ;  /* 0x00000007c1c17c20 */ /* 0x000fc80008410000 */
[----:B------:R-:W3:Y:S01]  /*5760*/  F2F.F16.F32 R87, R87 ;  /* 0x0000005700577304 */ /* 0x000ee20000200800 */
[----:B-1----:R-:W-:Y:S01]  /*5770*/  LOP3.LUT R82, R80, R85, RZ, 0xfc, !PT ;  /* 0x0000005550527212 */ /* 0x002fe200078efcff */
[----:B------:R-:W-:Y:S01]  /*5780*/  FFMA.FTZ R202, R202, UR10, R75 ;  /* 0x0000000acaca7c23 */ /* 0x000fe2000801004b */
[----:B------:R-:W1:Y:S01]  /*5790*/  LDC.64 R94, c[0x0][0x468] ;  /* 0x00011a00ff5e7b82 */ /* 0x000e620000000a00 */
[----:B------:R-:W-:Y:S01]  /*57a0*/  FFMA.FTZ R99, R99, UR10, R74 ;  /* 0x0000000a63637c23 */ /* 0x000fe2000801004a */
[----:B------:R-:W-:Y:S01]  /*57b0*/  FFMA.FTZ R98, R98, UR10, R73 ;  /* 0x0000000a62627c23 */ /* 0x000fe20008010049 */
[----:B------:R-:W-:Y:S02]  /*57c0*/  HADD2.F32 R208, -RZ, R120.H0_H0 ;  /* 0x20000078ffd07230 */ /* 0x000fe40000004100 */
[----:B------:R3:W4:Y:S01]  /*57d0*/  F2F.F16.F32 R88, R84 ;  /* 0x0000005400587304 */ /* 0x0007220000200800 */
[----:B--2---:R-:W-:-:S04]  /*57e0*/  IMAD.WIDE.U32 R80, R86, 0x10000, RZ ;  /* 0x0001000056507825 */ /* 0x004fc800078e00ff */
[----:B------:R-:W-:Y:S01]  /*57f0*/  HADD2.F32 R86, -RZ, R247.H1_H1 ;  /* 0x300000f7ff567230 */ /* 0x000fe20000004100 */
[----:B------:R-:W-:Y:S02]  /*5800*/  LOP3.LUT R85, R197, R81, RZ, 0xfc, !PT ;  /* 0x00000051c5557212 */ /* 0x000fe400078efcff */
[----:B------:R2:W2:Y:S01]  /*5810*/  F2F.F16.F32 R200, R194 ;  /* 0x000000c200c87304 */ /* 0x0004a20000200800 */
[----:B---3--:R-:W-:Y:S01]  /*5820*/  LOP3.LUT R84, R80, R87, RZ, 0xfc, !PT ;  /* 0x0000005750547212 */ /* 0x008fe200078efcff */
[----:B------:R-:W-:Y:S01]  /*5830*/  FMUL.FTZ R197, R86, R193 ;  /* 0x000000c156c57220 */ /* 0x000fe20000410000 */
[----:B----4-:R-:W-:-:S05]  /*5840*/  IMAD.WIDE.U32 R86, R88, 0x10000, RZ ;  /* 0x0001000058567825 */ /* 0x010fca00078e00ff */
[----:B------:R-:W3:Y:S01]  /*5850*/  F2F.F16.F32 R101, R101 ;  /* 0x0000006500657304 */ /* 0x000ee20000200800 */
[----:B--2---:R-:W-:Y:S01]  /*5860*/  FFMA.FTZ R194, R199, UR10, R70 ;  /* 0x0000000ac7c27c23 */ /* 0x004fe20008010046 */
[----:B------:R-:W-:Y:S01]  /*5870*/  HADD2.F32 R199, -RZ, R121.H0_H0 ;  /* 0x20000079ffc77230 */ /* 0x000fe20000004100 */
[----:B------:R-:W-:Y:S02]  /*5880*/  LOP3.LUT R87, R191, R87, RZ, 0xfc, !PT ;  /* 0x00000057bf577212 */ /* 0x000fe400078efcff */
[----:B------:R-:W-:Y:S01]  /*5890*/  FMUL.FTZ R194, R194, UR7 ;  /* 0x00000007c2c27c20 */ /* 0x000fe20008410000 */
[----:B------:R-:W-:Y:S02]  /*58a0*/  IMAD.WIDE.U32 R80, R200, 0x10000, RZ ;  /* 0x00010000c8507825 */ /* 0x000fe400078e00ff */
[----:B------:R-:W2:Y:S02]  /*58b0*/  F2F.F16.F32 R91, R91 ;  /* 0x0000005b005b7304 */ /* 0x000ea40000200800 */
[----:B------:R-:W-:Y:S01]  /*58c0*/  FMUL.FTZ R200, R199, R194 ;  /* 0x000000c2c7c87220 */ /* 0x000fe20000410000 */
[----:B------:R-:W-:Y:S01]  /*58d0*/  FMUL.FTZ R217, R202, UR7 ;  /* 0x00000007cad97c20 */ /* 0x000fe20008410000 */
[----:B------:R-:W-:Y:S01]  /*58e0*/  HADD2.F32 R199, -RZ, R247.H0_H0 ;  /* 0x200000f7ffc77230 */ /* 0x000fe20000004100 */
[----:B---3--:R-:W-:Y:S01]  /*58f0*/  LOP3.LUT R86, R86, R101, RZ, 0xfc, !PT ;  /* 0x0000006556567212 */ /* 0x008fe200078efcff */
[----:B------:R-:W-:Y:S01]  /*5900*/  FFMA.FTZ R101, R89, UR10, R68 ;  /* 0x0000000a59657c23 */ /* 0x000fe20008010044 */
[----:B------:R-:W-:Y:S01]  /*5910*/  LOP3.LUT R89, R195, R81, RZ, 0xfc, !PT ;  /* 0x00000051c3597212 */ /* 0x000fe200078efcff */
[----:B------:R-:W-:Y:S01]  /*5920*/  F2F.F16.F32 R197, R197 ;  /* 0x000000c500c57304 */ /* 0x000fe20000200800 */
[----:B--2---:R-:W-:Y:S01]  /*5930*/  LOP3.LUT R88, R80, R91, RZ, 0xfc, !PT ;  /* 0x0000005b50587212 */ /* 0x004fe200078efcff */
[----:B0-----:R-:W-:-:S04]  /*5940*/  IMAD.WIDE.U32 R80, R192, 0x8, R92 ;  /* 0x00000008c0507825 */ /* 0x001fc800078e005c */
[----:B------:R-:W-:Y:S02]  /*5950*/  FMUL.FTZ R216, R216, UR7 ;  /* 0x00000007d8d87c20 */ /* 0x000fe40008410000 */
[----:B------:R-:W0:Y:S01]  /*5960*/  F2F.F16.F32 R200, R200 ;  /* 0x000000c800c87304 */ /* 0x000e220000200800 */
[----:B------:R-:W-:Y:S01]  /*5970*/  FMUL.FTZ R219, R99, UR7 ;  /* 0x0000000763db7c20 */ /* 0x000fe20008410000 */
[----:B-1----:R-:W-:-:S04]  /*5980*/  IMAD.WIDE.U32 R90, R192, 0x8, R94 ;  /* 0x00000008c05a7825 */ /* 0x002fc800078e005e */
[----:B------:R-:W-:Y:S01]  /*5990*/  FMUL.FTZ R195, R101, UR7 ;  /* 0x0000000765c37c20 */ /* 0x000fe20008410000 */
[----:B------:R-:W2:Y:S01]  /*59a0*/  LDG.E.64 R80, desc[UR18][R80.64] ;  /* 0x0000001250507981 */ /* 0x000ea2000c1e1b00 */
[----:B------:R-:W-:Y:S02]  /*59b0*/  HADD2.F32 R202, -RZ, R123.H0_H0 ;  /* 0x2000007bffca7230 */ /* 0x000fe40000004100 */
[----:B------:R-:W-:Y:S01]  /*59c0*/  FMUL.FTZ R199, R199, R216 ;  /* 0x000000d8c7c77220 */ /* 0x000fe20000410000 */
[----:B------:R1:W-:Y:S01]  /*59d0*/  STG.E.64 desc[UR18][R90.64], R82 ;  /* 0x000000525a007986 */ /* 0x0003e2000c101b12 */
[----:B------:R-:W-:Y:S02]  /*59e0*/  HADD2.F32 R192, -RZ, R246.H1_H1 ;  /* 0x300000f6ffc07230 */ /* 0x000fe40000004100 */
[----:B------:R-:W-:Y:S01]  /*59f0*/  FFMA.FTZ R100, R100, UR10, R72 ;  /* 0x0000000a64647c23 */ /* 0x000fe20008010048 */
[----:B------:R-:W-:Y:S01]  /*5a00*/  FMUL.FTZ R205, R202, R219 ;  /* 0x000000dbcacd7220 */ /* 0x000fe20000410000 */
[----:B------:R-:W-:Y:S01]  /*5a10*/  FMUL.FTZ R101, R208, R195 ;  /* 0x000000c3d0657220 */ /* 0x000fe20000410000 */
[----:B-1----:R-:W-:-:S04]  /*5a20*/  IMAD.WIDE.U32 R82, R190, 0x8, R92 ;  /* 0x00000008be527825 */ /* 0x002fc800078e005c */
[--C-:B------:R-:W-:Y:S02]  /*5a30*/  IMAD.WIDE.U32 R190, R190, 0x8, R94.reuse ;  /* 0x00000008bebe7825 */ /* 0x100fe400078e005e */
[----:B------:R-:W3:Y:S04]  /*5a40*/  LDG.E.64 R82, desc[UR18][R82.64] ;  /* 0x0000001252527981 */ /* 0x000ee8000c1e1b00 */
[----:B------:R1:W-:Y:S01]  /*5a50*/  STG.E.64 desc[UR18][R190.64], R84 ;  /* 0x00000054be007986 */ /* 0x0003e2000c101b12 */
[----:B------:R-:W-:-:S04]  /*5a60*/  IMAD.WIDE.U32 R90, R189, 0x8, R94 ;  /* 0x00000008bd5a7825 */ /* 0x000fc800078e005e */
[----:B------:R-:W-:Y:S01]  /*5a70*/  HADD2.F32 R202, -RZ, R246.H0_H0 ;  /* 0x200000f6ffca7230 */ /* 0x000fe20000004100 */
[----:B------:R-:W4:Y:S01]  /*5a80*/  F2F.F16.F32 R199, R199 ;  /* 0x000000c700c77304 */ /* 0x000f220000200800 */
[----:B-1----:R-:W-:-:S04]  /*5a90*/  IMAD.WIDE.U32 R84, R189, 0x8, R92 ;  /* 0x00000008bd547825 */ /* 0x002fc800078e005c */
[----:B------:R-:W-:Y:S01]  /*5aa0*/  FMUL.FTZ R189, R98, UR7 ;  /* 0x0000000762bd7c20 */ /* 0x000fe20008410000 */
[----:B------:R-:W-:Y:S01]  /*5ab0*/  FMUL.FTZ R192, R192, R217 ;  /* 0x000000d9c0c07220 */ /* 0x000fe20000410000 */
[----:B------:R-:W-:Y:S01]  /*5ac0*/  HADD2.F32 R190, -RZ, R122.H0_H0 ;  /* 0x2000007affbe7230 */ /* 0x000fe20000004100 */
[----:B------:R-:W3:Y:S01]  /*5ad0*/  LDG.E.64 R84, desc[UR18][R84.64] ;  /* 0x0000001254547981 */ /* 0x000ee2000c1e1b00 */
[----:B------:R-:W-:Y:S01]  /*5ae0*/  FMUL.FTZ R202, R202, R189 ;  /* 0x000000bdcaca7220 */ /* 0x000fe20000410000 */
[C---:B------:R-:W-:Y:S02]  /*5af0*/  IMAD.WIDE.U32 R98, R187.reuse, 0x8, R94 ;  /* 0x00000008bb627825 */ /* 0x040fe400078e005e */
[----:B------:R1:W-:Y:S01]  /*5b00*/  STG.E.64 desc[UR18][R90.64], R86 ;  /* 0x000000565a007986 */ /* 0x0003e2000c101b12 */
[----:B0-----:R-:W-:Y:S01]  /*5b10*/  PRMT R191, R200, 0x5410, R197 ;  /* 0x00005410c8bf7816 */ /* 0x001fe200000000c5 */
[----:B------:R-:W-:Y:S01]  /*5b20*/  F2F.F16.F32 R101, R101 ;  /* 0x0000006500657304 */ /* 0x000fe20000200800 */
[----:B-1----:R-:W-:-:S04]  /*5b30*/  IMAD.WIDE.U32 R86, R187, 0x8, R92 ;  /* 0x00000008bb567825 */ /* 0x002fc800078e005c */
[----:B------:R-:W-:-:S03]  /*5b40*/  FMUL.FTZ R187, R100, UR7 ;  /* 0x0000000764bb7c20 */ /* 0x000fc60008410000 */
[----:B------:R-:W-:Y:S01]  /*5b50*/  F2F.F16.F32 R202, R202 ;  /* 0x000000ca00ca7304 */ /* 0x000fe20000200800 */
[----:B------:R-:W-:Y:S01]  /*5b60*/  FMUL.FTZ R197, R190, R187 ;  /* 0x000000bbbec57220 */ /* 0x000fe20000410000 */
[----:B------:R-:W3:Y:S06]  /*5b70*/  LDG.E.64 R86, desc[UR18][R86.64] ;  /* 0x0000001256567981 */ /* 0x000eec000c1e1b00 */
[----:B------:R-:W-:Y:S01]  /*5b80*/  F2F.F16.F32 R192, R192 ;  /* 0x000000c000c07304 */ /* 0x000fe20000200800 */
[----:B------:R-:W-:Y:S01]  /*5b90*/  IMAD.WIDE.U32 R90, R185, 0x8, R92 ;  /* 0x00000008b95a7825 */ /* 0x000fe200078e005c */
[----:B------:R4:W-:Y:S06]  /*5ba0*/  STG.E.64 desc[UR18][R98.64], R88 ;  /* 0x0000005862007986 */ /* 0x0009ec000c101b12 */
[----:B------:R-:W0:Y:S08]  /*5bb0*/  F2F.F16.F32 R205, R205 ;  /* 0x000000cd00cd7304 */ /* 0x000e300000200800 */
[----:B------:R-:W1:Y:S01]  /*5bc0*/  F2F.F16.F32 R197, R197 ;  /* 0x000000c500c57304 */ /* 0x000e620000200800 */
[----:B----4-:R-:W-:Y:S01]  /*5bd0*/  IMAD.WIDE.U32 R98, R199, 0x10000, RZ ;  /* 0x00010000c7627825 */ /* 0x010fe200078e00ff */
[----:B------:R4:W3:Y:S01]  /*5be0*/  LDG.E.64 R88, desc[UR18][R90.64] ;  /* 0x000000125a587981 */ /* 0x0008e2000c1e1b00 */
[----:B0-----:R-:W-:-:S03]  /*5bf0*/  PRMT R205, R205, 0x5410, R192 ;  /* 0x00005410cdcd7816 */ /* 0x001fc600000000c0 */
[----:B----4-:R-:W-:Y:S01]  /*5c00*/  LOP3.LUT R91, R191, R99, RZ, 0xfc, !PT ;  /* 0x00000063bf5b7212 */ /* 0x010fe200078efcff */
[----:B------:R-:W-:Y:S01]  /*5c10*/  IMAD.WIDE.U32 R190, R185, 0x8, R94 ;  /* 0x00000008b9be7825 */ /* 0x000fe200078e005e */
[----:B------:R-:W-:-:S03]  /*5c20*/  LOP3.LUT R90, R98, R101, RZ, 0xfc, !PT ;  /* 0x00000065625a7212 */ /* 0x000fc600078efcff */
[----:B------:R-:W-:-:S04]  /*5c30*/  IMAD.WIDE.U32 R100, R184, 0x8, R92 ;  /* 0x00000008b8647825 */ /* 0x000fc800078e005c */
[----:B------:R-:W-:Y:S01]  /*5c40*/  IMAD.WIDE.U32 R98, R202, 0x10000, RZ ;  /* 0x00010000ca627825 */ /* 0x000fe200078e00ff */
[----:B------:R0:W-:Y:S03]  /*5c50*/  STG.E.64 desc[UR18][R190.64], R90 ;  /* 0x0000005abe007986 */ /* 0x0001e6000c101b12 */
[----:B------:R-:W-:Y:S01]  /*5c60*/  IMAD.WIDE.U32 R184, R184, 0x8, R94 ;  /* 0x00000008b8b87825 */ /* 0x000fe200078e005e */
[----:B------:R-:W-:Y:S02]  /*5c70*/  LOP3.LUT R99, R205, R99, RZ, 0xfc, !PT ;  /* 0x00000063cd637212 */ /* 0x000fe400078efcff */
[----:B-1----:R-:W-:Y:S01]  /*5c80*/  LOP3.LUT R98, R98, R197, RZ, 0xfc, !PT ;  /* 0x000000c562627212 */ /* 0x002fe200078efcff */
[----:B------:R-:W-:Y:S01]  /*5c90*/  IMAD.WIDE.U32 R92, R162, 0x8, R92 ;  /* 0x00000008a25c7825 */ /* 0x000fe200078e005c */
[----:B0-----:R0:W4:Y:S04]  /*5ca0*/  LDG.E.64 R90, desc[UR18][R100.64] ;  /* 0x00000012645a7981 */ /* 0x001128000c1e1b00 */
[----:B------:R1:W-:Y:S04]  /*5cb0*/  STG.E.64 desc[UR18][R184.64], R98 ;  /* 0x00000062b8007986 */ /* 0x0003e8000c101b12 */
[----:B------:R-:W4:Y:S01]  /*5cc0*/  LDG.E.64 R92, desc[UR18][R92.64] ;  /* 0x000000125c5c7981 */ /* 0x000f22000c1e1b00 */
[--C-:B------:R-:W-:Y:S01]  /*5cd0*/  FFMA.FTZ R186, R186, UR4, R188.reuse ;  /* 0x00000004baba7c23 */ /* 0x100fe200080100bc */
[--C-:B------:R-:W-:Y:S01]  /*5ce0*/  FFMA.FTZ R197, R106, UR4, R188.reuse ;  /* 0x000000046ac57c23 */ /* 0x100fe200080100bc */
[----:B------:R-:W-:-:S02]  /*5cf0*/  FFMA.FTZ R105, R105, UR4, R188 ;  /* 0x0000000469697c23 */ /* 0x000fc400080100bc */
[----:B------:R-:W-:Y:S01]  /*5d00*/  FADD.FTZ R107, R107, -R186 ;  /* 0x800000ba6b6b7221 */ /* 0x000fe20000010000 */
[----:B0-----:R-:W-:Y:S01]  /*5d10*/  FADD.FTZ R100, R104, -R197 ;  /* 0x800000c568647221 */ /* 0x001fe20000010000 */
[----:B------:R-:W-:Y:S02]  /*5d20*/  FFMA.FTZ R188, R103, UR4, R188 ;  /* 0x0000000467bc7c23 */ /* 0x000fe400080100bc */
[----:B------:R-:W-:Y:S01]  /*5d30*/  FFMA.FTZ R106, R107, UR10, R78 ;  /* 0x0000000a6b6a7c23 */ /* 0x000fe2000801004e */
[----:B-1----:R-:W-:Y:S01]  /*5d40*/  FADD.FTZ R98, R102, -R105 ;  /* 0x8000006966627221 */ /* 0x002fe20000010000 */
[----:B------:R-:W-:Y:S01]  /*5d50*/  FFMA.FTZ R100, R100, UR10, R79 ;  /* 0x0000000a64647c23 */ /* 0x000fe2000801004f */
[----:B------:R-:W-:Y:S02]  /*5d60*/  HADD2.F32 R104, -RZ, R125.H0_H0 ;  /* 0x2000007dff687230 */ /* 0x000fe40000004100 */
[----:B------:R-:W-:Y:S01]  /*5d70*/  FMUL.FTZ R101, R106, UR7 ;  /* 0x000000076a657c20 */ /* 0x000fe20008410000 */
[----:B------:R-:W-:-:S02]  /*5d80*/  HADD2.F32 R105, -RZ, R245.H1_H1 ;  /* 0x300000f5ff697230 */ /* 0x000fc40000004100 */
[----:B------:R-:W-:Y:S01]  /*5d90*/  FFMA.FTZ R98, R98, UR10, R77 ;  /* 0x0000000a62627c23 */ /* 0x000fe2000801004d */
[----:B------:R-:W-:Y:S01]  /*5da0*/  FMUL.FTZ R100, R100, UR7 ;  /* 0x0000000764647c20 */ /* 0x000fe20008410000 */
[----:B------:R-:W-:Y:S01]  /*5db0*/  FADD.FTZ R103, R97, -R188 ;  /* 0x800000bc61677221 */ /* 0x000fe20000010000 */
[----:B------:R-:W-:Y:S02]  /*5dc0*/  HADD2.F32 R106, -RZ, R245.H0_H0 ;  /* 0x200000f5ff6a7230 */ /* 0x000fe40000004100 */
[----:B------:R-:W-:Y:S01]  /*5dd0*/  FMUL.FTZ R97, R98, UR7 ;  /* 0x0000000762617c20 */ /* 0x000fe20008410000 */
[----:B------:R-:W-:Y:S01]  /*5de0*/  FMUL.FTZ R99, R104, R101 ;  /* 0x0000006568637220 */ /* 0x000fe20000410000 */
[----:B------:R-:W-:Y:S01]  /*5df0*/  FMUL.FTZ R102, R105, R100 ;  /* 0x0000006469667220 */ /* 0x000fe20000410000 */
[----:B------:R-:W-:Y:S01]  /*5e00*/  FFMA.FTZ R103, R103, UR10, R76 ;  /* 0x0000000a67677c23 */ /* 0x000fe2000801004c */
[----:B------:R-:W-:Y:S01]  /*5e10*/  FMUL.FTZ R106, R106, R97 ;  /* 0x000000616a6a7220 */ /* 0x000fe20000410000 */
[----:B------:R-:W-:-:S02]  /*5e20*/  HADD2.F32 R104, -RZ, R124.H0_H0 ;  /* 0x2000007cff687230 */ /* 0x000fc40000004100 */
[----:B------:R-:W-:Y:S01]  /*5e30*/  FMUL.FTZ R103, R103, UR7 ;  /* 0x0000000767677c20 */ /* 0x000fe20008410000 */
[----:B------:R-:W-:Y:S03]  /*5e40*/  F2F.F16.F32 R99, R99 ;  /* 0x0000006300637304 */ /* 0x000fe60000200800 */
[----:B------:R-:W-:-:S05]  /*5e50*/  FMUL.FTZ R104, R104, R103 ;  /* 0x0000006768687220 */ /* 0x000fca0000410000 */
[----:B------:R-:W0:Y:S08]  /*5e60*/  F2F.F16.F32 R102, R102 ;  /* 0x0000006600667304 */ /* 0x000e300000200800 */
[----:B------:R-:W1:Y:S08]  /*5e70*/  F2F.F16.F32 R98, R106 ;  /* 0x0000006a00627304 */ /* 0x000e700000200800 */
[----:B------:R-:W2:Y:S01]  /*5e80*/  F2F.F16.F32 R105, R104 ;  /* 0x0000006800697304 */ /* 0x000ea20000200800 */
[----:B0-----:R-:W-:Y:S01]  /*5e90*/  PRMT R107, R99, 0x5410, R102 ;  /* 0x00005410636b7816 */ /* 0x001fe20000000066 */
[----:B-1----:R-:W-:-:S04]  /*5ea0*/  IMAD.WIDE.U32 R98, R98, 0x10000, RZ ;  /* 0x0001000062627825 */ /* 0x002fc800078e00ff */
[----:B--2---:R-:W-:Y:S01]  /*5eb0*/  HADD2.F32 R102, -RZ, R81.H0_H0 ;  /* 0x20000051ff667230 */ /* 0x004fe20000004100 */
[--C-:B------:R-:W-:Y:S01]  /*5ec0*/  SHF.R.U32.HI R184, RZ, 0x10, R81.reuse ;  /* 0x00000010ffb87819 */ /* 0x100fe20000011651 */
[----:B------:R-:W-:Y:S01]  /*5ed0*/  HADD2.F32 R209, -RZ, R80.H0_H0 ;  /* 0x20000050ffd17230 */ /* 0x000fe20000004100 */
[----:B------:R-:W-:Y:S02]  /*5ee0*/  SHF.R.U64 R185, R80, 0x10, R81 ;  /* 0x0000001050b97819 */ /* 0x000fe40000001251 */
[----:B------:R-:W-:Y:S01]  /*5ef0*/  LOP3.LUT R80, R98, R105, RZ, 0xfc, !PT ;  /* 0x0000006962507212 */ /* 0x000fe200078efcff */
[----:B------:R-:W-:Y:S01]  /*5f00*/  FMUL.FTZ R213, R221, R102 ;  /* 0x00000066ddd57220 */ /* 0x000fe20000410000 */
[----:B------:R-:W-:Y:S01]  /*5f10*/  LOP3.LUT R81, R107, R99, RZ, 0xfc, !PT ;  /* 0x000000636b517212 */ /* 0x000fe200078efcff */
[----:B------:R-:W-:Y:S02]  /*5f20*/  HADD2.F32 R98, -RZ, R184.H0_H0 ;  /* 0x200000b8ff627230 */ /* 0x000fe40000004100 */
[----:B------:R-:W-:-:S03]  /*5f30*/  HADD2.F32 R99, -RZ, R185.H0_H0 ;  /* 0x200000b9ff637230 */ /* 0x000fc60000004100 */
[----:B------:R-:W-:Y:S02]  /*5f40*/  FMUL.FTZ R211, R227, R98 ;  /* 0x00000062e3d37220 */ /* 0x000fe40000410000 */
[----:B------:R-:W-:Y:S01]  /*5f50*/  FMUL.FTZ R208, R218, R99 ;  /* 0x00000063dad07220 */ /* 0x000fe20000410000 */
[--C-:B---3--:R-:W-:Y:S01]  /*5f60*/  SHF.R.U32.HI R105, RZ, 0x10, R83.reuse ;  /* 0x00000010ff697819 */ /* 0x108fe20000011653 */
[----:B------:R-:W-:Y:S01]  /*5f70*/  HADD2.F32 R102, -RZ, R83.H0_H0 ;  /* 0x20000053ff667230 */ /* 0x000fe20000004100 */
[----:B------:R-:W-:Y:S01]  /*5f80*/  SHF.R.U64 R83, R82, 0x10, R83 ;  /* 0x0000001052537819 */ /* 0x000fe20000001253 */
[----:B------:R-:W-:-:S04]  /*5f90*/  HADD2.F32 R199, -RZ, R82.H0_H0 ;  /* 0x20000052ffc77230 */ /* 0x000fc80000004100 */
[----:B------:R-:W-:Y:S02]  /*5fa0*/  HADD2.F32 R83, -RZ, R83.H0_H0 ;  /* 0x20000053ff537230 */ /* 0x000fe40000004100 */
[----:B------:R-:W-:-:S04]  /*5fb0*/  IMAD.WIDE.U32 R98, R162, 0x8, R94 ;  /* 0x00000008a2627825 */ /* 0x000fc800078e005e */
[----:B------:R-:W-:Y:S01]  /*5fc0*/  FMUL.FTZ R200, R206, R83 ;  /* 0x00000053cec87220 */ /* 0x000fe20000410000 */
[----:B------:R-:W-:Y:S02]  /*5fd0*/  HADD2.F32 R82, -RZ, R85.H0_H0 ;  /* 0x20000055ff527230 */ /* 0x000fe40000004100 */
[----:B------:R-:W-:Y:S01]  /*5fe0*/  HADD2.F32 R95, -RZ, R84.H0_H0 ;  /* 0x20000054ff5f7230 */ /* 0x000fe20000004100 */
[--C-:B------:R-:W-:Y:S02]  /*5ff0*/  SHF.R.U64 R84, R84, 0x10, R85.reuse ;  /* 0x0000001054547819 */ /* 0x100fe40000001255 */
[----:B------:R-:W-:Y:S01]  /*6000*/  SHF.R.U32.HI R94, RZ, 0x10, R85 ;  /* 0x00000010ff5e7819 */ /* 0x000fe20000011655 */
[----:B------:R-:W-:Y:S02]  /*6010*/  FMUL.FTZ R197, R201, R82 ;  /* 0x00000052c9c57220 */ /* 0x000fe40000410000 */
[----:B------:R-:W-:Y:S02]  /*6020*/  HADD2.F32 R201, -RZ, R84.H0_H0 ;  /* 0x20000054ffc97230 */ /* 0x000fe40000004100 */
[----:B------:R-:W-:-:S02]  /*6030*/  HADD2.F32 R85, -RZ, R94.H0_H0 ;  /* 0x2000005eff557230 */ /* 0x000fc40000004100 */
[----:B------:R-:W-:Y:S01]  /*6040*/  FMUL.FTZ R192, R198, R95 ;  /* 0x0000005fc6c07220 */ /* 0x000fe20000410000 */
[----:B------:R-:W-:Y:S01]  /*6050*/  FMUL.FTZ R201, R196, R201 ;  /* 0x000000c9c4c97220 */ /* 0x000fe20000410000 */
[----:B------:R-:W-:Y:S01]  /*6060*/  HADD2.F32 R83, -RZ, R86.H0_H0 ;  /* 0x20000056ff537230 */ /* 0x000fe20000004100 */
[----:B------:R-:W-:Y:S01]  /*6070*/  SHF.R.U64 R86, R86, 0x10, R87 ;  /* 0x0000001056567819 */ /* 0x000fe20000001257 */
[----:B------:R-:W-:-:S03]  /*6080*/  HADD2.F32 R82, -RZ, R87.H0_H0 ;  /* 0x20000057ff527230 */ /* 0x000fc60000004100 */
[----:B------:R-:W-:Y:S01]  /*6090*/  FMUL.FTZ R190, R222, R83 ;  /* 0x00000053debe7220 */ /* 0x000fe20000410000 */
[----:B------:R-:W-:Y:S02]  /*60a0*/  HADD2.F32 R83, -RZ, R86.H0_H0 ;  /* 0x20000056ff537230 */ /* 0x000fe40000004100 */
[----:B------:R-:W-:Y:S01]  /*60b0*/  FMUL.FTZ R198, R204, R85 ;  /* 0x00000055ccc67220 */ /* 0x000fe20000410000 */
[----:B------:R-:W-:Y:S02]  /*60c0*/  FMUL.FTZ R196, R207, R82 ;  /* 0x00000052cfc47220 */ /* 0x000fe40000410000 */
[----:B------:R-:W-:Y:S01]  /*60d0*/  FMUL.FTZ R204, R212, R83 ;  /* 0x00000053d4cc7220 */ /* 0x000fe20000410000 */
[----:B------:R-:W-:Y:S01]  /*60e0*/  FMUL.FTZ R205, R215, R102 ;  /* 0x00000066d7cd7220 */ /* 0x000fe20000410000 */
[----:B------:R-:W-:Y:S01]  /*60f0*/  HADD2.F32 R82, -RZ, R88.H0_H0 ;  /* 0x20000058ff527230 */ /* 0x000fe20000004100 */
[----:B------:R-:W-:-:S04]  /*6100*/  SHF.R.U64 R83, R88, 0x10, R89 ;  /* 0x0000001058537819 */ /* 0x000fc80000001259 */
[----:B------:R-:W-:Y:S01]  /*6110*/  FMUL.FTZ R195, R195, R82 ;  /* 0x00000052c3c37220 */ /* 0x000fe20000410000 */
[----:B------:R-:W-:Y:S01]  /*6120*/  HADD2.F32 R83, -RZ, R83.H0_H0 ;  /* 0x20000053ff537230 */ /* 0x000fe20000004100 */
[----:B------:R-:W-:Y:S02]  /*6130*/  SHF.R.U32.HI R94, RZ, 0x10, R87 ;  /* 0x00000010ff5e7819 */ /* 0x000fe40000011657 */
[----:B------:R-:W-:Y:S02]  /*6140*/  SHF.R.U32.HI R106, RZ, 0x10, R89 ;  /* 0x00000010ff6a7819 */ /* 0x000fe40000011659 */
[----:B------:R-:W-:Y:S01]  /*6150*/  FMUL.FTZ R102, R216, R83 ;  /* 0x00000053d8667220 */ /* 0x000fe20000410000 */
[----:B------:R0:W-:Y:S01]  /*6160*/  STG.E.64 desc[UR18][R98.64], R80 ;  /* 0x0000005062007986 */ /* 0x0001e2000c101b12 */
[----:B------:R-:W-:Y:S02]  /*6170*/  HADD2.F32 R105, -RZ, R105.H0_H0 ;  /* 0x20000069ff697230 */ /* 0x000fe40000004100 */
[----:B------:R-:W-:-:S02]  /*6180*/  HADD2.F32 R94, -RZ, R94.H0_H0 ;  /* 0x2000005eff5e7230 */ /* 0x000fc40000004100 */
[----:B------:R-:W-:Y:S02]  /*6190*/  HADD2.F32 R85, -RZ, R89.H0_H0 ;  /* 0x20000059ff557230 */ /* 0x000fe40000004100 */
[----:B------:R-:W-:Y:S02]  /*61a0*/  HADD2.F32 R106, -RZ, R106.H0_H0 ;  /* 0x2000006aff6a7230 */ /* 0x000fe40000004100 */
[----:B----4-:R-:W-:Y:S02]  /*61b0*/  HADD2.F32 R82, -RZ, R90.H0_H0 ;  /* 0x2000005aff527230 */ /* 0x010fe40000004100 */
[----:B------:R-:W-:Y:S01]  /*61c0*/  HADD2.F32 R84, -RZ, R91.H0_H0 ;  /* 0x2000005bff547230 */ /* 0x000fe20000004100 */
[--C-:B------:R-:W-:Y:S02]  /*61d0*/  SHF.R.U32.HI R86, RZ, 0x10, R91.reuse ;  /* 0x00000010ff567819 */ /* 0x100fe4000001165b */
[----:B------:R-:W-:Y:S01]  /*61e0*/  FMUL.FTZ R187, R187, R82 ;  /* 0x00000052bbbb7220 */ /* 0x000fe20000410000 */
[----:B------:R-:W-:-:S02]  /*61f0*/  SHF.R.U64 R90, R90, 0x10, R91 ;  /* 0x000000105a5a7819 */ /* 0x000fc4000000125b */
[--C-:B------:R-:W-:Y:S02]  /*6200*/  SHF.R.U64 R82, R92, 0x10, R93.reuse ;  /* 0x000000105c527819 */ /* 0x100fe4000000125d */
[----:B------:R-:W-:Y:S01]  /*6210*/  SHF.R.U32.HI R83, RZ, 0x10, R93 ;  /* 0x00000010ff537819 */ /* 0x000fe2000001165d */
[----:B------:R-:W-:Y:S01]  /*6220*/  FMUL.FTZ R191, R219, R84 ;  /* 0x00000054dbbf7220 */ /* 0x000fe20000410000 */
[----:B------:R-:W-:Y:S02]  /*6230*/  HADD2.F32 R84, -RZ, R93.H0_H0 ;  /* 0x2000005dff547230 */ /* 0x000fe40000004100 */
[----:B------:R-:W-:Y:S02]  /*6240*/  HADD2.F32 R86, -RZ, R86.H0_H0 ;  /* 0x20000056ff567230 */ /* 0x000fe40000004100 */
[----:B0-----:R-:W-:Y:S02]  /*6250*/  HADD2.F32 R80, -RZ, R90.H0_H0 ;  /* 0x2000005aff507230 */ /* 0x001fe40000004100 */
[----:B------:R-:W-:-:S02]  /*6260*/  HADD2.F32 R92, -RZ, R92.H0_H0 ;  /* 0x2000005cff5c7230 */ /* 0x000fc40000004100 */
        /* <DEDUP_REMOVED lines=15> */
.L_x_8876:
[--C-:B------:R-:W-:Y:S01]  /*6360*/  FFMA.FTZ R83, R234, UR4, R188.reuse ;  /* 0x00000004ea537c23 */ /* 0x100fe200080100bc */
[--C-:B------:R-:W-:Y:S01]  /*6370*/  FFMA.FTZ R80, R233, UR4, R188.reuse ;  /* 0x00000004e9507c23 */ /* 0x100fe200080100bc */
[--C-:B------:R-:W-:Y:S01]  /*6380*/  FFMA.FTZ R85, R228, UR4, R188.reuse ;  /* 0x00000004e4557c23 */ /* 0x100fe200080100bc */
[--C-:B------:R-:W-:Y:S01]  /*6390*/  FFMA.FTZ R82, R227, UR4, R188.reuse ;  /* 0x00000004e3527c23 */ /* 0x100fe200080100bc */
[----:B------:R-:W-:Y:S01]  /*63a0*/  FADD.FTZ R83, R230, -R83 ;  /* 0x80000053e6537221 */ /* 0x000fe20000010000 */
[----:B------:R-:W-:Y:S01]  /*63b0*/  FFMA.FTZ R214, R214, UR4, R188 ;  /* 0x00000004d6d67c23 */ /* 0x000fe200080100bc */
[----:B------:R-:W-:Y:S01]  /*63c0*/  FADD.FTZ R90, R229, -R80 ;  /* 0x80000050e55a7221 */ /* 0x000fe20000010000 */
[----:B------:R-:W-:Y:S01]  /*63d0*/  FADD.FTZ R84, R222, -R85 ;  /* 0x80000055de547221 */ /* 0x000fe20000010000 */
[--C-:B------:R-:W-:Y:S01]  /*63e0*/  FFMA.FTZ R88, R225, UR4, R188.reuse ;  /* 0x00000004e1587c23 */ /* 0x100fe200080100bc */
[--C-:B------:R-:W-:Y:S01]  /*63f0*/  FFMA.FTZ R89, R224, UR4, R188.reuse ;  /* 0x00000004e0597c23 */ /* 0x100fe200080100bc */
[----:B------:R-:W-:Y:S01]  /*6400*/  FFMA.FTZ R80, R223, UR4, R188 ;  /* 0x00000004df507c23 */ /* 0x000fe200080100bc */
[----:B------:R-:W-:Y:S01]  /*6410*/  FADD.FTZ R85, R221, -R82 ;  /* 0x80000052dd557221 */ /* 0x000fe20000010000 */
[----:B------:R-:W-:Y:S01]  /*6420*/  FFMA.FTZ R94, R209, UR4, R188 ;  /* 0x00000004d15e7c23 */ /* 0x000fe200080100bc */
[----:B-----5:R-:W-:Y:S01]  /*6430*/  FFMA.FTZ R82, R83, UR10, R54 ;  /* 0x0000000a53527c23 */ /* 0x020fe20008010036 */
[----:B------:R-:W-:Y:S01]  /*6440*/  FFMA.FTZ R81, R98, UR4, R188 ;  /* 0x0000000462517c23 */ /* 0x000fe200080100bc */
[----:B------:R-:W-:Y:S01]  /*6450*/  FADD.FTZ R221, R215, -R214 ;  /* 0x800000d6d7dd7221 */ /* 0x000fe20000010000 */
[----:B------:R-:W-:Y:S01]  /*6460*/  FFMA.FTZ R86, R235, UR4, R188 ;  /* 0x00000004eb567c23 */ /* 0x000fe200080100bc */
[----:B------:R-:W-:Y:S01]  /*6470*/  FADD.FTZ R88, R219, -R88 ;  /* 0x80000058db587221 */ /* 0x000fe20000010000 */
[----:B------:R-:W-:Y:S01]  /*6480*/  FADD.FTZ R218, R218, -R89 ;  /* 0x80000059dada7221 */ /* 0x000fe20000010000 */
[----:B------:R-:W-:Y:S01]  /*6490*/  FADD.FTZ R217, R217, -R80 ;  /* 0x80000050d9d97221 */ /* 0x000fe20000010000 */
[----:B------:R-:W0:Y:S01]  /*64a0*/  LDC.64 R214, c[0x0][0x390] ;  /* 0x0000e400ffd67b82 */ /* 0x000e220000000a00 */
[----:B------:R-:W-:Y:S01]  /*64b0*/  FFMA.FTZ R219, R213, UR4, R188 ;  /* 0x00000004d5db7c23 */ /* 0x000fe200080100bc */
[----:B------:R-:W-:-:S02]  /*64c0*/  HADD2.F32 R80, -RZ, R113.H0_H0 ;  /* 0x20000071ff507230 */ /* 0x000fc40000004100 */
[----:B------:R-:W-:Y:S01]  /*64d0*/  FFMA.FTZ R83, R90, UR10, R55 ;  /* 0x0000000a5a537c23 */ /* 0x000fe20008010037 */
[----:B------:R-:W-:Y:S01]  /*64e0*/  FFMA.FTZ R89, R211, UR4, R188 ;  /* 0x00000004d3597c23 */ /* 0x000fe200080100bc */
[----:B------:R-:W-:Y:S01]  /*64f0*/  FADD.FTZ R93, R207, -R94 ;  /* 0x8000005ecf5d7221 */ /* 0x000fe20000010000 */
[----:B------:R-:W-:Y:S01]  /*6500*/  FFMA.FTZ R91, R206, UR4, R188 ;  /* 0x00000004ce5b7c23 */ /* 0x000fe200080100bc */
[----:B------:R-:W-:Y:S01]  /*6510*/  FMUL.FTZ R213, R82, UR7 ;  /* 0x0000000752d57c20 */ /* 0x000fe20008410000 */
[----:B------:R-:W1:Y:S01]  /*6520*/  LDC.64 R206, c[0x0][0x478] ;  /* 0x00011e00ffce7b82 */ /* 0x000e620000000a00 */
[----:B------:R-:W-:Y:S01]  /*6530*/  FADD.FTZ R81, R232, -R81 ;  /* 0x80000051e8517221 */ /* 0x000fe20000010000 */
[----:B------:R-:W-:Y:S01]  /*6540*/  FADD.FTZ R86, R231, -R86 ;  /* 0x80000056e7567221 */ /* 0x000fe20000010000 */
[----:B------:R-:W-:Y:S02]  /*6550*/  HADD2.F32 R90, -RZ, R251.H1_H1 ;  /* 0x300000fbff5a7230 */ /* 0x000fe40000004100 */
[----:B------:R-:W-:Y:S01]  /*6560*/  FADD.FTZ R219, R216, -R219 ;  /* 0x800000dbd8db7221 */ /* 0x000fe20000010000 */
[----:B------:R-:W-:Y:S01]  /*6570*/  FMUL.FTZ R211, R83, UR7 ;  /* 0x0000000753d37c20 */ /* 0x000fe20008410000 */
[----:B------:R-:W-:Y:S01]  /*6580*/  FADD.FTZ R212, R212, -R89 ;  /* 0x80000059d4d47221 */ /* 0x000fe20000010000 */
[----:B------:R-:W-:Y:S01]  /*6590*/  FMUL.FTZ R216, R80, R213 ;  /* 0x000000d550d87220 */ /* 0x000fe20000410000 */
[----:B------:R-:W-:Y:S01]  /*65a0*/  FFMA.FTZ R89, R210, UR4, R188 ;  /* 0x00000004d2597c23 */ /* 0x000fe200080100bc */
[----:B------:R-:W-:Y:S01]  /*65b0*/  FFMA.FTZ R80, R81, UR10, R52 ;  /* 0x0000000a51507c23 */ /* 0x000fe20008010034 */
[----:B------:R-:W-:Y:S01]  /*65c0*/  FFMA.FTZ R87, R226, UR4, R188 ;  /* 0x00000004e2577c23 */ /* 0x000fe200080100bc */
[----:B------:R-:W-:Y:S01]  /*65d0*/  FFMA.FTZ R81, R86, UR10, R53 ;  /* 0x0000000a56517c23 */ /* 0x000fe20008010035 */
[----:B------:R-:W-:Y:S01]  /*65e0*/  FMUL.FTZ R222, R90, R211 ;  /* 0x000000d35ade7220 */ /* 0x000fe20000410000 */
[----:B------:R-:W-:-:S02]  /*65f0*/  HADD2.F32 R90, -RZ, R112.H0_H0 ;  /* 0x20000070ff5a7230 */ /* 0x000fc40000004100 */
[----:B------:R-:W-:Y:S01]  /*6600*/  FADD.FTZ R92, R208, -R89 ;  /* 0x80000059d05c7221 */ /* 0x000fe20000010000 */
[----:B------:R-:W-:Y:S01]  /*6610*/  FMUL.FTZ R209, R80, UR7 ;  /* 0x0000000750d17c20 */ /* 0x000fe20008410000 */
[----:B------:R-:W-:Y:S02]  /*6620*/  HADD2.F32 R89, -RZ, R251.H0_H0 ;  /* 0x200000fbff597230 */ /* 0x000fe40000004100 */
[----:B------:R-:W-:Y:S01]  /*6630*/  FADD.FTZ R87, R220, -R87 ;  /* 0x80000057dc577221 */ /* 0x000fe20000010000 */
[----:B------:R-:W-:Y:S01]  /*6640*/  FMUL.FTZ R208, R81, UR7 ;  /* 0x0000000751d07c20 */ /* 0x000fe20008410000 */
[----:B------:R-:W-:Y:S01]  /*6650*/  FFMA.FTZ R95, R202, UR4, R188 ;  /* 0x00000004ca5f7c23 */ /* 0x000fe200080100bc */
[----:B------:R-:W-:Y:S01]  /*6660*/  FMUL.FTZ R90, R90, R209 ;  /* 0x000000d15a5a7220 */ /* 0x000fe20000410000 */
[----:B------:R-:W-:Y:S01]  /*6670*/  FFMA.FTZ R86, R87, UR10, R58 ;  /* 0x0000000a57567c23 */ /* 0x000fe2000801003a */
[----:B------:R-:W-:Y:S01]  /*6680*/  FMUL.FTZ R89, R89, R208 ;  /* 0x000000d059597220 */ /* 0x000fe20000410000 */
[----:B------:R-:W-:Y:S01]  /*6690*/  FFMA.FTZ R220, R201, UR4, R188 ;  /* 0x00000004c9dc7c23 */ /* 0x000fe200080100bc */
[----:B------:R-:W-:Y:S01]  /*66a0*/  FFMA.FTZ R87, R88, UR10, R59 ;  /* 0x0000000a58577c23 */ /* 0x000fe2000801003b */
[----:B------:R-:W-:Y:S01]  /*66b0*/  FFMA.FTZ R84, R84, UR10, R56 ;  /* 0x0000000a54547c23 */ /* 0x000fe20008010038 */
[----:B------:R-:W-:Y:S01]  /*66c0*/  FADD.FTZ R95, R200, -R95 ;  /* 0x8000005fc85f7221 */ /* 0x000fe20000010000 */
[----:B------:R2:W-:Y:S01]  /*66d0*/  F2F.F16.F32 R224, R90 ;  /* 0x0000005a00e07304 */ /* 0x0005e20000200800 */
[----:B------:R-:W-:Y:S01]  /*66e0*/  FADD.FTZ R98, R204, -R91 ;  /* 0x8000005bcc627221 */ /* 0x000fe20000010000 */
[----:B------:R-:W3:Y:S01]  /*66f0*/  LDC.64 R200, c[0x0][0x468] ;  /* 0x00011a00ffc87b82 */ /* 0x000ee20000000a00 */
[----:B------:R-:W-:-:S02]  /*6700*/  HADD2.F32 R91, -RZ, R250.H1_H1 ;  /* 0x300000faff5b7230 */ /* 0x000fc40000004100 */
[----:B------:R-:W-:Y:S01]  /*6710*/  FADD.FTZ R220, R199, -R220 ;  /* 0x800000dcc7dc7221 */ /* 0x000fe20000010000 */
[----:B------:R-:W-:Y:S01]  /*6720*/  FMUL.FTZ R202, R87, UR7 ;  /* 0x0000000757ca7c20 */ /* 0x000fe20008410000 */
[----:B------:R-:W-:Y:S01]  /*6730*/  FMUL.FTZ R199, R84, UR7 ;  /* 0x0000000754c77c20 */ /* 0x000fe20008410000 */
[----:B------:R-:W-:Y:S01]  /*6740*/  FFMA.FTZ R94, R205, UR4, R188 ;  /* 0x00000004cd5e7c23 */ /* 0x000fe200080100bc */
[----:B------:R0:W4:Y:S01]  /*6750*/  F2F.F16.F32 R226, R89 ;  /* 0x0000005900e27304 */ /* 0x0001220000200800 */
[----:B--2---:R-:W-:Y:S02]  /*6760*/  HADD2.F32 R90, -RZ, R114.H0_H0 ;  /* 0x20000072ff5a7230 */ /* 0x004fe40000004100 */
[----:B------:R-:W-:Y:S01]  /*6770*/  FMUL.FTZ R223, R91, R202 ;  /* 0x000000ca5bdf7220 */ /* 0x000fe20000410000 */
[----:B------:R-:W-:Y:S01]  /*6780*/  FFMA.FTZ R85, R85, UR10, R57 ;  /* 0x0000000a55557c23 */ /* 0x000fe20008010039 */
[----:B------:R-:W-:Y:S02]  /*6790*/  HADD2.F32 R210, -RZ, R115.H0_H0 ;  /* 0x20000073ffd27230 */ /* 0x000fe40000004100 */
[----:B------:R-:W-:Y:S01]  /*67a0*/  FMUL.FTZ R205, R86, UR7 ;  /* 0x0000000756cd7c20 */ /* 0x000fe20008410000 */
[----:B------:R-:W-:Y:S01]  /*67b0*/  FMUL.FTZ R225, R90, R199 ;  /* 0x000000c75ae17220 */ /* 0x000fe20000410000 */
[C---:B-1----:R-:W-:Y:S01]  /*67c0*/  IMAD.WIDE.U32 R90, R192.reuse, 0x10, R206 ;  /* 0x00000010c05a7825 */ /* 0x042fe200078e00ce */
[----:B------:R-:W-:Y:S03]  /*67d0*/  F2F.F16.F32 R216, R216 ;  /* 0x000000d800d87304 */ /* 0x000fe60000200800 */
[----:B------:R-:W-:Y:S01]  /*67e0*/  FADD.FTZ R94, R203, -R94 ;  /* 0x8000005ecb5e7221 */ /* 0x000fe20000010000 */
[----:B------:R-:W-:Y:S01]  /*67f0*/  FMUL.FTZ R203, R85, UR7 ;  /* 0x0000000755cb7c20 */ /* 0x000fe20008410000 */
[----:B0-----:R-:W-:-:S04]  /*6800*/  IMAD.WIDE.U32 R88, R192, 0x8, R214 ;  /* 0x00000008c0587825 */ /* 0x001fc800078e00d6 */
[----:B------:R-:W-:Y:S01]  /*6810*/  FMUL.FTZ R210, R210, R205 ;  /* 0x000000cdd2d27220 */ /* 0x000fe20000410000 */
[----:B------:R-:W-:Y:S01]  /*6820*/  HADD2.F32 R204, -RZ, R250.H0_H0 ;  /* 0x200000faffcc7230 */ /* 0x000fe20000004100 */
[----:B------:R-:W0:Y:S01]  /*6830*/  F2F.F16.F32 R222, R222 ;  /* 0x000000de00de7304 */ /* 0x000e220000200800 */
[----:B------:R-:W2:Y:S04]  /*6840*/  LDG.E.64 R88, desc[UR18][R88.64] ;  /* 0x0000001258587981 */ /* 0x000ea8000c1e1b00 */
[----:B------:R1:W-:Y:S01]  /*6850*/  STG.E.128 desc[UR18][R90.64], R80 ;  /* 0x000000505a007986 */ /* 0x0003e2000c101d12 */
[----:B------:R-:W-:Y:S02]  /*6860*/  HADD2.F32 R228, -RZ, R117.H0_H0 ;  /* 0x20000075ffe47230 */ /* 0x000fe40000004100 */
[----:B------:R-:W-:Y:S01]  /*6870*/  FMUL.FTZ R204, R204, R203 ;  /* 0x000000cbcccc7220 */ /* 0x000fe20000410000 */
[----:B------:R-:W-:Y:S01]  /*6880*/  HADD2.F32 R229, -RZ, R249.H1_H1 ;  /* 0x300000f9ffe57230 */ /* 0x000fe20000004100 */
[----:B------:R-:W-:Y:S08]  /*6890*/  F2F.F16.F32 R210, R210 ;  /* 0x000000d200d27304 */ /* 0x000ff00000200800 */
[----:B------:R-:W3:Y:S01]  /*68a0*/  F2F.F16.F32 R223, R223 ;  /* 0x000000df00df7304 */ /* 0x000ee20000200800 */
[----:B-1----:R-:W-:Y:S01]  /*68b0*/  FFMA.FTZ R82, R221, UR10, R62 ;  /* 0x0000000add527c23 */ /* 0x002fe2000801003e */
[----:B------:R-:W-:Y:S01]  /*68c0*/  FFMA.FTZ R221, R197, UR4, R188 ;  /* 0x00000004c5dd7c23 */ /* 0x000fe200080100bc */
[----:B------:R-:W-:Y:S01]  /*68d0*/  FFMA.FTZ R83, R219, UR10, R63 ;  /* 0x0000000adb537c23 */ /* 0x000fe2000801003f */
[----:B----4-:R-:W-:-:S04]  /*68e0*/  IMAD.WIDE.U32 R80, R226, 0x10000, RZ ;  /* 0x00010000e2507825 */ /* 0x010fc800078e00ff */
[----:B------:R-:W-:Y:S01]  /*68f0*/  FMUL.FTZ R197, R82, UR7 ;  /* 0x0000000752c57c20 */ /* 0x000fe20008410000 */
[----:B------:R-:W-:Y:S01]  /*6900*/  FADD.FTZ R221, R198, -R221 ;  /* 0x800000ddc6dd7221 */ /* 0x000fe20000010000 */
[----:B------:R-:W-:Y:S01]  /*6910*/  FMUL.FTZ R198, R83, UR7 ;  /* 0x0000000753c67c20 */ /* 0x000fe20008410000 */
[----:B0-----:R-:W-:Y:S01]  /*6920*/  PRMT R91, R216, 0x5410, R222 ;  /* 0x00005410d85b7816 */ /* 0x001fe200000000de */
[----:B------:R-:W-:Y:S01]  /*6930*/  F2F.F16.F32 R225, R225 ;  /* 0x000000e100e17304 */ /* 0x000fe20000200800 */
[----:B------:R-:W-:Y:S01]  /*6940*/  LOP3.LUT R90, R80, R224, RZ, 0xfc, !PT ;  /* 0x000000e0505a7212 */ /* 0x000fe200078efcff */
[----:B------:R-:W-:Y:S01]  /*6950*/  FFMA.FTZ R80, R218, UR10, R60 ;  /* 0x0000000ada507c23 */ /* 0x000fe2000801003c */
[----:B------:R-:W-:Y:S01]  /*6960*/  FMUL.FTZ R219, R228, R197 ;  /* 0x000000c5e4db7220 */ /* 0x000fe20000410000 */
[----:B------:R-:W-:Y:S01]  /*6970*/  FMUL.FTZ R218, R229, R198 ;  /* 0x000000c6e5da7220 */ /* 0x000fe20000410000 */
[----:B------:R-:W-:Y:S01]  /*6980*/  LOP3.LUT R91, R91, R81, RZ, 0xfc, !PT ;  /* 0x000000515b5b7212 */ /* 0x000fe200078efcff */
[----:B---3--:R-:W-:-:S02]  /*6990*/  IMAD.WIDE.U32 R228, R192, 0x8, R200 ;  /* 0x00000008c0e47825 */ /* 0x008fc400078e00c8 */
[----:B------:R0:W1:Y:S02]  /*69a0*/  F2F.F16.F32 R227, R204 ;  /* 0x000000cc00e37304 */ /* 0x0000640000200800 */
[----:B------:R-:W-:Y:S01]  /*69b0*/  FFMA.FTZ R81, R217, UR10, R61 ;  /* 0x0000000ad9517c23 */ /* 0x000fe2000801003d */
[----:B------:R3:W-:Y:S01]  /*69c0*/  STG.E.64 desc[UR18][R228.64], R90 ;  /* 0x0000005ae4007986 */ /* 0x0007e2000c101b12 */
[----:B------:R-:W-:-:S04]  /*69d0*/  IMAD.WIDE.U32 R216, R190, 0x10, R206 ;  /* 0x00000010bed87825 */ /* 0x000fc800078e00ce */
[----:B------:R-:W-:Y:S01]  /*69e0*/  FMUL.FTZ R192, R80, UR7 ;  /* 0x0000000750c07c20 */ /* 0x000fe20008410000 */
[----:B------:R-:W-:Y:S02]  /*69f0*/  HADD2.F32 R231, -RZ, R116.H0_H0 ;  /* 0x20000074ffe77230 */ /* 0x000fe40000004100 */
[----:B---3--:R-:W-:-:S04]  /*6a00*/  IMAD.WIDE.U32 R90, R190, 0x8, R214 ;  /* 0x00000008be5a7825 */ /* 0x008fc800078e00d6 */
[----:B------:R-:W-:Y:S01]  /*6a10*/  FMUL.FTZ R222, R231, R192 ;  /* 0x000000c0e7de7220 */ /* 0x000fe20000410000 */
[----:B------:R-:W-:Y:S01]  /*6a20*/  PRMT R223, R210, 0x5410, R223 ;  /* 0x00005410d2df7816 */ /* 0x000fe200000000df */
[----:B------:R-:W3:Y:S01]  /*6a30*/  LDG.E.64 R90, desc[UR18][R90.64] ;  /* 0x000000125a5a7981 */ /* 0x000ee2000c1e1b00 */
[----:B------:R-:W-:-:S03]  /*6a40*/  HADD2.F32 R231, -RZ, R249.H0_H0 ;  /* 0x200000f9ffe77230 */ /* 0x000fc60000004100 */
[----:B------:R1:W-:Y:S01]  /*6a50*/  STG.E.128 desc[UR18][R216.64], R84 ;  /* 0x00000054d8007986 */ /* 0x0003e2000c101d12 */
[----:B0-----:R-:W-:Y:S01]  /*6a60*/  FMUL.FTZ R204, R81, UR7 ;  /* 0x0000000751cc7c20 */ /* 0x001fe20008410000 */
[----:B------:R-:W-:Y:S01]  /*6a70*/  FFMA.FTZ R224, R196, UR4, R188 ;  /* 0x00000004c4e07c23 */ /* 0x000fe200080100bc */
[----:B------:R-:W-:-:S04]  /*6a80*/  IMAD.WIDE.U32 R228, R190, 0x8, R200 ;  /* 0x00000008bee47825 */ /* 0x000fc800078e00c8 */
[----:B------:R-:W-:Y:S01]  /*6a90*/  FMUL.FTZ R226, R231, R204 ;  /* 0x000000cce7e27220 */ /* 0x000fe20000410000 */
[----:B-1----:R-:W-:-:S04]  /*6aa0*/  IMAD.WIDE.U32 R84, R227, 0x10000, RZ ;  /* 0x00010000e3547825 */ /* 0x002fc800078e00ff */
[----:B------:R-:W-:Y:S01]  /*6ab0*/  FFMA.FTZ R86, R93, UR10, R66 ;  /* 0x0000000a5d567c23 */ /* 0x000fe20008010042 */
[----:B------:R-:W-:-:S03]  /*6ac0*/  HADD2.F32 R93, -RZ, R119.H0_H0 ;  /* 0x20000077ff5d7230 */ /* 0x000fc60000004100 */
[----:B------:R-:W-:Y:S01]  /*6ad0*/  FMUL.FTZ R196, R86, UR7 ;  /* 0x0000000756c47c20 */ /* 0x000fe20008410000 */
[----:B------:R-:W-:Y:S02]  /*6ae0*/  LOP3.LUT R217, R223, R85, RZ, 0xfc, !PT ;  /* 0x00000055dfd97212 */ /* 0x000fe400078efcff */
[----:B------:R-:W-:Y:S01]  /*6af0*/  LOP3.LUT R216, R84, R225, RZ, 0xfc, !PT ;  /* 0x000000e154d87212 */ /* 0x000fe200078efcff */
[----:B------:R-:W-:Y:S01]  /*6b00*/  FFMA.FTZ R84, R212, UR10, R64 ;  /* 0x0000000ad4547c23 */ /* 0x000fe20008010040 */
[----:B------:R-:W-:Y:S01]  /*6b10*/  FFMA.FTZ R87, R98, UR10, R67 ;  /* 0x0000000a62577c23 */ /* 0x000fe20008010043 */
[----:B------:R-:W-:Y:S01]  /*6b20*/  FMUL.FTZ R98, R93, R196 ;  /* 0x000000c45d627220 */ /* 0x000fe20000410000 */
[----:B------:R-:W-:Y:S01]  /*6b30*/  HADD2.F32 R93, -RZ, R118.H0_H0 ;  /* 0x20000076ff5d7230 */ /* 0x000fe20000004100 */
[----:B------:R0:W-:Y:S01]  /*6b40*/  STG.E.64 desc[UR18][R228.64], R216 ;  /* 0x000000d8e4007986 */ /* 0x0001e2000c101b12 */
[----:B------:R-:W-:Y:S01]  /*6b50*/  FMUL.FTZ R190, R84, UR7 ;  /* 0x0000000754be7c20 */ /* 0x000fe20008410000 */
[----:B------:R-:W-:Y:S01]  /*6b60*/  F2F.F16.F32 R226, R226 ;  /* 0x000000e200e27304 */ /* 0x000fe20000200800 */
[----:B------:R-:W-:Y:S01]  /*6b70*/  FADD.FTZ R224, R195, -R224 ;  /* 0x800000e0c3e07221 */ /* 0x000fe20000010000 */
[----:B------:R-:W-:-:S02]  /*6b80*/  HADD2.F32 R210, -RZ, R248.H1_H1 ;  /* 0x300000f8ffd27230 */ /* 0x000fc40000004100 */
[----:B------:R-:W-:Y:S01]  /*6b90*/  FMUL.FTZ R195, R87, UR7 ;  /* 0x0000000757c37c20 */ /* 0x000fe20008410000 */
[----:B------:R-:W-:Y:S01]  /*6ba0*/  FFMA.FTZ R85, R92, UR10, R65 ;  /* 0x0000000a5c557c23 */ /* 0x000fe20008010041 */
[----:B------:R-:W-:Y:S02]  /*6bb0*/  FMUL.FTZ R223, R93, R190 ;  /* 0x000000be5ddf7220 */ /* 0x000fe40000410000 */
[----:B------:R-:W-:Y:S01]  /*6bc0*/  F2F.F16.F32 R219, R219 ;  /* 0x000000db00db7304 */ /* 0x000fe20000200800 */
[----:B0-----:R-:W-:-:S04]  /*6bd0*/  IMAD.WIDE.U32 R228, R189, 0x8, R214 ;  /* 0x00000008bde47825 */ /* 0x001fc800078e00d6 */
[----:B------:R-:W-:-:S03]  /*6be0*/  IMAD.WIDE.U32 R216, R189, 0x10, R206 ;  /* 0x00000010bdd87825 */ /* 0x000fc600078e00ce */
[----:B------:R-:W0:Y:S01]  /*6bf0*/  F2F.F16.F32 R218, R218 ;  /* 0x000000da00da7304 */ /* 0x000e220000200800 */
[----:B------:R1:W4:Y:S01]  /*6c00*/  LDG.E.64 R92, desc[UR18][R228.64] ;  /* 0x00000012e45c7981 */ /* 0x000322000c1e1b00 */
[----:B------:R-:W-:Y:S01]  /*6c10*/  FMUL.FTZ R212, R210, R195 ;  /* 0x000000c3d2d47220 */ /* 0x000fe20000410000 */
[----:B------:R-:W-:Y:S02]  /*6c20*/  HADD2.F32 R225, -RZ, R248.H0_H0 ;  /* 0x200000f8ffe17230 */ /* 0x000fe40000004100 */
[----:B------:R1:W-:Y:S03]  /*6c30*/  STG.E.128 desc[UR18][R216.64], R80 ;  /* 0x00000050d8007986 */ /* 0x0003e6000c101d12 */
[----:B------:R-:W0:Y:S01]  /*6c40*/  F2F.F16.F32 R222, R222 ;  /* 0x000000de00de7304 */ /* 0x000e220000200800 */
[----:B------:R-:W-:Y:S01]  /*6c50*/  FMUL.FTZ R210, R85, UR7 ;  /* 0x0000000755d27c20 */ /* 0x000fe20008410000 */
[----:B------:R-:W-:Y:S01]  /*6c60*/  FFMA.FTZ R230, R194, UR4, R188 ;  /* 0x00000004c2e67c23 */ /* 0x000fe200080100bc */
[----:B------:R-:W-:-:S02]  /*6c70*/  HADD2.F32 R227, -RZ, R121.H0_H0 ;  /* 0x20000079ffe37230 */ /* 0x000fc40000004100 */
[----:B-1----:R-:W-:Y:S01]  /*6c80*/  FFMA.FTZ R82, R220, UR10, R70 ;  /* 0x0000000adc527c23 */ /* 0x002fe20008010046 */
[----:B------:R-:W-:-:S03]  /*6c90*/  FMUL.FTZ R220, R225, R210 ;  /* 0x000000d2e1dc7220 */ /* 0x000fc60000410000 */
[----:B------:R-:W-:Y:S01]  /*6ca0*/  FMUL.FTZ R194, R82, UR7 ;  /* 0x0000000752c27c20 */ /* 0x000fe20008410000 */
[----:B------:R-:W-:Y:S01]  /*6cb0*/  FADD.FTZ R225, R193, -R230 ;  /* 0x800000e6c1e17221 */ /* 0x000fe20000010000 */
[----:B0-----:R-:W-:Y:S02]  /*6cc0*/  PRMT R217, R219, 0x5410, R218 ;  /* 0x00005410dbd97816 */ /* 0x001fe400000000da */
[----:B------:R-:W-:Y:S01]  /*6cd0*/  FMUL.FTZ R230, R227, R194 ;  /* 0x000000c2e3e67220 */ /* 0x000fe20000410000 */
[----:B------:R-:W-:-:S04]  /*6ce0*/  IMAD.WIDE.U32 R226, R226, 0x10000, RZ ;  /* 0x00010000e2e27825 */ /* 0x000fc800078e00ff */
[----:B------:R-:W-:Y:S01]  /*6cf0*/  FFMA.FTZ R80, R94, UR10, R68 ;  /* 0x0000000a5e507c23 */ /* 0x000fe20008010044 */
[----:B------:R-:W-:Y:S02]  /*6d00*/  LOP3.LUT R217, R217, R227, RZ, 0xfc, !PT ;  /* 0x000000e3d9d97212 */ /* 0x000fe400078efcff */
[----:B------:R-:W-:Y:S01]  /*6d10*/  LOP3.LUT R216, R226, R222, RZ, 0xfc, !PT ;  /* 0x000000dee2d87212 */ /* 0x000fe200078efcff */
[----:B------:R-:W-:-:S04]  /*6d20*/  IMAD.WIDE.U32 R226, R189, 0x8, R200 ;  /* 0x00000008bde27825 */ /* 0x000fc800078e00c8 */
[----:B------:R-:W-:Y:S01]  /*6d30*/  FMUL.FTZ R189, R80, UR7 ;  /* 0x0000000750bd7c20 */ /* 0x000fe20008410000 */
[----:B------:R-:W-:Y:S01]  /*6d40*/  HADD2.F32 R94, -RZ, R120.H0_H0 ;  /* 0x20000078ff5e7230 */ /* 0x000fe20000004100 */
[----:B------:R0:W-:Y:S01]  /*6d50*/  STG.E.64 desc[UR18][R226.64], R216 ;  /* 0x000000d8e2007986 */ /* 0x0001e2000c101b12 */
[----:B------:R-:W-:Y:S01]  /*6d60*/  F2F.F16.F32 R98, R98 ;  /* 0x0000006200627304 */ /* 0x000fe20000200800 */
[----:B------:R-:W-:Y:S01]  /*6d70*/  FFMA.FTZ R81, R95, UR10, R69 ;  /* 0x0000000a5f517c23 */ /* 0x000fe20008010045 */
[----:B------:R-:W-:Y:S01]  /*6d80*/  FFMA.FTZ R83, R221, UR10, R71 ;  /* 0x0000000add537c23 */ /* 0x000fe20008010047 */
[----:B------:R-:W-:Y:S01]  /*6d90*/  FMUL.FTZ R222, R94, R189 ;  /* 0x000000bd5ede7220 */ /* 0x000fe20000410000 */
[----:B------:R-:W-:-:S04]  /*6da0*/  HADD2.F32 R218, -RZ, R247.H1_H1 ;  /* 0x300000f7ffda7230 */ /* 0x000fc80000004100 */
[----:B------:R-:W1:Y:S01]  /*6db0*/  F2F.F16.F32 R212, R212 ;  /* 0x000000d400d47304 */ /* 0x000e620000200800 */
[----:B0-----:R-:W-:-:S04]  /*6dc0*/  IMAD.WIDE.U32 R226, R187, 0x8, R214 ;  /* 0x00000008bbe27825 */ /* 0x001fc800078e00d6 */
[----:B------:R-:W-:-:S03]  /*6dd0*/  IMAD.WIDE.U32 R216, R187, 0x10, R206 ;  /* 0x00000010bbd87825 */ /* 0x000fc600078e00ce */
[----:B------:R-:W0:Y:S01]  /*6de0*/  F2F.F16.F32 R220, R220 ;  /* 0x000000dc00dc7304 */ /* 0x000e220000200800 */
[----:B------:R1:W4:Y:S01]  /*6df0*/  LDG.E.64 R94, desc[UR18][R226.64] ;  /* 0x00000012e25e7981 */ /* 0x000322000c1e1b00 */
[----:B------:R-:W-:-:S03]  /*6e00*/  FMUL.FTZ R193, R83, UR7 ;  /* 0x0000000753c17c20 */ /* 0x000fc60008410000 */
[----:B------:R1:W-:Y:S03]  /*6e10*/  STG.E.128 desc[UR18][R216.64], R84 ;  /* 0x00000054d8007986 */ /* 0x0003e6000c101d12 */
[----:B------:R-:W0:Y:S01]  /*6e20*/  F2F.F16.F32 R223, R223 ;  /* 0x000000df00df7304 */ /* 0x000e220000200800 */
[----:B------:R-:W-:Y:S01]  /*6e30*/  FMUL.FTZ R221, R218, R193 ;  /* 0x000000c1dadd7220 */ /* 0x000fe20000410000 */
[----:B------:R-:W-:Y:S02]  /*6e40*/  HADD2.F32 R229, -RZ, R247.H0_H0 ;  /* 0x200000f7ffe57230 */ /* 0x000fe40000004100 */
[----:B------:R-:W-:Y:S01]  /*6e50*/  FMUL.FTZ R218, R81, UR7 ;  /* 0x0000000751da7c20 */ /* 0x000fe20008410000 */
[----:B------:R-:W-:-:S03]  /*6e60*/  FFMA.FTZ R99, R99, UR4, R188 ;  /* 0x0000000463637c23 */ /* 0x000fc600080100bc */
[----:B------:R0:W-:Y:S01]  /*6e70*/  F2F.F16.F32 R219, R230 ;  /* 0x000000e600db7304 */ /* 0x0001e20000200800 */
[----:B-1----:R-:W-:Y:S01]  /*6e80*/  FFMA.FTZ R86, R224, UR10, R74 ;  /* 0x0000000ae0567c23 */ /* 0x002fe2000801004a */
[----:B------:R-:W-:Y:S01]  /*6e90*/  FFMA.FTZ R224, R191, UR4, R188 ;  /* 0x00000004bfe07c23 */ /* 0x000fe200080100bc */
[----:B------:R-:W-:Y:S01]  /*6ea0*/  FFMA.FTZ R87, R225, UR10, R75 ;  /* 0x0000000ae1577c23 */ /* 0x000fe2000801004b */
[----:B0-----:R-:W-:Y:S02]  /*6eb0*/  HADD2.F32 R230, -RZ, R123.H0_H0 ;  /* 0x2000007bffe67230 */ /* 0x001fe40000004100 */
[----:B------:R-:W-:Y:S01]  /*6ec0*/  FADD.FTZ R224, R101, -R224 ;  /* 0x800000e065e07221 */ /* 0x000fe20000010000 */
[--C-:B------:R-:W-:Y:S02]  /*6ed0*/  HADD2.F32 R101, -RZ, R246.reuse.H1_H1 ;  /* 0x300000f6ff657230 */ /* 0x100fe40000004100 */
[----:B------:R-:W-:Y:S01]  /*6ee0*/  FMUL.FTZ R191, R86, UR7 ;  /* 0x0000000756bf7c20 */ /* 0x000fe20008410000 */
[----:B------:R-:W-:Y:S01]  /*6ef0*/  FMUL.FTZ R216, R87, UR7 ;  /* 0x0000000757d87c20 */ /* 0x000fe20008410000 */
[----:B------:R-:W-:Y:S01]  /*6f00*/  FFMA.FTZ R85, R224, UR10, R73 ;  /* 0x0000000ae0557c23 */ /* 0x000fe20008010049 */
[----:B------:R-:W-:Y:S01]  /*6f10*/  FMUL.FTZ R228, R229, R218 ;  /* 0x000000dae5e47220 */ /* 0x000fe20000410000 */
[----:B------:R-:W-:Y:S01]  /*6f20*/  FADD.FTZ R225, R100, -R99 ;  /* 0x8000006364e17221 */ /* 0x000fe20000010000 */
[----:B------:R-:W0:Y:S01]  /*6f30*/  F2F.F16.F32 R221, R221 ;  /* 0x000000dd00dd7304 */ /* 0x000e220000200800 */
[----:B------:R-:W-:Y:S01]  /*6f40*/  FMUL.FTZ R230, R230, R191 ;  /* 0x000000bfe6e67220 */ /* 0x000fe20000410000 */
[----:B------:R-:W-:Y:S01]  /*6f50*/  FMUL.FTZ R229, R101, R216 ;  /* 0x000000d865e57220 */ /* 0x000fe20000410000 */
[----:B------:R-:W-:Y:S01]  /*6f60*/  PRMT R99, R98, 0x5410, R212 ;  /* 0x0000541062637816 */ /* 0x000fe200000000d4 */
[----:B------:R-:W-:-:S02]  /*6f70*/  HADD2.F32 R227, -RZ, R246.H0_H0 ;  /* 0x200000f6ffe37230 */ /* 0x000fc40000004100 */
[----:B------:R-:W-:Y:S01]  /*6f80*/  FMUL.FTZ R212, R85, UR7 ;  /* 0x0000000755d47c20 */ /* 0x000fe20008410000 */
[----:B------:R-:W-:-:S04]  /*6f90*/  IMAD.WIDE.U32 R100, R220, 0x10000, RZ ;  /* 0x00010000dc647825 */ /* 0x000fc800078e00ff */
[----:B------:R-:W-:Y:S01]  /*6fa0*/  FFMA.FTZ R84, R225, UR10, R72 ;  /* 0x0000000ae1547c23 */ /* 0x000fe20008010048 */
[----:B------:R1:W-:Y:S01]  /*6fb0*/  F2F.F16.F32 R217, R230 ;  /* 0x000000e600d97304 */ /* 0x0003e20000200800 */
[----:B------:R-:W-:Y:S01]  /*6fc0*/  FMUL.FTZ R226, R227, R212 ;  /* 0x000000d4e3e27220 */ /* 0x000fe20000410000 */
[----:B------:R-:W-:Y:S02]  /*6fd0*/  LOP3.LUT R99, R99, R101, RZ, 0xfc, !PT ;  /* 0x0000006563637212 */ /* 0x000fe400078efcff */
[----:B------:R-:W-:-:S04]  /*6fe0*/  LOP3.LUT R98, R100, R223, RZ, 0xfc, !PT ;  /* 0x000000df64627212 */ /* 0x000fc800078efcff */
[----:B------:R-:W0:Y:S01]  /*6ff0*/  F2F.F16.F32 R220, R229 ;  /* 0x000000e500dc7304 */ /* 0x000e220000200800 */
[----:B-1----:R-:W-:Y:S02]  /*7000*/  HADD2.F32 R230, -RZ, R122.H0_H0 ;  /* 0x2000007affe67230 */ /* 0x002fe40000004100 */
[----:B------:R-:W-:-:S04]  /*7010*/  IMAD.WIDE.U32 R100, R187, 0x8, R200 ;  /* 0x00000008bb647825 */ /* 0x000fc800078e00c8 */
[----:B------:R-:W-:Y:S01]  /*7020*/  FMUL.FTZ R187, R84, UR7 ;  /* 0x0000000754bb7c20 */ /* 0x000fe20008410000 */
[----:B------:R-:W1:Y:S03]  /*7030*/  F2F.F16.F32 R228, R228 ;  /* 0x000000e400e47304 */ /* 0x000e660000200800 */
[----:B------:R-:W-:Y:S01]  /*7040*/  FMUL.FTZ R230, R230, R187 ;  /* 0x000000bbe6e67220 */ /* 0x000fe20000410000 */
[----:B0-----:R-:W-:-:S04]  /*7050*/  PRMT R223, R219, 0x5410, R221 ;  /* 0x00005410dbdf7816 */ /* 0x001fc800000000dd */
[----:B------:R-:W-:Y:S01]  /*7060*/  F2F.F16.F32 R226, R226 ;  /* 0x000000e200e27304 */ /* 0x000fe20000200800 */
[----:B------:R-:W-:Y:S01]  /*7070*/  IMAD.WIDE.U32 R224, R185, 0x8, R214 ;  /* 0x00000008b9e07825 */ /* 0x000fe200078e00d6 */
[----:B------:R-:W-:-:S06]  /*7080*/  PRMT R217, R217, 0x5410, R220 ;  /* 0x00005410d9d97816 */ /* 0x000fcc00000000dc */
[----:B------:R-:W0:Y:S01]  /*7090*/  F2F.F16.F32 R222, R222 ;  /* 0x000000de00de7304 */ /* 0x000e220000200800 */
[----:B------:R-:W-:Y:S01]  /*70a0*/  IMAD.WIDE.U32 R220, R185, 0x10, R206 ;  /* 0x00000010b9dc7825 */ /* 0x000fe200078e00ce */
[----:B------:R1:W-:Y:S06]  /*70b0*/  STG.E.64 desc[UR18][R100.64], R98 ;  /* 0x0000006264007986 */ /* 0x0003ec000c101b12 */
[----:B------:R-:W2:Y:S01]  /*70c0*/  F2F.F16.F32 R219, R230 ;  /* 0x000000e600db7304 */ /* 0x000ea20000200800 */
[----:B-1----:R-:W-:Y:S01]  /*70d0*/  IMAD.WIDE.U32 R100, R228, 0x10000, RZ ;  /* 0x00010000e4647825 */ /* 0x002fe200078e00ff */
[----:B------:R1:W4:Y:S04]  /*70e0*/  LDG.E.64 R98, desc[UR18][R224.64] ;  /* 0x00000012e0627981 */ /* 0x000328000c1e1b00 */
[----:B------:R2:W-:Y:S01]  /*70f0*/  STG.E.128 desc[UR18][R220.64], R80 ;  /* 0x00000050dc007986 */ /* 0x0005e2000c101d12 */
[----:B------:R-:W-:-:S02]  /*7100*/  LOP3.LUT R101, R223, R101, RZ, 0xfc, !PT ;  /* 0x00000065df657212 */ /* 0x000fc400078efcff */
[----:B0-----:R-:W-:Y:S01]  /*7110*/  LOP3.LUT R100, R100, R222, RZ, 0xfc, !PT ;  /* 0x000000de64647212 */ /* 0x001fe200078efcff */
[----:B------:R-:W-:-:S04]  /*7120*/  IMAD.WIDE.U32 R222, R184, 0x8, R214 ;  /* 0x00000008b8de7825 */ /* 0x000fc800078e00d6 */
[----:B-1----:R-:W-:-:S04]  /*7130*/  IMAD.WIDE.U32 R224, R185, 0x8, R200 ;  /* 0x00000008b9e07825 */ /* 0x002fc800078e00c8 */
[----:B------:R-:W-:-:S04]  /*7140*/  IMAD.WIDE.U32 R214, R162, 0x8, R214 ;  /* 0x00000008a2d67825 */ /* 0x000fc800078e00d6 */
[----:B--2---:R-:W-:Y:S01]  /*7150*/  IMAD.WIDE.U32 R80, R226, 0x10000, RZ ;  /* 0x00010000e2507825 */ /* 0x004fe200078e00ff */
[----:B------:R0:W-:Y:S03]  /*7160*/  STG.E.64 desc[UR18][R224.64], R100 ;  /* 0x00000064e0007986 */ /* 0x0001e6000c101b12 */
[----:B------:R-:W-:Y:S01]  /*7170*/  IMAD.WIDE.U32 R82, R184, 0x10, R206 ;  /* 0x00000010b8527825 */ /* 0x000fe200078e00ce */
[----:B------:R-:W-:Y:S02]  /*7180*/  LOP3.LUT R81, R217, R81, RZ, 0xfc, !PT ;  /* 0x00000051d9517212 */ /* 0x000fe400078efcff */
[----:B------:R-:W-:Y:S01]  /*7190*/  LOP3.LUT R80, R80, R219, RZ, 0xfc, !PT ;  /* 0x000000db50507212 */ /* 0x000fe200078efcff */
[----:B------:R-:W-:Y:S01]  /*71a0*/  IMAD.WIDE.U32 R184, R184, 0x8, R200 ;  /* 0x00000008b8b87825 */ /* 0x000fe200078e00c8 */
[----:B0-----:R-:W2:Y:S04]  /*71b0*/  LDG.E.64 R100, desc[UR18][R222.64] ;  /* 0x00000012de647981 */ /* 0x001ea8000c1e1b00 */
[----:B------:R0:W-:Y:S04]  /*71c0*/  STG.E.128 desc[UR18][R82.64], R84 ;  /* 0x0000005452007986 */ /* 0x0001e8000c101d12 */
[----:B------:R1:W-:Y:S04]  /*71d0*/  STG.E.64 desc[UR18][R184.64], R80 ;  /* 0x00000050b8007986 */ /* 0x0003e8000c101b12 */
[----:B0-----:R0:W2:Y:S01]  /*71e0*/  LDG.E.64 R84, desc[UR18][R214.64] ;  /* 0x00000012d6547981 */ /* 0x0010a2000c1e1b00 */
[--C-:B------:R-:W-:Y:S01]  /*71f0*/  FFMA.FTZ R186, R186, UR4, R188.reuse ;  /* 0x00000004baba7c23 */ /* 0x100fe200080100bc */
[----:B------:R-:W-:-:S03]  /*7200*/  FFMA.FTZ R217, R106, UR4, R188 ;  /* 0x000000046ad97c23 */ /* 0x000fc600080100bc */
[----:B------:R-:W-:Y:S01]  /*7210*/  FADD.FTZ R107, R107, -R186 ;  /* 0x800000ba6b6b7221 */ /* 0x000fe20000010000 */
[----:B------:R-:W-:Y:S01]  /*7220*/  FADD.FTZ R106, R104, -R217 ;  /* 0x800000d9686a7221 */ /* 0x000fe20000010000 */
[----:B------:R-:W-:Y:S02]  /*7230*/  FFMA.FTZ R105, R105, UR4, R188 ;  /* 0x0000000469697c23 */ /* 0x000fe400080100bc */
[----:B------:R-:W-:Y:S01]  /*7240*/  FFMA.FTZ R82, R107, UR10, R78 ;  /* 0x0000000a6b527c23 */ /* 0x000fe2000801004e */
[----:B------:R-:W-:Y:S01]  /*7250*/  FFMA.FTZ R83, R106, UR10, R79 ;  /* 0x0000000a6a537c23 */ /* 0x000fe2000801004f */
[----:B------:R-:W-:Y:S02]  /*7260*/  HADD2.F32 R107, -RZ, R125.H0_H0 ;  /* 0x2000007dff6b7230 */ /* 0x000fe40000004100 */
[----:B------:R-:W-:Y:S01]  /*7270*/  FADD.FTZ R102, R102, -R105 ;  /* 0x8000006966667221 */ /* 0x000fe20000010000 */
[----:B-1----:R-:W-:Y:S02]  /*7280*/  HADD2.F32 R80, -RZ, R245.H1_H1 ;  /* 0x300000f5ff507230 */ /* 0x002fe40000004100 */
[----:B------:R-:W-:Y:S01]  /*7290*/  FMUL.FTZ R104, R82, UR7 ;  /* 0x0000000752687c20 */ /* 0x000fe20008410000 */
[----:B------:R-:W-:Y:S01]  /*72a0*/  FMUL.FTZ R105, R83, UR7 ;  /* 0x0000000753697c20 */ /* 0x000fe20008410000 */
[----:B------:R-:W-:-:S02]  /*72b0*/  FFMA.FTZ R81, R102, UR10, R77 ;  /* 0x0000000a66517c23 */ /* 0x000fc4000801004d */
[----:B------:R-:W-:Y:S01]  /*72c0*/  FMUL.FTZ R107, R107, R104 ;  /* 0x000000686b6b7220 */ /* 0x000fe20000410000 */
[----:B------:R-:W-:-:S05]  /*72d0*/  FMUL.FTZ R102, R80, R105 ;  /* 0x0000006950667220 */ /* 0x000fca0000410000 */
[----:B------:R-:W-:Y:S08]  /*72e0*/  F2F.F16.F32 R107, R107 ;  /* 0x0000006b006b7304 */ /* 0x000ff00000200800 */
[----:B------:R-:W0:Y:S01]  /*72f0*/  F2F.F16.F32 R102, R102 ;  /* 0x0000006600667304 */ /* 0x000e220000200800 */
[----:B------:R-:W-:Y:S01]  /*7300*/  SHF.R.U32.HI R106, RZ, 0x10, R89 ;  /* 0x00000010ff6a7819 */ /* 0x000fe20000011659 */
[----:B------:R-:W-:-:S04]  /*7310*/  FFMA.FTZ R188, R103, UR4, R188 ;  /* 0x0000000467bc7c23 */ /* 0x000fc800080100bc */
[----:B------:R-:W-:Y:S01]  /*7320*/  HADD2.F32 R106, -RZ, R106.H0_H0 ;  /* 0x2000006aff6a7230 */ /* 0x000fe20000004100 */
[----:B0-----:R-:W-:Y:S01]  /*7330*/  PRMT R215, R107, 0x5410, R102 ;  /* 0x000054106bd77816 */ /* 0x001fe20000000066 */
[----:B------:R-:W-:Y:S01]  /*7340*/  HADD2.F32 R102, -RZ, R89.H0_H0 ;  /* 0x20000059ff667230 */ /* 0x000fe20000004100 */
[----:B------:R-:W-:Y:S01]  /*7350*/  SHF.R.U64 R107, R88, 0x10, R89 ;  /* 0x00000010586b7819 */ /* 0x000fe20000001259 */
[----:B------:R-:W-:Y:S02]  /*7360*/  HADD2.F32 R88, -RZ, R88.H0_H0 ;  /* 0x20000058ff587230 */ /* 0x000fe40000004100 */
[----:B------:R-:W-:Y:S01]  /*7370*/  FMUL.FTZ R211, R211, R106 ;  /* 0x0000006ad3d37220 */ /* 0x000fe20000410000 */
[----:B------:R-:W-:Y:S01]  /*7380*/  FMUL.FTZ R213, R213, R102 ;  /* 0x00000066d5d57220 */ /* 0x000fe20000410000 */
[----:B------:R-:W-:Y:S01]  /*7390*/  HADD2.F32 R89, -RZ, R107.H0_H0 ;  /* 0x2000006bff597230 */ /* 0x000fe20000004100 */
[----:B---3--:R-:W-:Y:S01]  /*73a0*/  SHF.R.U64 R102, R90, 0x10, R91 ;  /* 0x000000105a667819 */ /* 0x008fe2000000125b */
[----:B------:R-:W-:-:S02]  /*73b0*/  HADD2.F32 R90, -RZ, R90.H0_H0 ;  /* 0x2000005aff5a7230 */ /* 0x000fc40000004100 */
[----:B------:R-:W-:Y:S01]  /*73c0*/  FADD.FTZ R87, R97, -R188 ;  /* 0x800000bc61577221 */ /* 0x000fe20000010000 */
[----:B------:R-:W-:Y:S01]  /*73d0*/  HADD2.F32 R106, -RZ, R91.H0_H0 ;  /* 0x2000005bff6a7230 */ /* 0x000fe20000004100 */
[----:B------:R-:W-:Y:S01]  /*73e0*/  SHF.R.U32.HI R91, RZ, 0x10, R91 ;  /* 0x00000010ff5b7819 */ /* 0x000fe2000001165b */
[----:B------:R-:W-:Y:S02]  /*73f0*/  HADD2.F32 R86, -RZ, R245.H0_H0 ;  /* 0x200000f5ff567230 */ /* 0x000fe40000004100 */
[----:B------:R-:W-:Y:S01]  /*7400*/  FMUL.FTZ R97, R81, UR7 ;  /* 0x0000000751617c20 */ /* 0x000fe20008410000 */
[----:B------:R-:W-:Y:S01]  /*7410*/  FMUL.FTZ R209, R209, R88 ;  /* 0x00000058d1d17220 */ /* 0x000fe20000410000 */
[----:B------:R-:W-:Y:S01]  /*7420*/  FMUL.FTZ R208, R208, R89 ;  /* 0x00000059d0d07220 */ /* 0x000fe20000410000 */
[----:B------:R-:W-:Y:S01]  /*7430*/  FFMA.FTZ R80, R87, UR10, R76 ;  /* 0x0000000a57507c23 */ /* 0x000fe2000801004c */
[----:B------:R-:W-:-:S04]  /*7440*/  IMAD.WIDE.U32 R88, R162, 0x8, R200 ;  /* 0x00000008a2587825 */ /* 0x000fc800078e00c8 */
[----:B------:R-:W-:Y:S01]  /*7450*/  FMUL.FTZ R199, R199, R90 ;  /* 0x0000005ac7c77220 */ /* 0x000fe20000410000 */
[----:B------:R-:W-:Y:S01]  /*7460*/  FMUL.FTZ R186, R86, R97 ;  /* 0x0000006156ba7220 */ /* 0x000fe20000410000 */
[----:B------:R-:W-:Y:S02]  /*7470*/  HADD2.F32 R91, -RZ, R91.H0_H0 ;  /* 0x2000005bff5b7230 */ /* 0x000fe40000004100 */
[----:B------:R-:W-:Y:S01]  /*7480*/  FMUL.FTZ R103, R80, UR7 ;  /* 0x0000000750677c20 */ /* 0x000fe20008410000 */
[----:B------:R-:W-:Y:S01]  /*7490*/  HADD2.F32 R86, -RZ, R124.H0_H0 ;  /* 0x2000007cff567230 */ /* 0x000fe20000004100 */
[----:B------:R-:W0:Y:S01]  /*74a0*/  F2F.F16.F32 R87, R186 ;  /* 0x000000ba00577304 */ /* 0x000e220000200800 */
[----:B------:R-:W-:-:S03]  /*74b0*/  FMUL.FTZ R202, R202, R91 ;  /* 0x0000005bcaca7220 */ /* 0x000fc60000410000 */
[----:B------:R-:W-:Y:S01]  /*74c0*/  FMUL.FTZ R184, R86, R103 ;  /* 0x0000006756b87220 */ /* 0x000fe20000410000 */
[--C-:B----4-:R-:W-:Y:S01]  /*74d0*/  SHF.R.U64 R201, R92, 0x10, R93.reuse ;  /* 0x000000105cc97819 */ /* 0x110fe2000000125d */
[----:B------:R-:W-:Y:S01]  /*74e0*/  HADD2.F32 R90, -RZ, R93.H0_H0 ;  /* 0x2000005dff5a7230 */ /* 0x000fe20000004100 */
[----:B------:R-:W-:-:S04]  /*74f0*/  SHF.R.U32.HI R93, RZ, 0x10, R93 ;  /* 0x00000010ff5d7819 */ /* 0x000fc8000001165d */
[----:B------:R-:W-:Y:S01]  /*7500*/  FMUL.FTZ R197, R197, R90 ;  /* 0x0000005ac5c57220 */ /* 0x000fe20000410000 */
[----:B------:R-:W-:Y:S01]  /*7510*/  HADD2.F32 R91, -RZ, R93.H0_H0 ;  /* 0x2000005dff5b7230 */ /* 0x000fe20000004100 */
[----:B------:R-:W1:Y:S01]  /*7520*/  F2F.F16.F32 R185, R184 ;  /* 0x000000b800b97304 */ /* 0x000e620000200800 */
[----:B------:R-:W-:-:S03]  /*7530*/  HADD2.F32 R201, -RZ, R201.H0_H0 ;  /* 0x200000c9ffc97230 */ /* 0x000fc60000004100 */
[----:B------:R-:W-:Y:S01]  /*7540*/  FMUL.FTZ R198, R198, R91 ;  /* 0x0000005bc6c67220 */ /* 0x000fe20000410000 */
[----:B------:R-:W-:Y:S02]  /*7550*/  HADD2.F32 R102, -RZ, R102.H0_H0 ;  /* 0x20000066ff667230 */ /* 0x000fe40000004100 */
[----:B------:R-:W-:Y:S01]  /*7560*/  FMUL.FTZ R201, R204, R201 ;  /* 0x000000c9ccc97220 */ /* 0x000fe20000410000 */
[----:B0-----:R-:W-:-:S04]  /*7570*/  IMAD.WIDE.U32 R86, R87, 0x10000, RZ ;  /* 0x0001000057567825 */ /* 0x001fc800078e00ff */
[----:B------:R-:W-:Y:S01]  /*7580*/  FMUL.FTZ R200, R203, R102 ;  /* 0x00000066cbc87220 */ /* 0x000fe20000410000 */
[----:B------:R-:W-:Y:S01]  /*7590*/  IMAD.WIDE.U32 R206, R162, 0x10, R206 ;  /* 0x00000010a2ce7825 */ /* 0x000fe200078e00ce */
[----:B------:R-:W-:-:S03]  /*75a0*/  LOP3.LUT R87, R215, R87, RZ, 0xfc, !PT ;  /* 0x00000057d7577212 */ /* 0x000fc600078efcff */
[----:B------:R-:W-:Y:S01]  /*75b0*/  FMUL.FTZ R205, R205, R106 ;  /* 0x0000006acdcd7220 */ /* 0x000fe20000410000 */
[----:B-1----:R-:W-:Y:S01]  /*75c0*/  LOP3.LUT R86, R86, R185, RZ, 0xfc, !PT ;  /* 0x000000b956567212 */ /* 0x002fe200078efcff */
[----:B------:R-:W-:Y:S01]  /*75d0*/  HADD2.F32 R107, -RZ, R92.H0_H0 ;  /* 0x2000005cff6b7230 */ /* 0x000fe20000004100 */
[----:B------:R0:W-:Y:S04]  /*75e0*/  STG.E.128 desc[UR18][R206.64], R80 ;  /* 0x00000050ce007986 */ /* 0x0001e8000c101d12 */
[----:B------:R-:W-:Y:S01]  /*75f0*/  FMUL.FTZ R192, R192, R107 ;  /* 0x0000006bc0c07220 */ /* 0x000fe20000410000 */
[----:B------:R1:W-:Y:S01]  /*7600*/  STG.E.64 desc[UR18][R88.64], R86 ;  /* 0x0000005658007986 */ /* 0x0003e2000c101b12 */
[----:B------:R-:W-:-:S05]  /*7610*/  SHF.R.U64 R90, R94, 0x10, R95 ;  /* 0x000000105e5a7819 */ /* 0x000fca000000125f */
[----:B------:R-:W-:-:S05]  /*7620*/  HADD2.F32 R91, -RZ, R90.H0_H0 ;  /* 0x2000005aff5b7230 */ /* 0x000fca0000004100 */
[----:B------:R-:W-:Y:S01]  /*7630*/  FMUL.FTZ R204, R210, R91 ;  /* 0x0000005bd2cc7220 */ /* 0x000fe20000410000 */
[----:B------:R-:W-:Y:S01]  /*7640*/  HADD2.F32 R93, -RZ, R94.H0_H0 ;  /* 0x2000005eff5d7230 */ /* 0x000fe20000004100 */
[----:B------:R-:W-:Y:S01]  /*7650*/  SHF.R.U32.HI R94, RZ, 0x10, R95 ;  /* 0x00000010ff5e7819 */ /* 0x000fe2000001165f */
[----:B------:R-:W-:-:S03]  /*7660*/  HADD2.F32 R107, -RZ, R95.H0_H0 ;  /* 0x2000005fff6b7230 */ /* 0x000fc60000004100 */
[----:B------:R-:W-:Y:S01]  /*7670*/  FMUL.FTZ R190, R190, R93 ;  /* 0x0000005dbebe7220 */ /* 0x000fe20000410000 */
[----:B------:R-:W-:Y:S02]  /*7680*/  HADD2.F32 R94, -RZ, R94.H0_H0 ;  /* 0x2000005eff5e7230 */ /* 0x000fe40000004100 */
[----:B------:R-:W-:-:S03]  /*7690*/  FMUL.FTZ R196, R196, R107 ;  /* 0x0000006bc4c47220 */ /* 0x000fc60000410000 */
[----:B------:R-:W-:Y:S01]  /*76a0*/  FMUL.FTZ R94, R195, R94 ;  /* 0x0000005ec35e7220 */ /* 0x000fe20000410000 */
[----:B------:R-:W-:-:S05]  /*76b0*/  SHF.R.U64 R90, R98, 0x10, R99 ;  /* 0x00000010625a7819 */ /* 0x000fca0000001263 */
[----:B------:R-:W-:Y:S01]  /*76c0*/  HADD2.F32 R91, -RZ, R90.H0_H0 ;  /* 0x2000005aff5b7230 */ /* 0x000fe20000004100 */
[----:B------:R-:W-:-:S04]  /*76d0*/  SHF.R.U32.HI R106, RZ, 0x10, R99 ;  /* 0x00000010ff6a7819 */ /* 0x000fc80000011663 */
[----:B------:R-:W-:Y:S01]  /*76e0*/  FMUL.FTZ R102, R218, R91 ;  /* 0x0000005bda667220 */ /* 0x000fe20000410000 */
[----:B------:R-:W-:Y:S02]  /*76f0*/  HADD2.F32 R93, -RZ, R99.H0_H0 ;  /* 0x20000063ff5d7230 */ /* 0x000fe40000004100 */
[----:B------:R-:W-:Y:S02]  /*7700*/  HADD2.F32 R98, -RZ, R98.H0_H0 ;  /* 0x20000062ff627230 */ /* 0x000fe40000004100 */
[----:B------:R-:W-:Y:S02]  /*7710*/  HADD2.F32 R106, -RZ, R106.H0_H0 ;  /* 0x2000006aff6a7230 */ /* 0x000fe40000004100 */
[----:B------:R-:W-:Y:S01]  /*7720*/  FMUL.FTZ R194, R194, R93 ;  /* 0x0000005dc2c27220 */ /* 0x000fe20000410000 */
[----:B------:R-:W-:Y:S02]  /*7730*/  FMUL.FTZ R195, R189, R98 ;  /* 0x00000062bdc37220 */ /* 0x000fe40000410000 */
[----:B------:R-:W-:Y:S01]  /*7740*/  FMUL.FTZ R106, R193, R106 ;  /* 0x0000006ac16a7220 */ /* 0x000fe20000410000 */
[--C-:B--2---:R-:W-:Y:S01]  /*7750*/  SHF.R.U64 R91, R100, 0x10, R101.reuse ;  /* 0x00000010645b7819 */ /* 0x104fe20000001265 */
        /* <DEDUP_REMOVED lines=18> */
[----:B------:R-:W-:-:S07]  /*7880*/  FMUL.FTZ R84, R105, R86 ;  /* 0x0000005669547220 */ /* 0x000fce0000410000 */
.L_x_8875:
        /* <DEDUP_REMOVED lines=110> */
.L_x_8870:
        /* <DEDUP_REMOVED lines=31> */
.L_x_8878:
        /* <DEDUP_REMOVED lines=10> */
.L_x_14411:


//--------------------- .text._ZN10layer_norm13ln_bwd_kernelINS_13Kernel_traitsI6__halfS2_fS2_fjLj7168ELj1ELj1ELj8ELj8ENS_18Kernel_traits_baseILj7168ES2_S2_fS2_fjLj256EEEEELb0ELb1ELb1ELb0EEEvNS_9BwdParamsE --------------------------
	.section	.text._ZN10layer_norm13ln_bwd_kernelINS_13Kernel_traitsI6__halfS2_fS2_fjLj7168ELj1ELj1ELj8ELj8ENS_18Kernel_traits_baseILj7168ES2_S2_fS2_fjLj256EEEEELb0ELb1ELb1ELb0EEEvNS_9BwdParamsE,"ax",@progbits
	.align	128
        .global         _ZN10layer_norm13ln_bwd_kernelINS_13Kernel_traitsI6__halfS2_fS2_fjLj7168ELj1ELj1ELj8ELj8ENS_18Kernel_traits_baseILj7168ES2_S2_fS2_fjLj256EEEEELb0ELb1ELb1ELb0EEEvNS_9BwdParamsE
        .type           _ZN10layer_norm13ln_bwd_kernelINS_13Kernel_traitsI6__halfS2_fS2_fjLj7168ELj1ELj1ELj8ELj8ENS_18Kernel_traits_baseILj7168ES2_S2_fS2_fjLj256EEEEELb0ELb1ELb1ELb0EEEvNS_9BwdParamsE,@function
        .size           _ZN10layer_norm13ln_bwd_kernelINS_13Kernel_traitsI6__halfS2_fS2_fjLj7168ELj1ELj1ELj8ELj8ENS_18Kernel_traits_baseILj7168ES2_S2_fS2_fjLj256EEEEELb0ELb1ELb1ELb0EEEvNS_9BwdParamsE,(.L_x_14412 - _ZN10layer_norm13ln_bwd_kernelINS_13Kernel_traitsI6__halfS2_fS2_fjLj7168ELj1ELj1ELj8ELj8ENS_18Kernel_traits_baseILj7168ES2_S2_fS2_fjLj256EEEEELb0ELb1ELb1ELb0EEEvNS_9BwdParamsE)
        .other          _ZN10layer_norm13ln_bwd_kernelINS_13Kernel_traitsI6__halfS2_fS2_fjLj7168ELj1ELj1ELj8ELj8ENS_18Kernel_traits_baseILj7168ES2_S2_fS2_fjLj256EEEEELb0ELb1ELb1ELb0EEEvNS_9BwdParamsE,@"STO_CUDA_ENTRY STV_DEFAULT"
_ZN10layer_norm13ln_bwd_kernelINS_13Kernel_traitsI6__halfS2_fS2_fjLj7168ELj1ELj1ELj8ELj8ENS_18Kernel_traits_baseILj7168ES2_S2_fS2_fjLj256EEEEELb0ELb1ELb1ELb0EEEvNS_9BwdParamsE:
.text._ZN10layer_norm13ln_bwd_kernelINS_13Kernel_traitsI6__halfS2_fS2_fjLj7168ELj1ELj1ELj8ELj8ENS_18Kernel_traits_baseILj7168ES2_S2_fS2_fjLj256EEEEELb0ELb1ELb1ELb0EEEvNS_9BwdParamsE:
        /* <DEDUP_REMOVED lines=113> */
[----:B-----5:R-:W-:Y:S02]  /*0710*/  MOV R212, R4 ;  /* 0x0000000400d47202 */ /* 0x020fe40000000f00 */
[----:B------:R-:W-:Y:S02]  /*0720*/  CS2R R88, SRZ ;  /* 0x0000000000587805 */ /* 0x000fe4000001ff00 */
[----:B------:R-:W-:Y:S02]  /*0730*/  MOV R214, R6 ;  /* 0x0000000600d67202 */ /* 0x000fe40000000f00 */
        /* <DEDUP_REMOVED lines=61> */
[----:B------:R-:W-:Y:S01]  /*0b10*/  SHF.R.U64 R6, R6, 0x10, R7 ;  /* 0x0000001006067819 */ /* 0x000fe20000001207 */
[----:B------:R-:W-:Y:S01]  /*0b20*/  UPLOP3.LUT UP1, UPT, UPT, UPT, UPT, 0x40, 0x4 ;  /* 0x000000000004789c */ /* 0x000fe20003f2e870 */
[----:B------:R-:W-:Y:S01]  /*0b30*/  MOV R215, R7 ;  /* 0x0000000700d77202 */ /* 0x000fe20000000f00 */
[----:B------:R-:W0:Y:S01]  /*0b40*/  LDCU UR30, c[0x0][0x40c] ;  /* 0x00008180ff1e77ac */ /* 0x000e220008000800 */
[----:B------:R-:W-:-:S02]  /*0b50*/  MOV R216, R92 ;  /* 0x0000005c00d87202 */ /* 0x000fc40000000f00 */
[--C-:B------:R-:W-:Y:S01]  /*0b60*/  SHF.R.U64 R22, R92, 0x10, R93.reuse ;  /* 0x000000105c167819 */ /* 0x100fe2000000125d */
[----:B------:R-:W1:Y:S01]  /*0b70*/  LDCU UR8, c[0x0][0x388] ;  /* 0x00007100ff0877ac */ /* 0x000e620008000800 */
[----:B------:R-:W-:Y:S02]  /*0b80*/  MOV R218, R93 ;  /* 0x0000005d00da7202 */ /* 0x000fe40000000f00 */
[----:B------:R-:W-:Y:S01]  /*0b90*/  SHF.R.U32.HI R23, RZ, 0x10, R93 ;  /* 0x00000010ff177819 */ /* 0x000fe2000001165d */
[----:B------:R-:W2:Y:S01]  /*0ba0*/  LDCU.U8 UR28, c[0x0][0x410] ;  /* 0x00008200ff1c77ac */ /* 0x000ea20008000000 */
[----:B------:R-:W-:Y:S02]  /*0bb0*/  MOV R219, R94 ;  /* 0x0000005e00db7202 */ /* 0x000fe40000000f00 */
[----:B------:R-:W-:Y:S01]  /*0bc0*/  SHF.R.U64 R24, R94, 0x10, R95 ;  /* 0x000000105e187819 */ /* 0x000fe2000000125f */
[----:B------:R-:W3:Y:S01]  /*0bd0*/  LDCU.64 UR16, c[0x0][0x3c8] ;  /* 0x00007900ff1077ac */ /* 0x000ee20008000a00 */
[----:B------:R-:W-:-:S02]  /*0be0*/  MOV R220, R95 ;  /* 0x0000005f00dc7202 */ /* 0x000fc40000000f00 */
[----:B------:R-:W-:Y:S01]  /*0bf0*/  SHF.R.U32.HI R25, RZ, 0x10, R95 ;  /* 0x00000010ff197819 */ /* 0x000fe2000001165f */
[----:B------:R-:W4:Y:S01]  /*0c00*/  LDCU.64 UR18, c[0x0][0x3c0] ;  /* 0x00007800ff1277ac */ /* 0x000f220008000a00 */
[----:B------:R-:W-:Y:S02]  /*0c10*/  MOV R221, R96 ;  /* 0x0000006000dd7202 */ /* 0x000fe40000000f00 */
[--C-:B------:R-:W-:Y:S01]  /*0c20*/  SHF.R.U64 R26, R96, 0x10, R97.reuse ;  /* 0x00000010601a7819 */ /* 0x100fe20000001261 */
[----:B------:R-:W0:Y:S01]  /*0c30*/  LDCU UR29, c[0x0][0x400] ;  /* 0x00008000ff1d77ac */ /* 0x000e220008000800 */
[----:B------:R-:W-:Y:S02]  /*0c40*/  MOV R222, R97 ;  /* 0x0000006100de7202 */ /* 0x000fe40000000f00 */
[----:B------:R-:W-:Y:S01]  /*0c50*/  SHF.R.U32.HI R27, RZ, 0x10, R97 ;  /* 0x00000010ff1b7819 */ /* 0x000fe20000011661 */
[----:B------:R-:W0:Y:S01]  /*0c60*/  LDCU.64 UR20, c[0x0][0x438] ;  /* 0x00008700ff1477ac */ /* 0x000e220008000a00 */
[----:B------:R-:W-:-:S02]  /*0c70*/  MOV R136, R100 ;  /* 0x0000006400887202 */ /* 0x000fc40000000f00 */
[--C-:B------:R-:W-:Y:S01]  /*0c80*/  SHF.R.U64 R137, R100, 0x10, R101.reuse ;  /* 0x0000001064897819 */ /* 0x100fe20000001265 */
[----:B------:R-:W0:Y:S01]  /*0c90*/  LDCU.64 UR4, c[0x0][0x478] ;  /* 0x00008f00ff0477ac */ /* 0x000e220008000a00 */
[----:B------:R-:W-:Y:S02]  /*0ca0*/  MOV R138, R101 ;  /* 0x00000065008a7202 */ /* 0x000fe40000000f00 */
[----:B------:R-:W-:Y:S01]  /*0cb0*/  SHF.R.U32.HI R139, RZ, 0x10, R101 ;  /* 0x00000010ff8b7819 */ /* 0x000fe20000011665 */
[----:B------:R-:W0:Y:S01]  /*0cc0*/  LDCU.128 UR12, c[0x0][0x3f0] ;  /* 0x00007e00ff0c77ac */ /* 0x000e220008000c00 */
[----:B------:R-:W-:Y:S02]  /*0cd0*/  MOV R196, R104 ;  /* 0x0000006800c47202 */ /* 0x000fe40000000f00 */
[----:B------:R-:W-:Y:S01]  /*0ce0*/  SHF.R.U64 R0, R104, 0x10, R105 ;  /* 0x0000001068007819 */ /* 0x000fe20000001269 */
[----:B------:R-:W0:Y:S01]  /*0cf0*/  LDCU.64 UR22, c[0x0][0x380] ;  /* 0x00007000ff1677ac */ /* 0x000e220008000a00 */
[----:B------:R-:W-:-:S02]  /*0d00*/  MOV R197, R105 ;  /* 0x0000006900c57202 */ /* 0x000fc40000000f00 */
[----:B------:R-:W-:Y:S02]  /*0d10*/  SHF.R.U32.HI R3, RZ, 0x10, R105 ;  /* 0x00000010ff037819 */ /* 0x000fe40000011669 */
[----:B------:R-:W-:Y:S02]  /*0d20*/  SHF.R.U32.HI R5, RZ, 0x10, R5 ;  /* 0x00000010ff057819 */ /* 0x000fe40000011605 */
[----:B------:R-:W-:Y:S02]  /*0d30*/  SHF.R.U32.HI R7, RZ, 0x10, R7 ;  /* 0x00000010ff077819 */ /* 0x000fe40000011607 */
        /* <DEDUP_REMOVED lines=39> */
[----:B01234-:R-:W-:-:S07]  /*0fb0*/  PRMT R215, R215, 0x5410, R7 ;  /* 0x00005410d7d77816 */ /* 0x01ffce0000000007 */
.L_x_9036:
[----:B------:R-:W-:Y:S02]  /*0fc0*/  UIMAD.WIDE UR6, UR24, 0x4, UR14 ;  /* 0x00000004180678a5 */ /* 0x000fe4000f8e020e */
[----:B------:R-:W-:-:S04]  /*0fd0*/  UIMAD.WIDE UR26, UR24, 0x4, UR12 ;  /* 0x00000004181a78a5 */ /* 0x000fc8000f8e020c */
[----:B------:R-:W-:Y:S02]  /*0fe0*/  MOV R124, UR6 ;  /* 0x00000006007c7c02 */ /* 0x000fe40008000f00 */
[----:B------:R-:W-:Y:S01]  /*0ff0*/  MOV R125, UR7 ;  /* 0x00000007007d7c02 */ /* 0x000fe20008000f00 */
[----:B------:R-:W-:-:S04]  /*1000*/  UIMAD.WIDE UR6, UR24, 0x4, UR16 ;  /* 0x00000004180678a5 */ /* 0x000fc8000f8e0210 */
[----:B--2---:R-:W2:Y:S01]  /*1010*/  LDG.E R124, desc[UR10][R124.64] ;  /* 0x0000000a7c7c7981 */ /* 0x004ea2000c1e1900 */
[----:B-1-3--:R-:W-:Y:S02]  /*1020*/  MOV R122, UR26 ;  /* 0x0000001a007a7c02 */ /* 0x00afe40008000f00 */
[----:B0-----:R-:W-:Y:S02]  /*1030*/  MOV R120, UR6 ;  /* 0x0000000600787c02 */ /* 0x001fe40008000f00 */
        /* <DEDUP_REMOVED lines=15> */
[----:B------:R-:W-:Y:S01]  /*1130*/  UIADD3 UR7, UPT, UPT, UR27, -0x1, URZ ;  /* 0xffffffff1b077890 */ /* 0x000fe2000fffe0ff */
[C---:B------:R-:W-:Y:S01]  /*1140*/  ISETP.GE.U32.AND P0, PT, R2.reuse, 0x100, PT ;  /* 0x000001000200780c */ /* 0x040fe20003f06070 */
[----:B------:R-:W-:Y:S01]  /*1150*/  UIMAD UR6, UR24, UR8, URZ ;  /* 0x00000008180672a4 */ /* 0x000fe2000f8e02ff */
[----:B------:R-:W1:Y:S01]  /*1160*/  S2R R0, SR_TID.X ;  /* 0x0000000000007919 */ /* 0x000e620000002100 */
[----:B------:R-:W-:Y:S01]  /*1170*/  ISETP.NE.AND P6, PT, RZ, UR28, PT ;  /* 0x0000001cff007c0c */ /* 0x000fe2000bfc5270 */
[----:B------:R-:W-:Y:S01]  /*1180*/  BSSY.RECONVERGENT B1, `(.L_x_8882) ;  /* 0x0000049000017945 */ /* 0x000fe20003800200 */
[----:B------:R-:W-:Y:S01]  /*1190*/  MOV R122, UR7 ;  /* 0x00000007007a7c02 */ /* 0x000fe20008000f00 */
[----:B------:R-:W-:Y:S01]  /*11a0*/  USHF.R.S32.HI UR7, URZ, 0x1f, UR6 ;  /* 0x0000001fff077899 */ /* 0x000fe20008011406 */
[----:B------:R-:W-:Y:S02]  /*11b0*/  ISETP.GE.U32.AND P1, PT, R2, 0x200, PT ;  /* 0x000002000200780c */ /* 0x000fe40003f26070 */
[----:B------:R-:W-:-:S02]  /*11c0*/  CS2R R134, SRZ ;  /* 0x0000000000867805 */ /* 0x000fc4000001ff00 */
[----:B------:R-:W-:Y:S01]  /*11d0*/  ISETP.GE.U32.AND P2, PT, R2, 0x300, PT ;  /* 0x000003000200780c */ /* 0x000fe20003f46070 */
[----:B------:R-:W-:Y:S01]  /*11e0*/  ULEA.HI UR7, UR7, UR6, URZ, 0x2 ;  /* 0x0000000607077291 */ /* 0x000fe2000f8f10ff */
[----:B0-----:R-:W-:Y:S01]  /*11f0*/  IMAD R121, R122, UR8, RZ ;  /* 0x000000087a797c24 */ /* 0x001fe2000f8e02ff */
[C---:B------:R-:W-:Y:S02]  /*1200*/  ISETP.GE.U32.AND P3, PT, R2.reuse, 0x400, PT ;  /* 0x000004000200780c */ /* 0x040fe40003f66070 */
[----:B------:R-:W-:Y:S02]  /*1210*/  ISETP.GE.U32.AND P4, PT, R2, 0x500, PT ;  /* 0x000005000200780c */ /* 0x000fe40003f86070 */
[----:B------:R-:W-:Y:S02]  /*1220*/  SHF.R.S32.HI R122, RZ, 0x1f, R121 ;  /* 0x0000001fff7a7819 */ /* 0x000fe40000011479 */
[----:B------:R-:W-:Y:S02]  /*1230*/  MOV R195, UR7 ;  /* 0x0000000700c37c02 */ /* 0x000fe40008000f00 */
[----:B------:R-:W-:-:S02]  /*1240*/  LEA.HI R121, R122, R121, RZ, 0x2 ;  /* 0x000000797a797211 */ /* 0x000fc400078f10ff */
[----:B------:R-:W-:Y:S02]  /*1250*/  ISETP.GE.U32.AND P5, PT, R2, 0x600, PT ;  /* 0x000006000200780c */ /* 0x000fe40003fa6070 */
        /* <DEDUP_REMOVED lines=31> */
[----:B------:R-:W-:Y:S01]  /*1450*/  FMUL.FTZ R142, R121, UR26 ;  /* 0x0000001a798e7c20 */ /* 0x000fe20008410000 */
[----:B------:R-:W-:Y:S02]  /*1460*/  HADD2.F32 R121, -RZ, R130.H0_H0 ;  /* 0x20000082ff797230 */ /* 0x000fe40000004100 */
[----:B------:R-:W-:Y:S01]  /*1470*/  FMUL.FTZ R140, R140, R133 ;  /* 0x000000858c8c7220 */ /* 0x000fe20000410000 */
[----:B------:R-:W-:Y:S01]  /*1480*/  FMUL.FTZ R143, R122, UR26 ;  /* 0x0000001a7a8f7c20 */ /* 0x000fe20008410000 */
[----:B------:R-:W-:Y:S01]  /*1490*/  FMUL.FTZ R3, R3, UR26 ;  /* 0x0000001a03037c20 */ /* 0x000fe20008410000 */
        /* <DEDUP_REMOVED lines=10> */
[----:B------:R-:W-:Y:S01]  /*1540*/  FMUL.FTZ R146, R123, UR26 ;  /* 0x0000001a7b927c20 */ /* 0x000fe20008410000 */
[----:B------:R-:W-:-:S02]  /*1550*/  HADD2.F32 R132, -RZ, R132.H0_H0 ;  /* 0x20000084ff847230 */ /* 0x000fc40000004100 */
[----:B------:R-:W-:Y:S01]  /*1560*/  FADD.FTZ R123, R120, R141 ;  /* 0x0000008d787b7221 */ /* 0x000fe20000010000 */
[----:B------:R-:W-:Y:S02]  /*1570*/  FFMA.FTZ R120, R142, R141, R121 ;  /* 0x0000008d8e787223 */ /* 0x000fe40000010079 */
        /* <DEDUP_REMOVED lines=9> */
.L_x_8883:
[----:B------:R-:W-:Y:S05]  /*1610*/  BSYNC.RECONVERGENT B1 ;  /* 0x0000000000017941 */ /* 0x000fea0003800200 */
.L_x_8882:
        /* <DEDUP_REMOVED lines=21> */
[----:B------:R-:W-:Y:S02]  /*1770*/  MOV R130, R125 ;  /* 0x0000007d00827202 */ /* 0x000fe40000000f00 */
[----:B------:R-:W-:Y:S01]  /*1780*/  SHF.R.U32.HI R132, RZ, 0x10, R125 ;  /* 0x00000010ff847819 */ /* 0x000fe2000001167d */
        /* <DEDUP_REMOVED lines=32> */
.L_x_8885:
[----:B------:R-:W-:Y:S05]  /*1990*/  BSYNC.RECONVERGENT B1 ;  /* 0x0000000000017941 */ /* 0x000fea0003800200 */
.L_x_8884:
        /* <DEDUP_REMOVED lines=55> */
.L_x_8887:
[----:B------:R-:W-:Y:S05]  /*1d10*/  BSYNC.RECONVERGENT B1 ;  /* 0x0000000000017941 */ /* 0x000fea0003800200 */
.L_x_8886:
        /* <DEDUP_REMOVED lines=55> */
.L_x_8889:
[----:B------:R-:W-:Y:S05]  /*2090*/  BSYNC.RECONVERGENT B1 ;  /* 0x0000000000017941 */ /* 0x000fea0003800200 */
.L_x_8888:
        /* <DEDUP_REMOVED lines=55> */
.L_x_8891:
[----:B------:R-:W-:Y:S05]  /*2410*/  BSYNC.RECONVERGENT B1 ;  /* 0x0000000000017941 */ /* 0x000fea0003800200 */
.L_x_8890:
        /* <DEDUP_REMOVED lines=55> */
.L_x_8893:
[----:B------:R-:W-:Y:S05]  /*2790*/  BSYNC.RECONVERGENT B1 ;  /* 0x0000000000017941 */ /* 0x000fea0003800200 */
.L_x_8892:
        /* <DEDUP_REMOVED lines=17> */
[----:B------:R-:W-:-:S03]  /*28b0*/  SHF.R.U64 R132, R124, 0x10, R125 ;  /* 0x000000107c847819 */ /* 0x000fc6000000127d */
[----:B------:R-:W-:Y:S02]  /*28c0*/  HADD2.F32 R131, -RZ, R131.H0_H0 ;  /* 0x20000083ff837230 */ /* 0x000fe40000004100 */
[C---:B----4-:R-:W-:Y:S01]  /*28d0*/  FADD.FTZ R120, -R128.reuse, R120 ;  /* 0x0000007880787221 */ /* 0x050fe20000010100 */
[----:B------:R-:W-:Y:S01]  /*28e0*/  FADD.FTZ R121, -R128, R121 ;  /* 0x0000007980797221 */ /* 0x000fe20000010100 */
[----:B------:R-:W-:Y:S02]  /*28f0*/  MOV R129, R125 ;  /* 0x0000007d00817202 */ /* 0x000fe40000000f00 */
[----:B------:R-:W-:Y:S01]  /*2900*/  FMUL.FTZ R187, R120, UR26 ;  /* 0x0000001a78bb7c20 */ /* 0x000fe20008410000 */
[----:B------:R-:W-:Y:S02]  /*2910*/  HADD2.F32 R120, -RZ, R132.H0_H0 ;  /* 0x20000084ff787230 */ /* 0x000fe40000004100 */
[----:B------:R-:W-:Y:S01]  /*2920*/  FMUL.FTZ R190, R121, UR26 ;  /* 0x0000001a79be7c20 */ /* 0x000fe20008410000 */
[----:B------:R-:W-:Y:S01]  /*2930*/  FMUL.FTZ R188, R188, R131 ;  /* 0x00000083bcbc7220 */ /* 0x000fe20000410000 */
[----:B------:R-:W-:Y:S01]  /*2940*/  SHF.R.U32.HI R130, RZ, 0x10, R125 ;  /* 0x00000010ff827819 */ /* 0x000fe2000001167d */
[----:B------:R-:W-:-:S02]  /*2950*/  HADD2.F32 R129, -RZ, R129.H0_H0 ;  /* 0x20000081ff817230 */ /* 0x000fc40000004100 */
[-C--:B------:R-:W-:Y:S01]  /*2960*/  FMUL.FTZ R189, R189, R120.reuse ;  /* 0x00000078bdbd7220 */ /* 0x080fe20000410000 */
[----:B------:R-:W-:Y:S01]  /*2970*/  FADD.FTZ R37, R37, R120 ;  /* 0x0000007825257221 */ /* 0x000fe20000010000 */
[----:B------:R-:W-:Y:S01]  /*2980*/  FFMA.FTZ R65, R190, R120, R65 ;  /* 0x00000078be417223 */ /* 0x000fe20000010041 */
[----:B------:R-:W-:Y:S01]  /*2990*/  FADD.FTZ R120, R135, R188 ;  /* 0x000000bc87787221 */ /* 0x000fe20000010000 */
[----:B------:R-:W-:Y:S01]  /*29a0*/  FADD.FTZ R122, -R128, R122 ;  /* 0x0000007a807a7221 */ /* 0x000fe20000010100 */
[----:B------:R-:W-:Y:S01]  /*29b0*/  FFMA.FTZ R121, R187, R188, R134 ;  /* 0x000000bcbb797223 */ /* 0x000fe20000010086 */
[----:B------:R-:W-:Y:S02]  /*29c0*/  HADD2.F32 R130, -RZ, R130.H0_H0 ;  /* 0x20000082ff827230 */ /* 0x000fe40000004100 */
[----:B------:R-:W-:Y:S01]  /*29d0*/  FADD.FTZ R125, R120, R189 ;  /* 0x000000bd787d7221 */ /* 0x000fe20000010000 */
[----:B------:R-:W-:Y:S01]  /*29e0*/  FADD.FTZ R123, -R128, R123 ;  /* 0x0000007b807b7221 */ /* 0x000fe20000010100 */
        /* <DEDUP_REMOVED lines=16> */
.L_x_8881:
        /* <DEDUP_REMOVED lines=23> */
[----:B------:R0:W5:Y:S02]  /*2c60*/  @P0 LDG.E.128 R4, desc[UR10][R120.64] ;  /* 0x0000000a78040981 */ /* 0x000164000c1e1d00 */
[----:B------:R-:W4:Y:S01]  /*2c70*/  @P4 LDC.64 R122, c[0x0][0x438] ;  /* 0x00010e00ff7a4b82 */ /* 0x000f220000000a00 */
[C---:B-1----:R-:W-:Y:S01]  /*2c80*/  @P1 IMAD.WIDE.U32 R126, R217.reuse, 0x10, R126 ;  /* 0x00000010d97e1825 */ /* 0x042fe200078e007e */
[----:B------:R-:W-:-:S04]  /*2c90*/  @P1 IADD3 R217, PT, PT, R217, 0x100, RZ ;  /* 0x00000100d9d91810 */ /* 0x000fc80007ffe0ff */
[----:B------:R0:W5:Y:S02]  /*2ca0*/  @P1 LDG.E.128 R92, desc[UR10][R126.64] ;  /* 0x0000000a7e5c1981 */ /* 0x000164000c1e1d00 */
[----:B------:R-:W1:Y:S01]  /*2cb0*/  @P5 LDC.64 R124, c[0x0][0x438] ;  /* 0x00010e00ff7c5b82 */ /* 0x000e620000000a00 */
[C---:B--2---:R-:W-:Y:S01]  /*2cc0*/  @P2 IMAD.WIDE.U32 R130, R217.reuse, 0x10, R130 ;  /* 0x00000010d9822825 */ /* 0x044fe200078e0082 */
[----:B------:R-:W-:-:S04]  /*2cd0*/  @P2 IADD3 R217, PT, PT, R217, 0x100, RZ ;  /* 0x00000100d9d92810 */ /* 0x000fc80007ffe0ff */
[----:B------:R0:W5:Y:S02]  /*2ce0*/  @P2 LDG.E.128 R96, desc[UR10][R130.64] ;  /* 0x0000000a82602981 */ /* 0x000164000c1e1d00 */
[----:B------:R-:W2:Y:S01]  /*2cf0*/  @P6 LDC.64 R128, c[0x0][0x438] ;  /* 0x00010e00ff806b82 */ /* 0x000ea20000000a00 */
[C---:B---3--:R-:W-:Y:S01]  /*2d00*/  @P3 IMAD.WIDE.U32 R132, R217.reuse, 0x10, R132 ;  /* 0x00000010d9843825 */ /* 0x048fe200078e0084 */
[----:B------:R-:W-:-:S04]  /*2d10*/  @P3 IADD3 R217, PT, PT, R217, 0x100, RZ ;  /* 0x00000100d9d93810 */ /* 0x000fc80007ffe0ff */
[----:B------:R0:W5:Y:S01]  /*2d20*/  @P3 LDG.E.128 R100, desc[UR10][R132.64] ;  /* 0x0000000a84643981 */ /* 0x000162000c1e1d00 */
[C---:B----4-:R-:W-:Y:S01]  /*2d30*/  @P4 IMAD.WIDE.U32 R122, R217.reuse, 0x10, R122 ;  /* 0x00000010d97a4825 */ /* 0x050fe200078e007a */
[----:B------:R-:W-:-:S04]  /*2d40*/  @P4 IADD3 R217, PT, PT, R217, 0x100, RZ ;  /* 0x00000100d9d94810 */ /* 0x000fc80007ffe0ff */
[----:B------:R0:W5:Y:S01]  /*2d50*/  @P4 LDG.E.128 R104, desc[UR10][R122.64] ;  /* 0x0000000a7a684981 */ /* 0x000162000c1e1d00 */
[C---:B-1----:R-:W-:Y:S01]  /*2d60*/  @P5 IMAD.WIDE.U32 R124, R217.reuse, 0x10, R124 ;  /* 0x00000010d97c5825 */ /* 0x042fe200078e007c */
[----:B------:R-:W-:-:S04]  /*2d70*/  @P5 IADD3 R217, PT, PT, R217, 0x100, RZ ;  /* 0x00000100d9d95810 */ /* 0x000fc80007ffe0ff */
[----:B------:R0:W5:Y:S01]  /*2d80*/  @P5 LDG.E.128 R108, desc[UR10][R124.64] ;  /* 0x0000000a7c6c5981 */ /* 0x000162000c1e1d00 */
[----:B--2---:R-:W-:-:S05]  /*2d90*/  @P6 IMAD.WIDE.U32 R128, R217, 0x10, R128 ;  /* 0x00000010d9806825 */ /* 0x004fca00078e0080 */
[----:B------:R0:W5:Y:S02]  /*2da0*/  @P6 LDG.E.128 R112, desc[UR10][R128.64] ;  /* 0x0000000a80706981 */ /* 0x000164000c1e1d00 */
.L_x_8894:
[----:B------:R-:W-:Y:S05]  /*2db0*/  BSYNC.RECONVERGENT B0 ;  /* 0x0000000000007941 */ /* 0x000fea0003800200 */
.L_x_8880:
        /* <DEDUP_REMOVED lines=31> */
.L_x_8896:
[----:B------:R-:W-:Y:S05]  /*2fb0*/  BSYNC.RECONVERGENT B0 ;  /* 0x0000000000007941 */ /* 0x000fea0003800200 */
.L_x_8895:
        /* <DEDUP_REMOVED lines=33> */
[----:B------:R-:W-:Y:S01]  /*31d0*/  P2R R124, PR, RZ, 0x4 ;  /* 0x00000004ff7c7803 */ /* 0x000fe20000000000 */
[----:B------:R-:W-:Y:S01]  /*31e0*/  FADD.FTZ R224, R127, R224 ;  /* 0x000000e07fe07221 */ /* 0x000fe20000010000 */
[----:B------:R-:W-:Y:S01]  /*31f0*/  FADD.FTZ R121, R126, R121 ;  /* 0x000000797e797221 */ /* 0x000fe20000010000 */
[----:B------:R-:W-:-:S02]  /*3200*/  @P1 LEA.HI.SX32 R125, R123, R0, 0x1e ;  /* 0x000000007b7d1211 */ /* 0x000fc400078ff2ff */
        /* <DEDUP_REMOVED lines=23> */
.L_x_8899:
        /* <DEDUP_REMOVED lines=17> */
.L_x_8902:
        /* <DEDUP_REMOVED lines=13> */
.L_x_8903:
        /* <DEDUP_REMOVED lines=13> */
.L_x_8904:
        /* <DEDUP_REMOVED lines=14> */
.L_x_8901:
        /* <DEDUP_REMOVED lines=15> */
[----:B------:R-:W-:Y:S01]  /*3800*/  FSEL R117, R120, RZ, P1 ;  /* 0x000000ff78757208 */ /* 0x000fe20000800000 */
[----:B------:R-:W-:Y:S06]  /*3810*/  BRA.U !UP3, `(.L_x_8906) ;  /* 0x000000010b307547 */ /* 0x000fec000b800000 */
        /* <DEDUP_REMOVED lines=12> */
.L_x_8906:
        /* <DEDUP_REMOVED lines=13> */
.L_x_8907:
        /* <DEDUP_REMOVED lines=13> */
.L_x_8908:
        /* <DEDUP_REMOVED lines=10> */
.L_x_8900:
[----:B------:R-:W-:-:S04]  /*3b20*/  UISETP.NE.U32.AND UP0, UPT, UR4, URZ, UPT ;  /* 0x000000ff0400728c */ /* 0x000fc8000bf05070 */
[----:B------:R-:W-:-:S09]  /*3b30*/  UISETP.NE.AND.EX UP0, UPT, UR5, URZ, UPT, UP0 ;  /* 0x000000ff0500728c */ /* 0x000fd2000bf05300 */
[----:B------:R-:W-:Y:S05]  /*3b40*/  BRA.U UP0, `(.L_x_8909) ;  /* 0x0000000100f47547 */ /* 0x000fea000b800000 */
[----:B------:R-:W-:Y:S05]  /*3b50*/  BRA.U !UP3, `(.L_x_8910) ;  /* 0x000000010b387547 */ /* 0x000fea000b800000 */
[----:B------:R-:W-:Y:S01]  /*3b60*/  PLOP3.LUT P0, PT, PT, PT, UP2, 0x80, 0x8 ;  /* 0x000000000008781c */ /* 0x000fe20003f0f028 */
[----:B------:R-:W-:Y:S01]  /*3b70*/  HADD2.F32 R122, -RZ, R208.H0_H0 ;  /* 0x200000d0ff7a7230 */ /* 0x000fe20000004100 */
[----:B------:R-:W-:Y:S01]  /*3b80*/  PLOP3.LUT P1, PT, PT, PT, UP2, 0x80, 0x8 ;  /* 0x000000000008781c */ /* 0x000fe20003f2f028 */
[----:B------:R-:W-:Y:S01]  /*3b90*/  HADD2.F32 R123, -RZ, R223.H0_H0 ;  /* 0x200000dfff7b7230 */ /* 0x000fe20000004100 */
[----:B------:R-:W-:Y:S02]  /*3ba0*/  PLOP3.LUT P2, PT, PT, PT, UP2, 0x80, 0x8 ;  /* 0x000000000008781c */ /* 0x000fe40003f4f028 */
[----:B-----5:R-:W-:-:S07]  /*3bb0*/  MOV R120, R4 ;  /* 0x0000000400787202 */ /* 0x020fce0000000f00 */
[----:B------:R-:W-:-:S04]  /*3bc0*/  @P0 FFMA.FTZ R121, R3, UR6, R126 ;  /* 0x0000000603790c23 */ /* 0x000fc8000801007e */
[----:B------:R-:W-:-:S04]  /*3bd0*/  @P1 FADD.FTZ R121, R140, -R121 ;  /* 0x800000798c791221 */ /* 0x000fc80000010000 */
[----:B------:R-:W-:-:S04]  /*3be0*/  @P2 FFMA.FTZ R120, R121, UR26, R4 ;  /* 0x0000001a79782c23 */ /* 0x000fc80008010004 */
[----:B------:R-:W-:-:S04]  /*3bf0*/  FMUL.FTZ R121, R120, UR30 ;  /* 0x0000001e78797c20 */ /* 0x000fc80008410000 */
[-C--:B------:R-:W-:Y:S01]  /*3c00*/  FMUL.FTZ R120, R122, R121.reuse ;  /* 0x000000797a787220 */ /* 0x080fe20000410000 */
[----:B------:R-:W-:-:S04]  /*3c10*/  FFMA.FTZ R32, R123, R121, R32 ;  /* 0x000000797b207223 */ /* 0x000fc80000010020 */
[----:B------:R-:W-:-:S04]  /*3c20*/  F2FP.F16.F32.PACK_AB R120, RZ, R120 ;  /* 0x00000078ff78723e */ /* 0x000fc800000000ff */
[----:B------:R-:W-:-:S07]  /*3c30*/  PRMT R136, R120, 0x7610, R136 ;  /* 0x0000761078887816 */ /* 0x000fce0000000088 */
.L_x_8910:
[----:B------:R-:W-:Y:S05]  /*3c40*/  BRA.U !UP3, `(.L_x_8911) ;  /* 0x000000010b387547 */ /* 0x000fea000b800000 */
[----:B------:R-:W-:Y:S01]  /*3c50*/  PLOP3.LUT P0, PT, PT, PT, UP2, 0x80, 0x8 ;  /* 0x000000000008781c */ /* 0x000fe20003f0f028 */
[----:B------:R-:W-:Y:S01]  /*3c60*/  HADD2.F32 R121, -RZ, R208.H1_H1 ;  /* 0x300000d0ff797230 */ /* 0x000fe20000004100 */
[----:B------:R-:W-:Y:S02]  /*3c70*/  PLOP3.LUT P1, PT, PT, PT, UP2, 0x80, 0x8 ;  /* 0x000000000008781c */ /* 0x000fe40003f2f028 */
[----:B------:R-:W-:Y:S02]  /*3c80*/  PLOP3.LUT P2, PT, PT, PT, UP2, 0x80, 0x8 ;  /* 0x000000000008781c */ /* 0x000fe40003f4f028 */
[----:B-----5:R-:W-:-:S07]  /*3c90*/  MOV R120, R5 ;  /* 0x0000000500787202 */ /* 0x020fce0000000f00 */
[----:B------:R-:W-:-:S04]  /*3ca0*/  @P0 FFMA.FTZ R122, R142, UR6, R126 ;  /* 0x000000068e7a0c23 */ /* 0x000fc8000801007e */
[----:B------:R-:W-:-:S04]  /*3cb0*/  @P1 FADD.FTZ R122, R141, -R122 ;  /* 0x8000007a8d7a1221 */ /* 0x000fc80000010000 */
[----:B------:R-:W-:Y:S01]  /*3cc0*/  @P2 FFMA.FTZ R120, R122, UR26, R5 ;  /* 0x0000001a7a782c23 */ /* 0x000fe20008010005 */
[----:B------:R-:W-:-:S03]  /*3cd0*/  HADD2.F32 R122, -RZ, R225.H0_H0 ;  /* 0x200000e1ff7a7230 */ /* 0x000fc60000004100 */
[----:B------:R-:W-:-:S04]  /*3ce0*/  FMUL.FTZ R120, R120, UR30 ;  /* 0x0000001e78787c20 */ /* 0x000fc80008410000 */
[-C--:B------:R-:W-:Y:S01]  /*3cf0*/  FMUL.FTZ R121, R121, R120.reuse ;  /* 0x0000007879797220 */ /* 0x080fe20000410000 */
[----:B------:R-:W-:-:S04]  /*3d00*/  FFMA.FTZ R33, R122, R120, R33 ;  /* 0x000000787a217223 */ /* 0x000fc80000010021 */
[----:B------:R-:W-:-:S04]  /*3d10*/  F2FP.F16.F32.PACK_AB R121, RZ, R121 ;  /* 0x00000079ff79723e */ /* 0x000fc800000000ff */
[----:B------:R-:W-:-:S07]  /*3d20*/  PRMT R137, R121, 0x7610, R137 ;  /* 0x0000761079897816 */ /* 0x000fce0000000089 */
.L_x_8911:
[----:B------:R-:W-:Y:S05]  /*3d30*/  BRA.U !UP3, `(.L_x_8912) ;  /* 0x000000010b387547 */ /* 0x000fea000b800000 */
[----:B------:R-:W-:Y:S01]  /*3d40*/  PLOP3.LUT P0, PT, PT, PT, UP2, 0x80, 0x8 ;  /* 0x000000000008781c */ /* 0x000fe20003f0f028 */
[----:B------:R-:W-:Y:S01]  /*3d50*/  HADD2.F32 R122, -RZ, R209.H0_H0 ;  /* 0x200000d1ff7a7230 */ /* 0x000fe20000004100 */
[----:B------:R-:W-:Y:S01]  /*3d60*/  PLOP3.LUT P1, PT, PT, PT, UP2, 0x80, 0x8 ;  /* 0x000000000008781c */ /* 0x000fe20003f2f028 */
[----:B------:R-:W-:Y:S01]  /*3d70*/  HADD2.F32 R123, -RZ, R223.H1_H1 ;  /* 0x300000dfff7b7230 */ /* 0x000fe20000004100 */
        /* <DEDUP_REMOVED lines=10> */
.L_x_8912:
        /* <DEDUP_REMOVED lines=16> */
.L_x_8909:
[----:B------:R-:W-:Y:S02]  /*3f20*/  PLOP3.LUT P3, PT, PT, PT, UP2, 0x80, 0x8 ;  /* 0x000000000008781c */ /* 0x000fe40003f6f028 */
[----:B------:R-:W-:Y:S02]  /*3f30*/  PLOP3.LUT P5, PT, PT, PT, UP2, 0x80, 0x8 ;  /* 0x000000000008781c */ /* 0x000fe40003faf028 */
[----:B------:R-:W-:Y:S02]  /*3f40*/  PLOP3.LUT P4, PT, PT, PT, UP2, 0x80, 0x8 ;  /* 0x000000000008781c */ /* 0x000fe40003f8f028 */
[----:B------:R-:W-:Y:S02]  /*3f50*/  PLOP3.LUT P0, PT, PT, PT, UP2, 0x80, 0x8 ;  /* 0x000000000008781c */ /* 0x000fe40003f0f028 */
[----:B------:R-:W-:Y:S02]  /*3f60*/  PLOP3.LUT P1, PT, PT, PT, UP2, 0x80, 0x8 ;  /* 0x000000000008781c */ /* 0x000fe40003f2f028 */
[----:B------:R-:W-:-:S02]  /*3f70*/  PLOP3.LUT P2, PT, PT, PT, UP2, 0x80, 0x8 ;  /* 0x000000000008781c */ /* 0x000fc40003f4f028 */
[----:B-----5:R-:W-:Y:S01]  /*3f80*/  MOV R118, R6 ;  /* 0x0000000600767202 */ /* 0x020fe20000000f00 */
[--C-:B------:R-:W-:Y:S01]  /*3f90*/  @P3 FFMA.FTZ R121, R3, UR6, R126.reuse ;  /* 0x0000000603793c23 */ /* 0x100fe2000801007e */
[----:B------:R-:W-:Y:S01]  /*3fa0*/  PLOP3.LUT P3, PT, PT, PT, UP2, 0x80, 0x8 ;  /* 0x000000000008781c */ /* 0x000fe20003f6f028 */
[--C-:B------:R-:W-:Y:S01]  /*3fb0*/  @P5 FFMA.FTZ R117, R143, UR6, R126.reuse ;  /* 0x000000068f755c23 */ /* 0x100fe2000801007e */
[----:B------:R-:W-:Y:S01]  /*3fc0*/  PLOP3.LUT P5, PT, PT, PT, UP2, 0x80, 0x8 ;  /* 0x000000000008781c */ /* 0x000fe20003faf028 */
[----:B------:R-:W-:Y:S01]  /*3fd0*/  @P4 FFMA.FTZ R116, R142, UR6, R126 ;  /* 0x000000068e744c23 */ /* 0x000fe2000801007e */
[----:B------:R-:W-:Y:S01]  /*3fe0*/  PLOP3.LUT P4, PT, PT, PT, UP2, 0x80, 0x8 ;  /* 0x000000000008781c */ /* 0x000fe20003f8f028 */
[----:B------:R-:W-:Y:S01]  /*3ff0*/  @P0 FADD.FTZ R117, R144, -R117 ;  /* 0x8000007590750221 */ /* 0x000fe20000010000 */
[----:B------:R-:W-:Y:S01]  /*4000*/  PLOP3.LUT P0, PT, PT, PT, UP2, 0x80, 0x8 ;  /* 0x000000000008781c */ /* 0x000fe20003f0f028 */
[----:B------:R-:W-:Y:S01]  /*4010*/  @P1 FADD.FTZ R120, R141, -R116 ;  /* 0x800000748d781221 */ /* 0x000fe20000010000 */
[----:B------:R-:W-:Y:S01]  /*4020*/  PLOP3.LUT P1, PT, PT, PT, UP2, 0x80, 0x8 ;  /* 0x000000000008781c */ /* 0x000fe20003f2f028 */
[----:B------:R-:W-:Y:S01]  /*4030*/  @P2 FFMA.FTZ R118, R117, UR26, R6 ;  /* 0x0000001a75762c23 */ /* 0x000fe20008010006 */
[----:B------:R-:W-:-:S02]  /*4040*/  PLOP3.LUT P2, PT, PT, PT, UP2, 0x80, 0x8 ;  /* 0x000000000008781c */ /* 0x000fc40003f4f028 */
[----:B------:R-:W-:Y:S01]  /*4050*/  MOV R117, R5 ;  /* 0x0000000500757202 */ /* 0x000fe20000000f00 */
[----:B------:R-:W-:Y:S01]  /*4060*/  @P3 FFMA.FTZ R116, R146, UR6, R126 ;  /* 0x0000000692743c23 */ /* 0x000fe2000801007e */
[----:B------:R-:W-:-:S03]  /*4070*/  MOV R119, R7 ;  /* 0x0000000700777202 */ /* 0x000fc60000000f00 */
[----:B------:R-:W-:Y:S01]  /*4080*/  @P5 FADD.FTZ R122, R145, -R116 ;  /* 0x80000074917a5221 */ /* 0x000fe20000010000 */
[----:B------:R-:W-:Y:S01]  /*4090*/  @P4 FADD.FTZ R121, R140, -R121 ;  /* 0x800000798c794221 */ /* 0x000fe20000010000 */
[----:B------:R-:W-:Y:S02]  /*40a0*/  MOV R116, R4 ;  /* 0x0000000400747202 */ /* 0x000fe40000000f00 */
[----:B------:R-:W-:Y:S01]  /*40b0*/  @P1 FFMA.FTZ R117, R120, UR26, R5 ;  /* 0x0000001a78751c23 */ /* 0x000fe20008010005 */
[----:B------:R-:W-:Y:S01]  /*40c0*/  @P0 FFMA.FTZ R119, R122, UR26, R7 ;  /* 0x0000001a7a770c23 */ /* 0x000fe20008010007 */
[----:B------:R-:W-:Y:S01]  /*40d0*/  @P2 FFMA.FTZ R116, R121, UR26, R4 ;  /* 0x0000001a79742c23 */ /* 0x000fe20008010004 */
        /* <DEDUP_REMOVED lines=8> */
.L_x_8913:
[----:B------:R-:W-:Y:S05]  /*4160*/  BRA.U !UP3, `(.L_x_8914) ;  /* 0x000000010b1c7547 */ /* 0x000fea000b800000 */
[----:B------:R-:W-:Y:S02]  /*4170*/  HADD2.F32 R121, -RZ, R208.H1_H1 ;  /* 0x300000d0ff797230 */ /* 0x000fe40000004100 */
[----:B------:R-:W-:Y:S01]  /*4180*/  FMUL.FTZ R120, R117, UR30 ;  /* 0x0000001e75787c20 */ /* 0x000fe20008410000 */
[----:B------:R-:W-:-:S03]  /*4190*/  HADD2.F32 R122, -RZ, R225.H0_H0 ;  /* 0x200000e1ff7a7230 */ /* 0x000fc60000004100 */
[-C--:B------:R-:W-:Y:S02]  /*41a0*/  FMUL.FTZ R121, R121, R120.reuse ;  /* 0x0000007879797220 */ /* 0x080fe40000410000 */
[----:B------:R-:W-:-:S03]  /*41b0*/  FFMA.FTZ R33, R122, R120, R33 ;  /* 0x000000787a217223 */ /* 0x000fc60000010021 */
[----:B------:R-:W-:-:S04]  /*41c0*/  F2FP.F16.F32.PACK_AB R121, RZ, R121 ;  /* 0x00000079ff79723e */ /* 0x000fc800000000ff */
[----:B------:R-:W-:-:S07]  /*41d0*/  PRMT R137, R121, 0x7610, R137 ;  /* 0x0000761079897816 */ /* 0x000fce0000000089 */
.L_x_8914:
[----:B------:R-:W-:Y:S05]  /*41e0*/  BRA.U !UP3, `(.L_x_8915) ;  /* 0x000000010b1c7547 */ /* 0x000fea000b800000 */
[----:B------:R-:W-:Y:S02]  /*41f0*/  HADD2.F32 R120, -RZ, R209.H0_H0 ;  /* 0x200000d1ff787230 */ /* 0x000fe40000004100 */
[----:B------:R-:W-:Y:S01]  /*4200*/  FMUL.FTZ R121, R118, UR30 ;  /* 0x0000001e76797c20 */ /* 0x000fe20008410000 */
[----:B------:R-:W-:-:S03]  /*4210*/  HADD2.F32 R123, -RZ, R223.H1_H1 ;  /* 0x300000dfff7b7230 */ /* 0x000fc60000004100 */
[-C--:B------:R-:W-:Y:S02]  /*4220*/  FMUL.FTZ R120, R120, R121.reuse ;  /* 0x0000007978787220 */ /* 0x080fe40000410000 */
[----:B------:R-:W-:-:S03]  /*4230*/  FFMA.FTZ R34, R123, R121, R34 ;  /* 0x000000797b227223 */ /* 0x000fc60000010022 */
[----:B------:R-:W-:-:S04]  /*4240*/  F2FP.F16.F32.PACK_AB R120, RZ, R120 ;  /* 0x00000078ff78723e */ /* 0x000fc800000000ff */
[----:B------:R-:W-:-:S07]  /*4250*/  PRMT R138, R120, 0x7610, R138 ;  /* 0x00007610788a7816 */ /* 0x000fce000000008a */
.L_x_8915:
        /* <DEDUP_REMOVED lines=8> */
.L_x_8905:
        /* <DEDUP_REMOVED lines=14> */
.L_x_8916:
[----:B------:R-:W-:Y:S02]  /*43c0*/  IADD3 R195, PT, PT, R195, 0x100, RZ ;  /* 0x00000100c3c37810 */ /* 0x000fe40007ffe0ff */
[----:B------:R-:W-:-:S07]  /*43d0*/  IADD3 R125, PT, PT, R125, 0x100, RZ ;  /* 0x000001007d7d7810 */ /* 0x000fce0007ffe0ff */
.L_x_8898:
[----:B------:R-:W-:Y:S05]  /*43e0*/  BSYNC.RECONVERGENT B0 ;  /* 0x0000000000007941 */ /* 0x000fea0003800200 */
.L_x_8897:
        /* <DEDUP_REMOVED lines=13> */
.L_x_8919:
        /* <DEDUP_REMOVED lines=13> */
[----:B-1----:R-:W-:Y:S01]  /*4590*/  @P2 FADD.FTZ R121, R148, -R117 ;  /* 0x8000007594792221 */ /* 0x002fe20000010000 */
[--C-:B------:R-:W-:Y:S01]  /*45a0*/  @P3 FFMA.FTZ R116, R150, UR6, R126.reuse ;  /* 0x0000000696743c23 */ /* 0x100fe2000801007e */
[----:B------:R-:W-:Y:S01]  /*45b0*/  PLOP3.LUT P3, PT, PT, PT, UP2, 0x80, 0x8 ;  /* 0x000000000008781c */ /* 0x000fe20003f6f028 */
[----:B------:R-:W-:Y:S01]  /*45c0*/  @P5 FFMA.FTZ R117, R151, UR6, R126 ;  /* 0x0000000697755c23 */ /* 0x000fe2000801007e */
[----:B------:R-:W-:Y:S02]  /*45d0*/  PLOP3.LUT P2, PT, PT, PT, UP2, 0x80, 0x8 ;  /* 0x000000000008781c */ /* 0x000fe40003f4f028 */
[----:B------:R-:W-:-:S04]  /*45e0*/  PLOP3.LUT P5, PT, PT, PT, UP2, 0x80, 0x8 ;  /* 0x000000000008781c */ /* 0x000fc80003faf028 */
[----:B------:R-:W-:Y:S01]  /*45f0*/  @P4 FADD.FTZ R117, R152, -R117 ;  /* 0x8000007598754221 */ /* 0x000fe20000010000 */
[----:B------:R-:W-:-:S04]  /*4600*/  PLOP3.LUT P4, PT, PT, PT, UP2, 0x80, 0x8 ;  /* 0x000000000008781c */ /* 0x000fc80003f8f028 */
[----:B------:R-:W-:Y:S01]  /*4610*/  @P3 FADD.FTZ R120, R149, -R116 ;  /* 0x8000007495783221 */ /* 0x000fe20000010000 */
[----:B------:R-:W-:Y:S01]  /*4620*/  PLOP3.LUT P3, PT, PT, PT, UP2, 0x80, 0x8 ;  /* 0x000000000008781c */ /* 0x000fe20003f6f028 */
[----:B------:R-:W-:Y:S01]  /*4630*/  @P2 FFMA.FTZ R118, R117, UR26, R94 ;  /* 0x0000001a75762c23 */ /* 0x000fe2000801005e */
[----:B------:R-:W-:Y:S01]  /*4640*/  PLOP3.LUT P2, PT, PT, PT, UP2, 0x80, 0x8 ;  /* 0x000000000008781c */ /* 0x000fe20003f4f028 */
[----:B------:R-:W-:Y:S01]  /*4650*/  @P5 FFMA.FTZ R116, R154, UR6, R126 ;  /* 0x000000069a745c23 */ /* 0x000fe2000801007e */
[----:B------:R-:W-:Y:S02]  /*4660*/  PLOP3.LUT P5, PT, PT, PT, UP2, 0x80, 0x8 ;  /* 0x000000000008781c */ /* 0x000fe40003faf028 */
[----:B------:R-:W-:Y:S02]  /*4670*/  MOV R117, R93 ;  /* 0x0000005d00757202 */ /* 0x000fe40000000f00 */
[----:B------:R-:W-:Y:S01]  /*4680*/  @P4 FADD.FTZ R122, R153, -R116 ;  /* 0x80000074997a4221 */ /* 0x000fe20000010000 */
[----:B------:R-:W-:-:S04]  /*4690*/  MOV R116, R92 ;  /* 0x0000005c00747202 */ /* 0x000fc80000000f00 */
[----:B------:R-:W-:Y:S02]  /*46a0*/  @P3 FFMA.FTZ R117, R120, UR26, R93 ;  /* 0x0000001a78753c23 */ /* 0x000fe4000801005d */
[----:B------:R-:W-:Y:S02]  /*46b0*/  @P2 FFMA.FTZ R119, R122, UR26, R95 ;  /* 0x0000001a7a772c23 */ /* 0x000fe4000801005f */
        /* <DEDUP_REMOVED lines=9> */
.L_x_8922:
[----:B------:R-:W-:Y:S05]  /*4750*/  BRA.U !UP3, `(.L_x_8923) ;  /* 0x000000010b1c7547 */ /* 0x000fea000b800000 */
[----:B------:R-:W-:Y:S02]  /*4760*/  HADD2.F32 R121, -RZ, R210.H1_H1 ;  /* 0x300000d2ff797230 */ /* 0x000fe40000004100 */
[----:B------:R-:W-:Y:S01]  /*4770*/  FMUL.FTZ R120, R117, UR30 ;  /* 0x0000001e75787c20 */ /* 0x000fe20008410000 */
[----:B------:R-:W-:-:S03]  /*4780*/  HADD2.F32 R122, -RZ, R225.H0_H0 ;  /* 0x200000e1ff7a7230 */ /* 0x000fc60000004100 */
[----:B------:R-:W-:Y:S02]  /*4790*/  FMUL.FTZ R121, R120, R121 ;  /* 0x0000007978797220 */ /* 0x000fe40000410000 */
[----:B------:R-:W-:-:S03]  /*47a0*/  FFMA.FTZ R29, R122, R120, R29 ;  /* 0x000000787a1d7223 */ /* 0x000fc6000001001d */
[----:B------:R-:W-:-:S04]  /*47b0*/  F2FP.F16.F32.PACK_AB R121, RZ, R121 ;  /* 0x00000079ff79723e */ /* 0x000fc800000000ff */
[----:B------:R-:W-:-:S07]  /*47c0*/  PRMT R137, R121, 0x7610, R137 ;  /* 0x0000761079897816 */ /* 0x000fce0000000089 */
.L_x_8923:
[----:B------:R-:W-:Y:S05]  /*47d0*/  BRA.U !UP3, `(.L_x_8924) ;  /* 0x000000010b1c7547 */ /* 0x000fea000b800000 */
[----:B------:R-:W-:Y:S02]  /*47e0*/  HADD2.F32 R120, -RZ, R211.H0_H0 ;  /* 0x200000d3ff787230 */ /* 0x000fe40000004100 */
[----:B------:R-:W-:Y:S01]  /*47f0*/  FMUL.FTZ R121, R118, UR30 ;  /* 0x0000001e76797c20 */ /* 0x000fe20008410000 */
[----:B------:R-:W-:-:S03]  /*4800*/  HADD2.F32 R123, -RZ, R223.H1_H1 ;  /* 0x300000dfff7b7230 */ /* 0x000fc60000004100 */
[----:B------:R-:W-:Y:S02]  /*4810*/  FMUL.FTZ R120, R121, R120 ;  /* 0x0000007879787220 */ /* 0x000fe40000410000 */
[----:B------:R-:W-:-:S03]  /*4820*/  FFMA.FTZ R30, R123, R121, R30 ;  /* 0x000000797b1e7223 */ /* 0x000fc6000001001e */
[----:B------:R-:W-:-:S04]  /*4830*/  F2FP.F16.F32.PACK_AB R120, RZ, R120 ;  /* 0x00000078ff78723e */ /* 0x000fc800000000ff */
[----:B------:R-:W-:-:S07]  /*4840*/  PRMT R138, R120, 0x7610, R138 ;  /* 0x00007610788a7816 */ /* 0x000fce000000008a */
.L_x_8924:
[----:B------:R-:W-:Y:S05]  /*4850*/  BRA.U !UP3, `(.L_x_8925) ;  /* 0x000000090bf87547 */ /* 0x000fea000b800000 */
        /* <DEDUP_REMOVED lines=8> */
.L_x_8921:
[----:B------:R-:W-:Y:S05]  /*48e0*/  BRA.U !UP3, `(.L_x_8926) ;  /* 0x000000010b387547 */ /* 0x000fea000b800000 */
[----:B------:R-:W-:Y:S01]  /*48f0*/  PLOP3.LUT P2, PT, PT, PT, UP2, 0x80, 0x8 ;  /* 0x000000000008781c */ /* 0x000fe20003f4f028 */
[----:B-1----:R-:W-:Y:S01]  /*4900*/  HADD2.F32 R122, -RZ, R210.H0_H0 ;  /* 0x200000d2ff7a7230 */ /* 0x002fe20000004100 */
[----:B------:R-:W-:Y:S01]  /*4910*/  PLOP3.LUT P3, PT, PT, PT, UP2, 0x80, 0x8 ;  /* 0x000000000008781c */ /* 0x000fe20003f6f028 */
[----:B------:R-:W-:Y:S01]  /*4920*/  HADD2.F32 R123, -RZ, R223.H0_H0 ;  /* 0x200000dfff7b7230 */ /* 0x000fe20000004100 */
[----:B------:R-:W-:Y:S02]  /*4930*/  PLOP3.LUT P4, PT, PT, PT, UP2, 0x80, 0x8 ;  /* 0x000000000008781c */ /* 0x000fe40003f8f028 */
[----:B0----5:R-:W-:-:S07]  /*4940*/  MOV R120, R92 ;  /* 0x0000005c00787202 */ /* 0x021fce0000000f00 */
        /* <DEDUP_REMOVED lines=8> */
.L_x_8926:
[----:B------:R-:W-:Y:S05]  /*49d0*/  BRA.U !UP3, `(.L_x_8927) ;  /* 0x000000010b387547 */ /* 0x000fea000b800000 */
[----:B------:R-:W-:Y:S01]  /*49e0*/  PLOP3.LUT P2, PT, PT, PT, UP2, 0x80, 0x8 ;  /* 0x000000000008781c */ /* 0x000fe20003f4f028 */
[----:B01----:R-:W-:Y:S01]  /*49f0*/  HADD2.F32 R121, -RZ, R210.H1_H1 ;  /* 0x300000d2ff797230 */ /* 0x003fe20000004100 */
        /* <DEDUP_REMOVED lines=12> */
.L_x_8927:
[----:B------:R-:W-:Y:S05]  /*4ac0*/  BRA.U !UP3, `(.L_x_8928) ;  /* 0x000000010b387547 */ /* 0x000fea000b800000 */
[----:B------:R-:W-:Y:S01]  /*4ad0*/  PLOP3.LUT P2, PT, PT, PT, UP2, 0x80, 0x8 ;  /* 0x000000000008781c */ /* 0x000fe20003f4f028 */
[----:B-1----:R-:W-:Y:S01]  /*4ae0*/  HADD2.F32 R122, -RZ, R211.H0_H0 ;  /* 0x200000d3ff7a7230 */ /* 0x002fe20000004100 */
[----:B------:R-:W-:Y:S01]  /*4af0*/  PLOP3.LUT P3, PT, PT, PT, UP2, 0x80, 0x8 ;  /* 0x000000000008781c */ /* 0x000fe20003f6f028 */
[----:B------:R-:W-:Y:S01]  /*4b00*/  HADD2.F32 R123, -RZ, R223.H1_H1 ;  /* 0x300000dfff7b7230 */ /* 0x000fe20000004100 */
        /* <DEDUP_REMOVED lines=10> */
.L_x_8928:
        /* <DEDUP_REMOVED lines=16> */
.L_x_8920:
        /* <DEDUP_REMOVED lines=19> */
[----:B------:R-:W-:Y:S01]  /*4de0*/  FSEL R117, R120, RZ, P3 ;  /* 0x000000ff78757208 */ /* 0x000fe20001800000 */
[----:B------:R-:W-:Y:S06]  /*4df0*/  BRA.U !UP3, `(.L_x_8930) ;  /* 0x000000010b307547 */ /* 0x000fec000b800000 */
[----:B------:R-:W-:Y:S01]  /*4e00*/  FFMA.FTZ R121, R147, UR6, R126 ;  /* 0x0000000693797c23 */ /* 0x000fe2000801007e */
        /* <DEDUP_REMOVED lines=11> */
.L_x_8930:
[----:B------:R-:W-:Y:S05]  /*4ec0*/  BRA.U !UP3, `(.L_x_8931) ;  /* 0x000000010b307547 */ /* 0x000fea000b800000 */
[----:B------:R-:W-:Y:S01]  /*4ed0*/  FFMA.FTZ R120, R150, UR6, R126 ;  /* 0x0000000696787c23 */ /* 0x000fe2000801007e */
[----:B------:R-:W-:Y:S01]  /*4ee0*/  ISETP.LT.AND P2, PT, RZ, UR27, PT ;  /* 0x0000001bff007c0c */ /* 0x000fe2000bf41270 */
[----:B------:R-:W-:Y:S02]  /*4ef0*/  HADD2.F32 R121, -RZ, R210.H1_H1 ;  /* 0x300000d2ff797230 */ /* 0x000fe40000004100 */
        /* <DEDUP_REMOVED lines=9> */
.L_x_8931:
[----:B------:R-:W-:Y:S05]  /*4f90*/  BRA.U !UP3, `(.L_x_8932) ;  /* 0x000000010b307547 */ /* 0x000fea000b800000 */
[----:B------:R-:W-:Y:S01]  /*4fa0*/  FFMA.FTZ R121, R151, UR6, R126 ;  /* 0x0000000697797c23 */ /* 0x000fe2000801007e */
[----:B------:R-:W-:Y:S01]  /*4fb0*/  ISETP.LT.AND P2, PT, RZ, UR27, PT ;  /* 0x0000001bff007c0c */ /* 0x000fe2000bf41270 */
[----:B------:R-:W-:Y:S02]  /*4fc0*/  HADD2.F32 R122, -RZ, R211.H0_H0 ;  /* 0x200000d3ff7a7230 */ /* 0x000fe40000004100 */
        /* <DEDUP_REMOVED lines=9> */
.L_x_8932:
        /* <DEDUP_REMOVED lines=10> */
.L_x_8929:
[----:B------:R-:W-:Y:S05]  /*5100*/  BRA.U !UP3, `(.L_x_8933) ;  /* 0x000000010b307547 */ /* 0x000fea000b800000 */
        /* <DEDUP_REMOVED lines=12> */
.L_x_8933:
        /* <DEDUP_REMOVED lines=13> */
.L_x_8934:
        /* <DEDUP_REMOVED lines=13> */
.L_x_8935:
[----:B------:R-:W-:Y:S05]  /*5370*/  BRA.U !UP3, `(.L_x_8925) ;  /* 0x000000010b307547 */ /* 0x000fea000b800000 */
[----:B------:R-:W-:Y:S01]  /*5380*/  FFMA.FTZ R120, R154, UR6, R126 ;  /* 0x000000069a787c23 */ /* 0x000fe2000801007e */
        /* <DEDUP_REMOVED lines=11> */
.L_x_8925:
[----:B01----:R-:W0:Y:S02]  /*5440*/  @P1 LDC.64 R120, c[0x0][0x478] ;  /* 0x00011e00ff781b82 */ /* 0x003e240000000a00 */
        /* <DEDUP_REMOVED lines=11> */
.L_x_8936:
[----:B------:R-:W-:Y:S02]  /*5500*/  IADD3 R195, PT, PT, R195, 0x100, RZ ;  /* 0x00000100c3c37810 */ /* 0x000fe40007ffe0ff */
[----:B------:R-:W-:-:S07]  /*5510*/  IADD3 R125, PT, PT, R125, 0x100, RZ ;  /* 0x000001007d7d7810 */ /* 0x000fce0007ffe0ff */
.L_x_8918:
[----:B------:R-:W-:Y:S05]  /*5520*/  BSYNC.RECONVERGENT B0 ;  /* 0x0000000000007941 */ /* 0x000fea0003800200 */
.L_x_8917:
        /* <DEDUP_REMOVED lines=13> */
.L_x_8939:
        /* <DEDUP_REMOVED lines=8> */
[----:B0----5:R-:W-:-:S07]  /*5680*/  MOV R118, R98 ;  /* 0x0000006200767202 */ /* 0x021fce0000000f00 */
[----:B------:R-:W-:Y:S01]  /*5690*/  @P3 FFMA.FTZ R117, R155, UR6, R126 ;  /* 0x000000069b753c23 */ /* 0x000fe2000801007e */
[----:B------:R-:W-:-:S03]  /*56a0*/  PLOP3.LUT P3, PT, PT, PT, UP2, 0x80, 0x8 ;  /* 0x000000000008781c */ /* 0x000fc60003f6f028 */
[----:B-1----:R-:W-:Y:S01]  /*56b0*/  @P5 FADD.FTZ R121, R156, -R117 ;  /* 0x800000759c795221 */ /* 0x002fe20000010000 */
[----:B------:R-:W-:Y:S01]  /*56c0*/  @P4 FFMA.FTZ R116, R158, UR6, R126 ;  /* 0x000000069e744c23 */ /* 0x000fe2000801007e */
[----:B------:R-:W-:Y:S02]  /*56d0*/  PLOP3.LUT P5, PT, PT, PT, UP2, 0x80, 0x8 ;  /* 0x000000000008781c */ /* 0x000fe40003faf028 */
[----:B------:R-:W-:Y:S02]  /*56e0*/  PLOP3.LUT P4, PT, PT, PT, UP2, 0x80, 0x8 ;  /* 0x000000000008781c */ /* 0x000fe40003f8f028 */
[----:B------:R-:W-:-:S04]  /*56f0*/  MOV R117, R97 ;  /* 0x0000006100757202 */ /* 0x000fc80000000f00 */
[----:B------:R-:W-:Y:S01]  /*5700*/  @P3 FADD.FTZ R116, R157, -R116 ;  /* 0x800000749d743221 */ /* 0x000fe20000010000 */
[----:B------:R-:W-:-:S04]  /*5710*/  PLOP3.LUT P3, PT, PT, PT, UP2, 0x80, 0x8 ;  /* 0x000000000008781c */ /* 0x000fc80003f6f028 */
[----:B------:R-:W-:Y:S01]  /*5720*/  @P5 FFMA.FTZ R117, R116, UR26, R97 ;  /* 0x0000001a74755c23 */ /* 0x000fe20008010061 */
[----:B------:R-:W-:Y:S01]  /*5730*/  PLOP3.LUT P5, PT, PT, PT, UP2, 0x80, 0x8 ;  /* 0x000000000008781c */ /* 0x000fe20003faf028 */
[----:B------:R-:W-:Y:S01]  /*5740*/  @P4 FFMA.FTZ R119, R159, UR6, R126 ;  /* 0x000000069f774c23 */ /* 0x000fe2000801007e */
[----:B------:R-:W-:-:S06]  /*5750*/  PLOP3.LUT P4, PT, PT, PT, UP2, 0x80, 0x8 ;  /* 0x000000000008781c */ /* 0x000fcc0003f8f028 */
[----:B------:R-:W-:Y:S01]  /*5760*/  @P3 FADD.FTZ R119, R160, -R119 ;  /* 0x80000077a0773221 */ /* 0x000fe20000010000 */
[----:B------:R-:W-:-:S04]  /*5770*/  PLOP3.LUT P3, PT, PT, PT, UP2, 0x80, 0x8 ;  /* 0x000000000008781c */ /* 0x000fc80003f6f028 */
[----:B------:R-:W-:Y:S01]  /*5780*/  @P5 FFMA.FTZ R118, R119, UR26, R98 ;  /* 0x0000001a77765c23 */ /* 0x000fe20008010062 */
[----:B------:R-:W-:Y:S01]  /*5790*/  PLOP3.LUT P5, PT, PT, PT, UP2, 0x80, 0x8 ;  /* 0x000000000008781c */ /* 0x000fe20003faf028 */
[----:B------:R-:W-:Y:S01]  /*57a0*/  @P4 FFMA.FTZ R116, R162, UR6, R126 ;  /* 0x00000006a2744c23 */ /* 0x000fe2000801007e */
[----:B------:R-:W-:Y:S02]  /*57b0*/  PLOP3.LUT P4, PT, PT, PT, UP2, 0x80, 0x8 ;  /* 0x000000000008781c */ /* 0x000fe40003f8f028 */
[----:B------:R-:W-:-:S04]  /*57c0*/  MOV R119, R99 ;  /* 0x0000006300777202 */ /* 0x000fc80000000f00 */
[----:B------:R-:W-:Y:S01]  /*57d0*/  @P3 FADD.FTZ R120, R161, -R116 ;  /* 0x80000074a1783221 */ /* 0x000fe20000010000 */
[----:B------:R-:W-:-:S04]  /*57e0*/  MOV R116, R96 ;  /* 0x0000006000747202 */ /* 0x000fc80000000f00 */
        /* <DEDUP_REMOVED lines=10> */
.L_x_8942:
        /* <DEDUP_REMOVED lines=8> */
.L_x_8943:
        /* <DEDUP_REMOVED lines=8> */
.L_x_8944:
        /* <DEDUP_REMOVED lines=9> */
.L_x_8941:
        /* <DEDUP_REMOVED lines=15> */
.L_x_8946:
        /* <DEDUP_REMOVED lines=15> */
.L_x_8947:
        /* <DEDUP_REMOVED lines=15> */
.L_x_8948:
        /* <DEDUP_REMOVED lines=16> */
.L_x_8940:
        /* <DEDUP_REMOVED lines=33> */
.L_x_8950:
        /* <DEDUP_REMOVED lines=13> */
.L_x_8951:
        /* <DEDUP_REMOVED lines=13> */
.L_x_8952:
        /* <DEDUP_REMOVED lines=10> */
.L_x_8949:
        /* <DEDUP_REMOVED lines=13> */
.L_x_8953:
        /* <DEDUP_REMOVED lines=13> */
.L_x_8954:
        /* <DEDUP_REMOVED lines=13> */
.L_x_8955:
        /* <DEDUP_REMOVED lines=13> */
.L_x_8945:
        /* <DEDUP_REMOVED lines=12> */
.L_x_8956:
[----:B------:R-:W-:Y:S02]  /*6640*/  IADD3 R195, PT, PT, R195, 0x100, RZ ;  /* 0x00000100c3c37810 */ /* 0x000fe40007ffe0ff */
[----:B------:R-:W-:-:S07]  /*6650*/  IADD3 R125, PT, PT, R125, 0x100, RZ ;  /* 0x000001007d7d7810 */ /* 0x000fce0007ffe0ff */
.L_x_8938:
[----:B------:R-:W-:Y:S05]  /*6660*/  BSYNC.RECONVERGENT B0 ;  /* 0x0000000000007941 */ /* 0x000fea0003800200 */
.L_x_8937:
        /* <DEDUP_REMOVED lines=13> */
.L_x_8959:
        /* <DEDUP_REMOVED lines=29> */
[----:B------:R-:W-:Y:S02]  /*6910*/  PLOP3.LUT P4, PT, PT, PT, UP2, 0x80, 0x8 ;  /* 0x000000000008781c */ /* 0x000fe40003f8f028 */
[----:B------:R-:W-:-:S07]  /*6920*/  MOV R116, R100 ;  /* 0x0000006400747202 */ /* 0x000fce0000000f00 */
[----:B------:R-:W-:-:S04]  /*6930*/  @P5 FFMA.FTZ R119, R120, UR26, R103 ;  /* 0x0000001a78775c23 */ /* 0x000fc80008010067 */
        /* <DEDUP_REMOVED lines=9> */
.L_x_8962:
        /* <DEDUP_REMOVED lines=8> */
.L_x_8963:
        /* <DEDUP_REMOVED lines=8> */
.L_x_8964:
        /* <DEDUP_REMOVED lines=9> */
.L_x_8961:
[----:B------:R-:W-:Y:S05]  /*6b60*/  BRA.U !UP3, `(.L_x_8966) ;  /* 0x000000010b387547 */ /* 0x000fea000b800000 */
[----:B------:R-:W-:Y:S01]  /*6b70*/  PLOP3.LUT P5, PT, PT, PT, UP2, 0x80, 0x8 ;  /* 0x000000000008781c */ /* 0x000fe20003faf028 */
[----:B-1----:R-:W-:Y:S01]  /*6b80*/  HADD2.F32 R122, -RZ, R214.H0_H0 ;  /* 0x200000d6ff7a7230 */ /* 0x002fe20000004100 */
[----:B------:R-:W-:Y:S01]  /*6b90*/  PLOP3.LUT P4, PT, PT, PT, UP2, 0x80, 0x8 ;  /* 0x000000000008781c */ /* 0x000fe20003f8f028 */
[----:B------:R-:W-:Y:S01]  /*6ba0*/  HADD2.F32 R123, -RZ, R223.H0_H0 ;  /* 0x200000dfff7b7230 */ /* 0x000fe20000004100 */
[----:B0----5:R-:W-:-:S09]  /*6bb0*/  MOV R120, R100 ;  /* 0x0000006400787202 */ /* 0x021fd20000000f00 */
[----:B------:R-:W-:Y:S01]  /*6bc0*/  @P5 FFMA.FTZ R121, R163, UR6, R126 ;  /* 0x00000006a3795c23 */ /* 0x000fe2000801007e */
[----:B------:R-:W-:-:S03]  /*6bd0*/  PLOP3.LUT P5, PT, PT, PT, UP2, 0x80, 0x8 ;  /* 0x000000000008781c */ /* 0x000fc60003faf028 */
[----:B------:R-:W-:-:S10]  /*6be0*/  @P4 FADD.FTZ R121, R164, -R121 ;  /* 0x80000079a4794221 */ /* 0x000fd40000010000 */
[----:B------:R-:W-:-:S04]  /*6bf0*/  @P5 FFMA.FTZ R120, R121, UR26, R100 ;  /* 0x0000001a79785c23 */ /* 0x000fc80008010064 */
[----:B------:R-:W-:-:S04]  /*6c00*/  FMUL.FTZ R121, R120, UR30 ;  /* 0x0000001e78797c20 */ /* 0x000fc80008410000 */
[-C--:B------:R-:W-:Y:S01]  /*6c10*/  FMUL.FTZ R120, R122, R121.reuse ;  /* 0x000000797a787220 */ /* 0x080fe20000410000 */
[----:B------:R-:W-:-:S04]  /*6c20*/  FFMA.FTZ R20, R123, R121, R20 ;  /* 0x000000797b147223 */ /* 0x000fc80000010014 */
[----:B------:R-:W-:-:S04]  /*6c30*/  F2FP.F16.F32.PACK_AB R120, RZ, R120 ;  /* 0x00000078ff78723e */ /* 0x000fc800000000ff */
[----:B------:R-:W-:-:S07]  /*6c40*/  PRMT R136, R120, 0x7610, R136 ;  /* 0x0000761078887816 */ /* 0x000fce0000000088 */
.L_x_8966:
[----:B------:R-:W-:Y:S05]  /*6c50*/  BRA.U !UP3, `(.L_x_8967) ;  /* 0x000000010b387547 */ /* 0x000fea000b800000 */
[----:B------:R-:W-:Y:S01]  /*6c60*/  PLOP3.LUT P5, PT, PT, PT, UP2, 0x80, 0x8 ;  /* 0x000000000008781c */ /* 0x000fe20003faf028 */
[----:B01----:R-:W-:Y:S01]  /*6c70*/  HADD2.F32 R121, -RZ, R214.H1_H1 ;  /* 0x300000d6ff797230 */ /* 0x003fe20000004100 */
[----:B------:R-:W-:Y:S02]  /*6c80*/  PLOP3.LUT P4, PT, PT, PT, UP2, 0x80, 0x8 ;  /* 0x000000000008781c */ /* 0x000fe40003f8f028 */
[----:B-----5:R-:W-:-:S09]  /*6c90*/  MOV R120, R101 ;  /* 0x0000006500787202 */ /* 0x020fd20000000f00 */
[----:B------:R-:W-:Y:S01]  /*6ca0*/  @P5 FFMA.FTZ R122, R166, UR6, R126 ;  /* 0x00000006a67a5c23 */ /* 0x000fe2000801007e */
[----:B------:R-:W-:-:S03]  /*6cb0*/  PLOP3.LUT P5, PT, PT, PT, UP2, 0x80, 0x8 ;  /* 0x000000000008781c */ /* 0x000fc60003faf028 */
[----:B------:R-:W-:-:S10]  /*6cc0*/  @P4 FADD.FTZ R122, R165, -R122 ;  /* 0x8000007aa57a4221 */ /* 0x000fd40000010000 */
[----:B------:R-:W-:Y:S01]  /*6cd0*/  @P5 FFMA.FTZ R120, R122, UR26, R101 ;  /* 0x0000001a7a785c23 */ /* 0x000fe20008010065 */
[----:B------:R-:W-:-:S03]  /*6ce0*/  HADD2.F32 R122, -RZ, R225.H0_H0 ;  /* 0x200000e1ff7a7230 */ /* 0x000fc60000004100 */
[----:B------:R-:W-:-:S04]  /*6cf0*/  FMUL.FTZ R120, R120, UR30 ;  /* 0x0000001e78787c20 */ /* 0x000fc80008410000 */
[-C--:B------:R-:W-:Y:S01]  /*6d00*/  FMUL.FTZ R121, R121, R120.reuse ;  /* 0x0000007879797220 */ /* 0x080fe20000410000 */
[----:B------:R-:W-:-:S04]  /*6d10*/  FFMA.FTZ R21, R122, R120, R21 ;  /* 0x000000787a157223 */ /* 0x000fc80000010015 */
[----:B------:R-:W-:-:S04]  /*6d20*/  F2FP.F16.F32.PACK_AB R121, RZ, R121 ;  /* 0x00000079ff79723e */ /* 0x000fc800000000ff */
[----:B------:R-:W-:-:S07]  /*6d30*/  PRMT R137, R121, 0x7610, R137 ;  /* 0x0000761079897816 */ /* 0x000fce0000000089 */
.L_x_8967:
[----:B------:R-:W-:Y:S05]  /*6d40*/  BRA.U !UP3, `(.L_x_8968) ;  /* 0x000000010b387547 */ /* 0x000fea000b800000 */
[----:B------:R-:W-:Y:S01]  /*6d50*/  PLOP3.LUT P5, PT, PT, PT, UP2, 0x80, 0x8 ;  /* 0x000000000008781c */ /* 0x000fe20003faf028 */
[----:B-1----:R-:W-:Y:S01]  /*6d60*/  HADD2.F32 R122, -RZ, R215.H0_H0 ;  /* 0x200000d7ff7a7230 */ /* 0x002fe20000004100 */
[----:B------:R-:W-:Y:S01]  /*6d70*/  PLOP3.LUT P4, PT, PT, PT, UP2, 0x80, 0x8 ;  /* 0x000000000008781c */ /* 0x000fe20003f8f028 */
[----:B------:R-:W-:Y:S01]  /*6d80*/  HADD2.F32 R123, -RZ, R223.H1_H1 ;  /* 0x300000dfff7b7230 */ /* 0x000fe20000004100 */
        /* <DEDUP_REMOVED lines=10> */
.L_x_8968:
        /* <DEDUP_REMOVED lines=16> */
.L_x_8960:
        /* <DEDUP_REMOVED lines=33> */
.L_x_8970:
        /* <DEDUP_REMOVED lines=13> */
.L_x_8971:
        /* <DEDUP_REMOVED lines=13> */
.L_x_8972:
        /* <DEDUP_REMOVED lines=10> */
.L_x_8969:
        /* <DEDUP_REMOVED lines=13> */
.L_x_8973:
        /* <DEDUP_REMOVED lines=13> */
.L_x_8974:
        /* <DEDUP_REMOVED lines=13> */
.L_x_8975:
        /* <DEDUP_REMOVED lines=13> */
.L_x_8965:
        /* <DEDUP_REMOVED lines=12> */
.L_x_8976:
[----:B------:R-:W-:Y:S02]  /*7780*/  IADD3 R195, PT, PT, R195, 0x100, RZ ;  /* 0x00000100c3c37810 */ /* 0x000fe40007ffe0ff */
[----:B------:R-:W-:-:S07]  /*7790*/  IADD3 R125, PT, PT, R125, 0x100, RZ ;  /* 0x000001007d7d7810 */ /* 0x000fce0007ffe0ff */
.L_x_8958:
[----:B------:R-:W-:Y:S05]  /*77a0*/  BSYNC.RECONVERGENT B0 ;  /* 0x0000000000007941 */ /* 0x000fea0003800200 */
.L_x_8957:
        /* <DEDUP_REMOVED lines=13> */
.L_x_8979:
        /* <DEDUP_REMOVED lines=41> */
.L_x_8982:
        /* <DEDUP_REMOVED lines=8> */
.L_x_8983:
        /* <DEDUP_REMOVED lines=8> */
.L_x_8984:
        /* <DEDUP_REMOVED lines=9> */
.L_x_8981:
[----:B------:R-:W-:Y:S05]  /*7ca0*/  BRA.U !UP3, `(.L_x_8986) ;  /* 0x000000010b387547 */ /* 0x000fea000b800000 */
[----:B------:R-:W-:Y:S01]  /*7cb0*/  PLOP3.LUT P5, PT, PT, PT, UP2, 0x80, 0x8 ;  /* 0x000000000008781c */ /* 0x000fe20003faf028 */
[----:B-1----:R-:W-:Y:S01]  /*7cc0*/  HADD2.F32 R122, -RZ, R216.H0_H0 ;  /* 0x200000d8ff7a7230 */ /* 0x002fe20000004100 */
[----:B0----5:R-:W-:Y:S01]  /*7cd0*/  MOV R120, R104 ;  /* 0x0000006800787202 */ /* 0x021fe20000000f00 */
[----:B------:R-:W-:-:S10]  /*7ce0*/  HADD2.F32 R123, -RZ, R223.H0_H0 ;  /* 0x200000dfff7b7230 */ /* 0x000fd40000004100 */
[----:B------:R-:W-:Y:S01]  /*7cf0*/  @P5 FFMA.FTZ R121, R171, UR6, R126 ;  /* 0x00000006ab795c23 */ /* 0x000fe2000801007e */
[----:B------:R-:W-:-:S13]  /*7d00*/  PLOP3.LUT P5, PT, PT, PT, UP2, 0x80, 0x8 ;  /* 0x000000000008781c */ /* 0x000fda0003faf028 */
[----:B------:R-:W-:Y:S01]  /*7d10*/  @P5 FADD.FTZ R121, R172, -R121 ;  /* 0x80000079ac795221 */ /* 0x000fe20000010000 */
[----:B------:R-:W-:-:S13]  /*7d20*/  PLOP3.LUT P5, PT, PT, PT, UP2, 0x80, 0x8 ;  /* 0x000000000008781c */ /* 0x000fda0003faf028 */
[----:B------:R-:W-:-:S04]  /*7d30*/  @P5 FFMA.FTZ R120, R121, UR26, R104 ;  /* 0x0000001a79785c23 */ /* 0x000fc80008010068 */
[----:B------:R-:W-:-:S04]  /*7d40*/  FMUL.FTZ R121, R120, UR30 ;  /* 0x0000001e78797c20 */ /* 0x000fc80008410000 */
[-C--:B------:R-:W-:Y:S01]  /*7d50*/  FMUL.FTZ R120, R122, R121.reuse ;  /* 0x000000797a787220 */ /* 0x080fe20000410000 */
[----:B------:R-:W-:-:S04]  /*7d60*/  FFMA.FTZ R16, R123, R121, R16 ;  /* 0x000000797b107223 */ /* 0x000fc80000010010 */
[----:B------:R-:W-:-:S04]  /*7d70*/  F2FP.F16.F32.PACK_AB R120, RZ, R120 ;  /* 0x00000078ff78723e */ /* 0x000fc800000000ff */
[----:B------:R-:W-:-:S07]  /*7d80*/  PRMT R136, R120, 0x7610, R136 ;  /* 0x0000761078887816 */ /* 0x000fce0000000088 */
.L_x_8986:
[----:B------:R-:W-:Y:S05]  /*7d90*/  BRA.U !UP3, `(.L_x_8987) ;  /* 0x000000010b387547 */ /* 0x000fea000b800000 */
[----:B------:R-:W-:Y:S01]  /*7da0*/  PLOP3.LUT P5, PT, PT, PT, UP2, 0x80, 0x8 ;  /* 0x000000000008781c */ /* 0x000fe20003faf028 */
[----:B01----:R-:W-:-:S12]  /*7db0*/  HADD2.F32 R121, -RZ, R216.H1_H1 ;  /* 0x300000d8ff797230 */ /* 0x003fd80000004100 */
[----:B------:R-:W-:Y:S01]  /*7dc0*/  @P5 FFMA.FTZ R120, R174, UR6, R126 ;  /* 0x00000006ae785c23 */ /* 0x000fe2000801007e */
[----:B------:R-:W-:-:S13]  /*7dd0*/  PLOP3.LUT P5, PT, PT, PT, UP2, 0x80, 0x8 ;  /* 0x000000000008781c */ /* 0x000fda0003faf028 */
[----:B------:R-:W-:Y:S01]  /*7de0*/  @P5 FADD.FTZ R122, R173, -R120 ;  /* 0x80000078ad7a5221 */ /* 0x000fe20000010000 */
[----:B------:R-:W-:Y:S02]  /*7df0*/  PLOP3.LUT P5, PT, PT, PT, UP2, 0x80, 0x8 ;  /* 0x000000000008781c */ /* 0x000fe40003faf028 */
[----:B-----5:R-:W-:-:S11]  /*7e00*/  MOV R120, R105 ;  /* 0x0000006900787202 */ /* 0x020fd60000000f00 */
[----:B------:R-:W-:Y:S01]  /*7e10*/  @P5 FFMA.FTZ R120, R122, UR26, R105 ;  /* 0x0000001a7a785c23 */ /* 0x000fe20008010069 */
[----:B------:R-:W-:-:S03]  /*7e20*/  HADD2.F32 R122, -RZ, R225.H0_H0 ;  /* 0x200000e1ff7a7230 */ /* 0x000fc60000004100 */
[----:B------:R-:W-:-:S04]  /*7e30*/  FMUL.FTZ R120, R120, UR30 ;  /* 0x0000001e78787c20 */ /* 0x000fc80008410000 */
[-C--:B------:R-:W-:Y:S01]  /*7e40*/  FMUL.FTZ R121, R121, R120.reuse ;  /* 0x0000007879797220 */ /* 0x080fe20000410000 */
[----:B------:R-:W-:-:S04]  /*7e50*/  FFMA.FTZ R17, R122, R120, R17 ;  /* 0x000000787a117223 */ /* 0x000fc80000010011 */
[----:B------:R-:W-:-:S04]  /*7e60*/  F2FP.F16.F32.PACK_AB R121, RZ, R121 ;  /* 0x00000079ff79723e */ /* 0x000fc800000000ff */
[----:B------:R-:W-:-:S07]  /*7e70*/  PRMT R137, R121, 0x7610, R137 ;  /* 0x0000761079897816 */ /* 0x000fce0000000089 */
.L_x_8987:
[----:B------:R-:W-:Y:S05]  /*7e80*/  BRA.U !UP3, `(.L_x_8988) ;  /* 0x000000010b387547 */ /* 0x000fea000b800000 */
[----:B------:R-:W-:Y:S01]  /*7e90*/  PLOP3.LUT P5, PT, PT, PT, UP2, 0x80, 0x8 ;  /* 0x000000000008781c */ /* 0x000fe20003faf028 */
[----:B-1----:R-:W-:Y:S01]  /*7ea0*/  HADD2.F32 R122, -RZ, R218.H0_H0 ;  /* 0x200000daff7a7230 */ /* 0x002fe20000004100 */
[----:B0----5:R-:W-:Y:S01]  /*7eb0*/  MOV R120, R106 ;  /* 0x0000006a00787202 */ /* 0x021fe20000000f00 */
[----:B------:R-:W-:-:S10]  /*7ec0*/  HADD2.F32 R123, -RZ, R223.H1_H1 ;  /* 0x300000dfff7b7230 */ /* 0x000fd40000004100 */
        /* <DEDUP_REMOVED lines=10> */
.L_x_8988:
        /* <DEDUP_REMOVED lines=16> */
.L_x_8980:
        /* <DEDUP_REMOVED lines=34> */
.L_x_8990:
        /* <DEDUP_REMOVED lines=13> */
.L_x_8991:
        /* <DEDUP_REMOVED lines=13> */
.L_x_8992:
[----:B------:R-:W-:Y:S05]  /*8430*/  BRA.U !UP3, `(.L_x_8985) ;  /* 0x000000010bf07547 */ /* 0x000fea000b800000 */
        /* <DEDUP_REMOVED lines=8> */
.L_x_8989:
        /* <DEDUP_REMOVED lines=13> */
.L_x_8993:
        /* <DEDUP_REMOVED lines=13> */
.L_x_8994:
        /* <DEDUP_REMOVED lines=13> */
.L_x_8995:
        /* <DEDUP_REMOVED lines=13> */
.L_x_8985:
        /* <DEDUP_REMOVED lines=12> */
.L_x_8996:
[----:B------:R-:W-:Y:S02]  /*88c0*/  IADD3 R195, PT, PT, R195, 0x100, RZ ;  /* 0x00000100c3c37810 */ /* 0x000fe40007ffe0ff */
[----:B------:R-:W-:-:S07]  /*88d0*/  IADD3 R125, PT, PT, R125, 0x100, RZ ;  /* 0x000001007d7d7810 */ /* 0x000fce0007ffe0ff */
.L_x_8978:
[----:B------:R-:W-:Y:S05]  /*88e0*/  BSYNC.RECONVERGENT B0 ;  /* 0x0000000000007941 */ /* 0x000fea0003800200 */
.L_x_8977:
        /* <DEDUP_REMOVED lines=13> */
.L_x_8999:
[----:B------:R-:W-:Y:S05]  /*89c0*/  BRA.U !UP0, `(.L_x_9000) ;  /* 0x0000000508f87547 */ /* 0x000fea000b800000 */
[----:B------:R-:W-:-:S04]  /*89d0*/  UISETP.NE.U32.AND UP0, UPT, UR4, URZ, UPT ;  /* 0x000000ff0400728c */ /* 0x000fc8000bf05070 */
[----:B------:R-:W-:-:S06]  /*89e0*/  UISETP.NE.AND.EX UP0, UPT, UR5, URZ, UPT, UP0 ;  /* 0x000000ff0500728c */ /* 0x000fcc000bf05300 */
[----:B------:R-:W-:-:S13]  /*89f0*/  PLOP3.LUT P5, PT, PT, PT, UP0, 0x80, 0x8 ;  /* 0x000000000008781c */ /* 0x000fda0003faf008 */
[----:B------:R-:W-:Y:S05]  /*8a00*/  @!P5 BRA `(.L_x_9001) ;  /* 0x0000000000f4d947 */ /* 0x000fea0003800000 */
[----:B------:R-:W-:-:S13]  /*8a10*/  PLOP3.LUT P6, PT, PT, PT, UP2, 0x80, 0x8 ;  /* 0x000000000008781c */ /* 0x000fda0003fcf028 */
[----:B0-----:R-:W-:Y:S01]  /*8a20*/  @P6 FFMA.FTZ R117, R179, UR6, R126 ;  /* 0x00000006b3756c23 */ /* 0x001fe2000801007e */
[----:B------:R-:W-:-:S13]  /*8a30*/  PLOP3.LUT P6, PT, PT, PT, UP2, 0x80, 0x8 ;  /* 0x000000000008781c */ /* 0x000fda0003fcf028 */
[----:B------:R-:W-:Y:S01]  /*8a40*/  @P6 FFMA.FTZ R116, R182, UR6, R126 ;  /* 0x00000006b6746c23 */ /* 0x000fe2000801007e */
[----:B------:R-:W-:-:S13]  /*8a50*/  PLOP3.LUT P6, PT, PT, PT, UP2, 0x80, 0x8 ;  /* 0x000000000008781c */ /* 0x000fda0003fcf028 */
[----:B------:R-:W-:Y:S01]  /*8a60*/  @P6 FFMA.FTZ R119, R183, UR6, R126 ;  /* 0x00000006b7776c23 */ /* 0x000fe2000801007e */
[----:B------:R-:W-:-:S13]  /*8a70*/  PLOP3.LUT P6, PT, PT, PT, UP2, 0x80, 0x8 ;  /* 0x000000000008781c */ /* 0x000fda0003fcf028 */
[----:B------:R-:W-:Y:S01]  /*8a80*/  @P6 FADD.FTZ R117, R180, -R117 ;  /* 0x80000075b4756221 */ /* 0x000fe20000010000 */
[----:B------:R-:W-:-:S13]  /*8a90*/  PLOP3.LUT P6, PT, PT, PT, UP2, 0x80, 0x8 ;  /* 0x000000000008781c */ /* 0x000fda0003fcf028 */
[----:B------:R-:W-:Y:S01]  /*8aa0*/  @P6 FADD.FTZ R118, R181, -R116 ;  /* 0x80000074b5766221 */ /* 0x000fe20000010000 */
[----:B------:R-:W-:Y:S02]  /*8ab0*/  PLOP3.LUT P6, PT, PT, PT, UP2, 0x80, 0x8 ;  /* 0x000000000008781c */ /* 0x000fe40003fcf028 */
[----:B-----5:R-:W-:-:S11]  /*8ac0*/  MOV R116, R108 ;  /* 0x0000006c00747202 */ /* 0x020fd60000000f00 */
[----:B------:R-:W-:Y:S01]  /*8ad0*/  @P6 FADD.FTZ R119, R184, -R119 ;  /* 0x80000077b8776221 */ /* 0x000fe20000010000 */
[----:B------:R-:W-:-:S13]  /*8ae0*/  PLOP3.LUT P6, PT, PT, PT, UP2, 0x80, 0x8 ;  /* 0x000000000008781c */ /* 0x000fda0003fcf028 */
[----:B------:R-:W-:Y:S01]  /*8af0*/  @P6 FFMA.FTZ R116, R117, UR26, R108 ;  /* 0x0000001a75746c23 */ /* 0x000fe2000801006c */
[----:B------:R-:W-:Y:S02]  /*8b00*/  PLOP3.LUT P6, PT, PT, PT, UP2, 0x80, 0x8 ;  /* 0x000000000008781c */ /* 0x000fe40003fcf028 */
[----:B------:R-:W-:-:S11]  /*8b10*/  MOV R117, R109 ;  /* 0x0000006d00757202 */ /* 0x000fd60000000f00 */
[----:B------:R-:W-:Y:S01]  /*8b20*/  @P6 FFMA.FTZ R117, R118, UR26, R109 ;  /* 0x0000001a76756c23 */ /* 0x000fe2000801006d */
[----:B------:R-:W-:Y:S02]  /*8b30*/  PLOP3.LUT P6, PT, PT, PT, UP2, 0x80, 0x8 ;  /* 0x000000000008781c */ /* 0x000fe40003fcf028 */
[----:B------:R-:W-:-:S11]  /*8b40*/  MOV R118, R110 ;  /* 0x0000006e00767202 */ /* 0x000fd60000000f00 */
        /* <DEDUP_REMOVED lines=16> */
.L_x_9002:
        /* <DEDUP_REMOVED lines=8> */
.L_x_9003:
        /* <DEDUP_REMOVED lines=8> */
.L_x_9004:
        /* <DEDUP_REMOVED lines=9> */
.L_x_9001:
        /* <DEDUP_REMOVED lines=15> */
.L_x_9006:
        /* <DEDUP_REMOVED lines=15> */
.L_x_9007:
        /* <DEDUP_REMOVED lines=15> */
.L_x_9008:
        /* <DEDUP_REMOVED lines=16> */
.L_x_9000:
        /* <DEDUP_REMOVED lines=34> */
.L_x_9010:
        /* <DEDUP_REMOVED lines=13> */
.L_x_9011:
        /* <DEDUP_REMOVED lines=13> */
.L_x_9012:
        /* <DEDUP_REMOVED lines=9> */
.L_x_9009:
        /* <DEDUP_REMOVED lines=13> */
.L_x_9013:
        /* <DEDUP_REMOVED lines=13> */
.L_x_9014:
        /* <DEDUP_REMOVED lines=13> */
.L_x_9015:
        /* <DEDUP_REMOVED lines=13> */
.L_x_9005:
        /* <DEDUP_REMOVED lines=12> */
.L_x_9016:
[----:B------:R-:W-:Y:S02]  /*9a00*/  IADD3 R195, PT, PT, R195, 0x100, RZ ;  /* 0x00000100c3c37810 */ /* 0x000fe40007ffe0ff */
[----:B------:R-:W-:-:S07]  /*9a10*/  IADD3 R125, PT, PT, R125, 0x100, RZ ;  /* 0x000001007d7d7810 */ /* 0x000fce0007ffe0ff */
.L_x_8998:
[----:B------:R-:W-:Y:S05]  /*9a20*/  BSYNC.RECONVERGENT B0 ;  /* 0x0000000000007941 */ /* 0x000fea0003800200 */
.L_x_8997:
[----:B------:R-:W-:Y:S01]  /*9a30*/  ISETP.GE.U32.AND P5, PT, R2, 0x700, PT ;  /* 0x000007000200780c */ /* 0x000fe20003fa6070 */
[----:B------:R-:W-:Y:S03]  /*9a40*/  BSSY.RECONVERGENT B0, `(.L_x_9017) ;  /* 0x0000112000007945 */ /* 0x000fe60003800200 */
[----:B------:R-:W-:-:S09]  /*9a50*/  P2R R127, PR, RZ, 0x20 ;  /* 0x00000020ff7f7803 */ /* 0x000fd20000000000 */
        /* <DEDUP_REMOVED lines=11> */
.L_x_9019:
        /* <DEDUP_REMOVED lines=34> */
[----:B-1----:R-:W-:Y:S02]  /*9d30*/  HADD2.F32 R120, -RZ, R221.H0_H0 ;  /* 0x200000ddff787230 */ /* 0x002fe40000004100 */
[----:B------:R-:W-:Y:S01]  /*9d40*/  FMUL.FTZ R121, R116, UR30 ;  /* 0x0000001e74797c20 */ /* 0x000fe20008410000 */
[----:B------:R-:W-:-:S03]  /*9d50*/  HADD2.F32 R123, -RZ, R223.H0_H0 ;  /* 0x200000dfff7b7230 */ /* 0x000fc60000004100 */
[----:B------:R-:W-:Y:S02]  /*9d60*/  FMUL.FTZ R120, R121, R120 ;  /* 0x0000007879787220 */ /* 0x000fe40000410000 */
[----:B------:R-:W-:-:S03]  /*9d70*/  FFMA.FTZ R8, R123, R121, R8 ;  /* 0x000000797b087223 */ /* 0x000fc60000010008 */
[----:B------:R-:W-:-:S04]  /*9d80*/  F2FP.F16.F32.PACK_AB R120, RZ, R120 ;  /* 0x00000078ff78723e */ /* 0x000fc800000000ff */
[----:B------:R-:W-:-:S07]  /*9d90*/  PRMT R136, R120, 0x7610, R136 ;  /* 0x0000761078887816 */ /* 0x000fce0000000088 */
.L_x_9022:
[----:B------:R-:W-:Y:S05]  /*9da0*/  BRA.U !UP3, `(.L_x_9023) ;  /* 0x000000010b1c7547 */ /* 0x000fea000b800000 */
[----:B-1----:R-:W-:Y:S02]  /*9db0*/  HADD2.F32 R121, -RZ, R221.H1_H1 ;  /* 0x300000ddff797230 */ /* 0x002fe40000004100 */
[----:B------:R-:W-:Y:S01]  /*9dc0*/  FMUL.FTZ R120, R117, UR30 ;  /* 0x0000001e75787c20 */ /* 0x000fe20008410000 */
[----:B------:R-:W-:-:S03]  /*9dd0*/  HADD2.F32 R122, -RZ, R225.H0_H0 ;  /* 0x200000e1ff7a7230 */ /* 0x000fc60000004100 */
[----:B------:R-:W-:Y:S02]  /*9de0*/  FMUL.FTZ R121, R120, R121 ;  /* 0x0000007978797220 */ /* 0x000fe40000410000 */
[----:B------:R-:W-:-:S03]  /*9df0*/  FFMA.FTZ R9, R122, R120, R9 ;  /* 0x000000787a097223 */ /* 0x000fc60000010009 */
[----:B------:R-:W-:-:S04]  /*9e00*/  F2FP.F16.F32.PACK_AB R121, RZ, R121 ;  /* 0x00000079ff79723e */ /* 0x000fc800000000ff */
[----:B------:R-:W-:-:S07]  /*9e10*/  PRMT R137, R121, 0x7610, R137 ;  /* 0x0000761079897816 */ /* 0x000fce0000000089 */
.L_x_9023:
[----:B------:R-:W-:Y:S05]  /*9e20*/  BRA.U !UP3, `(.L_x_9024) ;  /* 0x000000010b1c7547 */ /* 0x000fea000b800000 */
[----:B-1----:R-:W-:Y:S02]  /*9e30*/  HADD2.F32 R120, -RZ, R222.H0_H0 ;  /* 0x200000deff787230 */ /* 0x002fe40000004100 */
[----:B------:R-:W-:Y:S01]  /*9e40*/  FMUL.FTZ R121, R118, UR30 ;  /* 0x0000001e76797c20 */ /* 0x000fe20008410000 */
[----:B------:R-:W-:-:S03]  /*9e50*/  HADD2.F32 R123, -RZ, R223.H1_H1 ;  /* 0x300000dfff7b7230 */ /* 0x000fc60000004100 */
[----:B------:R-:W-:Y:S02]  /*9e60*/  FMUL.FTZ R120, R121, R120 ;  /* 0x0000007879787220 */ /* 0x000fe40000410000 */
[----:B------:R-:W-:-:S03]  /*9e70*/  FFMA.FTZ R10, R123, R121, R10 ;  /* 0x000000797b0a7223 */ /* 0x000fc6000001000a */
[----:B------:R-:W-:-:S04]  /*9e80*/  F2FP.F16.F32.PACK_AB R120, RZ, R120 ;  /* 0x00000078ff78723e */ /* 0x000fc800000000ff */
[----:B------:R-:W-:-:S07]  /*9e90*/  PRMT R138, R120, 0x7610, R138 ;  /* 0x00007610788a7816 */ /* 0x000fce000000008a */
.L_x_9024:
[----:B------:R-:W-:Y:S05]  /*9ea0*/  BRA.U !UP3, `(.L_x_9025) ;  /* 0x000000090bfc7547 */ /* 0x000fea000b800000 */
[----:B-1----:R-:W-:Y:S02]  /*9eb0*/  HADD2.F32 R121, -RZ, R222.H1_H1 ;  /* 0x300000deff797230 */ /* 0x002fe40000004100 */
[----:B------:R-:W-:Y:S01]  /*9ec0*/  FMUL.FTZ R120, R119, UR30 ;  /* 0x0000001e77787c20 */ /* 0x000fe20008410000 */
[----:B------:R-:W-:-:S03]  /*9ed0*/  HADD2.F32 R122, -RZ, R225.H1_H1 ;  /* 0x300000e1ff7a7230 */ /* 0x000fc60000004100 */
[----:B------:R-:W-:Y:S02]  /*9ee0*/  FMUL.FTZ R121, R120, R121 ;  /* 0x0000007978797220 */ /* 0x000fe40000410000 */
[----:B------:R-:W-:-:S03]  /*9ef0*/  FFMA.FTZ R11, R122, R120, R11 ;  /* 0x000000787a0b7223 */ /* 0x000fc6000001000b */
[----:B------:R-:W-:-:S04]  /*9f00*/  F2FP.F16.F32.PACK_AB R121, RZ, R121 ;  /* 0x00000079ff79723e */ /* 0x000fc800000000ff */
[----:B------:R-:W-:Y:S01]  /*9f10*/  PRMT R139, R121, 0x7610, R139 ;  /* 0x00007610798b7816 */ /* 0x000fe2000000008b */
[----:B------:R-:W-:Y:S06]  /*9f20*/  BRA `(.L_x_9025) ;  /* 0x0000000800dc7947 */ /* 0x000fec0003800000 */
.L_x_9021:
        /* <DEDUP_REMOVED lines=15> */
.L_x_9026:
        /* <DEDUP_REMOVED lines=15> */
.L_x_9027:
        /* <DEDUP_REMOVED lines=15> */
.L_x_9028:
[----:B------:R-:W-:Y:S05]  /*a200*/  BRA.U !UP3, `(.L_x_9025) ;  /* 0x000000090b247547 */ /* 0x000fea000b800000 */
[----:B------:R-:W-:Y:S01]  /*a210*/  PLOP3.LUT P6, PT, PT, PT, UP2, 0x80, 0x8 ;  /* 0x000000000008781c */ /* 0x000fe20003fcf028 */
[----:B01----:R-:W-:Y:S01]  /*a220*/  HADD2.F32 R121, -RZ, R222.H1_H1 ;  /* 0x300000deff797230 */ /* 0x003fe20000004100 */
[----:B-----5:R-:W-:Y:S01]  /*a230*/  MOV R120, R115 ;  /* 0x0000007300787202 */ /* 0x020fe20000000f00 */
        /* <DEDUP_REMOVED lines=10> */
[----:B------:R-:W-:Y:S01]  /*a2e0*/  PRMT R139, R121, 0x7610, R139 ;  /* 0x00007610798b7816 */ /* 0x000fe2000000008b */
[----:B------:R-:W-:Y:S06]  /*a2f0*/  BRA `(.L_x_9025) ;  /* 0x0000000400e87947 */ /* 0x000fec0003800000 */
.L_x_9020:
        /* <DEDUP_REMOVED lines=34> */
.L_x_9030:
        /* <DEDUP_REMOVED lines=13> */
.L_x_9031:
        /* <DEDUP_REMOVED lines=13> */
.L_x_9032:
        /* <DEDUP_REMOVED lines=9> */
.L_x_9029:
        /* <DEDUP_REMOVED lines=13> */
.L_x_9033:
        /* <DEDUP_REMOVED lines=13> */
.L_x_9034:
        /* <DEDUP_REMOVED lines=13> */
.L_x_9035:
[----:B------:R-:W-:Y:S05]  /*a9c0*/  BRA.U !UP3, `(.L_x_9025) ;  /* 0x000000010b347547 */ /* 0x000fea000b800000 */
[----:B------:R-:W-:Y:S01]  /*a9d0*/  FFMA.FTZ R126, R194, UR6, R126 ;  /* 0x00000006c27e7c23 */ /* 0x000fe2000801007e */
[----:B------:R-:W-:Y:S01]  /*a9e0*/  UISETP.GT.AND UP0, UPT, UR27, URZ, UPT ;  /* 0x000000ff1b00728c */ /* 0x000fe2000bf04270 */
[----:B------:R-:W-:Y:S02]  /*a9f0*/  HADD2.F32 R121, -RZ, R222.H1_H1 ;  /* 0x300000deff797230 */ /* 0x000fe40000004100 */
        /* <DEDUP_REMOVED lines=10> */
.L_x_9025:
[----:B01----:R-:W0:Y:S02]  /*aaa0*/  @P5 LDC.64 R120, c[0x0][0x478] ;  /* 0x00011e00ff785b82 */ /* 0x003e240000000a00 */
[----:B0-----:R-:W-:-:S05]  /*aab0*/  @P5 IMAD.WIDE.U32 R120, R195, 0x10, R120 ;  /* 0x00000010c3785825 */ /* 0x001fca00078e0078 */
[----:B------:R2:W-:Y:S01]  /*aac0*/  @P5 STG.E.128 desc[UR10][R120.64], R116 ;  /* 0x0000007478005986 */ /* 0x0005e2000c101d0a */
[----:B------:R-:W-:Y:S05]  /*aad0*/  BRA.U !UP3, `(.L_x_9018) ;  /* 0x000000010b207547 */ /* 0x000fea000b800000 */
        /* <DEDUP_REMOVED lines=8> */
.L_x_9018:
[----:B------:R-:W-:Y:S05]  /*ab60*/  BSYNC.RECONVERGENT B0 ;  /* 0x0000000000007941 */ /* 0x000fea0003800200 */
.L_x_9017:
[----:B------:R-:W-:Y:S02]  /*ab70*/  UIADD3 UR24, UPT, UPT, UR24, UR22, URZ ;  /* 0x0000001618187290 */ /* 0x000fe4000fffe0ff */
[----:B------:R-:W-:Y:S02]  /*ab80*/  UPLOP3.LUT UP1, UPT, UPT, UPT, UP1, 0x40, 0x4 ;  /* 0x000000000004789c */ /* 0x000fe40003f2e810 */
[----:B------:R-:W-:-:S09]  /*ab90*/  UISETP.GE.AND UP0, UPT, UR24, UR23, UPT ;  /* 0x000000171800728c */ /* 0x000fd2000bf06270 */
[----:B------:R-:W-:Y:S05]  /*aba0*/  BRA.U !UP0, `(.L_x_9036) ;  /* 0xffffff6508047547 */ /* 0x000fea000b83ffff */
.L_x_8879:
[----:B------:R-:W4:Y:S01]  /*abb0*/  S2UR UR4, SR_CTAID.X ;  /* 0x00000000000479c3 */ /* 0x000f220000002500 */
[----:B------:R-:W-:Y:S01]  /*abc0*/  ISETP.NE.AND P5, PT, R124, RZ, PT ;  /* 0x000000ff7c00720c */ /* 0x000fe20003fa5270 */
[----:B------:R-:W-:Y:S01]  /*abd0*/  BSSY.RECONVERGENT B0, `(.L_x_9037) ;  /* 0x000000f000007945 */ /* 0x000fe20003800200 */
[----:B----4-:R-:W-:-:S06]  /*abe0*/  UIMAD UR4, UR4, UR8, URZ ;  /* 0x00000008040472a4 */ /* 0x010fcc000f8e02ff */
[----:B-----5:R-:W-:-:S04]  /*abf0*/  MOV R93, UR4 ;  /* 0x00000004005d7c02 */ /* 0x020fc80008000f00 */
[----:B------:R-:W-:Y:S01]  /*ac00*/  LEA.HI R93, R93, R0, RZ, 0x1e ;  /* 0x000000005d5d7211 */ /* 0x000fe200078ff0ff */
[----:B------:R-:W-:Y:S06]  /*ac10*/  @!P5 BRA `(.L_x_9038) ;  /* 0x000000000028d947 */ /* 0x000fec0003800000 */
[----:B------:R-:W4:Y:S08]  /*ac20*/  LDC.64 R2, c[0x0][0x440] ;  /* 0x00011000ff027b82 */ /* 0x000f300000000a00 */
[----:B------:R-:W5:Y:S08]  /*ac30*/  LDC.64 R4, c[0x0][0x448] ;  /* 0x00011200ff047b82 */ /* 0x000f700000000a00 */
[----:B------:R-:W0:Y:S01]  /*ac40*/  LDC.64 R6, c[0x0][0x460] ;  /* 0x00011800ff067b82 */ /* 0x000e220000000a00 */
[----:B----4-:R-:W-:-:S05]  /*ac50*/  IMAD.WIDE.U32 R2, R93, 0x10, R2 ;  /* 0x000000105d027825 */ /* 0x010fca00078e0002 */
[----:B------:R4:W-:Y:S01]  /*ac60*/  STG.E.128 desc[UR10][R2.64], R60 ;  /* 0x0000003c02007986 */ /* 0x0009e2000c101d0a */
[----:B-----5:R-:W-:-:S05]  /*ac70*/  IMAD.WIDE.U32 R4, R93, 0x10, R4 ;  /* 0x000000105d047825 */ /* 0x020fca00078e0004 */
[----:B------:R4:W-:Y:S01]  /*ac80*/  STG.E.128 desc[UR10][R4.64], R88 ;  /* 0x0000005804007986 */ /* 0x0009e2000c101d0a */
[C---:B0-----:R-:W-:Y:S01]  /*ac90*/  IMAD.WIDE.U32 R6, R93.reuse, 0x10, R6 ;  /* 0x000000105d067825 */ /* 0x041fe200078e0006 */
[----:B------:R-:W-:-:S04]  /*aca0*/  IADD3 R93, PT, PT, R93, 0x100, RZ ;  /* 0x000001005d5d7810 */ /* 0x000fc80007ffe0ff */
[----:B------:R4:W-:Y:S03]  /*acb0*/  STG.E.128 desc[UR10][R6.64], R32 ;  /* 0x0000002006007986 */ /* 0x0009e6000c101d0a */
.L_x_9038:
[----:B------:R-:W-:Y:S05]  /*acc0*/  BSYNC.RECONVERGENT B0 ;  /* 0x0000000000007941 */ /* 0x000fea0003800200 */
.L_x_9037:
[----:B------:R-:W-:Y:S04]  /*acd0*/  BSSY.RECONVERGENT B0, `(.L_x_9039) ;  /* 0x000000c000007945 */ /* 0x000fe80003800200 */
[----:B------:R-:W-:Y:S05]  /*ace0*/  @!P0 BRA `(.L_x_9040) ;  /* 0x0000000000288947 */ /* 0x000fea0003800000 */
[----:B----4-:R-:W4:Y:S08]  /*acf0*/  LDC.64 R2, c[0x0][0x440] ;  /* 0x00011000ff027b82 */ /* 0x010f300000000a00 */
        /* <DEDUP_REMOVED lines=9> */
.L_x_9040:
[----:B------:R-:W-:Y:S05]  /*ad90*/  BSYNC.RECONVERGENT B0 ;  /* 0x0000000000007941 */ /* 0x000fea0003800200 */
.L_x_9039:
        /* <DEDUP_REMOVED lines=12> */
.L_x_9042:
[----:B------:R-:W-:Y:S05]  /*ae60*/  BSYNC.RECONVERGENT B0 ;  /* 0x0000000000007941 */ /* 0x000fea0003800200 */
.L_x_9041:
        /* <DEDUP_REMOVED lines=12> */
.L_x_9044:
[----:B------:R-:W-:Y:S05]  /*af30*/  BSYNC.RECONVERGENT B0 ;  /* 0x0000000000007941 */ /* 0x000fea0003800200 */
.L_x_9043:
        /* <DEDUP_REMOVED lines=12> */
.L_x_9046:
[----:B------:R-:W-:Y:S05]  /*b000*/  BSYNC.RECONVERGENT B0 ;  /* 0x0000000000007941 */ /* 0x000fea0003800200 */
.L_x_9045:
        /* <DEDUP_REMOVED lines=12> */
.L_x_9048:
[----:B------:R-:W-:Y:S05]  /*b0d0*/  BSYNC.RECONVERGENT B0 ;  /* 0x0000000000007941 */ /* 0x000fea0003800200 */
.L_x_9047:
[----:B------:R-:W-:-:S13]  /*b0e0*/  ISETP.NE.AND P0, PT, R127, RZ, PT ;  /* 0x000000ff7f00720c */ /* 0x000fda0003f05270 */
[----:B------:R-:W-:Y:S05]  /*b0f0*/  @!P0 EXIT ;  /* 0x000000000000894d */ /* 0x000fea0003800000 */
[----:B----4-:R-:W4:Y:S08]  /*b100*/  LDC.64 R2, c[0x0][0x440] ;  /* 0x00011000ff027b82 */ /* 0x010f300000000a00 */
[----:B------:R-:W5:Y:S08]  /*b110*/  LDC.64 R4, c[0x0][0x448] ;  /* 0x00011200ff047b82 */ /* 0x000f700000000a00 */
[----:B------:R-:W0:Y:S01]  /*b120*/  LDC.64 R6, c[0x0][0x460] ;  /* 0x00011800ff067b82 */ /* 0x000e220000000a00 */
[----:B----4-:R-:W-:-:S05]  /*b130*/  IMAD.WIDE.U32 R2, R93, 0x10, R2 ;  /* 0x000000105d027825 */ /* 0x010fca00078e0002 */
[----:B------:R-:W-:Y:S01]  /*b140*/  STG.E.128 desc[UR10][R2.64], R36 ;  /* 0x0000002402007986 */ /* 0x000fe2000c101d0a */
[----:B-----5:R-:W-:-:S05]  /*b150*/  IMAD.WIDE.U32 R4, R93, 0x10, R4 ;  /* 0x000000105d047825 */ /* 0x020fca00078e0004 */
[----:B------:R-:W-:Y:S01]  /*b160*/  STG.E.128 desc[UR10][R4.64], R64 ;  /* 0x0000004004007986 */ /* 0x000fe2000c101d0a */
[----:B0-----:R-:W-:-:S05]  /*b170*/  IMAD.WIDE.U32 R6, R93, 0x10, R6 ;  /* 0x000000105d067825 */ /* 0x001fca00078e0006 */
[----:B------:R-:W-:Y:S01]  /*b180*/  STG.E.128 desc[UR10][R6.64], R8 ;  /* 0x0000000806007986 */ /* 0x000fe2000c101d0a */
[----:B------:R-:W-:Y:S05]  /*b190*/  EXIT ;  /* 0x000000000000794d */ /* 0x000fea0003800000 */
.L_x_9049:
        /* <DEDUP_REMOVED lines=14> */
.L_x_14412:


//--------------------- .text._ZN10layer_norm13ln_bwd_kernelINS_13Kernel_traitsI6__halfS2_fS2_fjLj7168ELj1ELj1ELj8ELj8ENS_18Kernel_traits_baseILj7168ES2_S2_fS2_fjLj256EEEEELb0ELb1ELb1ELb1EEEvNS_9BwdParamsE --------------------------
	.section	.text._ZN10layer_norm13ln_bwd_kernelINS_13Kernel_traitsI6__halfS2_fS2_fjLj7168ELj1ELj1ELj8ELj8ENS_18Kernel_traits_baseILj7168ES2_S2_fS2_fjLj256EEEEELb0ELb1ELb1ELb1EEEvNS_9BwdParamsE,"ax",@progbits
	.align	128
        .global         _ZN10layer_norm13ln_bwd_kernelINS_13Kernel_traitsI6__halfS2_fS2_fjLj7168ELj1ELj1ELj8ELj8ENS_18Kernel_traits_baseILj7168ES2_S2_fS2_fjLj256EEEEELb0ELb1ELb1ELb1EEEvNS_9BwdParamsE
        .type           _ZN10layer_norm13ln_bwd_kernelINS_13Kernel_traitsI6__halfS2_fS2_fjLj7168ELj1ELj1ELj8ELj8ENS_18Kernel_traits_baseILj7168ES2_S2_fS2_fjLj256EEEEELb0ELb1ELb1ELb1EEEvNS_9BwdParamsE,@function
        .size           _ZN10layer_norm13ln_bwd_kernelINS_13Kernel_traitsI6__halfS2_fS2_fjLj7168ELj1ELj1ELj8ELj8ENS_18Kernel_traits_baseILj7168ES2_S2_fS2_fjLj256EEEEELb0ELb1ELb1ELb1EEEvNS_9BwdParamsE,(.L_x_14413 - _ZN10layer_norm13ln_bwd_kernelINS_13Kernel_traitsI6__halfS2_fS2_fjLj7168ELj1ELj1ELj8ELj8ENS_18Kernel_traits_baseILj7168ES2_S2_fS2_fjLj256EEEEELb0ELb1ELb1ELb1EEEvNS_9BwdParamsE)
        .other          _ZN10layer_norm13ln_bwd_kernelINS_13Kernel_traitsI6__halfS2_fS2_fjLj7168ELj1ELj1ELj8ELj8ENS_18Kernel_traits_baseILj7168ES2_S2_fS2_fjLj256EEEEELb0ELb1ELb1ELb1EEEvNS_9BwdParamsE,@"STO_CUDA_ENTRY STV_DEFAULT"
_ZN10layer_norm13ln_bwd_kernelINS_13Kernel_traitsI6__halfS2_fS2_fjLj7168ELj1ELj1ELj8ELj8ENS_18Kernel_traits_baseILj7168ES2_S2_fS2_fjLj256EEEEELb0ELb1ELb1ELb1EEEvNS_9BwdParamsE:
.text._ZN10layer_norm13ln_bwd_kernelINS_13Kernel_traitsI6__halfS2_fS2_fjLj7168ELj1ELj1ELj8ELj8ENS_18Kernel_traits_baseILj7168ES2_S2_fS2_fjLj256EEEEELb0ELb1ELb1ELb1EEEvNS_9BwdParamsE:
        /* <DEDUP_REMOVED lines=71> */
[----:B------:R0:W4:Y:S04]  /*0470*/  LDG.E.64 R182, desc[UR12][R2.64+0x800] ;  /* 0x0008000c02b67981 */ /* 0x000128000c1e1b00 */
[----:B------:R1:W5:Y:S01]  /*0480*/  LDG.E.64 R178, desc[UR12][R4.64] ;  /* 0x0000000c04b27981 */ /* 0x000362000c1e1b00 */
[----:B------:R-:W-:Y:S01]  /*0490*/  HFMA2 R142, -RZ, RZ, 0, 0 ;  /* 0x00000000ff8e7431 */ /* 0x000fe200000001ff */
[----:B------:R-:W-:Y:S01]  /*04a0*/  UPLOP3.LUT UP1, UPT, UPT, UPT, UPT, 0x40, 0x4 ;  /* 0x000000000004789c */ /* 0x000fe20003f2e870 */
[----:B--2---:R-:W-:-:S02]  /*04b0*/  SHF.R.U64 R228, R200, 0x10, R201 ;  /* 0x00000010c8e47819 */ /* 0x004fc400000012c9 */
[----:B------:R-:W-:Y:S02]  /*04c0*/  SHF.R.U32.HI R0, RZ, 0x10, R201 ;  /* 0x00000010ff007819 */ /* 0x000fe400000116c9 */
[--C-:B---3--:R-:W-:Y:S02]  /*04d0*/  SHF.R.U64 R229, R198, 0x10, R199.reuse ;  /* 0x00000010c6e57819 */ /* 0x108fe400000012c7 */
[----:B------:R-:W-:Y:S02]  /*04e0*/  PRMT R228, R228, 0x5410, R0 ;  /* 0x00005410e4e47816 */ /* 0x000fe40000000000 */
[----:B------:R-:W-:Y:S02]  /*04f0*/  SHF.R.U32.HI R0, RZ, 0x10, R199 ;  /* 0x00000010ff007819 */ /* 0x000fe400000116c7 */
[----:B----4-:R-:W-:Y:S02]  /*0500*/  SHF.R.U64 R231, R194, 0x10, R195 ;  /* 0x00000010c2e77819 */ /* 0x010fe400000012c3 */
[----:B------:R-:W-:-:S02]  /*0510*/  PRMT R229, R229, 0x5410, R0 ;  /* 0x00005410e5e57816 */ /* 0x000fc40000000000 */
[----:B------:R-:W-:Y:S02]  /*0520*/  SHF.R.U32.HI R0, RZ, 0x10, R195 ;  /* 0x00000010ff007819 */ /* 0x000fe400000116c3 */
[--C-:B------:R-:W-:Y:S02]  /*0530*/  SHF.R.U64 R235, R190, 0x10, R191.reuse ;  /* 0x00000010beeb7819 */ /* 0x100fe400000012bf */
[----:B------:R-:W-:Y:S02]  /*0540*/  PRMT R231, R231, 0x5410, R0 ;  /* 0x00005410e7e77816 */ /* 0x000fe40000000000 */
[----:B------:R-:W-:Y:S02]  /*0550*/  SHF.R.U32.HI R0, RZ, 0x10, R191 ;  /* 0x00000010ff007819 */ /* 0x000fe400000116bf */
[----:B------:R-:W-:Y:S02]  /*0560*/  SHF.R.U64 R237, R188, 0x10, R189 ;  /* 0x00000010bced7819 */ /* 0x000fe400000012bd */
[----:B------:R-:W-:-:S02]  /*0570*/  PRMT R235, R235, 0x5410, R0 ;  /* 0x00005410ebeb7816 */ /* 0x000fc40000000000 */
[----:B------:R-:W-:Y:S02]  /*0580*/  SHF.R.U32.HI R0, RZ, 0x10, R189 ;  /* 0x00000010ff007819 */ /* 0x000fe400000116bd */
[--C-:B------:R-:W-:Y:S02]  /*0590*/  SHF.R.U64 R241, R186, 0x10, R187.reuse ;  /* 0x00000010baf17819 */ /* 0x100fe400000012bb */
[----:B------:R-:W-:Y:S02]  /*05a0*/  PRMT R237, R237, 0x5410, R0 ;  /* 0x00005410eded7816 */ /* 0x000fe40000000000 */
[----:B------:R-:W-:Y:S02]  /*05b0*/  SHF.R.U32.HI R0, RZ, 0x10, R187 ;  /* 0x00000010ff007819 */ /* 0x000fe400000116bb */
[--C-:B------:R-:W-:Y:S02]  /*05c0*/  SHF.R.U64 R230, R196, 0x10, R197.reuse ;  /* 0x00000010c4e67819 */ /* 0x100fe400000012c5 */
[----:B0-----:R-:W-:-:S02]  /*05d0*/  SHF.R.U32.HI R2, RZ, 0x10, R197 ;  /* 0x00000010ff027819 */ /* 0x001fc400000116c5 */
[----:B------:R-:W-:Y:S02]  /*05e0*/  PRMT R241, R241, 0x5410, R0 ;  /* 0x00005410f1f17816 */ /* 0x000fe40000000000 */
[----:B------:R-:W-:Y:S02]  /*05f0*/  PRMT R230, R230, 0x5410, R2 ;  /* 0x00005410e6e67816 */ /* 0x000fe40000000002 */
[--C-:B------:R-:W-:Y:S02]  /*0600*/  SHF.R.U64 R243, R184, 0x10, R185.reuse ;  /* 0x00000010b8f37819 */ /* 0x100fe400000012b9 */
[----:B------:R-:W-:Y:S02]  /*0610*/  SHF.R.U32.HI R0, RZ, 0x10, R185 ;  /* 0x00000010ff007819 */ /* 0x000fe400000116b9 */
[--C-:B------:R-:W-:Y:S02]  /*0620*/  SHF.R.U64 R233, R192, 0x10, R193.reuse ;  /* 0x00000010c0e97819 */ /* 0x100fe400000012c1 */
[----:B------:R-:W-:-:S02]  /*0630*/  SHF.R.U32.HI R2, RZ, 0x10, R193 ;  /* 0x00000010ff027819 */ /* 0x000fc400000116c1 */
[----:B------:R-:W-:Y:S02]  /*0640*/  PRMT R243, R243, 0x5410, R0 ;  /* 0x00005410f3f37816 */ /* 0x000fe40000000000 */
[----:B------:R-:W-:Y:S02]  /*0650*/  PRMT R233, R233, 0x5410, R2 ;  /* 0x00005410e9e97816 */ /* 0x000fe40000000002 */
        /* <DEDUP_REMOVED lines=14> */
[----:B-1----:R-:W-:-:S07]  /*0740*/  MOV R0, UR4 ;  /* 0x0000000400007c02 */ /* 0x002fce0008000f00 */
.L_x_9180:
        /* <DEDUP_REMOVED lines=16> */
[----:B------:R-:W-:Y:S01]  /*0850*/  IMAD R4, R0, UR14, RZ ;  /* 0x0000000e00047c24 */ /* 0x000fe2000f8e02ff */
[----:B------:R-:W-:-:S03]  /*0860*/  SHF.R.S32.HI R8, RZ, 0x1f, R0 ;  /* 0x0000001fff087819 */ /* 0x000fc60000011400 */
[----:B------:R-:W-:Y:S01]  /*0870*/  IMAD R6, R5, UR14, RZ ;  /* 0x0000000e05067c24 */ /* 0x000fe2000f8e02ff */
[----:B------:R-:W-:Y:S01]  /*0880*/  SHF.R.S32.HI R5, RZ, 0x1f, R4 ;  /* 0x0000001fff057819 */ /* 0x000fe20000011404 */
[----:B------:R-:W2:Y:S03]  /*0890*/  LDC.64 R28, c[0x0][0x3a8] ;  /* 0x0000ea00ff1c7b82 */ /* 0x000ea60000000a00 */
[----:B------:R-:W-:Y:S02]  /*08a0*/  SHF.R.S32.HI R7, RZ, 0x1f, R6 ;  /* 0x0000001fff077819 */ /* 0x000fe40000011406 */
[----:B------:R-:W-:Y:S02]  /*08b0*/  LEA.HI R5, R5, R4, RZ, 0x2 ;  /* 0x0000000405057211 */ /* 0x000fe400078f10ff */
[----:B------:R-:W-:Y:S01]  /*08c0*/  LEA.HI R7, R7, R6, RZ, 0x2 ;  /* 0x0000000607077211 */ /* 0x000fe200078f10ff */
[----:B------:R-:W3:Y:S01]  /*08d0*/  LDC.64 R2, c[0x0][0x428] ;  /* 0x00010a00ff027b82 */ /* 0x000ee20000000a00 */
[----:B-1----:R-:W-:-:S04]  /*08e0*/  LEA R12, P0, R0, R12, 0x2 ;  /* 0x0000000c000c7211 */ /* 0x002fc800078010ff */
[----:B------:R-:W-:Y:S02]  /*08f0*/  LEA.HI.X R13, R0, R13, R8, 0x2, P0 ;  /* 0x0000000d000d7211 */ /* 0x000fe400000f1408 */
[-C--:B0-----:R-:W-:Y:S02]  /*0900*/  LEA.HI.SX32 R215, R5, R10.reuse, 0x1e ;  /* 0x0000000a05d77211 */ /* 0x081fe400078ff2ff */
[----:B------:R-:W-:Y:S01]  /*0910*/  LEA.HI.SX32 R25, R7, R10, 0x1e ;  /* 0x0000000a07197211 */ /* 0x000fe200078ff2ff */
[----:B------:R0:W4:Y:S01]  /*0920*/  LDG.E R220, desc[UR12][R12.64] ;  /* 0x0000000c0cdc7981 */ /* 0x000122000c1e1900 */
        /* <DEDUP_REMOVED lines=11> */
[----:B------:R-:W-:Y:S01]  /*09e0*/  IADD3 R25, PT, PT, R25, 0x600, RZ ;  /* 0x0000060019197810 */ /* 0x000fe20007ffe0ff */
        /* <DEDUP_REMOVED lines=14> */
[--C-:B0-----:R-:W-:Y:S02]  /*0ad0*/  IMAD.WIDE.U32 R12, R211, 0x10, R28.reuse ;  /* 0x00000010d30c7825 */ /* 0x101fe400078e001c */
[----:B------:R-:W3:Y:S01]  /*0ae0*/  LDG.E.64 R2, desc[UR12][R2.64] ;  /* 0x0000000c02027981 */ /* 0x000ee2000c1e1b00 */
[----:B------:R-:W-:Y:S01]  /*0af0*/  IADD3 R207, PT, PT, R215, 0x400, RZ ;  /* 0x00000400d7cf7810 */ /* 0x000fe20007ffe0ff */
[----:B------:R-:W-:-:S02]  /*0b00*/  IMAD.WIDE.U32 R16, R209, 0x10, R28 ;  /* 0x00000010d1107825 */ /* 0x000fc400078e001c */
[----:B------:R-:W3:Y:S01]  /*0b10*/  LDG.E.128 R12, desc[UR12][R12.64] ;  /* 0x0000000c0c0c7981 */ /* 0x000ee2000c1e1d00 */
[----:B------:R-:W-:Y:S01]  /*0b20*/  IADD3 R177, PT, PT, R215, 0x500, RZ ;  /* 0x00000500d7b17810 */ /* 0x000fe20007ffe0ff */
[--C-:B------:R-:W-:Y:S02]  /*0b30*/  IMAD.WIDE.U32 R20, R207, 0x10, R28.reuse ;  /* 0x00000010cf147825 */ /* 0x100fe400078e001c */
[----:B------:R-:W3:Y:S01]  /*0b40*/  LDG.E.128 R16, desc[UR12][R16.64] ;  /* 0x0000000c10107981 */ /* 0x000ee2000c1e1d00 */
[----:B------:R-:W-:Y:S01]  /*0b50*/  IADD3 R149, PT, PT, R215, 0x600, RZ ;  /* 0x00000600d7957810 */ /* 0x000fe20007ffe0ff */
[--C-:B------:R-:W-:Y:S02]  /*0b60*/  IMAD.WIDE.U32 R24, R177, 0x10, R28.reuse ;  /* 0x00000010b1187825 */ /* 0x100fe400078e001c */
[----:B------:R-:W3:Y:S02]  /*0b70*/  LDG.E.128 R20, desc[UR12][R20.64] ;  /* 0x0000000c14147981 */ /* 0x000ee4000c1e1d00 */
[----:B------:R-:W-:-:S02]  /*0b80*/  IMAD.WIDE.U32 R28, R149, 0x10, R28 ;  /* 0x00000010951c7825 */ /* 0x000fc400078e001c */
        /* <DEDUP_REMOVED lines=25> */
[----:B------:R-:W5:Y:S04]  /*0d20*/  @P0 LDG.E.128 R40, desc[UR12][R166.64] ;  /* 0x0000000ca6280981 */ /* 0x000f68000c1e1d00 */
[----:B------:R1:W5:Y:S01]  /*0d30*/  @P0 LDG.E.128 R32, desc[UR12][R162.64] ;  /* 0x0000000ca2200981 */ /* 0x000362000c1e1d00 */
[----:B----4-:R-:W-:-:S05]  /*0d40*/  FSEL R220, R220, RZ, !P1 ;  /* 0x000000ffdcdc7208 */ /* 0x010fca0004800000 */
[C---:B--2---:R-:W-:Y:S01]  /*0d50*/  FADD.FTZ R244, -R220.reuse, R6 ;  /* 0x00000006dcf47221 */ /* 0x044fe20000010100 */
[C---:B------:R-:W-:Y:S01]  /*0d60*/  FADD.FTZ R250, -R220.reuse, R5 ;  /* 0x00000005dcfa7221 */ /* 0x040fe20000010100 */
[----:B---3--:R-:W-:Y:S01]  /*0d70*/  MOV R6, R160 ;  /* 0x000000a000067202 */ /* 0x008fe20000000f00 */
[----:B------:R-:W-:Y:S01]  /*0d80*/  FADD.FTZ R246, -R220, R7 ;  /* 0x00000007dcf67221 */ /* 0x000fe20000010100 */
[----:B------:R-:W-:Y:S01]  /*0d90*/  SHF.R.U64 R5, R160, 0x10, R161 ;  /* 0x00000010a0057819 */ /* 0x000fe200000012a1 */
[C---:B------:R-:W-:Y:S01]  /*0da0*/  FADD.FTZ R234, -R220.reuse, R10 ;  /* 0x0000000adcea7221 */ /* 0x040fe20000010100 */
[C---:B------:R-:W-:Y:S01]  /*0db0*/  FADD.FTZ R240, -R220.reuse, R8 ;  /* 0x00000008dcf07221 */ /* 0x040fe20000010100 */
[----:B------:R-:W-:Y:S01]  /*0dc0*/  FADD.FTZ R242, -R220, R9 ;  /* 0x00000009dcf27221 */ /* 0x000fe20000010100 */
[----:B------:R-:W-:Y:S01]  /*0dd0*/  SHF.R.U64 R10, R178, 0x10, R179 ;  /* 0x00000010b20a7819 */ /* 0x000fe200000012b3 */
[----:B------:R-:W-:Y:S01]  /*0de0*/  HADD2.F32 R8, -RZ, R178.H0_H0 ;  /* 0x200000b2ff087230 */ /* 0x000fe20000004100 */
[----:B------:R-:W-:Y:S01]  /*0df0*/  MOV R7, R161 ;  /* 0x000000a100077202 */ /* 0x000fe20000000f00 */
[----:B------:R-:W-:Y:S01]  /*0e00*/  HADD2.F32 R9, -RZ, R6.H0_H0 ;  /* 0x20000006ff097230 */ /* 0x000fe20000004100 */
[----:B------:R-:W-:Y:S01]  /*0e10*/  SHF.R.U32.HI R211, RZ, 0x10, R161 ;  /* 0x00000010ffd37819 */ /* 0x000fe200000116a1 */
[----:B------:R-:W-:Y:S01]  /*0e20*/  FADD.FTZ R4, -R220, R4 ;  /* 0x00000004dc047221 */ /* 0x000fe20000010100 */
[----:B------:R-:W-:-:S02]  /*0e30*/  SHF.R.U64 R213, R158, 0x10, R159 ;  /* 0x000000109ed57819 */ /* 0x000fc4000000129f */
[----:B------:R-:W-:Y:S02]  /*0e40*/  MOV R209, R159 ;  /* 0x0000009f00d17202 */ /* 0x000fe40000000f00 */
[----:B------:R-:W-:Y:S02]  /*0e50*/  SHF.R.U32.HI R177, RZ, 0x10, R159 ;  /* 0x00000010ffb17819 */ /* 0x000fe4000001169f */
[--C-:B------:R-:W-:Y:S02]  /*0e60*/  SHF.R.U64 R207, R156, 0x10, R157.reuse ;  /* 0x000000109ccf7819 */ /* 0x100fe4000000129d */
[----:B0-----:R-:W-:Y:S02]  /*0e70*/  MOV R173, R157 ;  /* 0x0000009d00ad7202 */ /* 0x001fe40000000f00 */
[----:B-1----:R-:W-:Y:S02]  /*0e80*/  SHF.R.U32.HI R165, RZ, 0x10, R157 ;  /* 0x00000010ffa57819 */ /* 0x002fe4000001169d */
[----:B------:R-:W-:-:S02]  /*0e90*/  MOV R175, R154 ;  /* 0x0000009a00af7202 */ /* 0x000fc40000000f00 */
[--C-:B------:R-:W-:Y:S02]  /*0ea0*/  SHF.R.U64 R171, R154, 0x10, R155.reuse ;  /* 0x000000109aab7819 */ /* 0x100fe4000000129b */
[----:B------:R-:W-:Y:S02]  /*0eb0*/  MOV R161, R155 ;  /* 0x0000009b00a17202 */ /* 0x000fe40000000f00 */
[----:B------:R-:W-:Y:S02]  /*0ec0*/  SHF.R.U32.HI R163, RZ, 0x10, R155 ;  /* 0x00000010ffa37819 */ /* 0x000fe4000001169b */
[----:B------:R-:W-:Y:S02]  /*0ed0*/  MOV R167, R152 ;  /* 0x0000009800a77202 */ /* 0x000fe40000000f00 */
[----:B------:R-:W-:Y:S02]  /*0ee0*/  SHF.R.U64 R169, R152, 0x10, R153 ;  /* 0x0000001098a97819 */ /* 0x000fe40000001299 */
[----:B------:R-:W-:-:S02]  /*0ef0*/  MOV R157, R153 ;  /* 0x00000099009d7202 */ /* 0x000fc40000000f00 */
[----:B------:R-:W-:Y:S01]  /*0f00*/  SHF.R.U32.HI R159, RZ, 0x10, R153 ;  /* 0x00000010ff9f7819 */ /* 0x000fe20000011699 */
[----:B------:R-:W-:Y:S01]  /*0f10*/  FADD.FTZ R236, -R220, R11 ;  /* 0x0000000bdcec7221 */ /* 0x000fe20000010100 */
[----:B------:R-:W-:Y:S02]  /*0f20*/  MOV R155, R150 ;  /* 0x00000096009b7202 */ /* 0x000fe40000000f00 */
[--C-:B------:R-:W-:Y:S02]  /*0f30*/  SHF.R.U64 R154, R150, 0x10, R151.reuse ;  /* 0x00000010969a7819 */ /* 0x100fe40000001297 */
[----:B------:R-:W-:Y:S02]  /*0f40*/  MOV R152, R151 ;  /* 0x0000009700987202 */ /* 0x000fe40000000f00 */
[----:B------:R-:W-:Y:S01]  /*0f50*/  SHF.R.U32.HI R153, RZ, 0x10, R151 ;  /* 0x00000010ff997819 */ /* 0x000fe20000011697 */
[----:B------:R-:W-:Y:S01]  /*0f60*/  HADD2.F32 R10, -RZ, R10.H0_H0 ;  /* 0x2000000aff0a7230 */ /* 0x000fe20000004100 */
[----:B------:R-:W-:Y:S01]  /*0f70*/  MOV R151, R2 ;  /* 0x0000000200977202 */ /* 0x000fe20000000f00 */
[----:B------:R-:W-:Y:S01]  /*0f80*/  HADD2.F32 R11, -RZ, R5.H0_H0 ;  /* 0x20000005ff0b7230 */ /* 0x000fe20000004100 */
[----:B------:R-:W-:Y:S01]  /*0f90*/  SHF.R.U64 R150, R2, 0x10, R3 ;  /* 0x0000001002967819 */ /* 0x000fe20000001203 */
[----:B------:R-:W-:Y:S01]  /*0fa0*/  FMUL.FTZ R6, R8, R9 ;  /* 0x0000000908067220 */ /* 0x000fe20000410000 */
[----:B------:R-:W-:-:S02]  /*0fb0*/  MOV R149, R3 ;  /* 0x0000000300957202 */ /* 0x000fc40000000f00 */
[----:B------:R-:W-:Y:S01]  /*0fc0*/  SHF.R.U32.HI R2, RZ, 0x10, R3 ;  /* 0x00000010ff027819 */ /* 0x000fe20000011603 */
[C---:B-----5:R-:W-:Y:S01]  /*0fd0*/  FMUL.FTZ R3, R225.reuse, R4 ;  /* 0x00000004e1037220 */ /* 0x060fe20000410000 */
[----:B------:R-:W-:Y:S01]  /*0fe0*/  FMUL.FTZ R4, R225, R250 ;  /* 0x000000fae1047220 */ /* 0x000fe20000410000 */
[----:B------:R-:W-:Y:S01]  /*0ff0*/  SHF.R.U32.HI R8, RZ, 0x10, R179 ;  /* 0x00000010ff087819 */ /* 0x000fe200000116b3 */
[----:B------:R-:W-:Y:S01]  /*1000*/  FADD.FTZ R124, R124, R9 ;  /* 0x000000097c7c7221 */ /* 0x000fe20000010000 */
[----:B------:R-:W-:Y:S01]  /*1010*/  FFMA.FTZ R60, R3, R9, R60 ;  /* 0x00000009033c7223 */ /* 0x000fe2000001003c */
[-C--:B------:R-:W-:Y:S01]  /*1020*/  FMUL.FTZ R5, R10, R11.reuse ;  /* 0x0000000b0a057220 */ /* 0x080fe20000410000 */
[----:B------:R-:W-:Y:S01]  /*1030*/  FADD.FTZ R218, -R220, R12 ;  /* 0x0000000cdcda7221 */ /* 0x000fe20000010100 */
[----:B------:R-:W-:Y:S01]  /*1040*/  FFMA.FTZ R61, R4, R11, R61 ;  /* 0x0000000b043d7223 */ /* 0x000fe2000001003d */
[----:B------:R-:W-:Y:S01]  /*1050*/  FADD.FTZ R125, R125, R11 ;  /* 0x0000000b7d7d7221 */ /* 0x000fe20000010000 */
[----:B------:R-:W-:Y:S01]  /*1060*/  HADD2.F32 R10, -RZ, R179.H0_H0 ;  /* 0x200000b3ff0a7230 */ /* 0x000fe20000004100 */
[----:B------:R-:W-:Y:S01]  /*1070*/  MOV R248, R158 ;  /* 0x0000009e00f87202 */ /* 0x000fe20000000f00 */
[----:B------:R-:W-:-:S02]  /*1080*/  HADD2.F32 R9, -RZ, R7.H0_H0 ;  /* 0x20000007ff097230 */ /* 0x000fc40000004100 */
[C---:B------:R-:W-:Y:S01]  /*1090*/  FMUL.FTZ R7, R225.reuse, R244 ;  /* 0x000000f4e1077220 */ /* 0x040fe20000410000 */
[----:B------:R-:W-:Y:S02]  /*10a0*/  HADD2.F32 R11, -RZ, R8.H0_H0 ;  /* 0x20000008ff0b7230 */ /* 0x000fe40000004100 */
[----:B------:R-:W-:Y:S02]  /*10b0*/  HADD2.F32 R12, -RZ, R211.H0_H0 ;  /* 0x200000d3ff0c7230 */ /* 0x000fe40000004100 */
        /* <DEDUP_REMOVED lines=8> */
[----:B------:R-:W-:Y:S01]  /*1140*/  FMUL.FTZ R9, R11, R12 ;  /* 0x0000000c0b097220 */ /* 0x000fe20000410000 */
        /* <DEDUP_REMOVED lines=8> */
[----:B------:R-:W-:Y:S01]  /*11d0*/  MOV R238, R156 ;  /* 0x0000009c00ee7202 */ /* 0x000fe20000000f00 */
        /* <DEDUP_REMOVED lines=8> */
[----:B------:R-:W-:-:S02]  /*1260*/  HADD2.F32 R17, -RZ, R222.H1_H1 ;  /* 0x300000deff117230 */ /* 0x000fc40000004100 */
[----:B------:R-:W-:Y:S01]  /*1270*/  FMUL.FTZ R16, R225, R236 ;  /* 0x000000ece1107220 */ /* 0x000fe20000410000 */
[----:B------:R-:W-:Y:S02]  /*1280*/  HADD2.F32 R20, -RZ, R177.H0_H0 ;  /* 0x200000b1ff147230 */ /* 0x000fe40000004100 */
[C---:B------:R-:W-:Y:S01]  /*1290*/  FADD.FTZ R170, -R220.reuse, R21 ;  /* 0x00000015dcaa7221 */ /* 0x040fe20000010100 */
[C---:B------:R-:W-:Y:S01]  /*12a0*/  FADD.FTZ R158, -R220.reuse, R22 ;  /* 0x00000016dc9e7221 */ /* 0x040fe20000010100 */
[C---:B------:R-:W-:Y:S01]  /*12b0*/  FADD.FTZ R164, -R220.reuse, R19 ;  /* 0x00000013dca47221 */ /* 0x040fe20000010100 */
[C---:B------:R-:W-:Y:S01]  /*12c0*/  FADD.FTZ R174, -R220.reuse, R23 ;  /* 0x00000017dcae7221 */ /* 0x040fe20000010100 */
[----:B------:R-:W-:Y:S01]  /*12d0*/  FADD.FTZ R176, -R220, R24 ;  /* 0x00000018dcb07221 */ /* 0x000fe20000010100 */
[----:B------:R-:W-:Y:S02]  /*12e0*/  HADD2.F32 R22, -RZ, R202.H0_H0 ;  /* 0x200000caff167230 */ /* 0x000fe40000004100 */
[----:B------:R-:W-:Y:S01]  /*12f0*/  FMUL.FTZ R17, R17, R20 ;  /* 0x0000001411117220 */ /* 0x000fe20000410000 */
[----:B------:R-:W-:-:S02]  /*1300*/  HADD2.F32 R21, -RZ, R238.H0_H0 ;  /* 0x200000eeff157230 */ /* 0x000fc40000004100 */
[----:B------:R-:W-:Y:S01]  /*1310*/  FFMA.FTZ R67, R16, R20, R67 ;  /* 0x0000001410437223 */ /* 0x000fe20000010043 */
[----:B------:R-:W-:Y:S01]  /*1320*/  FADD.FTZ R123, R123, R20 ;  /* 0x000000147b7b7221 */ /* 0x000fe20000010000 */
[----:B------:R-:W-:Y:S02]  /*1330*/  HADD2.F32 R23, -RZ, R223.H1_H1 ;  /* 0x300000dfff177230 */ /* 0x000fe40000004100 */
[C---:B------:R-:W-:Y:S01]  /*1340*/  FMUL.FTZ R19, R225.reuse, R218 ;  /* 0x000000dae1137220 */ /* 0x040fe20000410000 */
[----:B------:R-:W-:Y:S02]  /*1350*/  HADD2.F32 R24, -RZ, R207.H0_H0 ;  /* 0x200000cfff187230 */ /* 0x000fe40000004100 */
[----:B------:R-:W-:Y:S01]  /*1360*/  FMUL.FTZ R20, R225, R232 ;  /* 0x000000e8e1147220 */ /* 0x000fe20000410000 */
        /* <DEDUP_REMOVED lines=9> */
[C---:B------:R-:W-:Y:S01]  /*1400*/  FMUL.FTZ R24, R225.reuse, R214 ;  /* 0x000000d6e1187220 */ /* 0x040fe20000410000 */
[----:B------:R-:W-:Y:S02]  /*1410*/  HADD2.F32 R28, -RZ, R165.H0_H0 ;  /* 0x200000a5ff1c7230 */ /* 0x000fe40000004100 */
[C---:B------:R-:W-:Y:S01]  /*1420*/  FADD.FTZ R212, -R220.reuse, R27 ;  /* 0x0000001bdcd47221 */ /* 0x040fe20000010100 */
[----:B------:R-:W-:Y:S01]  /*1430*/  FADD.FTZ R216, -R220, R29 ;  /* 0x0000001ddcd87221 */ /* 0x000fe20000010100 */
[----:B------:R-:W-:Y:S01]  /*1440*/  FMUL.FTZ R27, R225, R166 ;  /* 0x000000a6e11b7220 */ /* 0x000fe20000410000 */
[----:B------:R-:W-:Y:S02]  /*1450*/  HADD2.F32 R29, -RZ, R228.H0_H0 ;  /* 0x200000e4ff1d7230 */ /* 0x000fe40000004100 */
[-C--:B------:R-:W-:Y:S01]  /*1460*/  FMUL.FTZ R25, R25, R28.reuse ;  /* 0x0000001c19197220 */ /* 0x080fe20000410000 */
[----:B------:R-:W-:Y:S01]  /*1470*/  FFMA.FTZ R71, R24, R28, R71 ;  /* 0x0000001c18477223 */ /* 0x000fe20000010047 */
[----:B------:R-:W-:Y:S01]  /*1480*/  FADD.FTZ R119, R119, R28 ;  /* 0x0000001c77777221 */ /* 0x000fe20000010000 */
[----:B------:R-:W-:-:S02]  /*1490*/  HADD2.F32 R166, -RZ, R171.H0_H0 ;  /* 0x200000abffa67230 */ /* 0x000fc40000004100 */
[C---:B------:R-:W-:Y:S01]  /*14a0*/  FADD.FTZ R162, -R220.reuse, R18 ;  /* 0x00000012dca27221 */ /* 0x040fe20000010100 */
[----:B------:R-:W-:Y:S01]  /*14b0*/  FMUL.FTZ R28, R225, R172 ;  /* 0x000000ace11c7220 */ /* 0x000fe20000410000 */
[C---:B------:R-:W-:Y:S01]  /*14c0*/  FADD.FTZ R206, -R220.reuse, R26 ;  /* 0x0000001adcce7221 */ /* 0x040fe20000010100 */
[C---:B------:R-:W-:Y:S01]  /*14d0*/  FADD.FTZ R156, -R220.reuse, R30 ;  /* 0x0000001edc9c7221 */ /* 0x040fe20000010100 */
[----:B------:R-:W-:Y:S01]  /*14e0*/  FADD.FTZ R220, -R220, R31 ;  /* 0x0000001fdcdc7221 */ /* 0x000fe20000010100 */
[-C--:B------:R-:W-:Y:S01]  /*14f0*/  FMUL.FTZ R29, R29, R166.reuse ;  /* 0x000000a61d1d7220 */ /* 0x080fe20000410000 */
[----:B------:R-:W-:Y:S01]  /*1500*/  FFMA.FTZ R141, R28, R166, R141 ;  /* 0x000000a61c8d7223 */ /* 0x000fe2000001008d */
[----:B------:R-:W-:Y:S01]  /*1510*/  FADD.FTZ R113, R113, R166 ;  /* 0x000000a671717221 */ /* 0x000fe20000010000 */
[C---:B------:R-:W-:Y:S01]  /*1520*/  FMUL.FTZ R31, R225.reuse, R162 ;  /* 0x000000a2e11f7220 */ /* 0x040fe20000410000 */
[----:B------:R-:W-:Y:S02]  /*1530*/  HADD2.F32 R166, -RZ, R201.H0_H0 ;  /* 0x200000c9ffa67230 */ /* 0x000fe40000004100 */
[----:B------:R-:W-:Y:S01]  /*1540*/  FMUL.FTZ R164, R225, R164 ;  /* 0x000000a4e1a47220 */ /* 0x000fe20000410000 */
[----:B------:R-:W-:-:S02]  /*1550*/  HADD2.F32 R161, -RZ, R161.H0_H0 ;  /* 0x200000a1ffa17230 */ /* 0x000fc40000004100 */
[----:B------:R-:W-:Y:S02]  /*1560*/  HADD2.F32 R165, -RZ, R228.H1_H1 ;  /* 0x300000e4ffa57230 */ /* 0x000fe40000004100 */
[----:B------:R-:W-:Y:S02]  /*1570*/  HADD2.F32 R162, -RZ, R163.H0_H0 ;  /* 0x200000a3ffa27230 */ /* 0x000fe40000004100 */
[-C--:B------:R-:W-:Y:S01]  /*1580*/  FMUL.FTZ R166, R166, R161.reuse ;  /* 0x000000a1a6a67220 */ /* 0x080fe20000410000 */
[----:B------:R-:W-:Y:S01]  /*1590*/  FFMA.FTZ R142, R31, R161, R142 ;  /* 0x000000a11f8e7223 */ /* 0x000fe2000001008e */
[----:B------:R-:W-:Y:S01]  /*15a0*/  FADD.FTZ R114, R114, R161 ;  /* 0x000000a172727221 */ /* 0x000fe20000010000 */
[----:B------:R-:W-:Y:S02]  /*15b0*/  HADD2.F32 R161, -RZ, R198.H0_H0 ;  /* 0x200000c6ffa17230 */ /* 0x000fe40000004100 */
[-C--:B------:R-:W-:Y:S01]  /*15c0*/  FMUL.FTZ R165, R165, R162.reuse ;  /* 0x000000a2a5a57220 */ /* 0x080fe20000410000 */
[----:B------:R-:W-:Y:S01]  /*15d0*/  FFMA.FTZ R143, R164, R162, R143 ;  /* 0x000000a2a48f7223 */ /* 0x000fe2000001008f */
[----:B------:R-:W-:Y:S01]  /*15e0*/  FADD.FTZ R115, R115, R162 ;  /* 0x000000a273737221 */ /* 0x000fe20000010000 */
[----:B------:R-:W-:-:S02]  /*15f0*/  HADD2.F32 R162, -RZ, R167.H0_H0 ;  /* 0x200000a7ffa27230 */ /* 0x000fc40000004100 */
[C---:B------:R-:W-:Y:S01]  /*1600*/  FMUL.FTZ R167, R225.reuse, R168 ;  /* 0x000000a8e1a77220 */ /* 0x040fe20000410000 */
[C---:B------:R-:W-:Y:S01]  /*1610*/  FMUL.FTZ R168, R225.reuse, R170 ;  /* 0x000000aae1a87220 */ /* 0x040fe20000410000 */
[----:B------:R-:W-:Y:S01]  /*1620*/  FMUL.FTZ R171, R225, R158 ;  /* 0x0000009ee1ab7220 */ /* 0x000fe20000410000 */
[----:B------:R-:W-:Y:S02]  /*1630*/  HADD2.F32 R163, -RZ, R229.H0_H0 ;  /* 0x200000e5ffa37230 */ /* 0x000fe40000004100 */
[----:B------:R-:W-:Y:S01]  /*1640*/  FMUL.FTZ R170, R161, R162 ;  /* 0x000000a2a1aa7220 */ /* 0x000fe20000410000 */
[----:B------:R-:W-:Y:S02]  /*1650*/  HADD2.F32 R172, -RZ, R169.H0_H0 ;  /* 0x200000a9ffac7230 */ /* 0x000fe40000004100 */
[----:B------:R-:W-:Y:S01]  /*1660*/  FADD.FTZ R158, RZ, R6 ;  /* 0x00000006ff9e7221 */ /* 0x000fe20000010000 */
[----:B------:R-:W-:Y:S02]  /*1670*/  HADD2.F32 R161, -RZ, R157.H0_H0 ;  /* 0x2000009dffa17230 */ /* 0x000fe40000004100 */
[----:B------:R-:W-:Y:S01]  /*1680*/  FFMA.FTZ R157, R3, R6, RZ ;  /* 0x00000006039d7223 */ /* 0x000fe200000100ff */
[----:B------:R-:W-:-:S02]  /*1690*/  HADD2.F32 R26, -RZ, R203.H0_H0 ;  /* 0x200000cbff1a7230 */ /* 0x000fc40000004100 */
[----:B------:R-:W-:Y:S01]  /*16a0*/  FMUL.FTZ R23, R225, R210 ;  /* 0x000000d2e1177220 */ /* 0x000fe20000410000 */
[----:B------:R-:W-:Y:S02]  /*16b0*/  HADD2.F32 R173, -RZ, R173.H0_H0 ;  /* 0x200000adffad7230 */ /* 0x000fe40000004100 */
[----:B------:R-:W-:Y:S01]  /*16c0*/  FFMA.FTZ R136, R167, R162, R136 ;  /* 0x000000a2a7887223 */ /* 0x000fe20000010088 */
[----:B------:R-:W-:Y:S01]  /*16d0*/  FADD.FTZ R108, R108, R162 ;  /* 0x000000a26c6c7221 */ /* 0x000fe20000010000 */
[----:B------:R-:W-:Y:S02]  /*16e0*/  HADD2.F32 R162, -RZ, R159.H0_H0 ;  /* 0x2000009fffa27230 */ /* 0x000fe40000004100 */
[----:B------:R-:W-:Y:S01]  /*16f0*/  FADD.FTZ R159, R5, R158 ;  /* 0x0000009e059f7221 */ /* 0x000fe20000010000 */
[-C--:B------:R-:W-:Y:S01]  /*1700*/  FMUL.FTZ R169, R163, R172.reuse ;  /* 0x000000aca3a97220 */ /* 0x080fe20000410000 */
[----:B------:R-:W-:Y:S01]  /*1710*/  FFMA.FTZ R137, R168, R172, R137 ;  /* 0x000000aca8897223 */ /* 0x000fe20000010089 */
[----:B------:R-:W-:Y:S01]  /*1720*/  FADD.FTZ R109, R109, R172 ;  /* 0x000000ac6d6d7221 */ /* 0x000fe20000010000 */
[----:B------:R-:W-:Y:S01]  /*1730*/  FFMA.FTZ R158, R4, R5, R157 ;  /* 0x00000005049e7223 */ /* 0x000fe2000001009d */
[-C--:B------:R-:W-:Y:S01]  /*1740*/  FMUL.FTZ R26, R26, R173.reuse ;  /* 0x000000ad1a1a7220 */ /* 0x080fe20000410000 */
[----:B------:R-:W-:Y:S01]  /*1750*/  FFMA.FTZ R70, R23, R173, R70 ;  /* 0x000000ad17467223 */ /* 0x000fe20000010046 */
[----:B------:R-:W-:Y:S01]  /*1760*/  FADD.FTZ R118, R118, R173 ;  /* 0x000000ad76767221 */ /* 0x000fe20000010000 */
[----:B------:R-:W-:-:S02]  /*1770*/  HADD2.F32 R172, -RZ, R199.H0_H0 ;  /* 0x200000c7ffac7230 */ /* 0x000fc40000004100 */
[----:B------:R-:W-:Y:S01]  /*1780*/  FMUL.FTZ R174, R225, R174 ;  /* 0x000000aee1ae7220 */ /* 0x000fe20000410000 */
[----:B------:R-:W-:Y:S02]  /*1790*/  HADD2.F32 R173, -RZ, R229.H1_H1 ;  /* 0x300000e5ffad7230 */ /* 0x000fe40000004100 */
[----:B------:R-:W-:Y:S01]  /*17a0*/  FADD.FTZ R210, R10, R159 ;  /* 0x0000009f0ad27221 */ /* 0x000fe20000010000 */
[----:B------:R-:W-:Y:S01]  /*17b0*/  FFMA.FTZ R157, R7, R10, R158 ;  /* 0x0000000a079d7223 */ /* 0x000fe2000001009e */
[-C--:B------:R-:W-:Y:S01]  /*17c0*/  FMUL.FTZ R172, R172, R161.reuse ;  /* 0x000000a1acac7220 */ /* 0x080fe20000410000 */
[----:B------:R-:W-:Y:S01]  /*17d0*/  FFMA.FTZ R138, R171, R161, R138 ;  /* 0x000000a1ab8a7223 */ /* 0x000fe2000001008a */
[----:B------:R-:W-:Y:S01]  /*17e0*/  FADD.FTZ R110, R110, R161 ;  /* 0x000000a16e6e7221 */ /* 0x000fe20000010000 */
[-C--:B------:R-:W-:Y:S01]  /*17f0*/  FMUL.FTZ R173, R173, R162.reuse ;  /* 0x000000a2adad7220 */ /* 0x080fe20000410000 */
[----:B------:R-:W-:Y:S01]  /*1800*/  FFMA.FTZ R139, R174, R162, R139 ;  /* 0x000000a2ae8b7223 */ /* 0x000fe2000001008b */
[----:B------:R-:W-:Y:S01]  /*1810*/  FADD.FTZ R111, R111, R162 ;  /* 0x000000a26f6f7221 */ /* 0x000fe20000010000 */
[----:B------:R-:W-:Y:S01]  /*1820*/  FADD.FTZ R161, R9, R210 ;  /* 0x000000d209a17221 */ /* 0x000fe20000010000 */
[----:B------:R-:W-:Y:S01]  /*1830*/  FFMA.FTZ R162, R8, R9, R157 ;  /* 0x0000000908a27223 */ /* 0x000fe2000001009d */
[----:B------:R-:W-:-:S02]  /*1840*/  HADD2.F32 R18, -RZ, R205.H0_H0 ;  /* 0x200000cdff127230 */ /* 0x000fc40000004100 */
[----:B------:R-:W-:Y:S02]  /*1850*/  HADD2.F32 R209, -RZ, R209.H0_H0 ;  /* 0x200000d1ffd17230 */ /* 0x000fe40000004100 */
[----:B------:R-:W-:Y:S01]  /*1860*/  FADD.FTZ R158, R14, R161 ;  /* 0x000000a10e9e7221 */ /* 0x000fe20000010000 */
[----:B------:R-:W-:Y:S01]  /*1870*/  FFMA.FTZ R157, R11, R14, R162 ;  /* 0x0000000e0b9d7223 */ /* 0x000fe200000100a2 */
[----:B------:R-:W-:Y:S02]  /*1880*/  HADD2.F32 R161, -RZ, R155.H0_H0 ;  /* 0x2000009bffa17230 */ /* 0x000fe40000004100 */
        /* <DEDUP_REMOVED lines=8> */
[----:B------:R-:W-:Y:S02]  /*1910*/  HADD2.F32 R177, -RZ, R230.H0_H0 ;  /* 0x200000e6ffb17230 */ /* 0x000fe40000004100 */
[----:B------:R-:W-:Y:S01]  /*1920*/  FMUL.FTZ R208, R225, R208 ;  /* 0x000000d0e1d07220 */ /* 0x000fe20000410000 */
[----:B------:R-:W-:Y:S02]  /*1930*/  HADD2.F32 R154, -RZ, R154.H0_H0 ;  /* 0x2000009aff9a7230 */ /* 0x000fe40000004100 */
[----:B------:R-:W-:Y:S01]  /*1940*/  FADD.FTZ R158, R22, R157 ;  /* 0x0000009d169e7221 */ /* 0x000fe20000010000 */
[----:B------:R-:W-:Y:S01]  /*1950*/  FFMA.FTZ R155, R19, R22, R162 ;  /* 0x00000016139b7223 */ /* 0x000fe200000100a2 */
[----:B------:R-:W-:Y:S02]  /*1960*/  HADD2.F32 R30, -RZ, R200.H0_H0 ;  /* 0x200000c8ff1e7230 */ /* 0x000fe40000004100 */
[----:B------:R-:W-:-:S02]  /*1970*/  HADD2.F32 R175, -RZ, R175.H0_H0 ;  /* 0x200000afffaf7230 */ /* 0x000fc40000004100 */
[-C--:B------:R-:W-:Y:S01]  /*1980*/  FMUL.FTZ R177, R177, R154.reuse ;  /* 0x0000009ab1b17220 */ /* 0x080fe20000410000 */
[----:B------:R-:W-:Y:S01]  /*1990*/  FADD.FTZ R105, R105, R154 ;  /* 0x0000009a69697221 */ /* 0x000fe20000010000 */
[----:B------:R-:W-:Y:S01]  /*19a0*/  FFMA.FTZ R133, R208, R154, R133 ;  /* 0x0000009ad0857223 */ /* 0x000fe20000010085 */
        /* <DEDUP_REMOVED lines=12> */
[----:B------:R-:W-:-:S02]  /*1a70*/  HADD2.F32 R157, -RZ, R152.H0_H0 ;  /* 0x20000098ff9d7230 */ /* 0x000fc40000004100 */
[----:B------:R-:W-:Y:S02]  /*1a80*/  HADD2.F32 R154, -RZ, R153.H0_H0 ;  /* 0x20000099ff9a7230 */ /* 0x000fe40000004100 */
[----:B------:R-:W-:Y:S01]  /*1a90*/  FADD.FTZ R152, R30, R159 ;  /* 0x0000009f1e987221 */ /* 0x000fe20000010000 */
[----:B------:R-:W-:-:S03]  /*1aa0*/  FFMA.FTZ R153, R27, R30, R158 ;  /* 0x0000001e1b997223 */ /* 0x000fc6000001009e */
[----:B------:R-:W-:Y:S01]  /*1ab0*/  FADD.FTZ R155, R29, R152 ;  /* 0x000000981d9b7221 */ /* 0x000fe20000010000 */
[----:B------:R-:W-:Y:S01]  /*1ac0*/  FFMA.FTZ R152, R28, R29, R153 ;  /* 0x0000001d1c987223 */ /* 0x000fe20000010099 */
[----:B------:R-:W-:Y:S02]  /*1ad0*/  HADD2.F32 R211, -RZ, R230.H1_H1 ;  /* 0x300000e6ffd37230 */ /* 0x000fe40000004100 */
        /* <DEDUP_REMOVED lines=17> */
[----:B------:R-:W-:Y:S01]  /*1bf0*/  FFMA.FTZ R152, R174, R173, R151 ;  /* 0x000000adae987223 */ /* 0x000fe20000010097 */
[----:B------:R-:W-:Y:S02]  /*1c00*/  HADD2.F32 R210, -RZ, R197.H0_H0 ;  /* 0x200000c5ffd27230 */ /* 0x000fe40000004100 */
        /* <DEDUP_REMOVED lines=13> */
[----:B------:R-:W-:Y:S02]  /*1ce0*/  HADD2.F32 R153, -RZ, R149.H0_H0 ;  /* 0x20000095ff997230 */ /* 0x000fe40000004100 */
        /* <DEDUP_REMOVED lines=9> */
[----:B------:R-:W-:Y:S02]  /*1d80*/  HADD2.F32 R219, -RZ, R231.H1_H1 ;  /* 0x300000e7ffdb7230 */ /* 0x000fe40000004100 */
[----:B------:R-:W-:Y:S01]  /*1d90*/  FADD.FTZ R151, R2, R215 ;  /* 0x000000d702977221 */ /* 0x000fe20000010000 */
[----:B------:R-:W-:Y:S01]  /*1da0*/  FMUL.FTZ R217, R225, R156 ;  /* 0x0000009ce1d97220 */ /* 0x000fe20000410000 */
        /* <DEDUP_REMOVED lines=21> */
.L_x_9051:
        /* <DEDUP_REMOVED lines=29> */
.L_x_9052:
        /* <DEDUP_REMOVED lines=18> */
[----:B0-----:R-:W-:Y:S02]  /*21f0*/  FADD.FTZ R156, R150, R153 ;  /* 0x00000099969c7221 */ /* 0x001fe40000010000 */
[----:B------:R-:W0:Y:S01]  /*2200*/  @P3 LDC.64 R150, c[0x0][0x390] ;  /* 0x0000e400ff963b82 */ /* 0x000e220000000a00 */
[----:B-1----:R-:W-:Y:S02]  /*2210*/  FADD.FTZ R154, R155, R152 ;  /* 0x000000989b9a7221 */ /* 0x002fe40000010000 */
[----:B------:R-:W1:Y:S01]  /*2220*/  SHFL.DOWN PT, R153, R156, 0x2, 0x1f ;  /* 0x08401f009c997f89 */ /* 0x000e6200000e0000 */
[----:B------:R-:W-:-:S03]  /*2230*/  @P3 SHF.R.S32.HI R155, RZ, 0x1f, R158 ;  /* 0x0000001fff9b3819 */ /* 0x000fc6000001149e */
[----:B------:R-:W2:Y:S01]  /*2240*/  SHFL.DOWN PT, R157, R154, 0x2, 0x1f ;  /* 0x08401f009a9d7f89 */ /* 0x000ea200000e0000 */
[----:B------:R-:W-:-:S04]  /*2250*/  @P3 LEA.HI R155, R155, R158, RZ, 0x2 ;  /* 0x0000009e9b9b3211 */ /* 0x000fc800078f10ff */
[----:B------:R-:W-:-:S05]  /*2260*/  @P3 LEA.HI.SX32 R227, R155, R2, 0x1e ;  /* 0x000000029be33211 */ /* 0x000fca00078ff2ff */
[----:B0-----:R-:W-:-:S04]  /*2270*/  @P3 IMAD.WIDE.U32 R206, R227, 0x8, R150 ;  /* 0x00000008e3ce3825 */ /* 0x001fc800078e0096 */
[----:B-1----:R-:W-:Y:S01]  /*2280*/  FADD.FTZ R153, R156, R153 ;  /* 0x000000999c997221 */ /* 0x002fe20000010000 */
[----:B--2---:R-:W-:-:S04]  /*2290*/  FADD.FTZ R152, R154, R157 ;  /* 0x0000009d9a987221 */ /* 0x004fc80000010000 */
        /* <DEDUP_REMOVED lines=13> */
.L_x_9054:
[----:B------:R-:W-:Y:S05]  /*2370*/  BSYNC.RECONVERGENT B0 ;  /* 0x0000000000007941 */ /* 0x000fea0003800200 */
.L_x_9053:
        /* <DEDUP_REMOVED lines=43> */
[--C-:B--2---:R-:W-:Y:S02]  /*2630*/  @P3 SHF.R.U64 R149, R206, 0x10, R207.reuse ;  /* 0x00000010ce953819 */ /* 0x104fe400000012cf */
        /* <DEDUP_REMOVED lines=24> */
.L_x_9057:
        /* <DEDUP_REMOVED lines=13> */
.L_x_9058:
        /* <DEDUP_REMOVED lines=8> */
[----:B------:R-:W-:-:S03]  /*2910*/  HADD2.F32 R148, -RZ, R252.H1_H1 ;  /* 0x300000fcff947230 */ /* 0x000fc60000004100 */
[C---:B------:R-:W-:Y:S02]  /*2920*/  FMUL.FTZ R150, R149.reuse, R150 ;  /* 0x0000009695967220 */ /* 0x040fe40000410000 */
[----:B------:R-:W-:-:S03]  /*2930*/  FFMA.FTZ R98, R149, R148, R98 ;  /* 0x0000009495627223 */ /* 0x000fc60000010062 */
[----:B------:R-:W-:-:S04]  /*2940*/  F2FP.F16.F32.PACK_AB R150, RZ, R150 ;  /* 0x00000096ff96723e */ /* 0x000fc800000000ff */
[----:B------:R-:W-:-:S07]  /*2950*/  PRMT R223, R150, 0x7610, R223 ;  /* 0x0000761096df7816 */ /* 0x000fce00000000df */
.L_x_9059:
        /* <DEDUP_REMOVED lines=9> */
[----:B------:R-:W-:-:S04]  /*29f0*/  HADD2.F32 R149, -RZ, R252.H0_H0 ;  /* 0x200000fcff957230 */ /* 0x000fc80000004100 */
[----:B------:R-:W-:Y:S01]  /*2a00*/  F2FP.F16.F32.PACK_AB R150, RZ, R150 ;  /* 0x00000096ff96723e */ /* 0x000fe200000000ff */
[----:B------:R-:W-:-:S03]  /*2a10*/  FFMA.FTZ R99, R148, R149, R99 ;  /* 0x0000009594637223 */ /* 0x000fc60000010063 */
[----:B------:R-:W-:Y:S01]  /*2a20*/  PRMT R224, R150, 0x7610, R224 ;  /* 0x0000761096e07816 */ /* 0x000fe200000000e0 */
[----:B------:R-:W-:Y:S06]  /*2a30*/  BRA `(.L_x_9060) ;  /* 0x00000008009c7947 */ /* 0x000fec0003800000 */
.L_x_9056:
        /* <DEDUP_REMOVED lines=14> */
[----:B------:R-:W-:Y:S02]  /*2b20*/  FSEL R146, R146, RZ, P1 ;  /* 0x000000ff92927208 */ /* 0x000fe40000800000 */
[----:B------:R-:W-:Y:S01]  /*2b30*/  FSEL R145, R148, RZ, P1 ;  /* 0x000000ff94917208 */ /* 0x000fe20000800000 */
[----:B------:R-:W-:Y:S06]  /*2b40*/  @!P3 BRA `(.L_x_9061) ;  /* 0x000000000030b947 */ /* 0x000fec0003800000 */
        /* <DEDUP_REMOVED lines=12> */
.L_x_9061:
        /* <DEDUP_REMOVED lines=13> */
.L_x_9062:
        /* <DEDUP_REMOVED lines=13> */
.L_x_9063:
[----:B------:R-:W-:Y:S01]  /*2db0*/  FSEL R144, R144, RZ, P1 ;  /* 0x000000ff90907208 */ /* 0x000fe20000800000 */
[----:B------:R-:W-:Y:S06]  /*2dc0*/  @!P3 BRA `(.L_x_9060) ;  /* 0x0000000400b8b947 */ /* 0x000fec0003800000 */
[----:B------:R-:W-:Y:S02]  /*2dd0*/  HADD2.F32 R149, -RZ, R249.H1_H1 ;  /* 0x300000f9ff957230 */ /* 0x000fe40000004100 */
[----:B------:R-:W-:Y:S01]  /*2de0*/  FMUL.FTZ R148, R147, UR16 ;  /* 0x0000001093947c20 */ /* 0x000fe20008410000 */
[----:B------:R-:W-:-:S03]  /*2df0*/  HADD2.F32 R150, -RZ, R252.H0_H0 ;  /* 0x200000fcff967230 */ /* 0x000fc60000004100 */
[-C--:B------:R-:W-:Y:S02]  /*2e00*/  FMUL.FTZ R149, R149, R148.reuse ;  /* 0x0000009495957220 */ /* 0x080fe40000410000 */
[----:B------:R-:W-:-:S03]  /*2e10*/  FFMA.FTZ R99, R150, R148, R99 ;  /* 0x0000009496637223 */ /* 0x000fc60000010063 */
[----:B------:R-:W-:-:S04]  /*2e20*/  F2FP.F16.F32.PACK_AB R149, RZ, R149 ;  /* 0x00000095ff95723e */ /* 0x000fc800000000ff */
[----:B------:R-:W-:Y:S01]  /*2e30*/  PRMT R224, R149, 0x7610, R224 ;  /* 0x0000761095e07816 */ /* 0x000fe200000000e0 */
[----:B------:R-:W-:Y:S06]  /*2e40*/  BRA `(.L_x_9060) ;  /* 0x0000000400987947 */ /* 0x000fec0003800000 */
.L_x_9055:
[----:B------:R-:W-:Y:S01]  /*2e50*/  UMOV UR4, UR8 ;  /* 0x0000000800047c82 */ /* 0x000fe20008000000 */
[----:B------:R-:W-:Y:S01]  /*2e60*/  UMOV UR5, UR9 ;  /* 0x0000000900057c82 */ /* 0x000fe20008000000 */
[----:B------:R-:W-:-:S04]  /*2e70*/  UISETP.NE.U32.AND UP0, UPT, UR4, URZ, UPT ;  /* 0x000000ff0400728c */ /* 0x000fc8000bf05070 */
[----:B------:R-:W-:-:S09]  /*2e80*/  UISETP.NE.AND.EX UP0, UPT, UR5, URZ, UPT, UP0 ;  /* 0x000000ff0500728c */ /* 0x000fd2000bf05300 */
[----:B------:R-:W-:Y:S05]  /*2e90*/  BRA.U UP0, `(.L_x_9064) ;  /* 0x0000000100c47547 */ /* 0x000fea000b800000 */
[----:B------:R-:W-:Y:S05]  /*2ea0*/  @!P3 BRA `(.L_x_9065) ;  /* 0x00000000002cb947 */ /* 0x000fea0003800000 */
[----:B------:R-:W-:Y:S01]  /*2eb0*/  @P2 FFMA.FTZ R149, R3, R154, R153 ;  /* 0x0000009a03952223 */ /* 0x000fe20000010099 */
[----:B------:R-:W-:Y:S01]  /*2ec0*/  MOV R148, R56 ;  /* 0x0000003800947202 */ /* 0x000fe20000000f00 */
        /* <DEDUP_REMOVED lines=9> */
.L_x_9065:
[----:B------:R-:W-:Y:S05]  /*2f60*/  @!P3 BRA `(.L_x_9066) ;  /* 0x00000000002cb947 */ /* 0x000fea0003800000 */
[----:B------:R-:W-:Y:S01]  /*2f70*/  @P2 FFMA.FTZ R150, R4, R154, R153 ;  /* 0x0000009a04962223 */ /* 0x000fe20000010099 */
[----:B------:R-:W-:Y:S01]  /*2f80*/  MOV R148, R57 ;  /* 0x0000003900947202 */ /* 0x000fe20000000f00 */
        /* <DEDUP_REMOVED lines=9> */
.L_x_9066:
[----:B------:R-:W-:Y:S05]  /*3020*/  @!P3 BRA `(.L_x_9067) ;  /* 0x00000000002cb947 */ /* 0x000fea0003800000 */
[----:B------:R-:W-:Y:S01]  /*3030*/  @P2 FFMA.FTZ R149, R7, R154, R153 ;  /* 0x0000009a07952223 */ /* 0x000fe20000010099 */
[----:B------:R-:W-:Y:S01]  /*3040*/  MOV R148, R58 ;  /* 0x0000003a00947202 */ /* 0x000fe20000000f00 */
[----:B------:R-:W-:Y:S02]  /*3050*/  HADD2.F32 R150, -RZ, R181.H0_H0 ;  /* 0x200000b5ff967230 */ /* 0x000fe40000004100 */
[----:B------:R-:W-:Y:S01]  /*3060*/  @P2 FADD.FTZ R149, R10, -R149 ;  /* 0x800000950a952221 */ /* 0x000fe20000010000 */
[----:B------:R-:W-:-:S03]  /*3070*/  HADD2.F32 R151, -RZ, R252.H1_H1 ;  /* 0x300000fcff977230 */ /* 0x000fc60000004100 */
[----:B------:R-:W-:-:S04]  /*3080*/  @P2 FFMA.FTZ R148, R225, R149, R58 ;  /* 0x00000095e1942223 */ /* 0x000fc8000001003a */
[----:B------:R-:W-:-:S04]  /*3090*/  FMUL.FTZ R149, R148, UR16 ;  /* 0x0000001094957c20 */ /* 0x000fc80008410000 */
[-C--:B------:R-:W-:Y:S01]  /*30a0*/  FMUL.FTZ R148, R150, R149.reuse ;  /* 0x0000009596947220 */ /* 0x080fe20000410000 */
[----:B------:R-:W-:-:S04]  /*30b0*/  FFMA.FTZ R98, R151, R149, R98 ;  /* 0x0000009597627223 */ /* 0x000fc80000010062 */
[----:B------:R-:W-:-:S04]  /*30c0*/  F2FP.F16.F32.PACK_AB R148, RZ, R148 ;  /* 0x00000094ff94723e */ /* 0x000fc800000000ff */
[----:B------:R-:W-:-:S07]  /*30d0*/  PRMT R223, R148, 0x7610, R223 ;  /* 0x0000761094df7816 */ /* 0x000fce00000000df */
.L_x_9067:
[----:B------:R-:W-:Y:S05]  /*30e0*/  @!P3 BRA `(.L_x_9060) ;  /* 0x0000000000f0b947 */ /* 0x000fea0003800000 */
[----:B------:R-:W-:Y:S01]  /*30f0*/  @P2 FFMA.FTZ R150, R8, R154, R153 ;  /* 0x0000009a08962223 */ /* 0x000fe20000010099 */
[----:B------:R-:W-:Y:S01]  /*3100*/  MOV R148, R59 ;  /* 0x0000003b00947202 */ /* 0x000fe20000000f00 */
[----:B------:R-:W-:Y:S02]  /*3110*/  HADD2.F32 R149, -RZ, R249.H1_H1 ;  /* 0x300000f9ff957230 */ /* 0x000fe40000004100 */
[----:B------:R-:W-:-:S04]  /*3120*/  @P2 FADD.FTZ R150, R9, -R150 ;  /* 0x8000009609962221 */ /* 0x000fc80000010000 */
[----:B------:R-:W-:Y:S01]  /*3130*/  @P2 FFMA.FTZ R148, R225, R150, R59 ;  /* 0x00000096e1942223 */ /* 0x000fe2000001003b */
[----:B------:R-:W-:-:S03]  /*3140*/  HADD2.F32 R150, -RZ, R252.H0_H0 ;  /* 0x200000fcff967230 */ /* 0x000fc60000004100 */
[----:B------:R-:W-:-:S04]  /*3150*/  FMUL.FTZ R148, R148, UR16 ;  /* 0x0000001094947c20 */ /* 0x000fc80008410000 */
[-C--:B------:R-:W-:Y:S01]  /*3160*/  FMUL.FTZ R149, R149, R148.reuse ;  /* 0x0000009495957220 */ /* 0x080fe20000410000 */
[----:B------:R-:W-:-:S04]  /*3170*/  FFMA.FTZ R99, R150, R148, R99 ;  /* 0x0000009496637223 */ /* 0x000fc80000010063 */
[----:B------:R-:W-:-:S04]  /*3180*/  F2FP.F16.F32.PACK_AB R149, RZ, R149 ;  /* 0x00000095ff95723e */ /* 0x000fc800000000ff */
[----:B------:R-:W-:Y:S01]  /*3190*/  PRMT R224, R149, 0x7610, R224 ;  /* 0x0000761095e07816 */ /* 0x000fe200000000e0 */
[----:B------:R-:W-:Y:S06]  /*31a0*/  BRA `(.L_x_9060) ;  /* 0x0000000000c07947 */ /* 0x000fec0003800000 */
.L_x_9064:
        /* <DEDUP_REMOVED lines=11> */
[C---:B------:R-:W-:Y:S01]  /*3260*/  @P2 FFMA.FTZ R145, R225.reuse, R148, R57 ;  /* 0x00000094e1912223 */ /* 0x040fe20000010039 */
[----:B------:R-:W-:Y:S01]  /*3270*/  MOV R147, R59 ;  /* 0x0000003b00937202 */ /* 0x000fe20000000f00 */
[C---:B------:R-:W-:Y:S01]  /*3280*/  @P2 FFMA.FTZ R147, R225.reuse, R150, R59 ;  /* 0x00000096e1932223 */ /* 0x040fe2000001003b */
[----:B------:R-:W-:Y:S01]  /*3290*/  MOV R144, R56 ;  /* 0x0000003800907202 */ /* 0x000fe20000000f00 */
[----:B------:R-:W-:Y:S01]  /*32a0*/  @P2 FFMA.FTZ R144, R225, R149, R56 ;  /* 0x00000095e1902223 */ /* 0x000fe20000010038 */
        /* <DEDUP_REMOVED lines=8> */
.L_x_9068:
        /* <DEDUP_REMOVED lines=8> */
.L_x_9069:
        /* <DEDUP_REMOVED lines=8> */
.L_x_9070:
[----:B------:R-:W-:Y:S05]  /*3430*/  @!P3 BRA `(.L_x_9060) ;  /* 0x00000000001cb947 */ /* 0x000fea0003800000 */
[----:B------:R-:W-:Y:S02]  /*3440*/  HADD2.F32 R149, -RZ, R249.H1_H1 ;  /* 0x300000f9ff957230 */ /* 0x000fe40000004100 */
[----:B------:R-:W-:Y:S01]  /*3450*/  FMUL.FTZ R148, R147, UR16 ;  /* 0x0000001093947c20 */ /* 0x000fe20008410000 */
[----:B------:R-:W-:-:S03]  /*3460*/  HADD2.F32 R150, -RZ, R252.H0_H0 ;  /* 0x200000fcff967230 */ /* 0x000fc60000004100 */
[-C--:B------:R-:W-:Y:S02]  /*3470*/  FMUL.FTZ R149, R149, R148.reuse ;  /* 0x0000009495957220 */ /* 0x080fe40000410000 */
[----:B------:R-:W-:-:S03]  /*3480*/  FFMA.FTZ R99, R150, R148, R99 ;  /* 0x0000009496637223 */ /* 0x000fc60000010063 */
[----:B------:R-:W-:-:S04]  /*3490*/  F2FP.F16.F32.PACK_AB R149, RZ, R149 ;  /* 0x00000095ff95723e */ /* 0x000fc800000000ff */
[----:B------:R-:W-:-:S07]  /*34a0*/  PRMT R224, R149, 0x7610, R224 ;  /* 0x0000761095e07816 */ /* 0x000fce00000000e0 */
.L_x_9060:
        /* <DEDUP_REMOVED lines=14> */
.L_x_9071:
        /* <DEDUP_REMOVED lines=9> */
.L_x_9072:
[----:B------:R-:W-:Y:S05]  /*3620*/  @!P0 BRA `(.L_x_9073) ;  /* 0x00000004008c8947 */ /* 0x000fea0003800000 */
        /* <DEDUP_REMOVED lines=25> */
.L_x_9075:
        /* <DEDUP_REMOVED lines=8> */
.L_x_9076:
        /* <DEDUP_REMOVED lines=8> */
.L_x_9077:
[----:B------:R-:W-:Y:S05]  /*38c0*/  @!P3 BRA `(.L_x_9078) ;  /* 0x0000000800bcb947 */ /* 0x000fea0003800000 */
[----:B------:R-:W-:Y:S02]  /*38d0*/  HADD2.F32 R149, -RZ, R245.H1_H1 ;  /* 0x300000f5ff957230 */ /* 0x000fe40000004100 */
[----:B------:R-:W-:Y:S01]  /*38e0*/  FMUL.FTZ R148, R147, UR16 ;  /* 0x0000001093947c20 */ /* 0x000fe20008410000 */
[----:B------:R-:W-:-:S03]  /*38f0*/  HADD2.F32 R150, -RZ, R252.H0_H0 ;  /* 0x200000fcff967230 */ /* 0x000fc60000004100 */
[----:B------:R-:W-:Y:S02]  /*3900*/  FMUL.FTZ R149, R148, R149 ;  /* 0x0000009594957220 */ /* 0x000fe40000410000 */
[----:B------:R-:W-:-:S03]  /*3910*/  FFMA.FTZ R95, R150, R148, R95 ;  /* 0x00000094965f7223 */ /* 0x000fc6000001005f */
[----:B------:R-:W-:-:S04]  /*3920*/  F2FP.F16.F32.PACK_AB R149, RZ, R149 ;  /* 0x00000095ff95723e */ /* 0x000fc800000000ff */
[----:B------:R-:W-:Y:S01]  /*3930*/  PRMT R224, R149, 0x7610, R224 ;  /* 0x0000761095e07816 */ /* 0x000fe200000000e0 */
[----:B------:R-:W-:Y:S06]  /*3940*/  BRA `(.L_x_9078) ;  /* 0x00000008009c7947 */ /* 0x000fec0003800000 */
.L_x_9074:
[----:B------:R-:W-:Y:S05]  /*3950*/  @!P3 BRA `(.L_x_9079) ;  /* 0x00000000002cb947 */ /* 0x000fea0003800000 */
[----:B01----:R-:W-:Y:S01]  /*3960*/  @P2 FFMA.FTZ R149, R11, R154, R153 ;  /* 0x0000009a0b952223 */ /* 0x003fe20000010099 */
        /* <DEDUP_REMOVED lines=10> */
.L_x_9079:
[----:B------:R-:W-:Y:S05]  /*3a10*/  @!P3 BRA `(.L_x_9080) ;  /* 0x00000000002cb947 */ /* 0x000fea0003800000 */
[----:B-1----:R-:W-:Y:S01]  /*3a20*/  @P2 FFMA.FTZ R150, R12, R154, R153 ;  /* 0x0000009a0c962223 */ /* 0x002fe20000010099 */
[----:B0-----:R-:W-:Y:S01]  /*3a30*/  MOV R148, R53 ;  /* 0x0000003500947202 */ /* 0x001fe20000000f00 */
        /* <DEDUP_REMOVED lines=9> */
.L_x_9080:
[----:B------:R-:W-:Y:S05]  /*3ad0*/  @!P3 BRA `(.L_x_9081) ;  /* 0x00000000002cb947 */ /* 0x000fea0003800000 */
[----:B01----:R-:W-:Y:S01]  /*3ae0*/  @P2 FFMA.FTZ R149, R15, R154, R153 ;  /* 0x0000009a0f952223 */ /* 0x003fe20000010099 */
        /* <DEDUP_REMOVED lines=10> */
.L_x_9081:
[----:B------:R-:W-:Y:S05]  /*3b90*/  @!P3 BRA `(.L_x_9078) ;  /* 0x000000080008b947 */ /* 0x000fea0003800000 */
[----:B-1----:R-:W-:Y:S01]  /*3ba0*/  @P2 FFMA.FTZ R150, R16, R154, R153 ;  /* 0x0000009a10962223 */ /* 0x002fe20000010099 */
[----:B0-----:R-:W-:Y:S01]  /*3bb0*/  MOV R148, R55 ;  /* 0x0000003700947202 */ /* 0x001fe20000000f00 */
        /* <DEDUP_REMOVED lines=10> */
.L_x_9073:
[----:B------:R-:W-:Y:S05]  /*3c60*/  @!P1 BRA `(.L_x_9082) ;  /* 0x0000000400049947 */ /* 0x000fea0003800000 */
[-CC-:B0-----:R-:W-:Y:S01]  /*3c70*/  FFMA.FTZ R144, R16, R154.reuse, R153.reuse ;  /* 0x0000009a10907223 */ /* 0x181fe20000010099 */
[-CC-:B------:R-:W-:Y:S01]  /*3c80*/  FFMA.FTZ R145, R15, R154.reuse, R153.reuse ;  /* 0x0000009a0f917223 */ /* 0x180fe20000010099 */
[-CC-:B------:R-:W-:Y:S01]  /*3c90*/  FFMA.FTZ R146, R12, R154.reuse, R153.reuse ;  /* 0x0000009a0c927223 */ /* 0x180fe20000010099 */
[----:B------:R-:W-:Y:S01]  /*3ca0*/  FFMA.FTZ R147, R11, R154, R153 ;  /* 0x0000009a0b937223 */ /* 0x000fe20000010099 */
[----:B------:R-:W-:Y:S01]  /*3cb0*/  FADD.FTZ R156, R17, -R144 ;  /* 0x80000090119c7221 */ /* 0x000fe20000010000 */
[----:B------:R-:W-:Y:S01]  /*3cc0*/  FADD.FTZ R144, R18, -R145 ;  /* 0x8000009112907221 */ /* 0x000fe20000010000 */
[----:B-1----:R-:W-:Y:S01]  /*3cd0*/  FADD.FTZ R148, R13, -R146 ;  /* 0x800000920d947221 */ /* 0x002fe20000010000 */
        /* <DEDUP_REMOVED lines=22> */
.L_x_9083:
[----:B------:R-:W-:Y:S05]  /*3e40*/  @!P3 BRA `(.L_x_9084) ;  /* 0x000000000030b947 */ /* 0x000fea0003800000 */
[----:B------:R-:W-:Y:S01]  /*3e50*/  FFMA.FTZ R148, R12, R154, R153 ;  /* 0x0000009a0c947223 */ /* 0x000fe20000010099 */
        /* <DEDUP_REMOVED lines=11> */
.L_x_9084:
        /* <DEDUP_REMOVED lines=13> */
.L_x_9085:
        /* <DEDUP_REMOVED lines=10> */
.L_x_9082:
        /* <DEDUP_REMOVED lines=13> */
.L_x_9086:
        /* <DEDUP_REMOVED lines=13> */
.L_x_9087:
        /* <DEDUP_REMOVED lines=13> */
.L_x_9088:
[----:B------:R-:W-:Y:S05]  /*42f0*/  @!P3 BRA `(.L_x_9078) ;  /* 0x000000000030b947 */ /* 0x000fea0003800000 */
[----:B01----:R-:W-:Y:S01]  /*4300*/  FFMA.FTZ R148, R16, R154, R153 ;  /* 0x0000009a10947223 */ /* 0x003fe20000010099 */
[----:B------:R-:W-:Y:S01]  /*4310*/  ISETP.GT.AND P4, PT, R226, RZ, PT ;  /* 0x000000ffe200720c */ /* 0x000fe20003f84270 */
[----:B------:R-:W-:Y:S02]  /*4320*/  HADD2.F32 R149, -RZ, R245.H1_H1 ;  /* 0x300000f5ff957230 */ /* 0x000fe40000004100 */
        /* <DEDUP_REMOVED lines=9> */
.L_x_9078:
        /* <DEDUP_REMOVED lines=14> */
.L_x_9089:
        /* <DEDUP_REMOVED lines=9> */
.L_x_9090:
        /* <DEDUP_REMOVED lines=26> */
.L_x_9093:
        /* <DEDUP_REMOVED lines=8> */
.L_x_9094:
        /* <DEDUP_REMOVED lines=8> */
.L_x_9095:
        /* <DEDUP_REMOVED lines=9> */
.L_x_9092:
        /* <DEDUP_REMOVED lines=12> */
.L_x_9097:
        /* <DEDUP_REMOVED lines=12> */
.L_x_9098:
        /* <DEDUP_REMOVED lines=12> */
.L_x_9099:
        /* <DEDUP_REMOVED lines=13> */
.L_x_9091:
        /* <DEDUP_REMOVED lines=30> */
.L_x_9101:
        /* <DEDUP_REMOVED lines=13> */
.L_x_9102:
        /* <DEDUP_REMOVED lines=13> */
.L_x_9103:
        /* <DEDUP_REMOVED lines=10> */
.L_x_9100:
        /* <DEDUP_REMOVED lines=13> */
.L_x_9104:
        /* <DEDUP_REMOVED lines=13> */
.L_x_9105:
        /* <DEDUP_REMOVED lines=13> */
.L_x_9106:
        /* <DEDUP_REMOVED lines=13> */
.L_x_9096:
        /* <DEDUP_REMOVED lines=14> */
.L_x_9107:
        /* <DEDUP_REMOVED lines=9> */
.L_x_9108:
        /* <DEDUP_REMOVED lines=26> */
.L_x_9111:
        /* <DEDUP_REMOVED lines=8> */
.L_x_9112:
        /* <DEDUP_REMOVED lines=8> */
.L_x_9113:
        /* <DEDUP_REMOVED lines=9> */
.L_x_9110:
        /* <DEDUP_REMOVED lines=12> */
.L_x_9115:
        /* <DEDUP_REMOVED lines=12> */
.L_x_9116:
        /* <DEDUP_REMOVED lines=12> */
.L_x_9117:
        /* <DEDUP_REMOVED lines=13> */
.L_x_9109:
        /* <DEDUP_REMOVED lines=30> */
.L_x_9119:
        /* <DEDUP_REMOVED lines=13> */
.L_x_9120:
        /* <DEDUP_REMOVED lines=13> */
.L_x_9121:
        /* <DEDUP_REMOVED lines=10> */
.L_x_9118:
        /* <DEDUP_REMOVED lines=13> */
.L_x_9122:
        /* <DEDUP_REMOVED lines=13> */
.L_x_9123:
        /* <DEDUP_REMOVED lines=13> */
.L_x_9124:
        /* <DEDUP_REMOVED lines=13> */
.L_x_9114:
        /* <DEDUP_REMOVED lines=14> */
.L_x_9125:
        /* <DEDUP_REMOVED lines=9> */
.L_x_9126:
        /* <DEDUP_REMOVED lines=26> */
.L_x_9129:
        /* <DEDUP_REMOVED lines=8> */
.L_x_9130:
        /* <DEDUP_REMOVED lines=8> */
.L_x_9131:
        /* <DEDUP_REMOVED lines=9> */
.L_x_9128:
        /* <DEDUP_REMOVED lines=12> */
.L_x_9133:
        /* <DEDUP_REMOVED lines=12> */
.L_x_9134:
        /* <DEDUP_REMOVED lines=12> */
.L_x_9135:
        /* <DEDUP_REMOVED lines=13> */
.L_x_9127:
        /* <DEDUP_REMOVED lines=30> */
.L_x_9137:
        /* <DEDUP_REMOVED lines=13> */
.L_x_9138:
        /* <DEDUP_REMOVED lines=13> */
.L_x_9139:
        /* <DEDUP_REMOVED lines=10> */
.L_x_9136:
        /* <DEDUP_REMOVED lines=13> */
.L_x_9140:
        /* <DEDUP_REMOVED lines=13> */
.L_x_9141:
        /* <DEDUP_REMOVED lines=13> */
.L_x_9142:
        /* <DEDUP_REMOVED lines=13> */
.L_x_9132:
        /* <DEDUP_REMOVED lines=14> */
.L_x_9143:
        /* <DEDUP_REMOVED lines=9> */
.L_x_9144:
        /* <DEDUP_REMOVED lines=26> */
.L_x_9147:
        /* <DEDUP_REMOVED lines=8> */
.L_x_9148:
        /* <DEDUP_REMOVED lines=8> */
.L_x_9149:
        /* <DEDUP_REMOVED lines=9> */
.L_x_9146:
        /* <DEDUP_REMOVED lines=12> */
.L_x_9151:
        /* <DEDUP_REMOVED lines=12> */
.L_x_9152:
        /* <DEDUP_REMOVED lines=12> */
.L_x_9153:
        /* <DEDUP_REMOVED lines=13> */
.L_x_9145:
        /* <DEDUP_REMOVED lines=30> */
.L_x_9155:
        /* <DEDUP_REMOVED lines=13> */
.L_x_9156:
        /* <DEDUP_REMOVED lines=13> */
.L_x_9157:
        /* <DEDUP_REMOVED lines=10> */
.L_x_9154:
        /* <DEDUP_REMOVED lines=13> */
.L_x_9158:
        /* <DEDUP_REMOVED lines=13> */
.L_x_9159:
        /* <DEDUP_REMOVED lines=13> */
.L_x_9160:
        /* <DEDUP_REMOVED lines=13> */
.L_x_9150:
[----:B01----:R-:W0:Y:S01]  /*8000*/  @P1 LDC.64 R148, c[0x0][0x478] ;  /* 0x00011e00ff941b82 */ /* 0x003e220000000a00 */
[----:B------:R-:W-:Y:S02]  /*8010*/  @P1 IADD3 R151, PT, PT, R152, 0x500, RZ ;  /* 0x0000050098971810 */ /* 0x000fe40007ffe0ff */
        /* <DEDUP_REMOVED lines=13> */
.L_x_9161:
[----:B------:R-:W-:Y:S05]  /*80f0*/  @!P3 BRA `(.L_x_9162) ;  /* 0x00000000001cb947 */ /* 0x000fea0003800000 */
[----:B01----:R-:W0:Y:S02]  /*8100*/  LDC.64 R148, c[0x0][0x390] ;  /* 0x0000e400ff947b82 */ /* 0x003e240000000a00 */
[----:B0-----:R-:W-:-:S06]  /*8110*/  IMAD.WIDE.U32 R148, R155, 0x8, R148 ;  /* 0x000000089b947825 */ /* 0x001fcc00078e0094 */
[----:B------:R-:W2:Y:S02]  /*8120*/  LDG.E.64 R148, desc[UR12][R148.64] ;  /* 0x0000000c94947981 */ /* 0x000ea4000c1e1b00 */
[C-C-:B--2---:R-:W-:Y:S02]  /*8130*/  SHF.R.U64 R150, R148.reuse, 0x10, R149.reuse ;  /* 0x0000001094967819 */ /* 0x144fe40000001295 */
[--C-:B------:R-:W-:Y:S02]  /*8140*/  SHF.R.U32.HI R252, RZ, 0x10, R149.reuse ;  /* 0x00000010fffc7819 */ /* 0x100fe40000011695 */
[----:B------:R-:W-:Y:S02]  /*8150*/  PRMT R251, R148, 0x5410, R150 ;  /* 0x0000541094fb7816 */ /* 0x000fe40000000096 */
[----:B------:R-:W-:-:S07]  /*8160*/  PRMT R252, R252, 0x5410, R149 ;  /* 0x00005410fcfc7816 */ /* 0x000fce0000000095 */
.L_x_9162:
        /* <DEDUP_REMOVED lines=26> */
.L_x_9165:
        /* <DEDUP_REMOVED lines=8> */
.L_x_9166:
        /* <DEDUP_REMOVED lines=8> */
.L_x_9167:
        /* <DEDUP_REMOVED lines=9> */
.L_x_9164:
        /* <DEDUP_REMOVED lines=12> */
.L_x_9169:
        /* <DEDUP_REMOVED lines=12> */
.L_x_9170:
        /* <DEDUP_REMOVED lines=12> */
.L_x_9171:
[----:B------:R-:W-:Y:S05]  /*86e0*/  @!P3 BRA `(.L_x_9168) ;  /* 0x00000008000cb947 */ /* 0x000fea0003800000 */
[----:B------:R-:W-:Y:S01]  /*86f0*/  @P2 FFMA.FTZ R154, R220, R154, R153 ;  /* 0x0000009adc9a2223 */ /* 0x000fe20000010099 */
[----:B01----:R-:W-:Y:S01]  /*8700*/  MOV R148, R35 ;  /* 0x0000002300947202 */ /* 0x003fe20000000f00 */
[----:B------:R-:W-:Y:S02]  /*8710*/  HADD2.F32 R149, -RZ, R233.H1_H1 ;  /* 0x300000e9ff957230 */ /* 0x000fe40000004100 */
[----:B------:R-:W-:Y:S01]  /*8720*/  @P2 FADD.FTZ R154, R219, -R154 ;  /* 0x8000009adb9a2221 */ /* 0x000fe20000010000 */
[----:B------:R-:W-:-:S03]  /*8730*/  HADD2.F32 R150, -RZ, R252.H0_H0 ;  /* 0x200000fcff967230 */ /* 0x000fc60000004100 */
[----:B------:R-:W-:-:S04]  /*8740*/  @P2 FFMA.FTZ R148, R225, R154, R35 ;  /* 0x0000009ae1942223 */ /* 0x000fc80000010023 */
[----:B------:R-:W-:-:S04]  /*8750*/  FMUL.FTZ R148, R148, UR16 ;  /* 0x0000001094947c20 */ /* 0x000fc80008410000 */
[-C--:B------:R-:W-:Y:S01]  /*8760*/  FMUL.FTZ R149, R149, R148.reuse ;  /* 0x0000009495957220 */ /* 0x080fe20000410000 */
[----:B------:R-:W-:-:S04]  /*8770*/  FFMA.FTZ R75, R150, R148, R75 ;  /* 0x00000094964b7223 */ /* 0x000fc8000001004b */
[----:B------:R-:W-:-:S04]  /*8780*/  F2FP.F16.F32.PACK_AB R149, RZ, R149 ;  /* 0x00000095ff95723e */ /* 0x000fc800000000ff */
[----:B------:R-:W-:Y:S01]  /*8790*/  PRMT R224, R149, 0x7610, R224 ;  /* 0x0000761095e07816 */ /* 0x000fe200000000e0 */
[----:B------:R-:W-:Y:S06]  /*87a0*/  BRA `(.L_x_9168) ;  /* 0x0000000400dc7947 */ /* 0x000fec0003800000 */
.L_x_9163:
        /* <DEDUP_REMOVED lines=27> */
.L_x_9173:
        /* <DEDUP_REMOVED lines=13> */
.L_x_9174:
[----:B------:R-:W-:Y:S05]  /*8a30*/  @!P3 BRA `(.L_x_9175) ;  /* 0x000000000030b947 */ /* 0x000fea0003800000 */
[----:B------:R-:W-:Y:S01]  /*8a40*/  FFMA.FTZ R153, R217, R154, R153 ;  /* 0x0000009ad9997223 */ /* 0x000fe20000010099 */
[----:B------:R-:W-:Y:S01]  /*8a50*/  ISETP.GT.AND P0, PT, R226, RZ, PT ;  /* 0x000000ffe200720c */ /* 0x000fe20003f04270 */
[----:B------:R-:W-:Y:S02]  /*8a60*/  HADD2.F32 R149, -RZ, R252.H1_H1 ;  /* 0x300000fcff957230 */ /* 0x000fe40000004100 */
[----:B------:R-:W-:-:S04]  /*8a70*/  FADD.FTZ R148, R218, -R153 ;  /* 0x80000099da947221 */ /* 0x000fc80000010000 */
[----:B------:R-:W-:Y:S01]  /*8a80*/  FMUL.FTZ R225, R225, R148 ;  /* 0x00000094e1e17220 */ /* 0x000fe20000410000 */
[----:B------:R-:W-:-:S04]  /*8a90*/  HADD2.F32 R148, -RZ, R193.H0_H0 ;  /* 0x200000c1ff947230 */ /* 0x000fc80000004100 */
[----:B------:R-:W-:-:S05]  /*8aa0*/  FSEL R225, R225, RZ, P0 ;  /* 0x000000ffe1e17208 */ /* 0x000fca0000000000 */
[----:B------:R-:W-:-:S04]  /*8ab0*/  FMUL.FTZ R225, R225, UR16 ;  /* 0x00000010e1e17c20 */ /* 0x000fc80008410000 */
[-C--:B------:R-:W-:Y:S01]  /*8ac0*/  FMUL.FTZ R148, R148, R225.reuse ;  /* 0x000000e194947220 */ /* 0x080fe20000410000 */
[----:B------:R-:W-:-:S04]  /*8ad0*/  FFMA.FTZ R74, R149, R225, R74 ;  /* 0x000000e1954a7223 */ /* 0x000fc8000001004a */
[----:B------:R-:W-:-:S04]  /*8ae0*/  F2FP.F16.F32.PACK_AB R148, RZ, R148 ;  /* 0x00000094ff94723e */ /* 0x000fc800000000ff */
[----:B------:R-:W-:-:S07]  /*8af0*/  PRMT R223, R148, 0x7610, R223 ;  /* 0x0000761094df7816 */ /* 0x000fce00000000df */
.L_x_9175:
[----:B------:R-:W-:Y:S02]  /*8b00*/  FSEL R148, R146, RZ, P2 ;  /* 0x000000ff92947208 */ /* 0x000fe40001000000 */
[----:B------:R-:W-:Y:S02]  /*8b10*/  FSEL R146, R147, RZ, P2 ;  /* 0x000000ff93927208 */ /* 0x000fe40001000000 */
[----:B------:R-:W-:Y:S02]  /*8b20*/  FSEL R145, R145, RZ, P2 ;  /* 0x000000ff91917208 */ /* 0x000fe40001000000 */
[----:B------:R-:W-:Y:S02]  /*8b30*/  FSEL R144, R144, RZ, P2 ;  /* 0x000000ff90907208 */ /* 0x000fe40001000000 */
[----:B------:R-:W-:Y:S01]  /*8b40*/  MOV R147, R148 ;  /* 0x0000009400937202 */ /* 0x000fe20000000f00 */
        /* <DEDUP_REMOVED lines=9> */
.L_x_9172:
        /* <DEDUP_REMOVED lines=13> */
.L_x_9176:
        /* <DEDUP_REMOVED lines=13> */
.L_x_9177:
        /* <DEDUP_REMOVED lines=13> */
.L_x_9178:
[----:B------:R-:W-:Y:S05]  /*8e50*/  @!P3 BRA `(.L_x_9168) ;  /* 0x000000000030b947 */ /* 0x000fea0003800000 */
[----:B------:R-:W-:Y:S01]  /*8e60*/  FFMA.FTZ R154, R220, R154, R153 ;  /* 0x0000009adc9a7223 */ /* 0x000fe20000010099 */
[----:B------:R-:W-:Y:S01]  /*8e70*/  ISETP.GT.AND P0, PT, R226, RZ, PT ;  /* 0x000000ffe200720c */ /* 0x000fe20003f04270 */
[----:B01----:R-:W-:Y:S02]  /*8e80*/  HADD2.F32 R149, -RZ, R233.H1_H1 ;  /* 0x300000e9ff957230 */ /* 0x003fe40000004100 */
        /* <DEDUP_REMOVED lines=9> */
.L_x_9168:
        /* <DEDUP_REMOVED lines=13> */
.L_x_9179:
[----:B01----:R-:W0:Y:S01]  /*8ff0*/  LDC.64 R148, c[0x0][0x380] ;  /* 0x0000e000ff947b82 */ /* 0x003e220000000a00 */
[----:B------:R-:W-:Y:S01]  /*9000*/  UPLOP3.LUT UP1, UPT, UPT, UPT, UP1, 0x40, 0x4 ;  /* 0x000000000004789c */ /* 0x000fe20003f2e810 */
[----:B0-----:R-:W-:-:S04]  /*9010*/  IADD3 R0, PT, PT, R0, R148, RZ ;  /* 0x0000009400007210 */ /* 0x001fc80007ffe0ff */
[----:B------:R-:W-:-:S13]  /*9020*/  ISETP.GE.AND P0, PT, R0, R149, PT ;  /* 0x000000950000720c */ /* 0x000fda0003f06270 */
[----:B------:R-:W-:Y:S05]  /*9030*/  @!P0 BRA `(.L_x_9180) ;  /* 0xffffff7400c48947 */ /* 0x000fea000383ffff */
.L_x_9050:
        /* <DEDUP_REMOVED lines=32> */
.L_x_9181:
        /* <DEDUP_REMOVED lines=12> */
.L_x_14413:


//--------------------- .text._ZN10layer_norm13ln_bwd_kernelINS_13Kernel_traitsI6__halfS2_fS2_fjLj7168ELj1ELj1ELj8ELj8ENS_18Kernel_traits_baseILj7168ES2_S2_fS2_fjLj256EEEEELb1ELb0ELb0ELb0EEEvNS_9BwdParamsE --------------------------
	.section	.text._ZN10layer_norm13ln_bwd_kernelINS_13Kernel_traitsI6__halfS2_fS2_fjLj7168ELj1ELj1ELj8ELj8ENS_18Kernel_traits_baseILj7168ES2_S2_fS2_fjLj256EEEEELb1ELb0ELb0ELb0EEEvNS_9BwdParamsE,"ax",@progbits
	.align	128
        .global         _ZN10layer_norm13ln_bwd_kernelINS_13Kernel_traitsI6__halfS2_fS2_fjLj7168ELj1ELj1ELj8ELj8ENS_18Kernel_traits_baseILj7168ES2_S2_fS2_fjLj256EEEEELb1ELb0ELb0ELb0EEEvNS_9BwdParamsE
        .type           _ZN10layer_norm13ln_bwd_kernelINS_13Kernel_traitsI6__halfS2_fS2_fjLj7168ELj1ELj1ELj8ELj8ENS_18Kernel_traits_baseILj7168ES2_S2_fS2_fjLj256EEEEELb1ELb0ELb0ELb0EEEvNS_9BwdParamsE,@function
        .size           _ZN10layer_norm13ln_bwd_kernelINS_13Kernel_traitsI6__halfS2_fS2_fjLj7168ELj1ELj1ELj8ELj8ENS_18Kernel_traits_baseILj7168ES2_S2_fS2_fjLj256EEEEELb1ELb0ELb0ELb0EEEvNS_9BwdParamsE,(.L_x_14414 - _ZN10layer_norm13ln_bwd_kernelINS_13Kernel_traitsI6__halfS2_fS2_fjLj7168ELj1ELj1ELj8ELj8ENS_18Kernel_traits_baseILj7168ES2_S2_fS2_fjLj256EEEEELb1ELb0ELb0ELb0EEEvNS_9BwdParamsE)
        .other          _ZN10layer_norm13ln_bwd_kernelINS_13Kernel_traitsI6__halfS2_fS2_fjLj7168ELj1ELj1ELj8ELj8ENS_18Kernel_traits_baseILj7168ES2_S2_fS2_fjLj256EEEEELb1ELb0ELb0ELb0EEEvNS_9BwdParamsE,@"STO_CUDA_ENTRY STV_DEFAULT"
_ZN10layer_norm13ln_bwd_kernelINS_13Kernel_traitsI6__halfS2_fS2_fjLj7168ELj1ELj1ELj8ELj8ENS_18Kernel_traits_baseILj7168ES2_S2_fS2_fjLj256EEEEELb1ELb0ELb0ELb0EEEvNS_9BwdParamsE:
.text._ZN10layer_norm13ln_bwd_kernelINS_13Kernel_traitsI6__halfS2_fS2_fjLj7168ELj1ELj1ELj8ELj8ENS_18Kernel_traits_baseILj7168ES2_S2_fS2_fjLj256EEEEELb1ELb0ELb0ELb0EEEvNS_9BwdParamsE:
        /* <DEDUP_REMOVED lines=158> */
.L_x_9252:
        /* <DEDUP_REMOVED lines=16> */
[C---:B------:R-:W-:Y:S02]  /*0ae0*/  ISETP.GE.U32.AND P0, PT, R112.reuse, 0x200, PT ;  /* 0x000002007000780c */ /* 0x040fe40003f06070 */
        /* <DEDUP_REMOVED lines=25> */
[--C-:B------:R-:W-:Y:S02]  /*0c80*/  HADD2.F32 R118, -RZ, R116.reuse.H0_H0 ;  /* 0x20000074ff767230 */ /* 0x100fe40000004100 */
[----:B------:R-:W-:Y:S02]  /*0c90*/  HADD2.F32 R119, -RZ, R116.H1_H1 ;  /* 0x30000074ff777230 */ /* 0x000fe40000004100 */
[--C-:B------:R-:W-:Y:S02]  /*0ca0*/  HADD2.F32 R122, -RZ, R173.reuse.H0_H0 ;  /* 0x200000adff7a7230 */ /* 0x100fe40000004100 */
[----:B------:R-:W-:Y:S01]  /*0cb0*/  HADD2.F32 R123, -RZ, R173.H1_H1 ;  /* 0x300000adff7b7230 */ /* 0x000fe20000004100 */
[----:B---3--:R-:W-:Y:S02]  /*0cc0*/  MOV R3, R92 ;  /* 0x0000005c00037202 */ /* 0x008fe40000000f00 */
[----:B------:R-:W-:Y:S01]  /*0cd0*/  SHF.R.U64 R100, R92, 0x10, R93 ;  /* 0x000000105c647819 */ /* 0x000fe2000000125d */
[C---:B----4-:R-:W-:Y:S01]  /*0ce0*/  FADD.FTZ R88, -R98.reuse, R88 ;  /* 0x0000005862587221 */ /* 0x050fe20000010100 */
[----:B------:R-:W-:Y:S01]  /*0cf0*/  FADD.FTZ R120, -R98, R89 ;  /* 0x0000005962787221 */ /* 0x000fe20000010100 */
[----:B------:R-:W-:-:S02]  /*0d00*/  HADD2.F32 R89, -RZ, R3.H0_H0 ;  /* 0x20000003ff597230 */ /* 0x000fc40000004100 */
[C---:B-----5:R-:W-:Y:S01]  /*0d10*/  FMUL.FTZ R3, R117.reuse, R88 ;  /* 0x0000005875037220 */ /* 0x060fe20000410000 */
[----:B------:R-:W-:Y:S01]  /*0d20*/  HADD2.F32 R88, -RZ, R100.H0_H0 ;  /* 0x20000064ff587230 */ /* 0x000fe20000004100 */
[----:B------:R-:W-:Y:S01]  /*0d30*/  MOV R99, R93 ;  /* 0x0000005d00637202 */ /* 0x000fe20000000f00 */
[----:B------:R-:W-:Y:S01]  /*0d40*/  FMUL.FTZ R120, R117, R120 ;  /* 0x0000007875787220 */ /* 0x000fe20000410000 */
[-C--:B------:R-:W-:Y:S01]  /*0d50*/  FMUL.FTZ R118, R118, R89.reuse ;  /* 0x0000005976767220 */ /* 0x080fe20000410000 */
[----:B------:R-:W-:Y:S01]  /*0d60*/  SHF.R.U32.HI R92, RZ, 0x10, R93 ;  /* 0x00000010ff5c7819 */ /* 0x000fe2000001165d */
[-C--:B------:R-:W-:Y:S01]  /*0d70*/  FMUL.FTZ R119, R119, R88.reuse ;  /* 0x0000005877777220 */ /* 0x080fe20000410000 */
[----:B------:R-:W-:Y:S01]  /*0d80*/  FADD.FTZ R29, R29, R88 ;  /* 0x000000581d1d7221 */ /* 0x000fe20000010000 */
[----:B------:R-:W-:Y:S01]  /*0d90*/  FFMA.FTZ R57, R120, R88, R57 ;  /* 0x0000005878397223 */ /* 0x000fe20000010039 */
[----:B------:R-:W-:Y:S01]  /*0da0*/  FADD.FTZ R28, R28, R89 ;  /* 0x000000591c1c7221 */ /* 0x000fe20000010000 */
[----:B------:R-:W-:Y:S01]  /*0db0*/  FFMA.FTZ R56, R3, R89, R56 ;  /* 0x0000005903387223 */ /* 0x000fe20000010038 */
[----:B------:R-:W-:-:S02]  /*0dc0*/  HADD2.F32 R99, -RZ, R99.H0_H0 ;  /* 0x20000063ff637230 */ /* 0x000fc40000004100 */
[----:B------:R-:W-:Y:S01]  /*0dd0*/  FADD.FTZ R88, RZ, R118 ;  /* 0x00000076ff587221 */ /* 0x000fe20000010000 */
[C---:B------:R-:W-:Y:S01]  /*0de0*/  FADD.FTZ R90, -R98.reuse, R90 ;  /* 0x0000005a625a7221 */ /* 0x040fe20000010100 */
[----:B------:R-:W-:Y:S01]  /*0df0*/  FFMA.FTZ R89, R3, R118, RZ ;  /* 0x0000007603597223 */ /* 0x000fe200000100ff */
[----:B------:R-:W-:Y:S01]  /*0e00*/  FADD.FTZ R124, -R98, R91 ;  /* 0x0000005b627c7221 */ /* 0x000fe20000010100 */
[----:B------:R-:W-:Y:S02]  /*0e10*/  HADD2.F32 R92, -RZ, R92.H0_H0 ;  /* 0x2000005cff5c7230 */ /* 0x000fe40000004100 */
[----:B------:R-:W-:Y:S01]  /*0e20*/  FADD.FTZ R91, R88, R119 ;  /* 0x00000077585b7221 */ /* 0x000fe20000010000 */
[C---:B------:R-:W-:Y:S01]  /*0e30*/  FMUL.FTZ R121, R117.reuse, R90 ;  /* 0x0000005a75797220 */ /* 0x040fe20000410000 */
        /* <DEDUP_REMOVED lines=12> */
[----:B-1----:R-:W-:-:S07]  /*0f00*/  FFMA.FTZ R100, R124, R123, R88 ;  /* 0x0000007b7c647223 */ /* 0x002fce0000010058 */
.L_x_9184:
[----:B------:R-:W-:Y:S05]  /*0f10*/  BSYNC.RECONVERGENT B0 ;  /* 0x0000000000007941 */ /* 0x000fea0003800200 */
.L_x_9183:
        /* <DEDUP_REMOVED lines=20> */
[----:B------:R-:W-:Y:S02]  /*1060*/  IADD3 R99, PT, PT, R99, 0x100, RZ ;  /* 0x0000010063637810 */ /* 0x000fe40007ffe0ff */
[----:B---3--:R-:W-:-:S02]  /*1070*/  MOV R102, R92 ;  /* 0x0000005c00667202 */ /* 0x008fc40000000f00 */
[----:B------:R-:W-:Y:S01]  /*1080*/  SHF.R.U64 R129, R92, 0x10, R93 ;  /* 0x000000105c817819 */ /* 0x000fe2000000125d */
[C---:B----4-:R-:W-:Y:S01]  /*1090*/  FADD.FTZ R88, -R98.reuse, R88 ;  /* 0x0000005862587221 */ /* 0x050fe20000010100 */
[----:B------:R-:W-:Y:S01]  /*10a0*/  FADD.FTZ R128, -R98, R89 ;  /* 0x0000005962807221 */ /* 0x000fe20000010100 */
[----:B------:R-:W-:Y:S02]  /*10b0*/  HADD2.F32 R89, -RZ, R102.H0_H0 ;  /* 0x20000066ff597230 */ /* 0x000fe40000004100 */
        /* <DEDUP_REMOVED lines=12> */
[----:B------:R-:W-:Y:S01]  /*1180*/  FADD.FTZ R88, R101, R126 ;  /* 0x0000007e65587221 */ /* 0x000fe20000010000 */
[C---:B------:R-:W-:Y:S01]  /*1190*/  FADD.FTZ R90, -R98.reuse, R90 ;  /* 0x0000005a625a7221 */ /* 0x040fe20000010100 */
[----:B------:R-:W-:Y:S01]  /*11a0*/  FFMA.FTZ R89, R125, R126, R100 ;  /* 0x0000007e7d597223 */ /* 0x000fe20000010064 */
        /* <DEDUP_REMOVED lines=16> */
.L_x_9186:
[----:B------:R-:W-:Y:S05]  /*12b0*/  BSYNC.RECONVERGENT B0 ;  /* 0x0000000000007941 */ /* 0x000fea0003800200 */
.L_x_9185:
        /* <DEDUP_REMOVED lines=12> */
[--C-:B------:R-:W-:Y:S02]  /*1380*/  HADD2.F32 R134, -RZ, R176.reuse.H0_H0 ;  /* 0x200000b0ff867230 */ /* 0x100fe40000004100 */
[----:B------:R-:W-:Y:S02]  /*1390*/  HADD2.F32 R135, -RZ, R176.H1_H1 ;  /* 0x300000b0ff877230 */ /* 0x000fe40000004100 */
[----:B--2---:R-:W-:-:S04]  /*13a0*/  IMAD.WIDE.U32 R96, R99, 0x4, R96 ;  /* 0x0000000463607825 */ /* 0x004fc800078e0060 */
[--C-:B------:R-:W-:Y:S01]  /*13b0*/  HADD2.F32 R138, -RZ, R177.reuse.H0_H0 ;  /* 0x200000b1ff8a7230 */ /* 0x100fe20000004100 */
[----:B------:R1:W5:Y:S01]  /*13c0*/  LDG.E R106, desc[UR8][R96.64] ;  /* 0x00000008606a7981 */ /* 0x000362000c1e1900 */
[----:B------:R-:W-:Y:S02]  /*13d0*/  HADD2.F32 R139, -RZ, R177.H1_H1 ;  /* 0x300000b1ff8b7230 */ /* 0x000fe40000004100 */
[----:B0-----:R-:W-:-:S05]  /*13e0*/  @P3 IMAD.WIDE.U32 R92, R99, 0x10, R92 ;  /* 0x00000010635c3825 */ /* 0x001fca00078e005c */
[----:B------:R0:W5:Y:S01]  /*13f0*/  @P3 LDG.E.128 R68, desc[UR8][R92.64] ;  /* 0x000000085c443981 */ /* 0x000162000c1e1d00 */
[----:B------:R-:W-:Y:S02]  /*1400*/  IADD3 R99, PT, PT, R99, 0x100, RZ ;  /* 0x0000010063637810 */ /* 0x000fe40007ffe0ff */
[----:B---3--:R-:W-:Y:S02]  /*1410*/  MOV R102, R94 ;  /* 0x0000005e00667202 */ /* 0x008fe40000000f00 */
        /* <DEDUP_REMOVED lines=19> */
[----:B-1----:R-:W-:Y:S01]  /*1550*/  FADD.FTZ R96, -R98, R91 ;  /* 0x0000005b62607221 */ /* 0x002fe20000010100 */
[----:B0-----:R-:W-:Y:S02]  /*1560*/  HADD2.F32 R92, -RZ, R94.H0_H0 ;  /* 0x2000005eff5c7230 */ /* 0x001fe40000004100 */
        /* <DEDUP_REMOVED lines=14> */
.L_x_9188:
[----:B------:R-:W-:Y:S05]  /*1650*/  BSYNC.RECONVERGENT B0 ;  /* 0x0000000000007941 */ /* 0x000fea0003800200 */
.L_x_9187:
        /* <DEDUP_REMOVED lines=57> */
.L_x_9190:
[----:B------:R-:W-:Y:S05]  /*19f0*/  BSYNC.RECONVERGENT B0 ;  /* 0x0000000000007941 */ /* 0x000fea0003800200 */
.L_x_9189:
        /* <DEDUP_REMOVED lines=15> */
[----:B0-----:R-:W-:-:S04]  /*1af0*/  @P4 IMAD.WIDE.U32 R96, R99, 0x10, R96 ;  /* 0x0000001063604825 */ /* 0x001fc800078e0060 */
[--C-:B------:R-:W-:Y:S01]  /*1b00*/  HADD2.F32 R150, -RZ, R180.reuse.H0_H0 ;  /* 0x200000b4ff967230 */ /* 0x100fe20000004100 */
[----:B------:R0:W5:Y:S01]  /*1b10*/  @P4 LDG.E.128 R76, desc[UR8][R96.64] ;  /* 0x00000008604c4981 */ /* 0x000162000c1e1d00 */
[----:B------:R-:W-:Y:S02]  /*1b20*/  HADD2.F32 R151, -RZ, R180.H1_H1 ;  /* 0x300000b4ff977230 */ /* 0x000fe40000004100 */
[--C-:B------:R-:W-:Y:S02]  /*1b30*/  HADD2.F32 R154, -RZ, R181.reuse.H0_H0 ;  /* 0x200000b5ff9a7230 */ /* 0x100fe40000004100 */
[----:B------:R-:W-:Y:S01]  /*1b40*/  HADD2.F32 R155, -RZ, R181.H1_H1 ;  /* 0x300000b5ff9b7230 */ /* 0x000fe20000004100 */
[----:B------:R-:W-:Y:S02]  /*1b50*/  IADD3 R99, PT, PT, R99, 0x100, RZ ;  /* 0x0000010063637810 */ /* 0x000fe40007ffe0ff */
[----:B---3--:R-:W-:Y:S02]  /*1b60*/  MOV R102, R92 ;  /* 0x0000005c00667202 */ /* 0x008fe40000000f00 */
[----:B------:R-:W-:-:S02]  /*1b70*/  SHF.R.U64 R103, R92, 0x10, R93 ;  /* 0x000000105c677819 */ /* 0x000fc4000000125d */
[----:B0-----:R-:W-:Y:S01]  /*1b80*/  MOV R96, R93 ;  /* 0x0000005d00607202 */ /* 0x001fe20000000f00 */
[C---:B----4-:R-:W-:Y:S01]  /*1b90*/  FADD.FTZ R152, -R98.reuse, R88 ;  /* 0x0000005862987221 */ /* 0x050fe20000010100 */
[C---:B------:R-:W-:Y:S01]  /*1ba0*/  FADD.FTZ R92, -R98.reuse, R89 ;  /* 0x00000059625c7221 */ /* 0x040fe20000010100 */
[----:B------:R-:W-:Y:S02]  /*1bb0*/  HADD2.F32 R89, -RZ, R102.H0_H0 ;  /* 0x20000066ff597230 */ /* 0x000fe40000004100 */
[----:B------:R-:W-:Y:S01]  /*1bc0*/  FADD.FTZ R90, -R98, R90 ;  /* 0x0000005a625a7221 */ /* 0x000fe20000010100 */
[C---:B-----5:R-:W-:Y:S01]  /*1bd0*/  FMUL.FTZ R149, R117.reuse, R152 ;  /* 0x0000009875957220 */ /* 0x060fe20000410000 */
[----:B------:R-:W-:Y:S02]  /*1be0*/  HADD2.F32 R88, -RZ, R103.H0_H0 ;  /* 0x20000067ff587230 */ /* 0x000fe40000004100 */
[----:B------:R-:W-:Y:S01]  /*1bf0*/  FMUL.FTZ R152, R117, R92 ;  /* 0x0000005c75987220 */ /* 0x000fe20000410000 */
[-C--:B------:R-:W-:Y:S01]  /*1c00*/  FMUL.FTZ R150, R150, R89.reuse ;  /* 0x0000005996967220 */ /* 0x080fe20000410000 */
[----:B------:R-:W-:Y:S01]  /*1c10*/  FADD.FTZ R156, -R98, R91 ;  /* 0x0000005b629c7221 */ /* 0x000fe20000010100 */
[----:B------:R-:W-:Y:S01]  /*1c20*/  HADD2.F32 R91, -RZ, R96.H0_H0 ;  /* 0x20000060ff5b7230 */ /* 0x000fe20000004100 */
[----:B------:R-:W-:Y:S01]  /*1c30*/  SHF.R.U32.HI R97, RZ, 0x10, R93 ;  /* 0x00000010ff617819 */ /* 0x000fe2000001165d */
        /* <DEDUP_REMOVED lines=22> */
.L_x_9192:
[----:B------:R-:W-:Y:S05]  /*1da0*/  BSYNC.RECONVERGENT B0 ;  /* 0x0000000000007941 */ /* 0x000fea0003800200 */
.L_x_9191:
        /* <DEDUP_REMOVED lines=58> */
.L_x_9194:
[----:B------:R-:W-:Y:S05]  /*2150*/  BSYNC.RECONVERGENT B0 ;  /* 0x0000000000007941 */ /* 0x000fea0003800200 */
.L_x_9193:
        /* <DEDUP_REMOVED lines=17> */
[--C-:B------:R-:W-:Y:S02]  /*2270*/  HADD2.F32 R166, -RZ, R184.reuse.H0_H0 ;  /* 0x200000b8ffa67230 */ /* 0x100fe40000004100 */
[----:B------:R-:W-:Y:S02]  /*2280*/  HADD2.F32 R167, -RZ, R184.H1_H1 ;  /* 0x300000b8ffa77230 */ /* 0x000fe40000004100 */
[--C-:B------:R-:W-:Y:S02]  /*2290*/  HADD2.F32 R170, -RZ, R185.reuse.H0_H0 ;  /* 0x200000b9ffaa7230 */ /* 0x100fe40000004100 */
[----:B------:R-:W-:Y:S01]  /*22a0*/  HADD2.F32 R171, -RZ, R185.H1_H1 ;  /* 0x300000b9ffab7230 */ /* 0x000fe20000004100 */
[----:B---3--:R-:W-:Y:S02]  /*22b0*/  MOV R99, R92 ;  /* 0x0000005c00637202 */ /* 0x008fe40000000f00 */
[----:B------:R-:W-:-:S03]  /*22c0*/  SHF.R.U64 R103, R92, 0x10, R93 ;  /* 0x000000105c677819 */ /* 0x000fc6000000125d */
[----:B------:R-:W-:Y:S01]  /*22d0*/  HADD2.F32 R99, -RZ, R99.H0_H0 ;  /* 0x20000063ff637230 */ /* 0x000fe20000004100 */
[----:B0-----:R-:W-:-:S04]  /*22e0*/  MOV R97, R93 ;  /* 0x0000005d00617202 */ /* 0x001fc80000000f00 */
[----:B------:R-:W-:Y:S01]  /*22f0*/  FMUL.FTZ R166, R166, R99 ;  /* 0x00000063a6a67220 */ /* 0x000fe20000410000 */
[----:B------:R-:W-:Y:S01]  /*2300*/  SHF.R.U32.HI R102, RZ, 0x10, R93 ;  /* 0x00000010ff667819 */ /* 0x000fe2000001165d */
[----:B------:R-:W-:Y:S02]  /*2310*/  HADD2.F32 R97, -RZ, R97.H0_H0 ;  /* 0x20000061ff617230 */ /* 0x000fe40000004100 */
[C---:B--2---:R-:W-:Y:S01]  /*2320*/  FADD.FTZ R168, -R98.reuse, R89 ;  /* 0x0000005962a87221 */ /* 0x044fe20000010100 */
[----:B------:R-:W-:Y:S01]  /*2330*/  FADD.FTZ R96, -R98, R88 ;  /* 0x0000005862607221 */ /* 0x000fe20000010100 */
[----:B------:R-:W-:Y:S02]  /*2340*/  HADD2.F32 R88, -RZ, R103.H0_H0 ;  /* 0x20000067ff587230 */ /* 0x000fe40000004100 */
[C---:B-----5:R-:W-:Y:S01]  /*2350*/  FMUL.FTZ R168, R117.reuse, R168 ;  /* 0x000000a875a87220 */ /* 0x060fe20000410000 */
        /* <DEDUP_REMOVED lines=8> */
[----:B------:R-:W-:-:S02]  /*23e0*/  HADD2.F32 R92, -RZ, R102.H0_H0 ;  /* 0x20000066ff5c7230 */ /* 0x000fc40000004100 */
        /* <DEDUP_REMOVED lines=16> */
.L_x_9196:
[----:B------:R-:W-:Y:S05]  /*24f0*/  BSYNC.RECONVERGENT B0 ;  /* 0x0000000000007941 */ /* 0x000fea0003800200 */
.L_x_9195:
        /* <DEDUP_REMOVED lines=31> */
.L_x_9198:
[----:B------:R-:W-:Y:S05]  /*26f0*/  BSYNC.RECONVERGENT B0 ;  /* 0x0000000000007941 */ /* 0x000fea0003800200 */
.L_x_9197:
        /* <DEDUP_REMOVED lines=91> */
.L_x_9203:
[----:B------:R-:W-:Y:S05]  /*2cb0*/  BSYNC.RECONVERGENT B1 ;  /* 0x0000000000017941 */ /* 0x000fea0003800200 */
.L_x_9202:
[----:B------:R-:W-:Y:S04]  /*2cc0*/  BSSY.RECONVERGENT B1, `(.L_x_9204) ;  /* 0x000002a000017945 */ /* 0x000fe80003800200 */
[----:B------:R-:W-:Y:S05]  /*2cd0*/  @!P0 BRA `(.L_x_9205) ;  /* 0x0000000000a08947 */ /* 0x000fea0003800000 */
[-CC-:B0-----:R-:W-:Y:S01]  /*2ce0*/  FFMA.FTZ R89, R129, R95.reuse, R92.reuse ;  /* 0x0000005f81597223 */ /* 0x181fe2000001005c */
[----:B------:R-:W-:Y:S01]  /*2cf0*/  LOP3.LUT P6, RZ, R107, 0xff0000, RZ, 0xc0, !PT ;  /* 0x00ff00006bff7812 */ /* 0x000fe200078cc0ff */
[----:B------:R-:W0:Y:S02]  /*2d00*/  LDC.64 R90, c[0x0][0x468] ;  /* 0x00011a00ff5a7b82 */ /* 0x000e240000000a00 */
        /* <DEDUP_REMOVED lines=9> */
[----:B------:R-:W-:Y:S01]  /*2da0*/  F2F.F16.F32 R98, R98 ;  /* 0x0000006200627304 */ /* 0x000fe20000200800 */
[C---:B0-----:R-:W-:Y:S01]  /*2db0*/  IMAD.WIDE.U32 R90, R109.reuse, 0x8, R90 ;  /* 0x000000086d5a7825 */ /* 0x041fe200078e005a */
[----:B------:R-:W-:-:S03]  /*2dc0*/  IADD3 R109, PT, PT, R109, 0x100, RZ ;  /* 0x000001006d6d7810 */ /* 0x000fc60007ffe0ff */
        /* <DEDUP_REMOVED lines=19> */
[----:B------:R-:W-:-:S04]  /*2f00*/  FSEL R96, R88, RZ, P6 ;  /* 0x000000ff58607208 */ /* 0x000fc80003000000 */
[----:B------:R-:W0:Y:S02]  /*2f10*/  F2F.F16.F32 R88, R96 ;  /* 0x0000006000587304 */ /* 0x000e240000200800 */
[----:B0-----:R-:W-:-:S05]  /*2f20*/  IMAD.WIDE.U32 R88, R88, 0x10000, RZ ;  /* 0x0001000058587825 */ /* 0x001fca00078e00ff */
[----:B------:R-:W-:Y:S02]  /*2f30*/  LOP3.LUT R89, R101, R89, RZ, 0xfc, !PT ;  /* 0x0000005965597212 */ /* 0x000fe400078efcff */
[----:B------:R-:W-:-:S05]  /*2f40*/  LOP3.LUT R88, R88, R97, RZ, 0xfc, !PT ;  /* 0x0000006158587212 */ /* 0x000fca00078efcff */
[----:B------:R1:W-:Y:S02]  /*2f50*/  STG.E.64 desc[UR8][R90.64], R88 ;  /* 0x000000585a007986 */ /* 0x0003e4000c101b08 */
.L_x_9205:
[----:B------:R-:W-:Y:S05]  /*2f60*/  BSYNC.RECONVERGENT B1 ;  /* 0x0000000000017941 */ /* 0x000fea0003800200 */
.L_x_9204:
[----:B------:R-:W-:Y:S04]  /*2f70*/  BSSY.RECONVERGENT B1, `(.L_x_9206) ;  /* 0x000002a000017945 */ /* 0x000fe80003800200 */
[----:B------:R-:W-:Y:S05]  /*2f80*/  @!P1 BRA `(.L_x_9207) ;  /* 0x0000000000a09947 */ /* 0x000fea0003800000 */
[-CC-:B01----:R-:W-:Y:S01]  /*2f90*/  FFMA.FTZ R89, R137, R95.reuse, R92.reuse ;  /* 0x0000005f89597223 */ /* 0x183fe2000001005c */
        /* <DEDUP_REMOVED lines=39> */
.L_x_9207:
[----:B------:R-:W-:Y:S05]  /*3210*/  BSYNC.RECONVERGENT B1 ;  /* 0x0000000000017941 */ /* 0x000fea0003800200 */
.L_x_9206:
[----:B------:R-:W-:Y:S04]  /*3220*/  BSSY.RECONVERGENT B1, `(.L_x_9208) ;  /* 0x000002a000017945 */ /* 0x000fe80003800200 */
[----:B------:R-:W-:Y:S05]  /*3230*/  @!P2 BRA `(.L_x_9209) ;  /* 0x0000000000a0a947 */ /* 0x000fea0003800000 */
[-CC-:B012---:R-:W-:Y:S01]  /*3240*/  FFMA.FTZ R89, R145, R95.reuse, R92.reuse ;  /* 0x0000005f91597223 */ /* 0x187fe2000001005c */
        /* <DEDUP_REMOVED lines=39> */
.L_x_9209:
[----:B------:R-:W-:Y:S05]  /*34c0*/  BSYNC.RECONVERGENT B1 ;  /* 0x0000000000017941 */ /* 0x000fea0003800200 */
.L_x_9208:
[----:B------:R-:W-:Y:S04]  /*34d0*/  BSSY.RECONVERGENT B1, `(.L_x_9210) ;  /* 0x000002a000017945 */ /* 0x000fe80003800200 */
[----:B------:R-:W-:Y:S05]  /*34e0*/  @!P3 BRA `(.L_x_9211) ;  /* 0x0000000000a0b947 */ /* 0x000fea0003800000 */
[-CC-:B0123--:R-:W-:Y:S01]  /*34f0*/  FFMA.FTZ R89, R153, R95.reuse, R92.reuse ;  /* 0x0000005f99597223 */ /* 0x18ffe2000001005c */
        /* <DEDUP_REMOVED lines=39> */
.L_x_9211:
[----:B------:R-:W-:Y:S05]  /*3770*/  BSYNC.RECONVERGENT B1 ;  /* 0x0000000000017941 */ /* 0x000fea0003800200 */
.L_x_9210:
[----:B------:R-:W-:Y:S04]  /*3780*/  BSSY.RECONVERGENT B1, `(.L_x_9212) ;  /* 0x000002a000017945 */ /* 0x000fe80003800200 */
[----:B------:R-:W-:Y:S05]  /*3790*/  @!P4 BRA `(.L_x_9213) ;  /* 0x0000000000a0c947 */ /* 0x000fea0003800000 */
[-CC-:B01234-:R-:W-:Y:S01]  /*37a0*/  FFMA.FTZ R89, R161, R95.reuse, R92.reuse ;  /* 0x0000005fa1597223 */ /* 0x19ffe2000001005c */
        /* <DEDUP_REMOVED lines=39> */
.L_x_9213:
[----:B------:R-:W-:Y:S05]  /*3a20*/  BSYNC.RECONVERGENT B1 ;  /* 0x0000000000017941 */ /* 0x000fea0003800200 */
.L_x_9212:
        /* <DEDUP_REMOVED lines=29> */
[----:B------:R-:W-:Y:S01]  /*3c00*/  LOP3.LUT P6, RZ, R0, 0xff00, RZ, 0xc0, !PT ;  /* 0x0000ff0000ff7812 */ /* 0x000fe200078cc0ff */
[----:B------:R-:W1:Y:S01]  /*3c10*/  LDC.64 R88, c[0x0][0x468] ;  /* 0x00011a00ff587b82 */ /* 0x000e620000000a00 */
[----:B------:R-:W-:Y:S01]  /*3c20*/  F2F.F16.F32 R93, R94 ;  /* 0x0000005e005d7304 */ /* 0x000fe20000200800 */
[----:B0-----:R-:W-:Y:S02]  /*3c30*/  PRMT R95, R96, 0x5410, R97 ;  /* 0x00005410605f7816 */ /* 0x001fe40000000061 */
[----:B------:R-:W-:-:S05]  /*3c40*/  FSEL R92, R92, RZ, P6 ;  /* 0x000000ff5c5c7208 */ /* 0x000fca0003000000 */
[----:B------:R-:W0:Y:S02]  /*3c50*/  F2F.F16.F32 R90, R92 ;  /* 0x0000005c005a7304 */ /* 0x000e240000200800 */
[----:B0-----:R-:W-:-:S04]  /*3c60*/  IMAD.WIDE.U32 R90, R90, 0x10000, RZ ;  /* 0x000100005a5a7825 */ /* 0x001fc800078e00ff */
[----:B-1----:R-:W-:Y:S01]  /*3c70*/  IMAD.WIDE.U32 R88, R109, 0x8, R88 ;  /* 0x000000086d587825 */ /* 0x002fe200078e0058 */
[----:B------:R-:W-:Y:S02]  /*3c80*/  LOP3.LUT R91, R95, R91, RZ, 0xfc, !PT ;  /* 0x0000005b5f5b7212 */ /* 0x000fe400078efcff */
[----:B------:R-:W-:-:S05]  /*3c90*/  LOP3.LUT R90, R90, R93, RZ, 0xfc, !PT ;  /* 0x0000005d5a5a7212 */ /* 0x000fca00078efcff */
[----:B------:R0:W-:Y:S01]  /*3ca0*/  STG.E.64 desc[UR8][R88.64], R90 ;  /* 0x0000005a58007986 */ /* 0x0001e2000c101b08 */
[----:B------:R-:W-:Y:S05]  /*3cb0*/  BRA `(.L_x_9214) ;  /* 0x0000003800c07947 */ /* 0x000fea0003800000 */
.L_x_9201:
[----:B------:R-:W-:Y:S01]  /*3cc0*/  ISETP.GT.U32.AND P6, PT, R112, 0xff, PT ;  /* 0x000000ff7000780c */ /* 0x000fe20003fc4070 */
[----:B------:R-:W-:-:S12]  /*3cd0*/  BSSY.RECONVERGENT B1, `(.L_x_9215) ;  /* 0x000002d000017945 */ /* 0x000fd80003800200 */
[----:B------:R-:W-:Y:S05]  /*3ce0*/  @!P6 BRA `(.L_x_9216) ;  /* 0x0000000000ace947 */ /* 0x000fea0003800000 */
[-CC-:B------:R-:W-:Y:S01]  /*3cf0*/  FFMA.FTZ R89, R3, R95.reuse, R92.reuse ;  /* 0x0000005f03597223 */ /* 0x180fe2000001005c */
[-CC-:B------:R-:W-:Y:S01]  /*3d00*/  FFMA.FTZ R90, R120, R95.reuse, R92.reuse ;  /* 0x0000005f785a7223 */ /* 0x180fe2000001005c */
[----:B------:R-:W-:Y:S01]  /*3d10*/  LOP3.LUT P6, RZ, R108, 0xff, RZ, 0xc0, !PT ;  /* 0x000000ff6cff7812 */ /* 0x000fe200078cc0ff */
[-C--:B------:R-:W-:Y:S01]  /*3d20*/  FFMA.FTZ R91, R121, R95.reuse, R92 ;  /* 0x0000005f795b7223 */ /* 0x080fe2000001005c */
[----:B------:R-:W-:Y:S01]  /*3d30*/  FADD.FTZ R88, R118, -R89 ;  /* 0x8000005976587221 */ /* 0x000fe20000010000 */
[----:B------:R-:W-:Y:S01]  /*3d40*/  FADD.FTZ R90, R119, -R90 ;  /* 0x8000005a775a7221 */ /* 0x000fe20000010000 */
[----:B------:R-:W-:Y:S01]  /*3d50*/  FFMA.FTZ R96, R124, R95, R92 ;  /* 0x0000005f7c607223 */ /* 0x000fe2000001005c */
[----:B------:R-:W0:Y:S01]  /*3d60*/  LDC.64 R98, c[0x0][0x468] ;  /* 0x00011a00ff627b82 */ /* 0x000e220000000a00 */
[----:B------:R-:W-:Y:S02]  /*3d70*/  FMUL.FTZ R88, R117, R88 ;  /* 0x0000005875587220 */ /* 0x000fe40000410000 */
[----:B------:R-:W-:-:S02]  /*3d80*/  FADD.FTZ R96, R123, -R96 ;  /* 0x800000607b607221 */ /* 0x000fc40000010000 */
[----:B------:R-:W-:-:S04]  /*3d90*/  FMUL.FTZ R89, R88, R93 ;  /* 0x0000005d58597220 */ /* 0x000fc80000410000 */
[----:B------:R-:W-:-:S05]  /*3da0*/  FMUL.FTZ R89, R89, UR13 ;  /* 0x0000000d59597c20 */ /* 0x000fca0008410000 */
[----:B------:R-:W-:Y:S01]  /*3db0*/  FSEL R94, R89, RZ, P6 ;  /* 0x000000ff595e7208 */ /* 0x000fe20003000000 */
[----:B------:R-:W-:Y:S01]  /*3dc0*/  FMUL.FTZ R89, R117, R90 ;  /* 0x0000005a75597220 */ /* 0x000fe20000410000 */
[----:B------:R-:W-:Y:S02]  /*3dd0*/  LOP3.LUT P6, RZ, R108, 0xff00, RZ, 0xc0, !PT ;  /* 0x0000ff006cff7812 */ /* 0x000fe400078cc0ff */
[----:B------:R-:W-:Y:S01]  /*3de0*/  F2F.F16.F32 R103, R94 ;  /* 0x0000005e00677304 */ /* 0x000fe20000200800 */
[----:B------:R-:W-:-:S04]  /*3df0*/  FMUL.FTZ R90, R89, R93 ;  /* 0x0000005d595a7220 */ /* 0x000fc80000410000 */
[----:B------:R-:W-:Y:S01]  /*3e00*/  FMUL.FTZ R90, R90, UR13 ;  /* 0x0000000d5a5a7c20 */ /* 0x000fe20008410000 */
[----:B0-----:R-:W-:-:S04]  /*3e10*/  IMAD.WIDE.U32 R98, R109, 0x8, R98 ;  /* 0x000000086d627825 */ /* 0x001fc800078e0062 */
[----:B------:R-:W-:Y:S01]  /*3e20*/  FSEL R102, R90, RZ, P6 ;  /* 0x000000ff5a667208 */ /* 0x000fe20003000000 */
[----:B------:R-:W-:Y:S01]  /*3e30*/  FADD.FTZ R90, R122, -R91 ;  /* 0x8000005b7a5a7221 */ /* 0x000fe20000010000 */
[----:B------:R-:W-:Y:S02]  /*3e40*/  LOP3.LUT P6, RZ, R108, 0xff0000, RZ, 0xc0, !PT ;  /* 0x00ff00006cff7812 */ /* 0x000fe400078cc0ff */
[----:B------:R-:W0:Y:S01]  /*3e50*/  F2F.F16.F32 R100, R102 ;  /* 0x0000006600647304 */ /* 0x000e220000200800 */
[----:B------:R-:W-:-:S04]  /*3e60*/  FMUL.FTZ R90, R117, R90 ;  /* 0x0000005a755a7220 */ /* 0x000fc80000410000 */
[----:B------:R-:W-:-:S04]  /*3e70*/  FMUL.FTZ R91, R90, R93 ;  /* 0x0000005d5a5b7220 */ /* 0x000fc80000410000 */
[----:B------:R-:W-:-:S05]  /*3e80*/  FMUL.FTZ R91, R91, UR13 ;  /* 0x0000000d5b5b7c20 */ /* 0x000fca0008410000 */
[----:B------:R-:W-:Y:S01]  /*3e90*/  FSEL R186, R91, RZ, P6 ;  /* 0x000000ff5bba7208 */ /* 0x000fe20003000000 */
[----:B------:R-:W-:Y:S01]  /*3ea0*/  FMUL.FTZ R91, R117, R96 ;  /* 0x00000060755b7220 */ /* 0x000fe20000410000 */
[----:B------:R-:W-:Y:S01]  /*3eb0*/  ISETP.GE.U32.AND P6, PT, R108, 0x1000000, PT ;  /* 0x010000006c00780c */ /* 0x000fe20003fc6070 */
[----:B0-----:R-:W-:-:S04]  /*3ec0*/  IMAD.WIDE.U32 R100, R100, 0x10000, RZ ;  /* 0x0001000064647825 */ /* 0x001fc800078e00ff */
[----:B------:R-:W-:Y:S01]  /*3ed0*/  FMUL.FTZ R96, R91, R93 ;  /* 0x0000005d5b607220 */ /* 0x000fe20000410000 */
[----:B------:R-:W-:Y:S01]  /*3ee0*/  F2F.F16.F32 R186, R186 ;  /* 0x000000ba00ba7304 */ /* 0x000fe20000200800 */
[----:B------:R-:W-:Y:S02]  /*3ef0*/  LOP3.LUT R100, R100, R103, RZ, 0xfc, !PT ;  /* 0x0000006764647212 */ /* 0x000fe400078efcff */
[----:B------:R-:W-:-:S05]  /*3f00*/  FMUL.FTZ R96, R96, UR13 ;  /* 0x0000000d60607c20 */ /* 0x000fca0008410000 */
[----:B------:R-:W-:Y:S02]  /*3f10*/  FSEL R187, R96, RZ, P6 ;  /* 0x000000ff60bb7208 */ /* 0x000fe40003000000 */
[----:B------:R-:W0:Y:S04]  /*3f20*/  LDC.64 R96, c[0x0][0x478] ;  /* 0x00011e00ff607b82 */ /* 0x000e280000000a00 */
[----:B------:R-:W1:Y:S02]  /*3f30*/  F2F.F16.F32 R187, R187 ;  /* 0x000000bb00bb7304 */ /* 0x000e640000200800 */
[----:B-1----:R-:W-:-:S04]  /*3f40*/  PRMT R189, R186, 0x5410, R187 ;  /* 0x00005410babd7816 */ /* 0x002fc800000000bb */
[----:B------:R-:W-:Y:S01]  /*3f50*/  LOP3.LUT R101, R189, R101, RZ, 0xfc, !PT ;  /* 0x00000065bd657212 */ /* 0x000fe200078efcff */
[C---:B0-----:R-:W-:Y:S01]  /*3f60*/  IMAD.WIDE.U32 R96, R109.reuse, 0x10, R96 ;  /* 0x000000106d607825 */ /* 0x041fe200078e0060 */
[----:B------:R-:W-:-:S04]  /*3f70*/  IADD3 R109, PT, PT, R109, 0x100, RZ ;  /* 0x000001006d6d7810 */ /* 0x000fc80007ffe0ff */
[----:B------:R0:W-:Y:S04]  /*3f80*/  STG.E.128 desc[UR8][R96.64], R88 ;  /* 0x0000005860007986 */ /* 0x0001e8000c101d08 */
[----:B------:R0:W-:Y:S02]  /*3f90*/  STG.E.64 desc[UR8][R98.64], R100 ;  /* 0x0000006462007986 */ /* 0x0001e4000c101b08 */
.L_x_9216:
[----:B------:R-:W-:Y:S05]  /*3fa0*/  BSYNC.RECONVERGENT B1 ;  /* 0x0000000000017941 */ /* 0x000fea0003800200 */
.L_x_9215:
[----:B------:R-:W-:Y:S04]  /*3fb0*/  BSSY.RECONVERGENT B1, `(.L_x_9217) ;  /* 0x000002d000017945 */ /* 0x000fe80003800200 */
[----:B------:R-:W-:Y:S05]  /*3fc0*/  @!P0 BRA `(.L_x_9218) ;  /* 0x0000000000ac8947 */ /* 0x000fea0003800000 */
[-CC-:B0-----:R-:W-:Y:S01]  /*3fd0*/  FFMA.FTZ R89, R125, R95.reuse, R92.reuse ;  /* 0x0000005f7d597223 */ /* 0x181fe2000001005c */
        /* <DEDUP_REMOVED lines=42> */
.L_x_9218:
[----:B------:R-:W-:Y:S05]  /*4280*/  BSYNC.RECONVERGENT B1 ;  /* 0x0000000000017941 */ /* 0x000fea0003800200 */
.L_x_9217:
[----:B------:R-:W-:Y:S04]  /*4290*/  BSSY.RECONVERGENT B1, `(.L_x_9219) ;  /* 0x000002d000017945 */ /* 0x000fe80003800200 */
[----:B------:R-:W-:Y:S05]  /*42a0*/  @!P1 BRA `(.L_x_9220) ;  /* 0x0000000000ac9947 */ /* 0x000fea0003800000 */
[-CC-:B01----:R-:W-:Y:S01]  /*42b0*/  FFMA.FTZ R89, R133, R95.reuse, R92.reuse ;  /* 0x0000005f85597223 */ /* 0x183fe2000001005c */
        /* <DEDUP_REMOVED lines=42> */
.L_x_9220:
[----:B------:R-:W-:Y:S05]  /*4560*/  BSYNC.RECONVERGENT B1 ;  /* 0x0000000000017941 */ /* 0x000fea0003800200 */
.L_x_9219:
[----:B------:R-:W-:Y:S04]  /*4570*/  BSSY.RECONVERGENT B1, `(.L_x_9221) ;  /* 0x000002d000017945 */ /* 0x000fe80003800200 */
[----:B------:R-:W-:Y:S05]  /*4580*/  @!P2 BRA `(.L_x_9222) ;  /* 0x0000000000aca947 */ /* 0x000fea0003800000 */
[-CC-:B012---:R-:W-:Y:S01]  /*4590*/  FFMA.FTZ R89, R141, R95.reuse, R92.reuse ;  /* 0x0000005f8d597223 */ /* 0x187fe2000001005c */
        /* <DEDUP_REMOVED lines=42> */
.L_x_9222:
[----:B------:R-:W-:Y:S05]  /*4840*/  BSYNC.RECONVERGENT B1 ;  /* 0x0000000000017941 */ /* 0x000fea0003800200 */
.L_x_9221:
[----:B------:R-:W-:Y:S04]  /*4850*/  BSSY.RECONVERGENT B1, `(.L_x_9223) ;  /* 0x000002d000017945 */ /* 0x000fe80003800200 */
[----:B------:R-:W-:Y:S05]  /*4860*/  @!P3 BRA `(.L_x_9224) ;  /* 0x0000000000acb947 */ /* 0x000fea0003800000 */
[-CC-:B0123--:R-:W-:Y:S01]  /*4870*/  FFMA.FTZ R89, R149, R95.reuse, R92.reuse ;  /* 0x0000005f95597223 */ /* 0x18ffe2000001005c */
        /* <DEDUP_REMOVED lines=42> */
.L_x_9224:
[----:B------:R-:W-:Y:S05]  /*4b20*/  BSYNC.RECONVERGENT B1 ;  /* 0x0000000000017941 */ /* 0x000fea0003800200 */
.L_x_9223:
[----:B------:R-:W-:Y:S04]  /*4b30*/  BSSY.RECONVERGENT B1, `(.L_x_9225) ;  /* 0x000002d000017945 */ /* 0x000fe80003800200 */
[----:B------:R-:W-:Y:S05]  /*4b40*/  @!P4 BRA `(.L_x_9226) ;  /* 0x0000000000acc947 */ /* 0x000fea0003800000 */
[-CC-:B01234-:R-:W-:Y:S01]  /*4b50*/  FFMA.FTZ R89, R157, R95.reuse, R92.reuse ;  /* 0x0000005f9d597223 */ /* 0x19ffe2000001005c */
        /* <DEDUP_REMOVED lines=42> */
.L_x_9226:
[----:B------:R-:W-:Y:S05]  /*4e00*/  BSYNC.RECONVERGENT B1 ;  /* 0x0000000000017941 */ /* 0x000fea0003800200 */
.L_x_9225:
[----:B------:R-:W-:Y:S05]  /*4e10*/  @!P5 BRA `(.L_x_9214) ;  /* 0x000000280068d947 */ /* 0x000fea0003800000 */
[-CC-:B01234-:R-:W-:Y:S01]  /*4e20*/  FFMA.FTZ R88, R172, R95.reuse, R92.reuse ;  /* 0x0000005fac587223 */ /* 0x19ffe2000001005c */
[----:B------:R-:W-:Y:S01]  /*4e30*/  ISETP.GE.U32.AND P6, PT, R0, 0x1000000, PT ;  /* 0x010000000000780c */ /* 0x000fe20003fc6070 */
[-CC-:B------:R-:W-:Y:S01]  /*4e40*/  FFMA.FTZ R89, R165, R95.reuse, R92.reuse ;  /* 0x0000005fa5597223 */ /* 0x180fe2000001005c */
[-C--:B------:R-:W-:Y:S01]  /*4e50*/  FFMA.FTZ R90, R168, R95.reuse, R92 ;  /* 0x0000005fa85a7223 */ /* 0x080fe2000001005c */
[----:B------:R-:W-:Y:S01]  /*4e60*/  FADD.FTZ R88, R171, -R88 ;  /* 0x80000058ab587221 */ /* 0x000fe20000010000 */
[----:B------:R-:W-:Y:S01]  /*4e70*/  FFMA.FTZ R95, R169, R95, R92 ;  /* 0x0000005fa95f7223 */ /* 0x000fe2000001005c */
[----:B------:R-:W0:Y:S01]  /*4e80*/  LDC.64 R96, c[0x0][0x478] ;  /* 0x00011e00ff607b82 */ /* 0x000e220000000a00 */
[----:B------:R-:W-:Y:S01]  /*4e90*/  FADD.FTZ R90, R167, -R90 ;  /* 0x8000005aa75a7221 */ /* 0x000fe20000010000 */
[----:B------:R-:W-:-:S04]  /*4ea0*/  FMUL.FTZ R91, R117, R88 ;  /* 0x00000058755b7220 */ /* 0x000fc80000410000 */
[----:B------:R-:W-:-:S04]  /*4eb0*/  FMUL.FTZ R88, R91, R93 ;  /* 0x0000005d5b587220 */ /* 0x000fc80000410000 */
[----:B------:R-:W-:-:S05]  /*4ec0*/  FMUL.FTZ R88, R88, UR13 ;  /* 0x0000000d58587c20 */ /* 0x000fca0008410000 */
[----:B------:R-:W-:Y:S01]  /*4ed0*/  FSEL R102, R88, RZ, P6 ;  /* 0x000000ff58667208 */ /* 0x000fe20003000000 */
[----:B------:R-:W-:Y:S01]  /*4ee0*/  FADD.FTZ R88, R166, -R89 ;  /* 0x80000059a6587221 */ /* 0x000fe20000010000 */
[----:B------:R-:W-:-:S03]  /*4ef0*/  LOP3.LUT P6, RZ, R0, 0xff, RZ, 0xc0, !PT ;  /* 0x000000ff00ff7812 */ /* 0x000fc600078cc0ff */
[----:B------:R-:W-:Y:S01]  /*4f00*/  FMUL.FTZ R88, R117, R88 ;  /* 0x0000005875587220 */ /* 0x000fe20000410000 */
[----:B------:R-:W-:Y:S03]  /*4f10*/  F2F.F16.F32 R102, R102 ;  /* 0x0000006600667304 */ /* 0x000fe60000200800 */
[----:B------:R-:W-:Y:S01]  /*4f20*/  FMUL.FTZ R89, R88, R93 ;  /* 0x0000005d58597220 */ /* 0x000fe20000410000 */
[----:B0-----:R-:W-:-:S04]  /*4f30*/  IMAD.WIDE.U32 R96, R109, 0x10, R96 ;  /* 0x000000106d607825 */ /* 0x001fc800078e0060 */
[----:B------:R-:W-:-:S05]  /*4f40*/  FMUL.FTZ R89, R89, UR13 ;  /* 0x0000000d59597c20 */ /* 0x000fca0008410000 */
[----:B------:R-:W-:Y:S01]  /*4f50*/  FSEL R98, R89, RZ, P6 ;  /* 0x000000ff59627208 */ /* 0x000fe20003000000 */
[----:B------:R-:W-:Y:S01]  /*4f60*/  FMUL.FTZ R89, R117, R90 ;  /* 0x0000005a75597220 */ /* 0x000fe20000410000 */
[----:B------:R-:W-:Y:S02]  /*4f70*/  LOP3.LUT P6, RZ, R0, 0xff00, RZ, 0xc0, !PT ;  /* 0x0000ff0000ff7812 */ /* 0x000fe400078cc0ff */
[----:B------:R-:W-:Y:S01]  /*4f80*/  F2F.F16.F32 R99, R98 ;  /* 0x0000006200637304 */ /* 0x000fe20000200800 */
[----:B------:R-:W-:-:S04]  /*4f90*/  FMUL.FTZ R90, R89, R93 ;  /* 0x0000005d595a7220 */ /* 0x000fc80000410000 */
[----:B------:R-:W-:-:S05]  /*4fa0*/  FMUL.FTZ R90, R90, UR13 ;  /* 0x0000000d5a5a7c20 */ /* 0x000fca0008410000 */
[----:B------:R-:W-:Y:S01]  /*4fb0*/  FSEL R100, R90, RZ, P6 ;  /* 0x000000ff5a647208 */ /* 0x000fe20003000000 */
[----:B------:R-:W-:Y:S01]  /*4fc0*/  FADD.FTZ R90, R170, -R95 ;  /* 0x8000005faa5a7221 */ /* 0x000fe20000010000 */
[----:B------:R-:W-:Y:S01]  /*4fd0*/  LOP3.LUT P6, RZ, R0, 0xff0000, RZ, 0xc0, !PT ;  /* 0x00ff000000ff7812 */ /* 0x000fe200078cc0ff */
[----:B------:R-:W0:Y:S01]  /*4fe0*/  LDC.64 R94, c[0x0][0x468] ;  /* 0x00011a00ff5e7b82 */ /* 0x000e220000000a00 */
[----:B------:R-:W1:Y:S01]  /*4ff0*/  F2F.F16.F32 R92, R100 ;  /* 0x00000064005c7304 */ /* 0x000e620000200800 */
[----:B------:R-:W-:-:S04]  /*5000*/  FMUL.FTZ R90, R117, R90 ;  /* 0x0000005a755a7220 */ /* 0x000fc80000410000 */
[----:B------:R-:W-:Y:S01]  /*5010*/  FMUL.FTZ R93, R90, R93 ;  /* 0x0000005d5a5d7220 */ /* 0x000fe20000410000 */
[----:B------:R2:W-:Y:S03]  /*5020*/  STG.E.128 desc[UR8][R96.64], R88 ;  /* 0x0000005860007986 */ /* 0x0005e6000c101d08 */
[----:B------:R-:W-:-:S05]  /*5030*/  FMUL.FTZ R93, R93, UR13 ;  /* 0x0000000d5d5d7c20 */ /* 0x000fca0008410000 */
[----:B------:R-:W-:Y:S01]  /*5040*/  FSEL R101, R93, RZ, P6 ;  /* 0x000000ff5d657208 */ /* 0x000fe20003000000 */
[----:B-1----:R-:W-:-:S05]  /*5050*/  IMAD.WIDE.U32 R92, R92, 0x10000, RZ ;  /* 0x000100005c5c7825 */ /* 0x002fca00078e00ff */
[----:B------:R-:W1:Y:S01]  /*5060*/  F2F.F16.F32 R101, R101 ;  /* 0x0000006500657304 */ /* 0x000e620000200800 */
[----:B------:R-:W-:Y:S01]  /*5070*/  LOP3.LUT R92, R92, R99, RZ, 0xfc, !PT ;  /* 0x000000635c5c7212 */ /* 0x000fe200078efcff */
[----:B0-----:R-:W-:Y:S01]  /*5080*/  IMAD.WIDE.U32 R94, R109, 0x8, R94 ;  /* 0x000000086d5e7825 */ /* 0x001fe200078e005e */
[----:B-1----:R-:W-:-:S04]  /*5090*/  PRMT R103, R101, 0x5410, R102 ;  /* 0x0000541065677816 */ /* 0x002fc80000000066 */
[----:B------:R-:W-:-:S05]  /*50a0*/  LOP3.LUT R93, R103, R93, RZ, 0xfc, !PT ;  /* 0x0000005d675d7212 */ /* 0x000fca00078efcff */
[----:B------:R2:W-:Y:S01]  /*50b0*/  STG.E.64 desc[UR8][R94.64], R92 ;  /* 0x0000005c5e007986 */ /* 0x0005e2000c101b08 */
[----:B------:R-:W-:Y:S05]  /*50c0*/  BRA `(.L_x_9214) ;  /* 0x0000002400bc7947 */ /* 0x000fea0003800000 */
.L_x_9200:
        /* <DEDUP_REMOVED lines=11> */
[----:B------:R-:W-:-:S04]  /*5180*/  FFMA.FTZ R88, R117, R88, R62 ;  /* 0x0000005875587223 */ /* 0x000fc8000001003e */
        /* <DEDUP_REMOVED lines=9> */
[----:B------:R-:W-:-:S04]  /*5220*/  FFMA.FTZ R88, R117, R88, R63 ;  /* 0x0000005875587223 */ /* 0x000fc8000001003f */
[----:B------:R-:W-:-:S04]  /*5230*/  FMUL.FTZ R88, R88, R93 ;  /* 0x0000005d58587220 */ /* 0x000fc80000410000 */
[----:B------:R-:W-:-:S05]  /*5240*/  FMUL.FTZ R88, R88, UR13 ;  /* 0x0000000d58587c20 */ /* 0x000fca0008410000 */
[----:B------:R-:W-:Y:S01]  /*5250*/  FSEL R99, R88, RZ, P6 ;  /* 0x000000ff58637208 */ /* 0x000fe20003000000 */
[----:B------:R-:W-:Y:S01]  /*5260*/  FADD.FTZ R88, R118, -R89 ;  /* 0x8000005976587221 */ /* 0x000fe20000010000 */
[----:B------:R-:W-:-:S03]  /*5270*/  LOP3.LUT P6, RZ, R108, 0xff, RZ, 0xc0, !PT ;  /* 0x000000ff6cff7812 */ /* 0x000fc600078cc0ff */
[----:B------:R-:W-:Y:S01]  /*5280*/  FFMA.FTZ R88, R117, R88, R60 ;  /* 0x0000005875587223 */ /* 0x000fe2000001003c */
        /* <DEDUP_REMOVED lines=9> */
[----:B------:R-:W-:-:S04]  /*5320*/  FFMA.FTZ R88, R117, R88, R61 ;  /* 0x0000005875587223 */ /* 0x000fc8000001003d */
        /* <DEDUP_REMOVED lines=8> */
.L_x_9229:
[----:B------:R-:W-:Y:S05]  /*53b0*/  BSYNC.RECONVERGENT B1 ;  /* 0x0000000000017941 */ /* 0x000fea0003800200 */
.L_x_9228:
[----:B------:R-:W-:Y:S04]  /*53c0*/  BSSY.RECONVERGENT B1, `(.L_x_9230) ;  /* 0x000002a000017945 */ /* 0x000fe80003800200 */
[----:B------:R-:W-:Y:S05]  /*53d0*/  @!P0 BRA `(.L_x_9231) ;  /* 0x0000000000a08947 */ /* 0x000fea0003800000 */
[-CC-:B0-----:R-:W-:Y:S01]  /*53e0*/  FFMA.FTZ R89, R129, R95.reuse, R92.reuse ;  /* 0x0000005f81597223 */ /* 0x181fe2000001005c */
        /* <DEDUP_REMOVED lines=39> */
.L_x_9231:
[----:B------:R-:W-:Y:S05]  /*5660*/  BSYNC.RECONVERGENT B1 ;  /* 0x0000000000017941 */ /* 0x000fea0003800200 */
.L_x_9230:
[----:B------:R-:W-:Y:S04]  /*5670*/  BSSY.RECONVERGENT B1, `(.L_x_9232) ;  /* 0x000002a000017945 */ /* 0x000fe80003800200 */
[----:B------:R-:W-:Y:S05]  /*5680*/  @!P1 BRA `(.L_x_9233) ;  /* 0x0000000000a09947 */ /* 0x000fea0003800000 */
[-CC-:B01----:R-:W-:Y:S01]  /*5690*/  FFMA.FTZ R89, R137, R95.reuse, R92.reuse ;  /* 0x0000005f89597223 */ /* 0x183fe2000001005c */
        /* <DEDUP_REMOVED lines=39> */
.L_x_9233:
[----:B------:R-:W-:Y:S05]  /*5910*/  BSYNC.RECONVERGENT B1 ;  /* 0x0000000000017941 */ /* 0x000fea0003800200 */
.L_x_9232:
[----:B------:R-:W-:Y:S04]  /*5920*/  BSSY.RECONVERGENT B1, `(.L_x_9234) ;  /* 0x000002a000017945 */ /* 0x000fe80003800200 */
[----:B------:R-:W-:Y:S05]  /*5930*/  @!P2 BRA `(.L_x_9235) ;  /* 0x0000000000a0a947 */ /* 0x000fea0003800000 */
[-CC-:B012---:R-:W-:Y:S01]  /*5940*/  FFMA.FTZ R89, R145, R95.reuse, R92.reuse ;  /* 0x0000005f91597223 */ /* 0x187fe2000001005c */
        /* <DEDUP_REMOVED lines=39> */
.L_x_9235:
[----:B------:R-:W-:Y:S05]  /*5bc0*/  BSYNC.RECONVERGENT B1 ;  /* 0x0000000000017941 */ /* 0x000fea0003800200 */
.L_x_9234:
[----:B------:R-:W-:Y:S04]  /*5bd0*/  BSSY.RECONVERGENT B1, `(.L_x_9236) ;  /* 0x000002a000017945 */ /* 0x000fe80003800200 */
[----:B------:R-:W-:Y:S05]  /*5be0*/  @!P3 BRA `(.L_x_9237) ;  /* 0x0000000000a0b947 */ /* 0x000fea0003800000 */
[-CC-:B0123--:R-:W-:Y:S01]  /*5bf0*/  FFMA.FTZ R89, R153, R95.reuse, R92.reuse ;  /* 0x0000005f99597223 */ /* 0x18ffe2000001005c */
        /* <DEDUP_REMOVED lines=39> */
.L_x_9237:
[----:B------:R-:W-:Y:S05]  /*5e70*/  BSYNC.RECONVERGENT B1 ;  /* 0x0000000000017941 */ /* 0x000fea0003800200 */
.L_x_9236:
[----:B------:R-:W-:Y:S04]  /*5e80*/  BSSY.RECONVERGENT B1, `(.L_x_9238) ;  /* 0x000002a000017945 */ /* 0x000fe80003800200 */
[----:B------:R-:W-:Y:S05]  /*5e90*/  @!P4 BRA `(.L_x_9239) ;  /* 0x0000000000a0c947 */ /* 0x000fea0003800000 */
[-CC-:B01234-:R-:W-:Y:S01]  /*5ea0*/  FFMA.FTZ R89, R161, R95.reuse, R92.reuse ;  /* 0x0000005fa1597223 */ /* 0x19ffe2000001005c */
        /* <DEDUP_REMOVED lines=39> */
.L_x_9239:
[----:B------:R-:W-:Y:S05]  /*6120*/  BSYNC.RECONVERGENT B1 ;  /* 0x0000000000017941 */ /* 0x000fea0003800200 */
.L_x_9238:
[----:B------:R-:W-:Y:S05]  /*6130*/  @!P5 BRA `(.L_x_9214) ;  /* 0x0000001400a0d947 */ /* 0x000fea0003800000 */
[-CC-:B01234-:R-:W-:Y:S01]  /*6140*/  FFMA.FTZ R88, R172, R95.reuse, R92.reuse ;  /* 0x0000005fac587223 */ /* 0x19ffe2000001005c */
[----:B------:R-:W-:Y:S01]  /*6150*/  ISETP.GE.U32.AND P6, PT, R0, 0x1000000, PT ;  /* 0x010000000000780c */ /* 0x000fe20003fc6070 */
[----:B------:R-:W-:Y:S02]  /*6160*/  FFMA.FTZ R89, R169, R95, R92 ;  /* 0x0000005fa9597223 */ /* 0x000fe4000001005c */
[----:B------:R-:W-:-:S04]  /*6170*/  FADD.FTZ R88, R171, -R88 ;  /* 0x80000058ab587221 */ /* 0x000fc80000010000 */
[----:B------:R-:W-:-:S04]  /*6180*/  FFMA.FTZ R88, R117, R88, R87 ;  /* 0x0000005875587223 */ /* 0x000fc80000010057 */
[----:B------:R-:W-:-:S04]  /*6190*/  FMUL.FTZ R88, R88, R93 ;  /* 0x0000005d58587220 */ /* 0x000fc80000410000 */
[----:B------:R-:W-:-:S05]  /*61a0*/  FMUL.FTZ R88, R88, UR13 ;  /* 0x0000000d58587c20 */ /* 0x000fca0008410000 */
[----:B------:R-:W-:Y:S01]  /*61b0*/  FSEL R97, R88, RZ, P6 ;  /* 0x000000ff58617208 */ /* 0x000fe20003000000 */
[----:B------:R-:W-:Y:S01]  /*61c0*/  FADD.FTZ R88, R170, -R89 ;  /* 0x80000059aa587221 */ /* 0x000fe20000010000 */
[----:B------:R-:W-:Y:S01]  /*61d0*/  LOP3.LUT P6, RZ, R0, 0xff0000, RZ, 0xc0, !PT ;  /* 0x00ff000000ff7812 */ /* 0x000fe200078cc0ff */
[-CC-:B------:R-:W-:Y:S01]  /*61e0*/  FFMA.FTZ R89, R165, R95.reuse, R92.reuse ;  /* 0x0000005fa5597223 */ /* 0x180fe2000001005c */
[----:B------:R-:W-:Y:S01]  /*61f0*/  FFMA.FTZ R92, R168, R95, R92 ;  /* 0x0000005fa85c7223 */ /* 0x000fe2000001005c */
[----:B------:R-:W-:Y:S01]  /*6200*/  FFMA.FTZ R88, R117, R88, R86 ;  /* 0x0000005875587223 */ /* 0x000fe20000010056 */
[----:B------:R-:W-:Y:S03]  /*6210*/  F2F.F16.F32 R97, R97 ;  /* 0x0000006100617304 */ /* 0x000fe60000200800 */
        /* <DEDUP_REMOVED lines=10> */
[----:B------:R-:W-:Y:S01]  /*62c0*/  FADD.FTZ R88, R167, -R92 ;  /* 0x8000005ca7587221 */ /* 0x000fe20000010000 */
[----:B------:R-:W-:Y:S02]  /*62d0*/  LOP3.LUT P6, RZ, R0, 0xff00, RZ, 0xc0, !PT ;  /* 0x0000ff0000ff7812 */ /* 0x000fe400078cc0ff */
[----:B0-----:R-:W-:Y:S01]  /*62e0*/  PRMT R95, R96, 0x5410, R97 ;  /* 0x00005410605f7816 */ /* 0x001fe20000000061 */
[----:B------:R-:W-:-:S04]  /*62f0*/  FFMA.FTZ R88, R117, R88, R85 ;  /* 0x0000005875587223 */ /* 0x000fc80000010055 */
[----:B------:R-:W-:Y:S02]  /*6300*/  FMUL.FTZ R88, R88, R93 ;  /* 0x0000005d58587220 */ /* 0x000fe40000410000 */
[----:B------:R-:W-:Y:S02]  /*6310*/  F2F.F16.F32 R93, R94 ;  /* 0x0000005e005d7304 */ /* 0x000fe40000200800 */
        /* <DEDUP_REMOVED lines=10> */
.L_x_9227:
[----:B------:R-:W-:Y:S01]  /*63c0*/  ISETP.NE.AND P6, PT, R115, RZ, PT ;  /* 0x000000ff7300720c */ /* 0x000fe20003fc5270 */
        /* <DEDUP_REMOVED lines=10> */
[----:B------:R-:W-:Y:S02]  /*6470*/  FFMA.FTZ R88, R117, R88, R60 ;  /* 0x0000005875587223 */ /* 0x000fe4000001003c */
[----:B------:R-:W-:-:S02]  /*6480*/  FADD.FTZ R96, R123, -R96 ;  /* 0x800000607b607221 */ /* 0x000fc40000010000 */
[----:B------:R-:W-:-:S04]  /*6490*/  FMUL.FTZ R89, R88, R93 ;  /* 0x0000005d58597220 */ /* 0x000fc80000410000 */
[----:B------:R-:W-:-:S05]  /*64a0*/  FMUL.FTZ R89, R89, UR13 ;  /* 0x0000000d59597c20 */ /* 0x000fca0008410000 */
[----:B------:R-:W-:Y:S01]  /*64b0*/  FSEL R94, R89, RZ, P6 ;  /* 0x000000ff595e7208 */ /* 0x000fe20003000000 */
[----:B------:R-:W-:Y:S01]  /*64c0*/  FFMA.FTZ R89, R117, R90, R61 ;  /* 0x0000005a75597223 */ /* 0x000fe2000001003d */
        /* <DEDUP_REMOVED lines=9> */
[----:B------:R-:W-:-:S04]  /*6560*/  FFMA.FTZ R90, R117, R90, R62 ;  /* 0x0000005a755a7223 */ /* 0x000fc8000001003e */
[----:B------:R-:W-:-:S04]  /*6570*/  FMUL.FTZ R91, R90, R93 ;  /* 0x0000005d5a5b7220 */ /* 0x000fc80000410000 */
[----:B------:R-:W-:-:S05]  /*6580*/  FMUL.FTZ R91, R91, UR13 ;  /* 0x0000000d5b5b7c20 */ /* 0x000fca0008410000 */
[----:B------:R-:W-:Y:S01]  /*6590*/  FSEL R186, R91, RZ, P6 ;  /* 0x000000ff5bba7208 */ /* 0x000fe20003000000 */
[----:B------:R-:W-:Y:S01]  /*65a0*/  FFMA.FTZ R91, R117, R96, R63 ;  /* 0x00000060755b7223 */ /* 0x000fe2000001003f */
        /* <DEDUP_REMOVED lines=15> */
.L_x_9241:
[----:B------:R-:W-:Y:S05]  /*66a0*/  BSYNC.RECONVERGENT B1 ;  /* 0x0000000000017941 */ /* 0x000fea0003800200 */
.L_x_9240:
        /* <DEDUP_REMOVED lines=45> */
.L_x_9243:
[----:B------:R-:W-:Y:S05]  /*6980*/  BSYNC.RECONVERGENT B1 ;  /* 0x0000000000017941 */ /* 0x000fea0003800200 */
.L_x_9242:
        /* <DEDUP_REMOVED lines=45> */
.L_x_9245:
[----:B------:R-:W-:Y:S05]  /*6c60*/  BSYNC.RECONVERGENT B1 ;  /* 0x0000000000017941 */ /* 0x000fea0003800200 */
.L_x_9244:
        /* <DEDUP_REMOVED lines=45> */
.L_x_9247:
[----:B------:R-:W-:Y:S05]  /*6f40*/  BSYNC.RECONVERGENT B1 ;  /* 0x0000000000017941 */ /* 0x000fea0003800200 */
.L_x_9246:
        /* <DEDUP_REMOVED lines=45> */
.L_x_9249:
[----:B------:R-:W-:Y:S05]  /*7220*/  BSYNC.RECONVERGENT B1 ;  /* 0x0000000000017941 */ /* 0x000fea0003800200 */
.L_x_9248:
        /* <DEDUP_REMOVED lines=45> */
.L_x_9251:
[----:B------:R-:W-:Y:S05]  /*7500*/  BSYNC.RECONVERGENT B1 ;  /* 0x0000000000017941 */ /* 0x000fea0003800200 */
.L_x_9250:
        /* <DEDUP_REMOVED lines=9> */
[----:B------:R-:W-:-:S04]  /*75a0*/  FFMA.FTZ R91, R117, R88, R87 ;  /* 0x00000058755b7223 */ /* 0x000fc80000010057 */
[----:B------:R-:W-:-:S04]  /*75b0*/  FMUL.FTZ R88, R91, R93 ;  /* 0x0000005d5b587220 */ /* 0x000fc80000410000 */
[----:B------:R-:W-:-:S05]  /*75c0*/  FMUL.FTZ R88, R88, UR13 ;  /* 0x0000000d58587c20 */ /* 0x000fca0008410000 */
[----:B------:R-:W-:Y:S01]  /*75d0*/  FSEL R102, R88, RZ, P6 ;  /* 0x000000ff58667208 */ /* 0x000fe20003000000 */
[----:B------:R-:W-:Y:S01]  /*75e0*/  FADD.FTZ R88, R166, -R89 ;  /* 0x80000059a6587221 */ /* 0x000fe20000010000 */
[----:B------:R-:W-:-:S03]  /*75f0*/  LOP3.LUT P6, RZ, R0, 0xff, RZ, 0xc0, !PT ;  /* 0x000000ff00ff7812 */ /* 0x000fc600078cc0ff */
[----:B------:R-:W-:Y:S01]  /*7600*/  FFMA.FTZ R88, R117, R88, R84 ;  /* 0x0000005875587223 */ /* 0x000fe20000010054 */
[----:B------:R-:W-:Y:S03]  /*7610*/  F2F.F16.F32 R102, R102 ;  /* 0x0000006600667304 */ /* 0x000fe60000200800 */
[----:B------:R-:W-:Y:S01]  /*7620*/  FMUL.FTZ R89, R88, R93 ;  /* 0x0000005d58597220 */ /* 0x000fe20000410000 */
[----:B0-----:R-:W-:-:S04]  /*7630*/  IMAD.WIDE.U32 R96, R109, 0x10, R96 ;  /* 0x000000106d607825 */ /* 0x001fc800078e0060 */
[----:B------:R-:W-:-:S05]  /*7640*/  FMUL.FTZ R89, R89, UR13 ;  /* 0x0000000d59597c20 */ /* 0x000fca0008410000 */
[----:B------:R-:W-:Y:S01]  /*7650*/  FSEL R98, R89, RZ, P6 ;  /* 0x000000ff59627208 */ /* 0x000fe20003000000 */
[----:B------:R-:W-:Y:S01]  /*7660*/  FFMA.FTZ R89, R117, R90, R85 ;  /* 0x0000005a75597223 */ /* 0x000fe20000010055 */
        /* <DEDUP_REMOVED lines=9> */
[----:B------:R-:W-:-:S04]  /*7700*/  FFMA.FTZ R90, R117, R90, R86 ;  /* 0x0000005a755a7223 */ /* 0x000fc80000010056 */
        /* <DEDUP_REMOVED lines=10> */
[----:B------:R2:W-:Y:S02]  /*77b0*/  STG.E.64 desc[UR8][R94.64], R92 ;  /* 0x0000005c5e007986 */ /* 0x0005e4000c101b08 */
.L_x_9214:
[----:B------:R-:W-:Y:S05]  /*77c0*/  BSYNC.RECONVERGENT B0 ;  /* 0x0000000000007941 */ /* 0x000fea0003800200 */
.L_x_9199:
[----:B01234-:R-:W0:Y:S01]  /*77d0*/  LDC.64 R88, c[0x0][0x380] ;  /* 0x0000e000ff587b82 */ /* 0x01fe220000000a00 */
[----:B------:R-:W-:Y:S01]  /*77e0*/  UPLOP3.LUT UP1, UPT, UPT, UPT, UP1, 0x40, 0x4 ;  /* 0x000000000004789c */ /* 0x000fe20003f2e810 */
[----:B0-----:R-:W-:-:S04]  /*77f0*/  IADD3 R111, PT, PT, R111, R88, RZ ;  /* 0x000000586f6f7210 */ /* 0x001fc80007ffe0ff */
[----:B------:R-:W-:-:S13]  /*7800*/  ISETP.GE.AND P6, PT, R111, R89, PT ;  /* 0x000000596f00720c */ /* 0x000fda0003fc6270 */
[----:B------:R-:W-:Y:S05]  /*7810*/  @!P6 BRA `(.L_x_9252) ;  /* 0xffffff900070e947 */ /* 0x000fea000383ffff */
.L_x_9182:
        /* <DEDUP_REMOVED lines=54> */
.L_x_9253:
        /* <DEDUP_REMOVED lines=16> */
.L_x_14414:


//--------------------- .text._ZN10layer_norm13ln_bwd_kernelINS_13Kernel_traitsI6__halfS2_fS2_fjLj7168ELj1ELj1ELj8ELj8ENS_18Kernel_traits_baseILj7168ES2_S2_fS2_fjLj256EEEEELb1ELb0ELb0ELb1EEEvNS_9BwdParamsE --------------------------
	.section	.text._ZN10layer_norm13ln_bwd_kernelINS_13Kernel_traitsI6__halfS2_fS2_fjLj7168ELj1ELj1ELj8ELj8ENS_18Kernel_traits_baseILj7168ES2_S2_fS2_fjLj256EEEEELb1ELb0ELb0ELb1EEEvNS_9BwdParamsE,"ax",@progbits
	.align	128
        .global         _ZN10layer_norm13ln_bwd_kernelINS_13Kernel_traitsI6__halfS2_fS2_fjLj7168ELj1ELj1ELj8ELj8ENS_18Kernel_traits_baseILj7168ES2_S2_fS2_fjLj256EEEEELb1ELb0ELb0ELb1EEEvNS_9BwdParamsE
        .type           _ZN10layer_norm13ln_bwd_kernelINS_13Kernel_traitsI6__halfS2_fS2_fjLj7168ELj1ELj1ELj8ELj8ENS_18Kernel_traits_baseILj7168ES2_S2_fS2_fjLj256EEEEELb1ELb0ELb0ELb1EEEvNS_9BwdParamsE,@function
        .size           _ZN10layer_norm13ln_bwd_kernelINS_13Kernel_traitsI6__halfS2_fS2_fjLj7168ELj1ELj1ELj8ELj8ENS_18Kernel_traits_baseILj7168ES2_S2_fS2_fjLj256EEEEELb1ELb0ELb0ELb1EEEvNS_9BwdParamsE,(.L_x_14415 - _ZN10layer_norm13ln_bwd_kernelINS_13Kernel_traitsI6__halfS2_fS2_fjLj7168ELj1ELj1ELj8ELj8ENS_18Kernel_traits_baseILj7168ES2_S2_fS2_fjLj256EEEEELb1ELb0ELb0ELb1EEEvNS_9BwdParamsE)
        .other          _ZN10layer_norm13ln_bwd_kernelINS_13Kernel_traitsI6__halfS2_fS2_fjLj7168ELj1ELj1ELj8ELj8ENS_18Kernel_traits_baseILj7168ES2_S2_fS2_fjLj256EEEEELb1ELb0ELb0ELb1EEEvNS_9BwdParamsE,@"STO_CUDA_ENTRY STV_DEFAULT"
_ZN10layer_norm13ln_bwd_kernelINS_13Kernel_traitsI6__halfS2_fS2_fjLj7168ELj1ELj1ELj8ELj8ENS_18Kernel_traits_baseILj7168ES2_S2_fS2_fjLj256EEEEELb1ELb0ELb0ELb1EEEvNS_9BwdParamsE:
.text._ZN10layer_norm13ln_bwd_kernelINS_13Kernel_traitsI6__halfS2_fS2_fjLj7168ELj1ELj1ELj8ELj8ENS_18Kernel_traits_baseILj7168ES2_S2_fS2_fjLj256EEEEELb1ELb0ELb0ELb1EEEvNS_9BwdParamsE:
        /* <DEDUP_REMOVED lines=124> */
[----:B0-2---:R-:W-:-:S07]  /*07c0*/  HADD2.F32 R175, -RZ, R175.H0_H0 ;  /* 0x200000afffaf7230 */ /* 0x005fce0000004100 */
.L_x_9259:
        /* <DEDUP_REMOVED lines=103> */
[----:B------:R-:W-:Y:S01]  /*0e40*/  FMUL.FTZ R207, R153, R156 ;  /* 0x0000009c99cf7220 */ /* 0x000fe20000410000 */
[----:B------:R0:W2:Y:S01]  /*0e50*/  @P1 LDG.E.U16 R97, desc[UR4][R96.64] ;  /* 0x0000000460611981 */ /* 0x0000a2000c1e1500 */
[----:B------:R-:W-:-:S04]  /*0e60*/  IMAD.WIDE.U32 R80, R179, 0x4, R80 ;  /* 0x00000004b3507825 */ /* 0x000fc800078e0050 */
[----:B---3--:R-:W-:Y:S01]  /*0e70*/  @P0 IMAD.WIDE.U32 R82, R167, 0x10, R82 ;  /* 0x00000010a7520825 */ /* 0x008fe200078e0052 */
[----:B------:R3:W5:Y:S01]  /*0e80*/  LDG.E R101, desc[UR4][R80.64] ;  /* 0x0000000450657981 */ /* 0x000762000c1e1900 */
[----:B------:R-:W-:Y:S02]  /*0e90*/  SHF.R.U32.HI R151, RZ, 0x10, R151 ;  /* 0x00000010ff977819 */ /* 0x000fe40000011697 */
[----:B0-----:R-:W-:Y:S01]  /*0ea0*/  FMUL.FTZ R96, R153, R154 ;  /* 0x0000009a99607220 */ /* 0x001fe20000410000 */
[----:B------:R0:W5:Y:S01]  /*0eb0*/  @P0 LDG.E.128 R52, desc[UR4][R84.64] ;  /* 0x0000000454340981 */ /* 0x000162000c1e1d00 */
[----:B----4-:R-:W-:-:S03]  /*0ec0*/  @P0 IMAD.WIDE.U32 R88, R179, 0x10, R88 ;  /* 0x00000010b3580825 */ /* 0x010fc600078e0058 */
[----:B------:R4:W5:Y:S01]  /*0ed0*/  @P0 LDG.E.128 R56, desc[UR4][R82.64] ;  /* 0x0000000452380981 */ /* 0x000962000c1e1d00 */
[----:B---3--:R-:W-:Y:S02]  /*0ee0*/  HADD2.F32 R80, -RZ, R157.H0_H0 ;  /* 0x2000009dff507230 */ /* 0x008fe40000004100 */
[----:B------:R-:W-:Y:S01]  /*0ef0*/  HADD2.F32 R81, -RZ, R150.H0_H0 ;  /* 0x20000096ff517230 */ /* 0x000fe20000004100 */
[----:B------:R-:W-:Y:S01]  /*0f00*/  MOV R161, R148 ;  /* 0x0000009400a17202 */ /* 0x000fe20000000f00 */
[----:B0-----:R-:W-:Y:S02]  /*0f10*/  HADD2.F32 R84, -RZ, R155.H0_H0 ;  /* 0x2000009bff547230 */ /* 0x001fe40000004100 */
[----:B------:R-:W-:Y:S01]  /*0f20*/  FMUL.FTZ R213, R13, R80 ;  /* 0x000000500dd57220 */ /* 0x000fe20000410000 */
[----:B------:R-:W-:-:S04]  /*0f30*/  @P0 IMAD.WIDE.U32 R86, R171, 0x10, R86 ;  /* 0x00000010ab560825 */ /* 0x000fc800078e0056 */
[----:B------:R-:W-:Y:S01]  /*0f40*/  FMUL.FTZ R154, R174, R81 ;  /* 0x00000051ae9a7220 */ /* 0x000fe20000410000 */
[----:B------:R0:W5:Y:S01]  /*0f50*/  @P0 LDG.E.128 R76, desc[UR4][R88.64] ;  /* 0x00000004584c0981 */ /* 0x000162000c1e1d00 */
[----:B----4-:R-:W-:Y:S01]  /*0f60*/  FADD.FTZ R83, RZ, R213 ;  /* 0x000000d5ff537221 */ /* 0x010fe20000010000 */
[----:B------:R-:W-:Y:S01]  /*0f70*/  FFMA.FTZ R82, R96, R213, RZ ;  /* 0x000000d560527223 */ /* 0x000fe200000100ff */
[----:B------:R-:W-:Y:S02]  /*0f80*/  HADD2.F32 R85, -RZ, R151.H0_H0 ;  /* 0x20000097ff557230 */ /* 0x000fe40000004100 */
[----:B------:R-:W-:Y:S01]  /*0f90*/  FMUL.FTZ R209, R14, R84 ;  /* 0x000000540ed17220 */ /* 0x000fe20000410000 */
[----:B------:R-:W-:-:S04]  /*0fa0*/  @P0 IMAD.WIDE.U32 R90, R177, 0x10, R90 ;  /* 0x00000010b15a0825 */ /* 0x000fc800078e005a */
[----:B------:R-:W-:Y:S01]  /*0fb0*/  FMUL.FTZ R158, R153, R158 ;  /* 0x0000009e999e7220 */ /* 0x000fe20000410000 */
[----:B------:R-:W-:Y:S01]  /*0fc0*/  SHF.R.U64 R148, R148, 0x10, R149 ;  /* 0x0000001094947819 */ /* 0x000fe20000001295 */
[----:B------:R3:W5:Y:S01]  /*0fd0*/  @P0 LDG.E.128 R64, desc[UR4][R86.64] ;  /* 0x0000000456400981 */ /* 0x000762000c1e1d00 */
[----:B0-----:R-:W-:Y:S01]  /*0fe0*/  FADD.FTZ R88, R154, R83 ;  /* 0x000000539a587221 */ /* 0x001fe20000010000 */
[----:B------:R-:W-:Y:S01]  /*0ff0*/  FFMA.FTZ R83, R207, R154, R82 ;  /* 0x0000009acf537223 */ /* 0x000fe20000010052 */
[----:B------:R-:W-:Y:S01]  /*1000*/  FMUL.FTZ R150, R175, R85 ;  /* 0x00000055af967220 */ /* 0x000fe20000410000 */
[----:B------:R-:W-:Y:S01]  /*1010*/  FMUL.FTZ R211, R153, R160 ;  /* 0x000000a099d37220 */ /* 0x000fe20000410000 */
[----:B------:R-:W-:Y:S01]  /*1020*/  MOV R159, R149 ;  /* 0x00000095009f7202 */ /* 0x000fe20000000f00 */
[----:B------:R-:W-:Y:S01]  /*1030*/  FFMA.FTZ R82, R158, R209, R83 ;  /* 0x000000d19e527223 */ /* 0x000fe20000010053 */
[----:B------:R0:W5:Y:S01]  /*1040*/  @P0 LDG.E.128 R72, desc[UR4][R90.64] ;  /* 0x000000045a480981 */ /* 0x000162000c1e1d00 */
[----:B---3--:R-:W-:-:S02]  /*1050*/  HADD2.F32 R86, -RZ, R161.H0_H0 ;  /* 0x200000a1ff567230 */ /* 0x008fc40000004100 */
[----:B------:R-:W-:Y:S01]  /*1060*/  FADD.FTZ R87, R209, R88 ;  /* 0x00000058d1577221 */ /* 0x000fe20000010000 */
[----:B-1----:R-:W-:-:S04]  /*1070*/  @P0 IMAD.WIDE.U32 R92, R183, 0x10, R92 ;  /* 0x00000010b75c0825 */ /* 0x002fc800078e005c */
[----:B------:R-:W-:Y:S01]  /*1080*/  FMUL.FTZ R152, R153, R152 ;  /* 0x0000009899987220 */ /* 0x000fe20000410000 */
[----:B------:R-:W-:Y:S01]  /*1090*/  FFMA.FTZ R83, R211, R150, R82 ;  /* 0x00000096d3537223 */ /* 0x000fe20000010052 */
[----:B------:R-:W-:Y:S01]  /*10a0*/  FMUL.FTZ R219, R11, R86 ;  /* 0x000000560bdb7220 */ /* 0x000fe20000410000 */
[----:B------:R-:W-:Y:S01]  /*10b0*/  FADD.FTZ R88, R150, R87 ;  /* 0x0000005796587221 */ /* 0x000fe20000010000 */
[----:B------:R-:W-:Y:S01]  /*10c0*/  SHF.R.U32.HI R149, RZ, 0x10, R149 ;  /* 0x00000010ff957819 */ /* 0x000fe20000011695 */
[----:B0-----:R-:W-:Y:S02]  /*10d0*/  HADD2.F32 R91, -RZ, R148.H0_H0 ;  /* 0x20000094ff5b7230 */ /* 0x001fe40000004100 */
[----:B------:R-:W-:Y:S01]  /*10e0*/  FMUL.FTZ R205, R153, R162 ;  /* 0x000000a299cd7220 */ /* 0x000fe20000410000 */
[----:B------:R-:W-:Y:S02]  /*10f0*/  HADD2.F32 R90, -RZ, R159.H0_H0 ;  /* 0x2000009fff5a7230 */ /* 0x000fe40000004100 */
[----:B------:R-:W-:Y:S01]  /*1100*/  FADD.FTZ R87, R219, R88 ;  /* 0x00000058db577221 */ /* 0x000fe20000010000 */
[----:B------:R-:W-:-:S02]  /*1110*/  HADD2.F32 R216, -RZ, R180.H0_H0 ;  /* 0x200000b4ffd87230 */ /* 0x000fc40000004100 */
[----:B------:R-:W-:Y:S01]  /*1120*/  FMUL.FTZ R180, R172, R91 ;  /* 0x0000005bacb47220 */ /* 0x000fe20000410000 */
        /* <DEDUP_REMOVED lines=11> */
[----:B0-----:R-:W-:Y:S02]  /*11e0*/  HADD2.F32 R92, -RZ, R149.H0_H0 ;  /* 0x20000095ff5c7230 */ /* 0x001fe40000004100 */
[----:B------:R-:W-:Y:S01]  /*11f0*/  FADD.FTZ R87, R217, R88 ;  /* 0x00000058d9577221 */ /* 0x000fe20000010000 */
[----:B------:R-:W-:Y:S01]  /*1200*/  FFMA.FTZ R82, R164, R217, R83 ;  /* 0x000000d9a4527223 */ /* 0x000fe20000010053 */
[----:B------:R-:W-:Y:S02]  /*1210*/  HADD2.F32 R93, -RZ, R163.H0_H0 ;  /* 0x200000a3ff5d7230 */ /* 0x000fe40000004100 */
        /* <DEDUP_REMOVED lines=8> */
[----:B------:R1:W5:Y:S01]  /*12a0*/  LDG.E R106, desc[UR4][R106.64] ;  /* 0x000000046a6a7981 */ /* 0x000362000c1e1900 */
[----:B0-----:R-:W-:-:S02]  /*12b0*/  HADD2.F32 R94, -RZ, R165.H0_H0 ;  /* 0x200000a5ff5e7230 */ /* 0x001fc40000004100 */
[----:B------:R-:W-:Y:S01]  /*12c0*/  FFMA.FTZ R82, R168, R215, R83 ;  /* 0x000000d7a8527223 */ /* 0x000fe20000010053 */
[----:B------:R-:W-:Y:S01]  /*12d0*/  MOV R187, R140 ;  /* 0x0000008c00bb7202 */ /* 0x000fe20000000f00 */
[----:B------:R-:W-:Y:S01]  /*12e0*/  HADD2.F32 R182, -RZ, R182.H0_H0 ;  /* 0x200000b6ffb67230 */ /* 0x000fe20000004100 */
[----:B------:R-:W-:Y:S01]  /*12f0*/  SHF.R.U64 R185, R140, 0x10, R141 ;  /* 0x000000108cb97819 */ /* 0x000fe2000000128d */
[----:B------:R-:W-:Y:S01]  /*1300*/  FADD.FTZ R88, R170, R87 ;  /* 0x00000057aa587221 */ /* 0x000fe20000010000 */
[----:B------:R0:W5:Y:S01]  /*1310*/  LDG.E R140, desc[UR4][R98.64] ;  /* 0x00000004628c7981 */ /* 0x000162000c1e1900 */
[----:B-1----:R-:W-:Y:S01]  /*1320*/  FMUL.FTZ R107, R153, R194 ;  /* 0x000000c2996b7220 */ /* 0x002fe20000410000 */
[----:B------:R-:W-:Y:S02]  /*1330*/  HADD2.F32 R194, -RZ, R191.H0_H0 ;  /* 0x200000bfffc27230 */ /* 0x000fe40000004100 */
[----:B------:R-:W-:Y:S01]  /*1340*/  FMUL.FTZ R191, R10, R94 ;  /* 0x0000005e0abf7220 */ /* 0x000fe20000410000 */
[----:B------:R-:W-:Y:S01]  /*1350*/  FFMA.FTZ R83, R157, R170, R82 ;  /* 0x000000aa9d537223 */ /* 0x000fe20000010052 */
[----:B------:R-:W-:Y:S01]  /*1360*/  MOV R189, R141 ;  /* 0x0000008d00bd7202 */ /* 0x000fe20000000f00 */
[----:B------:R-:W-:Y:S01]  /*1370*/  FMUL.FTZ R151, R153, R186 ;  /* 0x000000ba99977220 */ /* 0x000fe20000410000 */
[----:B------:R-:W-:-:S02]  /*1380*/  HADD2.F32 R186, -RZ, R187.H0_H0 ;  /* 0x200000bbffba7230 */ /* 0x000fc40000004100 */
[C---:B------:R-:W-:Y:S01]  /*1390*/  FMUL.FTZ R184, R153.reuse, R184 ;  /* 0x000000b899b87220 */ /* 0x040fe20000410000 */
[----:B0-----:R-:W-:Y:S01]  /*13a0*/  FMUL.FTZ R98, R153, R176 ;  /* 0x000000b099627220 */ /* 0x001fe20000410000 */
[----:B------:R-:W-:Y:S01]  /*13b0*/  FMUL.FTZ R166, R137, R182 ;  /* 0x000000b689a67220 */ /* 0x000fe20000410000 */
[----:B------:R-:W-:Y:S01]  /*13c0*/  FADD.FTZ R87, R191, R88 ;  /* 0x00000058bf577221 */ /* 0x000fe20000010000 */
[----:B------:R-:W-:Y:S01]  /*13d0*/  FMUL.FTZ R149, R153, R190 ;  /* 0x000000be99957220 */ /* 0x000fe20000410000 */
[----:B------:R-:W-:Y:S01]  /*13e0*/  FFMA.FTZ R82, R98, R191, R83 ;  /* 0x000000bf62527223 */ /* 0x000fe20000010053 */
[----:B------:R-:W-:Y:S02]  /*13f0*/  HADD2.F32 R221, -RZ, R185.H0_H0 ;  /* 0x200000b9ffdd7230 */ /* 0x000fe40000004100 */
[----:B------:R-:W-:Y:S01]  /*1400*/  FADD.FTZ R88, R166, R87 ;  /* 0x00000057a6587221 */ /* 0x000fe20000010000 */
[----:B------:R-:W-:Y:S02]  /*1410*/  HADD2.F32 R190, -RZ, R189.H0_H0 ;  /* 0x200000bdffbe7230 */ /* 0x000fe40000004100 */
[----:B------:R-:W-:Y:S01]  /*1420*/  FMUL.FTZ R189, R7, R186 ;  /* 0x000000ba07bd7220 */ /* 0x000fe20000410000 */
[----:B------:R-:W-:Y:S01]  /*1430*/  FFMA.FTZ R83, R155, R166, R82 ;  /* 0x000000a69b537223 */ /* 0x000fe20000010052 */
[----:B------:R-:W-:Y:S01]  /*1440*/  SHF.R.U32.HI R141, RZ, 0x10, R141 ;  /* 0x00000010ff8d7819 */ /* 0x000fe2000001168d */
[----:B------:R-:W-:Y:S01]  /*1450*/  FMUL.FTZ R162, R134, R221 ;  /* 0x000000dd86a27220 */ /* 0x000fe20000410000 */
[----:B------:R-:W-:Y:S01]  /*1460*/  FADD.FTZ R87, R189, R88 ;  /* 0x00000058bd577221 */ /* 0x000fe20000010000 */
[----:B------:R-:W-:Y:S01]  /*1470*/  FFMA.FTZ R82, R184, R189, R83 ;  /* 0x000000bdb8527223 */ /* 0x000fe20000010053 */
[----:B------:R-:W-:Y:S01]  /*1480*/  FMUL.FTZ R187, R8, R190 ;  /* 0x000000be08bb7220 */ /* 0x000fe20000410000 */
[----:B------:R-:W-:-:S02]  /*1490*/  HADD2.F32 R218, -RZ, R141.H0_H0 ;  /* 0x2000008dffda7230 */ /* 0x000fc40000004100 */
[----:B------:R-:W-:Y:S01]  /*14a0*/  FADD.FTZ R88, R162, R87 ;  /* 0x00000057a2587221 */ /* 0x000fe20000010000 */
[----:B------:R-:W-:Y:S01]  /*14b0*/  FMUL.FTZ R188, R153, R188 ;  /* 0x000000bc99bc7220 */ /* 0x000fe20000410000 */
[----:B------:R-:W-:Y:S01]  /*14c0*/  FFMA.FTZ R83, R151, R162, R82 ;  /* 0x000000a297537223 */ /* 0x000fe20000010052 */
[----:B------:R-:W-:Y:S01]  /*14d0*/  SHF.R.U64 R142, R142, 0x10, R143 ;  /* 0x000000108e8e7819 */ /* 0x000fe2000000128f */
[----:B------:R-:W-:Y:S01]  /*14e0*/  FMUL.FTZ R160, R135, R218 ;  /* 0x000000da87a07220 */ /* 0x000fe20000410000 */
[----:B------:R-:W-:Y:S01]  /*14f0*/  FADD.FTZ R87, R187, R88 ;  /* 0x00000058bb577221 */ /* 0x000fe20000010000 */
[----:B------:R-:W-:Y:S01]  /*1500*/  FFMA.FTZ R82, R188, R187, R83 ;  /* 0x000000bbbc527223 */ /* 0x000fe20000010053 */
[----:B------:R-:W-:Y:S01]  /*1510*/  MOV R193, R143 ;  /* 0x0000008f00c17202 */ /* 0x000fe20000000f00 */
        /* <DEDUP_REMOVED lines=10> */
[----:B------:R-:W-:Y:S01]  /*15c0*/  MOV R195, R144 ;  /* 0x0000009000c37202 */ /* 0x000fe20000000f00 */
[C---:B------:R-:W-:Y:S01]  /*15d0*/  FMUL.FTZ R99, R153.reuse, R198 ;  /* 0x000000c699637220 */ /* 0x040fe20000410000 */
[----:B------:R-:W-:Y:S02]  /*15e0*/  HADD2.F32 R198, -RZ, R143.H0_H0 ;  /* 0x2000008fffc67230 */ /* 0x000fe40000004100 */
[----:B------:R-:W-:Y:S01]  /*15f0*/  FADD.FTZ R88, R148, R83 ;  /* 0x0000005394587221 */ /* 0x000fe20000010000 */
        /* <DEDUP_REMOVED lines=9> */
[----:B------:R-:W-:Y:S01]  /*1690*/  FMUL.FTZ R200, R153, R200 ;  /* 0x000000c899c87220 */ /* 0x000fe20000410000 */
[----:B------:R-:W-:-:S02]  /*16a0*/  SHF.R.U32.HI R199, RZ, 0x10, R145 ;  /* 0x00000010ffc77819 */ /* 0x000fc40000011691 */
[----:B------:R-:W-:Y:S01]  /*16b0*/  MOV R201, R146 ;  /* 0x0000009200c97202 */ /* 0x000fe20000000f00 */
[----:B0-----:R-:W-:Y:S01]  /*16c0*/  FMUL.FTZ R103, R153, R202 ;  /* 0x000000ca99677220 */ /* 0x001fe20000410000 */
[----:B------:R-:W-:Y:S02]  /*16d0*/  HADD2.F32 R202, -RZ, R195.H0_H0 ;  /* 0x200000c3ffca7230 */ /* 0x000fe40000004100 */
[----:B------:R-:W-:Y:S01]  /*16e0*/  FADD.FTZ R88, R156, R87 ;  /* 0x000000579c587221 */ /* 0x000fe20000010000 */
[----:B------:R-:W-:Y:S02]  /*16f0*/  HADD2.F32 R195, -RZ, R144.H0_H0 ;  /* 0x20000090ffc37230 */ /* 0x000fe40000004100 */
[----:B------:R-:W-:Y:S01]  /*1700*/  FFMA.FTZ R83, R99, R156, R82 ;  /* 0x0000009c63537223 */ /* 0x000fe20000010052 */
[----:B------:R-:W-:Y:S01]  /*1710*/  FMUL.FTZ R204, R153, R204 ;  /* 0x000000cc99cc7220 */ /* 0x000fe20000410000 */
[----:B------:R-:W-:Y:S01]  /*1720*/  FMUL.FTZ R161, R3, R202 ;  /* 0x000000ca03a17220 */ /* 0x000fe20000410000 */
[----:B------:R-:W-:-:S02]  /*1730*/  HADD2.F32 R197, -RZ, R197.H0_H0 ;  /* 0x200000c5ffc57230 */ /* 0x000fc40000004100 */
[----:B------:R-:W-:Y:S01]  /*1740*/  FMUL.FTZ R141, R130, R195 ;  /* 0x000000c3828d7220 */ /* 0x000fe20000410000 */
[----:B------:R0:W5:Y:S01]  /*1750*/  LDG.E R104, desc[UR4][R104.64] ;  /* 0x0000000468687981 */ /* 0x000162000c1e1900 */
[----:B------:R-:W-:Y:S01]  /*1760*/  FADD.FTZ R88, R161, R88 ;  /* 0x00000058a1587221 */ /* 0x000fe20000010000 */
        /* <DEDUP_REMOVED lines=8> */
[----:B------:R-:W-:Y:S01]  /*17f0*/  FMUL.FTZ R144, R131, R199 ;  /* 0x000000c783907220 */ /* 0x000fe20000410000 */
[----:B------:R-:W-:Y:S01]  /*1800*/  FADD.FTZ R87, R165, R88 ;  /* 0x00000058a5577221 */ /* 0x000fe20000010000 */
[----:B------:R-:W-:Y:S01]  /*1810*/  FFMA.FTZ R82, R204, R165, R83 ;  /* 0x000000a5cc527223 */ /* 0x000fe20000010053 */
[----:B------:R-:W-:Y:S01]  /*1820*/  MOV R145, R147 ;  /* 0x0000009300917202 */ /* 0x000fe20000000f00 */
[----:B------:R-:W-:Y:S01]  /*1830*/  HADD2.F32 R225, -RZ, R146.H0_H0 ;  /* 0x20000092ffe17230 */ /* 0x000fe20000004100 */
[----:B------:R-:W-:Y:S01]  /*1840*/  SHF.R.U32.HI R147, RZ, 0x10, R147 ;  /* 0x00000010ff937819 */ /* 0x000fe20000011693 */
[----:B------:R-:W-:Y:S01]  /*1850*/  FMUL.FTZ R208, R153, R208 ;  /* 0x000000d099d07220 */ /* 0x000fe20000410000 */
[----:B0-----:R-:W-:Y:S01]  /*1860*/  FMUL.FTZ R105, R0, R201 ;  /* 0x000000c900697220 */ /* 0x001fe20000410000 */
[----:B------:R-:W-:Y:S01]  /*1870*/  FADD.FTZ R88, R144, R87 ;  /* 0x0000005790587221 */ /* 0x000fe20000010000 */
[----:B------:R-:W-:Y:S01]  /*1880*/  FFMA.FTZ R83, R143, R144, R82 ;  /* 0x000000908f537223 */ /* 0x000fe20000010052 */
[----:B------:R0:W5:Y:S01]  /*1890*/  LDG.E R138, desc[UR4][R138.64] ;  /* 0x000000048a8a7981 */ /* 0x000162000c1e1900 */
[----:B------:R-:W-:-:S02]  /*18a0*/  HADD2.F32 R146, -RZ, R145.H0_H0 ;  /* 0x20000091ff927230 */ /* 0x000fc40000004100 */
[----:B------:R-:W-:Y:S01]  /*18b0*/  FADD.FTZ R88, R105, R88 ;  /* 0x0000005869587221 */ /* 0x000fe20000010000 */
[----:B------:R-:W-:Y:S02]  /*18c0*/  HADD2.F32 R206, -RZ, R147.H0_H0 ;  /* 0x20000093ffce7230 */ /* 0x000fe40000004100 */
        /* <DEDUP_REMOVED lines=135> */
[----:B--2---:R-:W-:-:S02]  /*2140*/  @P1 HADD2.F32 R146, -RZ, R97.H0_H0 ;  /* 0x20000061ff921230 */ /* 0x004fc40000004100 */
        /* <DEDUP_REMOVED lines=52> */
[----:B------:R0:W-:Y:S01]  /*2490*/  F2F.F16.F32 R86, R85 ;  /* 0x0000005500567304 */ /* 0x0001e20000200800 */
        /* <DEDUP_REMOVED lines=29> */
[----:B------:R0:W-:Y:S01]  /*2670*/  F2F.F16.F32 R90, R89 ;  /* 0x00000059005a7304 */ /* 0x0001e20000200800 */
        /* <DEDUP_REMOVED lines=46> */
[----:B------:R0:W-:Y:S01]  /*2960*/  F2F.F16.F32 R96, R97 ;  /* 0x0000006100607304 */ /* 0x0001e20000200800 */
        /* <DEDUP_REMOVED lines=25> */
[----:B------:R0:W-:Y:S01]  /*2b00*/  F2F.F16.F32 R98, R97 ;  /* 0x0000006100627304 */ /* 0x0001e20000200800 */
        /* <DEDUP_REMOVED lines=9> */
[----:B------:R-:W-:Y:S01]  /*2ba0*/  F2F.F16.F32 R81, R81 ;  /* 0x0000005100517304 */ /* 0x000fe20000200800 */
[----:B------:R-:W-:Y:S01]  /*2bb0*/  FMUL.FTZ R143, R153, R204 ;  /* 0x000000cc998f7220 */ /* 0x000fe20000410000 */
[----:B------:R-:W-:Y:S01]  /*2bc0*/  LOP3.LUT P3, RZ, R101, 0xff0000, RZ, 0xc0, !PT ;  /* 0x00ff000065ff7812 */ /* 0x000fe2000786c0ff */
[----:B------:R-:W-:Y:S01]  /*2bd0*/  FMUL.FTZ R97, R97, R146 ;  /* 0x0000009261617220 */ /* 0x000fe20000410000 */
[----:B------:R-:W-:Y:S01]  /*2be0*/  FMUL.FTZ R149, R153, R148 ;  /* 0x0000009499957220 */ /* 0x000fe20000410000 */
[----:B------:R-:W-:Y:S01]  /*2bf0*/  FADD.FTZ R100, R141, -R100 ;  /* 0x800000648d647221 */ /* 0x000fe20000010000 */
[----:B------:R-:W-:Y:S01]  /*2c00*/  FADD.FTZ R208, R105, -R208 ;  /* 0x800000d069d07221 */ /* 0x000fe20000010000 */
[----:B------:R-:W-:Y:S01]  /*2c10*/  FMUL.FTZ R97, R97, UR14 ;  /* 0x0000000e61617c20 */ /* 0x000fe20008410000 */
[----:B------:R-:W0:Y:S01]  /*2c20*/  F2F.F16.F32 R84, R84 ;  /* 0x0000005400547304 */ /* 0x000e220000200800 */
[----:B------:R-:W-:Y:S01]  /*2c30*/  FADD.FTZ R182, R139, -R182 ;  /* 0x800000b68bb67221 */ /* 0x000fe20000010000 */
[----:B------:R-:W-:Y:S01]  /*2c40*/  FSEL R99, R99, RZ, P0 ;  /* 0x000000ff63637208 */ /* 0x000fe20000000000 */
[----:B------:R-:W-:Y:S01]  /*2c50*/  FMUL.FTZ R107, R107, UR14 ;  /* 0x0000000e6b6b7c20 */ /* 0x000fe20008410000 */
[----:B------:R-:W-:Y:S01]  /*2c60*/  FMUL.FTZ R145, R153, R102 ;  /* 0x0000006699917220 */ /* 0x000fe20000410000 */
[C---:B------:R-:W-:Y:S01]  /*2c70*/  LOP3.LUT P0, RZ, R140.reuse, 0xff, RZ, 0xc0, !PT ;  /* 0x000000ff8cff7812 */ /* 0x040fe2000780c0ff */
[-C--:B------:R-:W-:Y:S01]  /*2c80*/  FMUL.FTZ R143, R143, R146.reuse ;  /* 0x000000928f8f7220 */ /* 0x080fe20000410000 */
[----:B------:R-:W-:Y:S01]  /*2c90*/  FSEL R104, R97, RZ, P3 ;  /* 0x000000ff61687208 */ /* 0x000fe20001800000 */
[----:B------:R-:W1:Y:S01]  /*2ca0*/  F2F.F16.F32 R85, R85 ;  /* 0x0000005500557304 */ /* 0x000e620000200800 */
[----:B------:R-:W-:Y:S01]  /*2cb0*/  FMUL.FTZ R149, R149, R146 ;  /* 0x0000009295957220 */ /* 0x000fe20000410000 */
[----:B------:R-:W-:Y:S01]  /*2cc0*/  FMUL.FTZ R97, R153, R100 ;  /* 0x0000006499617220 */ /* 0x000fe20000410000 */
[----:B------:R-:W-:Y:S01]  /*2cd0*/  FSEL R107, R107, RZ, P0 ;  /* 0x000000ff6b6b7208 */ /* 0x000fe20000000000 */
[----:B------:R-:W-:Y:S01]  /*2ce0*/  FMUL.FTZ R143, R143, UR14 ;  /* 0x0000000e8f8f7c20 */ /* 0x000fe20008410000 */
[-C--:B------:R-:W-:Y:S01]  /*2cf0*/  FMUL.FTZ R145, R145, R146.reuse ;  /* 0x0000009291917220 */ /* 0x080fe20000410000 */
[----:B------:R-:W-:Y:S01]  /*2d00*/  FMUL.FTZ R149, R149, UR14 ;  /* 0x0000000e95957c20 */ /* 0x000fe20008410000 */
[----:B------:R-:W-:Y:S01]  /*2d10*/  LOP3.LUT P0, RZ, R140, 0xff0000, RZ, 0xc0, !PT ;  /* 0x00ff00008cff7812 */ /* 0x000fe2000780c0ff */
[----:B------:R-:W2:Y:S01]  /*2d20*/  F2F.F16.F32 R80, R80 ;  /* 0x0000005000507304 */ /* 0x000ea20000200800 */
[----:B------:R-:W-:Y:S01]  /*2d30*/  FMUL.FTZ R97, R97, R146 ;  /* 0x0000009261617220 */ /* 0x000fe20000410000 */
[----:B------:R-:W-:Y:S01]  /*2d40*/  LOP3.LUT P4, RZ, R138, 0xff00, RZ, 0xc0, !PT ;  /* 0x0000ff008aff7812 */ /* 0x000fe2000788c0ff */
[----:B------:R-:W-:Y:S01]  /*2d50*/  FMUL.FTZ R145, R145, UR14 ;  /* 0x0000000e91917c20 */ /* 0x000fe20008410000 */
[----:B------:R-:W-:Y:S01]  /*2d60*/  FSEL R143, R143, RZ, P0 ;  /* 0x000000ff8f8f7208 */ /* 0x000fe20000000000 */
[----:B------:R-:W-:Y:S01]  /*2d70*/  FMUL.FTZ R97, R97, UR14 ;  /* 0x0000000e61617c20 */ /* 0x000fe20008410000 */
[----:B------:R-:W-:-:S02]  /*2d80*/  ISETP.GE.U32.AND P3, PT, R101, 0x1000000, PT ;  /* 0x010000006500780c */ /* 0x000fc40003f66070 */
[----:B------:R3:W-:Y:S01]  /*2d90*/  F2F.F16.F32 R102, R103 ;  /* 0x0000006700667304 */ /* 0x0007e20000200800 */
[----:B------:R-:W-:Y:S02]  /*2da0*/  FSEL R149, R149, RZ, P4 ;  /* 0x000000ff95957208 */ /* 0x000fe40002000000 */
[----:B------:R-:W-:Y:S02]  /*2db0*/  LOP3.LUT P0, RZ, R140, 0xff00, RZ, 0xc0, !PT ;  /* 0x0000ff008cff7812 */ /* 0x000fe4000780c0ff */
[----:B------:R-:W-:Y:S02]  /*2dc0*/  LOP3.LUT P4, RZ, R101, 0xff00, RZ, 0xc0, !PT ;  /* 0x0000ff0065ff7812 */ /* 0x000fe4000788c0ff */
[----:B0-----:R-:W-:Y:S01]  /*2dd0*/  PRMT R141, R81, 0x5410, R84 ;  /* 0x00005410518d7816 */ /* 0x001fe20000000054 */
[----:B------:R-:W-:Y:S01]  /*2de0*/  F2F.F16.F32 R89, R89 ;  /* 0x0000005900597304 */ /* 0x000fe20000200800 */
[C---:B---3--:R-:W-:Y:S01]  /*2df0*/  FMUL.FTZ R103, R153.reuse, R208 ;  /* 0x000000d099677220 */ /* 0x048fe20000410000 */
[----:B------:R-:W-:Y:S01]  /*2e00*/  FMUL.FTZ R153, R153, R182 ;  /* 0x000000b699997220 */ /* 0x000fe20000410000 */
[----:B-1----:R-:W-:Y:S01]  /*2e10*/  PRMT R139, R85, 0x5410, R90 ;  /* 0x00005410558b7816 */ /* 0x002fe2000000005a */
[----:B--2---:R-:W-:-:S04]  /*2e20*/  IMAD.WIDE.U32 R84, R80, 0x10000, RZ ;  /* 0x0001000050547825 */ /* 0x004fc800078e00ff */
[-C--:B------:R-:W-:Y:S01]  /*2e30*/  FMUL.FTZ R103, R103, R146.reuse ;  /* 0x0000009267677220 */ /* 0x080fe20000410000 */
[----:B------:R-:W-:Y:S01]  /*2e40*/  FMUL.FTZ R153, R153, R146 ;  /* 0x0000009299997220 */ /* 0x000fe20000410000 */
[----:B------:R-:W-:Y:S01]  /*2e50*/  FSEL R145, R145, RZ, P3 ;  /* 0x000000ff91917208 */ /* 0x000fe20001800000 */
[----:B------:R-:W0:Y:S01]  /*2e60*/  F2F.F16.F32 R92, R92 ;  /* 0x0000005c005c7304 */ /* 0x000e220000200800 */
[----:B------:R-:W-:Y:S01]  /*2e70*/  FMUL.FTZ R103, R103, UR14 ;  /* 0x0000000e67677c20 */ /* 0x000fe20008410000 */
[----:B------:R-:W-:Y:S01]  /*2e80*/  FMUL.FTZ R153, R153, UR14 ;  /* 0x0000000e99997c20 */ /* 0x000fe20008410000 */
[----:B------:R-:W1:Y:S01]  /*2e90*/  LDC.64 R80, c[0x0][0x468] ;  /* 0x00011a00ff507b82 */ /* 0x000e620000000a00 */
[----:B------:R-:W-:Y:S02]  /*2ea0*/  LOP3.LUT P3, RZ, R101, 0xff, RZ, 0xc0, !PT ;  /* 0x000000ff65ff7812 */ /* 0x000fe4000786c0ff */
[----:B------:R-:W-:Y:S02]  /*2eb0*/  FSEL R97, R97, RZ, P0 ;  /* 0x000000ff61617208 */ /* 0x000fe40000000000 */
[----:B------:R-:W2:Y:S01]  /*2ec0*/  F2F.F16.F32 R95, R95 ;  /* 0x0000005f005f7304 */ /* 0x000ea20000200800 */
[----:B------:R-:W-:-:S02]  /*2ed0*/  FSEL R153, R153, RZ, P4 ;  /* 0x000000ff99997208 */ /* 0x000fc40002000000 */
[----:B------:R-:W-:Y:S02]  /*2ee0*/  FSEL R103, R103, RZ, P3 ;  /* 0x000000ff67677208 */ /* 0x000fe40001800000 */
[----:B0-----:R-:W-:-:S03]  /*2ef0*/  PRMT R105, R89, 0x5410, R92 ;  /* 0x0000541059697816 */ /* 0x001fc6000000005c */
[----:B------:R-:W-:Y:S01]  /*2f00*/  F2F.F16.F32 R83, R83 ;  /* 0x0000005300537304 */ /* 0x000fe20000200800 */
[----:B--2---:R-:W-:-:S07]  /*2f10*/  PRMT R89, R95, 0x5410, R96 ;  /* 0x000054105f597816 */ /* 0x004fce0000000060 */
        /* <DEDUP_REMOVED lines=11> */
[----:B------:R-:W-:-:S07]  /*2fd0*/  LOP3.LUT R89, R89, R93, RZ, 0xfc, !PT ;  /* 0x0000005d59597212 */ /* 0x000fce00078efcff */
[----:B------:R3:W4:Y:S08]  /*2fe0*/  F2F.F16.F32 R100, R97 ;  /* 0x0000006100647304 */ /* 0x0007300000200800 */
[----:B------:R-:W1:Y:S01]  /*2ff0*/  F2F.F16.F32 R143, R143 ;  /* 0x0000008f008f7304 */ /* 0x000e620000200800 */
[----:B---3--:R-:W-:Y:S01]  /*3000*/  IMAD.WIDE.U32 R96, R83, 0x10000, RZ ;  /* 0x0001000053607825 */ /* 0x008fe200078e00ff */
[----:B------:R-:W-:-:S04]  /*3010*/  LOP3.LUT R83, R141, R85, RZ, 0xfc, !PT ;  /* 0x000000558d537212 */ /* 0x000fc800078efcff */
[----:B------:R-:W-:Y:S02]  /*3020*/  LOP3.LUT R85, R139, R97, RZ, 0xfc, !PT ;  /* 0x000000618b557212 */ /* 0x000fe400078efcff */
[----:B------:R-:W3:Y:S01]  /*3030*/  F2F.F16.F32 R101, R153 ;  /* 0x0000009900657304 */ /* 0x000ee20000200800 */
[----:B------:R-:W-:Y:S01]  /*3040*/  LOP3.LUT R84, R96, R86, RZ, 0xfc, !PT ;  /* 0x0000005660547212 */ /* 0x000fe200078efcff */
[----:B0-----:R-:W-:Y:S01]  /*3050*/  IMAD.WIDE.U32 R96, R149, 0x10000, RZ ;  /* 0x0001000095607825 */ /* 0x001fe200078e00ff */
[----:B--2---:R-:W-:-:S03]  /*3060*/  LOP3.LUT R86, R98, R88, RZ, 0xfc, !PT ;  /* 0x0000005862567212 */ /* 0x004fc600078efcff */
[----:B----4-:R-:W-:Y:S01]  /*3070*/  IMAD.WIDE.U32 R98, R100, 0x10000, RZ ;  /* 0x0001000064627825 */ /* 0x010fe200078e00ff */
[----:B-1----:R-:W-:Y:S01]  /*3080*/  PRMT R143, R143, 0x5410, R102 ;  /* 0x000054108f8f7816 */ /* 0x002fe20000000066 */
[----:B------:R-:W0:Y:S03]  /*3090*/  F2F.F16.F32 R91, R91 ;  /* 0x0000005b005b7304 */ /* 0x000e260000200800 */
[----:B------:R-:W-:Y:S01]  /*30a0*/  LOP3.LUT R93, R143, R99, RZ, 0xfc, !PT ;  /* 0x000000638f5d7212 */ /* 0x000fe200078efcff */
[----:B---3--:R-:W-:-:S04]  /*30b0*/  IMAD.WIDE.U32 R100, R101, 0x10000, RZ ;  /* 0x0001000065647825 */ /* 0x008fc800078e00ff */
[----:B------:R-:W-:Y:S01]  /*30c0*/  F2F.F16.F32 R104, R104 ;  /* 0x0000006800687304 */ /* 0x000fe20000200800 */
[----:B0-----:R-:W-:-:S07]  /*30d0*/  LOP3.LUT R88, R92, R91, RZ, 0xfc, !PT ;  /* 0x0000005b5c587212 */ /* 0x001fce00078efcff */
        /* <DEDUP_REMOVED lines=25> */
.L_x_9256:
        /* <DEDUP_REMOVED lines=74> */
[----:B------:R0:W-:Y:S01]  /*3710*/  F2F.F16.F32 R104, R90 ;  /* 0x0000005a00687304 */ /* 0x0001e20000200800 */
[----:B------:R-:W-:Y:S01]  /*3720*/  FMUL.FTZ R93, R93, UR14 ;  /* 0x0000000e5d5d7c20 */ /* 0x000fe20008410000 */
[-C--:B------:R-:W-:Y:S01]  /*3730*/  FFMA.FTZ R97, R151, R193.reuse, R182 ;  /* 0x000000c197617223 */ /* 0x080fe200000100b6 */
[----:B------:R-:W-:Y:S01]  /*3740*/  FADD.FTZ R184, R189, -R184 ;  /* 0x800000b8bdb87221 */ /* 0x000fe20000010000 */
[----:B------:R-:W-:Y:S01]  /*3750*/  FSEL R92, R92, RZ, P6 ;  /* 0x000000ff5c5c7208 */ /* 0x000fe20003000000 */
[-CC-:B------:R-:W-:Y:S01]  /*3760*/  FFMA.FTZ R188, R188, R193.reuse, R182.reuse ;  /* 0x000000c1bcbc7223 */ /* 0x180fe200000100b6 */
[----:B------:R-:W-:Y:S01]  /*3770*/  FSEL R93, R93, RZ, P0 ;  /* 0x000000ff5d5d7208 */ /* 0x000fe20000000000 */
[----:B------:R-:W-:Y:S01]  /*3780*/  FADD.FTZ R162, R162, -R97 ;  /* 0x80000061a2a27221 */ /* 0x000fe20000010000 */
[----:B------:R1:W-:Y:S01]  /*3790*/  F2F.F16.F32 R155, R91 ;  /* 0x0000005b009b7304 */ /* 0x0003e20000200800 */
[----:B0-----:R-:W-:Y:S01]  /*37a0*/  FMUL.FTZ R90, R153, R98 ;  /* 0x00000062995a7220 */ /* 0x001fe20000410000 */
[-C--:B------:R-:W-:Y:S01]  /*37b0*/  FFMA.FTZ R149, R149, R193.reuse, R182 ;  /* 0x000000c195957223 */ /* 0x080fe200000100b6 */
[----:B------:R-:W-:Y:S01]  /*37c0*/  FADD.FTZ R188, R187, -R188 ;  /* 0x800000bcbbbc7221 */ /* 0x000fe20000010000 */
[----:B------:R-:W-:Y:S01]  /*37d0*/  LOP3.LUT P5, RZ, R106, 0xff, RZ, 0xc0, !PT ;  /* 0x000000ff6aff7812 */ /* 0x000fe200078ac0ff */
[----:B------:R-:W-:Y:S01]  /*37e0*/  FMUL.FTZ R94, R90, R146 ;  /* 0x000000925a5e7220 */ /* 0x000fe20000410000 */
[----:B------:R-:W-:Y:S01]  /*37f0*/  LOP3.LUT P6, RZ, R106, 0xff00, RZ, 0xc0, !PT ;  /* 0x0000ff006aff7812 */ /* 0x000fe200078cc0ff */
[----:B------:R-:W-:Y:S01]  /*3800*/  FADD.FTZ R160, R160, -R149 ;  /* 0x80000095a0a07221 */ /* 0x000fe20000010000 */
[----:B------:R0:W-:Y:S01]  /*3810*/  F2F.F16.F32 R157, R92 ;  /* 0x0000005c009d7304 */ /* 0x0001e20000200800 */
[----:B-1----:R-:W-:Y:S01]  /*3820*/  FMUL.FTZ R91, R153, R166 ;  /* 0x000000a6995b7220 */ /* 0x002fe20000410000 */
[----:B------:R-:W-:Y:S01]  /*3830*/  FMUL.FTZ R94, R94, UR14 ;  /* 0x0000000e5e5e7c20 */ /* 0x000fe20008410000 */
[-CC-:B------:R-:W-:Y:S01]  /*3840*/  FFMA.FTZ R192, R192, R193.reuse, R182.reuse ;  /* 0x000000c1c0c07223 */ /* 0x180fe200000100b6 */
[-CC-:B------:R-:W-:Y:S01]  /*3850*/  FFMA.FTZ R107, R107, R193.reuse, R182.reuse ;  /* 0x000000c16b6b7223 */ /* 0x180fe200000100b6 */
[----:B------:R-:W-:Y:S01]  /*3860*/  FMUL.FTZ R95, R91, R146 ;  /* 0x000000925b5f7220 */ /* 0x000fe20000410000 */
[-C--:B------:R-:W-:Y:S01]  /*3870*/  FFMA.FTZ R99, R99, R193.reuse, R182 ;  /* 0x000000c163637223 */ /* 0x080fe200000100b6 */
[----:B------:R-:W-:Y:S01]  /*3880*/  FSEL R94, R94, RZ, P3 ;  /* 0x000000ff5e5e7208 */ /* 0x000fe20001800000 */
[----:B------:R1:W-:Y:S01]  /*3890*/  F2F.F16.F32 R164, R93 ;  /* 0x0000005d00a47304 */ /* 0x0003e20000200800 */
[----:B0-----:R-:W-:Y:S01]  /*38a0*/  FMUL.FTZ R92, R153, R184 ;  /* 0x000000b8995c7220 */ /* 0x001fe20000410000 */
[----:B------:R-:W-:Y:S01]  /*38b0*/  FMUL.FTZ R95, R95, UR14 ;  /* 0x0000000e5f5f7c20 */ /* 0x000fe20008410000 */
[----:B------:R-:W-:Y:S01]  /*38c0*/  FADD.FTZ R192, R185, -R192 ;  /* 0x800000c0b9c07221 */ /* 0x000fe20000010000 */
[----:B------:R-:W-:Y:S01]  /*38d0*/  FADD.FTZ R148, R148, -R107 ;  /* 0x8000006b94947221 */ /* 0x000fe20000010000 */
[----:B------:R-:W-:Y:S01]  /*38e0*/  FMUL.FTZ R96, R92, R146 ;  /* 0x000000925c607220 */ /* 0x000fe20000410000 */
[----:B------:R-:W-:Y:S01]  /*38f0*/  LOP3.LUT P0, RZ, R106, 0xff0000, RZ, 0xc0, !PT ;  /* 0x00ff00006aff7812 */ /* 0x000fe2000780c0ff */
[-C--:B------:R-:W-:Y:S01]  /*3900*/  FFMA.FTZ R196, R196, R193.reuse, R182 ;  /* 0x000000c1c4c47223 */ /* 0x080fe200000100b6 */
[----:B------:R0:W-:Y:S01]  /*3910*/  F2F.F16.F32 R151, R94 ;  /* 0x0000005e00977304 */ /* 0x0001e20000200800 */
[----:B-1----:R-:W-:Y:S01]  /*3920*/  FMUL.FTZ R93, R153, R162 ;  /* 0x000000a2995d7220 */ /* 0x002fe20000410000 */
[----:B------:R-:W-:Y:S01]  /*3930*/  FSEL R95, R95, RZ, P4 ;  /* 0x000000ff5f5f7208 */ /* 0x000fe20002000000 */
[----:B------:R-:W-:Y:S01]  /*3940*/  FMUL.FTZ R96, R96, UR14 ;  /* 0x0000000e60607c20 */ /* 0x000fe20008410000 */
[----:B------:R-:W-:Y:S01]  /*3950*/  ISETP.GE.U32.AND P3, PT, R106, 0x1000000, PT ;  /* 0x010000006a00780c */ /* 0x000fe20003f66070 */
[----:B------:R-:W-:Y:S01]  /*3960*/  FMUL.FTZ R97, R93, R146 ;  /* 0x000000925d617220 */ /* 0x000fe20000410000 */
[----:B------:R-:W-:Y:S01]  /*3970*/  FADD.FTZ R106, R156, -R99 ;  /* 0x800000639c6a7221 */ /* 0x000fe20000010000 */
[----:B------:R-:W-:Y:S01]  /*3980*/  FADD.FTZ R196, R159, -R196 ;  /* 0x800000c49fc47221 */ /* 0x000fe20000010000 */
[----:B------:R1:W2:Y:S01]  /*3990*/  F2F.F16.F32 R154, R95 ;  /* 0x0000005f009a7304 */ /* 0x0002a20000200800 */
[----:B------:R-:W-:Y:S01]  /*39a0*/  FMUL.FTZ R97, R97, UR14 ;  /* 0x0000000e61617c20 */ /* 0x000fe20008410000 */
[----:B0-----:R-:W-:Y:S01]  /*39b0*/  FMUL.FTZ R94, R153, R188 ;  /* 0x000000bc995e7220 */ /* 0x001fe20000410000 */
[----:B------:R-:W-:Y:S01]  /*39c0*/  FSEL R96, R96, RZ, P5 ;  /* 0x000000ff60607208 */ /* 0x000fe20002800000 */
[-C--:B------:R-:W-:Y:S01]  /*39d0*/  FFMA.FTZ R200, R200, R193.reuse, R182 ;  /* 0x000000c1c8c87223 */ /* 0x080fe200000100b6 */
[----:B------:R-:W-:Y:S01]  /*39e0*/  LOP3.LUT P4, RZ, R138, 0xff, RZ, 0xc0, !PT ;  /* 0x000000ff8aff7812 */ /* 0x000fe2000788c0ff */
[----:B------:R-:W-:Y:S01]  /*39f0*/  FMUL.FTZ R98, R94, R146 ;  /* 0x000000925e627220 */ /* 0x000fe20000410000 */
[----:B------:R-:W-:Y:S01]  /*3a00*/  FSEL R97, R97, RZ, P6 ;  /* 0x000000ff61617208 */ /* 0x000fe20003000000 */
[----:B------:R0:W-:Y:S01]  /*3a10*/  F2F.F16.F32 R187, R96 ;  /* 0x0000006000bb7304 */ /* 0x0001e20000200800 */
[----:B-1----:R-:W-:Y:S01]  /*3a20*/  FMUL.FTZ R95, R153, R160 ;  /* 0x000000a0995f7220 */ /* 0x002fe20000410000 */
[----:B------:R-:W-:Y:S01]  /*3a30*/  FMUL.FTZ R98, R98, UR14 ;  /* 0x0000000e62627c20 */ /* 0x000fe20008410000 */
[C---:B------:R-:W-:Y:S01]  /*3a40*/  LOP3.LUT P6, RZ, R138.reuse, 0xff00, RZ, 0xc0, !PT ;  /* 0x0000ff008aff7812 */ /* 0x040fe200078cc0ff */
[----:B------:R-:W-:Y:S01]  /*3a50*/  FADD.FTZ R200, R161, -R200 ;  /* 0x800000c8a1c87221 */ /* 0x000fe20000010000 */
[----:B------:R-:W-:Y:S01]  /*3a60*/  FMUL.FTZ R100, R95, R146 ;  /* 0x000000925f647220 */ /* 0x000fe20000410000 */
[----:B------:R-:W-:Y:S01]  /*3a70*/  LOP3.LUT P5, RZ, R138, 0xff0000, RZ, 0xc0, !PT ;  /* 0x00ff00008aff7812 */ /* 0x000fe200078ac0ff */
[-CC-:B------:R-:W-:Y:S01]  /*3a80*/  FFMA.FTZ R204, R204, R193.reuse, R182.reuse ;  /* 0x000000c1cccc7223 */ /* 0x180fe200000100b6 */
[----:B------:R1:W-:Y:S01]  /*3a90*/  F2F.F16.F32 R149, R97 ;  /* 0x0000006100957304 */ /* 0x0003e20000200800 */
[----:B0-----:R-:W-:Y:S01]  /*3aa0*/  FMUL.FTZ R96, R153, R192 ;  /* 0x000000c099607220 */ /* 0x001fe20000410000 */
[----:B------:R-:W-:Y:S01]  /*3ab0*/  FMUL.FTZ R100, R100, UR14 ;  /* 0x0000000e64647c20 */ /* 0x000fe20008410000 */
[----:B------:R-:W-:Y:S01]  /*3ac0*/  FSEL R98, R98, RZ, P0 ;  /* 0x000000ff62627208 */ /* 0x000fe20000000000 */
[-C--:B------:R-:W-:Y:S01]  /*3ad0*/  FFMA.FTZ R160, R103, R193.reuse, R182 ;  /* 0x000000c167a07223 */ /* 0x080fe200000100b6 */
[----:B------:R-:W-:Y:S01]  /*3ae0*/  FMUL.FTZ R102, R96, R146 ;  /* 0x0000009260667220 */ /* 0x000fe20000410000 */
[----:B------:R-:W-:Y:S01]  /*3af0*/  ISETP.GE.U32.AND P0, PT, R138, 0x1000000, PT ;  /* 0x010000008a00780c */ /* 0x000fe20003f06070 */
[----:B------:R-:W-:Y:S01]  /*3b00*/  FADD.FTZ R204, R165, -R204 ;  /* 0x800000cca5cc7221 */ /* 0x000fe20000010000 */
[----:B------:R0:W-:Y:S01]  /*3b10*/  F2F.F16.F32 R138, R98 ;  /* 0x00000062008a7304 */ /* 0x0001e20000200800 */
[----:B-1----:R-:W-:Y:S01]  /*3b20*/  FMUL.FTZ R97, R153, R148 ;  /* 0x0000009499617220 */ /* 0x002fe20000410000 */
[----:B------:R-:W-:Y:S01]  /*3b30*/  FSEL R100, R100, RZ, P3 ;  /* 0x000000ff64647208 */ /* 0x000fe20001800000 */
[----:B------:R-:W-:Y:S01]  /*3b40*/  FMUL.FTZ R102, R102, UR14 ;  /* 0x0000000e66667c20 */ /* 0x000fe20008410000 */
[-CC-:B------:R-:W-:Y:S01]  /*3b50*/  FFMA.FTZ R161, R143, R193.reuse, R182.reuse ;  /* 0x000000c18fa17223 */ /* 0x180fe200000100b6 */
[----:B------:R-:W-:Y:S01]  /*3b60*/  FMUL.FTZ R99, R97, R146 ;  /* 0x0000009261637220 */ /* 0x000fe20000410000 */
[-CC-:B------:R-:W-:Y:S01]  /*3b70*/  FFMA.FTZ R166, R147, R193.reuse, R182.reuse ;  /* 0x000000c193a67223 */ /* 0x180fe200000100b6 */
[-CC-:B------:R-:W-:Y:S01]  /*3b80*/  FFMA.FTZ R208, R208, R193.reuse, R182.reuse ;  /* 0x000000c1d0d07223 */ /* 0x180fe200000100b6 */
[----:B------:R1:W3:Y:S01]  /*3b90*/  F2F.F16.F32 R185, R100 ;  /* 0x0000006400b97304 */ /* 0x0002e20000200800 */
[----:B------:R-:W-:Y:S01]  /*3ba0*/  FMUL.FTZ R99, R99, UR14 ;  /* 0x0000000e63637c20 */ /* 0x000fe20008410000 */
[----:B0-----:R-:W-:Y:S01]  /*3bb0*/  FMUL.FTZ R98, R153, R196 ;  /* 0x000000c499627220 */ /* 0x001fe20000410000 */
[----:B------:R-:W-:Y:S01]  /*3bc0*/  FSEL R102, R102, RZ, P4 ;  /* 0x000000ff66667208 */ /* 0x000fe20002000000 */
[-CC-:B------:R-:W-:Y:S01]  /*3bd0*/  FFMA.FTZ R147, R212, R193.reuse, R182.reuse ;  /* 0x000000c1d4937223 */ /* 0x180fe200000100b6 */
[----:B------:R-:W-:Y:S01]  /*3be0*/  FADD.FTZ R162, R144, -R161 ;  /* 0x800000a190a27221 */ /* 0x000fe20000010000 */
[----:B------:R-:W-:Y:S01]  /*3bf0*/  FSEL R156, R99, RZ, P6 ;  /* 0x000000ff639c7208 */ /* 0x000fe20003000000 */
[----:B------:R-:W-:Y:S01]  /*3c00*/  FMUL.FTZ R99, R153, R106 ;  /* 0x0000006a99637220 */ /* 0x000fe20000410000 */
[----:B------:R0:W-:Y:S01]  /*3c10*/  F2F.F16.F32 R159, R102 ;  /* 0x00000066009f7304 */ /* 0x0001e20000200800 */
[-C--:B-1----:R-:W-:Y:S01]  /*3c20*/  FMUL.FTZ R100, R98, R146.reuse ;  /* 0x0000009262647220 */ /* 0x082fe20000410000 */
[----:B------:R-:W-:Y:S01]  /*3c30*/  FFMA.FTZ R182, R163, R193, R182 ;  /* 0x000000c1a3b67223 */ /* 0x000fe200000100b6 */
[----:B------:R-:W-:Y:S01]  /*3c40*/  LOP3.LUT P3, RZ, R140, 0xff, RZ, 0xc0, !PT ;  /* 0x000000ff8cff7812 */ /* 0x000fe2000786c0ff */
[----:B------:R-:W-:Y:S01]  /*3c50*/  FADD.FTZ R160, R141, -R160 ;  /* 0x800000a08da07221 */ /* 0x000fe20000010000 */
[----:B------:R-:W-:Y:S01]  /*3c60*/  FMUL.FTZ R100, R100, UR14 ;  /* 0x0000000e64647c20 */ /* 0x000fe20008410000 */
[----:B------:R-:W-:Y:S01]  /*3c70*/  FADD.FTZ R182, R145, -R182 ;  /* 0x800000b691b67221 */ /* 0x000fe20000010000 */
[----:B------:R-:W-:Y:S01]  /*3c80*/  FADD.FTZ R142, R142, -R147 ;  /* 0x800000938e8e7221 */ /* 0x000fe20000010000 */
[----:B------:R-:W-:Y:S01]  /*3c90*/  F2F.F16.F32 R152, R152 ;  /* 0x0000009800987304 */ /* 0x000fe20000200800 */
[----:B0-----:R-:W-:Y:S01]  /*3ca0*/  FMUL.FTZ R102, R99, R146 ;  /* 0x0000009263667220 */ /* 0x001fe20000410000 */
[----:B------:R-:W-:Y:S01]  /*3cb0*/  FSEL R103, R100, RZ, P5 ;  /* 0x000000ff64677208 */ /* 0x000fe20002800000 */
[----:B------:R-:W-:Y:S01]  /*3cc0*/  FMUL.FTZ R100, R153, R200 ;  /* 0x000000c899647220 */ /* 0x000fe20000410000 */
[C---:B------:R-:W-:Y:S01]  /*3cd0*/  ISETP.GE.U32.AND P5, PT, R101.reuse, 0x1000000, PT ;  /* 0x010000006500780c */ /* 0x040fe20003fa6070 */
[----:B------:R-:W-:Y:S01]  /*3ce0*/  FMUL.FTZ R102, R102, UR14 ;  /* 0x0000000e66667c20 */ /* 0x000fe20008410000 */
[----:B------:R-:W-:Y:S01]  /*3cf0*/  LOP3.LUT P4, RZ, R101, 0xff00, RZ, 0xc0, !PT ;  /* 0x0000ff0065ff7812 */ /* 0x000fe2000788c0ff */
[----:B------:R-:W-:Y:S01]  /*3d00*/  FMUL.FTZ R107, R100, R146 ;  /* 0x00000092646b7220 */ /* 0x000fe20000410000 */
[----:B------:R0:W-:Y:S01]  /*3d10*/  F2F.F16.F32 R143, R103 ;  /* 0x00000067008f7304 */ /* 0x0001e20000200800 */
[----:B------:R-:W-:Y:S01]  /*3d20*/  FADD.FTZ R166, R139, -R166 ;  /* 0x800000a68ba67221 */ /* 0x000fe20000010000 */
[----:B------:R-:W-:Y:S01]  /*3d30*/  FSEL R106, R102, RZ, P0 ;  /* 0x000000ff666a7208 */ /* 0x000fe20000000000 */
[----:B------:R-:W-:Y:S01]  /*3d40*/  FMUL.FTZ R102, R153, R204 ;  /* 0x000000cc99667220 */ /* 0x000fe20000410000 */
[----:B------:R-:W-:Y:S01]  /*3d50*/  FMUL.FTZ R107, R107, UR14 ;  /* 0x0000000e6b6b7c20 */ /* 0x000fe20008410000 */
[----:B------:R-:W-:Y:S01]  /*3d60*/  LOP3.LUT P0, RZ, R140, 0xff00, RZ, 0xc0, !PT ;  /* 0x0000ff008cff7812 */ /* 0x000fe2000780c0ff */
[----:B------:R-:W-:Y:S01]  /*3d70*/  FADD.FTZ R208, R105, -R208 ;  /* 0x800000d069d07221 */ /* 0x000fe20000010000 */
[----:B------:R-:W-:Y:S01]  /*3d80*/  FMUL.FTZ R144, R102, R146 ;  /* 0x0000009266907220 */ /* 0x000fe20000410000 */
[----:B------:R1:W4:Y:S01]  /*3d90*/  F2F.F16.F32 R148, R106 ;  /* 0x0000006a00947304 */ /* 0x0003220000200800 */
[----:B0-----:R-:W-:Y:S01]  /*3da0*/  FMUL.FTZ R103, R153, R162 ;  /* 0x000000a299677220 */ /* 0x001fe20000410000 */
[----:B------:R-:W-:Y:S01]  /*3db0*/  FSEL R161, R107, RZ, P3 ;  /* 0x000000ff6ba17208 */ /* 0x000fe20001800000 */
[----:B------:R-:W-:Y:S01]  /*3dc0*/  FMUL.FTZ R144, R144, UR14 ;  /* 0x0000000e90907c20 */ /* 0x000fe20008410000 */
[----:B------:R-:W-:Y:S01]  /*3dd0*/  LOP3.LUT P3, RZ, R140, 0xff0000, RZ, 0xc0, !PT ;  /* 0x00ff00008cff7812 */ /* 0x000fe2000786c0ff */
[C---:B------:R-:W-:Y:S01]  /*3de0*/  FMUL.FTZ R107, R153.reuse, R182 ;  /* 0x000000b6996b7220 */ /* 0x040fe20000410000 */
[----:B------:R-:W-:Y:S01]  /*3df0*/  FMUL.FTZ R105, R153, R166 ;  /* 0x000000a699697220 */ /* 0x000fe20000410000 */
[----:B--2---:R-:W-:Y:S01]  /*3e00*/  PRMT R147, R151, 0x5410, R154 ;  /* 0x0000541097937816 */ /* 0x004fe2000000009a */
[----:B------:R-:W0:Y:S01]  /*3e10*/  F2F.F16.F32 R199, R199 ;  /* 0x000000c700c77304 */ /* 0x000e220000200800 */
[-C--:B-1----:R-:W-:Y:S01]  /*3e20*/  FMUL.FTZ R106, R103, R146.reuse ;  /* 0x00000092676a7220 */ /* 0x082fe20000410000 */
[----:B------:R-:W-:Y:S01]  /*3e30*/  FSEL R144, R144, RZ, P3 ;  /* 0x000000ff90907208 */ /* 0x000fe20001800000 */
[----:B------:R-:W-:Y:S01]  /*3e40*/  FMUL.FTZ R141, R107, R146 ;  /* 0x000000926b8d7220 */ /* 0x000fe20000410000 */
[----:B------:R-:W-:Y:S01]  /*3e50*/  ISETP.GE.U32.AND P3, PT, R140, 0x1000000, PT ;  /* 0x010000008c00780c */ /* 0x000fe20003f66070 */
[----:B------:R-:W-:Y:S01]  /*3e60*/  FMUL.FTZ R106, R106, UR14 ;  /* 0x0000000e6a6a7c20 */ /* 0x000fe20008410000 */
[----:B---3--:R-:W-:Y:S01]  /*3e70*/  PRMT R185, R138, 0x5410, R185 ;  /* 0x000054108ab97816 */ /* 0x008fe200000000b9 */
[----:B------:R-:W-:Y:S01]  /*3e80*/  FMUL.FTZ R145, R141, UR14 ;  /* 0x0000000e8d917c20 */ /* 0x000fe20008410000 */
[----:B------:R1:W-:Y:S01]  /*3e90*/  F2F.F16.F32 R162, R144 ;  /* 0x0000009000a27304 */ /* 0x0003e20000200800 */
[----:B----4-:R-:W-:-:S02]  /*3ea0*/  PRMT R163, R143, 0x5410, R148 ;  /* 0x000054108fa37816 */ /* 0x010fc40000000094 */
[----:B------:R-:W-:Y:S01]  /*3eb0*/  FSEL R140, R106, RZ, P3 ;  /* 0x000000ff6a8c7208 */ /* 0x000fe20001800000 */
[----:B------:R-:W-:Y:S01]  /*3ec0*/  FMUL.FTZ R106, R153, R142 ;  /* 0x0000008e996a7220 */ /* 0x000fe20000410000 */
[----:B------:R-:W-:Y:S02]  /*3ed0*/  LOP3.LUT P3, RZ, R101, 0xff, RZ, 0xc0, !PT ;  /* 0x000000ff65ff7812 */ /* 0x000fe4000786c0ff */
[----:B0-----:R-:W-:Y:S01]  /*3ee0*/  PRMT R199, R152, 0x5410, R199 ;  /* 0x0000541098c77816 */ /* 0x001fe200000000c7 */
[----:B------:R-:W-:Y:S01]  /*3ef0*/  FMUL.FTZ R142, R106, R146 ;  /* 0x000000926a8e7220 */ /* 0x000fe20000410000 */
[----:B-1----:R-:W-:Y:S01]  /*3f00*/  FSEL R144, R145, RZ, P5 ;  /* 0x000000ff91907208 */ /* 0x002fe20002800000 */
[----:B------:R-:W-:Y:S01]  /*3f10*/  F2F.F16.F32 R150, R150 ;  /* 0x0000009600967304 */ /* 0x000fe20000200800 */
        /* <DEDUP_REMOVED lines=10> */
[----:B------:R-:W1:Y:S01]  /*3fc0*/  F2F.F16.F32 R158, R158 ;  /* 0x0000009e009e7304 */ /* 0x000e620000200800 */
[----:B------:R-:W-:Y:S01]  /*3fd0*/  FMUL.FTZ R146, R104, R146 ;  /* 0x0000009268927220 */ /* 0x000fe20000410000 */
[----:B------:R-:W-:-:S02]  /*3fe0*/  FMUL.FTZ R142, R142, UR14 ;  /* 0x0000000e8e8e7c20 */ /* 0x000fc40008410000 */
[----:B------:R-:W2:Y:S01]  /*3ff0*/  LDC.64 R152, c[0x0][0x468] ;  /* 0x00011a00ff987b82 */ /* 0x000ea20000000a00 */
[----:B------:R-:W-:Y:S02]  /*4000*/  FMUL.FTZ R146, R146, UR14 ;  /* 0x0000000e92927c20 */ /* 0x000fe40008410000 */
[----:B------:R-:W-:Y:S01]  /*4010*/  FSEL R166, R142, RZ, P4 ;  /* 0x000000ff8ea67208 */ /* 0x000fe20002000000 */
[----:B------:R3:W4:Y:S01]  /*4020*/  F2F.F16.F32 R141, R140 ;  /* 0x0000008c008d7304 */ /* 0x0007220000200800 */
[----:B-1----:R-:W-:-:S07]  /*4030*/  IMAD.WIDE.U32 R142, R158, 0x10000, RZ ;  /* 0x000100009e8e7825 */ /* 0x002fce00078e00ff */
[----:B------:R-:W-:Y:S01]  /*4040*/  F2F.F16.F32 R189, R144 ;  /* 0x0000009000bd7304 */ /* 0x000fe20000200800 */
[----:B---3--:R-:W-:Y:S01]  /*4050*/  FSEL R140, R139, RZ, P0 ;  /* 0x000000ff8b8c7208 */ /* 0x008fe20000000000 */
[----:B------:R-:W-:Y:S01]  /*4060*/  IMAD.WIDE.U32 R138, R150, 0x10000, RZ ;  /* 0x00010000968a7825 */ /* 0x000fe200078e00ff */
[----:B----4-:R-:W-:-:S05]  /*4070*/  PRMT R165, R162, 0x5410, R141 ;  /* 0x00005410a2a57816 */ /* 0x010fca000000008d */
[----:B------:R-:W1:Y:S01]  /*4080*/  F2F.F16.F32 R160, R160 ;  /* 0x000000a000a07304 */ /* 0x000e620000200800 */
[----:B------:R-:W-:-:S07]  /*4090*/  LOP3.LUT R151, R199, R139, RZ, 0xfc, !PT ;  /* 0x0000008bc7977212 */ /* 0x000fce00078efcff */
[----:B------:R-:W3:Y:S01]  /*40a0*/  F2F.F16.F32 R195, R195 ;  /* 0x000000c300c37304 */ /* 0x000ee20000200800 */
[----:B-1----:R-:W-:-:S07]  /*40b0*/  PRMT R191, R160, 0x5410, R189 ;  /* 0x00005410a0bf7816 */ /* 0x002fce00000000bd */
[----:B------:R1:W4:Y:S01]  /*40c0*/  F2F.F16.F32 R144, R140 ;  /* 0x0000008c00907304 */ /* 0x0003220000200800 */
[----:B------:R-:W-:Y:S02]  /*40d0*/  FSEL R160, R146, RZ, P3 ;  /* 0x000000ff92a07208 */ /* 0x000fe40001800000 */
[----:B---3--:R-:W-:-:S05]  /*40e0*/  LOP3.LUT R150, R138, R195, RZ, 0xfc, !PT ;  /* 0x000000c38a967212 */ /* 0x008fca00078efcff */
[----:B------:R-:W3:Y:S01]  /*40f0*/  F2F.F16.F32 R197, R197 ;  /* 0x000000c500c57304 */ /* 0x000ee20000200800 */
[----:B-1----:R-:W-:Y:S01]  /*4100*/  IMAD.WIDE.U32 R140, R149, 0x10000, RZ ;  /* 0x00010000958c7825 */ /* 0x002fe200078e00ff */
[----:B------:R-:W-:-:S03]  /*4110*/  LOP3.LUT R149, R145, R143, RZ, 0xfc, !PT ;  /* 0x0000008f91957212 */ /* 0x000fc600078efcff */
[----:B------:R-:W-:Y:S01]  /*4120*/  IMAD.WIDE.U32 R138, R164, 0x10000, RZ ;  /* 0x00010000a48a7825 */ /* 0x000fe200078e00ff */
[----:B------:R-:W-:Y:S02]  /*4130*/  LOP3.LUT R141, R185, R141, RZ, 0xfc, !PT ;  /* 0x0000008db98d7212 */ /* 0x000fe400078efcff */
[----:B------:R-:W1:Y:S01]  /*4140*/  F2F.F16.F32 R156, R156 ;  /* 0x0000009c009c7304 */ /* 0x000e620000200800 */
[----:B----4-:R-:W-:Y:S01]  /*4150*/  IMAD.WIDE.U32 R144, R144, 0x10000, RZ ;  /* 0x0001000090907825 */ /* 0x010fe200078e00ff */
[----:B------:R-:W-:Y:S02]  /*4160*/  LOP3.LUT R139, R147, R139, RZ, 0xfc, !PT ;  /* 0x0000008b938b7212 */ /* 0x000fe400078efcff */
[----:B------:R-:W-:Y:S01]  /*4170*/  LOP3.LUT R138, R138, R157, RZ, 0xfc, !PT ;  /* 0x0000009d8a8a7212 */ /* 0x000fe200078efcff */
[----:B0-----:R-:W-:Y:S01]  /*4180*/  IMAD.WIDE.U32 R184, R181, 0x10, R154 ;  /* 0x00000010b5b87825 */ /* 0x001fe200078e009a */
[----:B------:R-:W-:Y:S02]  /*4190*/  LOP3.LUT R145, R165, R145, RZ, 0xfc, !PT ;  /* 0x00000091a5917212 */ /* 0x000fe400078efcff */
[----:B------:R-:W0:Y:S01]  /*41a0*/  F2F.F16.F32 R166, R166 ;  /* 0x000000a600a67304 */ /* 0x000e220000200800 */
[----:B---3--:R-:W-:Y:S01]  /*41b0*/  LOP3.LUT R148, R142, R197, RZ, 0xfc, !PT ;  /* 0x000000c58e947212 */ /* 0x008fe200078efcff */
[----:B--2---:R-:W-:Y:S01]  /*41c0*/  IMAD.WIDE.U32 R180, R181, 0x8, R152 ;  /* 0x00000008b5b47825 */ /* 0x004fe200078e0098 */
[----:B------:R2:W-:Y:S01]  /*41d0*/  STG.E.128 desc[UR4][R184.64], R80 ;  /* 0x00000050b8007986 */ /* 0x0005e2000c101d04 */
[----:B------:R-:W-:-:S02]  /*41e0*/  LOP3.LUT R140, R140, R187, RZ, 0xfc, !PT ;  /* 0x000000bb8c8c7212 */ /* 0x000fc400078efcff */
[--C-:B------:R-:W-:Y:S01]  /*41f0*/  IMAD.WIDE.U32 R164, R167, 0x10, R154.reuse ;  /* 0x00000010a7a47825 */ /* 0x100fe200078e009a */
[----:B------:R3:W-:Y:S01]  /*4200*/  STG.E.64 desc[UR4][R180.64], R150 ;  /* 0x00000096b4007986 */ /* 0x0007e2000c101b04 */
[----:B------:R-:W4:Y:S02]  /*4210*/  F2F.F16.F32 R161, R161 ;  /* 0x000000a100a17304 */ /* 0x000f240000200800 */
[----:B-1----:R-:W-:Y:S01]  /*4220*/  IMAD.WIDE.U32 R142, R156, 0x10000, RZ ;  /* 0x000100009c8e7825 */ /* 0x002fe200078e00ff */
[----:B------:R3:W-:Y:S03]  /*4230*/  STG.E.128 desc[UR4][R164.64], R84 ;  /* 0x00000054a4007986 */ /* 0x0007e6000c101d04 */
[----:B------:R-:W-:Y:S01]  /*4240*/  IMAD.WIDE.U32 R156, R177, 0x10, R154 ;  /* 0x00000010b19c7825 */ /* 0x000fe200078e009a */
[----:B------:R-:W-:Y:S01]  /*4250*/  LOP3.LUT R143, R163, R143, RZ, 0xfc, !PT ;  /* 0x0000008fa38f7212 */ /* 0x000fe200078efcff */
[----:B------:R-:W1:Y:S01]  /*4260*/  F2F.F16.F32 R189, R160 ;  /* 0x000000a000bd7304 */ /* 0x000e620000200800 */
        /* <DEDUP_REMOVED lines=27> */
.L_x_9255:
        /* <DEDUP_REMOVED lines=55> */
[----:B------:R0:W-:Y:S01]  /*4790*/  F2F.F16.F32 R90, R87 ;  /* 0x00000057005a7304 */ /* 0x0001e20000200800 */
        /* <DEDUP_REMOVED lines=65> */
[----:B------:R-:W-:Y:S01]  /*4bb0*/  F2F.F16.F32 R96, R94 ;  /* 0x0000005e00607304 */ /* 0x000fe20000200800 */
[----:B------:R-:W-:Y:S01]  /*4bc0*/  LOP3.LUT P5, RZ, R104, 0xff0000, RZ, 0xc0, !PT ;  /* 0x00ff000068ff7812 */ /* 0x000fe200078ac0ff */
[-C--:B------:R-:W-:Y:S01]  /*4bd0*/  FMUL.FTZ R93, R93, R146.reuse ;  /* 0x000000925d5d7220 */ /* 0x080fe20000410000 */
[----:B------:R-:W-:Y:S01]  /*4be0*/  FSEL R97, R97, RZ, P3 ;  /* 0x000000ff61617208 */ /* 0x000fe20001800000 */
[----:B------:R-:W-:Y:S01]  /*4bf0*/  FFMA.FTZ R149, R153, R149, R70 ;  /* 0x0000009599957223 */ /* 0x000fe20000010046 */
[----:B------:R-:W-:Y:S01]  /*4c00*/  FADD.FTZ R200, R161, -R200 ;  /* 0x800000c8a1c87221 */ /* 0x000fe20000010000 */
[----:B------:R-:W-:Y:S01]  /*4c10*/  FSEL R89, R89, RZ, P5 ;  /* 0x000000ff59597208 */ /* 0x000fe20002800000 */
[----:B------:R-:W-:Y:S01]  /*4c20*/  FMUL.FTZ R93, R93, UR14 ;  /* 0x0000000e5d5d7c20 */ /* 0x000fe20008410000 */
[----:B------:R0:W-:Y:S01]  /*4c30*/  F2F.F16.F32 R94, R95 ;  /* 0x0000005f005e7304 */ /* 0x0001e20000200800 */
[----:B------:R-:W-:Y:S01]  /*4c40*/  LOP3.LUT P5, RZ, R106, 0xff0000, RZ, 0xc0, !PT ;  /* 0x00ff00006aff7812 */ /* 0x000fe200078ac0ff */
[----:B------:R-:W-:Y:S01]  /*4c50*/  FMUL.FTZ R149, R149, R146 ;  /* 0x0000009295957220 */ /* 0x000fe20000410000 */
[-CC-:B------:R-:W-:Y:S01]  /*4c60*/  FFMA.FTZ R143, R143, R193.reuse, R182.reuse ;  /* 0x000000c18f8f7223 */ /* 0x180fe200000100b6 */
[-CC-:B------:R-:W-:Y:S01]  /*4c70*/  FFMA.FTZ R151, R212, R193.reuse, R182.reuse ;  /* 0x000000c1d4977223 */ /* 0x180fe200000100b6 */
[----:B------:R-:W-:Y:S01]  /*4c80*/  FSEL R93, R93, RZ, P5 ;  /* 0x000000ff5d5d7208 */ /* 0x000fe20002800000 */
[----:B------:R-:W-:Y:S01]  /*4c90*/  FMUL.FTZ R149, R149, UR14 ;  /* 0x0000000e95957c20 */ /* 0x000fe20008410000 */
[C---:B------:R-:W-:Y:S01]  /*4ca0*/  LOP3.LUT P0, RZ, R138.reuse, 0xff0000, RZ, 0xc0, !PT ;  /* 0x00ff00008aff7812 */ /* 0x040fe2000780c0ff */
[----:B------:R1:W-:Y:S01]  /*4cb0*/  F2F.F16.F32 R99, R97 ;  /* 0x0000006100637304 */ /* 0x0003e20000200800 */
        /* <DEDUP_REMOVED lines=18> */
[----:B------:R0:W-:Y:S01]  /*4de0*/  F2F.F16.F32 R98, R95 ;  /* 0x0000005f00627304 */ /* 0x0001e20000200800 */
[----:B------:R-:W-:Y:S01]  /*4df0*/  FFMA.FTZ R143, R153, R204, R74 ;  /* 0x000000cc998f7223 */ /* 0x000fe2000001004a */
[-CC-:B------:R-:W-:Y:S01]  /*4e00*/  FFMA.FTZ R102, R103, R193.reuse, R182.reuse ;  /* 0x000000c167667223 */ /* 0x180fe200000100b6 */
[----:B------:R-:W-:Y:S01]  /*4e10*/  FSEL R97, R97, RZ, P0 ;  /* 0x000000ff61617208 */ /* 0x000fe20000000000 */
[----:B------:R-:W-:Y:S01]  /*4e20*/  FMUL.FTZ R151, R151, UR14 ;  /* 0x0000000e97977c20 */ /* 0x000fe20008410000 */
[----:B------:R-:W-:Y:S01]  /*4e30*/  ISETP.GE.U32.AND P3, PT, R140, 0x1000000, PT ;  /* 0x010000008c00780c */ /* 0x000fe20003f66070 */
[-C--:B------:R-:W-:Y:S01]  /*4e40*/  FFMA.FTZ R107, R107, R193.reuse, R182 ;  /* 0x000000c16b6b7223 */ /* 0x080fe200000100b6 */
[----:B------:R-:W-:Y:S01]  /*4e50*/  FMUL.FTZ R143, R143, R146 ;  /* 0x000000928f8f7220 */ /* 0x000fe20000410000 */
[----:B------:R1:W-:Y:S01]  /*4e60*/  F2F.F16.F32 R103, R97 ;  /* 0x0000006100677304 */ /* 0x0003e20000200800 */
        /* <DEDUP_REMOVED lines=13> */
[----:B------:R-:W-:Y:S01]  /*4f40*/  F2F.F16.F32 R89, R89 ;  /* 0x0000005900597304 */ /* 0x000fe20000200800 */
[----:B------:R-:W-:Y:S01]  /*4f50*/  FSEL R102, R95, RZ, P3 ;  /* 0x000000ff5f667208 */ /* 0x000fe20001800000 */
[----:B------:R-:W-:Y:S01]  /*4f60*/  FFMA.FTZ R107, R153, R148, R69 ;  /* 0x00000094996b7223 */ /* 0x000fe20000010045 */
[----:B------:R-:W-:Y:S01]  /*4f70*/  FMUL.FTZ R97, R97, UR14 ;  /* 0x0000000e61617c20 */ /* 0x000fe20008410000 */
[----:B------:R-:W-:Y:S01]  /*4f80*/  ISETP.GE.U32.AND P3, PT, R101, 0x1000000, PT ;  /* 0x010000006500780c */ /* 0x000fe20003f66070 */
[----:B------:R-:W-:Y:S01]  /*4f90*/  FADD.FTZ R208, R105, -R208 ;  /* 0x800000d069d07221 */ /* 0x000fe20000010000 */
[----:B------:R-:W-:Y:S01]  /*4fa0*/  FSEL R143, R143, RZ, P0 ;  /* 0x000000ff8f8f7208 */ /* 0x000fe20000000000 */
[----:B------:R-:W-:Y:S01]  /*4fb0*/  FADD.FTZ R182, R139, -R182 ;  /* 0x800000b68bb67221 */ /* 0x000fe20000010000 */
[----:B------:R-:W0:Y:S01]  /*4fc0*/  F2F.F16.F32 R92, R92 ;  /* 0x0000005c005c7304 */ /* 0x000e220000200800 */
[----:B------:R-:W-:Y:S01]  /*4fd0*/  FFMA.FTZ R95, R153, R104, R73 ;  /* 0x00000068995f7223 */ /* 0x000fe20000010049 */
[----:B------:R-:W-:Y:S01]  /*4fe0*/  FMUL.FTZ R107, R107, R146 ;  /* 0x000000926b6b7220 */ /* 0x000fe20000410000 */
[----:B------:R-:W-:Y:S01]  /*4ff0*/  FSEL R104, R97, RZ, P3 ;  /* 0x000000ff61687208 */ /* 0x000fe20001800000 */
[C---:B------:R-:W-:Y:S01]  /*5000*/  FFMA.FTZ R97, R153.reuse, R208, R76 ;  /* 0x000000d099617223 */ /* 0x040fe2000001004c */
[----:B------:R-:W-:Y:S01]  /*5010*/  FFMA.FTZ R153, R153, R182, R77 ;  /* 0x000000b699997223 */ /* 0x000fe2000001004d */
[----:B------:R-:W-:Y:S01]  /*5020*/  FMUL.FTZ R107, R107, UR14 ;  /* 0x0000000e6b6b7c20 */ /* 0x000fe20008410000 */
[-C--:B------:R-:W-:Y:S01]  /*5030*/  FMUL.FTZ R95, R95, R146.reuse ;  /* 0x000000925f5f7220 */ /* 0x080fe20000410000 */
[----:B------:R-:W1:Y:S01]  /*5040*/  F2F.F16.F32 R93, R93 ;  /* 0x0000005d005d7304 */ /* 0x000e620000200800 */
[----:B------:R-:W-:Y:S01]  /*5050*/  LOP3.LUT P4, RZ, R138, 0xff00, RZ, 0xc0, !PT ;  /* 0x0000ff008aff7812 */ /* 0x000fe2000788c0ff */
[-C--:B------:R-:W-:Y:S01]  /*5060*/  FMUL.FTZ R153, R153, R146.reuse ;  /* 0x0000009299997220 */ /* 0x080fe20000410000 */
[----:B------:R-:W-:Y:S01]  /*5070*/  FMUL.FTZ R95, R95, UR14 ;  /* 0x0000000e5f5f7c20 */ /* 0x000fe20008410000 */
[----:B------:R-:W-:Y:S01]  /*5080*/  LOP3.LUT P0, RZ, R140, 0xff00, RZ, 0xc0, !PT ;  /* 0x0000ff008cff7812 */ /* 0x000fe2000780c0ff */
[----:B------:R-:W-:Y:S01]  /*5090*/  FMUL.FTZ R146, R97, R146 ;  /* 0x0000009261927220 */ /* 0x000fe20000410000 */
[----:B------:R-:W-:Y:S01]  /*50a0*/  FSEL R107, R107, RZ, P4 ;  /* 0x000000ff6b6b7208 */ /* 0x000fe20002000000 */
[----:B------:R-:W-:Y:S01]  /*50b0*/  FMUL.FTZ R153, R153, UR14 ;  /* 0x0000000e99997c20 */ /* 0x000fe20008410000 */
[----:B------:R-:W2:Y:S01]  /*50c0*/  F2F.F16.F32 R80, R80 ;  /* 0x0000005000507304 */ /* 0x000ea20000200800 */
[C---:B------:R-:W-:Y:S01]  /*50d0*/  LOP3.LUT P3, RZ, R101.reuse, 0xff, RZ, 0xc0, !PT ;  /* 0x000000ff65ff7812 */ /* 0x040fe2000786c0ff */
[----:B------:R-:W-:Y:S01]  /*50e0*/  FMUL.FTZ R146, R146, UR14 ;  /* 0x0000000e92927c20 */ /* 0x000fe20008410000 */
[----:B------:R-:W-:-:S02]  /*50f0*/  LOP3.LUT P4, RZ, R101, 0xff00, RZ, 0xc0, !PT ;  /* 0x0000ff0065ff7812 */ /* 0x000fc4000788c0ff */
[----:B0-----:R-:W-:Y:S02]  /*5100*/  PRMT R101, R89, 0x5410, R92 ;  /* 0x0000541059657816 */ /* 0x001fe4000000005c */
[----:B-1----:R-:W-:Y:S01]  /*5110*/  PRMT R89, R93, 0x5410, R94 ;  /* 0x000054105d597816 */ /* 0x002fe2000000005e */
[----:B------:R-:W-:Y:S01]  /*5120*/  F2F.F16.F32 R81, R81 ;  /* 0x0000005100517304 */ /* 0x000fe20000200800 */
[----:B------:R-:W-:Y:S02]  /*5130*/  FSEL R95, R95, RZ, P0 ;  /* 0x000000ff5f5f7208 */ /* 0x000fe40000000000 */
[----:B------:R-:W-:Y:S02]  /*5140*/  FSEL R153, R153, RZ, P4 ;  /* 0x000000ff99997208 */ /* 0x000fe40002000000 */
[----:B------:R-:W-:Y:S01]  /*5150*/  FSEL R146, R146, RZ, P3 ;  /* 0x000000ff92927208 */ /* 0x000fe20001800000 */
[----:B--2---:R-:W-:Y:S02]  /*5160*/  IMAD.WIDE.U32 R92, R80, 0x10000, RZ ;  /* 0x00010000505c7825 */ /* 0x004fe400078e00ff */
[----:B------:R-:W0:Y:S08]  /*5170*/  F2F.F16.F32 R86, R86 ;  /* 0x0000005600567304 */ /* 0x000e300000200800 */
[----:B------:R-:W-:Y:S01]  /*5180*/  F2F.F16.F32 R143, R143 ;  /* 0x0000008f008f7304 */ /* 0x000fe20000200800 */
[----:B0-----:R-:W-:-:S07]  /*5190*/  PRMT R141, R81, 0x5410, R86 ;  /* 0x00005410518d7816 */ /* 0x001fce0000000056 */
[----:B------:R-:W0:Y:S01]  /*51a0*/  F2F.F16.F32 R100, R151 ;  /* 0x0000009700647304 */ /* 0x000e220000200800 */
[----:B------:R-:W1:Y:S07]  /*51b0*/  LDC.64 R80, c[0x0][0x468] ;  /* 0x00011a00ff507b82 */ /* 0x000e6e0000000a00 */
[----:B------:R-:W-:Y:S01]  /*51c0*/  F2F.F16.F32 R102, R102 ;  /* 0x0000006600667304 */ /* 0x000fe20000200800 */
[----:B0-----:R-:W-:-:S07]  /*51d0*/  PRMT R143, R143, 0x5410, R100 ;  /* 0x000054108f8f7816 */ /* 0x001fce0000000064 */
[----:B------:R-:W0:Y:S08]  /*51e0*/  F2F.F16.F32 R105, R104 ;  /* 0x0000006800697304 */ /* 0x000e300000200800 */
[----:B------:R-:W-:Y:S01]  /*51f0*/  F2F.F16.F32 R83, R83 ;  /* 0x0000005300537304 */ /* 0x000fe20000200800 */
[----:B0-----:R-:W-:-:S07]  /*5200*/  PRMT R139, R102, 0x5410, R105 ;  /* 0x00005410668b7816 */ /* 0x001fce0000000069 */
        /* <DEDUP_REMOVED lines=8> */
[----:B------:R0:W3:Y:S08]  /*5290*/  F2F.F16.F32 R97, R95 ;  /* 0x0000005f00617304 */ /* 0x0000f00000200800 */
[----:B------:R-:W4:Y:S01]  /*52a0*/  F2F.F16.F32 R107, R107 ;  /* 0x0000006b006b7304 */ /* 0x000f220000200800 */
[----:B0-----:R-:W-:Y:S01]  /*52b0*/  IMAD.WIDE.U32 R94, R83, 0x10000, RZ ;  /* 0x00010000535e7825 */ /* 0x001fe200078e00ff */
[----:B------:R-:W-:-:S03]  /*52c0*/  LOP3.LUT R83, R141, R93, RZ, 0xfc, !PT ;  /* 0x0000005d8d537212 */ /* 0x000fc600078efcff */
[----:B------:R-:W-:Y:S01]  /*52d0*/  IMAD.WIDE.U32 R92, R96, 0x10000, RZ ;  /* 0x00010000605c7825 */ /* 0x000fe200078e00ff */
[----:B------:R-:W-:Y:S02]  /*52e0*/  LOP3.LUT R85, R85, R95, RZ, 0xfc, !PT ;  /* 0x0000005f55557212 */ /* 0x000fe400078efcff */
[----:B------:R-:W0:Y:S01]  /*52f0*/  F2F.F16.F32 R149, R149 ;  /* 0x0000009500957304 */ /* 0x000e220000200800 */
[----:B--2---:R-:W-:Y:S01]  /*5300*/  LOP3.LUT R84, R94, R84, RZ, 0xfc, !PT ;  /* 0x000000545e547212 */ /* 0x004fe200078efcff */
[----:B---3--:R-:W-:Y:S01]  /*5310*/  IMAD.WIDE.U32 R96, R97, 0x10000, RZ ;  /* 0x0001000061607825 */ /* 0x008fe200078e00ff */
[----:B------:R-:W-:-:S03]  /*5320*/  LOP3.LUT R89, R89, R93, RZ, 0xfc, !PT ;  /* 0x0000005d59597212 */ /* 0x000fc600078efcff */
[----:B----4-:R-:W-:Y:S02]  /*5330*/  IMAD.WIDE.U32 R94, R107, 0x10000, RZ ;  /* 0x000100006b5e7825 */ /* 0x010fe400078e00ff */
[----:B------:R-:W2:Y:S01]  /*5340*/  F2F.F16.F32 R100, R153 ;  /* 0x0000009900647304 */ /* 0x000ea20000200800 */
[----:B------:R-:W-:Y:S01]  /*5350*/  LOP3.LUT R93, R143, R97, RZ, 0xfc, !PT ;  /* 0x000000618f5d7212 */ /* 0x000fe200078efcff */
[----:B-1----:R-:W-:Y:S01]  /*5360*/  IMAD.WIDE.U32 R106, R177, 0x8, R80 ;  /* 0x00000008b16a7825 */ /* 0x002fe200078e0050 */
[----:B------:R-:W-:Y:S02]  /*5370*/  LOP3.LUT R90, R94, R99, RZ, 0xfc, !PT ;  /* 0x000000635e5a7212 */ /* 0x000fe400078efcff */
[----:B0-----:R-:W-:-:S03]  /*5380*/  PRMT R149, R149, 0x5410, R98 ;  /* 0x0000541095957816 */ /* 0x001fc60000000062 */
[----:B------:R-:W0:Y:S01]  /*5390*/  F2F.F16.F32 R88, R88 ;  /* 0x0000005800587304 */ /* 0x000e220000200800 */
[----:B------:R-:W-:-:S04]  /*53a0*/  IMAD.WIDE.U32 R98, R167, 0x8, R80 ;  /* 0x00000008a7627825 */ /* 0x000fc800078e0050 */
[----:B--2---:R-:W-:-:S03]  /*53b0*/  IMAD.WIDE.U32 R100, R100, 0x10000, RZ ;  /* 0x0001000064647825 */ /* 0x004fc600078e00ff */
[----:B------:R-:W1:Y:S01]  /*53c0*/  F2F.F16.F32 R91, R91 ;  /* 0x0000005b005b7304 */ /* 0x000e620000200800 */
[----:B0-----:R-:W-:-:S07]  /*53d0*/  LOP3.LUT R86, R86, R88, RZ, 0xfc, !PT ;  /* 0x0000005856567212 */ /* 0x001fce00078efcff */
[----:B------:R-:W0:Y:S01]  /*53e0*/  F2F.F16.F32 R105, R146 ;  /* 0x0000009200697304 */ /* 0x000e220000200800 */
        /* <DEDUP_REMOVED lines=18> */
.L_x_9258:
        /* <DEDUP_REMOVED lines=68> */
[----:B------:R0:W-:Y:S01]  /*5950*/  F2F.F16.F32 R104, R90 ;  /* 0x0000005a00687304 */ /* 0x0001e20000200800 */
        /* <DEDUP_REMOVED lines=25> */
[----:B------:R0:W-:Y:S01]  /*5af0*/  F2F.F16.F32 R151, R94 ;  /* 0x0000005e00977304 */ /* 0x0001e20000200800 */
[----:B------:R-:W-:Y:S01]  /*5b00*/  FADD.FTZ R162, R162, -R93 ;  /* 0x8000005da2a27221 */ /* 0x000fe20000010000 */
[----:B------:R-:W-:Y:S01]  /*5b10*/  LOP3.LUT P6, RZ, R106, 0xff00, RZ, 0xc0, !PT ;  /* 0x0000ff006aff7812 */ /* 0x000fe200078cc0ff */
[----:B------:R-:W-:Y:S01]  /*5b20*/  FMUL.FTZ R96, R96, UR14 ;  /* 0x0000000e60607c20 */ /* 0x000fe20008410000 */
[----:B------:R-:W-:Y:S01]  /*5b30*/  FSEL R95, R95, RZ, P4 ;  /* 0x000000ff5f5f7208 */ /* 0x000fe20002000000 */
[----:B------:R-:W-:Y:S01]  /*5b40*/  FFMA.FTZ R93, R153, R162, R65 ;  /* 0x000000a2995d7223 */ /* 0x000fe20000010041 */
[-CC-:B------:R-:W-:Y:S01]  /*5b50*/  FFMA.FTZ R192, R192, R193.reuse, R182.reuse ;  /* 0x000000c1c0c07223 */ /* 0x180fe200000100b6 */
[-C--:B------:R-:W-:Y:S01]  /*5b60*/  FFMA.FTZ R107, R107, R193.reuse, R182 ;  /* 0x000000c16b6b7223 */ /* 0x080fe200000100b6 */
[----:B------:R1:W-:Y:S01]  /*5b70*/  F2F.F16.F32 R162, R95 ;  /* 0x0000005f00a27304 */ /* 0x0003e20000200800 */
[----:B------:R-:W-:Y:S01]  /*5b80*/  FMUL.FTZ R97, R93, R146 ;  /* 0x000000925d617220 */ /* 0x000fe20000410000 */
[----:B0-----:R-:W-:Y:S01]  /*5b90*/  FFMA.FTZ R94, R153, R188, R66 ;  /* 0x000000bc995e7223 */ /* 0x001fe20000010042 */
[----:B------:R-:W-:Y:S01]  /*5ba0*/  FSEL R96, R96, RZ, P5 ;  /* 0x000000ff60607208 */ /* 0x000fe20002800000 */
[----:B------:R-:W-:Y:S01]  /*5bb0*/  FADD.FTZ R192, R185, -R192 ;  /* 0x800000c0b9c07221 */ /* 0x000fe20000010000 */
[----:B------:R-:W-:Y:S01]  /*5bc0*/  FMUL.FTZ R97, R97, UR14 ;  /* 0x0000000e61617c20 */ /* 0x000fe20008410000 */
[----:B------:R-:W-:Y:S01]  /*5bd0*/  FMUL.FTZ R98, R94, R146 ;  /* 0x000000925e627220 */ /* 0x000fe20000410000 */
[----:B------:R-:W-:Y:S01]  /*5be0*/  FADD.FTZ R148, R148, -R107 ;  /* 0x8000006b94947221 */ /* 0x000fe20000010000 */
[----:B------:R0:W-:Y:S01]  /*5bf0*/  F2F.F16.F32 R187, R96 ;  /* 0x0000006000bb7304 */ /* 0x0001e20000200800 */
[----:B-1----:R-:W-:Y:S01]  /*5c00*/  FFMA.FTZ R95, R153, R160, R67 ;  /* 0x000000a0995f7223 */ /* 0x002fe20000010043 */
[----:B------:R-:W-:Y:S01]  /*5c10*/  FSEL R97, R97, RZ, P6 ;  /* 0x000000ff61617208 */ /* 0x000fe20003000000 */
[----:B------:R-:W-:Y:S01]  /*5c20*/  FMUL.FTZ R98, R98, UR14 ;  /* 0x0000000e62627c20 */ /* 0x000fe20008410000 */
[-CC-:B------:R-:W-:Y:S01]  /*5c30*/  FFMA.FTZ R99, R99, R193.reuse, R182.reuse ;  /* 0x000000c163637223 */ /* 0x180fe200000100b6 */
[----:B------:R-:W-:Y:S01]  /*5c40*/  FMUL.FTZ R100, R95, R146 ;  /* 0x000000925f647220 */ /* 0x000fe20000410000 */
[----:B------:R-:W-:Y:S01]  /*5c50*/  LOP3.LUT P0, RZ, R106, 0xff0000, RZ, 0xc0, !PT ;  /* 0x00ff00006aff7812 */ /* 0x000fe2000780c0ff */
[-C--:B------:R-:W-:Y:S01]  /*5c60*/  FFMA.FTZ R196, R196, R193.reuse, R182 ;  /* 0x000000c1c4c47223 */ /* 0x080fe200000100b6 */
[----:B------:R1:W-:Y:S01]  /*5c70*/  F2F.F16.F32 R149, R97 ;  /* 0x0000006100957304 */ /* 0x0003e20000200800 */
        /* <DEDUP_REMOVED lines=15> */
[----:B------:R0:W-:Y:S01]  /*5d70*/  F2F.F16.F32 R138, R98 ;  /* 0x00000062008a7304 */ /* 0x0001e20000200800 */
[----:B------:R-:W-:Y:S01]  /*5d80*/  FSEL R100, R100, RZ, P3 ;  /* 0x000000ff64647208 */ /* 0x000fe20001800000 */
[----:B------:R-:W-:Y:S01]  /*5d90*/  FMUL.FTZ R99, R99, UR14 ;  /* 0x0000000e63637c20 */ /* 0x000fe20008410000 */
[----:B------:R-:W-:Y:S01]  /*5da0*/  FSEL R102, R102, RZ, P4 ;  /* 0x000000ff66667208 */ /* 0x000fe20002000000 */
[----:B------:R-:W-:Y:S01]  /*5db0*/  FADD.FTZ R200, R161, -R200 ;  /* 0x800000c8a1c87221 */ /* 0x000fe20000010000 */
[-CC-:B------:R-:W-:Y:S01]  /*5dc0*/  FFMA.FTZ R204, R204, R193.reuse, R182.reuse ;  /* 0x000000c1cccc7223 */ /* 0x180fe200000100b6 */
[-C--:B------:R-:W-:Y:S01]  /*5dd0*/  FFMA.FTZ R160, R103, R193.reuse, R182 ;  /* 0x000000c167a07223 */ /* 0x080fe200000100b6 */
[----:B------:R-:W-:Y:S01]  /*5de0*/  FSEL R156, R99, RZ, P6 ;  /* 0x000000ff639c7208 */ /* 0x000fe20003000000 */
[----:B------:R1:W2:Y:S01]  /*5df0*/  F2F.F16.F32 R185, R100 ;  /* 0x0000006400b97304 */ /* 0x0002a20000200800 */
[C---:B0-----:R-:W-:Y:S01]  /*5e00*/  FFMA.FTZ R98, R153.reuse, R196, R70 ;  /* 0x000000c499627223 */ /* 0x041fe20000010046 */
[----:B------:R-:W-:Y:S01]  /*5e10*/  FFMA.FTZ R99, R153, R106, R71 ;  /* 0x0000006a99637223 */ /* 0x000fe20000010047 */
[----:B------:R-:W-:Y:S01]  /*5e20*/  FADD.FTZ R204, R165, -R204 ;  /* 0x800000cca5cc7221 */ /* 0x000fe20000010000 */
[-CC-:B------:R-:W-:Y:S01]  /*5e30*/  FFMA.FTZ R161, R143, R193.reuse, R182.reuse ;  /* 0x000000c18fa17223 */ /* 0x180fe200000100b6 */
[----:B------:R-:W-:Y:S01]  /*5e40*/  LOP3.LUT P3, RZ, R140, 0xff, RZ, 0xc0, !PT ;  /* 0x000000ff8cff7812 */ /* 0x000fe2000786c0ff */
[-CC-:B------:R-:W-:Y:S01]  /*5e50*/  FFMA.FTZ R166, R147, R193.reuse, R182.reuse ;  /* 0x000000c193a67223 */ /* 0x180fe200000100b6 */
[-CC-:B------:R-:W-:Y:S01]  /*5e60*/  FFMA.FTZ R208, R208, R193.reuse, R182.reuse ;  /* 0x000000c1d0d07223 */ /* 0x180fe200000100b6 */
[----:B------:R0:W-:Y:S01]  /*5e70*/  F2F.F16.F32 R159, R102 ;  /* 0x00000066009f7304 */ /* 0x0001e20000200800 */
        /* <DEDUP_REMOVED lines=13> */
[----:B------:R0:W-:Y:S01]  /*5f50*/  F2F.F16.F32 R143, R103 ;  /* 0x00000067008f7304 */ /* 0x0001e20000200800 */
[----:B------:R-:W-:Y:S01]  /*5f60*/  FMUL.FTZ R107, R100, R146 ;  /* 0x00000092646b7220 */ /* 0x000fe20000410000 */
[----:B------:R-:W-:Y:S01]  /*5f70*/  FADD.FTZ R166, R139, -R166 ;  /* 0x800000a68ba67221 */ /* 0x000fe20000010000 */
[----:B------:R-:W-:Y:S01]  /*5f80*/  FADD.FTZ R208, R105, -R208 ;  /* 0x800000d069d07221 */ /* 0x000fe20000010000 */
[----:B------:R-:W-:Y:S01]  /*5f90*/  FSEL R106, R102, RZ, P0 ;  /* 0x000000ff666a7208 */ /* 0x000fe20000000000 */
[----:B------:R-:W-:Y:S01]  /*5fa0*/  FFMA.FTZ R102, R153, R204, R74 ;  /* 0x000000cc99667223 */ /* 0x000fe2000001004a */
[----:B------:R-:W-:Y:S01]  /*5fb0*/  FMUL.FTZ R107, R107, UR14 ;  /* 0x0000000e6b6b7c20 */ /* 0x000fe20008410000 */
[----:B------:R-:W-:Y:S01]  /*5fc0*/  LOP3.LUT P0, RZ, R140, 0xff00, RZ, 0xc0, !PT ;  /* 0x0000ff008cff7812 */ /* 0x000fe2000780c0ff */
[----:B------:R1:W-:Y:S01]  /*5fd0*/  F2F.F16.F32 R148, R106 ;  /* 0x0000006a00947304 */ /* 0x0003e20000200800 */
        /* <DEDUP_REMOVED lines=10> */
[----:B------:R-:W0:Y:S01]  /*6080*/  F2F.F16.F32 R157, R157 ;  /* 0x0000009d009d7304 */ /* 0x000e220000200800 */
        /* <DEDUP_REMOVED lines=9> */
[----:B------:R-:W-:Y:S01]  /*6120*/  F2F.F16.F32 R150, R150 ;  /* 0x0000009600967304 */ /* 0x000fe20000200800 */
[C---:B------:R-:W-:Y:S01]  /*6130*/  LOP3.LUT P5, RZ, R101.reuse, 0xff0000, RZ, 0xc0, !PT ;  /* 0x00ff000065ff7812 */ /* 0x040fe200078ac0ff */
[----:B------:R-:W-:Y:S01]  /*6140*/  FMUL.FTZ R142, R106, R146 ;  /* 0x000000926a8e7220 */ /* 0x000fe20000410000 */
[----:B------:R-:W-:Y:S01]  /*6150*/  LOP3.LUT P3, RZ, R101, 0xff, RZ, 0xc0, !PT ;  /* 0x000000ff65ff7812 */ /* 0x000fe2000786c0ff */
[C---:B------:R-:W-:Y:S01]  /*6160*/  FFMA.FTZ R101, R153.reuse, R160, R73 ;  /* 0x000000a099657223 */ /* 0x040fe20000010049 */
[----:B0-----:R-:W-:Y:S01]  /*6170*/  PRMT R157, R104, 0x5410, R157 ;  /* 0x00005410689d7816 */ /* 0x001fe2000000009d */
[----:B------:R-:W-:Y:S01]  /*6180*/  FMUL.FTZ R142, R142, UR14 ;  /* 0x0000000e8e8e7c20 */ /* 0x000fe20008410000 */
[----:B------:R-:W-:Y:S01]  /*6190*/  FFMA.FTZ R104, R153, R208, R76 ;  /* 0x000000d099687223 */ /* 0x000fe2000001004c */
[----:B------:R-:W-:Y:S01]  /*61a0*/  F2F.F16.F32 R152, R152 ;  /* 0x0000009800987304 */ /* 0x000fe20000200800 */
[----:B------:R-:W-:Y:S01]  /*61b0*/  FMUL.FTZ R139, R101, R146 ;  /* 0x00000092658b7220 */ /* 0x000fe20000410000 */
[----:B------:R-:W-:-:S02]  /*61c0*/  PRMT R147, R151, 0x5410, R162 ;  /* 0x0000541097937816 */ /* 0x000fc400000000a2 */
[----:B------:R-:W-:Y:S01]  /*61d0*/  FSEL R145, R142, RZ, P5 ;  /* 0x000000ff8e917208 */ /* 0x000fe20002800000 */
[-C--:B------:R-:W-:Y:S01]  /*61e0*/  FMUL.FTZ R142, R105, R146.reuse ;  /* 0x00000092698e7220 */ /* 0x080fe20000410000 */
[----:B------:R-:W-:Y:S01]  /*61f0*/  FMUL.FTZ R139, R139, UR14 ;  /* 0x0000000e8b8b7c20 */ /* 0x000fe20008410000 */
[----:B------:R-:W-:Y:S01]  /*6200*/  FMUL.FTZ R146, R104, R146 ;  /* 0x0000009268927220 */ /* 0x000fe20000410000 */
[----:B------:R-:W0:Y:S01]  /*6210*/  F2F.F16.F32 R199, R199 ;  /* 0x000000c700c77304 */ /* 0x000e220000200800 */
[----:B------:R-:W-:Y:S02]  /*6220*/  FMUL.FTZ R142, R142, UR14 ;  /* 0x0000000e8e8e7c20 */ /* 0x000fe40008410000 */
[----:B------:R-:W-:-:S05]  /*6230*/  FMUL.FTZ R146, R146, UR14 ;  /* 0x0000000e92927c20 */ /* 0x000fca0008410000 */
[----:B------:R2:W-:Y:S01]  /*6240*/  F2F.F16.F32 R168, R163 ;  /* 0x000000a300a87304 */ /* 0x0005e20000200800 */
[----:B------:R-:W-:Y:S02]  /*6250*/  FSEL R162, R146, RZ, P3 ;  /* 0x000000ff92a27208 */ /* 0x000fe40001800000 */
[----:B0-----:R-:W-:-:S05]  /*6260*/  PRMT R199, R152, 0x5410, R199 ;  /* 0x0000541098c77816 */ /* 0x001fca00000000c7 */
[----:B------:R-:W-:Y:S01]  /*6270*/  F2F.F16.F32 R144, R144 ;  /* 0x0000009000907304 */ /* 0x000fe20000200800 */
[----:B--2---:R-:W-:Y:S02]  /*6280*/  PRMT R163, R143, 0x5410, R148 ;  /* 0x000054108fa37816 */ /* 0x004fe40000000094 */
[----:B------:R-:W-:Y:S02]  /*6290*/  FSEL R148, R142, RZ, P4 ;  /* 0x000000ff8e947208 */ /* 0x000fe40002000000 */
[----:B------:R-:W0:Y:S03]  /*62a0*/  LDC.64 R142, c[0x0][0x468] ;  /* 0x00011a00ff8e7b82 */ /* 0x000e260000000a00 */
[----:B------:R2:W3:Y:S08]  /*62b0*/  F2F.F16.F32 R141, R140 ;  /* 0x0000008c008d7304 */ /* 0x0004f00000200800 */
[----:B------:R-:W4:Y:S01]  /*62c0*/  F2F.F16.F32 R195, R195 ;  /* 0x000000c300c37304 */ /* 0x000f220000200800 */
[----:B--2---:R-:W-:Y:S01]  /*62d0*/  FSEL R140, R139, RZ, P0 ;  /* 0x000000ff8b8c7208 */ /* 0x004fe20000000000 */
[----:B------:R-:W-:Y:S01]  /*62e0*/  IMAD.WIDE.U32 R138, R150, 0x10000, RZ ;  /* 0x00010000968a7825 */ /* 0x000fe200078e00ff */
[----:B---3--:R-:W-:-:S05]  /*62f0*/  PRMT R189, R144, 0x5410, R141 ;  /* 0x0000541090bd7816 */ /* 0x008fca000000008d */
[----:B------:R-:W-:Y:S01]  /*6300*/  F2F.F16.F32 R158, R158 ;  /* 0x0000009e009e7304 */ /* 0x000fe20000200800 */
[----:B------:R-:W-:Y:S02]  /*6310*/  LOP3.LUT R153, R199, R139, RZ, 0xfc, !PT ;  /* 0x0000008bc7997212 */ /* 0x000fe400078efcff */
[----:B----4-:R-:W-:-:S05]  /*6320*/  LOP3.LUT R152, R138, R195, RZ, 0xfc, !PT ;  /* 0x000000c38a987212 */ /* 0x010fca00078efcff */
[----:B------:R-:W2:Y:S01]  /*6330*/  F2F.F16.F32 R145, R145 ;  /* 0x0000009100917304 */ /* 0x000ea20000200800 */
[----:B------:R-:W-:-:S03]  /*6340*/  IMAD.WIDE.U32 R138, R149, 0x10000, RZ ;  /* 0x00010000958a7825 */ /* 0x000fc600078e00ff */
[----:B------:R-:W-:-:S04]  /*6350*/  LOP3.LUT R146, R138, R187, RZ, 0xfc, !PT ;  /* 0x000000bb8a927212 */ /* 0x000fc800078efcff */
[----:B------:R-:W3:Y:S01]  /*6360*/  F2F.F16.F32 R154, R154 ;  /* 0x0000009a009a7304 */ /* 0x000ee20000200800 */
[----:B--2---:R-:W-:-:S07]  /*6370*/  PRMT R193, R145, 0x5410, R168 ;  /* 0x0000541091c17816 */ /* 0x004fce00000000a8 */
[----:B------:R-:W2:Y:S01]  /*6380*/  F2F.F16.F32 R197, R197 ;  /* 0x000000c500c57304 */ /* 0x000ea20000200800 */
[----:B---3--:R-:W-:-:S07]  /*6390*/  IMAD.WIDE.U32 R144, R154, 0x10000, RZ ;  /* 0x000100009a907825 */ /* 0x008fce00078e00ff */
[----:B------:R-:W3:Y:S01]  /*63a0*/  F2F.F16.F32 R156, R156 ;  /* 0x0000009c009c7304 */ /* 0x000ee20000200800 */
[----:B------:R-:W-:Y:S02]  /*63b0*/  LOP3.LUT R151, R157, R145, RZ, 0xfc, !PT ;  /* 0x000000919d977212 */ /* 0x000fe400078efcff */
[----:B--2---:R-:W-:-:S05]  /*63c0*/  LOP3.LUT R150, R144, R197, RZ, 0xfc, !PT ;  /* 0x000000c590967212 */ /* 0x004fca00078efcff */
[----:B------:R-:W2:Y:S01]  /*63d0*/  F2F.F16.F32 R155, R155 ;  /* 0x0000009b009b7304 */ /* 0x000ea20000200800 */
[----:B---3--:R-:W-:-:S07]  /*63e0*/  IMAD.WIDE.U32 R144, R156, 0x10000, RZ ;  /* 0x000100009c907825 */ /* 0x008fce00078e00ff */
[----:B------:R3:W4:Y:S01]  /*63f0*/  F2F.F16.F32 R160, R140 ;  /* 0x0000008c00a07304 */ /* 0x0007220000200800 */
[----:B-1----:R-:W-:Y:S01]  /*6400*/  IMAD.WIDE.U32 R156, R169, 0x10, R164 ;  /* 0x00000010a99c7825 */ /* 0x002fe200078e00a4 */
[----:B------:R-:W-:Y:S02]  /*6410*/  LOP3.LUT R144, R144, R159, RZ, 0xfc, !PT ;  /* 0x0000009f90907212 */ /* 0x000fe400078efcff */
[----:B------:R-:W-:Y:S01]  /*6420*/  LOP3.LUT R145, R163, R145, RZ, 0xfc, !PT ;  /* 0x00000091a3917212 */ /* 0x000fe200078efcff */
[----:B0-----:R-:W-:-:S03]  /*6430*/  IMAD.WIDE.U32 R168, R169, 0x8, R142 ;  /* 0x00000008a9a87825 */ /* 0x001fc600078e008e */
[----:B------:R2:W0:Y:S01]  /*6440*/  F2F.F16.F32 R166, R148 ;  /* 0x0000009400a67304 */ /* 0x0004220000200800 */
[----:B---3--:R-:W-:-:S04]  /*6450*/  IMAD.WIDE.U32 R140, R158, 0x10000, RZ ;  /* 0x000100009e8c7825 */ /* 0x008fc800078e00ff */
[----:B------:R-:W-:-:S03]  /*6460*/  IMAD.WIDE.U32 R158, R171, 0x10, R164 ;  /* 0x00000010ab9e7825 */ /* 0x000fc600078e00a4 */
[----:B------:R-:W1:Y:S01]  /*6470*/  F2F.F16.F32 R161, R161 ;  /* 0x000000a100a17304 */ /* 0x000e620000200800 */
[----:B------:R-:W-:Y:S02]  /*6480*/  LOP3.LUT R149, R147, R141, RZ, 0xfc, !PT ;  /* 0x0000008d93957212 */ /* 0x000fe400078efcff */
[----:B------:R-:W-:Y:S01]  /*6490*/  LOP3.LUT R147, R185, R139, RZ, 0xfc, !PT ;  /* 0x0000008bb9937212 */ /* 0x000fe200078efcff */
[----:B------:R-:W-:Y:S01]  /*64a0*/  IMAD.WIDE.U32 R184, R181, 0x10, R164 ;  /* 0x00000010b5b87825 */ /* 0x000fe200078e00a4 */
[----:B--2---:R-:W-:-:S03]  /*64b0*/  LOP3.LUT R148, R140, R155, RZ, 0xfc, !PT ;  /* 0x0000009b8c947212 */ /* 0x004fc600078efcff */
[----:B------:R-:W2:Y:S01]  /*64c0*/  F2F.F16.F32 R191, R162 ;  /* 0x000000a200bf7304 */ /* 0x000ea20000200800 */
        /* <DEDUP_REMOVED lines=30> */
.L_x_9257:
        /* <DEDUP_REMOVED lines=61> */
.L_x_9254:
        /* <DEDUP_REMOVED lines=23> */
.L_x_9260:
        /* <DEDUP_REMOVED lines=9> */
.L_x_14415:


//--------------------- .text._ZN10layer_norm22ln_bwd_finalize_kernelINS_22Kernel_traits_finalizeILj7168E6__halfS2_fS2_fjLb0ELj1024ELj4ENS_18Kernel_traits_baseILj7168ES2_S2_fS2_fjLj1024EEEEELb0ELb0EEEvNS_9BwdParamsE --------------------------
	.section	.text._ZN10layer_norm22ln_bwd_finalize_kernelINS_22Kernel_traits_finalizeILj7168E6__halfS2_fS2_fjLb0ELj1024ELj4ENS_18Kernel_traits_baseILj7168ES2_S2_fS2_fjLj1024EEEEELb0ELb0EEEvNS_9BwdParamsE,"ax",@progbits
	.align	128
        .global         _ZN10layer_norm22ln_bwd_finalize_kernelINS_22Kernel_traits_finalizeILj7168E6__halfS2_fS2_fjLb0ELj1024ELj4ENS_18Kernel_traits_baseILj7168ES2_S2_fS2_fjLj1024EEEEELb0ELb0EEEvNS_9BwdParamsE
        .type           _ZN10layer_norm22ln_bwd_finalize_kernelINS_22Kernel_traits_finalizeILj7168E6__halfS2_fS2_fjLb0ELj1024ELj4ENS_18Kernel_traits_baseILj7168ES2_S2_fS2_fjLj1024EEEEELb0ELb0EEEvNS_9BwdParamsE,@function
        .size           _ZN10layer_norm22ln_bwd_finalize_kernelINS_22Kernel_traits_finalizeILj7168E6__halfS2_fS2_fjLb0ELj1024ELj4ENS_18Kernel_traits_baseILj7168ES2_S2_fS2_fjLj1024EEEEELb0ELb0EEEvNS_9BwdParamsE,(.L_x_14416 - _ZN10layer_norm22ln_bwd_finalize_kernelINS_22Kernel_traits_finalizeILj7168E6__halfS2_fS2_fjLb0ELj1024ELj4ENS_18Kernel_traits_baseILj7168ES2_S2_fS2_fjLj1024EEEEELb0ELb0EEEvNS_9BwdParamsE)
        .other          _ZN10layer_norm22ln_bwd_finalize_kernelINS_22Kernel_traits_finalizeILj7168E6__halfS2_fS2_fjLb0ELj1024ELj4ENS_18Kernel_traits_baseILj7168ES2_S2_fS2_fjLj1024EEEEELb0ELb0EEEvNS_9BwdParamsE,@"STO_CUDA_ENTRY STV_DEFAULT"
_ZN10layer_norm22ln_bwd_finalize_kernelINS_22Kernel_traits_finalizeILj7168E6__halfS2_fS2_fjLb0ELj1024ELj4ENS_18Kernel_traits_baseILj7168ES2_S2_fS2_fjLj1024EEEEELb0ELb0EEEvNS_9BwdParamsE:
.text._ZN10layer_norm22ln_bwd_finalize_kernelINS_22Kernel_traits_finalizeILj7168E6__halfS2_fS2_fjLb0ELj1024ELj4ENS_18Kernel_traits_baseILj7168ES2_S2_fS2_fjLj1024EEEEELb0ELb0EEEvNS_9BwdParamsE:
        /* <DEDUP_REMOVED lines=82> */
.L_x_9265:
        /* <DEDUP_REMOVED lines=118> */
.L_x_9264:
[----:B------:R-:W-:Y:S05]  /*0c80*/  BSYNC.RECONVERGENT B1 ;  /* 0x0000000000017941 */ /* 0x000fea0003800200 */
.L_x_9263:
        /* <DEDUP_REMOVED lines=75> */
.L_x_9267:
[----:B------:R-:W-:Y:S05]  /*1140*/  BSYNC.RECONVERGENT B1 ;  /* 0x0000000000017941 */ /* 0x000fea0003800200 */
.L_x_9266:
        /* <DEDUP_REMOVED lines=37> */
.L_x_9269:
[----:B------:R-:W-:Y:S05]  /*13a0*/  BSYNC.RECONVERGENT B1 ;  /* 0x0000000000017941 */ /* 0x000fea0003800200 */
.L_x_9268:
[----:B------:R-:W-:Y:S05]  /*13b0*/  @!P1 BRA `(.L_x_9262) ;  /* 0x0000000000409947 */ /* 0x000fea0003800000 */
[----:B------:R-:W0:Y:S01]  /*13c0*/  LDC.64 R10, c[0x0][0x440] ;  /* 0x00011000ff0a7b82 */ /* 0x000e220000000a00 */
[----:B------:R-:W-:Y:S01]  /*13d0*/  IMAD R59, R0, R56, R59 ;  /* 0x00000038003b7224 */ /* 0x000fe200078e023b */
[----:B------:R-:W-:Y:S02]  /*13e0*/  LOP3.LUT R8, R8, 0x1f, RZ, 0xc0, !PT ;  /* 0x0000001f08087812 */ /* 0x000fe400078ec0ff */
[----:B------:R-:W-:Y:S02]  /*13f0*/  IADD3 R9, PT, PT, -R9, RZ, RZ ;  /* 0x000000ff09097210 */ /* 0x000fe40007ffe1ff */
[----:B------:R-:W-:Y:S02]  /*1400*/  IADD3 R59, PT, PT, R8, R59, RZ ;  /* 0x0000003b083b7210 */ /* 0x000fe40007ffe0ff */
[----:B------:R-:W1:Y:S05]  /*1410*/  LDC.64 R12, c[0x0][0x448] ;  /* 0x00011200ff0c7b82 */ /* 0x000e6a0000000a00 */
.L_x_9270:
        /* <DEDUP_REMOVED lines=10> */
.L_x_9262:
[----:B------:R-:W-:Y:S05]  /*14c0*/  BSYNC.RECONVERGENT B0 ;  /* 0x0000000000007941 */ /* 0x000fea0003800200 */
.L_x_9261:
        /* <DEDUP_REMOVED lines=59> */
.L_x_9271:
        /* <DEDUP_REMOVED lines=16> */
.L_x_14416:


//--------------------- .text._ZN10layer_norm13ln_bwd_kernelINS_13Kernel_traitsI6__halfS2_fS2_fjLj7168ELj1ELj1ELj8ELj8ENS_18Kernel_traits_baseILj7168ES2_S2_fS2_fjLj256EEEEELb1ELb0ELb1ELb0EEEvNS_9BwdParamsE --------------------------
	.section	.text._ZN10layer_norm13ln_bwd_kernelINS_13Kernel_traitsI6__halfS2_fS2_fjLj7168ELj1ELj1ELj8ELj8ENS_18Kernel_traits_baseILj7168ES2_S2_fS2_fjLj256EEEEELb1ELb0ELb1ELb0EEEvNS_9BwdParamsE,"ax",@progbits
	.align	128
        .global         _ZN10layer_norm13ln_bwd_kernelINS_13Kernel_traitsI6__halfS2_fS2_fjLj7168ELj1ELj1ELj8ELj8ENS_18Kernel_traits_baseILj7168ES2_S2_fS2_fjLj256EEEEELb1ELb0ELb1ELb0EEEvNS_9BwdParamsE
        .type           _ZN10layer_norm13ln_bwd_kernelINS_13Kernel_traitsI6__halfS2_fS2_fjLj7168ELj1ELj1ELj8ELj8ENS_18Kernel_traits_baseILj7168ES2_S2_fS2_fjLj256EEEEELb1ELb0ELb1ELb0EEEvNS_9BwdParamsE,@function
        .size           _ZN10layer_norm13ln_bwd_kernelINS_13Kernel_traitsI6__halfS2_fS2_fjLj7168ELj1ELj1ELj8ELj8ENS_18Kernel_traits_baseILj7168ES2_S2_fS2_fjLj256EEEEELb1ELb0ELb1ELb0EEEvNS_9BwdParamsE,(.L_x_14417 - _ZN10layer_norm13ln_bwd_kernelINS_13Kernel_traitsI6__halfS2_fS2_fjLj7168ELj1ELj1ELj8ELj8ENS_18Kernel_traits_baseILj7168ES2_S2_fS2_fjLj256EEEEELb1ELb0ELb1ELb0EEEvNS_9BwdParamsE)
        .other          _ZN10layer_norm13ln_bwd_kernelINS_13Kernel_traitsI6__halfS2_fS2_fjLj7168ELj1ELj1ELj8ELj8ENS_18Kernel_traits_baseILj7168ES2_S2_fS2_fjLj256EEEEELb1ELb0ELb1ELb0EEEvNS_9BwdParamsE,@"STO_CUDA_ENTRY STV_DEFAULT"
_ZN10layer_norm13ln_bwd_kernelINS_13Kernel_traitsI6__halfS2_fS2_fjLj7168ELj1ELj1ELj8ELj8ENS_18Kernel_traits_baseILj7168ES2_S2_fS2_fjLj256EEEEELb1ELb0ELb1ELb0EEEvNS_9BwdParamsE:
.text._ZN10layer_norm13ln_bwd_kernelINS_13Kernel_traitsI6__halfS2_fS2_fjLj7168ELj1ELj1ELj8ELj8ENS_18Kernel_traits_baseILj7168ES2_S2_fS2_fjLj256EEEEELb1ELb0ELb1ELb0EEEvNS_9BwdParamsE:
        /* <DEDUP_REMOVED lines=30> */
[----:B--2---:R-:W5:Y:S02]  /*01e0*/  @P6 LDG.E.64 R4, desc[UR10][R2.64] ;  /* 0x0000000a02046981 */ /* 0x004f64000c1e1b00 */
[----:B------:R-:W0:Y:S01]  /*01f0*/  @P1 LDC.64 R32, c[0x0][0x3d0] ;  /* 0x0000f400ff201b82 */ /* 0x000e220000000a00 */
[C---:B-1----:R-:W-:Y:S01]  /*0200*/  @P5 IMAD.WIDE.U32 R26, R37.reuse, 0x8, R12 ;  /* 0x00000008251a5825 */ /* 0x042fe200078e000c */
[----:B------:R-:W-:-:S04]  /*0210*/  @P5 IADD3 R37, PT, PT, R37, 0x100, RZ ;  /* 0x0000010025255810 */ /* 0x000fc80007ffe0ff */
[----:B------:R-:W5:Y:S02]  /*0220*/  @P5 LDG.E.64 R6, desc[UR10][R26.64] ;  /* 0x0000000a1a065981 */ /* 0x000f64000c1e1b00 */
[----:B------:R-:W1:Y:S01]  /*0230*/  @P2 LDC.64 R34, c[0x0][0x3d0] ;  /* 0x0000f400ff222b82 */ /* 0x000e620000000a00 */
[C---:B----4-:R-:W-:Y:S01]  /*0240*/  @P4 IMAD.WIDE.U32 R28, R37.reuse, 0x8, R28 ;  /* 0x00000008251c4825 */ /* 0x050fe200078e001c */
[----:B------:R-:W-:-:S04]  /*0250*/  @P4 IADD3 R37, PT, PT, R37, 0x100, RZ ;  /* 0x0000010025254810 */ /* 0x000fc80007ffe0ff */
[----:B------:R-:W5:Y:S01]  /*0260*/  @P4 LDG.E.64 R8, desc[UR10][R28.64] ;  /* 0x0000000a1c084981 */ /* 0x000f62000c1e1b00 */
[C---:B---3--:R-:W-:Y:S01]  /*0270*/  @P0 IMAD.WIDE.U32 R30, R37.reuse, 0x8, R30 ;  /* 0x00000008251e0825 */ /* 0x048fe200078e001e */
[----:B------:R-:W-:Y:S01]  /*0280*/  @P0 IADD3 R37, PT, PT, R37, 0x100, RZ ;  /* 0x0000010025250810 */ /* 0x000fe20007ffe0ff */
[----:B------:R-:W2:Y:S03]  /*0290*/  @P3 LDC.64 R12, c[0x0][0x3d0] ;  /* 0x0000f400ff0c3b82 */ /* 0x000ea60000000a00 */
[----:B------:R-:W5:Y:S01]  /*02a0*/  @P0 LDG.E.64 R10, desc[UR10][R30.64] ;  /* 0x0000000a1e0a0981 */ /* 0x000f62000c1e1b00 */
[C---:B0-----:R-:W-:Y:S01]  /*02b0*/  @P1 IMAD.WIDE.U32 R32, R37.reuse, 0x8, R32 ;  /* 0x0000000825201825 */ /* 0x041fe200078e0020 */
[----:B------:R-:W-:-:S04]  /*02c0*/  @P1 IADD3 R37, PT, PT, R37, 0x100, RZ ;  /* 0x0000010025251810 */ /* 0x000fc80007ffe0ff */
[----:B------:R-:W5:Y:S01]  /*02d0*/  @P1 LDG.E.64 R18, desc[UR10][R32.64] ;  /* 0x0000000a20121981 */ /* 0x000f62000c1e1b00 */
[C---:B-1----:R-:W-:Y:S01]  /*02e0*/  @P2 IMAD.WIDE.U32 R34, R37.reuse, 0x8, R34 ;  /* 0x0000000825222825 */ /* 0x042fe200078e0022 */
[----:B------:R-:W0:Y:S01]  /*02f0*/  S2UR UR4, SR_CTAID.X ;  /* 0x00000000000479c3 */ /* 0x000e220000002500 */
[----:B------:R-:W-:-:S03]  /*0300*/  @P2 IADD3 R37, PT, PT, R37, 0x100, RZ ;  /* 0x0000010025252810 */ /* 0x000fc60007ffe0ff */
[----:B------:R-:W5:Y:S02]  /*0310*/  @P2 LDG.E.64 R20, desc[UR10][R34.64] ;  /* 0x0000000a22142981 */ /* 0x000f64000c1e1b00 */
[----:B--2---:R-:W-:-:S05]  /*0320*/  @P3 IMAD.WIDE.U32 R12, R37, 0x8, R12 ;  /* 0x00000008250c3825 */ /* 0x004fca00078e000c */
[----:B------:R0:W5:Y:S02]  /*0330*/  @P3 LDG.E.64 R24, desc[UR10][R12.64] ;  /* 0x0000000a0c183981 */ /* 0x000164000c1e1b00 */
        /* <DEDUP_REMOVED lines=107> */
.L_x_9381:
[----:B0-----:R-:W0:Y:S08]  /*09f0*/  LDC.64 R10, c[0x0][0x3f8] ;  /* 0x0000fe00ff0a7b82 */ /* 0x001e300000000a00 */
[----:B-123--:R-:W1:Y:S08]  /*0a00*/  LDC.64 R128, c[0x0][0x3c8] ;  /* 0x0000f200ff807b82 */ /* 0x00ee700000000a00 */
        /* <DEDUP_REMOVED lines=11> */
[----:B------:R-:W-:Y:S02]  /*0ac0*/  IMAD.WIDE R22, R13, 0x4, R16 ;  /* 0x000000040d167825 */ /* 0x000fe400078e0210 */
[----:B------:R-:W0:Y:S03]  /*0ad0*/  LDC R16, c[0x0][0x388] ;  /* 0x0000e200ff107b82 */ /* 0x000e260000000800 */
        /* <DEDUP_REMOVED lines=12> */
[----:B------:R-:W-:Y:S02]  /*0ba0*/  @P4 IADD3 R9, PT, PT, R10, -0x1, RZ ;  /* 0xffffffff0a094810 */ /* 0x000fe40007ffe0ff */
[----:B-1----:R-:W-:-:S03]  /*0bb0*/  P2R R23, PR, RZ, 0x4 ;  /* 0x00000004ff177803 */ /* 0x002fc60000000000 */
[-C--:B0-----:R-:W-:Y:S02]  /*0bc0*/  @P4 IMAD R128, R9, R16.reuse, RZ ;  /* 0x0000001009804224 */ /* 0x081fe400078e02ff */
[-C--:B------:R-:W-:Y:S02]  /*0bd0*/  IMAD R9, R13, R16.reuse, RZ ;  /* 0x000000100d097224 */ /* 0x080fe400078e02ff */
[----:B------:R-:W-:Y:S01]  /*0be0*/  IMAD R17, R17, R16, RZ ;  /* 0x0000001011117224 */ /* 0x000fe200078e02ff */
[----:B------:R-:W-:Y:S02]  /*0bf0*/  @P4 SHF.R.S32.HI R129, RZ, 0x1f, R128 ;  /* 0x0000001fff814819 */ /* 0x000fe40000011480 */
[----:B------:R-:W-:Y:S02]  /*0c00*/  SHF.R.S32.HI R22, RZ, 0x1f, R9 ;  /* 0x0000001fff167819 */ /* 0x000fe40000011409 */
[----:B------:R-:W-:Y:S02]  /*0c10*/  @P4 LEA.HI R132, R129, R128, RZ, 0x2 ;  /* 0x0000008081844211 */ /* 0x000fe400078f10ff */
[----:B------:R-:W-:-:S02]  /*0c20*/  SHF.R.S32.HI R130, RZ, 0x1f, R17 ;  /* 0x0000001fff827819 */ /* 0x000fc40000011411 */
[----:B------:R-:W-:Y:S02]  /*0c30*/  LEA.HI R128, R22, R9, RZ, 0x2 ;  /* 0x0000000916807211 */ /* 0x000fe400078f10ff */
[----:B------:R-:W-:Y:S02]  /*0c40*/  LEA.HI R130, R130, R17, RZ, 0x2 ;  /* 0x0000001182827211 */ /* 0x000fe400078f10ff */
[-C--:B---3--:R-:W-:Y:S02]  /*0c50*/  LEA.HI.SX32 R9, R128, R15.reuse, 0x1e ;  /* 0x0000000f80097211 */ /* 0x088fe400078ff2ff */
[----:B------:R-:W-:Y:S02]  /*0c60*/  @P4 LEA.HI.SX32 R139, R132, R15, 0x1e ;  /* 0x0000000f848b4211 */ /* 0x000fe400078ff2ff */
[----:B------:R-:W-:Y:S02]  /*0c70*/  P2R R17, PR, RZ, 0x40 ;  /* 0x00000040ff117803 */ /* 0x000fe40000000000 */
[----:B------:R-:W-:-:S02]  /*0c80*/  P2R R22, PR, RZ, 0x20 ;  /* 0x00000020ff167803 */ /* 0x000fc40000000000 */
        /* <DEDUP_REMOVED lines=22> */
[----:B------:R-:W-:Y:S01]  /*0df0*/  SHF.R.U64 R135, R28, 0x10, R29 ;  /* 0x000000101c877819 */ /* 0x000fe2000000121d */
[----:B------:R-:W-:-:S02]  /*0e00*/  HADD2.F32 R28, -RZ, R18.H1_H1 ;  /* 0x30000012ff1c7230 */ /* 0x000fc40000004100 */
[C---:B----4-:R-:W-:Y:S01]  /*0e10*/  FADD.FTZ R24, -R138.reuse, R24 ;  /* 0x000000188a187221 */ /* 0x050fe20000010100 */
[C---:B------:R-:W-:Y:S01]  /*0e20*/  FADD.FTZ R30, -R138.reuse, R25 ;  /* 0x000000198a1e7221 */ /* 0x040fe20000010100 */
[----:B------:R-:W-:Y:S02]  /*0e30*/  HADD2.F32 R25, -RZ, R3.H0_H0 ;  /* 0x20000003ff197230 */ /* 0x000fe40000004100 */
[C---:B-1----:R-:W-:Y:S01]  /*0e40*/  FADD.FTZ R130, -R138.reuse, R27 ;  /* 0x0000001b8a827221 */ /* 0x042fe20000010100 */
[----:B------:R-:W-:Y:S01]  /*0e50*/  FADD.FTZ R132, -R138, R26 ;  /* 0x0000001a8a847221 */ /* 0x000fe20000010100 */
[----:B------:R-:W-:Y:S02]  /*0e60*/  HADD2.F32 R27, -RZ, R19.H1_H1 ;  /* 0x30000013ff1b7230 */ /* 0x000fe40000004100 */
[C---:B------:R-:W-:Y:S01]  /*0e70*/  FMUL.FTZ R3, R11.reuse, R24 ;  /* 0x000000180b037220 */ /* 0x040fe20000410000 */
[----:B0-----:R-:W-:Y:S01]  /*0e80*/  HADD2.F32 R128, -RZ, R135.H0_H0 ;  /* 0x20000087ff807230 */ /* 0x001fe20000004100 */
[----:B------:R-:W-:Y:S01]  /*0e90*/  MOV R133, R29 ;  /* 0x0000001d00857202 */ /* 0x000fe20000000f00 */
[----:B------:R-:W-:Y:S01]  /*0ea0*/  FMUL.FTZ R26, R11, R30 ;  /* 0x0000001e0b1a7220 */ /* 0x000fe20000410000 */
[-C--:B------:R-:W-:Y:S01]  /*0eb0*/  FMUL.FTZ R24, R28, R25.reuse ;  /* 0x000000191c187220 */ /* 0x080fe20000410000 */
[----:B------:R-:W-:Y:S01]  /*0ec0*/  FADD.FTZ R72, R72, R25 ;  /* 0x0000001948487221 */ /* 0x000fe20000010000 */
[----:B------:R-:W-:Y:S01]  /*0ed0*/  FFMA.FTZ R100, R3, R25, R100 ;  /* 0x0000001903647223 */ /* 0x000fe20000010064 */
[----:B------:R-:W-:Y:S01]  /*0ee0*/  SHF.R.U32.HI R134, RZ, 0x10, R29 ;  /* 0x00000010ff867819 */ /* 0x000fe2000001161d */
[-C--:B------:R-:W-:Y:S01]  /*0ef0*/  FMUL.FTZ R25, R27, R128.reuse ;  /* 0x000000801b197220 */ /* 0x080fe20000410000 */
[----:B------:R-:W-:Y:S01]  /*0f00*/  FADD.FTZ R73, R73, R128 ;  /* 0x0000008049497221 */ /* 0x000fe20000010000 */
[----:B------:R-:W-:Y:S01]  /*0f10*/  FFMA.FTZ R101, R26, R128, R101 ;  /* 0x000000801a657223 */ /* 0x000fe20000010065 */
[----:B------:R-:W-:-:S02]  /*0f20*/  HADD2.F32 R28, -RZ, R20.H1_H1 ;  /* 0x30000014ff1c7230 */ /* 0x000fc40000004100 */
[----:B------:R-:W-:Y:S01]  /*0f30*/  FADD.FTZ R128, RZ, R24 ;  /* 0x00000018ff807221 */ /* 0x000fe20000010000 */
[----:B------:R-:W-:Y:S02]  /*0f40*/  HADD2.F32 R133, -RZ, R133.H0_H0 ;  /* 0x20000085ff857230 */ /* 0x000fe40000004100 */
[----:B------:R-:W-:Y:S01]  /*0f50*/  FFMA.FTZ R129, R3, R24, RZ ;  /* 0x0000001803817223 */ /* 0x000fe200000100ff */
[C---:B------:R-:W-:Y:S01]  /*0f60*/  FMUL.FTZ R27, R11.reuse, R132 ;  /* 0x000000840b1b7220 */ /* 0x040fe20000410000 */
[----:B------:R-:W-:Y:S02]  /*0f70*/  HADD2.F32 R29, -RZ, R21.H1_H1 ;  /* 0x30000015ff1d7230 */ /* 0x000fe40000004100 */
[----:B------:R-:W-:Y:S01]  /*0f80*/  FADD.FTZ R131, R128, R25 ;  /* 0x0000001980837221 */ /* 0x000fe20000010000 */
[----:B------:R-:W-:Y:S02]  /*0f90*/  HADD2.F32 R132, -RZ, R134.H0_H0 ;  /* 0x20000086ff847230 */ /* 0x000fe40000004100 */
        /* <DEDUP_REMOVED lines=12> */
.L_x_9276:
[----:B----4-:R-:W-:Y:S05]  /*1060*/  BSYNC.RECONVERGENT B1 ;  /* 0x0000000000017941 */ /* 0x010fea0003800200 */
.L_x_9275:
        /* <DEDUP_REMOVED lines=12> */
[----:B------:R-:W-:Y:S02]  /*1130*/  HADD2.F32 R38, -RZ, R196.H0_H0 ;  /* 0x200000c4ff267230 */ /* 0x000fe40000004100 */
[----:B--2---:R-:W-:-:S05]  /*1140*/  IMAD.WIDE.U32 R130, R139, 0x4, R130 ;  /* 0x000000048b827825 */ /* 0x004fca00078e0082 */
[----:B------:R1:W5:Y:S01]  /*1150*/  LDG.E R7, desc[UR10][R130.64] ;  /* 0x0000000a82077981 */ /* 0x000362000c1e1900 */
[----:B0-----:R-:W-:-:S05]  /*1160*/  @P1 IMAD.WIDE.U32 R36, R143, 0x10, R36 ;  /* 0x000000108f241825 */ /* 0x001fca00078e0024 */
[----:B------:R0:W5:Y:S01]  /*1170*/  @P1 LDG.E.128 R40, desc[UR10][R36.64] ;  /* 0x0000000a24281981 */ /* 0x000162000c1e1d00 */
[--C-:B-1----:R-:W-:Y:S02]  /*1180*/  HADD2.F32 R130, -RZ, R198.reuse.H1_H1 ;  /* 0x300000c6ff827230 */ /* 0x102fe40000004100 */
[----:B0-----:R-:W-:Y:S01]  /*1190*/  HADD2.F32 R37, -RZ, R198.H0_H0 ;  /* 0x200000c6ff257230 */ /* 0x001fe20000004100 */
[----:B------:R-:W-:Y:S02]  /*11a0*/  IADD3 R139, PT, PT, R139, 0x100, RZ ;  /* 0x000001008b8b7810 */ /* 0x000fe40007ffe0ff */
[----:B------:R-:W-:Y:S02]  /*11b0*/  IADD3 R142, PT, PT, R142, 0x100, RZ ;  /* 0x000001008e8e7810 */ /* 0x000fe40007ffe0ff */
[----:B------:R-:W-:Y:S02]  /*11c0*/  IADD3 R143, PT, PT, R143, 0x100, RZ ;  /* 0x000001008f8f7810 */ /* 0x000fe40007ffe0ff */
[----:B---3--:R-:W-:-:S02]  /*11d0*/  MOV R31, R128 ;  /* 0x00000080001f7202 */ /* 0x008fc40000000f00 */
[----:B------:R-:W-:Y:S01]  /*11e0*/  SHF.R.U64 R128, R128, 0x10, R129 ;  /* 0x0000001080807819 */ /* 0x000fe20000001281 */
[C---:B----4-:R-:W-:Y:S01]  /*11f0*/  FADD.FTZ R134, -R138.reuse, R33 ;  /* 0x000000218a867221 */ /* 0x050fe20000010100 */
[C---:B------:R-:W-:Y:S01]  /*1200*/  FADD.FTZ R32, -R138.reuse, R32 ;  /* 0x000000208a207221 */ /* 0x040fe20000010100 */
[----:B------:R-:W-:Y:S02]  /*1210*/  HADD2.F32 R33, -RZ, R31.H0_H0 ;  /* 0x2000001fff217230 */ /* 0x000fe40000004100 */
[----:B------:R-:W-:Y:S01]  /*1220*/  FADD.FTZ R172, -R138, R35 ;  /* 0x000000238aac7221 */ /* 0x000fe20000010100 */
[----:B------:R-:W-:Y:S01]  /*1230*/  MOV R132, R129 ;  /* 0x0000008100847202 */ /* 0x000fe20000000f00 */
[----:B------:R-:W-:Y:S02]  /*1240*/  HADD2.F32 R35, -RZ, R196.H1_H1 ;  /* 0x300000c4ff237230 */ /* 0x000fe40000004100 */
[----:B------:R-:W-:Y:S01]  /*1250*/  FMUL.FTZ R31, R11, R32 ;  /* 0x000000200b1f7220 */ /* 0x000fe20000410000 */
[----:B------:R-:W-:-:S02]  /*1260*/  HADD2.F32 R36, -RZ, R128.H0_H0 ;  /* 0x20000080ff247230 */ /* 0x000fc40000004100 */
[-C--:B------:R-:W-:Y:S01]  /*1270*/  FMUL.FTZ R32, R38, R33.reuse ;  /* 0x0000002126207220 */ /* 0x080fe20000410000 */
[----:B------:R-:W-:Y:S01]  /*1280*/  SHF.R.U32.HI R133, RZ, 0x10, R129 ;  /* 0x00000010ff857819 */ /* 0x000fe20000011681 */
[----:B------:R-:W-:Y:S01]  /*1290*/  FADD.FTZ R136, -R138, R34 ;  /* 0x000000228a887221 */ /* 0x000fe20000010100 */
[----:B------:R-:W-:Y:S01]  /*12a0*/  FADD.FTZ R68, R68, R33 ;  /* 0x0000002144447221 */ /* 0x000fe20000010000 */
[----:B------:R-:W-:Y:S01]  /*12b0*/  FFMA.FTZ R96, R31, R33, R96 ;  /* 0x000000211f607223 */ /* 0x000fe20000010060 */
[----:B------:R-:W-:Y:S01]  /*12c0*/  FMUL.FTZ R34, R11, R134 ;  /* 0x000000860b227220 */ /* 0x000fe20000410000 */
[----:B------:R-:W-:Y:S02]  /*12d0*/  HADD2.F32 R132, -RZ, R132.H0_H0 ;  /* 0x20000084ff847230 */ /* 0x000fe40000004100 */
[----:B------:R-:W-:Y:S01]  /*12e0*/  FMUL.FTZ R33, R35, R36 ;  /* 0x0000002423217220 */ /* 0x000fe20000410000 */
[----:B------:R-:W-:Y:S01]  /*12f0*/  FADD.FTZ R128, R141, R32 ;  /* 0x000000208d807221 */ /* 0x000fe20000010000 */
[----:B------:R-:W-:Y:S01]  /*1300*/  FFMA.FTZ R129, R31, R32, R140 ;  /* 0x000000201f817223 */ /* 0x000fe2000001008c */
[----:B------:R-:W-:-:S02]  /*1310*/  HADD2.F32 R133, -RZ, R133.H0_H0 ;  /* 0x20000085ff857230 */ /* 0x000fc40000004100 */
[----:B------:R-:W-:Y:S01]  /*1320*/  FADD.FTZ R69, R69, R36 ;  /* 0x0000002445457221 */ /* 0x000fe20000010000 */
[----:B------:R-:W-:Y:S01]  /*1330*/  FFMA.FTZ R97, R34, R36, R97 ;  /* 0x0000002422617223 */ /* 0x000fe20000010061 */
[----:B------:R-:W-:Y:S01]  /*1340*/  FADD.FTZ R131, R128, R33 ;  /* 0x0000002180837221 */ /* 0x000fe20000010000 */
[----:B------:R-:W-:Y:S01]  /*1350*/  FMUL.FTZ R35, R11, R136 ;  /* 0x000000880b237220 */ /* 0x000fe20000410000 */
[----:B------:R-:W-:Y:S01]  /*1360*/  FMUL.FTZ R36, R37, R132 ;  /* 0x0000008425247220 */ /* 0x000fe20000410000 */
[----:B------:R-:W-:Y:S01]  /*1370*/  FFMA.FTZ R128, R34, R33, R129 ;  /* 0x0000002122807223 */ /* 0x000fe20000010081 */
        /* <DEDUP_REMOVED lines=10> */
.L_x_9278:
[----:B------:R-:W-:Y:S05]  /*1420*/  BSYNC.RECONVERGENT B1 ;  /* 0x0000000000017941 */ /* 0x000fea0003800200 */
.L_x_9277:
        /* <DEDUP_REMOVED lines=14> */
[----:B------:R-:W-:Y:S02]  /*1510*/  HADD2.F32 R144, -RZ, R199.H0_H0 ;  /* 0x200000c7ff907230 */ /* 0x000fe40000004100 */
[----:B--2---:R-:W-:-:S04]  /*1520*/  IMAD.WIDE.U32 R136, R139, 0x4, R136 ;  /* 0x000000048b887825 */ /* 0x004fc800078e0088 */
[----:B------:R-:W-:Y:S01]  /*1530*/  HADD2.F32 R145, -RZ, R199.H1_H1 ;  /* 0x300000c7ff917230 */ /* 0x000fe20000004100 */
[----:B------:R0:W5:Y:S01]  /*1540*/  LDG.E R6, desc[UR10][R136.64] ;  /* 0x0000000a88067981 */ /* 0x000162000c1e1900 */
[--C-:B------:R-:W-:Y:S02]  /*1550*/  HADD2.F32 R148, -RZ, R200.reuse.H0_H0 ;  /* 0x200000c8ff947230 */ /* 0x100fe40000004100 */
[----:B------:R-:W-:Y:S01]  /*1560*/  HADD2.F32 R149, -RZ, R200.H1_H1 ;  /* 0x300000c8ff957230 */ /* 0x000fe20000004100 */
[----:B------:R-:W-:Y:S02]  /*1570*/  IADD3 R139, PT, PT, R139, 0x100, RZ ;  /* 0x000001008b8b7810 */ /* 0x000fe40007ffe0ff */
[----:B------:R-:W-:Y:S02]  /*1580*/  IADD3 R142, PT, PT, R142, 0x100, RZ ;  /* 0x000001008e8e7810 */ /* 0x000fe40007ffe0ff */
[----:B------:R-:W-:Y:S02]  /*1590*/  IADD3 R143, PT, PT, R143, 0x100, RZ ;  /* 0x000001008f8f7810 */ /* 0x000fe40007ffe0ff */
[----:B---3--:R-:W-:-:S02]  /*15a0*/  MOV R39, R134 ;  /* 0x0000008600277202 */ /* 0x008fc40000000f00 */
[----:B------:R-:W-:Y:S02]  /*15b0*/  SHF.R.U64 R146, R134, 0x10, R135 ;  /* 0x0000001086927819 */ /* 0x000fe40000001287 */
[----:B------:R-:W-:Y:S01]  /*15c0*/  MOV R147, R135 ;  /* 0x0000008700937202 */ /* 0x000fe20000000f00 */
[C---:B----4-:R-:W-:Y:S01]  /*15d0*/  FADD.FTZ R128, -R138.reuse, R128 ;  /* 0x000000808a807221 */ /* 0x050fe20000010100 */
[C---:B------:R-:W-:Y:S01]  /*15e0*/  FADD.FTZ R150, -R138.reuse, R129 ;  /* 0x000000818a967221 */ /* 0x040fe20000010100 */
[----:B------:R-:W-:Y:S02]  /*15f0*/  HADD2.F32 R129, -RZ, R39.H0_H0 ;  /* 0x20000027ff817230 */ /* 0x000fe40000004100 */
[----:B------:R-:W-:Y:S01]  /*1600*/  FMUL.FTZ R39, R11, R128 ;  /* 0x000000800b277220 */ /* 0x000fe20000410000 */
[----:B------:R-:W-:Y:S01]  /*1610*/  FADD.FTZ R130, -R138, R130 ;  /* 0x000000828a827221 */ /* 0x000fe20000010100 */
[----:B------:R-:W-:Y:S02]  /*1620*/  HADD2.F32 R128, -RZ, R146.H0_H0 ;  /* 0x20000092ff807230 */ /* 0x000fe40000004100 */
[-C--:B------:R-:W-:Y:S01]  /*1630*/  FMUL.FTZ R144, R144, R129.reuse ;  /* 0x0000008190907220 */ /* 0x080fe20000410000 */
[----:B------:R-:W-:Y:S01]  /*1640*/  FADD.FTZ R64, R64, R129 ;  /* 0x0000008140407221 */ /* 0x000fe20000010000 */
[----:B------:R-:W-:Y:S01]  /*1650*/  FFMA.FTZ R92, R39, R129, R92 ;  /* 0x00000081275c7223 */ /* 0x000fe2000001005c */
[----:B------:R-:W-:Y:S01]  /*1660*/  FMUL.FTZ R146, R11, R150 ;  /* 0x000000960b927220 */ /* 0x000fe20000410000 */
[----:B------:R-:W-:-:S02]  /*1670*/  HADD2.F32 R129, -RZ, R147.H0_H0 ;  /* 0x20000093ff817230 */ /* 0x000fc40000004100 */
        /* <DEDUP_REMOVED lines=22> */
.L_x_9280:
[----:B------:R-:W-:Y:S05]  /*17e0*/  BSYNC.RECONVERGENT B1 ;  /* 0x0000000000017941 */ /* 0x000fea0003800200 */
.L_x_9279:
        /* <DEDUP_REMOVED lines=23> */
[----:B---3--:R-:W-:Y:S01]  /*1960*/  MOV R151, R134 ;  /* 0x0000008600977202 */ /* 0x008fe20000000f00 */
[--C-:B------:R-:W-:Y:S01]  /*1970*/  IMAD.MOV.U32 R155, RZ, RZ, R135.reuse ;  /* 0x000000ffff9b7224 */ /* 0x100fe200078e0087 */
[----:B------:R-:W-:Y:S01]  /*1980*/  SHF.R.U64 R154, R134, 0x10, R135 ;  /* 0x00000010869a7819 */ /* 0x000fe20000001287 */
[C---:B----4-:R-:W-:Y:S01]  /*1990*/  FADD.FTZ R128, -R138.reuse, R128 ;  /* 0x000000808a807221 */ /* 0x050fe20000010100 */
[----:B------:R-:W-:Y:S01]  /*19a0*/  FADD.FTZ R158, -R138, R129 ;  /* 0x000000818a9e7221 */ /* 0x000fe20000010100 */
[----:B------:R-:W-:-:S02]  /*19b0*/  HADD2.F32 R129, -RZ, R151.H0_H0 ;  /* 0x20000097ff817230 */ /* 0x000fc40000004100 */
[----:B------:R-:W-:Y:S01]  /*19c0*/  FMUL.FTZ R151, R11, R128 ;  /* 0x000000800b977220 */ /* 0x000fe20000410000 */
[----:B------:R-:W-:Y:S01]  /*19d0*/  FADD.FTZ R130, -R138, R130 ;  /* 0x000000828a827221 */ /* 0x000fe20000010100 */
[----:B------:R-:W-:Y:S02]  /*19e0*/  HADD2.F32 R128, -RZ, R154.H0_H0 ;  /* 0x2000009aff807230 */ /* 0x000fe40000004100 */
[-C--:B------:R-:W-:Y:S01]  /*19f0*/  FMUL.FTZ R152, R152, R129.reuse ;  /* 0x0000008198987220 */ /* 0x080fe20000410000 */
[----:B------:R-:W-:Y:S01]  /*1a00*/  FADD.FTZ R60, R60, R129 ;  /* 0x000000813c3c7221 */ /* 0x000fe20000010000 */
[----:B------:R-:W-:Y:S01]  /*1a10*/  FFMA.FTZ R88, R151, R129, R88 ;  /* 0x0000008197587223 */ /* 0x000fe20000010058 */
[C---:B------:R-:W-:Y:S01]  /*1a20*/  FMUL.FTZ R154, R11.reuse, R158 ;  /* 0x0000009e0b9a7220 */ /* 0x040fe20000410000 */
[----:B------:R-:W-:Y:S02]  /*1a30*/  HADD2.F32 R129, -RZ, R155.H0_H0 ;  /* 0x2000009bff817230 */ /* 0x000fe40000004100 */
        /* <DEDUP_REMOVED lines=22> */
.L_x_9282:
[----:B------:R-:W-:Y:S05]  /*1ba0*/  BSYNC.RECONVERGENT B1 ;  /* 0x0000000000017941 */ /* 0x000fea0003800200 */
.L_x_9281:
        /* <DEDUP_REMOVED lines=19> */
[----:B------:R-:W-:Y:S01]  /*1ce0*/  HADD2.F32 R165, -RZ, R204.H1_H1 ;  /* 0x300000ccffa57230 */ /* 0x000fe20000004100 */
[----:B------:R-:W-:Y:S02]  /*1cf0*/  IADD3 R139, PT, PT, R139, 0x100, RZ ;  /* 0x000001008b8b7810 */ /* 0x000fe40007ffe0ff */
[----:B------:R-:W-:Y:S02]  /*1d00*/  IADD3 R142, PT, PT, R142, 0x100, RZ ;  /* 0x000001008e8e7810 */ /* 0x000fe40007ffe0ff */
[----:B------:R-:W-:Y:S02]  /*1d10*/  IADD3 R143, PT, PT, R143, 0x100, RZ ;  /* 0x000001008f8f7810 */ /* 0x000fe40007ffe0ff */
[----:B---3--:R-:W-:-:S02]  /*1d20*/  MOV R159, R132 ;  /* 0x00000084009f7202 */ /* 0x008fc40000000f00 */
[----:B------:R-:W-:Y:S02]  /*1d30*/  SHF.R.U64 R162, R132, 0x10, R133 ;  /* 0x0000001084a27819 */ /* 0x000fe40000001285 */
[----:B0-----:R-:W-:Y:S01]  /*1d40*/  MOV R136, R133 ;  /* 0x0000008500887202 */ /* 0x001fe20000000f00 */
        /* <DEDUP_REMOVED lines=9> */
[----:B------:R-:W-:-:S02]  /*1de0*/  HADD2.F32 R164, -RZ, R204.H0_H0 ;  /* 0x200000ccffa47230 */ /* 0x000fc40000004100 */
[C---:B------:R-:W-:Y:S01]  /*1df0*/  FMUL.FTZ R162, R11.reuse, R132 ;  /* 0x000000840ba27220 */ /* 0x040fe20000410000 */
[----:B------:R-:W-:Y:S02]  /*1e00*/  HADD2.F32 R129, -RZ, R136.H0_H0 ;  /* 0x20000088ff817230 */ /* 0x000fe40000004100 */
        /* <DEDUP_REMOVED lines=22> */
.L_x_9284:
[----:B------:R-:W-:Y:S05]  /*1f70*/  BSYNC.RECONVERGENT B1 ;  /* 0x0000000000017941 */ /* 0x000fea0003800200 */
.L_x_9283:
        /* <DEDUP_REMOVED lines=22> */
[----:B------:R-:W-:Y:S02]  /*20e0*/  IADD3 R142, PT, PT, R142, 0x100, RZ ;  /* 0x000001008e8e7810 */ /* 0x000fe40007ffe0ff */
[----:B------:R-:W-:-:S02]  /*20f0*/  IADD3 R143, PT, PT, R143, 0x100, RZ ;  /* 0x000001008f8f7810 */ /* 0x000fc40007ffe0ff */
[----:B---3--:R-:W-:Y:S02]  /*2100*/  MOV R167, R132 ;  /* 0x0000008400a77202 */ /* 0x008fe40000000f00 */
[----:B------:R-:W-:Y:S02]  /*2110*/  SHF.R.U64 R170, R132, 0x10, R133 ;  /* 0x0000001084aa7819 */ /* 0x000fe40000001285 */
[----:B0-----:R-:W-:Y:S01]  /*2120*/  MOV R136, R133 ;  /* 0x0000008500887202 */ /* 0x001fe20000000f00 */
[C---:B----4-:R-:W-:Y:S01]  /*2130*/  FADD.FTZ R172, -R138.reuse, R128 ;  /* 0x000000808aac7221 */ /* 0x050fe20000010100 */
[C---:B------:R-:W-:Y:S01]  /*2140*/  FADD.FTZ R132, -R138.reuse, R129 ;  /* 0x000000818a847221 */ /* 0x040fe20000010100 */
[----:B------:R-:W-:Y:S02]  /*2150*/  HADD2.F32 R129, -RZ, R167.H0_H0 ;  /* 0x200000a7ff817230 */ /* 0x000fe40000004100 */
[----:B------:R-:W-:Y:S01]  /*2160*/  FMUL.FTZ R167, R11, R172 ;  /* 0x000000ac0ba77220 */ /* 0x000fe20000410000 */
[----:B------:R-:W-:Y:S01]  /*2170*/  FADD.FTZ R130, -R138, R130 ;  /* 0x000000828a827221 */ /* 0x000fe20000010100 */
[----:B------:R-:W-:-:S02]  /*2180*/  HADD2.F32 R128, -RZ, R170.H0_H0 ;  /* 0x200000aaff807230 */ /* 0x000fc40000004100 */
        /* <DEDUP_REMOVED lines=27> */
.L_x_9286:
[----:B------:R-:W-:Y:S05]  /*2340*/  BSYNC.RECONVERGENT B1 ;  /* 0x0000000000017941 */ /* 0x000fea0003800200 */
.L_x_9285:
        /* <DEDUP_REMOVED lines=58> */
.L_x_9274:
        /* <DEDUP_REMOVED lines=60> */
.L_x_9288:
        /* <DEDUP_REMOVED lines=21> */
[C---:B-1----:R-:W-:Y:S01]  /*2c00*/  @P4 IMAD.WIDE.U32 R130, R211.reuse, 0x10, R130 ;  /* 0x00000010d3824825 */ /* 0x042fe200078e0082 */
[----:B------:R-:W-:-:S04]  /*2c10*/  @P4 IADD3 R211, PT, PT, R211, 0x100, RZ ;  /* 0x00000100d3d34810 */ /* 0x000fc80007ffe0ff */
[----:B------:R-:W5:Y:S02]  /*2c20*/  @P4 LDG.E.128 R44, desc[UR10][R130.64] ;  /* 0x0000000a822c4981 */ /* 0x000f64000c1e1d00 */
[----:B------:R-:W1:Y:S01]  /*2c30*/  @P6 LDC.64 R172, c[0x0][0x438] ;  /* 0x00010e00ffac6b82 */ /* 0x000e620000000a00 */
[C---:B--2---:R-:W-:Y:S01]  /*2c40*/  @P3 IMAD.WIDE.U32 R140, R197.reuse, 0x4, R140 ;  /* 0x00000004c58c3825 */ /* 0x044fe200078e008c */
[----:B------:R-:W-:-:S06]  /*2c50*/  @P3 IADD3 R197, PT, PT, R197, 0x100, RZ ;  /* 0x00000100c5c53810 */ /* 0x000fcc0007ffe0ff */
[----:B------:R-:W2:Y:S01]  /*2c60*/  @P0 LDC.64 R180, c[0x0][0x3b0] ;  /* 0x0000ec00ffb40b82 */ /* 0x000ea20000000a00 */
[C---:B---3--:R-:W-:Y:S01]  /*2c70*/  @P3 IMAD.WIDE.U32 R138, R211.reuse, 0x10, R138 ;  /* 0x00000010d38a3825 */ /* 0x048fe200078e008a */
[----:B------:R-:W-:Y:S01]  /*2c80*/  @P3 IADD3 R211, PT, PT, R211, 0x100, RZ ;  /* 0x00000100d3d33810 */ /* 0x000fe20007ffe0ff */
[----:B------:R3:W5:Y:S05]  /*2c90*/  @P3 LDG.E R7, desc[UR10][R140.64] ;  /* 0x0000000a8c073981 */ /* 0x00076a000c1e1900 */
[----:B------:R-:W4:Y:S01]  /*2ca0*/  @P0 LDC.64 R178, c[0x0][0x438] ;  /* 0x00010e00ffb20b82 */ /* 0x000f220000000a00 */
[C---:B0-----:R-:W-:Y:S01]  /*2cb0*/  @P6 IMAD.WIDE.U32 R176, R197.reuse, 0x4, R176 ;  /* 0x00000004c5b06825 */ /* 0x041fe200078e00b0 */
[----:B------:R-:W-:Y:S01]  /*2cc0*/  @P6 IADD3 R197, PT, PT, R197, 0x100, RZ ;  /* 0x00000100c5c56810 */ /* 0x000fe20007ffe0ff */
[----:B------:R0:W5:Y:S04]  /*2cd0*/  @P3 LDG.E.128 R40, desc[UR10][R138.64] ;  /* 0x0000000a8a283981 */ /* 0x000168000c1e1d00 */
[----:B------:R0:W5:Y:S01]  /*2ce0*/  @P6 LDG.E R6, desc[UR10][R176.64] ;  /* 0x0000000ab0066981 */ /* 0x000162000c1e1900 */
[----:B------:R-:W3:Y:S01]  /*2cf0*/  @P1 LDC.64 R134, c[0x0][0x3b0] ;  /* 0x0000ec00ff861b82 */ /* 0x000ee20000000a00 */
[C---:B-1----:R-:W-:Y:S01]  /*2d00*/  @P6 IMAD.WIDE.U32 R172, R211.reuse, 0x10, R172 ;  /* 0x00000010d3ac6825 */ /* 0x042fe200078e00ac */
[----:B------:R-:W-:-:S04]  /*2d10*/  @P6 IADD3 R211, PT, PT, R211, 0x100, RZ ;  /* 0x00000100d3d36810 */ /* 0x000fc80007ffe0ff */
[----:B------:R0:W5:Y:S02]  /*2d20*/  @P6 LDG.E.128 R104, desc[UR10][R172.64] ;  /* 0x0000000aac686981 */ /* 0x000164000c1e1d00 */
[----:B------:R-:W1:Y:S01]  /*2d30*/  @P1 LDC.64 R182, c[0x0][0x438] ;  /* 0x00010e00ffb61b82 */ /* 0x000e620000000a00 */
[C---:B--2---:R-:W-:Y:S01]  /*2d40*/  @P0 IMAD.WIDE.U32 R180, R197.reuse, 0x4, R180 ;  /* 0x00000004c5b40825 */ /* 0x044fe200078e00b4 */
[----:B------:R-:W-:-:S04]  /*2d50*/  @P0 IADD3 R197, PT, PT, R197, 0x100, RZ ;  /* 0x00000100c5c50810 */ /* 0x000fc80007ffe0ff */
[----:B------:R0:W5:Y:S02]  /*2d60*/  @P0 LDG.E R5, desc[UR10][R180.64] ;  /* 0x0000000ab4050981 */ /* 0x000164000c1e1900 */
[----:B------:R-:W2:Y:S01]  /*2d70*/  @P2 LDC.64 R128, c[0x0][0x438] ;  /* 0x00010e00ff802b82 */ /* 0x000ea20000000a00 */
[C---:B----4-:R-:W-:Y:S01]  /*2d80*/  @P0 IMAD.WIDE.U32 R178, R211.reuse, 0x10, R178 ;  /* 0x00000010d3b20825 */ /* 0x050fe200078e00b2 */
[----:B------:R-:W-:-:S04]  /*2d90*/  @P0 IADD3 R211, PT, PT, R211, 0x100, RZ ;  /* 0x00000100d3d30810 */ /* 0x000fc80007ffe0ff */
[----:B------:R0:W5:Y:S02]  /*2da0*/  @P0 LDG.E.128 R108, desc[UR10][R178.64] ;  /* 0x0000000ab26c0981 */ /* 0x000164000c1e1d00 */
[----:B------:R-:W4:Y:S01]  /*2db0*/  @P2 LDC.64 R136, c[0x0][0x3b0] ;  /* 0x0000ec00ff882b82 */ /* 0x000f220000000a00 */
[C---:B---3--:R-:W-:Y:S01]  /*2dc0*/  @P1 IMAD.WIDE.U32 R134, R197.reuse, 0x4, R134 ;  /* 0x00000004c5861825 */ /* 0x048fe200078e0086 */
        /* <DEDUP_REMOVED lines=20> */
.L_x_9287:
[----:B------:R-:W-:Y:S05]  /*2f10*/  BSYNC.RECONVERGENT B0 ;  /* 0x0000000000007941 */ /* 0x000fea0003800200 */
.L_x_9273:
        /* <DEDUP_REMOVED lines=31> */
.L_x_9290:
[----:B------:R-:W-:Y:S05]  /*3110*/  BSYNC.RECONVERGENT B0 ;  /* 0x0000000000007941 */ /* 0x000fea0003800200 */
.L_x_9289:
[----:B------:R-:W1:Y:S08]  /*3120*/  S2UR UR5, SR_CgaCtaId ;  /* 0x00000000000579c3 */ /* 0x000e700000008800 */
[----:B------:R-:W-:Y:S01]  /*3130*/  BAR.SYNC.DEFER_BLOCKING 0x0 ;  /* 0x0000000000007b1d */ /* 0x000fe20000010000 */
[----:B------:R-:W-:Y:S02]  /*3140*/  ISETP.NE.AND P6, PT, R17, RZ, PT ;  /* 0x000000ff1100720c */ /* 0x000fe40003fc5270 */
[----:B------:R-:W-:-:S03]  /*3150*/  ISETP.NE.AND P5, PT, RZ, UR9, PT ;  /* 0x00000009ff007c0c */ /* 0x000fc6000bfa5270 */
        /* <DEDUP_REMOVED lines=18> */
[----:B------:R-:W-:Y:S02]  /*3280*/  @P4 IADD3 R129, PT, PT, R10, -0x1, RZ ;  /* 0xffffffff0a814810 */ /* 0x000fe40007ffe0ff */
[----:B-1----:R-:W-:Y:S01]  /*3290*/  FADD.FTZ R173, R173, R132 ;  /* 0x00000084adad7221 */ /* 0x002fe20000010000 */
[----:B------:R-:W-:Y:S02]  /*32a0*/  FADD.FTZ R130, R131, R130 ;  /* 0x0000008283827221 */ /* 0x000fe40000010000 */
        /* <DEDUP_REMOVED lines=8> */
[----:B------:R-:W-:Y:S01]  /*3330*/  @P4 LEA.HI R132, R10, R129, RZ, 0x2 ;  /* 0x000000810a844211 */ /* 0x000fe200078f10ff */
[----:B------:R-:W-:Y:S02]  /*3340*/  HFMA2 R10, -RZ, RZ, 0, 0 ;  /* 0x00000000ff0a7431 */ /* 0x000fe400000001ff */
[----:B---3--:R-:W-:Y:S01]  /*3350*/  FADD.FTZ R173, R173, R140 ;  /* 0x0000008cadad7221 */ /* 0x008fe20000010000 */
[----:B------:R-:W-:Y:S01]  /*3360*/  FADD.FTZ R130, R139, R130 ;  /* 0x000000828b827221 */ /* 0x000fe20000010000 */
[----:B------:R-:W-:-:S02]  /*3370*/  @P4 LEA.HI.SX32 R10, R132, R15, 0x1e ;  /* 0x0000000f840a4211 */ /* 0x000fc400078ff2ff */
[----:B------:R-:W-:Y:S01]  /*3380*/  FADD.FTZ R128, R142, R173 ;  /* 0x000000ad8e807221 */ /* 0x000fe20000010000 */
[----:B------:R-:W-:-:S03]  /*3390*/  FADD.FTZ R130, R130, R141 ;  /* 0x0000008d82827221 */ /* 0x000fc60000010000 */
[----:B------:R-:W-:Y:S01]  /*33a0*/  FMUL.FTZ R128, R128, UR14 ;  /* 0x0000000e80807c20 */ /* 0x000fe20008410000 */
[----:B------:R-:W-:-:S04]  /*33b0*/  FADD.FTZ R129, R143, R130 ;  /* 0x000000828f817221 */ /* 0x000fc80000010000 */
[----:B------:R-:W-:Y:S01]  /*33c0*/  FSEL R128, R128, RZ, !P5 ;  /* 0x000000ff80807208 */ /* 0x000fe20006800000 */
[----:B------:R-:W-:Y:S01]  /*33d0*/  FMUL.FTZ R129, R129, UR14 ;  /* 0x0000000e81817c20 */ /* 0x000fe20008410000 */
        /* <DEDUP_REMOVED lines=21> */
.L_x_9295:
        /* <DEDUP_REMOVED lines=12> */
.L_x_9296:
        /* <DEDUP_REMOVED lines=12> */
.L_x_9297:
        /* <DEDUP_REMOVED lines=13> */
.L_x_9294:
        /* <DEDUP_REMOVED lines=29> */
.L_x_9299:
        /* <DEDUP_REMOVED lines=12> */
.L_x_9300:
        /* <DEDUP_REMOVED lines=12> */
.L_x_9301:
[----:B------:R-:W-:Y:S05]  /*3ad0*/  @!P4 BRA `(.L_x_9298) ;  /* 0x000000040098c947 */ /* 0x000fea0003800000 */
[----:B------:R-:W-:Y:S01]  /*3ae0*/  FMUL.FTZ R130, R127, UR17 ;  /* 0x000000117f827c20 */ /* 0x000fe20008410000 */
[----:B-----5:R-:W-:-:S03]  /*3af0*/  ISETP.GE.U32.AND P5, PT, R8, 0x1000000, PT ;  /* 0x010000000800780c */ /* 0x020fc60003fa6070 */
[----:B------:R-:W-:-:S05]  /*3b00*/  FMUL.FTZ R130, R130, UR16 ;  /* 0x0000001082827c20 */ /* 0x000fca0008410000 */
[----:B------:R-:W-:-:S04]  /*3b10*/  FSEL R130, R130, RZ, P5 ;  /* 0x000000ff82827208 */ /* 0x000fc80002800000 */
[----:B------:R-:W-:-:S04]  /*3b20*/  F2FP.F16.F32.PACK_AB R130, RZ, R130 ;  /* 0x00000082ff82723e */ /* 0x000fc800000000ff */
[----:B------:R-:W-:Y:S01]  /*3b30*/  PRMT R21, R130, 0x7610, R21 ;  /* 0x0000761082157816 */ /* 0x000fe20000000015 */
[----:B------:R-:W-:Y:S06]  /*3b40*/  BRA `(.L_x_9298) ;  /* 0x00000004007c7947 */ /* 0x000fec0003800000 */
.L_x_9293:
        /* <DEDUP_REMOVED lines=22> */
[----:B------:R-:W-:-:S04]  /*3cb0*/  @P4 F2FP.F16.F32.PACK_AB R132, RZ, R132 ;  /* 0x00000084ff84423e */ /* 0x000fc800000000ff */
        /* <DEDUP_REMOVED lines=24> */
[----:B------:R-:W-:-:S04]  /*3e40*/  F2FP.F16.F32.PACK_AB R130, RZ, R130 ;  /* 0x00000082ff82723e */ /* 0x000fc800000000ff */
[----:B------:R-:W-:Y:S01]  /*3e50*/  PRMT R21, R130, 0x7610, R21 ;  /* 0x0000761082157816 */ /* 0x000fe20000000015 */
[----:B------:R-:W-:Y:S06]  /*3e60*/  BRA `(.L_x_9298) ;  /* 0x0000000000b47947 */ /* 0x000fec0003800000 */
.L_x_9302:
[----:B------:R-:W0:Y:S01]  /*3e70*/  @P4 LDC.64 R124, c[0x0][0x408] ;  /* 0x00010200ff7c4b82 */ /* 0x000e220000000a00 */
[--C-:B------:R-:W-:Y:S01]  /*3e80*/  @P3 FFMA.FTZ R126, R30, R129, R128.reuse ;  /* 0x000000811e7e3223 */ /* 0x100fe20000010080 */
[----:B-----5:R-:W-:Y:S01]  /*3e90*/  MOV R134, R47 ;  /* 0x0000002f00867202 */ /* 0x020fe20000000f00 */
[-C--:B------:R-:W-:Y:S01]  /*3ea0*/  @P3 FFMA.FTZ R130, R26, R129.reuse, R128 ;  /* 0x000000811a823223 */ /* 0x080fe20000010080 */
[----:B------:R-:W-:Y:S01]  /*3eb0*/  @P4 ISETP.GE.U32.AND P5, PT, R8, 0x1000000, PT ;  /* 0x010000000800480c */ /* 0x000fe20003fa6070 */
[----:B------:R-:W-:Y:S01]  /*3ec0*/  @P3 FADD.FTZ R126, R29, -R126 ;  /* 0x8000007e1d7e3221 */ /* 0x000fe20000010000 */
[----:B------:R-:W-:Y:S01]  /*3ed0*/  @P3 FFMA.FTZ R135, R27, R129, R128 ;  /* 0x000000811b873223 */ /* 0x000fe20000010080 */
[----:B------:R-:W-:Y:S02]  /*3ee0*/  @P3 FADD.FTZ R130, R25, -R130 ;  /* 0x8000008219823221 */ /* 0x000fe40000010000 */
[----:B------:R-:W-:Y:S01]  /*3ef0*/  @P3 FFMA.FTZ R134, R11, R126, R47 ;  /* 0x0000007e0b863223 */ /* 0x000fe2000001002f */
[----:B------:R-:W-:Y:S01]  /*3f00*/  @P3 FADD.FTZ R135, R28, -R135 ;  /* 0x800000871c873221 */ /* 0x000fe20000010000 */
[----:B------:R-:W1:Y:S02]  /*3f10*/  @P4 LDC.64 R126, c[0x0][0x408] ;  /* 0x00010200ff7e4b82 */ /* 0x000e640000000a00 */
[----:B0-----:R-:W-:-:S04]  /*3f20*/  @P4 FMUL.FTZ R125, R134, R125 ;  /* 0x0000007d867d4220 */ /* 0x001fc80000410000 */
[----:B------:R-:W-:Y:S01]  /*3f30*/  @P4 FMUL.FTZ R124, R125, R124 ;  /* 0x0000007c7d7c4220 */ /* 0x000fe20000410000 */
[----:B------:R-:W-:-:S04]  /*3f40*/  @P3 FFMA.FTZ R125, R3, R129, R128 ;  /* 0x00000081037d3223 */ /* 0x000fc80000010080 */
[----:B------:R-:W-:Y:S01]  /*3f50*/  @P3 FADD.FTZ R125, R24, -R125 ;  /* 0x8000007d187d3221 */ /* 0x000fe20000010000 */
[----:B------:R-:W-:Y:S02]  /*3f60*/  @P4 FSEL R133, R124, RZ, P5 ;  /* 0x000000ff7c854208 */ /* 0x000fe40002800000 */
[----:B------:R-:W-:Y:S01]  /*3f70*/  MOV R124, R44 ;  /* 0x0000002c007c7202 */ /* 0x000fe20000000f00 */
[C---:B------:R-:W-:Y:S01]  /*3f80*/  @P3 FFMA.FTZ R124, R11.reuse, R125, R44 ;  /* 0x0000007d0b7c3223 */ /* 0x040fe2000001002c */
[----:B------:R-:W-:Y:S02]  /*3f90*/  @P4 LOP3.LUT P5, RZ, R8, 0xff, RZ, 0xc0, !PT ;  /* 0x000000ff08ff4812 */ /* 0x000fe400078ac0ff */
[----:B------:R-:W-:Y:S01]  /*3fa0*/  MOV R125, R45 ;  /* 0x0000002d007d7202 */ /* 0x000fe20000000f00 */
[----:B-1----:R-:W-:Y:S01]  /*3fb0*/  @P4 FMUL.FTZ R127, R124, R127 ;  /* 0x0000007f7c7f4220 */ /* 0x002fe20000410000 */
[----:B------:R-:W-:Y:S01]  /*3fc0*/  @P3 FFMA.FTZ R125, R11, R130, R45 ;  /* 0x000000820b7d3223 */ /* 0x000fe2000001002d */
[----:B------:R-:W-:Y:S01]  /*3fd0*/  @P4 F2FP.F16.F32.PACK_AB R133, RZ, R133 ;  /* 0x00000085ff85423e */ /* 0x000fe200000000ff */
[----:B------:R-:W0:Y:S01]  /*3fe0*/  @P4 LDC.64 R130, c[0x0][0x408] ;  /* 0x00010200ff824b82 */ /* 0x000e220000000a00 */
[----:B------:R-:W-:-:S02]  /*3ff0*/  @P4 FMUL.FTZ R126, R127, R126 ;  /* 0x0000007e7f7e4220 */ /* 0x000fc40000410000 */
[----:B------:R-:W-:-:S03]  /*4000*/  @P4 PRMT R21, R133, 0x7610, R21 ;  /* 0x0000761085154816 */ /* 0x000fc60000000015 */
[----:B------:R-:W-:Y:S02]  /*4010*/  @P4 FSEL R132, R126, RZ, P5 ;  /* 0x000000ff7e844208 */ /* 0x000fe40002800000 */
[----:B------:R-:W1:Y:S01]  /*4020*/  @P4 LDC.64 R126, c[0x0][0x408] ;  /* 0x00010200ff7e4b82 */ /* 0x000e620000000a00 */
[----:B------:R-:W-:Y:S02]  /*4030*/  @P4 LOP3.LUT P5, RZ, R8, 0xff00, RZ, 0xc0, !PT ;  /* 0x0000ff0008ff4812 */ /* 0x000fe400078ac0ff */
[----:B------:R-:W-:-:S04]  /*4040*/  @P4 F2FP.F16.F32.PACK_AB R132, RZ, R132 ;  /* 0x00000084ff84423e */ /* 0x000fc800000000ff */
[----:B------:R-:W-:Y:S01]  /*4050*/  @P4 PRMT R18, R132, 0x7610, R18 ;  /* 0x0000761084124816 */ /* 0x000fe20000000012 */
[----:B-1----:R-:W-:-:S04]  /*4060*/  @P4 FMUL.FTZ R127, R125, R127 ;  /* 0x0000007f7d7f4220 */ /* 0x002fc80000410000 */
[----:B------:R-:W-:-:S05]  /*4070*/  @P4 FMUL.FTZ R126, R127, R126 ;  /* 0x0000007e7f7e4220 */ /* 0x000fca0000410000 */
[----:B------:R-:W-:Y:S02]  /*4080*/  @P4 FSEL R127, R126, RZ, P5 ;  /* 0x000000ff7e7f4208 */ /* 0x000fe40002800000 */
[----:B------:R-:W-:Y:S01]  /*4090*/  MOV R126, R46 ;  /* 0x0000002e007e7202 */ /* 0x000fe20000000f00 */
[----:B------:R-:W-:Y:S01]  /*40a0*/  @P3 FFMA.FTZ R126, R11, R135, R46 ;  /* 0x000000870b7e3223 */ /* 0x000fe2000001002e */
[----:B------:R-:W-:Y:S02]  /*40b0*/  @P4 LOP3.LUT P5, RZ, R8, 0xff0000, RZ, 0xc0, !PT ;  /* 0x00ff000008ff4812 */ /* 0x000fe400078ac0ff */
[----:B------:R-:W-:Y:S01]  /*40c0*/  @P4 F2FP.F16.F32.PACK_AB R127, RZ, R127 ;  /* 0x0000007fff7f423e */ /* 0x000fe200000000ff */
[----:B0-----:R-:W-:-:S03]  /*40d0*/  @P4 FMUL.FTZ R131, R126, R131 ;  /* 0x000000837e834220 */ /* 0x001fc60000410000 */
[----:B------:R-:W-:Y:S01]  /*40e0*/  @P4 PRMT R19, R127, 0x7610, R19 ;  /* 0x000076107f134816 */ /* 0x000fe20000000013 */
[----:B------:R-:W-:Y:S01]  /*40f0*/  @P4 FMUL.FTZ R130, R131, R130 ;  /* 0x0000008283824220 */ /* 0x000fe20000410000 */
[----:B------:R-:W-:-:S04]  /*4100*/  MOV R127, R134 ;  /* 0x00000086007f7202 */ /* 0x000fc80000000f00 */
[----:B------:R-:W-:-:S04]  /*4110*/  @P4 FSEL R130, R130, RZ, P5 ;  /* 0x000000ff82824208 */ /* 0x000fc80002800000 */
[----:B------:R-:W-:-:S04]  /*4120*/  @P4 F2FP.F16.F32.PACK_AB R130, RZ, R130 ;  /* 0x00000082ff82423e */ /* 0x000fc800000000ff */
[----:B------:R-:W-:-:S07]  /*4130*/  @P4 PRMT R20, R130, 0x7610, R20 ;  /* 0x0000761082144816 */ /* 0x000fce0000000014 */
.L_x_9298:
        /* <DEDUP_REMOVED lines=14> */
.L_x_9303:
[----:B------:R-:W-:Y:S02]  /*4220*/  IADD3 R9, PT, PT, R9, 0x100, RZ ;  /* 0x0000010009097810 */ /* 0x000fe40007ffe0ff */
[----:B------:R-:W-:-:S07]  /*4230*/  IADD3 R10, PT, PT, R10, 0x100, RZ ;  /* 0x000001000a0a7810 */ /* 0x000fce0007ffe0ff */
.L_x_9292:
[----:B------:R-:W-:Y:S05]  /*4240*/  BSYNC.RECONVERGENT B0 ;  /* 0x0000000000007941 */ /* 0x000fea0003800200 */
.L_x_9291:
        /* <DEDUP_REMOVED lines=34> */
[----:B------:R-:W-:Y:S02]  /*4470*/  @P4 FSEL R127, R126, RZ, P6 ;  /* 0x000000ff7e7f4208 */ /* 0x000fe40003000000 */
[----:B------:R-:W-:Y:S01]  /*4480*/  MOV R126, R42 ;  /* 0x0000002a007e7202 */ /* 0x000fe20000000f00 */
[----:B------:R-:W-:Y:S01]  /*4490*/  @P3 FFMA.FTZ R126, R11, R133, R42 ;  /* 0x000000850b7e3223 */ /* 0x000fe2000001002a */
[----:B------:R-:W-:Y:S02]  /*44a0*/  @P4 LOP3.LUT P6, RZ, R7, 0xff0000, RZ, 0xc0, !PT ;  /* 0x00ff000007ff4812 */ /* 0x000fe400078cc0ff */
[----:B------:R-:W-:Y:S01]  /*44b0*/  @P4 F2FP.F16.F32.PACK_AB R127, RZ, R127 ;  /* 0x0000007fff7f423e */ /* 0x000fe200000000ff */
[----:B-1----:R-:W-:-:S03]  /*44c0*/  @P4 FMUL.FTZ R131, R126, R131 ;  /* 0x000000837e834220 */ /* 0x002fc60000410000 */
[----:B------:R-:W-:Y:S01]  /*44d0*/  @P4 PRMT R19, R127, 0x7610, R19 ;  /* 0x000076107f134816 */ /* 0x000fe20000000013 */
[----:B------:R-:W-:Y:S01]  /*44e0*/  @P4 FMUL.FTZ R130, R131, R130 ;  /* 0x0000008283824220 */ /* 0x000fe20000410000 */
[----:B------:R-:W-:Y:S01]  /*44f0*/  MOV R131, R43 ;  /* 0x0000002b00837202 */ /* 0x000fe20000000f00 */
[----:B------:R-:W-:-:S03]  /*4500*/  @P3 FFMA.FTZ R131, R11, R134, R43 ;  /* 0x000000860b833223 */ /* 0x000fc6000001002b */
[----:B------:R-:W-:Y:S02]  /*4510*/  @P4 FSEL R130, R130, RZ, P6 ;  /* 0x000000ff82824208 */ /* 0x000fe40003000000 */
[----:B------:R-:W-:Y:S02]  /*4520*/  MOV R127, R131 ;  /* 0x00000083007f7202 */ /* 0x000fe40000000f00 */
[----:B------:R-:W-:-:S04]  /*4530*/  @P4 F2FP.F16.F32.PACK_AB R130, RZ, R130 ;  /* 0x00000082ff82423e */ /* 0x000fc800000000ff */
        /* <DEDUP_REMOVED lines=9> */
.L_x_9307:
        /* <DEDUP_REMOVED lines=45> */
.L_x_9306:
        /* <DEDUP_REMOVED lines=33> */
.L_x_9310:
        /* <DEDUP_REMOVED lines=12> */
.L_x_9311:
        /* <DEDUP_REMOVED lines=12> */
.L_x_9312:
[----:B------:R-:W-:Y:S01]  /*4c30*/  MOV R124, R130 ;  /* 0x00000082007c7202 */ /* 0x000fe20000000f00 */
[----:B------:R-:W-:Y:S06]  /*4c40*/  @!P4 BRA `(.L_x_9308) ;  /* 0x0000000000e0c947 */ /* 0x000fec0003800000 */
[----:B------:R-:W-:Y:S01]  /*4c50*/  FMUL.FTZ R124, R127, UR17 ;  /* 0x000000117f7c7c20 */ /* 0x000fe20008410000 */
[----:B-----5:R-:W-:-:S03]  /*4c60*/  ISETP.GE.U32.AND P6, PT, R7, 0x1000000, PT ;  /* 0x010000000700780c */ /* 0x020fc60003fc6070 */
[----:B------:R-:W-:-:S05]  /*4c70*/  FMUL.FTZ R124, R124, UR16 ;  /* 0x000000107c7c7c20 */ /* 0x000fca0008410000 */
[----:B------:R-:W-:-:S04]  /*4c80*/  FSEL R124, R124, RZ, P6 ;  /* 0x000000ff7c7c7208 */ /* 0x000fc80003000000 */
[----:B------:R-:W-:Y:S02]  /*4c90*/  F2FP.F16.F32.PACK_AB R131, RZ, R124 ;  /* 0x0000007cff83723e */ /* 0x000fe400000000ff */
[----:B------:R-:W-:Y:S02]  /*4ca0*/  MOV R124, R130 ;  /* 0x00000082007c7202 */ /* 0x000fe40000000f00 */
[----:B------:R-:W-:Y:S01]  /*4cb0*/  PRMT R21, R131, 0x7610, R21 ;  /* 0x0000761083157816 */ /* 0x000fe20000000015 */
[----:B------:R-:W-:Y:S06]  /*4cc0*/  BRA `(.L_x_9308) ;  /* 0x0000000000c07947 */ /* 0x000fec0003800000 */
.L_x_9309:
        /* <DEDUP_REMOVED lines=12> */
.L_x_9313:
        /* <DEDUP_REMOVED lines=12> */
.L_x_9314:
        /* <DEDUP_REMOVED lines=12> */
.L_x_9315:
        /* <DEDUP_REMOVED lines=12> */
.L_x_9308:
        /* <DEDUP_REMOVED lines=12> */
.L_x_9316:
[----:B------:R-:W-:Y:S02]  /*5090*/  IADD3 R9, PT, PT, R9, 0x100, RZ ;  /* 0x0000010009097810 */ /* 0x000fe40007ffe0ff */
[----:B------:R-:W-:-:S07]  /*50a0*/  IADD3 R10, PT, PT, R10, 0x100, RZ ;  /* 0x000001000a0a7810 */ /* 0x000fce0007ffe0ff */
.L_x_9305:
[----:B------:R-:W-:Y:S05]  /*50b0*/  BSYNC.RECONVERGENT B0 ;  /* 0x0000000000007941 */ /* 0x000fea0003800200 */
.L_x_9304:
        /* <DEDUP_REMOVED lines=42> */
[--C-:B------:R-:W-:Y:S02]  /*5360*/  IMAD.MOV.U32 R131, RZ, RZ, R107.reuse ;  /* 0x000000ffff837224 */ /* 0x100fe400078e006b */
[----:B------:R-:W-:Y:S02]  /*5370*/  @P3 FFMA.FTZ R131, R11, R134, R107 ;  /* 0x000000860b833223 */ /* 0x000fe4000001006b */
[----:B------:R-:W-:-:S03]  /*5380*/  @P4 FSEL R130, R130, RZ, P6 ;  /* 0x000000ff82824208 */ /* 0x000fc60003000000 */
        /* <DEDUP_REMOVED lines=11> */
.L_x_9320:
        /* <DEDUP_REMOVED lines=45> */
.L_x_9319:
        /* <DEDUP_REMOVED lines=33> */
.L_x_9323:
        /* <DEDUP_REMOVED lines=12> */
.L_x_9324:
        /* <DEDUP_REMOVED lines=12> */
.L_x_9325:
        /* <DEDUP_REMOVED lines=10> */
.L_x_9322:
        /* <DEDUP_REMOVED lines=12> */
.L_x_9326:
        /* <DEDUP_REMOVED lines=12> */
.L_x_9327:
        /* <DEDUP_REMOVED lines=12> */
.L_x_9328:
        /* <DEDUP_REMOVED lines=12> */
.L_x_9321:
        /* <DEDUP_REMOVED lines=12> */
.L_x_9329:
[----:B------:R-:W-:Y:S02]  /*5f00*/  IADD3 R9, PT, PT, R9, 0x100, RZ ;  /* 0x0000010009097810 */ /* 0x000fe40007ffe0ff */
[----:B------:R-:W-:-:S07]  /*5f10*/  IADD3 R10, PT, PT, R10, 0x100, RZ ;  /* 0x000001000a0a7810 */ /* 0x000fce0007ffe0ff */
.L_x_9318:
[----:B------:R-:W-:Y:S05]  /*5f20*/  BSYNC.RECONVERGENT B0 ;  /* 0x0000000000007941 */ /* 0x000fea0003800200 */
.L_x_9317:
        /* <DEDUP_REMOVED lines=55> */
.L_x_9333:
        /* <DEDUP_REMOVED lines=45> */
.L_x_9332:
        /* <DEDUP_REMOVED lines=33> */
.L_x_9336:
        /* <DEDUP_REMOVED lines=12> */
.L_x_9337:
        /* <DEDUP_REMOVED lines=12> */
.L_x_9338:
        /* <DEDUP_REMOVED lines=10> */
.L_x_9335:
        /* <DEDUP_REMOVED lines=12> */
.L_x_9339:
        /* <DEDUP_REMOVED lines=12> */
.L_x_9340:
        /* <DEDUP_REMOVED lines=12> */
.L_x_9341:
        /* <DEDUP_REMOVED lines=12> */
.L_x_9334:
        /* <DEDUP_REMOVED lines=12> */
.L_x_9342:
[----:B------:R-:W-:Y:S02]  /*6d60*/  IADD3 R9, PT, PT, R9, 0x100, RZ ;  /* 0x0000010009097810 */ /* 0x000fe40007ffe0ff */
[----:B------:R-:W-:-:S07]  /*6d70*/  IADD3 R10, PT, PT, R10, 0x100, RZ ;  /* 0x000001000a0a7810 */ /* 0x000fce0007ffe0ff */
.L_x_9331:
[----:B------:R-:W-:Y:S05]  /*6d80*/  BSYNC.RECONVERGENT B0 ;  /* 0x0000000000007941 */ /* 0x000fea0003800200 */
.L_x_9330:
        /* <DEDUP_REMOVED lines=55> */
.L_x_9346:
        /* <DEDUP_REMOVED lines=45> */
.L_x_9345:
        /* <DEDUP_REMOVED lines=33> */
.L_x_9349:
        /* <DEDUP_REMOVED lines=12> */
.L_x_9350:
        /* <DEDUP_REMOVED lines=12> */
.L_x_9351:
[----:B------:R-:W-:Y:S01]  /*7760*/  MOV R124, R130 ;  /* 0x00000082007c7202 */ /* 0x000fe20000000f00 */
[----:B------:R-:W-:Y:S06]  /*7770*/  @!P4 BRA `(.L_x_9347) ;  /* 0x0000000000e0c947 */ /* 0x000fec0003800000 */
[----:B------:R-:W-:Y:S01]  /*7780*/  FMUL.FTZ R124, R127, UR17 ;  /* 0x000000117f7c7c20 */ /* 0x000fe20008410000 */
[----:B-----5:R-:W-:-:S03]  /*7790*/  ISETP.GE.U32.AND P6, PT, R4, 0x1000000, PT ;  /* 0x010000000400780c */ /* 0x020fc60003fc6070 */
[----:B------:R-:W-:-:S05]  /*77a0*/  FMUL.FTZ R124, R124, UR16 ;  /* 0x000000107c7c7c20 */ /* 0x000fca0008410000 */
[----:B------:R-:W-:-:S04]  /*77b0*/  FSEL R124, R124, RZ, P6 ;  /* 0x000000ff7c7c7208 */ /* 0x000fc80003000000 */
[----:B------:R-:W-:Y:S01]  /*77c0*/  F2FP.F16.F32.PACK_AB R131, RZ, R124 ;  /* 0x0000007cff83723e */ /* 0x000fe200000000ff */
[----:B------:R-:W-:-:S03]  /*77d0*/  IMAD.MOV.U32 R124, RZ, RZ, R130 ;  /* 0x000000ffff7c7224 */ /* 0x000fc600078e0082 */
[----:B------:R-:W-:Y:S01]  /*77e0*/  PRMT R21, R131, 0x7610, R21 ;  /* 0x0000761083157816 */ /* 0x000fe20000000015 */
[----:B------:R-:W-:Y:S06]  /*77f0*/  BRA `(.L_x_9347) ;  /* 0x0000000000c07947 */ /* 0x000fec0003800000 */
.L_x_9348:
        /* <DEDUP_REMOVED lines=12> */
.L_x_9352:
        /* <DEDUP_REMOVED lines=12> */
.L_x_9353:
        /* <DEDUP_REMOVED lines=12> */
.L_x_9354:
        /* <DEDUP_REMOVED lines=12> */
.L_x_9347:
        /* <DEDUP_REMOVED lines=12> */
.L_x_9355:
[----:B------:R-:W-:Y:S02]  /*7bc0*/  IADD3 R9, PT, PT, R9, 0x100, RZ ;  /* 0x0000010009097810 */ /* 0x000fe40007ffe0ff */
[----:B------:R-:W-:-:S07]  /*7bd0*/  IADD3 R10, PT, PT, R10, 0x100, RZ ;  /* 0x000001000a0a7810 */ /* 0x000fce0007ffe0ff */
.L_x_9344:
[----:B------:R-:W-:Y:S05]  /*7be0*/  BSYNC.RECONVERGENT B0 ;  /* 0x0000000000007941 */ /* 0x000fea0003800200 */
.L_x_9343:
        /* <DEDUP_REMOVED lines=55> */
.L_x_9359:
        /* <DEDUP_REMOVED lines=45> */
.L_x_9358:
        /* <DEDUP_REMOVED lines=33> */
.L_x_9362:
        /* <DEDUP_REMOVED lines=12> */
.L_x_9363:
        /* <DEDUP_REMOVED lines=12> */
.L_x_9364:
        /* <DEDUP_REMOVED lines=10> */
.L_x_9361:
        /* <DEDUP_REMOVED lines=12> */
.L_x_9365:
        /* <DEDUP_REMOVED lines=12> */
.L_x_9366:
        /* <DEDUP_REMOVED lines=12> */
.L_x_9367:
        /* <DEDUP_REMOVED lines=12> */
.L_x_9360:
        /* <DEDUP_REMOVED lines=12> */
.L_x_9368:
[----:B------:R-:W-:Y:S02]  /*8a20*/  IADD3 R9, PT, PT, R9, 0x100, RZ ;  /* 0x0000010009097810 */ /* 0x000fe40007ffe0ff */
[----:B------:R-:W-:-:S07]  /*8a30*/  IADD3 R10, PT, PT, R10, 0x100, RZ ;  /* 0x000001000a0a7810 */ /* 0x000fce0007ffe0ff */
.L_x_9357:
[----:B------:R-:W-:Y:S05]  /*8a40*/  BSYNC.RECONVERGENT B0 ;  /* 0x0000000000007941 */ /* 0x000fea0003800200 */
.L_x_9356:
        /* <DEDUP_REMOVED lines=25> */
[----:B------:R-:W-:-:S03]  /*8be0*/  MOV R128, R123 ;  /* 0x0000007b00807202 */ /* 0x000fc60000000f00 */
        /* <DEDUP_REMOVED lines=18> */
[----:B------:R-:W-:-:S04]  /*8d10*/  MOV R127, R128 ;  /* 0x00000080007f7202 */ /* 0x000fc80000000f00 */
[----:B------:R-:W-:-:S04]  /*8d20*/  @P4 FSEL R130, R130, RZ, P6 ;  /* 0x000000ff82824208 */ /* 0x000fc80003000000 */
        /* <DEDUP_REMOVED lines=10> */
.L_x_9372:
[----:B01----:R-:W0:Y:S01]  /*8dd0*/  @P4 LDC.64 R130, c[0x0][0x408] ;  /* 0x00010200ff824b82 */ /* 0x003e220000000a00 */
        /* <DEDUP_REMOVED lines=8> */
[----:B------:R-:W-:Y:S01]  /*8e60*/  @P3 FFMA.FTZ R133, R191, R129, R128 ;  /* 0x00000081bf853223 */ /* 0x000fe20000010080 */
[----:B------:R-:W-:Y:S01]  /*8e70*/  @P3 FFMA.FTZ R132, R11, R134, R121 ;  /* 0x000000860b843223 */ /* 0x000fe20000010079 */
[----:B------:R-:W-:-:S02]  /*8e80*/  MOV R134, R122 ;  /* 0x0000007a00867202 */ /* 0x000fc40000000f00 */
[----:B------:R-:W-:-:S04]  /*8e90*/  @P3 FADD.FTZ R133, R192, -R133 ;  /* 0x80000085c0853221 */ /* 0x000fc80000010000 */
        /* <DEDUP_REMOVED lines=32> */
.L_x_9371:
        /* <DEDUP_REMOVED lines=33> */
.L_x_9375:
        /* <DEDUP_REMOVED lines=12> */
.L_x_9376:
        /* <DEDUP_REMOVED lines=12> */
.L_x_9377:
[----:B------:R-:W-:Y:S01]  /*9430*/  MOV R127, R130 ;  /* 0x00000082007f7202 */ /* 0x000fe20000000f00 */
[----:B------:R-:W-:Y:S06]  /*9440*/  @!P4 BRA `(.L_x_9373) ;  /* 0x0000000000dcc947 */ /* 0x000fec0003800000 */
[----:B------:R-:W-:Y:S01]  /*9450*/  FMUL.FTZ R11, R130, UR17 ;  /* 0x00000011820b7c20 */ /* 0x000fe20008410000 */
[----:B-----5:R-:W-:-:S03]  /*9460*/  ISETP.GE.U32.AND P3, PT, R0, 0x1000000, PT ;  /* 0x010000000000780c */ /* 0x020fc60003f66070 */
[----:B------:R-:W-:-:S05]  /*9470*/  FMUL.FTZ R11, R11, UR16 ;  /* 0x000000100b0b7c20 */ /* 0x000fca0008410000 */
[----:B------:R-:W-:-:S04]  /*9480*/  FSEL R11, R11, RZ, P3 ;  /* 0x000000ff0b0b7208 */ /* 0x000fc80001800000 */
[----:B------:R-:W-:-:S04]  /*9490*/  F2FP.F16.F32.PACK_AB R11, RZ, R11 ;  /* 0x0000000bff0b723e */ /* 0x000fc800000000ff */
[----:B------:R-:W-:Y:S01]  /*94a0*/  PRMT R21, R11, 0x7610, R21 ;  /* 0x000076100b157816 */ /* 0x000fe20000000015 */
[----:B------:R-:W-:Y:S06]  /*94b0*/  BRA `(.L_x_9373) ;  /* 0x0000000000c07947 */ /* 0x000fec0003800000 */
.L_x_9374:
        /* <DEDUP_REMOVED lines=23> */
.L_x_9378:
        /* <DEDUP_REMOVED lines=12> */
.L_x_9379:
        /* <DEDUP_REMOVED lines=12> */
.L_x_9380:
[----:B------:R-:W-:-:S07]  /*97b0*/  @P4 PRMT R21, R132, 0x7610, R21 ;  /* 0x0000761084154816 */ /* 0x000fce0000000015 */
.L_x_9373:
        /* <DEDUP_REMOVED lines=12> */
.L_x_9370:
[----:B------:R-:W-:Y:S05]  /*9880*/  BSYNC.RECONVERGENT B0 ;  /* 0x0000000000007941 */ /* 0x000fea0003800200 */
.L_x_9369:
[----:B------:R-:W4:Y:S01]  /*9890*/  LDC.64 R10, c[0x0][0x380] ;  /* 0x0000e000ff0a7b82 */ /* 0x000f220000000a00 */
[----:B------:R-:W-:Y:S01]  /*98a0*/  UPLOP3.LUT UP1, UPT, UPT, UPT, UP1, 0x40, 0x4 ;  /* 0x000000000004789c */ /* 0x000fe20003f2e810 */
[----:B----4-:R-:W-:-:S04]  /*98b0*/  IADD3 R13, PT, PT, R13, R10, RZ ;  /* 0x0000000a0d0d7210 */ /* 0x010fc80007ffe0ff */
[----:B------:R-:W-:-:S13]  /*98c0*/  ISETP.GE.AND P3, PT, R13, R11, PT ;  /* 0x0000000b0d00720c */ /* 0x000fda0003f66270 */
[----:B------:R-:W-:Y:S05]  /*98d0*/  @!P3 BRA `(.L_x_9381) ;  /* 0xffffff700044b947 */ /* 0x000fea000383ffff */
.L_x_9272:
[----:B------:R-:W4:Y:S01]  /*98e0*/  S2UR UR4, SR_CTAID.X ;  /* 0x00000000000479c3 */ /* 0x000f220000002500 */
[----:B------:R-:W-:Y:S02]  /*98f0*/  ISETP.NE.AND P6, PT, R17, RZ, PT ;  /* 0x000000ff1100720c */ /* 0x000fe40003fc5270 */
[----:B------:R-:W-:Y:S02]  /*9900*/  ISETP.NE.AND P5, PT, R22, RZ, PT ;  /* 0x000000ff1600720c */ /* 0x000fe40003fa5270 */
[----:B------:R-:W-:Y:S02]  /*9910*/  ISETP.NE.AND P4, PT, R23, RZ, PT ;  /* 0x000000ff1700720c */ /* 0x000fe40003f85270 */
[----:B------:R-:W-:Y:S01]  /*9920*/  ISETP.NE.AND P3, PT, R195, RZ, PT ;  /* 0x000000ffc300720c */ /* 0x000fe20003f65270 */
[----:B-----5:R-:W0:Y:S08]  /*9930*/  LDC.64 R2, c[0x0][0x440] ;  /* 0x00011000ff027b82 */ /* 0x020e300000000a00 */
[----:B------:R-:W1:Y:S08]  /*9940*/  LDC.64 R4, c[0x0][0x448] ;  /* 0x00011200ff047b82 */ /* 0x000e700000000a00 */
[----:B------:R-:W2:Y:S01]  /*9950*/  LDC.64 R6, c[0x0][0x440] ;  /* 0x00011000ff067b82 */ /* 0x000ea20000000a00 */
[----:B----4-:R-:W-:-:S05]  /*9960*/  IMAD R16, R16, UR4, RZ ;  /* 0x0000000410107c24 */ /* 0x010fca000f8e02ff */
[----:B------:R-:W-:Y:S02]  /*9970*/  LEA.HI R27, R16, R15, RZ, 0x1e ;  /* 0x0000000f101b7211 */ /* 0x000fe400078ff0ff */
[----:B------:R-:W4:Y:S03]  /*9980*/  LDC.64 R8, c[0x0][0x448] ;  /* 0x00011200ff087b82 */ /* 0x000f260000000a00 */
[----:B0-----:R-:W-:-:S05]  /*9990*/  @P6 IMAD.WIDE.U32 R2, R27, 0x10, R2 ;  /* 0x000000101b026825 */ /* 0x001fca00078e0002 */
[----:B------:R-:W0:Y:S01]  /*99a0*/  LDC.64 R10, c[0x0][0x440] ;  /* 0x00011000ff0a7b82 */ /* 0x000e220000000a00 */
[C---:B-1----:R-:W-:Y:S01]  /*99b0*/  @P6 IMAD.WIDE.U32 R4, R27.reuse, 0x10, R4 ;  /* 0x000000101b046825 */ /* 0x042fe200078e0004 */
[----:B------:R-:W-:Y:S01]  /*99c0*/  @P6 IADD3 R27, PT, PT, R27, 0x100, RZ ;  /* 0x000001001b1b6810 */ /* 0x000fe20007ffe0ff */
[----:B------:R1:W-:Y:S04]  /*99d0*/  @P6 STG.E.128 desc[UR10][R2.64], R72 ;  /* 0x0000004802006986 */ /* 0x0003e8000c101d0a */
[----:B------:R1:W-:Y:S01]  /*99e0*/  @P6 STG.E.128 desc[UR10][R4.64], R100 ;  /* 0x0000006404006986 */ /* 0x0003e2000c101d0a */
[----:B------:R-:W3:Y:S01]  /*99f0*/  LDC.64 R12, c[0x0][0x448] ;  /* 0x00011200ff0c7b82 */ /* 0x000ee20000000a00 */
[----:B--2---:R-:W-:-:S05]  /*9a00*/  @P5 IMAD.WIDE.U32 R6, R27, 0x10, R6 ;  /* 0x000000101b065825 */ /* 0x004fca00078e0006 */
[----:B------:R1:W-:Y:S02]  /*9a10*/  @P5 STG.E.128 desc[UR10][R6.64], R68 ;  /* 0x0000004406005986 */ /* 0x0003e4000c101d0a */
[----:B------:R-:W2:Y:S01]  /*9a20*/  LDC.64 R14, c[0x0][0x440] ;  /* 0x00011000ff0e7b82 */ /* 0x000ea20000000a00 */
[C---:B----4-:R-:W-:Y:S01]  /*9a30*/  @P5 IMAD.WIDE.U32 R8, R27.reuse, 0x10, R8 ;  /* 0x000000101b085825 */ /* 0x050fe200078e0008 */
[----:B------:R-:W-:-:S04]  /*9a40*/  @P5 IADD3 R27, PT, PT, R27, 0x100, RZ ;  /* 0x000001001b1b5810 */ /* 0x000fc80007ffe0ff */
[----:B------:R1:W-:Y:S02]  /*9a50*/  @P5 STG.E.128 desc[UR10][R8.64], R96 ;  /* 0x0000006008005986 */ /* 0x0003e4000c101d0a */
[----:B------:R-:W4:Y:S01]  /*9a60*/  LDC.64 R16, c[0x0][0x448] ;  /* 0x00011200ff107b82 */ /* 0x000f220000000a00 */
[----:B0-----:R-:W-:-:S05]  /*9a70*/  @P4 IMAD.WIDE.U32 R10, R27, 0x10, R10 ;  /* 0x000000101b0a4825 */ /* 0x001fca00078e000a */
[----:B------:R1:W-:Y:S02]  /*9a80*/  @P4 STG.E.128 desc[UR10][R10.64], R64 ;  /* 0x000000400a004986 */ /* 0x0003e4000c101d0a */
[----:B------:R-:W0:Y:S01]  /*9a90*/  LDC.64 R18, c[0x0][0x440] ;  /* 0x00011000ff127b82 */ /* 0x000e220000000a00 */
[C---:B---3--:R-:W-:Y:S01]  /*9aa0*/  @P4 IMAD.WIDE.U32 R12, R27.reuse, 0x10, R12 ;  /* 0x000000101b0c4825 */ /* 0x048fe200078e000c */
[----:B------:R-:W-:-:S04]  /*9ab0*/  @P4 IADD3 R27, PT, PT, R27, 0x100, RZ ;  /* 0x000001001b1b4810 */ /* 0x000fc80007ffe0ff */
[----:B------:R1:W-:Y:S02]  /*9ac0*/  @P4 STG.E.128 desc[UR10][R12.64], R92 ;  /* 0x0000005c0c004986 */ /* 0x0003e4000c101d0a */
        /* <DEDUP_REMOVED lines=9> */
[----:B------:R1:W-:Y:S01]  /*9b60*/  @P1 STG.E.128 desc[UR10][R18.64], R56 ;  /* 0x0000003812001986 */ /* 0x0003e2000c101d0a */
[C---:B---3--:R-:W-:Y:S01]  /*9b70*/  @P1 IMAD.WIDE.U32 R20, R27.reuse, 0x10, R20 ;  /* 0x000000101b141825 */ /* 0x048fe200078e0014 */
[----:B------:R-:W-:-:S04]  /*9b80*/  @P1 IADD3 R27, PT, PT, R27, 0x100, RZ ;  /* 0x000001001b1b1810 */ /* 0x000fc80007ffe0ff */
[----:B------:R1:W-:Y:S01]  /*9b90*/  @P1 STG.E.128 desc[UR10][R20.64], R84 ;  /* 0x0000005414001986 */ /* 0x0003e2000c101d0a */
[----:B--2---:R-:W-:-:S05]  /*9ba0*/  @P2 IMAD.WIDE.U32 R22, R27, 0x10, R22 ;  /* 0x000000101b162825 */ /* 0x004fca00078e0016 */
[----:B------:R1:W-:Y:S01]  /*9bb0*/  @P2 STG.E.128 desc[UR10][R22.64], R52 ;  /* 0x0000003416002986 */ /* 0x0003e2000c101d0a */
[----:B----4-:R-:W-:-:S05]  /*9bc0*/  @P2 IMAD.WIDE.U32 R24, R27, 0x10, R24 ;  /* 0x000000101b182825 */ /* 0x010fca00078e0018 */
        /* <DEDUP_REMOVED lines=10> */
.L_x_9382:
        /* <DEDUP_REMOVED lines=9> */
.L_x_14417:


//--------------------- .text._ZN10layer_norm22ln_bwd_finalize_kernelINS_22Kernel_traits_finalizeILj7168E6__halfS2_fS2_fjLb0ELj1024ELj4ENS_18Kernel_traits_baseILj7168ES2_S2_fS2_fjLj1024EEEEELb0ELb1EEEvNS_9BwdParamsE --------------------------
	.section	.text._ZN10layer_norm22ln_bwd_finalize_kernelINS_22Kernel_traits_finalizeILj7168E6__halfS2_fS2_fjLb0ELj1024ELj4ENS_18Kernel_traits_baseILj7168ES2_S2_fS2_fjLj1024EEEEELb0ELb1EEEvNS_9BwdParamsE,"ax",@progbits
	.align	128
        .global         _ZN10layer_norm22ln_bwd_finalize_kernelINS_22Kernel_traits_finalizeILj7168E6__halfS2_fS2_fjLb0ELj1024ELj4ENS_18Kernel_traits_baseILj7168ES2_S2_fS2_fjLj1024EEEEELb0ELb1EEEvNS_9BwdParamsE
        .type           _ZN10layer_norm22ln_bwd_finalize_kernelINS_22Kernel_traits_finalizeILj7168E6__halfS2_fS2_fjLb0ELj1024ELj4ENS_18Kernel_traits_baseILj7168ES2_S2_fS2_fjLj1024EEEEELb0ELb1EEEvNS_9BwdParamsE,@function
        .size           _ZN10layer_norm22ln_bwd_finalize_kernelINS_22Kernel_traits_finalizeILj7168E6__halfS2_fS2_fjLb0ELj1024ELj4ENS_18Kernel_traits_baseILj7168ES2_S2_fS2_fjLj1024EEEEELb0ELb1EEEvNS_9BwdParamsE,(.L_x_14418 - _ZN10layer_norm22ln_bwd_finalize_kernelINS_22Kernel_traits_finalizeILj7168E6__halfS2_fS2_fjLb0ELj1024ELj4ENS_18Kernel_traits_baseILj7168ES2_S2_fS2_fjLj1024EEEEELb0ELb1EEEvNS_9BwdParamsE)
        .other          _ZN10layer_norm22ln_bwd_finalize_kernelINS_22Kernel_traits_finalizeILj7168E6__halfS2_fS2_fjLb0ELj1024ELj4ENS_18Kernel_traits_baseILj7168ES2_S2_fS2_fjLj1024EEEEELb0ELb1EEEvNS_9BwdParamsE,@"STO_CUDA_ENTRY STV_DEFAULT"
_ZN10layer_norm22ln_bwd_finalize_kernelINS_22Kernel_traits_finalizeILj7168E6__halfS2_fS2_fjLb0ELj1024ELj4ENS_18Kernel_traits_baseILj7168ES2_S2_fS2_fjLj1024EEEEELb0ELb1EEEvNS_9BwdParamsE:
.text._ZN10layer_norm22ln_bwd_finalize_kernelINS_22Kernel_traits_finalizeILj7168E6__halfS2_fS2_fjLb0ELj1024ELj4ENS_18Kernel_traits_baseILj7168ES2_S2_fS2_fjLj1024EEEEELb0ELb1EEEvNS_9BwdParamsE:
        /* <DEDUP_REMOVED lines=81> */
.L_x_9387:
        /* <DEDUP_REMOVED lines=118> */
.L_x_9386:
[----:B------:R-:W-:Y:S05]  /*0c70*/  BSYNC.RECONVERGENT B1 ;  /* 0x0000000000017941 */ /* 0x000fea0003800200 */
.L_x_9385:
        /* <DEDUP_REMOVED lines=77> */
.L_x_9389:
[----:B------:R-:W-:Y:S05]  /*1150*/  BSYNC.RECONVERGENT B1 ;  /* 0x0000000000017941 */ /* 0x000fea0003800200 */
.L_x_9388:
        /* <DEDUP_REMOVED lines=38> */
.L_x_9391:
[----:B------:R-:W-:Y:S05]  /*13c0*/  BSYNC.RECONVERGENT B1 ;  /* 0x0000000000017941 */ /* 0x000fea0003800200 */
.L_x_9390:
        /* <DEDUP_REMOVED lines=8> */
.L_x_9392:
        /* <DEDUP_REMOVED lines=10> */
.L_x_9384:
[----:B------:R-:W-:Y:S05]  /*14f0*/  BSYNC.RECONVERGENT B0 ;  /* 0x0000000000007941 */ /* 0x000fea0003800200 */
.L_x_9383:
        /* <DEDUP_REMOVED lines=57> */
.L_x_9393:
        /* <DEDUP_REMOVED lines=15> */
.L_x_14418:


//--------------------- .text._ZN10layer_norm13ln_bwd_kernelINS_13Kernel_traitsI6__halfS2_fS2_fjLj7168ELj1ELj1ELj8ELj8ENS_18Kernel_traits_baseILj7168ES2_S2_fS2_fjLj256EEEEELb1ELb0ELb1ELb1EEEvNS_9BwdParamsE --------------------------
	.section	.text._ZN10layer_norm13ln_bwd_kernelINS_13Kernel_traitsI6__halfS2_fS2_fjLj7168ELj1ELj1ELj8ELj8ENS_18Kernel_traits_baseILj7168ES2_S2_fS2_fjLj256EEEEELb1ELb0ELb1ELb1EEEvNS_9BwdParamsE,"ax",@progbits
	.align	128
        .global         _ZN10layer_norm13ln_bwd_kernelINS_13Kernel_traitsI6__halfS2_fS2_fjLj7168ELj1ELj1ELj8ELj8ENS_18Kernel_traits_baseILj7168ES2_S2_fS2_fjLj256EEEEELb1ELb0ELb1ELb1EEEvNS_9BwdParamsE
        .type           _ZN10layer_norm13ln_bwd_kernelINS_13Kernel_traitsI6__halfS2_fS2_fjLj7168ELj1ELj1ELj8ELj8ENS_18Kernel_traits_baseILj7168ES2_S2_fS2_fjLj256EEEEELb1ELb0ELb1ELb1EEEvNS_9BwdParamsE,@function
        .size           _ZN10layer_norm13ln_bwd_kernelINS_13Kernel_traitsI6__halfS2_fS2_fjLj7168ELj1ELj1ELj8ELj8ENS_18Kernel_traits_baseILj7168ES2_S2_fS2_fjLj256EEEEELb1ELb0ELb1ELb1EEEvNS_9BwdParamsE,(.L_x_14419 - _ZN10layer_norm13ln_bwd_kernelINS_13Kernel_traitsI6__halfS2_fS2_fjLj7168ELj1ELj1ELj8ELj8ENS_18Kernel_traits_baseILj7168ES2_S2_fS2_fjLj256EEEEELb1ELb0ELb1ELb1EEEvNS_9BwdParamsE)
        .other          _ZN10layer_norm13ln_bwd_kernelINS_13Kernel_traitsI6__halfS2_fS2_fjLj7168ELj1ELj1ELj8ELj8ENS_18Kernel_traits_baseILj7168ES2_S2_fS2_fjLj256EEEEELb1ELb0ELb1ELb1EEEvNS_9BwdParamsE,@"STO_CUDA_ENTRY STV_DEFAULT"
_ZN10layer_norm13ln_bwd_kernelINS_13Kernel_traitsI6__halfS2_fS2_fjLj7168ELj1ELj1ELj8ELj8ENS_18Kernel_traits_baseILj7168ES2_S2_fS2_fjLj256EEEEELb1ELb0ELb1ELb1EEEvNS_9BwdParamsE:
.text._ZN10layer_norm13ln_bwd_kernelINS_13Kernel_traitsI6__halfS2_fS2_fjLj7168ELj1ELj1ELj8ELj8ENS_18Kernel_traits_baseILj7168ES2_S2_fS2_fjLj256EEEEELb1ELb0ELb1ELb1EEEvNS_9BwdParamsE:
        /* <DEDUP_REMOVED lines=53> */
.L_x_9478:
        /* <DEDUP_REMOVED lines=25> */
[----:B------:R-:W-:Y:S02]  /*04e0*/  LEA.HI R96, R96, R3, RZ, 0x2 ;  /* 0x0000000360607211 */ /* 0x000fe400078f10ff */
[-C--:B-1----:R-:W-:Y:S01]  /*04f0*/  LEA.HI.SX32 R97, R98, R153.reuse, 0x1e ;  /* 0x0000009962617211 */ /* 0x082fe200078ff2ff */
[----:B------:R1:W4:Y:S01]  /*0500*/  LDG.E R3, desc[UR12][R92.64] ;  /* 0x0000000c5c037981 */ /* 0x000322000c1e1900 */
[----:B------:R-:W-:-:S02]  /*0510*/  LEA.HI.SX32 R152, R96, R153, 0x1e ;  /* 0x0000009960987211 */ /* 0x000fc400078ff2ff */
[C---:B------:R-:W-:Y:S02]  /*0520*/  IADD3 R149, PT, PT, R97.reuse, 0x100, RZ ;  /* 0x0000010061957810 */ /* 0x040fe40007ffe0ff */
[C---:B------:R-:W-:Y:S02]  /*0530*/  IADD3 R151, PT, PT, R97.reuse, 0x200, RZ ;  /* 0x0000020061977810 */ /* 0x040fe40007ffe0ff */
[C---:B------:R-:W-:Y:S02]  /*0540*/  IADD3 R145, PT, PT, R97.reuse, 0x300, RZ ;  /* 0x0000030061917810 */ /* 0x040fe40007ffe0ff */
[C---:B------:R-:W-:Y:S02]  /*0550*/  IADD3 R143, PT, PT, R97.reuse, 0x400, RZ ;  /* 0x00000400618f7810 */ /* 0x040fe40007ffe0ff */
[----:B------:R-:W-:Y:S01]  /*0560*/  IADD3 R141, PT, PT, R97, 0x500, RZ ;  /* 0x00000500618d7810 */ /* 0x000fe20007ffe0ff */
[C---:B--2---:R-:W-:Y:S01]  /*0570*/  IMAD.WIDE.U32 R128, R152.reuse, 0x10, R94 ;  /* 0x0000001098807825 */ /* 0x044fe200078e005e */
[----:B------:R-:W-:-:S02]  /*0580*/  IADD3 R197, PT, PT, R152, 0x400, RZ ;  /* 0x0000040098c57810 */ /* 0x000fc40007ffe0ff */
[C---:B-1----:R-:W-:Y:S01]  /*0590*/  IADD3 R93, PT, PT, R97.reuse, 0x600, RZ ;  /* 0x00000600615d7810 */ /* 0x042fe20007ffe0ff */
        /* <DEDUP_REMOVED lines=8> */
[----:B------:R-:W3:Y:S02]  /*0620*/  LDG.E.64 R148, desc[UR12][R148.64] ;  /* 0x0000000c94947981 */ /* 0x000ee4000c1e1b00 */
[--C-:B------:R-:W-:Y:S01]  /*0630*/  IMAD.WIDE.U32 R144, R145, 0x8, R126.reuse ;  /* 0x0000000891907825 */ /* 0x100fe200078e007e */
[C---:B------:R-:W-:Y:S01]  /*0640*/  IADD3 R195, PT, PT, R152.reuse, 0x300, RZ ;  /* 0x0000030098c37810 */ /* 0x040fe20007ffe0ff */
[----:B------:R-:W3:Y:S02]  /*0650*/  LDG.E.64 R150, desc[UR12][R150.64] ;  /* 0x0000000c96967981 */ /* 0x000ee4000c1e1b00 */
        /* <DEDUP_REMOVED lines=8> */
[----:B------:R-:W3:Y:S02]  /*06e0*/  LDG.E.128 R100, desc[UR12][R100.64] ;  /* 0x0000000c64647981 */ /* 0x000ee4000c1e1d00 */
[----:B------:R-:W-:-:S02]  /*06f0*/  IMAD.WIDE.U32 R92, R201, 0x10, R94 ;  /* 0x00000010c95c7825 */ /* 0x000fc400078e005e */
[----:B------:R-:W3:Y:S02]  /*0700*/  LDG.E.64 R126, desc[UR12][R126.64] ;  /* 0x0000000c7e7e7981 */ /* 0x000ee4000c1e1b00 */
[----:B------:R-:W-:-:S04]  /*0710*/  IMAD.WIDE.U32 R132, R185, 0x10, R94 ;  /* 0x00000010b9847825 */ /* 0x000fc800078e005e */
[--C-:B------:R-:W-:Y:S02]  /*0720*/  IMAD.WIDE.U32 R136, R193, 0x10, R94.reuse ;  /* 0x00000010c1887825 */ /* 0x100fe400078e005e */
[----:B------:R-:W3:Y:S02]  /*0730*/  LDG.E.128 R132, desc[UR12][R132.64] ;  /* 0x0000000c84847981 */ /* 0x000ee4000c1e1d00 */
[--C-:B------:R-:W-:Y:S02]  /*0740*/  IMAD.WIDE.U32 R104, R195, 0x10, R94.reuse ;  /* 0x00000010c3687825 */ /* 0x100fe400078e005e */
[----:B------:R-:W3:Y:S02]  /*0750*/  LDG.E.128 R136, desc[UR12][R136.64] ;  /* 0x0000000c88887981 */ /* 0x000ee4000c1e1d00 */
[----:B------:R-:W-:Y:S02]  /*0760*/  IMAD.WIDE.U32 R96, R199, 0x10, R94 ;  /* 0x00000010c7607825 */ /* 0x000fe400078e005e */
[----:B------:R-:W3:Y:S04]  /*0770*/  LDG.E.128 R92, desc[UR12][R92.64] ;  /* 0x0000000c5c5c7981 */ /* 0x000ee8000c1e1d00 */
[----:B------:R-:W3:Y:S04]  /*0780*/  LDG.E.128 R96, desc[UR12][R96.64] ;  /* 0x0000000c60607981 */ /* 0x000ee8000c1e1d00 */
[----:B------:R-:W3:Y:S01]  /*0790*/  LDG.E.128 R104, desc[UR12][R104.64] ;  /* 0x0000000c68687981 */ /* 0x000ee2000c1e1d00 */
[----:B------:R-:W-:-:S02]  /*07a0*/  MOV R189, UR7 ;  /* 0x0000000700bd7c02 */ /* 0x000fc40008000f00 */
[----:B------:R-:W-:-:S04]  /*07b0*/  ISETP.NE.U32.AND P0, PT, RZ, UR6, PT ;  /* 0x00000006ff007c0c */ /* 0x000fc8000bf05070 */
[----:B------:R-:W-:Y:S02]  /*07c0*/  ISETP.NE.AND.EX P0, PT, R189, RZ, PT, P0 ;  /* 0x000000ffbd00720c */ /* 0x000fe40003f05300 */
[----:B------:R-:W-:-:S05]  /*07d0*/  @P2 IADD3 R123, PT, PT, R191, -0x1, RZ ;  /* 0xffffffffbf7b2810 */ /* 0x000fca0007ffe0ff */
[----:B------:R-:W-:-:S06]  /*07e0*/  @P2 IMAD R123, R123, R125, RZ ;  /* 0x0000007d7b7b2224 */ /* 0x000fcc00078e02ff */
[----:B------:R-:W1:Y:S01]  /*07f0*/  @P0 LDC.64 R154, c[0x0][0x438] ;  /* 0x00010e00ff9a0b82 */ /* 0x000e620000000a00 */
[----:B------:R-:W-:-:S07]  /*0800*/  @P2 SHF.R.S32.HI R124, RZ, 0x1f, R123 ;  /* 0x0000001fff7c2819 */ /* 0x000fce000001147b */
[----:B------:R-:W1:Y:S01]  /*0810*/  @P0 LDC.64 R158, c[0x0][0x438] ;  /* 0x00010e00ff9e0b82 */ /* 0x000e620000000a00 */
[----:B------:R-:W-:-:S07]  /*0820*/  @P2 LEA.HI R124, R124, R123, RZ, 0x2 ;  /* 0x0000007b7c7c2211 */ /* 0x000fce00078f10ff */
[----:B------:R-:W1:Y:S08]  /*0830*/  @P0 LDC.64 R162, c[0x0][0x438] ;  /* 0x00010e00ffa20b82 */ /* 0x000e700000000a00 */
[----:B------:R-:W1:Y:S08]  /*0840*/  @P0 LDC.64 R166, c[0x0][0x438] ;  /* 0x00010e00ffa60b82 */ /* 0x000e700000000a00 */
[----:B------:R-:W1:Y:S08]  /*0850*/  @P0 LDC.64 R176, c[0x0][0x438] ;  /* 0x00010e00ffb00b82 */ /* 0x000e700000000a00 */
[----:B------:R-:W1:Y:S01]  /*0860*/  @P0 LDC.64 R178, c[0x0][0x438] ;  /* 0x00010e00ffb20b82 */ /* 0x000e620000000a00 */
[----:B------:R-:W-:-:S02]  /*0870*/  MOV R123, RZ ;  /* 0x000000ff007b7202 */ /* 0x000fc40000000f00 */
[----:B------:R-:W-:-:S05]  /*0880*/  @P2 LEA.HI.SX32 R123, R124, R153, 0x1e ;  /* 0x000000997c7b2211 */ /* 0x000fca00078ff2ff */
[----:B------:R-:W1:Y:S01]  /*0890*/  @P0 LDC.64 R174, c[0x0][0x438] ;  /* 0x00010e00ffae0b82 */ /* 0x000e620000000a00 */
[C---:B------:R-:W-:Y:S02]  /*08a0*/  IADD3 R157, PT, PT, R123.reuse, 0x100, RZ ;  /* 0x000001007b9d7810 */ /* 0x040fe40007ffe0ff */
[----:B------:R-:W-:Y:S02]  /*08b0*/  IADD3 R161, PT, PT, R123, 0x200, RZ ;  /* 0x000002007ba17810 */ /* 0x000fe40007ffe0ff */
[----:B------:R-:W-:Y:S01]  /*08c0*/  ISETP.NE.AND P1, PT, RZ, UR11, PT ;  /* 0x0000000bff007c0c */ /* 0x000fe2000bf25270 */
[--C-:B0-----:R-:W-:Y:S01]  /*08d0*/  IMAD.WIDE.U32 R156, R157, 0x4, R172.reuse ;  /* 0x000000049d9c7825 */ /* 0x101fe200078e00ac */
[C---:B------:R-:W-:Y:S02]  /*08e0*/  IADD3 R165, PT, PT, R123.reuse, 0x300, RZ ;  /* 0x000003007ba57810 */ /* 0x040fe40007ffe0ff */
[----:B------:R-:W-:Y:S01]  /*08f0*/  IADD3 R169, PT, PT, R123, 0x400, RZ ;  /* 0x000004007ba97810 */ /* 0x000fe20007ffe0ff */
[--C-:B------:R-:W-:Y:S01]  /*0900*/  IMAD.WIDE.U32 R160, R161, 0x4, R172.reuse ;  /* 0x00000004a1a07825 */ /* 0x100fe200078e00ac */
[C---:B------:R-:W-:Y:S01]  /*0910*/  IADD3 R171, PT, PT, R123.reuse, 0x500, RZ ;  /* 0x000005007bab7810 */ /* 0x040fe20007ffe0ff */
[----:B------:R0:W5:Y:S02]  /*0920*/  LDG.E R188, desc[UR12][R156.64] ;  /* 0x0000000c9cbc7981 */ /* 0x000164000c1e1900 */
[C---:B------:R-:W-:Y:S01]  /*0930*/  IMAD.WIDE.U32 R124, R123.reuse, 0x4, R172 ;  /* 0x000000047b7c7825 */ /* 0x040fe200078e00ac */
[----:B------:R-:W-:Y:S01]  /*0940*/  IADD3 R123, PT, PT, R123, 0x600, RZ ;  /* 0x000006007b7b7810 */ /* 0x000fe20007ffe0ff */
[----:B------:R0:W5:Y:S02]  /*0950*/  LDG.E R187, desc[UR12][R160.64] ;  /* 0x0000000ca0bb7981 */ /* 0x000164000c1e1900 */
[----:B-1----:R-:W-:-:S02]  /*0960*/  @P0 IMAD.WIDE.U32 R152, R152, 0x10, R154 ;  /* 0x0000001098980825 */ /* 0x002fc400078e009a */
[----:B------:R-:W5:Y:S02]  /*0970*/  LDG.E R190, desc[UR12][R124.64] ;  /* 0x0000000c7cbe7981 */ /* 0x000f64000c1e1900 */
[----:B------:R-:W-:Y:S02]  /*0980*/  @P0 IMAD.WIDE.U32 R154, R185, 0x10, R158 ;  /* 0x00000010b99a0825 */ /* 0x000fe400078e009e */
[----:B------:R-:W5:Y:S02]  /*0990*/  @P0 LDG.E.128 R28, desc[UR12][R152.64] ;  /* 0x0000000c981c0981 */ /* 0x000f64000c1e1d00 */
[----:B------:R-:W-:Y:S02]  /*09a0*/  @P0 IMAD.WIDE.U32 R158, R193, 0x10, R162 ;  /* 0x00000010c19e0825 */ /* 0x000fe400078e00a2 */
[----:B------:R-:W5:Y:S02]  /*09b0*/  @P0 LDG.E.128 R24, desc[UR12][R154.64] ;  /* 0x0000000c9a180981 */ /* 0x000f64000c1e1d00 */
[----:B------:R-:W-:-:S02]  /*09c0*/  IMAD.WIDE.U32 R164, R165, 0x4, R172 ;  /* 0x00000004a5a47825 */ /* 0x000fc400078e00ac */
[----:B------:R-:W5:Y:S02]  /*09d0*/  @P0 LDG.E.128 R20, desc[UR12][R158.64] ;  /* 0x0000000c9e140981 */ /* 0x000f64000c1e1d00 */
[----:B------:R-:W-:-:S04]  /*09e0*/  IMAD.WIDE.U32 R168, R169, 0x4, R172 ;  /* 0x00000004a9a87825 */ /* 0x000fc800078e00ac */
[----:B------:R-:W-:Y:S01]  /*09f0*/  IMAD.WIDE.U32 R170, R171, 0x4, R172 ;  /* 0x00000004abaa7825 */ /* 0x000fe200078e00ac */
[----:B------:R-:W5:Y:S03]  /*0a00*/  LDG.E R124, desc[UR12][R168.64] ;  /* 0x0000000ca87c7981 */ /* 0x000f66000c1e1900 */
[----:B------:R-:W-:Y:S01]  /*0a10*/  @P0 IMAD.WIDE.U32 R162, R195, 0x10, R166 ;  /* 0x00000010c3a20825 */ /* 0x000fe200078e00a6 */
[----:B------:R1:W5:Y:S03]  /*0a20*/  LDG.E R125, desc[UR12][R170.64] ;  /* 0x0000000caa7d7981 */ /* 0x000366000c1e1900 */
[----:B0-----:R-:W-:Y:S01]  /*0a30*/  @P0 IMAD.WIDE.U32 R156, R199, 0x10, R176 ;  /* 0x00000010c79c0825 */ /* 0x001fe200078e00b0 */
[----:B------:R-:W5:Y:S03]  /*0a40*/  @P0 LDG.E.128 R16, desc[UR12][R162.64] ;  /* 0x0000000ca2100981 */ /* 0x000f66000c1e1d00 */
[----:B------:R-:W-:Y:S01]  /*0a50*/  @P0 IMAD.WIDE.U32 R160, R201, 0x10, R178 ;  /* 0x00000010c9a00825 */ /* 0x000fe200078e00b2 */
[----:B------:R0:W5:Y:S03]  /*0a60*/  @P0 LDG.E.128 R8, desc[UR12][R156.64] ;  /* 0x0000000c9c080981 */ /* 0x000166000c1e1d00 */
[----:B------:R-:W-:Y:S01]  /*0a70*/  IMAD.WIDE.U32 R172, R123, 0x4, R172 ;  /* 0x000000047bac7825 */ /* 0x000fe200078e00ac */
[----:B------:R0:W5:Y:S03]  /*0a80*/  @P0 LDG.E.128 R4, desc[UR12][R160.64] ;  /* 0x0000000ca0040981 */ /* 0x000166000c1e1d00 */
[----:B------:R-:W-:Y:S01]  /*0a90*/  @P0 IMAD.WIDE.U32 R166, R197, 0x10, R174 ;  /* 0x00000010c5a60825 */ /* 0x000fe200078e00ae */
[----:B------:R0:W5:Y:S04]  /*0aa0*/  LDG.E R186, desc[UR12][R172.64] ;  /* 0x0000000cacba7981 */ /* 0x000168000c1e1900 */
[----:B------:R0:W5:Y:S04]  /*0ab0*/  LDG.E R123, desc[UR12][R164.64] ;  /* 0x0000000ca47b7981 */ /* 0x000168000c1e1900 */
[----:B------:R0:W5:Y:S01]  /*0ac0*/  @P0 LDG.E.128 R12, desc[UR12][R166.64] ;  /* 0x0000000ca60c0981 */ /* 0x000162000c1e1d00 */
[----:B----4-:R-:W-:-:S05]  /*0ad0*/  FSEL R180, R3, RZ, !P1 ;  /* 0x000000ff03b47208 */ /* 0x010fca0004800000 */
[C---:B--2---:R-:W-:Y:S01]  /*0ae0*/  FADD.FTZ R3, -R180.reuse, R128 ;  /* 0x00000080b4037221 */ /* 0x044fe20000010100 */
[----:B---3--:R-:W-:Y:S01]  /*0af0*/  MOV R128, R146 ;  /* 0x0000009200807202 */ /* 0x008fe20000000f00 */
[----:B------:R-:W-:Y:S01]  /*0b00*/  FADD.FTZ R175, -R180, R131 ;  /* 0x00000083b4af7221 */ /* 0x000fe20000010100 */
[----:B------:R-:W-:Y:S01]  /*0b10*/  SHF.R.U64 R178, R146, 0x10, R147 ;  /* 0x0000001092b27819 */ /* 0x000fe20000001293 */
[----:B------:R-:W-:Y:S01]  /*0b20*/  FMUL.FTZ R3, R122, R3 ;  /* 0x000000037a037220 */ /* 0x000fe20000410000 */
[----:B------:R-:W-:Y:S01]  /*0b30*/  MOV R131, R147 ;  /* 0x0000009300837202 */ /* 0x000fe20000000f00 */
[C---:B-1----:R-:W-:Y:S01]  /*0b40*/  FADD.FTZ R171, -R180.reuse, R130 ;  /* 0x00000082b4ab7221 */ /* 0x042fe20000010100 */
[----:B------:R-:W-:Y:S01]  /*0b50*/  FADD.FTZ R129, -R180, R129 ;  /* 0x00000081b4817221 */ /* 0x000fe20000010100 */
[----:B------:R-:W-:Y:S01]  /*0b60*/  HADD2.F32 R130, -RZ, R121.H0_H0 ;  /* 0x20000079ff827230 */ /* 0x000fe20000004100 */
[----:B------:R-:W-:Y:S01]  /*0b70*/  SHF.R.U32.HI R176, RZ, 0x10, R147 ;  /* 0x00000010ffb07819 */ /* 0x000fe20000011693 */
[----:B------:R-:W-:Y:S01]  /*0b80*/  HADD2.F32 R131, -RZ, R131.H0_H0 ;  /* 0x20000083ff837230 */ /* 0x000fe20000004100 */
[----:B------:R-:W-:Y:S01]  /*0b90*/  SHF.R.U64 R174, R148, 0x10, R149 ;  /* 0x0000001094ae7819 */ /* 0x000fe20000001295 */
[C---:B0-----:R-:W-:Y:S01]  /*0ba0*/  FADD.FTZ R157, -R180.reuse, R100 ;  /* 0x00000064b49d7221 */ /* 0x041fe20000010100 */
[C---:B------:R-:W-:Y:S01]  /*0bb0*/  FADD.FTZ R159, -R180.reuse, R101 ;  /* 0x00000065b49f7221 */ /* 0x040fe20000010100 */
[C---:B------:R-:W-:Y:S01]  /*0bc0*/  FADD.FTZ R161, -R180.reuse, R102 ;  /* 0x00000066b4a17221 */ /* 0x040fe20000010100 */
[----:B------:R-:W-:Y:S01]  /*0bd0*/  FADD.FTZ R163, -R180, R103 ;  /* 0x00000067b4a37221 */ /* 0x000fe20000010100 */
[----:B------:R-:W-:-:S02]  /*0be0*/  MOV R103, R126 ;  /* 0x0000007e00677202 */ /* 0x000fc40000000f00 */
[--C-:B------:R-:W-:Y:S01]  /*0bf0*/  SHF.R.U64 R101, R126, 0x10, R127.reuse ;  /* 0x000000107e657819 */ /* 0x100fe2000000127f */
[----:B------:R-:W-:Y:S01]  /*0c00*/  HADD2.F32 R126, -RZ, R120.H0_H0 ;  /* 0x20000078ff7e7230 */ /* 0x000fe20000004100 */
[----:B------:R-:W-:Y:S02]  /*0c10*/  MOV R100, R127 ;  /* 0x0000007f00647202 */ /* 0x000fe40000000f00 */
[----:B------:R-:W-:Y:S01]  /*0c20*/  SHF.R.U32.HI R102, RZ, 0x10, R127 ;  /* 0x00000010ff667819 */ /* 0x000fe2000001167f */
[----:B------:R-:W-:Y:S02]  /*0c30*/  HADD2.F32 R127, -RZ, R128.H0_H0 ;  /* 0x20000080ff7f7230 */ /* 0x000fe40000004100 */
[----:B------:R-:W-:Y:S01]  /*0c40*/  FADD.FTZ R173, -R180, R92 ;  /* 0x0000005cb4ad7221 */ /* 0x000fe20000010100 */
[----:B------:R-:W-:Y:S01]  /*0c50*/  SHF.R.U64 R92, R120, 0x10, R121 ;  /* 0x00000010785c7819 */ /* 0x000fe20000001279 */
[----:B------:R-:W-:Y:S01]  /*0c60*/  FADD.FTZ R177, -R180, R94 ;  /* 0x0000005eb4b17221 */ /* 0x000fe20000010100 */
[-C--:B------:R-:W-:Y:S01]  /*0c70*/  FMUL.FTZ R126, R126, R127.reuse ;  /* 0x0000007f7e7e7220 */ /* 0x080fe20000410000 */
[----:B------:R-:W-:Y:S01]  /*0c80*/  FADD.FTZ R165, -R180, R96 ;  /* 0x00000060b4a57221 */ /* 0x000fe20000010100 */
[----:B------:R-:W-:Y:S01]  /*0c90*/  FFMA.FTZ R32, R3, R127, R32 ;  /* 0x0000007f03207223 */ /* 0x000fe20000010020 */
[----:B------:R-:W-:Y:S01]  /*0ca0*/  FADD.FTZ R60, R60, R127 ;  /* 0x0000007f3c3c7221 */ /* 0x000fe20000010000 */
[----:B------:R-:W-:Y:S01]  /*0cb0*/  HADD2.F32 R92, -RZ, R92.H0_H0 ;  /* 0x2000005cff5c7230 */ /* 0x000fe20000004100 */
[----:B------:R-:W-:Y:S01]  /*0cc0*/  SHF.R.U32.HI R96, RZ, 0x10, R121 ;  /* 0x00000010ff607819 */ /* 0x000fe20000011679 */
[----:B------:R-:W-:-:S02]  /*0cd0*/  HADD2.F32 R94, -RZ, R178.H0_H0 ;  /* 0x200000b2ff5e7230 */ /* 0x000fc40000004100 */
[C---:B------:R-:W-:Y:S01]  /*0ce0*/  FMUL.FTZ R127, R122.reuse, R171 ;  /* 0x000000ab7a7f7220 */ /* 0x040fe20000410000 */
[----:B------:R-:W-:Y:S01]  /*0cf0*/  FMUL.FTZ R128, R122, R129 ;  /* 0x000000817a807220 */ /* 0x000fe20000410000 */
[-C--:B------:R-:W-:Y:S01]  /*0d00*/  FMUL.FTZ R130, R130, R131.reuse ;  /* 0x0000008382827220 */ /* 0x080fe20000410000 */
[----:B------:R-:W-:Y:S01]  /*0d10*/  FADD.FTZ R62, R62, R131 ;  /* 0x000000833e3e7221 */ /* 0x000fe20000010000 */
[----:B------:R-:W-:Y:S01]  /*0d20*/  FMUL.FTZ R129, R92, R94 ;  /* 0x0000005e5c817220 */ /* 0x000fe20000410000 */
[----:B------:R-:W-:Y:S01]  /*0d30*/  FFMA.FTZ R34, R127, R131, R34 ;  /* 0x000000837f227223 */ /* 0x000fe20000010022 */
[C---:B------:R-:W-:Y:S01]  /*0d40*/  FADD.FTZ R167, -R180.reuse, R132 ;  /* 0x00000084b4a77221 */ /* 0x040fe20000010100 */
[C---:B------:R-:W-:Y:S01]  /*0d50*/  FADD.FTZ R197, -R180.reuse, R137 ;  /* 0x00000089b4c57221 */ /* 0x040fe20000010100 */
[----:B------:R-:W-:Y:S02]  /*0d60*/  HADD2.F32 R131, -RZ, R96.H0_H0 ;  /* 0x20000060ff837230 */ /* 0x000fe40000004100 */
[----:B------:R-:W-:Y:S01]  /*0d70*/  FADD.FTZ R179, -R180, R133 ;  /* 0x00000085b4b37221 */ /* 0x000fe20000010100 */
[----:B------:R-:W-:Y:S01]  /*0d80*/  HADD2.F32 R92, -RZ, R176.H0_H0 ;  /* 0x200000b0ff5c7230 */ /* 0x000fe20000004100 */
[----:B------:R-:W-:Y:S01]  /*0d90*/  SHF.R.U64 R137, R118, 0x10, R119 ;  /* 0x0000001076897819 */ /* 0x000fe20000001277 */
[----:B------:R-:W-:Y:S01]  /*0da0*/  FMUL.FTZ R132, R122, R175 ;  /* 0x000000af7a847220 */ /* 0x000fe20000410000 */
[----:B------:R-:W-:-:S02]  /*0db0*/  MOV R133, R148 ;  /* 0x0000009400857202 */ /* 0x000fc40000000f00 */
[----:B------:R-:W-:Y:S01]  /*0dc0*/  MOV R148, R150 ;  /* 0x0000009600947202 */ /* 0x000fe20000000f00 */
[C---:B------:R-:W-:Y:S01]  /*0dd0*/  FADD.FTZ R153, -R180.reuse, R106 ;  /* 0x0000006ab4997221 */ /* 0x040fe20000010100 */
[----:B------:R-:W-:Y:S01]  /*0de0*/  MOV R146, R149 ;  /* 0x0000009500927202 */ /* 0x000fe20000000f00 */
[-C--:B------:R-:W-:Y:S01]  /*0df0*/  FMUL.FTZ R131, R131, R92.reuse ;  /* 0x0000005c83837220 */ /* 0x080fe20000410000 */
[----:B------:R-:W-:Y:S01]  /*0e00*/  SHF.R.U32.HI R172, RZ, 0x10, R149 ;  /* 0x00000010ffac7819 */ /* 0x000fe20000011695 */
[----:B------:R-:W-:Y:S01]  /*0e10*/  FADD.FTZ R149, -R180, R104 ;  /* 0x00000068b4957221 */ /* 0x000fe20000010100 */
[----:B------:R-:W-:Y:S01]  /*0e20*/  SHF.R.U64 R150, R150, 0x10, R151 ;  /* 0x0000001096967819 */ /* 0x000fe20000001297 */
[----:B------:R-:W-:Y:S01]  /*0e30*/  FFMA.FTZ R35, R132, R92, R35 ;  /* 0x0000005c84237223 */ /* 0x000fe20000010023 */
[----:B------:R-:W-:Y:S01]  /*0e40*/  MOV R166, R151 ;  /* 0x0000009700a67202 */ /* 0x000fe20000000f00 */
[----:B------:R-:W-:Y:S01]  /*0e50*/  FADD.FTZ R63, R63, R92 ;  /* 0x0000005c3f3f7221 */ /* 0x000fe20000010000 */
[----:B------:R-:W-:Y:S01]  /*0e60*/  SHF.R.U32.HI R170, RZ, 0x10, R151 ;  /* 0x00000010ffaa7819 */ /* 0x000fe20000011697 */
[C---:B------:R-:W-:Y:S01]  /*0e70*/  FADD.FTZ R151, -R180.reuse, R105 ;  /* 0x00000069b4977221 */ /* 0x040fe20000010100 */
[----:B------:R-:W-:Y:S01]  /*0e80*/  FADD.FTZ R195, -R180, R136 ;  /* 0x00000088b4c37221 */ /* 0x000fe20000010100 */
[--C-:B------:R-:W-:Y:S01]  /*0e90*/  SHF.R.U64 R105, R140, 0x10, R141.reuse ;  /* 0x000000108c697819 */ /* 0x100fe2000000128d */
[----:B------:R-:W-:Y:S01]  /*0ea0*/  HADD2.F32 R137, -RZ, R137.H0_H0 ;  /* 0x20000089ff897230 */ /* 0x000fe20000004100 */
[----:B------:R-:W-:Y:S01]  /*0eb0*/  MOV R104, R141 ;  /* 0x0000008d00687202 */ /* 0x000fe20000000f00 */
[----:B------:R-:W-:Y:S01]  /*0ec0*/  HADD2.F32 R92, -RZ, R174.H0_H0 ;  /* 0x200000aeff5c7230 */ /* 0x000fe20000004100 */
[----:B------:R-:W-:Y:S01]  /*0ed0*/  SHF.R.U32.HI R106, RZ, 0x10, R141 ;  /* 0x00000010ff6a7819 */ /* 0x000fe2000001168d */
[----:B------:R-:W-:Y:S01]  /*0ee0*/  FMUL.FTZ R136, R122, R179 ;  /* 0x000000b37a887220 */ /* 0x000fe20000410000 */
[----:B------:R-:W-:Y:S01]  /*0ef0*/  SHF.R.U32.HI R141, RZ, 0x10, R119 ;  /* 0x00000010ff8d7819 */ /* 0x000fe20000011677 */
[C---:B------:R-:W-:Y:S01]  /*0f00*/  FADD.FTZ R193, -R180.reuse, R135 ;  /* 0x00000087b4c17221 */ /* 0x040fe20000010100 */
[----:B------:R-:W-:Y:S01]  /*0f10*/  FADD.FTZ R155, -R180, R107 ;  /* 0x0000006bb49b7221 */ /* 0x000fe20000010100 */
[-C--:B------:R-:W-:Y:S01]  /*0f20*/  FMUL.FTZ R137, R137, R92.reuse ;  /* 0x0000005c89897220 */ /* 0x080fe20000410000 */
[----:B------:R-:W-:Y:S01]  /*0f30*/  FFMA.FTZ R85, R136, R92, R85 ;  /* 0x0000005c88557223 */ /* 0x000fe20000010055 */
[----:B------:R-:W-:Y:S01]  /*0f40*/  FADD.FTZ R57, R57, R92 ;  /* 0x0000005c39397221 */ /* 0x000fe20000010000 */
[--C-:B------:R-:W-:Y:S01]  /*0f50*/  SHF.R.U64 R152, R144, 0x10, R145.reuse ;  /* 0x0000001090987819 */ /* 0x100fe20000001291 */
[----:B------:R-:W-:Y:S01]  /*0f60*/  HADD2.F32 R141, -RZ, R141.H0_H0 ;  /* 0x2000008dff8d7230 */ /* 0x000fe20000004100 */
[----:B------:R-:W-:Y:S01]  /*0f70*/  MOV R154, R145 ;  /* 0x00000091009a7202 */ /* 0x000fe20000000f00 */
[----:B------:R-:W-:Y:S01]  /*0f80*/  HADD2.F32 R92, -RZ, R172.H0_H0 ;  /* 0x200000acff5c7230 */ /* 0x000fe20000004100 */
[----:B------:R-:W-:-:S02]  /*0f90*/  SHF.R.U32.HI R156, RZ, 0x10, R145 ;  /* 0x00000010ff9c7819 */ /* 0x000fc40000011691 */
[----:B------:R-:W-:Y:S01]  /*0fa0*/  MOV R107, R140 ;  /* 0x0000008c006b7202 */ /* 0x000fe20000000f00 */
[----:B------:R-:W-:Y:S01]  /*0fb0*/  FMUL.FTZ R140, R122, R193 ;  /* 0x000000c17a8c7220 */ /* 0x000fe20000410000 */
[----:B------:R-:W-:Y:S01]  /*0fc0*/  SHF.R.U64 R145, R116, 0x10, R117 ;  /* 0x0000001074917819 */ /* 0x000fe20000001275 */
[----:B------:R-:W-:Y:S01]  /*0fd0*/  FADD.FTZ R185, -R180, R134 ;  /* 0x00000086b4b97221 */ /* 0x000fe20000010100 */
[----:B------:R-:W-:Y:S02]  /*0fe0*/  HADD2.F32 R134, -RZ, R118.H0_H0 ;  /* 0x20000076ff867230 */ /* 0x000fe40000004100 */
[----:B------:R-:W-:Y:S02]  /*0ff0*/  HADD2.F32 R135, -RZ, R133.H0_H0 ;  /* 0x20000085ff877230 */ /* 0x000fe40000004100 */
[----:B------:R-:W-:Y:S01]  /*1000*/  FMUL.FTZ R133, R122, R167 ;  /* 0x000000a77a857220 */ /* 0x000fe20000410000 */
[-C--:B------:R-:W-:Y:S01]  /*1010*/  FMUL.FTZ R141, R141, R92.reuse ;  /* 0x0000005c8d8d7220 */ /* 0x080fe20000410000 */
[----:B------:R-:W-:Y:S01]  /*1020*/  FFMA.FTZ R87, R140, R92, R87 ;  /* 0x0000005c8c577223 */ /* 0x000fe20000010057 */
[----:B------:R-:W-:Y:S01]  /*1030*/  FADD.FTZ R59, R59, R92 ;  /* 0x0000005c3b3b7221 */ /* 0x000fe20000010000 */
[----:B------:R-:W-:Y:S01]  /*1040*/  MOV R168, R144 ;  /* 0x0000009000a87202 */ /* 0x000fe20000000f00 */
[----:B------:R-:W-:-:S02]  /*1050*/  HADD2.F32 R145, -RZ, R145.H0_H0 ;  /* 0x20000091ff917230 */ /* 0x000fc40000004100 */
[C---:B------:R-:W-:Y:S01]  /*1060*/  FADD.FTZ R199, -R180.reuse, R138 ;  /* 0x0000008ab4c77221 */ /* 0x040fe20000010100 */
[----:B------:R-:W-:Y:S02]  /*1070*/  HADD2.F32 R92, -RZ, R150.H0_H0 ;  /* 0x20000096ff5c7230 */ /* 0x000fe40000004100 */
[----:B------:R-:W-:Y:S01]  /*1080*/  FADD.FTZ R147, -R180, R139 ;  /* 0x0000008bb4937221 */ /* 0x000fe20000010100 */
[----:B------:R-:W-:Y:S01]  /*1090*/  FMUL.FTZ R144, R122, R197 ;  /* 0x000000c57a907220 */ /* 0x000fe20000410000 */
[-C--:B------:R-:W-:Y:S01]  /*10a0*/  FMUL.FTZ R134, R134, R135.reuse ;  /* 0x0000008786867220 */ /* 0x080fe20000410000 */
[----:B------:R-:W-:Y:S01]  /*10b0*/  FFMA.FTZ R84, R133, R135, R84 ;  /* 0x0000008785547223 */ /* 0x000fe20000010054 */
[----:B------:R-:W-:Y:S01]  /*10c0*/  FADD.FTZ R56, R56, R135 ;  /* 0x0000008738387221 */ /* 0x000fe20000010000 */
[----:B------:R-:W-:Y:S02]  /*10d0*/  HADD2.F32 R138, -RZ, R119.H0_H0 ;  /* 0x20000077ff8a7230 */ /* 0x000fe40000004100 */
[----:B------:R-:W-:Y:S01]  /*10e0*/  FMUL.FTZ R135, R122, R185 ;  /* 0x000000b97a877220 */ /* 0x000fe20000410000 */
[----:B------:R-:W-:-:S02]  /*10f0*/  HADD2.F32 R139, -RZ, R146.H0_H0 ;  /* 0x20000092ff8b7230 */ /* 0x000fc40000004100 */
[-C--:B------:R-:W-:Y:S01]  /*1100*/  FMUL.FTZ R145, R145, R92.reuse ;  /* 0x0000005c91917220 */ /* 0x080fe20000410000 */
[----:B------:R-:W-:Y:S01]  /*1110*/  FFMA.FTZ R81, R144, R92, R81 ;  /* 0x0000005c90517223 */ /* 0x000fe20000010051 */
[----:B------:R-:W-:Y:S01]  /*1120*/  FADD.FTZ R53, R53, R92 ;  /* 0x0000005c35357221 */ /* 0x000fe20000010000 */
[----:B------:R-:W-:Y:S01]  /*1130*/  MOV R158, R142 ;  /* 0x0000008e009e7202 */ /* 0x000fe20000000f00 */
[-C--:B------:R-:W-:Y:S01]  /*1140*/  FMUL.FTZ R138, R138, R139.reuse ;  /* 0x0000008b8a8a7220 */ /* 0x080fe20000410000 */
[----:B------:R-:W-:Y:S01]  /*1150*/  SHF.R.U64 R160, R142, 0x10, R143 ;  /* 0x000000108ea07819 */ /* 0x000fe2000000128f */
[----:B------:R-:W-:Y:S01]  /*1160*/  FFMA.FTZ R86, R135, R139, R86 ;  /* 0x0000008b87567223 */ /* 0x000fe20000010056 */
[----:B------:R-:W-:Y:S01]  /*1170*/  MOV R164, R143 ;  /* 0x0000008f00a47202 */ /* 0x000fe20000000f00 */
[----:B------:R-:W-:Y:S01]  /*1180*/  FADD.FTZ R58, R58, R139 ;  /* 0x0000008b3a3a7221 */ /* 0x000fe20000010000 */
[----:B------:R-:W-:Y:S01]  /*1190*/  SHF.R.U32.HI R162, RZ, 0x10, R143 ;  /* 0x00000010ffa27819 */ /* 0x000fe2000001168f */
[----:B------:R-:W-:Y:S01]  /*11a0*/  HADD2.F32 R142, -RZ, R116.H0_H0 ;  /* 0x20000074ff8e7230 */ /* 0x000fe20000004100 */
[----:B------:R-:W-:Y:S01]  /*11b0*/  SHF.R.U32.HI R92, RZ, 0x10, R117 ;  /* 0x00000010ff5c7819 */ /* 0x000fe20000011675 */
[----:B------:R-:W-:-:S02]  /*11c0*/  HADD2.F32 R143, -RZ, R148.H0_H0 ;  /* 0x20000094ff8f7230 */ /* 0x000fc40000004100 */
[----:B------:R-:W-:Y:S01]  /*11d0*/  FMUL.FTZ R139, R122, R195 ;  /* 0x000000c37a8b7220 */ /* 0x000fe20000410000 */
[----:B------:R-:W-:Y:S01]  /*11e0*/  FFMA.FTZ R33, R128, R94, R33 ;  /* 0x0000005e80217223 */ /* 0x000fe20000010021 */
[----:B------:R-:W-:Y:S01]  /*11f0*/  FADD.FTZ R61, R61, R94 ;  /* 0x0000005e3d3d7221 */ /* 0x000fe20000010000 */
[----:B------:R-:W-:Y:S02]  /*1200*/  HADD2.F32 R92, -RZ, R92.H0_H0 ;  /* 0x2000005cff5c7230 */ /* 0x000fe40000004100 */
[-C--:B------:R-:W-:Y:S01]  /*1210*/  FMUL.FTZ R142, R142, R143.reuse ;  /* 0x0000008f8e8e7220 */ /* 0x080fe20000410000 */
[----:B------:R-:W-:Y:S02]  /*1220*/  HADD2.F32 R94, -RZ, R170.H0_H0 ;  /* 0x200000aaff5e7230 */ /* 0x000fe40000004100 */
[----:B------:R-:W-:Y:S01]  /*1230*/  FFMA.FTZ R80, R139, R143, R80 ;  /* 0x0000008f8b507223 */ /* 0x000fe20000010050 */
[----:B------:R-:W-:Y:S01]  /*1240*/  FADD.FTZ R52, R52, R143 ;  /* 0x0000008f34347221 */ /* 0x000fe20000010000 */
[----:B------:R-:W-:Y:S01]  /*1250*/  HADD2.F32 R146, -RZ, R117.H0_H0 ;  /* 0x20000075ff927230 */ /* 0x000fe20000004100 */
[----:B------:R-:W-:Y:S01]  /*1260*/  SHF.R.U64 R96, R114, 0x10, R115 ;  /* 0x0000001072607819 */ /* 0x000fe20000001273 */
[----:B------:R-:W-:-:S02]  /*1270*/  HADD2.F32 R167, -RZ, R166.H0_H0 ;  /* 0x200000a6ffa77230 */ /* 0x000fc40000004100 */
[C---:B------:R-:W-:Y:S01]  /*1280*/  FMUL.FTZ R148, R122.reuse, R147 ;  /* 0x000000937a947220 */ /* 0x040fe20000410000 */
[C---:B------:R-:W-:Y:S01]  /*1290*/  FMUL.FTZ R143, R122.reuse, R199 ;  /* 0x000000c77a8f7220 */ /* 0x040fe20000410000 */
[----:B------:R-:W-:Y:S01]  /*12a0*/  FMUL.FTZ R147, R122, R149 ;  /* 0x000000957a937220 */ /* 0x000fe20000410000 */
[-C--:B------:R-:W-:Y:S01]  /*12b0*/  FMUL.FTZ R149, R92, R94.reuse ;  /* 0x0000005e5c957220 */ /* 0x080fe20000410000 */
[----:B------:R-:W-:Y:S01]  /*12c0*/  FFMA.FTZ R83, R148, R94, R83 ;  /* 0x0000005e94537223 */ /* 0x000fe20000010053 */
[----:B------:R-:W-:Y:S01]  /*12d0*/  FADD.FTZ R55, R55, R94 ;  /* 0x0000005e37377221 */ /* 0x000fe20000010000 */
[-C--:B------:R-:W-:Y:S01]  /*12e0*/  FMUL.FTZ R146, R146, R167.reuse ;  /* 0x000000a792927220 */ /* 0x080fe20000410000 */
[----:B------:R-:W-:Y:S01]  /*12f0*/  FFMA.FTZ R82, R143, R167, R82 ;  /* 0x000000a78f527223 */ /* 0x000fe20000010052 */
[----:B------:R-:W-:Y:S01]  /*1300*/  FADD.FTZ R54, R54, R167 ;  /* 0x000000a736367221 */ /* 0x000fe20000010000 */
[----:B------:R-:W-:Y:S02]  /*1310*/  HADD2.F32 R92, -RZ, R96.H0_H0 ;  /* 0x20000060ff5c7230 */ /* 0x000fe40000004100 */
[----:B------:R-:W-:-:S02]  /*1320*/  HADD2.F32 R94, -RZ, R152.H0_H0 ;  /* 0x20000098ff5e7230 */ /* 0x000fc40000004100 */
[----:B------:R-:W-:Y:S02]  /*1330*/  HADD2.F32 R150, -RZ, R114.H0_H0 ;  /* 0x20000072ff967230 */ /* 0x000fe40000004100 */
[----:B------:R-:W-:Y:S02]  /*1340*/  HADD2.F32 R167, -RZ, R168.H0_H0 ;  /* 0x200000a8ffa77230 */ /* 0x000fe40000004100 */
[C---:B------:R-:W-:Y:S01]  /*1350*/  FMUL.FTZ R152, R122.reuse, R151 ;  /* 0x000000977a987220 */ /* 0x040fe20000410000 */
[----:B------:R-:W-:Y:S01]  /*1360*/  FMUL.FTZ R151, R122, R153 ;  /* 0x000000997a977220 */ /* 0x000fe20000410000 */
[----:B------:R-:W-:Y:S01]  /*1370*/  FMUL.FTZ R153, R92, R94 ;  /* 0x0000005e5c997220 */ /* 0x000fe20000410000 */
[----:B------:R-:W-:Y:S01]  /*1380*/  SHF.R.U32.HI R92, RZ, 0x10, R115 ;  /* 0x00000010ff5c7819 */ /* 0x000fe20000011673 */
[-C--:B------:R-:W-:Y:S01]  /*1390*/  FMUL.FTZ R150, R150, R167.reuse ;  /* 0x000000a796967220 */ /* 0x080fe20000410000 */
[----:B------:R-:W-:Y:S01]  /*13a0*/  FFMA.FTZ R76, R147, R167, R76 ;  /* 0x000000a7934c7223 */ /* 0x000fe2000001004c */
[----:B------:R-:W-:Y:S01]  /*13b0*/  FADD.FTZ R48, R48, R167 ;  /* 0x000000a730307221 */ /* 0x000fe20000010000 */
[----:B------:R-:W-:-:S02]  /*13c0*/  HADD2.F32 R96, -RZ, R115.H0_H0 ;  /* 0x20000073ff607230 */ /* 0x000fc40000004100 */
[----:B------:R-:W-:Y:S02]  /*13d0*/  HADD2.F32 R167, -RZ, R154.H0_H0 ;  /* 0x2000009affa77230 */ /* 0x000fe40000004100 */
[----:B------:R-:W-:Y:S01]  /*13e0*/  FFMA.FTZ R77, R152, R94, R77 ;  /* 0x0000005e984d7223 */ /* 0x000fe2000001004d */
[----:B------:R-:W-:Y:S01]  /*13f0*/  FADD.FTZ R49, R49, R94 ;  /* 0x0000005e31317221 */ /* 0x000fe20000010000 */
[----:B------:R-:W-:Y:S01]  /*1400*/  FADD.FTZ R169, -R180, R98 ;  /* 0x00000062b4a97221 */ /* 0x000fe20000010100 */
[----:B------:R-:W-:Y:S02]  /*1410*/  HADD2.F32 R92, -RZ, R92.H0_H0 ;  /* 0x2000005cff5c7230 */ /* 0x000fe40000004100 */
[-C--:B------:R-:W-:Y:S01]  /*1420*/  FMUL.FTZ R154, R96, R167.reuse ;  /* 0x000000a7609a7220 */ /* 0x080fe20000410000 */
[----:B------:R-:W-:Y:S02]  /*1430*/  HADD2.F32 R94, -RZ, R156.H0_H0 ;  /* 0x2000009cff5e7230 */ /* 0x000fe40000004100 */
[----:B------:R-:W-:Y:S01]  /*1440*/  FFMA.FTZ R78, R151, R167, R78 ;  /* 0x000000a7974e7223 */ /* 0x000fe2000001004e */
[----:B------:R-:W-:Y:S01]  /*1450*/  FADD.FTZ R50, R50, R167 ;  /* 0x000000a732327221 */ /* 0x000fe20000010000 */
[----:B------:R-:W-:Y:S01]  /*1460*/  SHF.R.U64 R98, R112, 0x10, R113 ;  /* 0x0000001070627819 */ /* 0x000fe20000001271 */
[----:B------:R-:W-:Y:S01]  /*1470*/  FMUL.FTZ R156, R122, R155 ;  /* 0x0000009b7a9c7220 */ /* 0x000fe20000410000 */
[----:B------:R-:W-:-:S02]  /*1480*/  HADD2.F32 R96, -RZ, R112.H0_H0 ;  /* 0x20000070ff607230 */ /* 0x000fc40000004100 */
[----:B------:R-:W-:Y:S01]  /*1490*/  FMUL.FTZ R155, R122, R157 ;  /* 0x0000009d7a9b7220 */ /* 0x000fe20000410000 */
[----:B------:R-:W-:Y:S02]  /*14a0*/  HADD2.F32 R167, -RZ, R158.H0_H0 ;  /* 0x2000009effa77230 */ /* 0x000fe40000004100 */
[-C--:B------:R-:W-:Y:S01]  /*14b0*/  FMUL.FTZ R157, R92, R94.reuse ;  /* 0x0000005e5c9d7220 */ /* 0x080fe20000410000 */
[----:B------:R-:W-:Y:S01]  /*14c0*/  FFMA.FTZ R79, R156, R94, R79 ;  /* 0x0000005e9c4f7223 */ /* 0x000fe2000001004f */
[----:B------:R-:W-:Y:S01]  /*14d0*/  FADD.FTZ R51, R51, R94 ;  /* 0x0000005e33337221 */ /* 0x000fe20000010000 */
[----:B------:R-:W-:Y:S02]  /*14e0*/  HADD2.F32 R92, -RZ, R98.H0_H0 ;  /* 0x20000062ff5c7230 */ /* 0x000fe40000004100 */
[-C--:B------:R-:W-:Y:S01]  /*14f0*/  FMUL.FTZ R158, R96, R167.reuse ;  /* 0x000000a7609e7220 */ /* 0x080fe20000410000 */
[----:B------:R-:W-:Y:S02]  /*1500*/  HADD2.F32 R94, -RZ, R160.H0_H0 ;  /* 0x200000a0ff5e7230 */ /* 0x000fe40000004100 */
[----:B------:R-:W-:Y:S01]  /*1510*/  FFMA.FTZ R72, R155, R167, R72 ;  /* 0x000000a79b487223 */ /* 0x000fe20000010048 */
[----:B------:R-:W-:Y:S01]  /*1520*/  FADD.FTZ R44, R44, R167 ;  /* 0x000000a72c2c7221 */ /* 0x000fe20000010000 */
[----:B------:R-:W-:Y:S01]  /*1530*/  FMUL.FTZ R160, R122, R159 ;  /* 0x0000009f7aa07220 */ /* 0x000fe20000410000 */
[----:B------:R-:W-:Y:S01]  /*1540*/  HADD2.F32 R96, -RZ, R113.H0_H0 ;  /* 0x20000071ff607230 */ /* 0x000fe20000004100 */
[----:B------:R-:W-:Y:S01]  /*1550*/  SHF.R.U32.HI R98, RZ, 0x10, R113 ;  /* 0x00000010ff627819 */ /* 0x000fe20000011671 */
[----:B------:R-:W-:-:S02]  /*1560*/  HADD2.F32 R167, -RZ, R164.H0_H0 ;  /* 0x200000a4ffa77230 */ /* 0x000fc40000004100 */
[----:B------:R-:W-:Y:S01]  /*1570*/  FMUL.FTZ R161, R122, R161 ;  /* 0x000000a17aa17220 */ /* 0x000fe20000410000 */
        /* <DEDUP_REMOVED lines=8> */
[----:B------:R-:W-:Y:S01]  /*1600*/  FADD.FTZ R96, RZ, R126 ;  /* 0x0000007eff607221 */ /* 0x000fe20000010000 */
[----:B------:R-:W-:Y:S01]  /*1610*/  FFMA.FTZ R167, R3, R126, RZ ;  /* 0x0000007e03a77223 */ /* 0x000fe200000100ff */
[----:B------:R-:W-:Y:S01]  /*1620*/  FMUL.FTZ R164, R122, R163 ;  /* 0x000000a37aa47220 */ /* 0x000fe20000410000 */
[-C--:B------:R-:W-:Y:S01]  /*1630*/  FMUL.FTZ R163, R92, R94.reuse ;  /* 0x0000005e5ca37220 */ /* 0x080fe20000410000 */
[----:B------:R-:W-:Y:S01]  /*1640*/  FADD.FTZ R171, R129, R96 ;  /* 0x0000006081ab7221 */ /* 0x000fe20000010000 */
[----:B------:R-:W-:Y:S01]  /*1650*/  FFMA.FTZ R92, R128, R129, R167 ;  /* 0x00000081805c7223 */ /* 0x000fe200000100a7 */
[----:B------:R-:W-:Y:S01]  /*1660*/  FFMA.FTZ R75, R164, R94, R75 ;  /* 0x0000005ea44b7223 */ /* 0x000fe2000001004b */
[----:B------:R-:W-:Y:S01]  /*1670*/  FADD.FTZ R47, R47, R94 ;  /* 0x0000005e2f2f7221 */ /* 0x000fe20000010000 */
[----:B------:R-:W-:-:S02]  /*1680*/  HADD2.F32 R167, -RZ, R107.H0_H0 ;  /* 0x2000006bffa77230 */ /* 0x000fc40000004100 */
[----:B------:R-:W-:Y:S01]  /*1690*/  FADD.FTZ R94, R130, R171 ;  /* 0x000000ab825e7221 */ /* 0x000fe20000010000 */
[----:B------:R-:W-:-:S03]  /*16a0*/  FFMA.FTZ R107, R127, R130, R92 ;  /* 0x000000827f6b7223 */ /* 0x000fc6000001005c */
[----:B------:R-:W-:Y:S01]  /*16b0*/  FADD.FTZ R171, R131, R94 ;  /* 0x0000005e83ab7221 */ /* 0x000fe20000010000 */
[----:B------:R-:W-:Y:S01]  /*16c0*/  FFMA.FTZ R92, R132, R131, R107 ;  /* 0x00000083845c7223 */ /* 0x000fe2000001006b */
[----:B------:R-:W-:Y:S02]  /*16d0*/  HADD2.F32 R166, -RZ, R110.H0_H0 ;  /* 0x2000006effa67230 */ /* 0x000fe40000004100 */
[----:B------:R-:W-:Y:S01]  /*16e0*/  FADD.FTZ R94, R134, R171 ;  /* 0x000000ab865e7221 */ /* 0x000fe20000010000 */
[----:B------:R-:W-:Y:S01]  /*16f0*/  FFMA.FTZ R107, R133, R134, R92 ;  /* 0x00000086856b7223 */ /* 0x000fe2000001005c */
[----:B------:R-:W-:Y:S01]  /*1700*/  SHF.R.U64 R96, R110, 0x10, R111 ;  /* 0x000000106e607819 */ /* 0x000fe2000000126f */
[----:B------:R-:W-:Y:S01]  /*1710*/  FMUL.FTZ R165, R122, R165 ;  /* 0x000000a57aa57220 */ /* 0x000fe20000410000 */
[----:B------:R-:W-:Y:S01]  /*1720*/  FADD.FTZ R171, R137, R94 ;  /* 0x0000005e89ab7221 */ /* 0x000fe20000010000 */
[----:B------:R-:W-:Y:S01]  /*1730*/  FFMA.FTZ R92, R136, R137, R107 ;  /* 0x00000089885c7223 */ /* 0x000fe2000001006b */
[-C--:B------:R-:W-:Y:S01]  /*1740*/  FMUL.FTZ R166, R166, R167.reuse ;  /* 0x000000a7a6a67220 */ /* 0x080fe20000410000 */
[----:B------:R-:W-:Y:S01]  /*1750*/  FADD.FTZ R40, R40, R167 ;  /* 0x000000a728287221 */ /* 0x000fe20000010000 */
[----:B------:R-:W-:Y:S01]  /*1760*/  FFMA.FTZ R68, R165, R167, R68 ;  /* 0x000000a7a5447223 */ /* 0x000fe20000010044 */
[----:B------:R-:W-:Y:S01]  /*1770*/  FADD.FTZ R97, -R180, R97 ;  /* 0x00000061b4617221 */ /* 0x000fe20000010100 */
        /* <DEDUP_REMOVED lines=37> */
[----:B------:R-:W-:Y:S01]  /*19d0*/  SHF.R.U32.HI R98, RZ, 0x10, R111 ;  /* 0x00000010ff627819 */ /* 0x000fe2000001166f */
[----:B------:R-:W-:Y:S02]  /*19e0*/  HADD2.F32 R170, -RZ, R111.H0_H0 ;  /* 0x2000006fffaa7230 */ /* 0x000fe40000004100 */
[----:B------:R-:W-:Y:S01]  /*19f0*/  FMUL.FTZ R176, R122, R93 ;  /* 0x0000005d7ab07220 */ /* 0x000fe20000410000 */
[----:B------:R-:W-:-:S02]  /*1a00*/  HADD2.F32 R105, -RZ, R104.H0_H0 ;  /* 0x20000068ff697230 */ /* 0x000fc40000004100 */
[----:B------:R-:W-:Y:S01]  /*1a10*/  FADD.FTZ R92, R166, R99 ;  /* 0x00000063a65c7221 */ /* 0x000fe20000010000 */
[----:B------:R-:W-:Y:S01]  /*1a20*/  FFMA.FTZ R93, R165, R166, R94 ;  /* 0x000000a6a55d7223 */ /* 0x000fe2000001005e */
[----:B------:R-:W-:Y:S02]  /*1a30*/  HADD2.F32 R171, -RZ, R98.H0_H0 ;  /* 0x20000062ffab7230 */ /* 0x000fe40000004100 */
[----:B------:R-:W-:Y:S02]  /*1a40*/  HADD2.F32 R106, -RZ, R106.H0_H0 ;  /* 0x2000006aff6a7230 */ /* 0x000fe40000004100 */
[----:B------:R-:W-:Y:S01]  /*1a50*/  FMUL.FTZ R170, R170, R105 ;  /* 0x00000069aaaa7220 */ /* 0x000fe20000410000 */
[----:B------:R-:W-:Y:S01]  /*1a60*/  FADD.FTZ R97, R167, R92 ;  /* 0x0000005ca7617221 */ /* 0x000fe20000010000 */
[----:B------:R-:W-:Y:S01]  /*1a70*/  FMUL.FTZ R169, R122, R169 ;  /* 0x000000a97aa97220 */ /* 0x000fe20000410000 */
[----:B------:R-:W-:Y:S01]  /*1a80*/  FFMA.FTZ R92, R168, R167, R93 ;  /* 0x000000a7a85c7223 */ /* 0x000fe2000001005d */
[----:B------:R-:W-:Y:S01]  /*1a90*/  SHF.R.U64 R175, R108, 0x10, R109 ;  /* 0x000000106caf7819 */ /* 0x000fe2000000126d */
[----:B------:R-:W-:-:S02]  /*1aa0*/  HADD2.F32 R174, -RZ, R108.H0_H0 ;  /* 0x2000006cffae7230 */ /* 0x000fc40000004100 */
[----:B------:R-:W-:Y:S01]  /*1ab0*/  FMUL.FTZ R171, R171, R106 ;  /* 0x0000006aabab7220 */ /* 0x000fe20000410000 */
[----:B------:R-:W-:Y:S02]  /*1ac0*/  HADD2.F32 R103, -RZ, R103.H0_H0 ;  /* 0x20000067ff677230 */ /* 0x000fe40000004100 */
        /* <DEDUP_REMOVED lines=8> */
[----:B------:R-:W-:Y:S01]  /*1b50*/  SHF.R.U32.HI R179, RZ, 0x10, R109 ;  /* 0x00000010ffb37819 */ /* 0x000fe2000001166d */
[----:B------:R-:W-:Y:S01]  /*1b60*/  FMUL.FTZ R175, R175, R96 ;  /* 0x00000060afaf7220 */ /* 0x000fe20000410000 */
[----:B------:R-:W-:-:S02]  /*1b70*/  HADD2.F32 R178, -RZ, R109.H0_H0 ;  /* 0x2000006dffb27230 */ /* 0x000fc40000004100 */
[----:B------:R-:W-:Y:S01]  /*1b80*/  FADD.FTZ R92, R174, R97 ;  /* 0x00000061ae5c7221 */ /* 0x000fe20000010000 */
[----:B------:R-:W-:Y:S02]  /*1b90*/  HADD2.F32 R99, -RZ, R100.H0_H0 ;  /* 0x20000064ff637230 */ /* 0x000fe40000004100 */
[----:B------:R-:W-:Y:S01]  /*1ba0*/  FFMA.FTZ R93, R173, R174, R94 ;  /* 0x000000aead5d7223 */ /* 0x000fe2000001005e */
[----:B------:R-:W-:Y:S02]  /*1bb0*/  HADD2.F32 R179, -RZ, R179.H0_H0 ;  /* 0x200000b3ffb37230 */ /* 0x000fe40000004100 */
[----:B------:R-:W-:Y:S01]  /*1bc0*/  FADD.FTZ R97, R92, R175 ;  /* 0x000000af5c617221 */ /* 0x000fe20000010000 */
[----:B------:R-:W-:Y:S02]  /*1bd0*/  HADD2.F32 R102, -RZ, R102.H0_H0 ;  /* 0x20000066ff667230 */ /* 0x000fe40000004100 */
[----:B------:R-:W-:Y:S01]  /*1be0*/  FADD.FTZ R95, -R180, R95 ;  /* 0x0000005fb45f7221 */ /* 0x000fe20000010100 */
        /* <DEDUP_REMOVED lines=22> */
.L_x_9395:
        /* <DEDUP_REMOVED lines=12> */
.L_x_9397:
        /* <DEDUP_REMOVED lines=24> */
.L_x_9398:
        /* <DEDUP_REMOVED lines=47> */
.L_x_9396:
        /* <DEDUP_REMOVED lines=32> */
.L_x_9400:
[----:B------:R-:W-:Y:S05]  /*2480*/  BSYNC.RECONVERGENT B0 ;  /* 0x0000000000007941 */ /* 0x000fea0003800200 */
.L_x_9399:
        /* <DEDUP_REMOVED lines=67> */
.L_x_9403:
        /* <DEDUP_REMOVED lines=12> */
.L_x_9404:
        /* <DEDUP_REMOVED lines=12> */
.L_x_9405:
        /* <DEDUP_REMOVED lines=13> */
.L_x_9402:
        /* <DEDUP_REMOVED lines=29> */
.L_x_9407:
        /* <DEDUP_REMOVED lines=12> */
.L_x_9408:
        /* <DEDUP_REMOVED lines=12> */
.L_x_9409:
        /* <DEDUP_REMOVED lines=8> */
.L_x_9401:
        /* <DEDUP_REMOVED lines=50> */
.L_x_9410:
        /* <DEDUP_REMOVED lines=34> */
[----:B------:R-:W-:Y:S01]  /*3420*/  @P2 F2FP.F16.F32.PACK_AB R94, RZ, R94 ;  /* 0x0000005eff5e223e */ /* 0x000fe200000000ff */
[----:B---3--:R-:W-:-:S03]  /*3430*/  @P2 FMUL.FTZ R99, R90, R99 ;  /* 0x000000635a632220 */ /* 0x008fc60000410000 */
[----:B------:R-:W-:Y:S02]  /*3440*/  @P2 FSEL R96, R96, RZ, P1 ;  /* 0x000000ff60602208 */ /* 0x000fe40000800000 */
[----:B------:R-:W-:Y:S01]  /*3450*/  @P2 PRMT R181, R94, 0x7610, R181 ;  /* 0x000076105eb52816 */ /* 0x000fe200000000b5 */
[----:B------:R-:W-:Y:S01]  /*3460*/  @P2 FMUL.FTZ R98, R99, R98 ;  /* 0x0000006263622220 */ /* 0x000fe20000410000 */
[----:B------:R-:W-:-:S04]  /*3470*/  @P2 F2FP.F16.F32.PACK_AB R96, RZ, R96 ;  /* 0x00000060ff60223e */ /* 0x000fc800000000ff */
[----:B------:R-:W-:Y:S02]  /*3480*/  @P2 FSEL R98, R98, RZ, P4 ;  /* 0x000000ff62622208 */ /* 0x000fe40002000000 */
[----:B------:R-:W-:Y:S02]  /*3490*/  @P2 PRMT R182, R96, 0x7610, R182 ;  /* 0x0000761060b62816 */ /* 0x000fe400000000b6 */
[----:B------:R-:W-:-:S04]  /*34a0*/  @P2 F2FP.F16.F32.PACK_AB R98, RZ, R98 ;  /* 0x00000062ff62223e */ /* 0x000fc800000000ff */
[----:B------:R-:W-:-:S07]  /*34b0*/  @P2 PRMT R183, R98, 0x7610, R183 ;  /* 0x0000761062b72816 */ /* 0x000fce00000000b7 */
.L_x_9406:
        /* <DEDUP_REMOVED lines=16> */
.L_x_9411:
        /* <DEDUP_REMOVED lines=47> */
.L_x_9413:
        /* <DEDUP_REMOVED lines=45> */
.L_x_9412:
        /* <DEDUP_REMOVED lines=30> */
.L_x_9416:
        /* <DEDUP_REMOVED lines=12> */
.L_x_9417:
        /* <DEDUP_REMOVED lines=12> */
.L_x_9418:
[----:B------:R-:W-:Y:S01]  /*3ee0*/  MOV R88, R92 ;  /* 0x0000005c00587202 */ /* 0x000fe20000000f00 */
[----:B------:R-:W-:Y:S06]  /*3ef0*/  @!P2 BRA `(.L_x_9414) ;  /* 0x0000000000e0a947 */ /* 0x000fec0003800000 */
[----:B------:R-:W-:Y:S01]  /*3f00*/  FMUL.FTZ R88, R91, UR17 ;  /* 0x000000115b587c20 */ /* 0x000fe20008410000 */
[----:B-----5:R-:W-:-:S03]  /*3f10*/  ISETP.GE.U32.AND P4, PT, R188, 0x1000000, PT ;  /* 0x01000000bc00780c */ /* 0x020fc60003f86070 */
[----:B------:R-:W-:-:S05]  /*3f20*/  FMUL.FTZ R88, R88, UR16 ;  /* 0x0000001058587c20 */ /* 0x000fca0008410000 */
[----:B------:R-:W-:-:S04]  /*3f30*/  FSEL R88, R88, RZ, P4 ;  /* 0x000000ff58587208 */ /* 0x000fc80002000000 */
[----:B------:R-:W-:-:S04]  /*3f40*/  F2FP.F16.F32.PACK_AB R88, RZ, R88 ;  /* 0x00000058ff58723e */ /* 0x000fc800000000ff */
[----:B------:R-:W-:Y:S02]  /*3f50*/  PRMT R184, R88, 0x7610, R184 ;  /* 0x0000761058b87816 */ /* 0x000fe400000000b8 */
[----:B------:R-:W-:Y:S01]  /*3f60*/  MOV R88, R92 ;  /* 0x0000005c00587202 */ /* 0x000fe20000000f00 */
[----:B------:R-:W-:Y:S06]  /*3f70*/  BRA `(.L_x_9414) ;  /* 0x0000000000c07947 */ /* 0x000fec0003800000 */
.L_x_9415:
        /* <DEDUP_REMOVED lines=12> */
.L_x_9419:
        /* <DEDUP_REMOVED lines=12> */
.L_x_9420:
        /* <DEDUP_REMOVED lines=12> */
.L_x_9421:
        /* <DEDUP_REMOVED lines=12> */
.L_x_9414:
        /* <DEDUP_REMOVED lines=14> */
.L_x_9422:
        /* <DEDUP_REMOVED lines=47> */
.L_x_9424:
        /* <DEDUP_REMOVED lines=45> */
.L_x_9423:
        /* <DEDUP_REMOVED lines=30> */
.L_x_9427:
        /* <DEDUP_REMOVED lines=12> */
.L_x_9428:
        /* <DEDUP_REMOVED lines=12> */
.L_x_9429:
[----:B------:R-:W-:Y:S01]  /*4c80*/  MOV R88, R92 ;  /* 0x0000005c00587202 */ /* 0x000fe20000000f00 */
[----:B------:R-:W-:Y:S06]  /*4c90*/  @!P2 BRA `(.L_x_9425) ;  /* 0x0000000000dca947 */ /* 0x000fec0003800000 */
[----:B------:R-:W-:Y:S01]  /*4ca0*/  FMUL.FTZ R88, R91, UR17 ;  /* 0x000000115b587c20 */ /* 0x000fe20008410000 */
[----:B-----5:R-:W-:-:S03]  /*4cb0*/  ISETP.GE.U32.AND P4, PT, R187, 0x1000000, PT ;  /* 0x01000000bb00780c */ /* 0x020fc60003f86070 */
[----:B------:R-:W-:-:S05]  /*4cc0*/  FMUL.FTZ R88, R88, UR16 ;  /* 0x0000001058587c20 */ /* 0x000fca0008410000 */
[----:B------:R-:W-:-:S04]  /*4cd0*/  FSEL R88, R88, RZ, P4 ;  /* 0x000000ff58587208 */ /* 0x000fc80002000000 */
[----:B------:R-:W-:Y:S02]  /*4ce0*/  F2FP.F16.F32.PACK_AB R184, RZ, R88 ;  /* 0x00000058ffb8723e */ /* 0x000fe400000000ff */
[----:B------:R-:W-:Y:S01]  /*4cf0*/  MOV R88, R92 ;  /* 0x0000005c00587202 */ /* 0x000fe20000000f00 */
[----:B------:R-:W-:Y:S06]  /*4d00*/  BRA `(.L_x_9425) ;  /* 0x0000000000c07947 */ /* 0x000fec0003800000 */
.L_x_9426:
        /* <DEDUP_REMOVED lines=12> */
.L_x_9430:
        /* <DEDUP_REMOVED lines=12> */
.L_x_9431:
        /* <DEDUP_REMOVED lines=12> */
.L_x_9432:
        /* <DEDUP_REMOVED lines=12> */
.L_x_9425:
        /* <DEDUP_REMOVED lines=14> */
.L_x_9433:
        /* <DEDUP_REMOVED lines=47> */
.L_x_9435:
        /* <DEDUP_REMOVED lines=45> */
.L_x_9434:
        /* <DEDUP_REMOVED lines=30> */
.L_x_9438:
        /* <DEDUP_REMOVED lines=12> */
.L_x_9439:
        /* <DEDUP_REMOVED lines=12> */
.L_x_9440:
        /* <DEDUP_REMOVED lines=10> */
.L_x_9437:
        /* <DEDUP_REMOVED lines=12> */
.L_x_9441:
        /* <DEDUP_REMOVED lines=12> */
.L_x_9442:
        /* <DEDUP_REMOVED lines=12> */
.L_x_9443:
        /* <DEDUP_REMOVED lines=12> */
.L_x_9436:
        /* <DEDUP_REMOVED lines=14> */
.L_x_9444:
        /* <DEDUP_REMOVED lines=47> */
.L_x_9446:
        /* <DEDUP_REMOVED lines=23> */
[----:B------:R-:W-:Y:S01]  /*62f0*/  @P2 F2FP.F16.F32.PACK_AB R96, RZ, R96 ;  /* 0x00000060ff60223e */ /* 0x000fe200000000ff */
[----:B0-----:R-:W-:Y:S01]  /*6300*/  @P2 FMUL.FTZ R93, R104, R93 ;  /* 0x0000005d685d2220 */ /* 0x001fe20000410000 */
        /* <DEDUP_REMOVED lines=20> */
.L_x_9445:
        /* <DEDUP_REMOVED lines=30> */
.L_x_9449:
        /* <DEDUP_REMOVED lines=12> */
.L_x_9450:
        /* <DEDUP_REMOVED lines=12> */
.L_x_9451:
        /* <DEDUP_REMOVED lines=9> */
.L_x_9448:
        /* <DEDUP_REMOVED lines=12> */
.L_x_9452:
        /* <DEDUP_REMOVED lines=12> */
.L_x_9453:
        /* <DEDUP_REMOVED lines=12> */
.L_x_9454:
        /* <DEDUP_REMOVED lines=12> */
.L_x_9447:
        /* <DEDUP_REMOVED lines=14> */
.L_x_9455:
        /* <DEDUP_REMOVED lines=47> */
.L_x_9457:
        /* <DEDUP_REMOVED lines=45> */
.L_x_9456:
        /* <DEDUP_REMOVED lines=30> */
.L_x_9460:
        /* <DEDUP_REMOVED lines=12> */
.L_x_9461:
        /* <DEDUP_REMOVED lines=12> */
.L_x_9462:
        /* <DEDUP_REMOVED lines=9> */
.L_x_9459:
        /* <DEDUP_REMOVED lines=12> */
.L_x_9463:
        /* <DEDUP_REMOVED lines=12> */
.L_x_9464:
        /* <DEDUP_REMOVED lines=12> */
.L_x_9465:
        /* <DEDUP_REMOVED lines=12> */
.L_x_9458:
        /* <DEDUP_REMOVED lines=14> */
.L_x_9466:
        /* <DEDUP_REMOVED lines=47> */
.L_x_9468:
        /* <DEDUP_REMOVED lines=45> */
.L_x_9467:
        /* <DEDUP_REMOVED lines=26> */
.L_x_9471:
        /* <DEDUP_REMOVED lines=12> */
.L_x_9472:
        /* <DEDUP_REMOVED lines=12> */
.L_x_9473:
        /* <DEDUP_REMOVED lines=12> */
.L_x_9470:
        /* <DEDUP_REMOVED lines=23> */
.L_x_9474:
        /* <DEDUP_REMOVED lines=12> */
.L_x_9475:
        /* <DEDUP_REMOVED lines=12> */
.L_x_9476:
[----:B------:R-:W-:-:S07]  /*8640*/  @P2 PRMT R184, R94, 0x7610, R184 ;  /* 0x000076105eb82816 */ /* 0x000fce00000000b8 */
.L_x_9469:
        /* <DEDUP_REMOVED lines=14> */
.L_x_9477:
[----:B01----:R-:W0:Y:S01]  /*8730*/  LDC.64 R92, c[0x0][0x380] ;  /* 0x0000e000ff5c7b82 */ /* 0x003e220000000a00 */
[----:B------:R-:W-:Y:S01]  /*8740*/  UPLOP3.LUT UP1, UPT, UPT, UPT, UP1, 0x40, 0x4 ;  /* 0x000000000004789c */ /* 0x000fe20003f2e810 */
[----:B0-----:R-:W-:-:S04]  /*8750*/  IADD3 R0, PT, PT, R0, R92, RZ ;  /* 0x0000005c00007210 */ /* 0x001fc80007ffe0ff */
[----:B------:R-:W-:-:S13]  /*8760*/  ISETP.GE.AND P0, PT, R0, R93, PT ;  /* 0x0000005d0000720c */ /* 0x000fda0003f06270 */
[----:B------:R-:W-:Y:S05]  /*8770*/  @!P0 BRA `(.L_x_9478) ;  /* 0xffffff7800f48947 */ /* 0x000fea000383ffff */
.L_x_9394:
        /* <DEDUP_REMOVED lines=23> */
.L_x_9479:
        /* <DEDUP_REMOVED lines=9> */
.L_x_14419:


//--------------------- .text._ZN10layer_norm13ln_bwd_kernelINS_13Kernel_traitsI6__halfS2_fS2_fjLj7168ELj1ELj1ELj8ELj8ENS_18Kernel_traits_baseILj7168ES2_S2_fS2_fjLj256EEEEELb1ELb1ELb0ELb0EEEvNS_9BwdParamsE --------------------------
	.section	.text._ZN10layer_norm13ln_bwd_kernelINS_13Kernel_traitsI6__halfS2_fS2_fjLj7168ELj1ELj1ELj8ELj8ENS_18Kernel_traits_baseILj7168ES2_S2_fS2_fjLj256EEEEELb1ELb1ELb0ELb0EEEvNS_9BwdParamsE,"ax",@progbits
	.align	128
        .global         _ZN10layer_norm13ln_bwd_kernelINS_13Kernel_traitsI6__halfS2_fS2_fjLj7168ELj1ELj1ELj8ELj8ENS_18Kernel_traits_baseILj7168ES2_S2_fS2_fjLj256EEEEELb1ELb1ELb0ELb0EEEvNS_9BwdParamsE
        .type           _ZN10layer_norm13ln_bwd_kernelINS_13Kernel_traitsI6__halfS2_fS2_fjLj7168ELj1ELj1ELj8ELj8ENS_18Kernel_traits_baseILj7168ES2_S2_fS2_fjLj256EEEEELb1ELb1ELb0ELb0EEEvNS_9BwdParamsE,@function
        .size           _ZN10layer_norm13ln_bwd_kernelINS_13Kernel_traitsI6__halfS2_fS2_fjLj7168ELj1ELj1ELj8ELj8ENS_18Kernel_traits_baseILj7168ES2_S2_fS2_fjLj256EEEEELb1ELb1ELb0ELb0EEEvNS_9BwdParamsE,(.L_x_14420 - _ZN10layer_norm13ln_bwd_kernelINS_13Kernel_traitsI6__halfS2_fS2_fjLj7168ELj1ELj1ELj8ELj8ENS_18Kernel_traits_baseILj7168ES2_S2_fS2_fjLj256EEEEELb1ELb1ELb0ELb0EEEvNS_9BwdParamsE)
        .other          _ZN10layer_norm13ln_bwd_kernelINS_13Kernel_traitsI6__halfS2_fS2_fjLj7168ELj1ELj1ELj8ELj8ENS_18Kernel_traits_baseILj7168ES2_S2_fS2_fjLj256EEEEELb1ELb1ELb0ELb0EEEvNS_9BwdParamsE,@"STO_CUDA_ENTRY STV_DEFAULT"
_ZN10layer_norm13ln_bwd_kernelINS_13Kernel_traitsI6__halfS2_fS2_fjLj7168ELj1ELj1ELj8ELj8ENS_18Kernel_traits_baseILj7168ES2_S2_fS2_fjLj256EEEEELb1ELb1ELb0ELb0EEEvNS_9BwdParamsE:
.text._ZN10layer_norm13ln_bwd_kernelINS_13Kernel_traitsI6__halfS2_fS2_fjLj7168ELj1ELj1ELj8ELj8ENS_18Kernel_traits_baseILj7168ES2_S2_fS2_fjLj256EEEEELb1ELb1ELb0ELb0EEEvNS_9BwdParamsE:
        /* <DEDUP_REMOVED lines=130> */
[----:B------:R-:W-:Y:S01]  /*0820*/  SHF.R.U64 R146, R104, 0x10, R105 ;  /* 0x0000001068927819 */ /* 0x000fe20000001269 */
[----:B0-----:R-:W-:Y:S01]  /*0830*/  UISETP.NE.U32.AND UP0, UPT, UR4, URZ, UPT ;  /* 0x000000ff0400728c */ /* 0x001fe2000bf05070 */
        /* <DEDUP_REMOVED lines=43> */
[----:B------:R-:W-:Y:S01]  /*0af0*/  UISETP.NE.AND.EX UP0, UPT, UR5, URZ, UPT, UP0 ;  /* 0x000000ff0500728c */ /* 0x000fe2000bf05300 */
[----:B------:R-:W-:Y:S01]  /*0b00*/  MOV R217, R96 ;  /* 0x0000006000d97202 */ /* 0x000fe20000000f00 */
[----:B------:R-:W-:Y:S01]  /*0b10*/  UPLOP3.LUT UP2, UPT, UPT, UPT, UPT, 0x40, 0x4 ;  /* 0x000000000004789c */ /* 0x000fe20003f4e870 */
[----:B------:R-:W-:Y:S01]  /*0b20*/  SHF.R.U64 R19, R96, 0x10, R97 ;  /* 0x0000001060137819 */ /* 0x000fe20000001261 */
[----:B------:R-:W0:Y:S01]  /*0b30*/  LDCU UR25, c[0x0][0x408] ;  /* 0x00008100ff1977ac */ /* 0x000e220008000800 */
[----:B------:R-:W-:-:S02]  /*0b40*/  MOV R218, R97 ;  /* 0x0000006100da7202 */ /* 0x000fc40000000f00 */
[----:B------:R-:W-:Y:S01]  /*0b50*/  SHF.R.U32.HI R20, RZ, 0x10, R97 ;  /* 0x00000010ff147819 */ /* 0x000fe20000011661 */
[----:B------:R-:W1:Y:S01]  /*0b60*/  LDCU UR6, c[0x0][0x388] ;  /* 0x00007100ff0677ac */ /* 0x000e620008000800 */
[----:B------:R-:W-:Y:S02]  /*0b70*/  SHF.R.U64 R2, R2, 0x10, R3 ;  /* 0x0000001002027819 */ /* 0x000fe40000001203 */
[----:B------:R-:W-:Y:S01]  /*0b80*/  MOV R220, R3 ;  /* 0x0000000300dc7202 */ /* 0x000fe20000000f00 */
[----:B------:R-:W2:Y:S01]  /*0b90*/  LDCU.U8 UR16, c[0x0][0x410] ;  /* 0x00008200ff1077ac */ /* 0x000ea20008000000 */
[----:B------:R-:W-:Y:S02]  /*0ba0*/  MOV R221, R88 ;  /* 0x0000005800dd7202 */ /* 0x000fe40000000f00 */
[----:B------:R-:W-:Y:S01]  /*0bb0*/  SHF.R.U64 R21, R88, 0x10, R89 ;  /* 0x0000001058157819 */ /* 0x000fe20000001259 */
[----:B------:R-:W3:Y:S01]  /*0bc0*/  LDCU UR17, c[0x0][0x400] ;  /* 0x00008000ff1177ac */ /* 0x000ee20008000800 */
[----:B------:R-:W-:-:S02]  /*0bd0*/  MOV R222, R89 ;  /* 0x0000005900de7202 */ /* 0x000fc40000000f00 */
[----:B------:R-:W-:Y:S01]  /*0be0*/  SHF.R.U32.HI R22, RZ, 0x10, R89 ;  /* 0x00000010ff167819 */ /* 0x000fe20000011659 */
[----:B------:R-:W4:Y:S01]  /*0bf0*/  LDCU.64 UR18, c[0x0][0x438] ;  /* 0x00008700ff1277ac */ /* 0x000f220008000a00 */
[----:B------:R-:W-:Y:S02]  /*0c00*/  MOV R223, R90 ;  /* 0x0000005a00df7202 */ /* 0x000fe40000000f00 */
[--C-:B------:R-:W-:Y:S01]  /*0c10*/  SHF.R.U64 R23, R90, 0x10, R91.reuse ;  /* 0x000000105a177819 */ /* 0x100fe2000000125b */
[----:B------:R-:W0:Y:S01]  /*0c20*/  LDCU.64 UR20, c[0x0][0x478] ;  /* 0x00008f00ff1477ac */ /* 0x000e220008000a00 */
[----:B------:R-:W-:Y:S02]  /*0c30*/  MOV R224, R91 ;  /* 0x0000005b00e07202 */ /* 0x000fe40000000f00 */
[----:B------:R-:W-:Y:S01]  /*0c40*/  SHF.R.U32.HI R24, RZ, 0x10, R91 ;  /* 0x00000010ff187819 */ /* 0x000fe2000001165b */
[----:B------:R-:W0:Y:S01]  /*0c50*/  LDCU.128 UR8, c[0x0][0x3c0] ;  /* 0x00007800ff0877ac */ /* 0x000e220008000c00 */
[----:B------:R-:W-:-:S02]  /*0c60*/  MOV R226, R92 ;  /* 0x0000005c00e27202 */ /* 0x000fc40000000f00 */
[--C-:B------:R-:W-:Y:S01]  /*0c70*/  SHF.R.U64 R25, R92, 0x10, R93.reuse ;  /* 0x000000105c197819 */ /* 0x100fe2000000125d */
[----:B------:R-:W0:Y:S01]  /*0c80*/  LDCU.64 UR22, c[0x0][0x380] ;  /* 0x00007000ff1677ac */ /* 0x000e220008000a00 */
[----:B------:R-:W-:Y:S02]  /*0c90*/  MOV R227, R93 ;  /* 0x0000005d00e37202 */ /* 0x000fe40000000f00 */
[----:B------:R-:W-:Y:S02]  /*0ca0*/  SHF.R.U32.HI R26, RZ, 0x10, R93 ;  /* 0x00000010ff1a7819 */ /* 0x000fe4000001165d */
[----:B------:R-:W-:Y:S02]  /*0cb0*/  MOV R228, R94 ;  /* 0x0000005e00e47202 */ /* 0x000fe40000000f00 */
[----:B------:R-:W-:Y:S02]  /*0cc0*/  SHF.R.U64 R27, R94, 0x10, R95 ;  /* 0x000000105e1b7819 */ /* 0x000fe4000000125f */
[----:B------:R-:W-:-:S02]  /*0cd0*/  MOV R229, R95 ;  /* 0x0000005f00e57202 */ /* 0x000fc40000000f00 */
[----:B------:R-:W-:Y:S02]  /*0ce0*/  SHF.R.U32.HI R28, RZ, 0x10, R95 ;  /* 0x00000010ff1c7819 */ /* 0x000fe4000001165f */
[----:B------:R-:W-:Y:S02]  /*0cf0*/  SHF.R.U64 R150, R98, 0x10, R99 ;  /* 0x0000001062967819 */ /* 0x000fe40000001263 */
        /* <DEDUP_REMOVED lines=39> */
[----:B------:R-:W-:-:S02]  /*0f70*/  CS2R R28, SRZ ;  /* 0x00000000001c7805 */ /* 0x000fc4000001ff00 */
[----:B------:R-:W-:Y:S02]  /*0f80*/  PRMT R150, R0, 0x5410, R150 ;  /* 0x0000541000967816 */ /* 0x000fe40000000096 */
[----:B------:R-:W-:Y:S02]  /*0f90*/  PRMT R219, R219, 0x5410, R2 ;  /* 0x00005410dbdb7816 */ /* 0x000fe40000000002 */
[----:B01234-:R-:W-:-:S07]  /*0fa0*/  PRMT R220, R220, 0x5410, R3 ;  /* 0x00005410dcdc7816 */ /* 0x01ffce0000000003 */
.L_x_9601:
[----:B0-----:R-:W0:Y:S01]  /*0fb0*/  @UP0 LDCU.64 UR4, c[0x0][0x3e0] ;  /* 0x00007c00ff0407ac */ /* 0x001e220008000a00 */
[----:B------:R-:W-:Y:S01]  /*0fc0*/  PLOP3.LUT P0, PT, PT, PT, UP0, 0x80, 0x8 ;  /* 0x000000000008781c */ /* 0x000fe20003f0f008 */
[----:B------:R-:W-:Y:S02]  /*0fd0*/  UIMAD.WIDE UR12, UR7, 0x4, UR10 ;  /* 0x00000004070c78a5 */ /* 0x000fe4000f8e020a */
[----:B0-----:R-:W-:-:S06]  /*0fe0*/  @UP0 UIMAD.WIDE UR4, UR7, 0x2, UR4 ;  /* 0x00000002070408a5 */ /* 0x001fcc000f8e0204 */
[----:B-1234-:R-:W-:Y:S02]  /*0ff0*/  MOV R124, UR4 ;  /* 0x00000004007c7c02 */ /* 0x01efe40008000f00 */
[----:B------:R-:W-:Y:S01]  /*1000*/  MOV R125, UR5 ;  /* 0x00000005007d7c02 */ /* 0x000fe20008000f00 */
[----:B------:R-:W-:-:S04]  /*1010*/  UIMAD.WIDE UR4, UR7, 0x4, UR8 ;  /* 0x00000004070478a5 */ /* 0x000fc8000f8e0208 */
[----:B------:R0:W2:Y:S01]  /*1020*/  @P0 LDG.E.U16 R124, desc[UR14][R124.64] ;  /* 0x0000000e7c7c0981 */ /* 0x0000a2000c1e1500 */
[----:B------:R-:W-:Y:S02]  /*1030*/  MOV R120, UR12 ;  /* 0x0000000c00787c02 */ /* 0x000fe40008000f00 */
[----:B------:R-:W-:Y:S02]  /*1040*/  MOV R121, UR13 ;  /* 0x0000000d00797c02 */ /* 0x000fe40008000f00 */
[----:B------:R-:W-:Y:S02]  /*1050*/  MOV R122, UR4 ;  /* 0x00000004007a7c02 */ /* 0x000fe40008000f00 */
[----:B------:R-:W-:Y:S01]  /*1060*/  MOV R123, UR5 ;  /* 0x00000005007b7c02 */ /* 0x000fe20008000f00 */
[----:B------:R-:W3:Y:S04]  /*1070*/  LDG.E R120, desc[UR14][R120.64] ;  /* 0x0000000e78787981 */ /* 0x000ee8000c1e1900 */
[----:B------:R-:W4:Y:S01]  /*1080*/  LDG.E R122, desc[UR14][R122.64] ;  /* 0x0000000e7a7a7981 */ /* 0x000f22000c1e1900 */
[----:B------:R-:W-:Y:S01]  /*1090*/  PLOP3.LUT P0, PT, PT, PT, UP0, 0x80, 0x8 ;  /* 0x000000000008781c */ /* 0x000fe20003f0f008 */
[----:B------:R-:W-:Y:S01]  /*10a0*/  UIMAD UR4, UR7, UR6, URZ ;  /* 0x00000006070472a4 */ /* 0x000fe2000f8e02ff */
[----:B------:R-:W-:Y:S01]  /*10b0*/  PLOP3.LUT P1, PT, PT, PT, UP0, 0x80, 0x8 ;  /* 0x000000000008781c */ /* 0x000fe20003f2f008 */
[----:B------:R-:W1:Y:S01]  /*10c0*/  S2R R143, SR_TID.X ;  /* 0x00000000008f7919 */ /* 0x000e620000002100 */
[C---:B------:R-:W-:Y:S01]  /*10d0*/  ISETP.GE.U32.AND P4, PT, R142.reuse, 0x100, PT ;  /* 0x000001008e00780c */ /* 0x040fe20003f86070 */
[----:B------:R-:W-:Y:S01]  /*10e0*/  USHF.R.S32.HI UR5, URZ, 0x1f, UR4 ;  /* 0x0000001fff057899 */ /* 0x000fe20008011404 */
[----:B------:R-:W-:Y:S01]  /*10f0*/  ISETP.NE.AND P5, PT, RZ, UR16, PT ;  /* 0x00000010ff007c0c */ /* 0x000fe2000bfa5270 */
[----:B------:R-:W-:Y:S01]  /*1100*/  UMOV UR12, 0x3f800000 ;  /* 0x3f800000000c7882 */ /* 0x000fe20000000000 */
[----:B------:R-:W-:Y:S01]  /*1110*/  BSSY.RECONVERGENT B0, `(.L_x_9481) ;  /* 0x0000048000007945 */ /* 0x000fe20003800200 */
[----:B------:R-:W-:Y:S01]  /*1120*/  ULEA.HI UR5, UR5, UR4, URZ, 0x2 ;  /* 0x0000000405057291 */ /* 0x000fe2000f8f10ff */
[----:B0-----:R-:W-:Y:S01]  /*1130*/  HFMA2 R125, -RZ, RZ, 0, 0 ;  /* 0x00000000ff7d7431 */ /* 0x001fe200000001ff */
[----:B------:R-:W-:-:S02]  /*1140*/  ISETP.GE.U32.AND P2, PT, R142, 0x400, PT ;  /* 0x000004008e00780c */ /* 0x000fc40003f46070 */
[----:B------:R-:W-:Y:S02]  /*1150*/  P2R R144, PR, RZ, 0x10 ;  /* 0x00000010ff907803 */ /* 0x000fe40000000000 */
[C---:B------:R-:W-:Y:S02]  /*1160*/  ISETP.GE.U32.AND P3, PT, R142.reuse, 0x500, PT ;  /* 0x000005008e00780c */ /* 0x040fe40003f66070 */
[----:B------:R-:W-:Y:S01]  /*1170*/  MOV R126, RZ ;  /* 0x000000ff007e7202 */ /* 0x000fe20000000f00 */
[----:B--2---:R-:W-:Y:S01]  /*1180*/  @P0 HADD2.F32 R124, -RZ, R124.H0_H0 ;  /* 0x2000007cff7c0230 */ /* 0x004fe20000004100 */
[----:B------:R-:W-:-:S04]  /*1190*/  ISETP.GE.U32.AND P0, PT, R142, 0x200, PT ;  /* 0x000002008e00780c */ /* 0x000fc80003f06070 */
[----:B------:R-:W-:Y:S02]  /*11a0*/  @P1 R2UR UR12, R124 ;  /* 0x000000007c0c12ca */ /* 0x000fe400000e0000 */
[----:B------:R-:W-:Y:S02]  /*11b0*/  MOV R124, UR5 ;  /* 0x00000005007c7c02 */ /* 0x000fe40008000f00 */
[----:B---3--:R-:W-:Y:S02]  /*11c0*/  R2UR UR24, R120 ;  /* 0x00000000781872ca */ /* 0x008fe400000e0000 */
[----:B-1----:R-:W-:Y:S02]  /*11d0*/  LEA.HI.SX32 R141, R124, R143, 0x1e ;  /* 0x0000008f7c8d7211 */ /* 0x002fe400078ff2ff */
[----:B------:R-:W-:Y:S02]  /*11e0*/  ISETP.GE.U32.AND P1, PT, R142, 0x300, PT ;  /* 0x000003008e00780c */ /* 0x000fe40003f26070 */
[----:B----4-:R-:W-:-:S02]  /*11f0*/  FSEL R124, R122, RZ, !P5 ;  /* 0x000000ff7a7c7208 */ /* 0x010fc40006800000 */
[----:B------:R-:W-:Y:S01]  /*1200*/  MOV R127, R141 ;  /* 0x0000008d007f7202 */ /* 0x000fe20000000f00 */
[----:B-----5:R-:W-:Y:S08]  /*1210*/  @!P4 BRA `(.L_x_9482) ;  /* 0x0000000000dcc947 */ /* 0x020ff00003800000 */
        /* <DEDUP_REMOVED lines=14> */
[----:B------:R-:W-:Y:S02]  /*1300*/  HADD2.F32 R152, -RZ, R151.H0_H0 ;  /* 0x20000097ff987230 */ /* 0x000fe40000004100 */
[--C-:B------:R-:W-:Y:S02]  /*1310*/  HADD2.F32 R153, -RZ, R150.reuse.H1_H1 ;  /* 0x30000096ff997230 */ /* 0x100fe40000004100 */
[----:B------:R-:W-:Y:S02]  /*1320*/  HADD2.F32 R156, -RZ, R150.H0_H0 ;  /* 0x20000096ff9c7230 */ /* 0x000fe40000004100 */
[----:B------:R-:W-:Y:S01]  /*1330*/  HADD2.F32 R157, -RZ, R149.H1_H1 ;  /* 0x30000095ff9d7230 */ /* 0x000fe20000004100 */
[----:B---3--:R-:W-:Y:S02]  /*1340*/  MOV R132, R126 ;  /* 0x0000007e00847202 */ /* 0x008fe40000000f00 */
[----:B------:R-:W-:Y:S01]  /*1350*/  SHF.R.U64 R133, R126, 0x10, R127 ;  /* 0x000000107e857819 */ /* 0x000fe2000000127f */
[----:B----4-:R-:W-:-:S02]  /*1360*/  FADD.FTZ R154, -R124, R121 ;  /* 0x000000797c9a7221 */ /* 0x010fc40000010100 */
[----:B------:R-:W-:Y:S02]  /*1370*/  HADD2.F32 R121, -RZ, R132.H0_H0 ;  /* 0x20000084ff797230 */ /* 0x000fe40000004100 */
[----:B------:R-:W-:Y:S01]  /*1380*/  FADD.FTZ R3, -R124, R120 ;  /* 0x000000787c037221 */ /* 0x000fe20000010100 */
[----:B------:R-:W-:Y:S01]  /*1390*/  HADD2.F32 R120, -RZ, R133.H0_H0 ;  /* 0x20000085ff787230 */ /* 0x000fe20000004100 */
[----:B------:R-:W-:Y:S01]  /*13a0*/  MOV R125, R127 ;  /* 0x0000007f007d7202 */ /* 0x000fe20000000f00 */
[----:B------:R-:W-:Y:S01]  /*13b0*/  FMUL.FTZ R154, R154, UR24 ;  /* 0x000000189a9a7c20 */ /* 0x000fe20008410000 */
[----:B------:R-:W-:Y:S01]  /*13c0*/  FMUL.FTZ R3, R3, UR24 ;  /* 0x0000001803037c20 */ /* 0x000fe20008410000 */
[-C--:B------:R-:W-:Y:S01]  /*13d0*/  FMUL.FTZ R152, R152, R121.reuse ;  /* 0x0000007998987220 */ /* 0x080fe20000410000 */
[----:B------:R-:W-:Y:S01]  /*13e0*/  SHF.R.U32.HI R126, RZ, 0x10, R127 ;  /* 0x00000010ff7e7819 */ /* 0x000fe2000001167f */
[----:B------:R-:W-:Y:S01]  /*13f0*/  FADD.FTZ R123, -R124, R123 ;  /* 0x0000007b7c7b7221 */ /* 0x000fe20000010100 */
[-C--:B------:R-:W-:Y:S01]  /*1400*/  FMUL.FTZ R153, R153, R120.reuse ;  /* 0x0000007899997220 */ /* 0x080fe20000410000 */
[----:B------:R-:W-:Y:S01]  /*1410*/  FADD.FTZ R57, R57, R120 ;  /* 0x0000007839397221 */ /* 0x000fe20000010000 */
[----:B------:R-:W-:Y:S01]  /*1420*/  FFMA.FTZ R85, R154, R120, R85 ;  /* 0x000000789a557223 */ /* 0x000fe20000010055 */
[----:B------:R-:W-:Y:S01]  /*1430*/  FADD.FTZ R56, R56, R121 ;  /* 0x0000007938387221 */ /* 0x000fe20000010000 */
[----:B------:R-:W-:Y:S01]  /*1440*/  FFMA.FTZ R84, R3, R121, R84 ;  /* 0x0000007903547223 */ /* 0x000fe20000010054 */
[----:B------:R-:W-:-:S02]  /*1450*/  HADD2.F32 R125, -RZ, R125.H0_H0 ;  /* 0x2000007dff7d7230 */ /* 0x000fc40000004100 */
[----:B------:R-:W-:Y:S01]  /*1460*/  FADD.FTZ R120, RZ, R152 ;  /* 0x00000098ff787221 */ /* 0x000fe20000010000 */
[----:B------:R-:W-:Y:S01]  /*1470*/  FADD.FTZ R122, -R124, R122 ;  /* 0x0000007a7c7a7221 */ /* 0x000fe20000010100 */
        /* <DEDUP_REMOVED lines=17> */
.L_x_9482:
[----:B------:R-:W-:Y:S05]  /*1590*/  BSYNC.RECONVERGENT B0 ;  /* 0x0000000000007941 */ /* 0x000fea0003800200 */
.L_x_9481:
        /* <DEDUP_REMOVED lines=20> */
[----:B------:R-:W-:Y:S02]  /*16e0*/  IADD3 R127, PT, PT, R127, 0x100, RZ ;  /* 0x000001007f7f7810 */ /* 0x000fe40007ffe0ff */
[----:B---3--:R-:W-:-:S02]  /*16f0*/  MOV R159, R128 ;  /* 0x00000080009f7202 */ /* 0x008fc40000000f00 */
[----:B------:R-:W-:Y:S01]  /*1700*/  SHF.R.U64 R135, R128, 0x10, R129 ;  /* 0x0000001080877819 */ /* 0x000fe20000001281 */
[C---:B----4-:R-:W-:Y:S01]  /*1710*/  FADD.FTZ R120, -R124.reuse, R120 ;  /* 0x000000787c787221 */ /* 0x050fe20000010100 */
[----:B------:R-:W-:Y:S01]  /*1720*/  FADD.FTZ R162, -R124, R121 ;  /* 0x000000797ca27221 */ /* 0x000fe20000010100 */
[----:B------:R-:W-:Y:S02]  /*1730*/  HADD2.F32 R121, -RZ, R159.H0_H0 ;  /* 0x2000009fff797230 */ /* 0x000fe40000004100 */
[----:B------:R-:W-:Y:S01]  /*1740*/  FMUL.FTZ R159, R120, UR24 ;  /* 0x00000018789f7c20 */ /* 0x000fe20008410000 */
[----:B------:R-:W-:Y:S01]  /*1750*/  HADD2.F32 R120, -RZ, R135.H0_H0 ;  /* 0x20000087ff787230 */ /* 0x000fe20000004100 */
[----:B------:R-:W-:Y:S01]  /*1760*/  MOV R134, R129 ;  /* 0x0000008100867202 */ /* 0x000fe20000000f00 */
        /* <DEDUP_REMOVED lines=28> */
.L_x_9484:
[----:B------:R-:W-:Y:S05]  /*1930*/  BSYNC.RECONVERGENT B0 ;  /* 0x0000000000007941 */ /* 0x000fea0003800200 */
.L_x_9483:
        /* <DEDUP_REMOVED lines=14> */
[----:B------:R-:W-:Y:S02]  /*1a20*/  HADD2.F32 R168, -RZ, R147.H0_H0 ;  /* 0x20000093ffa87230 */ /* 0x000fe40000004100 */
[--C-:B------:R-:W-:Y:S02]  /*1a30*/  HADD2.F32 R169, -RZ, R146.reuse.H1_H1 ;  /* 0x30000092ffa97230 */ /* 0x100fe40000004100 */
[----:B------:R-:W-:Y:S02]  /*1a40*/  HADD2.F32 R172, -RZ, R146.H0_H0 ;  /* 0x20000092ffac7230 */ /* 0x000fe40000004100 */
        /* <DEDUP_REMOVED lines=21> */
[----:B0-----:R-:W-:-:S02]  /*1ba0*/  HADD2.F32 R129, -RZ, R134.H0_H0 ;  /* 0x20000086ff817230 */ /* 0x001fc40000004100 */
        /* <DEDUP_REMOVED lines=18> */
.L_x_9486:
[----:B------:R-:W-:Y:S05]  /*1cd0*/  BSYNC.RECONVERGENT B0 ;  /* 0x0000000000007941 */ /* 0x000fea0003800200 */
.L_x_9485:
        /* <DEDUP_REMOVED lines=15> */
[----:B------:R-:W-:Y:S02]  /*1dd0*/  HADD2.F32 R177, -RZ, R151.H1_H1 ;  /* 0x30000097ffb17230 */ /* 0x000fe40000004100 */
[--C-:B------:R-:W-:Y:S02]  /*1de0*/  HADD2.F32 R180, -RZ, R207.reuse.H0_H0 ;  /* 0x200000cfffb47230 */ /* 0x100fe40000004100 */
        /* <DEDUP_REMOVED lines=40> */
.L_x_9488:
[----:B------:R-:W-:Y:S05]  /*2070*/  BSYNC.RECONVERGENT B0 ;  /* 0x0000000000007941 */ /* 0x000fea0003800200 */
.L_x_9487:
        /* <DEDUP_REMOVED lines=57> */
.L_x_9490:
[----:B------:R-:W-:Y:S05]  /*2410*/  BSYNC.RECONVERGENT B0 ;  /* 0x0000000000007941 */ /* 0x000fea0003800200 */
.L_x_9489:
        /* <DEDUP_REMOVED lines=15> */
[----:B------:R-:W-:Y:S02]  /*2510*/  HADD2.F32 R192, -RZ, R210.H0_H0 ;  /* 0x200000d2ffc07230 */ /* 0x000fe40000004100 */
[----:B0-----:R-:W-:-:S04]  /*2520*/  @P6 IMAD.WIDE.U32 R132, R127, 0x10, R132 ;  /* 0x000000107f846825 */ /* 0x001fc800078e0084 */
[----:B------:R-:W-:Y:S01]  /*2530*/  HADD2.F32 R193, -RZ, R210.H1_H1 ;  /* 0x300000d2ffc17230 */ /* 0x000fe20000004100 */
[----:B------:R0:W5:Y:S01]  /*2540*/  @P6 LDG.E.128 R108, desc[UR14][R132.64] ;  /* 0x0000000e846c6981 */ /* 0x000162000c1e1d00 */
[--C-:B------:R-:W-:Y:S02]  /*2550*/  HADD2.F32 R196, -RZ, R211.reuse.H0_H0 ;  /* 0x200000d3ffc47230 */ /* 0x100fe40000004100 */
[----:B------:R-:W-:Y:S01]  /*2560*/  HADD2.F32 R197, -RZ, R211.H1_H1 ;  /* 0x300000d3ffc57230 */ /* 0x000fe20000004100 */
[----:B------:R-:W-:Y:S02]  /*2570*/  IADD3 R127, PT, PT, R127, 0x100, RZ ;  /* 0x000001007f7f7810 */ /* 0x000fe40007ffe0ff */
[----:B---3--:R-:W-:Y:S02]  /*2580*/  MOV R135, R128 ;  /* 0x0000008000877202 */ /* 0x008fe40000000f00 */
[----:B------:R-:W-:-:S03]  /*2590*/  SHF.R.U64 R134, R128, 0x10, R129 ;  /* 0x0000001080867819 */ /* 0x000fc60000001281 */
[----:B------:R-:W-:Y:S01]  /*25a0*/  HADD2.F32 R135, -RZ, R135.H0_H0 ;  /* 0x20000087ff877230 */ /* 0x000fe20000004100 */
[----:B0-----:R-:W-:Y:S01]  /*25b0*/  MOV R133, R129 ;  /* 0x0000008100857202 */ /* 0x001fe20000000f00 */
[----:B----4-:R-:W-:Y:S01]  /*25c0*/  FADD.FTZ R191, -R124, R120 ;  /* 0x000000787cbf7221 */ /* 0x010fe20000010100 */
[----:B------:R-:W-:Y:S02]  /*25d0*/  HADD2.F32 R134, -RZ, R134.H0_H0 ;  /* 0x20000086ff867230 */ /* 0x000fe40000004100 */
[----:B------:R-:W-:Y:S01]  /*25e0*/  FMUL.FTZ R192, R192, R135 ;  /* 0x00000087c0c07220 */ /* 0x000fe20000410000 */
[C---:B------:R-:W-:Y:S01]  /*25f0*/  FADD.FTZ R194, -R124.reuse, R121 ;  /* 0x000000797cc27221 */ /* 0x040fe20000010100 */
[----:B------:R-:W-:Y:S01]  /*2600*/  FMUL.FTZ R191, R191, UR24 ;  /* 0x00000018bfbf7c20 */ /* 0x000fe20008410000 */
[----:B------:R-:W-:Y:S01]  /*2610*/  SHF.R.U32.HI R132, RZ, 0x10, R129 ;  /* 0x00000010ff847819 */ /* 0x000fe20000011681 */
[----:B------:R-:W-:Y:S01]  /*2620*/  FADD.FTZ R123, -R124, R123 ;  /* 0x0000007b7c7b7221 */ /* 0x000fe20000010100 */
[----:B------:R-:W-:-:S02]  /*2630*/  HADD2.F32 R133, -RZ, R133.H0_H0 ;  /* 0x20000085ff857230 */ /* 0x000fc40000004100 */
[----:B------:R-:W-:Y:S01]  /*2640*/  FMUL.FTZ R193, R193, R134 ;  /* 0x00000086c1c17220 */ /* 0x000fe20000410000 */
[----:B------:R-:W-:Y:S01]  /*2650*/  FADD.FTZ R120, R125, R192 ;  /* 0x000000c07d787221 */ /* 0x000fe20000010000 */
[----:B------:R-:W-:Y:S01]  /*2660*/  FADD.FTZ R122, -R124, R122 ;  /* 0x0000007a7c7a7221 */ /* 0x000fe20000010100 */
[----:B------:R-:W-:Y:S01]  /*2670*/  FMUL.FTZ R194, R194, UR24 ;  /* 0x00000018c2c27c20 */ /* 0x000fe20008410000 */
        /* <DEDUP_REMOVED lines=20> */
.L_x_9492:
[----:B------:R-:W-:Y:S05]  /*27c0*/  BSYNC.RECONVERGENT B0 ;  /* 0x0000000000007941 */ /* 0x000fea0003800200 */
.L_x_9491:
        /* <DEDUP_REMOVED lines=23> */
[----:B0-----:R-:W-:-:S02]  /*2940*/  SHF.R.U64 R133, R128, 0x10, R129 ;  /* 0x0000001080857819 */ /* 0x001fc40000001281 */
[----:B------:R-:W-:Y:S02]  /*2950*/  MOV R127, R129 ;  /* 0x00000081007f7202 */ /* 0x000fe40000000f00 */
[----:B------:R-:W-:-:S03]  /*2960*/  SHF.R.U32.HI R132, RZ, 0x10, R129 ;  /* 0x00000010ff847819 */ /* 0x000fc60000011681 */
[----:B------:R-:W-:Y:S02]  /*2970*/  HADD2.F32 R127, -RZ, R127.H0_H0 ;  /* 0x2000007fff7f7230 */ /* 0x000fe40000004100 */
[C---:B--2---:R-:W-:Y:S01]  /*2980*/  FADD.FTZ R202, -R124.reuse, R121 ;  /* 0x000000797cca7221 */ /* 0x044fe20000010100 */
[----:B------:R-:W-:Y:S02]  /*2990*/  HADD2.F32 R121, -RZ, R134.H0_H0 ;  /* 0x20000086ff797230 */ /* 0x000fe40000004100 */
[----:B------:R-:W-:Y:S01]  /*29a0*/  FADD.FTZ R199, -R124, R120 ;  /* 0x000000787cc77221 */ /* 0x000fe20000010100 */
[----:B------:R-:W-:Y:S02]  /*29b0*/  HADD2.F32 R120, -RZ, R133.H0_H0 ;  /* 0x20000085ff787230 */ /* 0x000fe40000004100 */
[----:B------:R-:W-:Y:S01]  /*29c0*/  FMUL.FTZ R202, R202, UR24 ;  /* 0x00000018caca7c20 */ /* 0x000fe20008410000 */
[----:B------:R-:W-:Y:S01]  /*29d0*/  FMUL.FTZ R199, R199, UR24 ;  /* 0x00000018c7c77c20 */ /* 0x000fe20008410000 */
[-C--:B------:R-:W-:Y:S01]  /*29e0*/  FMUL.FTZ R200, R200, R121.reuse ;  /* 0x00000079c8c87220 */ /* 0x080fe20000410000 */
[-C--:B------:R-:W-:Y:S01]  /*29f0*/  FMUL.FTZ R201, R201, R120.reuse ;  /* 0x00000078c9c97220 */ /* 0x080fe20000410000 */
[----:B------:R-:W-:Y:S01]  /*2a00*/  FADD.FTZ R33, R33, R120 ;  /* 0x0000007821217221 */ /* 0x000fe20000010000 */
[----:B------:R-:W-:Y:S01]  /*2a10*/  FFMA.FTZ R61, R202, R120, R61 ;  /* 0x00000078ca3d7223 */ /* 0x000fe2000001003d */
[----:B------:R-:W-:Y:S01]  /*2a20*/  FADD.FTZ R32, R32, R121 ;  /* 0x0000007920207221 */ /* 0x000fe20000010000 */
[----:B------:R-:W-:Y:S01]  /*2a30*/  FFMA.FTZ R60, R199, R121, R60 ;  /* 0x00000079c73c7223 */ /* 0x000fe2000001003c */
[----:B------:R-:W-:Y:S01]  /*2a40*/  FADD.FTZ R120, R125, R200 ;  /* 0x000000c87d787221 */ /* 0x000fe20000010000 */
[----:B------:R-:W-:Y:S01]  /*2a50*/  FADD.FTZ R122, -R124, R122 ;  /* 0x0000007a7c7a7221 */ /* 0x000fe20000010100 */
[----:B------:R-:W-:Y:S01]  /*2a60*/  FFMA.FTZ R121, R199, R200, R126 ;  /* 0x000000c8c7797223 */ /* 0x000fe2000001007e */
[----:B------:R-:W-:-:S02]  /*2a70*/  HADD2.F32 R132, -RZ, R132.H0_H0 ;  /* 0x20000084ff847230 */ /* 0x000fc40000004100 */
        /* <DEDUP_REMOVED lines=15> */
.L_x_9494:
[----:B------:R-:W-:Y:S05]  /*2b70*/  BSYNC.RECONVERGENT B0 ;  /* 0x0000000000007941 */ /* 0x000fea0003800200 */
.L_x_9493:
        /* <DEDUP_REMOVED lines=31> */
.L_x_9496:
[----:B------:R-:W-:Y:S05]  /*2d70*/  BSYNC.RECONVERGENT B0 ;  /* 0x0000000000007941 */ /* 0x000fea0003800200 */
.L_x_9495:
        /* <DEDUP_REMOVED lines=51> */
[----:B-----5:R-:W-:-:S13]  /*30b0*/  LOP3.LUT P6, RZ, R140, 0xff, RZ, 0xc0, !PT ;  /* 0x000000ff8cff7812 */ /* 0x020fda00078cc0ff */
[----:B------:R-:W0:Y:S01]  /*30c0*/  @P6 LDC R122, c[0x0][0x408] ;  /* 0x00010200ff7a6b82 */ /* 0x000e220000000800 */
[C-C-:B------:R-:W-:Y:S01]  /*30d0*/  @P6 FFMA.FTZ R125, R3.reuse, UR4, R225.reuse ;  /* 0x00000004037d6c23 */ /* 0x140fe200080100e1 */
[----:B------:R-:W-:Y:S01]  /*30e0*/  @P6 FFMA.FTZ R127, R3, UR4, R225 ;  /* 0x00000004037f6c23 */ /* 0x000fe200080100e1 */
[----:B------:R-:W-:Y:S02]  /*30f0*/  @P6 HADD2.F32 R120, -RZ, R120.H0_H0 ;  /* 0x20000078ff786230 */ /* 0x000fe40000004100 */
[C---:B------:R-:W-:Y:S01]  /*3100*/  @P6 FADD.FTZ R125, R152.reuse, -R125 ;  /* 0x8000007d987d6221 */ /* 0x040fe20000010000 */
[----:B------:R-:W-:Y:S02]  /*3110*/  @P6 FADD.FTZ R127, R152, -R127 ;  /* 0x8000007f987f6221 */ /* 0x000fe40000010000 */
[----:B------:R-:W1:Y:S01]  /*3120*/  @P6 LDC R124, c[0x0][0x408] ;  /* 0x00010200ff7c6b82 */ /* 0x000e620000000800 */
[----:B------:R-:W-:Y:S01]  /*3130*/  @P6 FMUL.FTZ R125, R125, UR24 ;  /* 0x000000187d7d6c20 */ /* 0x000fe20008410000 */
[----:B------:R-:W-:Y:S01]  /*3140*/  @P6 FMUL.FTZ R126, R127, UR24 ;  /* 0x000000187f7e6c20 */ /* 0x000fe20008410000 */
[----:B------:R-:W-:-:S02]  /*3150*/  HFMA2 R127, -RZ, RZ, 0, 0 ;  /* 0x00000000ff7f7431 */ /* 0x000fc400000001ff */
[----:B------:R-:W-:Y:S01]  /*3160*/  @P6 FMUL.FTZ R125, R125, UR12 ;  /* 0x0000000c7d7d6c20 */ /* 0x000fe20008410000 */
[----:B------:R-:W-:Y:S01]  /*3170*/  @P6 FMUL.FTZ R129, R126, UR12 ;  /* 0x0000000c7e816c20 */ /* 0x000fe20008410000 */
[----:B------:R-:W-:Y:S02]  /*3180*/  @P6 HADD2.F32 R126, -RZ, R214.H0_H0 ;  /* 0x200000d6ff7e6230 */ /* 0x000fe40000004100 */
[----:B0-----:R-:W-:Y:S01]  /*3190*/  @P6 FMUL.FTZ R125, R125, R122 ;  /* 0x0000007a7d7d6220 */ /* 0x001fe20000410000 */
[----:B------:R-:W-:-:S03]  /*31a0*/  MOV R122, RZ ;  /* 0x000000ff007a7202 */ /* 0x000fc60000000f00 */
[----:B------:R-:W-:Y:S01]  /*31b0*/  @P6 FMUL.FTZ R127, R120, R125 ;  /* 0x0000007d787f6220 */ /* 0x000fe20000410000 */
[----:B-1----:R-:W-:-:S03]  /*31c0*/  @P6 FMUL.FTZ R129, R129, R124 ;  /* 0x0000007c81816220 */ /* 0x002fc60000410000 */
[----:B------:R-:W-:Y:S01]  /*31d0*/  FADD.FTZ R28, R28, R127 ;  /* 0x0000007f1c1c7221 */ /* 0x000fe20000010000 */
[----:B------:R-:W-:Y:S01]  /*31e0*/  @P6 FMUL.FTZ R122, R129, R126 ;  /* 0x0000007e817a6220 */ /* 0x000fe20000410000 */
[----:B------:R-:W-:-:S04]  /*31f0*/  LOP3.LUT P6, RZ, R140, 0xff00, RZ, 0xc0, !PT ;  /* 0x0000ff008cff7812 */ /* 0x000fc800078cc0ff */
[----:B------:R-:W-:-:S04]  /*3200*/  F2FP.F16.F32.PACK_AB R122, RZ, R122 ;  /* 0x0000007aff7a723e */ /* 0x000fc800000000ff */
[----:B------:R-:W-:-:S05]  /*3210*/  PRMT R127, R122, 0x7610, R127 ;  /* 0x000076107a7f7816 */ /* 0x000fca000000007f */
[----:B------:R-:W0:Y:S01]  /*3220*/  @P6 LDC R126, c[0x0][0x408] ;  /* 0x00010200ff7e6b82 */ /* 0x000e220000000800 */
[C-C-:B------:R-:W-:Y:S01]  /*3230*/  @P6 FFMA.FTZ R120, R154.reuse, UR4, R225.reuse ;  /* 0x000000049a786c23 */ /* 0x140fe200080100e1 */
[----:B------:R-:W-:-:S03]  /*3240*/  @P6 FFMA.FTZ R124, R154, UR4, R225 ;  /* 0x000000049a7c6c23 */ /* 0x000fc600080100e1 */
[C---:B------:R-:W-:Y:S01]  /*3250*/  @P6 FADD.FTZ R120, R153.reuse, -R120 ;  /* 0x8000007899786221 */ /* 0x040fe20000010000 */
[----:B------:R-:W-:Y:S02]  /*3260*/  @P6 FADD.FTZ R124, R153, -R124 ;  /* 0x8000007c997c6221 */ /* 0x000fe40000010000 */
[----:B------:R-:W1:Y:S01]  /*3270*/  @P6 LDC R125, c[0x0][0x408] ;  /* 0x00010200ff7d6b82 */ /* 0x000e620000000800 */
[----:B------:R-:W-:Y:S01]  /*3280*/  @P6 FMUL.FTZ R120, R120, UR24 ;  /* 0x0000001878786c20 */ /* 0x000fe20008410000 */
[----:B------:R-:W-:Y:S01]  /*3290*/  @P6 FMUL.FTZ R128, R124, UR24 ;  /* 0x000000187c806c20 */ /* 0x000fe20008410000 */
[----:B------:R-:W-:Y:S02]  /*32a0*/  HFMA2 R124, -RZ, RZ, 0, 0 ;  /* 0x00000000ff7c7431 */ /* 0x000fe400000001ff */
[----:B------:R-:W-:Y:S01]  /*32b0*/  @P6 FMUL.FTZ R129, R120, UR12 ;  /* 0x0000000c78816c20 */ /* 0x000fe20008410000 */
[----:B------:R-:W-:Y:S01]  /*32c0*/  @P6 FMUL.FTZ R128, R128, UR12 ;  /* 0x0000000c80806c20 */ /* 0x000fe20008410000 */
[----:B------:R-:W-:-:S02]  /*32d0*/  MOV R120, RZ ;  /* 0x000000ff00787202 */ /* 0x000fc40000000f00 */
[----:B0-----:R-:W-:Y:S01]  /*32e0*/  @P6 FMUL.FTZ R126, R129, R126 ;  /* 0x0000007e817e6220 */ /* 0x001fe20000410000 */
[----:B------:R-:W-:Y:S02]  /*32f0*/  @P6 HADD2.F32 R129, -RZ, R123.H0_H0 ;  /* 0x2000007bff816230 */ /* 0x000fe40000004100 */
[----:B------:R-:W-:-:S03]  /*3300*/  @P6 HADD2.F32 R123, -RZ, R214.H1_H1 ;  /* 0x300000d6ff7b6230 */ /* 0x000fc60000004100 */
        /* <DEDUP_REMOVED lines=15> */
[----:B------:R-:W-:-:S03]  /*3400*/  @P6 FMUL.FTZ R129, R129, UR24 ;  /* 0x0000001881816c20 */ /* 0x000fc60008410000 */
[----:B------:R-:W-:Y:S01]  /*3410*/  @P6 FMUL.FTZ R128, R123, UR12 ;  /* 0x0000000c7b806c20 */ /* 0x000fe20008410000 */
[----:B------:R-:W-:Y:S01]  /*3420*/  @P6 FMUL.FTZ R129, R129, UR12 ;  /* 0x0000000c81816c20 */ /* 0x000fe20008410000 */
[----:B------:R-:W-:Y:S02]  /*3430*/  MOV R123, RZ ;  /* 0x000000ff007b7202 */ /* 0x000fe40000000f00 */
[----:B0-----:R-:W-:Y:S01]  /*3440*/  @P6 FMUL.FTZ R125, R128, R125 ;  /* 0x0000007d807d6220 */ /* 0x001fe20000410000 */
[----:B------:R-:W-:Y:S02]  /*3450*/  @P6 HADD2.F32 R128, -RZ, R121.H0_H0 ;  /* 0x20000079ff806230 */ /* 0x000fe40000004100 */
[----:B------:R-:W-:-:S03]  /*3460*/  HFMA2 R121, -RZ, RZ, 0, 0 ;  /* 0x00000000ff797431 */ /* 0x000fc600000001ff */
[----:B------:R-:W-:Y:S01]  /*3470*/  @P6 FMUL.FTZ R121, R128, R125 ;  /* 0x0000007d80796220 */ /* 0x000fe20000410000 */
[----:B------:R-:W-:Y:S01]  /*3480*/  MOV R125, RZ ;  /* 0x000000ff007d7202 */ /* 0x000fe20000000f00 */
[----:B-1----:R-:W-:Y:S02]  /*3490*/  @P6 FMUL.FTZ R129, R129, R126 ;  /* 0x0000007e81816220 */ /* 0x002fe40000410000 */
[----:B------:R-:W-:Y:S02]  /*34a0*/  FADD.FTZ R30, R30, R121 ;  /* 0x000000791e1e7221 */ /* 0x000fe40000010000 */
[----:B------:R-:W-:Y:S01]  /*34b0*/  @P6 FMUL.FTZ R123, R129, R130 ;  /* 0x00000082817b6220 */ /* 0x000fe20000410000 */
[----:B------:R-:W-:-:S04]  /*34c0*/  ISETP.GE.U32.AND P6, PT, R140, 0x1000000, PT ;  /* 0x010000008c00780c */ /* 0x000fc80003fc6070 */
[----:B------:R-:W-:-:S09]  /*34d0*/  F2FP.F16.F32.PACK_AB R123, RZ, R123 ;  /* 0x0000007bff7b723e */ /* 0x000fd200000000ff */
[----:B------:R-:W0:Y:S01]  /*34e0*/  @P6 LDC R128, c[0x0][0x408] ;  /* 0x00010200ff806b82 */ /* 0x000e220000000800 */
[C-C-:B------:R-:W-:Y:S01]  /*34f0*/  @P6 FFMA.FTZ R130, R158.reuse, UR4, R225.reuse ;  /* 0x000000049e826c23 */ /* 0x140fe200080100e1 */
[----:B------:R-:W-:-:S03]  /*3500*/  @P6 FFMA.FTZ R126, R158, UR4, R225 ;  /* 0x000000049e7e6c23 */ /* 0x000fc600080100e1 */
[C---:B------:R-:W-:Y:S01]  /*3510*/  @P6 FADD.FTZ R131, R157.reuse, -R130 ;  /* 0x800000829d836221 */ /* 0x040fe20000010000 */
[----:B------:R-:W-:Y:S01]  /*3520*/  @P6 FADD.FTZ R126, R157, -R126 ;  /* 0x8000007e9d7e6221 */ /* 0x000fe20000010000 */
[----:B------:R-:W-:Y:S01]  /*3530*/  @P6 HADD2.F32 R130, -RZ, R132.H0_H0 ;  /* 0x20000084ff826230 */ /* 0x000fe20000004100 */
[----:B------:R-:W1:Y:S01]  /*3540*/  @P6 LDC R129, c[0x0][0x408] ;  /* 0x00010200ff816b82 */ /* 0x000e620000000800 */
[----:B------:R-:W-:Y:S01]  /*3550*/  @P6 FMUL.FTZ R131, R131, UR24 ;  /* 0x0000001883836c20 */ /* 0x000fe20008410000 */
[----:B------:R-:W-:Y:S01]  /*3560*/  @P6 FMUL.FTZ R126, R126, UR24 ;  /* 0x000000187e7e6c20 */ /* 0x000fe20008410000 */
[----:B------:R-:W-:Y:S02]  /*3570*/  @P6 HADD2.F32 R132, -RZ, R215.H1_H1 ;  /* 0x300000d7ff846230 */ /* 0x000fe40000004100 */
[----:B------:R-:W-:Y:S01]  /*3580*/  @P6 FMUL.FTZ R131, R131, UR12 ;  /* 0x0000000c83836c20 */ /* 0x000fe20008410000 */
[----:B------:R-:W-:-:S03]  /*3590*/  @P6 FMUL.FTZ R126, R126, UR12 ;  /* 0x0000000c7e7e6c20 */ /* 0x000fc60008410000 */
[----:B0-----:R-:W-:-:S04]  /*35a0*/  @P6 FMUL.FTZ R131, R131, R128 ;  /* 0x0000008083836220 */ /* 0x001fc80000410000 */
[----:B------:R-:W-:Y:S01]  /*35b0*/  @P6 FMUL.FTZ R125, R131, R132 ;  /* 0x00000084837d6220 */ /* 0x000fe20000410000 */
[----:B-1----:R-:W-:Y:S01]  /*35c0*/  @P6 FMUL.FTZ R129, R126, R129 ;  /* 0x000000817e816220 */ /* 0x002fe20000410000 */
[----:B------:R-:W-:-:S03]  /*35d0*/  HFMA2 R126, -RZ, RZ, 0, 0 ;  /* 0x00000000ff7e7431 */ /* 0x000fc600000001ff */
[----:B------:R-:W-:Y:S01]  /*35e0*/  F2FP.F16.F32.PACK_AB R125, RZ, R125 ;  /* 0x0000007dff7d723e */ /* 0x000fe200000000ff */
[----:B------:R-:W-:-:S03]  /*35f0*/  @P6 FMUL.FTZ R126, R130, R129 ;  /* 0x00000081827e6220 */ /* 0x000fc60000410000 */
[----:B------:R-:W-:Y:S01]  /*3600*/  PRMT R129, R125, 0x7610, R129 ;  /* 0x000076107d817816 */ /* 0x000fe20000000081 */
[--C-:B------:R-:W-:Y:S01]  /*3610*/  FADD.FTZ R31, R31, R126.reuse ;  /* 0x0000007e1f1f7221 */ /* 0x100fe20000010000 */
[----:B------:R-:W-:Y:S01]  /*3620*/  PRMT R126, R123, 0x7610, R126 ;  /* 0x000076107b7e7816 */ /* 0x000fe2000000007e */
[----:B------:R-:W-:Y:S06]  /*3630*/  BRA `(.L_x_9502) ;  /* 0x0000000400307947 */ /* 0x000fec0003800000 */
.L_x_9501:
[----:B-----5:R-:W-:Y:S01]  /*3640*/  LOP3.LUT P6, RZ, R140, 0xff, RZ, 0xc0, !PT ;  /* 0x000000ff8cff7812 */ /* 0x020fe200078cc0ff */
[----:B------:R-:W-:Y:S01]  /*3650*/  FFMA.FTZ R119, R3, UR4, R225 ;  /* 0x0000000403777c23 */ /* 0x000fe200080100e1 */
[----:B------:R-:W-:Y:S01]  /*3660*/  HFMA2 R127, -RZ, RZ, 0, 0 ;  /* 0x00000000ff7f7431 */ /* 0x000fe200000001ff */
[----:B------:R-:W-:Y:S02]  /*3670*/  MOV R122, RZ ;  /* 0x000000ff007a7202 */ /* 0x000fe40000000f00 */
[----:B------:R-:W-:-:S04]  /*3680*/  FADD.FTZ R119, R152, -R119 ;  /* 0x8000007798777221 */ /* 0x000fc80000010000 */
[----:B------:R-:W-:-:S04]  /*3690*/  FMUL.FTZ R116, R119, UR24 ;  /* 0x0000001877747c20 */ /* 0x000fc80008410000 */
[----:B------:R-:W0:Y:S01]  /*36a0*/  @P6 LDC R125, c[0x0][0x408] ;  /* 0x00010200ff7d6b82 */ /* 0x000e220000000800 */
[C---:B------:R-:W-:Y:S01]  /*36b0*/  @P6 FMUL.FTZ R118, R116.reuse, UR12 ;  /* 0x0000000c74766c20 */ /* 0x040fe20008410000 */
[----:B------:R-:W-:Y:S01]  /*36c0*/  @P6 FMUL.FTZ R124, R116, UR12 ;  /* 0x0000000c747c6c20 */ /* 0x000fe20008410000 */
[----:B------:R-:W-:-:S05]  /*36d0*/  @P6 HADD2.F32 R120, -RZ, R120.H0_H0 ;  /* 0x20000078ff786230 */ /* 0x000fca0000004100 */
[----:B------:R-:W1:Y:S01]  /*36e0*/  @P6 LDC R117, c[0x0][0x408] ;  /* 0x00010200ff756b82 */ /* 0x000e620000000800 */
[----:B0-----:R-:W-:Y:S01]  /*36f0*/  @P6 FMUL.FTZ R125, R118, R125 ;  /* 0x0000007d767d6220 */ /* 0x001fe20000410000 */
[----:B------:R-:W-:-:S03]  /*3700*/  @P6 HADD2.F32 R118, -RZ, R214.H0_H0 ;  /* 0x200000d6ff766230 */ /* 0x000fc60000004100 */
[----:B------:R-:W-:Y:S01]  /*3710*/  @P6 FMUL.FTZ R127, R120, R125 ;  /* 0x0000007d787f6220 */ /* 0x000fe20000410000 */
[----:B------:R-:W-:Y:S01]  /*3720*/  FFMA.FTZ R120, R154, UR4, R225 ;  /* 0x000000049a787c23 */ /* 0x000fe200080100e1 */
[----:B-1----:R-:W-:-:S03]  /*3730*/  @P6 FMUL.FTZ R117, R124, R117 ;  /* 0x000000757c756220 */ /* 0x002fc60000410000 */
[----:B------:R-:W-:Y:S01]  /*3740*/  FADD.FTZ R120, R153, -R120 ;  /* 0x8000007899787221 */ /* 0x000fe20000010000 */
[----:B------:R-:W-:Y:S01]  /*3750*/  FADD.FTZ R28, R28, R127 ;  /* 0x0000007f1c1c7221 */ /* 0x000fe20000010000 */
[----:B------:R-:W-:Y:S01]  /*3760*/  @P6 FMUL.FTZ R122, R117, R118 ;  /* 0x00000076757a6220 */ /* 0x000fe20000410000 */
[----:B------:R-:W-:Y:S01]  /*3770*/  LOP3.LUT P6, RZ, R140, 0xff00, RZ, 0xc0, !PT ;  /* 0x0000ff008cff7812 */ /* 0x000fe200078cc0ff */
[----:B------:R-:W-:Y:S01]  /*3780*/  FMUL.FTZ R117, R120, UR24 ;  /* 0x0000001878757c20 */ /* 0x000fe20008410000 */
[----:B------:R-:W-:Y:S02]  /*3790*/  MOV R120, RZ ;  /* 0x000000ff00787202 */ /* 0x000fe40000000f00 */
[----:B------:R-:W-:-:S04]  /*37a0*/  F2FP.F16.F32.PACK_AB R122, RZ, R122 ;  /* 0x0000007aff7a723e */ /* 0x000fc800000000ff */
[----:B------:R-:W-:-:S05]  /*37b0*/  PRMT R127, R122, 0x7610, R127 ;  /* 0x000076107a7f7816 */ /* 0x000fca000000007f */
[----:B------:R-:W0:Y:S01]  /*37c0*/  @P6 LDC R124, c[0x0][0x408] ;  /* 0x00010200ff7c6b82 */ /* 0x000e220000000800 */
[C---:B------:R-:W-:Y:S01]  /*37d0*/  @P6 FMUL.FTZ R119, R117.reuse, UR12 ;  /* 0x0000000c75776c20 */ /* 0x040fe20008410000 */
[----:B------:R-:W-:Y:S01]  /*37e0*/  @P6 FMUL.FTZ R125, R117, UR12 ;  /* 0x0000000c757d6c20 */ /* 0x000fe20008410000 */
[----:B------:R-:W-:-:S05]  /*37f0*/  @P6 HADD2.F32 R123, -RZ, R123.H0_H0 ;  /* 0x2000007bff7b6230 */ /* 0x000fca0000004100 */
[----:B------:R-:W1:Y:S01]  /*3800*/  @P6 LDC R118, c[0x0][0x408] ;  /* 0x00010200ff766b82 */ /* 0x000e620000000800 */
[----:B0-----:R-:W-:Y:S01]  /*3810*/  @P6 FMUL.FTZ R126, R119, R124 ;  /* 0x0000007c777e6220 */ /* 0x001fe20000410000 */
[----:B------:R-:W-:Y:S02]  /*3820*/  @P6 HADD2.F32 R119, -RZ, R214.H1_H1 ;  /* 0x300000d6ff776230 */ /* 0x000fe40000004100 */
[----:B------:R-:W-:Y:S02]  /*3830*/  HFMA2 R124, -RZ, RZ, 0, 0 ;  /* 0x00000000ff7c7431 */ /* 0x000fe400000001ff */
        /* <DEDUP_REMOVED lines=14> */
[----:B------:R-:W-:Y:S02]  /*3920*/  @P6 HADD2.F32 R128, -RZ, R121.H0_H0 ;  /* 0x20000079ff806230 */ /* 0x000fe40000004100 */
[----:B------:R-:W-:-:S03]  /*3930*/  HFMA2 R121, -RZ, RZ, 0, 0 ;  /* 0x00000000ff797431 */ /* 0x000fc600000001ff */
[----:B------:R-:W1:Y:S01]  /*3940*/  @P6 LDC R119, c[0x0][0x408] ;  /* 0x00010200ff776b82 */ /* 0x000e620000000800 */
[----:B0-----:R-:W-:Y:S01]  /*3950*/  @P6 FMUL.FTZ R125, R125, R126 ;  /* 0x0000007e7d7d6220 */ /* 0x001fe20000410000 */
[----:B------:R-:W-:-:S03]  /*3960*/  @P6 HADD2.F32 R126, -RZ, R215.H0_H0 ;  /* 0x200000d7ff7e6230 */ /* 0x000fc60000004100 */
[----:B------:R-:W-:Y:S01]  /*3970*/  @P6 FMUL.FTZ R121, R128, R125 ;  /* 0x0000007d80796220 */ /* 0x000fe20000410000 */
[----:B------:R-:W-:Y:S01]  /*3980*/  MOV R125, RZ ;  /* 0x000000ff007d7202 */ /* 0x000fe20000000f00 */
[----:B-1----:R-:W-:Y:S02]  /*3990*/  @P6 FMUL.FTZ R119, R130, R119 ;  /* 0x0000007782776220 */ /* 0x002fe40000410000 */
[----:B------:R-:W-:Y:S02]  /*39a0*/  FADD.FTZ R30, R30, R121 ;  /* 0x000000791e1e7221 */ /* 0x000fe40000010000 */
[----:B------:R-:W-:Y:S01]  /*39b0*/  @P6 FMUL.FTZ R123, R119, R126 ;  /* 0x0000007e777b6220 */ /* 0x000fe20000410000 */
[----:B------:R-:W-:Y:S01]  /*39c0*/  ISETP.GE.U32.AND P6, PT, R140, 0x1000000, PT ;  /* 0x010000008c00780c */ /* 0x000fe20003fc6070 */
[----:B------:R-:W-:-:S03]  /*39d0*/  FFMA.FTZ R126, R158, UR4, R225 ;  /* 0x000000049e7e7c23 */ /* 0x000fc600080100e1 */
[----:B------:R-:W-:Y:S01]  /*39e0*/  F2FP.F16.F32.PACK_AB R123, RZ, R123 ;  /* 0x0000007bff7b723e */ /* 0x000fe200000000ff */
[----:B------:R-:W-:-:S04]  /*39f0*/  FADD.FTZ R126, R157, -R126 ;  /* 0x8000007e9d7e7221 */ /* 0x000fc80000010000 */
[----:B------:R-:W-:-:S04]  /*3a00*/  FMUL.FTZ R119, R126, UR24 ;  /* 0x000000187e777c20 */ /* 0x000fc80008410000 */
[----:B------:R-:W0:Y:S01]  /*3a10*/  @P6 LDC R128, c[0x0][0x408] ;  /* 0x00010200ff806b82 */ /* 0x000e220000000800 */
[C---:B------:R-:W-:Y:S01]  /*3a20*/  @P6 FMUL.FTZ R131, R119.reuse, UR12 ;  /* 0x0000000c77836c20 */ /* 0x040fe20008410000 */
[----:B------:R-:W-:Y:S02]  /*3a30*/  @P6 HADD2.F32 R130, -RZ, R132.H0_H0 ;  /* 0x20000084ff826230 */ /* 0x000fe40000004100 */
[----:B------:R-:W-:Y:S01]  /*3a40*/  @P6 FMUL.FTZ R126, R119, UR12 ;  /* 0x0000000c777e6c20 */ /* 0x000fe20008410000 */
[----:B------:R-:W-:-:S03]  /*3a50*/  @P6 HADD2.F32 R132, -RZ, R215.H1_H1 ;  /* 0x300000d7ff846230 */ /* 0x000fc60000004100 */
[----:B------:R-:W1:Y:S01]  /*3a60*/  @P6 LDC R129, c[0x0][0x408] ;  /* 0x00010200ff816b82 */ /* 0x000e620000000800 */
        /* <DEDUP_REMOVED lines=8> */
[----:B------:R-:W-:-:S07]  /*3af0*/  PRMT R126, R123, 0x7610, R126 ;  /* 0x000076107b7e7816 */ /* 0x000fce000000007e */
.L_x_9502:
[----:B------:R-:W0:Y:S01]  /*3b00*/  @P5 LDC.64 R120, c[0x0][0x478] ;  /* 0x00011e00ff785b82 */ /* 0x000e220000000a00 */
[----:B------:R-:W-:Y:S02]  /*3b10*/  LOP3.LUT R122, R122, 0xffff, RZ, 0xc0, !PT ;  /* 0x0000ffff7a7a7812 */ /* 0x000fe400078ec0ff */
[----:B------:R-:W-:-:S03]  /*3b20*/  PRMT R129, R126, 0x5410, R129 ;  /* 0x000054107e817816 */ /* 0x000fc60000000081 */
[----:B------:R-:W-:-:S05]  /*3b30*/  IMAD.WIDE.U32 R122, R122, 0x10000, RZ ;  /* 0x000100007a7a7825 */ /* 0x000fca00078e00ff */
[----:B------:R-:W-:Y:S02]  /*3b40*/  LOP3.LUT R123, R129, R123, RZ, 0xfc, !PT ;  /* 0x0000007b817b7212 */ /* 0x000fe400078efcff */
[----:B------:R-:W-:Y:S01]  /*3b50*/  LOP3.LUT R122, R122, 0xffff, R127, 0xf8, !PT ;  /* 0x0000ffff7a7a7812 */ /* 0x000fe200078ef87f */
[C---:B0-----:R-:W-:Y:S02]  /*3b60*/  @P5 IMAD.WIDE.U32 R124, R141.reuse, 0x10, R120 ;  /* 0x000000108d7c5825 */ /* 0x041fe400078e0078 */
[----:B------:R-:W0:Y:S03]  /*3b70*/  LDC.64 R120, c[0x0][0x468] ;  /* 0x00011a00ff787b82 */ /* 0x000e260000000a00 */
[----:B------:R1:W-:Y:S01]  /*3b80*/  @P5 STG.E.128 desc[UR14][R124.64], R116 ;  /* 0x000000747c005986 */ /* 0x0003e2000c101d0e */
[C---:B0-----:R-:W-:Y:S01]  /*3b90*/  IMAD.WIDE.U32 R120, R141.reuse, 0x8, R120 ;  /* 0x000000088d787825 */ /* 0x041fe200078e0078 */
[----:B------:R-:W-:-:S04]  /*3ba0*/  IADD3 R141, PT, PT, R141, 0x100, RZ ;  /* 0x000001008d8d7810 */ /* 0x000fc80007ffe0ff */
[----:B------:R1:W-:Y:S03]  /*3bb0*/  STG.E.64 desc[UR14][R120.64], R122 ;  /* 0x0000007a78007986 */ /* 0x0003e6000c101b0e */
.L_x_9500:
[----:B------:R-:W-:Y:S05]  /*3bc0*/  BSYNC.RECONVERGENT B1 ;  /* 0x0000000000017941 */ /* 0x000fea0003800200 */
.L_x_9499:
        /* <DEDUP_REMOVED lines=27> */
[----:B------:R-:W-:Y:S02]  /*3d80*/  HFMA2 R124, -RZ, RZ, 0, 0 ;  /* 0x00000000ff7c7431 */ /* 0x000fe400000001ff */
        /* <DEDUP_REMOVED lines=13> */
[----:B------:R-:W-:-:S03]  /*3e60*/  @P6 HADD2.F32 R119, -RZ, R217.H1_H1 ;  /* 0x300000d9ff776230 */ /* 0x000fc60000004100 */
        /* <DEDUP_REMOVED lines=45> */
.L_x_9505:
        /* <DEDUP_REMOVED lines=88> */
.L_x_9506:
[----:B------:R-:W0:Y:S01]  /*46c0*/  @P5 LDC.64 R124, c[0x0][0x478] ;  /* 0x00011e00ff7c5b82 */ /* 0x000e220000000a00 */
[----:B------:R-:W-:Y:S02]  /*46d0*/  LOP3.LUT R122, R122, 0xffff, RZ, 0xc0, !PT ;  /* 0x0000ffff7a7a7812 */ /* 0x000fe400078ec0ff */
[----:B------:R-:W-:-:S03]  /*46e0*/  PRMT R129, R126, 0x5410, R129 ;  /* 0x000054107e817816 */ /* 0x000fc60000000081 */
[----:B------:R-:W-:Y:S02]  /*46f0*/  IMAD.WIDE.U32 R122, R122, 0x10000, RZ ;  /* 0x000100007a7a7825 */ /* 0x000fe400078e00ff */
[----:B------:R-:W1:Y:S03]  /*4700*/  LDC.64 R120, c[0x0][0x468] ;  /* 0x00011a00ff787b82 */ /* 0x000e660000000a00 */
[----:B------:R-:W-:Y:S02]  /*4710*/  LOP3.LUT R123, R129, R123, RZ, 0xfc, !PT ;  /* 0x0000007b817b7212 */ /* 0x000fe400078efcff */
[----:B------:R-:W-:Y:S01]  /*4720*/  LOP3.LUT R122, R122, 0xffff, R127, 0xf8, !PT ;  /* 0x0000ffff7a7a7812 */ /* 0x000fe200078ef87f */
[----:B0-----:R-:W-:-:S05]  /*4730*/  @P5 IMAD.WIDE.U32 R124, R141, 0x10, R124 ;  /* 0x000000108d7c5825 */ /* 0x001fca00078e007c */
[----:B------:R0:W-:Y:S01]  /*4740*/  @P5 STG.E.128 desc[UR14][R124.64], R116 ;  /* 0x000000747c005986 */ /* 0x0001e2000c101d0e */
[C---:B-1----:R-:W-:Y:S01]  /*4750*/  IMAD.WIDE.U32 R120, R141.reuse, 0x8, R120 ;  /* 0x000000088d787825 */ /* 0x042fe200078e0078 */
[----:B------:R-:W-:-:S04]  /*4760*/  IADD3 R141, PT, PT, R141, 0x100, RZ ;  /* 0x000001008d8d7810 */ /* 0x000fc80007ffe0ff */
[----:B------:R0:W-:Y:S03]  /*4770*/  STG.E.64 desc[UR14][R120.64], R122 ;  /* 0x0000007a78007986 */ /* 0x0001e6000c101b0e */
.L_x_9504:
[----:B------:R-:W-:Y:S05]  /*4780*/  BSYNC.RECONVERGENT B1 ;  /* 0x0000000000017941 */ /* 0x000fea0003800200 */
.L_x_9503:
[----:B------:R-:W-:Y:S04]  /*4790*/  BSSY.RECONVERGENT B1, `(.L_x_9507) ;  /* 0x00000bb000017945 */ /* 0x000fe80003800200 */
[----:B------:R-:W-:Y:S05]  /*47a0*/  @!P1 BRA `(.L_x_9508) ;  /* 0x0000000800e49947 */ /* 0x000fea0003800000 */
[----:B01----:R-:W0:Y:S02]  /*47b0*/  LDC.64 R120, c[0x0][0x390] ;  /* 0x0000e400ff787b82 */ /* 0x003e240000000a00 */
        /* <DEDUP_REMOVED lines=84> */
.L_x_9509:
        /* <DEDUP_REMOVED lines=88> */
.L_x_9510:
        /* <DEDUP_REMOVED lines=12> */
.L_x_9508:
[----:B------:R-:W-:Y:S05]  /*5340*/  BSYNC.RECONVERGENT B1 ;  /* 0x0000000000017941 */ /* 0x000fea0003800200 */
.L_x_9507:
[----:B------:R-:W-:Y:S04]  /*5350*/  BSSY.RECONVERGENT B1, `(.L_x_9511) ;  /* 0x00000bb000017945 */ /* 0x000fe80003800200 */
[----:B------:R-:W-:Y:S05]  /*5360*/  @!P2 BRA `(.L_x_9512) ;  /* 0x0000000800e4a947 */ /* 0x000fea0003800000 */
[----:B012---:R-:W0:Y:S02]  /*5370*/  LDC.64 R120, c[0x0][0x390] ;  /* 0x0000e400ff787b82 */ /* 0x007e240000000a00 */
        /* <DEDUP_REMOVED lines=84> */
.L_x_9513:
        /* <DEDUP_REMOVED lines=88> */
.L_x_9514:
        /* <DEDUP_REMOVED lines=12> */
.L_x_9512:
[----:B------:R-:W-:Y:S05]  /*5f00*/  BSYNC.RECONVERGENT B1 ;  /* 0x0000000000017941 */ /* 0x000fea0003800200 */
.L_x_9511:
[----:B------:R-:W-:Y:S04]  /*5f10*/  BSSY.RECONVERGENT B1, `(.L_x_9515) ;  /* 0x00000bb000017945 */ /* 0x000fe80003800200 */
[----:B------:R-:W-:Y:S05]  /*5f20*/  @!P3 BRA `(.L_x_9516) ;  /* 0x0000000800e4b947 */ /* 0x000fea0003800000 */
[----:B0123--:R-:W0:Y:S02]  /*5f30*/  LDC.64 R120, c[0x0][0x390] ;  /* 0x0000e400ff787b82 */ /* 0x00fe240000000a00 */
        /* <DEDUP_REMOVED lines=84> */
.L_x_9517:
        /* <DEDUP_REMOVED lines=88> */
.L_x_9518:
        /* <DEDUP_REMOVED lines=12> */
.L_x_9516:
[----:B------:R-:W-:Y:S05]  /*6ac0*/  BSYNC.RECONVERGENT B1 ;  /* 0x0000000000017941 */ /* 0x000fea0003800200 */
.L_x_9515:
[----:B------:R-:W-:Y:S04]  /*6ad0*/  BSSY.RECONVERGENT B1, `(.L_x_9519) ;  /* 0x00000bb000017945 */ /* 0x000fe80003800200 */
[----:B------:R-:W-:Y:S05]  /*6ae0*/  @!P4 BRA `(.L_x_9520) ;  /* 0x0000000800e4c947 */ /* 0x000fea0003800000 */
[----:B01234-:R-:W0:Y:S02]  /*6af0*/  LDC.64 R120, c[0x0][0x390] ;  /* 0x0000e400ff787b82 */ /* 0x01fe240000000a00 */
        /* <DEDUP_REMOVED lines=84> */
.L_x_9521:
        /* <DEDUP_REMOVED lines=88> */
.L_x_9522:
        /* <DEDUP_REMOVED lines=12> */
.L_x_9520:
[----:B------:R-:W-:Y:S05]  /*7680*/  BSYNC.RECONVERGENT B1 ;  /* 0x0000000000017941 */ /* 0x000fea0003800200 */
.L_x_9519:
[----:B------:R-:W-:-:S13]  /*7690*/  ISETP.NE.AND P5, PT, R216, RZ, PT ;  /* 0x000000ffd800720c */ /* 0x000fda0003fa5270 */
        /* <DEDUP_REMOVED lines=10> */
[----:B-----5:R-:W-:Y:S01]  /*7740*/  ISETP.GE.U32.AND P6, PT, R0, 0x1000000, PT ;  /* 0x010000000000780c */ /* 0x020fe20003fc6070 */
[----:B------:R-:W-:Y:S01]  /*7750*/  HFMA2 R124, -RZ, RZ, 0, 0 ;  /* 0x00000000ff7c7431 */ /* 0x000fe200000001ff */
[----:B------:R-:W-:Y:S01]  /*7760*/  MOV R122, RZ ;  /* 0x000000ff007a7202 */ /* 0x000fe20000000f00 */
[----:B------:R-:W-:Y:S01]  /*7770*/  FADD.FTZ R116, R205, -R116 ;  /* 0x80000074cd747221 */ /* 0x000fe20000010000 */
[----:B------:R-:W-:-:S03]  /*7780*/  HFMA2 R127, -RZ, RZ, 0, 0 ;  /* 0x00000000ff7f7431 */ /* 0x000fc600000001ff */
[----:B------:R-:W-:-:S04]  /*7790*/  FMUL.FTZ R119, R116, UR24 ;  /* 0x0000001874777c20 */ /* 0x000fc80008410000 */
[----:B------:R-:W-:Y:S02]  /*77a0*/  FMUL.FTZ R116, R119, UR12 ;  /* 0x0000000c77747c20 */ /* 0x000fe40008410000 */
[----:B------:R-:W-:Y:S02]  /*77b0*/  @P6 HADD2.F32 R123, -RZ, R123.H0_H0 ;  /* 0x2000007bff7b6230 */ /* 0x000fe40000004100 */
[----:B------:R-:W-:Y:S02]  /*77c0*/  @P6 HADD2.F32 R117, -RZ, R229.H1_H1 ;  /* 0x300000e5ff756230 */ /* 0x000fe40000004100 */
[----:B------:R-:W-:-:S04]  /*77d0*/  FMUL.FTZ R116, R116, UR25 ;  /* 0x0000001974747c20 */ /* 0x000fc80008410000 */
[C---:B------:R-:W-:Y:S01]  /*77e0*/  @P6 FMUL.FTZ R124, R116.reuse, R123 ;  /* 0x0000007b747c6220 */ /* 0x040fe20000410000 */
[----:B------:R-:W-:Y:S01]  /*77f0*/  @P6 FMUL.FTZ R122, R116, R117 ;  /* 0x00000075747a6220 */ /* 0x000fe20000410000 */
[----:B------:R-:W-:Y:S01]  /*7800*/  LOP3.LUT P6, RZ, R0, 0xff, RZ, 0xc0, !PT ;  /* 0x000000ff00ff7812 */ /* 0x000fe200078cc0ff */
[----:B------:R-:W-:Y:S01]  /*7810*/  FFMA.FTZ R123, R199, UR4, R225 ;  /* 0x00000004c77b7c23 */ /* 0x000fe200080100e1 */
[----:B------:R-:W-:Y:S02]  /*7820*/  FADD.FTZ R7, R7, R124 ;  /* 0x0000007c07077221 */ /* 0x000fe40000010000 */
[----:B------:R-:W-:Y:S01]  /*7830*/  F2FP.F16.F32.PACK_AB R122, RZ, R122 ;  /* 0x0000007aff7a723e */ /* 0x000fe200000000ff */
[----:B------:R-:W-:-:S04]  /*7840*/  FADD.FTZ R123, R200, -R123 ;  /* 0x8000007bc87b7221 */ /* 0x000fc80000010000 */
[----:B------:R-:W-:Y:S01]  /*7850*/  FMUL.FTZ R116, R123, UR24 ;  /* 0x000000187b747c20 */ /* 0x000fe20008410000 */
[----:B------:R-:W-:-:S03]  /*7860*/  MOV R123, RZ ;  /* 0x000000ff007b7202 */ /* 0x000fc60000000f00 */
[----:B------:R-:W0:Y:S01]  /*7870*/  @P6 LDC R117, c[0x0][0x408] ;  /* 0x00010200ff756b82 */ /* 0x000e220000000800 */
[C---:B------:R-:W-:Y:S01]  /*7880*/  @P6 FMUL.FTZ R118, R116.reuse, UR12 ;  /* 0x0000000c74766c20 */ /* 0x040fe20008410000 */
[----:B------:R-:W-:Y:S01]  /*7890*/  @P6 FMUL.FTZ R128, R116, UR12 ;  /* 0x0000000c74806c20 */ /* 0x000fe20008410000 */
[----:B------:R-:W-:Y:S02]  /*78a0*/  @P6 HADD2.F32 R120, -RZ, R120.H0_H0 ;  /* 0x20000078ff786230 */ /* 0x000fe40000004100 */
[----:B------:R-:W-:Y:S02]  /*78b0*/  @P6 HADD2.F32 R126, -RZ, R228.H0_H0 ;  /* 0x200000e4ff7e6230 */ /* 0x000fe40000004100 */
[----:B------:R-:W-:Y:S01]  /*78c0*/  @P6 FMUL.FTZ R125, R118, UR25 ;  /* 0x00000019767d6c20 */ /* 0x000fe20008410000 */
[--C-:B------:R-:W-:Y:S01]  /*78d0*/  FFMA.FTZ R118, R202, UR4, R225.reuse ;  /* 0x00000004ca767c23 */ /* 0x100fe200080100e1 */
[----:B------:R-:W-:Y:S02]  /*78e0*/  FFMA.FTZ R225, R203, UR4, R225 ;  /* 0x00000004cbe17c23 */ /* 0x000fe400080100e1 */
[----:B------:R-:W-:Y:S01]  /*78f0*/  @P6 FMUL.FTZ R127, R120, R125 ;  /* 0x0000007d787f6220 */ /* 0x000fe20000410000 */
[----:B------:R-:W-:Y:S01]  /*7900*/  FADD.FTZ R118, R201, -R118 ;  /* 0x80000076c9767221 */ /* 0x000fe20000010000 */
[----:B------:R-:W-:-:S02]  /*7910*/  HFMA2 R120, -RZ, RZ, 0, 0 ;  /* 0x00000000ff787431 */ /* 0x000fc400000001ff */
[----:B------:R-:W-:Y:S01]  /*7920*/  FADD.FTZ R225, R204, -R225 ;  /* 0x800000e1cce17221 */ /* 0x000fe20000010000 */
[----:B------:R-:W-:Y:S01]  /*7930*/  FADD.FTZ R4, R4, R127 ;  /* 0x0000007f04047221 */ /* 0x000fe20000010000 */
[----:B0-----:R-:W-:-:S04]  /*7940*/  @P6 FMUL.FTZ R117, R128, R117 ;  /* 0x0000007580756220 */ /* 0x001fc80000410000 */
[----:B------:R-:W-:Y:S01]  /*7950*/  @P6 FMUL.FTZ R123, R117, R126 ;  /* 0x0000007e757b6220 */ /* 0x000fe20000410000 */
[----:B------:R-:W-:Y:S01]  /*7960*/  LOP3.LUT P6, RZ, R0, 0xff00, RZ, 0xc0, !PT ;  /* 0x0000ff0000ff7812 */ /* 0x000fe200078cc0ff */
[----:B------:R-:W-:-:S03]  /*7970*/  FMUL.FTZ R117, R118, UR24 ;  /* 0x0000001876757c20 */ /* 0x000fc60008410000 */
[----:B------:R-:W-:-:S04]  /*7980*/  F2FP.F16.F32.PACK_AB R123, RZ, R123 ;  /* 0x0000007bff7b723e */ /* 0x000fc800000000ff */
[----:B------:R-:W-:-:S05]  /*7990*/  PRMT R127, R123, 0x7610, R127 ;  /* 0x000076107b7f7816 */ /* 0x000fca000000007f */
[----:B------:R-:W0:Y:S01]  /*79a0*/  @P6 LDC R125, c[0x0][0x408] ;  /* 0x00010200ff7d6b82 */ /* 0x000e220000000800 */
[C---:B------:R-:W-:Y:S01]  /*79b0*/  @P6 FMUL.FTZ R118, R117.reuse, UR12 ;  /* 0x0000000c75766c20 */ /* 0x040fe20008410000 */
[----:B------:R-:W-:Y:S01]  /*79c0*/  @P6 FMUL.FTZ R131, R117, UR12 ;  /* 0x0000000c75836c20 */ /* 0x000fe20008410000 */
[----:B------:R-:W-:Y:S02]  /*79d0*/  @P6 HADD2.F32 R129, -RZ, R129.H0_H0 ;  /* 0x20000081ff816230 */ /* 0x000fe40000004100 */
[----:B------:R-:W-:-:S03]  /*79e0*/  @P6 HADD2.F32 R128, -RZ, R228.H1_H1 ;  /* 0x300000e4ff806230 */ /* 0x000fc60000004100 */
[----:B------:R-:W1:Y:S01]  /*79f0*/  @P6 LDC R126, c[0x0][0x408] ;  /* 0x00010200ff7e6b82 */ /* 0x000e620000000800 */
[----:B0-----:R-:W-:Y:S01]  /*7a00*/  @P6 FMUL.FTZ R118, R118, R125 ;  /* 0x0000007d76766220 */ /* 0x001fe20000410000 */
[----:B------:R-:W-:-:S03]  /*7a10*/  MOV R125, RZ ;  /* 0x000000ff007d7202 */ /* 0x000fc60000000f00 */
[----:B------:R-:W-:Y:S01]  /*7a20*/  @P6 FMUL.FTZ R120, R129, R118 ;  /* 0x0000007681786220 */ /* 0x000fe20000410000 */
[----:B------:R-:W-:Y:S01]  /*7a30*/  FMUL.FTZ R118, R225, UR24 ;  /* 0x00000018e1767c20 */ /* 0x000fe20008410000 */
[----:B-1----:R-:W-:Y:S02]  /*7a40*/  @P6 FMUL.FTZ R131, R131, R126 ;  /* 0x0000007e83836220 */ /* 0x002fe40000410000 */
[----:B------:R-:W-:Y:S02]  /*7a50*/  FADD.FTZ R5, R5, R120 ;  /* 0x0000007805057221 */ /* 0x000fe40000010000 */
[----:B------:R-:W-:Y:S01]  /*7a60*/  @P6 FMUL.FTZ R125, R131, R128 ;  /* 0x00000080837d6220 */ /* 0x000fe20000410000 */
[----:B------:R-:W-:-:S04]  /*7a70*/  LOP3.LUT P6, RZ, R0, 0xff0000, RZ, 0xc0, !PT ;  /* 0x00ff000000ff7812 */ /* 0x000fc800078cc0ff */
[----:B------:R-:W-:-:S09]  /*7a80*/  F2FP.F16.F32.PACK_AB R125, RZ, R125 ;  /* 0x0000007dff7d723e */ /* 0x000fd200000000ff */
[----:B------:R-:W0:Y:S01]  /*7a90*/  @P6 LDC R126, c[0x0][0x408] ;  /* 0x00010200ff7e6b82 */ /* 0x000e220000000800 */
[C---:B------:R-:W-:Y:S01]  /*7aa0*/  @P6 FMUL.FTZ R131, R118.reuse, UR12 ;  /* 0x0000000c76836c20 */ /* 0x040fe20008410000 */
[----:B------:R-:W-:Y:S01]  /*7ab0*/  @P6 FMUL.FTZ R128, R118, UR12 ;  /* 0x0000000c76806c20 */ /* 0x000fe20008410000 */
[----:B------:R-:W-:Y:S02]  /*7ac0*/  @P6 HADD2.F32 R130, -RZ, R229.H0_H0 ;  /* 0x200000e5ff826230 */ /* 0x000fe40000004100 */
[----:B------:R-:W-:Y:S02]  /*7ad0*/  @P6 HADD2.F32 R132, -RZ, R121.H0_H0 ;  /* 0x20000079ff846230 */ /* 0x000fe40000004100 */
[----:B------:R-:W-:Y:S01]  /*7ae0*/  HFMA2 R121, -RZ, RZ, 0, 0 ;  /* 0x00000000ff797431 */ /* 0x000fe200000001ff */
[----:B------:R-:W1:Y:S01]  /*7af0*/  @P6 LDC R129, c[0x0][0x408] ;  /* 0x00010200ff816b82 */ /* 0x000e620000000800 */
[----:B0-----:R-:W-:Y:S01]  /*7b00*/  @P6 FMUL.FTZ R131, R131, R126 ;  /* 0x0000007e83836220 */ /* 0x001fe20000410000 */
[----:B------:R-:W-:-:S02]  /*7b10*/  PRMT R126, R122, 0x7610, R126 ;  /* 0x000076107a7e7816 */ /* 0x000fc4000000007e */
[----:B------:R-:W-:Y:S01]  /*7b20*/  PRMT R122, R125, 0x7610, R122 ;  /* 0x000076107d7a7816 */ /* 0x000fe2000000007a */
[----:B-1----:R-:W-:Y:S01]  /*7b30*/  @P6 FMUL.FTZ R129, R128, R129 ;  /* 0x0000008180816220 */ /* 0x002fe20000410000 */
[----:B------:R-:W-:Y:S01]  /*7b40*/  MOV R128, RZ ;  /* 0x000000ff00807202 */ /* 0x000fe20000000f00 */
[----:B------:R-:W-:Y:S02]  /*7b50*/  @P6 FMUL.FTZ R128, R131, R130 ;  /* 0x0000008283806220 */ /* 0x000fe40000410000 */
[----:B------:R-:W-:-:S03]  /*7b60*/  @P6 FMUL.FTZ R121, R132, R129 ;  /* 0x0000008184796220 */ /* 0x000fc60000410000 */
[----:B------:R-:W-:Y:S01]  /*7b70*/  F2FP.F16.F32.PACK_AB R128, RZ, R128 ;  /* 0x00000080ff80723e */ /* 0x000fe200000000ff */
[----:B------:R-:W-:-:S03]  /*7b80*/  FADD.FTZ R6, R6, R121 ;  /* 0x0000007906067221 */ /* 0x000fc60000010000 */
[----:B------:R-:W-:Y:S01]  /*7b90*/  PRMT R129, R128, 0x7610, R129 ;  /* 0x0000761080817816 */ /* 0x000fe20000000081 */
[----:B------:R-:W-:Y:S06]  /*7ba0*/  BRA `(.L_x_9525) ;  /* 0x00000004003c7947 */ /* 0x000fec0003800000 */
.L_x_9524:
[----:B------:R-:W-:Y:S01]  /*7bb0*/  FFMA.FTZ R122, R206, UR4, R225 ;  /* 0x00000004ce7a7c23 */ /* 0x000fe200080100e1 */
[----:B-----5:R-:W-:Y:S01]  /*7bc0*/  ISETP.GE.U32.AND P6, PT, R0, 0x1000000, PT ;  /* 0x010000000000780c */ /* 0x020fe20003fc6070 */
[----:B------:R-:W-:Y:S02]  /*7bd0*/  HFMA2 R126, -RZ, RZ, 0, 0 ;  /* 0x00000000ff7e7431 */ /* 0x000fe400000001ff */
[----:B------:R-:W-:Y:S01]  /*7be0*/  FADD.FTZ R122, R205, -R122 ;  /* 0x8000007acd7a7221 */ /* 0x000fe20000010000 */
[----:B------:R-:W-:-:S03]  /*7bf0*/  HFMA2 R133, -RZ, RZ, 0, 0 ;  /* 0x00000000ff857431 */ /* 0x000fc600000001ff */
[----:B------:R-:W-:Y:S01]  /*7c00*/  FMUL.FTZ R124, R122, UR24 ;  /* 0x000000187a7c7c20 */ /* 0x000fe20008410000 */
[----:B------:R-:W-:-:S03]  /*7c10*/  MOV R122, RZ ;  /* 0x000000ff007a7202 */ /* 0x000fc60000000f00 */
[----:B------:R-:W-:Y:S02]  /*7c20*/  FMUL.FTZ R124, R124, UR12 ;  /* 0x0000000c7c7c7c20 */ /* 0x000fe40008410000 */
[----:B------:R-:W-:Y:S02]  /*7c30*/  @P6 HADD2.F32 R123, -RZ, R123.H0_H0 ;  /* 0x2000007bff7b6230 */ /* 0x000fe40000004100 */
[----:B------:R-:W-:Y:S02]  /*7c40*/  @P6 HADD2.F32 R125, -RZ, R229.H1_H1 ;  /* 0x300000e5ff7d6230 */ /* 0x000fe40000004100 */
[----:B------:R-:W-:-:S04]  /*7c50*/  FMUL.FTZ R124, R124, UR25 ;  /* 0x000000197c7c7c20 */ /* 0x000fc80008410000 */
[-C--:B------:R-:W-:Y:S01]  /*7c60*/  @P6 FMUL.FTZ R126, R123, R124.reuse ;  /* 0x0000007c7b7e6220 */ /* 0x080fe20000410000 */
[----:B------:R-:W-:Y:S01]  /*7c70*/  @P6 FMUL.FTZ R122, R125, R124 ;  /* 0x0000007c7d7a6220 */ /* 0x000fe20000410000 */
[----:B------:R-:W-:Y:S02]  /*7c80*/  LOP3.LUT P6, RZ, R0, 0xff, RZ, 0xc0, !PT ;  /* 0x000000ff00ff7812 */ /* 0x000fe400078cc0ff */
[----:B------:R-:W-:Y:S02]  /*7c90*/  FADD.FTZ R7, R7, R126 ;  /* 0x0000007e07077221 */ /* 0x000fe40000010000 */
[----:B------:R-:W-:-:S04]  /*7ca0*/  F2FP.F16.F32.PACK_AB R122, RZ, R122 ;  /* 0x0000007aff7a723e */ /* 0x000fc800000000ff */
[----:B------:R-:W-:-:S05]  /*7cb0*/  PRMT R126, R122, 0x7610, R126 ;  /* 0x000076107a7e7816 */ /* 0x000fca000000007e */
[----:B------:R-:W0:Y:S01]  /*7cc0*/  @P6 LDC R127, c[0x0][0x408] ;  /* 0x00010200ff7f6b82 */ /* 0x000e220000000800 */
[C-C-:B------:R-:W-:Y:S01]  /*7cd0*/  @P6 FFMA.FTZ R123, R199.reuse, UR4, R225.reuse ;  /* 0x00000004c77b6c23 */ /* 0x140fe200080100e1 */
[----:B------:R-:W-:Y:S01]  /*7ce0*/  @P6 FFMA.FTZ R125, R199, UR4, R225 ;  /* 0x00000004c77d6c23 */ /* 0x000fe200080100e1 */
[----:B------:R-:W-:Y:S02]  /*7cf0*/  @P6 HADD2.F32 R130, -RZ, R120.H0_H0 ;  /* 0x20000078ff826230 */ /* 0x000fe40000004100 */
[C---:B------:R-:W-:Y:S01]  /*7d00*/  @P6 FADD.FTZ R123, R200.reuse, -R123 ;  /* 0x8000007bc87b6221 */ /* 0x040fe20000010000 */
[----:B------:R-:W-:Y:S01]  /*7d10*/  @P6 FADD.FTZ R124, R200, -R125 ;  /* 0x8000007dc87c6221 */ /* 0x000fe20000010000 */
[----:B------:R-:W-:Y:S02]  /*7d20*/  @P6 HADD2.F32 R120, -RZ, R228.H0_H0 ;  /* 0x200000e4ff786230 */ /* 0x000fe40000004100 */
[----:B------:R-:W-:Y:S01]  /*7d30*/  @P6 FMUL.FTZ R125, R123, UR24 ;  /* 0x000000187b7d6c20 */ /* 0x000fe20008410000 */
[----:B------:R-:W-:Y:S01]  /*7d40*/  @P6 FMUL.FTZ R128, R124, UR24 ;  /* 0x000000187c806c20 */ /* 0x000fe20008410000 */
[----:B------:R-:W-:Y:S01]  /*7d50*/  HFMA2 R123, -RZ, RZ, 0, 0 ;  /* 0x00000000ff7b7431 */ /* 0x000fe200000001ff */
[----:B------:R-:W-:Y:S01]  /*7d60*/  MOV R124, RZ ;  /* 0x000000ff007c7202 */ /* 0x000fe20000000f00 */
[----:B------:R-:W-:Y:S01]  /*7d70*/  @P6 FMUL.FTZ R125, R125, UR12 ;  /* 0x0000000c7d7d6c20 */ /* 0x000fe20008410000 */
[----:B------:R-:W-:-:S03]  /*7d80*/  @P6 FMUL.FTZ R128, R128, UR12 ;  /* 0x0000000c80806c20 */ /* 0x000fc60008410000 */
[----:B------:R-:W-:-:S04]  /*7d90*/  @P6 FMUL.FTZ R125, R125, UR25 ;  /* 0x000000197d7d6c20 */ /* 0x000fc80008410000 */
[----:B------:R-:W-:Y:S01]  /*7da0*/  @P6 FMUL.FTZ R123, R130, R125 ;  /* 0x0000007d827b6220 */ /* 0x000fe20000410000 */
[----:B0-----:R-:W-:-:S03]  /*7db0*/  @P6 FMUL.FTZ R127, R128, R127 ;  /* 0x0000007f807f6220 */ /* 0x001fc60000410000 */
[----:B------:R-:W-:Y:S01]  /*7dc0*/  FADD.FTZ R4, R4, R123 ;  /* 0x0000007b04047221 */ /* 0x000fe20000010000 */
[----:B------:R-:W-:Y:S01]  /*7dd0*/  @P6 FMUL.FTZ R124, R120, R127 ;  /* 0x0000007f787c6220 */ /* 0x000fe20000410000 */
[----:B------:R-:W-:-:S04]  /*7de0*/  LOP3.LUT P6, RZ, R0, 0xff00, RZ, 0xc0, !PT ;  /* 0x0000ff0000ff7812 */ /* 0x000fc800078cc0ff */
[----:B------:R-:W-:-:S09]  /*7df0*/  F2FP.F16.F32.PACK_AB R124, RZ, R124 ;  /* 0x0000007cff7c723e */ /* 0x000fd200000000ff */
[----:B------:R-:W0:Y:S01]  /*7e00*/  @P6 LDC R132, c[0x0][0x408] ;  /* 0x00010200ff846b82 */ /* 0x000e220000000800 */
[C-C-:B------:R-:W-:Y:S01]  /*7e10*/  @P6 FFMA.FTZ R120, R202.reuse, UR4, R225.reuse ;  /* 0x00000004ca786c23 */ /* 0x140fe200080100e1 */
[----:B------:R-:W-:Y:S01]  /*7e20*/  @P6 FFMA.FTZ R128, R202, UR4, R225 ;  /* 0x00000004ca806c23 */ /* 0x000fe200080100e1 */
[----:B------:R-:W-:Y:S02]  /*7e30*/  @P6 HADD2.F32 R129, -RZ, R129.H0_H0 ;  /* 0x20000081ff816230 */ /* 0x000fe40000004100 */
[C---:B------:R-:W-:Y:S01]  /*7e40*/  @P6 FADD.FTZ R120, R201.reuse, -R120 ;  /* 0x80000078c9786221 */ /* 0x040fe20000010000 */
[----:B------:R-:W-:Y:S01]  /*7e50*/  @P6 FADD.FTZ R128, R201, -R128 ;  /* 0x80000080c9806221 */ /* 0x000fe20000010000 */
[----:B------:R-:W-:Y:S01]  /*7e60*/  @P6 HADD2.F32 R130, -RZ, R228.H1_H1 ;  /* 0x300000e4ff826230 */ /* 0x000fe20000004100 */
[----:B------:R-:W1:Y:S01]  /*7e70*/  @P6 LDC R127, c[0x0][0x408] ;  /* 0x00010200ff7f6b82 */ /* 0x000e620000000800 */
[----:B------:R-:W-:Y:S01]  /*7e80*/  @P6 FMUL.FTZ R120, R120, UR24 ;  /* 0x0000001878786c20 */ /* 0x000fe20008410000 */
[----:B------:R-:W-:-:S03]  /*7e90*/  @P6 FMUL.FTZ R128, R128, UR24 ;  /* 0x0000001880806c20 */ /* 0x000fc60008410000 */
[----:B------:R-:W-:Y:S01]  /*7ea0*/  @P6 FMUL.FTZ R125, R120, UR12 ;  /* 0x0000000c787d6c20 */ /* 0x000fe20008410000 */
[----:B------:R-:W-:Y:S01]  /*7eb0*/  @P6 FMUL.FTZ R128, R128, UR12 ;  /* 0x0000000c80806c20 */ /* 0x000fe20008410000 */
[----:B------:R-:W-:Y:S02]  /*7ec0*/  HFMA2 R120, -RZ, RZ, 0, 0 ;  /* 0x00000000ff787431 */ /* 0x000fe400000001ff */
        /* <DEDUP_REMOVED lines=15> */
[----:B------:R-:W-:Y:S01]  /*7fc0*/  @P6 HADD2.F32 R121, -RZ, R121.H0_H0 ;  /* 0x20000079ff796230 */ /* 0x000fe20000004100 */
[----:B------:R-:W1:Y:S01]  /*7fd0*/  @P6 LDC R128, c[0x0][0x408] ;  /* 0x00010200ff806b82 */ /* 0x000e620000000800 */
[----:B------:R-:W-:Y:S01]  /*7fe0*/  @P6 FMUL.FTZ R129, R129, UR24 ;  /* 0x0000001881816c20 */ /* 0x000fe20008410000 */
[----:B------:R-:W-:-:S03]  /*7ff0*/  @P6 FMUL.FTZ R130, R130, UR24 ;  /* 0x0000001882826c20 */ /* 0x000fc60008410000 */
[----:B------:R-:W-:Y:S01]  /*8000*/  @P6 FMUL.FTZ R129, R129, UR12 ;  /* 0x0000000c81816c20 */ /* 0x000fe20008410000 */
[----:B------:R-:W-:-:S04]  /*8010*/  @P6 FMUL.FTZ R130, R130, UR12 ;  /* 0x0000000c82826c20 */ /* 0x000fc80008410000 */
[----:B0-----:R-:W-:Y:S01]  /*8020*/  @P6 FMUL.FTZ R130, R130, R127 ;  /* 0x0000007f82826220 */ /* 0x001fe20000410000 */
[----:B------:R-:W-:Y:S01]  /*8030*/  PRMT R127, R124, 0x7610, R127 ;  /* 0x000076107c7f7816 */ /* 0x000fe2000000007f */
[----:B-1----:R-:W-:Y:S01]  /*8040*/  @P6 FMUL.FTZ R128, R129, R128 ;  /* 0x0000008081806220 */ /* 0x002fe20000410000 */
[----:B------:R-:W-:Y:S01]  /*8050*/  MOV R129, RZ ;  /* 0x000000ff00817202 */ /* 0x000fe20000000f00 */
[----:B------:R-:W-:Y:S02]  /*8060*/  @P6 FMUL.FTZ R129, R131, R130 ;  /* 0x0000008283816220 */ /* 0x000fe40000410000 */
[----:B------:R-:W-:-:S03]  /*8070*/  @P6 FMUL.FTZ R133, R121, R128 ;  /* 0x0000008079856220 */ /* 0x000fc60000410000 */
[----:B------:R-:W-:Y:S01]  /*8080*/  F2FP.F16.F32.PACK_AB R129, RZ, R129 ;  /* 0x00000081ff81723e */ /* 0x000fe200000000ff */
[----:B------:R-:W-:-:S07]  /*8090*/  FADD.FTZ R6, R6, R133 ;  /* 0x0000008506067221 */ /* 0x000fce0000010000 */
.L_x_9525:
        /* <DEDUP_REMOVED lines=9> */
[----:B0-----:R-:W-:-:S05]  /*8130*/  IMAD.WIDE.U32 R120, R141, 0x8, R120 ;  /* 0x000000088d787825 */ /* 0x001fca00078e0078 */
[----:B------:R1:W-:Y:S01]  /*8140*/  STG.E.64 desc[UR14][R120.64], R122 ;  /* 0x0000007a78007986 */ /* 0x0003e2000c101b0e */
[----:B------:R-:W-:Y:S05]  /*8150*/  BRA `(.L_x_9523) ;  /* 0x0000005c00847947 */ /* 0x000fea0003800000 */
.L_x_9498:
        /* <DEDUP_REMOVED lines=9> */
[C---:B-----5:R-:W-:Y:S01]  /*81f0*/  LOP3.LUT P5, RZ, R140.reuse, 0xff, RZ, 0xc0, !PT ;  /* 0x000000ff8cff7812 */ /* 0x060fe200078ac0ff */
[----:B------:R-:W-:Y:S01]  /*8200*/  BSSY.RECONVERGENT B2, `(.L_x_9529) ;  /* 0x000004f000027945 */ /* 0x000fe20003800200 */
[----:B------:R-:W-:-:S11]  /*8210*/  LOP3.LUT P6, RZ, R140, 0xff00, RZ, 0xc0, !PT ;  /* 0x0000ff008cff7812 */ /* 0x000fd600078cc0ff */
[----:B------:R-:W0:Y:S01]  /*8220*/  @P5 LDC R120, c[0x0][0x408] ;  /* 0x00010200ff785b82 */ /* 0x000e220000000800 */
[C-C-:B------:R-:W-:Y:S01]  /*8230*/  @P5 FFMA.FTZ R121, R3.reuse, UR4, R225.reuse ;  /* 0x0000000403795c23 */ /* 0x140fe200080100e1 */
[----:B------:R-:W-:Y:S01]  /*8240*/  @P5 FFMA.FTZ R123, R3, UR4, R225 ;  /* 0x00000004037b5c23 */ /* 0x000fe200080100e1 */
[----:B------:R-:W-:Y:S02]  /*8250*/  @P6 HADD2.F32 R129, -RZ, R214.H1_H1 ;  /* 0x300000d6ff816230 */ /* 0x000fe40000004100 */
[C---:B------:R-:W-:Y:S01]  /*8260*/  @P5 FADD.FTZ R121, R152.reuse, -R121 ;  /* 0x8000007998795221 */ /* 0x040fe20000010000 */
[----:B------:R-:W-:Y:S02]  /*8270*/  @P5 FADD.FTZ R123, R152, -R123 ;  /* 0x8000007b987b5221 */ /* 0x000fe40000010000 */
[----:B------:R-:W1:Y:S01]  /*8280*/  @P5 LDC R122, c[0x0][0x408] ;  /* 0x00010200ff7a5b82 */ /* 0x000e620000000800 */
[--C-:B------:R-:W-:Y:S01]  /*8290*/  @P5 FFMA.FTZ R121, R121, UR24, R88.reuse ;  /* 0x0000001879795c23 */ /* 0x100fe20008010058 */
[----:B------:R-:W-:-:S03]  /*82a0*/  @P5 FFMA.FTZ R125, R123, UR24, R88 ;  /* 0x000000187b7d5c23 */ /* 0x000fc60008010058 */
[----:B------:R-:W-:Y:S01]  /*82b0*/  @P5 FMUL.FTZ R121, R121, UR12 ;  /* 0x0000000c79795c20 */ /* 0x000fe20008410000 */
[----:B------:R-:W-:Y:S01]  /*82c0*/  @P5 FMUL.FTZ R127, R125, UR12 ;  /* 0x0000000c7d7f5c20 */ /* 0x000fe20008410000 */
[----:B------:R-:W-:Y:S02]  /*82d0*/  @P5 HADD2.F32 R125, -RZ, R214.H0_H0 ;  /* 0x200000d6ff7d5230 */ /* 0x000fe40000004100 */
[----:B0-----:R-:W-:Y:S01]  /*82e0*/  @P5 FMUL.FTZ R123, R121, R120 ;  /* 0x00000078797b5220 */ /* 0x001fe20000410000 */
[----:B------:R-:W-:Y:S01]  /*82f0*/  CS2R R120, SRZ ;  /* 0x0000000000787805 */ /* 0x000fe2000001ff00 */
[----:B-1----:R-:W-:-:S04]  /*8300*/  @P5 FMUL.FTZ R122, R127, R122 ;  /* 0x0000007a7f7a5220 */ /* 0x002fc80000410000 */
[----:B------:R-:W-:-:S06]  /*8310*/  @P5 FMUL.FTZ R120, R125, R122 ;  /* 0x0000007a7d785220 */ /* 0x000fcc0000410000 */
[----:B------:R-:W-:Y:S01]  /*8320*/  F2F.F16.F32 R120, R120 ;  /* 0x0000007800787304 */ /* 0x000fe20000200800 */
[----:B--2---:R-:W-:-:S05]  /*8330*/  @P5 MOV R124, R130 ;  /* 0x00000082007c5202 */ /* 0x004fca0000000f00 */
[----:B------:R-:W-:-:S05]  /*8340*/  @P5 HADD2.F32 R124, -RZ, R124.H0_H0 ;  /* 0x2000007cff7c5230 */ /* 0x000fca0000004100 */
[----:B------:R-:W-:Y:S01]  /*8350*/  @P5 FMUL.FTZ R121, R124, R123 ;  /* 0x0000007b7c795220 */ /* 0x000fe20000410000 */
[----:B------:R-:W-:-:S13]  /*8360*/  LOP3.LUT P5, RZ, R140, 0xff0000, RZ, 0xc0, !PT ;  /* 0x00ff00008cff7812 */ /* 0x000fda00078ac0ff */
[----:B------:R-:W0:Y:S01]  /*8370*/  @P5 LDC R125, c[0x0][0x408] ;  /* 0x00010200ff7d5b82 */ /* 0x000e220000000800 */
[C-C-:B------:R-:W-:Y:S01]  /*8380*/  @P5 FFMA.FTZ R123, R155.reuse, UR4, R225.reuse ;  /* 0x000000049b7b5c23 */ /* 0x140fe200080100e1 */
[----:B------:R-:W-:Y:S01]  /*8390*/  @P5 FFMA.FTZ R127, R155, UR4, R225 ;  /* 0x000000049b7f5c23 */ /* 0x000fe200080100e1 */
[----:B------:R-:W-:Y:S02]  /*83a0*/  @P5 MOV R126, R131 ;  /* 0x00000083007e5202 */ /* 0x000fe40000000f00 */
[C---:B------:R-:W-:Y:S01]  /*83b0*/  @P5 FADD.FTZ R123, R156.reuse, -R123 ;  /* 0x8000007b9c7b5221 */ /* 0x040fe20000010000 */
[----:B------:R-:W-:Y:S02]  /*83c0*/  @P5 FADD.FTZ R127, R156, -R127 ;  /* 0x8000007f9c7f5221 */ /* 0x000fe40000010000 */
[----:B------:R-:W1:Y:S01]  /*83d0*/  @P5 LDC R124, c[0x0][0x408] ;  /* 0x00010200ff7c5b82 */ /* 0x000e620000000800 */
[--C-:B------:R-:W-:Y:S01]  /*83e0*/  @P5 FFMA.FTZ R122, R123, UR24, R90.reuse ;  /* 0x000000187b7a5c23 */ /* 0x100fe2000801005a */
[----:B------:R-:W-:Y:S01]  /*83f0*/  @P5 FFMA.FTZ R127, R127, UR24, R90 ;  /* 0x000000187f7f5c23 */ /* 0x000fe2000801005a */
[----:B------:R-:W-:-:S02]  /*8400*/  @P5 HADD2.F32 R128, -RZ, R126.H0_H0 ;  /* 0x2000007eff805230 */ /* 0x000fc40000004100 */
[----:B------:R-:W-:Y:S01]  /*8410*/  @P5 FMUL.FTZ R122, R122, UR12 ;  /* 0x0000000c7a7a5c20 */ /* 0x000fe20008410000 */
[----:B------:R-:W-:Y:S01]  /*8420*/  @P5 FMUL.FTZ R127, R127, UR12 ;  /* 0x0000000c7f7f5c20 */ /* 0x000fe20008410000 */
[----:B------:R-:W-:Y:S02]  /*8430*/  @P5 HADD2.F32 R126, -RZ, R215.H0_H0 ;  /* 0x200000d7ff7e5230 */ /* 0x000fe40000004100 */
[----:B0-----:R-:W-:Y:S01]  /*8440*/  @P5 FMUL.FTZ R125, R122, R125 ;  /* 0x0000007d7a7d5220 */ /* 0x001fe20000410000 */
[----:B------:R-:W-:-:S03]  /*8450*/  CS2R R122, SRZ ;  /* 0x00000000007a7805 */ /* 0x000fc6000001ff00 */
[----:B------:R-:W-:Y:S01]  /*8460*/  @P5 FMUL.FTZ R123, R128, R125 ;  /* 0x0000007d807b5220 */ /* 0x000fe20000410000 */
[----:B-1----:R-:W-:Y:S02]  /*8470*/  @P5 FMUL.FTZ R127, R127, R124 ;  /* 0x0000007c7f7f5220 */ /* 0x002fe40000410000 */
[----:B------:R-:W0:Y:S02]  /*8480*/  @P6 LDC R124, c[0x0][0x408] ;  /* 0x00010200ff7c6b82 */ /* 0x000e240000000800 */
[----:B------:R-:W-:Y:S01]  /*8490*/  @P5 FMUL.FTZ R122, R126, R127 ;  /* 0x0000007f7e7a5220 */ /* 0x000fe20000410000 */
[----:B------:R-:W-:Y:S01]  /*84a0*/  ISETP.GE.U32.AND P5, PT, R140, 0x1000000, PT ;  /* 0x010000008c00780c */ /* 0x000fe20003fa6070 */
[----:B------:R-:W-:-:S04]  /*84b0*/  @P6 FFMA.FTZ R126, R154, UR4, R225 ;  /* 0x000000049a7e6c23 */ /* 0x000fc800080100e1 */
[----:B------:R-:W-:Y:S01]  /*84c0*/  @P6 FADD.FTZ R126, R153, -R126 ;  /* 0x8000007e997e6221 */ /* 0x000fe20000010000 */
[----:B------:R-:W-:Y:S03]  /*84d0*/  F2F.F16.F32 R122, R122 ;  /* 0x0000007a007a7304 */ /* 0x000fe60000200800 */
[----:B------:R-:W-:-:S04]  /*84e0*/  @P6 FFMA.FTZ R127, R126, UR24, R89 ;  /* 0x000000187e7f6c23 */ /* 0x000fc80008010059 */
[----:B------:R-:W1:Y:S01]  /*84f0*/  @P5 LDC R125, c[0x0][0x408] ;  /* 0x00010200ff7d5b82 */ /* 0x000e620000000800 */
[----:B------:R-:W-:Y:S01]  /*8500*/  @P5 FFMA.FTZ R128, R158, UR4, R225 ;  /* 0x000000049e805c23 */ /* 0x000fe200080100e1 */
[----:B------:R-:W-:-:S03]  /*8510*/  @P6 FMUL.FTZ R127, R127, UR12 ;  /* 0x0000000c7f7f6c20 */ /* 0x000fc60008410000 */
[----:B------:R-:W-:Y:S01]  /*8520*/  @P5 FADD.FTZ R126, R157, -R128 ;  /* 0x800000809d7e5221 */ /* 0x000fe20000010000 */
[----:B------:R-:W-:Y:S02]  /*8530*/  HFMA2 R128, -RZ, RZ, 0, 0 ;  /* 0x00000000ff807431 */ /* 0x000fe400000001ff */
[----:B0-----:R-:W-:Y:S01]  /*8540*/  @P6 FMUL.FTZ R124, R127, R124 ;  /* 0x0000007c7f7c6220 */ /* 0x001fe20000410000 */
[----:B------:R-:W-:Y:S01]  /*8550*/  @P5 FFMA.FTZ R126, R126, UR24, R91 ;  /* 0x000000187e7e5c23 */ /* 0x000fe2000801005b */
[----:B------:R-:W-:Y:S02]  /*8560*/  @P5 HADD2.F32 R127, -RZ, R215.H1_H1 ;  /* 0x300000d7ff7f5230 */ /* 0x000fe40000004100 */
[----:B------:R-:W-:Y:S01]  /*8570*/  @P6 FMUL.FTZ R128, R129, R124 ;  /* 0x0000007c81806220 */ /* 0x000fe20000410000 */
[----:B------:R-:W-:Y:S01]  /*8580*/  @P5 FMUL.FTZ R126, R126, UR12 ;  /* 0x0000000c7e7e5c20 */ /* 0x000fe20008410000 */
[----:B------:R-:W-:-:S04]  /*8590*/  MOV R124, RZ ;  /* 0x000000ff007c7202 */ /* 0x000fc80000000f00 */
[----:B------:R-:W0:Y:S01]  /*85a0*/  F2F.F16.F32 R128, R128 ;  /* 0x0000008000807304 */ /* 0x000e220000200800 */
[----:B-1----:R-:W-:-:S04]  /*85b0*/  @P5 FMUL.FTZ R126, R126, R125 ;  /* 0x0000007d7e7e5220 */ /* 0x002fc80000410000 */
[----:B------:R-:W-:Y:S02]  /*85c0*/  @P5 FMUL.FTZ R124, R127, R126 ;  /* 0x0000007e7f7c5220 */ /* 0x000fe40000410000 */
[----:B------:R-:W1:Y:S01]  /*85d0*/  LDC.64 R126, c[0x0][0x468] ;  /* 0x00011a00ff7e7b82 */ /* 0x000e620000000a00 */
[----:B0-----:R-:W-:-:S03]  /*85e0*/  IMAD.WIDE.U32 R132, R128, 0x10000, RZ ;  /* 0x0001000080847825 */ /* 0x001fc600078e00ff */
[----:B------:R-:W0:Y:S01]  /*85f0*/  F2F.F16.F32 R124, R124 ;  /* 0x0000007c007c7304 */ /* 0x000e220000200800 */
[----:B------:R-:W-:Y:S01]  /*8600*/  LOP3.LUT R132, R132, R120, RZ, 0xfc, !PT ;  /* 0x0000007884847212 */ /* 0x000fe200078efcff */
[----:B------:R-:W-:Y:S01]  /*8610*/  HFMA2 R120, -RZ, RZ, 0, 0 ;  /* 0x00000000ff787431 */ /* 0x000fe200000001ff */
[----:B0-----:R-:W-:-:S04]  /*8620*/  SHF.L.U32 R125, R124, 0x10, RZ ;  /* 0x000000107c7d7819 */ /* 0x001fc800000006ff */
[----:B------:R-:W-:Y:S01]  /*8630*/  LOP3.LUT R133, R133, R125, R122, 0xfe, !PT ;  /* 0x0000007d85857212 */ /* 0x000fe200078efe7a */
[----:B-1----:R-:W-:-:S05]  /*8640*/  IMAD.WIDE.U32 R126, R141, 0x8, R126 ;  /* 0x000000088d7e7825 */ /* 0x002fca00078e007e */
[----:B------:R0:W-:Y:S01]  /*8650*/  STG.E.64 desc[UR14][R126.64], R132 ;  /* 0x000000847e007986 */ /* 0x0001e2000c101b0e */
[----:B------:R-:W-:Y:S05]  /*8660*/  @!P6 BRA `(.L_x_9530) ;  /* 0x000000000020e947 */ /* 0x000fea0003800000 */
[----:B------:R-:W-:Y:S01]  /*8670*/  FFMA.FTZ R120, R154, UR4, R225 ;  /* 0x000000049a787c23 */ /* 0x000fe200080100e1 */
[----:B------:R-:W-:-:S03]  /*8680*/  SHF.R.U64 R124, R130, 0x10, R131 ;  /* 0x00000010827c7819 */ /* 0x000fc60000001283 */
[----:B------:R-:W-:-:S04]  /*8690*/  FADD.FTZ R120, R153, -R120 ;  /* 0x8000007899787221 */ /* 0x000fc80000010000 */
[----:B------:R-:W-:-:S04]  /*86a0*/  FFMA.FTZ R120, R120, UR24, R89 ;  /* 0x0000001878787c23 */ /* 0x000fc80008010059 */
[----:B------:R-:W-:Y:S01]  /*86b0*/  FMUL.FTZ R122, R120, UR12 ;  /* 0x0000000c787a7c20 */ /* 0x000fe20008410000 */
[----:B------:R-:W-:-:S03]  /*86c0*/  HADD2.F32 R120, -RZ, R124.H0_H0 ;  /* 0x2000007cff787230 */ /* 0x000fc60000004100 */
[----:B------:R-:W-:-:S04]  /*86d0*/  FMUL.FTZ R125, R122, UR25 ;  /* 0x000000197a7d7c20 */ /* 0x000fc80008410000 */
[----:B------:R-:W-:-:S07]  /*86e0*/  FMUL.FTZ R120, R120, R125 ;  /* 0x0000007d78787220 */ /* 0x000fce0000410000 */
.L_x_9530:
[----:B------:R-:W-:Y:S05]  /*86f0*/  BSYNC.RECONVERGENT B2 ;  /* 0x0000000000027941 */ /* 0x000fea0003800200 */
.L_x_9529:
[----:B------:R-:W-:Y:S01]  /*8700*/  BSSY.RECONVERGENT B2, `(.L_x_9531) ;  /* 0x000000c000027945 */ /* 0x000fe20003800200 */
[----:B------:R-:W-:Y:S01]  /*8710*/  FADD.FTZ R29, R29, R120 ;  /* 0x000000781d1d7221 */ /* 0x000fe20000010000 */
[----:B------:R-:W-:Y:S02]  /*8720*/  MOV R120, RZ ;  /* 0x000000ff00787202 */ /* 0x000fe40000000f00 */
[----:B------:R-:W-:Y:S05]  /*8730*/  @!P5 BRA `(.L_x_9532) ;  /* 0x000000000020d947 */ /* 0x000fea0003800000 */
[----:B------:R-:W-:Y:S01]  /*8740*/  FFMA.FTZ R120, R158, UR4, R225 ;  /* 0x000000049e787c23 */ /* 0x000fe200080100e1 */
[----:B------:R-:W-:-:S03]  /*8750*/  SHF.R.U32.HI R130, RZ, 0x10, R131 ;  /* 0x00000010ff827819 */ /* 0x000fc60000011683 */
[----:B------:R-:W-:-:S04]  /*8760*/  FADD.FTZ R120, R157, -R120 ;  /* 0x800000789d787221 */ /* 0x000fc80000010000 */
[----:B------:R-:W-:-:S04]  /*8770*/  FFMA.FTZ R120, R120, UR24, R91 ;  /* 0x0000001878787c23 */ /* 0x000fc8000801005b */
[----:B------:R-:W-:Y:S01]  /*8780*/  FMUL.FTZ R122, R120, UR12 ;  /* 0x0000000c787a7c20 */ /* 0x000fe20008410000 */
[----:B------:R-:W-:-:S03]  /*8790*/  HADD2.F32 R120, -RZ, R130.H0_H0 ;  /* 0x20000082ff787230 */ /* 0x000fc60000004100 */
[----:B------:R-:W-:-:S04]  /*87a0*/  FMUL.FTZ R125, R122, UR25 ;  /* 0x000000197a7d7c20 */ /* 0x000fc80008410000 */
[----:B------:R-:W-:-:S07]  /*87b0*/  FMUL.FTZ R120, R120, R125 ;  /* 0x0000007d78787220 */ /* 0x000fce0000410000 */
.L_x_9532:
[----:B------:R-:W-:Y:S05]  /*87c0*/  BSYNC.RECONVERGENT B2 ;  /* 0x0000000000027941 */ /* 0x000fea0003800200 */
.L_x_9531:
[----:B------:R-:W-:Y:S01]  /*87d0*/  FADD.FTZ R28, R28, R121 ;  /* 0x000000791c1c7221 */ /* 0x000fe20000010000 */
[----:B------:R-:W-:Y:S01]  /*87e0*/  FADD.FTZ R30, R30, R123 ;  /* 0x0000007b1e1e7221 */ /* 0x000fe20000010000 */
[----:B------:R-:W-:Y:S01]  /*87f0*/  FADD.FTZ R31, R31, R120 ;  /* 0x000000781f1f7221 */ /* 0x000fe20000010000 */
[----:B------:R-:W-:-:S07]  /*8800*/  IADD3 R141, PT, PT, R141, 0x100, RZ ;  /* 0x000001008d8d7810 */ /* 0x000fce0007ffe0ff */
.L_x_9528:
[----:B------:R-:W-:Y:S05]  /*8810*/  BSYNC.RECONVERGENT B1 ;  /* 0x0000000000017941 */ /* 0x000fea0003800200 */
.L_x_9527:
[----:B------:R-:W-:Y:S04]  /*8820*/  BSSY.RECONVERGENT B1, `(.L_x_9533) ;  /* 0x0000067000017945 */ /* 0x000fe80003800200 */
[----:B------:R-:W-:Y:S05]  /*8830*/  @!P0 BRA `(.L_x_9534) ;  /* 0x0000000400948947 */ /* 0x000fea0003800000 */
[----:B------:R-:W1:Y:S02]  /*8840*/  LDC.64 R130, c[0x0][0x390] ;  /* 0x0000e400ff827b82 */ /* 0x000e640000000a00 */
[----:B-1----:R-:W-:-:S06]  /*8850*/  IMAD.WIDE.U32 R130, R141, 0x8, R130 ;  /* 0x000000088d827825 */ /* 0x002fcc00078e0082 */
[----:B------:R-:W2:Y:S01]  /*8860*/  LDG.E.64 R130, desc[UR14][R130.64] ;  /* 0x0000000e82827981 */ /* 0x000ea2000c1e1b00 */
[C---:B-----5:R-:W-:Y:S01]  /*8870*/  LOP3.LUT P5, RZ, R139.reuse, 0xff, RZ, 0xc0, !PT ;  /* 0x000000ff8bff7812 */ /* 0x060fe200078ac0ff */
[----:B------:R-:W-:Y:S01]  /*8880*/  BSSY.RECONVERGENT B2, `(.L_x_9535) ;  /* 0x000004f000027945 */ /* 0x000fe20003800200 */
[----:B------:R-:W-:-:S11]  /*8890*/  LOP3.LUT P6, RZ, R139, 0xff00, RZ, 0xc0, !PT ;  /* 0x0000ff008bff7812 */ /* 0x000fd600078cc0ff */
[----:B------:R-:W1:Y:S01]  /*88a0*/  @P5 LDC R120, c[0x0][0x408] ;  /* 0x00010200ff785b82 */ /* 0x000e620000000800 */
[C-C-:B------:R-:W-:Y:S01]  /*88b0*/  @P5 FFMA.FTZ R121, R159.reuse, UR4, R225.reuse ;  /* 0x000000049f795c23 */ /* 0x140fe200080100e1 */
[----:B------:R-:W-:Y:S01]  /*88c0*/  @P5 FFMA.FTZ R123, R159, UR4, R225 ;  /* 0x000000049f7b5c23 */ /* 0x000fe200080100e1 */
[----:B------:R-:W-:Y:S02]  /*88d0*/  @P6 HADD2.F32 R129, -RZ, R217.H1_H1 ;  /* 0x300000d9ff816230 */ /* 0x000fe40000004100 */
[C---:B------:R-:W-:Y:S01]  /*88e0*/  @P5 FADD.FTZ R121, R160.reuse, -R121 ;  /* 0x80000079a0795221 */ /* 0x040fe20000010000 */
[----:B------:R-:W-:Y:S02]  /*88f0*/  @P5 FADD.FTZ R123, R160, -R123 ;  /* 0x8000007ba07b5221 */ /* 0x000fe40000010000 */
[----:B------:R-:W3:Y:S01]  /*8900*/  @P5 LDC R122, c[0x0][0x408] ;  /* 0x00010200ff7a5b82 */ /* 0x000ee20000000800 */
[--C-:B------:R-:W-:Y:S01]  /*8910*/  @P5 FFMA.FTZ R121, R121, UR24, R92.reuse ;  /* 0x0000001879795c23 */ /* 0x100fe2000801005c */
[----:B------:R-:W-:-:S03]  /*8920*/  @P5 FFMA.FTZ R125, R123, UR24, R92 ;  /* 0x000000187b7d5c23 */ /* 0x000fc6000801005c */
[----:B------:R-:W-:Y:S01]  /*8930*/  @P5 FMUL.FTZ R121, R121, UR12 ;  /* 0x0000000c79795c20 */ /* 0x000fe20008410000 */
[----:B0-----:R-:W-:Y:S01]  /*8940*/  @P5 FMUL.FTZ R127, R125, UR12 ;  /* 0x0000000c7d7f5c20 */ /* 0x001fe20008410000 */
[----:B------:R-:W-:Y:S02]  /*8950*/  @P5 HADD2.F32 R125, -RZ, R217.H0_H0 ;  /* 0x200000d9ff7d5230 */ /* 0x000fe40000004100 */
[----:B-1----:R-:W-:Y:S01]  /*8960*/  @P5 FMUL.FTZ R123, R121, R120 ;  /* 0x00000078797b5220 */ /* 0x002fe20000410000 */
[----:B------:R-:W-:Y:S01]  /*8970*/  CS2R R120, SRZ ;  /* 0x0000000000787805 */ /* 0x000fe2000001ff00 */
[----:B---3--:R-:W-:-:S04]  /*8980*/  @P5 FMUL.FTZ R122, R127, R122 ;  /* 0x0000007a7f7a5220 */ /* 0x008fc80000410000 */
        /* <DEDUP_REMOVED lines=62> */
.L_x_9536:
[----:B------:R-:W-:Y:S05]  /*8d70*/  BSYNC.RECONVERGENT B2 ;  /* 0x0000000000027941 */ /* 0x000fea0003800200 */
.L_x_9535:
        /* <DEDUP_REMOVED lines=12> */
.L_x_9538:
[----:B------:R-:W-:Y:S05]  /*8e40*/  BSYNC.RECONVERGENT B2 ;  /* 0x0000000000027941 */ /* 0x000fea0003800200 */
.L_x_9537:
[----:B------:R-:W-:Y:S01]  /*8e50*/  FADD.FTZ R24, R24, R121 ;  /* 0x0000007918187221 */ /* 0x000fe20000010000 */
[----:B------:R-:W-:Y:S01]  /*8e60*/  FADD.FTZ R26, R26, R123 ;  /* 0x0000007b1a1a7221 */ /* 0x000fe20000010000 */
[----:B------:R-:W-:Y:S01]  /*8e70*/  FADD.FTZ R27, R27, R120 ;  /* 0x000000781b1b7221 */ /* 0x000fe20000010000 */
[----:B------:R-:W-:-:S07]  /*8e80*/  IADD3 R141, PT, PT, R141, 0x100, RZ ;  /* 0x000001008d8d7810 */ /* 0x000fce0007ffe0ff */
.L_x_9534:
[----:B------:R-:W-:Y:S05]  /*8e90*/  BSYNC.RECONVERGENT B1 ;  /* 0x0000000000017941 */ /* 0x000fea0003800200 */
.L_x_9533:
        /* <DEDUP_REMOVED lines=85> */
.L_x_9542:
[----:B------:R-:W-:Y:S05]  /*93f0*/  BSYNC.RECONVERGENT B2 ;  /* 0x0000000000027941 */ /* 0x000fea0003800200 */
.L_x_9541:
        /* <DEDUP_REMOVED lines=12> */
.L_x_9544:
[----:B------:R-:W-:Y:S05]  /*94c0*/  BSYNC.RECONVERGENT B2 ;  /* 0x0000000000027941 */ /* 0x000fea0003800200 */
.L_x_9543:
[----:B------:R-:W-:Y:S01]  /*94d0*/  FADD.FTZ R20, R20, R121 ;  /* 0x0000007914147221 */ /* 0x000fe20000010000 */
[----:B------:R-:W-:Y:S01]  /*94e0*/  FADD.FTZ R22, R22, R123 ;  /* 0x0000007b16167221 */ /* 0x000fe20000010000 */
[----:B------:R-:W-:Y:S01]  /*94f0*/  FADD.FTZ R23, R23, R120 ;  /* 0x0000007817177221 */ /* 0x000fe20000010000 */
[----:B------:R-:W-:-:S07]  /*9500*/  IADD3 R141, PT, PT, R141, 0x100, RZ ;  /* 0x000001008d8d7810 */ /* 0x000fce0007ffe0ff */
.L_x_9540:
[----:B------:R-:W-:Y:S05]  /*9510*/  BSYNC.RECONVERGENT B1 ;  /* 0x0000000000017941 */ /* 0x000fea0003800200 */
.L_x_9539:
        /* <DEDUP_REMOVED lines=85> */
.L_x_9548:
[----:B------:R-:W-:Y:S05]  /*9a70*/  BSYNC.RECONVERGENT B2 ;  /* 0x0000000000027941 */ /* 0x000fea0003800200 */
.L_x_9547:
        /* <DEDUP_REMOVED lines=12> */
.L_x_9550:
[----:B------:R-:W-:Y:S05]  /*9b40*/  BSYNC.RECONVERGENT B2 ;  /* 0x0000000000027941 */ /* 0x000fea0003800200 */
.L_x_9549:
[----:B------:R-:W-:Y:S01]  /*9b50*/  FADD.FTZ R16, R16, R121 ;  /* 0x0000007910107221 */ /* 0x000fe20000010000 */
[----:B------:R-:W-:Y:S01]  /*9b60*/  FADD.FTZ R18, R18, R123 ;  /* 0x0000007b12127221 */ /* 0x000fe20000010000 */
[----:B------:R-:W-:Y:S01]  /*9b70*/  FADD.FTZ R19, R19, R120 ;  /* 0x0000007813137221 */ /* 0x000fe20000010000 */
[----:B------:R-:W-:-:S07]  /*9b80*/  IADD3 R141, PT, PT, R141, 0x100, RZ ;  /* 0x000001008d8d7810 */ /* 0x000fce0007ffe0ff */
.L_x_9546:
[----:B------:R-:W-:Y:S05]  /*9b90*/  BSYNC.RECONVERGENT B1 ;  /* 0x0000000000017941 */ /* 0x000fea0003800200 */
.L_x_9545:
        /* <DEDUP_REMOVED lines=85> */
.L_x_9554:
[----:B------:R-:W-:Y:S05]  /*a0f0*/  BSYNC.RECONVERGENT B2 ;  /* 0x0000000000027941 */ /* 0x000fea0003800200 */
.L_x_9553:
        /* <DEDUP_REMOVED lines=12> */
.L_x_9556:
[----:B------:R-:W-:Y:S05]  /*a1c0*/  BSYNC.RECONVERGENT B2 ;  /* 0x0000000000027941 */ /* 0x000fea0003800200 */
.L_x_9555:
[----:B------:R-:W-:Y:S01]  /*a1d0*/  FADD.FTZ R12, R12, R121 ;  /* 0x000000790c0c7221 */ /* 0x000fe20000010000 */
[----:B------:R-:W-:Y:S01]  /*a1e0*/  FADD.FTZ R14, R14, R123 ;  /* 0x0000007b0e0e7221 */ /* 0x000fe20000010000 */
[----:B------:R-:W-:Y:S01]  /*a1f0*/  FADD.FTZ R15, R15, R120 ;  /* 0x000000780f0f7221 */ /* 0x000fe20000010000 */
[----:B------:R-:W-:-:S07]  /*a200*/  IADD3 R141, PT, PT, R141, 0x100, RZ ;  /* 0x000001008d8d7810 */ /* 0x000fce0007ffe0ff */
.L_x_9552:
[----:B------:R-:W-:Y:S05]  /*a210*/  BSYNC.RECONVERGENT B1 ;  /* 0x0000000000017941 */ /* 0x000fea0003800200 */
.L_x_9551:
        /* <DEDUP_REMOVED lines=85> */
.L_x_9560:
[----:B------:R-:W-:Y:S05]  /*a770*/  BSYNC.RECONVERGENT B2 ;  /* 0x0000000000027941 */ /* 0x000fea0003800200 */
.L_x_9559:
        /* <DEDUP_REMOVED lines=12> */
.L_x_9562:
[----:B------:R-:W-:Y:S05]  /*a840*/  BSYNC.RECONVERGENT B2 ;  /* 0x0000000000027941 */ /* 0x000fea0003800200 */
.L_x_9561:
[----:B------:R-:W-:Y:S01]  /*a850*/  FADD.FTZ R8, R8, R121 ;  /* 0x0000007908087221 */ /* 0x000fe20000010000 */
[----:B------:R-:W-:Y:S01]  /*a860*/  FADD.FTZ R10, R10, R123 ;  /* 0x0000007b0a0a7221 */ /* 0x000fe20000010000 */
[----:B------:R-:W-:Y:S01]  /*a870*/  FADD.FTZ R11, R11, R120 ;  /* 0x000000780b0b7221 */ /* 0x000fe20000010000 */
[----:B------:R-:W-:-:S07]  /*a880*/  IADD3 R141, PT, PT, R141, 0x100, RZ ;  /* 0x000001008d8d7810 */ /* 0x000fce0007ffe0ff */
.L_x_9558:
[----:B------:R-:W-:Y:S05]  /*a890*/  BSYNC.RECONVERGENT B1 ;  /* 0x0000000000017941 */ /* 0x000fea0003800200 */
.L_x_9557:
[----:B------:R-:W-:-:S13]  /*a8a0*/  ISETP.NE.AND P5, PT, R216, RZ, PT ;  /* 0x000000ffd800720c */ /* 0x000fda0003fa5270 */
[----:B------:R-:W-:Y:S05]  /*a8b0*/  @!P5 BRA `(.L_x_9523) ;  /* 0x0000003400acd947 */ /* 0x000fea0003800000 */
[----:B------:R-:W0:Y:S02]  /*a8c0*/  LDC.64 R120, c[0x0][0x390] ;  /* 0x0000e400ff787b82 */ /* 0x000e240000000a00 */
[----:B0-----:R-:W-:-:S06]  /*a8d0*/  IMAD.WIDE.U32 R132, R141, 0x8, R120 ;  /* 0x000000088d847825 */ /* 0x001fcc00078e0078 */
[----:B------:R-:W2:Y:S01]  /*a8e0*/  LDG.E.64 R132, desc[UR14][R132.64] ;  /* 0x0000000e84847981 */ /* 0x000ea2000c1e1b00 */
[----:B-----5:R-:W-:Y:S01]  /*a8f0*/  ISETP.GE.U32.AND P5, PT, R0, 0x1000000, PT ;  /* 0x010000000000780c */ /* 0x020fe20003fa6070 */
[----:B------:R-:W-:Y:S01]  /*a900*/  FFMA.FTZ R120, R206, UR4, R225 ;  /* 0x00000004ce787c23 */ /* 0x000fe200080100e1 */
[----:B------:R-:W-:Y:S01]  /*a910*/  MOV R124, RZ ;  /* 0x000000ff007c7202 */ /* 0x000fe20000000f00 */
[----:B------:R-:W-:Y:S02]  /*a920*/  BSSY.RECONVERGENT B1, `(.L_x_9563) ;  /* 0x0000051000017945 */ /* 0x000fe40003800200 */
[----:B------:R-:W-:-:S04]  /*a930*/  FADD.FTZ R120, R205, -R120 ;  /* 0x80000078cd787221 */ /* 0x000fc80000010000 */
[----:B------:R-:W-:-:S04]  /*a940*/  FFMA.FTZ R120, R120, UR24, R115 ;  /* 0x0000001878787c23 */ /* 0x000fc80008010073 */
[----:B------:R-:W-:Y:S01]  /*a950*/  FMUL.FTZ R121, R120, UR12 ;  /* 0x0000000c78797c20 */ /* 0x000fe20008410000 */
[----:B------:R-:W-:Y:S02]  /*a960*/  @P5 HADD2.F32 R123, -RZ, R229.H1_H1 ;  /* 0x300000e5ff7b5230 */ /* 0x000fe40000004100 */
[----:B------:R-:W-:Y:S02]  /*a970*/  HFMA2 R120, -RZ, RZ, 0, 0 ;  /* 0x00000000ff787431 */ /* 0x000fe400000001ff */
[----:B------:R-:W-:-:S04]  /*a980*/  FMUL.FTZ R126, R121, UR25 ;  /* 0x00000019797e7c20 */ /* 0x000fc80008410000 */
[----:B------:R-:W-:-:S06]  /*a990*/  @P5 FMUL.FTZ R124, R123, R126 ;  /* 0x0000007e7b7c5220 */ /* 0x000fcc0000410000 */
[----:B------:R-:W0:Y:S01]  /*a9a0*/  F2F.F16.F32 R124, R124 ;  /* 0x0000007c007c7304 */ /* 0x000e220000200800 */
[----:B--2---:R-:W-:-:S05]  /*a9b0*/  @P5 SHF.R.U32.HI R122, RZ, 0x10, R133 ;  /* 0x00000010ff7a5819 */ /* 0x004fca0000011685 */
[----:B------:R-:W-:-:S05]  /*a9c0*/  @P5 HADD2.F32 R121, -RZ, R122.H0_H0 ;  /* 0x2000007aff795230 */ /* 0x000fca0000004100 */
[----:B------:R-:W-:Y:S01]  /*a9d0*/  @P5 FMUL.FTZ R120, R126, R121 ;  /* 0x000000797e785220 */ /* 0x000fe20000410000 */
[----:B------:R-:W-:-:S13]  /*a9e0*/  LOP3.LUT P5, RZ, R0, 0xff, RZ, 0xc0, !PT ;  /* 0x000000ff00ff7812 */ /* 0x000fda00078ac0ff */
[----:B------:R-:W1:Y:S01]  /*a9f0*/  @P5 LDC R125, c[0x0][0x408] ;  /* 0x00010200ff7d5b82 */ /* 0x000e620000000800 */
[C-C-:B------:R-:W-:Y:S01]  /*aa00*/  @P5 FFMA.FTZ R123, R199.reuse, UR4, R225.reuse ;  /* 0x00000004c77b5c23 */ /* 0x140fe200080100e1 */
[----:B------:R-:W-:-:S03]  /*aa10*/  @P5 FFMA.FTZ R127, R199, UR4, R225 ;  /* 0x00000004c77f5c23 */ /* 0x000fc600080100e1 */
[C---:B------:R-:W-:Y:S01]  /*aa20*/  @P5 FADD.FTZ R123, R200.reuse, -R123 ;  /* 0x8000007bc87b5221 */ /* 0x040fe20000010000 */
[----:B------:R-:W-:Y:S02]  /*aa30*/  @P5 FADD.FTZ R127, R200, -R127 ;  /* 0x8000007fc87f5221 */ /* 0x000fe40000010000 */
[----:B------:R-:W2:Y:S01]  /*aa40*/  @P5 LDC R121, c[0x0][0x408] ;  /* 0x00010200ff795b82 */ /* 0x000ea20000000800 */
[--C-:B------:R-:W-:Y:S01]  /*aa50*/  @P5 FFMA.FTZ R122, R123, UR24, R112.reuse ;  /* 0x000000187b7a5c23 */ /* 0x100fe20008010070 */
[----:B------:R-:W-:Y:S01]  /*aa60*/  @P5 FFMA.FTZ R126, R127, UR24, R112 ;  /* 0x000000187f7e5c23 */ /* 0x000fe20008010070 */
[----:B------:R-:W-:Y:S02]  /*aa70*/  @P5 MOV R127, R132 ;  /* 0x00000084007f5202 */ /* 0x000fe40000000f00 */
[----:B------:R-:W-:Y:S01]  /*aa80*/  @P5 FMUL.FTZ R122, R122, UR12 ;  /* 0x0000000c7a7a5c20 */ /* 0x000fe20008410000 */
[----:B------:R-:W-:Y:S02]  /*aa90*/  @P5 FMUL.FTZ R126, R126, UR12 ;  /* 0x0000000c7e7e5c20 */ /* 0x000fe40008410000 */
[----:B------:R-:W-:-:S02]  /*aaa0*/  @P5 HADD2.F32 R128, -RZ, R127.H0_H0 ;  /* 0x2000007fff805230 */ /* 0x000fc40000004100 */
[----:B------:R-:W-:Y:S02]  /*aab0*/  @P5 HADD2.F32 R127, -RZ, R228.H0_H0 ;  /* 0x200000e4ff7f5230 */ /* 0x000fe40000004100 */
[----:B-1----:R-:W-:Y:S01]  /*aac0*/  @P5 FMUL.FTZ R125, R122, R125 ;  /* 0x0000007d7a7d5220 */ /* 0x002fe20000410000 */
[----:B------:R-:W-:-:S03]  /*aad0*/  CS2R R122, SRZ ;  /* 0x00000000007a7805 */ /* 0x000fc6000001ff00 */
[----:B------:R-:W-:Y:S01]  /*aae0*/  @P5 FMUL.FTZ R123, R128, R125 ;  /* 0x0000007d807b5220 */ /* 0x000fe20000410000 */
[----:B--2---:R-:W-:-:S04]  /*aaf0*/  @P5 FMUL.FTZ R126, R126, R121 ;  /* 0x000000797e7e5220 */ /* 0x004fc80000410000 */
[----:B------:R-:W-:Y:S01]  /*ab00*/  @P5 FMUL.FTZ R122, R127, R126 ;  /* 0x0000007e7f7a5220 */ /* 0x000fe20000410000 */
[----:B------:R-:W-:-:S05]  /*ab10*/  LOP3.LUT P5, RZ, R0, 0xff0000, RZ, 0xc0, !PT ;  /* 0x00ff000000ff7812 */ /* 0x000fca00078ac0ff */
[----:B------:R-:W-:Y:S08]  /*ab20*/  F2F.F16.F32 R122, R122 ;  /* 0x0000007a007a7304 */ /* 0x000ff00000200800 */
[----:B------:R-:W1:Y:S01]  /*ab30*/  @P5 LDC R126, c[0x0][0x408] ;  /* 0x00010200ff7e5b82 */ /* 0x000e620000000800 */
[C-C-:B------:R-:W-:Y:S01]  /*ab40*/  @P5 FFMA.FTZ R121, R203.reuse, UR4, R225.reuse ;  /* 0x00000004cb795c23 */ /* 0x140fe200080100e1 */
[----:B------:R-:W-:Y:S01]  /*ab50*/  @P5 FFMA.FTZ R127, R203, UR4, R225 ;  /* 0x00000004cb7f5c23 */ /* 0x000fe200080100e1 */
[----:B------:R-:W-:-:S02]  /*ab60*/  @P5 MOV R129, R133 ;  /* 0x0000008500815202 */ /* 0x000fc40000000f00 */
[C---:B------:R-:W-:Y:S01]  /*ab70*/  @P5 FADD.FTZ R121, R204.reuse, -R121 ;  /* 0x80000079cc795221 */ /* 0x040fe20000010000 */
[----:B------:R-:W-:Y:S02]  /*ab80*/  @P5 FADD.FTZ R127, R204, -R127 ;  /* 0x8000007fcc7f5221 */ /* 0x000fe40000010000 */
[----:B------:R-:W2:Y:S01]  /*ab90*/  @P5 LDC R125, c[0x0][0x408] ;  /* 0x00010200ff7d5b82 */ /* 0x000ea20000000800 */
[--C-:B------:R-:W-:Y:S01]  /*aba0*/  @P5 FFMA.FTZ R121, R121, UR24, R114.reuse ;  /* 0x0000001879795c23 */ /* 0x100fe20008010072 */
[----:B------:R-:W-:Y:S01]  /*abb0*/  @P5 FFMA.FTZ R128, R127, UR24, R114 ;  /* 0x000000187f805c23 */ /* 0x000fe20008010072 */
[----:B------:R-:W-:Y:S01]  /*abc0*/  @P5 HADD2.F32 R131, -RZ, R129.H0_H0 ;  /* 0x20000081ff835230 */ /* 0x000fe20000004100 */
[----:B------:R-:W-:Y:S01]  /*abd0*/  MOV R127, RZ ;  /* 0x000000ff007f7202 */ /* 0x000fe20000000f00 */
[----:B------:R-:W-:Y:S01]  /*abe0*/  @P5 FMUL.FTZ R121, R121, UR12 ;  /* 0x0000000c79795c20 */ /* 0x000fe20008410000 */
[----:B------:R-:W-:Y:S01]  /*abf0*/  @P5 FMUL.FTZ R128, R128, UR12 ;  /* 0x0000000c80805c20 */ /* 0x000fe20008410000 */
[----:B------:R-:W-:-:S02]  /*ac00*/  @P5 HADD2.F32 R129, -RZ, R229.H0_H0 ;  /* 0x200000e5ff815230 */ /* 0x000fc40000004100 */
[----:B-1----:R-:W-:Y:S01]  /*ac10*/  @P5 FMUL.FTZ R126, R121, R126 ;  /* 0x0000007e797e5220 */ /* 0x002fe20000410000 */
[----:B------:R-:W-:-:S03]  /*ac20*/  HFMA2 R121, -RZ, RZ, 0, 0 ;  /* 0x00000000ff797431 */ /* 0x000fc600000001ff */
[----:B------:R-:W-:Y:S01]  /*ac30*/  @P5 FMUL.FTZ R121, R131, R126 ;  /* 0x0000007e83795220 */ /* 0x000fe20000410000 */
[----:B--2---:R-:W-:Y:S01]  /*ac40*/  @P5 FMUL.FTZ R128, R128, R125 ;  /* 0x0000007d80805220 */ /* 0x004fe20000410000 */
[----:B------:R-:W-:-:S03]  /*ac50*/  HFMA2 R125, -RZ, RZ, 0, 0 ;  /* 0x00000000ff7d7431 */ /* 0x000fc600000001ff */
[----:B------:R-:W-:Y:S01]  /*ac60*/  @P5 FMUL.FTZ R127, R129, R128 ;  /* 0x00000080817f5220 */ /* 0x000fe20000410000 */
[----:B------:R-:W-:-:S05]  /*ac70*/  LOP3.LUT P5, RZ, R0, 0xff00, RZ, 0xc0, !PT ;  /* 0x0000ff0000ff7812 */ /* 0x000fca00078ac0ff */
[----:B------:R-:W-:Y:S08]  /*ac80*/  F2F.F16.F32 R127, R127 ;  /* 0x0000007f007f7304 */ /* 0x000ff00000200800 */
[----:B------:R-:W-:-:S04]  /*ac90*/  @P5 FFMA.FTZ R126, R202, UR4, R225 ;  /* 0x00000004ca7e5c23 */ /* 0x000fc800080100e1 */
[----:B------:R-:W-:-:S04]  /*aca0*/  @P5 FADD.FTZ R126, R201, -R126 ;  /* 0x8000007ec97e5221 */ /* 0x000fc80000010000 */
[----:B------:R-:W-:-:S04]  /*acb0*/  @P5 FFMA.FTZ R126, R126, UR24, R113 ;  /* 0x000000187e7e5c23 */ /* 0x000fc80008010071 */
[----:B------:R-:W-:Y:S01]  /*acc0*/  @P5 FMUL.FTZ R129, R126, UR12 ;  /* 0x0000000c7e815c20 */ /* 0x000fe20008410000 */
[----:B------:R-:W-:-:S03]  /*acd0*/  @P5 HADD2.F32 R126, -RZ, R228.H1_H1 ;  /* 0x300000e4ff7e5230 */ /* 0x000fc60000004100 */
[----:B------:R-:W-:-:S04]  /*ace0*/  @P5 FMUL.FTZ R129, R129, UR25 ;  /* 0x0000001981815c20 */ /* 0x000fc80008410000 */
[----:B------:R-:W-:Y:S01]  /*acf0*/  @P5 FMUL.FTZ R125, R126, R129 ;  /* 0x000000817e7d5220 */ /* 0x000fe20000410000 */
[----:B0-----:R-:W-:Y:S01]  /*ad00*/  SHF.L.U32 R126, R124, 0x10, RZ ;  /* 0x000000107c7e7819 */ /* 0x001fe200000006ff */
[----:B------:R-:W0:Y:S01]  /*ad10*/  LDC.64 R128, c[0x0][0x468] ;  /* 0x00011a00ff807b82 */ /* 0x000e220000000a00 */
[----:B------:R-:W-:Y:S01]  /*ad20*/  FADD.FTZ R124, R4, R123 ;  /* 0x0000007b047c7221 */ /* 0x000fe20000010000 */
[----:B------:R-:W-:Y:S02]  /*ad30*/  MOV R4, RZ ;  /* 0x000000ff00047202 */ /* 0x000fe40000000f00 */
[----:B------:R-:W1:Y:S02]  /*ad40*/  F2F.F16.F32 R125, R125 ;  /* 0x0000007d007d7304 */ /* 0x000e640000200800 */
[----:B-1----:R-:W-:-:S03]  /*ad50*/  IMAD.WIDE.U32 R130, R125, 0x10000, RZ ;  /* 0x000100007d827825 */ /* 0x002fc600078e00ff */
[----:B------:R-:W-:Y:S01]  /*ad60*/  LOP3.LUT R130, R130, R122, RZ, 0xfc, !PT ;  /* 0x0000007a82827212 */ /* 0x000fe200078efcff */
[----:B0-----:R-:W-:Y:S01]  /*ad70*/  IMAD.WIDE.U32 R128, R141, 0x8, R128 ;  /* 0x000000088d807825 */ /* 0x001fe200078e0080 */
[----:B------:R-:W-:-:S05]  /*ad80*/  LOP3.LUT R131, R131, R126, R127, 0xfe, !PT ;  /* 0x0000007e83837212 */ /* 0x000fca00078efe7f */
        /* <DEDUP_REMOVED lines=10> */
.L_x_9564:
[----:B------:R-:W-:Y:S05]  /*ae30*/  BSYNC.RECONVERGENT B1 ;  /* 0x0000000000017941 */ /* 0x000fea0003800200 */
.L_x_9563:
[----:B------:R-:W-:Y:S01]  /*ae40*/  FADD.FTZ R5, R5, R4 ;  /* 0x0000000405057221 */ /* 0x000fe20000010000 */
[----:B------:R-:W-:Y:S01]  /*ae50*/  FADD.FTZ R7, R7, R120 ;  /* 0x0000007807077221 */ /* 0x000fe20000010000 */
[----:B------:R-:W-:Y:S01]  /*ae60*/  FADD.FTZ R6, R6, R121 ;  /* 0x0000007906067221 */ /* 0x000fe20000010000 */
[----:B------:R-:W-:Y:S01]  /*ae70*/  MOV R4, R124 ;  /* 0x0000007c00047202 */ /* 0x000fe20000000f00 */
[----:B------:R-:W-:Y:S06]  /*ae80*/  BRA `(.L_x_9523) ;  /* 0x0000003000387947 */ /* 0x000fec0003800000 */
.L_x_9526:
        /* <DEDUP_REMOVED lines=8> */
[----:B------:R-:W1:Y:S08]  /*af10*/  LDC.64 R132, c[0x0][0x478] ;  /* 0x00011e00ff847b82 */ /* 0x000e700000000a00 */
[----:B------:R-:W2:Y:S01]  /*af20*/  @P5 LDC R119, c[0x0][0x408] ;  /* 0x00010200ff775b82 */ /* 0x000ea20000000800 */
[----:B0-----:R-:W-:-:S07]  /*af30*/  IMAD.WIDE.U32 R122, R141, 0x8, R122 ;  /* 0x000000088d7a7825 */ /* 0x001fce00078e007a */
[----:B------:R-:W0:Y:S01]  /*af40*/  @P5 LDC R116, c[0x0][0x408] ;  /* 0x00010200ff745b82 */ /* 0x000e220000000800 */
[----:B------:R-:W3:Y:S01]  /*af50*/  LDG.E.64 R122, desc[UR14][R122.64] ;  /* 0x0000000e7a7a7981 */ /* 0x000ee2000c1e1b00 */
[C-C-:B------:R-:W-:Y:S01]  /*af60*/  @P5 FFMA.FTZ R117, R3.reuse, UR4, R225.reuse ;  /* 0x0000000403755c23 */ /* 0x140fe200080100e1 */
[C-C-:B------:R-:W-:Y:S01]  /*af70*/  @P5 FFMA.FTZ R121, R3.reuse, UR4, R225.reuse ;  /* 0x0000000403795c23 */ /* 0x140fe200080100e1 */
[--C-:B------:R-:W-:Y:S01]  /*af80*/  FFMA.FTZ R131, R3, UR4, R225.reuse ;  /* 0x0000000403837c23 */ /* 0x100fe200080100e1 */
[----:B------:R-:W-:Y:S01]  /*af90*/  FFMA.FTZ R129, R155, UR4, R225 ;  /* 0x000000049b817c23 */ /* 0x000fe200080100e1 */
[C---:B------:R-:W-:Y:S01]  /*afa0*/  @P5 FADD.FTZ R117, R152.reuse, -R117 ;  /* 0x8000007598755221 */ /* 0x040fe20000010000 */
[C---:B------:R-:W-:Y:S01]  /*afb0*/  @P5 FADD.FTZ R121, R152.reuse, -R121 ;  /* 0x8000007998795221 */ /* 0x040fe20000010000 */
[----:B------:R-:W-:Y:S01]  /*afc0*/  FADD.FTZ R131, R152, -R131 ;  /* 0x8000008398837221 */ /* 0x000fe20000010000 */
[----:B------:R-:W-:Y:S01]  /*afd0*/  FADD.FTZ R129, R156, -R129 ;  /* 0x800000819c817221 */ /* 0x000fe20000010000 */
[--C-:B------:R-:W-:Y:S01]  /*afe0*/  @P5 FFMA.FTZ R117, R117, UR24, R88.reuse ;  /* 0x0000001875755c23 */ /* 0x100fe20008010058 */
[----:B------:R-:W-:Y:S01]  /*aff0*/  @P5 FFMA.FTZ R121, R121, UR24, R88 ;  /* 0x0000001879795c23 */ /* 0x000fe20008010058 */
[----:B-1----:R-:W-:Y:S01]  /*b000*/  IMAD.WIDE.U32 R132, R141, 0x10, R132 ;  /* 0x000000108d847825 */ /* 0x002fe200078e0084 */
[----:B------:R-:W-:Y:S03]  /*b010*/  BSSY.RECONVERGENT B2, `(.L_x_9567) ;  /* 0x000004a000027945 */ /* 0x000fe60003800200 */
[----:B------:R-:W-:Y:S01]  /*b020*/  @P5 FMUL.FTZ R118, R117, UR12 ;  /* 0x0000000c75765c20 */ /* 0x000fe20008410000 */
[----:B------:R-:W-:-:S03]  /*b030*/  @P5 FMUL.FTZ R121, R121, UR12 ;  /* 0x0000000c79795c20 */ /* 0x000fc60008410000 */
[----:B--2---:R-:W-:Y:S01]  /*b040*/  @P5 FMUL.FTZ R118, R118, R119 ;  /* 0x0000007776765220 */ /* 0x004fe20000410000 */
[----:B------:R-:W-:Y:S02]  /*b050*/  @P5 HADD2.F32 R119, -RZ, R214.H0_H0 ;  /* 0x200000d6ff775230 */ /* 0x000fe40000004100 */
[----:B0-----:R-:W-:-:S04]  /*b060*/  @P5 FMUL.FTZ R116, R121, R116 ;  /* 0x0000007479745220 */ /* 0x001fc80000410000 */
[----:B------:R-:W-:-:S06]  /*b070*/  @P5 FMUL.FTZ R124, R119, R116 ;  /* 0x00000074777c5220 */ /* 0x000fcc0000410000 */
[----:B------:R-:W-:Y:S01]  /*b080*/  F2F.F16.F32 R124, R124 ;  /* 0x0000007c007c7304 */ /* 0x000fe20000200800 */
[----:B---3--:R-:W-:-:S05]  /*b090*/  @P5 MOV R117, R122 ;  /* 0x0000007a00755202 */ /* 0x008fca0000000f00 */
[----:B------:R-:W-:-:S05]  /*b0a0*/  @P5 HADD2.F32 R117, -RZ, R117.H0_H0 ;  /* 0x20000075ff755230 */ /* 0x000fca0000004100 */
[----:B------:R-:W-:Y:S01]  /*b0b0*/  @P5 FMUL.FTZ R125, R118, R117 ;  /* 0x00000075767d5220 */ /* 0x000fe20000410000 */
[----:B------:R-:W-:-:S13]  /*b0c0*/  LOP3.LUT P5, RZ, R140, 0xff0000, RZ, 0xc0, !PT ;  /* 0x00ff00008cff7812 */ /* 0x000fda00078ac0ff */
[----:B------:R-:W0:Y:S01]  /*b0d0*/  @P5 LDC R119, c[0x0][0x408] ;  /* 0x00010200ff775b82 */ /* 0x000e220000000800 */
[C-C-:B------:R-:W-:Y:S01]  /*b0e0*/  @P5 FFMA.FTZ R117, R155.reuse, UR4, R225.reuse ;  /* 0x000000049b755c23 */ /* 0x140fe200080100e1 */
[----:B------:R-:W-:-:S03]  /*b0f0*/  @P5 FFMA.FTZ R121, R155, UR4, R225 ;  /* 0x000000049b795c23 */ /* 0x000fc600080100e1 */
[C---:B------:R-:W-:Y:S01]  /*b100*/  @P5 FADD.FTZ R117, R156.reuse, -R117 ;  /* 0x800000759c755221 */ /* 0x040fe20000010000 */
[----:B------:R-:W-:Y:S02]  /*b110*/  @P5 FADD.FTZ R121, R156, -R121 ;  /* 0x800000799c795221 */ /* 0x000fe40000010000 */
[----:B------:R-:W1:Y:S01]  /*b120*/  @P5 LDC R116, c[0x0][0x408] ;  /* 0x00010200ff745b82 */ /* 0x000e620000000800 */
[--C-:B------:R-:W-:Y:S01]  /*b130*/  @P5 FFMA.FTZ R117, R117, UR24, R90.reuse ;  /* 0x0000001875755c23 */ /* 0x100fe2000801005a */
[----:B------:R-:W-:-:S03]  /*b140*/  @P5 FFMA.FTZ R121, R121, UR24, R90 ;  /* 0x0000001879795c23 */ /* 0x000fc6000801005a */
[----:B------:R-:W-:Y:S01]  /*b150*/  @P5 FMUL.FTZ R118, R117, UR12 ;  /* 0x0000000c75765c20 */ /* 0x000fe20008410000 */
[----:B------:R-:W-:Y:S01]  /*b160*/  @P5 MOV R117, R123 ;  /* 0x0000007b00755202 */ /* 0x000fe20000000f00 */
[----:B------:R-:W-:-:S04]  /*b170*/  @P5 FMUL.FTZ R121, R121, UR12 ;  /* 0x0000000c79795c20 */ /* 0x000fc80008410000 */
[----:B------:R-:W-:Y:S02]  /*b180*/  @P5 HADD2.F32 R117, -RZ, R117.H0_H0 ;  /* 0x20000075ff755230 */ /* 0x000fe40000004100 */
[----:B0-----:R-:W-:Y:S01]  /*b190*/  @P5 FMUL.FTZ R118, R118, R119 ;  /* 0x0000007776765220 */ /* 0x001fe20000410000 */
[----:B------:R-:W-:-:S03]  /*b1a0*/  @P5 HADD2.F32 R119, -RZ, R215.H0_H0 ;  /* 0x200000d7ff775230 */ /* 0x000fc60000004100 */
[----:B------:R-:W-:Y:S01]  /*b1b0*/  @P5 FMUL.FTZ R127, R118, R117 ;  /* 0x00000075767f5220 */ /* 0x000fe20000410000 */
[----:B------:R-:W-:Y:S02]  /*b1c0*/  HFMA2 R117, -RZ, RZ, 0, 0 ;  /* 0x00000000ff757431 */ /* 0x000fe400000001ff */
[----:B-1----:R-:W-:-:S04]  /*b1d0*/  @P5 FMUL.FTZ R116, R121, R116 ;  /* 0x0000007479745220 */ /* 0x002fc80000410000 */
[----:B------:R-:W-:Y:S01]  /*b1e0*/  @P5 FMUL.FTZ R126, R119, R116 ;  /* 0x00000074777e5220 */ /* 0x000fe20000410000 */
[----:B------:R-:W-:Y:S01]  /*b1f0*/  ISETP.GE.U32.AND P5, PT, R140, 0x1000000, PT ;  /* 0x010000008c00780c */ /* 0x000fe20003fa6070 */
[----:B------:R-:W-:-:S04]  /*b200*/  FFMA.FTZ R116, R158, UR4, R225 ;  /* 0x000000049e747c23 */ /* 0x000fc800080100e1 */
[----:B------:R-:W-:Y:S01]  /*b210*/  FADD.FTZ R118, R157, -R116 ;  /* 0x800000749d767221 */ /* 0x000fe20000010000 */
[----:B------:R-:W-:Y:S01]  /*b220*/  F2F.F16.F32 R126, R126 ;  /* 0x0000007e007e7304 */ /* 0x000fe20000200800 */
[----:B------:R-:W0:Y:S02]  /*b230*/  @P6 LDC R116, c[0x0][0x408] ;  /* 0x00010200ff746b82 */ /* 0x000e240000000800 */
[----:B------:R-:W-:Y:S01]  /*b240*/  FFMA.FTZ R119, R118, UR24, R91 ;  /* 0x0000001876777c23 */ /* 0x000fe2000801005b */
[----:B------:R-:W-:-:S03]  /*b250*/  @P6 FFMA.FTZ R118, R154, UR4, R225 ;  /* 0x000000049a766c23 */ /* 0x000fc600080100e1 */
[----:B------:R-:W-:Y:S01]  /*b260*/  @P5 FMUL.FTZ R121, R119, UR12 ;  /* 0x0000000c77795c20 */ /* 0x000fe20008410000 */
[----:B------:R-:W-:Y:S01]  /*b270*/  @P6 FADD.FTZ R118, R153, -R118 ;  /* 0x8000007699766221 */ /* 0x000fe20000010000 */
[----:B------:R-:W1:Y:S01]  /*b280*/  @P5 LDC R128, c[0x0][0x408] ;  /* 0x00010200ff805b82 */ /* 0x000e620000000800 */
[----:B------:R-:W-:Y:S02]  /*b290*/  @P5 HADD2.F32 R120, -RZ, R215.H1_H1 ;  /* 0x300000d7ff785230 */ /* 0x000fe40000004100 */
[----:B------:R-:W-:Y:S01]  /*b2a0*/  @P6 FFMA.FTZ R118, R118, UR24, R89 ;  /* 0x0000001876766c23 */ /* 0x000fe20008010059 */
[----:B-1----:R-:W-:Y:S01]  /*b2b0*/  @P5 FMUL.FTZ R121, R121, R128 ;  /* 0x0000008079795220 */ /* 0x002fe20000410000 */
[----:B------:R-:W-:-:S03]  /*b2c0*/  MOV R128, RZ ;  /* 0x000000ff00807202 */ /* 0x000fc60000000f00 */
[----:B------:R-:W-:Y:S01]  /*b2d0*/  @P5 FMUL.FTZ R117, R120, R121 ;  /* 0x0000007978755220 */ /* 0x000fe20000410000 */
[----:B------:R-:W-:Y:S01]  /*b2e0*/  @P6 FMUL.FTZ R121, R118, UR12 ;  /* 0x0000000c76796c20 */ /* 0x000fe20008410000 */
[----:B------:R-:W-:-:S03]  /*b2f0*/  @P6 HADD2.F32 R118, -RZ, R214.H1_H1 ;  /* 0x300000d6ff766230 */ /* 0x000fc60000004100 */
[----:B0-----:R-:W-:Y:S01]  /*b300*/  @P6 FMUL.FTZ R121, R121, R116 ;  /* 0x0000007479796220 */ /* 0x001fe20000410000 */
[----:B------:R-:W-:Y:S03]  /*b310*/  F2F.F16.F32 R117, R117 ;  /* 0x0000007500757304 */ /* 0x000fe60000200800 */
[----:B------:R-:W-:Y:S01]  /*b320*/  @P6 FMUL.FTZ R128, R118, R121 ;  /* 0x0000007976806220 */ /* 0x000fe20000410000 */
[----:B------:R-:W-:Y:S01]  /*b330*/  FFMA.FTZ R118, R154, UR4, R225 ;  /* 0x000000049a767c23 */ /* 0x000fe200080100e1 */
[----:B------:R-:W0:Y:S03]  /*b340*/  LDC.64 R120, c[0x0][0x468] ;  /* 0x00011a00ff787b82 */ /* 0x000e260000000a00 */
[----:B------:R-:W1:Y:S01]  /*b350*/  F2F.F16.F32 R116, R128 ;  /* 0x0000008000747304 */ /* 0x000e620000200800 */
[----:B------:R-:W-:Y:S01]  /*b360*/  FADD.FTZ R118, R153, -R118 ;  /* 0x8000007699767221 */ /* 0x000fe20000010000 */
[----:B-1----:R-:W-:-:S04]  /*b370*/  IMAD.WIDE.U32 R134, R116, 0x10000, RZ ;  /* 0x0001000074867825 */ /* 0x002fc800078e00ff */
[----:B------:R-:W-:Y:S01]  /*b380*/  FFMA.FTZ R116, R131, UR24, R88 ;  /* 0x0000001883747c23 */ /* 0x000fe20008010058 */
[----:B------:R-:W-:Y:S01]  /*b390*/  SHF.L.U32 R131, R117, 0x10, RZ ;  /* 0x0000001075837819 */ /* 0x000fe200000006ff */
[----:B------:R-:W-:Y:S01]  /*b3a0*/  FFMA.FTZ R117, R118, UR24, R89 ;  /* 0x0000001876757c23 */ /* 0x000fe20008010059 */
[----:B------:R-:W-:Y:S01]  /*b3b0*/  FFMA.FTZ R118, R129, UR24, R90 ;  /* 0x0000001881767c23 */ /* 0x000fe2000801005a */
[----:B------:R-:W-:Y:S01]  /*b3c0*/  LOP3.LUT R128, R134, R124, RZ, 0xfc, !PT ;  /* 0x0000007c86807212 */ /* 0x000fe200078efcff */
[----:B0-----:R-:W-:Y:S01]  /*b3d0*/  IMAD.WIDE.U32 R120, R141, 0x8, R120 ;  /* 0x000000088d787825 */ /* 0x001fe200078e0078 */
[----:B------:R-:W-:-:S03]  /*b3e0*/  LOP3.LUT R129, R135, R131, R126, 0xfe, !PT ;  /* 0x0000008387817212 */ /* 0x000fc600078efe7e */
[----:B------:R-:W-:Y:S01]  /*b3f0*/  HFMA2 R124, -RZ, RZ, 0, 0 ;  /* 0x00000000ff7c7431 */ /* 0x000fe200000001ff */
[----:B------:R0:W-:Y:S04]  /*b400*/  STG.E.128 desc[UR14][R132.64], R116 ;  /* 0x0000007484007986 */ /* 0x0001e8000c101d0e */
[----:B------:R0:W-:Y:S01]  /*b410*/  STG.E.64 desc[UR14][R120.64], R128 ;  /* 0x0000008078007986 */ /* 0x0001e2000c101b0e */
[----:B------:R-:W-:Y:S05]  /*b420*/  @!P6 BRA `(.L_x_9568) ;  /* 0x000000000020e947 */ /* 0x000fea0003800000 */
[----:B0-----:R-:W-:Y:S01]  /*b430*/  FFMA.FTZ R120, R154, UR4, R225 ;  /* 0x000000049a787c23 */ /* 0x001fe200080100e1 */
[----:B------:R-:W-:-:S03]  /*b440*/  SHF.R.U64 R124, R122, 0x10, R123 ;  /* 0x000000107a7c7819 */ /* 0x000fc6000000127b */
[----:B------:R-:W-:Y:S02]  /*b450*/  FADD.FTZ R120, R153, -R120 ;  /* 0x8000007899787221 */ /* 0x000fe40000010000 */
[----:B------:R-:W-:Y:S02]  /*b460*/  HADD2.F32 R124, -RZ, R124.H0_H0 ;  /* 0x2000007cff7c7230 */ /* 0x000fe40000004100 */
[----:B------:R-:W-:-:S04]  /*b470*/  FFMA.FTZ R120, R120, UR24, R89 ;  /* 0x0000001878787c23 */ /* 0x000fc80008010059 */
[----:B------:R-:W-:-:S04]  /*b480*/  FMUL.FTZ R120, R120, UR12 ;  /* 0x0000000c78787c20 */ /* 0x000fc80008410000 */
[----:B------:R-:W-:-:S04]  /*b490*/  FMUL.FTZ R121, R120, UR25 ;  /* 0x0000001978797c20 */ /* 0x000fc80008410000 */
[----:B------:R-:W-:-:S07]  /*b4a0*/  FMUL.FTZ R124, R121, R124 ;  /* 0x0000007c797c7220 */ /* 0x000fce0000410000 */
.L_x_9568:
[----:B------:R-:W-:Y:S05]  /*b4b0*/  BSYNC.RECONVERGENT B2 ;  /* 0x0000000000027941 */ /* 0x000fea0003800200 */
.L_x_9567:
[----:B------:R-:W-:Y:S01]  /*b4c0*/  BSSY.RECONVERGENT B2, `(.L_x_9569) ;  /* 0x000000c000027945 */ /* 0x000fe20003800200 */
[----:B------:R-:W-:Y:S01]  /*b4d0*/  FADD.FTZ R29, R29, R124 ;  /* 0x0000007c1d1d7221 */ /* 0x000fe20000010000 */
[----:B0-----:R-:W-:Y:S02]  /*b4e0*/  MOV R120, RZ ;  /* 0x000000ff00787202 */ /* 0x001fe40000000f00 */
[----:B------:R-:W-:Y:S05]  /*b4f0*/  @!P5 BRA `(.L_x_9570) ;  /* 0x000000000020d947 */ /* 0x000fea0003800000 */
[----:B------:R-:W-:-:S04]  /*b500*/  FFMA.FTZ R120, R158, UR4, R225 ;  /* 0x000000049e787c23 */ /* 0x000fc800080100e1 */
[----:B------:R-:W-:-:S04]  /*b510*/  FADD.FTZ R120, R157, -R120 ;  /* 0x800000789d787221 */ /* 0x000fc80000010000 */
[----:B------:R-:W-:Y:S01]  /*b520*/  FFMA.FTZ R121, R120, UR24, R91 ;  /* 0x0000001878797c23 */ /* 0x000fe2000801005b */
[----:B------:R-:W-:-:S03]  /*b530*/  SHF.R.U32.HI R120, RZ, 0x10, R123 ;  /* 0x00000010ff787819 */ /* 0x000fc6000001167b */
[----:B------:R-:W-:Y:S02]  /*b540*/  FMUL.FTZ R121, R121, UR12 ;  /* 0x0000000c79797c20 */ /* 0x000fe40008410000 */
[----:B------:R-:W-:Y:S02]  /*b550*/  HADD2.F32 R120, -RZ, R120.H0_H0 ;  /* 0x20000078ff787230 */ /* 0x000fe40000004100 */
[----:B------:R-:W-:-:S04]  /*b560*/  FMUL.FTZ R121, R121, UR25 ;  /* 0x0000001979797c20 */ /* 0x000fc80008410000 */
[----:B------:R-:W-:-:S07]  /*b570*/  FMUL.FTZ R120, R121, R120 ;  /* 0x0000007879787220 */ /* 0x000fce0000410000 */
.L_x_9570:
[----:B------:R-:W-:Y:S05]  /*b580*/  BSYNC.RECONVERGENT B2 ;  /* 0x0000000000027941 */ /* 0x000fea0003800200 */
.L_x_9569:
[----:B------:R-:W-:Y:S01]  /*b590*/  FADD.FTZ R28, R28, R125 ;  /* 0x0000007d1c1c7221 */ /* 0x000fe20000010000 */
[----:B------:R-:W-:Y:S01]  /*b5a0*/  FADD.FTZ R30, R30, R127 ;  /* 0x0000007f1e1e7221 */ /* 0x000fe20000010000 */
[----:B------:R-:W-:Y:S01]  /*b5b0*/  FADD.FTZ R31, R31, R120 ;  /* 0x000000781f1f7221 */ /* 0x000fe20000010000 */
[----:B------:R-:W-:-:S07]  /*b5c0*/  IADD3 R141, PT, PT, R141, 0x100, RZ ;  /* 0x000001008d8d7810 */ /* 0x000fce0007ffe0ff */
.L_x_9566:
[----:B------:R-:W-:Y:S05]  /*b5d0*/  BSYNC.RECONVERGENT B1 ;  /* 0x0000000000017941 */ /* 0x000fea0003800200 */
.L_x_9565:
[----:B------:R-:W-:Y:S04]  /*b5e0*/  BSSY.RECONVERGENT B1, `(.L_x_9571) ;  /* 0x0000073000017945 */ /* 0x000fe80003800200 */
        /* <DEDUP_REMOVED lines=96> */
.L_x_9574:
[----:B------:R-:W-:Y:S05]  /*bbf0*/  BSYNC.RECONVERGENT B2 ;  /* 0x0000000000027941 */ /* 0x000fea0003800200 */
.L_x_9573:
        /* <DEDUP_REMOVED lines=12> */
.L_x_9576:
[----:B------:R-:W-:Y:S05]  /*bcc0*/  BSYNC.RECONVERGENT B2 ;  /* 0x0000000000027941 */ /* 0x000fea0003800200 */
.L_x_9575:
[----:B------:R-:W-:Y:S01]  /*bcd0*/  FADD.FTZ R24, R24, R125 ;  /* 0x0000007d18187221 */ /* 0x000fe20000010000 */
[----:B------:R-:W-:Y:S01]  /*bce0*/  FADD.FTZ R26, R26, R127 ;  /* 0x0000007f1a1a7221 */ /* 0x000fe20000010000 */
[----:B------:R-:W-:Y:S01]  /*bcf0*/  FADD.FTZ R27, R27, R120 ;  /* 0x000000781b1b7221 */ /* 0x000fe20000010000 */
[----:B------:R-:W-:-:S07]  /*bd00*/  IADD3 R141, PT, PT, R141, 0x100, RZ ;  /* 0x000001008d8d7810 */ /* 0x000fce0007ffe0ff */
.L_x_9572:
[----:B------:R-:W-:Y:S05]  /*bd10*/  BSYNC.RECONVERGENT B1 ;  /* 0x0000000000017941 */ /* 0x000fea0003800200 */
.L_x_9571:
        /* <DEDUP_REMOVED lines=97> */
.L_x_9580:
[----:B------:R-:W-:Y:S05]  /*c330*/  BSYNC.RECONVERGENT B2 ;  /* 0x0000000000027941 */ /* 0x000fea0003800200 */
.L_x_9579:
        /* <DEDUP_REMOVED lines=12> */
.L_x_9582:
[----:B------:R-:W-:Y:S05]  /*c400*/  BSYNC.RECONVERGENT B2 ;  /* 0x0000000000027941 */ /* 0x000fea0003800200 */
.L_x_9581:
[----:B------:R-:W-:Y:S01]  /*c410*/  FADD.FTZ R20, R20, R125 ;  /* 0x0000007d14147221 */ /* 0x000fe20000010000 */
[----:B------:R-:W-:Y:S01]  /*c420*/  FADD.FTZ R22, R22, R127 ;  /* 0x0000007f16167221 */ /* 0x000fe20000010000 */
[----:B------:R-:W-:Y:S01]  /*c430*/  FADD.FTZ R23, R23, R120 ;  /* 0x0000007817177221 */ /* 0x000fe20000010000 */
[----:B------:R-:W-:-:S07]  /*c440*/  IADD3 R141, PT, PT, R141, 0x100, RZ ;  /* 0x000001008d8d7810 */ /* 0x000fce0007ffe0ff */
.L_x_9578:
[----:B------:R-:W-:Y:S05]  /*c450*/  BSYNC.RECONVERGENT B1 ;  /* 0x0000000000017941 */ /* 0x000fea0003800200 */
.L_x_9577:
        /* <DEDUP_REMOVED lines=97> */
.L_x_9586:
[----:B------:R-:W-:Y:S05]  /*ca70*/  BSYNC.RECONVERGENT B2 ;  /* 0x0000000000027941 */ /* 0x000fea0003800200 */
.L_x_9585:
        /* <DEDUP_REMOVED lines=12> */
.L_x_9588:
[----:B------:R-:W-:Y:S05]  /*cb40*/  BSYNC.RECONVERGENT B2 ;  /* 0x0000000000027941 */ /* 0x000fea0003800200 */
.L_x_9587:
[----:B------:R-:W-:Y:S01]  /*cb50*/  FADD.FTZ R16, R16, R125 ;  /* 0x0000007d10107221 */ /* 0x000fe20000010000 */
[----:B------:R-:W-:Y:S01]  /*cb60*/  FADD.FTZ R18, R18, R127 ;  /* 0x0000007f12127221 */ /* 0x000fe20000010000 */
[----:B------:R-:W-:Y:S01]  /*cb70*/  FADD.FTZ R19, R19, R120 ;  /* 0x0000007813137221 */ /* 0x000fe20000010000 */
[----:B------:R-:W-:-:S07]  /*cb80*/  IADD3 R141, PT, PT, R141, 0x100, RZ ;  /* 0x000001008d8d7810 */ /* 0x000fce0007ffe0ff */
.L_x_9584:
[----:B------:R-:W-:Y:S05]  /*cb90*/  BSYNC.RECONVERGENT B1 ;  /* 0x0000000000017941 */ /* 0x000fea0003800200 */
.L_x_9583:
        /* <DEDUP_REMOVED lines=97> */
.L_x_9592:
[----:B------:R-:W-:Y:S05]  /*d1b0*/  BSYNC.RECONVERGENT B2 ;  /* 0x0000000000027941 */ /* 0x000fea0003800200 */
.L_x_9591:
        /* <DEDUP_REMOVED lines=12> */
.L_x_9594:
[----:B------:R-:W-:Y:S05]  /*d280*/  BSYNC.RECONVERGENT B2 ;  /* 0x0000000000027941 */ /* 0x000fea0003800200 */
.L_x_9593:
[----:B------:R-:W-:Y:S01]  /*d290*/  FADD.FTZ R12, R12, R125 ;  /* 0x0000007d0c0c7221 */ /* 0x000fe20000010000 */
[----:B------:R-:W-:Y:S01]  /*d2a0*/  FADD.FTZ R14, R14, R127 ;  /* 0x0000007f0e0e7221 */ /* 0x000fe20000010000 */
[----:B------:R-:W-:Y:S01]  /*d2b0*/  FADD.FTZ R15, R15, R120 ;  /* 0x000000780f0f7221 */ /* 0x000fe20000010000 */
[----:B------:R-:W-:-:S07]  /*d2c0*/  IADD3 R141, PT, PT, R141, 0x100, RZ ;  /* 0x000001008d8d7810 */ /* 0x000fce0007ffe0ff */
.L_x_9590:
[----:B------:R-:W-:Y:S05]  /*d2d0*/  BSYNC.RECONVERGENT B1 ;  /* 0x0000000000017941 */ /* 0x000fea0003800200 */
.L_x_9589:
        /* <DEDUP_REMOVED lines=97> */
.L_x_9598:
[----:B------:R-:W-:Y:S05]  /*d8f0*/  BSYNC.RECONVERGENT B2 ;  /* 0x0000000000027941 */ /* 0x000fea0003800200 */
.L_x_9597:
        /* <DEDUP_REMOVED lines=12> */
.L_x_9600:
[----:B------:R-:W-:Y:S05]  /*d9c0*/  BSYNC.RECONVERGENT B2 ;  /* 0x0000000000027941 */ /* 0x000fea0003800200 */
.L_x_9599:
[----:B------:R-:W-:Y:S01]  /*d9d0*/  FADD.FTZ R8, R8, R125 ;  /* 0x0000007d08087221 */ /* 0x000fe20000010000 */
[----:B------:R-:W-:Y:S01]  /*d9e0*/  FADD.FTZ R10, R10, R127 ;  /* 0x0000007f0a0a7221 */ /* 0x000fe20000010000 */
[----:B------:R-:W-:Y:S01]  /*d9f0*/  FADD.FTZ R11, R11, R120 ;  /* 0x000000780b0b7221 */ /* 0x000fe20000010000 */
[----:B------:R-:W-:-:S07]  /*da00*/  IADD3 R141, PT, PT, R141, 0x100, RZ ;  /* 0x000001008d8d7810 */ /* 0x000fce0007ffe0ff */
.L_x_9596:
[----:B------:R-:W-:Y:S05]  /*da10*/  BSYNC.RECONVERGENT B1 ;  /* 0x0000000000017941 */ /* 0x000fea0003800200 */
.L_x_9595:
[----:B------:R-:W-:-:S13]  /*da20*/  ISETP.NE.AND P5, PT, R216, RZ, PT ;  /* 0x000000ffd800720c */ /* 0x000fda0003fa5270 */
[----:B------:R-:W-:Y:S05]  /*da30*/  @!P5 BRA `(.L_x_9523) ;  /* 0x00000004004cd947 */ /* 0x000fea0003800000 */
[----:B------:R-:W0:Y:S02]  /*da40*/  LDC.64 R116, c[0x0][0x390] ;  /* 0x0000e400ff747b82 */ /* 0x000e240000000a00 */
[----:B0-----:R-:W-:-:S05]  /*da50*/  IMAD.WIDE.U32 R116, R141, 0x8, R116 ;  /* 0x000000088d747825 */ /* 0x001fca00078e0074 */
[----:B------:R-:W2:Y:S01]  /*da60*/  LDG.E.64 R130, desc[UR14][R116.64] ;  /* 0x0000000e74827981 */ /* 0x000ea2000c1e1b00 */
[----:B-----5:R-:W-:Y:S01]  /*da70*/  ISETP.GE.U32.AND P5, PT, R0, 0x1000000, PT ;  /* 0x010000000000780c */ /* 0x020fe20003fa6070 */
[----:B------:R-:W-:Y:S01]  /*da80*/  FFMA.FTZ R118, R206, UR4, R225 ;  /* 0x00000004ce767c23 */ /* 0x000fe200080100e1 */
[----:B------:R-:W-:Y:S01]  /*da90*/  HFMA2 R120, -RZ, RZ, 0, 0 ;  /* 0x00000000ff787431 */ /* 0x000fe200000001ff */
[----:B------:R-:W-:Y:S02]  /*daa0*/  MOV R125, RZ ;  /* 0x000000ff007d7202 */ /* 0x000fe40000000f00 */
[----:B------:R-:W-:-:S04]  /*dab0*/  FADD.FTZ R118, R205, -R118 ;  /* 0x80000076cd767221 */ /* 0x000fc80000010000 */
[----:B------:R-:W-:-:S04]  /*dac0*/  FFMA.FTZ R119, R118, UR24, R115 ;  /* 0x0000001876777c23 */ /* 0x000fc80008010073 */
[----:B------:R-:W-:Y:S01]  /*dad0*/  FMUL.FTZ R118, R119, UR12 ;  /* 0x0000000c77767c20 */ /* 0x000fe20008410000 */
[----:B------:R-:W-:-:S03]  /*dae0*/  @P5 HADD2.F32 R122, -RZ, R229.H1_H1 ;  /* 0x300000e5ff7a5230 */ /* 0x000fc60000004100 */
[----:B------:R-:W-:-:S04]  /*daf0*/  FMUL.FTZ R123, R118, UR25 ;  /* 0x00000019767b7c20 */ /* 0x000fc80008410000 */
[----:B------:R-:W-:-:S06]  /*db00*/  @P5 FMUL.FTZ R125, R122, R123 ;  /* 0x0000007b7a7d5220 */ /* 0x000fcc0000410000 */
[----:B------:R-:W0:Y:S02]  /*db10*/  F2F.F16.F32 R125, R125 ;  /* 0x0000007d007d7304 */ /* 0x000e240000200800 */
[----:B0-----:R-:W-:Y:S02]  /*db20*/  SHF.L.U32 R133, R125, 0x10, RZ ;  /* 0x000000107d857819 */ /* 0x001fe400000006ff */
[----:B--2---:R-:W-:-:S05]  /*db30*/  @P5 SHF.R.U32.HI R121, RZ, 0x10, R131 ;  /* 0x00000010ff795819 */ /* 0x004fca0000011683 */
[----:B------:R-:W-:Y:S02]  /*db40*/  @P5 HADD2.F32 R116, -RZ, R121.H0_H0 ;  /* 0x20000079ff745230 */ /* 0x000fe40000004100 */
[----:B------:R-:W-:-:S03]  /*db50*/  FFMA.FTZ R121, R199, UR4, R225 ;  /* 0x00000004c7797c23 */ /* 0x000fc600080100e1 */
[----:B------:R-:W-:Y:S01]  /*db60*/  @P5 FMUL.FTZ R120, R123, R116 ;  /* 0x000000747b785220 */ /* 0x000fe20000410000 */
[----:B------:R-:W-:Y:S01]  /*db70*/  LOP3.LUT P5, RZ, R0, 0xff, RZ, 0xc0, !PT ;  /* 0x000000ff00ff7812 */ /* 0x000fe200078ac0ff */
[----:B------:R-:W-:Y:S01]  /*db80*/  FADD.FTZ R121, R200, -R121 ;  /* 0x80000079c8797221 */ /* 0x000fe20000010000 */
[----:B------:R-:W-:Y:S02]  /*db90*/  HFMA2 R123, -RZ, RZ, 0, 0 ;  /* 0x00000000ff7b7431 */ /* 0x000fe400000001ff */
[----:B------:R-:W-:Y:S01]  /*dba0*/  FADD.FTZ R7, R7, R120 ;  /* 0x0000007807077221 */ /* 0x000fe20000010000 */
[----:B------:R-:W-:Y:S01]  /*dbb0*/  FFMA.FTZ R116, R121, UR24, R112 ;  /* 0x0000001879747c23 */ /* 0x000fe20008010070 */
[----:B------:R-:W-:-:S07]  /*dbc0*/  HFMA2 R121, -RZ, RZ, 0, 0 ;  /* 0x00000000ff797431 */ /* 0x000fce00000001ff */
[----:B------:R-:W0:Y:S01]  /*dbd0*/  @P5 LDC R117, c[0x0][0x408] ;  /* 0x00010200ff755b82 */ /* 0x000e220000000800 */
[----:B------:R-:W-:Y:S01]  /*dbe0*/  @P5 MOV R122, R130 ;  /* 0x00000082007a5202 */ /* 0x000fe20000000f00 */
[C---:B------:R-:W-:Y:S01]  /*dbf0*/  @P5 FMUL.FTZ R124, R116.reuse, UR12 ;  /* 0x0000000c747c5c20 */ /* 0x040fe20008410000 */
[----:B------:R-:W-:Y:S01]  /*dc00*/  @P5 FMUL.FTZ R126, R116, UR12 ;  /* 0x0000000c747e5c20 */ /* 0x000fe20008410000 */
[----:B------:R-:W-:Y:S02]  /*dc10*/  @P5 HADD2.F32 R118, -RZ, R228.H0_H0 ;  /* 0x200000e4ff765230 */ /* 0x000fe40000004100 */
[----:B------:R-:W-:Y:S02]  /*dc20*/  @P5 HADD2.F32 R122, -RZ, R122.H0_H0 ;  /* 0x2000007aff7a5230 */ /* 0x000fe40000004100 */
[----:B------:R-:W-:Y:S01]  /*dc30*/  @P5 FMUL.FTZ R127, R124, UR25 ;  /* 0x000000197c7f5c20 */ /* 0x000fe20008410000 */
[----:B------:R-:W-:-:S03]  /*dc40*/  HFMA2 R124, -RZ, RZ, 0, 0 ;  /* 0x00000000ff7c7431 */ /* 0x000fc600000001ff */
[----:B------:R-:W-:Y:S01]  /*dc50*/  @P5 FMUL.FTZ R121, R122, R127 ;  /* 0x0000007f7a795220 */ /* 0x000fe20000410000 */
[--C-:B------:R-:W-:Y:S01]  /*dc60*/  FFMA.FTZ R122, R202, UR4, R225.reuse ;  /* 0x00000004ca7a7c23 */ /* 0x100fe200080100e1 */
[----:B------:R-:W-:Y:S02]  /*dc70*/  FFMA.FTZ R225, R203, UR4, R225 ;  /* 0x00000004cbe17c23 */ /* 0x000fe400080100e1 */
[----:B------:R-:W-:Y:S01]  /*dc80*/  FADD.FTZ R4, R4, R121 ;  /* 0x0000007904047221 */ /* 0x000fe20000010000 */
[----:B------:R-:W-:Y:S01]  /*dc90*/  FADD.FTZ R122, R201, -R122 ;  /* 0x8000007ac97a7221 */ /* 0x000fe20000010000 */
[----:B------:R-:W-:Y:S01]  /*dca0*/  FADD.FTZ R225, R204, -R225 ;  /* 0x800000e1cce17221 */ /* 0x000fe20000010000 */
[----:B0-----:R-:W-:-:S04]  /*dcb0*/  @P5 FMUL.FTZ R117, R126, R117 ;  /* 0x000000757e755220 */ /* 0x001fc80000410000 */
[----:B------:R-:W-:Y:S01]  /*dcc0*/  @P5 FMUL.FTZ R123, R118, R117 ;  /* 0x00000075767b5220 */ /* 0x000fe20000410000 */
[----:B------:R-:W-:Y:S01]  /*dcd0*/  LOP3.LUT P5, RZ, R0, 0xff00, RZ, 0xc0, !PT ;  /* 0x0000ff0000ff7812 */ /* 0x000fe200078ac0ff */
[----:B------:R-:W-:Y:S01]  /*dce0*/  FFMA.FTZ R117, R122, UR24, R113 ;  /* 0x000000187a757c23 */ /* 0x000fe20008010071 */
[----:B------:R-:W-:-:S03]  /*dcf0*/  MOV R122, RZ ;  /* 0x000000ff007a7202 */ /* 0x000fc60000000f00 */
[----:B------:R-:W-:Y:S08]  /*dd00*/  F2F.F16.F32 R123, R123 ;  /* 0x0000007b007b7304 */ /* 0x000ff00000200800 */
[----:B------:R-:W0:Y:S01]  /*dd10*/  @P5 LDC R127, c[0x0][0x408] ;  /* 0x00010200ff7f5b82 */ /* 0x000e220000000800 */
[----:B------:R-:W-:Y:S01]  /*dd20*/  @P5 FMUL.FTZ R126, R117, UR12 ;  /* 0x0000000c757e5c20 */ /* 0x000fe20008410000 */
[----:B------:R-:W-:Y:S01]  /*dd30*/  @P5 SHF.R.U64 R129, R130, 0x10, R131 ;  /* 0x0000001082815819 */ /* 0x000fe20000001283 */
[----:B------:R-:W-:-:S04]  /*dd40*/  @P5 HADD2.F32 R128, -RZ, R228.H1_H1 ;  /* 0x300000e4ff805230 */ /* 0x000fc80000004100 */
[----:B------:R-:W-:Y:S01]  /*dd50*/  @P5 HADD2.F32 R129, -RZ, R129.H0_H0 ;  /* 0x20000081ff815230 */ /* 0x000fe20000004100 */
[----:B------:R-:W1:Y:S01]  /*dd60*/  @P5 LDC R118, c[0x0][0x408] ;  /* 0x00010200ff765b82 */ /* 0x000e620000000800 */
[----:B0-----:R-:W-:Y:S01]  /*dd70*/  @P5 FMUL.FTZ R126, R126, R127 ;  /* 0x0000007f7e7e5220 */ /* 0x001fe20000410000 */
[----:B------:R-:W-:-:S03]  /*dd80*/  @P5 FMUL.FTZ R127, R117, UR12 ;  /* 0x0000000c757f5c20 */ /* 0x000fc60008410000 */
[----:B------:R-:W-:Y:S01]  /*dd90*/  @P5 FMUL.FTZ R122, R129, R126 ;  /* 0x0000007e817a5220 */ /* 0x000fe20000410000 */
[----:B-1----:R-:W-:Y:S01]  /*dda0*/  @P5 FMUL.FTZ R127, R127, R118 ;  /* 0x000000767f7f5220 */ /* 0x002fe20000410000 */
[----:B------:R-:W-:Y:S02]  /*ddb0*/  FFMA.FTZ R118, R225, UR24, R114 ;  /* 0x00000018e1767c23 */ /* 0x000fe40008010072 */
[----:B------:R-:W-:Y:S01]  /*ddc0*/  FADD.FTZ R5, R5, R122 ;  /* 0x0000007a05057221 */ /* 0x000fe20000010000 */
[----:B------:R-:W-:Y:S01]  /*ddd0*/  @P5 FMUL.FTZ R124, R128, R127 ;  /* 0x0000007f807c5220 */ /* 0x000fe20000410000 */
[----:B------:R-:W-:-:S05]  /*dde0*/  LOP3.LUT P5, RZ, R0, 0xff0000, RZ, 0xc0, !PT ;  /* 0x00ff000000ff7812 */ /* 0x000fca00078ac0ff */
[----:B------:R-:W0:Y:S08]  /*ddf0*/  F2F.F16.F32 R124, R124 ;  /* 0x0000007c007c7304 */ /* 0x000e300000200800 */
[----:B------:R-:W1:Y:S01]  /*de00*/  @P5 LDC R126, c[0x0][0x408] ;  /* 0x00010200ff7e5b82 */ /* 0x000e620000000800 */
[----:B------:R-:W-:Y:S01]  /*de10*/  @P5 MOV R132, R131 ;  /* 0x0000008300845202 */ /* 0x000fe20000000f00 */
[C---:B------:R-:W-:Y:S01]  /*de20*/  @P5 FMUL.FTZ R131, R118.reuse, UR12 ;  /* 0x0000000c76835c20 */ /* 0x040fe20008410000 */
[----:B------:R-:W-:-:S03]  /*de30*/  @P5 FMUL.FTZ R128, R118, UR12 ;  /* 0x0000000c76805c20 */ /* 0x000fc60008410000 */
[----:B------:R-:W-:Y:S02]  /*de40*/  @P5 HADD2.F32 R130, -RZ, R132.H0_H0 ;  /* 0x20000084ff825230 */ /* 0x000fe40000004100 */
[----:B------:R-:W2:Y:S01]  /*de50*/  @P5 LDC R127, c[0x0][0x408] ;  /* 0x00010200ff7f5b82 */ /* 0x000ea20000000800 */
[----:B------:R-:W-:Y:S02]  /*de60*/  @P5 HADD2.F32 R132, -RZ, R229.H0_H0 ;  /* 0x200000e5ff845230 */ /* 0x000fe40000004100 */
[----:B0-----:R-:W-:-:S04]  /*de70*/  IMAD.WIDE.U32 R134, R124, 0x10000, RZ ;  /* 0x000100007c867825 */ /* 0x001fc800078e00ff */
[----:B-1----:R-:W-:Y:S01]  /*de80*/  @P5 FMUL.FTZ R131, R131, R126 ;  /* 0x0000007e83835220 */ /* 0x002fe20000410000 */
[----:B--2---:R-:W-:Y:S01]  /*de90*/  @P5 FMUL.FTZ R127, R128, R127 ;  /* 0x0000007f807f5220 */ /* 0x004fe20000410000 */
[----:B------:R-:W-:Y:S02]  /*dea0*/  CS2R R128, SRZ ;  /* 0x0000000000807805 */ /* 0x000fe4000001ff00 */
[----:B------:R-:W-:Y:S01]  /*deb0*/  @P5 FMUL.FTZ R128, R132, R131 ;  /* 0x0000008384805220 */ /* 0x000fe20000410000 */
[----:B------:R-:W-:Y:S01]  /*dec0*/  @P5 FMUL.FTZ R129, R130, R127 ;  /* 0x0000007f82815220 */ /* 0x000fe20000410000 */
[----:B------:R-:W-:Y:S01]  /*ded0*/  LOP3.LUT R132, R134, R123, RZ, 0xfc, !PT ;  /* 0x0000007b86847212 */ /* 0x000fe200078efcff */
[----:B------:R-:W0:Y:S02]  /*dee0*/  LDC.64 R130, c[0x0][0x478] ;  /* 0x00011e00ff827b82 */ /* 0x000e240000000a00 */
[----:B------:R-:W-:Y:S01]  /*def0*/  FADD.FTZ R6, R6, R129 ;  /* 0x0000008106067221 */ /* 0x000fe20000010000 */
[----:B------:R-:W1:Y:S05]  /*df00*/  F2F.F16.F32 R128, R128 ;  /* 0x0000008000807304 */ /* 0x000e6a0000200800 */
[----:B------:R-:W2:Y:S01]  /*df10*/  LDC.64 R126, c[0x0][0x468] ;  /* 0x00011a00ff7e7b82 */ /* 0x000ea20000000a00 */
[----:B-1----:R-:W-:Y:S01]  /*df20*/  LOP3.LUT R133, R135, R133, R128, 0xfe, !PT ;  /* 0x0000008587857212 */ /* 0x002fe200078efe80 */
[----:B0-----:R-:W-:-:S05]  /*df30*/  IMAD.WIDE.U32 R130, R141, 0x10, R130 ;  /* 0x000000108d827825 */ /* 0x001fca00078e0082 */
[----:B------:R0:W-:Y:S01]  /*df40*/  STG.E.128 desc[UR14][R130.64], R116 ;  /* 0x0000007482007986 */ /* 0x0001e2000c101d0e */
[----:B--2---:R-:W-:-:S05]  /*df50*/  IMAD.WIDE.U32 R126, R141, 0x8, R126 ;  /* 0x000000088d7e7825 */ /* 0x004fca00078e007e */
[----:B------:R0:W-:Y:S02]  /*df60*/  STG.E.64 desc[UR14][R126.64], R132 ;  /* 0x000000847e007986 */ /* 0x0001e4000c101b0e */
.L_x_9523:
[----:B------:R-:W-:Y:S05]  /*df70*/  BSYNC.RECONVERGENT B0 ;  /* 0x0000000000007941 */ /* 0x000fea0003800200 */
.L_x_9497:
[----:B------:R-:W-:Y:S02]  /*df80*/  UIADD3 UR7, UPT, UPT, UR7, UR22, URZ ;  /* 0x0000001607077290 */ /* 0x000fe4000fffe0ff */
[----:B------:R-:W-:Y:S02]  /*df90*/  UPLOP3.LUT UP2, UPT, UPT, UPT, UP2, 0x40, 0x4 ;  /* 0x000000000004789c */ /* 0x000fe40003f4e820 */
[----:B------:R-:W-:-:S09]  /*dfa0*/  UISETP.GE.AND UP1, UPT, UR7, UR23, UPT ;  /* 0x000000170700728c */ /* 0x000fd2000bf26270 */
[----:B------:R-:W-:Y:S05]  /*dfb0*/  BRA.U !UP1, `(.L_x_9601) ;  /* 0xffffff2d09fc7547 */ /* 0x000fea000b83ffff */
.L_x_9480:
        /* <DEDUP_REMOVED lines=17> */
.L_x_9603:
[----:B------:R-:W-:Y:S05]  /*e0d0*/  BSYNC.RECONVERGENT B0 ;  /* 0x0000000000007941 */ /* 0x000fea0003800200 */
.L_x_9602:
        /* <DEDUP_REMOVED lines=12> */
.L_x_9605:
[----:B------:R-:W-:Y:S05]  /*e1a0*/  BSYNC.RECONVERGENT B0 ;  /* 0x0000000000007941 */ /* 0x000fea0003800200 */
.L_x_9604:
        /* <DEDUP_REMOVED lines=12> */
.L_x_9607:
[----:B------:R-:W-:Y:S05]  /*e270*/  BSYNC.RECONVERGENT B0 ;  /* 0x0000000000007941 */ /* 0x000fea0003800200 */
.L_x_9606:
        /* <DEDUP_REMOVED lines=12> */
.L_x_9609:
[----:B------:R-:W-:Y:S05]  /*e340*/  BSYNC.RECONVERGENT B0 ;  /* 0x0000000000007941 */ /* 0x000fea0003800200 */
.L_x_9608:
        /* <DEDUP_REMOVED lines=12> */
.L_x_9611:
[----:B------:R-:W-:Y:S05]  /*e410*/  BSYNC.RECONVERGENT B0 ;  /* 0x0000000000007941 */ /* 0x000fea0003800200 */
.L_x_9610:
        /* <DEDUP_REMOVED lines=12> */
.L_x_9613:
[----:B------:R-:W-:Y:S05]  /*e4e0*/  BSYNC.RECONVERGENT B0 ;  /* 0x0000000000007941 */ /* 0x000fea0003800200 */
.L_x_9612:
        /* <DEDUP_REMOVED lines=12> */
.L_x_9614:
        /* <DEDUP_REMOVED lines=13> */
.L_x_14420:


//--------------------- .text._ZN10layer_norm13ln_bwd_kernelINS_13Kernel_traitsI6__halfS2_fS2_fjLj7168ELj1ELj1ELj8ELj8ENS_18Kernel_traits_baseILj7168ES2_S2_fS2_fjLj256EEEEELb1ELb1ELb0ELb1EEEvNS_9BwdParamsE --------------------------
	.section	.text._ZN10layer_norm13ln_bwd_kernelINS_13Kernel_traitsI6__halfS2_fS2_fjLj7168ELj1ELj1ELj8ELj8ENS_18Kernel_traits_baseILj7168ES2_S2_fS2_fjLj256EEEEELb1ELb1ELb0ELb1EEEvNS_9BwdParamsE,"ax",@progbits
	.align	128
        .global         _ZN10layer_norm13ln_bwd_kernelINS_13Kernel_traitsI6__halfS2_fS2_fjLj7168ELj1ELj1ELj8ELj8ENS_18Kernel_traits_baseILj7168ES2_S2_fS2_fjLj256EEEEELb1ELb1ELb0ELb1EEEvNS_9BwdParamsE
        .type           _ZN10layer_norm13ln_bwd_kernelINS_13Kernel_traitsI6__halfS2_fS2_fjLj7168ELj1ELj1ELj8ELj8ENS_18Kernel_traits_baseILj7168ES2_S2_fS2_fjLj256EEEEELb1ELb1ELb0ELb1EEEvNS_9BwdParamsE,@function
        .size           _ZN10layer_norm13ln_bwd_kernelINS_13Kernel_traitsI6__halfS2_fS2_fjLj7168ELj1ELj1ELj8ELj8ENS_18Kernel_traits_baseILj7168ES2_S2_fS2_fjLj256EEEEELb1ELb1ELb0ELb1EEEvNS_9BwdParamsE,(.L_x_14421 - _ZN10layer_norm13ln_bwd_kernelINS_13Kernel_traitsI6__halfS2_fS2_fjLj7168ELj1ELj1ELj8ELj8ENS_18Kernel_traits_baseILj7168ES2_S2_fS2_fjLj256EEEEELb1ELb1ELb0ELb1EEEvNS_9BwdParamsE)
        .other          _ZN10layer_norm13ln_bwd_kernelINS_13Kernel_traitsI6__halfS2_fS2_fjLj7168ELj1ELj1ELj8ELj8ENS_18Kernel_traits_baseILj7168ES2_S2_fS2_fjLj256EEEEELb1ELb1ELb0ELb1EEEvNS_9BwdParamsE,@"STO_CUDA_ENTRY STV_DEFAULT"
_ZN10layer_norm13ln_bwd_kernelINS_13Kernel_traitsI6__halfS2_fS2_fjLj7168ELj1ELj1ELj8ELj8ENS_18Kernel_traits_baseILj7168ES2_S2_fS2_fjLj256EEEEELb1ELb1ELb0ELb1EEEvNS_9BwdParamsE:
.text._ZN10layer_norm13ln_bwd_kernelINS_13Kernel_traitsI6__halfS2_fS2_fjLj7168ELj1ELj1ELj8ELj8ENS_18Kernel_traits_baseILj7168ES2_S2_fS2_fjLj256EEEEELb1ELb1ELb0ELb1EEEvNS_9BwdParamsE:
        /* <DEDUP_REMOVED lines=59> */
[----:B------:R-:W-:Y:S02]  /*03b0*/  CS2R R188, SRZ ;  /* 0x0000000000bc7805 */ /* 0x000fe4000001ff00 */
[----:B------:R-:W-:Y:S02]  /*03c0*/  CS2R R186, SRZ ;  /* 0x0000000000ba7805 */ /* 0x000fe4000001ff00 */
[----:B------:R-:W-:Y:S02]  /*03d0*/  MOV R185, RZ ;  /* 0x000000ff00b97202 */ /* 0x000fe40000000f00 */
[----:B------:R-:W-:Y:S02]  /*03e0*/  CS2R R182, SRZ ;  /* 0x0000000000b67805 */ /* 0x000fe4000001ff00 */
[----:B------:R-:W-:-:S02]  /*03f0*/  CS2R R206, SRZ ;  /* 0x0000000000ce7805 */ /* 0x000fc4000001ff00 */
[----:B------:R-:W-:Y:S02]  /*0400*/  CS2R R204, SRZ ;  /* 0x0000000000cc7805 */ /* 0x000fe4000001ff00 */
[----:B------:R-:W-:Y:S01]  /*0410*/  CS2R R208, SRZ ;  /* 0x0000000000d07805 */ /* 0x000fe2000001ff00 */
[----:B-1----:R-:W-:Y:S01]  /*0420*/  IMAD.WIDE.U32 R6, R252, 0x8, R6 ;  /* 0x00000008fc067825 */ /* 0x002fe200078e0006 */
[----:B------:R-:W-:Y:S02]  /*0430*/  MOV R201, RZ ;  /* 0x000000ff00c97202 */ /* 0x000fe40000000f00 */
[----:B------:R-:W-:Y:S02]  /*0440*/  CS2R R210, SRZ ;  /* 0x0000000000d27805 */ /* 0x000fe4000001ff00 */
[----:B------:R-:W-:Y:S02]  /*0450*/  CS2R R216, SRZ ;  /* 0x0000000000d87805 */ /* 0x000fe4000001ff00 */
[----:B------:R-:W-:Y:S01]  /*0460*/  CS2R R214, SRZ ;  /* 0x0000000000d67805 */ /* 0x000fe2000001ff00 */
[----:B0-----:R-:W5:Y:S01]  /*0470*/  LDG.E.64 R70, desc[UR16][R6.64+0x3000] ;  /* 0x0030001006467981 */ /* 0x001f62000c1e1b00 */
[----:B------:R-:W-:-:S02]  /*0480*/  CS2R R218, SRZ ;  /* 0x0000000000da7805 */ /* 0x000fc4000001ff00 */
[----:B------:R-:W-:Y:S02]  /*0490*/  CS2R R180, SRZ ;  /* 0x0000000000b47805 */ /* 0x000fe4000001ff00 */
[----:B------:R-:W-:Y:S01]  /*04a0*/  CS2R R222, SRZ ;  /* 0x0000000000de7805 */ /* 0x000fe2000001ff00 */
[----:B------:R-:W4:Y:S01]  /*04b0*/  LDG.E.64 R66, desc[UR16][R6.64+0x2000] ;  /* 0x0020001006427981 */ /* 0x000f22000c1e1b00 */
[----:B---3--:R-:W-:Y:S01]  /*04c0*/  IMAD.WIDE.U32 R4, R252, 0x8, R4 ;  /* 0x00000008fc047825 */ /* 0x008fe200078e0004 */
[----:B------:R-:W-:Y:S02]  /*04d0*/  CS2R R220, SRZ ;  /* 0x0000000000dc7805 */ /* 0x000fe4000001ff00 */
[----:B------:R-:W-:Y:S01]  /*04e0*/  MOV R172, RZ ;  /* 0x000000ff00ac7202 */ /* 0x000fe20000000f00 */
        /* <DEDUP_REMOVED lines=33> */
[----:B------:R-:W0:Y:S03]  /*0700*/  LDCU UR20, c[0x0][0x388] ;  /* 0x00007100ff1477ac */ /* 0x000e260008000800 */
[----:B------:R1:W3:Y:S01]  /*0710*/  LDG.E.64 R20, desc[UR16][R4.64] ;  /* 0x0000001004147981 */ /* 0x0002e2000c1e1b00 */
[----:B------:R-:W0:Y:S03]  /*0720*/  LDCU.U8 UR7, c[0x0][0x410] ;  /* 0x00008200ff0777ac */ /* 0x000e260008000000 */
[----:B------:R-:W3:Y:S01]  /*0730*/  LDG.E.64 R68, desc[UR16][R6.64+0x2800] ;  /* 0x0028001006447981 */ /* 0x000ee2000c1e1b00 */
[----:B------:R-:W0:Y:S03]  /*0740*/  LDCU UR21, c[0x0][0x400] ;  /* 0x00008000ff1577ac */ /* 0x000e260008000800 */
[----:B------:R0:W3:Y:S01]  /*0750*/  LDG.E.64 R60, desc[UR16][R6.64+0x800] ;  /* 0x00080010063c7981 */ /* 0x0000e2000c1e1b00 */
[----:B--2---:R-:W-:Y:S01]  /*0760*/  UISETP.NE.U32.AND UP0, UPT, UR4, URZ, UPT ;  /* 0x000000ff0400728c */ /* 0x004fe2000bf05070 */
[----:B------:R-:W2:Y:S03]  /*0770*/  LDCU.64 UR22, c[0x0][0x478] ;  /* 0x00008f00ff1677ac */ /* 0x000ea60008000a00 */
[----:B------:R-:W-:Y:S01]  /*0780*/  UISETP.NE.AND.EX UP0, UPT, UR5, URZ, UPT, UP0 ;  /* 0x000000ff0500728c */ /* 0x000fe2000bf05300 */
[----:B------:R-:W0:Y:S01]  /*0790*/  LDCU.128 UR8, c[0x0][0x3c0] ;  /* 0x00007800ff0877ac */ /* 0x000e220008000c00 */
[----:B------:R-:W0:Y:S01]  /*07a0*/  LDCU.64 UR18, c[0x0][0x438] ;  /* 0x00008700ff1277ac */ /* 0x000e220008000a00 */
[----:B------:R-:W0:Y:S01]  /*07b0*/  LDCU.64 UR24, c[0x0][0x380] ;  /* 0x00007000ff1877ac */ /* 0x000e220008000a00 */
[----:B-----5:R-:W-:-:S02]  /*07c0*/  SHF.R.U64 R121, R70, 0x10, R71 ;  /* 0x0000001046797819 */ /* 0x020fc40000001247 */
[----:B------:R-:W-:Y:S02]  /*07d0*/  SHF.R.U32.HI R0, RZ, 0x10, R71 ;  /* 0x00000010ff007819 */ /* 0x000fe40000011647 */
[--C-:B----4-:R-:W-:Y:S02]  /*07e0*/  SHF.R.U64 R165, R66, 0x10, R67.reuse ;  /* 0x0000001042a57819 */ /* 0x110fe40000001243 */
[----:B------:R-:W-:Y:S02]  /*07f0*/  PRMT R121, R121, 0x5410, R0 ;  /* 0x0000541079797816 */ /* 0x000fe40000000000 */
[----:B------:R-:W-:Y:S02]  /*0800*/  SHF.R.U32.HI R0, RZ, 0x10, R67 ;  /* 0x00000010ff007819 */ /* 0x000fe40000011643 */
[----:B---3--:R-:W-:Y:S02]  /*0810*/  SHF.R.U64 R168, R62, 0x10, R63 ;  /* 0x000000103ea87819 */ /* 0x008fe4000000123f */
[----:B------:R-:W-:-:S02]  /*0820*/  PRMT R165, R165, 0x5410, R0 ;  /* 0x00005410a5a57816 */ /* 0x000fc40000000000 */
[----:B------:R-:W-:Y:S02]  /*0830*/  SHF.R.U32.HI R0, RZ, 0x10, R63 ;  /* 0x00000010ff007819 */ /* 0x000fe4000001163f */
[--C-:B------:R-:W-:Y:S02]  /*0840*/  SHF.R.U64 R167, R64, 0x10, R65.reuse ;  /* 0x0000001040a77819 */ /* 0x100fe40000001241 */
[----:B-1----:R-:W-:Y:S02]  /*0850*/  SHF.R.U32.HI R4, RZ, 0x10, R65 ;  /* 0x00000010ff047819 */ /* 0x002fe40000011641 */
        /* <DEDUP_REMOVED lines=19> */
[----:B0-----:R-:W-:Y:S02]  /*0990*/  SHF.R.U32.HI R6, RZ, 0x10, R69 ;  /* 0x00000010ff067819 */ /* 0x001fe40000011645 */
[----:B------:R-:W-:-:S02]  /*09a0*/  SHF.R.U64 R169, R60, 0x10, R61 ;  /* 0x000000103ca97819 */ /* 0x000fc4000000123d */
        /* <DEDUP_REMOVED lines=32> */
[----:B--2---:R-:W-:-:S07]  /*0bb0*/  HADD2.F32 R248, -RZ, R248.H0_H0 ;  /* 0x200000f8fff87230 */ /* 0x004fce0000004100 */
.L_x_9620:
[----:B------:R-:W-:Y:S01]  /*0bc0*/  UIMAD UR4, UR6, UR20, URZ ;  /* 0x00000014060472a4 */ /* 0x000fe2000f8e02ff */
[----:B------:R-:W0:Y:S01]  /*0bd0*/  LDC.64 R138, c[0x0][0x428] ;  /* 0x00010a00ff8a7b82 */ /* 0x000e220000000a00 */
[----:B------:R-:W-:Y:S02]  /*0be0*/  UIMAD.WIDE UR14, UR6, 0x4, UR10 ;  /* 0x00000004060e78a5 */ /* 0x000fe4000f8e020a */
[----:B------:R-:W-:Y:S02]  /*0bf0*/  USHF.R.S32.HI UR5, URZ, 0x1f, UR4 ;  /* 0x0000001fff057899 */ /* 0x000fe40008011404 */
[----:B------:R-:W-:Y:S02]  /*0c00*/  UIMAD.WIDE UR12, UR6, 0x4, UR8 ;  /* 0x00000004060c78a5 */ /* 0x000fe4000f8e0208 */
[----:B------:R-:W-:Y:S01]  /*0c10*/  ULEA.HI UR5, UR5, UR4, URZ, 0x2 ;  /* 0x0000000405057291 */ /* 0x000fe2000f8f10ff */
[----:B------:R-:W1:Y:S01]  /*0c20*/  LDC.64 R56, c[0x0][0x3a8] ;  /* 0x0000ea00ff387b82 */ /* 0x000e620000000a00 */
[----:B------:R-:W-:-:S02]  /*0c30*/  MOV R34, UR14 ;  /* 0x0000000e00227c02 */ /* 0x000fc40008000f00 */
[----:B------:R-:W-:Y:S02]  /*0c40*/  MOV R35, UR15 ;  /* 0x0000000f00237c02 */ /* 0x000fe40008000f00 */
[----:B------:R-:W-:Y:S02]  /*0c50*/  MOV R123, UR5 ;  /* 0x00000005007b7c02 */ /* 0x000fe40008000f00 */
[----:B------:R-:W-:Y:S01]  /*0c60*/  MOV R32, UR12 ;  /* 0x0000000c00207c02 */ /* 0x000fe20008000f00 */
[----:B------:R-:W2:Y:S01]  /*0c70*/  LDG.E R140, desc[UR16][R34.64] ;  /* 0x00000010228c7981 */ /* 0x000ea2000c1e1900 */
[----:B------:R-:W-:Y:S01]  /*0c80*/  LEA.HI.SX32 R123, R123, R252, 0x1e ;  /* 0x000000fc7b7b7211 */ /* 0x000fe200078ff2ff */
[----:B------:R-:W3:Y:S01]  /*0c90*/  @UP0 LDCU.64 UR4, c[0x0][0x3e0] ;  /* 0x00007c00ff0407ac */ /* 0x000ee20008000a00 */
[----:B------:R-:W-:Y:S02]  /*0ca0*/  MOV R33, UR13 ;  /* 0x0000000d00217c02 */ /* 0x000fe40008000f00 */
[----:B------:R-:W-:-:S02]  /*0cb0*/  IADD3 R158, PT, PT, R123, 0x100, RZ ;  /* 0x000001007b9e7810 */ /* 0x000fc40007ffe0ff */
[C---:B------:R-:W-:Y:S01]  /*0cc0*/  IADD3 R149, PT, PT, R123.reuse, 0x200, RZ ;  /* 0x000002007b957810 */ /* 0x040fe20007ffe0ff */
[----:B------:R4:W3:Y:S01]  /*0cd0*/  LDG.E R146, desc[UR16][R32.64] ;  /* 0x0000001020927981 */ /* 0x0008e2000c1e1900 */
[C---:B------:R-:W-:Y:S01]  /*0ce0*/  IADD3 R137, PT, PT, R123.reuse, 0x300, RZ ;  /* 0x000003007b897810 */ /* 0x040fe20007ffe0ff */
[C---:B0-----:R-:W-:Y:S01]  /*0cf0*/  IMAD.WIDE.U32 R124, R123.reuse, 0x8, R138 ;  /* 0x000000087b7c7825 */ /* 0x041fe200078e008a */
[C---:B------:R-:W-:Y:S02]  /*0d00*/  IADD3 R136, PT, PT, R123.reuse, 0x400, RZ ;  /* 0x000004007b887810 */ /* 0x040fe40007ffe0ff */
[C---:B------:R-:W-:Y:S02]  /*0d10*/  IADD3 R122, PT, PT, R123.reuse, 0x500, RZ ;  /* 0x000005007b7a7810 */ /* 0x040fe40007ffe0ff */
[C---:B------:R-:W-:Y:S01]  /*0d20*/  IADD3 R120, PT, PT, R123.reuse, 0x600, RZ ;  /* 0x000006007b787810 */ /* 0x040fe20007ffe0ff */
[--C-:B-1----:R-:W-:Y:S01]  /*0d30*/  IMAD.WIDE.U32 R36, R158, 0x10, R56.reuse ;  /* 0x000000109e247825 */ /* 0x102fe200078e0038 */
[----:B------:R-:W3:Y:S03]  /*0d40*/  LDG.E.64 R124, desc[UR16][R124.64] ;  /* 0x000000107c7c7981 */ /* 0x000ee6000c1e1b00 */
[----:B----4-:R-:W-:-:S02]  /*0d50*/  IMAD.WIDE.U32 R32, R123, 0x10, R56 ;  /* 0x000000107b207825 */ /* 0x010fc400078e0038 */
[----:B------:R-:W4:Y:S02]  /*0d60*/  LDG.E.128 R36, desc[UR16][R36.64] ;  /* 0x0000001024247981 */ /* 0x000f24000c1e1d00 */
[--C-:B------:R-:W-:Y:S02]  /*0d70*/  IMAD.WIDE.U32 R126, R158, 0x8, R138.reuse ;  /* 0x000000089e7e7825 */ /* 0x100fe400078e008a */
[----:B------:R-:W4:Y:S02]  /*0d80*/  LDG.E.128 R32, desc[UR16][R32.64] ;  /* 0x0000001020207981 */ /* 0x000f24000c1e1d00 */
[C---:B------:R-:W-:Y:S02]  /*0d90*/  IMAD.WIDE.U32 R128, R149.reuse, 0x8, R138 ;  /* 0x0000000895807825 */ /* 0x040fe400078e008a */
[----:B------:R-:W4:Y:S02]  /*0da0*/  LDG.E.64 R126, desc[UR16][R126.64] ;  /* 0x000000107e7e7981 */ /* 0x000f24000c1e1b00 */
[----:B------:R-:W-:-:S02]  /*0db0*/  IMAD.WIDE.U32 R40, R149, 0x10, R56 ;  /* 0x0000001095287825 */ /* 0x000fc400078e0038 */
[----:B------:R-:W4:Y:S02]  /*0dc0*/  LDG.E.64 R128, desc[UR16][R128.64] ;  /* 0x0000001080807981 */ /* 0x000f24000c1e1b00 */
[--C-:B------:R-:W-:Y:S02]  /*0dd0*/  IMAD.WIDE.U32 R44, R137, 0x10, R56.reuse ;  /* 0x00000010892c7825 */ /* 0x100fe400078e0038 */
        /* <DEDUP_REMOVED lines=8> */
[----:B------:R-:W-:-:S04]  /*0e60*/  IMAD.WIDE.U32 R132, R136, 0x8, R138 ;  /* 0x0000000888847825 */ /* 0x000fc800078e008a */
[--C-:B------:R-:W-:Y:S02]  /*0e70*/  IMAD.WIDE.U32 R130, R137, 0x8, R138.reuse ;  /* 0x0000000889827825 */ /* 0x100fe400078e008a */
[----:B------:R-:W4:Y:S04]  /*0e80*/  LDG.E.64 R132, desc[UR16][R132.64] ;  /* 0x0000001084847981 */ /* 0x000f28000c1e1b00 */
[----:B------:R-:W4:Y:S01]  /*0e90*/  LDG.E.64 R130, desc[UR16][R130.64] ;  /* 0x0000001082827981 */ /* 0x000f22000c1e1b00 */
[----:B------:R-:W-:-:S04]  /*0ea0*/  IMAD.WIDE.U32 R134, R122, 0x8, R138 ;  /* 0x000000087a867825 */ /* 0x000fc800078e008a */
[----:B------:R-:W-:Y:S02]  /*0eb0*/  IMAD.WIDE.U32 R138, R120, 0x8, R138 ;  /* 0x00000008788a7825 */ /* 0x000fe400078e008a */
[----:B------:R-:W4:Y:S04]  /*0ec0*/  LDG.E.64 R134, desc[UR16][R134.64] ;  /* 0x0000001086867981 */ /* 0x000f28000c1e1b00 */
[----:B------:R-:W4:Y:S01]  /*0ed0*/  LDG.E.64 R138, desc[UR16][R138.64] ;  /* 0x000000108a8a7981 */ /* 0x000f22000c1e1b00 */
[----:B------:R-:W0:Y:S01]  /*0ee0*/  S2R R252, SR_TID.X ;  /* 0x0000000000fc7919 */ /* 0x000e220000002100 */
[----:B------:R-:W1:Y:S01]  /*0ef0*/  S2R R142, SR_CgaCtaId ;  /* 0x00000000008e7919 */ /* 0x000e620000008800 */
[----:B------:R-:W-:Y:S02]  /*0f00*/  PLOP3.LUT P0, PT, PT, PT, PT, 0x80, 0x8 ;  /* 0x000000000008781c */ /* 0x000fe40003f0f070 */
[----:B------:R-:W-:-:S02]  /*0f10*/  MOV R175, 0x400 ;  /* 0x0000040000af7802 */ /* 0x000fc40000000f00 */
[----:B------:R-:W-:Y:S02]  /*0f20*/  ISETP.NE.AND P3, PT, RZ, UR7, PT ;  /* 0x00000007ff007c0c */ /* 0x000fe4000bf65270 */
[----:B0-----:R-:W-:Y:S02]  /*0f30*/  LOP3.LUT P2, RZ, R252, 0x1f, RZ, 0xc0, !PT ;  /* 0x0000001ffcff7812 */ /* 0x001fe4000784c0ff */
[----:B-1----:R-:W-:-:S11]  /*0f40*/  LEA R175, R142, R175, 0x18 ;  /* 0x000000af8eaf7211 */ /* 0x002fd600078ec0ff */
[----:B------:R-:W-:Y:S02]  /*0f50*/  @!P2 PLOP3.LUT P0, PT, P1, PT, PT, 0x80, 0x8 ;  /* 0x000000000008a81c */ /* 0x000fe40000f0f070 */
[----:B------:R-:W-:Y:S02]  /*0f60*/  IADD3 R184, PT, PT, R175, 0x7040, RZ ;  /* 0x00007040afb87810 */ /* 0x000fe40007ffe0ff */
[----:B------:R-:W-:Y:S02]  /*0f70*/  @!P2 SHF.R.U32.HI R142, RZ, 0x2, R252 ;  /* 0x00000002ff8ea819 */ /* 0x000fe400000116fc */
[----:B------:R-:W-:Y:S02]  /*0f80*/  @!P2 MOV R141, R184 ;  /* 0x000000b8008da202 */ /* 0x000fe40000000f00 */
[----:B------:R-:W-:-:S05]  /*0f90*/  @!P2 LOP3.LUT R142, R142, 0x38, RZ, 0xc0, !PT ;  /* 0x000000388e8ea812 */ /* 0x000fca00078ec0ff */
[----:B------:R-:W-:-:S04]  /*0fa0*/  @!P0 IADD3 R141, PT, PT, R175, 0x7000, RZ ;  /* 0x00007000af8d8810 */ /* 0x000fc80007ffe0ff */
[----:B------:R-:W-:Y:S02]  /*0fb0*/  @!P2 IADD3 R159, PT, PT, R142, R141, RZ ;  /* 0x0000008d8e9fa210 */ /* 0x000fe40007ffe0ff */
[----:B--2---:R-:W-:Y:S02]  /*0fc0*/  R2UR UR12, R140 ;  /* 0x000000008c0c72ca */ /* 0x004fe400000e0000 */
[----:B---3--:R-:W-:Y:S02]  /*0fd0*/  FSEL R146, R146, RZ, !P3 ;  /* 0x000000ff92927208 */ /* 0x008fe40005800000 */
[----:B------:R-:W-:Y:S02]  /*0fe0*/  MOV R147, R124 ;  /* 0x0000007c00937202 */ /* 0x000fe40000000f00 */
[----:B------:R-:W-:Y:S01]  /*0ff0*/  SHF.R.U64 R143, R124, 0x10, R125 ;  /* 0x000000107c8f7819 */ /* 0x000fe2000000127d */
[C---:B----4-:R-:W-:Y:S01]  /*1000*/  FADD.FTZ R162, -R146.reuse, R37 ;  /* 0x0000002592a27221 */ /* 0x050fe20000010100 */
[C---:B------:R-:W-:Y:S01]  /*1010*/  FADD.FTZ R124, -R146.reuse, R36 ;  /* 0x00000024927c7221 */ /* 0x040fe20000010100 */
[C---:B------:R-:W-:Y:S01]  /*1020*/  FADD.FTZ R173, -R146.reuse, R35 ;  /* 0x0000002392ad7221 */ /* 0x040fe20000010100 */
[C---:B------:R-:W-:Y:S01]  /*1030*/  FADD.FTZ R148, -R146.reuse, R32 ;  /* 0x0000002092947221 */ /* 0x040fe20000010100 */
[----:B------:R-:W-:Y:S01]  /*1040*/  FADD.FTZ R176, -R146, R34 ;  /* 0x0000002292b07221 */ /* 0x000fe20000010100 */
[----:B------:R-:W-:-:S02]  /*1050*/  MOV R37, R126 ;  /* 0x0000007e00257202 */ /* 0x000fc40000000f00 */
[----:B------:R-:W-:Y:S01]  /*1060*/  SHF.R.U64 R35, R126, 0x10, R127 ;  /* 0x000000107e237819 */ /* 0x000fe2000000127f */
[----:B------:R-:W-:Y:S01]  /*1070*/  FADD.FTZ R178, -R146, R33 ;  /* 0x0000002192b27221 */ /* 0x000fe20000010100 */
[----:B------:R-:W-:Y:S02]  /*1080*/  MOV R36, R127 ;  /* 0x0000007f00247202 */ /* 0x000fe40000000f00 */
[----:B------:R-:W-:Y:S02]  /*1090*/  SHF.R.U32.HI R141, RZ, 0x10, R127 ;  /* 0x00000010ff8d7819 */ /* 0x000fe4000001167f */
[----:B------:R-:W-:Y:S02]  /*10a0*/  MOV R144, R128 ;  /* 0x0000008000907202 */ /* 0x000fe40000000f00 */
[----:B------:R-:W-:Y:S02]  /*10b0*/  SHF.R.U64 R145, R128, 0x10, R129 ;  /* 0x0000001080917819 */ /* 0x000fe40000001281 */
[----:B------:R-:W-:-:S02]  /*10c0*/  MOV R126, R129 ;  /* 0x00000081007e7202 */ /* 0x000fc40000000f00 */
[----:B------:R-:W-:Y:S01]  /*10d0*/  SHF.R.U32.HI R150, RZ, 0x10, R129 ;  /* 0x00000010ff967819 */ /* 0x000fe20000011681 */
        /* <DEDUP_REMOVED lines=26> */
[----:B------:R-:W-:-:S03]  /*1280*/  HADD2.F32 R143, -RZ, R143.H0_H0 ;  /* 0x2000008fff8f7230 */ /* 0x000fc60000004100 */
[-C--:B------:R-:W-:Y:S01]  /*1290*/  FFMA.FTZ R119, R146, R166.reuse, R119 ;  /* 0x000000a692777223 */ /* 0x080fe20000010077 */
[----:B------:R-:W-:Y:S01]  /*12a0*/  FADD.FTZ R91, R166, R91 ;  /* 0x0000005ba65b7221 */ /* 0x000fe20000010000 */
[----:B------:R-:W-:Y:S01]  /*12b0*/  FMUL.FTZ R166, R251, R166 ;  /* 0x000000a6fba67220 */ /* 0x000fe20000410000 */
[----:B------:R-:W-:Y:S02]  /*12c0*/  HADD2.F32 R142, -RZ, R142.H0_H0 ;  /* 0x2000008eff8e7230 */ /* 0x000fe40000004100 */
[----:B------:R-:W-:Y:S01]  /*12d0*/  FMUL.FTZ R179, R250, R143 ;  /* 0x0000008ffab37220 */ /* 0x000fe20000410000 */
[----:B------:R-:W-:Y:S01]  /*12e0*/  FADD.FTZ R58, RZ, R166 ;  /* 0x000000a6ff3a7221 */ /* 0x000fe20000010000 */
[----:B------:R-:W-:Y:S01]  /*12f0*/  HADD2.F32 R161, -RZ, R161.H0_H0 ;  /* 0x200000a1ffa17230 */ /* 0x000fe20000004100 */
[--C-:B------:R-:W-:Y:S01]  /*1300*/  SHF.R.U64 R40, R132, 0x10, R133.reuse ;  /* 0x0000001084287819 */ /* 0x100fe20000001285 */
[----:B------:R-:W-:Y:S01]  /*1310*/  FMUL.FTZ R177, R249, R142 ;  /* 0x0000008ef9b17220 */ /* 0x000fe20000410000 */
[----:B------:R-:W-:Y:S01]  /*1320*/  MOV R41, R133 ;  /* 0x0000008500297202 */ /* 0x000fe20000000f00 */
[----:B------:R-:W-:Y:S01]  /*1330*/  FADD.FTZ R58, R179, R58 ;  /* 0x0000003ab33a7221 */ /* 0x000fe20000010000 */
[----:B------:R-:W-:Y:S01]  /*1340*/  SHF.R.U32.HI R42, RZ, 0x10, R133 ;  /* 0x00000010ff2a7819 */ /* 0x000fe20000011685 */
[----:B------:R-:W-:Y:S01]  /*1350*/  FMUL.FTZ R133, R140, UR12 ;  /* 0x0000000c8c857c20 */ /* 0x000fe20008410000 */
[----:B------:R-:W-:Y:S01]  /*1360*/  MOV R200, R132 ;  /* 0x0000008400c87202 */ /* 0x000fe20000000f00 */
[----:B------:R-:W-:-:S02]  /*1370*/  HADD2.F32 R140, -RZ, R37.H0_H0 ;  /* 0x20000025ff8c7230 */ /* 0x000fc40000004100 */
[----:B------:R-:W-:Y:S01]  /*1380*/  FMUL.FTZ R132, R124, UR12 ;  /* 0x0000000c7c847c20 */ /* 0x000fe20008410000 */
[----:B------:R-:W-:Y:S02]  /*1390*/  HADD2.F32 R56, -RZ, R144.H0_H0 ;  /* 0x20000090ff387230 */ /* 0x000fe40000004100 */
[----:B------:R-:W-:Y:S01]  /*13a0*/  FMUL.FTZ R144, R47, UR12 ;  /* 0x0000000c2f907c20 */ /* 0x000fe20008410000 */
[----:B------:R-:W-:Y:S01]  /*13b0*/  FMUL.FTZ R174, R248, R161 ;  /* 0x000000a1f8ae7220 */ /* 0x000fe20000410000 */
[----:B------:R-:W-:Y:S01]  /*13c0*/  FADD.FTZ R47, R177, R58 ;  /* 0x0000003ab12f7221 */ /* 0x000fe20000010000 */
[----:B------:R-:W-:Y:S01]  /*13d0*/  SHF.R.U64 R44, R130, 0x10, R131 ;  /* 0x00000010822c7819 */ /* 0x000fe20000001283 */
[----:B------:R-:W-:Y:S02]  /*13e0*/  HADD2.F32 R35, -RZ, R35.H0_H0 ;  /* 0x20000023ff237230 */ /* 0x000fe40000004100 */
[-C--:B------:R-:W-:Y:S01]  /*13f0*/  FFMA.FTZ R115, R132, R140.reuse, R115 ;  /* 0x0000008c84737223 */ /* 0x080fe20000010073 */
[----:B------:R-:W-:Y:S01]  /*1400*/  FADD.FTZ R87, R140, R87 ;  /* 0x000000578c577221 */ /* 0x000fe20000010000 */
[----:B------:R-:W-:Y:S01]  /*1410*/  FMUL.FTZ R140, R247, R140 ;  /* 0x0000008cf78c7220 */ /* 0x000fe20000410000 */
[----:B------:R-:W-:Y:S01]  /*1420*/  FADD.FTZ R47, R174, R47 ;  /* 0x0000002fae2f7221 */ /* 0x000fe20000010000 */
[----:B------:R-:W-:Y:S01]  /*1430*/  FMUL.FTZ R173, R173, UR12 ;  /* 0x0000000cadad7c20 */ /* 0x000fe20008410000 */
[----:B------:R-:W-:-:S02]  /*1440*/  HADD2.F32 R54, -RZ, R36.H0_H0 ;  /* 0x20000024ff367230 */ /* 0x000fc40000004100 */
[----:B------:R-:W-:Y:S01]  /*1450*/  FMUL.FTZ R163, R246, R35 ;  /* 0x00000023f6a37220 */ /* 0x000fe20000410000 */
[----:B------:R-:W-:Y:S02]  /*1460*/  HADD2.F32 R37, -RZ, R44.H0_H0 ;  /* 0x2000002cff257230 */ /* 0x000fe40000004100 */
[----:B------:R-:W-:Y:S01]  /*1470*/  FADD.FTZ R44, R140, R47 ;  /* 0x0000002f8c2c7221 */ /* 0x000fe20000010000 */
[----:B------:R-:W-:Y:S01]  /*1480*/  MOV R45, R130 ;  /* 0x00000082002d7202 */ /* 0x000fe20000000f00 */
[----:B------:R-:W-:Y:S02]  /*1490*/  HADD2.F32 R141, -RZ, R141.H0_H0 ;  /* 0x2000008dff8d7230 */ /* 0x000fe40000004100 */
[----:B------:R-:W-:Y:S01]  /*14a0*/  FFMA.FTZ R116, R173, R161, R116 ;  /* 0x000000a1ad747223 */ /* 0x000fe20000010074 */
[----:B------:R-:W-:Y:S01]  /*14b0*/  FADD.FTZ R88, R161, R88 ;  /* 0x00000058a1587221 */ /* 0x000fe20000010000 */
[----:B------:R-:W-:Y:S01]  /*14c0*/  FMUL.FTZ R161, R245, R54 ;  /* 0x00000036f5a17220 */ /* 0x000fe20000410000 */
[----:B------:R-:W-:Y:S01]  /*14d0*/  FADD.FTZ R44, R163, R44 ;  /* 0x0000002ca32c7221 */ /* 0x000fe20000010000 */
[----:B------:R-:W-:-:S02]  /*14e0*/  HADD2.F32 R36, -RZ, R45.H0_H0 ;  /* 0x2000002dff247230 */ /* 0x000fc40000004100 */
[----:B------:R-:W-:Y:S01]  /*14f0*/  FMUL.FTZ R178, R178, UR12 ;  /* 0x0000000cb2b27c20 */ /* 0x000fe20008410000 */
[----:B------:R-:W-:Y:S01]  /*1500*/  FMUL.FTZ R162, R162, UR12 ;  /* 0x0000000ca2a27c20 */ /* 0x000fe20008410000 */
[----:B------:R-:W-:Y:S01]  /*1510*/  FFMA.FTZ R45, R146, R166, RZ ;  /* 0x000000a6922d7223 */ /* 0x000fe200000100ff */
[-C--:B------:R-:W-:Y:S01]  /*1520*/  FFMA.FTZ R112, R133, R141.reuse, R112 ;  /* 0x0000008d85707223 */ /* 0x080fe20000010070 */
[----:B------:R-:W-:Y:S01]  /*1530*/  FADD.FTZ R84, R141, R84 ;  /* 0x000000548d547221 */ /* 0x000fe20000010000 */
[----:B------:R-:W-:Y:S01]  /*1540*/  FMUL.FTZ R141, R244, R141 ;  /* 0x0000008df48d7220 */ /* 0x000fe20000410000 */
[----:B------:R-:W-:Y:S01]  /*1550*/  FADD.FTZ R44, R161, R44 ;  /* 0x0000002ca12c7221 */ /* 0x000fe20000010000 */
[--C-:B------:R-:W-:Y:S01]  /*1560*/  SHF.R.U64 R194, R138, 0x10, R139.reuse ;  /* 0x000000108ac27819 */ /* 0x100fe2000000128b */
[----:B------:R-:W-:Y:S01]  /*1570*/  FMUL.FTZ R176, R176, UR12 ;  /* 0x0000000cb0b07c20 */ /* 0x000fe20008410000 */
[----:B------:R-:W-:Y:S01]  /*1580*/  MOV R195, R139 ;  /* 0x0000008b00c37202 */ /* 0x000fe20000000f00 */
[----:B------:R-:W-:Y:S01]  /*1590*/  FMUL.FTZ R160, R160, UR12 ;  /* 0x0000000ca0a07c20 */ /* 0x000fe20008410000 */
[----:B------:R-:W-:Y:S01]  /*15a0*/  SHF.R.U32.HI R196, RZ, 0x10, R139 ;  /* 0x00000010ffc47819 */ /* 0x000fe2000001168b */
[----:B------:R-:W-:-:S02]  /*15b0*/  HADD2.F32 R53, -RZ, R145.H0_H0 ;  /* 0x20000091ff357230 */ /* 0x000fc40000004100 */
[----:B------:R-:W-:Y:S01]  /*15c0*/  FMUL.FTZ R139, R156, UR12 ;  /* 0x0000000c9c8b7c20 */ /* 0x000fe20008410000 */
[----:B------:R-:W-:Y:S01]  /*15d0*/  FFMA.FTZ R114, R162, R35, R114 ;  /* 0x00000023a2727223 */ /* 0x000fe20000010072 */
[----:B------:R-:W-:Y:S01]  /*15e0*/  FADD.FTZ R86, R35, R86 ;  /* 0x0000005623567221 */ /* 0x000fe20000010000 */
[----:B------:R-:W-:Y:S01]  /*15f0*/  FFMA.FTZ R45, R178, R179, R45 ;  /* 0x000000b3b22d7223 */ /* 0x000fe2000001002d */
[----:B------:R-:W-:Y:S01]  /*1600*/  FMUL.FTZ R156, R243, R56 ;  /* 0x00000038f39c7220 */ /* 0x000fe20000410000 */
[----:B------:R-:W-:Y:S01]  /*1610*/  FADD.FTZ R35, R141, R44 ;  /* 0x0000002c8d237221 */ /* 0x000fe20000010000 */
[----:B------:R-:W-:Y:S02]  /*1620*/  HADD2.F32 R46, -RZ, R126.H0_H0 ;  /* 0x2000007eff2e7230 */ /* 0x000fe40000004100 */
[----:B------:R-:W-:Y:S01]  /*1630*/  FMUL.FTZ R145, R153, UR12 ;  /* 0x0000000c99917c20 */ /* 0x000fe20008410000 */
[----:B------:R-:W-:Y:S01]  /*1640*/  FFMA.FTZ R113, R160, R54, R113 ;  /* 0x00000036a0717223 */ /* 0x000fe20000010071 */
[----:B------:R-:W-:Y:S01]  /*1650*/  FADD.FTZ R85, R54, R85 ;  /* 0x0000005536557221 */ /* 0x000fe20000010000 */
[----:B------:R-:W-:Y:S01]  /*1660*/  FFMA.FTZ R44, R176, R177, R45 ;  /* 0x000000b1b02c7223 */ /* 0x000fe2000001002d */
[----:B------:R-:W-:Y:S01]  /*1670*/  FMUL.FTZ R153, R242, R53 ;  /* 0x00000035f2997220 */ /* 0x000fe20000410000 */
[----:B------:R-:W-:Y:S01]  /*1680*/  FADD.FTZ R54, R156, R35 ;  /* 0x000000239c367221 */ /* 0x000fe20000010000 */
[----:B------:R-:W-:-:S02]  /*1690*/  HADD2.F32 R55, -RZ, R150.H0_H0 ;  /* 0x20000096ff377230 */ /* 0x000fc40000004100 */
[----:B------:R-:W-:Y:S01]  /*16a0*/  FFMA.FTZ R35, R173, R174, R44 ;  /* 0x000000aead237223 */ /* 0x000fe2000001002c */
[----:B------:R-:W-:Y:S01]  /*16b0*/  FMUL.FTZ R150, R241, R46 ;  /* 0x0000002ef1967220 */ /* 0x000fe20000410000 */
[----:B------:R-:W-:Y:S01]  /*16c0*/  FADD.FTZ R45, R153, R54 ;  /* 0x00000036992d7221 */ /* 0x000fe20000010000 */
[----:B------:R-:W-:Y:S01]  /*16d0*/  FMUL.FTZ R147, R151, UR12 ;  /* 0x0000000c97937c20 */ /* 0x000fe20008410000 */
[----:B------:R-:W-:Y:S01]  /*16e0*/  FFMA.FTZ R35, R132, R140, R35 ;  /* 0x0000008c84237223 */ /* 0x000fe20000010023 */
[----:B------:R-:W-:Y:S01]  /*16f0*/  FMUL.FTZ R151, R240, R55 ;  /* 0x00000037f0977220 */ /* 0x000fe20000410000 */
[----:B------:R-:W-:Y:S01]  /*1700*/  FADD.FTZ R44, R150, R45 ;  /* 0x0000002d962c7221 */ /* 0x000fe20000010000 */
[----:B------:R-:W-:Y:S01]  /*1710*/  MOV R38, R131 ;  /* 0x0000008300267202 */ /* 0x000fe20000000f00 */
[----:B------:R-:W-:Y:S01]  /*1720*/  FFMA.FTZ R35, R162, R163, R35 ;  /* 0x000000a3a2237223 */ /* 0x000fe20000010023 */
[----:B------:R-:W-:Y:S01]  /*1730*/  FMUL.FTZ R148, R239, R36 ;  /* 0x00000024ef947220 */ /* 0x000fe20000410000 */
[----:B------:R-:W-:Y:S01]  /*1740*/  FADD.FTZ R45, R151, R44 ;  /* 0x0000002c972d7221 */ /* 0x000fe20000010000 */
[----:B------:R-:W-:Y:S01]  /*1750*/  SHF.R.U32.HI R39, RZ, 0x10, R131 ;  /* 0x00000010ff277819 */ /* 0x000fe20000011683 */
[----:B------:R-:W-:Y:S01]  /*1760*/  FFMA.FTZ R118, R178, R143, R118 ;  /* 0x0000008fb2767223 */ /* 0x000fe20000010076 */
[----:B------:R-:W-:Y:S01]  /*1770*/  MOV R43, R134 ;  /* 0x00000086002b7202 */ /* 0x000fe20000000f00 */
[----:B------:R-:W-:Y:S01]  /*1780*/  FADD.FTZ R90, R143, R90 ;  /* 0x0000005a8f5a7221 */ /* 0x000fe20000010000 */
[----:B------:R-:W-:Y:S01]  /*1790*/  SHF.R.U64 R190, R134, 0x10, R135 ;  /* 0x0000001086be7819 */ /* 0x000fe20000001287 */
[----:B------:R-:W-:-:S02]  /*17a0*/  HADD2.F32 R38, -RZ, R38.H0_H0 ;  /* 0x20000026ff267230 */ /* 0x000fc40000004100 */
[----:B------:R-:W-:Y:S01]  /*17b0*/  FMUL.FTZ R134, R48, UR12 ;  /* 0x0000000c30867c20 */ /* 0x000fe20008410000 */
[----:B------:R-:W-:Y:S01]  /*17c0*/  FFMA.FTZ R44, R160, R161, R35 ;  /* 0x000000a1a02c7223 */ /* 0x000fe20000010023 */
[----:B------:R-:W-:Y:S01]  /*17d0*/  FADD.FTZ R48, R148, R45 ;  /* 0x0000002d94307221 */ /* 0x000fe20000010000 */
[----:B------:R-:W-:Y:S01]  /*17e0*/  FMUL.FTZ R143, R238, R37 ;  /* 0x00000025ee8f7220 */ /* 0x000fe20000410000 */
[----:B------:R-:W-:Y:S01]  /*17f0*/  MOV R193, R138 ;  /* 0x0000008a00c17202 */ /* 0x000fe20000000f00 */
[----:B------:R-:W-:Y:S01]  /*1800*/  FMUL.FTZ R157, R157, UR12 ;  /* 0x0000000c9d9d7c20 */ /* 0x000fe20008410000 */
[----:B------:R-:W-:Y:S02]  /*1810*/  HADD2.F32 R39, -RZ, R39.H0_H0 ;  /* 0x20000027ff277230 */ /* 0x000fe40000004100 */
[----:B------:R-:W-:Y:S01]  /*1820*/  FFMA.FTZ R44, R133, R141, R44 ;  /* 0x0000008d852c7223 */ /* 0x000fe2000001002c */
[----:B------:R-:W-:Y:S01]  /*1830*/  FADD.FTZ R35, R143, R48 ;  /* 0x000000308f237221 */ /* 0x000fe20000010000 */
[----:B------:R-:W-:Y:S01]  /*1840*/  FMUL.FTZ R138, R237, R38 ;  /* 0x00000026ed8a7220 */ /* 0x000fe20000410000 */
[----:B------:R-:W-:Y:S01]  /*1850*/  FFMA.FTZ R117, R176, R142, R117 ;  /* 0x0000008eb0757223 */ /* 0x000fe20000010075 */
[----:B------:R-:W-:Y:S01]  /*1860*/  FADD.FTZ R89, R142, R89 ;  /* 0x000000598e597221 */ /* 0x000fe20000010000 */
[----:B------:R-:W-:Y:S01]  /*1870*/  FMUL.FTZ R155, R155, UR12 ;  /* 0x0000000c9b9b7c20 */ /* 0x000fe20008410000 */
[----:B------:R-:W-:-:S02]  /*1880*/  HADD2.F32 R200, -RZ, R200.H0_H0 ;  /* 0x200000c8ffc87230 */ /* 0x000fc40000004100 */
[----:B------:R-:W-:Y:S01]  /*1890*/  FFMA.FTZ R44, R157, R156, R44 ;  /* 0x0000009c9d2c7223 */ /* 0x000fe2000001002c */
[----:B------:R-:W-:Y:S01]  /*18a0*/  FADD.FTZ R45, R138, R35 ;  /* 0x000000238a2d7221 */ /* 0x000fe20000010000 */
[----:B------:R-:W-:Y:S01]  /*18b0*/  FMUL.FTZ R142, R236, R39 ;  /* 0x00000027ec8e7220 */ /* 0x000fe20000410000 */
[----:B------:R-:W-:Y:S01]  /*18c0*/  MOV R191, R135 ;  /* 0x0000008700bf7202 */ /* 0x000fe20000000f00 */
[----:B------:R-:W-:Y:S01]  /*18d0*/  FMUL.FTZ R152, R152, UR12 ;  /* 0x0000000c98987c20 */ /* 0x000fe20008410000 */
[----:B------:R-:W-:Y:S01]  /*18e0*/  SHF.R.U32.HI R192, RZ, 0x10, R135 ;  /* 0x00000010ffc07819 */ /* 0x000fe20000011687 */
[----:B------:R-:W-:Y:S02]  /*18f0*/  HADD2.F32 R40, -RZ, R40.H0_H0 ;  /* 0x20000028ff287230 */ /* 0x000fe40000004100 */
[----:B------:R-:W-:Y:S01]  /*1900*/  FFMA.FTZ R35, R155, R153, R44 ;  /* 0x000000999b237223 */ /* 0x000fe2000001002c */
[----:B------:R-:W-:Y:S01]  /*1910*/  FADD.FTZ R44, R142, R45 ;  /* 0x0000002d8e2c7221 */ /* 0x000fe20000010000 */
[----:B------:R-:W-:Y:S01]  /*1920*/  FMUL.FTZ R135, R235, R200 ;  /* 0x000000c8eb877220 */ /* 0x000fe20000410000 */
[----:B------:R-:W-:Y:S01]  /*1930*/  FMUL.FTZ R154, R154, UR12 ;  /* 0x0000000c9a9a7c20 */ /* 0x000fe20008410000 */
[----:B------:R-:W-:-:S02]  /*1940*/  HADD2.F32 R41, -RZ, R41.H0_H0 ;  /* 0x20000029ff297230 */ /* 0x000fc40000004100 */
[----:B------:R-:W-:Y:S01]  /*1950*/  FFMA.FTZ R35, R152, R150, R35 ;  /* 0x0000009698237223 */ /* 0x000fe20000010023 */
[----:B------:R-:W-:Y:S01]  /*1960*/  FADD.FTZ R45, R135, R44 ;  /* 0x0000002c872d7221 */ /* 0x000fe20000010000 */
[----:B------:R-:W-:Y:S01]  /*1970*/  FMUL.FTZ R130, R234, R40 ;  /* 0x00000028ea827220 */ /* 0x000fe20000410000 */
[----:B------:R-:W-:Y:S01]  /*1980*/  FFMA.FTZ R111, R157, R56, R111 ;  /* 0x000000389d6f7223 */ /* 0x000fe2000001006f */
[----:B------:R-:W-:Y:S01]  /*1990*/  FADD.FTZ R83, R56, R83 ;  /* 0x0000005338537221 */ /* 0x000fe20000010000 */
[----:B------:R-:W-:Y:S01]  /*19a0*/  FMUL.FTZ R56, R34, UR12 ;  /* 0x0000000c22387c20 */ /* 0x000fe20008410000 */
[----:B------:R-:W-:Y:S02]  /*19b0*/  HADD2.F32 R42, -RZ, R42.H0_H0 ;  /* 0x2000002aff2a7230 */ /* 0x000fe40000004100 */
[----:B------:R-:W-:Y:S01]  /*19c0*/  FFMA.FTZ R34, R154, R151, R35 ;  /* 0x000000979a227223 */ /* 0x000fe20000010023 */
[----:B------:R-:W-:Y:S01]  /*19d0*/  FADD.FTZ R45, R45, R130 ;  /* 0x000000822d2d7221 */ /* 0x000fe20000010000 */
[----:B------:R-:W-:Y:S01]  /*19e0*/  FMUL.FTZ R126, R233, R41 ;  /* 0x00000029e97e7220 */ /* 0x000fe20000410000 */
[----:B------:R-:W-:-:S02]  /*19f0*/  HADD2.F32 R43, -RZ, R43.H0_H0 ;  /* 0x2000002bff2b7230 */ /* 0x000fc40000004100 */
[----:B------:R-:W-:Y:S01]  /*1a00*/  FFMA.FTZ R34, R147, R148, R34 ;  /* 0x0000009493227223 */ /* 0x000fe20000010022 */
[----:B------:R-:W-:Y:S01]  /*1a10*/  FMUL.FTZ R131, R232, R42 ;  /* 0x0000002ae8837220 */ /* 0x000fe20000410000 */
[----:B------:R-:W-:Y:S01]  /*1a20*/  FADD.FTZ R44, R45, R126 ;  /* 0x0000007e2d2c7221 */ /* 0x000fe20000010000 */
[----:B------:R-:W-:Y:S01]  /*1a30*/  FFMA.FTZ R110, R155, R53, R110 ;  /* 0x000000359b6e7223 */ /* 0x000fe2000001006e */
[----:B------:R-:W-:Y:S01]  /*1a40*/  FADD.FTZ R82, R53, R82 ;  /* 0x0000005235527221 */ /* 0x000fe20000010000 */
        /* <DEDUP_REMOVED lines=8> */
[----:B------:R-:W-:Y:S02]  /*1ad0*/  HADD2.F32 R192, -RZ, R192.H0_H0 ;  /* 0x200000c0ffc07230 */ /* 0x000fe40000004100 */
[----:B------:R-:W-:Y:S01]  /*1ae0*/  FFMA.FTZ R45, R144, R142, R35 ;  /* 0x0000008e902d7223 */ /* 0x000fe20000010023 */
[----:B------:R-:W-:Y:S01]  /*1af0*/  FMUL.FTZ R124, R229, R191 ;  /* 0x000000bfe57c7220 */ /* 0x000fe20000410000 */
[----:B------:R-:W-:Y:S01]  /*1b00*/  FADD.FTZ R35, R34, R59 ;  /* 0x0000003b22237221 */ /* 0x000fe20000010000 */
[----:B------:R-:W-:Y:S02]  /*1b10*/  HADD2.F32 R193, -RZ, R193.H0_H0 ;  /* 0x200000c1ffc17230 */ /* 0x000fe40000004100 */
[----:B------:R-:W-:Y:S01]  /*1b20*/  FMUL.FTZ R54, R228, R192 ;  /* 0x000000c0e4367220 */ /* 0x000fe20000410000 */
[----:B------:R-:W-:Y:S01]  /*1b30*/  FMUL.FTZ R127, R127, UR12 ;  /* 0x0000000c7f7f7c20 */ /* 0x000fe20008410000 */
[----:B------:R-:W-:Y:S01]  /*1b40*/  FADD.FTZ R35, R35, R124 ;  /* 0x0000007c23237221 */ /* 0x000fe20000010000 */
[----:B------:R-:W-:Y:S01]  /*1b50*/  FFMA.FTZ R34, R134, R135, R45 ;  /* 0x0000008786227223 */ /* 0x000fe2000001002d */
[----:B------:R-:W-:-:S02]  /*1b60*/  HADD2.F32 R194, -RZ, R194.H0_H0 ;  /* 0x200000c2ffc27230 */ /* 0x000fc40000004100 */
[----:B------:R-:W-:Y:S01]  /*1b70*/  FMUL.FTZ R44, R227, R193 ;  /* 0x000000c1e32c7220 */ /* 0x000fe20000410000 */
[----:B------:R-:W-:Y:S01]  /*1b80*/  FADD.FTZ R35, R35, R54 ;  /* 0x0000003623237221 */ /* 0x000fe20000010000 */
        /* <DEDUP_REMOVED lines=10> */
[----:B------:R-:W-:Y:S01]  /*1c30*/  FFMA.FTZ R34, R129, R131, R34 ;  /* 0x0000008381227223 */ /* 0x000fe20000010022 */
[----:B------:R-:W-:Y:S01]  /*1c40*/  FMUL.FTZ R125, R125, UR12 ;  /* 0x0000000c7d7d7c20 */ /* 0x000fe20008410000 */
[----:B------:R-:W-:Y:S01]  /*1c50*/  FMUL.FTZ R48, R224, R196 ;  /* 0x000000c4e0307220 */ /* 0x000fe20000410000 */
[----:B------:R-:W-:Y:S01]  /*1c60*/  FADD.FTZ R35, R35, R45 ;  /* 0x0000002d23237221 */ /* 0x000fe20000010000 */
        /* <DEDUP_REMOVED lines=32> */
[----:B------:R-:W-:-:S04]  /*1e70*/  ISETP.NE.U32.AND P0, PT, RZ, UR18, PT ;  /* 0x00000012ff007c0c */ /* 0x000fc8000bf05070 */
[----:B------:R-:W-:Y:S01]  /*1e80*/  ISETP.NE.AND.EX P0, PT, RZ, UR19, PT, P0 ;  /* 0x00000013ff007c0c */ /* 0x000fe2000bf05300 */
[----:B0-----:R-:W-:Y:S02]  /*1e90*/  FADD.FTZ R32, R32, R34 ;  /* 0x0000002220207221 */ /* 0x001fe40000010000 */
[----:B------:R-:W0:Y:S02]  /*1ea0*/  SHFL.DOWN PT, R34, R33, 0x1, 0x1f ;  /* 0x08201f0021227f89 */ /* 0x000e2400000e0000 */
[----:B0-----:R-:W-:-:S08]  /*1eb0*/  FADD.FTZ R33, R33, R34 ;  /* 0x0000002221217221 */ /* 0x001fd00000010000 */
[----:B------:R-:W0:Y:S01]  /*1ec0*/  @P0 LDC.64 R34, c[0x0][0x438] ;  /* 0x00010e00ff220b82 */ /* 0x000e220000000a00 */
[----:B------:R1:W-:Y:S07]  /*1ed0*/  @!P2 STS.64 [R159], R32 ;  /* 0x000000209f00a388 */ /* 0x0003ee0000000a00 */
        /* <DEDUP_REMOVED lines=15> */
[----:B0-----:R-:W0:Y:S01]  /*1fd0*/  LDC.64 R34, c[0x0][0x3b0] ;  /* 0x0000ec00ff227b82 */ /* 0x001e220000000a00 */
[----:B------:R-:W-:Y:S01]  /*1fe0*/  PLOP3.LUT P2, PT, PT, PT, UP0, 0x80, 0x8 ;  /* 0x000000000008781c */ /* 0x000fe20003f4f008 */
[----:B-1----:R-:W-:Y:S01]  /*1ff0*/  @P0 IMAD.WIDE.U32 R32, R122, 0x10, R32 ;  /* 0x000000107a200825 */ /* 0x002fe200078e0020 */
[----:B------:R-:W-:-:S04]  /*2000*/  @UP0 UIMAD.WIDE UR4, UR6, 0x2, UR4 ;  /* 0x00000002060408a5 */ /* 0x000fc8000f8e0204 */
[----:B------:R0:W5:Y:S02]  /*2010*/  @P0 LDG.E.128 R24, desc[UR16][R32.64] ;  /* 0x0000001020180981 */ /* 0x000164000c1e1d00 */
[----:B0-----:R-:W-:Y:S01]  /*2020*/  IMAD.WIDE.U32 R32, R158, 0x4, R34 ;  /* 0x000000049e207825 */ /* 0x001fe200078e0022 */
[----:B------:R-:W-:Y:S02]  /*2030*/  MOV R34, UR4 ;  /* 0x0000000400227c02 */ /* 0x000fe40008000f00 */
[----:B------:R-:W-:Y:S02]  /*2040*/  MOV R35, UR5 ;  /* 0x0000000500237c02 */ /* 0x000fe40008000f00 */
[----:B------:R0:W5:Y:S04]  /*2050*/  LDG.E R159, desc[UR16][R32.64] ;  /* 0x00000010209f7981 */ /* 0x000168000c1e1900 */
[----:B------:R1:W2:Y:S01]  /*2060*/  @P2 LDG.E.U16 R213, desc[UR16][R34.64] ;  /* 0x0000001022d52981 */ /* 0x0002a2000c1e1500 */
[----:B0-----:R-:W1:Y:S02]  /*2070*/  LDC.64 R32, c[0x0][0x3b0] ;  /* 0x0000ec00ff207b82 */ /* 0x001e640000000a00 */
[----:B-1----:R-:W-:-:S05]  /*2080*/  IMAD.WIDE.U32 R34, R149, 0x4, R32 ;  /* 0x0000000495227825 */ /* 0x002fca00078e0020 */
[----:B------:R0:W5:Y:S02]  /*2090*/  LDG.E R158, desc[UR16][R34.64] ;  /* 0x00000010229e7981 */ /* 0x000164000c1e1900 */
[----:B0-----:R-:W0:Y:S01]  /*20a0*/  LDC.64 R34, c[0x0][0x3b0] ;  /* 0x0000ec00ff227b82 */ /* 0x001e220000000a00 */
[----:B------:R-:W-:-:S05]  /*20b0*/  IMAD.WIDE.U32 R32, R137, 0x4, R32 ;  /* 0x0000000489207825 */ /* 0x000fca00078e0020 */
[----:B------:R0:W5:Y:S02]  /*20c0*/  LDG.E R149, desc[UR16][R32.64] ;  /* 0x0000001020957981 */ /* 0x000164000c1e1900 */
[----:B0-----:R-:W-:-:S05]  /*20d0*/  IMAD.WIDE.U32 R32, R123, 0x4, R34 ;  /* 0x000000047b207825 */ /* 0x001fca00078e0022 */
[----:B------:R0:W5:Y:S02]  /*20e0*/  LDG.E R203, desc[UR16][R32.64] ;  /* 0x0000001020cb7981 */ /* 0x000164000c1e1900 */
[----:B0-----:R-:W0:Y:S01]  /*20f0*/  LDC.64 R32, c[0x0][0x3b0] ;  /* 0x0000ec00ff207b82 */ /* 0x001e220000000a00 */
[----:B------:R-:W-:-:S04]  /*2100*/  IMAD.WIDE.U32 R136, R136, 0x4, R34 ;  /* 0x0000000488887825 */ /* 0x000fc800078e0022 */
[----:B------:R-:W-:Y:S01]  /*2110*/  FFMA.FTZ R109, R152, R46, R109 ;  /* 0x0000002e986d7223 */ /* 0x000fe2000001006d */
[----:B------:R-:W-:Y:S01]  /*2120*/  FADD.FTZ R81, R46, R81 ;  /* 0x000000512e517221 */ /* 0x000fe20000010000 */
[----:B------:R-:W-:Y:S01]  /*2130*/  FFMA.FTZ R108, R154, R55, R108 ;  /* 0x000000379a6c7223 */ /* 0x000fe2000001006c */
[----:B------:R-:W-:Y:S01]  /*2140*/  FADD.FTZ R80, R55, R80 ;  /* 0x0000005037507221 */ /* 0x000fe20000010000 */
[----:B------:R-:W5:Y:S01]  /*2150*/  LDG.E R136, desc[UR16][R136.64] ;  /* 0x0000001088887981 */ /* 0x000f62000c1e1900 */
[----:B0-----:R-:W-:-:S04]  /*2160*/  IMAD.WIDE.U32 R34, R122, 0x4, R32 ;  /* 0x000000047a227825 */ /* 0x001fc800078e0020 */
[C---:B------:R-:W-:Y:S01]  /*2170*/  IMAD.WIDE.U32 R32, R120.reuse, 0x4, R32 ;  /* 0x0000000478207825 */ /* 0x040fe200078e0020 */
[----:B------:R-:W5:Y:S04]  /*2180*/  LDG.E R55, desc[UR16][R34.64] ;  /* 0x0000001022377981 */ /* 0x000f68000c1e1900 */
[----:B------:R0:W5:Y:S02]  /*2190*/  LDG.E R46, desc[UR16][R32.64] ;  /* 0x00000010202e7981 */ /* 0x000164000c1e1900 */
[----:B0-----:R-:W0:Y:S02]  /*21a0*/  @P0 LDC.64 R32, c[0x0][0x438] ;  /* 0x00010e00ff200b82 */ /* 0x001e240000000a00 */
[----:B0-----:R-:W-:-:S05]  /*21b0*/  @P0 IMAD.WIDE.U32 R32, R120, 0x10, R32 ;  /* 0x0000001078200825 */ /* 0x001fca00078e0020 */
[----:B------:R0:W5:Y:S01]  /*21c0*/  @P0 LDG.E.128 R28, desc[UR16][R32.64] ;  /* 0x00000010201c0981 */ /* 0x000162000c1e1d00 */
[----:B------:R-:W-:Y:S01]  /*21d0*/  @!P1 IADD3 R184, PT, PT, R175, 0x7000, RZ ;  /* 0x00007000afb89810 */ /* 0x000fe20007ffe0ff */
        /* <DEDUP_REMOVED lines=8> */
[----:B------:R-:W-:Y:S01]  /*2260*/  BAR.SYNC.DEFER_BLOCKING 0x0 ;  /* 0x0000000000007b1d */ /* 0x000fe20000010000 */
[----:B0-----:R-:W-:-:S02]  /*2270*/  IADD3 R32, PT, PT, R175, 0x7050, RZ ;  /* 0x00007050af207810 */ /* 0x001fc40007ffe0ff */
[----:B------:R-:W-:-:S03]  /*2280*/  @!P1 IADD3 R32, PT, PT, R175, 0x7010, RZ ;  /* 0x00007010af209810 */ /* 0x000fc60007ffe0ff */
[----:B------:R-:W0:Y:S04]  /*2290*/  LDS.128 R36, [R184] ;  /* 0x00000000b8247984 */ /* 0x000e280000000c00 */
[----:B------:R-:W1:Y:S01]  /*22a0*/  LDS.128 R32, [R32] ;  /* 0x0000000020207984 */ /* 0x000e620000000c00 */
[----:B------:R-:W-:Y:S01]  /*22b0*/  FFMA.FTZ R101, R128, R41, R101 ;  /* 0x0000002980657223 */ /* 0x000fe20000010065 */
[----:B------:R-:W-:Y:S01]  /*22c0*/  FADD.FTZ R73, R41, R73 ;  /* 0x0000004929497221 */ /* 0x000fe20000010000 */
[C---:B------:R-:W-:Y:S02]  /*22d0*/  IADD3 R41, PT, PT, R175.reuse, 0x7060, RZ ;  /* 0x00007060af297810 */ /* 0x040fe40007ffe0ff */
[----:B------:R-:W-:Y:S01]  /*22e0*/  @!P1 IADD3 R41, PT, PT, R175, 0x7020, RZ ;  /* 0x00007020af299810 */ /* 0x000fe20007ffe0ff */
[----:B------:R-:W-:Y:S01]  /*22f0*/  FFMA.FTZ R102, R127, R40, R102 ;  /* 0x000000287f667223 */ /* 0x000fe20000010066 */
[----:B------:R-:W-:Y:S01]  /*2300*/  FADD.FTZ R74, R40, R74 ;  /* 0x0000004a284a7221 */ /* 0x000fe20000010000 */
[----:B------:R-:W-:-:S02]  /*2310*/  IADD3 R40, PT, PT, R175, 0x7070, RZ ;  /* 0x00007070af287810 */ /* 0x000fc40007ffe0ff */
[----:B------:R-:W-:Y:S01]  /*2320*/  @!P1 IADD3 R40, PT, PT, R175, 0x7030, RZ ;  /* 0x00007030af289810 */ /* 0x000fe20007ffe0ff */
[----:B------:R-:W-:Y:S01]  /*2330*/  FFMA.FTZ R100, R129, R42, R100 ;  /* 0x0000002a81647223 */ /* 0x000fe20000010064 */
[----:B------:R-:W-:Y:S01]  /*2340*/  FADD.FTZ R72, R42, R72 ;  /* 0x000000482a487221 */ /* 0x000fe20000010000 */
[----:B------:R-:W-:Y:S01]  /*2350*/  FFMA.FTZ R99, R56, R43, R99 ;  /* 0x0000002b38637223 */ /* 0x000fe20000010063 */
[----:B------:R-:W-:Y:S01]  /*2360*/  FADD.FTZ R0, R43, R0 ;  /* 0x000000002b007221 */ /* 0x000fe20000010000 */
[----:B0-----:R-:W-:Y:S01]  /*2370*/  FADD.FTZ R37, RZ, R37 ;  /* 0x00000025ff257221 */ /* 0x001fe20000010000 */
[----:B------:R-:W-:-:S03]  /*2380*/  FADD.FTZ R36, RZ, R36 ;  /* 0x00000024ff247221 */ /* 0x000fc60000010000 */
[----:B------:R-:W-:Y:S01]  /*2390*/  FADD.FTZ R37, R39, R37 ;  /* 0x0000002527257221 */ /* 0x000fe20000010000 */
[----:B------:R-:W-:-:S03]  /*23a0*/  FADD.FTZ R137, R38, R36 ;  /* 0x0000002426897221 */ /* 0x000fc60000010000 */
[----:B-1----:R-:W-:Y:S02]  /*23b0*/  FADD.FTZ R33, R37, R33 ;  /* 0x0000002125217221 */ /* 0x002fe40000010000 */
[----:B------:R-:W0:Y:S04]  /*23c0*/  LDS.128 R36, [R41] ;  /* 0x0000000029247984 */ /* 0x000e280000000c00 */
[----:B------:R-:W1:Y:S01]  /*23d0*/  LDS.128 R40, [R40] ;  /* 0x0000000028287984 */ /* 0x000e620000000c00 */
[----:B------:R-:W-:Y:S01]  /*23e0*/  FADD.FTZ R33, R35, R33 ;  /* 0x0000002123217221 */ /* 0x000fe20000010000 */
[----:B------:R-:W-:Y:S01]  /*23f0*/  FADD.FTZ R32, R137, R32 ;  /* 0x0000002089207221 */ /* 0x000fe20000010000 */
[----:B------:R-:W-:-:S04]  /*2400*/  UISETP.NE.U32.AND UP1, UPT, UR18, URZ, UPT ;  /* 0x000000ff1200728c */ /* 0x000fc8000bf25070 */
[----:B------:R-:W-:Y:S01]  /*2410*/  UISETP.NE.AND.EX UP1, UPT, UR19, URZ, UPT, UP1 ;  /* 0x000000ff1300728c */ /* 0x000fe2000bf25310 */
[----:B0-----:R-:W-:Y:S01]  /*2420*/  FADD.FTZ R184, R33, R37 ;  /* 0x0000002521b87221 */ /* 0x001fe20000010000 */
[----:B------:R-:W-:-:S03]  /*2430*/  FADD.FTZ R33, R34, R32 ;  /* 0x0000002022217221 */ /* 0x000fc60000010000 */
[----:B------:R-:W-:Y:S01]  /*2440*/  FADD.FTZ R184, R39, R184 ;  /* 0x000000b827b87221 */ /* 0x000fe20000010000 */
[----:B------:R-:W-:-:S03]  /*2450*/  FADD.FTZ R33, R33, R36 ;  /* 0x0000002421217221 */ /* 0x000fc60000010000 */
[----:B-1----:R-:W-:Y:S01]  /*2460*/  FADD.FTZ R184, R184, R41 ;  /* 0x00000029b8b87221 */ /* 0x002fe20000010000 */
[----:B------:R-:W-:-:S03]  /*2470*/  FADD.FTZ R33, R38, R33 ;  /* 0x0000002126217221 */ /* 0x000fc60000010000 */
[----:B------:R-:W-:Y:S01]  /*2480*/  FADD.FTZ R43, R43, R184 ;  /* 0x000000b82b2b7221 */ /* 0x000fe20000010000 */
[----:B------:R-:W-:-:S03]  /*2490*/  FADD.FTZ R33, R33, R40 ;  /* 0x0000002821217221 */ /* 0x000fc60000010000 */
[----:B------:R-:W-:Y:S01]  /*24a0*/  FMUL.FTZ R43, R43, UR21 ;  /* 0x000000152b2b7c20 */ /* 0x000fe20008410000 */
[----:B--2---:R-:W-:Y:S02]  /*24b0*/  @P2 HADD2.F32 R213, -RZ, R213.H0_H0 ;  /* 0x200000d5ffd52230 */ /* 0x004fe40000004100 */
[----:B------:R-:W-:Y:S02]  /*24c0*/  FADD.FTZ R33, R42, R33 ;  /* 0x000000212a217221 */ /* 0x000fe40000010000 */
[----:B------:R-:W-:Y:S02]  /*24d0*/  R2UR UR13, R43 ;  /* 0x000000002b0d72ca */ /* 0x000fe400000e0000 */
[----:B------:R-:W-:Y:S01]  /*24e0*/  @P2 R2UR UR5, R213 ;  /* 0x00000000d50522ca */ /* 0x000fe200000e0000 */
[----:B------:R-:W-:Y:S01]  /*24f0*/  FMUL.FTZ R33, R33, UR21 ;  /* 0x0000001521217c20 */ /* 0x000fe20008410000 */
        /* <DEDUP_REMOVED lines=26> */
[C---:B-----5:R-:W-:Y:S01]  /*26a0*/  LOP3.LUT P0, RZ, R203.reuse, 0xff00, RZ, 0xc0, !PT ;  /* 0x0000ff00cbff7812 */ /* 0x060fe2000780c0ff */
[--C-:B------:R-:W-:Y:S01]  /*26b0*/  FFMA.FTZ R178, R178, UR13, R137.reuse ;  /* 0x0000000db2b27c23 */ /* 0x100fe20008010089 */
[C---:B------:R-:W-:Y:S01]  /*26c0*/  LOP3.LUT P2, RZ, R203.reuse, 0xff0000, RZ, 0xc0, !PT ;  /* 0x00ff0000cbff7812 */ /* 0x040fe2000784c0ff */
[--C-:B------:R-:W-:Y:S01]  /*26d0*/  FFMA.FTZ R176, R176, UR13, R137.reuse ;  /* 0x0000000db0b07c23 */ /* 0x100fe20008010089 */
[----:B------:R-:W-:Y:S01]  /*26e0*/  ISETP.GE.U32.AND P3, PT, R203, 0x1000000, PT ;  /* 0x01000000cb00780c */ /* 0x000fe20003f66070 */
[----:B------:R-:W-:Y:S01]  /*26f0*/  FADD.FTZ R37, R179, -R178 ;  /* 0x800000b2b3257221 */ /* 0x000fe20000010000 */
[----:B------:R-:W-:Y:S01]  /*2700*/  LOP3.LUT P4, RZ, R203, 0xff, RZ, 0xc0, !PT ;  /* 0x000000ffcbff7812 */ /* 0x000fe2000788c0ff */
[----:B------:R-:W-:Y:S01]  /*2710*/  FADD.FTZ R38, R177, -R176 ;  /* 0x800000b0b1267221 */ /* 0x000fe20000010000 */
[----:B------:R-:W-:Y:S01]  /*2720*/  FFMA.FTZ R173, R173, UR13, R137 ;  /* 0x0000000dadad7c23 */ /* 0x000fe20008010089 */
[----:B------:R-:W-:Y:S01]  /*2730*/  FMUL.FTZ R37, R37, UR12 ;  /* 0x0000000c25257c20 */ /* 0x000fe20008410000 */
[----:B------:R-:W-:-:S02]  /*2740*/  HFMA2 R43, -RZ, RZ, 0, 0 ;  /* 0x00000000ff2b7431 */ /* 0x000fc400000001ff */
[----:B------:R-:W-:Y:S01]  /*2750*/  FMUL.FTZ R38, R38, UR12 ;  /* 0x0000000c26267c20 */ /* 0x000fe20008410000 */
[----:B------:R-:W-:Y:S01]  /*2760*/  FADD.FTZ R39, R174, -R173 ;  /* 0x800000adae277221 */ /* 0x000fe20000010000 */
[----:B------:R-:W0:Y:S01]  /*2770*/  @P0 LDC R33, c[0x0][0x408] ;  /* 0x00010200ff210b82 */ /* 0x000e220000000800 */
[----:B------:R-:W-:Y:S01]  /*2780*/  @P0 FMUL.FTZ R32, R37, UR4 ;  /* 0x0000000425200c20 */ /* 0x000fe20008410000 */
[----:B------:R-:W-:Y:S01]  /*2790*/  LOP3.LUT P6, RZ, R159, 0xff00, RZ, 0xc0, !PT ;  /* 0x0000ff009fff7812 */ /* 0x000fe200078cc0ff */
[----:B------:R-:W-:Y:S01]  /*27a0*/  FMUL.FTZ R39, R39, UR12 ;  /* 0x0000000c27277c20 */ /* 0x000fe20008410000 */
[--C-:B------:R-:W-:Y:S01]  /*27b0*/  FFMA.FTZ R162, R162, UR13, R137.reuse ;  /* 0x0000000da2a27c23 */ /* 0x100fe20008010089 */
[----:B------:R-:W-:Y:S02]  /*27c0*/  FFMA.FTZ R160, R160, UR13, R137 ;  /* 0x0000000da0a07c23 */ /* 0x000fe40008010089 */
[----:B------:R-:W-:Y:S01]  /*27d0*/  @P3 FMUL.FTZ R35, R39, UR4 ;  /* 0x0000000427233c20 */ /* 0x000fe20008410000 */
[----:B------:R-:W1:Y:S08]  /*27e0*/  @P2 LDC R36, c[0x0][0x408] ;  /* 0x00010200ff242b82 */ /* 0x000e700000000800 */
[----:B------:R-:W3:Y:S01]  /*27f0*/  @P3 LDC R176, c[0x0][0x408] ;  /* 0x00010200ffb03b82 */ /* 0x000ee20000000800 */
[----:B0-----:R-:W-:Y:S01]  /*2800*/  @P0 FMUL.FTZ R34, R32, R33 ;  /* 0x0000002120220220 */ /* 0x001fe20000410000 */
[----:B------:R-:W-:-:S02]  /*2810*/  @P0 HADD2.F32 R33, -RZ, R170.H0_H0 ;  /* 0x200000aaff210230 */ /* 0x000fc40000004100 */
[----:B------:R-:W-:-:S04]  /*2820*/  HFMA2 R32, -RZ, RZ, 0, 0 ;  /* 0x00000000ff207431 */ /* 0x000fc800000001ff */
[----:B------:R-:W0:Y:S01]  /*2830*/  @P4 LDC R42, c[0x0][0x408] ;  /* 0x00010200ff2a4b82 */ /* 0x000e220000000800 */
[----:B------:R-:W-:Y:S01]  /*2840*/  @P0 FMUL.FTZ R32, R34, R33 ;  /* 0x0000002122200220 */ /* 0x000fe20000410000 */
[----:B------:R-:W-:Y:S01]  /*2850*/  @P2 FMUL.FTZ R33, R38, UR4 ;  /* 0x0000000426212c20 */ /* 0x000fe20008410000 */
[----:B------:R-:W-:-:S03]  /*2860*/  MOV R34, RZ ;  /* 0x000000ff00227202 */ /* 0x000fc60000000f00 */
[----:B-1----:R-:W-:Y:S01]  /*2870*/  @P2 FMUL.FTZ R36, R33, R36 ;  /* 0x0000002421242220 */ /* 0x002fe20000410000 */
[----:B------:R-:W-:Y:S01]  /*2880*/  @P2 HADD2.F32 R33, -RZ, R3.H0_H0 ;  /* 0x20000003ff212230 */ /* 0x000fe20000004100 */
[----:B------:R-:W1:Y:S01]  /*2890*/  LDC.64 R174, c[0x0][0x478] ;  /* 0x00011e00ffae7b82 */ /* 0x000e620000000a00 */
[----:B------:R-:W4:Y:S01]  /*28a0*/  F2F.F16.F32 R32, R32 ;  /* 0x0000002000207304 */ /* 0x000f220000200800 */
[----:B---3--:R-:W-:Y:S02]  /*28b0*/  @P3 FMUL.FTZ R176, R35, R176 ;  /* 0x000000b023b03220 */ /* 0x008fe40000410000 */
[----:B------:R-:W-:Y:S01]  /*28c0*/  @P2 FMUL.FTZ R34, R36, R33 ;  /* 0x0000002124222220 */ /* 0x000fe20000410000 */
[----:B------:R-:W-:Y:S01]  /*28d0*/  FFMA.FTZ R33, R146, UR13, R137 ;  /* 0x0000000d92217c23 */ /* 0x000fe20008010089 */
[----:B------:R-:W-:Y:S02]  /*28e0*/  @P3 HADD2.F32 R35, -RZ, R170.H1_H1 ;  /* 0x300000aaff233230 */ /* 0x000fe40000004100 */
[----:B------:R-:W3:Y:S01]  /*28f0*/  @P2 LDC R179, c[0x0][0x408] ;  /* 0x00010200ffb32b82 */ /* 0x000ee20000000800 */
[----:B------:R-:W-:Y:S01]  /*2900*/  FADD.FTZ R33, R166, -R33 ;  /* 0x80000021a6217221 */ /* 0x000fe20000010000 */
[----:B------:R-:W-:Y:S01]  /*2910*/  F2F.F16.F32 R34, R34 ;  /* 0x0000002200227304 */ /* 0x000fe20000200800 */
[----:B------:R-:W-:-:S02]  /*2920*/  @P3 FMUL.FTZ R43, R176, R35 ;  /* 0x00000023b02b3220 */ /* 0x000fc40000410000 */
[----:B------:R-:W-:-:S03]  /*2930*/  FMUL.FTZ R36, R33, UR12 ;  /* 0x0000000c21247c20 */ /* 0x000fc60008410000 */
[----:B------:R-:W3:Y:S01]  /*2940*/  LDC.64 R176, c[0x0][0x468] ;  /* 0x00011a00ffb07b82 */ /* 0x000ee20000000a00 */
[----:B------:R-:W-:Y:S01]  /*2950*/  @P4 FMUL.FTZ R33, R36, UR4 ;  /* 0x0000000424214c20 */ /* 0x000fe20008410000 */
[----:B------:R-:W4:Y:S03]  /*2960*/  F2F.F16.F32 R43, R43 ;  /* 0x0000002b002b7304 */ /* 0x000f260000200800 */
[----:B0-----:R-:W-:Y:S01]  /*2970*/  @P4 FMUL.FTZ R146, R33, R42 ;  /* 0x0000002a21924220 */ /* 0x001fe20000410000 */
[----:B------:R-:W-:Y:S01]  /*2980*/  @P4 HADD2.F32 R33, -RZ, R2.H0_H0 ;  /* 0x20000002ff214230 */ /* 0x000fe20000004100 */
[----:B------:R-:W-:-:S04]  /*2990*/  MOV R42, RZ ;  /* 0x000000ff002a7202 */ /* 0x000fc80000000f00 */
[----:B------:R-:W-:Y:S01]  /*29a0*/  @P4 FMUL.FTZ R42, R146, R33 ;  /* 0x00000021922a4220 */ /* 0x000fe20000410000 */
[----:B----4-:R-:W-:-:S03]  /*29b0*/  IMAD.WIDE.U32 R32, R32, 0x10000, RZ ;  /* 0x0001000020207825 */ /* 0x010fc600078e00ff */
[----:B------:R0:W4:Y:S01]  /*29c0*/  F2F.F16.F32 R173, R42 ;  /* 0x0000002a00ad7304 */ /* 0x0001220000200800 */
[----:B------:R-:W-:-:S04]  /*29d0*/  SHF.L.U32 R35, R43, 0x10, RZ ;  /* 0x000000102b237819 */ /* 0x000fc800000006ff */
[----:B------:R-:W-:Y:S01]  /*29e0*/  LOP3.LUT R33, R33, R35, R34, 0xfe, !PT ;  /* 0x0000002321217212 */ /* 0x000fe200078efe22 */
[----:B-1----:R-:W-:-:S04]  /*29f0*/  IMAD.WIDE.U32 R34, R123, 0x10, R174 ;  /* 0x000000107b227825 */ /* 0x002fc800078e00ae */
[----:B0-----:R-:W-:Y:S01]  /*2a00*/  @P0 FMUL.FTZ R42, R37, UR4 ;  /* 0x00000004252a0c20 */ /* 0x001fe20008410000 */
[----:B------:R0:W-:Y:S01]  /*2a10*/  STG.E.128 desc[UR16][R34.64], R36 ;  /* 0x0000002422007986 */ /* 0x0001e2000c101d10 */
[----:B----4-:R-:W-:Y:S02]  /*2a20*/  LOP3.LUT R32, R32, R173, RZ, 0xfc, !PT ;  /* 0x000000ad20207212 */ /* 0x010fe400078efcff */
[----:B------:R-:W1:Y:S08]  /*2a30*/  @P0 LDC R173, c[0x0][0x408] ;  /* 0x00010200ffad0b82 */ /* 0x000e700000000800 */
[----:B0-----:R-:W0:Y:S01]  /*2a40*/  @P6 LDC R37, c[0x0][0x408] ;  /* 0x00010200ff256b82 */ /* 0x001e220000000800 */
[----:B---3--:R-:W-:-:S04]  /*2a50*/  IMAD.WIDE.U32 R34, R123, 0x8, R176 ;  /* 0x000000087b227825 */ /* 0x008fc800078e00b0 */
[----:B------:R-:W-:Y:S01]  /*2a60*/  @P2 FMUL.FTZ R38, R38, UR4 ;  /* 0x0000000426262c20 */ /* 0x000fe20008410000 */
[----:B------:R3:W-:Y:S01]  /*2a70*/  STG.E.64 desc[UR16][R34.64], R32 ;  /* 0x0000002022007986 */ /* 0x0007e2000c101b10 */
[----:B-1----:R-:W-:Y:S01]  /*2a80*/  @P0 FMUL.FTZ R43, R42, R173 ;  /* 0x000000ad2a2b0220 */ /* 0x002fe20000410000 */
[----:B---3--:R-:W-:Y:S01]  /*2a90*/  FADD.FTZ R33, R163, -R162 ;  /* 0x800000a2a3217221 */ /* 0x008fe20000010000 */
[----:B------:R-:W-:Y:S01]  /*2aa0*/  @P2 FMUL.FTZ R35, R38, R179 ;  /* 0x000000b326232220 */ /* 0x000fe20000410000 */
[----:B------:R-:W-:Y:S01]  /*2ab0*/  CS2R R162, SRZ ;  /* 0x0000000000a27805 */ /* 0x000fe2000001ff00 */
[----:B------:R-:W-:Y:S02]  /*2ac0*/  HFMA2 R38, -RZ, RZ, 0, 0 ;  /* 0x00000000ff267431 */ /* 0x000fe400000001ff */
[----:B------:R-:W-:Y:S01]  /*2ad0*/  FMUL.FTZ R33, R33, UR12 ;  /* 0x0000000c21217c20 */ /* 0x000fe20008410000 */
[----:B------:R-:W-:-:S04]  /*2ae0*/  FADD.FTZ R34, R161, -R160 ;  /* 0x800000a0a1227221 */ /* 0x000fc80000010000 */
[----:B------:R-:W-:Y:S01]  /*2af0*/  FMUL.FTZ R34, R34, UR12 ;  /* 0x0000000c22227c20 */ /* 0x000fe20008410000 */
[----:B------:R-:W-:Y:S02]  /*2b00*/  LOP3.LUT P5, RZ, R159, 0xff, RZ, 0xc0, !PT ;  /* 0x000000ff9fff7812 */ /* 0x000fe400078ac0ff */
[----:B------:R-:W-:Y:S02]  /*2b10*/  CS2R R160, SRZ ;  /* 0x0000000000a07805 */ /* 0x000fe4000001ff00 */
[----:B--2---:R-:W-:-:S09]  /*2b20*/  @P0 SHF.R.U64 R146, R40, 0x10, R41 ;  /* 0x0000001028920819 */ /* 0x004fd20000001229 */
[----:B------:R-:W1:Y:S01]  /*2b30*/  @P5 LDC R178, c[0x0][0x408] ;  /* 0x00010200ffb25b82 */ /* 0x000e620000000800 */
[----:B------:R-:W-:Y:S01]  /*2b40*/  @P2 MOV R32, R41 ;  /* 0x0000002900202202 */ /* 0x000fe20000000f00 */
[----:B------:R-:W-:Y:S02]  /*2b50*/  @P0 HADD2.F32 R42, -RZ, R146.H0_H0 ;  /* 0x20000092ff2a0230 */ /* 0x000fe40000004100 */
[----:B------:R-:W-:Y:S02]  /*2b60*/  HFMA2 R146, -RZ, RZ, 0, 0 ;  /* 0x00000000ff927431 */ /* 0x000fe400000001ff */
[----:B------:R-:W-:Y:S02]  /*2b70*/  @P2 HADD2.F32 R32, -RZ, R32.H0_H0 ;  /* 0x20000020ff202230 */ /* 0x000fe40000004100 */
[----:B------:R-:W-:Y:S01]  /*2b80*/  @P0 FMUL.FTZ R146, R42, R43 ;  /* 0x0000002b2a920220 */ /* 0x000fe20000410000 */
[----:B------:R-:W-:Y:S02]  /*2b90*/  LOP3.LUT P0, RZ, R159, 0xff0000, RZ, 0xc0, !PT ;  /* 0x00ff00009fff7812 */ /* 0x000fe4000780c0ff */
[----:B------:R-:W-:Y:S01]  /*2ba0*/  @P2 FMUL.FTZ R162, R32, R35 ;  /* 0x0000002320a22220 */ /* 0x000fe20000410000 */
[----:B------:R-:W-:Y:S01]  /*2bb0*/  @P6 FMUL.FTZ R32, R33, UR4 ;  /* 0x0000000421206c20 */ /* 0x000fe20008410000 */
[----:B------:R-:W-:-:S03]  /*2bc0*/  ISETP.GE.U32.AND P2, PT, R159, 0x1000000, PT ;  /* 0x010000009f00780c */ /* 0x000fc60003f46070 */
[----:B0-----:R-:W-:Y:S01]  /*2bd0*/  @P6 FMUL.FTZ R37, R32, R37 ;  /* 0x0000002520256220 */ /* 0x001fe20000410000 */
[----:B------:R-:W-:-:S05]  /*2be0*/  @P6 HADD2.F32 R32, -RZ, R169.H0_H0 ;  /* 0x200000a9ff206230 */ /* 0x000fca0000004100 */
[----:B------:R-:W-:Y:S01]  /*2bf0*/  @P6 FMUL.FTZ R38, R37, R32 ;  /* 0x0000002025266220 */ /* 0x000fe20000410000 */
[----:B------:R-:W-:Y:S01]  /*2c00*/  IADD3 R37, PT, PT, R123, 0x100, RZ ;  /* 0x000001007b257810 */ /* 0x000fe20007ffe0ff */
[----:B------:R-:W0:Y:S04]  /*2c10*/  @P0 LDC R35, c[0x0][0x408] ;  /* 0x00010200ff230b82 */ /* 0x000e280000000800 */
[----:B------:R-:W-:-:S04]  /*2c20*/  IMAD.WIDE.U32 R42, R37, 0x8, R190 ;  /* 0x00000008252a7825 */ /* 0x000fc800078e00be */
[----:B------:R-:W2:Y:S02]  /*2c30*/  @P2 LDC R159, c[0x0][0x408] ;  /* 0x00010200ff9f2b82 */ /* 0x000ea40000000800 */
[----:B------:R-:W3:Y:S01]  /*2c40*/  LDG.E.64 R42, desc[UR16][R42.64] ;  /* 0x000000102a2a7981 */ /* 0x000ee2000c1e1b00 */
[----:B------:R-:W-:Y:S01]  /*2c50*/  @P0 FMUL.FTZ R32, R34, UR4 ;  /* 0x0000000422200c20 */ /* 0x000fe20008410000 */
[----:B------:R-:W4:Y:S03]  /*2c60*/  F2F.F16.F32 R38, R38 ;  /* 0x0000002600267304 */ /* 0x000f260000200800 */
[----:B0-----:R-:W-:Y:S01]  /*2c70*/  @P0 FMUL.FTZ R35, R32, R35 ;  /* 0x0000002320230220 */ /* 0x001fe20000410000 */
[----:B------:R-:W-:-:S05]  /*2c80*/  @P0 HADD2.F32 R32, -RZ, R61.H0_H0 ;  /* 0x2000003dff200230 */ /* 0x000fca0000004100 */
[----:B------:R-:W-:Y:S01]  /*2c90*/  @P0 FMUL.FTZ R160, R35, R32 ;  /* 0x0000002023a00220 */ /* 0x000fe20000410000 */
[--C-:B------:R-:W-:Y:S01]  /*2ca0*/  FFMA.FTZ R32, R133, UR13, R137.reuse ;  /* 0x0000000d85207c23 */ /* 0x100fe20008010089 */
[----:B------:R-:W-:Y:S01]  /*2cb0*/  FFMA.FTZ R35, R132, UR13, R137 ;  /* 0x0000000d84237c23 */ /* 0x000fe20008010089 */
[----:B------:R-:W0:Y:S02]  /*2cc0*/  @P5 LDC R133, c[0x0][0x408] ;  /* 0x00010200ff855b82 */ /* 0x000e240000000800 */
[----:B------:R-:W-:Y:S01]  /*2cd0*/  FADD.FTZ R32, R141, -R32 ;  /* 0x800000208d207221 */ /* 0x000fe20000010000 */
[----:B------:R-:W-:Y:S01]  /*2ce0*/  FADD.FTZ R140, R140, -R35 ;  /* 0x800000238c8c7221 */ /* 0x000fe20000010000 */
[----:B------:R-:W-:Y:S02]  /*2cf0*/  F2F.F16.F32 R160, R160 ;  /* 0x000000a000a07304 */ /* 0x000fe40000200800 */
[----:B------:R-:W-:-:S04]  /*2d00*/  FMUL.FTZ R35, R32, UR12 ;  /* 0x0000000c20237c20 */ /* 0x000fc80008410000 */
[----:B------:R-:W-:-:S04]  /*2d10*/  @P2 FMUL.FTZ R32, R35, UR4 ;  /* 0x0000000423202c20 */ /* 0x000fc80008410000 */
[----:B--2---:R-:W-:Y:S01]  /*2d20*/  @P2 FMUL.FTZ R159, R32, R159 ;  /* 0x0000009f209f2220 */ /* 0x004fe20000410000 */
[----:B------:R-:W-:-:S05]  /*2d30*/  @P2 HADD2.F32 R32, -RZ, R169.H1_H1 ;  /* 0x300000a9ff202230 */ /* 0x000fca0000004100 */
[----:B------:R-:W-:Y:S01]  /*2d40*/  @P2 FMUL.FTZ R163, R159, R32 ;  /* 0x000000209fa32220 */ /* 0x000fe20000410000 */
[----:B------:R-:W-:Y:S01]  /*2d50*/  FMUL.FTZ R32, R140, UR12 ;  /* 0x0000000c8c207c20 */ /* 0x000fe20008410000 */
[----:B------:R-:W-:-:S03]  /*2d60*/  IADD3 R159, PT, PT, R123, 0x200, RZ ;  /* 0x000002007b9f7810 */ /* 0x000fc60007ffe0ff */
[----:B------:R-:W-:Y:S01]  /*2d70*/  @P5 FMUL.FTZ R132, R32, UR4 ;  /* 0x0000000420845c20 */ /* 0x000fe20008410000 */
[----:B------:R-:W2:Y:S03]  /*2d80*/  F2F.F16.F32 R163, R163 ;  /* 0x000000a300a37304 */ /* 0x000ea60000200800 */
[----:B0-----:R-:W-:Y:S01]  /*2d90*/  @P5 FMUL.FTZ R133, R132, R133 ;  /* 0x0000008584855220 */ /* 0x001fe20000410000 */
[----:B------:R-:W-:-:S05]  /*2da0*/  @P5 HADD2.F32 R132, -RZ, R60.H0_H0 ;  /* 0x2000003cff845230 */ /* 0x000fca0000004100 */
[----:B------:R-:W-:Y:S01]  /*2db0*/  @P5 FMUL.FTZ R161, R133, R132 ;  /* 0x0000008485a15220 */ /* 0x000fe20000410000 */
[----:B----4-:R-:W-:-:S05]  /*2dc0*/  IMAD.WIDE.U32 R132, R38, 0x10000, RZ ;  /* 0x0001000026847825 */ /* 0x010fca00078e00ff */
[----:B------:R-:W0:Y:S01]  /*2dd0*/  F2F.F16.F32 R161, R161 ;  /* 0x000000a100a17304 */ /* 0x000e220000200800 */
[----:B--2---:R-:W-:-:S04]  /*2de0*/  SHF.L.U32 R141, R163, 0x10, RZ ;  /* 0x00000010a38d7819 */ /* 0x004fc800000006ff */
[----:B------:R-:W-:Y:S01]  /*2df0*/  LOP3.LUT R133, R133, R141, R160, 0xfe, !PT ;  /* 0x0000008d85857212 */ /* 0x000fe200078efea0 */
[C---:B------:R-:W-:Y:S01]  /*2e00*/  IMAD.WIDE.U32 R140, R37.reuse, 0x10, R174 ;  /* 0x00000010258c7825 */ /* 0x040fe200078e00ae */
[----:B------:R-:W2:Y:S04]  /*2e10*/  @P3 LDC R160, c[0x0][0x408] ;  /* 0x00010200ffa03b82 */ /* 0x000ea80000000800 */
[----:B------:R4:W-:Y:S01]  /*2e20*/  STG.E.128 desc[UR16][R140.64], R32 ;  /* 0x000000208c007986 */ /* 0x0009e2000c101d10 */
[----:B0-----:R-:W-:Y:S01]  /*2e30*/  LOP3.LUT R132, R132, R161, RZ, 0xfc, !PT ;  /* 0x000000a184847212 */ /* 0x001fe200078efcff */
[----:B----4-:R-:W-:-:S05]  /*2e40*/  IMAD.WIDE.U32 R140, R37, 0x8, R176 ;  /* 0x00000008258c7825 */ /* 0x010fca00078e00b0 */
[----:B------:R0:W-:Y:S02]  /*2e50*/  STG.E.64 desc[UR16][R140.64], R132 ;  /* 0x000000848c007986 */ /* 0x0001e4000c101b10 */
[----:B0-----:R-:W-:-:S06]  /*2e60*/  IMAD.WIDE.U32 R132, R159, 0x8, R190 ;  /* 0x000000089f847825 */ /* 0x001fcc00078e00be */
[----:B------:R-:W4:Y:S01]  /*2e70*/  LDG.E.64 R132, desc[UR16][R132.64] ;  /* 0x0000001084847981 */ /* 0x000f22000c1e1b00 */
[----:B------:R-:W-:Y:S01]  /*2e80*/  @P4 FMUL.FTZ R36, R36, UR4 ;  /* 0x0000000424244c20 */ /* 0x000fe20008410000 */
[----:B------:R-:W-:Y:S01]  /*2e90*/  @P3 SHF.R.U32.HI R38, RZ, 0x10, R41 ;  /* 0x00000010ff263819 */ /* 0x000fe20000011629 */
[----:B------:R-:W-:Y:S01]  /*2ea0*/  @P3 FMUL.FTZ R39, R39, UR4 ;  /* 0x0000000427273c20 */ /* 0x000fe20008410000 */
[----:B------:R-:W-:Y:S02]  /*2eb0*/  @P4 HADD2.F32 R40, -RZ, R40.H0_H0 ;  /* 0x20000028ff284230 */ /* 0x000fe40000004100 */
[----:B------:R-:W-:Y:S01]  /*2ec0*/  @P4 FMUL.FTZ R37, R36, UR26 ;  /* 0x0000001a24254c20 */ /* 0x000fe20008410000 */
[----:B------:R-:W0:Y:S01]  /*2ed0*/  @P6 LDC R41, c[0x0][0x408] ;  /* 0x00010200ff296b82 */ /* 0x000e220000000800 */
[----:B------:R-:W-:Y:S02]  /*2ee0*/  @P3 HADD2.F32 R36, -RZ, R38.H0_H0 ;  /* 0x20000026ff243230 */ /* 0x000fe40000004100 */
[----:B--2---:R-:W-:Y:S01]  /*2ef0*/  @P3 FMUL.FTZ R39, R39, R160 ;  /* 0x000000a027273220 */ /* 0x004fe20000410000 */
[----:B------:R-:W-:Y:S01]  /*2f00*/  MOV R166, RZ ;  /* 0x000000ff00a67202 */ /* 0x000fe20000000f00 */
[----:B------:R-:W-:Y:S01]  /*2f10*/  @P4 FMUL.FTZ R166, R40, R37 ;  /* 0x0000002528a64220 */ /* 0x000fe20000410000 */
[----:B------:R-:W-:-:S02]  /*2f20*/  CS2R R140, SRZ ;  /* 0x00000000008c7805 */ /* 0x000fc4000001ff00 */
[----:B------:R-:W-:Y:S01]  /*2f30*/  LOP3.LUT P4, RZ, R158, 0xff, RZ, 0xc0, !PT ;  /* 0x000000ff9eff7812 */ /* 0x000fe2000788c0ff */
[----:B------:R-:W-:Y:S01]  /*2f40*/  @P3 FMUL.FTZ R140, R36, R39 ;  /* 0x00000027248c3220 */ /* 0x000fe20000410000 */
[----:B------:R-:W-:Y:S01]  /*2f50*/  @P5 FMUL.FTZ R37, R32, UR4 ;  /* 0x0000000420255c20 */ /* 0x000fe20008410000 */
[----:B------:R-:W-:Y:S01]  /*2f60*/  LOP3.LUT P3, RZ, R158, 0xff00, RZ, 0xc0, !PT ;  /* 0x0000ff009eff7812 */ /* 0x000fe2000786c0ff */
[--C-:B------:R-:W-:Y:S01]  /*2f70*/  FFMA.FTZ R157, R157, UR13, R137.reuse ;  /* 0x0000000d9d9d7c23 */ /* 0x100fe20008010089 */
[--C-:B------:R-:W-:Y:S01]  /*2f80*/  FFMA.FTZ R38, R155, UR13, R137.reuse ;  /* 0x0000000d9b267c23 */ /* 0x100fe20008010089 */
[----:B-1----:R-:W-:Y:S01]  /*2f90*/  @P5 FMUL.FTZ R37, R37, R178 ;  /* 0x000000b225255220 */ /* 0x002fe20000410000 */
[----:B------:R-:W-:Y:S01]  /*2fa0*/  FFMA.FTZ R154, R154, UR13, R137 ;  /* 0x0000000d9a9a7c23 */ /* 0x000fe20008010089 */
[----:B------:R-:W-:Y:S01]  /*2fb0*/  FADD.FTZ R157, R156, -R157 ;  /* 0x8000009d9c9d7221 */ /* 0x000fe20000010000 */
[----:B------:R-:W-:Y:S01]  /*2fc0*/  FADD.FTZ R153, R153, -R38 ;  /* 0x8000002699997221 */ /* 0x000fe20000010000 */
[----:B------:R-:W1:Y:S01]  /*2fd0*/  @P0 LDC R155, c[0x0][0x408] ;  /* 0x00010200ff9b0b82 */ /* 0x000e620000000800 */
[----:B------:R-:W-:Y:S01]  /*2fe0*/  FADD.FTZ R154, R151, -R154 ;  /* 0x8000009a979a7221 */ /* 0x000fe20000010000 */
[----:B------:R-:W-:-:S02]  /*2ff0*/  HFMA2 R151, -RZ, RZ, 0, 0 ;  /* 0x00000000ff977431 */ /* 0x000fc400000001ff */
[----:B------:R-:W-:Y:S02]  /*3000*/  @P4 HADD2.F32 R38, -RZ, R62.H0_H0 ;  /* 0x2000003eff264230 */ /* 0x000fe40000004100 */
[----:B------:R-:W-:Y:S01]  /*3010*/  @P0 FMUL.FTZ R34, R34, UR4 ;  /* 0x0000000422220c20 */ /* 0x000fe20008410000 */
[----:B------:R-:W-:-:S03]  /*3020*/  @P2 FMUL.FTZ R156, R35, UR4 ;  /* 0x00000004239c2c20 */ /* 0x000fc60008410000 */
[----:B-1----:R-:W-:Y:S01]  /*3030*/  @P0 FMUL.FTZ R155, R34, R155 ;  /* 0x0000009b229b0220 */ /* 0x002fe20000410000 */
[----:B------:R-:W-:-:S04]  /*3040*/  FFMA.FTZ R147, R147, UR13, R137 ;  /* 0x0000000d93937c23 */ /* 0x000fc80008010089 */
[----:B------:R-:W-:Y:S01]  /*3050*/  FADD.FTZ R147, R148, -R147 ;  /* 0x8000009394937221 */ /* 0x000fe20000010000 */
[----:B---3--:R-:W-:-:S05]  /*3060*/  @P5 MOV R36, R42 ;  /* 0x0000002a00245202 */ /* 0x008fca0000000f00 */
[----:B------:R-:W-:Y:S01]  /*3070*/  @P5 HADD2.F32 R32, -RZ, R36.H0_H0 ;  /* 0x20000024ff205230 */ /* 0x000fe20000004100 */
[----:B------:R-:W-:Y:S01]  /*3080*/  @P6 SHF.R.U64 R36, R42, 0x10, R43 ;  /* 0x000000102a246819 */ /* 0x000fe2000000122b */
[----:B------:R-:W-:-:S03]  /*3090*/  HFMA2 R42, -RZ, RZ, 0, 0 ;  /* 0x00000000ff2a7431 */ /* 0x000fc600000001ff */
[----:B------:R-:W-:Y:S01]  /*30a0*/  @P5 FMUL.FTZ R141, R32, R37 ;  /* 0x00000025208d5220 */ /* 0x000fe20000410000 */
[----:B------:R-:W-:Y:S01]  /*30b0*/  @P6 FMUL.FTZ R32, R33, UR4 ;  /* 0x0000000421206c20 */ /* 0x000fe20008410000 */
[----:B------:R-:W1:Y:S01]  /*30c0*/  @P4 LDC R37, c[0x0][0x408] ;  /* 0x00010200ff254b82 */ /* 0x000e620000000800 */
[----:B------:R-:W-:Y:S01]  /*30d0*/  ISETP.GE.U32.AND P5, PT, R158, 0x1000000, PT ;  /* 0x010000009e00780c */ /* 0x000fe20003fa6070 */
[----:B------:R-:W-:Y:S02]  /*30e0*/  @P6 HADD2.F32 R33, -RZ, R36.H0_H0 ;  /* 0x20000024ff216230 */ /* 0x000fe40000004100 */
[----:B0-----:R-:W-:Y:S01]  /*30f0*/  @P6 FMUL.FTZ R36, R32, R41 ;  /* 0x0000002920246220 */ /* 0x001fe20000410000 */
[----:B------:R-:W-:-:S03]  /*3100*/  MOV R41, RZ ;  /* 0x000000ff00297202 */ /* 0x000fc60000000f00 */
[----:B------:R-:W-:Y:S01]  /*3110*/  @P6 FMUL.FTZ R42, R33, R36 ;  /* 0x00000024212a6220 */ /* 0x000fe20000410000 */
[----:B------:R-:W0:Y:S01]  /*3120*/  @P3 LDC R32, c[0x0][0x408] ;  /* 0x00010200ff203b82 */ /* 0x000e220000000800 */
[----:B------:R-:W-:Y:S01]  /*3130*/  LOP3.LUT P6, RZ, R158, 0xff0000, RZ, 0xc0, !PT ;  /* 0x00ff00009eff7812 */ /* 0x000fe200078cc0ff */
[----:B------:R-:W-:-:S04]  /*3140*/  FMUL.FTZ R36, R157, UR12 ;  /* 0x0000000c9d247c20 */ /* 0x000fc80008410000 */
[----:B------:R-:W-:Y:S02]  /*3150*/  @P4 FMUL.FTZ R40, R36, UR4 ;  /* 0x0000000424284c20 */ /* 0x000fe40008410000 */
[----:B------:R-:W2:Y:S02]  /*3160*/  @P5 LDC R33, c[0x0][0x408] ;  /* 0x00010200ff215b82 */ /* 0x000ea40000000800 */
[----:B-1----:R-:W-:Y:S01]  /*3170*/  @P4 FMUL.FTZ R39, R40, R37 ;  /* 0x0000002528274220 */ /* 0x002fe20000410000 */
[----:B------:R-:W-:-:S05]  /*3180*/  FMUL.FTZ R37, R153, UR12 ;  /* 0x0000000c99257c20 */ /* 0x000fca0008410000 */
[----:B------:R-:W1:Y:S01]  /*3190*/  @P6 LDC R40, c[0x0][0x408] ;  /* 0x00010200ff286b82 */ /* 0x000e620000000800 */
[----:B------:R-:W-:Y:S01]  /*31a0*/  @P4 FMUL.FTZ R41, R39, R38 ;  /* 0x0000002627294220 */ /* 0x000fe20000410000 */
[----:B------:R-:W-:Y:S01]  /*31b0*/  FFMA.FTZ R39, R152, UR13, R137 ;  /* 0x0000000d98277c23 */ /* 0x000fe20008010089 */
[----:B------:R-:W-:Y:S01]  /*31c0*/  @P3 FMUL.FTZ R153, R37, UR4 ;  /* 0x0000000425993c20 */ /* 0x000fe20008410000 */
[--C-:B------:R-:W-:Y:S02]  /*31d0*/  @P3 HADD2.F32 R38, -RZ, R168.reuse.H0_H0 ;  /* 0x200000a8ff263230 */ /* 0x100fe40000004100 */
[----:B------:R-:W-:Y:S01]  /*31e0*/  FADD.FTZ R150, R150, -R39 ;  /* 0x8000002796967221 */ /* 0x000fe20000010000 */
[----:B------:R-:W-:Y:S01]  /*31f0*/  FMUL.FTZ R39, R154, UR12 ;  /* 0x0000000c9a277c20 */ /* 0x000fe20008410000 */
[----:B0-----:R-:W-:Y:S01]  /*3200*/  @P3 FMUL.FTZ R153, R153, R32 ;  /* 0x0000002099993220 */ /* 0x001fe20000410000 */
[----:B------:R-:W-:Y:S01]  /*3210*/  @P5 HADD2.F32 R32, -RZ, R168.H1_H1 ;  /* 0x300000a8ff205230 */ /* 0x000fe20000004100 */
[----:B------:R-:W-:Y:S01]  /*3220*/  F2F.F16.F32 R41, R41 ;  /* 0x0000002900297304 */ /* 0x000fe20000200800 */
[----:B------:R-:W-:Y:S01]  /*3230*/  @P5 FMUL.FTZ R152, R39, UR4 ;  /* 0x0000000427985c20 */ /* 0x000fe20008410000 */
[----:B------:R-:W-:Y:S01]  /*3240*/  @P3 FMUL.FTZ R151, R153, R38 ;  /* 0x0000002699973220 */ /* 0x000fe20000410000 */
[----:B------:R-:W-:Y:S01]  /*3250*/  FMUL.FTZ R38, R150, UR12 ;  /* 0x0000000c96267c20 */ /* 0x000fe20008410000 */
[----:B------:R-:W-:Y:S01]  /*3260*/  MOV R153, RZ ;  /* 0x000000ff00997202 */ /* 0x000fe20000000f00 */
[----:B--2---:R-:W-:Y:S01]  /*3270*/  @P5 FMUL.FTZ R161, R152, R33 ;  /* 0x0000002198a15220 */ /* 0x004fe20000410000 */
[----:B------:R-:W-:-:S02]  /*3280*/  HFMA2 R152, -RZ, RZ, 0, 0 ;  /* 0x00000000ff987431 */ /* 0x000fc400000001ff */
[----:B------:R-:W-:Y:S01]  /*3290*/  @P6 FMUL.FTZ R157, R38, UR4 ;  /* 0x00000004269d6c20 */ /* 0x000fe20008410000 */
[----:B------:R0:W2:Y:S01]  /*32a0*/  F2F.F16.F32 R33, R151 ;  /* 0x0000009700217304 */ /* 0x0000a20000200800 */
[----:B------:R-:W-:Y:S01]  /*32b0*/  @P5 FMUL.FTZ R153, R161, R32 ;  /* 0x00000020a1995220 */ /* 0x000fe20000410000 */
[----:B------:R-:W-:Y:S01]  /*32c0*/  @P6 HADD2.F32 R32, -RZ, R63.H0_H0 ;  /* 0x2000003fff206230 */ /* 0x000fe20000004100 */
[----:B------:R-:W3:Y:S01]  /*32d0*/  @P3 LDC R158, c[0x0][0x408] ;  /* 0x00010200ff9e3b82 */ /* 0x000ee20000000800 */
[----:B------:R-:W-:Y:S01]  /*32e0*/  @P2 SHF.R.U32.HI R154, RZ, 0x10, R43 ;  /* 0x00000010ff9a2819 */ /* 0x000fe2000001162b */
[----:B-1----:R-:W-:Y:S01]  /*32f0*/  @P6 FMUL.FTZ R157, R157, R40 ;  /* 0x000000289d9d6220 */ /* 0x002fe20000410000 */
[----:B------:R-:W-:Y:S02]  /*3300*/  HFMA2 R150, -RZ, RZ, 0, 0 ;  /* 0x00000000ff967431 */ /* 0x000fe400000001ff */
[----:B------:R-:W1:Y:S01]  /*3310*/  F2F.F16.F32 R153, R153 ;  /* 0x0000009900997304 */ /* 0x000e620000200800 */
[----:B------:R-:W-:Y:S01]  /*3320*/  @P6 FMUL.FTZ R152, R157, R32 ;  /* 0x000000209d986220 */ /* 0x000fe20000410000 */
[----:B------:R-:W-:Y:S01]  /*3330*/  @P0 MOV R32, R43 ;  /* 0x0000002b00200202 */ /* 0x000fe20000000f00 */
[----:B0-----:R-:W0:Y:S04]  /*3340*/  @P2 LDC R151, c[0x0][0x408] ;  /* 0x00010200ff972b82 */ /* 0x001e280000000800 */
[----:B------:R-:W-:Y:S01]  /*3350*/  @P0 HADD2.F32 R34, -RZ, R32.H0_H0 ;  /* 0x20000020ff220230 */ /* 0x000fe20000004100 */
[----:B------:R-:W3:Y:S01]  /*3360*/  F2F.F16.F32 R152, R152 ;  /* 0x0000009800987304 */ /* 0x000ee20000200800 */
[----:B--2---:R-:W-:-:S04]  /*3370*/  IMAD.WIDE.U32 R32, R33, 0x10000, RZ ;  /* 0x0001000021207825 */ /* 0x004fc800078e00ff */
[----:B------:R-:W-:Y:S01]  /*3380*/  @P0 FMUL.FTZ R150, R34, R155 ;  /* 0x0000009b22960220 */ /* 0x000fe20000410000 */
[----:B------:R-:W-:Y:S01]  /*3390*/  IMAD.WIDE.U32 R34, R159, 0x8, R176 ;  /* 0x000000089f227825 */ /* 0x000fe200078e00b0 */
[----:B------:R-:W-:Y:S02]  /*33a0*/  LOP3.LUT R40, R32, R41, RZ, 0xfc, !PT ;  /* 0x0000002920287212 */ /* 0x000fe400078efcff */
[----:B-1----:R-:W-:Y:S02]  /*33b0*/  SHF.L.U32 R157, R153, 0x10, RZ ;  /* 0x00000010999d7819 */ /* 0x002fe400000006ff */
[----:B------:R-:W1:Y:S01]  /*33c0*/  @P4 LDC R153, c[0x0][0x408] ;  /* 0x00010200ff994b82 */ /* 0x000e620000000800 */
[----:B------:R-:W-:Y:S02]  /*33d0*/  LOP3.LUT P0, RZ, R149, 0xff, RZ, 0xc0, !PT ;  /* 0x000000ff95ff7812 */ /* 0x000fe4000780c0ff */
[----:B---3--:R-:W-:Y:S01]  /*33e0*/  LOP3.LUT R41, R33, R157, R152, 0xfe, !PT ;  /* 0x0000009d21297212 */ /* 0x008fe200078efe98 */
[----:B------:R-:W-:Y:S01]  /*33f0*/  IMAD.WIDE.U32 R32, R159, 0x10, R174 ;  /* 0x000000109f207825 */ /* 0x000fe200078e00ae */
[----:B------:R-:W-:-:S04]  /*3400*/  IADD3 R152, PT, PT, R123, 0x300, RZ ;  /* 0x000003007b987810 */ /* 0x000fc80007ffe0ff */
[----:B------:R2:W-:Y:S01]  /*3410*/  STG.E.128 desc[UR16][R32.64], R36 ;  /* 0x0000002420007986 */ /* 0x0005e2000c101d10 */
[----:B------:R-:W-:Y:S02]  /*3420*/  @P2 HADD2.F32 R154, -RZ, R154.H0_H0 ;  /* 0x2000009aff9a2230 */ /* 0x000fe40000004100 */
[----:B0-----:R-:W-:Y:S01]  /*3430*/  @P2 FMUL.FTZ R151, R156, R151 ;  /* 0x000000979c972220 */ /* 0x001fe20000410000 */
[----:B------:R-:W-:Y:S01]  /*3440*/  MOV R43, RZ ;  /* 0x000000ff002b7202 */ /* 0x000fe20000000f00 */
[----:B------:R0:W-:Y:S01]  /*3450*/  STG.E.64 desc[UR16][R34.64], R40 ;  /* 0x0000002822007986 */ /* 0x0001e2000c101b10 */
[----:B------:R-:W-:Y:S01]  /*3460*/  @P4 FMUL.FTZ R156, R36, UR4 ;  /* 0x00000004249c4c20 */ /* 0x000fe20008410000 */
[----:B------:R-:W-:Y:S01]  /*3470*/  @P2 FMUL.FTZ R43, R154, R151 ;  /* 0x000000979a2b2220 */ /* 0x000fe20000410000 */
[----:B------:R-:W-:Y:S01]  /*3480*/  LOP3.LUT P2, RZ, R149, 0xff00, RZ, 0xc0, !PT ;  /* 0x0000ff0095ff7812 */ /* 0x000fe2000784c0ff */
[----:B------:R-:W3:Y:S01]  /*3490*/  @P0 LDC R154, c[0x0][0x408] ;  /* 0x00010200ff9a0b82 */ /* 0x000ee20000000800 */
[----:B--2---:R-:W-:-:S05]  /*34a0*/  IMAD.WIDE.U32 R32, R152, 0x8, R190 ;  /* 0x0000000898207825 */ /* 0x004fca00078e00be */
[----:B0-----:R0:W2:Y:S01]  /*34b0*/  LDG.E.64 R40, desc[UR16][R32.64] ;  /* 0x0000001020287981 */ /* 0x0010a2000c1e1b00 */
[----:B----4-:R-:W-:Y:S01]  /*34c0*/  @P4 MOV R155, R132 ;  /* 0x00000084009b4202 */ /* 0x010fe20000000f00 */
[----:B-1----:R-:W-:Y:S01]  /*34d0*/  @P4 FMUL.FTZ R153, R156, R153 ;  /* 0x000000999c994220 */ /* 0x002fe20000410000 */
[----:B------:R-:W-:Y:S01]  /*34e0*/  @P3 FMUL.FTZ R37, R37, UR4 ;  /* 0x0000000425253c20 */ /* 0x000fe20008410000 */
[----:B------:R-:W-:Y:S02]  /*34f0*/  HFMA2 R151, -RZ, RZ, 0, 0 ;  /* 0x00000000ff977431 */ /* 0x000fe400000001ff */
[----:B------:R-:W-:Y:S01]  /*3500*/  FFMA.FTZ R139, R139, UR13, R137 ;  /* 0x0000000d8b8b7c23 */ /* 0x000fe20008010089 */
[----:B------:R-:W-:Y:S02]  /*3510*/  @P4 HADD2.F32 R34, -RZ, R155.H0_H0 ;  /* 0x2000009bff224230 */ /* 0x000fe40000004100 */
[----:B------:R-:W-:Y:S01]  /*3520*/  @P3 FMUL.FTZ R37, R37, R158 ;  /* 0x0000009e25253220 */ /* 0x000fe20000410000 */
[----:B------:R-:W1:Y:S01]  /*3530*/  @P0 LDC R156, c[0x0][0x408] ;  /* 0x00010200ff9c0b82 */ /* 0x000e620000000800 */
[----:B------:R-:W-:Y:S01]  /*3540*/  FADD.FTZ R139, R138, -R139 ;  /* 0x8000008b8a8b7221 */ /* 0x000fe20000010000 */
[----:B0-----:R-:W-:Y:S01]  /*3550*/  @P3 SHF.R.U64 R32, R132, 0x10, R133 ;  /* 0x0000001084203819 */ /* 0x001fe20000001285 */
[----:B------:R-:W-:Y:S01]  /*3560*/  @P4 FMUL.FTZ R151, R34, R153 ;  /* 0x0000009922974220 */ /* 0x000fe20000410000 */
[----:B------:R-:W-:Y:S01]  /*3570*/  ISETP.GE.U32.AND P4, PT, R149, 0x1000000, PT ;  /* 0x010000009500780c */ /* 0x000fe20003f86070 */
[----:B------:R-:W-:Y:S01]  /*3580*/  FFMA.FTZ R34, R145, UR13, R137 ;  /* 0x0000000d91227c23 */ /* 0x000fe20008010089 */
[----:B------:R-:W-:Y:S01]  /*3590*/  MOV R132, RZ ;  /* 0x000000ff00847202 */ /* 0x000fe20000000f00 */
[----:B------:R-:W-:Y:S01]  /*35a0*/  @P3 HADD2.F32 R32, -RZ, R32.H0_H0 ;  /* 0x20000020ff203230 */ /* 0x000fe20000004100 */
[----:B------:R-:W0:Y:S01]  /*35b0*/  @P2 LDC R153, c[0x0][0x408] ;  /* 0x00010200ff992b82 */ /* 0x000e220000000800 */
[----:B------:R-:W-:Y:S01]  /*35c0*/  FADD.FTZ R33, R143, -R34 ;  /* 0x800000228f217221 */ /* 0x000fe20000010000 */
[----:B------:R-:W-:-:S02]  /*35d0*/  @P0 HADD2.F32 R34, -RZ, R64.H0_H0 ;  /* 0x20000040ff220230 */ /* 0x000fc40000004100 */
[----:B------:R-:W-:Y:S02]  /*35e0*/  HFMA2 R143, -RZ, RZ, 0, 0 ;  /* 0x00000000ff8f7431 */ /* 0x000fe400000001ff */
[----:B------:R-:W-:Y:S01]  /*35f0*/  @P3 FMUL.FTZ R132, R32, R37 ;  /* 0x0000002520843220 */ /* 0x000fe20000410000 */
[----:B------:R-:W-:Y:S01]  /*3600*/  LOP3.LUT P3, RZ, R149, 0xff0000, RZ, 0xc0, !PT ;  /* 0x00ff000095ff7812 */ /* 0x000fe2000786c0ff */
[----:B------:R-:W-:Y:S01]  /*3610*/  FMUL.FTZ R32, R147, UR12 ;  /* 0x0000000c93207c20 */ /* 0x000fe20008410000 */
[----:B------:R-:W-:Y:S01]  /*3620*/  FMUL.FTZ R33, R33, UR12 ;  /* 0x0000000c21217c20 */ /* 0x000fe20008410000 */
[----:B------:R-:W-:Y:S01]  /*3630*/  CS2R R148, SRZ ;  /* 0x0000000000947805 */ /* 0x000fe2000001ff00 */
[----:B------:R-:W4:Y:S01]  /*3640*/  @P4 LDC R36, c[0x0][0x408] ;  /* 0x00010200ff244b82 */ /* 0x000f220000000800 */
[----:B------:R-:W-:Y:S01]  /*3650*/  @P0 FMUL.FTZ R35, R32, UR4 ;  /* 0x0000000420230c20 */ /* 0x000fe20008410000 */
[----:B------:R-:W-:-:S03]  /*3660*/  @P4 HADD2.F32 R138, -RZ, R167.H1_H1 ;  /* 0x300000a7ff8a4230 */ /* 0x000fc60000004100 */
[----:B---3--:R-:W-:Y:S01]  /*3670*/  @P0 FMUL.FTZ R145, R35, R154 ;  /* 0x0000009a23910220 */ /* 0x008fe20000410000 */
[----:B------:R-:W-:Y:S01]  /*3680*/  FFMA.FTZ R35, R144, UR13, R137 ;  /* 0x0000000d90237c23 */ /* 0x000fe20008010089 */
[----:B------:R-:W-:Y:S01]  /*3690*/  @P2 FMUL.FTZ R144, R33, UR4 ;  /* 0x0000000421902c20 */ /* 0x000fe20008410000 */
[----:B------:R-:W3:Y:S01]  /*36a0*/  @P5 LDC R154, c[0x0][0x408] ;  /* 0x00010200ff9a5b82 */ /* 0x000ee20000000800 */
[----:B------:R-:W-:Y:S01]  /*36b0*/  @P0 FMUL.FTZ R143, R145, R34 ;  /* 0x00000022918f0220 */ /* 0x000fe20000410000 */
[----:B------:R-:W-:Y:S01]  /*36c0*/  FADD.FTZ R35, R142, -R35 ;  /* 0x800000238e237221 */ /* 0x000fe20000010000 */
[----:B------:R-:W-:Y:S01]  /*36d0*/  @P2 HADD2.F32 R34, -RZ, R167.H0_H0 ;  /* 0x200000a7ff222230 */ /* 0x000fe20000004100 */
[----:B------:R-:W-:Y:S01]  /*36e0*/  MOV R142, RZ ;  /* 0x000000ff008e7202 */ /* 0x000fe20000000f00 */
[----:B------:R-:W-:Y:S01]  /*36f0*/  F2F.F16.F32 R145, R143 ;  /* 0x0000008f00917304 */ /* 0x000fe20000200800 */
[----:B------:R-:W-:Y:S01]  /*3700*/  FMUL.FTZ R35, R35, UR12 ;  /* 0x0000000c23237c20 */ /* 0x000fe20008410000 */
[----:B0-----:R-:W-:Y:S01]  /*3710*/  @P2 FMUL.FTZ R153, R144, R153 ;  /* 0x0000009990992220 */ /* 0x001fe20000410000 */
[----:B------:R-:W0:Y:S02]  /*3720*/  @P3 LDC R37, c[0x0][0x408] ;  /* 0x00010200ff253b82 */ /* 0x000e240000000800 */
[----:B------:R-:W-:Y:S01]  /*3730*/  @P4 FMUL.FTZ R147, R35, UR4 ;  /* 0x0000000423934c20 */ /* 0x000fe20008410000 */
[----:B------:R-:W-:Y:S01]  /*3740*/  @P2 FMUL.FTZ R142, R153, R34 ;  /* 0x00000022998e2220 */ /* 0x000fe20000410000 */
[----:B------:R-:W-:-:S03]  /*3750*/  FMUL.FTZ R34, R139, UR12 ;  /* 0x0000000c8b227c20 */ /* 0x000fc60008410000 */
[----:B------:R-:W1:Y:S01]  /*3760*/  F2F.F16.F32 R139, R142 ;  /* 0x0000008e008b7304 */ /* 0x000e620000200800 */
[----:B----4-:R-:W-:Y:S01]  /*3770*/  @P4 FMUL.FTZ R147, R147, R36 ;  /* 0x0000002493934220 */ /* 0x010fe20000410000 */
[----:B------:R-:W-:Y:S01]  /*3780*/  @P3 FMUL.FTZ R144, R34, UR4 ;  /* 0x0000000422903c20 */ /* 0x000fe20008410000 */
[----:B------:R-:W-:Y:S02]  /*3790*/  @P3 HADD2.F32 R36, -RZ, R65.H0_H0 ;  /* 0x20000041ff243230 */ /* 0x000fe40000004100 */
[----:B------:R-:W-:Y:S01]  /*37a0*/  @P4 FMUL.FTZ R149, R147, R138 ;  /* 0x0000008a93954220 */ /* 0x000fe20000410000 */
[----:B------:R-:W-:-:S05]  /*37b0*/  IADD3 R147, PT, PT, R123, 0x400, RZ ;  /* 0x000004007b937810 */ /* 0x000fca0007ffe0ff */
[----:B------:R-:W4:Y:S01]  /*37c0*/  F2F.F16.F32 R149, R149 ;  /* 0x0000009500957304 */ /* 0x000f220000200800 */
[----:B-1----:R-:W-:-:S04]  /*37d0*/  IMAD.WIDE.U32 R138, R139, 0x10000, RZ ;  /* 0x000100008b8a7825 */ /* 0x002fc800078e00ff */
[----:B0-----:R-:W-:Y:S01]  /*37e0*/  @P3 FMUL.FTZ R37, R144, R37 ;  /* 0x0000002590253220 */ /* 0x001fe20000410000 */
[----:B------:R-:W-:-:S03]  /*37f0*/  LOP3.LUT R138, R138, R145, RZ, 0xfc, !PT ;  /* 0x000000918a8a7212 */ /* 0x000fc600078efcff */
[----:B------:R-:W-:Y:S01]  /*3800*/  @P3 FMUL.FTZ R148, R37, R36 ;  /* 0x0000002425943220 */ /* 0x000fe20000410000 */
[----:B------:R-:W-:Y:S01]  /*3810*/  IMAD.WIDE.U32 R36, R152, 0x10, R174 ;  /* 0x0000001098247825 */ /* 0x000fe200078e00ae */
[----:B----4-:R-:W-:-:S04]  /*3820*/  SHF.L.U32 R143, R149, 0x10, RZ ;  /* 0x00000010958f7819 */ /* 0x010fc800000006ff */
[----:B------:R-:W0:Y:S01]  /*3830*/  F2F.F16.F32 R148, R148 ;  /* 0x0000009400947304 */ /* 0x000e220000200800 */
[----:B------:R-:W-:Y:S01]  /*3840*/  IMAD.WIDE.U32 R144, R147, 0x8, R190 ;  /* 0x0000000893907825 */ /* 0x000fe200078e00be */
[----:B------:R-:W-:Y:S01]  /*3850*/  STG.E.128 desc[UR16][R36.64], R32 ;  /* 0x0000002024007986 */ /* 0x000fe2000c101d10 */
[----:B0-----:R-:W-:Y:S02]  /*3860*/  LOP3.LUT R139, R139, R143, R148, 0xfe, !PT ;  /* 0x0000008f8b8b7212 */ /* 0x001fe400078efe94 */
[----:B------:R-:W-:Y:S02]  /*3870*/  IMAD.WIDE.U32 R142, R152, 0x8, R176 ;  /* 0x00000008988e7825 */ /* 0x000fe400078e00b0 */
[----:B------:R-:W0:Y:S03]  /*3880*/  @P6 LDC R152, c[0x0][0x408] ;  /* 0x00010200ff986b82 */ /* 0x000e260000000800 */
[----:B------:R1:W-:Y:S04]  /*3890*/  STG.E.64 desc[UR16][R142.64], R138 ;  /* 0x0000008a8e007986 */ /* 0x0003e8000c101b10 */
[----:B-1----:R1:W4:Y:S01]  /*38a0*/  LDG.E.64 R138, desc[UR16][R144.64] ;  /* 0x00000010908a7981 */ /* 0x002322000c1e1b00 */
[----:B------:R-:W-:Y:S01]  /*38b0*/  @P6 MOV R148, R133 ;  /* 0x0000008500946202 */ /* 0x000fe20000000f00 */
[----:B------:R-:W-:Y:S01]  /*38c0*/  @P6 FMUL.FTZ R149, R38, UR4 ;  /* 0x0000000426956c20 */ /* 0x000fe20008410000 */
[----:B------:R-:W-:Y:S01]  /*38d0*/  @P5 SHF.R.U32.HI R36, RZ, 0x10, R133 ;  /* 0x00000010ff245819 */ /* 0x000fe20000011685 */
[----:B------:R-:W-:Y:S01]  /*38e0*/  @P0 FMUL.FTZ R37, R32, UR4 ;  /* 0x0000000420250c20 */ /* 0x000fe20008410000 */
[----:B------:R-:W-:Y:S01]  /*38f0*/  @P5 FMUL.FTZ R39, R39, UR4 ;  /* 0x0000000427275c20 */ /* 0x000fe20008410000 */
[----:B------:R-:W-:-:S02]  /*3900*/  @P6 HADD2.F32 R38, -RZ, R148.H0_H0 ;  /* 0x20000094ff266230 */ /* 0x000fc40000004100 */
[----:B0-----:R-:W-:Y:S01]  /*3910*/  @P6 FMUL.FTZ R149, R149, R152 ;  /* 0x0000009895956220 */ /* 0x001fe20000410000 */
[----:B------:R-:W0:Y:S01]  /*3920*/  @P2 LDC R148, c[0x0][0x408] ;  /* 0x00010200ff942b82 */ /* 0x000e220000000800 */
[----:B------:R-:W-:Y:S02]  /*3930*/  HFMA2 R123, -RZ, RZ, 0, 0 ;  /* 0x00000000ff7b7431 */ /* 0x000fe400000001ff */
[----:B------:R-:W-:Y:S02]  /*3940*/  @P5 HADD2.F32 R36, -RZ, R36.H0_H0 ;  /* 0x20000024ff245230 */ /* 0x000fe40000004100 */
[----:B------:R-:W-:Y:S01]  /*3950*/  @P6 FMUL.FTZ R123, R38, R149 ;  /* 0x00000095267b6220 */ /* 0x000fe20000410000 */
[----:B------:R-:W-:Y:S01]  /*3960*/  LOP3.LUT P6, RZ, R136, 0xff, RZ, 0xc0, !PT ;  /* 0x000000ff88ff7812 */ /* 0x000fe200078cc0ff */
[----:B---3--:R-:W-:Y:S01]  /*3970*/  @P5 FMUL.FTZ R39, R39, R154 ;  /* 0x0000009a27275220 */ /* 0x008fe20000410000 */
[----:B------:R-:W-:Y:S01]  /*3980*/  @P0 FMUL.FTZ R37, R37, R156 ;  /* 0x0000009c25250220 */ /* 0x000fe20000410000 */
[----:B------:R-:W-:-:S02]  /*3990*/  MOV R133, RZ ;  /* 0x000000ff00857202 */ /* 0x000fc40000000f00 */
[----:B------:R-:W-:Y:S01]  /*39a0*/  CS2R R142, SRZ ;  /* 0x00000000008e7805 */ /* 0x000fe2000001ff00 */
[----:B------:R-:W-:Y:S01]  /*39b0*/  @P5 FMUL.FTZ R133, R36, R39 ;  /* 0x0000002724855220 */ /* 0x000fe20000410000 */
[----:B------:R-:W-:Y:S01]  /*39c0*/  LOP3.LUT P5, RZ, R136, 0xff00, RZ, 0xc0, !PT ;  /* 0x0000ff0088ff7812 */ /* 0x000fe200078ac0ff */
[----:B------:R-:W-:Y:S01]  /*39d0*/  @P2 FMUL.FTZ R33, R33, UR4 ;  /* 0x0000000421212c20 */ /* 0x000fe20008410000 */
[--C-:B------:R-:W-:Y:S01]  /*39e0*/  FFMA.FTZ R134, R134, UR13, R137.reuse ;  /* 0x0000000d86867c23 */ /* 0x100fe20008010089 */
[----:B------:R-:W-:Y:S01]  /*39f0*/  FFMA.FTZ R127, R127, UR13, R137 ;  /* 0x0000000d7f7f7c23 */ /* 0x000fe20008010089 */
[----:B------:R-:W-:Y:S01]  /*3a00*/  @P3 FMUL.FTZ R34, R34, UR4 ;  /* 0x0000000422223c20 */ /* 0x000fe20008410000 */
[----:B------:R-:W-:Y:S01]  /*3a10*/  @P4 FMUL.FTZ R35, R35, UR4 ;  /* 0x0000000423234c20 */ /* 0x000fe20008410000 */
[----:B------:R-:W-:Y:S01]  /*3a20*/  FADD.FTZ R36, R135, -R134 ;  /* 0x8000008687247221 */ /* 0x000fe20000010000 */
[----:B------:R-:W3:Y:S03]  /*3a30*/  @P6 LDC R38, c[0x0][0x408] ;  /* 0x00010200ff266b82 */ /* 0x000ee60000000800 */
[----:B------:R-:W-:Y:S01]  /*3a40*/  FMUL.FTZ R36, R36, UR12 ;  /* 0x0000000c24247c20 */ /* 0x000fe20008410000 */
[----:B0-----:R-:W-:-:S04]  /*3a50*/  @P2 FMUL.FTZ R33, R33, R148 ;  /* 0x0000009421212220 */ /* 0x001fc80000410000 */
[----:B-1----:R-:W0:Y:S01]  /*3a60*/  @P5 LDC R145, c[0x0][0x408] ;  /* 0x00010200ff915b82 */ /* 0x002e220000000800 */
[--C-:B------:R-:W-:Y:S01]  /*3a70*/  FFMA.FTZ R57, R57, UR13, R137.reuse ;  /* 0x0000000d39397c23 */ /* 0x100fe20008010089 */
[----:B------:R-:W-:Y:S01]  /*3a80*/  FFMA.FTZ R56, R56, UR13, R137 ;  /* 0x0000000d38387c23 */ /* 0x000fe20008010089 */
[----:B--2---:R-:W-:-:S05]  /*3a90*/  @P0 MOV R32, R40 ;  /* 0x0000002800200202 */ /* 0x004fca0000000f00 */
[----:B------:R-:W-:-:S05]  /*3aa0*/  @P0 HADD2.F32 R32, -RZ, R32.H0_H0 ;  /* 0x20000020ff200230 */ /* 0x000fca0000004100 */
[----:B------:R-:W-:Y:S01]  /*3ab0*/  @P0 FMUL.FTZ R142, R32, R37 ;  /* 0x00000025208e0220 */ /* 0x000fe20000410000 */
[----:B------:R-:W-:Y:S01]  /*3ac0*/  @P2 SHF.R.U64 R32, R40, 0x10, R41 ;  /* 0x0000001028202819 */ /* 0x000fe20000001229 */
[----:B------:R-:W-:Y:S01]  /*3ad0*/  FADD.FTZ R37, R130, -R127 ;  /* 0x8000007f82257221 */ /* 0x000fe20000010000 */
[----:B------:R-:W-:Y:S01]  /*3ae0*/  ISETP.GE.U32.AND P0, PT, R136, 0x1000000, PT ;  /* 0x010000008800780c */ /* 0x000fe20003f06070 */
[----:B------:R-:W-:Y:S01]  /*3af0*/  HFMA2 R127, -RZ, RZ, 0, 0 ;  /* 0x00000000ff7f7431 */ /* 0x000fe200000001ff */
[----:B------:R-:W1:Y:S01]  /*3b00*/  @P4 LDC R130, c[0x0][0x408] ;  /* 0x00010200ff824b82 */ /* 0x000e620000000800 */
[----:B------:R-:W-:Y:S02]  /*3b10*/  @P2 HADD2.F32 R32, -RZ, R32.H0_H0 ;  /* 0x20000020ff202230 */ /* 0x000fe40000004100 */
[----:B------:R-:W-:-:S03]  /*3b20*/  FMUL.FTZ R37, R37, UR12 ;  /* 0x0000000c25257c20 */ /* 0x000fc60008410000 */
[----:B------:R-:W-:Y:S01]  /*3b30*/  @P2 FMUL.FTZ R143, R32, R33 ;  /* 0x00000021208f2220 */ /* 0x000fe20000410000 */
[----:B------:R-:W-:Y:S01]  /*3b40*/  LOP3.LUT P2, RZ, R136, 0xff0000, RZ, 0xc0, !PT ;  /* 0x00ff000088ff7812 */ /* 0x000fe2000784c0ff */
[--C-:B------:R-:W-:Y:S01]  /*3b50*/  FFMA.FTZ R32, R129, UR13, R137.reuse ;  /* 0x0000000d81207c23 */ /* 0x100fe20008010089 */
[----:B------:R-:W-:Y:S01]  /*3b60*/  @P6 FMUL.FTZ R33, R36, UR4 ;  /* 0x0000000424216c20 */ /* 0x000fe20008410000 */
[----:B------:R-:W-:Y:S01]  /*3b70*/  @P5 FMUL.FTZ R40, R37, UR4 ;  /* 0x0000000425285c20 */ /* 0x000fe20008410000 */
[----:B------:R-:W2:Y:S01]  /*3b80*/  @P0 LDC R135, c[0x0][0x408] ;  /* 0x00010200ff870b82 */ /* 0x000ea20000000800 */
[----:B------:R-:W-:Y:S01]  /*3b90*/  FADD.FTZ R39, R131, -R32 ;  /* 0x8000002083277221 */ /* 0x000fe20000010000 */
[----:B---3--:R-:W-:Y:S01]  /*3ba0*/  @P6 FMUL.FTZ R131, R33, R38 ;  /* 0x0000002621836220 */ /* 0x008fe20000410000 */
[----:B------:R-:W-:Y:S02]  /*3bb0*/  @P6 HADD2.F32 R32, -RZ, R66.H0_H0 ;  /* 0x20000042ff206230 */ /* 0x000fe40000004100 */
[----:B------:R-:W-:Y:S01]  /*3bc0*/  FFMA.FTZ R129, R128, UR13, R137 ;  /* 0x0000000d80817c23 */ /* 0x000fe20008010089 */
[----:B------:R-:W-:Y:S01]  /*3bd0*/  FMUL.FTZ R39, R39, UR12 ;  /* 0x0000000c27277c20 */ /* 0x000fe20008410000 */
[----:B------:R-:W-:-:S02]  /*3be0*/  @P5 HADD2.F32 R38, -RZ, R165.H0_H0 ;  /* 0x200000a5ff265230 */ /* 0x000fc40000004100 */
[----:B0-----:R-:W-:Y:S01]  /*3bf0*/  @P5 FMUL.FTZ R145, R40, R145 ;  /* 0x0000009128915220 */ /* 0x001fe20000410000 */
[----:B------:R-:W-:Y:S01]  /*3c00*/  @P6 FMUL.FTZ R127, R131, R32 ;  /* 0x00000020837f6220 */ /* 0x000fe20000410000 */
[----:B------:R-:W0:Y:S01]  /*3c10*/  @P2 LDC R134, c[0x0][0x408] ;  /* 0x00010200ff862b82 */ /* 0x000e220000000800 */
[----:B------:R-:W-:Y:S01]  /*3c20*/  FADD.FTZ R129, R126, -R129 ;  /* 0x800000817e817221 */ /* 0x000fe20000010000 */
[----:B------:R-:W-:Y:S01]  /*3c30*/  @P0 FMUL.FTZ R32, R39, UR4 ;  /* 0x0000000427200c20 */ /* 0x000fe20008410000 */
[----:B------:R-:W-:Y:S01]  /*3c40*/  MOV R33, RZ ;  /* 0x000000ff00217202 */ /* 0x000fe20000000f00 */
[----:B------:R-:W-:Y:S01]  /*3c50*/  @P5 FMUL.FTZ R33, R145, R38 ;  /* 0x0000002691215220 */ /* 0x000fe20000410000 */
[----:B------:R-:W-:Y:S01]  /*3c60*/  FMUL.FTZ R38, R129, UR12 ;  /* 0x0000000c81267c20 */ /* 0x000fe20008410000 */
[----:B------:R-:W-:Y:S02]  /*3c70*/  HFMA2 R126, -RZ, RZ, 0, 0 ;  /* 0x00000000ff7e7431 */ /* 0x000fe400000001ff */
[--C-:B------:R-:W-:Y:S01]  /*3c80*/  FFMA.FTZ R40, R125, UR13, R137.reuse ;  /* 0x0000000d7d287c23 */ /* 0x100fe20008010089 */
[----:B------:R-:W3:Y:S01]  /*3c90*/  @P3 LDC R131, c[0x0][0x408] ;  /* 0x00010200ff833b82 */ /* 0x000ee20000000800 */
[----:B------:R-:W-:Y:S01]  /*3ca0*/  @P2 FMUL.FTZ R129, R38, UR4 ;  /* 0x0000000426812c20 */ /* 0x000fe20008410000 */
[----:B------:R3:W3:Y:S01]  /*3cb0*/  F2F.F16.F32 R128, R33 ;  /* 0x0000002100807304 */ /* 0x0006e20000200800 */
[----:B------:R-:W-:Y:S01]  /*3cc0*/  FADD.FTZ R59, R59, -R40 ;  /* 0x800000283b3b7221 */ /* 0x000fe20000010000 */
[----:B------:R-:W-:Y:S01]  /*3cd0*/  FFMA.FTZ R125, R58, UR13, R137 ;  /* 0x0000000d3a7d7c23 */ /* 0x000fe20008010089 */
[----:B------:R-:W-:Y:S01]  /*3ce0*/  MOV R40, RZ ;  /* 0x000000ff00287202 */ /* 0x000fe20000000f00 */
[----:B-1----:R-:W-:Y:S01]  /*3cf0*/  @P4 FMUL.FTZ R35, R35, R130 ;  /* 0x0000008223234220 */ /* 0x002fe20000410000 */
[----:B--2---:R-:W-:Y:S01]  /*3d00*/  @P0 FMUL.FTZ R135, R32, R135 ;  /* 0x0000008720870220 */ /* 0x004fe20000410000 */
[----:B------:R-:W-:Y:S01]  /*3d10*/  @P0 HADD2.F32 R32, -RZ, R165.H1_H1 ;  /* 0x300000a5ff200230 */ /* 0x000fe20000004100 */
[----:B------:R-:W1:Y:S01]  /*3d20*/  @P5 LDC R145, c[0x0][0x408] ;  /* 0x00010200ff915b82 */ /* 0x000e620000000800 */
[----:B------:R-:W-:Y:S01]  /*3d30*/  F2F.F16.F32 R127, R127 ;  /* 0x0000007f007f7304 */ /* 0x000fe20000200800 */
[----:B------:R-:W-:Y:S01]  /*3d40*/  FADD.FTZ R124, R124, -R125 ;  /* 0x8000007d7c7c7221 */ /* 0x000fe20000010000 */
[----:B------:R-:W-:-:S02]  /*3d50*/  HFMA2 R125, -RZ, RZ, 0, 0 ;  /* 0x00000000ff7d7431 */ /* 0x000fc400000001ff */
[----:B------:R-:W-:Y:S01]  /*3d60*/  @P0 FMUL.FTZ R126, R135, R32 ;  /* 0x00000020877e0220 */ /* 0x000fe20000410000 */
[----:B------:R-:W-:Y:S02]  /*3d70*/  @P2 HADD2.F32 R32, -RZ, R67.H0_H0 ;  /* 0x20000043ff202230 */ /* 0x000fe40000004100 */
[----:B0-----:R-:W-:Y:S01]  /*3d80*/  @P2 FMUL.FTZ R129, R129, R134 ;  /* 0x0000008681812220 */ /* 0x001fe20000410000 */
[----:B------:R-:W0:Y:S01]  /*3d90*/  @P6 LDC R135, c[0x0][0x408] ;  /* 0x00010200ff876b82 */ /* 0x000e220000000800 */
[----:B------:R2:W2:Y:S02]  /*3da0*/  F2F.F16.F32 R58, R126 ;  /* 0x0000007e003a7304 */ /* 0x0004a40000200800 */
[----:B------:R-:W-:Y:S01]  /*3db0*/  @P2 FMUL.FTZ R40, R129, R32 ;  /* 0x0000002081282220 */ /* 0x000fe20000410000 */
[----:B------:R-:W-:Y:S02]  /*3dc0*/  @P3 MOV R32, R41 ;  /* 0x0000002900203202 */ /* 0x000fe40000000f00 */
[----:B------:R-:W-:Y:S01]  /*3dd0*/  @P4 SHF.R.U32.HI R41, RZ, 0x10, R41 ;  /* 0x00000010ff294819 */ /* 0x000fe20000011629 */
[----:B---3--:R-:W-:-:S02]  /*3de0*/  @P3 FMUL.FTZ R33, R34, R131 ;  /* 0x0000008322213220 */ /* 0x008fc40000410000 */
[----:B------:R3:W3:Y:S01]  /*3df0*/  F2F.F16.F32 R129, R40 ;  /* 0x0000002800817304 */ /* 0x0006e20000200800 */
[----:B------:R-:W-:Y:S01]  /*3e00*/  @P3 HADD2.F32 R32, -RZ, R32.H0_H0 ;  /* 0x20000020ff203230 */ /* 0x000fe20000004100 */
[----:B--2---:R-:W-:Y:S01]  /*3e10*/  MOV R126, RZ ;  /* 0x000000ff007e7202 */ /* 0x004fe20000000f00 */
[----:B------:R-:W-:-:S03]  /*3e20*/  @P4 HADD2.F32 R34, -RZ, R41.H0_H0 ;  /* 0x20000029ff224230 */ /* 0x000fc60000004100 */
[----:B------:R-:W-:Y:S01]  /*3e30*/  @P3 FMUL.FTZ R125, R32, R33 ;  /* 0x00000021207d3220 */ /* 0x000fe20000410000 */
[----:B------:R-:W-:-:S04]  /*3e40*/  IMAD.WIDE.U32 R32, R128, 0x10000, RZ ;  /* 0x0001000080207825 */ /* 0x000fc800078e00ff */
[----:B------:R-:W-:Y:S01]  /*3e50*/  @P4 FMUL.FTZ R126, R34, R35 ;  /* 0x00000023227e4220 */ /* 0x000fe20000410000 */
[----:B------:R-:W-:Y:S01]  /*3e60*/  SHF.L.U32 R35, R58, 0x10, RZ ;  /* 0x000000103a237819 */ /* 0x000fe200000006ff */
[----:B------:R-:W-:Y:S01]  /*3e70*/  @P5 FMUL.FTZ R130, R37, UR4 ;  /* 0x0000000425825c20 */ /* 0x000fe20008410000 */
[----:B---3--:R-:W-:Y:S01]  /*3e80*/  IMAD.WIDE.U32 R40, R147, 0x10, R174 ;  /* 0x0000001093287825 */ /* 0x008fe200078e00ae */
[----:B------:R-:W-:-:S03]  /*3e90*/  LOP3.LUT P3, RZ, R55, 0xff00, RZ, 0xc0, !PT ;  /* 0x0000ff0037ff7812 */ /* 0x000fc6000786c0ff */
[----:B------:R-:W-:Y:S01]  /*3ea0*/  @P6 FMUL.FTZ R58, R36, UR4 ;  /* 0x00000004243a6c20 */ /* 0x000fe20008410000 */
[----:B------:R-:W-:Y:S02]  /*3eb0*/  LOP3.LUT R32, R32, R127, RZ, 0xfc, !PT ;  /* 0x0000007f20207212 */ /* 0x000fe400078efcff */
[----:B------:R-:W-:Y:S01]  /*3ec0*/  LOP3.LUT R33, R33, R35, R129, 0xfe, !PT ;  /* 0x0000002321217212 */ /* 0x000fe200078efe81 */
[----:B------:R-:W-:Y:S01]  /*3ed0*/  IMAD.WIDE.U32 R34, R147, 0x8, R176 ;  /* 0x0000000893227825 */ /* 0x000fe200078e00b0 */
[----:B------:R2:W-:Y:S01]  /*3ee0*/  STG.E.128 desc[UR16][R40.64], R36 ;  /* 0x0000002428007986 */ /* 0x0005e2000c101d10 */
[----:B------:R-:W-:Y:S02]  /*3ef0*/  LOP3.LUT P4, RZ, R55, 0xff0000, RZ, 0xc0, !PT ;  /* 0x00ff000037ff7812 */ /* 0x000fe4000788c0ff */
[----:B0-----:R-:W-:Y:S01]  /*3f00*/  @P6 FMUL.FTZ R129, R58, R135 ;  /* 0x000000873a816220 */ /* 0x001fe20000410000 */
[----:B------:R0:W-:Y:S01]  /*3f10*/  STG.E.64 desc[UR16][R34.64], R32 ;  /* 0x0000002022007986 */ /* 0x0001e2000c101b10 */
[----:B------:R-:W-:Y:S01]  /*3f20*/  MOV R128, RZ ;  /* 0x000000ff00807202 */ /* 0x000fe20000000f00 */
[----:B--2---:R-:W-:Y:S01]  /*3f30*/  IMAD.WIDE.U32 R40, R122, 0x8, R190 ;  /* 0x000000087a287825 */ /* 0x004fe200078e00be */
[----:B----4-:R-:W-:-:S03]  /*3f40*/  @P5 SHF.R.U64 R131, R138, 0x10, R139 ;  /* 0x000000108a835819 */ /* 0x010fc6000000128b */
[----:B0-----:R-:W-:Y:S01]  /*3f50*/  FMUL.FTZ R33, R59, UR12 ;  /* 0x0000000c3b217c20 */ /* 0x001fe20008410000 */
[----:B-1----:R-:W-:Y:S01]  /*3f60*/  @P5 FMUL.FTZ R37, R130, R145 ;  /* 0x0000009182255220 */ /* 0x002fe20000410000 */
[----:B------:R-:W2:Y:S01]  /*3f70*/  LDG.E.64 R40, desc[UR16][R40.64] ;  /* 0x0000001028287981 */ /* 0x000ea2000c1e1b00 */
[----:B------:R-:W-:Y:S01]  /*3f80*/  @P6 MOV R58, R138 ;  /* 0x0000008a003a6202 */ /* 0x000fe20000000f00 */
[----:B------:R-:W-:Y:S02]  /*3f90*/  @P5 HADD2.F32 R36, -RZ, R131.H0_H0 ;  /* 0x20000083ff245230 */ /* 0x000fe40000004100 */
[----:B------:R-:W-:Y:S01]  /*3fa0*/  @P3 FMUL.FTZ R34, R33, UR4 ;  /* 0x0000000421223c20 */ /* 0x000fe20008410000 */
[----:B------:R-:W-:Y:S02]  /*3fb0*/  @P3 HADD2.F32 R32, -RZ, R164.H0_H0 ;  /* 0x200000a4ff203230 */ /* 0x000fe40000004100 */
[----:B------:R-:W-:Y:S01]  /*3fc0*/  FADD.FTZ R35, R54, -R57 ;  /* 0x8000003936237221 */ /* 0x000fe20000010000 */
[----:B------:R-:W-:-:S02]  /*3fd0*/  @P6 HADD2.F32 R58, -RZ, R58.H0_H0 ;  /* 0x2000003aff3a6230 */ /* 0x000fc40000004100 */
[----:B------:R-:W-:Y:S01]  /*3fe0*/  @P5 FMUL.FTZ R128, R36, R37 ;  /* 0x0000002524805220 */ /* 0x000fe20000410000 */
[----:B------:R-:W-:Y:S01]  /*3ff0*/  ISETP.GE.U32.AND P5, PT, R55, 0x1000000, PT ;  /* 0x010000003700780c */ /* 0x000fe20003fa6070 */
[----:B------:R-:W-:Y:S01]  /*4000*/  @P3 FMUL.FTZ R37, R34, UR26 ;  /* 0x0000001a22253c20 */ /* 0x000fe20008410000 */
[----:B------:R-:W-:Y:S01]  /*4010*/  FMUL.FTZ R34, R124, UR12 ;  /* 0x0000000c7c227c20 */ /* 0x000fe20008410000 */
[----:B------:R-:W-:Y:S01]  /*4020*/  HFMA2 R36, -RZ, RZ, 0, 0 ;  /* 0x00000000ff247431 */ /* 0x000fe200000001ff */
[----:B------:R-:W0:Y:S01]  /*4030*/  @P2 LDC R131, c[0x0][0x408] ;  /* 0x00010200ff832b82 */ /* 0x000e220000000800 */
[----:B------:R-:W-:Y:S01]  /*4040*/  @P3 FMUL.FTZ R36, R37, R32 ;  /* 0x0000002025243220 */ /* 0x000fe20000410000 */
[----:B------:R-:W-:Y:S01]  /*4050*/  @P4 FMUL.FTZ R32, R34, UR4 ;  /* 0x0000000422204c20 */ /* 0x000fe20008410000 */
[----:B------:R-:W-:Y:S02]  /*4060*/  HFMA2 R127, -RZ, RZ, 0, 0 ;  /* 0x00000000ff7f7431 */ /* 0x000fe400000001ff */
[----:B------:R-:W-:Y:S01]  /*4070*/  @P6 FMUL.FTZ R127, R58, R129 ;  /* 0x000000813a7f6220 */ /* 0x000fe20000410000 */
[----:B------:R-:W-:Y:S01]  /*4080*/  FMUL.FTZ R35, R35, UR12 ;  /* 0x0000000c23237c20 */ /* 0x000fe20008410000 */
[----:B------:R-:W-:Y:S01]  /*4090*/  LOP3.LUT P6, RZ, R55, 0xff, RZ, 0xc0, !PT ;  /* 0x000000ff37ff7812 */ /* 0x000fe200078cc0ff */
[----:B------:R-:W-:-:S02]  /*40a0*/  @P4 HADD2.F32 R37, -RZ, R69.H0_H0 ;  /* 0x20000045ff254230 */ /* 0x000fc40000004100 */
[----:B------:R-:W-:Y:S01]  /*40b0*/  @P4 FMUL.FTZ R58, R32, UR26 ;  /* 0x0000001a203a4c20 */ /* 0x000fe20008410000 */
[----:B------:R-:W-:Y:S01]  /*40c0*/  FADD.FTZ R32, R53, -R56 ;  /* 0x8000003835207221 */ /* 0x000fe20000010000 */
[----:B------:R-:W-:Y:S01]  /*40d0*/  @P5 FMUL.FTZ R53, R35, UR4 ;  /* 0x0000000423355c20 */ /* 0x000fe20008410000 */
[----:B------:R-:W-:Y:S01]  /*40e0*/  MOV R54, RZ ;  /* 0x000000ff00367202 */ /* 0x000fe20000000f00 */
[----:B------:R-:W-:Y:S01]  /*40f0*/  @P4 FMUL.FTZ R54, R58, R37 ;  /* 0x000000253a364220 */ /* 0x000fe20000410000 */
[----:B------:R-:W-:Y:S02]  /*4100*/  @P5 HADD2.F32 R37, -RZ, R164.H1_H1 ;  /* 0x300000a4ff255230 */ /* 0x000fe40000004100 */
[----:B------:R-:W-:Y:S01]  /*4110*/  FMUL.FTZ R32, R32, UR12 ;  /* 0x0000000c20207c20 */ /* 0x000fe20008410000 */
[----:B------:R-:W-:Y:S01]  /*4120*/  @P5 FMUL.FTZ R56, R53, UR26 ;  /* 0x0000001a35385c20 */ /* 0x000fe20008410000 */
[----:B------:R-:W-:Y:S01]  /*4130*/  HFMA2 R129, -RZ, RZ, 0, 0 ;  /* 0x00000000ff817431 */ /* 0x000fe200000001ff */
[----:B------:R-:W1:Y:S01]  /*4140*/  @P0 LDC R130, c[0x0][0x408] ;  /* 0x00010200ff820b82 */ /* 0x000e620000000800 */
[----:B------:R-:W-:Y:S01]  /*4150*/  FMUL.FTZ R53, R32, UR4 ;  /* 0x0000000420357c20 */ /* 0x000fe20008410000 */
[----:B------:R-:W-:Y:S01]  /*4160*/  @P5 FMUL.FTZ R129, R56, R37 ;  /* 0x0000002538815220 */ /* 0x000fe20000410000 */
[----:B------:R3:W4:Y:S02]  /*4170*/  F2F.F16.F32 R55, R36 ;  /* 0x0000002400377304 */ /* 0x0007240000200800 */
[----:B------:R-:W-:Y:S01]  /*4180*/  FMUL.FTZ R53, R53, UR26 ;  /* 0x0000001a35357c20 */ /* 0x000fe20008410000 */
[----:B------:R-:W-:Y:S01]  /*4190*/  MOV R124, RZ ;  /* 0x000000ff007c7202 */ /* 0x000fe20000000f00 */
[----:B---3--:R-:W-:-:S04]  /*41a0*/  @P6 HADD2.F32 R36, -RZ, R68.H0_H0 ;  /* 0x20000044ff246230 */ /* 0x008fc80000004100 */
[----:B------:R-:W3:Y:S01]  /*41b0*/  F2F.F16.F32 R129, R129 ;  /* 0x0000008100817304 */ /* 0x000ee20000200800 */
[----:B------:R-:W-:-:S07]  /*41c0*/  @P6 FMUL.FTZ R124, R53, R36 ;  /* 0x00000024357c6220 */ /* 0x000fce0000410000 */
[----:B------:R-:W0:Y:S08]  /*41d0*/  F2F.F16.F32 R54, R54 ;  /* 0x0000003600367304 */ /* 0x000e300000200800 */
[----:B------:R-:W1:Y:S01]  /*41e0*/  F2F.F16.F32 R57, R124 ;  /* 0x0000007c00397304 */ /* 0x000e620000200800 */
[----:B----4-:R-:W-:Y:S01]  /*41f0*/  IMAD.WIDE.U32 R36, R55, 0x10000, RZ ;  /* 0x0001000037247825 */ /* 0x010fe200078e00ff */
[----:B---3--:R-:W-:-:S03]  /*4200*/  SHF.L.U32 R55, R129, 0x10, RZ ;  /* 0x0000001081377819 */ /* 0x008fc600000006ff */
[----:B------:R-:W-:Y:S01]  /*4210*/  IMAD.WIDE.U32 R58, R120, 0x8, R190 ;  /* 0x00000008783a7825 */ /* 0x000fe200078e00be */
[----:B0-----:R-:W-:-:S03]  /*4220*/  LOP3.LUT R37, R37, R55, R54, 0xfe, !PT ;  /* 0x0000003725257212 */ /* 0x001fc600078efe36 */
[----:B------:R-:W-:Y:S01]  /*4230*/  IMAD.WIDE.U32 R54, R122, 0x10, R174 ;  /* 0x000000107a367825 */ /* 0x000fe200078e00ae */
[----:B-1----:R-:W-:-:S03]  /*4240*/  LOP3.LUT R36, R36, R57, RZ, 0xfc, !PT ;  /* 0x0000003924247212 */ /* 0x002fc600078efcff */
[----:B------:R-:W-:Y:S01]  /*4250*/  IMAD.WIDE.U32 R56, R122, 0x8, R176 ;  /* 0x000000087a387825 */ /* 0x000fe200078e00b0 */
[----:B------:R0:W-:Y:S04]  /*4260*/  STG.E.128 desc[UR16][R54.64], R32 ;  /* 0x0000002036007986 */ /* 0x0001e8000c101d10 */
[----:B------:R1:W-:Y:S04]  /*4270*/  STG.E.64 desc[UR16][R56.64], R36 ;  /* 0x0000002438007986 */ /* 0x0003e8000c101b10 */
[----:B------:R-:W3:Y:S01]  /*4280*/  LDG.E.64 R58, desc[UR16][R58.64] ;  /* 0x000000103a3a7981 */ /* 0x000ee2000c1e1b00 */
[----:B------:R-:W-:Y:S01]  /*4290*/  FFMA.FTZ R122, R50, UR13, R137 ;  /* 0x0000000d327a7c23 */ /* 0x000fe20008010089 */
[----:B------:R-:W-:Y:S01]  /*42a0*/  @P2 MOV R50, R139 ;  /* 0x0000008b00322202 */ /* 0x000fe20000000f00 */
[----:B------:R-:W-:Y:S01]  /*42b0*/  @P2 FMUL.FTZ R38, R38, UR4 ;  /* 0x0000000426262c20 */ /* 0x000fe20008410000 */
[----:B------:R-:W-:Y:S01]  /*42c0*/  @P0 SHF.R.U32.HI R138, RZ, 0x10, R139 ;  /* 0x00000010ff8a0819 */ /* 0x000fe2000001168b */
[----:B------:R-:W-:Y:S01]  /*42d0*/  FFMA.FTZ R129, R49, UR13, R137 ;  /* 0x0000000d31817c23 */ /* 0x000fe20008010089 */
[----:B------:R-:W-:Y:S01]  /*42e0*/  @P0 FMUL.FTZ R39, R39, UR4 ;  /* 0x0000000427270c20 */ /* 0x000fe20008410000 */
[----:B0-----:R-:W-:-:S02]  /*42f0*/  @P2 HADD2.F32 R32, -RZ, R50.H0_H0 ;  /* 0x20000032ff202230 */ /* 0x001fc40000004100 */
[----:B-1----:R-:W-:Y:S01]  /*4300*/  @P2 FMUL.FTZ R37, R38, R131 ;  /* 0x0000008326252220 */ /* 0x002fe20000410000 */
[----:B------:R-:W-:Y:S02]  /*4310*/  HFMA2 R49, -RZ, RZ, 0, 0 ;  /* 0x00000000ff317431 */ /* 0x000fe400000001ff */
[----:B------:R-:W-:Y:S01]  /*4320*/  @P0 FMUL.FTZ R39, R39, R130 ;  /* 0x0000008227270220 */ /* 0x000fe20000410000 */
[----:B------:R-:W-:Y:S01]  /*4330*/  @P2 FMUL.FTZ R49, R32, R37 ;  /* 0x0000002520312220 */ /* 0x000fe20000410000 */
[----:B------:R-:W-:Y:S01]  /*4340*/  @P0 HADD2.F32 R32, -RZ, R138.H0_H0 ;  /* 0x2000008aff200230 */ /* 0x000fe20000004100 */
[----:B------:R-:W-:Y:S01]  /*4350*/  LOP3.LUT P2, RZ, R46, 0xff00, RZ, 0xc0, !PT ;  /* 0x0000ff002eff7812 */ /* 0x000fe2000784c0ff */
[--C-:B------:R-:W-:Y:S01]  /*4360*/  FFMA.FTZ R124, R51, UR13, R137.reuse ;  /* 0x0000000d337c7c23 */ /* 0x100fe20008010089 */
[----:B------:R-:W-:Y:S01]  /*4370*/  FADD.FTZ R122, R47, -R122 ;  /* 0x8000007a2f7a7221 */ /* 0x000fe20000010000 */
[----:B------:R-:W-:Y:S01]  /*4380*/  CS2R R50, SRZ ;  /* 0x0000000000327805 */ /* 0x000fe2000001ff00 */
[----:B------:R-:W-:Y:S01]  /*4390*/  FFMA.FTZ R137, R52, UR13, R137 ;  /* 0x0000000d34897c23 */ /* 0x000fe20008010089 */
[----:B------:R-:W-:Y:S01]  /*43a0*/  @P0 FMUL.FTZ R50, R32, R39 ;  /* 0x0000002720320220 */ /* 0x000fe20000410000 */
[----:B------:R-:W-:Y:S01]  /*43b0*/  ISETP.GE.U32.AND P0, PT, R46, 0x1000000, PT ;  /* 0x010000002e00780c */ /* 0x000fe20003f06070 */
[----:B------:R-:W-:-:S02]  /*43c0*/  HFMA2 R47, -RZ, RZ, 0, 0 ;  /* 0x00000000ff2f7431 */ /* 0x000fc400000001ff */
[----:B------:R-:W-:Y:S01]  /*43d0*/  FADD.FTZ R137, R48, -R137 ;  /* 0x8000008930897221 */ /* 0x000fe20000010000 */
[----:B------:R-:W-:Y:S01]  /*43e0*/  @P3 FMUL.FTZ R33, R33, UR4 ;  /* 0x0000000421213c20 */ /* 0x000fe20008410000 */
[----:B------:R-:W-:Y:S02]  /*43f0*/  FADD.FTZ R38, R45, -R124 ;  /* 0x8000007c2d267221 */ /* 0x000fe40000010000 */
[----:B------:R-:W-:Y:S01]  /*4400*/  FMUL.FTZ R39, R137, UR12 ;  /* 0x0000000c89277c20 */ /* 0x000fe20008410000 */
[----:B------:R-:W-:Y:S01]  /*4410*/  @P3 FMUL.FTZ R33, R33, UR26 ;  /* 0x0000001a21213c20 */ /* 0x000fe20008410000 */
[----:B------:R-:W-:Y:S02]  /*4420*/  FMUL.FTZ R38, R38, UR12 ;  /* 0x0000000c26267c20 */ /* 0x000fe40008410000 */
[----:B------:R-:W-:Y:S01]  /*4430*/  FMUL.FTZ R48, R39, UR4 ;  /* 0x0000000427307c20 */ /* 0x000fe20008410000 */
[----:B------:R-:W-:-:S03]  /*4440*/  HFMA2 R45, -RZ, RZ, 0, 0 ;  /* 0x00000000ff2d7431 */ /* 0x000fc600000001ff */
[----:B------:R-:W-:Y:S01]  /*4450*/  FMUL.FTZ R48, R48, UR26 ;  /* 0x0000001a30307c20 */ /* 0x000fe20008410000 */
[----:B------:R-:W-:Y:S01]  /*4460*/  MOV R52, RZ ;  /* 0x000000ff00347202 */ /* 0x000fe20000000f00 */
[----:B------:R-:W-:Y:S02]  /*4470*/  HFMA2 R54, -RZ, RZ, 0, 0 ;  /* 0x00000000ff367431 */ /* 0x000fe400000001ff */
[----:B------:R-:W-:Y:S01]  /*4480*/  @P5 FMUL.FTZ R57, R35, UR4 ;  /* 0x0000000423395c20 */ /* 0x000fe20008410000 */
[----:B------:R-:W-:-:S03]  /*4490*/  HFMA2 R56, -RZ, RZ, 0, 0 ;  /* 0x00000000ff387431 */ /* 0x000fc600000001ff */
[----:B------:R-:W-:Y:S01]  /*44a0*/  @P5 FMUL.FTZ R57, R57, UR26 ;  /* 0x0000001a39395c20 */ /* 0x000fe20008410000 */
[----:B--2---:R-:W-:Y:S02]  /*44b0*/  @P6 MOV R36, R40 ;  /* 0x0000002800246202 */ /* 0x004fe40000000f00 */
[----:B------:R-:W-:-:S03]  /*44c0*/  @P3 SHF.R.U64 R37, R40, 0x10, R41 ;  /* 0x0000001028253819 */ /* 0x000fc60000001229 */
[----:B------:R-:W-:Y:S02]  /*44d0*/  @P6 HADD2.F32 R36, -RZ, R36.H0_H0 ;  /* 0x20000024ff246230 */ /* 0x000fe40000004100 */
[----:B------:R-:W-:Y:S02]  /*44e0*/  @P3 HADD2.F32 R32, -RZ, R37.H0_H0 ;  /* 0x20000025ff203230 */ /* 0x000fe40000004100 */
[----:B------:R-:W-:Y:S01]  /*44f0*/  FMUL.FTZ R37, R122, UR12 ;  /* 0x0000000c7a257c20 */ /* 0x000fe20008410000 */
[----:B------:R-:W-:Y:S01]  /*4500*/  @P6 FMUL.FTZ R47, R53, R36 ;  /* 0x00000024352f6220 */ /* 0x000fe20000410000 */
[----:B------:R-:W-:Y:S02]  /*4510*/  LOP3.LUT P6, RZ, R46, 0xff0000, RZ, 0xc0, !PT ;  /* 0x00ff00002eff7812 */ /* 0x000fe400078cc0ff */
[----:B------:R-:W-:Y:S01]  /*4520*/  FMUL.FTZ R40, R37, UR4 ;  /* 0x0000000425287c20 */ /* 0x000fe20008410000 */
[--C-:B------:R-:W-:Y:S02]  /*4530*/  @P2 HADD2.F32 R53, -RZ, R121.reuse.H0_H0 ;  /* 0x20000079ff352230 */ /* 0x100fe40000004100 */
[----:B------:R-:W-:Y:S01]  /*4540*/  @P3 FMUL.FTZ R51, R32, R33 ;  /* 0x0000002120333220 */ /* 0x000fe20000410000 */
[----:B------:R-:W-:Y:S01]  /*4550*/  FMUL.FTZ R40, R40, UR26 ;  /* 0x0000001a28287c20 */ /* 0x000fe20008410000 */
[----:B------:R-:W-:Y:S01]  /*4560*/  MOV R33, RZ ;  /* 0x000000ff00217202 */ /* 0x000fe20000000f00 */
[----:B------:R-:W-:Y:S01]  /*4570*/  FMUL.FTZ R32, R38, UR4 ;  /* 0x0000000426207c20 */ /* 0x000fe20008410000 */
[----:B------:R-:W-:Y:S01]  /*4580*/  LOP3.LUT P3, RZ, R46, 0xff, RZ, 0xc0, !PT ;  /* 0x000000ff2eff7812 */ /* 0x000fe2000786c0ff */
[----:B------:R-:W-:Y:S01]  /*4590*/  @P2 FMUL.FTZ R33, R40, R53 ;  /* 0x0000003528212220 */ /* 0x000fe20000410000 */
[----:B------:R-:W-:-:S02]  /*45a0*/  @P0 HADD2.F32 R53, -RZ, R121.H1_H1 ;  /* 0x30000079ff350230 */ /* 0x000fc40000004100 */
[----:B------:R-:W-:Y:S01]  /*45b0*/  FADD.FTZ R36, R44, -R129 ;  /* 0x800000812c247221 */ /* 0x000fe20000010000 */
[----:B------:R-:W-:Y:S01]  /*45c0*/  FMUL.FTZ R129, R32, UR26 ;  /* 0x0000001a20817c20 */ /* 0x000fe20008410000 */
[----:B------:R-:W-:Y:S02]  /*45d0*/  @P6 HADD2.F32 R44, -RZ, R71.H0_H0 ;  /* 0x20000047ff2c6230 */ /* 0x000fe40000004100 */
[----:B------:R-:W-:Y:S01]  /*45e0*/  @P0 FMUL.FTZ R45, R48, R53 ;  /* 0x00000035302d0220 */ /* 0x000fe20000410000 */
[----:B------:R-:W-:Y:S01]  /*45f0*/  FMUL.FTZ R36, R36, UR12 ;  /* 0x0000000c24247c20 */ /* 0x000fe20008410000 */
[----:B------:R0:W1:Y:S01]  /*4600*/  F2F.F16.F32 R46, R33 ;  /* 0x00000021002e7304 */ /* 0x0000620000200800 */
[----:B------:R-:W-:Y:S02]  /*4610*/  @P6 FMUL.FTZ R52, R129, R44 ;  /* 0x0000002c81346220 */ /* 0x000fe40000410000 */
[----:B------:R-:W-:-:S05]  /*4620*/  FMUL.FTZ R32, R36, UR4 ;  /* 0x0000000424207c20 */ /* 0x000fca0008410000 */
[----:B------:R-:W2:Y:S01]  /*4630*/  F2F.F16.F32 R45, R45 ;  /* 0x0000002d002d7304 */ /* 0x000ea20000200800 */
[----:B0-----:R-:W-:Y:S02]  /*4640*/  @P3 HADD2.F32 R33, -RZ, R70.H0_H0 ;  /* 0x20000046ff213230 */ /* 0x001fe40000004100 */
[----:B------:R-:W-:-:S05]  /*4650*/  FMUL.FTZ R130, R32, UR26 ;  /* 0x0000001a20827c20 */ /* 0x000fca0008410000 */
[----:B------:R-:W0:Y:S01]  /*4660*/  F2F.F16.F32 R52, R52 ;  /* 0x0000003400347304 */ /* 0x000e220000200800 */
[----:B------:R-:W-:Y:S01]  /*4670*/  @P3 FMUL.FTZ R54, R130, R33 ;  /* 0x0000002182363220 */ /* 0x000fe20000410000 */
[----:B-1----:R-:W-:Y:S01]  /*4680*/  IMAD.WIDE.U32 R32, R46, 0x10000, RZ ;  /* 0x000100002e207825 */ /* 0x002fe200078e00ff */
[----:B------:R-:W-:-:S05]  /*4690*/  @P4 MOV R44, R41 ;  /* 0x00000029002c4202 */ /* 0x000fca0000000f00 */
[----:B------:R-:W1:Y:S01]  /*46a0*/  F2F.F16.F32 R55, R54 ;  /* 0x0000003600377304 */ /* 0x000e620000200800 */
[----:B--2---:R-:W-:Y:S01]  /*46b0*/  SHF.L.U32 R53, R45, 0x10, RZ ;  /* 0x000000102d357819 */ /* 0x004fe200000006ff */
[----:B------:R-:W-:-:S03]  /*46c0*/  @P4 FMUL.FTZ R45, R34, UR4 ;  /* 0x00000004222d4c20 */ /* 0x000fc60008410000 */
[----:B0-----:R-:W-:Y:S01]  /*46d0*/  LOP3.LUT R33, R33, R53, R52, 0xfe, !PT ;  /* 0x0000003521217212 */ /* 0x001fe200078efe34 */
[----:B------:R-:W-:Y:S02]  /*46e0*/  @P4 HADD2.F32 R52, -RZ, R44.H0_H0 ;  /* 0x2000002cff344230 */ /* 0x000fe40000004100 */
[----:B------:R-:W-:Y:S01]  /*46f0*/  @P4 FMUL.FTZ R53, R45, UR26 ;  /* 0x0000001a2d354c20 */ /* 0x000fe20008410000 */
[----:B------:R-:W-:Y:S02]  /*4700*/  HFMA2 R46, -RZ, RZ, 0, 0 ;  /* 0x00000000ff2e7431 */ /* 0x000fe400000001ff */
[----:B------:R-:W-:-:S04]  /*4710*/  IMAD.WIDE.U32 R34, R120, 0x10, R174 ;  /* 0x0000001078227825 */ /* 0x000fc800078e00ae */
[----:B------:R-:W-:Y:S01]  /*4720*/  @P4 FMUL.FTZ R46, R52, R53 ;  /* 0x00000035342e4220 */ /* 0x000fe20000410000 */
[----:B------:R-:W-:Y:S01]  /*4730*/  @P5 SHF.R.U32.HI R124, RZ, 0x10, R41 ;  /* 0x00000010ff7c5819 */ /* 0x000fe20000011629 */
[----:B------:R-:W-:Y:S01]  /*4740*/  IMAD.WIDE.U32 R44, R120, 0x8, R176 ;  /* 0x00000008782c7825 */ /* 0x000fe200078e00b0 */
[----:B-1----:R-:W-:Y:S01]  /*4750*/  LOP3.LUT R32, R32, R55, RZ, 0xfc, !PT ;  /* 0x0000003720207212 */ /* 0x002fe200078efcff */
[----:B------:R-:W-:Y:S04]  /*4760*/  STG.E.128 desc[UR16][R34.64], R36 ;  /* 0x0000002422007986 */ /* 0x000fe8000c101d10 */
[----:B------:R0:W-:Y:S01]  /*4770*/  STG.E.64 desc[UR16][R44.64], R32 ;  /* 0x000000202c007986 */ /* 0x0001e2000c101b10 */
[----:B------:R-:W-:Y:S02]  /*4780*/  CS2R R54, SRZ ;  /* 0x0000000000367805 */ /* 0x000fe4000001ff00 */
[----:B---3--:R-:W-:-:S02]  /*4790*/  @P3 MOV R53, R58 ;  /* 0x0000003a00353202 */ /* 0x008fc40000000f00 */
[--C-:B------:R-:W-:Y:S02]  /*47a0*/  @P2 SHF.R.U64 R122, R58, 0x10, R59.reuse ;  /* 0x000000103a7a2819 */ /* 0x100fe4000000123b */
[----:B------:R-:W-:Y:S02]  /*47b0*/  @P6 MOV R120, R59 ;  /* 0x0000003b00786202 */ /* 0x000fe40000000f00 */
[----:B------:R-:W-:Y:S01]  /*47c0*/  @P0 SHF.R.U32.HI R58, RZ, 0x10, R59 ;  /* 0x00000010ff3a0819 */ /* 0x000fe2000001163b */
[----:B0-----:R-:W-:Y:S02]  /*47d0*/  @P5 HADD2.F32 R32, -RZ, R124.H0_H0 ;  /* 0x2000007cff205230 */ /* 0x001fe40000004100 */
[----:B------:R-:W-:Y:S02]  /*47e0*/  @P3 HADD2.F32 R53, -RZ, R53.H0_H0 ;  /* 0x20000035ff353230 */ /* 0x000fe40000004100 */
[----:B------:R-:W-:Y:S02]  /*47f0*/  @P2 HADD2.F32 R33, -RZ, R122.H0_H0 ;  /* 0x2000007aff212230 */ /* 0x000fe40000004100 */
[----:B------:R-:W-:-:S02]  /*4800*/  @P6 HADD2.F32 R120, -RZ, R120.H0_H0 ;  /* 0x20000078ff786230 */ /* 0x000fc40000004100 */
[----:B------:R-:W-:Y:S02]  /*4810*/  @P0 HADD2.F32 R35, -RZ, R58.H0_H0 ;  /* 0x2000003aff230230 */ /* 0x000fe40000004100 */
[----:B------:R-:W-:Y:S01]  /*4820*/  HFMA2 R41, -RZ, RZ, 0, 0 ;  /* 0x00000000ff297431 */ /* 0x000fe200000001ff */
[----:B------:R-:W-:Y:S01]  /*4830*/  MOV R52, RZ ;  /* 0x000000ff00347202 */ /* 0x000fe20000000f00 */
[----:B------:R-:W-:Y:S01]  /*4840*/  @P5 FMUL.FTZ R54, R32, R57 ;  /* 0x0000003920365220 */ /* 0x000fe20000410000 */
[----:B------:R-:W-:Y:S01]  /*4850*/  @P3 FMUL.FTZ R41, R130, R53 ;  /* 0x0000003582293220 */ /* 0x000fe20000410000 */
[----:B------:R-:W-:Y:S01]  /*4860*/  @P2 FMUL.FTZ R52, R40, R33 ;  /* 0x0000002128342220 */ /* 0x000fe20000410000 */
[----:B------:R-:W-:Y:S01]  /*4870*/  @P6 FMUL.FTZ R55, R129, R120 ;  /* 0x0000007881376220 */ /* 0x000fe20000410000 */
[----:B------:R-:W-:Y:S01]  /*4880*/  @P0 FMUL.FTZ R56, R48, R35 ;  /* 0x0000002330380220 */ /* 0x000fe20000410000 */
[----:B------:R-:W-:Y:S06]  /*4890*/  BRA `(.L_x_9618) ;  /* 0x0000005800907947 */ /* 0x000fec0003800000 */
.L_x_9617:
[----:B------:R-:W0:Y:S02]  /*48a0*/  LDC.64 R190, c[0x0][0x390] ;  /* 0x0000e400ffbe7b82 */ /* 0x000e240000000a00 */
[----:B0-----:R-:W-:-:S06]  /*48b0*/  IMAD.WIDE.U32 R32, R123, 0x8, R190 ;  /* 0x000000087b207825 */ /* 0x001fcc00078e00be */
[----:B------:R-:W2:Y:S01]  /*48c0*/  LDG.E.64 R32, desc[UR16][R32.64] ;  /* 0x0000001020207981 */ /* 0x000ea2000c1e1b00 */
[--C-:B------:R-:W-:Y:S01]  /*48d0*/  FFMA.FTZ R178, R178, UR13, R137.reuse ;  /* 0x0000000db2b27c23 */ /* 0x100fe20008010089 */
[C---:B-----5:R-:W-:Y:S01]  /*48e0*/  LOP3.LUT P3, RZ, R203.reuse, 0xff00, RZ, 0xc0, !PT ;  /* 0x0000ff00cbff7812 */ /* 0x060fe2000786c0ff */
[--C-:B------:R-:W-:Y:S01]  /*48f0*/  FFMA.FTZ R176, R176, UR13, R137.reuse ;  /* 0x0000000db0b07c23 */ /* 0x100fe20008010089 */
        /* <DEDUP_REMOVED lines=11> */
[----:B------:R-:W-:Y:S01]  /*49b0*/  LOP3.LUT P2, RZ, R203, 0xff, RZ, 0xc0, !PT ;  /* 0x000000ffcbff7812 */ /* 0x000fe2000784c0ff */
[----:B------:R-:W-:Y:S01]  /*49c0*/  FMUL.FTZ R42, R42, UR4 ;  /* 0x000000042a2a7c20 */ /* 0x000fe20008410000 */
[----:B------:R-:W-:-:S02]  /*49d0*/  @P3 HADD2.F32 R35, -RZ, R170.H0_H0 ;  /* 0x200000aaff233230 */ /* 0x000fc40000004100 */
[----:B------:R-:W-:Y:S01]  /*49e0*/  FADD.FTZ R37, R166, -R37 ;  /* 0x80000025a6257221 */ /* 0x000fe20000010000 */
[----:B------:R-:W-:Y:S01]  /*49f0*/  FMUL.FTZ R38, R38, UR26 ;  /* 0x0000001a26267c20 */ /* 0x000fe20008410000 */
[----:B------:R-:W-:Y:S01]  /*4a00*/  FMUL.FTZ R43, R43, UR4 ;  /* 0x000000042b2b7c20 */ /* 0x000fe20008410000 */
[----:B------:R-:W-:Y:S02]  /*4a10*/  @P4 HADD2.F32 R39, -RZ, R3.H0_H0 ;  /* 0x20000003ff274230 */ /* 0x000fe40000004100 */
[----:B------:R-:W-:Y:S01]  /*4a20*/  FMUL.FTZ R42, R42, UR26 ;  /* 0x0000001a2a2a7c20 */ /* 0x000fe20008410000 */
[----:B------:R-:W-:Y:S01]  /*4a30*/  MOV R34, RZ ;  /* 0x000000ff00227202 */ /* 0x000fe20000000f00 */
[----:B------:R-:W-:Y:S02]  /*4a40*/  @P0 HADD2.F32 R146, -RZ, R170.H1_H1 ;  /* 0x300000aaff920230 */ /* 0x000fe40000004100 */
[----:B------:R-:W-:Y:S01]  /*4a50*/  FMUL.FTZ R37, R37, UR12 ;  /* 0x0000000c25257c20 */ /* 0x000fe20008410000 */
[----:B------:R-:W-:Y:S01]  /*4a60*/  @P3 FMUL.FTZ R34, R38, R35 ;  /* 0x0000002326223220 */ /* 0x000fe20000410000 */
[----:B------:R-:W-:Y:S01]  /*4a70*/  FMUL.FTZ R43, R43, UR26 ;  /* 0x0000001a2b2b7c20 */ /* 0x000fe20008410000 */
[----:B------:R-:W-:-:S02]  /*4a80*/  HFMA2 R35, -RZ, RZ, 0, 0 ;  /* 0x00000000ff237431 */ /* 0x000fc400000001ff */
[----:B------:R-:W-:Y:S01]  /*4a90*/  @P4 FMUL.FTZ R35, R42, R39 ;  /* 0x000000272a234220 */ /* 0x000fe20000410000 */
[----:B------:R-:W-:Y:S01]  /*4aa0*/  MOV R39, RZ ;  /* 0x000000ff00277202 */ /* 0x000fe20000000f00 */
[----:B------:R-:W-:Y:S01]  /*4ab0*/  FMUL.FTZ R40, R37, UR4 ;  /* 0x0000000425287c20 */ /* 0x000fe20008410000 */
[----:B------:R-:W-:Y:S01]  /*4ac0*/  @P0 FMUL.FTZ R39, R43, R146 ;  /* 0x000000922b270220 */ /* 0x000fe20000410000 */
[----:B------:R-:W-:Y:S01]  /*4ad0*/  @P2 HADD2.F32 R37, -RZ, R2.H0_H0 ;  /* 0x20000002ff252230 */ /* 0x000fe20000004100 */
[----:B------:R-:W0:Y:S01]  /*4ae0*/  LDC.64 R174, c[0x0][0x468] ;  /* 0x00011a00ffae7b82 */ /* 0x000e220000000a00 */
[----:B------:R-:W-:Y:S01]  /*4af0*/  FMUL.FTZ R40, R40, UR26 ;  /* 0x0000001a28287c20 */ /* 0x000fe20008410000 */
[----:B------:R-:W-:Y:S01]  /*4b00*/  F2F.F16.F32 R34, R34 ;  /* 0x0000002200227304 */ /* 0x000fe20000200800 */
[----:B------:R-:W-:Y:S02]  /*4b10*/  HFMA2 R146, -RZ, RZ, 0, 0 ;  /* 0x00000000ff927431 */ /* 0x000fe400000001ff */
[----:B------:R-:W-:Y:S01]  /*4b20*/  @P2 FMUL.FTZ R146, R40, R37 ;  /* 0x0000002528922220 */ /* 0x000fe20000410000 */
[----:B------:R-:W-:Y:S01]  /*4b30*/  FFMA.FTZ R162, R162, UR13, R137 ;  /* 0x0000000da2a27c23 */ /* 0x000fe20008010089 */
[----:B------:R-:W-:Y:S01]  /*4b40*/  LOP3.LUT P5, RZ, R159, 0xff00, RZ, 0xc0, !PT ;  /* 0x0000ff009fff7812 */ /* 0x000fe200078ac0ff */
[----:B------:R-:W-:-:S02]  /*4b50*/  HFMA2 R166, -RZ, RZ, 0, 0 ;  /* 0x00000000ffa67431 */ /* 0x000fc400000001ff */
[----:B------:R-:W1:Y:S08]  /*4b60*/  F2F.F16.F32 R39, R39 ;  /* 0x0000002700277304 */ /* 0x000e700000200800 */
[----:B------:R3:W4:Y:S01]  /*4b70*/  F2F.F16.F32 R36, R35 ;  /* 0x0000002300247304 */ /* 0x0007220000200800 */
[----:B-1----:R-:W-:-:S07]  /*4b80*/  SHF.L.U32 R37, R39, 0x10, RZ ;  /* 0x0000001027257819 */ /* 0x002fce00000006ff */
[----:B------:R-:W1:Y:S01]  /*4b90*/  F2F.F16.F32 R41, R146 ;  /* 0x0000009200297304 */ /* 0x000e620000200800 */
[----:B---3--:R-:W-:Y:S01]  /*4ba0*/  IMAD.WIDE.U32 R34, R34, 0x10000, RZ ;  /* 0x0001000022227825 */ /* 0x008fe200078e00ff */
[----:B------:R-:W-:-:S04]  /*4bb0*/  IADD3 R39, PT, PT, R123, 0x100, RZ ;  /* 0x000001007b277810 */ /* 0x000fc80007ffe0ff */
[----:B----4-:R-:W-:Y:S01]  /*4bc0*/  LOP3.LUT R35, R35, R37, R36, 0xfe, !PT ;  /* 0x0000002523237212 */ /* 0x010fe200078efe24 */
[----:B0-----:R-:W-:Y:S01]  /*4bd0*/  IMAD.WIDE.U32 R36, R123, 0x8, R174 ;  /* 0x000000087b247825 */ /* 0x001fe200078e00ae */
[----:B-1----:R-:W-:-:S03]  /*4be0*/  LOP3.LUT R34, R34, R41, RZ, 0xfc, !PT ;  /* 0x0000002922227212 */ /* 0x002fc600078efcff */
[----:B------:R-:W-:Y:S02]  /*4bf0*/  FADD.FTZ R162, R163, -R162 ;  /* 0x800000a2a3a27221 */ /* 0x000fe40000010000 */
[----:B------:R0:W-:Y:S01]  /*4c00*/  STG.E.64 desc[UR16][R36.64], R34 ;  /* 0x0000002224007986 */ /* 0x0001e2000c101b10 */
[----:B------:R-:W-:Y:S01]  /*4c10*/  FFMA.FTZ R160, R160, UR13, R137 ;  /* 0x0000000da0a07c23 */ /* 0x000fe20008010089 */
[----:B------:R-:W-:Y:S01]  /*4c20*/  MOV R146, RZ ;  /* 0x000000ff00927202 */ /* 0x000fe20000000f00 */
[----:B0-----:R-:W-:-:S06]  /*4c30*/  IMAD.WIDE.U32 R34, R39, 0x8, R190 ;  /* 0x0000000827227825 */ /* 0x001fcc00078e00be */
[----:B------:R-:W3:Y:S01]  /*4c40*/  LDG.E.64 R34, desc[UR16][R34.64] ;  /* 0x0000001022227981 */ /* 0x000ee2000c1e1b00 */
[----:B------:R-:W-:Y:S01]  /*4c50*/  FADD.FTZ R160, R161, -R160 ;  /* 0x800000a0a1a07221 */ /* 0x000fe20000010000 */
[----:B------:R-:W-:-:S03]  /*4c60*/  HFMA2 R36, -RZ, RZ, 0, 0 ;  /* 0x00000000ff247431 */ /* 0x000fc600000001ff */
[----:B------:R-:W-:Y:S01]  /*4c70*/  FMUL.FTZ R160, R160, UR12 ;  /* 0x0000000ca0a07c20 */ /* 0x000fe20008410000 */
[----:B------:R-:W-:Y:S02]  /*4c80*/  LOP3.LUT P6, RZ, R159, 0xff, RZ, 0xc0, !PT ;  /* 0x000000ff9fff7812 */ /* 0x000fe400078cc0ff */
        /* <DEDUP_REMOVED lines=8> */
[----:B------:R-:W-:Y:S01]  /*4d10*/  @P3 FMUL.FTZ R146, R38, R37 ;  /* 0x0000002526923220 */ /* 0x000fe20000410000 */
[----:B------:R-:W-:-:S02]  /*4d20*/  @P5 HADD2.F32 R37, -RZ, R169.H0_H0 ;  /* 0x200000a9ff255230 */ /* 0x000fc40000004100 */
[----:B------:R-:W-:Y:S01]  /*4d30*/  FMUL.FTZ R32, R32, UR26 ;  /* 0x0000001a20207c20 */ /* 0x000fe20008410000 */
[--C-:B------:R-:W-:Y:S01]  /*4d40*/  FFMA.FTZ R38, R133, UR13, R137.reuse ;  /* 0x0000000d85267c23 */ /* 0x100fe20008010089 */
[----:B------:R-:W-:Y:S02]  /*4d50*/  ISETP.GE.U32.AND P3, PT, R159, 0x1000000, PT ;  /* 0x010000009f00780c */ /* 0x000fe40003f66070 */
[----:B------:R-:W-:Y:S01]  /*4d60*/  @P5 FMUL.FTZ R36, R32, R37 ;  /* 0x0000002520245220 */ /* 0x000fe20000410000 */
[----:B------:R-:W-:Y:S01]  /*4d70*/  FMUL.FTZ R37, R160, UR4 ;  /* 0x00000004a0257c20 */ /* 0x000fe20008410000 */
[----:B------:R-:W-:Y:S01]  /*4d80*/  FADD.FTZ R141, R141, -R38 ;  /* 0x800000268d8d7221 */ /* 0x000fe20000010000 */
[----:B------:R-:W-:Y:S01]  /*4d90*/  FFMA.FTZ R41, R132, UR13, R137 ;  /* 0x0000000d84297c23 */ /* 0x000fe20008010089 */
[----:B------:R-:W-:Y:S02]  /*4da0*/  @P2 HADD2.F32 R133, -RZ, R61.H0_H0 ;  /* 0x2000003dff852230 */ /* 0x000fe40000004100 */
[----:B------:R-:W-:Y:S01]  /*4db0*/  FMUL.FTZ R132, R37, UR26 ;  /* 0x0000001a25847c20 */ /* 0x000fe20008410000 */
[----:B------:R-:W-:Y:S01]  /*4dc0*/  FMUL.FTZ R141, R141, UR12 ;  /* 0x0000000c8d8d7c20 */ /* 0x000fe20008410000 */
[----:B------:R-:W-:Y:S01]  /*4dd0*/  FADD.FTZ R41, R140, -R41 ;  /* 0x800000298c297221 */ /* 0x000fe20000010000 */
[----:B------:R-:W-:Y:S01]  /*4de0*/  MOV R38, RZ ;  /* 0x000000ff00267202 */ /* 0x000fe20000000f00 */
[----:B------:R-:W-:Y:S01]  /*4df0*/  @P2 FMUL.FTZ R38, R132, R133 ;  /* 0x0000008584262220 */ /* 0x000fe20000410000 */
[----:B------:R-:W-:Y:S01]  /*4e00*/  FMUL.FTZ R133, R141, UR4 ;  /* 0x000000048d857c20 */ /* 0x000fe20008410000 */
[----:B------:R-:W-:Y:S01]  /*4e10*/  FMUL.FTZ R41, R41, UR12 ;  /* 0x0000000c29297c20 */ /* 0x000fe20008410000 */
[----:B------:R-:W-:-:S02]  /*4e20*/  @P3 HADD2.F32 R40, -RZ, R169.H1_H1 ;  /* 0x300000a9ff283230 */ /* 0x000fc40000004100 */
[----:B------:R-:W-:Y:S01]  /*4e30*/  FMUL.FTZ R133, R133, UR26 ;  /* 0x0000001a85857c20 */ /* 0x000fe20008410000 */
[----:B------:R-:W-:Y:S01]  /*4e40*/  FMUL.FTZ R160, R41, UR4 ;  /* 0x0000000429a07c20 */ /* 0x000fe20008410000 */
[----:B------:R-:W-:Y:S01]  /*4e50*/  CS2R R140, SRZ ;  /* 0x00000000008c7805 */ /* 0x000fe2000001ff00 */
[----:B------:R-:W-:Y:S02]  /*4e60*/  @P6 HADD2.F32 R37, -RZ, R60.H0_H0 ;  /* 0x2000003cff256230 */ /* 0x000fe40000004100 */
[----:B------:R-:W-:Y:S01]  /*4e70*/  @P3 FMUL.FTZ R140, R133, R40 ;  /* 0x00000028858c3220 */ /* 0x000fe20000410000 */
[----:B------:R-:W-:Y:S01]  /*4e80*/  FMUL.FTZ R160, R160, UR26 ;  /* 0x0000001aa0a07c20 */ /* 0x000fe20008410000 */
[----:B------:R-:W0:Y:S03]  /*4e90*/  F2F.F16.F32 R36, R36 ;  /* 0x0000002400247304 */ /* 0x000e260000200800 */
[----:B------:R-:W-:-:S05]  /*4ea0*/  @P6 FMUL.FTZ R141, R160, R37 ;  /* 0x00000025a08d6220 */ /* 0x000fca0000410000 */
[----:B------:R-:W1:Y:S08]  /*4eb0*/  F2F.F16.F32 R140, R140 ;  /* 0x0000008c008c7304 */ /* 0x000e700000200800 */
[----:B------:R-:W2:Y:S08]  /*4ec0*/  F2F.F16.F32 R38, R38 ;  /* 0x0000002600267304 */ /* 0x000eb00000200800 */
[----:B------:R-:W4:Y:S01]  /*4ed0*/  F2F.F16.F32 R141, R141 ;  /* 0x0000008d008d7304 */ /* 0x000f220000200800 */
[----:B0-----:R-:W-:Y:S01]  /*4ee0*/  IMAD.WIDE.U32 R36, R36, 0x10000, RZ ;  /* 0x0001000024247825 */ /* 0x001fe200078e00ff */
[----:B-1----:R-:W-:-:S02]  /*4ef0*/  SHF.L.U32 R41, R140, 0x10, RZ ;  /* 0x000000108c297819 */ /* 0x002fc400000006ff */
[----:B------:R-:W-:Y:S02]  /*4f00*/  IADD3 R159, PT, PT, R123, 0x200, RZ ;  /* 0x000002007b9f7810 */ /* 0x000fe40007ffe0ff */
[----:B--2---:R-:W-:Y:S01]  /*4f10*/  LOP3.LUT R37, R37, R41, R38, 0xfe, !PT ;  /* 0x0000002925257212 */ /* 0x004fe200078efe26 */
[----:B------:R-:W-:-:S04]  /*4f20*/  IMAD.WIDE.U32 R38, R39, 0x8, R174 ;  /* 0x0000000827267825 */ /* 0x000fc800078e00ae */
[----:B------:R-:W-:Y:S01]  /*4f30*/  IMAD.WIDE.U32 R40, R159, 0x8, R190 ;  /* 0x000000089f287825 */ /* 0x000fe200078e00be */
[----:B----4-:R-:W-:-:S05]  /*4f40*/  LOP3.LUT R36, R36, R141, RZ, 0xfc, !PT ;  /* 0x0000008d24247212 */ /* 0x010fca00078efcff */
[----:B------:R0:W-:Y:S04]  /*4f50*/  STG.E.64 desc[UR16][R38.64], R36 ;  /* 0x0000002426007986 */ /* 0x0001e8000c101b10 */
[----:B------:R-:W2:Y:S01]  /*4f60*/  LDG.E.64 R40, desc[UR16][R40.64] ;  /* 0x0000001028287981 */ /* 0x000ea2000c1e1b00 */
[----:B------:R-:W-:Y:S01]  /*4f70*/  @P4 MOV R140, R33 ;  /* 0x00000021008c4202 */ /* 0x000fe20000000f00 */
[----:B------:R-:W-:-:S04]  /*4f80*/  FFMA.FTZ R176, R155, UR13, R137 ;  /* 0x0000000d9bb07c23 */ /* 0x000fc80008010089 */
[----:B------:R-:W-:Y:S02]  /*4f90*/  @P4 HADD2.F32 R141, -RZ, R140.H0_H0 ;  /* 0x2000008cff8d4230 */ /* 0x000fe40000004100 */
[----:B------:R-:W-:Y:S01]  /*4fa0*/  FADD.FTZ R176, R153, -R176 ;  /* 0x800000b099b07221 */ /* 0x000fe20000010000 */
[----:B------:R-:W-:Y:S01]  /*4fb0*/  @P0 SHF.R.U32.HI R153, RZ, 0x10, R33 ;  /* 0x00000010ff990819 */ /* 0x000fe20000011621 */
[----:B------:R-:W-:Y:S02]  /*4fc0*/  HFMA2 R162, -RZ, RZ, 0, 0 ;  /* 0x00000000ffa27431 */ /* 0x000fe400000001ff */
[----:B------:R-:W-:Y:S01]  /*4fd0*/  @P4 FMUL.FTZ R162, R42, R141 ;  /* 0x0000008d2aa24220 */ /* 0x000fe20000410000 */
[----:B---3--:R-:W-:Y:S02]  /*4fe0*/  @P6 MOV R33, R34 ;  /* 0x0000002200216202 */ /* 0x008fe40000000f00 */
[----:B0-----:R-:W-:Y:S01]  /*4ff0*/  @P5 SHF.R.U64 R37, R34, 0x10, R35 ;  /* 0x0000001022255819 */ /* 0x001fe20000001223 */
[----:B------:R-:W-:Y:S01]  /*5000*/  @P0 HADD2.F32 R34, -RZ, R153.H0_H0 ;  /* 0x20000099ff220230 */ /* 0x000fe20000004100 */
[----:B------:R-:W-:-:S02]  /*5010*/  LOP3.LUT P4, RZ, R158, 0xff00, RZ, 0xc0, !PT ;  /* 0x0000ff009eff7812 */ /* 0x000fc4000788c0ff */
[----:B------:R-:W-:Y:S01]  /*5020*/  CS2R R140, SRZ ;  /* 0x00000000008c7805 */ /* 0x000fe2000001ff00 */
[----:B------:R-:W-:Y:S02]  /*5030*/  @P6 HADD2.F32 R33, -RZ, R33.H0_H0 ;  /* 0x20000021ff216230 */ /* 0x000fe40000004100 */
[--C-:B------:R-:W-:Y:S01]  /*5040*/  FFMA.FTZ R154, R154, UR13, R137.reuse ;  /* 0x0000000d9a9a7c23 */ /* 0x100fe20008010089 */
[----:B------:R-:W-:Y:S01]  /*5050*/  @P0 FMUL.FTZ R140, R43, R34 ;  /* 0x000000222b8c0220 */ /* 0x000fe20000410000 */
[----:B------:R-:W-:Y:S01]  /*5060*/  FMUL.FTZ R34, R176, UR12 ;  /* 0x0000000cb0227c20 */ /* 0x000fe20008410000 */
[----:B------:R-:W-:Y:S01]  /*5070*/  ISETP.GE.U32.AND P0, PT, R158, 0x1000000, PT ;  /* 0x010000009e00780c */ /* 0x000fe20003f06070 */
[----:B------:R-:W-:Y:S02]  /*5080*/  @P5 HADD2.F32 R37, -RZ, R37.H0_H0 ;  /* 0x20000025ff255230 */ /* 0x000fe40000004100 */
[----:B------:R-:W-:Y:S01]  /*5090*/  FFMA.FTZ R155, R152, UR13, R137 ;  /* 0x0000000d989b7c23 */ /* 0x000fe20008010089 */
[----:B------:R-:W-:Y:S01]  /*50a0*/  FADD.FTZ R154, R151, -R154 ;  /* 0x8000009a979a7221 */ /* 0x000fe20000010000 */
[----:B------:R-:W-:Y:S01]  /*50b0*/  @P6 FMUL.FTZ R141, R160, R33 ;  /* 0x00000021a08d6220 */ /* 0x000fe20000410000 */
[----:B------:R-:W-:Y:S01]  /*50c0*/  LOP3.LUT P6, RZ, R158, 0xff0000, RZ, 0xc0, !PT ;  /* 0x00ff00009eff7812 */ /* 0x000fe200078cc0ff */
[----:B------:R-:W-:Y:S01]  /*50d0*/  FMUL.FTZ R34, R34, UR4 ;  /* 0x0000000422227c20 */ /* 0x000fe20008410000 */
[----:B------:R-:W-:-:S02]  /*50e0*/  HFMA2 R42, -RZ, RZ, 0, 0 ;  /* 0x00000000ff2a7431 */ /* 0x000fc400000001ff */
[----:B------:R-:W-:Y:S01]  /*50f0*/  FFMA.FTZ R157, R157, UR13, R137 ;  /* 0x0000000d9d9d7c23 */ /* 0x000fe20008010089 */
[----:B------:R-:W-:Y:S01]  /*5100*/  FADD.FTZ R155, R150, -R155 ;  /* 0x8000009b969b7221 */ /* 0x000fe20000010000 */
[----:B------:R-:W-:Y:S01]  /*5110*/  @P5 FMUL.FTZ R42, R32, R37 ;  /* 0x00000025202a5220 */ /* 0x000fe20000410000 */
[----:B------:R-:W-:Y:S01]  /*5120*/  FMUL.FTZ R152, R154, UR12 ;  /* 0x0000000c9a987c20 */ /* 0x000fe20008410000 */
[----:B------:R-:W-:Y:S01]  /*5130*/  LOP3.LUT P5, RZ, R158, 0xff, RZ, 0xc0, !PT ;  /* 0x000000ff9eff7812 */ /* 0x000fe200078ac0ff */
[--C-:B------:R-:W-:Y:S02]  /*5140*/  @P4 HADD2.F32 R33, -RZ, R168.reuse.H0_H0 ;  /* 0x200000a8ff214230 */ /* 0x100fe40000004100 */
[----:B------:R-:W-:Y:S01]  /*5150*/  FMUL.FTZ R34, R34, UR26 ;  /* 0x0000001a22227c20 */ /* 0x000fe20008410000 */
[----:B------:R-:W-:Y:S01]  /*5160*/  FADD.FTZ R157, R156, -R157 ;  /* 0x8000009d9c9d7221 */ /* 0x000fe20000010000 */
[----:B------:R-:W-:Y:S01]  /*5170*/  FMUL.FTZ R153, R155, UR12 ;  /* 0x0000000c9b997c20 */ /* 0x000fe20008410000 */
[----:B------:R-:W-:Y:S01]  /*5180*/  FMUL.FTZ R152, R152, UR4 ;  /* 0x0000000498987c20 */ /* 0x000fe20008410000 */
[----:B------:R-:W-:Y:S01]  /*5190*/  MOV R32, RZ ;  /* 0x000000ff00207202 */ /* 0x000fe20000000f00 */
[----:B------:R-:W-:Y:S01]  /*51a0*/  @P4 FMUL.FTZ R32, R34, R33 ;  /* 0x0000002122204220 */ /* 0x000fe20000410000 */
[----:B------:R-:W-:-:S02]  /*51b0*/  @P0 HADD2.F32 R33, -RZ, R168.H1_H1 ;  /* 0x300000a8ff210230 */ /* 0x000fc40000004100 */
[----:B------:R-:W-:Y:S01]  /*51c0*/  FMUL.FTZ R154, R157, UR12 ;  /* 0x0000000c9d9a7c20 */ /* 0x000fe20008410000 */
[----:B------:R-:W-:Y:S01]  /*51d0*/  FMUL.FTZ R153, R153, UR4 ;  /* 0x0000000499997c20 */ /* 0x000fe20008410000 */
[----:B------:R-:W-:Y:S01]  /*51e0*/  FMUL.FTZ R152, R152, UR26 ;  /* 0x0000001a98987c20 */ /* 0x000fe20008410000 */
[----:B------:R-:W-:Y:S01]  /*51f0*/  CS2R R36, SRZ ;  /* 0x0000000000247805 */ /* 0x000fe2000001ff00 */
[----:B------:R-:W-:Y:S02]  /*5200*/  @P6 HADD2.F32 R38, -RZ, R63.H0_H0 ;  /* 0x2000003fff266230 */ /* 0x000fe40000004100 */
[----:B------:R-:W-:Y:S01]  /*5210*/  FMUL.FTZ R154, R154, UR4 ;  /* 0x000000049a9a7c20 */ /* 0x000fe20008410000 */
[----:B------:R-:W-:Y:S01]  /*5220*/  FMUL.FTZ R153, R153, UR26 ;  /* 0x0000001a99997c20 */ /* 0x000fe20008410000 */
[----:B------:R-:W-:Y:S01]  /*5230*/  @P0 FMUL.FTZ R37, R152, R33 ;  /* 0x0000002198250220 */ /* 0x000fe20000410000 */
[----:B------:R-:W-:Y:S02]  /*5240*/  @P5 HADD2.F32 R33, -RZ, R62.H0_H0 ;  /* 0x2000003eff215230 */ /* 0x000fe40000004100 */
[----:B------:R-:W-:Y:S01]  /*5250*/  FMUL.FTZ R154, R154, UR26 ;  /* 0x0000001a9a9a7c20 */ /* 0x000fe20008410000 */
[----:B------:R-:W-:Y:S01]  /*5260*/  @P6 FMUL.FTZ R36, R153, R38 ;  /* 0x0000002699246220 */ /* 0x000fe20000410000 */
[----:B------:R-:W0:Y:S01]  /*5270*/  F2F.F16.F32 R32, R32 ;  /* 0x0000002000207304 */ /* 0x000e220000200800 */
[----:B------:R-:W-:-:S02]  /*5280*/  HFMA2 R150, -RZ, RZ, 0, 0 ;  /* 0x00000000ff967431 */ /* 0x000fc400000001ff */
[----:B------:R-:W-:-:S05]  /*5290*/  @P5 FMUL.FTZ R150, R154, R33 ;  /* 0x000000219a965220 */ /* 0x000fca0000410000 */
[----:B------:R-:W1:Y:S01]  /*52a0*/  F2F.F16.F32 R37, R37 ;  /* 0x0000002500257304 */ /* 0x000e620000200800 */
[----:B------:R-:W-:-:S07]  /*52b0*/  FFMA.FTZ R38, R145, UR13, R137 ;  /* 0x0000000d91267c23 */ /* 0x000fce0008010089 */
[----:B------:R-:W3:Y:S08]  /*52c0*/  F2F.F16.F32 R36, R36 ;  /* 0x0000002400247304 */ /* 0x000ef00000200800 */
[----:B------:R-:W4:Y:S01]  /*52d0*/  F2F.F16.F32 R151, R150 ;  /* 0x0000009600977304 */ /* 0x000f220000200800 */
[----:B0-----:R-:W-:-:S04]  /*52e0*/  IMAD.WIDE.U32 R32, R32, 0x10000, RZ ;  /* 0x0001000020207825 */ /* 0x001fc800078e00ff */
[----:B------:R-:W-:Y:S01]  /*52f0*/  FADD.FTZ R145, R143, -R38 ;  /* 0x800000268f917221 */ /* 0x000fe20000010000 */
[----:B-1----:R-:W-:Y:S02]  /*5300*/  SHF.L.U32 R39, R37, 0x10, RZ ;  /* 0x0000001025277819 */ /* 0x002fe400000006ff */
[----:B------:R-:W-:Y:S02]  /*5310*/  IADD3 R143, PT, PT, R123, 0x300, RZ ;  /* 0x000003007b8f7810 */ /* 0x000fe40007ffe0ff */
[----:B---3--:R-:W-:Y:S01]  /*5320*/  LOP3.LUT R33, R33, R39, R36, 0xfe, !PT ;  /* 0x0000002721217212 */ /* 0x008fe200078efe24 */
[----:B------:R-:W-:-:S04]  /*5330*/  IMAD.WIDE.U32 R36, R159, 0x8, R174 ;  /* 0x000000089f247825 */ /* 0x000fc800078e00ae */
[----:B------:R-:W-:Y:S01]  /*5340*/  IMAD.WIDE.U32 R38, R143, 0x8, R190 ;  /* 0x000000088f267825 */ /* 0x000fe200078e00be */
[----:B----4-:R-:W-:Y:S02]  /*5350*/  LOP3.LUT R32, R32, R151, RZ, 0xfc, !PT ;  /* 0x0000009720207212 */ /* 0x010fe400078efcff */
[----:B------:R-:W-:-:S03]  /*5360*/  @P2 MOV R43, R35 ;  /* 0x00000023002b2202 */ /* 0x000fc60000000f00 */
[----:B------:R0:W-:Y:S04]  /*5370*/  STG.E.64 desc[UR16][R36.64], R32 ;  /* 0x0000002024007986 */ /* 0x0001e8000c101b10 */
[----:B------:R-:W3:Y:S01]  /*5380*/  LDG.E.64 R38, desc[UR16][R38.64] ;  /* 0x0000001026267981 */ /* 0x000ee2000c1e1b00 */
[----:B------:R-:W-:Y:S01]  /*5390*/  @P3 SHF.R.U32.HI R155, RZ, 0x10, R35 ;  /* 0x00000010ff9b3819 */ /* 0x000fe20000011623 */
[----:B------:R-:W-:Y:S02]  /*53a0*/  @P2 HADD2.F32 R43, -RZ, R43.H0_H0 ;  /* 0x2000002bff2b2230 */ /* 0x000fe40000004100 */
[----:B------:R-:W-:Y:S01]  /*53b0*/  FFMA.FTZ R157, R139, UR13, R137 ;  /* 0x0000000d8b9d7c23 */ /* 0x000fe20008010089 */
[----:B------:R-:W-:Y:S02]  /*53c0*/  CS2R R150, SRZ ;  /* 0x0000000000967805 */ /* 0x000fe4000001ff00 */
[----:B------:R-:W-:Y:S01]  /*53d0*/  @P2 FMUL.FTZ R150, R132, R43 ;  /* 0x0000002b84962220 */ /* 0x000fe20000410000 */
[----:B------:R-:W-:-:S02]  /*53e0*/  LOP3.LUT P2, RZ, R149, 0xff00, RZ, 0xc0, !PT ;  /* 0x0000ff0095ff7812 */ /* 0x000fc4000784c0ff */
[----:B------:R-:W-:Y:S01]  /*53f0*/  MOV R132, RZ ;  /* 0x000000ff00847202 */ /* 0x000fe20000000f00 */
[----:B0-----:R-:W-:Y:S01]  /*5400*/  FMUL.FTZ R32, R145, UR12 ;  /* 0x0000000c91207c20 */ /* 0x001fe20008410000 */
[----:B------:R-:W-:Y:S01]  /*5410*/  FADD.FTZ R157, R138, -R157 ;  /* 0x8000009d8a9d7221 */ /* 0x000fe20000010000 */
[----:B------:R-:W-:Y:S02]  /*5420*/  FFMA.FTZ R37, R144, UR13, R137 ;  /* 0x0000000d90257c23 */ /* 0x000fe40008010089 */
[----:B------:R-:W-:Y:S01]  /*5430*/  FMUL.FTZ R32, R32, UR4 ;  /* 0x0000000420207c20 */ /* 0x000fe20008410000 */
[----:B------:R-:W-:Y:S01]  /*5440*/  FMUL.FTZ R138, R157, UR12 ;  /* 0x0000000c9d8a7c20 */ /* 0x000fe20008410000 */
[----:B------:R-:W-:Y:S02]  /*5450*/  FADD.FTZ R37, R142, -R37 ;  /* 0x800000258e257221 */ /* 0x000fe40000010000 */
[----:B------:R-:W-:Y:S01]  /*5460*/  FMUL.FTZ R144, R32, UR26 ;  /* 0x0000001a20907c20 */ /* 0x000fe20008410000 */
[----:B------:R-:W-:-:S02]  /*5470*/  HFMA2 R43, -RZ, RZ, 0, 0 ;  /* 0x00000000ff2b7431 */ /* 0x000fc400000001ff */
[----:B------:R-:W-:Y:S01]  /*5480*/  FMUL.FTZ R138, R138, UR4 ;  /* 0x000000048a8a7c20 */ /* 0x000fe20008410000 */
[----:B------:R-:W-:Y:S01]  /*5490*/  FFMA.FTZ R147, R147, UR13, R137 ;  /* 0x0000000d93937c23 */ /* 0x000fe20008010089 */
[----:B------:R-:W-:Y:S02]  /*54a0*/  FMUL.FTZ R37, R37, UR12 ;  /* 0x0000000c25257c20 */ /* 0x000fe40008410000 */
[----:B------:R-:W-:Y:S01]  /*54b0*/  FMUL.FTZ R138, R138, UR26 ;  /* 0x0000001a8a8a7c20 */ /* 0x000fe20008410000 */
[----:B------:R-:W-:-:S04]  /*54c0*/  FADD.FTZ R147, R148, -R147 ;  /* 0x8000009394937221 */ /* 0x000fc80000010000 */
[----:B------:R-:W-:-:S04]  /*54d0*/  FMUL.FTZ R145, R147, UR12 ;  /* 0x0000000c93917c20 */ /* 0x000fc80008410000 */
[----:B------:R-:W-:Y:S01]  /*54e0*/  FMUL.FTZ R145, R145, UR4 ;  /* 0x0000000491917c20 */ /* 0x000fe20008410000 */
[----:B------:R-:W-:-:S03]  /*54f0*/  MOV R142, RZ ;  /* 0x000000ff008e7202 */ /* 0x000fc60000000f00 */
[----:B------:R-:W-:Y:S01]  /*5500*/  FMUL.FTZ R145, R145, UR26 ;  /* 0x0000001a91917c20 */ /* 0x000fe20008410000 */
[----:B--2---:R-:W-:Y:S02]  /*5510*/  @P5 MOV R35, R40 ;  /* 0x0000002800235202 */ /* 0x004fe40000000f00 */
[----:B------:R-:W-:-:S03]  /*5520*/  @P4 SHF.R.U64 R139, R40, 0x10, R41 ;  /* 0x00000010288b4819 */ /* 0x000fc60000001229 */
[----:B------:R-:W-:Y:S02]  /*5530*/  @P5 HADD2.F32 R33, -RZ, R35.H0_H0 ;  /* 0x20000023ff215230 */ /* 0x000fe40000004100 */
[----:B------:R-:W-:-:S05]  /*5540*/  @P4 HADD2.F32 R35, -RZ, R139.H0_H0 ;  /* 0x2000008bff234230 */ /* 0x000fca0000004100 */
[----:B------:R-:W-:Y:S01]  /*5550*/  @P4 FMUL.FTZ R132, R34, R35 ;  /* 0x0000002322844220 */ /* 0x000fe20000410000 */
[C---:B------:R-:W-:Y:S01]  /*5560*/  LOP3.LUT P4, RZ, R149.reuse, 0xff0000, RZ, 0xc0, !PT ;  /* 0x00ff000095ff7812 */ /* 0x040fe2000788c0ff */
[----:B------:R-:W-:Y:S01]  /*5570*/  @P5 FMUL.FTZ R151, R154, R33 ;  /* 0x000000219a975220 */ /* 0x000fe20000410000 */
[----:B------:R-:W-:Y:S01]  /*5580*/  @P3 HADD2.F32 R40, -RZ, R155.H0_H0 ;  /* 0x2000009bff283230 */ /* 0x000fe20000004100 */
[----:B------:R-:W-:Y:S01]  /*5590*/  ISETP.GE.U32.AND P5, PT, R149, 0x1000000, PT ;  /* 0x010000009500780c */ /* 0x000fe20003fa6070 */
[----:B------:R-:W-:Y:S02]  /*55a0*/  @P2 HADD2.F32 R35, -RZ, R167.H0_H0 ;  /* 0x200000a7ff232230 */ /* 0x000fe40000004100 */
[----:B------:R-:W-:Y:S02]  /*55b0*/  HFMA2 R33, -RZ, RZ, 0, 0 ;  /* 0x00000000ff217431 */ /* 0x000fe400000001ff */
[----:B------:R-:W-:Y:S01]  /*55c0*/  @P3 FMUL.FTZ R43, R133, R40 ;  /* 0x00000028852b3220 */ /* 0x000fe20000410000 */
[----:B------:R-:W-:Y:S01]  /*55d0*/  LOP3.LUT P3, RZ, R149, 0xff, RZ, 0xc0, !PT ;  /* 0x000000ff95ff7812 */ /* 0x000fe2000786c0ff */
[----:B------:R-:W-:Y:S01]  /*55e0*/  @P2 FMUL.FTZ R33, R144, R35 ;  /* 0x0000002390212220 */ /* 0x000fe20000410000 */
[----:B------:R-:W-:-:S02]  /*55f0*/  FMUL.FTZ R40, R37, UR4 ;  /* 0x0000000425287c20 */ /* 0x000fc40008410000 */
[----:B------:R-:W-:Y:S01]  /*5600*/  @P4 HADD2.F32 R35, -RZ, R65.H0_H0 ;  /* 0x20000041ff234230 */ /* 0x000fe20000004100 */
[----:B------:R-:W-:Y:S01]  /*5610*/  MOV R34, RZ ;  /* 0x000000ff00227202 */ /* 0x000fe20000000f00 */
[----:B------:R-:W-:-:S03]  /*5620*/  FMUL.FTZ R40, R40, UR26 ;  /* 0x0000001a28287c20 */ /* 0x000fc60008410000 */
[----:B------:R-:W-:Y:S01]  /*5630*/  @P4 FMUL.FTZ R34, R138, R35 ;  /* 0x000000238a224220 */ /* 0x000fe20000410000 */
[----:B------:R-:W-:Y:S02]  /*5640*/  @P5 HADD2.F32 R35, -RZ, R167.H1_H1 ;  /* 0x300000a7ff235230 */ /* 0x000fe40000004100 */
[----:B------:R-:W-:Y:S02]  /*5650*/  HFMA2 R133, -RZ, RZ, 0, 0 ;  /* 0x00000000ff857431 */ /* 0x000fe400000001ff */
[----:B------:R-:W-:Y:S02]  /*5660*/  @P3 HADD2.F32 R32, -RZ, R64.H0_H0 ;  /* 0x20000040ff203230 */ /* 0x000fe40000004100 */
[----:B------:R-:W-:Y:S01]  /*5670*/  @P5 FMUL.FTZ R133, R40, R35 ;  /* 0x0000002328855220 */ /* 0x000fe20000410000 */
[----:B------:R-:W0:Y:S02]  /*5680*/  F2F.F16.F32 R33, R33 ;  /* 0x0000002100217304 */ /* 0x000e240000200800 */
[----:B------:R-:W-:-:S06]  /*5690*/  @P3 FMUL.FTZ R142, R145, R32 ;  /* 0x00000020918e3220 */ /* 0x000fcc0000410000 */
[----:B------:R-:W1:Y:S08]  /*56a0*/  F2F.F16.F32 R133, R133 ;  /* 0x0000008500857304 */ /* 0x000e700000200800 */
[----:B------:R-:W2:Y:S08]  /*56b0*/  F2F.F16.F32 R34, R34 ;  /* 0x0000002200227304 */ /* 0x000eb00000200800 */
[----:B------:R-:W4:Y:S01]  /*56c0*/  F2F.F16.F32 R37, R142 ;  /* 0x0000008e00257304 */ /* 0x000f220000200800 */
[----:B0-----:R-:W-:Y:S01]  /*56d0*/  IMAD.WIDE.U32 R32, R33, 0x10000, RZ ;  /* 0x0001000021207825 */ /* 0x001fe200078e00ff */
[----:B-1----:R-:W-:-:S02]  /*56e0*/  SHF.L.U32 R35, R133, 0x10, RZ ;  /* 0x0000001085237819 */ /* 0x002fc400000006ff */
[----:B------:R-:W-:Y:S02]  /*56f0*/  IADD3 R139, PT, PT, R123, 0x400, RZ ;  /* 0x000004007b8b7810 */ /* 0x000fe40007ffe0ff */
[----:B--2---:R-:W-:Y:S01]  /*5700*/  LOP3.LUT R33, R33, R35, R34, 0xfe, !PT ;  /* 0x0000002321217212 */ /* 0x004fe200078efe22 */
[----:B------:R-:W-:Y:S01]  /*5710*/  IMAD.WIDE.U32 R34, R143, 0x8, R174 ;  /* 0x000000088f227825 */ /* 0x000fe200078e00ae */
[----:B----4-:R-:W-:-:S03]  /*5720*/  LOP3.LUT R32, R32, R37, RZ, 0xfc, !PT ;  /* 0x0000002520207212 */ /* 0x010fc600078efcff */
[----:B------:R-:W-:Y:S02]  /*5730*/  IMAD.WIDE.U32 R36, R139, 0x8, R190 ;  /* 0x000000088b247825 */ /* 0x000fe400078e00be */
[----:B------:R3:W-:Y:S04]  /*5740*/  STG.E.64 desc[UR16][R34.64], R32 ;  /* 0x0000002022007986 */ /* 0x0007e8000c101b10 */
[----:B------:R-:W2:Y:S01]  /*5750*/  LDG.E.64 R36, desc[UR16][R36.64] ;  /* 0x0000001024247981 */ /* 0x000ea2000c1e1b00 */
[----:B------:R-:W-:Y:S01]  /*5760*/  @P6 MOV R133, R41 ;  /* 0x0000002900856202 */ /* 0x000fe20000000f00 */
[----:B------:R-:W-:-:S04]  /*5770*/  HFMA2 R123, -RZ, RZ, 0, 0 ;  /* 0x00000000ff7b7431 */ /* 0x000fc800000001ff */
[----:B------:R-:W-:Y:S01]  /*5780*/  @P6 HADD2.F32 R142, -RZ, R133.H0_H0 ;  /* 0x20000085ff8e6230 */ /* 0x000fe20000004100 */
[----:B------:R-:W-:Y:S01]  /*5790*/  @P0 SHF.R.U32.HI R41, RZ, 0x10, R41 ;  /* 0x00000010ff290819 */ /* 0x000fe20000011629 */
[----:B------:R-:W-:Y:S01]  /*57a0*/  FFMA.FTZ R127, R127, UR13, R137 ;  /* 0x0000000d7f7f7c23 */ /* 0x000fe20008010089 */
[----:B---3--:R-:W-:Y:S02]  /*57b0*/  @P2 SHF.R.U64 R35, R38, 0x10, R39 ;  /* 0x0000001026232819 */ /* 0x008fe40000001227 */
[----:B------:R-:W-:Y:S01]  /*57c0*/  @P6 FMUL.FTZ R123, R153, R142 ;  /* 0x0000008e997b6220 */ /* 0x000fe20000410000 */
[----:B------:R-:W-:Y:S02]  /*57d0*/  @P3 MOV R32, R38 ;  /* 0x0000002600203202 */ /* 0x000fe40000000f00 */
[----:B------:R-:W-:Y:S01]  /*57e0*/  @P2 HADD2.F32 R35, -RZ, R35.H0_H0 ;  /* 0x20000023ff232230 */ /* 0x000fe20000004100 */
[----:B------:R-:W-:Y:S01]  /*57f0*/  CS2R R142, SRZ ;  /* 0x00000000008e7805 */ /* 0x000fe2000001ff00 */
[----:B------:R-:W-:Y:S01]  /*5800*/  FFMA.FTZ R34, R129, UR13, R137 ;  /* 0x0000000d81227c23 */ /* 0x000fe20008010089 */
[----:B------:R-:W-:Y:S01]  /*5810*/  LOP3.LUT P6, RZ, R136, 0xff00, RZ, 0xc0, !PT ;  /* 0x0000ff0088ff7812 */ /* 0x000fe200078cc0ff */
[----:B------:R-:W-:-:S02]  /*5820*/  @P0 HADD2.F32 R33, -RZ, R41.H0_H0 ;  /* 0x20000029ff210230 */ /* 0x000fc40000004100 */
[----:B------:R-:W-:Y:S01]  /*5830*/  @P2 FMUL.FTZ R143, R144, R35 ;  /* 0x00000023908f2220 */ /* 0x000fe20000410000 */
[----:B------:R-:W-:Y:S01]  /*5840*/  ISETP.GE.U32.AND P2, PT, R136, 0x1000000, PT ;  /* 0x010000008800780c */ /* 0x000fe20003f46070 */
[----:B------:R-:W-:Y:S01]  /*5850*/  FADD.FTZ R127, R130, -R127 ;  /* 0x8000007f827f7221 */ /* 0x000fe20000010000 */
[----:B------:R-:W-:Y:S02]  /*5860*/  @P3 HADD2.F32 R32, -RZ, R32.H0_H0 ;  /* 0x20000020ff203230 */ /* 0x000fe40000004100 */
[----:B------:R-:W-:Y:S01]  /*5870*/  FADD.FTZ R131, R131, -R34 ;  /* 0x8000002283837221 */ /* 0x000fe20000010000 */
[--C-:B------:R-:W-:Y:S01]  /*5880*/  FFMA.FTZ R147, R128, UR13, R137.reuse ;  /* 0x0000000d80937c23 */ /* 0x100fe20008010089 */
[----:B------:R-:W-:Y:S02]  /*5890*/  HFMA2 R133, -RZ, RZ, 0, 0 ;  /* 0x00000000ff857431 */ /* 0x000fe400000001ff */
[----:B------:R-:W-:Y:S01]  /*58a0*/  @P0 FMUL.FTZ R133, R152, R33 ;  /* 0x0000002198850220 */ /* 0x000fe20000410000 */
[----:B------:R-:W-:Y:S01]  /*58b0*/  FMUL.FTZ R38, R127, UR12 ;  /* 0x0000000c7f267c20 */ /* 0x000fe20008410000 */
[----:B------:R-:W-:Y:S01]  /*58c0*/  LOP3.LUT P0, RZ, R136, 0xff0000, RZ, 0xc0, !PT ;  /* 0x00ff000088ff7812 */ /* 0x000fe2000780c0ff */
[----:B------:R-:W-:Y:S01]  /*58d0*/  FFMA.FTZ R134, R134, UR13, R137 ;  /* 0x0000000d86867c23 */ /* 0x000fe20008010089 */
[----:B------:R-:W-:Y:S01]  /*58e0*/  FMUL.FTZ R129, R131, UR12 ;  /* 0x0000000c83817c20 */ /* 0x000fe20008410000 */
[----:B------:R-:W-:Y:S01]  /*58f0*/  @P3 FMUL.FTZ R142, R145, R32 ;  /* 0x00000020918e3220 */ /* 0x000fe20000410000 */
[----:B------:R-:W-:Y:S01]  /*5900*/  FADD.FTZ R147, R126, -R147 ;  /* 0x800000937e937221 */ /* 0x000fe20000010000 */
[----:B------:R-:W-:Y:S01]  /*5910*/  LOP3.LUT P3, RZ, R136, 0xff, RZ, 0xc0, !PT ;  /* 0x000000ff88ff7812 */ /* 0x000fe2000786c0ff */
[----:B------:R-:W-:Y:S01]  /*5920*/  FMUL.FTZ R38, R38, UR4 ;  /* 0x0000000426267c20 */ /* 0x000fe20008410000 */
[----:B------:R-:W-:Y:S01]  /*5930*/  FADD.FTZ R134, R135, -R134 ;  /* 0x8000008687867221 */ /* 0x000fe20000010000 */
[----:B------:R-:W-:Y:S01]  /*5940*/  FMUL.FTZ R129, R129, UR4 ;  /* 0x0000000481817c20 */ /* 0x000fe20008410000 */
[----:B------:R-:W-:-:S02]  /*5950*/  @P6 HADD2.F32 R33, -RZ, R165.H0_H0 ;  /* 0x200000a5ff216230 */ /* 0x000fc40000004100 */
[----:B------:R-:W-:Y:S01]  /*5960*/  FMUL.FTZ R130, R147, UR12 ;  /* 0x0000000c93827c20 */ /* 0x000fe20008410000 */
[----:B------:R-:W-:Y:S01]  /*5970*/  FMUL.FTZ R38, R38, UR26 ;  /* 0x0000001a26267c20 */ /* 0x000fe20008410000 */
[----:B------:R-:W-:Y:S02]  /*5980*/  @P2 HADD2.F32 R126, -RZ, R165.H1_H1 ;  /* 0x300000a5ff7e2230 */ /* 0x000fe40000004100 */
[----:B------:R-:W-:Y:S01]  /*5990*/  FMUL.FTZ R41, R134, UR12 ;  /* 0x0000000c86297c20 */ /* 0x000fe20008410000 */
[----:B------:R-:W-:Y:S01]  /*59a0*/  FMUL.FTZ R129, R129, UR26 ;  /* 0x0000001a81817c20 */ /* 0x000fe20008410000 */
[----:B------:R-:W-:Y:S01]  /*59b0*/  MOV R32, RZ ;  /* 0x000000ff00207202 */ /* 0x000fe20000000f00 */
[----:B------:R-:W-:Y:S01]  /*59c0*/  FMUL.FTZ R130, R130, UR4 ;  /* 0x0000000482827c20 */ /* 0x000fe20008410000 */
[----:B------:R-:W-:Y:S01]  /*59d0*/  CS2R R34, SRZ ;  /* 0x0000000000227805 */ /* 0x000fe2000001ff00 */
[----:B------:R-:W-:Y:S01]  /*59e0*/  @P6 FMUL.FTZ R32, R38, R33 ;  /* 0x0000002126206220 */ /* 0x000fe20000410000 */
[----:B------:R-:W-:Y:S01]  /*59f0*/  FMUL.FTZ R41, R41, UR4 ;  /* 0x0000000429297c20 */ /* 0x000fe20008410000 */
[----:B------:R-:W-:Y:S01]  /*5a00*/  @P2 FMUL.FTZ R35, R129, R126 ;  /* 0x0000007e81232220 */ /* 0x000fe20000410000 */
[----:B------:R-:W-:-:S02]  /*5a10*/  @P0 HADD2.F32 R33, -RZ, R67.H0_H0 ;  /* 0x20000043ff210230 */ /* 0x000fc40000004100 */
[----:B------:R-:W-:Y:S01]  /*5a20*/  FMUL.FTZ R130, R130, UR26 ;  /* 0x0000001a82827c20 */ /* 0x000fe20008410000 */
[----:B------:R-:W-:Y:S02]  /*5a30*/  @P3 HADD2.F32 R134, -RZ, R66.H0_H0 ;  /* 0x20000042ff863230 */ /* 0x000fe40000004100 */
[----:B------:R-:W-:Y:S01]  /*5a40*/  FMUL.FTZ R41, R41, UR26 ;  /* 0x0000001a29297c20 */ /* 0x000fe20008410000 */
[----:B------:R-:W0:Y:S01]  /*5a50*/  F2F.F16.F32 R32, R32 ;  /* 0x0000002000207304 */ /* 0x000e220000200800 */
[----:B------:R-:W-:Y:S01]  /*5a60*/  @P0 FMUL.FTZ R34, R130, R33 ;  /* 0x0000002182220220 */ /* 0x000fe20000410000 */
[----:B------:R-:W-:Y:S02]  /*5a70*/  HFMA2 R126, -RZ, RZ, 0, 0 ;  /* 0x00000000ff7e7431 */ /* 0x000fe400000001ff */
[----:B------:R-:W-:-:S04]  /*5a80*/  @P3 FMUL.FTZ R126, R41, R134 ;  /* 0x00000086297e3220 */ /* 0x000fc80000410000 */
[----:B------:R-:W1:Y:S08]  /*5a90*/  F2F.F16.F32 R35, R35 ;  /* 0x0000002300237304 */ /* 0x000e700000200800 */
[----:B------:R3:W4:Y:S08]  /*5aa0*/  F2F.F16.F32 R128, R34 ;  /* 0x0000002200807304 */ /* 0x0007300000200800 */
[----:B------:R-:W4:Y:S01]  /*5ab0*/  F2F.F16.F32 R131, R126 ;  /* 0x0000007e00837304 */ /* 0x000f220000200800 */
[----:B0-----:R-:W-:Y:S01]  /*5ac0*/  IMAD.WIDE.U32 R32, R32, 0x10000, RZ ;  /* 0x0001000020207825 */ /* 0x001fe200078e00ff */
[----:B-1----:R-:W-:-:S02]  /*5ad0*/  SHF.L.U32 R127, R35, 0x10, RZ ;  /* 0x00000010237f7819 */ /* 0x002fc400000006ff */
[----:B---3--:R-:W-:Y:S02]  /*5ae0*/  @P4 MOV R34, R39 ;  /* 0x0000002700224202 */ /* 0x008fe40000000f00 */
[----:B----4-:R-:W-:-:S03]  /*5af0*/  LOP3.LUT R33, R33, R127, R128, 0xfe, !PT ;  /* 0x0000007f21217212 */ /* 0x010fc600078efe80 */
[----:B------:R-:W-:Y:S02]  /*5b00*/  @P4 HADD2.F32 R127, -RZ, R34.H0_H0 ;  /* 0x20000022ff7f4230 */ /* 0x000fe40000004100 */
[----:B------:R-:W-:Y:S01]  /*5b10*/  IMAD.WIDE.U32 R34, R139, 0x8, R174 ;  /* 0x000000088b227825 */ /* 0x000fe200078e00ae */
[----:B------:R-:W-:-:S05]  /*5b20*/  LOP3.LUT R32, R32, R131, RZ, 0xfc, !PT ;  /* 0x0000008320207212 */ /* 0x000fca00078efcff */
[----:B------:R0:W-:Y:S01]  /*5b30*/  STG.E.64 desc[UR16][R34.64], R32 ;  /* 0x0000002022007986 */ /* 0x0001e2000c101b10 */
[----:B------:R-:W-:Y:S01]  /*5b40*/  @P5 SHF.R.U32.HI R39, RZ, 0x10, R39 ;  /* 0x00000010ff275819 */ /* 0x000fe20000011627 */
[--C-:B------:R-:W-:Y:S01]  /*5b50*/  FFMA.FTZ R128, R125, UR13, R137.reuse ;  /* 0x0000000d7d807c23 */ /* 0x100fe20008010089 */
[----:B------:R-:W-:Y:S01]  /*5b60*/  FFMA.FTZ R135, R58, UR13, R137 ;  /* 0x0000000d3a877c23 */ /* 0x000fe20008010089 */
[----:B0-----:R-:W-:-:S06]  /*5b70*/  IMAD.WIDE.U32 R32, R122, 0x8, R190 ;  /* 0x000000087a207825 */ /* 0x001fcc00078e00be */
[----:B------:R-:W3:Y:S01]  /*5b80*/  LDG.E.64 R32, desc[UR16][R32.64] ;  /* 0x0000001020207981 */ /* 0x000ee2000c1e1b00 */
[----:B------:R-:W-:Y:S01]  /*5b90*/  FADD.FTZ R131, R59, -R128 ;  /* 0x800000803b837221 */ /* 0x000fe20000010000 */
[----:B------:R-:W-:Y:S02]  /*5ba0*/  @P5 HADD2.F32 R39, -RZ, R39.H0_H0 ;  /* 0x20000027ff275230 */ /* 0x000fe40000004100 */
[----:B------:R-:W-:Y:S02]  /*5bb0*/  HFMA2 R125, -RZ, RZ, 0, 0 ;  /* 0x00000000ff7d7431 */ /* 0x000fe400000001ff */
[----:B------:R-:W-:Y:S01]  /*5bc0*/  @P4 FMUL.FTZ R125, R138, R127 ;  /* 0x0000007f8a7d4220 */ /* 0x000fe20000410000 */
[----:B------:R-:W-:Y:S02]  /*5bd0*/  CS2R R126, SRZ ;  /* 0x00000000007e7805 */ /* 0x000fe4000001ff00 */
[----:B------:R-:W-:Y:S01]  /*5be0*/  LOP3.LUT P4, RZ, R55, 0xff00, RZ, 0xc0, !PT ;  /* 0x0000ff0037ff7812 */ /* 0x000fe2000788c0ff */
[----:B------:R-:W-:Y:S01]  /*5bf0*/  FFMA.FTZ R57, R57, UR13, R137 ;  /* 0x0000000d39397c23 */ /* 0x000fe20008010089 */
[----:B------:R-:W-:Y:S01]  /*5c00*/  @P5 FMUL.FTZ R126, R40, R39 ;  /* 0x00000027287e5220 */ /* 0x000fe20000410000 */
[----:B------:R-:W-:-:S02]  /*5c10*/  ISETP.GE.U32.AND P5, PT, R55, 0x1000000, PT ;  /* 0x010000003700780c */ /* 0x000fc40003fa6070 */
[----:B------:R-:W-:Y:S01]  /*5c20*/  FADD.FTZ R57, R54, -R57 ;  /* 0x8000003936397221 */ /* 0x000fe20000010000 */
[----:B------:R-:W-:Y:S02]  /*5c30*/  HFMA2 R128, -RZ, RZ, 0, 0 ;  /* 0x00000000ff807431 */ /* 0x000fe400000001ff */
[----:B------:R-:W-:Y:S01]  /*5c40*/  FFMA.FTZ R56, R56, UR13, R137 ;  /* 0x0000000d38387c23 */ /* 0x000fe20008010089 */
[----:B------:R-:W-:Y:S01]  /*5c50*/  FADD.FTZ R135, R124, -R135 ;  /* 0x800000877c877221 */ /* 0x000fe20000010000 */
[----:B------:R-:W-:Y:S02]  /*5c60*/  FMUL.FTZ R57, R57, UR12 ;  /* 0x0000000c39397c20 */ /* 0x000fe40008410000 */
[----:B------:R-:W-:Y:S01]  /*5c70*/  FADD.FTZ R56, R53, -R56 ;  /* 0x8000003835387221 */ /* 0x000fe20000010000 */
[----:B------:R-:W-:Y:S01]  /*5c80*/  FMUL.FTZ R135, R135, UR12 ;  /* 0x0000000c87877c20 */ /* 0x000fe20008410000 */
[----:B------:R-:W-:Y:S01]  /*5c90*/  FMUL.FTZ R53, R57, UR4 ;  /* 0x0000000439357c20 */ /* 0x000fe20008410000 */
[----:B------:R-:W-:-:S02]  /*5ca0*/  @P4 HADD2.F32 R39, -RZ, R164.H0_H0 ;  /* 0x200000a4ff274230 */ /* 0x000fc40000004100 */
[----:B------:R-:W-:Y:S01]  /*5cb0*/  FMUL.FTZ R34, R56, UR12 ;  /* 0x0000000c38227c20 */ /* 0x000fe20008410000 */
[----:B------:R-:W-:Y:S02]  /*5cc0*/  @P5 HADD2.F32 R40, -RZ, R164.H1_H1 ;  /* 0x300000a4ff285230 */ /* 0x000fe40000004100 */
[----:B------:R-:W-:Y:S01]  /*5cd0*/  FMUL.FTZ R54, R135, UR4 ;  /* 0x0000000487367c20 */ /* 0x000fe20008410000 */
[----:B------:R-:W-:Y:S01]  /*5ce0*/  FMUL.FTZ R53, R53, UR26 ;  /* 0x0000001a35357c20 */ /* 0x000fe20008410000 */
[----:B------:R-:W-:Y:S02]  /*5cf0*/  FMUL.FTZ R34, R34, UR4 ;  /* 0x0000000422227c20 */ /* 0x000fe40008410000 */
[----:B------:R-:W-:Y:S02]  /*5d00*/  FMUL.FTZ R54, R54, UR26 ;  /* 0x0000001a36367c20 */ /* 0x000fe40008410000 */
[----:B------:R-:W-:Y:S01]  /*5d10*/  FMUL.FTZ R57, R34, UR26 ;  /* 0x0000001a22397c20 */ /* 0x000fe20008410000 */
[----:B------:R-:W-:Y:S01]  /*5d20*/  HFMA2 R56, -RZ, RZ, 0, 0 ;  /* 0x00000000ff387431 */ /* 0x000fe200000001ff */
[----:B--2---:R-:W-:-:S02]  /*5d30*/  @P3 MOV R58, R36 ;  /* 0x00000024003a3202 */ /* 0x004fc40000000f00 */
[----:B------:R-:W-:-:S03]  /*5d40*/  @P6 SHF.R.U64 R59, R36, 0x10, R37 ;  /* 0x00000010243b6819 */ /* 0x000fc60000001225 */
[----:B------:R-:W-:Y:S02]  /*5d50*/  @P3 HADD2.F32 R36, -RZ, R58.H0_H0 ;  /* 0x2000003aff243230 */ /* 0x000fe40000004100 */
[----:B------:R-:W-:-:S03]  /*5d60*/  @P6 HADD2.F32 R35, -RZ, R59.H0_H0 ;  /* 0x2000003bff236230 */ /* 0x000fc60000004100 */
[----:B------:R-:W-:Y:S01]  /*5d70*/  @P3 FMUL.FTZ R127, R41, R36 ;  /* 0x00000024297f3220 */ /* 0x000fe20000410000 */
[----:B------:R-:W-:Y:S01]  /*5d80*/  FMUL.FTZ R36, R131, UR12 ;  /* 0x0000000c83247c20 */ /* 0x000fe20008410000 */
[C---:B------:R-:W-:Y:S01]  /*5d90*/  LOP3.LUT P3, RZ, R55.reuse, 0xff0000, RZ, 0xc0, !PT ;  /* 0x00ff000037ff7812 */ /* 0x040fe2000786c0ff */
[----:B------:R-:W-:Y:S01]  /*5da0*/  @P6 FMUL.FTZ R128, R38, R35 ;  /* 0x0000002326806220 */ /* 0x000fe20000410000 */
[----:B------:R-:W-:Y:S01]  /*5db0*/  LOP3.LUT P6, RZ, R55, 0xff, RZ, 0xc0, !PT ;  /* 0x000000ff37ff7812 */ /* 0x000fe200078cc0ff */
[----:B------:R-:W-:Y:S01]  /*5dc0*/  FMUL.FTZ R36, R36, UR4 ;  /* 0x0000000424247c20 */ /* 0x000fe20008410000 */
[----:B------:R-:W-:-:S03]  /*5dd0*/  MOV R35, RZ ;  /* 0x000000ff00237202 */ /* 0x000fc60000000f00 */
[----:B------:R-:W-:Y:S01]  /*5de0*/  FMUL.FTZ R36, R36, UR26 ;  /* 0x0000001a24247c20 */ /* 0x000fe20008410000 */
[----:B------:R-:W-:Y:S01]  /*5df0*/  MOV R55, RZ ;  /* 0x000000ff00377202 */ /* 0x000fe20000000f00 */
[----:B------:R-:W-:Y:S02]  /*5e00*/  @P5 FMUL.FTZ R55, R53, R40 ;  /* 0x0000002835375220 */ /* 0x000fe40000410000 */
[----:B------:R-:W-:Y:S02]  /*5e10*/  @P4 FMUL.FTZ R35, R36, R39 ;  /* 0x0000002724234220 */ /* 0x000fe40000410000 */
[----:B------:R-:W-:Y:S02]  /*5e20*/  @P3 HADD2.F32 R39, -RZ, R69.H0_H0 ;  /* 0x20000045ff273230 */ /* 0x000fe40000004100 */
[----:B------:R-:W-:Y:S02]  /*5e30*/  @P6 HADD2.F32 R40, -RZ, R68.H0_H0 ;  /* 0x20000044ff286230 */ /* 0x000fe40000004100 */
[----:B------:R-:W-:Y:S01]  /*5e40*/  HFMA2 R38, -RZ, RZ, 0, 0 ;  /* 0x00000000ff267431 */ /* 0x000fe200000001ff */
[----:B------:R-:W0:Y:S01]  /*5e50*/  F2F.F16.F32 R35, R35 ;  /* 0x0000002300237304 */ /* 0x000e220000200800 */
[----:B------:R-:W-:Y:S01]  /*5e60*/  @P3 FMUL.FTZ R38, R54, R39 ;  /* 0x0000002736263220 */ /* 0x000fe20000410000 */
[----:B------:R-:W-:-:S06]  /*5e70*/  @P6 FMUL.FTZ R56, R57, R40 ;  /* 0x0000002839386220 */ /* 0x000fcc0000410000 */
        /* <DEDUP_REMOVED lines=13> */
[--C-:B------:R-:W-:Y:S01]  /*5f50*/  FFMA.FTZ R50, R50, UR13, R137.reuse ;  /* 0x0000000d32327c23 */ /* 0x100fe20008010089 */
[--C-:B------:R-:W-:Y:S01]  /*5f60*/  FFMA.FTZ R59, R49, UR13, R137.reuse ;  /* 0x0000000d313b7c23 */ /* 0x100fe20008010089 */
[----:B------:R-:W-:Y:S01]  /*5f70*/  FFMA.FTZ R137, R52, UR13, R137 ;  /* 0x0000000d34897c23 */ /* 0x000fe20008010089 */
[----:B------:R-:W-:Y:S01]  /*5f80*/  @P0 HADD2.F32 R55, -RZ, R55.H0_H0 ;  /* 0x20000037ff370230 */ /* 0x000fe20000004100 */
[----:B------:R-:W-:Y:S01]  /*5f90*/  @P2 SHF.R.U32.HI R37, RZ, 0x10, R37 ;  /* 0x00000010ff252819 */ /* 0x000fe20000011625 */
[----:B------:R-:W-:Y:S01]  /*5fa0*/  FADD.FTZ R56, R45, -R56 ;  /* 0x800000382d387221 */ /* 0x000fe20000010000 */
[----:B------:R-:W-:Y:S01]  /*5fb0*/  FADD.FTZ R52, R47, -R50 ;  /* 0x800000322f347221 */ /* 0x000fe20000010000 */
[----:B------:R-:W-:-:S02]  /*5fc0*/  HFMA2 R47, -RZ, RZ, 0, 0 ;  /* 0x00000000ff2f7431 */ /* 0x000fc400000001ff */
[----:B------:R-:W-:Y:S02]  /*5fd0*/  HFMA2 R49, -RZ, RZ, 0, 0 ;  /* 0x00000000ff317431 */ /* 0x000fe400000001ff */
[----:B------:R-:W-:Y:S01]  /*5fe0*/  @P0 FMUL.FTZ R49, R130, R55 ;  /* 0x0000003782310220 */ /* 0x000fe20000410000 */
[----:B------:R-:W-:Y:S02]  /*5ff0*/  LOP3.LUT P0, RZ, R46, 0xff00, RZ, 0xc0, !PT ;  /* 0x0000ff002eff7812 */ /* 0x000fe4000780c0ff */
[----:B------:R-:W-:Y:S01]  /*6000*/  CS2R R50, SRZ ;  /* 0x0000000000327805 */ /* 0x000fe2000001ff00 */
[----:B------:R-:W-:Y:S01]  /*6010*/  FADD.FTZ R137, R48, -R137 ;  /* 0x8000008930897221 */ /* 0x000fe20000010000 */
[----:B------:R-:W-:Y:S01]  /*6020*/  FADD.FTZ R59, R44, -R59 ;  /* 0x8000003b2c3b7221 */ /* 0x000fe20000010000 */
[----:B---3--:R-:W-:-:S05]  /*6030*/  @P6 MOV R34, R32 ;  /* 0x0000002000226202 */ /* 0x008fca0000000f00 */
[----:B------:R-:W-:Y:S01]  /*6040*/  @P6 HADD2.F32 R34, -RZ, R34.H0_H0 ;  /* 0x20000022ff226230 */ /* 0x000fe20000004100 */
[----:B------:R-:W-:Y:S01]  /*6050*/  @P4 SHF.R.U64 R35, R32, 0x10, R33 ;  /* 0x0000001020234819 */ /* 0x000fe20000001221 */
[----:B------:R-:W-:-:S03]  /*6060*/  @P2 HADD2.F32 R32, -RZ, R37.H0_H0 ;  /* 0x20000025ff202230 */ /* 0x000fc60000004100 */
[----:B------:R-:W-:Y:S01]  /*6070*/  @P6 FMUL.FTZ R47, R57, R34 ;  /* 0x00000022392f6220 */ /* 0x000fe20000410000 */
[----:B------:R-:W-:Y:S01]  /*6080*/  FMUL.FTZ R34, R56, UR12 ;  /* 0x0000000c38227c20 */ /* 0x000fe20008410000 */
[----:B------:R-:W-:Y:S01]  /*6090*/  ISETP.GE.U32.AND P6, PT, R46, 0x1000000, PT ;  /* 0x010000002e00780c */ /* 0x000fe20003fc6070 */
[----:B------:R-:W-:Y:S02]  /*60a0*/  @P2 FMUL.FTZ R50, R129, R32 ;  /* 0x0000002081322220 */ /* 0x000fe40000410000 */
[----:B------:R-:W-:Y:S01]  /*60b0*/  FMUL.FTZ R34, R34, UR4 ;  /* 0x0000000422227c20 */ /* 0x000fe20008410000 */
[----:B------:R-:W-:Y:S02]  /*60c0*/  @P4 HADD2.F32 R35, -RZ, R35.H0_H0 ;  /* 0x20000023ff234230 */ /* 0x000fe40000004100 */
[----:B------:R-:W-:Y:S01]  /*60d0*/  FMUL.FTZ R32, R52, UR12 ;  /* 0x0000000c34207c20 */ /* 0x000fe20008410000 */
[----:B------:R-:W-:Y:S01]  /*60e0*/  LOP3.LUT P2, RZ, R46, 0xff0000, RZ, 0xc0, !PT ;  /* 0x00ff00002eff7812 */ /* 0x000fe2000784c0ff */
[----:B------:R-:W-:Y:S01]  /*60f0*/  FMUL.FTZ R58, R34, UR26 ;  /* 0x0000001a223a7c20 */ /* 0x000fe20008410000 */
[----:B------:R-:W-:Y:S01]  /*6100*/  FMUL.FTZ R34, R137, UR12 ;  /* 0x0000000c89227c20 */ /* 0x000fe20008410000 */
[----:B------:R-:W-:Y:S01]  /*6110*/  FMUL.FTZ R32, R32, UR4 ;  /* 0x0000000420207c20 */ /* 0x000fe20008410000 */
[----:B------:R-:W-:Y:S01]  /*6120*/  @P4 FMUL.FTZ R51, R36, R35 ;  /* 0x0000002324334220 */ /* 0x000fe20000410000 */
[----:B------:R-:W-:Y:S01]  /*6130*/  LOP3.LUT P4, RZ, R46, 0xff, RZ, 0xc0, !PT ;  /* 0x000000ff2eff7812 */ /* 0x000fe2000788c0ff */
[----:B------:R-:W-:Y:S01]  /*6140*/  FMUL.FTZ R34, R34, UR4 ;  /* 0x0000000422227c20 */ /* 0x000fe20008410000 */
[----:B------:R-:W-:-:S02]  /*6150*/  @P0 HADD2.F32 R37, -RZ, R121.H0_H0 ;  /* 0x20000079ff250230 */ /* 0x000fc40000004100 */
[----:B------:R-:W-:Y:S01]  /*6160*/  FMUL.FTZ R32, R32, UR26 ;  /* 0x0000001a20207c20 */ /* 0x000fe20008410000 */
[----:B------:R-:W-:Y:S02]  /*6170*/  @P6 HADD2.F32 R38, -RZ, R121.H1_H1 ;  /* 0x30000079ff266230 */ /* 0x000fe40000004100 */
[----:B------:R-:W-:Y:S01]  /*6180*/  FMUL.FTZ R57, R34, UR26 ;  /* 0x0000001a22397c20 */ /* 0x000fe20008410000 */
[----:B------:R-:W-:Y:S01]  /*6190*/  MOV R35, RZ ;  /* 0x000000ff00237202 */ /* 0x000fe20000000f00 */
[----:B------:R-:W-:Y:S01]  /*61a0*/  @P0 FMUL.FTZ R35, R32, R37 ;  /* 0x0000002520230220 */ /* 0x000fe20000410000 */
[----:B------:R-:W-:Y:S01]  /*61b0*/  FMUL.FTZ R59, R59, UR12 ;  /* 0x0000000c3b3b7c20 */ /* 0x000fe20008410000 */
[----:B------:R-:W-:Y:S01]  /*61c0*/  @P2 HADD2.F32 R37, -RZ, R71.H0_H0 ;  /* 0x20000047ff252230 */ /* 0x000fe20000004100 */
[----:B------:R-:W-:Y:S01]  /*61d0*/  MOV R44, RZ ;  /* 0x000000ff002c7202 */ /* 0x000fe20000000f00 */
[----:B------:R-:W-:Y:S01]  /*61e0*/  @P6 FMUL.FTZ R44, R57, R38 ;  /* 0x00000026392c6220 */ /* 0x000fe20000410000 */
[----:B------:R-:W-:Y:S01]  /*61f0*/  FMUL.FTZ R34, R59, UR4 ;  /* 0x000000043b227c20 */ /* 0x000fe20008410000 */
[----:B------:R-:W-:-:S02]  /*6200*/  HFMA2 R36, -RZ, RZ, 0, 0 ;  /* 0x00000000ff247431 */ /* 0x000fc400000001ff */
[----:B------:R-:W-:Y:S01]  /*6210*/  @P2 FMUL.FTZ R36, R58, R37 ;  /* 0x000000253a242220 */ /* 0x000fe20000410000 */
[----:B------:R-:W0:Y:S01]  /*6220*/  F2F.F16.F32 R35, R35 ;  /* 0x0000002300237304 */ /* 0x000e220000200800 */
[----:B------:R-:W-:Y:S02]  /*6230*/  @P4 HADD2.F32 R37, -RZ, R70.H0_H0 ;  /* 0x20000046ff254230 */ /* 0x000fe40000004100 */
[----:B------:R-:W-:Y:S01]  /*6240*/  FMUL.FTZ R48, R34, UR26 ;  /* 0x0000001a22307c20 */ /* 0x000fe20008410000 */
[----:B------:R-:W-:-:S04]  /*6250*/  HFMA2 R38, -RZ, RZ, 0, 0 ;  /* 0x00000000ff267431 */ /* 0x000fc800000001ff */
[----:B------:R-:W1:Y:S01]  /*6260*/  F2F.F16.F32 R44, R44 ;  /* 0x0000002c002c7304 */ /* 0x000e620000200800 */
[----:B------:R-:W-:-:S07]  /*6270*/  @P4 FMUL.FTZ R38, R48, R37 ;  /* 0x0000002530264220 */ /* 0x000fce0000410000 */
[----:B------:R3:W4:Y:S01]  /*6280*/  F2F.F16.F32 R39, R36 ;  /* 0x0000002400277304 */ /* 0x0007220000200800 */
[----:B0-----:R-:W-:-:S07]  /*6290*/  IMAD.WIDE.U32 R34, R35, 0x10000, RZ ;  /* 0x0001000023227825 */ /* 0x001fce00078e00ff */
[----:B------:R-:W0:Y:S01]  /*62a0*/  F2F.F16.F32 R45, R38 ;  /* 0x00000026002d7304 */ /* 0x000e220000200800 */
[----:B-1----:R-:W-:Y:S02]  /*62b0*/  SHF.L.U32 R37, R44, 0x10, RZ ;  /* 0x000000102c257819 */ /* 0x002fe400000006ff */
[----:B---3--:R-:W-:Y:S02]  /*62c0*/  @P3 MOV R36, R33 ;  /* 0x0000002100243202 */ /* 0x008fe40000000f00 */
[----:B----4-:R-:W-:-:S03]  /*62d0*/  LOP3.LUT R35, R35, R37, R39, 0xfe, !PT ;  /* 0x0000002523237212 */ /* 0x010fc600078efe27 */
[----:B------:R-:W-:Y:S02]  /*62e0*/  @P3 HADD2.F32 R39, -RZ, R36.H0_H0 ;  /* 0x20000024ff273230 */ /* 0x000fe40000004100 */
[----:B------:R-:W-:Y:S02]  /*62f0*/  HFMA2 R46, -RZ, RZ, 0, 0 ;  /* 0x00000000ff2e7431 */ /* 0x000fe400000001ff */
[----:B------:R-:W-:-:S04]  /*6300*/  IMAD.WIDE.U32 R36, R120, 0x8, R174 ;  /* 0x0000000878247825 */ /* 0x000fc800078e00ae */
[----:B------:R-:W-:Y:S01]  /*6310*/  @P3 FMUL.FTZ R46, R54, R39 ;  /* 0x00000027362e3220 */ /* 0x000fe20000410000 */
[----:B0-----:R-:W-:Y:S02]  /*6320*/  LOP3.LUT R34, R34, R45, RZ, 0xfc, !PT ;  /* 0x0000002d22227212 */ /* 0x001fe400078efcff */
[----:B------:R-:W-:-:S03]  /*6330*/  @P5 SHF.R.U32.HI R45, RZ, 0x10, R33 ;  /* 0x00000010ff2d5819 */ /* 0x000fc60000011621 */
[----:B------:R0:W-:Y:S02]  /*6340*/  STG.E.64 desc[UR16][R36.64], R34 ;  /* 0x0000002224007986 */ /* 0x0001e4000c101b10 */
[----:B------:R-:W-:Y:S02]  /*6350*/  @P5 HADD2.F32 R38, -RZ, R45.H0_H0 ;  /* 0x2000002dff265230 */ /* 0x000fe40000004100 */
[----:B------:R-:W-:Y:S01]  /*6360*/  HFMA2 R54, -RZ, RZ, 0, 0 ;  /* 0x00000000ff367431 */ /* 0x000fe200000001ff */
[----:B------:R-:W-:Y:S01]  /*6370*/  MOV R55, RZ ;  /* 0x000000ff00377202 */ /* 0x000fe20000000f00 */
[----:B------:R-:W-:Y:S02]  /*6380*/  HFMA2 R52, -RZ, RZ, 0, 0 ;  /* 0x00000000ff347431 */ /* 0x000fe400000001ff */
        /* <DEDUP_REMOVED lines=9> */
[----:B------:R-:W-:Y:S01]  /*6420*/  @P6 HADD2.F32 R34, -RZ, R40.H0_H0 ;  /* 0x20000028ff226230 */ /* 0x000fe20000004100 */
[----:B------:R-:W-:Y:S01]  /*6430*/  MOV R41, RZ ;  /* 0x000000ff00297202 */ /* 0x000fe20000000f00 */
[----:B------:R-:W-:Y:S01]  /*6440*/  @P4 FMUL.FTZ R41, R48, R33 ;  /* 0x0000002130294220 */ /* 0x000fe20000410000 */
[----:B------:R-:W-:Y:S01]  /*6450*/  @P0 FMUL.FTZ R52, R32, R35 ;  /* 0x0000002320340220 */ /* 0x000fe20000410000 */
[----:B------:R-:W-:Y:S01]  /*6460*/  @P2 FMUL.FTZ R55, R58, R39 ;  /* 0x000000273a372220 */ /* 0x000fe20000410000 */
[----:B------:R-:W-:Y:S01]  /*6470*/  @P6 FMUL.FTZ R56, R57, R34 ;  /* 0x0000002239386220 */ /* 0x000fe20000410000 */
[----:B------:R-:W-:Y:S06]  /*6480*/  BRA `(.L_x_9618) ;  /* 0x0000003c00947947 */ /* 0x000fec0003800000 */
.L_x_9616:
[----:B------:R-:W-:-:S04]  /*6490*/  UISETP.NE.U32.AND UP1, UPT, UR22, URZ, UPT ;  /* 0x000000ff1600728c */ /* 0x000fc8000bf25070 */
[----:B------:R-:W-:-:S09]  /*64a0*/  UISETP.NE.AND.EX UP1, UPT, UR23, URZ, UPT, UP1 ;  /* 0x000000ff1700728c */ /* 0x000fd2000bf25310 */
[----:B------:R-:W-:Y:S05]  /*64b0*/  BRA.U UP1, `(.L_x_9619) ;  /* 0x0000001d01007547 */ /* 0x000fea000b800000 */
        /* <DEDUP_REMOVED lines=10> */
[C---:B------:R-:W-:Y:S01]  /*6560*/  ISETP.GE.U32.AND P0, PT, R203.reuse, 0x1000000, PT ;  /* 0x01000000cb00780c */ /* 0x040fe20003f06070 */
[----:B------:R-:W-:Y:S01]  /*6570*/  FFMA.FTZ R34, R34, UR12, R5 ;  /* 0x0000000c22227c23 */ /* 0x000fe20008010005 */
[----:B------:R-:W-:Y:S01]  /*6580*/  FADD.FTZ R174, R174, -R173 ;  /* 0x800000adaeae7221 */ /* 0x000fe20000010000 */
[----:B------:R-:W-:Y:S01]  /*6590*/  CS2R R36, SRZ ;  /* 0x0000000000247805 */ /* 0x000fe2000001ff00 */
[----:B------:R-:W-:Y:S01]  /*65a0*/  FFMA.FTZ R39, R146, UR13, R137 ;  /* 0x0000000d92277c23 */ /* 0x000fe20008010089 */
[----:B------:R-:W-:Y:S01]  /*65b0*/  FMUL.FTZ R34, R34, UR4 ;  /* 0x0000000422227c20 */ /* 0x000fe20008410000 */
[----:B------:R-:W-:Y:S01]  /*65c0*/  LOP3.LUT P2, RZ, R203, 0xff, RZ, 0xc0, !PT ;  /* 0x000000ffcbff7812 */ /* 0x000fe2000784c0ff */
[----:B------:R-:W-:-:S02]  /*65d0*/  @P3 HADD2.F32 R35, -RZ, R170.H0_H0 ;  /* 0x200000aaff233230 */ /* 0x000fc40000004100 */
[----:B------:R-:W-:Y:S01]  /*65e0*/  FADD.FTZ R41, R166, -R39 ;  /* 0x80000027a6297221 */ /* 0x000fe20000010000 */
[----:B------:R-:W-:Y:S01]  /*65f0*/  FMUL.FTZ R38, R34, UR26 ;  /* 0x0000001a22267c20 */ /* 0x000fe20008410000 */
[----:B------:R-:W-:Y:S01]  /*6600*/  FFMA.FTZ R34, R177, UR12, R6 ;  /* 0x0000000cb1227c23 */ /* 0x000fe20008010006 */
[----:B------:R-:W-:Y:S01]  /*6610*/  @P4 HADD2.F32 R43, -RZ, R3.H0_H0 ;  /* 0x20000003ff2b4230 */ /* 0x000fe20000004100 */
[----:B------:R-:W-:Y:S01]  /*6620*/  MOV R39, RZ ;  /* 0x000000ff00277202 */ /* 0x000fe20000000f00 */
[----:B------:R-:W-:Y:S01]  /*6630*/  @P3 FMUL.FTZ R36, R35, R38 ;  /* 0x0000002623243220 */ /* 0x000fe20000410000 */
[----:B------:R-:W-:Y:S01]  /*6640*/  FMUL.FTZ R34, R34, UR4 ;  /* 0x0000000422227c20 */ /* 0x000fe20008410000 */
[----:B------:R-:W-:Y:S01]  /*6650*/  FFMA.FTZ R35, R174, UR12, R7 ;  /* 0x0000000cae237c23 */ /* 0x000fe20008010007 */
[----:B------:R-:W-:Y:S01]  /*6660*/  @P0 HADD2.F32 R40, -RZ, R170.H1_H1 ;  /* 0x300000aaff280230 */ /* 0x000fe20000004100 */
[----:B------:R-:W0:Y:S01]  /*6670*/  LDC.64 R174, c[0x0][0x468] ;  /* 0x00011a00ffae7b82 */ /* 0x000e220000000a00 */
[----:B------:R-:W-:Y:S01]  /*6680*/  FMUL.FTZ R42, R34, UR26 ;  /* 0x0000001a222a7c20 */ /* 0x000fe20008410000 */
[----:B------:R-:W-:Y:S01]  /*6690*/  HFMA2 R146, -RZ, RZ, 0, 0 ;  /* 0x00000000ff927431 */ /* 0x000fe200000001ff */
[----:B------:R-:W1:Y:S01]  /*66a0*/  F2F.F16.F32 R34, R36 ;  /* 0x0000002400227304 */ /* 0x000e620000200800 */
[----:B------:R-:W-:Y:S01]  /*66b0*/  FFMA.FTZ R162, R162, UR13, R137 ;  /* 0x0000000da2a27c23 */ /* 0x000fe20008010089 */
[----:B------:R-:W-:Y:S01]  /*66c0*/  @P4 FMUL.FTZ R37, R43, R42 ;  /* 0x0000002a2b254220 */ /* 0x000fe20000410000 */
[----:B------:R-:W-:Y:S01]  /*66d0*/  FMUL.FTZ R43, R35, UR4 ;  /* 0x00000004232b7c20 */ /* 0x000fe20008410000 */
[----:B------:R-:W-:Y:S01]  /*66e0*/  FFMA.FTZ R35, R41, UR12, R4 ;  /* 0x0000000c29237c23 */ /* 0x000fe20008010004 */
[----:B------:R-:W-:Y:S01]  /*66f0*/  @P2 HADD2.F32 R41, -RZ, R2.H0_H0 ;  /* 0x20000002ff292230 */ /* 0x000fe20000004100 */
[----:B------:R-:W-:Y:S01]  /*6700*/  LOP3.LUT P5, RZ, R159, 0xff00, RZ, 0xc0, !PT ;  /* 0x0000ff009fff7812 */ /* 0x000fe200078ac0ff */
[----:B------:R-:W-:Y:S01]  /*6710*/  FMUL.FTZ R43, R43, UR26 ;  /* 0x0000001a2b2b7c20 */ /* 0x000fe20008410000 */
[----:B------:R-:W-:Y:S01]  /*6720*/  FMUL.FTZ R35, R35, UR4 ;  /* 0x0000000423237c20 */ /* 0x000fe20008410000 */
[----:B------:R-:W-:Y:S01]  /*6730*/  F2F.F16.F32 R37, R37 ;  /* 0x0000002500257304 */ /* 0x000fe20000200800 */
[----:B------:R-:W-:-:S02]  /*6740*/  HFMA2 R166, -RZ, RZ, 0, 0 ;  /* 0x00000000ffa67431 */ /* 0x000fc400000001ff */
[----:B------:R-:W-:Y:S01]  /*6750*/  @P0 FMUL.FTZ R39, R40, R43 ;  /* 0x0000002b28270220 */ /* 0x000fe20000410000 */
[----:B------:R-:W-:Y:S01]  /*6760*/  FMUL.FTZ R40, R35, UR26 ;  /* 0x0000001a23287c20 */ /* 0x000fe20008410000 */
[----:B-1----:R-:W-:-:S04]  /*6770*/  IMAD.WIDE.U32 R34, R34, 0x10000, RZ ;  /* 0x0001000022227825 */ /* 0x002fc800078e00ff */
[----:B------:R-:W-:Y:S01]  /*6780*/  @P2 FMUL.FTZ R146, R41, R40 ;  /* 0x0000002829922220 */ /* 0x000fe20000410000 */
[----:B------:R-:W1:Y:S08]  /*6790*/  F2F.F16.F32 R39, R39 ;  /* 0x0000002700277304 */ /* 0x000e700000200800 */
[----:B------:R-:W3:Y:S01]  /*67a0*/  F2F.F16.F32 R173, R146 ;  /* 0x0000009200ad7304 */ /* 0x000ee20000200800 */
[----:B-1----:R-:W-:-:S02]  /*67b0*/  SHF.L.U32 R41, R39, 0x10, RZ ;  /* 0x0000001027297819 */ /* 0x002fc400000006ff */
[----:B------:R-:W-:Y:S02]  /*67c0*/  IADD3 R39, PT, PT, R123, 0x100, RZ ;  /* 0x000001007b277810 */ /* 0x000fe40007ffe0ff */
[----:B------:R-:W-:Y:S01]  /*67d0*/  LOP3.LUT R35, R35, R41, R37, 0xfe, !PT ;  /* 0x0000002923237212 */ /* 0x000fe200078efe25 */
[----:B0-----:R-:W-:Y:S01]  /*67e0*/  IMAD.WIDE.U32 R36, R123, 0x8, R174 ;  /* 0x000000087b247825 */ /* 0x001fe200078e00ae */
[----:B---3--:R-:W-:-:S05]  /*67f0*/  LOP3.LUT R34, R34, R173, RZ, 0xfc, !PT ;  /* 0x000000ad22227212 */ /* 0x008fca00078efcff */
[----:B------:R0:W-:Y:S02]  /*6800*/  STG.E.64 desc[UR16][R36.64], R34 ;  /* 0x0000002224007986 */ /* 0x0001e4000c101b10 */
[----:B0-----:R-:W-:-:S06]  /*6810*/  IMAD.WIDE.U32 R34, R39, 0x8, R190 ;  /* 0x0000000827227825 */ /* 0x001fcc00078e00be */
[----:B------:R-:W3:Y:S01]  /*6820*/  LDG.E.64 R34, desc[UR16][R34.64] ;  /* 0x0000001022227981 */ /* 0x000ee2000c1e1b00 */
[----:B------:R-:W-:Y:S01]  /*6830*/  FADD.FTZ R162, R163, -R162 ;  /* 0x800000a2a3a27221 */ /* 0x000fe20000010000 */
[----:B------:R-:W-:Y:S01]  /*6840*/  FFMA.FTZ R160, R160, UR13, R137 ;  /* 0x0000000da0a07c23 */ /* 0x000fe20008010089 */
[----:B------:R-:W-:-:S03]  /*6850*/  MOV R146, RZ ;  /* 0x000000ff00927202 */ /* 0x000fc60000000f00 */
[----:B------:R-:W-:-:S04]  /*6860*/  FADD.FTZ R161, R161, -R160 ;  /* 0x800000a0a1a17221 */ /* 0x000fc80000010000 */
[----:B------:R-:W-:-:S04]  /*6870*/  FFMA.FTZ R36, R161, UR12, R10 ;  /* 0x0000000ca1247c23 */ /* 0x000fc8000801000a */
[----:B------:R-:W-:Y:S01]  /*6880*/  FMUL.FTZ R36, R36, UR4 ;  /* 0x0000000424247c20 */ /* 0x000fe20008410000 */
[----:B------:R-:W-:Y:S02]  /*6890*/  LOP3.LUT P6, RZ, R159, 0xff, RZ, 0xc0, !PT ;  /* 0x000000ff9fff7812 */ /* 0x000fe400078cc0ff */
[----:B--2---:R-:W-:Y:S02]  /*68a0*/  @P2 MOV R41, R32 ;  /* 0x0000002000292202 */ /* 0x004fe40000000f00 */
[----:B------:R-:W-:-:S03]  /*68b0*/  @P3 SHF.R.U64 R32, R32, 0x10, R33 ;  /* 0x0000001020203819 */ /* 0x000fc60000001221 */
[----:B------:R-:W-:Y:S02]  /*68c0*/  @P2 HADD2.F32 R41, -RZ, R41.H0_H0 ;  /* 0x20000029ff292230 */ /* 0x000fe40000004100 */
[----:B------:R-:W-:Y:S02]  /*68d0*/  @P3 HADD2.F32 R37, -RZ, R32.H0_H0 ;  /* 0x20000020ff253230 */ /* 0x000fe40000004100 */
[----:B------:R-:W-:Y:S01]  /*68e0*/  FFMA.FTZ R32, R162, UR12, R9 ;  /* 0x0000000ca2207c23 */ /* 0x000fe20008010009 */
[----:B------:R-:W-:Y:S01]  /*68f0*/  @P2 FMUL.FTZ R166, R40, R41 ;  /* 0x0000002928a62220 */ /* 0x000fe20000410000 */
[----:B------:R-:W-:Y:S02]  /*6900*/  LOP3.LUT P2, RZ, R159, 0xff0000, RZ, 0xc0, !PT ;  /* 0x00ff00009fff7812 */ /* 0x000fe4000784c0ff */
[----:B------:R-:W-:Y:S01]  /*6910*/  FMUL.FTZ R32, R32, UR4 ;  /* 0x0000000420207c20 */ /* 0x000fe20008410000 */
[----:B------:R-:W-:Y:S01]  /*6920*/  @P3 FMUL.FTZ R146, R38, R37 ;  /* 0x0000002526923220 */ /* 0x000fe20000410000 */
[----:B------:R-:W-:-:S02]  /*6930*/  @P5 HADD2.F32 R41, -RZ, R169.H0_H0 ;  /* 0x200000a9ff295230 */ /* 0x000fc40000004100 */
[--C-:B------:R-:W-:Y:S01]  /*6940*/  FFMA.FTZ R38, R133, UR13, R137.reuse ;  /* 0x0000000d85267c23 */ /* 0x100fe20008010089 */
[----:B------:R-:W-:Y:S01]  /*6950*/  FMUL.FTZ R32, R32, UR26 ;  /* 0x0000001a20207c20 */ /* 0x000fe20008410000 */
[----:B------:R-:W-:Y:S01]  /*6960*/  ISETP.GE.U32.AND P3, PT, R159, 0x1000000, PT ;  /* 0x010000009f00780c */ /* 0x000fe20003f66070 */
[----:B------:R-:W-:Y:S02]  /*6970*/  HFMA2 R37, -RZ, RZ, 0, 0 ;  /* 0x00000000ff257431 */ /* 0x000fe400000001ff */
[----:B------:R-:W-:Y:S01]  /*6980*/  FADD.FTZ R40, R141, -R38 ;  /* 0x800000268d287221 */ /* 0x000fe20000010000 */
[----:B------:R-:W-:Y:S01]  /*6990*/  @P5 FMUL.FTZ R37, R41, R32 ;  /* 0x0000002029255220 */ /* 0x000fe20000410000 */
[----:B------:R-:W-:Y:S01]  /*69a0*/  FFMA.FTZ R41, R132, UR13, R137 ;  /* 0x0000000d84297c23 */ /* 0x000fe20008010089 */
[----:B------:R-:W-:Y:S01]  /*69b0*/  FMUL.FTZ R132, R36, UR26 ;  /* 0x0000001a24847c20 */ /* 0x000fe20008410000 */
[----:B------:R-:W-:Y:S02]  /*69c0*/  @P2 HADD2.F32 R133, -RZ, R61.H0_H0 ;  /* 0x2000003dff852230 */ /* 0x000fe40000004100 */
[----:B------:R-:W-:Y:S01]  /*69d0*/  FFMA.FTZ R36, R40, UR12, R11 ;  /* 0x0000000c28247c23 */ /* 0x000fe2000801000b */
[----:B------:R-:W-:Y:S01]  /*69e0*/  FADD.FTZ R41, R140, -R41 ;  /* 0x800000298c297221 */ /* 0x000fe20000010000 */
[----:B------:R-:W-:Y:S01]  /*69f0*/  MOV R38, RZ ;  /* 0x000000ff00267202 */ /* 0x000fe20000000f00 */
[----:B------:R-:W-:Y:S01]  /*6a00*/  @P2 FMUL.FTZ R38, R133, R132 ;  /* 0x0000008485262220 */ /* 0x000fe20000410000 */
[----:B------:R-:W-:Y:S01]  /*6a10*/  FMUL.FTZ R133, R36, UR4 ;  /* 0x0000000424857c20 */ /* 0x000fe20008410000 */
[----:B------:R-:W-:Y:S01]  /*6a20*/  FFMA.FTZ R36, R41, UR12, R8 ;  /* 0x0000000c29247c23 */ /* 0x000fe20008010008 */
        /* <DEDUP_REMOVED lines=25> */
[----:B---3--:R-:W-:Y:S02]  /*6bc0*/  @P6 MOV R33, R34 ;  /* 0x0000002200216202 */ /* 0x008fe40000000f00 */
[----:B0-----:R-:W-:Y:S01]  /*6bd0*/  @P5 SHF.R.U64 R37, R34, 0x10, R35 ;  /* 0x0000001022255819 */ /* 0x001fe20000001223 */
[----:B------:R-:W-:Y:S02]  /*6be0*/  @P4 HADD2.F32 R141, -RZ, R140.H0_H0 ;  /* 0x2000008cff8d4230 */ /* 0x000fe40000004100 */
[----:B------:R-:W-:Y:S01]  /*6bf0*/  FFMA.FTZ R155, R152, UR13, R137 ;  /* 0x0000000d989b7c23 */ /* 0x000fe20008010089 */
[----:B------:R-:W-:Y:S02]  /*6c00*/  @P6 HADD2.F32 R33, -RZ, R33.H0_H0 ;  /* 0x20000021ff216230 */ /* 0x000fe40000004100 */
[----:B------:R-:W-:-:S02]  /*6c10*/  @P5 HADD2.F32 R37, -RZ, R37.H0_H0 ;  /* 0x20000025ff255230 */ /* 0x000fc40000004100 */
[----:B------:R-:W-:Y:S02]  /*6c20*/  HFMA2 R162, -RZ, RZ, 0, 0 ;  /* 0x00000000ffa27431 */ /* 0x000fe400000001ff */
[----:B------:R-:W-:Y:S01]  /*6c30*/  FADD.FTZ R155, R150, -R155 ;  /* 0x8000009b969b7221 */ /* 0x000fe20000010000 */
[----:B------:R-:W-:Y:S01]  /*6c40*/  @P4 FMUL.FTZ R162, R42, R141 ;  /* 0x0000008d2aa24220 */ /* 0x000fe20000410000 */
[----:B------:R-:W-:Y:S01]  /*6c50*/  @P0 HADD2.F32 R34, -RZ, R153.H0_H0 ;  /* 0x20000099ff220230 */ /* 0x000fe20000004100 */
[----:B------:R-:W-:Y:S01]  /*6c60*/  CS2R R140, SRZ ;  /* 0x00000000008c7805 */ /* 0x000fe2000001ff00 */
[----:B------:R-:W-:Y:S01]  /*6c70*/  HFMA2 R42, -RZ, RZ, 0, 0 ;  /* 0x00000000ff2a7431 */ /* 0x000fe200000001ff */
[----:B------:R-:W-:Y:S01]  /*6c80*/  LOP3.LUT P4, RZ, R158, 0xff00, RZ, 0xc0, !PT ;  /* 0x0000ff009eff7812 */ /* 0x000fe2000788c0ff */
[----:B------:R-:W-:Y:S01]  /*6c90*/  @P5 FMUL.FTZ R42, R32, R37 ;  /* 0x00000025202a5220 */ /* 0x000fe20000410000 */
[----:B------:R-:W-:Y:S01]  /*6ca0*/  @P6 FMUL.FTZ R141, R160, R33 ;  /* 0x00000021a08d6220 */ /* 0x000fe20000410000 */
[----:B------:R-:W-:Y:S01]  /*6cb0*/  FFMA.FTZ R32, R155, UR12, R14 ;  /* 0x0000000c9b207c23 */ /* 0x000fe2000801000e */
[----:B------:R-:W-:Y:S01]  /*6cc0*/  LOP3.LUT P6, RZ, R158, 0xff0000, RZ, 0xc0, !PT ;  /* 0x00ff00009eff7812 */ /* 0x000fe200078cc0ff */
[----:B------:R-:W-:Y:S01]  /*6cd0*/  FFMA.FTZ R154, R154, UR13, R137 ;  /* 0x0000000d9a9a7c23 */ /* 0x000fe20008010089 */
[----:B------:R-:W-:Y:S01]  /*6ce0*/  @P0 FMUL.FTZ R140, R43, R34 ;  /* 0x000000222b8c0220 */ /* 0x000fe20000410000 */
[----:B------:R-:W-:Y:S01]  /*6cf0*/  ISETP.GE.U32.AND P0, PT, R158, 0x1000000, PT ;  /* 0x010000009e00780c */ /* 0x000fe20003f06070 */
[----:B------:R-:W-:Y:S01]  /*6d00*/  FMUL.FTZ R32, R32, UR4 ;  /* 0x0000000420207c20 */ /* 0x000fe20008410000 */
[----:B------:R-:W-:Y:S01]  /*6d10*/  FFMA.FTZ R33, R176, UR12, R13 ;  /* 0x0000000cb0217c23 */ /* 0x000fe2000801000d */
[----:B------:R-:W-:Y:S01]  /*6d20*/  FADD.FTZ R154, R151, -R154 ;  /* 0x8000009a979a7221 */ /* 0x000fe20000010000 */
[----:B------:R-:W-:Y:S01]  /*6d30*/  FFMA.FTZ R157, R157, UR13, R137 ;  /* 0x0000000d9d9d7c23 */ /* 0x000fe20008010089 */
[----:B------:R-:W-:Y:S01]  /*6d40*/  FMUL.FTZ R153, R32, UR26 ;  /* 0x0000001a20997c20 */ /* 0x000fe20008410000 */
[----:B------:R-:W-:Y:S01]  /*6d50*/  LOP3.LUT P5, RZ, R158, 0xff, RZ, 0xc0, !PT ;  /* 0x000000ff9eff7812 */ /* 0x000fe200078ac0ff */
[----:B------:R-:W-:Y:S01]  /*6d60*/  FMUL.FTZ R33, R33, UR4 ;  /* 0x0000000421217c20 */ /* 0x000fe20008410000 */
[----:B------:R-:W-:Y:S01]  /*6d70*/  FFMA.FTZ R32, R154, UR12, R15 ;  /* 0x0000000c9a207c23 */ /* 0x000fe2000801000f */
[----:B------:R-:W-:Y:S01]  /*6d80*/  FADD.FTZ R157, R156, -R157 ;  /* 0x8000009d9c9d7221 */ /* 0x000fe20000010000 */
[----:B------:R-:W-:-:S02]  /*6d90*/  @P4 HADD2.F32 R37, -RZ, R168.H0_H0 ;  /* 0x200000a8ff254230 */ /* 0x000fc40000004100 */
[----:B------:R-:W-:Y:S01]  /*6da0*/  FMUL.FTZ R34, R33, UR26 ;  /* 0x0000001a21227c20 */ /* 0x000fe20008410000 */
[----:B------:R-:W-:Y:S01]  /*6db0*/  FMUL.FTZ R152, R32, UR4 ;  /* 0x0000000420987c20 */ /* 0x000fe20008410000 */
[----:B------:R-:W-:Y:S02]  /*6dc0*/  @P6 HADD2.F32 R38, -RZ, R63.H0_H0 ;  /* 0x2000003fff266230 */ /* 0x000fe40000004100 */
[----:B------:R-:W-:Y:S01]  /*6dd0*/  FFMA.FTZ R32, R157, UR12, R12 ;  /* 0x0000000c9d207c23 */ /* 0x000fe2000801000c */
[----:B------:R-:W-:Y:S01]  /*6de0*/  MOV R36, RZ ;  /* 0x000000ff00247202 */ /* 0x000fe20000000f00 */
[----:B------:R-:W-:Y:S02]  /*6df0*/  @P0 HADD2.F32 R39, -RZ, R168.H1_H1 ;  /* 0x300000a8ff270230 */ /* 0x000fe40000004100 */
[----:B------:R-:W-:Y:S01]  /*6e00*/  @P4 FMUL.FTZ R36, R37, R34 ;  /* 0x0000002225244220 */ /* 0x000fe20000410000 */
[----:B------:R-:W-:Y:S01]  /*6e10*/  FMUL.FTZ R152, R152, UR26 ;  /* 0x0000001a98987c20 */ /* 0x000fe20008410000 */
[----:B------:R-:W-:-:S02]  /*6e20*/  HFMA2 R37, -RZ, RZ, 0, 0 ;  /* 0x00000000ff257431 */ /* 0x000fc400000001ff */
[----:B------:R-:W-:Y:S01]  /*6e30*/  @P6 FMUL.FTZ R37, R38, R153 ;  /* 0x0000009926256220 */ /* 0x000fe20000410000 */
[----:B------:R-:W-:Y:S01]  /*6e40*/  FMUL.FTZ R32, R32, UR4 ;  /* 0x0000000420207c20 */ /* 0x000fe20008410000 */
[----:B------:R-:W-:Y:S01]  /*6e50*/  MOV R38, RZ ;  /* 0x000000ff00267202 */ /* 0x000fe20000000f00 */
[----:B------:R-:W-:Y:S01]  /*6e60*/  @P0 FMUL.FTZ R38, R39, R152 ;  /* 0x0000009827260220 */ /* 0x000fe20000410000 */
[----:B------:R-:W-:Y:S02]  /*6e70*/  @P5 HADD2.F32 R39, -RZ, R62.H0_H0 ;  /* 0x2000003eff275230 */ /* 0x000fe40000004100 */
[----:B------:R-:W-:Y:S01]  /*6e80*/  FMUL.FTZ R154, R32, UR26 ;  /* 0x0000001a209a7c20 */ /* 0x000fe20008410000 */
[----:B------:R-:W0:Y:S01]  /*6e90*/  F2F.F16.F32 R33, R36 ;  /* 0x0000002400217304 */ /* 0x000e220000200800 */
[----:B------:R-:W-:Y:S02]  /*6ea0*/  HFMA2 R150, -RZ, RZ, 0, 0 ;  /* 0x00000000ff967431 */ /* 0x000fe400000001ff */
[----:B------:R-:W-:-:S05]  /*6eb0*/  @P5 FMUL.FTZ R150, R39, R154 ;  /* 0x0000009a27965220 */ /* 0x000fca0000410000 */
[----:B------:R-:W1:Y:S01]  /*6ec0*/  F2F.F16.F32 R38, R38 ;  /* 0x0000002600267304 */ /* 0x000e620000200800 */
[----:B------:R-:W-:-:S07]  /*6ed0*/  FFMA.FTZ R156, R145, UR13, R137 ;  /* 0x0000000d919c7c23 */ /* 0x000fce0008010089 */
[----:B------:R1:W3:Y:S08]  /*6ee0*/  F2F.F16.F32 R43, R37 ;  /* 0x00000025002b7304 */ /* 0x0002f00000200800 */
[----:B------:R-:W4:Y:S01]  /*6ef0*/  F2F.F16.F32 R39, R150 ;  /* 0x0000009600277304 */ /* 0x000f220000200800 */
[----:B0-----:R-:W-:-:S04]  /*6f00*/  IMAD.WIDE.U32 R32, R33, 0x10000, RZ ;  /* 0x0001000021207825 */ /* 0x001fc800078e00ff */
[----:B------:R-:W-:Y:S01]  /*6f10*/  FADD.FTZ R156, R143, -R156 ;  /* 0x8000009c8f9c7221 */ /* 0x000fe20000010000 */
[----:B-1----:R-:W-:Y:S02]  /*6f20*/  SHF.L.U32 R37, R38, 0x10, RZ ;  /* 0x0000001026257819 */ /* 0x002fe400000006ff */
[----:B------:R-:W-:Y:S02]  /*6f30*/  IADD3 R143, PT, PT, R123, 0x300, RZ ;  /* 0x000003007b8f7810 */ /* 0x000fe40007ffe0ff */
[----:B---3--:R-:W-:Y:S01]  /*6f40*/  LOP3.LUT R33, R33, R37, R43, 0xfe, !PT ;  /* 0x0000002521217212 */ /* 0x008fe200078efe2b */
[----:B------:R-:W-:Y:S01]  /*6f50*/  IMAD.WIDE.U32 R36, R159, 0x8, R174 ;  /* 0x000000089f247825 */ /* 0x000fe200078e00ae */
[----:B----4-:R-:W-:-:S03]  /*6f60*/  LOP3.LUT R32, R32, R39, RZ, 0xfc, !PT ;  /* 0x0000002720207212 */ /* 0x010fc600078efcff */
[----:B------:R-:W-:Y:S02]  /*6f70*/  IMAD.WIDE.U32 R38, R143, 0x8, R190 ;  /* 0x000000088f267825 */ /* 0x000fe400078e00be */
[----:B------:R0:W-:Y:S04]  /*6f80*/  STG.E.64 desc[UR16][R36.64], R32 ;  /* 0x0000002024007986 */ /* 0x0001e8000c101b10 */
[----:B------:R-:W3:Y:S01]  /*6f90*/  LDG.E.64 R38, desc[UR16][R38.64] ;  /* 0x0000001026267981 */ /* 0x000ee2000c1e1b00 */
[----:B------:R-:W-:Y:S01]  /*6fa0*/  @P2 MOV R43, R35 ;  /* 0x00000023002b2202 */ /* 0x000fe20000000f00 */
[----:B------:R-:W-:Y:S01]  /*6fb0*/  FFMA.FTZ R155, R139, UR13, R137 ;  /* 0x0000000d8b9b7c23 */ /* 0x000fe20008010089 */
[----:B------:R-:W-:-:S03]  /*6fc0*/  @P3 SHF.R.U32.HI R145, RZ, 0x10, R35 ;  /* 0x00000010ff913819 */ /* 0x000fc60000011623 */
[----:B------:R-:W-:Y:S01]  /*6fd0*/  @P2 HADD2.F32 R43, -RZ, R43.H0_H0 ;  /* 0x2000002bff2b2230 */ /* 0x000fe20000004100 */
[----:B------:R-:W-:-:S04]  /*6fe0*/  CS2R R150, SRZ ;  /* 0x0000000000967805 */ /* 0x000fc8000001ff00 */
[----:B------:R-:W-:Y:S01]  /*6ff0*/  @P2 FMUL.FTZ R150, R132, R43 ;  /* 0x0000002b84962220 */ /* 0x000fe20000410000 */
[----:B------:R-:W-:Y:S01]  /*7000*/  LOP3.LUT P2, RZ, R149, 0xff00, RZ, 0xc0, !PT ;  /* 0x0000ff0095ff7812 */ /* 0x000fe2000784c0ff */
[----:B------:R-:W-:Y:S01]  /*7010*/  FADD.FTZ R155, R138, -R155 ;  /* 0x8000009b8a9b7221 */ /* 0x000fe20000010000 */
[----:B------:R-:W-:Y:S01]  /*7020*/  MOV R132, RZ ;  /* 0x000000ff00847202 */ /* 0x000fe20000000f00 */
[----:B------:R-:W-:Y:S01]  /*7030*/  FFMA.FTZ R156, R156, UR12, R17 ;  /* 0x0000000c9c9c7c23 */ /* 0x000fe20008010011 */
[----:B0-----:R-:W-:Y:S01]  /*7040*/  FFMA.FTZ R37, R144, UR13, R137 ;  /* 0x0000000d90257c23 */ /* 0x001fe20008010089 */
[----:B------:R-:W-:Y:S02]  /*7050*/  FFMA.FTZ R32, R155, UR12, R18 ;  /* 0x0000000c9b207c23 */ /* 0x000fe40008010012 */
[----:B------:R-:W-:Y:S01]  /*7060*/  FMUL.FTZ R156, R156, UR4 ;  /* 0x000000049c9c7c20 */ /* 0x000fe20008410000 */
[----:B------:R-:W-:Y:S01]  /*7070*/  FADD.FTZ R142, R142, -R37 ;  /* 0x800000258e8e7221 */ /* 0x000fe20000010000 */
[----:B------:R-:W-:-:S02]  /*7080*/  FMUL.FTZ R32, R32, UR4 ;  /* 0x0000000420207c20 */ /* 0x000fc40008410000 */
[----:B------:R-:W-:Y:S01]  /*7090*/  FMUL.FTZ R144, R156, UR26 ;  /* 0x0000001a9c907c20 */ /* 0x000fe20008410000 */
[----:B------:R-:W-:Y:S02]  /*70a0*/  HFMA2 R43, -RZ, RZ, 0, 0 ;  /* 0x00000000ff2b7431 */ /* 0x000fe400000001ff */
[----:B------:R-:W-:Y:S01]  /*70b0*/  FFMA.FTZ R147, R147, UR13, R137 ;  /* 0x0000000d93937c23 */ /* 0x000fe20008010089 */
[----:B------:R-:W-:Y:S01]  /*70c0*/  FMUL.FTZ R138, R32, UR26 ;  /* 0x0000001a208a7c20 */ /* 0x000fe20008410000 */
[----:B------:R-:W-:Y:S02]  /*70d0*/  FFMA.FTZ R32, R142, UR12, R19 ;  /* 0x0000000c8e207c23 */ /* 0x000fe40008010013 */
[----:B------:R-:W-:Y:S01]  /*70e0*/  FADD.FTZ R147, R148, -R147 ;  /* 0x8000009394937221 */ /* 0x000fe20000010000 */
[----:B------:R-:W-:Y:S02]  /*70f0*/  MOV R142, RZ ;  /* 0x000000ff008e7202 */ /* 0x000fe40000000f00 */
[----:B--2---:R-:W-:-:S02]  /*7100*/  @P5 MOV R35, R40 ;  /* 0x0000002800235202 */ /* 0x004fc40000000f00 */
        /* <DEDUP_REMOVED lines=16> */
[----:B------:R-:W-:Y:S01]  /*7210*/  FFMA.FTZ R32, R147, UR12, R16 ;  /* 0x0000000c93207c23 */ /* 0x000fe20008010010 */
[----:B------:R-:W-:Y:S02]  /*7220*/  FMUL.FTZ R40, R40, UR26 ;  /* 0x0000001a28287c20 */ /* 0x000fe40008410000 */
[----:B------:R-:W-:Y:S01]  /*7230*/  @P4 FMUL.FTZ R34, R35, R138 ;  /* 0x0000008a23224220 */ /* 0x000fe20000410000 */
[----:B------:R-:W-:Y:S02]  /*7240*/  @P5 HADD2.F32 R35, -RZ, R167.H1_H1 ;  /* 0x300000a7ff235230 */ /* 0x000fe40000004100 */
[----:B------:R-:W-:Y:S01]  /*7250*/  FMUL.FTZ R32, R32, UR4 ;  /* 0x0000000420207c20 */ /* 0x000fe20008410000 */
[----:B------:R-:W-:Y:S02]  /*7260*/  HFMA2 R133, -RZ, RZ, 0, 0 ;  /* 0x00000000ff857431 */ /* 0x000fe400000001ff */
[----:B------:R-:W-:-:S02]  /*7270*/  @P3 HADD2.F32 R36, -RZ, R64.H0_H0 ;  /* 0x20000040ff243230 */ /* 0x000fc40000004100 */
        /* <DEDUP_REMOVED lines=17> */
[----:B------:R-:W-:-:S04]  /*7390*/  FFMA.FTZ R127, R127, UR13, R137 ;  /* 0x0000000d7f7f7c23 */ /* 0x000fc80008010089 */
[----:B------:R-:W-:Y:S02]  /*73a0*/  @P6 HADD2.F32 R142, -RZ, R133.H0_H0 ;  /* 0x20000085ff8e6230 */ /* 0x000fe40000004100 */
[----:B------:R-:W-:Y:S02]  /*73b0*/  HFMA2 R123, -RZ, RZ, 0, 0 ;  /* 0x00000000ff7b7431 */ /* 0x000fe400000001ff */
[----:B------:R-:W-:Y:S01]  /*73c0*/  FADD.FTZ R130, R130, -R127 ;  /* 0x8000007f82827221 */ /* 0x000fe20000010000 */
[----:B---3--:R-:W-:Y:S01]  /*73d0*/  @P3 MOV R32, R38 ;  /* 0x0000002600203202 */ /* 0x008fe20000000f00 */
[----:B------:R-:W-:Y:S01]  /*73e0*/  @P6 FMUL.FTZ R123, R153, R142 ;  /* 0x0000008e997b6220 */ /* 0x000fe20000410000 */
[----:B------:R-:W-:-:S03]  /*73f0*/  CS2R R142, SRZ ;  /* 0x00000000008e7805 */ /* 0x000fc6000001ff00 */
[----:B------:R-:W-:Y:S01]  /*7400*/  @P3 HADD2.F32 R32, -RZ, R32.H0_H0 ;  /* 0x20000020ff203230 */ /* 0x000fe20000004100 */
[----:B------:R-:W-:Y:S01]  /*7410*/  @P0 SHF.R.U32.HI R41, RZ, 0x10, R41 ;  /* 0x00000010ff290819 */ /* 0x000fe20000011629 */
[----:B------:R-:W-:Y:S01]  /*7420*/  FFMA.FTZ R127, R128, UR13, R137 ;  /* 0x0000000d807f7c23 */ /* 0x000fe20008010089 */
[----:B------:R-:W-:Y:S02]  /*7430*/  @P2 SHF.R.U64 R35, R38, 0x10, R39 ;  /* 0x0000001026232819 */ /* 0x000fe40000001227 */
[----:B------:R-:W-:Y:S01]  /*7440*/  @P3 FMUL.FTZ R142, R145, R32 ;  /* 0x00000020918e3220 */ /* 0x000fe20000410000 */
[----:B------:R-:W-:Y:S01]  /*7450*/  FFMA.FTZ R32, R130, UR12, R21 ;  /* 0x0000000c82207c23 */ /* 0x000fe20008010015 */
[----:B------:R-:W-:Y:S01]  /*7460*/  LOP3.LUT P6, RZ, R136, 0xff00, RZ, 0xc0, !PT ;  /* 0x0000ff0088ff7812 */ /* 0x000fe200078cc0ff */
[----:B------:R-:W-:Y:S02]  /*7470*/  @P0 HADD2.F32 R33, -RZ, R41.H0_H0 ;  /* 0x20000029ff210230 */ /* 0x000fe40000004100 */
[----:B------:R-:W-:Y:S01]  /*7480*/  FADD.FTZ R127, R126, -R127 ;  /* 0x8000007f7e7f7221 */ /* 0x000fe20000010000 */
[----:B------:R-:W-:Y:S01]  /*7490*/  FMUL.FTZ R32, R32, UR4 ;  /* 0x0000000420207c20 */ /* 0x000fe20008410000 */
[----:B------:R-:W-:-:S02]  /*74a0*/  @P2 HADD2.F32 R35, -RZ, R35.H0_H0 ;  /* 0x20000023ff232230 */ /* 0x000fc40000004100 */
[----:B------:R-:W-:Y:S02]  /*74b0*/  HFMA2 R133, -RZ, RZ, 0, 0 ;  /* 0x00000000ff857431 */ /* 0x000fe400000001ff */
[----:B------:R-:W-:Y:S01]  /*74c0*/  @P0 FMUL.FTZ R133, R152, R33 ;  /* 0x0000002198850220 */ /* 0x000fe20000410000 */
[----:B------:R-:W-:Y:S01]  /*74d0*/  FMUL.FTZ R38, R32, UR26 ;  /* 0x0000001a20267c20 */ /* 0x000fe20008410000 */
[----:B------:R-:W-:Y:S01]  /*74e0*/  FFMA.FTZ R32, R127, UR12, R22 ;  /* 0x0000000c7f207c23 */ /* 0x000fe20008010016 */
[----:B------:R-:W-:Y:S01]  /*74f0*/  LOP3.LUT P0, RZ, R136, 0xff0000, RZ, 0xc0, !PT ;  /* 0x00ff000088ff7812 */ /* 0x000fe2000780c0ff */
[----:B------:R-:W-:Y:S01]  /*7500*/  FFMA.FTZ R34, R129, UR13, R137 ;  /* 0x0000000d81227c23 */ /* 0x000fe20008010089 */
[----:B------:R-:W-:Y:S01]  /*7510*/  @P2 FMUL.FTZ R143, R144, R35 ;  /* 0x00000023908f2220 */ /* 0x000fe20000410000 */
[----:B------:R-:W-:Y:S01]  /*7520*/  ISETP.GE.U32.AND P2, PT, R136, 0x1000000, PT ;  /* 0x010000008800780c */ /* 0x000fe20003f46070 */
[----:B------:R-:W-:Y:S01]  /*7530*/  FMUL.FTZ R32, R32, UR4 ;  /* 0x0000000420207c20 */ /* 0x000fe20008410000 */
[----:B------:R-:W-:Y:S01]  /*7540*/  FADD.FTZ R126, R131, -R34 ;  /* 0x80000022837e7221 */ /* 0x000fe20000010000 */
[----:B------:R-:W-:-:S02]  /*7550*/  @P6 HADD2.F32 R35, -RZ, R165.H0_H0 ;  /* 0x200000a5ff236230 */ /* 0x000fc40000004100 */
[----:B------:R-:W-:Y:S01]  /*7560*/  FFMA.FTZ R134, R134, UR13, R137 ;  /* 0x0000000d86867c23 */ /* 0x000fe20008010089 */
[----:B------:R-:W-:Y:S01]  /*7570*/  FMUL.FTZ R130, R32, UR26 ;  /* 0x0000001a20827c20 */ /* 0x000fe20008410000 */
[----:B------:R-:W-:Y:S01]  /*7580*/  FFMA.FTZ R32, R126, UR12, R23 ;  /* 0x0000000c7e207c23 */ /* 0x000fe20008010017 */
[----:B------:R-:W-:Y:S01]  /*7590*/  LOP3.LUT P3, RZ, R136, 0xff, RZ, 0xc0, !PT ;  /* 0x000000ff88ff7812 */ /* 0x000fe2000786c0ff */
[----:B------:R-:W-:Y:S01]  /*75a0*/  FADD.FTZ R135, R135, -R134 ;  /* 0x8000008687877221 */ /* 0x000fe20000010000 */
[----:B------:R-:W-:Y:S01]  /*75b0*/  MOV R33, RZ ;  /* 0x000000ff00217202 */ /* 0x000fe20000000f00 */
[----:B------:R-:W-:Y:S01]  /*75c0*/  @P6 FMUL.FTZ R33, R35, R38 ;  /* 0x0000002623216220 */ /* 0x000fe20000410000 */
[----:B------:R-:W-:Y:S01]  /*75d0*/  FMUL.FTZ R129, R32, UR4 ;  /* 0x0000000420817c20 */ /* 0x000fe20008410000 */
[----:B------:R-:W-:Y:S02]  /*75e0*/  @P0 HADD2.F32 R35, -RZ, R67.H0_H0 ;  /* 0x20000043ff230230 */ /* 0x000fe40000004100 */
[----:B------:R-:W-:Y:S01]  /*75f0*/  FFMA.FTZ R32, R135, UR12, R20 ;  /* 0x0000000c87207c23 */ /* 0x000fe20008010014 */
[----:B------:R-:W-:-:S02]  /*7600*/  @P2 HADD2.F32 R126, -RZ, R165.H1_H1 ;  /* 0x300000a5ff7e2230 */ /* 0x000fc40000004100 */
[----:B------:R-:W-:Y:S01]  /*7610*/  FMUL.FTZ R129, R129, UR26 ;  /* 0x0000001a81817c20 */ /* 0x000fe20008410000 */
[----:B------:R-:W-:Y:S02]  /*7620*/  HFMA2 R34, -RZ, RZ, 0, 0 ;  /* 0x00000000ff227431 */ /* 0x000fe400000001ff */
[----:B------:R-:W-:Y:S01]  /*7630*/  @P0 FMUL.FTZ R34, R35, R130 ;  /* 0x0000008223220220 */ /* 0x000fe20000410000 */
[----:B------:R-:W-:Y:S01]  /*7640*/  MOV R35, RZ ;  /* 0x000000ff00237202 */ /* 0x000fe20000000f00 */
[----:B------:R-:W-:Y:S01]  /*7650*/  FMUL.FTZ R32, R32, UR4 ;  /* 0x0000000420207c20 */ /* 0x000fe20008410000 */
[----:B------:R-:W-:Y:S01]  /*7660*/  @P2 FMUL.FTZ R35, R126, R129 ;  /* 0x000000817e232220 */ /* 0x000fe20000410000 */
[----:B------:R-:W-:Y:S01]  /*7670*/  @P3 HADD2.F32 R134, -RZ, R66.H0_H0 ;  /* 0x20000042ff863230 */ /* 0x000fe20000004100 */
[----:B------:R-:W0:Y:S01]  /*7680*/  F2F.F16.F32 R33, R33 ;  /* 0x0000002100217304 */ /* 0x000e220000200800 */
[----:B------:R-:W-:Y:S01]  /*7690*/  FMUL.FTZ R41, R32, UR26 ;  /* 0x0000001a20297c20 */ /* 0x000fe20008410000 */
[----:B------:R-:W-:-:S03]  /*76a0*/  HFMA2 R126, -RZ, RZ, 0, 0 ;  /* 0x00000000ff7e7431 */ /* 0x000fc600000001ff */
[----:B------:R-:W-:-:S03]  /*76b0*/  @P3 FMUL.FTZ R126, R134, R41 ;  /* 0x00000029867e3220 */ /* 0x000fc60000410000 */
        /* <DEDUP_REMOVED lines=9> */
[----:B------:R-:W-:-:S03]  /*7750*/  LOP3.LUT R32, R32, R131, RZ, 0xfc, !PT ;  /* 0x0000008320207212 */ /* 0x000fc600078efcff */
[--C-:B------:R-:W-:Y:S02]  /*7760*/  FFMA.FTZ R128, R125, UR13, R137.reuse ;  /* 0x0000000d7d807c23 */ /* 0x100fe40008010089 */
[----:B------:R0:W-:Y:S02]  /*7770*/  STG.E.64 desc[UR16][R34.64], R32 ;  /* 0x0000002022007986 */ /* 0x0001e4000c101b10 */
[----:B------:R-:W-:Y:S01]  /*7780*/  FADD.FTZ R134, R59, -R128 ;  /* 0x800000803b867221 */ /* 0x000fe20000010000 */
[----:B------:R-:W-:Y:S01]  /*7790*/  FFMA.FTZ R131, R58, UR13, R137 ;  /* 0x0000000d3a837c23 */ /* 0x000fe20008010089 */
[----:B------:R-:W-:Y:S02]  /*77a0*/  HFMA2 R125, -RZ, RZ, 0, 0 ;  /* 0x00000000ff7d7431 */ /* 0x000fe400000001ff */
[----:B------:R-:W-:Y:S01]  /*77b0*/  @P4 FMUL.FTZ R125, R138, R127 ;  /* 0x0000007f8a7d4220 */ /* 0x000fe20000410000 */
[----:B0-----:R-:W-:-:S04]  /*77c0*/  IMAD.WIDE.U32 R32, R122, 0x8, R190 ;  /* 0x000000087a207825 */ /* 0x001fc800078e00be */
[----:B------:R-:W-:Y:S01]  /*77d0*/  FFMA.FTZ R34, R134, UR12, R25 ;  /* 0x0000000c86227c23 */ /* 0x000fe20008010019 */
[----:B------:R-:W-:Y:S01]  /*77e0*/  @P5 SHF.R.U32.HI R39, RZ, 0x10, R39 ;  /* 0x00000010ff275819 */ /* 0x000fe20000011627 */
[----:B------:R-:W3:Y:S01]  /*77f0*/  LDG.E.64 R32, desc[UR16][R32.64] ;  /* 0x0000001020207981 */ /* 0x000ee2000c1e1b00 */
[----:B------:R-:W-:Y:S01]  /*7800*/  LOP3.LUT P4, RZ, R55, 0xff00, RZ, 0xc0, !PT ;  /* 0x0000ff0037ff7812 */ /* 0x000fe2000788c0ff */
[----:B------:R-:W-:Y:S01]  /*7810*/  FMUL.FTZ R34, R34, UR4 ;  /* 0x0000000422227c20 */ /* 0x000fe20008410000 */
[----:B------:R-:W-:Y:S01]  /*7820*/  CS2R R126, SRZ ;  /* 0x00000000007e7805 */ /* 0x000fe2000001ff00 */
[----:B------:R-:W-:Y:S01]  /*7830*/  FADD.FTZ R131, R124, -R131 ;  /* 0x800000837c837221 */ /* 0x000fe20000010000 */
[----:B------:R-:W-:Y:S02]  /*7840*/  @P5 HADD2.F32 R39, -RZ, R39.H0_H0 ;  /* 0x20000027ff275230 */ /* 0x000fe40000004100 */
[----:B------:R-:W-:-:S03]  /*7850*/  FFMA.FTZ R57, R57, UR13, R137 ;  /* 0x0000000d39397c23 */ /* 0x000fc60008010089 */
[----:B------:R-:W-:Y:S01]  /*7860*/  @P5 FMUL.FTZ R126, R40, R39 ;  /* 0x00000027287e5220 */ /* 0x000fe20000410000 */
[----:B------:R-:W-:Y:S01]  /*7870*/  ISETP.GE.U32.AND P5, PT, R55, 0x1000000, PT ;  /* 0x010000003700780c */ /* 0x000fe20003fa6070 */
[----:B------:R-:W-:Y:S02]  /*7880*/  FADD.FTZ R40, R54, -R57 ;  /* 0x8000003936287221 */ /* 0x000fe40000010000 */
[----:B------:R-:W-:Y:S02]  /*7890*/  @P4 HADD2.F32 R39, -RZ, R164.H0_H0 ;  /* 0x200000a4ff274230 */ /* 0x000fe40000004100 */
[----:B------:R-:W-:Y:S02]  /*78a0*/  HFMA2 R128, -RZ, RZ, 0, 0 ;  /* 0x00000000ff807431 */ /* 0x000fe400000001ff */
[----:B------:R-:W-:Y:S01]  /*78b0*/  FFMA.FTZ R56, R56, UR13, R137 ;  /* 0x0000000d38387c23 */ /* 0x000fe20008010089 */
[----:B--2---:R-:W-:Y:S02]  /*78c0*/  @P3 MOV R58, R36 ;  /* 0x00000024003a3202 */ /* 0x004fe40000000f00 */
[----:B------:R-:W-:-:S03]  /*78d0*/  @P6 SHF.R.U64 R59, R36, 0x10, R37 ;  /* 0x00000010243b6819 */ /* 0x000fc60000001225 */
[----:B------:R-:W-:-:S05]  /*78e0*/  @P3 HADD2.F32 R36, -RZ, R58.H0_H0 ;  /* 0x2000003aff243230 */ /* 0x000fca0000004100 */
[----:B------:R-:W-:Y:S01]  /*78f0*/  @P3 FMUL.FTZ R127, R41, R36 ;  /* 0x00000024297f3220 */ /* 0x000fe20000410000 */
[----:B------:R-:W-:Y:S01]  /*7900*/  FMUL.FTZ R36, R34, UR26 ;  /* 0x0000001a22247c20 */ /* 0x000fe20008410000 */
[----:B------:R-:W-:Y:S01]  /*7910*/  FFMA.FTZ R34, R131, UR12, R26 ;  /* 0x0000000c83227c23 */ /* 0x000fe2000801001a */
[----:B------:R-:W-:-:S03]  /*7920*/  @P6 HADD2.F32 R35, -RZ, R59.H0_H0 ;  /* 0x2000003bff236230 */ /* 0x000fc60000004100 */
[----:B------:R-:W-:Y:S01]  /*7930*/  FMUL.FTZ R34, R34, UR4 ;  /* 0x0000000422227c20 */ /* 0x000fe20008410000 */
[C---:B------:R-:W-:Y:S01]  /*7940*/  LOP3.LUT P3, RZ, R55.reuse, 0xff0000, RZ, 0xc0, !PT ;  /* 0x00ff000037ff7812 */ /* 0x040fe2000786c0ff */
[----:B------:R-:W-:Y:S01]  /*7950*/  @P6 FMUL.FTZ R128, R38, R35 ;  /* 0x0000002326806220 */ /* 0x000fe20000410000 */
[----:B------:R-:W-:Y:S01]  /*7960*/  LOP3.LUT P6, RZ, R55, 0xff, RZ, 0xc0, !PT ;  /* 0x000000ff37ff7812 */ /* 0x000fe200078cc0ff */
[----:B------:R-:W-:Y:S01]  /*7970*/  FMUL.FTZ R54, R34, UR26 ;  /* 0x0000001a22367c20 */ /* 0x000fe20008410000 */
[----:B------:R-:W-:Y:S01]  /*7980*/  MOV R35, RZ ;  /* 0x000000ff00237202 */ /* 0x000fe20000000f00 */
[----:B------:R-:W-:Y:S01]  /*7990*/  FFMA.FTZ R34, R40, UR12, R27 ;  /* 0x0000000c28227c23 */ /* 0x000fe2000801001b */
[----:B------:R-:W-:Y:S01]  /*79a0*/  @P4 FMUL.FTZ R35, R39, R36 ;  /* 0x0000002427234220 */ /* 0x000fe20000410000 */
[----:B------:R-:W-:Y:S02]  /*79b0*/  FADD.FTZ R39, R53, -R56 ;  /* 0x8000003835277221 */ /* 0x000fe40000010000 */
[----:B------:R-:W-:Y:S01]  /*79c0*/  FMUL.FTZ R53, R34, UR4 ;  /* 0x0000000422357c20 */ /* 0x000fe20008410000 */
[----:B------:R-:W-:-:S02]  /*79d0*/  @P5 HADD2.F32 R40, -RZ, R164.H1_H1 ;  /* 0x300000a4ff285230 */ /* 0x000fc40000004100 */
[----:B------:R-:W-:Y:S01]  /*79e0*/  FFMA.FTZ R34, R39, UR12, R24 ;  /* 0x0000000c27227c23 */ /* 0x000fe20008010018 */
[----:B------:R-:W-:Y:S01]  /*79f0*/  FMUL.FTZ R53, R53, UR26 ;  /* 0x0000001a35357c20 */ /* 0x000fe20008410000 */
[----:B------:R-:W-:Y:S02]  /*7a00*/  @P3 HADD2.F32 R41, -RZ, R69.H0_H0 ;  /* 0x20000045ff293230 */ /* 0x000fe40000004100 */
[----:B------:R-:W-:Y:S01]  /*7a10*/  FMUL.FTZ R34, R34, UR4 ;  /* 0x0000000422227c20 */ /* 0x000fe20008410000 */
[----:B------:R-:W-:Y:S01]  /*7a20*/  MOV R55, RZ ;  /* 0x000000ff00377202 */ /* 0x000fe20000000f00 */
[----:B------:R-:W-:Y:S01]  /*7a30*/  @P5 FMUL.FTZ R55, R40, R53 ;  /* 0x0000003528375220 */ /* 0x000fe20000410000 */
[----:B------:R-:W-:Y:S02]  /*7a40*/  @P6 HADD2.F32 R40, -RZ, R68.H0_H0 ;  /* 0x20000044ff286230 */ /* 0x000fe40000004100 */
[----:B------:R-:W-:Y:S01]  /*7a50*/  FMUL.FTZ R57, R34, UR26 ;  /* 0x0000001a22397c20 */ /* 0x000fe20008410000 */
[----:B------:R-:W-:-:S02]  /*7a60*/  HFMA2 R38, -RZ, RZ, 0, 0 ;  /* 0x00000000ff267431 */ /* 0x000fc400000001ff */
[----:B------:R-:W-:Y:S01]  /*7a70*/  @P3 FMUL.FTZ R38, R41, R54 ;  /* 0x0000003629263220 */ /* 0x000fe20000410000 */
        /* <DEDUP_REMOVED lines=18> */
[--C-:B------:R-:W-:Y:S01]  /*7ba0*/  FFMA.FTZ R50, R50, UR13, R137.reuse ;  /* 0x0000000d32327c23 */ /* 0x100fe20008010089 */
[----:B------:R-:W-:Y:S02]  /*7bb0*/  HFMA2 R49, -RZ, RZ, 0, 0 ;  /* 0x00000000ff317431 */ /* 0x000fe400000001ff */
[--C-:B------:R-:W-:Y:S01]  /*7bc0*/  FFMA.FTZ R56, R51, UR13, R137.reuse ;  /* 0x0000000d33387c23 */ /* 0x100fe20008010089 */
[----:B------:R-:W-:Y:S01]  /*7bd0*/  @P0 FMUL.FTZ R49, R130, R55 ;  /* 0x0000003782310220 */ /* 0x000fe20000410000 */
[----:B------:R-:W-:Y:S01]  /*7be0*/  LOP3.LUT P0, RZ, R46, 0xff00, RZ, 0xc0, !PT ;  /* 0x0000ff002eff7812 */ /* 0x000fe2000780c0ff */
[----:B------:R-:W-:Y:S01]  /*7bf0*/  FFMA.FTZ R137, R52, UR13, R137 ;  /* 0x0000000d34897c23 */ /* 0x000fe20008010089 */
[----:B------:R-:W-:Y:S01]  /*7c00*/  FADD.FTZ R52, R47, -R50 ;  /* 0x800000322f347221 */ /* 0x000fe20000010000 */
[----:B------:R-:W-:Y:S01]  /*7c10*/  CS2R R50, SRZ ;  /* 0x0000000000327805 */ /* 0x000fe2000001ff00 */
[----:B------:R-:W-:Y:S01]  /*7c20*/  FADD.FTZ R45, R45, -R56 ;  /* 0x800000382d2d7221 */ /* 0x000fe20000010000 */
[----:B------:R-:W-:-:S02]  /*7c30*/  HFMA2 R47, -RZ, RZ, 0, 0 ;  /* 0x00000000ff2f7431 */ /* 0x000fc400000001ff */
[----:B------:R-:W-:Y:S01]  /*7c40*/  FADD.FTZ R48, R48, -R137 ;  /* 0x8000008930307221 */ /* 0x000fe20000010000 */
[----:B---3--:R-:W-:Y:S02]  /*7c50*/  @P6 MOV R34, R32 ;  /* 0x0000002000226202 */ /* 0x008fe40000000f00 */
[----:B------:R-:W-:Y:S01]  /*7c60*/  @P4 SHF.R.U64 R35, R32, 0x10, R33 ;  /* 0x0000001020234819 */ /* 0x000fe20000001221 */
[----:B------:R-:W-:Y:S02]  /*7c70*/  @P2 HADD2.F32 R32, -RZ, R37.H0_H0 ;  /* 0x20000025ff202230 */ /* 0x000fe40000004100 */
[----:B------:R-:W-:-:S03]  /*7c80*/  @P6 HADD2.F32 R34, -RZ, R34.H0_H0 ;  /* 0x20000022ff226230 */ /* 0x000fc60000004100 */
[----:B------:R-:W-:Y:S01]  /*7c90*/  @P2 FMUL.FTZ R50, R129, R32 ;  /* 0x0000002081322220 */ /* 0x000fe20000410000 */
[----:B------:R-:W-:Y:S01]  /*7ca0*/  FFMA.FTZ R32, R52, UR12, R29 ;  /* 0x0000000c34207c23 */ /* 0x000fe2000801001d */
[----:B------:R-:W-:Y:S01]  /*7cb0*/  LOP3.LUT P2, RZ, R46, 0xff0000, RZ, 0xc0, !PT ;  /* 0x00ff00002eff7812 */ /* 0x000fe2000784c0ff */
[----:B------:R-:W-:Y:S02]  /*7cc0*/  @P4 HADD2.F32 R35, -RZ, R35.H0_H0 ;  /* 0x20000023ff234230 */ /* 0x000fe40000004100 */
[----:B------:R-:W-:Y:S01]  /*7cd0*/  @P6 FMUL.FTZ R47, R57, R34 ;  /* 0x00000022392f6220 */ /* 0x000fe20000410000 */
[----:B------:R-:W-:Y:S01]  /*7ce0*/  FMUL.FTZ R32, R32, UR4 ;  /* 0x0000000420207c20 */ /* 0x000fe20008410000 */
[----:B------:R-:W-:Y:S01]  /*7cf0*/  FFMA.FTZ R34, R45, UR12, R30 ;  /* 0x0000000c2d227c23 */ /* 0x000fe2000801001e */
[----:B------:R-:W-:Y:S01]  /*7d00*/  @P0 HADD2.F32 R37, -RZ, R121.H0_H0 ;  /* 0x20000079ff250230 */ /* 0x000fe20000004100 */
[----:B------:R-:W-:Y:S01]  /*7d10*/  ISETP.GE.U32.AND P6, PT, R46, 0x1000000, PT ;  /* 0x010000002e00780c */ /* 0x000fe20003fc6070 */
[----:B------:R-:W-:Y:S01]  /*7d20*/  FMUL.FTZ R32, R32, UR26 ;  /* 0x0000001a20207c20 */ /* 0x000fe20008410000 */
[----:B------:R-:W-:Y:S01]  /*7d30*/  @P4 FMUL.FTZ R51, R36, R35 ;  /* 0x0000002324334220 */ /* 0x000fe20000410000 */
[----:B------:R-:W-:Y:S01]  /*7d40*/  FMUL.FTZ R34, R34, UR4 ;  /* 0x0000000422227c20 */ /* 0x000fe20008410000 */
[----:B------:R-:W-:Y:S01]  /*7d50*/  MOV R35, RZ ;  /* 0x000000ff00237202 */ /* 0x000fe20000000f00 */
[----:B------:R-:W-:Y:S01]  /*7d60*/  @P0 FMUL.FTZ R35, R37, R32 ;  /* 0x0000002025230220 */ /* 0x000fe20000410000 */
[----:B------:R-:W-:-:S02]  /*7d70*/  @P2 HADD2.F32 R37, -RZ, R71.H0_H0 ;  /* 0x20000047ff252230 */ /* 0x000fc40000004100 */
[----:B------:R-:W-:Y:S01]  /*7d80*/  FMUL.FTZ R58, R34, UR26 ;  /* 0x0000001a223a7c20 */ /* 0x000fe20008410000 */
[----:B------:R-:W-:Y:S01]  /*7d90*/  FFMA.FTZ R34, R48, UR12, R31 ;  /* 0x0000000c30227c23 */ /* 0x000fe2000801001f */
[----:B------:R-:W-:Y:S01]  /*7da0*/  HFMA2 R36, -RZ, RZ, 0, 0 ;  /* 0x00000000ff247431 */ /* 0x000fe200000001ff */
[----:B------:R-:W-:Y:S01]  /*7db0*/  LOP3.LUT P4, RZ, R46, 0xff, RZ, 0xc0, !PT ;  /* 0x000000ff2eff7812 */ /* 0x000fe2000788c0ff */
[----:B------:R-:W-:Y:S01]  /*7dc0*/  @P2 FMUL.FTZ R36, R37, R58 ;  /* 0x0000003a25242220 */ /* 0x000fe20000410000 */
[----:B------:R-:W-:Y:S01]  /*7dd0*/  FMUL.FTZ R37, R34, UR4 ;  /* 0x0000000422257c20 */ /* 0x000fe20008410000 */
[----:B------:R-:W-:Y:S01]  /*7de0*/  FADD.FTZ R59, R44, -R59 ;  /* 0x8000003b2c3b7221 */ /* 0x000fe20000010000 */
[----:B------:R-:W-:Y:S02]  /*7df0*/  @P6 HADD2.F32 R38, -RZ, R121.H1_H1 ;  /* 0x30000079ff266230 */ /* 0x000fe40000004100 */
[----:B------:R-:W-:Y:S01]  /*7e00*/  FMUL.FTZ R57, R37, UR26 ;  /* 0x0000001a25397c20 */ /* 0x000fe20008410000 */
[----:B------:R-:W-:Y:S01]  /*7e10*/  FFMA.FTZ R34, R59, UR12, R28 ;  /* 0x0000000c3b227c23 */ /* 0x000fe2000801001c */
[----:B------:R-:W-:-:S02]  /*7e20*/  MOV R44, RZ ;  /* 0x000000ff002c7202 */ /* 0x000fc40000000f00 */
[----:B------:R-:W-:Y:S01]  /*7e30*/  @P6 FMUL.FTZ R44, R38, R57 ;  /* 0x00000039262c6220 */ /* 0x000fe20000410000 */
[----:B------:R-:W-:Y:S01]  /*7e40*/  FMUL.FTZ R34, R34, UR4 ;  /* 0x0000000422227c20 */ /* 0x000fe20008410000 */
        /* <DEDUP_REMOVED lines=39> */
.L_x_9619:
        /* <DEDUP_REMOVED lines=12> */
[----:B------:R-:W-:Y:S01]  /*8180*/  FFMA.FTZ R37, R178, UR12, R5 ;  /* 0x0000000cb2257c23 */ /* 0x000fe20008010005 */
[----:B------:R-:W-:Y:S01]  /*8190*/  MOV R43, RZ ;  /* 0x000000ff002b7202 */ /* 0x000fe20000000f00 */
[----:B------:R-:W-:Y:S01]  /*81a0*/  FFMA.FTZ R38, R177, UR12, R6 ;  /* 0x0000000cb1267c23 */ /* 0x000fe20008010006 */
[----:B------:R-:W-:Y:S01]  /*81b0*/  FADD.FTZ R174, R174, -R173 ;  /* 0x800000adaeae7221 */ /* 0x000fe20000010000 */
[----:B------:R-:W0:Y:S01]  /*81c0*/  @P0 LDC R33, c[0x0][0x408] ;  /* 0x00010200ff210b82 */ /* 0x000e220000000800 */
[----:B------:R-:W-:Y:S01]  /*81d0*/  @P0 FMUL.FTZ R32, R37, UR4 ;  /* 0x0000000425200c20 */ /* 0x000fe20008410000 */
[----:B------:R-:W-:Y:S01]  /*81e0*/  LOP3.LUT P6, RZ, R159, 0xff00, RZ, 0xc0, !PT ;  /* 0x0000ff009fff7812 */ /* 0x000fe200078cc0ff */
[----:B------:R-:W-:Y:S01]  /*81f0*/  FFMA.FTZ R39, R174, UR12, R7 ;  /* 0x0000000cae277c23 */ /* 0x000fe20008010007 */
[--C-:B------:R-:W-:Y:S01]  /*8200*/  FFMA.FTZ R162, R162, UR13, R137.reuse ;  /* 0x0000000da2a27c23 */ /* 0x100fe20008010089 */
[----:B------:R-:W-:-:S02]  /*8210*/  FFMA.FTZ R160, R160, UR13, R137 ;  /* 0x0000000da0a07c23 */ /* 0x000fc40008010089 */
[----:B------:R-:W-:Y:S01]  /*8220*/  @P3 FMUL.FTZ R35, R39, UR4 ;  /* 0x0000000427233c20 */ /* 0x000fe20008410000 */
[----:B------:R-:W1:Y:S01]  /*8230*/  @P2 LDC R36, c[0x0][0x408] ;  /* 0x00010200ff242b82 */ /* 0x000e620000000800 */
[----:B------:R-:W-:-:S07]  /*8240*/  FADD.FTZ R161, R161, -R160 ;  /* 0x800000a0a1a17221 */ /* 0x000fce0000010000 */
[----:B------:R-:W3:Y:S01]  /*8250*/  @P3 LDC R176, c[0x0][0x408] ;  /* 0x00010200ffb03b82 */ /* 0x000ee20000000800 */
[----:B0-----:R-:W-:Y:S01]  /*8260*/  @P0 FMUL.FTZ R34, R32, R33 ;  /* 0x0000002120220220 */ /* 0x001fe20000410000 */
[----:B------:R-:W-:Y:S01]  /*8270*/  @P0 HADD2.F32 R33, -RZ, R170.H0_H0 ;  /* 0x200000aaff210230 */ /* 0x000fe20000004100 */
[----:B------:R-:W-:-:S05]  /*8280*/  MOV R32, RZ ;  /* 0x000000ff00207202 */ /* 0x000fca0000000f00 */
[----:B------:R-:W0:Y:S01]  /*8290*/  @P4 LDC R42, c[0x0][0x408] ;  /* 0x00010200ff2a4b82 */ /* 0x000e220000000800 */
[----:B------:R-:W-:Y:S01]  /*82a0*/  @P0 FMUL.FTZ R32, R33, R34 ;  /* 0x0000002221200220 */ /* 0x000fe20000410000 */
[----:B------:R-:W-:Y:S01]  /*82b0*/  @P2 FMUL.FTZ R33, R38, UR4 ;  /* 0x0000000426212c20 */ /* 0x000fe20008410000 */
[----:B------:R-:W-:-:S03]  /*82c0*/  HFMA2 R34, -RZ, RZ, 0, 0 ;  /* 0x00000000ff227431 */ /* 0x000fc600000001ff */
        /* <DEDUP_REMOVED lines=12> */
[----:B------:R-:W-:-:S03]  /*8390*/  FFMA.FTZ R36, R33, UR12, R4 ;  /* 0x0000000c21247c23 */ /* 0x000fc60008010004 */
[----:B------:R-:W3:Y:S01]  /*83a0*/  LDC.64 R176, c[0x0][0x468] ;  /* 0x00011a00ffb07b82 */ /* 0x000ee20000000a00 */
[----:B------:R-:W-:Y:S01]  /*83b0*/  @P4 FMUL.FTZ R33, R36, UR4 ;  /* 0x0000000424214c20 */ /* 0x000fe20008410000 */
[----:B------:R-:W4:Y:S03]  /*83c0*/  F2F.F16.F32 R43, R43 ;  /* 0x0000002b002b7304 */ /* 0x000f260000200800 */
[----:B0-----:R-:W-:Y:S01]  /*83d0*/  @P4 FMUL.FTZ R146, R33, R42 ;  /* 0x0000002a21924220 */ /* 0x001fe20000410000 */
[----:B------:R-:W-:Y:S02]  /*83e0*/  @P4 HADD2.F32 R33, -RZ, R2.H0_H0 ;  /* 0x20000002ff214230 */ /* 0x000fe40000004100 */
[----:B------:R-:W-:-:S03]  /*83f0*/  HFMA2 R42, -RZ, RZ, 0, 0 ;  /* 0x00000000ff2a7431 */ /* 0x000fc600000001ff */
        /* <DEDUP_REMOVED lines=19> */
[----:B------:R-:W-:Y:S01]  /*8530*/  FFMA.FTZ R33, R34, UR12, R9 ;  /* 0x0000000c22217c23 */ /* 0x000fe20008010009 */
[----:B------:R-:W-:Y:S01]  /*8540*/  FFMA.FTZ R34, R161, UR12, R10 ;  /* 0x0000000ca1227c23 */ /* 0x000fe2000801000a */
[----:B------:R-:W-:-:S02]  /*8550*/  LOP3.LUT P5, RZ, R159, 0xff, RZ, 0xc0, !PT ;  /* 0x000000ff9fff7812 */ /* 0x000fc400078ac0ff */
[----:B------:R-:W-:Y:S02]  /*8560*/  CS2R R160, SRZ ;  /* 0x0000000000a07805 */ /* 0x000fe4000001ff00 */
[----:B--2---:R-:W-:-:S09]  /*8570*/  @P0 SHF.R.U64 R146, R40, 0x10, R41 ;  /* 0x0000001028920819 */ /* 0x004fd20000001229 */
[----:B------:R-:W1:Y:S01]  /*8580*/  @P5 LDC R178, c[0x0][0x408] ;  /* 0x00010200ffb25b82 */ /* 0x000e620000000800 */
[----:B------:R-:W-:Y:S01]  /*8590*/  @P2 MOV R32, R41 ;  /* 0x0000002900202202 */ /* 0x000fe20000000f00 */
[----:B------:R-:W-:Y:S01]  /*85a0*/  @P0 HADD2.F32 R42, -RZ, R146.H0_H0 ;  /* 0x20000092ff2a0230 */ /* 0x000fe20000004100 */
[----:B------:R-:W-:-:S03]  /*85b0*/  MOV R146, RZ ;  /* 0x000000ff00927202 */ /* 0x000fc60000000f00 */
        /* <DEDUP_REMOVED lines=20> */
[----:B------:R-:W-:-:S03]  /*8700*/  FFMA.FTZ R35, R132, UR13, R137 ;  /* 0x0000000d84237c23 */ /* 0x000fc60008010089 */
[----:B------:R-:W-:Y:S01]  /*8710*/  FADD.FTZ R32, R141, -R32 ;  /* 0x800000208d207221 */ /* 0x000fe20000010000 */
[----:B------:R-:W-:Y:S01]  /*8720*/  FADD.FTZ R133, R140, -R35 ;  /* 0x800000238c857221 */ /* 0x000fe20000010000 */
[----:B------:R-:W0:Y:S01]  /*8730*/  @P5 LDC R141, c[0x0][0x408] ;  /* 0x00010200ff8d5b82 */ /* 0x000e220000000800 */
[----:B------:R-:W-:Y:S01]  /*8740*/  F2F.F16.F32 R160, R160 ;  /* 0x000000a000a07304 */ /* 0x000fe20000200800 */
[----:B------:R-:W-:-:S04]  /*8750*/  FFMA.FTZ R35, R32, UR12, R11 ;  /* 0x0000000c20237c23 */ /* 0x000fc8000801000b */
[----:B------:R-:W-:-:S04]  /*8760*/  @P2 FMUL.FTZ R32, R35, UR4 ;  /* 0x0000000423202c20 */ /* 0x000fc80008410000 */
[----:B--2---:R-:W-:Y:S01]  /*8770*/  @P2 FMUL.FTZ R159, R32, R159 ;  /* 0x0000009f209f2220 */ /* 0x004fe20000410000 */
[----:B------:R-:W-:-:S05]  /*8780*/  @P2 HADD2.F32 R32, -RZ, R169.H1_H1 ;  /* 0x300000a9ff202230 */ /* 0x000fca0000004100 */
[----:B------:R-:W-:Y:S01]  /*8790*/  @P2 FMUL.FTZ R163, R32, R159 ;  /* 0x0000009f20a32220 */ /* 0x000fe20000410000 */
[----:B------:R-:W-:Y:S01]  /*87a0*/  FFMA.FTZ R32, R133, UR12, R8 ;  /* 0x0000000c85207c23 */ /* 0x000fe20008010008 */
        /* <DEDUP_REMOVED lines=23> */
[----:B------:R-:W-:Y:S01]  /*8920*/  MOV R166, RZ ;  /* 0x000000ff00a67202 */ /* 0x000fe20000000f00 */
[----:B------:R-:W-:Y:S02]  /*8930*/  @P3 HADD2.F32 R36, -RZ, R38.H0_H0 ;  /* 0x20000026ff243230 */ /* 0x000fe40000004100 */
[----:B--2---:R-:W-:Y:S01]  /*8940*/  @P3 FMUL.FTZ R39, R39, R160 ;  /* 0x000000a027273220 */ /* 0x004fe20000410000 */
[----:B------:R-:W0:Y:S01]  /*8950*/  @P6 LDC R38, c[0x0][0x408] ;  /* 0x00010200ff266b82 */ /* 0x000e220000000800 */
[----:B------:R-:W-:Y:S01]  /*8960*/  @P4 FMUL.FTZ R166, R40, R37 ;  /* 0x0000002528a64220 */ /* 0x000fe20000410000 */
[----:B------:R-:W-:-:S02]  /*8970*/  CS2R R140, SRZ ;  /* 0x00000000008c7805 */ /* 0x000fc4000001ff00 */
[----:B------:R-:W-:Y:S01]  /*8980*/  LOP3.LUT P4, RZ, R158, 0xff, RZ, 0xc0, !PT ;  /* 0x000000ff9eff7812 */ /* 0x000fe2000788c0ff */
[----:B------:R-:W-:Y:S01]  /*8990*/  @P3 FMUL.FTZ R140, R36, R39 ;  /* 0x00000027248c3220 */ /* 0x000fe20000410000 */
[----:B------:R-:W-:Y:S01]  /*89a0*/  @P5 FMUL.FTZ R37, R32, UR4 ;  /* 0x0000000420255c20 */ /* 0x000fe20008410000 */
[----:B------:R-:W-:Y:S01]  /*89b0*/  LOP3.LUT P3, RZ, R158, 0xff00, RZ, 0xc0, !PT ;  /* 0x0000ff009eff7812 */ /* 0x000fe2000786c0ff */
[----:B------:R-:W-:Y:S01]  /*89c0*/  @P6 FMUL.FTZ R33, R33, UR4 ;  /* 0x0000000421216c20 */ /* 0x000fe20008410000 */
[--C-:B------:R-:W-:Y:S01]  /*89d0*/  FFMA.FTZ R157, R157, UR13, R137.reuse ;  /* 0x0000000d9d9d7c23 */ /* 0x100fe20008010089 */
[----:B-1----:R-:W-:Y:S01]  /*89e0*/  @P5 FMUL.FTZ R37, R37, R178 ;  /* 0x000000b225255220 */ /* 0x002fe20000410000 */
[----:B------:R-:W-:Y:S01]  /*89f0*/  FFMA.FTZ R154, R154, UR13, R137 ;  /* 0x0000000d9a9a7c23 */ /* 0x000fe20008010089 */
[----:B------:R-:W-:Y:S01]  /*8a00*/  MOV R41, RZ ;  /* 0x000000ff00297202 */ /* 0x000fe20000000f00 */
[----:B------:R-:W-:Y:S01]  /*8a10*/  FADD.FTZ R157, R156, -R157 ;  /* 0x8000009d9c9d7221 */ /* 0x000fe20000010000 */
[----:B------:R-:W-:Y:S01]  /*8a20*/  @P0 FMUL.FTZ R34, R34, UR4 ;  /* 0x0000000422220c20 */ /* 0x000fe20008410000 */
[----:B------:R-:W-:-:S04]  /*8a30*/  FFMA.FTZ R147, R147, UR13, R137 ;  /* 0x0000000d93937c23 */ /* 0x000fc80008010089 */
[----:B------:R-:W-:Y:S01]  /*8a40*/  FADD.FTZ R147, R148, -R147 ;  /* 0x8000009394937221 */ /* 0x000fe20000010000 */
[----:B---3--:R-:W-:-:S05]  /*8a50*/  @P5 MOV R36, R42 ;  /* 0x0000002a00245202 */ /* 0x008fca0000000f00 */
[----:B------:R-:W-:Y:S01]  /*8a60*/  @P5 HADD2.F32 R32, -RZ, R36.H0_H0 ;  /* 0x20000024ff205230 */ /* 0x000fe20000004100 */
[----:B------:R-:W-:Y:S01]  /*8a70*/  @P6 SHF.R.U64 R36, R42, 0x10, R43 ;  /* 0x000000102a246819 */ /* 0x000fe2000000122b */
[----:B------:R-:W-:-:S03]  /*8a80*/  HFMA2 R42, -RZ, RZ, 0, 0 ;  /* 0x00000000ff2a7431 */ /* 0x000fc600000001ff */
[----:B------:R-:W-:Y:S01]  /*8a90*/  @P5 FMUL.FTZ R141, R32, R37 ;  /* 0x00000025208d5220 */ /* 0x000fe20000410000 */
[----:B------:R-:W-:Y:S01]  /*8aa0*/  ISETP.GE.U32.AND P5, PT, R158, 0x1000000, PT ;  /* 0x010000009e00780c */ /* 0x000fe20003fa6070 */
[----:B------:R-:W1:Y:S01]  /*8ab0*/  @P4 LDC R32, c[0x0][0x408] ;  /* 0x00010200ff204b82 */ /* 0x000e620000000800 */
[----:B------:R-:W-:Y:S02]  /*8ac0*/  @P6 HADD2.F32 R36, -RZ, R36.H0_H0 ;  /* 0x20000024ff246230 */ /* 0x000fe40000004100 */
[----:B0-----:R-:W-:Y:S01]  /*8ad0*/  @P6 FMUL.FTZ R37, R33, R38 ;  /* 0x0000002621256220 */ /* 0x001fe20000410000 */
[----:B------:R-:W-:-:S03]  /*8ae0*/  FFMA.FTZ R38, R155, UR13, R137 ;  /* 0x0000000d9b267c23 */ /* 0x000fc60008010089 */
[----:B------:R-:W-:Y:S01]  /*8af0*/  @P6 FMUL.FTZ R42, R36, R37 ;  /* 0x00000025242a6220 */ /* 0x000fe20000410000 */
[----:B------:R-:W-:Y:S01]  /*8b00*/  LOP3.LUT P6, RZ, R158, 0xff0000, RZ, 0xc0, !PT ;  /* 0x00ff00009eff7812 */ /* 0x000fe200078cc0ff */
[----:B------:R-:W0:Y:S01]  /*8b10*/  @P3 LDC R33, c[0x0][0x408] ;  /* 0x00010200ff213b82 */ /* 0x000e220000000800 */
[----:B------:R-:W-:Y:S01]  /*8b20*/  FFMA.FTZ R36, R157, UR12, R12 ;  /* 0x0000000c9d247c23 */ /* 0x000fe2000801000c */
[----:B------:R-:W-:Y:S01]  /*8b30*/  FADD.FTZ R156, R153, -R38 ;  /* 0x80000026999c7221 */ /* 0x000fe20000010000 */
[----:B------:R-:W-:Y:S02]  /*8b40*/  @P4 HADD2.F32 R38, -RZ, R62.H0_H0 ;  /* 0x2000003eff264230 */ /* 0x000fe40000004100 */
[----:B------:R-:W-:-:S03]  /*8b50*/  @P4 FMUL.FTZ R37, R36, UR4 ;  /* 0x0000000424254c20 */ /* 0x000fc60008410000 */
[----:B------:R-:W2:Y:S01]  /*8b60*/  @P5 LDC R40, c[0x0][0x408] ;  /* 0x00010200ff285b82 */ /* 0x000ea20000000800 */
[----:B-1----:R-:W-:Y:S01]  /*8b70*/  @P4 FMUL.FTZ R39, R37, R32 ;  /* 0x0000002025274220 */ /* 0x002fe20000410000 */
[----:B------:R-:W-:-:S06]  /*8b80*/  FFMA.FTZ R37, R156, UR12, R13 ;  /* 0x0000000c9c257c23 */ /* 0x000fcc000801000d */
[----:B------:R-:W1:Y:S01]  /*8b90*/  @P6 LDC R32, c[0x0][0x408] ;  /* 0x00010200ff206b82 */ /* 0x000e620000000800 */
[----:B------:R-:W-:Y:S01]  /*8ba0*/  FADD.FTZ R156, R151, -R154 ;  /* 0x8000009a979c7221 */ /* 0x000fe20000010000 */
[----:B------:R-:W-:Y:S01]  /*8bb0*/  @P4 FMUL.FTZ R41, R38, R39 ;  /* 0x0000002726294220 */ /* 0x000fe20000410000 */
[----:B------:R-:W-:Y:S01]  /*8bc0*/  @P3 FMUL.FTZ R154, R37, UR4 ;  /* 0x00000004259a3c20 */ /* 0x000fe20008410000 */
[----:B------:R-:W-:Y:S01]  /*8bd0*/  FFMA.FTZ R39, R152, UR13, R137 ;  /* 0x0000000d98277c23 */ /* 0x000fe20008010089 */
[--C-:B------:R-:W-:Y:S02]  /*8be0*/  @P3 HADD2.F32 R38, -RZ, R168.reuse.H0_H0 ;  /* 0x200000a8ff263230 */ /* 0x100fe40000004100 */
[----:B------:R-:W-:Y:S02]  /*8bf0*/  HFMA2 R151, -RZ, RZ, 0, 0 ;  /* 0x00000000ff977431 */ /* 0x000fe400000001ff */
[----:B0-----:R-:W-:Y:S01]  /*8c00*/  @P3 FMUL.FTZ R33, R154, R33 ;  /* 0x000000219a213220 */ /* 0x001fe20000410000 */
[----:B------:R-:W-:Y:S01]  /*8c10*/  FADD.FTZ R153, R150, -R39 ;  /* 0x8000002796997221 */ /* 0x000fe20000010000 */
[----:B------:R-:W-:Y:S01]  /*8c20*/  FFMA.FTZ R39, R156, UR12, R15 ;  /* 0x0000000c9c277c23 */ /* 0x000fe2000801000f */
[----:B------:R-:W0:Y:S01]  /*8c30*/  @P0 LDC R155, c[0x0][0x408] ;  /* 0x00010200ff9b0b82 */ /* 0x000e220000000800 */
[----:B------:R-:W-:Y:S01]  /*8c40*/  @P3 FMUL.FTZ R151, R38, R33 ;  /* 0x0000002126973220 */ /* 0x000fe20000410000 */
[----:B------:R-:W-:Y:S01]  /*8c50*/  FFMA.FTZ R38, R153, UR12, R14 ;  /* 0x0000000c99267c23 */ /* 0x000fe2000801000e */
[----:B------:R-:W-:Y:S01]  /*8c60*/  @P5 FMUL.FTZ R33, R39, UR4 ;  /* 0x0000000427215c20 */ /* 0x000fe20008410000 */
[----:B------:R-:W-:Y:S01]  /*8c70*/  @P5 HADD2.F32 R150, -RZ, R168.H1_H1 ;  /* 0x300000a8ff965230 */ /* 0x000fe20000004100 */
[----:B------:R-:W-:Y:S01]  /*8c80*/  MOV R152, RZ ;  /* 0x000000ff00987202 */ /* 0x000fe20000000f00 */
[----:B------:R-:W-:Y:S01]  /*8c90*/  @P6 FMUL.FTZ R153, R38, UR4 ;  /* 0x0000000426996c20 */ /* 0x000fe20008410000 */
[----:B--2---:R-:W-:Y:S01]  /*8ca0*/  @P5 FMUL.FTZ R157, R33, R40 ;  /* 0x00000028219d5220 */ /* 0x004fe20000410000 */
[----:B------:R-:W-:Y:S01]  /*8cb0*/  HFMA2 R40, -RZ, RZ, 0, 0 ;  /* 0x00000000ff287431 */ /* 0x000fe200000001ff */
[----:B------:R2:W3:Y:S01]  /*8cc0*/  F2F.F16.F32 R33, R151 ;  /* 0x0000009700217304 */ /* 0x0004e20000200800 */
[----:B------:R-:W4:Y:S01]  /*8cd0*/  @P3 LDC R158, c[0x0][0x408] ;  /* 0x00010200ff9e3b82 */ /* 0x000f220000000800 */
[----:B------:R-:W-:Y:S01]  /*8ce0*/  @P5 FMUL.FTZ R152, R150, R157 ;  /* 0x0000009d96985220 */ /* 0x000fe20000410000 */
[----:B------:R-:W-:-:S02]  /*8cf0*/  @P6 HADD2.F32 R150, -RZ, R63.H0_H0 ;  /* 0x2000003fff966230 */ /* 0x000fc40000004100 */
[----:B------:R-:W-:Y:S01]  /*8d00*/  @P2 FMUL.FTZ R156, R35, UR4 ;  /* 0x00000004239c2c20 */ /* 0x000fe20008410000 */
[----:B-1----:R-:W-:Y:S01]  /*8d10*/  @P6 FMUL.FTZ R153, R153, R32 ;  /* 0x0000002099996220 */ /* 0x002fe20000410000 */
[----:B------:R-:W-:Y:S01]  /*8d20*/  @P0 MOV R32, R43 ;  /* 0x0000002b00200202 */ /* 0x000fe20000000f00 */
[----:B------:R-:W1:Y:S02]  /*8d30*/  F2F.F16.F32 R152, R152 ;  /* 0x0000009800987304 */ /* 0x000e640000200800 */
[----:B------:R-:W-:Y:S01]  /*8d40*/  @P6 FMUL.FTZ R40, R150, R153 ;  /* 0x0000009996286220 */ /* 0x000fe20000410000 */
[----:B--2---:R-:W2:Y:S01]  /*8d50*/  @P2 LDC R151, c[0x0][0x408] ;  /* 0x00010200ff972b82 */ /* 0x004ea20000000800 */
[----:B------:R-:W-:Y:S02]  /*8d60*/  HFMA2 R150, -RZ, RZ, 0, 0 ;  /* 0x00000000ff967431 */ /* 0x000fe400000001ff */
[----:B0-----:R-:W-:Y:S02]  /*8d70*/  @P0 FMUL.FTZ R155, R34, R155 ;  /* 0x0000009b229b0220 */ /* 0x001fe40000410000 */
[----:B------:R-:W0:Y:S01]  /*8d80*/  F2F.F16.F32 R41, R41 ;  /* 0x0000002900297304 */ /* 0x000e220000200800 */
[----:B------:R-:W-:-:S02]  /*8d90*/  @P0 HADD2.F32 R34, -RZ, R32.H0_H0 ;  /* 0x20000020ff220230 */ /* 0x000fc40000004100 */
[----:B------:R-:W4:Y:S01]  /*8da0*/  @P4 LDC R153, c[0x0][0x408] ;  /* 0x00010200ff994b82 */ /* 0x000f220000000800 */
[----:B---3--:R-:W-:-:S04]  /*8db0*/  IMAD.WIDE.U32 R32, R33, 0x10000, RZ ;  /* 0x0001000021207825 */ /* 0x008fc800078e00ff */
[----:B------:R-:W-:Y:S01]  /*8dc0*/  @P0 FMUL.FTZ R150, R34, R155 ;  /* 0x0000009b22960220 */ /* 0x000fe20000410000 */
[----:B-1----:R-:W-:Y:S01]  /*8dd0*/  SHF.L.U32 R157, R152, 0x10, RZ ;  /* 0x00000010989d7819 */ /* 0x002fe200000006ff */
[----:B------:R0:W1:Y:S01]  /*8de0*/  F2F.F16.F32 R154, R40 ;  /* 0x00000028009a7304 */ /* 0x0000620000200800 */
[----:B------:R-:W-:Y:S01]  /*8df0*/  IADD3 R152, PT, PT, R123, 0x300, RZ ;  /* 0x000003007b987810 */ /* 0x000fe20007ffe0ff */
[----:B------:R-:W-:Y:S01]  /*8e00*/  IMAD.WIDE.U32 R34, R159, 0x8, R176 ;  /* 0x000000089f227825 */ /* 0x000fe200078e00b0 */
[----:B------:R-:W-:Y:S02]  /*8e10*/  LOP3.LUT P0, RZ, R149, 0xff, RZ, 0xc0, !PT ;  /* 0x000000ff95ff7812 */ /* 0x000fe4000780c0ff */
[----:B0-----:R-:W-:Y:S02]  /*8e20*/  LOP3.LUT R40, R32, R41, RZ, 0xfc, !PT ;  /* 0x0000002920287212 */ /* 0x001fe400078efcff */
[----:B-1----:R-:W-:Y:S01]  /*8e30*/  LOP3.LUT R41, R33, R157, R154, 0xfe, !PT ;  /* 0x0000009d21297212 */ /* 0x002fe200078efe9a */
[----:B------:R-:W-:Y:S01]  /*8e40*/  IMAD.WIDE.U32 R32, R159, 0x10, R174 ;  /* 0x000000109f207825 */ /* 0x000fe200078e00ae */
[----:B------:R-:W-:-:S04]  /*8e50*/  @P2 SHF.R.U32.HI R154, RZ, 0x10, R43 ;  /* 0x00000010ff9a2819 */ /* 0x000fc8000001162b */
[----:B------:R0:W-:Y:S01]  /*8e60*/  STG.E.128 desc[UR16][R32.64], R36 ;  /* 0x0000002420007986 */ /* 0x0001e2000c101d10 */
[----:B------:R-:W-:Y:S02]  /*8e70*/  @P2 HADD2.F32 R154, -RZ, R154.H0_H0 ;  /* 0x2000009aff9a2230 */ /* 0x000fe40000004100 */
[----:B--2---:R-:W-:Y:S01]  /*8e80*/  @P2 FMUL.FTZ R151, R156, R151 ;  /* 0x000000979c972220 */ /* 0x004fe20000410000 */
[----:B------:R1:W-:Y:S01]  /*8e90*/  STG.E.64 desc[UR16][R34.64], R40 ;  /* 0x0000002822007986 */ /* 0x0003e2000c101b10 */
[----:B------:R-:W-:Y:S02]  /*8ea0*/  MOV R43, RZ ;  /* 0x000000ff002b7202 */ /* 0x000fe40000000f00 */
[----:B------:R-:W-:Y:S01]  /*8eb0*/  @P2 FMUL.FTZ R43, R154, R151 ;  /* 0x000000979a2b2220 */ /* 0x000fe20000410000 */
[----:B------:R-:W-:Y:S01]  /*8ec0*/  @P4 FMUL.FTZ R156, R36, UR4 ;  /* 0x00000004249c4c20 */ /* 0x000fe20008410000 */
[----:B------:R-:W-:Y:S01]  /*8ed0*/  LOP3.LUT P2, RZ, R149, 0xff00, RZ, 0xc0, !PT ;  /* 0x0000ff0095ff7812 */ /* 0x000fe2000784c0ff */
[----:B------:R-:W2:Y:S01]  /*8ee0*/  @P0 LDC R154, c[0x0][0x408] ;  /* 0x00010200ff9a0b82 */ /* 0x000ea20000000800 */
[----:B0-----:R-:W-:Y:S01]  /*8ef0*/  IMAD.WIDE.U32 R32, R152, 0x8, R190 ;  /* 0x0000000898207825 */ /* 0x001fe200078e00be */
[----:B----4-:R-:W-:-:S04]  /*8f00*/  @P4 MOV R155, R132 ;  /* 0x00000084009b4202 */ /* 0x010fc80000000f00 */
[----:B-1----:R0:W3:Y:S01]  /*8f10*/  LDG.E.64 R40, desc[UR16][R32.64] ;  /* 0x0000001020287981 */ /* 0x0020e2000c1e1b00 */
[----:B------:R-:W-:Y:S02]  /*8f20*/  @P4 HADD2.F32 R34, -RZ, R155.H0_H0 ;  /* 0x2000009bff224230 */ /* 0x000fe40000004100 */
[----:B------:R-:W-:Y:S01]  /*8f30*/  @P4 FMUL.FTZ R153, R156, R153 ;  /* 0x000000999c994220 */ /* 0x000fe20000410000 */
[----:B------:R-:W-:Y:S01]  /*8f40*/  @P3 FMUL.FTZ R37, R37, UR4 ;  /* 0x0000000425253c20 */ /* 0x000fe20008410000 */
[----:B------:R-:W-:Y:S01]  /*8f50*/  HFMA2 R151, -RZ, RZ, 0, 0 ;  /* 0x00000000ff977431 */ /* 0x000fe200000001ff */
[----:B------:R-:W1:Y:S01]  /*8f60*/  @P2 LDC R156, c[0x0][0x408] ;  /* 0x00010200ff9c2b82 */ /* 0x000e620000000800 */
[----:B------:R-:W-:Y:S01]  /*8f70*/  @P4 FMUL.FTZ R151, R34, R153 ;  /* 0x0000009922974220 */ /* 0x000fe20000410000 */
[----:B------:R-:W-:Y:S01]  /*8f80*/  ISETP.GE.U32.AND P4, PT, R149, 0x1000000, PT ;  /* 0x010000009500780c */ /* 0x000fe20003f86070 */
[----:B------:R-:W-:Y:S01]  /*8f90*/  @P3 FMUL.FTZ R37, R37, R158 ;  /* 0x0000009e25253220 */ /* 0x000fe20000410000 */
[----:B------:R-:W-:Y:S01]  /*8fa0*/  FFMA.FTZ R34, R145, UR13, R137 ;  /* 0x0000000d91227c23 */ /* 0x000fe20008010089 */
[----:B0-----:R-:W-:Y:S01]  /*8fb0*/  @P3 SHF.R.U64 R32, R132, 0x10, R133 ;  /* 0x0000001084203819 */ /* 0x001fe20000001285 */
[----:B------:R-:W-:Y:S01]  /*8fc0*/  FFMA.FTZ R145, R144, UR13, R137 ;  /* 0x0000000d90917c23 */ /* 0x000fe20008010089 */
[----:B------:R-:W-:Y:S01]  /*8fd0*/  MOV R132, RZ ;  /* 0x000000ff00847202 */ /* 0x000fe20000000f00 */
[----:B------:R-:W-:Y:S01]  /*8fe0*/  FADD.FTZ R148, R143, -R34 ;  /* 0x800000228f947221 */ /* 0x000fe20000010000 */
[----:B------:R-:W-:-:S02]  /*8ff0*/  @P0 HADD2.F32 R34, -RZ, R64.H0_H0 ;  /* 0x20000040ff220230 */ /* 0x000fc40000004100 */
[----:B------:R-:W-:Y:S02]  /*9000*/  HFMA2 R143, -RZ, RZ, 0, 0 ;  /* 0x00000000ff8f7431 */ /* 0x000fe400000001ff */
[----:B------:R-:W-:Y:S02]  /*9010*/  @P3 HADD2.F32 R32, -RZ, R32.H0_H0 ;  /* 0x20000020ff203230 */ /* 0x000fe40000004100 */
[----:B------:R-:W-:Y:S01]  /*9020*/  FADD.FTZ R144, R142, -R145 ;  /* 0x800000918e907221 */ /* 0x000fe20000010000 */
[----:B------:R-:W-:Y:S01]  /*9030*/  FFMA.FTZ R145, R139, UR13, R137 ;  /* 0x0000000d8b917c23 */ /* 0x000fe20008010089 */
[----:B------:R-:W-:Y:S01]  /*9040*/  MOV R142, RZ ;  /* 0x000000ff008e7202 */ /* 0x000fe20000000f00 */
[----:B------:R-:W0:Y:S01]  /*9050*/  @P4 LDC R36, c[0x0][0x408] ;  /* 0x00010200ff244b82 */ /* 0x000e220000000800 */
[----:B------:R-:W-:Y:S01]  /*9060*/  @P3 FMUL.FTZ R132, R32, R37 ;  /* 0x0000002520843220 */ /* 0x000fe20000410000 */
[----:B------:R-:W-:Y:S01]  /*9070*/  LOP3.LUT P3, RZ, R149, 0xff0000, RZ, 0xc0, !PT ;  /* 0x00ff000095ff7812 */ /* 0x000fe2000786c0ff */
[----:B------:R-:W-:Y:S01]  /*9080*/  FFMA.FTZ R32, R147, UR12, R16 ;  /* 0x0000000c93207c23 */ /* 0x000fe20008010010 */
[----:B------:R-:W-:-:S03]  /*9090*/  FADD.FTZ R147, R138, -R145 ;  /* 0x800000918a937221 */ /* 0x000fc60000010000 */
[----:B------:R-:W-:-:S04]  /*90a0*/  @P0 FMUL.FTZ R33, R32, UR4 ;  /* 0x0000000420210c20 */ /* 0x000fc80008410000 */
[----:B--2---:R-:W-:Y:S01]  /*90b0*/  @P0 FMUL.FTZ R35, R33, R154 ;  /* 0x0000009a21230220 */ /* 0x004fe20000410000 */
[----:B------:R-:W-:Y:S01]  /*90c0*/  FFMA.FTZ R33, R148, UR12, R17 ;  /* 0x0000000c94217c23 */ /* 0x000fe20008010011 */
[----:B------:R-:W-:Y:S01]  /*90d0*/  CS2R R148, SRZ ;  /* 0x0000000000947805 */ /* 0x000fe2000001ff00 */
[----:B------:R-:W2:Y:S01]  /*90e0*/  @P5 LDC R154, c[0x0][0x408] ;  /* 0x00010200ff9a5b82 */ /* 0x000ea20000000800 */
[----:B------:R-:W-:Y:S01]  /*90f0*/  @P0 FMUL.FTZ R143, R34, R35 ;  /* 0x00000023228f0220 */ /* 0x000fe20000410000 */
[----:B------:R-:W-:Y:S01]  /*9100*/  @P2 FMUL.FTZ R35, R33, UR4 ;  /* 0x0000000421232c20 */ /* 0x000fe20008410000 */
[--C-:B------:R-:W-:Y:S02]  /*9110*/  @P2 HADD2.F32 R34, -RZ, R167.reuse.H0_H0 ;  /* 0x200000a7ff222230 */ /* 0x100fe40000004100 */
[----:B------:R-:W-:Y:S01]  /*9120*/  F2F.F16.F32 R145, R143 ;  /* 0x0000008f00917304 */ /* 0x000fe20000200800 */
[----:B-1----:R-:W-:Y:S01]  /*9130*/  @P2 FMUL.FTZ R139, R35, R156 ;  /* 0x0000009c238b2220 */ /* 0x002fe20000410000 */
[----:B------:R-:W-:Y:S01]  /*9140*/  FFMA.FTZ R35, R144, UR12, R19 ;  /* 0x0000000c90237c23 */ /* 0x000fe20008010013 */
[----:B------:R-:W1:Y:S02]  /*9150*/  @P3 LDC R37, c[0x0][0x408] ;  /* 0x00010200ff253b82 */ /* 0x000e640000000800 */
[----:B------:R-:W-:Y:S01]  /*9160*/  @P2 FMUL.FTZ R142, R34, R139 ;  /* 0x0000008b228e2220 */ /* 0x000fe20000410000 */
[----:B------:R-:W-:Y:S01]  /*9170*/  @P4 FMUL.FTZ R153, R35, UR4 ;  /* 0x0000000423994c20 */ /* 0x000fe20008410000 */
[----:B------:R-:W-:Y:S01]  /*9180*/  FFMA.FTZ R34, R147, UR12, R18 ;  /* 0x0000000c93227c23 */ /* 0x000fe20008010012 */
[----:B------:R-:W-:Y:S01]  /*9190*/  @P4 HADD2.F32 R139, -RZ, R167.H1_H1 ;  /* 0x300000a7ff8b4230 */ /* 0x000fe20000004100 */
[----:B------:R-:W4:Y:S01]  /*91a0*/  F2F.F16.F32 R138, R142 ;  /* 0x0000008e008a7304 */ /* 0x000f220000200800 */
[----:B0-----:R-:W-:Y:S01]  /*91b0*/  @P4 FMUL.FTZ R36, R153, R36 ;  /* 0x0000002499244220 */ /* 0x001fe20000410000 */
[----:B------:R-:W-:Y:S01]  /*91c0*/  @P3 FMUL.FTZ R144, R34, UR4 ;  /* 0x0000000422903c20 */ /* 0x000fe20008410000 */
[----:B------:R-:W-:Y:S01]  /*91d0*/  IADD3 R147, PT, PT, R123, 0x400, RZ ;  /* 0x000004007b937810 */ /* 0x000fe20007ffe0ff */
[----:B------:R-:W0:Y:S01]  /*91e0*/  @P0 LDC R156, c[0x0][0x408] ;  /* 0x00010200ff9c0b82 */ /* 0x000e220000000800 */
[----:B------:R-:W-:Y:S01]  /*91f0*/  @P4 FMUL.FTZ R149, R139, R36 ;  /* 0x000000248b954220 */ /* 0x000fe20000410000 */
[----:B------:R-:W-:-:S05]  /*9200*/  @P3 HADD2.F32 R36, -RZ, R65.H0_H0 ;  /* 0x20000041ff243230 */ /* 0x000fca0000004100 */
[----:B------:R-:W2:Y:S01]  /*9210*/  F2F.F16.F32 R149, R149 ;  /* 0x0000009500957304 */ /* 0x000ea20000200800 */
[----:B----4-:R-:W-:-:S04]  /*9220*/  IMAD.WIDE.U32 R138, R138, 0x10000, RZ ;  /* 0x000100008a8a7825 */ /* 0x010fc800078e00ff */
[----:B-1----:R-:W-:Y:S01]  /*9230*/  @P3 FMUL.FTZ R37, R144, R37 ;  /* 0x0000002590253220 */ /* 0x002fe20000410000 */
[----:B------:R-:W-:Y:S01]  /*9240*/  LOP3.LUT R138, R138, R145, RZ, 0xfc, !PT ;  /* 0x000000918a8a7212 */ /* 0x000fe200078efcff */
[----:B------:R-:W-:-:S04]  /*9250*/  IMAD.WIDE.U32 R144, R147, 0x8, R190 ;  /* 0x0000000893907825 */ /* 0x000fc800078e00be */
[----:B------:R-:W-:Y:S01]  /*9260*/  @P3 FMUL.FTZ R148, R36, R37 ;  /* 0x0000002524943220 */ /* 0x000fe20000410000 */
[----:B------:R-:W-:Y:S01]  /*9270*/  IMAD.WIDE.U32 R36, R152, 0x10, R174 ;  /* 0x0000001098247825 */ /* 0x000fe200078e00ae */
[----:B--2---:R-:W-:-:S04]  /*9280*/  SHF.L.U32 R143, R149, 0x10, RZ ;  /* 0x00000010958f7819 */ /* 0x004fc800000006ff */
[----:B------:R-:W1:Y:S01]  /*9290*/  F2F.F16.F32 R148, R148 ;  /* 0x0000009400947304 */ /* 0x000e620000200800 */
[----:B------:R-:W-:Y:S01]  /*92a0*/  STG.E.128 desc[UR16][R36.64], R32 ;  /* 0x0000002024007986 */ /* 0x000fe2000c101d10 */
[----:B-1----:R-:W-:Y:S01]  /*92b0*/  LOP3.LUT R139, R139, R143, R148, 0xfe, !PT ;  /* 0x0000008f8b8b7212 */ /* 0x002fe200078efe94 */
[----:B------:R-:W-:Y:S02]  /*92c0*/  IMAD.WIDE.U32 R142, R152, 0x8, R176 ;  /* 0x00000008988e7825 */ /* 0x000fe400078e00b0 */
[----:B------:R-:W1:Y:S03]  /*92d0*/  @P6 LDC R152, c[0x0][0x408] ;  /* 0x00010200ff986b82 */ /* 0x000e660000000800 */
[----:B------:R2:W-:Y:S04]  /*92e0*/  STG.E.64 desc[UR16][R142.64], R138 ;  /* 0x0000008a8e007986 */ /* 0x0005e8000c101b10 */
[----:B--2---:R2:W4:Y:S01]  /*92f0*/  LDG.E.64 R138, desc[UR16][R144.64] ;  /* 0x00000010908a7981 */ /* 0x004522000c1e1b00 */
[----:B------:R-:W-:Y:S01]  /*9300*/  @P6 MOV R148, R133 ;  /* 0x0000008500946202 */ /* 0x000fe20000000f00 */
[----:B------:R-:W-:Y:S01]  /*9310*/  @P6 FMUL.FTZ R149, R38, UR4 ;  /* 0x0000000426956c20 */ /* 0x000fe20008410000 */
[----:B------:R-:W-:Y:S01]  /*9320*/  @P0 FMUL.FTZ R37, R32, UR4 ;  /* 0x0000000420250c20 */ /* 0x000fe20008410000 */
[----:B------:R-:W-:Y:S01]  /*9330*/  @P5 SHF.R.U32.HI R36, RZ, 0x10, R133 ;  /* 0x00000010ff245819 */ /* 0x000fe20000011685 */
[----:B------:R-:W-:-:S02]  /*9340*/  HFMA2 R123, -RZ, RZ, 0, 0 ;  /* 0x00000000ff7b7431 */ /* 0x000fc400000001ff */
[----:B------:R-:W-:Y:S02]  /*9350*/  @P6 HADD2.F32 R38, -RZ, R148.H0_H0 ;  /* 0x20000094ff266230 */ /* 0x000fe40000004100 */
[----:B-1----:R-:W-:Y:S01]  /*9360*/  @P6 FMUL.FTZ R149, R149, R152 ;  /* 0x0000009895956220 */ /* 0x002fe20000410000 */
[----:B------:R-:W1:Y:S01]  /*9370*/  @P2 LDC R148, c[0x0][0x408] ;  /* 0x00010200ff942b82 */ /* 0x000e620000000800 */
[----:B------:R-:W-:Y:S01]  /*9380*/  @P5 FMUL.FTZ R39, R39, UR4 ;  /* 0x0000000427275c20 */ /* 0x000fe20008410000 */
[----:B------:R-:W-:Y:S02]  /*9390*/  @P5 HADD2.F32 R36, -RZ, R36.H0_H0 ;  /* 0x20000024ff245230 */ /* 0x000fe40000004100 */
[----:B------:R-:W-:Y:S01]  /*93a0*/  @P6 FMUL.FTZ R123, R38, R149 ;  /* 0x00000095267b6220 */ /* 0x000fe20000410000 */
[----:B------:R-:W-:Y:S01]  /*93b0*/  LOP3.LUT P6, RZ, R136, 0xff, RZ, 0xc0, !PT ;  /* 0x000000ff88ff7812 */ /* 0x000fe200078cc0ff */
[----:B0-----:R-:W-:Y:S01]  /*93c0*/  @P0 FMUL.FTZ R37, R37, R156 ;  /* 0x0000009c25250220 */ /* 0x001fe20000410000 */
[----:B------:R-:W-:Y:S01]  /*93d0*/  @P5 FMUL.FTZ R39, R39, R154 ;  /* 0x0000009a27275220 */ /* 0x000fe20000410000 */
[----:B------:R-:W-:-:S02]  /*93e0*/  CS2R R142, SRZ ;  /* 0x00000000008e7805 */ /* 0x000fc4000001ff00 */
[----:B------:R-:W-:Y:S01]  /*93f0*/  MOV R133, RZ ;  /* 0x000000ff00857202 */ /* 0x000fe20000000f00 */
[----:B------:R-:W-:Y:S01]  /*9400*/  @P2 FMUL.FTZ R33, R33, UR4 ;  /* 0x0000000421212c20 */ /* 0x000fe20008410000 */
[----:B------:R-:W-:Y:S01]  /*9410*/  @P5 FMUL.FTZ R133, R36, R39 ;  /* 0x0000002724855220 */ /* 0x000fe20000410000 */
[----:B------:R-:W-:Y:S01]  /*9420*/  LOP3.LUT P5, RZ, R136, 0xff00, RZ, 0xc0, !PT ;  /* 0x0000ff0088ff7812 */ /* 0x000fe200078ac0ff */
[--C-:B------:R-:W-:Y:S01]  /*9430*/  FFMA.FTZ R134, R134, UR13, R137.reuse ;  /* 0x0000000d86867c23 */ /* 0x100fe20008010089 */
[--C-:B------:R-:W-:Y:S01]  /*9440*/  FFMA.FTZ R127, R127, UR13, R137.reuse ;  /* 0x0000000d7f7f7c23 */ /* 0x100fe20008010089 */
[--C-:B------:R-:W-:Y:S01]  /*9450*/  FFMA.FTZ R38, R129, UR13, R137.reuse ;  /* 0x0000000d81267c23 */ /* 0x100fe20008010089 */
[----:B------:R-:W-:Y:S01]  /*9460*/  FFMA.FTZ R129, R128, UR13, R137 ;  /* 0x0000000d80817c23 */ /* 0x000fe20008010089 */
[----:B------:R-:W-:Y:S01]  /*9470*/  FADD.FTZ R135, R135, -R134 ;  /* 0x8000008687877221 */ /* 0x000fe20000010000 */
[----:B------:R-:W0:Y:S01]  /*9480*/  @P6 LDC R39, c[0x0][0x408] ;  /* 0x00010200ff276b82 */ /* 0x000e220000000800 */
[----:B------:R-:W-:Y:S01]  /*9490*/  FADD.FTZ R130, R130, -R127 ;  /* 0x8000007f82827221 */ /* 0x000fe20000010000 */
[----:B------:R-:W-:Y:S01]  /*94a0*/  FADD.FTZ R134, R131, -R38 ;  /* 0x8000002683867221 */ /* 0x000fe20000010000 */
[----:B------:R-:W-:Y:S01]  /*94b0*/  FFMA.FTZ R36, R135, UR12, R20 ;  /* 0x0000000c87247c23 */ /* 0x000fe20008010014 */
[----:B------:R-:W-:-:S02]  /*94c0*/  HFMA2 R127, -RZ, RZ, 0, 0 ;  /* 0x00000000ff7f7431 */ /* 0x000fc400000001ff */
[----:B------:R-:W-:Y:S01]  /*94d0*/  FADD.FTZ R129, R126, -R129 ;  /* 0x800000817e817221 */ /* 0x000fe20000010000 */
[----:B------:R-:W-:Y:S02]  /*94e0*/  HFMA2 R126, -RZ, RZ, 0, 0 ;  /* 0x00000000ff7e7431 */ /* 0x000fe400000001ff */
[----:B-1----:R-:W-:Y:S01]  /*94f0*/  @P2 FMUL.FTZ R33, R33, R148 ;  /* 0x0000009421212220 */ /* 0x002fe20000410000 */
[----:B--2---:R-:W1:Y:S01]  /*9500*/  @P5 LDC R145, c[0x0][0x408] ;  /* 0x00010200ff915b82 */ /* 0x004e620000000800 */
[--C-:B------:R-:W-:Y:S01]  /*9510*/  FFMA.FTZ R131, R58, UR13, R137.reuse ;  /* 0x0000000d3a837c23 */ /* 0x100fe20008010089 */
[----:B------:R-:W-:Y:S01]  /*9520*/  @P3 FMUL.FTZ R34, R34, UR4 ;  /* 0x0000000422223c20 */ /* 0x000fe20008410000 */
[----:B------:R-:W-:Y:S01]  /*9530*/  @P4 FMUL.FTZ R35, R35, UR4 ;  /* 0x0000000423234c20 */ /* 0x000fe20008410000 */
[--C-:B------:R-:W-:Y:S01]  /*9540*/  FFMA.FTZ R57, R57, UR13, R137.reuse ;  /* 0x0000000d39397c23 */ /* 0x100fe20008010089 */
[----:B------:R-:W-:-:S04]  /*9550*/  FFMA.FTZ R56, R56, UR13, R137 ;  /* 0x0000000d38387c23 */ /* 0x000fc80008010089 */
[----:B------:R-:W-:Y:S01]  /*9560*/  FADD.FTZ R53, R53, -R56 ;  /* 0x8000003835357221 */ /* 0x000fe20000010000 */
[----:B---3--:R-:W-:-:S05]  /*9570*/  @P0 MOV R32, R40 ;  /* 0x0000002800200202 */ /* 0x008fca0000000f00 */
[----:B------:R-:W-:-:S05]  /*9580*/  @P0 HADD2.F32 R32, -RZ, R32.H0_H0 ;  /* 0x20000020ff200230 */ /* 0x000fca0000004100 */
[----:B------:R-:W-:Y:S01]  /*9590*/  @P0 FMUL.FTZ R142, R32, R37 ;  /* 0x00000025208e0220 */ /* 0x000fe20000410000 */
[----:B------:R-:W-:Y:S01]  /*95a0*/  @P2 SHF.R.U64 R32, R40, 0x10, R41 ;  /* 0x0000001028202819 */ /* 0x000fe20000001229 */
[----:B------:R-:W-:Y:S01]  /*95b0*/  FFMA.FTZ R37, R130, UR12, R21 ;  /* 0x0000000c82257c23 */ /* 0x000fe20008010015 */
[----:B------:R-:W-:Y:S01]  /*95c0*/  ISETP.GE.U32.AND P0, PT, R136, 0x1000000, PT ;  /* 0x010000008800780c */ /* 0x000fe20003f06070 */
[----:B------:R-:W-:Y:S02]  /*95d0*/  @P5 HADD2.F32 R40, -RZ, R165.H0_H0 ;  /* 0x200000a5ff285230 */ /* 0x000fe40000004100 */
[----:B------:R-:W-:Y:S01]  /*95e0*/  FFMA.FTZ R130, R125, UR13, R137 ;  /* 0x0000000d7d827c23 */ /* 0x000fe20008010089 */
[----:B------:R-:W-:Y:S02]  /*95f0*/  @P2 HADD2.F32 R32, -RZ, R32.H0_H0 ;  /* 0x20000020ff202230 */ /* 0x000fe40000004100 */
[----:B------:R-:W-:Y:S01]  /*9600*/  @P5 FMUL.FTZ R128, R37, UR4 ;  /* 0x0000000425805c20 */ /* 0x000fe20008410000 */
[----:B------:R-:W-:-:S02]  /*9610*/  FADD.FTZ R130, R59, -R130 ;  /* 0x800000823b827221 */ /* 0x000fc40000010000 */
[----:B------:R-:W-:Y:S01]  /*9620*/  @P2 FMUL.FTZ R143, R32, R33 ;  /* 0x00000021208f2220 */ /* 0x000fe20000410000 */
[----:B------:R-:W-:Y:S01]  /*9630*/  LOP3.LUT P2, RZ, R136, 0xff0000, RZ, 0xc0, !PT ;  /* 0x00ff000088ff7812 */ /* 0x000fe2000784c0ff */
[----:B------:R-:W-:Y:S01]  /*9640*/  @P6 FMUL.FTZ R32, R36, UR4 ;  /* 0x0000000424206c20 */ /* 0x000fe20008410000 */
[----:B------:R-:W-:Y:S02]  /*9650*/  @P6 HADD2.F32 R33, -RZ, R66.H0_H0 ;  /* 0x20000042ff216230 */ /* 0x000fe40000004100 */
[----:B-1----:R-:W-:Y:S01]  /*9660*/  @P5 FMUL.FTZ R145, R128, R145 ;  /* 0x0000009180915220 */ /* 0x002fe20000410000 */
[----:B------:R-:W1:Y:S01]  /*9670*/  @P0 LDC R135, c[0x0][0x408] ;  /* 0x00010200ff870b82 */ /* 0x000e620000000800 */
[----:B0-----:R-:W-:Y:S01]  /*9680*/  @P6 FMUL.FTZ R38, R32, R39 ;  /* 0x0000002720266220 */ /* 0x001fe20000410000 */
[----:B------:R-:W-:Y:S01]  /*9690*/  FFMA.FTZ R39, R134, UR12, R23 ;  /* 0x0000000c86277c23 */ /* 0x000fe20008010017 */
[----:B------:R-:W-:Y:S01]  /*96a0*/  MOV R32, RZ ;  /* 0x000000ff00207202 */ /* 0x000fe20000000f00 */
[----:B------:R-:W-:Y:S01]  /*96b0*/  @P5 FMUL.FTZ R32, R40, R145 ;  /* 0x0000009128205220 */ /* 0x000fe20000410000 */
[----:B------:R-:W-:Y:S01]  /*96c0*/  @P6 FMUL.FTZ R127, R33, R38 ;  /* 0x00000026217f6220 */ /* 0x000fe20000410000 */
[----:B------:R-:W-:Y:S01]  /*96d0*/  @P0 FMUL.FTZ R38, R39, UR4 ;  /* 0x0000000427260c20 */ /* 0x000fe20008410000 */
[----:B------:R-:W-:Y:S01]  /*96e0*/  @P0 HADD2.F32 R40, -RZ, R165.H1_H1 ;  /* 0x300000a5ff280230 */ /* 0x000fe20000004100 */
[----:B------:R-:W0:Y:S01]  /*96f0*/  @P3 LDC R33, c[0x0][0x408] ;  /* 0x00010200ff213b82 */ /* 0x000e220000000800 */
[----:B------:R-:W-:Y:S01]  /*9700*/  @P2 HADD2.F32 R125, -RZ, R67.H0_H0 ;  /* 0x20000043ff7d2230 */ /* 0x000fe20000004100 */
[----:B------:R2:W3:Y:S06]  /*9710*/  F2F.F16.F32 R128, R32 ;  /* 0x0000002000807304 */ /* 0x0004ec0000200800 */
[----:B------:R-:W3:Y:S02]  /*9720*/  @P2 LDC R136, c[0x0][0x408] ;  /* 0x00010200ff882b82 */ /* 0x000ee40000000800 */
[----:B------:R-:W3:Y:S01]  /*9730*/  F2F.F16.F32 R127, R127 ;  /* 0x0000007f007f7304 */ /* 0x000ee20000200800 */
[----:B--2---:R-:W-:-:S02]  /*9740*/  @P3 MOV R32, R41 ;  /* 0x0000002900203202 */ /* 0x004fc40000000f00 */
[----:B------:R-:W-:-:S03]  /*9750*/  @P4 SHF.R.U32.HI R41, RZ, 0x10, R41 ;  /* 0x00000010ff294819 */ /* 0x000fc60000011629 */
[----:B------:R-:W2:Y:S01]  /*9760*/  @P4 LDC R134, c[0x0][0x408] ;  /* 0x00010200ff864b82 */ /* 0x000ea20000000800 */
[----:B-1----:R-:W-:Y:S01]  /*9770*/  @P0 FMUL.FTZ R135, R38, R135 ;  /* 0x0000008726870220 */ /* 0x002fe20000410000 */
[----:B------:R-:W-:Y:S01]  /*9780*/  FFMA.FTZ R38, R129, UR12, R22 ;  /* 0x0000000c81267c23 */ /* 0x000fe20008010016 */
[----:B------:R-:W-:Y:S02]  /*9790*/  @P3 HADD2.F32 R32, -RZ, R32.H0_H0 ;  /* 0x20000020ff203230 */ /* 0x000fe40000004100 */
[----:B------:R-:W-:Y:S01]  /*97a0*/  @P0 FMUL.FTZ R126, R40, R135 ;  /* 0x00000087287e0220 */ /* 0x000fe20000410000 */
[----:B------:R-:W-:Y:S01]  /*97b0*/  @P2 FMUL.FTZ R59, R38, UR4 ;  /* 0x00000004263b2c20 */ /* 0x000fe20008410000 */
[----:B------:R-:W-:Y:S01]  /*97c0*/  MOV R40, RZ ;  /* 0x000000ff00287202 */ /* 0x000fe20000000f00 */
[----:B------:R-:W1:Y:S01]  /*97d0*/  @P6 LDC R129, c[0x0][0x408] ;  /* 0x00010200ff816b82 */ /* 0x000e620000000800 */
[----:B------:R3:W2:Y:S01]  /*97e0*/  F2F.F16.F32 R58, R126 ;  /* 0x0000007e003a7304 */ /* 0x0006a20000200800 */
[----:B0-----:R-:W-:Y:S01]  /*97f0*/  @P3 FMUL.FTZ R33, R34, R33 ;  /* 0x0000002122213220 */ /* 0x001fe20000410000 */
[----:B------:R-:W-:-:S02]  /*9800*/  @P4 HADD2.F32 R34, -RZ, R41.H0_H0 ;  /* 0x20000029ff224230 */ /* 0x000fc40000004100 */
[----:B---3--:R-:W-:Y:S01]  /*9810*/  @P2 FMUL.FTZ R136, R59, R136 ;  /* 0x000000883b882220 */ /* 0x008fe20000410000 */
[----:B------:R-:W-:Y:S02]  /*9820*/  FADD.FTZ R59, R124, -R131 ;  /* 0x800000837c3b7221 */ /* 0x000fe40000010000 */
[----:B------:R-:W0:Y:S01]  /*9830*/  @P5 LDC R135, c[0x0][0x408] ;  /* 0x00010200ff875b82 */ /* 0x000e220000000800 */
[----:B------:R-:W-:Y:S01]  /*9840*/  MOV R126, RZ ;  /* 0x000000ff007e7202 */ /* 0x000fe20000000f00 */
[----:B------:R-:W-:Y:S01]  /*9850*/  @P2 FMUL.FTZ R40, R125, R136 ;  /* 0x000000887d282220 */ /* 0x000fe20000410000 */
[----:B------:R-:W-:Y:S02]  /*9860*/  HFMA2 R125, -RZ, RZ, 0, 0 ;  /* 0x00000000ff7d7431 */ /* 0x000fe400000001ff */
[----:B------:R-:W-:Y:S01]  /*9870*/  @P3 FMUL.FTZ R125, R32, R33 ;  /* 0x00000021207d3220 */ /* 0x000fe20000410000 */
[----:B------:R-:W-:Y:S01]  /*9880*/  IMAD.WIDE.U32 R32, R128, 0x10000, RZ ;  /* 0x0001000080207825 */ /* 0x000fe200078e00ff */
[----:B------:R3:W1:Y:S03]  /*9890*/  F2F.F16.F32 R124, R40 ;  /* 0x00000028007c7304 */ /* 0x0006660000200800 */
[----:B--2---:R-:W-:Y:S01]  /*98a0*/  @P4 FMUL.FTZ R35, R35, R134 ;  /* 0x0000008623234220 */ /* 0x004fe20000410000 */
[----:B------:R-:W-:-:S02]  /*98b0*/  LOP3.LUT P3, RZ, R55, 0xff00, RZ, 0xc0, !PT ;  /* 0x0000ff0037ff7812 */ /* 0x000fc4000786c0ff */
[----:B------:R-:W-:Y:S01]  /*98c0*/  LOP3.LUT R32, R32, R127, RZ, 0xfc, !PT ;  /* 0x0000007f20207212 */ /* 0x000fe200078efcff */
[----:B------:R-:W-:Y:S01]  /*98d0*/  @P4 FMUL.FTZ R126, R34, R35 ;  /* 0x00000023227e4220 */ /* 0x000fe20000410000 */
[----:B------:R-:W-:Y:S01]  /*98e0*/  SHF.L.U32 R35, R58, 0x10, RZ ;  /* 0x000000103a237819 */ /* 0x000fe200000006ff */
[----:B------:R-:W-:Y:S01]  /*98f0*/  @P6 FMUL.FTZ R58, R36, UR4 ;  /* 0x00000004243a6c20 */ /* 0x000fe20008410000 */
[----:B---3--:R-:W-:Y:S01]  /*9900*/  IMAD.WIDE.U32 R40, R147, 0x10, R174 ;  /* 0x0000001093287825 */ /* 0x008fe200078e00ae */
[----:B------:R-:W-:-:S03]  /*9910*/  LOP3.LUT P4, RZ, R55, 0xff0000, RZ, 0xc0, !PT ;  /* 0x00ff000037ff7812 */ /* 0x000fc6000788c0ff */
[----:B-1----:R-:W-:Y:S01]  /*9920*/  @P6 FMUL.FTZ R129, R58, R129 ;  /* 0x000000813a816220 */ /* 0x002fe20000410000 */
[----:B------:R1:W-:Y:S01]  /*9930*/  STG.E.128 desc[UR16][R40.64], R36 ;  /* 0x0000002428007986 */ /* 0x0003e2000c101d10 */
[----:B------:R-:W-:Y:S01]  /*9940*/  LOP3.LUT R33, R33, R35, R124, 0xfe, !PT ;  /* 0x0000002321217212 */ /* 0x000fe200078efe7c */
[----:B------:R-:W-:-:S04]  /*9950*/  IMAD.WIDE.U32 R34, R147, 0x8, R176 ;  /* 0x0000000893227825 */ /* 0x000fc800078e00b0 */
[----:B------:R-:W-:Y:S01]  /*9960*/  @P5 FMUL.FTZ R124, R37, UR4 ;  /* 0x00000004257c5c20 */ /* 0x000fe20008410000 */
[----:B------:R2:W-:Y:S01]  /*9970*/  STG.E.64 desc[UR16][R34.64], R32 ;  /* 0x0000002022007986 */ /* 0x0005e2000c101b10 */
[----:B------:R-:W-:Y:S01]  /*9980*/  MOV R128, RZ ;  /* 0x000000ff00807202 */ /* 0x000fe20000000f00 */
[----:B-1----:R-:W-:-:S04]  /*9990*/  IMAD.WIDE.U32 R40, R122, 0x8, R190 ;  /* 0x000000087a287825 */ /* 0x002fc800078e00be */
[----:B--2---:R-:W-:Y:S01]  /*99a0*/  FFMA.FTZ R33, R130, UR12, R25 ;  /* 0x0000000c82217c23 */ /* 0x004fe20008010019 */
[----:B----4-:R-:W-:Y:S01]  /*99b0*/  @P5 SHF.R.U64 R131, R138, 0x10, R139 ;  /* 0x000000108a835819 */ /* 0x010fe2000000128b */
[----:B0-----:R-:W-:Y:S01]  /*99c0*/  @P5 FMUL.FTZ R37, R124, R135 ;  /* 0x000000877c255220 */ /* 0x001fe20000410000 */
[----:B------:R-:W-:Y:S01]  /*99d0*/  @P6 MOV R58, R138 ;  /* 0x0000008a003a6202 */ /* 0x000fe20000000f00 */
[----:B------:R-:W-:Y:S01]  /*99e0*/  @P3 FMUL.FTZ R34, R33, UR4 ;  /* 0x0000000421223c20 */ /* 0x000fe20008410000 */
[----:B------:R-:W2:Y:S01]  /*99f0*/  LDG.E.64 R40, desc[UR16][R40.64] ;  /* 0x0000001028287981 */ /* 0x000ea2000c1e1b00 */
[----:B------:R-:W-:Y:S02]  /*9a00*/  @P5 HADD2.F32 R36, -RZ, R131.H0_H0 ;  /* 0x20000083ff245230 */ /* 0x000fe40000004100 */
[----:B------:R-:W-:Y:S02]  /*9a10*/  HFMA2 R127, -RZ, RZ, 0, 0 ;  /* 0x00000000ff7f7431 */ /* 0x000fe400000001ff */
[----:B------:R-:W-:-:S02]  /*9a20*/  @P3 HADD2.F32 R32, -RZ, R164.H0_H0 ;  /* 0x200000a4ff203230 */ /* 0x000fc40000004100 */
[----:B------:R-:W-:Y:S01]  /*9a30*/  @P3 FMUL.FTZ R35, R34, UR26 ;  /* 0x0000001a22233c20 */ /* 0x000fe20008410000 */
[----:B------:R-:W-:Y:S02]  /*9a40*/  @P6 HADD2.F32 R58, -RZ, R58.H0_H0 ;  /* 0x2000003aff3a6230 */ /* 0x000fe40000004100 */
[----:B------:R-:W-:Y:S01]  /*9a50*/  @P5 FMUL.FTZ R128, R36, R37 ;  /* 0x0000002524805220 */ /* 0x000fe20000410000 */
[----:B------:R-:W-:Y:S01]  /*9a60*/  ISETP.GE.U32.AND P5, PT, R55, 0x1000000, PT ;  /* 0x010000003700780c */ /* 0x000fe20003fa6070 */
[----:B------:R-:W-:Y:S01]  /*9a70*/  FFMA.FTZ R34, R59, UR12, R26 ;  /* 0x0000000c3b227c23 */ /* 0x000fe2000801001a */
[----:B------:R-:W-:Y:S02]  /*9a80*/  HFMA2 R36, -RZ, RZ, 0, 0 ;  /* 0x00000000ff247431 */ /* 0x000fe400000001ff */
[----:B------:R-:W-:Y:S01]  /*9a90*/  @P3 FMUL.FTZ R36, R32, R35 ;  /* 0x0000002320243220 */ /* 0x000fe20000410000 */
[----:B------:R-:W-:Y:S01]  /*9aa0*/  @P6 FMUL.FTZ R127, R58, R129 ;  /* 0x000000813a7f6220 */ /* 0x000fe20000410000 */
[----:B------:R-:W-:Y:S01]  /*9ab0*/  @P4 FMUL.FTZ R35, R34, UR4 ;  /* 0x0000000422234c20 */ /* 0x000fe20008410000 */
[----:B------:R-:W-:Y:S01]  /*9ac0*/  FADD.FTZ R58, R54, -R57 ;  /* 0x80000039363a7221 */ /* 0x000fe20000010000 */
[----:B------:R-:W-:Y:S01]  /*9ad0*/  LOP3.LUT P6, RZ, R55, 0xff, RZ, 0xc0, !PT ;  /* 0x000000ff37ff7812 */ /* 0x000fe200078cc0ff */
[----:B------:R-:W-:-:S02]  /*9ae0*/  @P4 HADD2.F32 R32, -RZ, R69.H0_H0 ;  /* 0x20000045ff204230 */ /* 0x000fc40000004100 */
[----:B------:R-:W-:Y:S01]  /*9af0*/  @P4 FMUL.FTZ R37, R35, UR26 ;  /* 0x0000001a23254c20 */ /* 0x000fe20008410000 */
[----:B------:R-:W-:Y:S01]  /*9b00*/  FFMA.FTZ R35, R58, UR12, R27 ;  /* 0x0000000c3a237c23 */ /* 0x000fe2000801001b */
[----:B------:R-:W-:Y:S01]  /*9b10*/  MOV R54, RZ ;  /* 0x000000ff00367202 */ /* 0x000fe20000000f00 */
[----:B------:R-:W-:Y:S02]  /*9b20*/  HFMA2 R129, -RZ, RZ, 0, 0 ;  /* 0x00000000ff817431 */ /* 0x000fe400000001ff */
[----:B------:R-:W-:Y:S01]  /*9b30*/  @P4 FMUL.FTZ R54, R32, R37 ;  /* 0x0000002520364220 */ /* 0x000fe20000410000 */
[----:B------:R-:W-:Y:S01]  /*9b40*/  @P5 FMUL.FTZ R55, R35, UR4 ;  /* 0x0000000423375c20 */ /* 0x000fe20008410000 */
[----:B------:R-:W-:Y:S02]  /*9b50*/  @P5 HADD2.F32 R37, -RZ, R164.H1_H1 ;  /* 0x300000a4ff255230 */ /* 0x000fe40000004100 */
[----:B------:R-:W-:Y:S01]  /*9b60*/  FFMA.FTZ R32, R53, UR12, R24 ;  /* 0x0000000c35207c23 */ /* 0x000fe20008010018 */
[----:B------:R-:W0:Y:S01]  /*9b70*/  F2F.F16.F32 R36, R36 ;  /* 0x0000002400247304 */ /* 0x000e220000200800 */
[----:B------:R-:W-:Y:S01]  /*9b80*/  @P5 FMUL.FTZ R56, R55, UR26 ;  /* 0x0000001a37385c20 */ /* 0x000fe20008410000 */
[----:B------:R-:W-:Y:S01]  /*9b90*/  MOV R124, RZ ;  /* 0x000000ff007c7202 */ /* 0x000fe20000000f00 */
[----:B------:R-:W-:Y:S01]  /*9ba0*/  FMUL.FTZ R53, R32, UR4 ;  /* 0x0000000420357c20 */ /* 0x000fe20008410000 */
[----:B------:R-:W-:-:S04]  /*9bb0*/  IMAD.WIDE.U32 R58, R120, 0x8, R190 ;  /* 0x00000008783a7825 */ /* 0x000fc800078e00be */
[----:B------:R-:W-:Y:S01]  /*9bc0*/  @P5 FMUL.FTZ R129, R37, R56 ;  /* 0x0000003825815220 */ /* 0x000fe20000410000 */
[----:B------:R-:W-:Y:S01]  /*9bd0*/  FMUL.FTZ R53, R53, UR26 ;  /* 0x0000001a35357c20 */ /* 0x000fe20008410000 */
[----:B------:R-:W-:Y:S01]  /*9be0*/  @P6 HADD2.F32 R56, -RZ, R68.H0_H0 ;  /* 0x20000044ff386230 */ /* 0x000fe20000004100 */
[----:B------:R-:W-:Y:S04]  /*9bf0*/  F2F.F16.F32 R54, R54 ;  /* 0x0000003600367304 */ /* 0x000fe80000200800 */
[----:B------:R-:W-:Y:S01]  /*9c00*/  @P6 FMUL.FTZ R124, R56, R53 ;  /* 0x00000035387c6220 */ /* 0x000fe20000410000 */
[----:B0-----:R-:W-:-:S03]  /*9c10*/  IMAD.WIDE.U32 R36, R36, 0x10000, RZ ;  /* 0x0001000024247825 */ /* 0x001fc600078e00ff */
[----:B------:R-:W0:Y:S08]  /*9c20*/  F2F.F16.F32 R129, R129 ;  /* 0x0000008100817304 */ /* 0x000e300000200800 */
[----:B------:R-:W1:Y:S01]  /*9c30*/  F2F.F16.F32 R57, R124 ;  /* 0x0000007c00397304 */ /* 0x000e620000200800 */
[----:B0-----:R-:W-:Y:S02]  /*9c40*/  SHF.L.U32 R55, R129, 0x10, RZ ;  /* 0x0000001081377819 */ /* 0x001fe400000006ff */
[----:B------:R-:W0:Y:S02]  /*9c50*/  @P2 LDC R129, c[0x0][0x408] ;  /* 0x00010200ff812b82 */ /* 0x000e240000000800 */
[----:B------:R-:W-:Y:S01]  /*9c60*/  LOP3.LUT R37, R37, R55, R54, 0xfe, !PT ;  /* 0x0000003725257212 */ /* 0x000fe200078efe36 */
[----:B------:R-:W-:Y:S01]  /*9c70*/  IMAD.WIDE.U32 R54, R122, 0x10, R174 ;  /* 0x000000107a367825 */ /* 0x000fe200078e00ae */
[----:B-1----:R-:W-:-:S03]  /*9c80*/  LOP3.LUT R36, R36, R57, RZ, 0xfc, !PT ;  /* 0x0000003924247212 */ /* 0x002fc600078efcff */
[----:B------:R-:W-:Y:S01]  /*9c90*/  IMAD.WIDE.U32 R56, R122, 0x8, R176 ;  /* 0x000000087a387825 */ /* 0x000fe200078e00b0 */
[----:B------:R1:W-:Y:S01]  /*9ca0*/  STG.E.128 desc[UR16][R54.64], R32 ;  /* 0x0000002036007986 */ /* 0x0003e2000c101d10 */
[----:B------:R-:W3:Y:S03]  /*9cb0*/  @P0 LDC R122, c[0x0][0x408] ;  /* 0x00010200ff7a0b82 */ /* 0x000ee60000000800 */
[----:B------:R0:W-:Y:S04]  /*9cc0*/  STG.E.64 desc[UR16][R56.64], R36 ;  /* 0x0000002438007986 */ /* 0x0001e8000c101b10 */
[----:B------:R-:W4:Y:S01]  /*9cd0*/  LDG.E.64 R58, desc[UR16][R58.64] ;  /* 0x000000103a3a7981 */ /* 0x000f22000c1e1b00 */
[----:B------:R-:W-:Y:S01]  /*9ce0*/  FFMA.FTZ R124, R50, UR13, R137 ;  /* 0x0000000d327c7c23 */ /* 0x000fe20008010089 */
[----:B------:R-:W-:Y:S01]  /*9cf0*/  @P2 MOV R50, R139 ;  /* 0x0000008b00322202 */ /* 0x000fe20000000f00 */
[----:B------:R-:W-:Y:S01]  /*9d00*/  @P2 FMUL.FTZ R38, R38, UR4 ;  /* 0x0000000426262c20 */ /* 0x000fe20008410000 */
[----:B------:R-:W-:Y:S01]  /*9d10*/  @P0 SHF.R.U32.HI R138, RZ, 0x10, R139 ;  /* 0x00000010ff8a0819 */ /* 0x000fe2000001168b */
[----:B------:R-:W-:Y:S01]  /*9d20*/  FFMA.FTZ R131, R49, UR13, R137 ;  /* 0x0000000d31837c23 */ /* 0x000fe20008010089 */
[----:B------:R-:W-:Y:S01]  /*9d30*/  @P0 FMUL.FTZ R39, R39, UR4 ;  /* 0x0000000427270c20 */ /* 0x000fe20008410000 */
[----:B------:R-:W-:-:S02]  /*9d40*/  HFMA2 R49, -RZ, RZ, 0, 0 ;  /* 0x00000000ff317431 */ /* 0x000fc400000001ff */
[--C-:B------:R-:W-:Y:S01]  /*9d50*/  FFMA.FTZ R130, R51, UR13, R137.reuse ;  /* 0x0000000d33827c23 */ /* 0x100fe20008010089 */
[----:B------:R-:W-:Y:S01]  /*9d60*/  FADD.FTZ R124, R47, -R124 ;  /* 0x8000007c2f7c7221 */ /* 0x000fe20000010000 */
[----:B-1----:R-:W-:Y:S02]  /*9d70*/  @P2 HADD2.F32 R32, -RZ, R50.H0_H0 ;  /* 0x20000032ff202230 */ /* 0x002fe40000004100 */
[----:B0-----:R-:W-:Y:S01]  /*9d80*/  @P2 FMUL.FTZ R37, R38, R129 ;  /* 0x0000008126252220 */ /* 0x001fe20000410000 */
[----:B------:R-:W-:Y:S01]  /*9d90*/  CS2R R50, SRZ ;  /* 0x0000000000327805 */ /* 0x000fe2000001ff00 */
[----:B------:R-:W-:Y:S01]  /*9da0*/  FFMA.FTZ R137, R52, UR13, R137 ;  /* 0x0000000d34897c23 */ /* 0x000fe20008010089 */
[----:B------:R-:W-:Y:S02]  /*9db0*/  HFMA2 R47, -RZ, RZ, 0, 0 ;  /* 0x00000000ff2f7431 */ /* 0x000fe400000001ff */
[----:B------:R-:W-:Y:S01]  /*9dc0*/  @P2 FMUL.FTZ R49, R32, R37 ;  /* 0x0000002520312220 */ /* 0x000fe20000410000 */
[----:B------:R-:W-:-:S02]  /*9dd0*/  @P0 HADD2.F32 R32, -RZ, R138.H0_H0 ;  /* 0x2000008aff200230 */ /* 0x000fc40000004100 */
[----:B---3--:R-:W-:Y:S01]  /*9de0*/  @P0 FMUL.FTZ R39, R39, R122 ;  /* 0x0000007a27270220 */ /* 0x008fe20000410000 */
[----:B------:R-:W-:Y:S01]  /*9df0*/  LOP3.LUT P2, RZ, R46, 0xff00, RZ, 0xc0, !PT ;  /* 0x0000ff002eff7812 */ /* 0x000fe2000784c0ff */
[----:B------:R-:W-:Y:S01]  /*9e00*/  FADD.FTZ R48, R48, -R137 ;  /* 0x8000008930307221 */ /* 0x000fe20000010000 */
[----:B------:R-:W-:Y:S01]  /*9e10*/  @P3 FMUL.FTZ R33, R33, UR4 ;  /* 0x0000000421213c20 */ /* 0x000fe20008410000 */
[----:B------:R-:W-:Y:S01]  /*9e20*/  @P0 FMUL.FTZ R50, R32, R39 ;  /* 0x0000002720320220 */ /* 0x000fe20000410000 */
[----:B------:R-:W-:Y:S01]  /*9e30*/  ISETP.GE.U32.AND P0, PT, R46, 0x1000000, PT ;  /* 0x010000002e00780c */ /* 0x000fe20003f06070 */
[----:B------:R-:W-:Y:S01]  /*9e40*/  FFMA.FTZ R39, R48, UR12, R31 ;  /* 0x0000000c30277c23 */ /* 0x000fe2000801001f */
[----:B------:R-:W-:Y:S01]  /*9e50*/  @P3 FMUL.FTZ R33, R33, UR26 ;  /* 0x0000001a21213c20 */ /* 0x000fe20008410000 */
[----:B------:R-:W-:Y:S01]  /*9e60*/  FADD.FTZ R55, R45, -R130 ;  /* 0x800000822d377221 */ /* 0x000fe20000010000 */
[----:B------:R-:W-:Y:S01]  /*9e70*/  FADD.FTZ R131, R44, -R131 ;  /* 0x800000832c837221 */ /* 0x000fe20000010000 */
[----:B------:R-:W-:Y:S01]  /*9e80*/  FMUL.FTZ R48, R39, UR4 ;  /* 0x0000000427307c20 */ /* 0x000fe20008410000 */
[----:B------:R-:W-:-:S02]  /*9e90*/  HFMA2 R45, -RZ, RZ, 0, 0 ;  /* 0x00000000ff2d7431 */ /* 0x000fc400000001ff */
[----:B------:R-:W-:Y:S01]  /*9ea0*/  FFMA.FTZ R38, R55, UR12, R30 ;  /* 0x0000000c37267c23 */ /* 0x000fe2000801001e */
[----:B------:R-:W-:Y:S01]  /*9eb0*/  MOV R52, RZ ;  /* 0x000000ff00347202 */ /* 0x000fe20000000f00 */
[----:B------:R-:W-:Y:S01]  /*9ec0*/  FMUL.FTZ R48, R48, UR26 ;  /* 0x0000001a30307c20 */ /* 0x000fe20008410000 */
        /* <DEDUP_REMOVED lines=8> */
[----:B------:R-:W-:Y:S01]  /*9f50*/  FFMA.FTZ R37, R124, UR12, R29 ;  /* 0x0000000c7c257c23 */ /* 0x000fe2000801001d */
[----:B------:R-:W-:Y:S01]  /*9f60*/  @P5 SHF.R.U32.HI R124, RZ, 0x10, R41 ;  /* 0x00000010ff7c5819 */ /* 0x000fe20000011629 */
[----:B------:R-:W-:Y:S01]  /*9f70*/  @P6 FMUL.FTZ R47, R53, R36 ;  /* 0x00000024352f6220 */ /* 0x000fe20000410000 */
[----:B------:R-:W-:Y:S01]  /*9f80*/  LOP3.LUT P6, RZ, R46, 0xff0000, RZ, 0xc0, !PT ;  /* 0x00ff00002eff7812 */ /* 0x000fe200078cc0ff */
[----:B------:R-:W-:Y:S01]  /*9f90*/  FMUL.FTZ R40, R37, UR4 ;  /* 0x0000000425287c20 */ /* 0x000fe20008410000 */
[--C-:B------:R-:W-:Y:S02]  /*9fa0*/  @P2 HADD2.F32 R53, -RZ, R121.reuse.H0_H0 ;  /* 0x20000079ff352230 */ /* 0x100fe40000004100 */
[----:B------:R-:W-:Y:S01]  /*9fb0*/  @P3 FMUL.FTZ R51, R32, R33 ;  /* 0x0000002120333220 */ /* 0x000fe20000410000 */
[----:B------:R-:W-:Y:S01]  /*9fc0*/  MOV R33, RZ ;  /* 0x000000ff00217202 */ /* 0x000fe20000000f00 */
[----:B------:R-:W-:Y:S01]  /*9fd0*/  FMUL.FTZ R40, R40, UR26 ;  /* 0x0000001a28287c20 */ /* 0x000fe20008410000 */
[----:B------:R-:W-:Y:S01]  /*9fe0*/  LOP3.LUT P3, RZ, R46, 0xff, RZ, 0xc0, !PT ;  /* 0x000000ff2eff7812 */ /* 0x000fe2000786c0ff */
[----:B------:R-:W-:Y:S01]  /*9ff0*/  FMUL.FTZ R32, R38, UR4 ;  /* 0x0000000426207c20 */ /* 0x000fe20008410000 */
[----:B------:R-:W-:Y:S01]  /*a000*/  FFMA.FTZ R36, R131, UR12, R28 ;  /* 0x0000000c83247c23 */ /* 0x000fe2000801001c */
[----:B------:R-:W-:Y:S01]  /*a010*/  @P2 FMUL.FTZ R33, R53, R40 ;  /* 0x0000002835212220 */ /* 0x000fe20000410000 */
[----:B------:R-:W-:-:S02]  /*a020*/  @P0 HADD2.F32 R53, -RZ, R121.H1_H1 ;  /* 0x30000079ff350230 */ /* 0x000fc40000004100 */
[----:B------:R-:W-:Y:S01]  /*a030*/  FMUL.FTZ R129, R32, UR26 ;  /* 0x0000001a20817c20 */ /* 0x000fe20008410000 */
[----:B------:R-:W-:Y:S01]  /*a040*/  FMUL.FTZ R32, R36, UR4 ;  /* 0x0000000424207c20 */ /* 0x000fe20008410000 */
[----:B------:R-:W-:Y:S02]  /*a050*/  @P6 HADD2.F32 R44, -RZ, R71.H0_H0 ;  /* 0x20000047ff2c6230 */ /* 0x000fe40000004100 */
[----:B------:R-:W-:Y:S02]  /*a060*/  HFMA2 R46, -RZ, RZ, 0, 0 ;  /* 0x00000000ff2e7431 */ /* 0x000fe400000001ff */
[----:B------:R-:W-:Y:S01]  /*a070*/  @P0 FMUL.FTZ R45, R53, R48 ;  /* 0x00000030352d0220 */ /* 0x000fe20000410000 */
[----:B------:R-:W0:Y:S01]  /*a080*/  F2F.F16.F32 R33, R33 ;  /* 0x0000002100217304 */ /* 0x000e220000200800 */
[----:B------:R-:W-:Y:S01]  /*a090*/  FMUL.FTZ R130, R32, UR26 ;  /* 0x0000001a20827c20 */ /* 0x000fe20008410000 */
[----:B------:R-:W-:Y:S01]  /*a0a0*/  @P6 FMUL.FTZ R52, R44, R129 ;  /* 0x000000812c346220 */ /* 0x000fe20000410000 */
[----:B------:R-:W-:Y:S01]  /*a0b0*/  @P3 HADD2.F32 R53, -RZ, R70.H0_H0 ;  /* 0x20000046ff353230 */ /* 0x000fe20000004100 */
[----:B------:R-:W-:Y:S01]  /*a0c0*/  @P4 MOV R44, R41 ;  /* 0x00000029002c4202 */ /* 0x000fe20000000f00 */
[----:B------:R-:W-:-:S03]  /*a0d0*/  HFMA2 R41, -RZ, RZ, 0, 0 ;  /* 0x00000000ff297431 */ /* 0x000fc600000001ff */
[----:B------:R-:W1:Y:S01]  /*a0e0*/  F2F.F16.F32 R45, R45 ;  /* 0x0000002d002d7304 */ /* 0x000e620000200800 */
[----:B------:R-:W-:Y:S01]  /*a0f0*/  @P3 FMUL.FTZ R54, R53, R130 ;  /* 0x0000008235363220 */ /* 0x000fe20000410000 */
[----:B0-----:R-:W-:-:S06]  /*a100*/  IMAD.WIDE.U32 R32, R33, 0x10000, RZ ;  /* 0x0001000021207825 */ /* 0x001fcc00078e00ff */
[----:B------:R-:W0:Y:S01]  /*a110*/  F2F.F16.F32 R52, R52 ;  /* 0x0000003400347304 */ /* 0x000e220000200800 */
[----:B-1----:R-:W-:-:S07]  /*a120*/  SHF.L.U32 R53, R45, 0x10, RZ ;  /* 0x000000102d357819 */ /* 0x002fce00000006ff */
[----:B------:R-:W1:Y:S01]  /*a130*/  F2F.F16.F32 R55, R54 ;  /* 0x0000003600377304 */ /* 0x000e620000200800 */
[----:B------:R-:W-:Y:S01]  /*a140*/  @P4 FMUL.FTZ R45, R34, UR4 ;  /* 0x00000004222d4c20 */ /* 0x000fe20008410000 */
[----:B------:R-:W-:Y:S01]  /*a150*/  IMAD.WIDE.U32 R34, R120, 0x10, R174 ;  /* 0x0000001078227825 */ /* 0x000fe200078e00ae */
[----:B0-----:R-:W-:-:S03]  /*a160*/  LOP3.LUT R33, R33, R53, R52, 0xfe, !PT ;  /* 0x0000003521217212 */ /* 0x001fc600078efe34 */
[----:B------:R-:W-:Y:S02]  /*a170*/  @P4 HADD2.F32 R52, -RZ, R44.H0_H0 ;  /* 0x2000002cff344230 */ /* 0x000fe40000004100 */
[----:B------:R-:W-:Y:S01]  /*a180*/  @P4 FMUL.FTZ R53, R45, UR26 ;  /* 0x0000001a2d354c20 */ /* 0x000fe20008410000 */
[----:B------:R-:W-:Y:S01]  /*a190*/  IMAD.WIDE.U32 R44, R120, 0x8, R176 ;  /* 0x00000008782c7825 */ /* 0x000fe200078e00b0 */
[----:B------:R0:W-:Y:S03]  /*a1a0*/  STG.E.128 desc[UR16][R34.64], R36 ;  /* 0x0000002422007986 */ /* 0x0001e6000c101d10 */
[----:B------:R-:W-:Y:S01]  /*a1b0*/  @P4 FMUL.FTZ R46, R52, R53 ;  /* 0x00000035342e4220 */ /* 0x000fe20000410000 */
[----:B------:R-:W-:Y:S02]  /*a1c0*/  MOV R52, RZ ;  /* 0x000000ff00347202 */ /* 0x000fe40000000f00 */
[----:B-1----:R-:W-:-:S02]  /*a1d0*/  LOP3.LUT R32, R32, R55, RZ, 0xfc, !PT ;  /* 0x0000003720207212 */ /* 0x002fc400078efcff */
[----:B------:R-:W-:-:S03]  /*a1e0*/  CS2R R54, SRZ ;  /* 0x0000000000367805 */ /* 0x000fc6000001ff00 */
[----:B------:R1:W-:Y:S01]  /*a1f0*/  STG.E.64 desc[UR16][R44.64], R32 ;  /* 0x000000202c007986 */ /* 0x0003e2000c101b10 */
[----:B----4-:R-:W-:Y:S02]  /*a200*/  @P3 MOV R53, R58 ;  /* 0x0000003a00353202 */ /* 0x010fe40000000f00 */
[--C-:B------:R-:W-:Y:S02]  /*a210*/  @P2 SHF.R.U64 R122, R58, 0x10, R59.reuse ;  /* 0x000000103a7a2819 */ /* 0x100fe4000000123b */
[----:B------:R-:W-:Y:S01]  /*a220*/  @P6 MOV R120, R59 ;  /* 0x0000003b00786202 */ /* 0x000fe20000000f00 */
[----:B------:R-:W-:Y:S01]  /*a230*/  @P3 HADD2.F32 R53, -RZ, R53.H0_H0 ;  /* 0x20000035ff353230 */ /* 0x000fe20000004100 */
[----:B------:R-:W-:-:S03]  /*a240*/  @P0 SHF.R.U32.HI R58, RZ, 0x10, R59 ;  /* 0x00000010ff3a0819 */ /* 0x000fc6000001163b */
[----:B------:R-:W-:Y:S02]  /*a250*/  @P6 HADD2.F32 R120, -RZ, R120.H0_H0 ;  /* 0x20000078ff786230 */ /* 0x000fe40000004100 */
[----:B------:R-:W-:Y:S01]  /*a260*/  @P3 FMUL.FTZ R41, R130, R53 ;  /* 0x0000003582293220 */ /* 0x000fe20000410000 */
[----:B0-----:R-:W-:Y:S02]  /*a270*/  @P0 HADD2.F32 R35, -RZ, R58.H0_H0 ;  /* 0x2000003aff230230 */ /* 0x001fe40000004100 */
[----:B-1----:R-:W-:Y:S02]  /*a280*/  @P5 HADD2.F32 R32, -RZ, R124.H0_H0 ;  /* 0x2000007cff205230 */ /* 0x002fe40000004100 */
[----:B------:R-:W-:Y:S01]  /*a290*/  @P6 FMUL.FTZ R55, R129, R120 ;  /* 0x0000007881376220 */ /* 0x000fe20000410000 */
[----:B------:R-:W-:Y:S02]  /*a2a0*/  @P2 HADD2.F32 R33, -RZ, R122.H0_H0 ;  /* 0x2000007aff212230 */ /* 0x000fe40000004100 */
[----:B------:R-:W-:Y:S01]  /*a2b0*/  @P0 FMUL.FTZ R56, R48, R35 ;  /* 0x0000002330380220 */ /* 0x000fe20000410000 */
[----:B------:R-:W-:-:S02]  /*a2c0*/  @P5 FMUL.FTZ R54, R32, R57 ;  /* 0x0000003920365220 */ /* 0x000fc40000410000 */
[----:B------:R-:W-:-:S07]  /*a2d0*/  @P2 FMUL.FTZ R52, R40, R33 ;  /* 0x0000002128342220 */ /* 0x000fce0000410000 */
.L_x_9618:
        /* <DEDUP_REMOVED lines=107> */
[----:B------:R-:W-:-:S07]  /*a990*/  MOV R67, R92 ;  /* 0x0000005c00437202 */ /* 0x000fce0000000f00 */
.L_x_9615:
        /* <DEDUP_REMOVED lines=32> */
.L_x_9621:
        /* <DEDUP_REMOVED lines=14> */
.L_x_14421:


//--------------------- .text._ZN10layer_norm22ln_bwd_finalize_kernelINS_22Kernel_traits_finalizeILj7168E6__halfS2_fS2_fjLb1ELj1024ELj4ENS_18Kernel_traits_baseILj7168ES2_S2_fS2_fjLj1024EEEEELb1ELb0EEEvNS_9BwdParamsE --------------------------
	.section	.text._ZN10layer_norm22ln_bwd_finalize_kernelINS_22Kernel_traits_finalizeILj7168E6__halfS2_fS2_fjLb1ELj1024ELj4ENS_18Kernel_traits_baseILj7168ES2_S2_fS2_fjLj1024EEEEELb1ELb0EEEvNS_9BwdParamsE,"ax",@progbits
	.align	128
        .global         _ZN10layer_norm22ln_bwd_finalize_kernelINS_22Kernel_traits_finalizeILj7168E6__halfS2_fS2_fjLb1ELj1024ELj4ENS_18Kernel_traits_baseILj7168ES2_S2_fS2_fjLj1024EEEEELb1ELb0EEEvNS_9BwdParamsE
        .type           _ZN10layer_norm22ln_bwd_finalize_kernelINS_22Kernel_traits_finalizeILj7168E6__halfS2_fS2_fjLb1ELj1024ELj4ENS_18Kernel_traits_baseILj7168ES2_S2_fS2_fjLj1024EEEEELb1ELb0EEEvNS_9BwdParamsE,@function
        .size           _ZN10layer_norm22ln_bwd_finalize_kernelINS_22Kernel_traits_finalizeILj7168E6__halfS2_fS2_fjLb1ELj1024ELj4ENS_18Kernel_traits_baseILj7168ES2_S2_fS2_fjLj1024EEEEELb1ELb0EEEvNS_9BwdParamsE,(.L_x_14422 - _ZN10layer_norm22ln_bwd_finalize_kernelINS_22Kernel_traits_finalizeILj7168E6__halfS2_fS2_fjLb1ELj1024ELj4ENS_18Kernel_traits_baseILj7168ES2_S2_fS2_fjLj1024EEEEELb1ELb0EEEvNS_9BwdParamsE)
        .other          _ZN10layer_norm22ln_bwd_finalize_kernelINS_22Kernel_traits_finalizeILj7168E6__halfS2_fS2_fjLb1ELj1024ELj4ENS_18Kernel_traits_baseILj7168ES2_S2_fS2_fjLj1024EEEEELb1ELb0EEEvNS_9BwdParamsE,@"STO_CUDA_ENTRY STV_DEFAULT"
_ZN10layer_norm22ln_bwd_finalize_kernelINS_22Kernel_traits_finalizeILj7168E6__halfS2_fS2_fjLb1ELj1024ELj4ENS_18Kernel_traits_baseILj7168ES2_S2_fS2_fjLj1024EEEEELb1ELb0EEEvNS_9BwdParamsE:
.text._ZN10layer_norm22ln_bwd_finalize_kernelINS_22Kernel_traits_finalizeILj7168E6__halfS2_fS2_fjLb1ELj1024ELj4ENS_18Kernel_traits_baseILj7168ES2_S2_fS2_fjLj1024EEEEELb1ELb0EEEvNS_9BwdParamsE:
        /* <DEDUP_REMOVED lines=62> */
.L_x_9626:
        /* <DEDUP_REMOVED lines=87> */
.L_x_9625:
[----:B------:R-:W-:Y:S05]  /*0950*/  BSYNC.RECONVERGENT B1 ;  /* 0x0000000000017941 */ /* 0x000fea0003800200 */
.L_x_9624:
        /* <DEDUP_REMOVED lines=49> */
.L_x_9628:
[----:B------:R-:W-:Y:S05]  /*0c70*/  BSYNC.RECONVERGENT B1 ;  /* 0x0000000000017941 */ /* 0x000fea0003800200 */
.L_x_9627:
        /* <DEDUP_REMOVED lines=29> */
.L_x_9630:
[----:B------:R-:W-:Y:S05]  /*0e50*/  BSYNC.RECONVERGENT B1 ;  /* 0x0000000000017941 */ /* 0x000fea0003800200 */
.L_x_9629:
        /* <DEDUP_REMOVED lines=14> */
.L_x_9623:
[----:B------:R-:W-:Y:S05]  /*0f40*/  BSYNC.RECONVERGENT B0 ;  /* 0x0000000000007941 */ /* 0x000fea0003800200 */
.L_x_9622:
        /* <DEDUP_REMOVED lines=75> */
.L_x_9631:
        /* <DEDUP_REMOVED lines=16> */
.L_x_14422:


//--------------------- .text._ZN10layer_norm13ln_bwd_kernelINS_13Kernel_traitsI6__halfS2_fS2_fjLj7168ELj1ELj1ELj8ELj8ENS_18Kernel_traits_baseILj7168ES2_S2_fS2_fjLj256EEEEELb1ELb1ELb1ELb0EEEvNS_9BwdParamsE --------------------------
	.section	.text._ZN10layer_norm13ln_bwd_kernelINS_13Kernel_traitsI6__halfS2_fS2_fjLj7168ELj1ELj1ELj8ELj8ENS_18Kernel_traits_baseILj7168ES2_S2_fS2_fjLj256EEEEELb1ELb1ELb1ELb0EEEvNS_9BwdParamsE,"ax",@progbits
	.align	128
        .global         _ZN10layer_norm13ln_bwd_kernelINS_13Kernel_traitsI6__halfS2_fS2_fjLj7168ELj1ELj1ELj8ELj8ENS_18Kernel_traits_baseILj7168ES2_S2_fS2_fjLj256EEEEELb1ELb1ELb1ELb0EEEvNS_9BwdParamsE
        .type           _ZN10layer_norm13ln_bwd_kernelINS_13Kernel_traitsI6__halfS2_fS2_fjLj7168ELj1ELj1ELj8ELj8ENS_18Kernel_traits_baseILj7168ES2_S2_fS2_fjLj256EEEEELb1ELb1ELb1ELb0EEEvNS_9BwdParamsE,@function
        .size           _ZN10layer_norm13ln_bwd_kernelINS_13Kernel_traitsI6__halfS2_fS2_fjLj7168ELj1ELj1ELj8ELj8ENS_18Kernel_traits_baseILj7168ES2_S2_fS2_fjLj256EEEEELb1ELb1ELb1ELb0EEEvNS_9BwdParamsE,(.L_x_14423 - _ZN10layer_norm13ln_bwd_kernelINS_13Kernel_traitsI6__halfS2_fS2_fjLj7168ELj1ELj1ELj8ELj8ENS_18Kernel_traits_baseILj7168ES2_S2_fS2_fjLj256EEEEELb1ELb1ELb1ELb0EEEvNS_9BwdParamsE)
        .other          _ZN10layer_norm13ln_bwd_kernelINS_13Kernel_traitsI6__halfS2_fS2_fjLj7168ELj1ELj1ELj8ELj8ENS_18Kernel_traits_baseILj7168ES2_S2_fS2_fjLj256EEEEELb1ELb1ELb1ELb0EEEvNS_9BwdParamsE,@"STO_CUDA_ENTRY STV_DEFAULT"
_ZN10layer_norm13ln_bwd_kernelINS_13Kernel_traitsI6__halfS2_fS2_fjLj7168ELj1ELj1ELj8ELj8ENS_18Kernel_traits_baseILj7168ES2_S2_fS2_fjLj256EEEEELb1ELb1ELb1ELb0EEEvNS_9BwdParamsE:
.text._ZN10layer_norm13ln_bwd_kernelINS_13Kernel_traitsI6__halfS2_fS2_fjLj7168ELj1ELj1ELj8ELj8ENS_18Kernel_traits_baseILj7168ES2_S2_fS2_fjLj256EEEEELb1ELb1ELb1ELb0EEEvNS_9BwdParamsE:
        /* <DEDUP_REMOVED lines=29> */
[----:B--2---:R1:W5:Y:S02]  /*01d0*/  @P6 LDG.E.64 R22, desc[UR10][R20.64] ;  /* 0x0000000a14166981 */ /* 0x004364000c1e1b00 */
[----:B------:R-:W2:Y:S01]  /*01e0*/  @P4 LDC.64 R44, c[0x0][0x3d0] ;  /* 0x0000f400ff2c4b82 */ /* 0x000ea20000000a00 */
[C---:B0-----:R-:W-:Y:S01]  /*01f0*/  @P6 IMAD.WIDE.U32 R24, R3.reuse, 0x8, R24 ;  /* 0x0000000803186825 */ /* 0x041fe200078e0018 */
[----:B------:R-:W-:-:S04]  /*0200*/  @P6 LOP3.LUT R3, R3, 0x100, RZ, 0xfc, !PT ;  /* 0x0000010003036812 */ /* 0x000fc800078efcff */
[----:B------:R0:W5:Y:S02]  /*0210*/  @P6 LDG.E.64 R26, desc[UR10][R24.64] ;  /* 0x0000000a181a6981 */ /* 0x000164000c1e1b00 */
[----:B------:R-:W1:Y:S01]  /*0220*/  @P4 LDC.64 R46, c[0x0][0x3e8] ;  /* 0x0000fa00ff2e4b82 */ /* 0x000e620000000a00 */
        /* <DEDUP_REMOVED lines=21> */
[----:B---3--:R-:W-:-:S07]  /*0380*/  @P3 IMAD.WIDE.U32 R48, R3, 0x8, R48 ;  /* 0x0000000803303825 */ /* 0x008fce00078e0030 */
[----:B------:R-:W3:Y:S01]  /*0390*/  @P1 LDC.64 R56, c[0x0][0x3d0] ;  /* 0x0000f400ff381b82 */ /* 0x000ee20000000a00 */
[C---:B----4-:R-:W-:Y:S01]  /*03a0*/  @P3 IMAD.WIDE.U32 R50, R3.reuse, 0x8, R50 ;  /* 0x0000000803323825 */ /* 0x050fe200078e0032 */
[----:B------:R-:W-:Y:S01]  /*03b0*/  @P3 IADD3 R3, PT, PT, R3, 0x100, RZ ;  /* 0x0000010003033810 */ /* 0x000fe20007ffe0ff */
[----:B------:R-:W5:Y:S05]  /*03c0*/  @P3 LDG.E.64 R32, desc[UR10][R48.64] ;  /* 0x0000000a30203981 */ /* 0x000f6a000c1e1b00 */
[----:B------:R-:W4:Y:S08]  /*03d0*/  @P1 LDC.64 R58, c[0x0][0x3e8] ;  /* 0x0000fa00ff3a1b82 */ /* 0x000f300000000a00 */
[----:B------:R-:W0:Y:S08]  /*03e0*/  @P0 LDC.64 R60, c[0x0][0x3d0] ;  /* 0x0000f400ff3c0b82 */ /* 0x000e300000000a00 */
[----:B------:R-:W0:Y:S01]  /*03f0*/  @P0 LDC.64 R62, c[0x0][0x3e8] ;  /* 0x0000fa00ff3e0b82 */ /* 0x000e220000000a00 */
[C---:B--2---:R-:W-:Y:S01]  /*0400*/  @P2 IMAD.WIDE.U32 R52, R3.reuse, 0x8, R52 ;  /* 0x0000000803342825 */ /* 0x044fe200078e0034 */
[----:B------:R-:W5:Y:S03]  /*0410*/  @P3 LDG.E.64 R8, desc[UR10][R50.64] ;  /* 0x0000000a32083981 */ /* 0x000f66000c1e1b00 */
[C---:B-1----:R-:W-:Y:S01]  /*0420*/  @P2 IMAD.WIDE.U32 R54, R3.reuse, 0x8, R54 ;  /* 0x0000000803362825 */ /* 0x042fe200078e0036 */
        /* <DEDUP_REMOVED lines=45> */
[----:B------:R-:W-:Y:S01]  /*0700*/  CS2R R46, SRZ ;  /* 0x00000000002e7805 */ /* 0x000fe2000001ff00 */
[----:B--2---:R-:W-:Y:S06]  /*0710*/  BRA.U UP0, `(.L_x_9632) ;  /* 0x00000101001c7547 */ /* 0x004fec000b800000 */
        /* <DEDUP_REMOVED lines=84> */
[--C-:B------:R-:W-:Y:S01]  /*0c60*/  SHF.R.U64 R23, R36, 0x10, R37.reuse ;  /* 0x0000001024177819 */ /* 0x100fe20000001225 */
[----:B------:R-:W-:Y:S01]  /*0c70*/  UPLOP3.LUT UP1, UPT, UPT, UPT, UPT, 0x40, 0x4 ;  /* 0x000000000004789c */ /* 0x000fe20003f2e870 */
[----:B------:R-:W-:Y:S01]  /*0c80*/  MOV R216, R37 ;  /* 0x0000002500d87202 */ /* 0x000fe20000000f00 */
[----:B------:R-:W0:Y:S01]  /*0c90*/  LDCU UR8, c[0x0][0x388] ;  /* 0x00007100ff0877ac */ /* 0x000e220008000800 */
[----:B------:R-:W-:Y:S02]  /*0ca0*/  SHF.R.U32.HI R24, RZ, 0x10, R37 ;  /* 0x00000010ff187819 */ /* 0x000fe40000011625 */
[----:B------:R-:W-:Y:S01]  /*0cb0*/  MOV R217, R38 ;  /* 0x0000002600d97202 */ /* 0x000fe20000000f00 */
[----:B------:R-:W1:Y:S01]  /*0cc0*/  LDCU.U8 UR29, c[0x0][0x410] ;  /* 0x00008200ff1d77ac */ /* 0x000e620008000000 */
[--C-:B------:R-:W-:Y:S02]  /*0cd0*/  SHF.R.U64 R25, R38, 0x10, R39.reuse ;  /* 0x0000001026197819 */ /* 0x100fe40000001227 */
[----:B------:R-:W-:Y:S01]  /*0ce0*/  MOV R218, R39 ;  /* 0x0000002700da7202 */ /* 0x000fe20000000f00 */
[----:B------:R-:W2:Y:S01]  /*0cf0*/  LDCU UR30, c[0x0][0x400] ;  /* 0x00008000ff1e77ac */ /* 0x000ea20008000800 */
[----:B------:R-:W-:-:S02]  /*0d00*/  SHF.R.U32.HI R28, RZ, 0x10, R39 ;  /* 0x00000010ff1c7819 */ /* 0x000fc40000011627 */
        /* <DEDUP_REMOVED lines=43> */
.L_x_9982:
[----:B------:R-:W-:Y:S02]  /*0fc0*/  UIMAD.WIDE UR4, UR28, 0x4, UR18 ;  /* 0x000000041c0478a5 */ /* 0x000fe4000f8e0212 */
[----:B------:R-:W-:-:S04]  /*0fd0*/  UIMAD.WIDE UR6, UR28, 0x4, UR16 ;  /* 0x000000041c0678a5 */ /* 0x000fc8000f8e0210 */
[----:B------:R-:W-:Y:S02]  /*0fe0*/  MOV R152, UR4 ;  /* 0x0000000400987c02 */ /* 0x000fe40008000f00 */
[----:B------:R-:W-:Y:S01]  /*0ff0*/  MOV R153, UR5 ;  /* 0x0000000500997c02 */ /* 0x000fe20008000f00 */
[----:B------:R-:W-:-:S04]  /*1000*/  UIMAD.WIDE UR4, UR28, 0x4, UR14 ;  /* 0x000000041c0478a5 */ /* 0x000fc8000f8e020e */
[----:B--2---:R-:W2:Y:S01]  /*1010*/  LDG.E R152, desc[UR10][R152.64] ;  /* 0x0000000a98987981 */ /* 0x004ea2000c1e1900 */
[----:B01-3--:R-:W-:Y:S02]  /*1020*/  MOV R148, UR6 ;  /* 0x0000000600947c02 */ /* 0x00bfe40008000f00 */
        /* <DEDUP_REMOVED lines=19> */
[----:B------:R-:W-:Y:S01]  /*1160*/  ISETP.NE.AND P1, PT, RZ, UR29, PT ;  /* 0x0000001dff007c0c */ /* 0x000fe2000bf25270 */
[----:B------:R-:W-:Y:S01]  /*1170*/  BSSY.RECONVERGENT B1, `(.L_x_9635) ;  /* 0x0000057000017945 */ /* 0x000fe20003800200 */
[----:B------:R-:W-:Y:S01]  /*1180*/  PLOP3.LUT P0, PT, PT, PT, UP3, 0x80, 0x8 ;  /* 0x000000000008781c */ /* 0x000fe20003f0f038 */
[----:B------:R-:W-:Y:S01]  /*1190*/  HFMA2 R153, -RZ, RZ, 0, 0 ;  /* 0x00000000ff997431 */ /* 0x000fe200000001ff */
[----:B------:R-:W-:Y:S02]  /*11a0*/  ISETP.GE.U32.AND P5, PT, R2, 0x200, PT ;  /* 0x000002000200780c */ /* 0x000fe40003fa6070 */
[----:B0-----:R-:W-:Y:S01]  /*11b0*/  MOV R148, UR5 ;  /* 0x0000000500947c02 */ /* 0x001fe20008000f00 */
[----:B------:R-:W-:Y:S01]  /*11c0*/  @UP3 UIADD3 UR4, UPT, UPT, UR9, -0x1, URZ ;  /* 0xffffffff09043890 */ /* 0x000fe2000fffe0ff */
[----:B------:R-:W-:-:S02]  /*11d0*/  P2R R10, PR, RZ, 0x40 ;  /* 0x00000040ff0a7803 */ /* 0x000fc40000000000 */
[----:B------:R-:W-:Y:S01]  /*11e0*/  ISETP.GE.U32.AND P4, PT, R2, 0x300, PT ;  /* 0x000003000200780c */ /* 0x000fe20003f86070 */
[----:B------:R-:W-:Y:S02]  /*11f0*/  @UP3 UIMAD UR6, UR4, UR8, URZ ;  /* 0x00000008040632a4 */ /* 0x000fe4000f8e02ff */
[----:B------:R-:W-:Y:S01]  /*1200*/  IMAD R148, R148, UR8, RZ ;  /* 0x0000000894947c24 */ /* 0x000fe2000f8e02ff */
[----:B------:R-:W-:Y:S01]  /*1210*/  UIMAD UR4, UR28, UR8, URZ ;  /* 0x000000081c0472a4 */ /* 0x000fe2000f8e02ff */
[----:B------:R-:W-:Y:S01]  /*1220*/  P2R R12, PR, RZ, 0x20 ;  /* 0x00000020ff0c7803 */ /* 0x000fe20000000000 */
[----:B------:R-:W-:Y:S01]  /*1230*/  @UP3 USHF.R.S32.HI UR7, URZ, 0x1f, UR6 ;  /* 0x0000001fff073899 */ /* 0x000fe20008011406 */
[C---:B------:R-:W-:Y:S01]  /*1240*/  ISETP.GE.U32.AND P3, PT, R2.reuse, 0x400, PT ;  /* 0x000004000200780c */ /* 0x040fe20003f66070 */
[----:B------:R-:W-:Y:S01]  /*1250*/  USHF.R.S32.HI UR5, URZ, 0x1f, UR4 ;  /* 0x0000001fff057899 */ /* 0x000fe20008011404 */
[----:B------:R-:W-:Y:S01]  /*1260*/  SHF.R.S32.HI R149, RZ, 0x1f, R148 ;  /* 0x0000001fff957819 */ /* 0x000fe20000011494 */
[----:B------:R-:W-:Y:S01]  /*1270*/  @UP3 ULEA.HI UR7, UR7, UR6, URZ, 0x2 ;  /* 0x0000000607073291 */ /* 0x000fe2000f8f10ff */
[----:B------:R-:W-:Y:S01]  /*1280*/  ISETP.GE.U32.AND P2, PT, R2, 0x500, PT ;  /* 0x000005000200780c */ /* 0x000fe20003f46070 */
[----:B------:R-:W-:Y:S01]  /*1290*/  ULEA.HI UR5, UR5, UR4, URZ, 0x2 ;  /* 0x0000000405057291 */ /* 0x000fe2000f8f10ff */
[----:B------:R-:W-:-:S03]  /*12a0*/  LEA.HI R149, R149, R148, RZ, 0x2 ;  /* 0x0000009495957211 */ /* 0x000fc600078f10ff */
[----:B------:R-:W-:Y:S02]  /*12b0*/  MOV R151, UR7 ;  /* 0x0000000700977c02 */ /* 0x000fe40008000f00 */
[----:B------:R-:W-:-:S04]  /*12c0*/  MOV R155, UR5 ;  /* 0x00000005009b7c02 */ /* 0x000fc80008000f00 */
[-C--:B-1----:R-:W-:Y:S02]  /*12d0*/  LEA.HI.SX32 R212, R155, R0.reuse, 0x1e ;  /* 0x000000009bd47211 */ /* 0x082fe400078ff2ff */
[----:B------:R-:W-:Y:S02]  /*12e0*/  CS2R R154, SRZ ;  /* 0x00000000009a7805 */ /* 0x000fe4000001ff00 */
[-C--:B------:R-:W-:Y:S02]  /*12f0*/  @P0 LEA.HI.SX32 R153, R151, R0.reuse, 0x1e ;  /* 0x0000000097990211 */ /* 0x080fe400078ff2ff */
[----:B------:R-:W-:Y:S02]  /*1300*/  LEA.HI.SX32 R156, R149, R0, 0x1e ;  /* 0x00000000959c7211 */ /* 0x000fe400078ff2ff */
[----:B------:R-:W-:Y:S02]  /*1310*/  MOV R157, R212 ;  /* 0x000000d4009d7202 */ /* 0x000fe40000000f00 */
[----:B--2---:R-:W-:-:S02]  /*1320*/  FSEL R152, R152, RZ, !P1 ;  /* 0x000000ff98987208 */ /* 0x004fc40004800000 */
[----:B------:R-:W-:Y:S01]  /*1330*/  ISETP.GE.U32.AND P1, PT, R2, 0x600, PT ;  /* 0x000006000200780c */ /* 0x000fe20003f26070 */
[----:B------:R-:W-:-:S12]  /*1340*/  @!P6 BRA `(.L_x_9636) ;  /* 0x0000000000e4e947 */ /* 0x000fd80003800000 */
[----:B------:R-:W0:Y:S08]  /*1350*/  LDC.64 R14, c[0x0][0x428] ;  /* 0x00010a00ff0e7b82 */ /* 0x000e300000000a00 */
        /* <DEDUP_REMOVED lines=8> */
[----:B------:R-:W-:-:S04]  /*13e0*/  ISETP.NE.U32.AND P0, PT, RZ, UR22, PT ;  /* 0x00000016ff007c0c */ /* 0x000fc8000bf05070 */
[----:B------:R-:W-:-:S13]  /*13f0*/  ISETP.NE.AND.EX P0, PT, RZ, UR23, PT, P0 ;  /* 0x00000017ff007c0c */ /* 0x000fda000bf05300 */
[----:B------:R-:W0:Y:S01]  /*1400*/  @P0 LDC.64 R154, c[0x0][0x438] ;  /* 0x00010e00ff9a0b82 */ /* 0x000e220000000a00 */
[----:B------:R-:W-:Y:S01]  /*1410*/  HADD2.F32 R199, -RZ, R11.H1_H1 ;  /* 0x3000000bffc77230 */ /* 0x000fe20000004100 */
[----:B------:R-:W-:Y:S02]  /*1420*/  IADD3 R153, PT, PT, R153, 0x100, RZ ;  /* 0x0000010099997810 */ /* 0x000fe40007ffe0ff */
[----:B------:R-:W-:Y:S01]  /*1430*/  IADD3 R156, PT, PT, R156, 0x100, RZ ;  /* 0x000001009c9c7810 */ /* 0x000fe20007ffe0ff */
[----:B0-----:R-:W-:-:S05]  /*1440*/  @P0 IMAD.WIDE.U32 R154, R157, 0x10, R154 ;  /* 0x000000109d9a0825 */ /* 0x001fca00078e009a */
[----:B------:R0:W5:Y:S01]  /*1450*/  @P0 LDG.E.128 R40, desc[UR10][R154.64] ;  /* 0x0000000a9a280981 */ /* 0x000162000c1e1d00 */
[----:B------:R-:W-:Y:S02]  /*1460*/  IADD3 R157, PT, PT, R157, 0x100, RZ ;  /* 0x000001009d9d7810 */ /* 0x000fe40007ffe0ff */
[----:B---3--:R-:W-:Y:S02]  /*1470*/  MOV R18, R14 ;  /* 0x0000000e00127202 */ /* 0x008fe40000000f00 */
[----:B------:R-:W-:Y:S02]  /*1480*/  SHF.R.U64 R14, R14, 0x10, R15 ;  /* 0x000000100e0e7819 */ /* 0x000fe4000000120f */
[----:B------:R-:W-:Y:S01]  /*1490*/  MOV R13, R15 ;  /* 0x0000000f000d7202 */ /* 0x000fe20000000f00 */
[----:B------:R-:W-:Y:S02]  /*14a0*/  HADD2.F32 R17, -RZ, R18.H0_H0 ;  /* 0x20000012ff117230 */ /* 0x000fe40000004100 */
[C---:B----4-:R-:W-:Y:S01]  /*14b0*/  FADD.FTZ R148, -R152.reuse, R148 ;  /* 0x0000009498947221 */ /* 0x050fe20000010100 */
[----:B------:R-:W-:Y:S01]  /*14c0*/  FADD.FTZ R149, -R152, R149 ;  /* 0x0000009598957221 */ /* 0x000fe20000010100 */
[----:B------:R-:W-:-:S02]  /*14d0*/  SHF.R.U32.HI R16, RZ, 0x10, R15 ;  /* 0x00000010ff107819 */ /* 0x000fc4000001160f */
[----:B------:R-:W-:Y:S01]  /*14e0*/  FMUL.FTZ R201, R148, UR31 ;  /* 0x0000001f94c97c20 */ /* 0x000fe20008410000 */
[C---:B------:R-:W-:Y:S01]  /*14f0*/  FADD.FTZ R15, -R152.reuse, R150 ;  /* 0x00000096980f7221 */ /* 0x040fe20000010100 */
[----:B------:R-:W-:Y:S01]  /*1500*/  FADD.FTZ R18, -R152, R151 ;  /* 0x0000009798127221 */ /* 0x000fe20000010100 */
[----:B------:R-:W-:Y:S02]  /*1510*/  HADD2.F32 R151, -RZ, R202.H1_H1 ;  /* 0x300000caff977230 */ /* 0x000fe40000004100 */
[-C--:B------:R-:W-:Y:S01]  /*1520*/  FMUL.FTZ R199, R199, R17.reuse ;  /* 0x00000011c7c77220 */ /* 0x080fe20000410000 */
[----:B------:R-:W-:Y:S02]  /*1530*/  HADD2.F32 R148, -RZ, R14.H0_H0 ;  /* 0x2000000eff947230 */ /* 0x000fe40000004100 */
[----:B------:R-:W-:Y:S01]  /*1540*/  FADD.FTZ R96, R96, R17 ;  /* 0x0000001160607221 */ /* 0x000fe20000010000 */
[----:B------:R-:W-:Y:S01]  /*1550*/  FFMA.FTZ R124, R201, R17, R124 ;  /* 0x00000011c97c7223 */ /* 0x000fe2000001007c */
[----:B------:R-:W-:Y:S01]  /*1560*/  FMUL.FTZ R14, R149, UR31 ;  /* 0x0000001f950e7c20 */ /* 0x000fe20008410000 */
[----:B------:R-:W-:-:S02]  /*1570*/  HADD2.F32 R17, -RZ, R203.H1_H1 ;  /* 0x300000cbff117230 */ /* 0x000fc40000004100 */
[----:B------:R-:W-:Y:S01]  /*1580*/  FMUL.FTZ R15, R15, UR31 ;  /* 0x0000001f0f0f7c20 */ /* 0x000fe20008410000 */
[----:B------:R-:W-:Y:S02]  /*1590*/  HADD2.F32 R149, -RZ, R13.H0_H0 ;  /* 0x2000000dff957230 */ /* 0x000fe40000004100 */
[-C--:B------:R-:W-:Y:S01]  /*15a0*/  FMUL.FTZ R13, R151, R148.reuse ;  /* 0x00000094970d7220 */ /* 0x080fe20000410000 */
[----:B------:R-:W-:Y:S01]  /*15b0*/  FADD.FTZ R97, R97, R148 ;  /* 0x0000009461617221 */ /* 0x000fe20000010000 */
[----:B------:R-:W-:Y:S01]  /*15c0*/  FFMA.FTZ R125, R14, R148, R125 ;  /* 0x000000940e7d7223 */ /* 0x000fe2000001007d */
[----:B------:R-:W-:Y:S02]  /*15d0*/  HADD2.F32 R148, -RZ, R204.H1_H1 ;  /* 0x300000ccff947230 */ /* 0x000fe40000004100 */
[----:B------:R-:W-:Y:S01]  /*15e0*/  FADD.FTZ R98, R98, R149 ;  /* 0x0000009562627221 */ /* 0x000fe20000010000 */
[----:B------:R-:W-:Y:S02]  /*15f0*/  HADD2.F32 R150, -RZ, R16.H0_H0 ;  /* 0x20000010ff967230 */ /* 0x000fe40000004100 */
[-C--:B------:R-:W-:Y:S01]  /*1600*/  FMUL.FTZ R16, R17, R149.reuse ;  /* 0x0000009511107220 */ /* 0x080fe20000410000 */
[----:B------:R-:W-:Y:S01]  /*1610*/  FFMA.FTZ R126, R15, R149, R126 ;  /* 0x000000950f7e7223 */ /* 0x000fe2000001007e */
[----:B0-----:R-:W-:Y:S01]  /*1620*/  FADD.FTZ R154, RZ, R199 ;  /* 0x000000c7ff9a7221 */ /* 0x001fe20000010000 */
[----:B------:R-:W-:Y:S01]  /*1630*/  FFMA.FTZ R149, R201, R199, RZ ;  /* 0x000000c7c9957223 */ /* 0x000fe200000100ff */
[----:B------:R-:W-:Y:S01]  /*1640*/  FMUL.FTZ R18, R18, UR31 ;  /* 0x0000001f12127c20 */ /* 0x000fe20008410000 */
        /* <DEDUP_REMOVED lines=9> */
.L_x_9636:
[----:B------:R-:W-:Y:S05]  /*16e0*/  BSYNC.RECONVERGENT B1 ;  /* 0x0000000000017941 */ /* 0x000fea0003800200 */
.L_x_9635:
        /* <DEDUP_REMOVED lines=13> */
[----:B------:R-:W0:Y:S02]  /*17c0*/  @P0 LDC.64 R158, c[0x0][0x438] ;  /* 0x00010e00ff9e0b82 */ /* 0x000e240000000a00 */
        /* <DEDUP_REMOVED lines=9> */
[----:B------:R-:W-:Y:S02]  /*1860*/  HADD2.F32 R151, -RZ, R26.H0_H0 ;  /* 0x2000001aff977230 */ /* 0x000fe40000004100 */
[C---:B----4-:R-:W-:Y:S01]  /*1870*/  FADD.FTZ R26, -R152.reuse, R23 ;  /* 0x00000017981a7221 */ /* 0x050fe20000010100 */
[--C-:B------:R-:W-:Y:S02]  /*1880*/  HADD2.F32 R150, -RZ, R206.reuse.H0_H0 ;  /* 0x200000ceff967230 */ /* 0x100fe40000004100 */
[C---:B------:R-:W-:Y:S01]  /*1890*/  FADD.FTZ R21, -R152.reuse, R21 ;  /* 0x0000001598157221 */ /* 0x040fe20000010100 */
[----:B------:R-:W-:Y:S02]  /*18a0*/  HADD2.F32 R23, -RZ, R206.H1_H1 ;  /* 0x300000ceff177230 */ /* 0x000fe40000004100 */
[----:B------:R-:W-:Y:S01]  /*18b0*/  FADD.FTZ R19, -R152, R20 ;  /* 0x0000001498137221 */ /* 0x000fe20000010100 */
[----:B0-----:R-:W-:-:S02]  /*18c0*/  HADD2.F32 R158, -RZ, R149.H0_H0 ;  /* 0x20000095ff9e7230 */ /* 0x001fc40000004100 */
[----:B------:R-:W-:Y:S01]  /*18d0*/  FADD.FTZ R148, -R152, R22 ;  /* 0x0000001698947221 */ /* 0x000fe20000010100 */
[----:B------:R-:W-:Y:S02]  /*18e0*/  HADD2.F32 R149, -RZ, R207.H0_H0 ;  /* 0x200000cfff957230 */ /* 0x000fe40000004100 */
[----:B------:R-:W-:Y:S01]  /*18f0*/  FMUL.FTZ R22, R21, UR31 ;  /* 0x0000001f15167c20 */ /* 0x000fe20008410000 */
[----:B------:R-:W-:Y:S02]  /*1900*/  HADD2.F32 R25, -RZ, R25.H0_H0 ;  /* 0x20000019ff197230 */ /* 0x000fe40000004100 */
[----:B------:R-:W-:Y:S01]  /*1910*/  FMUL.FTZ R19, R19, UR31 ;  /* 0x0000001f13137c20 */ /* 0x000fe20008410000 */
[----:B------:R-:W-:Y:S01]  /*1920*/  FMUL.FTZ R20, R150, R151 ;  /* 0x0000009796147220 */ /* 0x000fe20000410000 */
[----:B------:R-:W-:Y:S01]  /*1930*/  FMUL.FTZ R21, R23, R158 ;  /* 0x0000009e17157220 */ /* 0x000fe20000410000 */
[----:B------:R-:W-:Y:S01]  /*1940*/  FMUL.FTZ R23, R148, UR31 ;  /* 0x0000001f94177c20 */ /* 0x000fe20008410000 */
[----:B------:R-:W-:-:S02]  /*1950*/  HADD2.F32 R150, -RZ, R207.H1_H1 ;  /* 0x300000cfff967230 */ /* 0x000fc40000004100 */
[----:B------:R-:W-:Y:S01]  /*1960*/  FADD.FTZ R93, R93, R158 ;  /* 0x0000009e5d5d7221 */ /* 0x000fe20000010000 */
[----:B------:R-:W-:Y:S02]  /*1970*/  HADD2.F32 R148, -RZ, R24.H0_H0 ;  /* 0x20000018ff947230 */ /* 0x000fe40000004100 */
        /* <DEDUP_REMOVED lines=18> */
.L_x_9638:
[----:B------:R-:W-:Y:S05]  /*1aa0*/  BSYNC.RECONVERGENT B1 ;  /* 0x0000000000017941 */ /* 0x000fea0003800200 */
.L_x_9637:
        /* <DEDUP_REMOVED lines=14> */
[----:B--2---:R-:W-:-:S05]  /*1b90*/  IMAD.WIDE.U32 R164, R153, 0x4, R164 ;  /* 0x0000000499a47825 */ /* 0x004fca00078e00a4 */
[----:B------:R0:W5:Y:S02]  /*1ba0*/  LDG.E R5, desc[UR10][R164.64] ;  /* 0x0000000aa4057981 */ /* 0x000164000c1e1900 */
[--C-:B0-----:R-:W-:Y:S02]  /*1bb0*/  HADD2.F32 R164, -RZ, R209.reuse.H0_H0 ;  /* 0x200000d1ffa47230 */ /* 0x101fe40000004100 */
[----:B------:R-:W-:Y:S01]  /*1bc0*/  HADD2.F32 R165, -RZ, R209.H1_H1 ;  /* 0x300000d1ffa57230 */ /* 0x000fe20000004100 */
[----:B------:R-:W-:Y:S02]  /*1bd0*/  IADD3 R153, PT, PT, R153, 0x100, RZ ;  /* 0x0000010099997810 */ /* 0x000fe40007ffe0ff */
[----:B------:R-:W-:Y:S02]  /*1be0*/  IADD3 R156, PT, PT, R156, 0x100, RZ ;  /* 0x000001009c9c7810 */ /* 0x000fe40007ffe0ff */
[----:B------:R-:W-:Y:S02]  /*1bf0*/  IADD3 R157, PT, PT, R157, 0x100, RZ ;  /* 0x000001009d9d7810 */ /* 0x000fe40007ffe0ff */
[----:B---3--:R-:W-:-:S02]  /*1c00*/  MOV R160, R158 ;  /* 0x0000009e00a07202 */ /* 0x008fc40000000f00 */
[--C-:B------:R-:W-:Y:S02]  /*1c10*/  SHF.R.U64 R151, R158, 0x10, R159.reuse ;  /* 0x000000109e977819 */ /* 0x100fe4000000129f */
[----:B------:R-:W-:Y:S02]  /*1c20*/  MOV R149, R159 ;  /* 0x0000009f00957202 */ /* 0x000fe40000000f00 */
[----:B------:R-:W-:Y:S01]  /*1c30*/  SHF.R.U32.HI R148, RZ, 0x10, R159 ;  /* 0x00000010ff947819 */ /* 0x000fe2000001169f */
[----:B------:R-:W-:Y:S02]  /*1c40*/  HADD2.F32 R159, -RZ, R160.H0_H0 ;  /* 0x200000a0ff9f7230 */ /* 0x000fe40000004100 */
[C---:B----4-:R-:W-:Y:S01]  /*1c50*/  FADD.FTZ R166, -R152.reuse, R31 ;  /* 0x0000001f98a67221 */ /* 0x050fe20000010100 */
[----:B------:R-:W-:Y:S01]  /*1c60*/  FADD.FTZ R29, -R152, R29 ;  /* 0x0000001d981d7221 */ /* 0x000fe20000010100 */
[----:B------:R-:W-:Y:S02]  /*1c70*/  HADD2.F32 R31, -RZ, R208.H1_H1 ;  /* 0x300000d0ff1f7230 */ /* 0x000fe40000004100 */
[----:B------:R-:W-:-:S02]  /*1c80*/  HADD2.F32 R160, -RZ, R151.H0_H0 ;  /* 0x20000097ffa07230 */ /* 0x000fc40000004100 */
[C---:B------:R-:W-:Y:S01]  /*1c90*/  FADD.FTZ R150, -R152.reuse, R30 ;  /* 0x0000001e98967221 */ /* 0x040fe20000010100 */
[----:B------:R-:W-:Y:S02]  /*1ca0*/  HADD2.F32 R158, -RZ, R208.H0_H0 ;  /* 0x200000d0ff9e7230 */ /* 0x000fe40000004100 */
[----:B------:R-:W-:Y:S01]  /*1cb0*/  FADD.FTZ R27, -R152, R28 ;  /* 0x0000001c981b7221 */ /* 0x000fe20000010100 */
[----:B------:R-:W-:Y:S01]  /*1cc0*/  FMUL.FTZ R30, R29, UR31 ;  /* 0x0000001f1d1e7c20 */ /* 0x000fe20008410000 */
[----:B------:R-:W-:Y:S02]  /*1cd0*/  HADD2.F32 R149, -RZ, R149.H0_H0 ;  /* 0x20000095ff957230 */ /* 0x000fe40000004100 */
[----:B------:R-:W-:Y:S01]  /*1ce0*/  FMUL.FTZ R29, R31, R160 ;  /* 0x000000a01f1d7220 */ /* 0x000fe20000410000 */
[----:B------:R-:W-:Y:S01]  /*1cf0*/  FMUL.FTZ R28, R158, R159 ;  /* 0x0000009f9e1c7220 */ /* 0x000fe20000410000 */
[----:B------:R-:W-:Y:S01]  /*1d00*/  FMUL.FTZ R31, R150, UR31 ;  /* 0x0000001f961f7c20 */ /* 0x000fe20008410000 */
[----:B------:R-:W-:Y:S01]  /*1d10*/  FMUL.FTZ R27, R27, UR31 ;  /* 0x0000001f1b1b7c20 */ /* 0x000fe20008410000 */
[-C--:B------:R-:W-:Y:S01]  /*1d20*/  FMUL.FTZ R164, R164, R149.reuse ;  /* 0x00000095a4a47220 */ /* 0x080fe20000410000 */
[----:B------:R-:W-:Y:S01]  /*1d30*/  FADD.FTZ R90, R90, R149 ;  /* 0x000000955a5a7221 */ /* 0x000fe20000010000 */
[----:B------:R-:W-:Y:S01]  /*1d40*/  FFMA.FTZ R118, R31, R149, R118 ;  /* 0x000000951f767223 */ /* 0x000fe20000010076 */
        /* <DEDUP_REMOVED lines=17> */
.L_x_9640:
[----:B------:R-:W-:Y:S05]  /*1e60*/  BSYNC.RECONVERGENT B1 ;  /* 0x0000000000017941 */ /* 0x000fea0003800200 */
.L_x_9639:
        /* <DEDUP_REMOVED lines=13> */
[----:B--2---:R-:W-:-:S04]  /*1f40*/  IMAD.WIDE.U32 R172, R153, 0x4, R172 ;  /* 0x0000000499ac7825 */ /* 0x004fc800078e00ac */
[----:B------:R-:W-:Y:S01]  /*1f50*/  HADD2.F32 R169, -RZ, R210.H1_H1 ;  /* 0x300000d2ffa97230 */ /* 0x000fe20000004100 */
[----:B------:R1:W5:Y:S02]  /*1f60*/  LDG.E R6, desc[UR10][R172.64] ;  /* 0x0000000aac067981 */ /* 0x000364000c1e1900 */
[----:B-1----:R-:W-:Y:S02]  /*1f70*/  HADD2.F32 R172, -RZ, R211.H0_H0 ;  /* 0x200000d3ffac7230 */ /* 0x002fe40000004100 */
[----:B0-----:R-:W-:-:S05]  /*1f80*/  @P0 IMAD.WIDE.U32 R170, R157, 0x10, R170 ;  /* 0x000000109daa0825 */ /* 0x001fca00078e00aa */
[----:B------:R0:W5:Y:S01]  /*1f90*/  @P0 LDG.E.128 R128, desc[UR10][R170.64] ;  /* 0x0000000aaa800981 */ /* 0x000162000c1e1d00 */
[----:B------:R-:W-:Y:S01]  /*1fa0*/  HADD2.F32 R173, -RZ, R211.H1_H1 ;  /* 0x300000d3ffad7230 */ /* 0x000fe20000004100 */
[----:B------:R-:W-:Y:S02]  /*1fb0*/  IADD3 R153, PT, PT, R153, 0x100, RZ ;  /* 0x0000010099997810 */ /* 0x000fe40007ffe0ff */
[----:B------:R-:W-:Y:S02]  /*1fc0*/  IADD3 R156, PT, PT, R156, 0x100, RZ ;  /* 0x000001009c9c7810 */ /* 0x000fe40007ffe0ff */
[----:B------:R-:W-:Y:S02]  /*1fd0*/  IADD3 R157, PT, PT, R157, 0x100, RZ ;  /* 0x000001009d9d7810 */ /* 0x000fe40007ffe0ff */
[----:B---3--:R-:W-:Y:S02]  /*1fe0*/  MOV R162, R160 ;  /* 0x000000a000a27202 */ /* 0x008fe40000000f00 */
[----:B------:R-:W-:-:S02]  /*1ff0*/  SHF.R.U64 R160, R160, 0x10, R161 ;  /* 0x00000010a0a07819 */ /* 0x000fc400000012a1 */
[----:B------:R-:W-:Y:S02]  /*2000*/  MOV R159, R161 ;  /* 0x000000a1009f7202 */ /* 0x000fe40000000f00 */
[----:B------:R-:W-:Y:S01]  /*2010*/  SHF.R.U32.HI R158, RZ, 0x10, R161 ;  /* 0x00000010ff9e7819 */ /* 0x000fe200000116a1 */
[----:B------:R-:W-:Y:S02]  /*2020*/  HADD2.F32 R161, -RZ, R162.H0_H0 ;  /* 0x200000a2ffa17230 */ /* 0x000fe40000004100 */
[C---:B----4-:R-:W-:Y:S01]  /*2030*/  FADD.FTZ R148, -R152.reuse, R148 ;  /* 0x0000009498947221 */ /* 0x050fe20000010100 */
[----:B------:R-:W-:Y:S02]  /*2040*/  HADD2.F32 R160, -RZ, R160.H0_H0 ;  /* 0x200000a0ffa07230 */ /* 0x000fe40000004100 */
[----:B------:R-:W-:Y:S01]  /*2050*/  FADD.FTZ R149, -R152, R149 ;  /* 0x0000009598957221 */ /* 0x000fe20000010100 */
[----:B------:R-:W-:Y:S01]  /*2060*/  FMUL.FTZ R168, R168, R161 ;  /* 0x000000a1a8a87220 */ /* 0x000fe20000410000 */
[----:B------:R-:W-:Y:S01]  /*2070*/  FMUL.FTZ R167, R148, UR31 ;  /* 0x0000001f94a77c20 */ /* 0x000fe20008410000 */
[----:B------:R-:W-:Y:S01]  /*2080*/  FADD.FTZ R151, -R152, R151 ;  /* 0x0000009798977221 */ /* 0x000fe20000010100 */
[----:B0-----:R-:W-:Y:S01]  /*2090*/  FMUL.FTZ R170, R149, UR31 ;  /* 0x0000001f95aa7c20 */ /* 0x001fe20008410000 */
[----:B------:R-:W-:-:S02]  /*20a0*/  HADD2.F32 R159, -RZ, R159.H0_H0 ;  /* 0x2000009fff9f7230 */ /* 0x000fc40000004100 */
[----:B------:R-:W-:Y:S01]  /*20b0*/  FMUL.FTZ R169, R169, R160 ;  /* 0x000000a0a9a97220 */ /* 0x000fe20000410000 */
        /* <DEDUP_REMOVED lines=22> */
.L_x_9642:
[----:B------:R-:W-:Y:S05]  /*2220*/  BSYNC.RECONVERGENT B1 ;  /* 0x0000000000017941 */ /* 0x000fea0003800200 */
.L_x_9641:
        /* <DEDUP_REMOVED lines=59> */
.L_x_9644:
[----:B------:R-:W-:Y:S05]  /*25e0*/  BSYNC.RECONVERGENT B1 ;  /* 0x0000000000017941 */ /* 0x000fea0003800200 */
.L_x_9643:
        /* <DEDUP_REMOVED lines=59> */
.L_x_9646:
[----:B------:R-:W-:Y:S05]  /*29a0*/  BSYNC.RECONVERGENT B1 ;  /* 0x0000000000017941 */ /* 0x000fea0003800200 */
.L_x_9645:
[----:B------:R-:W-:-:S04]  /*29b0*/  ISETP.GE.U32.AND P0, PT, R2, 0x700, PT ;  /* 0x000007000200780c */ /* 0x000fc80003f06070 */
        /* <DEDUP_REMOVED lines=8> */
[----:B0-----:R-:W-:Y:S01]  /*2a40*/  IMAD.WIDE.U32 R160, R156, 0x8, R150 ;  /* 0x000000089ca07825 */ /* 0x001fe200078e0096 */
[----:B------:R0:W5:Y:S05]  /*2a50*/  @P0 LDG.E.128 R140, desc[UR10][R192.64] ;  /* 0x0000000ac08c0981 */ /* 0x00016a000c1e1d00 */
[----:B------:R-:W2:Y:S01]  /*2a60*/  LDG.E.64 R160, desc[UR10][R160.64] ;  /* 0x0000000aa0a07981 */ /* 0x000ea2000c1e1b00 */
[----:B-1----:R-:W-:Y:S02]  /*2a70*/  IMAD.WIDE.U32 R150, R157, 0x10, R148 ;  /* 0x000000109d967825 */ /* 0x002fe400078e0094 */
[----:B------:R-:W1:Y:S04]  /*2a80*/  LDC.64 R156, c[0x0][0x3b0] ;  /* 0x0000ec00ff9c7b82 */ /* 0x000e680000000a00 */
[----:B------:R-:W3:Y:S01]  /*2a90*/  LDG.E.128 R148, desc[UR10][R150.64] ;  /* 0x0000000a96947981 */ /* 0x000ee2000c1e1d00 */
[----:B-1----:R-:W-:-:S05]  /*2aa0*/  IMAD.WIDE.U32 R162, R153, 0x4, R156 ;  /* 0x0000000499a27825 */ /* 0x002fca00078e009c */
[----:B------:R1:W5:Y:S01]  /*2ab0*/  LDG.E R9, desc[UR10][R162.64] ;  /* 0x0000000aa2097981 */ /* 0x000362000c1e1900 */
[--C-:B0-----:R-:W-:Y:S02]  /*2ac0*/  HADD2.F32 R192, -RZ, R217.reuse.H0_H0 ;  /* 0x200000d9ffc07230 */ /* 0x101fe40000004100 */
[----:B------:R-:W-:Y:S02]  /*2ad0*/  HADD2.F32 R193, -RZ, R217.H1_H1 ;  /* 0x300000d9ffc17230 */ /* 0x000fe40000004100 */
[--C-:B------:R-:W-:Y:S02]  /*2ae0*/  HADD2.F32 R196, -RZ, R218.reuse.H0_H0 ;  /* 0x200000daffc47230 */ /* 0x100fe40000004100 */
[----:B------:R-:W-:Y:S01]  /*2af0*/  HADD2.F32 R197, -RZ, R218.H1_H1 ;  /* 0x300000daffc57230 */ /* 0x000fe20000004100 */
[----:B--2---:R-:W-:Y:S02]  /*2b00*/  MOV R158, R160 ;  /* 0x000000a0009e7202 */ /* 0x004fe40000000f00 */
[----:B------:R-:W-:-:S03]  /*2b10*/  SHF.R.U64 R156, R160, 0x10, R161 ;  /* 0x00000010a09c7819 */ /* 0x000fc600000012a1 */
[----:B------:R-:W-:Y:S01]  /*2b20*/  HADD2.F32 R159, -RZ, R158.H0_H0 ;  /* 0x2000009eff9f7230 */ /* 0x000fe20000004100 */
[----:B------:R-:W-:Y:S01]  /*2b30*/  MOV R157, R161 ;  /* 0x000000a1009d7202 */ /* 0x000fe20000000f00 */
[----:B------:R-:W-:Y:S01]  /*2b40*/  HADD2.F32 R156, -RZ, R156.H0_H0 ;  /* 0x2000009cff9c7230 */ /* 0x000fe20000004100 */
[----:B------:R-:W-:Y:S02]  /*2b50*/  SHF.R.U32.HI R153, RZ, 0x10, R161 ;  /* 0x00000010ff997819 */ /* 0x000fe400000116a1 */
[----:B------:R-:W-:Y:S02]  /*2b60*/  FMUL.FTZ R192, R192, R159 ;  /* 0x0000009fc0c07220 */ /* 0x000fe40000410000 */
[----:B------:R-:W-:Y:S01]  /*2b70*/  FMUL.FTZ R193, R193, R156 ;  /* 0x0000009cc1c17220 */ /* 0x000fe20000410000 */
[C---:B---3--:R-:W-:Y:S01]  /*2b80*/  FADD.FTZ R148, -R152.reuse, R148 ;  /* 0x0000009498947221 */ /* 0x048fe20000010100 */
[C---:B------:R-:W-:Y:S01]  /*2b90*/  FADD.FTZ R149, -R152.reuse, R149 ;  /* 0x0000009598957221 */ /* 0x040fe20000010100 */
[----:B------:R-:W-:-:S02]  /*2ba0*/  FADD.FTZ R150, -R152, R150 ;  /* 0x0000009698967221 */ /* 0x000fc40000010100 */
[----:B------:R-:W-:Y:S01]  /*2bb0*/  FMUL.FTZ R191, R148, UR31 ;  /* 0x0000001f94bf7c20 */ /* 0x000fe20008410000 */
[----:B------:R-:W-:Y:S01]  /*2bc0*/  FMUL.FTZ R194, R149, UR31 ;  /* 0x0000001f95c27c20 */ /* 0x000fe20008410000 */
[----:B------:R-:W-:Y:S02]  /*2bd0*/  HADD2.F32 R149, -RZ, R157.H0_H0 ;  /* 0x2000009dff957230 */ /* 0x000fe40000004100 */
[----:B------:R-:W-:Y:S01]  /*2be0*/  FMUL.FTZ R195, R150, UR31 ;  /* 0x0000001f96c37c20 */ /* 0x000fe20008410000 */
[----:B------:R-:W-:Y:S02]  /*2bf0*/  HADD2.F32 R148, -RZ, R153.H0_H0 ;  /* 0x20000099ff947230 */ /* 0x000fe40000004100 */
[----:B------:R-:W-:Y:S01]  /*2c00*/  FADD.FTZ R150, R155, R192 ;  /* 0x000000c09b967221 */ /* 0x000fe20000010000 */
[----:B------:R-:W-:Y:S01]  /*2c10*/  FFMA.FTZ R153, R191, R192, R154 ;  /* 0x000000c0bf997223 */ /* 0x000fe2000001009a */
[-C--:B------:R-:W-:Y:S01]  /*2c20*/  FMUL.FTZ R196, R196, R149.reuse ;  /* 0x00000095c4c47220 */ /* 0x080fe20000410000 */
[----:B------:R-:W-:Y:S01]  /*2c30*/  FADD.FTZ R74, R74, R149 ;  /* 0x000000954a4a7221 */ /* 0x000fe20000010000 */
[----:B------:R-:W-:Y:S01]  /*2c40*/  FFMA.FTZ R102, R195, R149, R102 ;  /* 0x00000095c3667223 */ /* 0x000fe20000010066 */
        /* <DEDUP_REMOVED lines=16> */
.L_x_9634:
        /* <DEDUP_REMOVED lines=24> */
[----:B------:R-:W-:-:S02]  /*2ed0*/  ISETP.GE.U32.AND P1, PT, R2, 0x600, PT ;  /* 0x000006000200780c */ /* 0x000fc40003f26070 */
[----:B------:R-:W-:Y:S01]  /*2ee0*/  P2R R12, PR, RZ, 0x1 ;  /* 0x00000001ff0c7803 */ /* 0x000fe20000000000 */
[----:B------:R-:W0:Y:S01]  /*2ef0*/  @P5 LDC.64 R162, c[0x0][0x3b0] ;  /* 0x0000ec00ffa25b82 */ /* 0x000e220000000a00 */
[----:B------:R-:W-:-:S07]  /*2f00*/  P2R R10, PR, RZ, 0x20 ;  /* 0x00000020ff0a7803 */ /* 0x000fce0000000000 */
        /* <DEDUP_REMOVED lines=26> */
[----:B0-----:R-:W-:Y:S05]  /*30b0*/  @!P0 BRA `(.L_x_9647) ;  /* 0x0000000400148947 */ /* 0x001fea0003800000 */
[----:B------:R-:W0:Y:S02]  /*30c0*/  LDC.64 R150, c[0x0][0x3b0] ;  /* 0x0000ec00ff967b82 */ /* 0x000e240000000a00 */
[----:B0-----:R-:W-:-:S05]  /*30d0*/  IMAD.WIDE.U32 R150, R148, 0x4, R150 ;  /* 0x0000000494967825 */ /* 0x001fca00078e0096 */
[----:B------:R0:W5:Y:S01]  /*30e0*/  LDG.E R9, desc[UR10][R150.64] ;  /* 0x0000000a96097981 */ /* 0x000162000c1e1900 */
[----:B------:R-:W-:Y:S05]  /*30f0*/  BRA `(.L_x_9647) ;  /* 0x0000000400047947 */ /* 0x000fea0003800000 */
.L_x_9648:
        /* <DEDUP_REMOVED lines=20> */
[----:B------:R-:W0:Y:S01]  /*3240*/  @P4 LDC.64 R162, c[0x0][0x438] ;  /* 0x00010e00ffa24b82 */ /* 0x000e220000000a00 */
[----:B--2---:R-:W-:-:S07]  /*3250*/  @P6 IMAD.WIDE.U32 R238, R149, 0x10, R238 ;  /* 0x0000001095ee6825 */ /* 0x004fce00078e00ee */
[----:B------:R-:W2:Y:S01]  /*3260*/  @P3 LDC.64 R242, c[0x0][0x3b0] ;  /* 0x0000ec00fff23b82 */ /* 0x000ea20000000a00 */
[----:B------:R-:W-:-:S07]  /*3270*/  @P6 IADD3 R149, PT, PT, R149, 0x100, RZ ;  /* 0x0000010095956810 */ /* 0x000fce0007ffe0ff */
[----:B------:R-:W2:Y:S01]  /*3280*/  @P3 LDC.64 R160, c[0x0][0x438] ;  /* 0x00010e00ffa03b82 */ /* 0x000ea20000000a00 */
[----:B---3--:R-:W-:Y:S01]  /*3290*/  @P4 IMAD.WIDE.U32 R152, R148, 0x4, R152 ;  /* 0x0000000494984825 */ /* 0x008fe200078e0098 */
[----:B------:R-:W5:Y:S06]  /*32a0*/  @P6 LDG.E.128 R40, desc[UR10][R238.64] ;  /* 0x0000000aee286981 */ /* 0x000f6c000c1e1d00 */
[----:B------:R-:W3:Y:S01]  /*32b0*/  @P2 LDC.64 R240, c[0x0][0x3b0] ;  /* 0x0000ec00fff02b82 */ /* 0x000ee20000000a00 */
[----:B----4-:R-:W-:-:S07]  /*32c0*/  @P5 IMAD.WIDE.U32 R236, R149, 0x10, R236 ;  /* 0x0000001095ec5825 */ /* 0x010fce00078e00ec */
[----:B------:R-:W4:Y:S01]  /*32d0*/  @P2 LDC.64 R158, c[0x0][0x438] ;  /* 0x00010e00ff9e2b82 */ /* 0x000f220000000a00 */
[----:B------:R-:W-:Y:S01]  /*32e0*/  @P5 IADD3 R149, PT, PT, R149, 0x100, RZ ;  /* 0x0000010095955810 */ /* 0x000fe20007ffe0ff */
[----:B------:R2:W5:Y:S06]  /*32f0*/  @P4 LDG.E R5, desc[UR10][R152.64] ;  /* 0x0000000a98054981 */ /* 0x00056c000c1e1900 */
[----:B------:R-:W4:Y:S01]  /*3300*/  @P1 LDC.64 R156, c[0x0][0x3b0] ;  /* 0x0000ec00ff9c1b82 */ /* 0x000f220000000a00 */
[----:B0-----:R-:W-:-:S07]  /*3310*/  @P4 IMAD.WIDE.U32 R162, R149, 0x10, R162 ;  /* 0x0000001095a24825 */ /* 0x001fce00078e00a2 */
[----:B------:R-:W0:Y:S01]  /*3320*/  @P1 LDC.64 R154, c[0x0][0x438] ;  /* 0x00010e00ff9a1b82 */ /* 0x000e220000000a00 */
[----:B------:R-:W-:Y:S01]  /*3330*/  @P4 IADD3 R148, PT, PT, R148, 0x100, RZ ;  /* 0x0000010094944810 */ /* 0x000fe20007ffe0ff */
[----:B------:R-:W5:Y:S01]  /*3340*/  @P5 LDG.E.128 R36, desc[UR10][R236.64] ;  /* 0x0000000aec245981 */ /* 0x000f62000c1e1d00 */
[----:B------:R-:W-:-:S05]  /*3350*/  @P4 IADD3 R149, PT, PT, R149, 0x100, RZ ;  /* 0x0000010095954810 */ /* 0x000fca0007ffe0ff */
[----:B-1----:R-:W1:Y:S01]  /*3360*/  @P0 LDC.64 R150, c[0x0][0x3b0] ;  /* 0x0000ec00ff960b82 */ /* 0x002e620000000a00 */
[----:B--2---:R-:W-:-:S07]  /*3370*/  @P3 IMAD.WIDE.U32 R242, R148, 0x4, R242 ;  /* 0x0000000494f23825 */ /* 0x004fce00078e00f2 */
[----:B------:R-:W2:Y:S01]  /*3380*/  @P0 LDC.64 R152, c[0x0][0x438] ;  /* 0x00010e00ff980b82 */ /* 0x000ea20000000a00 */
[C---:B------:R-:W-:Y:S01]  /*3390*/  @P3 IMAD.WIDE.U32 R160, R149.reuse, 0x10, R160 ;  /* 0x0000001095a03825 */ /* 0x040fe200078e00a0 */
[----:B------:R-:W-:Y:S01]  /*33a0*/  @P3 IADD3 R148, PT, PT, R148, 0x100, RZ ;  /* 0x0000010094943810 */ /* 0x000fe20007ffe0ff */
[----:B------:R-:W5:Y:S01]  /*33b0*/  @P3 LDG.E R6, desc[UR10][R242.64] ;  /* 0x0000000af2063981 */ /* 0x000f62000c1e1900 */
[----:B------:R-:W-:-:S03]  /*33c0*/  @P3 IADD3 R149, PT, PT, R149, 0x100, RZ ;  /* 0x0000010095953810 */ /* 0x000fc60007ffe0ff */
[C---:B---3--:R-:W-:Y:S01]  /*33d0*/  @P2 IMAD.WIDE.U32 R240, R148.reuse, 0x4, R240 ;  /* 0x0000000494f02825 */ /* 0x048fe200078e00f0 */
[----:B------:R-:W-:Y:S01]  /*33e0*/  @P2 IADD3 R148, PT, PT, R148, 0x100, RZ ;  /* 0x0000010094942810 */ /* 0x000fe20007ffe0ff */
[----:B------:R-:W5:Y:S02]  /*33f0*/  @P4 LDG.E.128 R32, desc[UR10][R162.64] ;  /* 0x0000000aa2204981 */ /* 0x000f64000c1e1d00 */
[C---:B----4-:R-:W-:Y:S01]  /*3400*/  @P2 IMAD.WIDE.U32 R158, R149.reuse, 0x10, R158 ;  /* 0x00000010959e2825 */ /* 0x050fe200078e009e */
[----:B------:R-:W-:Y:S01]  /*3410*/  @P2 IADD3 R149, PT, PT, R149, 0x100, RZ ;  /* 0x0000010095952810 */ /* 0x000fe20007ffe0ff */
[----:B------:R0:W5:Y:S02]  /*3420*/  @P2 LDG.E R7, desc[UR10][R240.64] ;  /* 0x0000000af0072981 */ /* 0x000164000c1e1900 */
[C---:B------:R-:W-:Y:S01]  /*3430*/  @P1 IMAD.WIDE.U32 R156, R148.reuse, 0x4, R156 ;  /* 0x00000004949c1825 */ /* 0x040fe200078e009c */
[----:B------:R-:W-:Y:S01]  /*3440*/  @P1 IADD3 R148, PT, PT, R148, 0x100, RZ ;  /* 0x0000010094941810 */ /* 0x000fe20007ffe0ff */
[----:B------:R3:W5:Y:S04]  /*3450*/  @P3 LDG.E.128 R128, desc[UR10][R160.64] ;  /* 0x0000000aa0803981 */ /* 0x000768000c1e1d00 */
[----:B------:R3:W5:Y:S01]  /*3460*/  @P2 LDG.E.128 R132, desc[UR10][R158.64] ;  /* 0x0000000a9e842981 */ /* 0x000762000c1e1d00 */
[C---:B0-----:R-:W-:Y:S01]  /*3470*/  @P1 IMAD.WIDE.U32 R240, R149.reuse, 0x10, R154 ;  /* 0x0000001095f01825 */ /* 0x041fe200078e009a */
[----:B------:R-:W-:-:S02]  /*3480*/  @P1 IADD3 R149, PT, PT, R149, 0x100, RZ ;  /* 0x0000010095951810 */ /* 0x000fc40007ffe0ff */
[----:B------:R3:W5:Y:S01]  /*3490*/  @P1 LDG.E R8, desc[UR10][R156.64] ;  /* 0x0000000a9c081981 */ /* 0x000762000c1e1900 */
[----:B-1----:R-:W-:-:S03]  /*34a0*/  @P0 IMAD.WIDE.U32 R150, R148, 0x4, R150 ;  /* 0x0000000494960825 */ /* 0x002fc600078e0096 */
[----:B------:R3:W5:Y:S01]  /*34b0*/  @P1 LDG.E.128 R136, desc[UR10][R240.64] ;  /* 0x0000000af0881981 */ /* 0x000762000c1e1d00 */
[----:B--2---:R-:W-:-:S03]  /*34c0*/  @P0 IMAD.WIDE.U32 R152, R149, 0x10, R152 ;  /* 0x0000001095980825 */ /* 0x004fc600078e0098 */
[----:B------:R3:W5:Y:S04]  /*34d0*/  @P0 LDG.E R9, desc[UR10][R150.64] ;  /* 0x0000000a96090981 */ /* 0x000768000c1e1900 */
[----:B------:R3:W5:Y:S01]  /*34e0*/  @P0 LDG.E.128 R140, desc[UR10][R152.64] ;  /* 0x0000000a988c0981 */ /* 0x000762000c1e1d00 */
[----:B------:R-:W-:Y:S02]  /*34f0*/  P2R R200, PR, RZ, 0x1 ;  /* 0x00000001ffc87803 */ /* 0x000fe40000000000 */
[----:B------:R-:W-:-:S07]  /*3500*/  CS2R R154, SRZ ;  /* 0x00000000009a7805 */ /* 0x000fce000001ff00 */
.L_x_9647:
[----:B------:R-:W-:Y:S05]  /*3510*/  BSYNC.RECONVERGENT B0 ;  /* 0x0000000000007941 */ /* 0x000fea0003800200 */
.L_x_9633:
[----:B0--3--:R-:W0:Y:S01]  /*3520*/  SHFL.DOWN PT, R150, R155, 0x10, 0x1f ;  /* 0x0a001f009b967f89 */ /* 0x009e2200000e0000 */
        /* <DEDUP_REMOVED lines=30> */
.L_x_9650:
[----:B------:R-:W-:Y:S05]  /*3710*/  BSYNC.RECONVERGENT B0 ;  /* 0x0000000000007941 */ /* 0x000fea0003800200 */
.L_x_9649:
[----:B------:R-:W1:Y:S01]  /*3720*/  S2UR UR5, SR_CgaCtaId ;  /* 0x00000000000579c3 */ /* 0x000e620000008800 */
[----:B------:R-:W-:-:S07]  /*3730*/  @UP3 UIADD3 UR9, UPT, UPT, UR9, -0x1, URZ ;  /* 0xffffffff09093890 */ /* 0x000fce000fffe0ff */
[----:B------:R-:W-:Y:S01]  /*3740*/  BAR.SYNC.DEFER_BLOCKING 0x0 ;  /* 0x0000000000007b1d */ /* 0x000fe20000010000 */
[----:B------:R-:W-:Y:S01]  /*3750*/  PLOP3.LUT P0, PT, PT, PT, UP3, 0x80, 0x8 ;  /* 0x000000000008781c */ /* 0x000fe20003f0f038 */
[----:B------:R-:W-:Y:S01]  /*3760*/  HFMA2 R205, -RZ, RZ, 0, 0 ;  /* 0x00000000ffcd7431 */ /* 0x000fe200000001ff */
[----:B------:R-:W-:Y:S01]  /*3770*/  @UP3 UIMAD UR9, UR9, UR8, URZ ;  /* 0x00000008090932a4 */ /* 0x000fe2000f8e02ff */
[----:B------:R-:W-:Y:S02]  /*3780*/  ISETP.NE.AND P5, PT, R10, RZ, PT ;  /* 0x000000ff0a00720c */ /* 0x000fe40003fa5270 */
        /* <DEDUP_REMOVED lines=24> */
[----:B------:R-:W-:Y:S02]  /*3910*/  MOV R150, R212 ;  /* 0x000000d400967202 */ /* 0x000fe40000000f00 */
        /* <DEDUP_REMOVED lines=27> */
.L_x_9653:
        /* <DEDUP_REMOVED lines=12> */
[----:B------:R-:W-:Y:S01]  /*3b90*/  ISETP.LT.AND P5, PT, RZ, UR32, PT ;  /* 0x00000020ff007c0c */ /* 0x000fe2000bfa1270 */
[----:B------:R-:W-:Y:S02]  /*3ba0*/  HADD2.F32 R149, -RZ, R234.H0_H0 ;  /* 0x200000eaff957230 */ /* 0x000fe40000004100 */
[----:B------:R-:W-:-:S04]  /*3bb0*/  FADD.FTZ R148, R199, -R148 ;  /* 0x80000094c7947221 */ /* 0x000fc80000010000 */
[----:B------:R-:W-:-:S05]  /*3bc0*/  FMUL.FTZ R148, R148, UR31 ;  /* 0x0000001f94947c20 */ /* 0x000fca0008410000 */
[----:B------:R-:W-:-:S05]  /*3bd0*/  FSEL R148, R148, RZ, P5 ;  /* 0x000000ff94947208 */ /* 0x000fca0002800000 */
[----:B------:R-:W-:-:S04]  /*3be0*/  FMUL.FTZ R148, R148, UR21 ;  /* 0x0000001594947c20 */ /* 0x000fc80008410000 */
[----:B------:R-:W-:-:S04]  /*3bf0*/  FMUL.FTZ R148, R148, UR20 ;  /* 0x0000001494947c20 */ /* 0x000fc80008410000 */
[----:B------:R-:W-:-:S07]  /*3c00*/  FMUL.FTZ R149, R149, R148 ;  /* 0x0000009495957220 */ /* 0x000fce0000410000 */
.L_x_9658:
[----:B------:R-:W-:Y:S05]  /*3c10*/  BSYNC.RECONVERGENT B1 ;  /* 0x0000000000017941 */ /* 0x000fea0003800200 */
.L_x_9657:
[----:B------:R-:W-:Y:S01]  /*3c20*/  BSSY.RECONVERGENT B1, `(.L_x_9659) ;  /* 0x000000d000017945 */ /* 0x000fe20003800200 */
[----:B------:R-:W-:Y:S01]  /*3c30*/  FADD.FTZ R68, R68, R149 ;  /* 0x0000009544447221 */ /* 0x000fe20000010000 */
[----:B------:R-:W-:Y:S02]  /*3c40*/  MOV R148, RZ ;  /* 0x000000ff00947202 */ /* 0x000fe40000000f00 */
        /* <DEDUP_REMOVED lines=10> */
.L_x_9660:
[----:B------:R-:W-:Y:S05]  /*3cf0*/  BSYNC.RECONVERGENT B1 ;  /* 0x0000000000017941 */ /* 0x000fea0003800200 */
.L_x_9659:
[----:B------:R-:W-:-:S04]  /*3d00*/  F2FP.F16.F32.PACK_AB R148, RZ, R148 ;  /* 0x00000094ff94723e */ /* 0x000fc800000000ff */
[----:B------:R-:W-:-:S07]  /*3d10*/  PRMT R204, R148, 0x7610, R204 ;  /* 0x0000761094cc7816 */ /* 0x000fce00000000cc */
.L_x_9656:
        /* <DEDUP_REMOVED lines=14> */
.L_x_9663:
[----:B------:R-:W-:Y:S05]  /*3e00*/  BSYNC.RECONVERGENT B1 ;  /* 0x0000000000017941 */ /* 0x000fea0003800200 */
.L_x_9662:
[----:B------:R-:W-:Y:S01]  /*3e10*/  BSSY.RECONVERGENT B1, `(.L_x_9664) ;  /* 0x000000d000017945 */ /* 0x000fe20003800200 */
[----:B------:R-:W-:Y:S01]  /*3e20*/  FADD.FTZ R69, R69, R148 ;  /* 0x0000009445457221 */ /* 0x000fe20000010000 */
[----:B------:R-:W-:Y:S02]  /*3e30*/  MOV R148, RZ ;  /* 0x000000ff00947202 */ /* 0x000fe40000000f00 */
[----:B------:R-:W-:Y:S05]  /*3e40*/  @!P0 BRA `(.L_x_9665) ;  /* 0x0000000000248947 */ /* 0x000fea0003800000 */
[----:B------:R-:W-:Y:S01]  /*3e50*/  FFMA.FTZ R148, R14, UR4, R152 ;  /* 0x000000040e947c23 */ /* 0x000fe20008010098 */
[----:B------:R-:W-:Y:S01]  /*3e60*/  ISETP.LT.AND P0, PT, RZ, UR32, PT ;  /* 0x00000020ff007c0c */ /* 0x000fe2000bf01270 */
[----:B------:R-:W-:Y:S02]  /*3e70*/  HADD2.F32 R149, -RZ, R219.H1_H1 ;  /* 0x300000dbff957230 */ /* 0x000fe40000004100 */
[----:B------:R-:W-:-:S04]  /*3e80*/  FADD.FTZ R148, R13, -R148 ;  /* 0x800000940d947221 */ /* 0x000fc80000010000 */
[----:B------:R-:W-:-:S05]  /*3e90*/  FMUL.FTZ R148, R148, UR31 ;  /* 0x0000001f94947c20 */ /* 0x000fca0008410000 */
[----:B------:R-:W-:-:S05]  /*3ea0*/  FSEL R148, R148, RZ, P0 ;  /* 0x000000ff94947208 */ /* 0x000fca0000000000 */
[----:B------:R-:W-:-:S04]  /*3eb0*/  FMUL.FTZ R148, R148, UR21 ;  /* 0x0000001594947c20 */ /* 0x000fc80008410000 */
[----:B------:R-:W-:-:S04]  /*3ec0*/  FMUL.FTZ R148, R148, UR20 ;  /* 0x0000001494947c20 */ /* 0x000fc80008410000 */
[----:B------:R-:W-:-:S07]  /*3ed0*/  FMUL.FTZ R148, R148, R149 ;  /* 0x0000009594947220 */ /* 0x000fce0000410000 */
.L_x_9665:
[----:B------:R-:W-:Y:S05]  /*3ee0*/  BSYNC.RECONVERGENT B1 ;  /* 0x0000000000017941 */ /* 0x000fea0003800200 */
.L_x_9664:
[----:B------:R-:W-:-:S04]  /*3ef0*/  F2FP.F16.F32.PACK_AB R148, RZ, R148 ;  /* 0x00000094ff94723e */ /* 0x000fc800000000ff */
[----:B------:R-:W-:-:S07]  /*3f00*/  PRMT R203, R148, 0x7610, R203 ;  /* 0x0000761094cb7816 */ /* 0x000fce00000000cb */
.L_x_9661:
[----:B------:R-:W-:Y:S05]  /*3f10*/  BRA.U !UP3, `(.L_x_9666) ;  /* 0x000000010b787547 */ /* 0x000fea000b800000 */
[----:B-----5:R-:W-:Y:S01]  /*3f20*/  LOP3.LUT P0, RZ, R3, 0xff0000, RZ, 0xc0, !PT ;  /* 0x00ff000003ff7812 */ /* 0x020fe2000780c0ff */
[----:B------:R-:W-:Y:S01]  /*3f30*/  BSSY.RECONVERGENT B1, `(.L_x_9667) ;  /* 0x000000c000017945 */ /* 0x000fe20003800200 */
[----:B------:R-:W-:-:S11]  /*3f40*/  HFMA2 R149, -RZ, RZ, 0, 0 ;  /* 0x00000000ff957431 */ /* 0x000fd600000001ff */
[----:B------:R-:W-:Y:S05]  /*3f50*/  @!P0 BRA `(.L_x_9668) ;  /* 0x0000000000248947 */ /* 0x000fea0003800000 */
[----:B------:R-:W-:Y:S01]  /*3f60*/  FFMA.FTZ R149, R15, UR4, R152 ;  /* 0x000000040f957c23 */ /* 0x000fe20008010098 */
[----:B------:R-:W-:-:S03]  /*3f70*/  ISETP.LT.AND P5, PT, RZ, UR32, PT ;  /* 0x00000020ff007c0c */ /* 0x000fc6000bfa1270 */
[----:B------:R-:W-:Y:S01]  /*3f80*/  FADD.FTZ R148, R16, -R149 ;  /* 0x8000009510947221 */ /* 0x000fe20000010000 */
[----:B------:R-:W-:-:S03]  /*3f90*/  HADD2.F32 R149, -RZ, R235.H1_H1 ;  /* 0x300000ebff957230 */ /* 0x000fc60000004100 */
[----:B------:R-:W-:-:S05]  /*3fa0*/  FMUL.FTZ R148, R148, UR31 ;  /* 0x0000001f94947c20 */ /* 0x000fca0008410000 */
[----:B------:R-:W-:-:S05]  /*3fb0*/  FSEL R148, R148, RZ, P5 ;  /* 0x000000ff94947208 */ /* 0x000fca0002800000 */
[----:B------:R-:W-:-:S04]  /*3fc0*/  FMUL.FTZ R148, R148, UR21 ;  /* 0x0000001594947c20 */ /* 0x000fc80008410000 */
[----:B------:R-:W-:-:S04]  /*3fd0*/  FMUL.FTZ R148, R148, UR20 ;  /* 0x0000001494947c20 */ /* 0x000fc80008410000 */
[----:B------:R-:W-:-:S07]  /*3fe0*/  FMUL.FTZ R149, R149, R148 ;  /* 0x0000009495957220 */ /* 0x000fce0000410000 */
.L_x_9668:
[----:B------:R-:W-:Y:S05]  /*3ff0*/  BSYNC.RECONVERGENT B1 ;  /* 0x0000000000017941 */ /* 0x000fea0003800200 */
.L_x_9667:
[----:B------:R-:W-:Y:S01]  /*4000*/  BSSY.RECONVERGENT B1, `(.L_x_9669) ;  /* 0x000000d000017945 */ /* 0x000fe20003800200 */
[----:B------:R-:W-:Y:S01]  /*4010*/  FADD.FTZ R70, R70, R149 ;  /* 0x0000009546467221 */ /* 0x000fe20000010000 */
[----:B------:R-:W-:Y:S02]  /*4020*/  MOV R148, RZ ;  /* 0x000000ff00947202 */ /* 0x000fe40000000f00 */
[----:B------:R-:W-:Y:S05]  /*4030*/  @!P0 BRA `(.L_x_9670) ;  /* 0x0000000000248947 */ /* 0x000fea0003800000 */
[----:B------:R-:W-:Y:S01]  /*4040*/  FFMA.FTZ R149, R15, UR4, R152 ;  /* 0x000000040f957c23 */ /* 0x000fe20008010098 */
[----:B------:R-:W-:-:S03]  /*4050*/  ISETP.LT.AND P0, PT, RZ, UR32, PT ;  /* 0x00000020ff007c0c */ /* 0x000fc6000bf01270 */
[----:B------:R-:W-:Y:S01]  /*4060*/  FADD.FTZ R148, R16, -R149 ;  /* 0x8000009510947221 */ /* 0x000fe20000010000 */
[----:B------:R-:W-:-:S03]  /*4070*/  HADD2.F32 R149, -RZ, R220.H0_H0 ;  /* 0x200000dcff957230 */ /* 0x000fc60000004100 */
[----:B------:R-:W-:-:S05]  /*4080*/  FMUL.FTZ R148, R148, UR31 ;  /* 0x0000001f94947c20 */ /* 0x000fca0008410000 */
[----:B------:R-:W-:-:S05]  /*4090*/  FSEL R148, R148, RZ, P0 ;  /* 0x000000ff94947208 */ /* 0x000fca0000000000 */
[----:B------:R-:W-:-:S04]  /*40a0*/  FMUL.FTZ R148, R148, UR21 ;  /* 0x0000001594947c20 */ /* 0x000fc80008410000 */
[----:B------:R-:W-:-:S04]  /*40b0*/  FMUL.FTZ R148, R148, UR20 ;  /* 0x0000001494947c20 */ /* 0x000fc80008410000 */
[----:B------:R-:W-:-:S07]  /*40c0*/  FMUL.FTZ R148, R148, R149 ;  /* 0x0000009594947220 */ /* 0x000fce0000410000 */
.L_x_9670:
[----:B------:R-:W-:Y:S05]  /*40d0*/  BSYNC.RECONVERGENT B1 ;  /* 0x0000000000017941 */ /* 0x000fea0003800200 */
.L_x_9669:
[----:B------:R-:W-:-:S04]  /*40e0*/  F2FP.F16.F32.PACK_AB R148, RZ, R148 ;  /* 0x00000094ff94723e */ /* 0x000fc800000000ff */
[----:B------:R-:W-:-:S07]  /*40f0*/  PRMT R202, R148, 0x7610, R202 ;  /* 0x0000761094ca7816 */ /* 0x000fce00000000ca */
.L_x_9666:
[----:B------:R-:W-:Y:S05]  /*4100*/  BRA.U !UP3, `(.L_x_9671) ;  /* 0x000000150b6c7547 */ /* 0x000fea000b800000 */
[----:B-----5:R-:W-:Y:S01]  /*4110*/  ISETP.GE.U32.AND P0, PT, R3, 0x1000000, PT ;  /* 0x010000000300780c */ /* 0x020fe20003f06070 */
[----:B------:R-:W-:Y:S01]  /*4120*/  BSSY.RECONVERGENT B1, `(.L_x_9672) ;  /* 0x000000c000017945 */ /* 0x000fe20003800200 */
[----:B------:R-:W-:-:S11]  /*4130*/  HFMA2 R148, -RZ, RZ, 0, 0 ;  /* 0x00000000ff947431 */ /* 0x000fd600000001ff */
        /* <DEDUP_REMOVED lines=10> */
.L_x_9673:
[----:B------:R-:W-:Y:S05]  /*41e0*/  BSYNC.RECONVERGENT B1 ;  /* 0x0000000000017941 */ /* 0x000fea0003800200 */
.L_x_9672:
        /* <DEDUP_REMOVED lines=13> */
.L_x_9675:
[----:B------:R-:W-:Y:S05]  /*42c0*/  BSYNC.RECONVERGENT B1 ;  /* 0x0000000000017941 */ /* 0x000fea0003800200 */
.L_x_9674:
[----:B------:R-:W-:-:S04]  /*42d0*/  F2FP.F16.F32.PACK_AB R148, RZ, R148 ;  /* 0x00000094ff94723e */ /* 0x000fc800000000ff */
[----:B------:R-:W-:Y:S01]  /*42e0*/  PRMT R11, R148, 0x7610, R11 ;  /* 0x00007610940b7816 */ /* 0x000fe2000000000b */
[----:B------:R-:W-:Y:S06]  /*42f0*/  BRA `(.L_x_9671) ;  /* 0x0000001000f07947 */ /* 0x000fec0003800000 */
.L_x_9655:
        /* <DEDUP_REMOVED lines=14> */
.L_x_9678:
[----:B------:R-:W-:Y:S05]  /*43e0*/  BSYNC.RECONVERGENT B1 ;  /* 0x0000000000017941 */ /* 0x000fea0003800200 */
.L_x_9677:
        /* <DEDUP_REMOVED lines=9> */
[----:B------:R-:W-:Y:S01]  /*4480*/  FMUL.FTZ R145, R144, UR21 ;  /* 0x0000001590917c20 */ /* 0x000fe20008410000 */
[----:B------:R-:W-:-:S03]  /*4490*/  HADD2.F32 R144, -RZ, R219.H0_H0 ;  /* 0x200000dbff907230 */ /* 0x000fc60000004100 */
[----:B------:R-:W-:-:S04]  /*44a0*/  FMUL.FTZ R145, R145, UR20 ;  /* 0x0000001491917c20 */ /* 0x000fc80008410000 */
[----:B------:R-:W-:-:S07]  /*44b0*/  FMUL.FTZ R144, R145, R144 ;  /* 0x0000009091907220 */ /* 0x000fce0000410000 */
.L_x_9680:
[----:B------:R-:W-:Y:S05]  /*44c0*/  BSYNC.RECONVERGENT B1 ;  /* 0x0000000000017941 */ /* 0x000fea0003800200 */
.L_x_9679:
[----:B------:R-:W-:-:S04]  /*44d0*/  F2FP.F16.F32.PACK_AB R144, RZ, R144 ;  /* 0x00000090ff90723e */ /* 0x000fc800000000ff */
[----:B------:R-:W-:-:S07]  /*44e0*/  PRMT R204, R144, 0x7610, R204 ;  /* 0x0000761090cc7816 */ /* 0x000fce00000000cc */
.L_x_9676:
        /* <DEDUP_REMOVED lines=14> */
.L_x_9683:
[----:B------:R-:W-:Y:S05]  /*45d0*/  BSYNC.RECONVERGENT B1 ;  /* 0x0000000000017941 */ /* 0x000fea0003800200 */
.L_x_9682:
        /* <DEDUP_REMOVED lines=10> */
[----:B------:R-:W-:-:S03]  /*4680*/  HADD2.F32 R144, -RZ, R219.H1_H1 ;  /* 0x300000dbff907230 */ /* 0x000fc60000004100 */
[----:B------:R-:W-:-:S04]  /*4690*/  FMUL.FTZ R145, R145, UR20 ;  /* 0x0000001491917c20 */ /* 0x000fc80008410000 */
[----:B------:R-:W-:-:S07]  /*46a0*/  FMUL.FTZ R144, R145, R144 ;  /* 0x0000009091907220 */ /* 0x000fce0000410000 */
.L_x_9685:
[----:B------:R-:W-:Y:S05]  /*46b0*/  BSYNC.RECONVERGENT B1 ;  /* 0x0000000000017941 */ /* 0x000fea0003800200 */
.L_x_9684:
[----:B------:R-:W-:-:S04]  /*46c0*/  F2FP.F16.F32.PACK_AB R144, RZ, R144 ;  /* 0x00000090ff90723e */ /* 0x000fc800000000ff */
[----:B------:R-:W-:-:S07]  /*46d0*/  PRMT R203, R144, 0x7610, R203 ;  /* 0x0000761090cb7816 */ /* 0x000fce00000000cb */
.L_x_9681:
        /* <DEDUP_REMOVED lines=14> */
.L_x_9688:
[----:B------:R-:W-:Y:S05]  /*47c0*/  BSYNC.RECONVERGENT B1 ;  /* 0x0000000000017941 */ /* 0x000fea0003800200 */
.L_x_9687:
        /* <DEDUP_REMOVED lines=13> */
.L_x_9690:
[----:B------:R-:W-:Y:S05]  /*48a0*/  BSYNC.RECONVERGENT B1 ;  /* 0x0000000000017941 */ /* 0x000fea0003800200 */
.L_x_9689:
[----:B------:R-:W-:-:S04]  /*48b0*/  F2FP.F16.F32.PACK_AB R144, RZ, R144 ;  /* 0x00000090ff90723e */ /* 0x000fc800000000ff */
[----:B------:R-:W-:-:S07]  /*48c0*/  PRMT R202, R144, 0x7610, R202 ;  /* 0x0000761090ca7816 */ /* 0x000fce00000000ca */
.L_x_9686:
        /* <DEDUP_REMOVED lines=16> */
[----:B------:R-:W-:Y:S02]  /*49d0*/  FSEL R156, R156, RZ, P0 ;  /* 0x000000ff9c9c7208 */ /* 0x000fe40000000000 */
[----:B------:R-:W-:Y:S02]  /*49e0*/  MOV R146, R148 ;  /* 0x0000009400927202 */ /* 0x000fe40000000f00 */
[----:B------:R-:W-:-:S02]  /*49f0*/  MOV R145, R149 ;  /* 0x0000009500917202 */ /* 0x000fc40000000f00 */
[----:B------:R-:W-:Y:S02]  /*4a00*/  MOV R144, R154 ;  /* 0x0000009a00907202 */ /* 0x000fe40000000f00 */
[----:B------:R-:W-:Y:S01]  /*4a10*/  MOV R147, R156 ;  /* 0x0000009c00937202 */ /* 0x000fe20000000f00 */
[----:B------:R-:W-:Y:S06]  /*4a20*/  BRA.U !UP3, `(.L_x_9671) ;  /* 0x0000000d0b247547 */ /* 0x000fec000b800000 */
[----:B-----5:R-:W-:Y:S01]  /*4a30*/  ISETP.GE.U32.AND P0, PT, R3, 0x1000000, PT ;  /* 0x010000000300780c */ /* 0x020fe20003f06070 */
[----:B------:R-:W-:Y:S01]  /*4a40*/  HFMA2 R155, -RZ, RZ, 0, 0 ;  /* 0x00000000ff9b7431 */ /* 0x000fe200000001ff */
[----:B------:R-:W-:-:S11]  /*4a50*/  MOV R158, RZ ;  /* 0x000000ff009e7202 */ /* 0x000fd60000000f00 */
[----:B------:R-:W0:Y:S08]  /*4a60*/  @P0 LDC.64 R144, c[0x0][0x408] ;  /* 0x00010200ff900b82 */ /* 0x000e300000000a00 */
[----:B------:R-:W1:Y:S01]  /*4a70*/  @P0 LDC.64 R146, c[0x0][0x408] ;  /* 0x00010200ff920b82 */ /* 0x000e620000000a00 */
[----:B0-----:R-:W-:-:S04]  /*4a80*/  @P0 FMUL.FTZ R145, R156, R145 ;  /* 0x000000919c910220 */ /* 0x001fc80000410000 */
[----:B------:R-:W-:Y:S01]  /*4a90*/  @P0 FMUL.FTZ R144, R145, R144 ;  /* 0x0000009091900220 */ /* 0x000fe20000410000 */
[----:B------:R-:W-:Y:S02]  /*4aa0*/  @P0 HADD2.F32 R145, -RZ, R234.H1_H1 ;  /* 0x300000eaff910230 */ /* 0x000fe40000004100 */
[----:B-1----:R-:W-:Y:S01]  /*4ab0*/  @P0 FMUL.FTZ R157, R156, R147 ;  /* 0x000000939c9d0220 */ /* 0x002fe20000410000 */
[----:B------:R-:W-:-:S03]  /*4ac0*/  @P0 HADD2.F32 R147, -RZ, R220.H1_H1 ;  /* 0x300000dcff930230 */ /* 0x000fc60000004100 */
[----:B------:R-:W-:Y:S02]  /*4ad0*/  @P0 FMUL.FTZ R146, R157, R146 ;  /* 0x000000929d920220 */ /* 0x000fe40000410000 */
[----:B------:R-:W-:Y:S01]  /*4ae0*/  @P0 FMUL.FTZ R155, R147, R144 ;  /* 0x00000090939b0220 */ /* 0x000fe20000410000 */
[----:B------:R-:W-:Y:S01]  /*4af0*/  MOV R147, R156 ;  /* 0x0000009c00937202 */ /* 0x000fe20000000f00 */
[----:B------:R-:W-:Y:S01]  /*4b00*/  @P0 FMUL.FTZ R158, R145, R146 ;  /* 0x00000092919e0220 */ /* 0x000fe20000410000 */
[----:B------:R-:W-:Y:S02]  /*4b10*/  MOV R146, R148 ;  /* 0x0000009400927202 */ /* 0x000fe40000000f00 */
[----:B------:R-:W-:Y:S01]  /*4b20*/  F2FP.F16.F32.PACK_AB R144, RZ, R155 ;  /* 0x0000009bff90723e */ /* 0x000fe200000000ff */
[----:B------:R-:W-:Y:S01]  /*4b30*/  FADD.FTZ R71, R71, R158 ;  /* 0x0000009e47477221 */ /* 0x000fe20000010000 */
[----:B------:R-:W-:Y:S02]  /*4b40*/  MOV R145, R149 ;  /* 0x0000009500917202 */ /* 0x000fe40000000f00 */
[----:B------:R-:W-:-:S02]  /*4b50*/  PRMT R11, R144, 0x7610, R11 ;  /* 0x00007610900b7816 */ /* 0x000fc4000000000b */
[----:B------:R-:W-:Y:S01]  /*4b60*/  MOV R144, R154 ;  /* 0x0000009a00907202 */ /* 0x000fe20000000f00 */
[----:B------:R-:W-:Y:S06]  /*4b70*/  BRA `(.L_x_9671) ;  /* 0x0000000800d07947 */ /* 0x000fec0003800000 */
.L_x_9654:
[----:B------:R-:W-:Y:S02]  /*4b80*/  MOV R151, UR24 ;  /* 0x0000001800977c02 */ /* 0x000fe40008000f00 */
[----:B------:R-:W-:Y:S02]  /*4b90*/  MOV R153, UR25 ;  /* 0x0000001900997c02 */ /* 0x000fe40008000f00 */
[----:B------:R-:W-:-:S04]  /*4ba0*/  ISETP.NE.U32.AND P0, PT, R151, RZ, PT ;  /* 0x000000ff9700720c */ /* 0x000fc80003f05070 */
[----:B------:R-:W-:-:S13]  /*4bb0*/  ISETP.NE.AND.EX P0, PT, R153, RZ, PT, P0 ;  /* 0x000000ff9900720c */ /* 0x000fda0003f05300 */
[----:B------:R-:W-:Y:S05]  /*4bc0*/  @P0 BRA `(.L_x_9691) ;  /* 0x0000000400440947 */ /* 0x000fea0003800000 */
[----:B------:R-:W-:Y:S05]  /*4bd0*/  BRA.U !UP3, `(.L_x_9692) ;  /* 0x000000010b4c7547 */ /* 0x000fea000b800000 */
[----:B------:R-:W-:Y:S01]  /*4be0*/  PLOP3.LUT P0, PT, PT, PT, UP2, 0x80, 0x8 ;  /* 0x000000000008781c */ /* 0x000fe20003f0f028 */
[----:B------:R-:W-:-:S12]  /*4bf0*/  HFMA2 R156, -RZ, RZ, 0, 0 ;  /* 0x00000000ff9c7431 */ /* 0x000fd800000001ff */
[----:B------:R-:W-:Y:S01]  /*4c00*/  @P0 FFMA.FTZ R148, R201, UR4, R152 ;  /* 0x00000004c9940c23 */ /* 0x000fe20008010098 */
[----:B------:R-:W-:-:S13]  /*4c10*/  PLOP3.LUT P0, PT, PT, PT, UP2, 0x80, 0x8 ;  /* 0x000000000008781c */ /* 0x000fda0003f0f028 */
[----:B------:R-:W-:Y:S01]  /*4c20*/  @P0 FADD.FTZ R149, R199, -R148 ;  /* 0x80000094c7950221 */ /* 0x000fe20000010000 */
[----:B------:R-:W-:Y:S02]  /*4c30*/  PLOP3.LUT P0, PT, PT, PT, UP2, 0x80, 0x8 ;  /* 0x000000000008781c */ /* 0x000fe40003f0f028 */
[----:B-----5:R-:W-:-:S11]  /*4c40*/  MOV R148, R40 ;  /* 0x0000002800947202 */ /* 0x020fd60000000f00 */
[----:B------:R-:W-:Y:S01]  /*4c50*/  @P0 FFMA.FTZ R148, R149, UR31, R40 ;  /* 0x0000001f95940c23 */ /* 0x000fe20008010028 */
[----:B------:R-:W-:Y:S02]  /*4c60*/  LOP3.LUT P0, RZ, R3, 0xff, RZ, 0xc0, !PT ;  /* 0x000000ff03ff7812 */ /* 0x000fe4000780c0ff */
[----:B------:R-:W-:Y:S01]  /*4c70*/  MOV R149, RZ ;  /* 0x000000ff00957202 */ /* 0x000fe20000000f00 */
        /* <DEDUP_REMOVED lines=9> */
.L_x_9692:
[----:B------:R-:W-:Y:S05]  /*4d10*/  BRA.U !UP3, `(.L_x_9693) ;  /* 0x000000010b4c7547 */ /* 0x000fea000b800000 */
[----:B------:R-:W-:Y:S01]  /*4d20*/  PLOP3.LUT P0, PT, PT, PT, UP2, 0x80, 0x8 ;  /* 0x000000000008781c */ /* 0x000fe20003f0f028 */
[----:B------:R-:W-:Y:S01]  /*4d30*/  HFMA2 R156, -RZ, RZ, 0, 0 ;  /* 0x00000000ff9c7431 */ /* 0x000fe200000001ff */
[----:B-----5:R-:W-:-:S11]  /*4d40*/  MOV R148, R41 ;  /* 0x0000002900947202 */ /* 0x020fd60000000f00 */
[----:B------:R-:W-:Y:S01]  /*4d50*/  @P0 FFMA.FTZ R154, R14, UR4, R152 ;  /* 0x000000040e9a0c23 */ /* 0x000fe20008010098 */
[----:B------:R-:W-:-:S13]  /*4d60*/  PLOP3.LUT P0, PT, PT, PT, UP2, 0x80, 0x8 ;  /* 0x000000000008781c */ /* 0x000fda0003f0f028 */
[----:B------:R-:W-:Y:S01]  /*4d70*/  @P0 FADD.FTZ R154, R13, -R154 ;  /* 0x8000009a0d9a0221 */ /* 0x000fe20000010000 */
[----:B------:R-:W-:-:S13]  /*4d80*/  PLOP3.LUT P0, PT, PT, PT, UP2, 0x80, 0x8 ;  /* 0x000000000008781c */ /* 0x000fda0003f0f028 */
[----:B------:R-:W-:Y:S01]  /*4d90*/  @P0 FFMA.FTZ R148, R154, UR31, R41 ;  /* 0x0000001f9a940c23 */ /* 0x000fe20008010029 */
[----:B------:R-:W-:Y:S02]  /*4da0*/  LOP3.LUT P0, RZ, R3, 0xff00, RZ, 0xc0, !PT ;  /* 0x0000ff0003ff7812 */ /* 0x000fe4000780c0ff */
[----:B------:R-:W-:Y:S01]  /*4db0*/  MOV R154, RZ ;  /* 0x000000ff009a7202 */ /* 0x000fe20000000f00 */
[----:B------:R-:W-:-:S04]  /*4dc0*/  FMUL.FTZ R155, R148, UR21 ;  /* 0x00000015949b7c20 */ /* 0x000fc80008410000 */
[----:B------:R-:W-:-:S06]  /*4dd0*/  FMUL.FTZ R155, R155, UR20 ;  /* 0x000000149b9b7c20 */ /* 0x000fcc0008410000 */
[----:B------:R-:W-:Y:S02]  /*4de0*/  @P0 HADD2.F32 R148, -RZ, R219.H1_H1 ;  /* 0x300000dbff940230 */ /* 0x000fe40000004100 */
[----:B------:R-:W-:-:S03]  /*4df0*/  @P0 HADD2.F32 R149, -RZ, R235.H0_H0 ;  /* 0x200000ebff950230 */ /* 0x000fc60000004100 */
[-C--:B------:R-:W-:Y:S02]  /*4e00*/  @P0 FMUL.FTZ R156, R148, R155.reuse ;  /* 0x0000009b949c0220 */ /* 0x080fe40000410000 */
[----:B------:R-:W-:-:S03]  /*4e10*/  @P0 FMUL.FTZ R154, R149, R155 ;  /* 0x0000009b959a0220 */ /* 0x000fc60000410000 */
[----:B------:R-:W-:Y:S01]  /*4e20*/  F2FP.F16.F32.PACK_AB R148, RZ, R156 ;  /* 0x0000009cff94723e */ /* 0x000fe200000000ff */
[----:B------:R-:W-:-:S03]  /*4e30*/  FADD.FTZ R69, R69, R154 ;  /* 0x0000009a45457221 */ /* 0x000fc60000010000 */
[----:B------:R-:W-:-:S07]  /*4e40*/  PRMT R203, R148, 0x7610, R203 ;  /* 0x0000761094cb7816 */ /* 0x000fce00000000cb */
.L_x_9693:
        /* <DEDUP_REMOVED lines=20> */
.L_x_9694:
        /* <DEDUP_REMOVED lines=9> */
[----:B------:R-:W-:Y:S02]  /*5020*/  ISETP.GE.U32.AND P0, PT, R3, 0x1000000, PT ;  /* 0x010000000300780c */ /* 0x000fe40003f06070 */
[----:B------:R-:W-:Y:S01]  /*5030*/  MOV R154, RZ ;  /* 0x000000ff009a7202 */ /* 0x000fe20000000f00 */
[----:B------:R-:W-:-:S04]  /*5040*/  FMUL.FTZ R155, R148, UR21 ;  /* 0x00000015949b7c20 */ /* 0x000fc80008410000 */
[----:B------:R-:W-:-:S06]  /*5050*/  FMUL.FTZ R155, R155, UR20 ;  /* 0x000000149b9b7c20 */ /* 0x000fcc0008410000 */
        /* <DEDUP_REMOVED lines=8> */
.L_x_9691:
[----:B------:R-:W-:Y:S02]  /*50e0*/  PLOP3.LUT P0, PT, PT, PT, UP2, 0x80, 0x8 ;  /* 0x000000000008781c */ /* 0x000fe40003f0f028 */
[----:B-----5:R-:W-:Y:S02]  /*50f0*/  MOV R154, R40 ;  /* 0x00000028009a7202 */ /* 0x020fe40000000f00 */
[----:B------:R-:W-:-:S09]  /*5100*/  MOV R156, R41 ;  /* 0x00000029009c7202 */ /* 0x000fd20000000f00 */
[----:B------:R-:W-:Y:S01]  /*5110*/  @P0 FFMA.FTZ R146, R201, UR4, R152 ;  /* 0x00000004c9920c23 */ /* 0x000fe20008010098 */
        /* <DEDUP_REMOVED lines=8> */
[----:B------:R-:W-:Y:S01]  /*51a0*/  @P0 FADD.FTZ R144, R13, -R144 ;  /* 0x800000900d900221 */ /* 0x000fe20000010000 */
        /* <DEDUP_REMOVED lines=22> */
[----:B------:R-:W-:Y:S01]  /*5310*/  MOV R145, RZ ;  /* 0x000000ff00917202 */ /* 0x000fe20000000f00 */
[----:B-1----:R-:W-:Y:S01]  /*5320*/  @P0 FMUL.FTZ R157, R154, R149 ;  /* 0x000000959a9d0220 */ /* 0x002fe20000410000 */
[----:B------:R-:W-:-:S03]  /*5330*/  @P0 HADD2.F32 R149, -RZ, R219.H0_H0 ;  /* 0x200000dbff950230 */ /* 0x000fc60000004100 */
[----:B------:R-:W-:Y:S01]  /*5340*/  @P0 FMUL.FTZ R157, R157, R148 ;  /* 0x000000949d9d0220 */ /* 0x000fe20000410000 */
[----:B------:R-:W-:Y:S02]  /*5350*/  @P0 HADD2.F32 R148, -RZ, R234.H0_H0 ;  /* 0x200000eaff940230 */ /* 0x000fe40000004100 */
[----:B------:R-:W-:-:S03]  /*5360*/  @P0 FMUL.FTZ R155, R149, R144 ;  /* 0x00000090959b0220 */ /* 0x000fc60000410000 */
[----:B------:R-:W-:Y:S02]  /*5370*/  @P0 FMUL.FTZ R145, R148, R157 ;  /* 0x0000009d94910220 */ /* 0x000fe40000410000 */
[----:B------:R-:W-:Y:S02]  /*5380*/  F2FP.F16.F32.PACK_AB R144, RZ, R155 ;  /* 0x0000009bff90723e */ /* 0x000fe400000000ff */
[----:B------:R-:W-:Y:S02]  /*5390*/  FADD.FTZ R68, R68, R145 ;  /* 0x0000009144447221 */ /* 0x000fe40000010000 */
[----:B------:R-:W-:-:S07]  /*53a0*/  PRMT R204, R144, 0x7610, R204 ;  /* 0x0000761090cc7816 */ /* 0x000fce00000000cc */
.L_x_9695:
[----:B------:R-:W-:Y:S05]  /*53b0*/  BRA.U !UP3, `(.L_x_9696) ;  /* 0x000000010b407547 */ /* 0x000fea000b800000 */
[----:B------:R-:W-:Y:S01]  /*53c0*/  LOP3.LUT P0, RZ, R3, 0xff00, RZ, 0xc0, !PT ;  /* 0x0000ff0003ff7812 */ /* 0x000fe2000780c0ff */
[----:B------:R-:W-:-:S12]  /*53d0*/  HFMA2 R155, -RZ, RZ, 0, 0 ;  /* 0x00000000ff9b7431 */ /* 0x000fd800000001ff */
[----:B------:R-:W0:Y:S08]  /*53e0*/  @P0 LDC.64 R144, c[0x0][0x408] ;  /* 0x00010200ff900b82 */ /* 0x000e300000000a00 */
[----:B------:R-:W1:Y:S01]  /*53f0*/  @P0 LDC.64 R148, c[0x0][0x408] ;  /* 0x00010200ff940b82 */ /* 0x000e620000000a00 */
[----:B0-----:R-:W-:-:S04]  /*5400*/  @P0 FMUL.FTZ R145, R156, R145 ;  /* 0x000000919c910220 */ /* 0x001fc80000410000 */
[----:B------:R-:W-:Y:S01]  /*5410*/  @P0 FMUL.FTZ R144, R145, R144 ;  /* 0x0000009091900220 */ /* 0x000fe20000410000 */
[----:B------:R-:W-:Y:S02]  /*5420*/  @P0 HADD2.F32 R145, -RZ, R235.H0_H0 ;  /* 0x200000ebff910230 */ /* 0x000fe40000004100 */
[----:B-1----:R-:W-:Y:S01]  /*5430*/  @P0 FMUL.FTZ R157, R156, R149 ;  /* 0x000000959c9d0220 */ /* 0x002fe20000410000 */
[----:B------:R-:W-:-:S03]  /*5440*/  @P0 HADD2.F32 R149, -RZ, R219.H1_H1 ;  /* 0x300000dbff950230 */ /* 0x000fc60000004100 */
[----:B------:R-:W-:Y:S01]  /*5450*/  @P0 FMUL.FTZ R158, R157, R148 ;  /* 0x000000949d9e0220 */ /* 0x000fe20000410000 */
[----:B------:R-:W-:Y:S01]  /*5460*/  MOV R148, RZ ;  /* 0x000000ff00947202 */ /* 0x000fe20000000f00 */
[----:B------:R-:W-:Y:S02]  /*5470*/  @P0 FMUL.FTZ R155, R149, R144 ;  /* 0x00000090959b0220 */ /* 0x000fe40000410000 */
[----:B------:R-:W-:-:S03]  /*5480*/  @P0 FMUL.FTZ R148, R145, R158 ;  /* 0x0000009e91940220 */ /* 0x000fc60000410000 */
[----:B------:R-:W-:Y:S01]  /*5490*/  F2FP.F16.F32.PACK_AB R144, RZ, R155 ;  /* 0x0000009bff90723e */ /* 0x000fe200000000ff */
[----:B------:R-:W-:-:S03]  /*54a0*/  FADD.FTZ R69, R69, R148 ;  /* 0x0000009445457221 */ /* 0x000fc60000010000 */
[----:B------:R-:W-:-:S07]  /*54b0*/  PRMT R203, R144, 0x7610, R203 ;  /* 0x0000761090cb7816 */ /* 0x000fce00000000cb */
.L_x_9696:
[----:B------:R-:W-:Y:S05]  /*54c0*/  BRA.U !UP3, `(.L_x_9697) ;  /* 0x000000010b407547 */ /* 0x000fea000b800000 */
        /* <DEDUP_REMOVED lines=10> */
[----:B------:R-:W-:Y:S02]  /*5570*/  @P0 HADD2.F32 R148, -RZ, R235.H1_H1 ;  /* 0x300000ebff940230 */ /* 0x000fe40000004100 */
[----:B------:R-:W-:-:S03]  /*5580*/  @P0 FMUL.FTZ R155, R149, R144 ;  /* 0x00000090959b0220 */ /* 0x000fc60000410000 */
[----:B------:R-:W-:Y:S02]  /*5590*/  @P0 FMUL.FTZ R145, R148, R157 ;  /* 0x0000009d94910220 */ /* 0x000fe40000410000 */
[----:B------:R-:W-:Y:S02]  /*55a0*/  F2FP.F16.F32.PACK_AB R144, RZ, R155 ;  /* 0x0000009bff90723e */ /* 0x000fe400000000ff */
[----:B------:R-:W-:Y:S02]  /*55b0*/  FADD.FTZ R70, R70, R145 ;  /* 0x0000009146467221 */ /* 0x000fe40000010000 */
[----:B------:R-:W-:-:S07]  /*55c0*/  PRMT R202, R144, 0x7610, R202 ;  /* 0x0000761090ca7816 */ /* 0x000fce00000000ca */
.L_x_9697:
[----:B------:R-:W-:Y:S02]  /*55d0*/  MOV R145, R156 ;  /* 0x0000009c00917202 */ /* 0x000fe40000000f00 */
[----:B------:R-:W-:Y:S01]  /*55e0*/  MOV R144, R154 ;  /* 0x0000009a00907202 */ /* 0x000fe20000000f00 */
[----:B------:R-:W-:Y:S06]  /*55f0*/  BRA.U !UP3, `(.L_x_9671) ;  /* 0x000000010b307547 */ /* 0x000fec000b800000 */
[----:B------:R-:W-:Y:S01]  /*5600*/  ISETP.GE.U32.AND P0, PT, R3, 0x1000000, PT ;  /* 0x010000000300780c */ /* 0x000fe20003f06070 */
[----:B------:R-:W-:Y:S01]  /*5610*/  FMUL.FTZ R155, R147, UR21 ;  /* 0x00000015939b7c20 */ /* 0x000fe20008410000 */
[----:B------:R-:W-:Y:S01]  /*5620*/  HFMA2 R156, -RZ, RZ, 0, 0 ;  /* 0x00000000ff9c7431 */ /* 0x000fe200000001ff */
[----:B------:R-:W-:Y:S02]  /*5630*/  MOV R154, RZ ;  /* 0x000000ff009a7202 */ /* 0x000fe40000000f00 */
        /* <DEDUP_REMOVED lines=8> */
.L_x_9671:
[----:B------:R-:W-:-:S04]  /*56c0*/  ISETP.NE.U32.AND P0, PT, R151, RZ, PT ;  /* 0x000000ff9700720c */ /* 0x000fc80003f05070 */
[----:B------:R-:W-:-:S13]  /*56d0*/  ISETP.NE.AND.EX P0, PT, R153, RZ, PT, P0 ;  /* 0x000000ff9900720c */ /* 0x000fda0003f05300 */
[----:B------:R-:W0:Y:S02]  /*56e0*/  @P0 LDC.64 R148, c[0x0][0x478] ;  /* 0x00011e00ff940b82 */ /* 0x000e240000000a00 */
[----:B0-----:R-:W-:-:S05]  /*56f0*/  @P0 IMAD.WIDE.U32 R148, R150, 0x10, R148 ;  /* 0x0000001096940825 */ /* 0x001fca00078e0094 */
[----:B------:R0:W-:Y:S01]  /*5700*/  @P0 STG.E.128 desc[UR10][R148.64], R144 ;  /* 0x0000009094000986 */ /* 0x0001e2000c101d0a */
[----:B------:R-:W-:Y:S05]  /*5710*/  BRA.U !UP3, `(.L_x_9698) ;  /* 0x000000010b207547 */ /* 0x000fea000b800000 */
[----:B------:R-:W1:Y:S01]  /*5720*/  LDC.64 R154, c[0x0][0x468] ;  /* 0x00011a00ff9a7b82 */ /* 0x000e620000000a00 */
[----:B0-----:R-:W-:-:S05]  /*5730*/  LOP3.LUT R148, R203, 0xffff, RZ, 0xc0, !PT ;  /* 0x0000ffffcb947812 */ /* 0x001fca00078ec0ff */
[----:B------:R-:W-:Y:S01]  /*5740*/  IMAD.WIDE.U32 R156, R148, 0x10000, RZ ;  /* 0x00010000949c7825 */ /* 0x000fe200078e00ff */
[----:B------:R-:W-:-:S04]  /*5750*/  PRMT R148, R202, 0x5410, R11 ;  /* 0x00005410ca947816 */ /* 0x000fc8000000000b */
[----:B------:R-:W-:Y:S02]  /*5760*/  LOP3.LUT R149, R148, R157, RZ, 0xfc, !PT ;  /* 0x0000009d94957212 */ /* 0x000fe400078efcff */
[----:B------:R-:W-:Y:S01]  /*5770*/  LOP3.LUT R148, R156, 0xffff, R204, 0xf8, !PT ;  /* 0x0000ffff9c947812 */ /* 0x000fe200078ef8cc */
[----:B-1----:R-:W-:-:S05]  /*5780*/  IMAD.WIDE.U32 R154, R205, 0x8, R154 ;  /* 0x00000008cd9a7825 */ /* 0x002fca00078e009a */
[----:B------:R1:W-:Y:S02]  /*5790*/  STG.E.64 desc[UR10][R154.64], R148 ;  /* 0x000000949a007986 */ /* 0x0003e4000c101b0a */
.L_x_9698:
[----:B------:R-:W-:Y:S02]  /*57a0*/  IADD3 R150, PT, PT, R150, 0x100, RZ ;  /* 0x0000010096967810 */ /* 0x000fe40007ffe0ff */
[----:B------:R-:W-:-:S07]  /*57b0*/  IADD3 R205, PT, PT, R205, 0x100, RZ ;  /* 0x00000100cdcd7810 */ /* 0x000fce0007ffe0ff */
.L_x_9652:
[----:B------:R-:W-:Y:S05]  /*57c0*/  BSYNC.RECONVERGENT B0 ;  /* 0x0000000000007941 */ /* 0x000fea0003800200 */
.L_x_9651:
        /* <DEDUP_REMOVED lines=13> */
.L_x_9701:
[----:B------:R-:W-:Y:S05]  /*58a0*/  BRA.U !UP0, `(.L_x_9702) ;  /* 0x0000000908d07547 */ /* 0x000fea000b800000 */
[----:B------:R-:W-:-:S04]  /*58b0*/  UISETP.NE.U32.AND UP0, UPT, UR24, URZ, UPT ;  /* 0x000000ff1800728c */ /* 0x000fc8000bf05070 */
[----:B------:R-:W-:-:S06]  /*58c0*/  UISETP.NE.AND.EX UP0, UPT, UR25, URZ, UPT, UP0 ;  /* 0x000000ff1900728c */ /* 0x000fcc000bf05300 */
[----:B------:R-:W-:-:S13]  /*58d0*/  PLOP3.LUT P0, PT, PT, PT, UP0, 0x80, 0x8 ;  /* 0x000000000008781c */ /* 0x000fda0003f0f008 */
[----:B------:R-:W-:Y:S05]  /*58e0*/  @!P0 BRA `(.L_x_9703) ;  /* 0x00000004007c8947 */ /* 0x000fea0003800000 */
[----:B------:R-:W-:Y:S02]  /*58f0*/  PLOP3.LUT P5, PT, PT, PT, UP2, 0x80, 0x8 ;  /* 0x000000000008781c */ /* 0x000fe40003faf028 */
[----:B-1---5:R-:W-:Y:S02]  /*5900*/  MOV R154, R36 ;  /* 0x00000024009a7202 */ /* 0x022fe40000000f00 */
[----:B------:R-:W-:Y:S02]  /*5910*/  MOV R156, R37 ;  /* 0x00000025009c7202 */ /* 0x000fe40000000f00 */
[----:B0-----:R-:W-:-:S07]  /*5920*/  MOV R146, R38 ;  /* 0x0000002600927202 */ /* 0x001fce0000000f00 */
        /* <DEDUP_REMOVED lines=41> */
.L_x_9704:
        /* <DEDUP_REMOVED lines=17> */
.L_x_9705:
        /* <DEDUP_REMOVED lines=17> */
.L_x_9706:
        /* <DEDUP_REMOVED lines=16> */
.L_x_9703:
[----:B------:R-:W-:Y:S05]  /*5ee0*/  BRA.U !UP3, `(.L_x_9708) ;  /* 0x000000010b4c7547 */ /* 0x000fea000b800000 */
[----:B------:R-:W-:Y:S01]  /*5ef0*/  PLOP3.LUT P5, PT, PT, PT, UP2, 0x80, 0x8 ;  /* 0x000000000008781c */ /* 0x000fe20003faf028 */
[----:B-1----:R-:W-:Y:S01]  /*5f00*/  HFMA2 R154, -RZ, RZ, 0, 0 ;  /* 0x00000000ff9a7431 */ /* 0x002fe200000001ff */
[----:B0----5:R-:W-:-:S11]  /*5f10*/  MOV R148, R36 ;  /* 0x0000002400947202 */ /* 0x021fd60000000f00 */
        /* <DEDUP_REMOVED lines=16> */
.L_x_9708:
[----:B------:R-:W-:Y:S05]  /*6020*/  BRA.U !UP3, `(.L_x_9709) ;  /* 0x000000010b4c7547 */ /* 0x000fea000b800000 */
[----:B------:R-:W-:Y:S01]  /*6030*/  PLOP3.LUT P5, PT, PT, PT, UP2, 0x80, 0x8 ;  /* 0x000000000008781c */ /* 0x000fe20003faf028 */
[----:B------:R-:W-:-:S12]  /*6040*/  HFMA2 R153, -RZ, RZ, 0, 0 ;  /* 0x00000000ff997431 */ /* 0x000fd800000001ff */
[----:B01----:R-:W-:Y:S01]  /*6050*/  @P5 FFMA.FTZ R148, R22, UR4, R152 ;  /* 0x0000000416945c23 */ /* 0x003fe20008010098 */
        /* <DEDUP_REMOVED lines=16> */
.L_x_9709:
        /* <DEDUP_REMOVED lines=20> */
.L_x_9710:
        /* <DEDUP_REMOVED lines=21> */
.L_x_9702:
[----:B------:R-:W-:-:S04]  /*63f0*/  UISETP.NE.U32.AND UP0, UPT, UR24, URZ, UPT ;  /* 0x000000ff1800728c */ /* 0x000fc8000bf05070 */
[----:B------:R-:W-:-:S06]  /*6400*/  UISETP.NE.AND.EX UP0, UPT, UR25, URZ, UPT, UP0 ;  /* 0x000000ff1900728c */ /* 0x000fcc000bf05300 */
[----:B------:R-:W-:-:S13]  /*6410*/  PLOP3.LUT P0, PT, PT, PT, UP0, 0x80, 0x8 ;  /* 0x000000000008781c */ /* 0x000fda0003f0f008 */
[----:B------:R-:W-:Y:S05]  /*6420*/  @!P0 BRA `(.L_x_9711) ;  /* 0x0000000800208947 */ /* 0x000fea0003800000 */
[----:B------:R-:W-:Y:S05]  /*6430*/  BRA.U !UP3, `(.L_x_9712) ;  /* 0x000000010b787547 */ /* 0x000fea000b800000 */
[----:B-----5:R-:W-:Y:S01]  /*6440*/  LOP3.LUT P5, RZ, R4, 0xff, RZ, 0xc0, !PT ;  /* 0x000000ff04ff7812 */ /* 0x020fe200078ac0ff */
[----:B------:R-:W-:Y:S01]  /*6450*/  BSSY.RECONVERGENT B1, `(.L_x_9713) ;  /* 0x000000c000017945 */ /* 0x000fe20003800200 */
[----:B0-----:R-:W-:-:S11]  /*6460*/  HFMA2 R145, -RZ, RZ, 0, 0 ;  /* 0x00000000ff917431 */ /* 0x001fd600000001ff */
        /* <DEDUP_REMOVED lines=10> */
.L_x_9714:
[----:B------:R-:W-:Y:S05]  /*6510*/  BSYNC.RECONVERGENT B1 ;  /* 0x0000000000017941 */ /* 0x000fea0003800200 */
.L_x_9713:
        /* <DEDUP_REMOVED lines=13> */
.L_x_9716:
[----:B------:R-:W-:Y:S05]  /*65f0*/  BSYNC.RECONVERGENT B1 ;  /* 0x0000000000017941 */ /* 0x000fea0003800200 */
.L_x_9715:
[----:B------:R-:W-:-:S04]  /*6600*/  F2FP.F16.F32.PACK_AB R144, RZ, R144 ;  /* 0x00000090ff90723e */ /* 0x000fc800000000ff */
[----:B------:R-:W-:-:S07]  /*6610*/  PRMT R204, R144, 0x7610, R204 ;  /* 0x0000761090cc7816 */ /* 0x000fce00000000cc */
.L_x_9712:
[----:B------:R-:W-:Y:S05]  /*6620*/  BRA.U !UP3, `(.L_x_9717) ;  /* 0x000000010b787547 */ /* 0x000fea000b800000 */
[----:B-----5:R-:W-:Y:S01]  /*6630*/  LOP3.LUT P5, RZ, R4, 0xff00, RZ, 0xc0, !PT ;  /* 0x0000ff0004ff7812 */ /* 0x020fe200078ac0ff */
[----:B------:R-:W-:Y:S01]  /*6640*/  BSSY.RECONVERGENT B1, `(.L_x_9718) ;  /* 0x000000c000017945 */ /* 0x000fe20003800200 */
[----:B0-----:R-:W-:-:S11]  /*6650*/  HFMA2 R144, -RZ, RZ, 0, 0 ;  /* 0x00000000ff907431 */ /* 0x001fd600000001ff */
        /* <DEDUP_REMOVED lines=10> */
.L_x_9719:
[----:B------:R-:W-:Y:S05]  /*6700*/  BSYNC.RECONVERGENT B1 ;  /* 0x0000000000017941 */ /* 0x000fea0003800200 */
.L_x_9718:
        /* <DEDUP_REMOVED lines=13> */
.L_x_9721:
[----:B------:R-:W-:Y:S05]  /*67e0*/  BSYNC.RECONVERGENT B1 ;  /* 0x0000000000017941 */ /* 0x000fea0003800200 */
.L_x_9720:
[----:B------:R-:W-:-:S04]  /*67f0*/  F2FP.F16.F32.PACK_AB R144, RZ, R144 ;  /* 0x00000090ff90723e */ /* 0x000fc800000000ff */
[----:B------:R-:W-:-:S07]  /*6800*/  PRMT R203, R144, 0x7610, R203 ;  /* 0x0000761090cb7816 */ /* 0x000fce00000000cb */
.L_x_9717:
        /* <DEDUP_REMOVED lines=14> */
.L_x_9724:
[----:B------:R-:W-:Y:S05]  /*68f0*/  BSYNC.RECONVERGENT B1 ;  /* 0x0000000000017941 */ /* 0x000fea0003800200 */
.L_x_9723:
        /* <DEDUP_REMOVED lines=13> */
.L_x_9726:
[----:B------:R-:W-:Y:S05]  /*69d0*/  BSYNC.RECONVERGENT B1 ;  /* 0x0000000000017941 */ /* 0x000fea0003800200 */
.L_x_9725:
[----:B------:R-:W-:-:S04]  /*69e0*/  F2FP.F16.F32.PACK_AB R144, RZ, R144 ;  /* 0x00000090ff90723e */ /* 0x000fc800000000ff */
[----:B------:R-:W-:-:S07]  /*69f0*/  PRMT R202, R144, 0x7610, R202 ;  /* 0x0000761090ca7816 */ /* 0x000fce00000000ca */
.L_x_9722:
[--C-:B------:R-:W-:Y:S01]  /*6a00*/  FFMA.FTZ R153, R23, UR4, R152.reuse ;  /* 0x0000000417997c23 */ /* 0x100fe20008010098 */
[--C-:B0-----:R-:W-:Y:S01]  /*6a10*/  FFMA.FTZ R144, R22, UR4, R152.reuse ;  /* 0x0000000416907c23 */ /* 0x101fe20008010098 */
[--C-:B-1----:R-:W-:Y:S01]  /*6a20*/  FFMA.FTZ R149, R19, UR4, R152.reuse ;  /* 0x0000000413957c23 */ /* 0x102fe20008010098 */
        /* <DEDUP_REMOVED lines=20> */
[----:B------:R-:W-:-:S12]  /*6b70*/  HFMA2 R154, -RZ, RZ, 0, 0 ;  /* 0x00000000ff9a7431 */ /* 0x000fd800000001ff */
[----:B------:R-:W0:Y:S08]  /*6b80*/  @P5 LDC.64 R144, c[0x0][0x408] ;  /* 0x00010200ff905b82 */ /* 0x000e300000000a00 */
[----:B------:R-:W1:Y:S01]  /*6b90*/  @P5 LDC.64 R146, c[0x0][0x408] ;  /* 0x00010200ff925b82 */ /* 0x000e620000000a00 */
[----:B0-----:R-:W-:-:S04]  /*6ba0*/  @P5 FMUL.FTZ R145, R145, R148 ;  /* 0x0000009491915220 */ /* 0x001fc80000410000 */
[----:B------:R-:W-:Y:S01]  /*6bb0*/  @P5 FMUL.FTZ R144, R145, R144 ;  /* 0x0000009091905220 */ /* 0x000fe20000410000 */
[----:B------:R-:W-:Y:S02]  /*6bc0*/  @P5 HADD2.F32 R145, -RZ, R234.H1_H1 ;  /* 0x300000eaff915230 */ /* 0x000fe40000004100 */
[----:B-1----:R-:W-:Y:S01]  /*6bd0*/  @P5 FMUL.FTZ R155, R148, R147 ;  /* 0x00000093949b5220 */ /* 0x002fe20000410000 */
[----:B------:R-:W-:-:S03]  /*6be0*/  @P5 HADD2.F32 R147, -RZ, R222.H1_H1 ;  /* 0x300000deff935230 */ /* 0x000fc60000004100 */
[----:B------:R-:W-:Y:S01]  /*6bf0*/  @P5 FMUL.FTZ R156, R155, R146 ;  /* 0x000000929b9c5220 */ /* 0x000fe20000410000 */
[----:B------:R-:W-:Y:S01]  /*6c00*/  MOV R146, RZ ;  /* 0x000000ff00927202 */ /* 0x000fe20000000f00 */
        /* <DEDUP_REMOVED lines=10> */
.L_x_9711:
[----:B------:R-:W-:Y:S05]  /*6cb0*/  BRA.U !UP3, `(.L_x_9727) ;  /* 0x000000010b787547 */ /* 0x000fea000b800000 */
[----:B-----5:R-:W-:Y:S01]  /*6cc0*/  LOP3.LUT P5, RZ, R4, 0xff, RZ, 0xc0, !PT ;  /* 0x000000ff04ff7812 */ /* 0x020fe200078ac0ff */
[----:B------:R-:W-:Y:S01]  /*6cd0*/  BSSY.RECONVERGENT B1, `(.L_x_9728) ;  /* 0x000000c000017945 */ /* 0x000fe20003800200 */
[----:B01----:R-:W-:-:S11]  /*6ce0*/  HFMA2 R149, -RZ, RZ, 0, 0 ;  /* 0x00000000ff957431 */ /* 0x003fd600000001ff */
        /* <DEDUP_REMOVED lines=10> */
.L_x_9729:
[----:B------:R-:W-:Y:S05]  /*6d90*/  BSYNC.RECONVERGENT B1 ;  /* 0x0000000000017941 */ /* 0x000fea0003800200 */
.L_x_9728:
        /* <DEDUP_REMOVED lines=13> */
.L_x_9731:
[----:B------:R-:W-:Y:S05]  /*6e70*/  BSYNC.RECONVERGENT B1 ;  /* 0x0000000000017941 */ /* 0x000fea0003800200 */
.L_x_9730:
[----:B------:R-:W-:-:S04]  /*6e80*/  F2FP.F16.F32.PACK_AB R148, RZ, R148 ;  /* 0x00000094ff94723e */ /* 0x000fc800000000ff */
[----:B------:R-:W-:-:S07]  /*6e90*/  PRMT R204, R148, 0x7610, R204 ;  /* 0x0000761094cc7816 */ /* 0x000fce00000000cc */
.L_x_9727:
[----:B------:R-:W-:Y:S05]  /*6ea0*/  BRA.U !UP3, `(.L_x_9732) ;  /* 0x000000010b787547 */ /* 0x000fea000b800000 */
[----:B-----5:R-:W-:Y:S01]  /*6eb0*/  LOP3.LUT P5, RZ, R4, 0xff00, RZ, 0xc0, !PT ;  /* 0x0000ff0004ff7812 */ /* 0x020fe200078ac0ff */
[----:B------:R-:W-:Y:S01]  /*6ec0*/  BSSY.RECONVERGENT B1, `(.L_x_9733) ;  /* 0x000000c000017945 */ /* 0x000fe20003800200 */
[----:B01----:R-:W-:-:S11]  /*6ed0*/  HFMA2 R148, -RZ, RZ, 0, 0 ;  /* 0x00000000ff947431 */ /* 0x003fd600000001ff */
        /* <DEDUP_REMOVED lines=10> */
.L_x_9734:
[----:B------:R-:W-:Y:S05]  /*6f80*/  BSYNC.RECONVERGENT B1 ;  /* 0x0000000000017941 */ /* 0x000fea0003800200 */
.L_x_9733:
        /* <DEDUP_REMOVED lines=13> */
.L_x_9736:
[----:B------:R-:W-:Y:S05]  /*7060*/  BSYNC.RECONVERGENT B1 ;  /* 0x0000000000017941 */ /* 0x000fea0003800200 */
.L_x_9735:
[----:B------:R-:W-:-:S04]  /*7070*/  F2FP.F16.F32.PACK_AB R148, RZ, R148 ;  /* 0x00000094ff94723e */ /* 0x000fc800000000ff */
[----:B------:R-:W-:-:S07]  /*7080*/  PRMT R203, R148, 0x7610, R203 ;  /* 0x0000761094cb7816 */ /* 0x000fce00000000cb */
.L_x_9732:
[----:B------:R-:W-:Y:S05]  /*7090*/  BRA.U !UP3, `(.L_x_9737) ;  /* 0x000000010b787547 */ /* 0x000fea000b800000 */
[----:B-----5:R-:W-:Y:S01]  /*70a0*/  LOP3.LUT P5, RZ, R4, 0xff0000, RZ, 0xc0, !PT ;  /* 0x00ff000004ff7812 */ /* 0x020fe200078ac0ff */
[----:B------:R-:W-:Y:S01]  /*70b0*/  BSSY.RECONVERGENT B1, `(.L_x_9738) ;  /* 0x000000c000017945 */ /* 0x000fe20003800200 */
[----:B01----:R-:W-:-:S11]  /*70c0*/  HFMA2 R149, -RZ, RZ, 0, 0 ;  /* 0x00000000ff957431 */ /* 0x003fd600000001ff */
        /* <DEDUP_REMOVED lines=10> */
.L_x_9739:
[----:B------:R-:W-:Y:S05]  /*7170*/  BSYNC.RECONVERGENT B1 ;  /* 0x0000000000017941 */ /* 0x000fea0003800200 */
.L_x_9738:
        /* <DEDUP_REMOVED lines=13> */
.L_x_9741:
[----:B------:R-:W-:Y:S05]  /*7250*/  BSYNC.RECONVERGENT B1 ;  /* 0x0000000000017941 */ /* 0x000fea0003800200 */
.L_x_9740:
[----:B------:R-:W-:-:S04]  /*7260*/  F2FP.F16.F32.PACK_AB R148, RZ, R148 ;  /* 0x00000094ff94723e */ /* 0x000fc800000000ff */
[----:B------:R-:W-:-:S07]  /*7270*/  PRMT R202, R148, 0x7610, R202 ;  /* 0x0000761094ca7816 */ /* 0x000fce00000000ca */
.L_x_9737:
        /* <DEDUP_REMOVED lines=14> */
.L_x_9743:
[----:B------:R-:W-:Y:S05]  /*7360*/  BSYNC.RECONVERGENT B1 ;  /* 0x0000000000017941 */ /* 0x000fea0003800200 */
.L_x_9742:
        /* <DEDUP_REMOVED lines=13> */
.L_x_9745:
[----:B------:R-:W-:Y:S05]  /*7440*/  BSYNC.RECONVERGENT B1 ;  /* 0x0000000000017941 */ /* 0x000fea0003800200 */
.L_x_9744:
[----:B------:R-:W-:-:S04]  /*7450*/  F2FP.F16.F32.PACK_AB R148, RZ, R148 ;  /* 0x00000094ff94723e */ /* 0x000fc800000000ff */
[----:B------:R-:W-:-:S07]  /*7460*/  PRMT R11, R148, 0x7610, R11 ;  /* 0x00007610940b7816 */ /* 0x000fce000000000b */
.L_x_9707:
[----:B01----:R-:W0:Y:S02]  /*7470*/  @P0 LDC.64 R148, c[0x0][0x478] ;  /* 0x00011e00ff940b82 */ /* 0x003e240000000a00 */
        /* <DEDUP_REMOVED lines=11> */
.L_x_9746:
[----:B------:R-:W-:Y:S02]  /*7530*/  IADD3 R150, PT, PT, R150, 0x100, RZ ;  /* 0x0000010096967810 */ /* 0x000fe40007ffe0ff */
[----:B------:R-:W-:-:S07]  /*7540*/  IADD3 R205, PT, PT, R205, 0x100, RZ ;  /* 0x00000100cdcd7810 */ /* 0x000fce0007ffe0ff */
.L_x_9700:
[----:B------:R-:W-:Y:S05]  /*7550*/  BSYNC.RECONVERGENT B0 ;  /* 0x0000000000007941 */ /* 0x000fea0003800200 */
.L_x_9699:
        /* <DEDUP_REMOVED lines=12> */
.L_x_9749:
        /* <DEDUP_REMOVED lines=50> */
.L_x_9752:
        /* <DEDUP_REMOVED lines=17> */
.L_x_9753:
        /* <DEDUP_REMOVED lines=17> */
.L_x_9754:
        /* <DEDUP_REMOVED lines=16> */
.L_x_9751:
        /* <DEDUP_REMOVED lines=20> */
.L_x_9756:
        /* <DEDUP_REMOVED lines=20> */
.L_x_9757:
        /* <DEDUP_REMOVED lines=20> */
.L_x_9758:
        /* <DEDUP_REMOVED lines=21> */
.L_x_9750:
        /* <DEDUP_REMOVED lines=18> */
.L_x_9762:
[----:B------:R-:W-:Y:S05]  /*8290*/  BSYNC.RECONVERGENT B1 ;  /* 0x0000000000017941 */ /* 0x000fea0003800200 */
.L_x_9761:
        /* <DEDUP_REMOVED lines=13> */
.L_x_9764:
[----:B------:R-:W-:Y:S05]  /*8370*/  BSYNC.RECONVERGENT B1 ;  /* 0x0000000000017941 */ /* 0x000fea0003800200 */
.L_x_9763:
[----:B------:R-:W-:-:S04]  /*8380*/  F2FP.F16.F32.PACK_AB R144, RZ, R144 ;  /* 0x00000090ff90723e */ /* 0x000fc800000000ff */
[----:B------:R-:W-:-:S07]  /*8390*/  PRMT R204, R144, 0x7610, R204 ;  /* 0x0000761090cc7816 */ /* 0x000fce00000000cc */
.L_x_9760:
        /* <DEDUP_REMOVED lines=14> */
.L_x_9767:
[----:B------:R-:W-:Y:S05]  /*8480*/  BSYNC.RECONVERGENT B1 ;  /* 0x0000000000017941 */ /* 0x000fea0003800200 */
.L_x_9766:
        /* <DEDUP_REMOVED lines=13> */
.L_x_9769:
[----:B------:R-:W-:Y:S05]  /*8560*/  BSYNC.RECONVERGENT B1 ;  /* 0x0000000000017941 */ /* 0x000fea0003800200 */
.L_x_9768:
[----:B------:R-:W-:-:S04]  /*8570*/  F2FP.F16.F32.PACK_AB R144, RZ, R144 ;  /* 0x00000090ff90723e */ /* 0x000fc800000000ff */
[----:B------:R-:W-:-:S07]  /*8580*/  PRMT R203, R144, 0x7610, R203 ;  /* 0x0000761090cb7816 */ /* 0x000fce00000000cb */
.L_x_9765:
        /* <DEDUP_REMOVED lines=14> */
.L_x_9772:
[----:B------:R-:W-:Y:S05]  /*8670*/  BSYNC.RECONVERGENT B1 ;  /* 0x0000000000017941 */ /* 0x000fea0003800200 */
.L_x_9771:
        /* <DEDUP_REMOVED lines=13> */
.L_x_9774:
[----:B------:R-:W-:Y:S05]  /*8750*/  BSYNC.RECONVERGENT B1 ;  /* 0x0000000000017941 */ /* 0x000fea0003800200 */
.L_x_9773:
[----:B------:R-:W-:-:S04]  /*8760*/  F2FP.F16.F32.PACK_AB R144, RZ, R144 ;  /* 0x00000090ff90723e */ /* 0x000fc800000000ff */
[----:B------:R-:W-:-:S07]  /*8770*/  PRMT R202, R144, 0x7610, R202 ;  /* 0x0000761090ca7816 */ /* 0x000fce00000000ca */
.L_x_9770:
        /* <DEDUP_REMOVED lines=43> */
.L_x_9759:
        /* <DEDUP_REMOVED lines=14> */
.L_x_9777:
[----:B------:R-:W-:Y:S05]  /*8b10*/  BSYNC.RECONVERGENT B1 ;  /* 0x0000000000017941 */ /* 0x000fea0003800200 */
.L_x_9776:
        /* <DEDUP_REMOVED lines=13> */
.L_x_9779:
[----:B------:R-:W-:Y:S05]  /*8bf0*/  BSYNC.RECONVERGENT B1 ;  /* 0x0000000000017941 */ /* 0x000fea0003800200 */
.L_x_9778:
[----:B------:R-:W-:-:S04]  /*8c00*/  F2FP.F16.F32.PACK_AB R148, RZ, R148 ;  /* 0x00000094ff94723e */ /* 0x000fc800000000ff */
[----:B------:R-:W-:-:S07]  /*8c10*/  PRMT R204, R148, 0x7610, R204 ;  /* 0x0000761094cc7816 */ /* 0x000fce00000000cc */
.L_x_9775:
        /* <DEDUP_REMOVED lines=14> */
.L_x_9782:
[----:B------:R-:W-:Y:S05]  /*8d00*/  BSYNC.RECONVERGENT B1 ;  /* 0x0000000000017941 */ /* 0x000fea0003800200 */
.L_x_9781:
        /* <DEDUP_REMOVED lines=13> */
.L_x_9784:
[----:B------:R-:W-:Y:S05]  /*8de0*/  BSYNC.RECONVERGENT B1 ;  /* 0x0000000000017941 */ /* 0x000fea0003800200 */
.L_x_9783:
[----:B------:R-:W-:-:S04]  /*8df0*/  F2FP.F16.F32.PACK_AB R148, RZ, R148 ;  /* 0x00000094ff94723e */ /* 0x000fc800000000ff */
[----:B------:R-:W-:-:S07]  /*8e00*/  PRMT R203, R148, 0x7610, R203 ;  /* 0x0000761094cb7816 */ /* 0x000fce00000000cb */
.L_x_9780:
        /* <DEDUP_REMOVED lines=14> */
.L_x_9787:
[----:B------:R-:W-:Y:S05]  /*8ef0*/  BSYNC.RECONVERGENT B1 ;  /* 0x0000000000017941 */ /* 0x000fea0003800200 */
.L_x_9786:
        /* <DEDUP_REMOVED lines=13> */
.L_x_9789:
[----:B------:R-:W-:Y:S05]  /*8fd0*/  BSYNC.RECONVERGENT B1 ;  /* 0x0000000000017941 */ /* 0x000fea0003800200 */
.L_x_9788:
[----:B------:R-:W-:-:S04]  /*8fe0*/  F2FP.F16.F32.PACK_AB R148, RZ, R148 ;  /* 0x00000094ff94723e */ /* 0x000fc800000000ff */
[----:B------:R-:W-:-:S07]  /*8ff0*/  PRMT R202, R148, 0x7610, R202 ;  /* 0x0000761094ca7816 */ /* 0x000fce00000000ca */
.L_x_9785:
        /* <DEDUP_REMOVED lines=14> */
.L_x_9791:
[----:B------:R-:W-:Y:S05]  /*90e0*/  BSYNC.RECONVERGENT B1 ;  /* 0x0000000000017941 */ /* 0x000fea0003800200 */
.L_x_9790:
        /* <DEDUP_REMOVED lines=13> */
.L_x_9793:
[----:B------:R-:W-:Y:S05]  /*91c0*/  BSYNC.RECONVERGENT B1 ;  /* 0x0000000000017941 */ /* 0x000fea0003800200 */
.L_x_9792:
[----:B------:R-:W-:-:S04]  /*91d0*/  F2FP.F16.F32.PACK_AB R148, RZ, R148 ;  /* 0x00000094ff94723e */ /* 0x000fc800000000ff */
[----:B------:R-:W-:-:S07]  /*91e0*/  PRMT R11, R148, 0x7610, R11 ;  /* 0x00007610940b7816 */ /* 0x000fce000000000b */
.L_x_9755:
        /* <DEDUP_REMOVED lines=12> */
.L_x_9794:
[----:B------:R-:W-:Y:S02]  /*92b0*/  IADD3 R150, PT, PT, R150, 0x100, RZ ;  /* 0x0000010096967810 */ /* 0x000fe40007ffe0ff */
[----:B------:R-:W-:-:S07]  /*92c0*/  IADD3 R205, PT, PT, R205, 0x100, RZ ;  /* 0x00000100cdcd7810 */ /* 0x000fce0007ffe0ff */
.L_x_9748:
[----:B------:R-:W-:Y:S05]  /*92d0*/  BSYNC.RECONVERGENT B0 ;  /* 0x0000000000007941 */ /* 0x000fea0003800200 */
.L_x_9747:
        /* <DEDUP_REMOVED lines=12> */
.L_x_9797:
        /* <DEDUP_REMOVED lines=50> */
.L_x_9800:
        /* <DEDUP_REMOVED lines=17> */
.L_x_9801:
        /* <DEDUP_REMOVED lines=17> */
.L_x_9802:
        /* <DEDUP_REMOVED lines=16> */
.L_x_9799:
        /* <DEDUP_REMOVED lines=20> */
.L_x_9804:
        /* <DEDUP_REMOVED lines=20> */
.L_x_9805:
        /* <DEDUP_REMOVED lines=20> */
.L_x_9806:
        /* <DEDUP_REMOVED lines=21> */
.L_x_9798:
        /* <DEDUP_REMOVED lines=18> */
.L_x_9810:
[----:B------:R-:W-:Y:S05]  /*a010*/  BSYNC.RECONVERGENT B1 ;  /* 0x0000000000017941 */ /* 0x000fea0003800200 */
.L_x_9809:
        /* <DEDUP_REMOVED lines=13> */
.L_x_9812:
[----:B------:R-:W-:Y:S05]  /*a0f0*/  BSYNC.RECONVERGENT B1 ;  /* 0x0000000000017941 */ /* 0x000fea0003800200 */
.L_x_9811:
[----:B------:R-:W-:-:S04]  /*a100*/  F2FP.F16.F32.PACK_AB R144, RZ, R144 ;  /* 0x00000090ff90723e */ /* 0x000fc800000000ff */
[----:B------:R-:W-:-:S07]  /*a110*/  PRMT R204, R144, 0x7610, R204 ;  /* 0x0000761090cc7816 */ /* 0x000fce00000000cc */
.L_x_9808:
        /* <DEDUP_REMOVED lines=14> */
.L_x_9815:
[----:B------:R-:W-:Y:S05]  /*a200*/  BSYNC.RECONVERGENT B1 ;  /* 0x0000000000017941 */ /* 0x000fea0003800200 */
.L_x_9814:
        /* <DEDUP_REMOVED lines=13> */
.L_x_9817:
[----:B------:R-:W-:Y:S05]  /*a2e0*/  BSYNC.RECONVERGENT B1 ;  /* 0x0000000000017941 */ /* 0x000fea0003800200 */
.L_x_9816:
[----:B------:R-:W-:-:S04]  /*a2f0*/  F2FP.F16.F32.PACK_AB R144, RZ, R144 ;  /* 0x00000090ff90723e */ /* 0x000fc800000000ff */
[----:B------:R-:W-:-:S07]  /*a300*/  PRMT R203, R144, 0x7610, R203 ;  /* 0x0000761090cb7816 */ /* 0x000fce00000000cb */
.L_x_9813:
        /* <DEDUP_REMOVED lines=14> */
.L_x_9820:
[----:B------:R-:W-:Y:S05]  /*a3f0*/  BSYNC.RECONVERGENT B1 ;  /* 0x0000000000017941 */ /* 0x000fea0003800200 */
.L_x_9819:
        /* <DEDUP_REMOVED lines=13> */
.L_x_9822:
[----:B------:R-:W-:Y:S05]  /*a4d0*/  BSYNC.RECONVERGENT B1 ;  /* 0x0000000000017941 */ /* 0x000fea0003800200 */
.L_x_9821:
[----:B------:R-:W-:-:S04]  /*a4e0*/  F2FP.F16.F32.PACK_AB R144, RZ, R144 ;  /* 0x00000090ff90723e */ /* 0x000fc800000000ff */
[----:B------:R-:W-:-:S07]  /*a4f0*/  PRMT R202, R144, 0x7610, R202 ;  /* 0x0000761090ca7816 */ /* 0x000fce00000000ca */
.L_x_9818:
        /* <DEDUP_REMOVED lines=43> */
.L_x_9807:
        /* <DEDUP_REMOVED lines=14> */
.L_x_9825:
[----:B------:R-:W-:Y:S05]  /*a890*/  BSYNC.RECONVERGENT B1 ;  /* 0x0000000000017941 */ /* 0x000fea0003800200 */
.L_x_9824:
        /* <DEDUP_REMOVED lines=13> */
.L_x_9827:
[----:B------:R-:W-:Y:S05]  /*a970*/  BSYNC.RECONVERGENT B1 ;  /* 0x0000000000017941 */ /* 0x000fea0003800200 */
.L_x_9826:
[----:B------:R-:W-:-:S04]  /*a980*/  F2FP.F16.F32.PACK_AB R148, RZ, R148 ;  /* 0x00000094ff94723e */ /* 0x000fc800000000ff */
[----:B------:R-:W-:-:S07]  /*a990*/  PRMT R204, R148, 0x7610, R204 ;  /* 0x0000761094cc7816 */ /* 0x000fce00000000cc */
.L_x_9823:
        /* <DEDUP_REMOVED lines=14> */
.L_x_9830:
[----:B------:R-:W-:Y:S05]  /*aa80*/  BSYNC.RECONVERGENT B1 ;  /* 0x0000000000017941 */ /* 0x000fea0003800200 */
.L_x_9829:
        /* <DEDUP_REMOVED lines=13> */
.L_x_9832:
[----:B------:R-:W-:Y:S05]  /*ab60*/  BSYNC.RECONVERGENT B1 ;  /* 0x0000000000017941 */ /* 0x000fea0003800200 */
.L_x_9831:
[----:B------:R-:W-:-:S04]  /*ab70*/  F2FP.F16.F32.PACK_AB R148, RZ, R148 ;  /* 0x00000094ff94723e */ /* 0x000fc800000000ff */
[----:B------:R-:W-:-:S07]  /*ab80*/  PRMT R203, R148, 0x7610, R203 ;  /* 0x0000761094cb7816 */ /* 0x000fce00000000cb */
.L_x_9828:
        /* <DEDUP_REMOVED lines=14> */
.L_x_9835:
[----:B------:R-:W-:Y:S05]  /*ac70*/  BSYNC.RECONVERGENT B1 ;  /* 0x0000000000017941 */ /* 0x000fea0003800200 */
.L_x_9834:
        /* <DEDUP_REMOVED lines=13> */
.L_x_9837:
[----:B------:R-:W-:Y:S05]  /*ad50*/  BSYNC.RECONVERGENT B1 ;  /* 0x0000000000017941 */ /* 0x000fea0003800200 */
.L_x_9836:
[----:B------:R-:W-:-:S04]  /*ad60*/  F2FP.F16.F32.PACK_AB R148, RZ, R148 ;  /* 0x00000094ff94723e */ /* 0x000fc800000000ff */
[----:B------:R-:W-:-:S07]  /*ad70*/  PRMT R202, R148, 0x7610, R202 ;  /* 0x0000761094ca7816 */ /* 0x000fce00000000ca */
.L_x_9833:
        /* <DEDUP_REMOVED lines=14> */
.L_x_9839:
[----:B------:R-:W-:Y:S05]  /*ae60*/  BSYNC.RECONVERGENT B1 ;  /* 0x0000000000017941 */ /* 0x000fea0003800200 */
.L_x_9838:
        /* <DEDUP_REMOVED lines=13> */
.L_x_9841:
[----:B------:R-:W-:Y:S05]  /*af40*/  BSYNC.RECONVERGENT B1 ;  /* 0x0000000000017941 */ /* 0x000fea0003800200 */
.L_x_9840:
[----:B------:R-:W-:-:S04]  /*af50*/  F2FP.F16.F32.PACK_AB R148, RZ, R148 ;  /* 0x00000094ff94723e */ /* 0x000fc800000000ff */
[----:B------:R-:W-:-:S07]  /*af60*/  PRMT R11, R148, 0x7610, R11 ;  /* 0x00007610940b7816 */ /* 0x000fce000000000b */
.L_x_9803:
        /* <DEDUP_REMOVED lines=12> */
.L_x_9842:
[----:B------:R-:W-:Y:S02]  /*b030*/  IADD3 R150, PT, PT, R150, 0x100, RZ ;  /* 0x0000010096967810 */ /* 0x000fe40007ffe0ff */
[----:B------:R-:W-:-:S07]  /*b040*/  IADD3 R205, PT, PT, R205, 0x100, RZ ;  /* 0x00000100cdcd7810 */ /* 0x000fce0007ffe0ff */
.L_x_9796:
[----:B------:R-:W-:Y:S05]  /*b050*/  BSYNC.RECONVERGENT B0 ;  /* 0x0000000000007941 */ /* 0x000fea0003800200 */
.L_x_9795:
        /* <DEDUP_REMOVED lines=12> */
.L_x_9845:
        /* <DEDUP_REMOVED lines=50> */
.L_x_9848:
        /* <DEDUP_REMOVED lines=17> */
.L_x_9849:
        /* <DEDUP_REMOVED lines=17> */
.L_x_9850:
        /* <DEDUP_REMOVED lines=16> */
.L_x_9847:
        /* <DEDUP_REMOVED lines=20> */
.L_x_9852:
        /* <DEDUP_REMOVED lines=20> */
.L_x_9853:
        /* <DEDUP_REMOVED lines=20> */
.L_x_9854:
        /* <DEDUP_REMOVED lines=21> */
.L_x_9846:
        /* <DEDUP_REMOVED lines=18> */
.L_x_9858:
[----:B------:R-:W-:Y:S05]  /*bd90*/  BSYNC.RECONVERGENT B1 ;  /* 0x0000000000017941 */ /* 0x000fea0003800200 */
.L_x_9857:
        /* <DEDUP_REMOVED lines=13> */
.L_x_9860:
[----:B------:R-:W-:Y:S05]  /*be70*/  BSYNC.RECONVERGENT B1 ;  /* 0x0000000000017941 */ /* 0x000fea0003800200 */
.L_x_9859:
[----:B------:R-:W-:-:S04]  /*be80*/  F2FP.F16.F32.PACK_AB R144, RZ, R144 ;  /* 0x00000090ff90723e */ /* 0x000fc800000000ff */
[----:B------:R-:W-:-:S07]  /*be90*/  PRMT R204, R144, 0x7610, R204 ;  /* 0x0000761090cc7816 */ /* 0x000fce00000000cc */
.L_x_9856:
        /* <DEDUP_REMOVED lines=14> */
.L_x_9863:
[----:B------:R-:W-:Y:S05]  /*bf80*/  BSYNC.RECONVERGENT B1 ;  /* 0x0000000000017941 */ /* 0x000fea0003800200 */
.L_x_9862:
        /* <DEDUP_REMOVED lines=13> */
.L_x_9865:
[----:B------:R-:W-:Y:S05]  /*c060*/  BSYNC.RECONVERGENT B1 ;  /* 0x0000000000017941 */ /* 0x000fea0003800200 */
.L_x_9864:
[----:B------:R-:W-:-:S04]  /*c070*/  F2FP.F16.F32.PACK_AB R144, RZ, R144 ;  /* 0x00000090ff90723e */ /* 0x000fc800000000ff */
[----:B------:R-:W-:-:S07]  /*c080*/  PRMT R203, R144, 0x7610, R203 ;  /* 0x0000761090cb7816 */ /* 0x000fce00000000cb */
.L_x_9861:
        /* <DEDUP_REMOVED lines=14> */
.L_x_9868:
[----:B------:R-:W-:Y:S05]  /*c170*/  BSYNC.RECONVERGENT B1 ;  /* 0x0000000000017941 */ /* 0x000fea0003800200 */
.L_x_9867:
        /* <DEDUP_REMOVED lines=13> */
.L_x_9870:
[----:B------:R-:W-:Y:S05]  /*c250*/  BSYNC.RECONVERGENT B1 ;  /* 0x0000000000017941 */ /* 0x000fea0003800200 */
.L_x_9869:
[----:B------:R-:W-:-:S04]  /*c260*/  F2FP.F16.F32.PACK_AB R144, RZ, R144 ;  /* 0x00000090ff90723e */ /* 0x000fc800000000ff */
[----:B------:R-:W-:-:S07]  /*c270*/  PRMT R202, R144, 0x7610, R202 ;  /* 0x0000761090ca7816 */ /* 0x000fce00000000ca */
.L_x_9866:
        /* <DEDUP_REMOVED lines=43> */
.L_x_9855:
        /* <DEDUP_REMOVED lines=14> */
.L_x_9873:
[----:B------:R-:W-:Y:S05]  /*c610*/  BSYNC.RECONVERGENT B1 ;  /* 0x0000000000017941 */ /* 0x000fea0003800200 */
.L_x_9872:
        /* <DEDUP_REMOVED lines=13> */
.L_x_9875:
[----:B------:R-:W-:Y:S05]  /*c6f0*/  BSYNC.RECONVERGENT B1 ;  /* 0x0000000000017941 */ /* 0x000fea0003800200 */
.L_x_9874:
[----:B------:R-:W-:-:S04]  /*c700*/  F2FP.F16.F32.PACK_AB R148, RZ, R148 ;  /* 0x00000094ff94723e */ /* 0x000fc800000000ff */
[----:B------:R-:W-:-:S07]  /*c710*/  PRMT R204, R148, 0x7610, R204 ;  /* 0x0000761094cc7816 */ /* 0x000fce00000000cc */
.L_x_9871:
        /* <DEDUP_REMOVED lines=14> */
.L_x_9878:
[----:B------:R-:W-:Y:S05]  /*c800*/  BSYNC.RECONVERGENT B1 ;  /* 0x0000000000017941 */ /* 0x000fea0003800200 */
.L_x_9877:
        /* <DEDUP_REMOVED lines=13> */
.L_x_9880:
[----:B------:R-:W-:Y:S05]  /*c8e0*/  BSYNC.RECONVERGENT B1 ;  /* 0x0000000000017941 */ /* 0x000fea0003800200 */
.L_x_9879:
[----:B------:R-:W-:-:S04]  /*c8f0*/  F2FP.F16.F32.PACK_AB R148, RZ, R148 ;  /* 0x00000094ff94723e */ /* 0x000fc800000000ff */
[----:B------:R-:W-:-:S07]  /*c900*/  PRMT R203, R148, 0x7610, R203 ;  /* 0x0000761094cb7816 */ /* 0x000fce00000000cb */
.L_x_9876:
        /* <DEDUP_REMOVED lines=14> */
.L_x_9883:
[----:B------:R-:W-:Y:S05]  /*c9f0*/  BSYNC.RECONVERGENT B1 ;  /* 0x0000000000017941 */ /* 0x000fea0003800200 */
.L_x_9882:
        /* <DEDUP_REMOVED lines=13> */
.L_x_9885:
[----:B------:R-:W-:Y:S05]  /*cad0*/  BSYNC.RECONVERGENT B1 ;  /* 0x0000000000017941 */ /* 0x000fea0003800200 */
.L_x_9884:
[----:B------:R-:W-:-:S04]  /*cae0*/  F2FP.F16.F32.PACK_AB R148, RZ, R148 ;  /* 0x00000094ff94723e */ /* 0x000fc800000000ff */
[----:B------:R-:W-:-:S07]  /*caf0*/  PRMT R202, R148, 0x7610, R202 ;  /* 0x0000761094ca7816 */ /* 0x000fce00000000ca */
.L_x_9881:
        /* <DEDUP_REMOVED lines=14> */
.L_x_9887:
[----:B------:R-:W-:Y:S05]  /*cbe0*/  BSYNC.RECONVERGENT B1 ;  /* 0x0000000000017941 */ /* 0x000fea0003800200 */
.L_x_9886:
        /* <DEDUP_REMOVED lines=13> */
.L_x_9889:
[----:B------:R-:W-:Y:S05]  /*ccc0*/  BSYNC.RECONVERGENT B1 ;  /* 0x0000000000017941 */ /* 0x000fea0003800200 */
.L_x_9888:
[----:B------:R-:W-:-:S04]  /*ccd0*/  F2FP.F16.F32.PACK_AB R148, RZ, R148 ;  /* 0x00000094ff94723e */ /* 0x000fc800000000ff */
[----:B------:R-:W-:-:S07]  /*cce0*/  PRMT R11, R148, 0x7610, R11 ;  /* 0x00007610940b7816 */ /* 0x000fce000000000b */
.L_x_9851:
        /* <DEDUP_REMOVED lines=12> */
.L_x_9890:
[----:B------:R-:W-:Y:S02]  /*cdb0*/  IADD3 R150, PT, PT, R150, 0x100, RZ ;  /* 0x0000010096967810 */ /* 0x000fe40007ffe0ff */
[----:B------:R-:W-:-:S07]  /*cdc0*/  IADD3 R205, PT, PT, R205, 0x100, RZ ;  /* 0x00000100cdcd7810 */ /* 0x000fce0007ffe0ff */
.L_x_9844:
[----:B------:R-:W-:Y:S05]  /*cdd0*/  BSYNC.RECONVERGENT B0 ;  /* 0x0000000000007941 */ /* 0x000fea0003800200 */
.L_x_9843:
        /* <DEDUP_REMOVED lines=12> */
.L_x_9893:
        /* <DEDUP_REMOVED lines=50> */
.L_x_9896:
        /* <DEDUP_REMOVED lines=17> */
.L_x_9897:
        /* <DEDUP_REMOVED lines=17> */
.L_x_9898:
        /* <DEDUP_REMOVED lines=16> */
.L_x_9895:
        /* <DEDUP_REMOVED lines=20> */
.L_x_9900:
        /* <DEDUP_REMOVED lines=20> */
.L_x_9901:
        /* <DEDUP_REMOVED lines=20> */
.L_x_9902:
        /* <DEDUP_REMOVED lines=21> */
.L_x_9894:
        /* <DEDUP_REMOVED lines=18> */
.L_x_9906:
[----:B------:R-:W-:Y:S05]  /*db10*/  BSYNC.RECONVERGENT B1 ;  /* 0x0000000000017941 */ /* 0x000fea0003800200 */
.L_x_9905:
        /* <DEDUP_REMOVED lines=13> */
.L_x_9908:
[----:B------:R-:W-:Y:S05]  /*dbf0*/  BSYNC.RECONVERGENT B1 ;  /* 0x0000000000017941 */ /* 0x000fea0003800200 */
.L_x_9907:
[----:B------:R-:W-:-:S04]  /*dc00*/  F2FP.F16.F32.PACK_AB R144, RZ, R144 ;  /* 0x00000090ff90723e */ /* 0x000fc800000000ff */
[----:B------:R-:W-:-:S07]  /*dc10*/  PRMT R204, R144, 0x7610, R204 ;  /* 0x0000761090cc7816 */ /* 0x000fce00000000cc */
.L_x_9904:
        /* <DEDUP_REMOVED lines=14> */
.L_x_9911:
[----:B------:R-:W-:Y:S05]  /*dd00*/  BSYNC.RECONVERGENT B1 ;  /* 0x0000000000017941 */ /* 0x000fea0003800200 */
.L_x_9910:
        /* <DEDUP_REMOVED lines=13> */
.L_x_9913:
[----:B------:R-:W-:Y:S05]  /*dde0*/  BSYNC.RECONVERGENT B1 ;  /* 0x0000000000017941 */ /* 0x000fea0003800200 */
.L_x_9912:
[----:B------:R-:W-:-:S04]  /*ddf0*/  F2FP.F16.F32.PACK_AB R144, RZ, R144 ;  /* 0x00000090ff90723e */ /* 0x000fc800000000ff */
[----:B------:R-:W-:-:S07]  /*de00*/  PRMT R203, R144, 0x7610, R203 ;  /* 0x0000761090cb7816 */ /* 0x000fce00000000cb */
.L_x_9909:
        /* <DEDUP_REMOVED lines=14> */
.L_x_9916:
[----:B------:R-:W-:Y:S05]  /*def0*/  BSYNC.RECONVERGENT B1 ;  /* 0x0000000000017941 */ /* 0x000fea0003800200 */
.L_x_9915:
        /* <DEDUP_REMOVED lines=13> */
.L_x_9918:
[----:B------:R-:W-:Y:S05]  /*dfd0*/  BSYNC.RECONVERGENT B1 ;  /* 0x0000000000017941 */ /* 0x000fea0003800200 */
.L_x_9917:
[----:B------:R-:W-:-:S04]  /*dfe0*/  F2FP.F16.F32.PACK_AB R144, RZ, R144 ;  /* 0x00000090ff90723e */ /* 0x000fc800000000ff */
[----:B------:R-:W-:-:S07]  /*dff0*/  PRMT R202, R144, 0x7610, R202 ;  /* 0x0000761090ca7816 */ /* 0x000fce00000000ca */
.L_x_9914:
[--C-:B------:R-:W-:Y:S01]  /*e000*/  FFMA.FTZ R151, R187, UR4, R152.reuse ;  /* 0x00000004bb977c23 */ /* 0x100fe20008010098 */
[--C-:B01----:R-:W-:Y:S01]  /*e010*/  FFMA.FTZ R148, R186, UR4, R152.reuse ;  /* 0x00000004ba947c23 */ /* 0x103fe20008010098 */
        /* <DEDUP_REMOVED lines=41> */
.L_x_9903:
        /* <DEDUP_REMOVED lines=14> */
.L_x_9921:
[----:B------:R-:W-:Y:S05]  /*e390*/  BSYNC.RECONVERGENT B1 ;  /* 0x0000000000017941 */ /* 0x000fea0003800200 */
.L_x_9920:
        /* <DEDUP_REMOVED lines=13> */
.L_x_9923:
[----:B------:R-:W-:Y:S05]  /*e470*/  BSYNC.RECONVERGENT B1 ;  /* 0x0000000000017941 */ /* 0x000fea0003800200 */
.L_x_9922:
[----:B------:R-:W-:-:S04]  /*e480*/  F2FP.F16.F32.PACK_AB R148, RZ, R148 ;  /* 0x00000094ff94723e */ /* 0x000fc800000000ff */
[----:B------:R-:W-:-:S07]  /*e490*/  PRMT R204, R148, 0x7610, R204 ;  /* 0x0000761094cc7816 */ /* 0x000fce00000000cc */
.L_x_9919:
        /* <DEDUP_REMOVED lines=14> */
.L_x_9926:
[----:B------:R-:W-:Y:S05]  /*e580*/  BSYNC.RECONVERGENT B1 ;  /* 0x0000000000017941 */ /* 0x000fea0003800200 */
.L_x_9925:
        /* <DEDUP_REMOVED lines=13> */
.L_x_9928:
[----:B------:R-:W-:Y:S05]  /*e660*/  BSYNC.RECONVERGENT B1 ;  /* 0x0000000000017941 */ /* 0x000fea0003800200 */
.L_x_9927:
[----:B------:R-:W-:-:S04]  /*e670*/  F2FP.F16.F32.PACK_AB R148, RZ, R148 ;  /* 0x00000094ff94723e */ /* 0x000fc800000000ff */
[----:B------:R-:W-:-:S07]  /*e680*/  PRMT R203, R148, 0x7610, R203 ;  /* 0x0000761094cb7816 */ /* 0x000fce00000000cb */
.L_x_9924:
        /* <DEDUP_REMOVED lines=14> */
.L_x_9931:
[----:B------:R-:W-:Y:S05]  /*e770*/  BSYNC.RECONVERGENT B1 ;  /* 0x0000000000017941 */ /* 0x000fea0003800200 */
.L_x_9930:
        /* <DEDUP_REMOVED lines=13> */
.L_x_9933:
[----:B------:R-:W-:Y:S05]  /*e850*/  BSYNC.RECONVERGENT B1 ;  /* 0x0000000000017941 */ /* 0x000fea0003800200 */
.L_x_9932:
[----:B------:R-:W-:-:S04]  /*e860*/  F2FP.F16.F32.PACK_AB R148, RZ, R148 ;  /* 0x00000094ff94723e */ /* 0x000fc800000000ff */
[----:B------:R-:W-:-:S07]  /*e870*/  PRMT R202, R148, 0x7610, R202 ;  /* 0x0000761094ca7816 */ /* 0x000fce00000000ca */
.L_x_9929:
        /* <DEDUP_REMOVED lines=14> */
.L_x_9935:
[----:B------:R-:W-:Y:S05]  /*e960*/  BSYNC.RECONVERGENT B1 ;  /* 0x0000000000017941 */ /* 0x000fea0003800200 */
.L_x_9934:
        /* <DEDUP_REMOVED lines=13> */
.L_x_9937:
[----:B------:R-:W-:Y:S05]  /*ea40*/  BSYNC.RECONVERGENT B1 ;  /* 0x0000000000017941 */ /* 0x000fea0003800200 */
.L_x_9936:
[----:B------:R-:W-:-:S04]  /*ea50*/  F2FP.F16.F32.PACK_AB R148, RZ, R148 ;  /* 0x00000094ff94723e */ /* 0x000fc800000000ff */
[----:B------:R-:W-:-:S07]  /*ea60*/  PRMT R11, R148, 0x7610, R11 ;  /* 0x00007610940b7816 */ /* 0x000fce000000000b */
.L_x_9899:
        /* <DEDUP_REMOVED lines=12> */
.L_x_9938:
[----:B------:R-:W-:Y:S02]  /*eb30*/  IADD3 R150, PT, PT, R150, 0x100, RZ ;  /* 0x0000010096967810 */ /* 0x000fe40007ffe0ff */
[----:B------:R-:W-:-:S07]  /*eb40*/  IADD3 R205, PT, PT, R205, 0x100, RZ ;  /* 0x00000100cdcd7810 */ /* 0x000fce0007ffe0ff */
.L_x_9892:
[----:B------:R-:W-:Y:S05]  /*eb50*/  BSYNC.RECONVERGENT B0 ;  /* 0x0000000000007941 */ /* 0x000fea0003800200 */
.L_x_9891:
        /* <DEDUP_REMOVED lines=13> */
.L_x_9941:
        /* <DEDUP_REMOVED lines=50> */
.L_x_9944:
        /* <DEDUP_REMOVED lines=17> */
.L_x_9945:
[----:B------:R-:W-:Y:S05]  /*f060*/  BRA.U !UP3, `(.L_x_9946) ;  /* 0x000000010b407547 */ /* 0x000fea000b800000 */
[----:B------:R-:W-:Y:S01]  /*f070*/  LOP3.LUT P5, RZ, R9, 0xff0000, RZ, 0xc0, !PT ;  /* 0x00ff000009ff7812 */ /* 0x000fe200078ac0ff */
[----:B------:R-:W-:-:S12]  /*f080*/  HFMA2 R151, -RZ, RZ, 0, 0 ;  /* 0x00000000ff977431 */ /* 0x000fd800000001ff */
[----:B------:R-:W0:Y:S08]  /*f090*/  @P5 LDC.64 R144, c[0x0][0x408] ;  /* 0x00010200ff905b82 */ /* 0x000e300000000a00 */
[----:B------:R-:W1:Y:S01]  /*f0a0*/  @P5 LDC.64 R148, c[0x0][0x408] ;  /* 0x00010200ff945b82 */ /* 0x000e620000000a00 */
[----:B0-----:R-:W-:-:S04]  /*f0b0*/  @P5 FMUL.FTZ R145, R146, R145 ;  /* 0x0000009192915220 */ /* 0x001fc80000410000 */
[----:B------:R-:W-:Y:S01]  /*f0c0*/  @P5 FMUL.FTZ R144, R145, R144 ;  /* 0x0000009091905220 */ /* 0x000fe20000410000 */
[----:B------:R-:W-:Y:S02]  /*f0d0*/  @P5 HADD2.F32 R145, -RZ, R235.H1_H1 ;  /* 0x300000ebff915230 */ /* 0x000fe40000004100 */
[----:B-1----:R-:W-:Y:S01]  /*f0e0*/  @P5 FMUL.FTZ R153, R146, R149 ;  /* 0x0000009592995220 */ /* 0x002fe20000410000 */
[----:B------:R-:W-:-:S03]  /*f0f0*/  @P5 HADD2.F32 R149, -RZ, R233.H0_H0 ;  /* 0x200000e9ff955230 */ /* 0x000fc60000004100 */
[----:B------:R-:W-:Y:S01]  /*f100*/  @P5 FMUL.FTZ R148, R153, R148 ;  /* 0x0000009499945220 */ /* 0x000fe20000410000 */
[----:B------:R-:W-:Y:S01]  /*f110*/  MOV R153, RZ ;  /* 0x000000ff00997202 */ /* 0x000fe20000000f00 */
[----:B------:R-:W-:Y:S02]  /*f120*/  @P5 FMUL.FTZ R151, R144, R149 ;  /* 0x0000009590975220 */ /* 0x000fe40000410000 */
[----:B------:R-:W-:-:S03]  /*f130*/  @P5 FMUL.FTZ R153, R145, R148 ;  /* 0x0000009491995220 */ /* 0x000fc60000410000 */
[----:B------:R-:W-:Y:S01]  /*f140*/  F2FP.F16.F32.PACK_AB R151, RZ, R151 ;  /* 0x00000097ff97723e */ /* 0x000fe200000000ff */
[----:B------:R-:W-:-:S03]  /*f150*/  FADD.FTZ R46, R46, R153 ;  /* 0x000000992e2e7221 */ /* 0x000fc60000010000 */
[----:B------:R-:W-:-:S07]  /*f160*/  PRMT R202, R151, 0x7610, R202 ;  /* 0x0000761097ca7816 */ /* 0x000fce00000000ca */
.L_x_9946:
        /* <DEDUP_REMOVED lines=16> */
.L_x_9943:
        /* <DEDUP_REMOVED lines=20> */
.L_x_9948:
        /* <DEDUP_REMOVED lines=20> */
.L_x_9949:
        /* <DEDUP_REMOVED lines=20> */
.L_x_9950:
[----:B------:R-:W-:Y:S05]  /*f630*/  BRA.U !UP3, `(.L_x_9947) ;  /* 0x000000110b107547 */ /* 0x000fea000b800000 */
[----:B------:R-:W-:Y:S01]  /*f640*/  PLOP3.LUT P5, PT, PT, PT, UP2, 0x80, 0x8 ;  /* 0x000000000008781c */ /* 0x000fe20003faf028 */
[----:B------:R-:W-:Y:S01]  /*f650*/  HFMA2 R151, -RZ, RZ, 0, 0 ;  /* 0x00000000ff977431 */ /* 0x000fe200000001ff */
[----:B01---5:R-:W-:Y:S02]  /*f660*/  MOV R148, R143 ;  /* 0x0000008f00947202 */ /* 0x023fe40000000f00 */
[----:B------:R-:W-:-:S09]  /*f670*/  MOV R154, RZ ;  /* 0x000000ff009a7202 */ /* 0x000fd20000000f00 */
[----:B------:R-:W-:Y:S01]  /*f680*/  @P5 FFMA.FTZ R152, R198, UR4, R152 ;  /* 0x00000004c6985c23 */ /* 0x000fe20008010098 */
[----:B------:R-:W-:-:S13]  /*f690*/  PLOP3.LUT P5, PT, PT, PT, UP2, 0x80, 0x8 ;  /* 0x000000000008781c */ /* 0x000fda0003faf028 */
[----:B------:R-:W-:Y:S01]  /*f6a0*/  @P5 FADD.FTZ R152, R197, -R152 ;  /* 0x80000098c5985221 */ /* 0x000fe20000010000 */
[----:B------:R-:W-:-:S13]  /*f6b0*/  PLOP3.LUT P5, PT, PT, PT, UP2, 0x80, 0x8 ;  /* 0x000000000008781c */ /* 0x000fda0003faf028 */
[----:B------:R-:W-:Y:S01]  /*f6c0*/  @P5 FFMA.FTZ R148, R152, UR31, R143 ;  /* 0x0000001f98945c23 */ /* 0x000fe2000801008f */
[----:B------:R-:W-:-:S03]  /*f6d0*/  ISETP.GE.U32.AND P5, PT, R9, 0x1000000, PT ;  /* 0x010000000900780c */ /* 0x000fc60003fa6070 */
        /* <DEDUP_REMOVED lines=10> */
.L_x_9942:
        /* <DEDUP_REMOVED lines=18> */
.L_x_9954:
[----:B------:R-:W-:Y:S05]  /*f8a0*/  BSYNC.RECONVERGENT B1 ;  /* 0x0000000000017941 */ /* 0x000fea0003800200 */
.L_x_9953:
        /* <DEDUP_REMOVED lines=13> */
.L_x_9956:
[----:B------:R-:W-:Y:S05]  /*f980*/  BSYNC.RECONVERGENT B1 ;  /* 0x0000000000017941 */ /* 0x000fea0003800200 */
.L_x_9955:
[----:B------:R-:W-:-:S04]  /*f990*/  F2FP.F16.F32.PACK_AB R144, RZ, R144 ;  /* 0x00000090ff90723e */ /* 0x000fc800000000ff */
[----:B------:R-:W-:-:S07]  /*f9a0*/  PRMT R204, R144, 0x7610, R204 ;  /* 0x0000761090cc7816 */ /* 0x000fce00000000cc */
.L_x_9952:
        /* <DEDUP_REMOVED lines=14> */
.L_x_9959:
[----:B------:R-:W-:Y:S05]  /*fa90*/  BSYNC.RECONVERGENT B1 ;  /* 0x0000000000017941 */ /* 0x000fea0003800200 */
.L_x_9958:
        /* <DEDUP_REMOVED lines=13> */
.L_x_9961:
[----:B------:R-:W-:Y:S05]  /*fb70*/  BSYNC.RECONVERGENT B1 ;  /* 0x0000000000017941 */ /* 0x000fea0003800200 */
.L_x_9960:
[----:B------:R-:W-:-:S04]  /*fb80*/  F2FP.F16.F32.PACK_AB R144, RZ, R144 ;  /* 0x00000090ff90723e */ /* 0x000fc800000000ff */
[----:B------:R-:W-:-:S07]  /*fb90*/  PRMT R203, R144, 0x7610, R203 ;  /* 0x0000761090cb7816 */ /* 0x000fce00000000cb */
.L_x_9957:
        /* <DEDUP_REMOVED lines=14> */
.L_x_9964:
[----:B------:R-:W-:Y:S05]  /*fc80*/  BSYNC.RECONVERGENT B1 ;  /* 0x0000000000017941 */ /* 0x000fea0003800200 */
.L_x_9963:
        /* <DEDUP_REMOVED lines=13> */
.L_x_9966:
[----:B------:R-:W-:Y:S05]  /*fd60*/  BSYNC.RECONVERGENT B1 ;  /* 0x0000000000017941 */ /* 0x000fea0003800200 */
.L_x_9965:
[----:B------:R-:W-:-:S04]  /*fd70*/  F2FP.F16.F32.PACK_AB R144, RZ, R144 ;  /* 0x00000090ff90723e */ /* 0x000fc800000000ff */
[----:B------:R-:W-:-:S07]  /*fd80*/  PRMT R202, R144, 0x7610, R202 ;  /* 0x0000761090ca7816 */ /* 0x000fce00000000ca */
.L_x_9962:
        /* <DEDUP_REMOVED lines=31> */
.L_x_9951:
        /* <DEDUP_REMOVED lines=14> */
.L_x_9969:
[----:B------:R-:W-:Y:S05]  /*10060*/  BSYNC.RECONVERGENT B1 ;  /* 0x0000000000017941 */ /* 0x000fea0003800200 */
.L_x_9968:
        /* <DEDUP_REMOVED lines=13> */
.L_x_9971:
[----:B------:R-:W-:Y:S05]  /*10140*/  BSYNC.RECONVERGENT B1 ;  /* 0x0000000000017941 */ /* 0x000fea0003800200 */
.L_x_9970:
[----:B------:R-:W-:-:S04]  /*10150*/  F2FP.F16.F32.PACK_AB R148, RZ, R148 ;  /* 0x00000094ff94723e */ /* 0x000fc800000000ff */
[----:B------:R-:W-:-:S07]  /*10160*/  PRMT R204, R148, 0x7610, R204 ;  /* 0x0000761094cc7816 */ /* 0x000fce00000000cc */
.L_x_9967:
        /* <DEDUP_REMOVED lines=14> */
.L_x_9974:
[----:B------:R-:W-:Y:S05]  /*10250*/  BSYNC.RECONVERGENT B1 ;  /* 0x0000000000017941 */ /* 0x000fea0003800200 */
.L_x_9973:
        /* <DEDUP_REMOVED lines=13> */
.L_x_9976:
[----:B------:R-:W-:Y:S05]  /*10330*/  BSYNC.RECONVERGENT B1 ;  /* 0x0000000000017941 */ /* 0x000fea0003800200 */
.L_x_9975:
[----:B------:R-:W-:-:S04]  /*10340*/  F2FP.F16.F32.PACK_AB R148, RZ, R148 ;  /* 0x00000094ff94723e */ /* 0x000fc800000000ff */
[----:B------:R-:W-:-:S07]  /*10350*/  PRMT R203, R148, 0x7610, R203 ;  /* 0x0000761094cb7816 */ /* 0x000fce00000000cb */
.L_x_9972:
        /* <DEDUP_REMOVED lines=14> */
.L_x_9979:
[----:B------:R-:W-:Y:S05]  /*10440*/  BSYNC.RECONVERGENT B1 ;  /* 0x0000000000017941 */ /* 0x000fea0003800200 */
.L_x_9978:
        /* <DEDUP_REMOVED lines=13> */
.L_x_9981:
[----:B------:R-:W-:Y:S05]  /*10520*/  BSYNC.RECONVERGENT B1 ;  /* 0x0000000000017941 */ /* 0x000fea0003800200 */
.L_x_9980:
[----:B------:R-:W-:-:S04]  /*10530*/  F2FP.F16.F32.PACK_AB R148, RZ, R148 ;  /* 0x00000094ff94723e */ /* 0x000fc800000000ff */
[----:B------:R-:W-:-:S07]  /*10540*/  PRMT R202, R148, 0x7610, R202 ;  /* 0x0000761094ca7816 */ /* 0x000fce00000000ca */
.L_x_9977:
[----:B------:R-:W-:Y:S05]  /*10550*/  BRA.U !UP3, `(.L_x_9947) ;  /* 0x000000010b487547 */ /* 0x000fea000b800000 */
[----:B------:R-:W-:Y:S01]  /*10560*/  FFMA.FTZ R152, R198, UR4, R152 ;  /* 0x00000004c6987c23 */ /* 0x000fe20008010098 */
[----:B------:R-:W-:Y:S01]  /*10570*/  UISETP.GT.AND UP0, UPT, UR32, URZ, UPT ;  /* 0x000000ff2000728c */ /* 0x000fe2000bf04270 */
[----:B------:R-:W-:Y:S01]  /*10580*/  HFMA2 R151, -RZ, RZ, 0, 0 ;  /* 0x00000000ff977431 */ /* 0x000fe200000001ff */
[----:B-1----:R-:W-:Y:S01]  /*10590*/  MOV R154, RZ ;  /* 0x000000ff009a7202 */ /* 0x002fe20000000f00 */
[----:B------:R-:W-:-:S03]  /*105a0*/  FADD.FTZ R152, R197, -R152 ;  /* 0x80000098c5987221 */ /* 0x000fc60000010000 */
[----:B------:R-:W-:Y:S01]  /*105b0*/  PLOP3.LUT P5, PT, PT, PT, UP0, 0x80, 0x8 ;  /* 0x000000000008781c */ /* 0x000fe20003faf008 */
[----:B------:R-:W-:-:S05]  /*105c0*/  FMUL.FTZ R152, R152, UR31 ;  /* 0x0000001f98987c20 */ /* 0x000fca0008410000 */
[----:B0-----:R-:W-:Y:S02]  /*105d0*/  FSEL R149, R152, RZ, P5 ;  /* 0x000000ff98957208 */ /* 0x001fe40002800000 */
[----:B-----5:R-:W-:-:S03]  /*105e0*/  ISETP.GE.U32.AND P5, PT, R9, 0x1000000, PT ;  /* 0x010000000900780c */ /* 0x020fc60003fa6070 */
        /* <DEDUP_REMOVED lines=8> */
[----:B------:R-:W-:-:S07]  /*10670*/  PRMT R11, R151, 0x7610, R11 ;  /* 0x00007610970b7816 */ /* 0x000fce000000000b */
.L_x_9947:
        /* <DEDUP_REMOVED lines=12> */
.L_x_9940:
[----:B------:R-:W-:Y:S05]  /*10740*/  BSYNC.RECONVERGENT B0 ;  /* 0x0000000000007941 */ /* 0x000fea0003800200 */
.L_x_9939:
[----:B------:R-:W-:Y:S02]  /*10750*/  UIADD3 UR28, UPT, UPT, UR28, UR26, URZ ;  /* 0x0000001a1c1c7290 */ /* 0x000fe4000fffe0ff */
[----:B------:R-:W-:Y:S02]  /*10760*/  UPLOP3.LUT UP1, UPT, UPT, UPT, UP1, 0x40, 0x4 ;  /* 0x000000000004789c */ /* 0x000fe40003f2e810 */
[----:B------:R-:W-:-:S09]  /*10770*/  UISETP.GE.AND UP0, UPT, UR28, UR27, UPT ;  /* 0x0000001b1c00728c */ /* 0x000fd2000bf06270 */
[----:B------:R-:W-:Y:S05]  /*10780*/  BRA.U !UP0, `(.L_x_9982) ;  /* 0xffffff09080c7547 */ /* 0x000fea000b83ffff */
.L_x_9632:
        /* <DEDUP_REMOVED lines=17> */
.L_x_9984:
[----:B------:R-:W-:Y:S05]  /*108a0*/  BSYNC.RECONVERGENT B0 ;  /* 0x0000000000007941 */ /* 0x000fea0003800200 */
.L_x_9983:
[----:B------:R-:W-:Y:S01]  /*108b0*/  ISETP.NE.AND P0, PT, R12, RZ, PT ;  /* 0x000000ff0c00720c */ /* 0x000fe20003f05270 */
[----:B------:R-:W-:-:S12]  /*108c0*/  BSSY.RECONVERGENT B0, `(.L_x_9985) ;  /* 0x000000c000007945 */ /* 0x000fd80003800200 */
        /* <DEDUP_REMOVED lines=11> */
.L_x_9986:
[----:B------:R-:W-:Y:S05]  /*10980*/  BSYNC.RECONVERGENT B0 ;  /* 0x0000000000007941 */ /* 0x000fea0003800200 */
.L_x_9985:
        /* <DEDUP_REMOVED lines=12> */
.L_x_9988:
[----:B------:R-:W-:Y:S05]  /*10a50*/  BSYNC.RECONVERGENT B0 ;  /* 0x0000000000007941 */ /* 0x000fea0003800200 */
.L_x_9987:
        /* <DEDUP_REMOVED lines=12> */
.L_x_9990:
[----:B------:R-:W-:Y:S05]  /*10b20*/  BSYNC.RECONVERGENT B0 ;  /* 0x0000000000007941 */ /* 0x000fea0003800200 */
.L_x_9989:
        /* <DEDUP_REMOVED lines=12> */
.L_x_9992:
[----:B------:R-:W-:Y:S05]  /*10bf0*/  BSYNC.RECONVERGENT B0 ;  /* 0x0000000000007941 */ /* 0x000fea0003800200 */
.L_x_9991:
        /* <DEDUP_REMOVED lines=12> */
.L_x_9994:
[----:B------:R-:W-:Y:S05]  /*10cc0*/  BSYNC.RECONVERGENT B0 ;  /* 0x0000000000007941 */ /* 0x000fea0003800200 */
.L_x_9993:
        /* <DEDUP_REMOVED lines=12> */
.L_x_9995:
        /* <DEDUP_REMOVED lines=15> */
.L_x_14423:


//--------------------- .text._ZN10layer_norm22ln_bwd_finalize_kernelINS_22Kernel_traits_finalizeILj7168E6__halfS2_fS2_fjLb1ELj1024ELj4ENS_18Kernel_traits_baseILj7168ES2_S2_fS2_fjLj1024EEEEELb1ELb1EEEvNS_9BwdParamsE --------------------------
	.section	.text._ZN10layer_norm22ln_bwd_finalize_kernelINS_22Kernel_traits_finalizeILj7168E6__halfS2_fS2_fjLb1ELj1024ELj4ENS_18Kernel_traits_baseILj7168ES2_S2_fS2_fjLj1024EEEEELb1ELb1EEEvNS_9BwdParamsE,"ax",@progbits
	.align	128
        .global         _ZN10layer_norm22ln_bwd_finalize_kernelINS_22Kernel_traits_finalizeILj7168E6__halfS2_fS2_fjLb1ELj1024ELj4ENS_18Kernel_traits_baseILj7168ES2_S2_fS2_fjLj1024EEEEELb1ELb1EEEvNS_9BwdParamsE
        .type           _ZN10layer_norm22ln_bwd_finalize_kernelINS_22Kernel_traits_finalizeILj7168E6__halfS2_fS2_fjLb1ELj1024ELj4ENS_18Kernel_traits_baseILj7168ES2_S2_fS2_fjLj1024EEEEELb1ELb1EEEvNS_9BwdParamsE,@function
        .size           _ZN10layer_norm22ln_bwd_finalize_kernelINS_22Kernel_traits_finalizeILj7168E6__halfS2_fS2_fjLb1ELj1024ELj4ENS_18Kernel_traits_baseILj7168ES2_S2_fS2_fjLj1024EEEEELb1ELb1EEEvNS_9BwdParamsE,(.L_x_14424 - _ZN10layer_norm22ln_bwd_finalize_kernelINS_22Kernel_traits_finalizeILj7168E6__halfS2_fS2_fjLb1ELj1024ELj4ENS_18Kernel_traits_baseILj7168ES2_S2_fS2_fjLj1024EEEEELb1ELb1EEEvNS_9BwdParamsE)
        .other          _ZN10layer_norm22ln_bwd_finalize_kernelINS_22Kernel_traits_finalizeILj7168E6__halfS2_fS2_fjLb1ELj1024ELj4ENS_18Kernel_traits_baseILj7168ES2_S2_fS2_fjLj1024EEEEELb1ELb1EEEvNS_9BwdParamsE,@"STO_CUDA_ENTRY STV_DEFAULT"
_ZN10layer_norm22ln_bwd_finalize_kernelINS_22Kernel_traits_finalizeILj7168E6__halfS2_fS2_fjLb1ELj1024ELj4ENS_18Kernel_traits_baseILj7168ES2_S2_fS2_fjLj1024EEEEELb1ELb1EEEvNS_9BwdParamsE:
.text._ZN10layer_norm22ln_bwd_finalize_kernelINS_22Kernel_traits_finalizeILj7168E6__halfS2_fS2_fjLb1ELj1024ELj4ENS_18Kernel_traits_baseILj7168ES2_S2_fS2_fjLj1024EEEEELb1ELb1EEEvNS_9BwdParamsE:
        /* <DEDUP_REMOVED lines=58> */
.L_x_10000:
        /* <DEDUP_REMOVED lines=87> */
.L_x_9999:
[----:B------:R-:W-:Y:S05]  /*0910*/  BSYNC.RECONVERGENT B1 ;  /* 0x0000000000017941 */ /* 0x000fea0003800200 */
.L_x_9998:
        /* <DEDUP_REMOVED lines=50> */
.L_x_10002:
[----:B------:R-:W-:Y:S05]  /*0c40*/  BSYNC.RECONVERGENT B1 ;  /* 0x0000000000017941 */ /* 0x000fea0003800200 */
.L_x_10001:
        /* <DEDUP_REMOVED lines=30> */
.L_x_10004:
[----:B------:R-:W-:Y:S05]  /*0e30*/  BSYNC.RECONVERGENT B1 ;  /* 0x0000000000017941 */ /* 0x000fea0003800200 */
.L_x_10003:
        /* <DEDUP_REMOVED lines=15> */
.L_x_9997:
[----:B------:R-:W-:Y:S05]  /*0f30*/  BSYNC.RECONVERGENT B0 ;  /* 0x0000000000007941 */ /* 0x000fea0003800200 */
.L_x_9996:
        /* <DEDUP_REMOVED lines=73> */
.L_x_10005:
        /* <DEDUP_REMOVED lines=11> */
.L_x_14424:


//--------------------- .text._ZN10layer_norm13ln_bwd_kernelINS_13Kernel_traitsI6__halfS2_fS2_fjLj7168ELj1ELj1ELj8ELj8ENS_18Kernel_traits_baseILj7168ES2_S2_fS2_fjLj256EEEEELb1ELb1ELb1ELb1EEEvNS_9BwdParamsE --------------------------
	.section	.text._ZN10layer_norm13ln_bwd_kernelINS_13Kernel_traitsI6__halfS2_fS2_fjLj7168ELj1ELj1ELj8ELj8ENS_18Kernel_traits_baseILj7168ES2_S2_fS2_fjLj256EEEEELb1ELb1ELb1ELb1EEEvNS_9BwdParamsE,"ax",@progbits
	.align	128
        .global         _ZN10layer_norm13ln_bwd_kernelINS_13Kernel_traitsI6__halfS2_fS2_fjLj7168ELj1ELj1ELj8ELj8ENS_18Kernel_traits_baseILj7168ES2_S2_fS2_fjLj256EEEEELb1ELb1ELb1ELb1EEEvNS_9BwdParamsE
        .type           _ZN10layer_norm13ln_bwd_kernelINS_13Kernel_traitsI6__halfS2_fS2_fjLj7168ELj1ELj1ELj8ELj8ENS_18Kernel_traits_baseILj7168ES2_S2_fS2_fjLj256EEEEELb1ELb1ELb1ELb1EEEvNS_9BwdParamsE,@function
        .size           _ZN10layer_norm13ln_bwd_kernelINS_13Kernel_traitsI6__halfS2_fS2_fjLj7168ELj1ELj1ELj8ELj8ENS_18Kernel_traits_baseILj7168ES2_S2_fS2_fjLj256EEEEELb1ELb1ELb1ELb1EEEvNS_9BwdParamsE,(.L_x_14425 - _ZN10layer_norm13ln_bwd_kernelINS_13Kernel_traitsI6__halfS2_fS2_fjLj7168ELj1ELj1ELj8ELj8ENS_18Kernel_traits_baseILj7168ES2_S2_fS2_fjLj256EEEEELb1ELb1ELb1ELb1EEEvNS_9BwdParamsE)
        .other          _ZN10layer_norm13ln_bwd_kernelINS_13Kernel_traitsI6__halfS2_fS2_fjLj7168ELj1ELj1ELj8ELj8ENS_18Kernel_traits_baseILj7168ES2_S2_fS2_fjLj256EEEEELb1ELb1ELb1ELb1EEEvNS_9BwdParamsE,@"STO_CUDA_ENTRY STV_DEFAULT"
_ZN10layer_norm13ln_bwd_kernelINS_13Kernel_traitsI6__halfS2_fS2_fjLj7168ELj1ELj1ELj8ELj8ENS_18Kernel_traits_baseILj7168ES2_S2_fS2_fjLj256EEEEELb1ELb1ELb1ELb1EEEvNS_9BwdParamsE:
.text._ZN10layer_norm13ln_bwd_kernelINS_13Kernel_traitsI6__halfS2_fS2_fjLj7168ELj1ELj1ELj8ELj8ENS_18Kernel_traits_baseILj7168ES2_S2_fS2_fjLj256EEEEELb1ELb1ELb1ELb1EEEvNS_9BwdParamsE:
        /* <DEDUP_REMOVED lines=74> */
[----:B------:R-:W-:Y:S01]  /*04a0*/  MOV R220, UR4 ;  /* 0x0000000400dc7c02 */ /* 0x000fe20008000f00 */
[----:B------:R-:W-:Y:S01]  /*04b0*/  UPLOP3.LUT UP1, UPT, UPT, UPT, UPT, 0x40, 0x4 ;  /* 0x000000000004789c */ /* 0x000fe20003f2e870 */
[--C-:B--2---:R-:W-:Y:S02]  /*04c0*/  SHF.R.U64 R236, R200, 0x10, R201.reuse ;  /* 0x00000010c8ec7819 */ /* 0x104fe400000012c9 */
[----:B------:R-:W-:Y:S02]  /*04d0*/  SHF.R.U32.HI R0, RZ, 0x10, R201 ;  /* 0x00000010ff007819 */ /* 0x000fe400000116c9 */
[--C-:B---3--:R-:W-:Y:S02]  /*04e0*/  SHF.R.U64 R237, R198, 0x10, R199.reuse ;  /* 0x00000010c6ed7819 */ /* 0x108fe400000012c7 */
[----:B------:R-:W-:Y:S02]  /*04f0*/  PRMT R236, R236, 0x5410, R0 ;  /* 0x00005410ecec7816 */ /* 0x000fe40000000000 */
[----:B------:R-:W-:-:S02]  /*0500*/  SHF.R.U32.HI R0, RZ, 0x10, R199 ;  /* 0x00000010ff007819 */ /* 0x000fc400000116c7 */
[--C-:B----4-:R-:W-:Y:S02]  /*0510*/  SHF.R.U64 R226, R204, 0x10, R205.reuse ;  /* 0x00000010cce27819 */ /* 0x110fe400000012cd */
[----:B------:R-:W-:Y:S02]  /*0520*/  PRMT R237, R237, 0x5410, R0 ;  /* 0x00005410eded7816 */ /* 0x000fe40000000000 */
[----:B------:R-:W-:Y:S02]  /*0530*/  SHF.R.U32.HI R227, RZ, 0x10, R205 ;  /* 0x00000010ffe37819 */ /* 0x000fe400000116cd */
[--C-:B------:R-:W-:Y:S02]  /*0540*/  SHF.R.U64 R228, R202, 0x10, R203.reuse ;  /* 0x00000010cae47819 */ /* 0x100fe400000012cb */
[----:B------:R-:W-:Y:S02]  /*0550*/  SHF.R.U32.HI R229, RZ, 0x10, R203 ;  /* 0x00000010ffe57819 */ /* 0x000fe400000116cb */
[----:B------:R-:W-:-:S02]  /*0560*/  SHF.R.U64 R239, R196, 0x10, R197 ;  /* 0x00000010c4ef7819 */ /* 0x000fc400000012c5 */
[----:B0-----:R-:W-:Y:S02]  /*0570*/  SHF.R.U32.HI R2, RZ, 0x10, R197 ;  /* 0x00000010ff027819 */ /* 0x001fe400000116c5 */
[--C-:B------:R-:W-:Y:S02]  /*0580*/  SHF.R.U64 R243, R194, 0x10, R195.reuse ;  /* 0x00000010c2f37819 */ /* 0x100fe400000012c3 */
[----:B------:R-:W-:Y:S02]  /*0590*/  SHF.R.U32.HI R0, RZ, 0x10, R195 ;  /* 0x00000010ff007819 */ /* 0x000fe400000116c3 */
[----:B------:R-:W-:Y:S02]  /*05a0*/  PRMT R226, R226, 0x5410, R226 ;  /* 0x00005410e2e27816 */ /* 0x000fe400000000e2 */
[----:B------:R-:W-:Y:S02]  /*05b0*/  PRMT R227, R227, 0x5410, R227 ;  /* 0x00005410e3e37816 */ /* 0x000fe400000000e3 */
[----:B------:R-:W-:-:S02]  /*05c0*/  PRMT R228, R228, 0x5410, R228 ;  /* 0x00005410e4e47816 */ /* 0x000fc400000000e4 */
[----:B------:R-:W-:Y:S02]  /*05d0*/  PRMT R229, R229, 0x5410, R229 ;  /* 0x00005410e5e57816 */ /* 0x000fe400000000e5 */
[----:B------:R-:W-:Y:S02]  /*05e0*/  PRMT R239, R239, 0x5410, R2 ;  /* 0x00005410efef7816 */ /* 0x000fe40000000002 */
[----:B------:R-:W-:-:S07]  /*05f0*/  PRMT R243, R243, 0x5410, R0 ;  /* 0x00005410f3f37816 */ /* 0x000fce0000000000 */
.L_x_10330:
        /* <DEDUP_REMOVED lines=29> */
[----:B------:R-:W-:Y:S02]  /*07d0*/  IADD3 R217, PT, PT, R241, 0x300, RZ ;  /* 0x00000300f1d97810 */ /* 0x000fe40007ffe0ff */
[C---:B------:R-:W-:Y:S01]  /*07e0*/  IADD3 R155, PT, PT, R7.reuse, 0x300, RZ ;  /* 0x00000300079b7810 */ /* 0x040fe20007ffe0ff */
[C---:B--2---:R-:W-:Y:S01]  /*07f0*/  IMAD.WIDE.U32 R162, R7.reuse, 0x8, R2 ;  /* 0x0000000807a27825 */ /* 0x044fe200078e0002 */
[C---:B------:R-:W-:Y:S02]  /*0800*/  IADD3 R161, PT, PT, R7.reuse, 0x100, RZ ;  /* 0x0000010007a17810 */ /* 0x040fe40007ffe0ff */
[C---:B------:R-:W-:Y:S02]  /*0810*/  IADD3 R159, PT, PT, R7.reuse, 0x200, RZ ;  /* 0x00000200079f7810 */ /* 0x040fe40007ffe0ff */
[C---:B------:R-:W-:Y:S02]  /*0820*/  IADD3 R153, PT, PT, R7.reuse, 0x400, RZ ;  /* 0x0000040007997810 */ /* 0x040fe40007ffe0ff */
[----:B----4-:R-:W-:Y:S01]  /*0830*/  IADD3 R151, PT, PT, R7, 0x500, RZ ;  /* 0x0000050007977810 */ /* 0x010fe20007ffe0ff */
[--C-:B---3--:R-:W-:Y:S01]  /*0840*/  IMAD.WIDE.U32 R20, R217, 0x10, R4.reuse ;  /* 0x00000010d9147825 */ /* 0x108fe200078e0004 */
[----:B------:R-:W-:Y:S01]  /*0850*/  IADD3 R7, PT, PT, R7, 0x600, RZ ;  /* 0x0000060007077810 */ /* 0x000fe20007ffe0ff */
[----:B------:R-:W2:Y:S01]  /*0860*/  LDG.E.64 R162, desc[UR12][R162.64] ;  /* 0x0000000ca2a27981 */ /* 0x000ea2000c1e1b00 */
[C---:B------:R-:W-:Y:S01]  /*0870*/  IADD3 R249, PT, PT, R241.reuse, 0x200, RZ ;  /* 0x00000200f1f97810 */ /* 0x040fe20007ffe0ff */
[C---:B------:R-:W-:Y:S01]  /*0880*/  IMAD.WIDE.U32 R8, R241.reuse, 0x10, R4 ;  /* 0x00000010f1087825 */ /* 0x040fe200078e0004 */
[----:B------:R-:W-:Y:S01]  /*0890*/  IADD3 R251, PT, PT, R241, 0x100, RZ ;  /* 0x00000100f1fb7810 */ /* 0x000fe20007ffe0ff */
[----:B------:R-:W3:Y:S02]  /*08a0*/  LDG.E.128 R20, desc[UR12][R20.64] ;  /* 0x0000000c14147981 */ /* 0x000ee4000c1e1d00 */
[--C-:B------:R-:W-:Y:S01]  /*08b0*/  IMAD.WIDE.U32 R154, R155, 0x8, R2.reuse ;  /* 0x000000089b9a7825 */ /* 0x100fe200078e0002 */
[C---:B------:R-:W-:Y:S01]  /*08c0*/  IADD3 R219, PT, PT, R241.reuse, 0x400, RZ ;  /* 0x00000400f1db7810 */ /* 0x040fe20007ffe0ff */
[----:B------:R-:W4:Y:S01]  /*08d0*/  LDG.E.128 R8, desc[UR12][R8.64] ;  /* 0x0000000c08087981 */ /* 0x000f22000c1e1d00 */
[----:B------:R-:W-:Y:S01]  /*08e0*/  IADD3 R149, PT, PT, R241, 0x500, RZ ;  /* 0x00000500f1957810 */ /* 0x000fe20007ffe0ff */
[--C-:B------:R-:W-:Y:S01]  /*08f0*/  IMAD.WIDE.U32 R160, R161, 0x8, R2.reuse ;  /* 0x00000008a1a07825 */ /* 0x100fe200078e0002 */
[----:B------:R-:W-:Y:S01]  /*0900*/  IADD3 R216, PT, PT, R241, 0x600, RZ ;  /* 0x00000600f1d87810 */ /* 0x000fe20007ffe0ff */
        /* <DEDUP_REMOVED lines=12> */
[----:B------:R-:W4:Y:S02]  /*09d0*/  LDG.E.128 R16, desc[UR12][R16.64] ;  /* 0x0000000c10107981 */ /* 0x000f24000c1e1d00 */
[----:B------:R-:W-:-:S02]  /*09e0*/  IMAD.WIDE.U32 R24, R219, 0x10, R4 ;  /* 0x00000010db187825 */ /* 0x000fc400078e0004 */
[----:B------:R-:W4:Y:S02]  /*09f0*/  LDG.E.128 R12, desc[UR12][R12.64] ;  /* 0x0000000c0c0c7981 */ /* 0x000f24000c1e1d00 */
[--C-:B------:R-:W-:Y:S02]  /*0a00*/  IMAD.WIDE.U32 R28, R149, 0x10, R4.reuse ;  /* 0x00000010951c7825 */ /* 0x100fe400078e0004 */
[----:B------:R-:W4:Y:S02]  /*0a10*/  LDG.E.128 R24, desc[UR12][R24.64] ;  /* 0x0000000c18187981 */ /* 0x000f24000c1e1d00 */
[----:B------:R-:W-:Y:S02]  /*0a20*/  IMAD.WIDE.U32 R4, R216, 0x10, R4 ;  /* 0x00000010d8047825 */ /* 0x000fe400078e0004 */
[----:B------:R-:W4:Y:S04]  /*0a30*/  LDG.E.128 R28, desc[UR12][R28.64] ;  /* 0x0000000c1c1c7981 */ /* 0x000f28000c1e1d00 */
[----:B------:R-:W4:Y:S01]  /*0a40*/  LDG.E.128 R4, desc[UR12][R4.64] ;  /* 0x0000000c04047981 */ /* 0x000f22000c1e1d00 */
[----:B------:R-:W-:-:S02]  /*0a50*/  @P3 IADD3 R164, PT, PT, R148, -0x1, RZ ;  /* 0xffffffff94a43810 */ /* 0x000fc40007ffe0ff */
        /* <DEDUP_REMOVED lines=11> */
[----:B------:R-:W1:Y:S01]  /*0b10*/  @P0 LDC.64 R170, c[0x0][0x438] ;  /* 0x00010e00ffaa0b82 */ /* 0x000e620000000a00 */
[----:B------:R-:W-:-:S07]  /*0b20*/  IADD3 R213, PT, PT, R209, 0x200, RZ ;  /* 0x00000200d1d57810 */ /* 0x000fce0007ffe0ff */
[----:B------:R-:W1:Y:S08]  /*0b30*/  @P0 LDC.64 R168, c[0x0][0x438] ;  /* 0x00010e00ffa80b82 */ /* 0x000e700000000a00 */
[----:B------:R-:W1:Y:S01]  /*0b40*/  @P0 LDC.64 R172, c[0x0][0x438] ;  /* 0x00010e00ffac0b82 */ /* 0x000e620000000a00 */
[----:B------:R-:W-:Y:S01]  /*0b50*/  IADD3 R211, PT, PT, R209, 0x300, RZ ;  /* 0x00000300d1d37810 */ /* 0x000fe20007ffe0ff */
[----:B0-----:R-:W-:Y:S01]  /*0b60*/  IMAD.WIDE.U32 R212, R213, 0x4, R176 ;  /* 0x00000004d5d47825 */ /* 0x001fe200078e00b0 */
[----:B------:R-:W-:-:S05]  /*0b70*/  IADD3 R215, PT, PT, R209, 0x100, RZ ;  /* 0x00000100d1d77810 */ /* 0x000fca0007ffe0ff */
[----:B------:R-:W0:Y:S01]  /*0b80*/  @P0 LDC.64 R174, c[0x0][0x438] ;  /* 0x00010e00ffae0b82 */ /* 0x000e220000000a00 */
[----:B------:R-:W-:Y:S01]  /*0b90*/  ISETP.NE.AND P1, PT, RZ, UR14, PT ;  /* 0x0000000eff007c0c */ /* 0x000fe2000bf25270 */
[--C-:B------:R-:W-:Y:S01]  /*0ba0*/  IMAD.WIDE.U32 R206, R209, 0x4, R176.reuse ;  /* 0x00000004d1ce7825 */ /* 0x100fe200078e00b0 */
[----:B------:R-:W5:Y:S03]  /*0bb0*/  LDG.E R232, desc[UR12][R212.64] ;  /* 0x0000000cd4e87981 */ /* 0x000f66000c1e1900 */
[--C-:B------:R-:W-:Y:S01]  /*0bc0*/  IMAD.WIDE.U32 R210, R211, 0x4, R176.reuse ;  /* 0x00000004d3d27825 */ /* 0x100fe200078e00b0 */
[----:B------:R1:W5:Y:S03]  /*0bd0*/  LDG.E R235, desc[UR12][R206.64] ;  /* 0x0000000cceeb7981 */ /* 0x000366000c1e1900 */
[----:B------:R-:W-:Y:S01]  /*0be0*/  IMAD.WIDE.U32 R214, R215, 0x4, R176 ;  /* 0x00000004d7d67825 */ /* 0x000fe200078e00b0 */
[----:B------:R3:W5:Y:S03]  /*0bf0*/  LDG.E R231, desc[UR12][R210.64] ;  /* 0x0000000cd2e77981 */ /* 0x000766000c1e1900 */
[----:B-1----:R-:W-:Y:S01]  /*0c00*/  @P0 IMAD.WIDE.U32 R166, R219, 0x10, R166 ;  /* 0x00000010dba60825 */ /* 0x002fe200078e00a6 */
[----:B------:R4:W5:Y:S03]  /*0c10*/  LDG.E R233, desc[UR12][R214.64] ;  /* 0x0000000cd6e97981 */ /* 0x000966000c1e1900 */
[----:B------:R-:W-:Y:S01]  /*0c20*/  @P0 IMAD.WIDE.U32 R164, R149, 0x10, R164 ;  /* 0x0000001095a40825 */ /* 0x000fe200078e00a4 */
[C---:B------:R-:W-:Y:S01]  /*0c30*/  IADD3 R207, PT, PT, R209.reuse, 0x400, RZ ;  /* 0x00000400d1cf7810 */ /* 0x040fe20007ffe0ff */
[----:B------:R-:W5:Y:S02]  /*0c40*/  @P0 LDG.E.128 R40, desc[UR12][R166.64] ;  /* 0x0000000ca6280981 */ /* 0x000f64000c1e1d00 */
[----:B------:R-:W-:Y:S01]  /*0c50*/  @P0 IMAD.WIDE.U32 R218, R216, 0x10, R156 ;  /* 0x00000010d8da0825 */ /* 0x000fe200078e009c */
[----:B------:R-:W-:Y:S01]  /*0c60*/  IADD3 R221, PT, PT, R209, 0x500, RZ ;  /* 0x00000500d1dd7810 */ /* 0x000fe20007ffe0ff */
[----:B------:R-:W5:Y:S02]  /*0c70*/  @P0 LDG.E.128 R36, desc[UR12][R164.64] ;  /* 0x0000000ca4240981 */ /* 0x000f64000c1e1d00 */
[----:B------:R-:W-:Y:S01]  /*0c80*/  @P0 IMAD.WIDE.U32 R170, R249, 0x10, R170 ;  /* 0x00000010f9aa0825 */ /* 0x000fe200078e00aa */
[----:B------:R-:W-:Y:S01]  /*0c90*/  IADD3 R225, PT, PT, R209, 0x600, RZ ;  /* 0x00000600d1e17810 */ /* 0x000fe20007ffe0ff */
[----:B------:R1:W5:Y:S02]  /*0ca0*/  @P0 LDG.E.128 R32, desc[UR12][R218.64] ;  /* 0x0000000cda200981 */ /* 0x000364000c1e1d00 */
[----:B------:R-:W-:-:S02]  /*0cb0*/  IMAD.WIDE.U32 R208, R207, 0x4, R176 ;  /* 0x00000004cfd07825 */ /* 0x000fc400078e00b0 */
[----:B------:R1:W5:Y:S02]  /*0cc0*/  @P0 LDG.E.128 R48, desc[UR12][R170.64] ;  /* 0x0000000caa300981 */ /* 0x000364000c1e1d00 */
[----:B------:R-:W-:Y:S02]  /*0cd0*/  @P0 IMAD.WIDE.U32 R168, R217, 0x10, R168 ;  /* 0x00000010d9a80825 */ /* 0x000fe400078e00a8 */
[----:B------:R-:W5:Y:S02]  /*0ce0*/  LDG.E R230, desc[UR12][R208.64] ;  /* 0x0000000cd0e67981 */ /* 0x000f64000c1e1900 */
[----:B------:R-:W-:Y:S02]  /*0cf0*/  @P0 IMAD.WIDE.U32 R172, R251, 0x10, R172 ;  /* 0x00000010fbac0825 */ /* 0x000fe400078e00ac */
[----:B------:R-:W5:Y:S02]  /*0d00*/  @P0 LDG.E.128 R44, desc[UR12][R168.64] ;  /* 0x0000000ca82c0981 */ /* 0x000f64000c1e1d00 */
[----:B------:R-:W-:-:S02]  /*0d10*/  HADD2.F32 R217, -RZ, R180.H0_H0 ;  /* 0x200000b4ffd97230 */ /* 0x000fc40000004100 */
[--C-:B------:R-:W-:Y:S01]  /*0d20*/  IMAD.WIDE.U32 R206, R221, 0x4, R176.reuse ;  /* 0x00000004ddce7825 */ /* 0x100fe200078e00b0 */
[----:B------:R1:W5:Y:S03]  /*0d30*/  @P0 LDG.E.128 R52, desc[UR12][R172.64] ;  /* 0x0000000cac340981 */ /* 0x000366000c1e1d00 */
[----:B------:R-:W-:Y:S02]  /*0d40*/  IMAD.WIDE.U32 R176, R225, 0x4, R176 ;  /* 0x00000004e1b07825 */ /* 0x000fe400078e00b0 */
[----:B------:R-:W5:Y:S02]  /*0d50*/  LDG.E R225, desc[UR12][R206.64] ;  /* 0x0000000ccee17981 */ /* 0x000f64000c1e1900 */
[----:B0-----:R-:W-:Y:S02]  /*0d60*/  @P0 IMAD.WIDE.U32 R174, R241, 0x10, R174 ;  /* 0x00000010f1ae0825 */ /* 0x001fe400078e00ae */
[----:B------:R0:W5:Y:S04]  /*0d70*/  LDG.E R221, desc[UR12][R176.64] ;  /* 0x0000000cb0dd7981 */ /* 0x000168000c1e1900 */
[----:B------:R0:W5:Y:S01]  /*0d80*/  @P0 LDG.E.128 R56, desc[UR12][R174.64] ;  /* 0x0000000cae380981 */ /* 0x000162000c1e1d00 */
[----:B------:R-:W-:-:S02]  /*0d90*/  FSEL R212, R0, RZ, !P1 ;  /* 0x000000ff00d47208 */ /* 0x000fc40004800000 */
[----:B--2---:R-:W-:-:S03]  /*0da0*/  MOV R156, R162 ;  /* 0x000000a2009c7202 */ /* 0x004fc60000000f00 */
[C---:B---3--:R-:W-:Y:S01]  /*0db0*/  FADD.FTZ R210, -R212.reuse, R22 ;  /* 0x00000016d4d27221 */ /* 0x048fe20000010100 */
[----:B----4-:R-:W-:Y:S01]  /*0dc0*/  FADD.FTZ R214, -R212, R8 ;  /* 0x00000008d4d67221 */ /* 0x010fe20000010100 */
[----:B------:R-:W-:Y:S02]  /*0dd0*/  MOV R224, R154 ;  /* 0x0000009a00e07202 */ /* 0x000fe40000000f00 */
[----:B------:R-:W-:Y:S01]  /*0de0*/  SHF.R.U64 R22, R154, 0x10, R155 ;  /* 0x000000109a167819 */ /* 0x000fe2000000129b */
[----:B-1----:R-:W-:Y:S01]  /*0df0*/  FMUL.FTZ R219, R223, R214 ;  /* 0x000000d6dfdb7220 */ /* 0x002fe20000410000 */
[----:B------:R-:W-:Y:S01]  /*0e00*/  MOV R171, R163 ;  /* 0x000000a300ab7202 */ /* 0x000fe20000000f00 */
[----:B------:R-:W-:Y:S01]  /*0e10*/  FADD.FTZ R0, -R212, R10 ;  /* 0x0000000ad4007221 */ /* 0x000fe20000010100 */
[----:B------:R-:W-:Y:S02]  /*0e20*/  MOV R218, R152 ;  /* 0x0000009800da7202 */ /* 0x000fe40000000f00 */
[----:B------:R-:W-:-:S02]  /*0e30*/  SHF.R.U64 R165, R152, 0x10, R153 ;  /* 0x0000001098a57819 */ /* 0x000fc40000001299 */
[----:B------:R-:W-:Y:S02]  /*0e40*/  MOV R157, R150 ;  /* 0x00000096009d7202 */ /* 0x000fe40000000f00 */
[----:B------:R-:W-:Y:S02]  /*0e50*/  SHF.R.U64 R154, R150, 0x10, R151 ;  /* 0x00000010969a7819 */ /* 0x000fe40000001297 */
[----:B------:R-:W-:Y:S02]  /*0e60*/  MOV R152, R2 ;  /* 0x0000000200987202 */ /* 0x000fe40000000f00 */
[----:B------:R-:W-:Y:S01]  /*0e70*/  SHF.R.U64 R150, R2, 0x10, R3 ;  /* 0x0000001002967819 */ /* 0x000fe20000001203 */
        /* <DEDUP_REMOVED lines=14> */
[--C-:B------:R-:W-:Y:S01]  /*0f60*/  SHF.R.U64 R173, R162, 0x10, R163.reuse ;  /* 0x00000010a2ad7819 */ /* 0x100fe200000012a3 */
[----:B------:R-:W-:Y:S01]  /*0f70*/  HADD2.F32 R2, -RZ, R181.H0_H0 ;  /* 0x200000b5ff027230 */ /* 0x000fe20000004100 */
[----:B------:R-:W-:Y:S01]  /*0f80*/  SHF.R.U32.HI R9, RZ, 0x10, R163 ;  /* 0x00000010ff097819 */ /* 0x000fe200000116a3 */
[----:B------:R-:W-:Y:S01]  /*0f90*/  FADD.FTZ R208, -R212, R5 ;  /* 0x00000005d4d07221 */ /* 0x000fe20000010100 */
[----:B------:R-:W-:Y:S01]  /*0fa0*/  SHF.R.U64 R13, R160, 0x10, R161 ;  /* 0x00000010a00d7819 */ /* 0x000fe200000012a1 */
[----:B------:R-:W-:Y:S01]  /*0fb0*/  HADD2.F32 R171, -RZ, R171.H0_H0 ;  /* 0x200000abffab7230 */ /* 0x000fe20000004100 */
[----:B------:R-:W-:-:S02]  /*0fc0*/  MOV R11, R161 ;  /* 0x000000a1000b7202 */ /* 0x000fc40000000f00 */
[----:B------:R-:W-:Y:S02]  /*0fd0*/  SHF.R.U32.HI R12, RZ, 0x10, R161 ;  /* 0x00000010ff0c7819 */ /* 0x000fe400000116a1 */
[--C-:B------:R-:W-:Y:S02]  /*0fe0*/  SHF.R.U64 R17, R158, 0x10, R159.reuse ;  /* 0x000000109e117819 */ /* 0x100fe4000000129f */
[----:B------:R-:W-:Y:S02]  /*0ff0*/  MOV R19, R159 ;  /* 0x0000009f00137202 */ /* 0x000fe40000000f00 */
[----:B------:R-:W-:Y:S02]  /*1000*/  SHF.R.U32.HI R169, RZ, 0x10, R159 ;  /* 0x00000010ffa97819 */ /* 0x000fe4000001169f */
[----:B------:R-:W-:Y:S02]  /*1010*/  SHF.R.U32.HI R5, RZ, 0x10, R181 ;  /* 0x00000010ff057819 */ /* 0x000fe400000116b5 */
[----:B------:R-:W-:-:S02]  /*1020*/  SHF.R.U64 R15, R182, 0x10, R183 ;  /* 0x00000010b60f7819 */ /* 0x000fc400000012b7 */
[----:B------:R-:W-:Y:S02]  /*1030*/  MOV R248, R160 ;  /* 0x000000a000f87202 */ /* 0x000fe40000000f00 */
[----:B------:R-:W-:Y:S02]  /*1040*/  MOV R167, R155 ;  /* 0x0000009b00a77202 */ /* 0x000fe40000000f00 */
[----:B------:R-:W-:Y:S02]  /*1050*/  SHF.R.U32.HI R163, RZ, 0x10, R155 ;  /* 0x00000010ffa37819 */ /* 0x000fe4000001169b */
[----:B------:R-:W-:Y:S02]  /*1060*/  MOV R161, R153 ;  /* 0x0000009900a17202 */ /* 0x000fe40000000f00 */
[----:B------:R-:W-:Y:S02]  /*1070*/  SHF.R.U32.HI R159, RZ, 0x10, R153 ;  /* 0x00000010ff9f7819 */ /* 0x000fe40000011699 */
[----:B------:R-:W-:-:S02]  /*1080*/  MOV R153, R151 ;  /* 0x0000009700997202 */ /* 0x000fc40000000f00 */
[----:B------:R-:W-:Y:S01]  /*1090*/  SHF.R.U32.HI R155, RZ, 0x10, R151 ;  /* 0x00000010ff9b7819 */ /* 0x000fe20000011697 */
[C---:B0-----:R-:W-:Y:S01]  /*10a0*/  FADD.FTZ R176, -R212.reuse, R24 ;  /* 0x00000018d4b07221 */ /* 0x041fe20000010100 */
[----:B------:R-:W-:Y:S01]  /*10b0*/  MOV R244, R158 ;  /* 0x0000009e00f47202 */ /* 0x000fe20000000f00 */
[C---:B------:R-:W-:Y:S01]  /*10c0*/  FADD.FTZ R158, -R212.reuse, R4 ;  /* 0x00000004d49e7221 */ /* 0x040fe20000010100 */
[----:B------:R-:W-:Y:S02]  /*10d0*/  MOV R149, R3 ;  /* 0x0000000300957202 */ /* 0x000fe40000000f00 */
[----:B------:R-:W-:Y:S01]  /*10e0*/  SHF.R.U32.HI R151, RZ, 0x10, R3 ;  /* 0x00000010ff977819 */ /* 0x000fe20000011603 */
        /* <DEDUP_REMOVED lines=14> */
[----:B------:R-:W-:Y:S01]  /*11d0*/  FADD.FTZ R212, -R212, R7 ;  /* 0x00000007d4d47221 */ /* 0x000fe20000010100 */
[----:B------:R-:W-:Y:S02]  /*11e0*/  HADD2.F32 R4, -RZ, R9.H0_H0 ;  /* 0x20000009ff047230 */ /* 0x000fe40000004100 */
[C---:B------:R-:W-:Y:S01]  /*11f0*/  FMUL.FTZ R2, R223.reuse, R246 ;  /* 0x000000f6df027220 */ /* 0x040fe20000410000 */
[----:B------:R-:W-:Y:S02]  /*1200*/  HADD2.F32 R15, -RZ, R15.H0_H0 ;  /* 0x2000000fff0f7230 */ /* 0x000fe40000004100 */
[----:B------:R-:W-:Y:S02]  /*1210*/  HADD2.F32 R24, -RZ, R13.H0_H0 ;  /* 0x2000000dff187230 */ /* 0x000fe40000004100 */
[----:B------:R-:W-:Y:S01]  /*1220*/  FMUL.FTZ R7, R223, R242 ;  /* 0x000000f2df077220 */ /* 0x000fe20000410000 */
[----:B------:R-:W-:Y:S02]  /*1230*/  HADD2.F32 R6, -RZ, R182.H0_H0 ;  /* 0x200000b6ff067230 */ /* 0x000fe40000004100 */
[----:B------:R-:W-:-:S02]  /*1240*/  HADD2.F32 R9, -RZ, R248.H0_H0 ;  /* 0x200000f8ff097230 */ /* 0x000fc40000004100 */
[-C--:B------:R-:W-:Y:S01]  /*1250*/  FMUL.FTZ R5, R5, R4.reuse ;  /* 0x0000000405057220 */ /* 0x080fe20000410000 */
[----:B------:R-:W-:Y:S02]  /*1260*/  HADD2.F32 R21, -RZ, R11.H0_H0 ;  /* 0x2000000bff157230 */ /* 0x000fe40000004100 */
[----:B------:R-:W-:Y:S01]  /*1270*/  FFMA.FTZ R63, R2, R4, R63 ;  /* 0x00000004023f7223 */ /* 0x000fe2000001003f */
[----:B------:R-:W-:Y:S01]  /*1280*/  FADD.FTZ R127, R127, R4 ;  /* 0x000000047f7f7221 */ /* 0x000fe20000010000 */
[----:B------:R-:W-:Y:S01]  /*1290*/  FMUL.FTZ R11, R15, R24 ;  /* 0x000000180f0b7220 */ /* 0x000fe20000410000 */
[-C--:B------:R-:W-:Y:S01]  /*12a0*/  FMUL.FTZ R4, R6, R9.reuse ;  /* 0x0000000906047220 */ /* 0x080fe20000410000 */
[----:B------:R-:W-:Y:S01]  /*12b0*/  FFMA.FTZ R64, R7, R9, R64 ;  /* 0x0000000907407223 */ /* 0x000fe20000010040 */
[----:B------:R-:W-:Y:S01]  /*12c0*/  FADD.FTZ R120, R120, R9 ;  /* 0x0000000978787221 */ /* 0x000fe20000010000 */
[----:B------:R-:W-:Y:S01]  /*12d0*/  HADD2.F32 R13, -RZ, R183.H0_H0 ;  /* 0x200000b7ff0d7230 */ /* 0x000fe20000004100 */
[----:B------:R-:W-:Y:S01]  /*12e0*/  SHF.R.U32.HI R15, RZ, 0x10, R183 ;  /* 0x00000010ff0f7819 */ /* 0x000fe200000116b7 */
[C---:B------:R-:W-:Y:S01]  /*12f0*/  FMUL.FTZ R9, R223.reuse, R240 ;  /* 0x000000f0df097220 */ /* 0x040fe20000410000 */
[----:B------:R-:W-:Y:S01]  /*1300*/  FMUL.FTZ R6, R223, R8 ;  /* 0x00000008df067220 */ /* 0x000fe20000410000 */
[----:B------:R-:W-:Y:S01]  /*1310*/  FADD.FTZ R122, R122, R21 ;  /* 0x000000157a7a7221 */ /* 0x000fe20000010000 */
[-C--:B------:R-:W-:Y:S01]  /*1320*/  FMUL.FTZ R8, R13, R21.reuse ;  /* 0x000000150d087220 */ /* 0x080fe20000410000 */
[----:B------:R-:W-:Y:S01]  /*1330*/  FFMA.FTZ R66, R9, R21, R66 ;  /* 0x0000001509427223 */ /* 0x000fe20000010042 */
[----:B------:R-:W-:-:S02]  /*1340*/  HADD2.F32 R15, -RZ, R15.H0_H0 ;  /* 0x2000000fff0f7230 */ /* 0x000fc40000004100 */
[----:B------:R-:W-:Y:S01]  /*1350*/  FMUL.FTZ R10, R223, R10 ;  /* 0x0000000adf0a7220 */ /* 0x000fe20000410000 */
[----:B------:R-:W-:Y:S01]  /*1360*/  HADD2.F32 R12, -RZ, R12.H0_H0 ;  /* 0x2000000cff0c7230 */ /* 0x000fe20000004100 */
[----:B------:R-:W-:Y:S01]  /*1370*/  SHF.R.U64 R23, R184, 0x10, R185 ;  /* 0x00000010b8177819 */ /* 0x000fe200000012b9 */
[----:B------:R-:W-:Y:S02]  /*1380*/  HADD2.F32 R21, -RZ, R184.H0_H0 ;  /* 0x200000b8ff157230 */ /* 0x000fe40000004100 */
[----:B------:R-:W-:Y:S02]  /*1390*/  HADD2.F32 R244, -RZ, R244.H0_H0 ;  /* 0x200000f4fff47230 */ /* 0x000fe40000004100 */
[-C--:B------:R-:W-:Y:S01]  /*13a0*/  FMUL.FTZ R15, R15, R12.reuse ;  /* 0x0000000c0f0f7220 */ /* 0x080fe20000410000 */
[----:B------:R-:W-:Y:S01]  /*13b0*/  FFMA.FTZ R67, R10, R12, R67 ;  /* 0x0000000c0a437223 */ /* 0x000fe20000010043 */
[----:B------:R-:W-:Y:S01]  /*13c0*/  FADD.FTZ R123, R123, R12 ;  /* 0x0000000c7b7b7221 */ /* 0x000fe20000010000 */
[----:B------:R-:W-:Y:S01]  /*13d0*/  FFMA.FTZ R65, R6, R24, R65 ;  /* 0x0000001806417223 */ /* 0x000fe20000010041 */
[----:B------:R-:W-:Y:S01]  /*13e0*/  FADD.FTZ R121, R121, R24 ;  /* 0x0000001879797221 */ /* 0x000fe20000010000 */
[----:B------:R-:W-:Y:S01]  /*13f0*/  FMUL.FTZ R12, R21, R244 ;  /* 0x000000f4150c7220 */ /* 0x000fe20000410000 */
[----:B------:R-:W-:-:S02]  /*1400*/  HADD2.F32 R21, -RZ, R23.H0_H0 ;  /* 0x20000017ff157230 */ /* 0x000fc40000004100 */
[----:B------:R-:W-:Y:S02]  /*1410*/  HADD2.F32 R24, -RZ, R17.H0_H0 ;  /* 0x20000011ff187230 */ /* 0x000fe40000004100 */
[----:B------:R-:W-:Y:S02]  /*1420*/  HADD2.F32 R25, -RZ, R19.H0_H0 ;  /* 0x20000013ff197230 */ /* 0x000fe40000004100 */
[----:B------:R-:W-:Y:S01]  /*1430*/  FMUL.FTZ R14, R223, R14 ;  /* 0x0000000edf0e7220 */ /* 0x000fe20000410000 */
[----:B------:R-:W-:Y:S02]  /*1440*/  HADD2.F32 R23, -RZ, R185.H0_H0 ;  /* 0x200000b9ff177230 */ /* 0x000fe40000004100 */
[----:B------:R-:W-:Y:S01]  /*1450*/  FMUL.FTZ R19, R21, R24 ;  /* 0x0000001815137220 */ /* 0x000fe20000410000 */
[----:B------:R-:W-:Y:S01]  /*1460*/  SHF.R.U32.HI R21, RZ, 0x10, R185 ;  /* 0x00000010ff157819 */ /* 0x000fe200000116b9 */
[----:B------:R-:W-:Y:S01]  /*1470*/  FMUL.FTZ R17, R223, R16 ;  /* 0x00000010df117220 */ /* 0x000fe20000410000 */
[----:B------:R-:W-:Y:S01]  /*1480*/  FFMA.FTZ R69, R14, R24, R69 ;  /* 0x000000180e457223 */ /* 0x000fe20000010045 */
[----:B------:R-:W-:Y:S01]  /*1490*/  FADD.FTZ R117, R117, R24 ;  /* 0x0000001875757221 */ /* 0x000fe20000010000 */
[----:B------:R-:W-:Y:S01]  /*14a0*/  FMUL.FTZ R16, R23, R25 ;  /* 0x0000001917107220 */ /* 0x000fe20000410000 */
[----:B------:R-:W-:Y:S01]  /*14b0*/  HADD2.F32 R23, -RZ, R21.H0_H0 ;  /* 0x20000015ff177230 */ /* 0x000fe20000004100 */
[----:B------:R-:W-:Y:S01]  /*14c0*/  SHF.R.U64 R27, R186, 0x10, R187 ;  /* 0x00000010ba1b7819 */ /* 0x000fe200000012bb */
[----:B------:R-:W-:-:S02]  /*14d0*/  HADD2.F32 R24, -RZ, R169.H0_H0 ;  /* 0x200000a9ff187230 */ /* 0x000fc40000004100 */
[----:B------:R-:W-:Y:S01]  /*14e0*/  FMUL.FTZ R18, R223, R18 ;  /* 0x00000012df127220 */ /* 0x000fe20000410000 */
[----:B------:R-:W-:Y:S01]  /*14f0*/  FFMA.FTZ R70, R17, R25, R70 ;  /* 0x0000001911467223 */ /* 0x000fe20000010046 */
[----:B------:R-:W-:Y:S01]  /*1500*/  FADD.FTZ R118, R118, R25 ;  /* 0x0000001976767221 */ /* 0x000fe20000010000 */
[----:B------:R-:W-:Y:S02]  /*1510*/  HADD2.F32 R25, -RZ, R186.H0_H0 ;  /* 0x200000baff197230 */ /* 0x000fe40000004100 */
[----:B------:R-:W-:Y:S02]  /*1520*/  HADD2.F32 R224, -RZ, R224.H0_H0 ;  /* 0x200000e0ffe07230 */ /* 0x000fe40000004100 */
[-C--:B------:R-:W-:Y:S01]  /*1530*/  FMUL.FTZ R23, R23, R24.reuse ;  /* 0x0000001817177220 */ /* 0x080fe20000410000 */
[----:B------:R-:W-:Y:S01]  /*1540*/  FFMA.FTZ R71, R18, R24, R71 ;  /* 0x0000001812477223 */ /* 0x000fe20000010047 */
[----:B------:R-:W-:Y:S01]  /*1550*/  FADD.FTZ R119, R119, R24 ;  /* 0x0000001877777221 */ /* 0x000fe20000010000 */
[----:B------:R-:W-:-:S02]  /*1560*/  HADD2.F32 R27, -RZ, R27.H0_H0 ;  /* 0x2000001bff1b7230 */ /* 0x000fc40000004100 */
[C---:B------:R-:W-:Y:S01]  /*1570*/  FMUL.FTZ R21, R223.reuse, R20 ;  /* 0x00000014df157220 */ /* 0x040fe20000410000 */
[----:B------:R-:W-:Y:S02]  /*1580*/  HADD2.F32 R24, -RZ, R22.H0_H0 ;  /* 0x20000016ff187230 */ /* 0x000fe40000004100 */
[----:B------:R-:W-:Y:S01]  /*1590*/  FMUL.FTZ R22, R223, R206 ;  /* 0x000000cedf167220 */ /* 0x000fe20000410000 */
[----:B------:R-:W-:Y:S01]  /*15a0*/  HADD2.F32 R26, -RZ, R187.H0_H0 ;  /* 0x200000bbff1a7230 */ /* 0x000fe20000004100 */
[----:B------:R-:W-:Y:S01]  /*15b0*/  SHF.R.U32.HI R31, RZ, 0x10, R187 ;  /* 0x00000010ff1f7819 */ /* 0x000fe200000116bb */
[----:B------:R-:W-:Y:S02]  /*15c0*/  HADD2.F32 R167, -RZ, R167.H0_H0 ;  /* 0x200000a7ffa77230 */ /* 0x000fe40000004100 */
[----:B------:R-:W-:Y:S01]  /*15d0*/  FMUL.FTZ R20, R25, R224 ;  /* 0x000000e019147220 */ /* 0x000fe20000410000 */
        /* <DEDUP_REMOVED lines=9> */
[----:B------:R-:W-:Y:S02]  /*1670*/  HADD2.F32 R30, -RZ, R188.H0_H0 ;  /* 0x200000bcff1e7230 */ /* 0x000fe40000004100 */
[C---:B------:R-:W-:Y:S01]  /*1680*/  FMUL.FTZ R26, R223.reuse, R172 ;  /* 0x000000acdf1a7220 */ /* 0x040fe20000410000 */
[----:B------:R-:W-:Y:S01]  /*1690*/  HADD2.F32 R163, -RZ, R218.H0_H0 ;  /* 0x200000daffa37230 */ /* 0x000fe20000004100 */
[----:B------:R-:W-:Y:S01]  /*16a0*/  SHF.R.U64 R167, R188, 0x10, R189 ;  /* 0x00000010bca77819 */ /* 0x000fe200000012bd */
[----:B------:R-:W-:Y:S01]  /*16b0*/  FMUL.FTZ R29, R223, R176 ;  /* 0x000000b0df1d7220 */ /* 0x000fe20000410000 */
[----:B------:R-:W-:Y:S01]  /*16c0*/  SHF.R.U64 R214, R180, 0x10, R181 ;  /* 0x00000010b4d67819 */ /* 0x000fe200000012b5 */
        /* <DEDUP_REMOVED lines=8> */
[----:B------:R-:W-:Y:S01]  /*1750*/  HADD2.F32 R172, -RZ, R165.H0_H0 ;  /* 0x200000a5ffac7230 */ /* 0x000fe20000004100 */
[----:B------:R-:W-:Y:S01]  /*1760*/  SHF.R.U32.HI R164, RZ, 0x10, R189 ;  /* 0x00000010ffa47819 */ /* 0x000fe200000116bd */
[----:B------:R-:W-:Y:S02]  /*1770*/  HADD2.F32 R169, -RZ, R189.H0_H0 ;  /* 0x200000bdffa97230 */ /* 0x000fe40000004100 */
[----:B------:R-:W-:Y:S01]  /*1780*/  FMUL.FTZ R167, R223, R160 ;  /* 0x000000a0dfa77220 */ /* 0x000fe20000410000 */
[----:B------:R-:W-:Y:S02]  /*1790*/  HADD2.F32 R161, -RZ, R161.H0_H0 ;  /* 0x200000a1ffa17230 */ /* 0x000fe40000004100 */
[----:B------:R-:W-:Y:S02]  /*17a0*/  HADD2.F32 R214, -RZ, R214.H0_H0 ;  /* 0x200000d6ffd67230 */ /* 0x000fe40000004100 */
[----:B------:R-:W-:-:S02]  /*17b0*/  HADD2.F32 R173, -RZ, R173.H0_H0 ;  /* 0x200000adffad7230 */ /* 0x000fc40000004100 */
[----:B------:R-:W-:Y:S01]  /*17c0*/  FMUL.FTZ R165, R163, R172 ;  /* 0x000000aca3a57220 */ /* 0x000fe20000410000 */
[----:B------:R-:W-:Y:S02]  /*17d0*/  HADD2.F32 R160, -RZ, R164.H0_H0 ;  /* 0x200000a4ffa07230 */ /* 0x000fe40000004100 */
[-C--:B------:R-:W-:Y:S01]  /*17e0*/  FMUL.FTZ R164, R169, R161.reuse ;  /* 0x000000a1a9a47220 */ /* 0x080fe20000410000 */
[----:B------:R-:W-:Y:S02]  /*17f0*/  HADD2.F32 R163, -RZ, R159.H0_H0 ;  /* 0x2000009fffa37230 */ /* 0x000fe40000004100 */
[----:B------:R-:W-:Y:S01]  /*1800*/  FFMA.FTZ R138, R167, R161, R138 ;  /* 0x000000a1a78a7223 */ /* 0x000fe2000001008a */
[----:B------:R-:W-:Y:S01]  /*1810*/  FADD.FTZ R110, R110, R161 ;  /* 0x000000a16e6e7221 */ /* 0x000fe20000010000 */
[C---:B------:R-:W-:Y:S01]  /*1820*/  FMUL.FTZ R166, R223.reuse, R166 ;  /* 0x000000a6dfa67220 */ /* 0x040fe20000410000 */
[----:B------:R-:W-:Y:S01]  /*1830*/  FMUL.FTZ R214, R214, R173 ;  /* 0x000000add6d67220 */ /* 0x000fe20000410000 */
[----:B------:R-:W-:Y:S01]  /*1840*/  FADD.FTZ R161, RZ, R217 ;  /* 0x000000d9ffa17221 */ /* 0x000fe20000010000 */
[----:B------:R-:W-:Y:S01]  /*1850*/  FMUL.FTZ R216, R223, R216 ;  /* 0x000000d8dfd87220 */ /* 0x000fe20000410000 */
[----:B------:R-:W-:Y:S01]  /*1860*/  FFMA.FTZ R159, R219, R217, RZ ;  /* 0x000000d9db9f7223 */ /* 0x000fe200000100ff */
[-C--:B------:R-:W-:Y:S01]  /*1870*/  FMUL.FTZ R169, R160, R163.reuse ;  /* 0x000000a3a0a97220 */ /* 0x080fe20000410000 */
[----:B------:R-:W-:Y:S01]  /*1880*/  FFMA.FTZ R139, R166, R163, R139 ;  /* 0x000000a3a68b7223 */ /* 0x000fe2000001008b */
[----:B------:R-:W-:Y:S01]  /*1890*/  FADD.FTZ R111, R111, R163 ;  /* 0x000000a36f6f7221 */ /* 0x000fe20000010000 */
[----:B------:R-:W-:Y:S01]  /*18a0*/  FADD.FTZ R163, R214, R161 ;  /* 0x000000a1d6a37221 */ /* 0x000fe20000010000 */
[----:B------:R-:W-:Y:S01]  /*18b0*/  FFMA.FTZ R160, R216, R214, R159 ;  /* 0x000000d6d8a07223 */ /* 0x000fe2000001009f */
[----:B------:R-:W-:Y:S01]  /*18c0*/  FFMA.FTZ R137, R30, R172, R137 ;  /* 0x000000ac1e897223 */ /* 0x000fe20000010089 */
[----:B------:R-:W-:Y:S01]  /*18d0*/  FADD.FTZ R109, R109, R172 ;  /* 0x000000ac6d6d7221 */ /* 0x000fe20000010000 */
[----:B------:R-:W-:-:S02]  /*18e0*/  HADD2.F32 R161, -RZ, R157.H0_H0 ;  /* 0x2000009dffa17230 */ /* 0x000fc40000004100 */
[----:B------:R-:W-:Y:S01]  /*18f0*/  FADD.FTZ R172, R0, R163 ;  /* 0x000000a300ac7221 */ /* 0x000fe20000010000 */
[----:B------:R-:W-:Y:S01]  /*1900*/  FFMA.FTZ R157, R3, R0, R160 ;  /* 0x00000000039d7223 */ /* 0x000fe200000100a0 */
[----:B------:R-:W-:Y:S02]  /*1910*/  HADD2.F32 R159, -RZ, R190.H0_H0 ;  /* 0x200000beff9f7230 */ /* 0x000fe40000004100 */
[----:B------:R-:W-:Y:S01]  /*1920*/  FADD.FTZ R163, R5, R172 ;  /* 0x000000ac05a37221 */ /* 0x000fe20000010000 */
[----:B------:R-:W-:Y:S01]  /*1930*/  FFMA.FTZ R160, R2, R5, R157 ;  /* 0x0000000502a07223 */ /* 0x000fe2000001009d */
        /* <DEDUP_REMOVED lines=8> */
[----:B------:R-:W-:-:S02]  /*19c0*/  HADD2.F32 R172, -RZ, R154.H0_H0 ;  /* 0x2000009affac7230 */ /* 0x000fc40000004100 */
        /* <DEDUP_REMOVED lines=14> */
[--C-:B------:R-:W-:Y:S01]  /*1ab0*/  SHF.R.U64 R173, R190, 0x10, R191.reuse ;  /* 0x00000010bead7819 */ /* 0x100fe200000012bf */
[----:B------:R-:W-:Y:S02]  /*1ac0*/  HADD2.F32 R160, -RZ, R155.H0_H0 ;  /* 0x2000009bffa07230 */ /* 0x000fe40000004100 */
[----:B------:R-:W-:Y:S01]  /*1ad0*/  FADD.FTZ R155, R23, R176 ;  /* 0x000000b0179b7221 */ /* 0x000fe20000010000 */
[----:B------:R-:W-:Y:S01]  /*1ae0*/  SHF.R.U32.HI R177, RZ, 0x10, R191 ;  /* 0x00000010ffb17819 */ /* 0x000fe200000116bf */
[----:B------:R-:W-:Y:S01]  /*1af0*/  FFMA.FTZ R154, R18, R23, R153 ;  /* 0x00000017129a7223 */ /* 0x000fe20000010099 */
[----:B------:R-:W-:Y:S01]  /*1b00*/  FMUL.FTZ R175, R223, R162 ;  /* 0x000000a2dfaf7220 */ /* 0x000fe20000410000 */
[----:B------:R-:W-:-:S02]  /*1b10*/  HADD2.F32 R173, -RZ, R173.H0_H0 ;  /* 0x200000adffad7230 */ /* 0x000fc40000004100 */
[----:B------:R-:W-:Y:S01]  /*1b20*/  FADD.FTZ R162, R20, R155 ;  /* 0x0000009b14a27221 */ /* 0x000fe20000010000 */
[----:B------:R-:W-:Y:S01]  /*1b30*/  FMUL.FTZ R170, R223, R170 ;  /* 0x000000aadfaa7220 */ /* 0x000fe20000410000 */
[----:B------:R-:W-:Y:S01]  /*1b40*/  FFMA.FTZ R153, R21, R20, R154 ;  /* 0x0000001415997223 */ /* 0x000fe2000001009a */
[----:B------:R-:W-:Y:S02]  /*1b50*/  HADD2.F32 R177, -RZ, R177.H0_H0 ;  /* 0x200000b1ffb17230 */ /* 0x000fe40000004100 */
[----:B------:R-:W-:Y:S01]  /*1b60*/  FMUL.FTZ R174, R223, R174 ;  /* 0x000000aedfae7220 */ /* 0x000fe20000410000 */
[----:B------:R-:W-:Y:S01]  /*1b70*/  FADD.FTZ R155, R27, R162 ;  /* 0x000000a21b9b7221 */ /* 0x000fe20000010000 */
[-C--:B------:R-:W-:Y:S01]  /*1b80*/  FMUL.FTZ R173, R173, R172.reuse ;  /* 0x000000acadad7220 */ /* 0x080fe20000410000 */
[----:B------:R-:W-:Y:S01]  /*1b90*/  FADD.FTZ R105, R105, R172 ;  /* 0x000000ac69697221 */ /* 0x000fe20000010000 */
[----:B------:R-:W-:Y:S01]  /*1ba0*/  FFMA.FTZ R133, R170, R172, R133 ;  /* 0x000000acaa857223 */ /* 0x000fe20000010085 */
[----:B------:R-:W-:Y:S01]  /*1bb0*/  FFMA.FTZ R154, R22, R27, R153 ;  /* 0x0000001b169a7223 */ /* 0x000fe20000010099 */
[----:B------:R-:W-:-:S02]  /*1bc0*/  HADD2.F32 R172, -RZ, R191.H0_H0 ;  /* 0x200000bfffac7230 */ /* 0x000fc40000004100 */
        /* <DEDUP_REMOVED lines=11> */
[----:B------:R-:W-:Y:S01]  /*1c80*/  FADD.FTZ R152, R28, R157 ;  /* 0x0000009d1c987221 */ /* 0x000fe20000010000 */
[----:B------:R-:W-:Y:S01]  /*1c90*/  FFMA.FTZ R153, R29, R28, R154 ;  /* 0x0000001c1d997223 */ /* 0x000fe2000001009a */
[----:B------:R-:W-:Y:S02]  /*1ca0*/  HADD2.F32 R176, -RZ, R192.H0_H0 ;  /* 0x200000c0ffb07230 */ /* 0x000fe40000004100 */
        /* <DEDUP_REMOVED lines=9> */
[----:B------:R-:W-:Y:S01]  /*1d40*/  SHF.R.U64 R211, R192, 0x10, R193 ;  /* 0x00000010c0d37819 */ /* 0x000fe200000012c1 */
        /* <DEDUP_REMOVED lines=15> */
[----:B------:R-:W-:Y:S01]  /*1e40*/  FFMA.FTZ R152, R174, R177, R153 ;  /* 0x000000b1ae987223 */ /* 0x000fe20000010099 */
[----:B------:R-:W-:Y:S01]  /*1e50*/  SHF.R.U32.HI R215, RZ, 0x10, R193 ;  /* 0x00000010ffd77819 */ /* 0x000fe200000116c1 */
[----:B------:R-:W-:Y:S02]  /*1e60*/  HADD2.F32 R210, -RZ, R193.H0_H0 ;  /* 0x200000c1ffd27230 */ /* 0x000fe40000004100 */
[----:B------:R-:W-:Y:S01]  /*1e70*/  FADD.FTZ R150, R176, R149 ;  /* 0x00000095b0967221 */ /* 0x000fe20000010000 */
[----:B------:R-:W-:Y:S01]  /*1e80*/  FFMA.FTZ R149, R209, R176, R152 ;  /* 0x000000b0d1957223 */ /* 0x000fe20000010098 */
[----:B------:R-:W-:Y:S02]  /*1e90*/  HADD2.F32 R154, -RZ, R151.H0_H0 ;  /* 0x20000097ff9a7230 */ /* 0x000fe40000004100 */
[----:B------:R-:W-:Y:S01]  /*1ea0*/  FMUL.FTZ R213, R223, R156 ;  /* 0x0000009cdfd57220 */ /* 0x000fe20000410000 */
[----:B------:R-:W-:-:S02]  /*1eb0*/  HADD2.F32 R215, -RZ, R215.H0_H0 ;  /* 0x200000d7ffd77230 */ /* 0x000fc40000004100 */
[----:B------:R-:W-:Y:S01]  /*1ec0*/  FADD.FTZ R151, R150, R211 ;  /* 0x000000d396977221 */ /* 0x000fe20000010000 */
[----:B------:R-:W-:Y:S01]  /*1ed0*/  FMUL.FTZ R210, R210, R155 ;  /* 0x0000009bd2d27220 */ /* 0x000fe20000410000 */
        /* <DEDUP_REMOVED lines=18> */
.L_x_10007:
        /* <DEDUP_REMOVED lines=12> */
.L_x_10009:
        /* <DEDUP_REMOVED lines=23> */
[----:B------:R0:W5:Y:S01]  /*2230*/  LDG.E R221, desc[UR12][R150.64] ;  /* 0x0000000c96dd7981 */ /* 0x000162000c1e1900 */
[----:B------:R-:W-:Y:S05]  /*2240*/  BRA `(.L_x_10008) ;  /* 0x0000000000bc7947 */ /* 0x000fea0003800000 */
.L_x_10010:
        /* <DEDUP_REMOVED lines=18> */
[----:B------:R2:W5:Y:S02]  /*2370*/  LDG.E R232, desc[UR12][R44.64] ;  /* 0x0000000c2ce87981 */ /* 0x000564000c1e1900 */
        /* <DEDUP_REMOVED lines=28> */
.L_x_10008:
[----:B0-----:R-:W0:Y:S01]  /*2540*/  SHFL.DOWN PT, R150, R149, 0x10, 0x1f ;  /* 0x0a001f0095967f89 */ /* 0x001e2200000e0000 */
[----:B------:R-:W1:Y:S01]  /*2550*/  LDC R241, c[0x0][0x388] ;  /* 0x0000e200fff17b82 */ /* 0x000e620000000800 */
[----:B------:R-:W-:Y:S01]  /*2560*/  @P3 IADD3 R158, PT, PT, R148, -0x1, RZ ;  /* 0xffffffff949e3810 */ /* 0x000fe20007ffe0ff */
[----:B------:R-:W-:Y:S01]  /*2570*/  BSSY.RECONVERGENT B0, `(.L_x_10011) ;  /* 0x0000026000007945 */ /* 0x000fe20003800200 */
[----:B------:R-:W2:Y:S01]  /*2580*/  SHFL.DOWN PT, R151, R206, 0x10, 0x1f ;  /* 0x0a001f00ce977f89 */ /* 0x000ea200000e0000 */
[----:B------:R-:W-:Y:S01]  /*2590*/  MOV R224, RZ ;  /* 0x000000ff00e07202 */ /* 0x000fe20000000f00 */
[----:B------:R-:W3:Y:S01]  /*25a0*/  S2R R218, SR_TID.X ;  /* 0x0000000000da7919 */ /* 0x000ee20000002100 */
[----:B0-----:R-:W-:Y:S01]  /*25b0*/  FADD.FTZ R150, R150, R149 ;  /* 0x0000009596967221 */ /* 0x001fe20000010000 */
[----:B-1----:R-:W-:Y:S02]  /*25c0*/  @P3 IMAD R158, R158, R241, RZ ;  /* 0x000000f19e9e3224 */ /* 0x002fe400078e02ff */
[----:B--2---:R-:W-:-:S02]  /*25d0*/  FADD.FTZ R151, R151, R206 ;  /* 0x000000ce97977221 */ /* 0x004fc40000010000 */
[----:B------:R-:W0:Y:S01]  /*25e0*/  SHFL.DOWN PT, R153, R150, 0x8, 0x1f ;  /* 0x09001f0096997f89 */ /* 0x000e2200000e0000 */
[----:B------:R-:W-:-:S03]  /*25f0*/  @P3 SHF.R.S32.HI R157, RZ, 0x1f, R158 ;  /* 0x0000001fff9d3819 */ /* 0x000fc6000001149e */
[----:B------:R-:W1:Y:S01]  /*2600*/  SHFL.DOWN PT, R152, R151, 0x8, 0x1f ;  /* 0x09001f0097987f89 */ /* 0x000e6200000e0000 */
[----:B------:R-:W-:Y:S02]  /*2610*/  @P3 LEA.HI R157, R157, R158, RZ, 0x2 ;  /* 0x0000009e9d9d3211 */ /* 0x000fe400078f10ff */
[----:B---3--:R-:W-:Y:S02]  /*2620*/  LOP3.LUT P0, RZ, R218, 0x1f, RZ, 0xc0, !PT ;  /* 0x0000001fdaff7812 */ /* 0x008fe4000780c0ff */
[----:B------:R-:W-:Y:S01]  /*2630*/  @P3 LEA.HI.SX32 R224, R157, R218, 0x1e ;  /* 0x000000da9de03211 */ /* 0x000fe200078ff2ff */
[----:B0-----:R-:W-:Y:S01]  /*2640*/  FADD.FTZ R153, R150, R153 ;  /* 0x0000009996997221 */ /* 0x001fe20000010000 */
[----:B-1----:R-:W-:-:S04]  /*2650*/  FADD.FTZ R152, R151, R152 ;  /* 0x0000009897987221 */ /* 0x002fc80000010000 */
[----:B------:R-:W0:Y:S01]  /*2660*/  SHFL.DOWN PT, R154, R153, 0x4, 0x1f ;  /* 0x08801f00999a7f89 */ /* 0x000e2200000e0000 */
[----:B------:R-:W1:Y:S03]  /*2670*/  @P3 LDC.64 R150, c[0x0][0x390] ;  /* 0x0000e400ff963b82 */ /* 0x000e660000000a00 */
[----:B------:R-:W2:Y:S01]  /*2680*/  SHFL.DOWN PT, R155, R152, 0x4, 0x1f ;  /* 0x08801f00989b7f89 */ /* 0x000ea200000e0000 */
[----:B0-----:R-:W-:Y:S01]  /*2690*/  FADD.FTZ R154, R153, R154 ;  /* 0x0000009a999a7221 */ /* 0x001fe20000010000 */
[----:B-1----:R-:W-:-:S04]  /*26a0*/  @P3 IMAD.WIDE.U32 R206, R224, 0x8, R150 ;  /* 0x00000008e0ce3825 */ /* 0x002fc800078e0096 */
[----:B--2---:R-:W-:Y:S01]  /*26b0*/  FADD.FTZ R155, R152, R155 ;  /* 0x0000009b989b7221 */ /* 0x004fe20000010000 */
        /* <DEDUP_REMOVED lines=17> */
.L_x_10012:
[----:B------:R-:W-:Y:S05]  /*27d0*/  BSYNC.RECONVERGENT B0 ;  /* 0x0000000000007941 */ /* 0x000fea0003800200 */
.L_x_10011:
        /* <DEDUP_REMOVED lines=67> */
[----:B------:R-:W-:-:S04]  /*2c10*/  FMUL.FTZ R148, R148, UR18 ;  /* 0x0000001294947c20 */ /* 0x000fc80008410000 */
[----:B------:R-:W-:-:S07]  /*2c20*/  FMUL.FTZ R149, R149, R148 ;  /* 0x0000009495957220 */ /* 0x000fce0000410000 */
.L_x_10017:
[----:B------:R-:W-:Y:S05]  /*2c30*/  BSYNC.RECONVERGENT B0 ;  /* 0x0000000000007941 */ /* 0x000fea0003800200 */
.L_x_10016:
        /* <DEDUP_REMOVED lines=11> */
[----:B------:R-:W-:-:S04]  /*2cf0*/  FMUL.FTZ R151, R148, UR18 ;  /* 0x0000001294977c20 */ /* 0x000fc80008410000 */
[----:B------:R-:W-:-:S07]  /*2d00*/  FMUL.FTZ R96, R151, R96 ;  /* 0x0000006097607220 */ /* 0x000fce0000410000 */
.L_x_10019:
[----:B------:R-:W-:Y:S05]  /*2d10*/  BSYNC.RECONVERGENT B0 ;  /* 0x0000000000007941 */ /* 0x000fea0003800200 */
.L_x_10018:
[----:B------:R-:W-:Y:S02]  /*2d20*/  F2FP.F16.F32.PACK_AB R148, RZ, R96 ;  /* 0x00000060ff94723e */ /* 0x000fe400000000ff */
[----:B------:R-:W-:Y:S02]  /*2d30*/  MOV R96, R149 ;  /* 0x0000009500607202 */ /* 0x000fe40000000f00 */
[----:B------:R-:W-:-:S07]  /*2d40*/  PRMT R229, R148, 0x7610, R229 ;  /* 0x0000761094e57816 */ /* 0x000fce00000000e5 */
.L_x_10015:
        /* <DEDUP_REMOVED lines=14> */
.L_x_10022:
[----:B------:R-:W-:Y:S05]  /*2e30*/  BSYNC.RECONVERGENT B0 ;  /* 0x0000000000007941 */ /* 0x000fea0003800200 */
.L_x_10021:
[----:B------:R-:W-:Y:S01]  /*2e40*/  BSSY.RECONVERGENT B0, `(.L_x_10023) ;  /* 0x000000d000007945 */ /* 0x000fe20003800200 */
[----:B------:R-:W-:Y:S01]  /*2e50*/  FADD.FTZ R148, R97, R148 ;  /* 0x0000009461947221 */ /* 0x000fe20000010000 */
[----:B------:R-:W-:Y:S02]  /*2e60*/  MOV R97, RZ ;  /* 0x000000ff00617202 */ /* 0x000fe40000000f00 */
        /* <DEDUP_REMOVED lines=8> */
[----:B------:R-:W-:-:S04]  /*2ef0*/  FMUL.FTZ R150, R150, UR18 ;  /* 0x0000001296967c20 */ /* 0x000fc80008410000 */
[----:B------:R-:W-:-:S07]  /*2f00*/  FMUL.FTZ R97, R150, R97 ;  /* 0x0000006196617220 */ /* 0x000fce0000410000 */
.L_x_10024:
[----:B------:R-:W-:Y:S05]  /*2f10*/  BSYNC.RECONVERGENT B0 ;  /* 0x0000000000007941 */ /* 0x000fea0003800200 */
.L_x_10023:
[----:B------:R-:W-:Y:S02]  /*2f20*/  F2FP.F16.F32.PACK_AB R149, RZ, R97 ;  /* 0x00000061ff95723e */ /* 0x000fe400000000ff */
[----:B------:R-:W-:Y:S02]  /*2f30*/  MOV R97, R148 ;  /* 0x0000009400617202 */ /* 0x000fe40000000f00 */
[----:B------:R-:W-:-:S07]  /*2f40*/  PRMT R228, R149, 0x7610, R228 ;  /* 0x0000761095e47816 */ /* 0x000fce00000000e4 */
.L_x_10020:
[----:B------:R-:W-:Y:S05]  /*2f50*/  @!P3 BRA `(.L_x_10025) ;  /* 0x00000000007cb947 */ /* 0x000fea0003800000 */
[----:B-----5:R-:W-:Y:S01]  /*2f60*/  LOP3.LUT P0, RZ, R235, 0xff0000, RZ, 0xc0, !PT ;  /* 0x00ff0000ebff7812 */ /* 0x020fe2000780c0ff */
[----:B------:R-:W-:Y:S01]  /*2f70*/  BSSY.RECONVERGENT B0, `(.L_x_10026) ;  /* 0x000000c000007945 */ /* 0x000fe20003800200 */
[----:B------:R-:W-:-:S11]  /*2f80*/  HFMA2 R149, -RZ, RZ, 0, 0 ;  /* 0x00000000ff957431 */ /* 0x000fd600000001ff */
        /* <DEDUP_REMOVED lines=8> */
[----:B------:R-:W-:-:S04]  /*3010*/  FMUL.FTZ R148, R148, UR18 ;  /* 0x0000001294947c20 */ /* 0x000fc80008410000 */
[----:B------:R-:W-:-:S07]  /*3020*/  FMUL.FTZ R149, R149, R148 ;  /* 0x0000009495957220 */ /* 0x000fce0000410000 */
.L_x_10027:
[----:B------:R-:W-:Y:S05]  /*3030*/  BSYNC.RECONVERGENT B0 ;  /* 0x0000000000007941 */ /* 0x000fea0003800200 */
.L_x_10026:
        /* <DEDUP_REMOVED lines=13> */
.L_x_10029:
[----:B------:R-:W-:Y:S05]  /*3110*/  BSYNC.RECONVERGENT B0 ;  /* 0x0000000000007941 */ /* 0x000fea0003800200 */
.L_x_10028:
[----:B------:R-:W-:Y:S02]  /*3120*/  F2FP.F16.F32.PACK_AB R148, RZ, R98 ;  /* 0x00000062ff94723e */ /* 0x000fe400000000ff */
[----:B------:R-:W-:Y:S02]  /*3130*/  MOV R98, R149 ;  /* 0x0000009500627202 */ /* 0x000fe40000000f00 */
[----:B------:R-:W-:-:S07]  /*3140*/  PRMT R227, R148, 0x7610, R227 ;  /* 0x0000761094e37816 */ /* 0x000fce00000000e3 */
.L_x_10025:
[----:B------:R-:W-:Y:S05]  /*3150*/  @!P3 BRA `(.L_x_10030) ;  /* 0x0000001000f8b947 */ /* 0x000fea0003800000 */
[----:B-----5:R-:W-:Y:S01]  /*3160*/  ISETP.GE.U32.AND P0, PT, R235, 0x1000000, PT ;  /* 0x01000000eb00780c */ /* 0x020fe20003f06070 */
        /* <DEDUP_REMOVED lines=10> */
[----:B------:R-:W-:-:S04]  /*3210*/  FMUL.FTZ R149, R149, UR18 ;  /* 0x0000001295957c20 */ /* 0x000fc80008410000 */
[----:B------:R-:W-:-:S07]  /*3220*/  FMUL.FTZ R148, R148, R149 ;  /* 0x0000009594947220 */ /* 0x000fce0000410000 */
.L_x_10032:
[----:B------:R-:W-:Y:S05]  /*3230*/  BSYNC.RECONVERGENT B0 ;  /* 0x0000000000007941 */ /* 0x000fea0003800200 */
.L_x_10031:
[----:B------:R-:W-:Y:S01]  /*3240*/  BSSY.RECONVERGENT B0, `(.L_x_10033) ;  /* 0x000000d000007945 */ /* 0x000fe20003800200 */
[----:B------:R-:W-:Y:S01]  /*3250*/  FADD.FTZ R148, R99, R148 ;  /* 0x0000009463947221 */ /* 0x000fe20000010000 */
[----:B------:R-:W-:Y:S02]  /*3260*/  MOV R99, RZ ;  /* 0x000000ff00637202 */ /* 0x000fe40000000f00 */
        /* <DEDUP_REMOVED lines=8> */
[----:B------:R-:W-:-:S04]  /*32f0*/  FMUL.FTZ R150, R150, UR18 ;  /* 0x0000001296967c20 */ /* 0x000fc80008410000 */
[----:B------:R-:W-:-:S07]  /*3300*/  FMUL.FTZ R99, R150, R99 ;  /* 0x0000006396637220 */ /* 0x000fce0000410000 */
.L_x_10034:
[----:B------:R-:W-:Y:S05]  /*3310*/  BSYNC.RECONVERGENT B0 ;  /* 0x0000000000007941 */ /* 0x000fea0003800200 */
.L_x_10033:
[----:B------:R-:W-:Y:S02]  /*3320*/  F2FP.F16.F32.PACK_AB R149, RZ, R99 ;  /* 0x00000063ff95723e */ /* 0x000fe400000000ff */
[----:B------:R-:W-:Y:S02]  /*3330*/  MOV R99, R148 ;  /* 0x0000009400637202 */ /* 0x000fe40000000f00 */
[----:B------:R-:W-:Y:S01]  /*3340*/  PRMT R226, R149, 0x7610, R226 ;  /* 0x0000761095e27816 */ /* 0x000fe200000000e2 */
[----:B------:R-:W-:Y:S06]  /*3350*/  BRA `(.L_x_10030) ;  /* 0x0000001000787947 */ /* 0x000fec0003800000 */
.L_x_10014:
        /* <DEDUP_REMOVED lines=14> */
.L_x_10037:
[----:B------:R-:W-:Y:S05]  /*3440*/  BSYNC.RECONVERGENT B0 ;  /* 0x0000000000007941 */ /* 0x000fea0003800200 */
.L_x_10036:
        /* <DEDUP_REMOVED lines=13> */
.L_x_10039:
[----:B------:R-:W-:Y:S05]  /*3520*/  BSYNC.RECONVERGENT B0 ;  /* 0x0000000000007941 */ /* 0x000fea0003800200 */
.L_x_10038:
[----:B------:R-:W-:Y:S02]  /*3530*/  F2FP.F16.F32.PACK_AB R144, RZ, R96 ;  /* 0x00000060ff90723e */ /* 0x000fe400000000ff */
[----:B------:R-:W-:Y:S02]  /*3540*/  MOV R96, R145 ;  /* 0x0000009100607202 */ /* 0x000fe40000000f00 */
[----:B------:R-:W-:-:S07]  /*3550*/  PRMT R229, R144, 0x7610, R229 ;  /* 0x0000761090e57816 */ /* 0x000fce00000000e5 */
.L_x_10035:
        /* <DEDUP_REMOVED lines=14> */
.L_x_10042:
[----:B------:R-:W-:Y:S05]  /*3640*/  BSYNC.RECONVERGENT B0 ;  /* 0x0000000000007941 */ /* 0x000fea0003800200 */
.L_x_10041:
        /* <DEDUP_REMOVED lines=13> */
.L_x_10044:
[----:B------:R-:W-:Y:S05]  /*3720*/  BSYNC.RECONVERGENT B0 ;  /* 0x0000000000007941 */ /* 0x000fea0003800200 */
.L_x_10043:
[----:B------:R-:W-:Y:S02]  /*3730*/  F2FP.F16.F32.PACK_AB R145, RZ, R97 ;  /* 0x00000061ff91723e */ /* 0x000fe400000000ff */
[----:B------:R-:W-:Y:S02]  /*3740*/  MOV R97, R144 ;  /* 0x0000009000617202 */ /* 0x000fe40000000f00 */
[----:B------:R-:W-:-:S07]  /*3750*/  PRMT R228, R145, 0x7610, R228 ;  /* 0x0000761091e47816 */ /* 0x000fce00000000e4 */
.L_x_10040:
        /* <DEDUP_REMOVED lines=14> */
.L_x_10047:
[----:B------:R-:W-:Y:S05]  /*3840*/  BSYNC.RECONVERGENT B0 ;  /* 0x0000000000007941 */ /* 0x000fea0003800200 */
.L_x_10046:
        /* <DEDUP_REMOVED lines=13> */
.L_x_10049:
[----:B------:R-:W-:Y:S05]  /*3920*/  BSYNC.RECONVERGENT B0 ;  /* 0x0000000000007941 */ /* 0x000fea0003800200 */
.L_x_10048:
[----:B------:R-:W-:Y:S02]  /*3930*/  F2FP.F16.F32.PACK_AB R144, RZ, R98 ;  /* 0x00000062ff90723e */ /* 0x000fe400000000ff */
[----:B------:R-:W-:Y:S02]  /*3940*/  MOV R98, R145 ;  /* 0x0000009100627202 */ /* 0x000fe40000000f00 */
[----:B------:R-:W-:-:S07]  /*3950*/  PRMT R227, R144, 0x7610, R227 ;  /* 0x0000761090e37816 */ /* 0x000fce00000000e3 */
.L_x_10045:
        /* <DEDUP_REMOVED lines=22> */
[----:B------:R-:W-:-:S07]  /*3ac0*/  @P0 HADD2.F32 R155, -RZ, R243.H1_H1 ;  /* 0x300000f3ff9b0230 */ /* 0x000fce0000004100 */
[----:B------:R-:W1:Y:S01]  /*3ad0*/  @P0 LDC.64 R150, c[0x0][0x408] ;  /* 0x00010200ff960b82 */ /* 0x000e620000000a00 */
[----:B0-----:R-:W-:-:S04]  /*3ae0*/  @P0 FMUL.FTZ R149, R156, R149 ;  /* 0x000000959c950220 */ /* 0x001fc80000410000 */
[----:B------:R-:W-:Y:S01]  /*3af0*/  @P0 FMUL.FTZ R158, R149, R148 ;  /* 0x00000094959e0220 */ /* 0x000fe20000410000 */
[----:B------:R-:W-:Y:S01]  /*3b00*/  @P0 HADD2.F32 R149, -RZ, R247.H1_H1 ;  /* 0x300000f7ff950230 */ /* 0x000fe20000004100 */
[----:B------:R-:W-:Y:S01]  /*3b10*/  MOV R148, RZ ;  /* 0x000000ff00947202 */ /* 0x000fe20000000f00 */
[----:B-1----:R-:W-:Y:S01]  /*3b20*/  @P0 FMUL.FTZ R151, R156, R151 ;  /* 0x000000979c970220 */ /* 0x002fe20000410000 */
[----:B------:R-:W-:-:S03]  /*3b30*/  @P0 FMUL.FTZ R147, R155, R158 ;  /* 0x0000009e9b930220 */ /* 0x000fc60000410000 */
[----:B------:R-:W-:-:S04]  /*3b40*/  @P0 FMUL.FTZ R150, R151, R150 ;  /* 0x0000009697960220 */ /* 0x000fc80000410000 */
[----:B------:R-:W-:Y:S01]  /*3b50*/  @P0 FMUL.FTZ R148, R149, R150 ;  /* 0x0000009695940220 */ /* 0x000fe20000410000 */
[----:B------:R-:W-:Y:S02]  /*3b60*/  F2FP.F16.F32.PACK_AB R149, RZ, R147 ;  /* 0x00000093ff95723e */ /* 0x000fe400000000ff */
[----:B------:R-:W-:Y:S01]  /*3b70*/  MOV R147, R156 ;  /* 0x0000009c00937202 */ /* 0x000fe20000000f00 */
[----:B------:R-:W-:Y:S01]  /*3b80*/  FADD.FTZ R99, R99, R148 ;  /* 0x0000009463637221 */ /* 0x000fe20000010000 */
[----:B------:R-:W-:Y:S01]  /*3b90*/  PRMT R226, R149, 0x7610, R226 ;  /* 0x0000761095e27816 */ /* 0x000fe200000000e2 */
[----:B------:R-:W-:Y:S06]  /*3ba0*/  BRA `(.L_x_10030) ;  /* 0x0000000800647947 */ /* 0x000fec0003800000 */
.L_x_10013:
[----:B------:R-:W-:Y:S01]  /*3bb0*/  UMOV UR4, UR8 ;  /* 0x0000000800047c82 */ /* 0x000fe20008000000 */
[----:B------:R-:W-:Y:S01]  /*3bc0*/  UMOV UR5, UR9 ;  /* 0x0000000900057c82 */ /* 0x000fe20008000000 */
[----:B------:R-:W-:-:S04]  /*3bd0*/  UISETP.NE.U32.AND UP0, UPT, UR4, URZ, UPT ;  /* 0x000000ff0400728c */ /* 0x000fc8000bf05070 */
[----:B------:R-:W-:-:S09]  /*3be0*/  UISETP.NE.AND.EX UP0, UPT, UR5, URZ, UPT, UP0 ;  /* 0x000000ff0500728c */ /* 0x000fd2000bf05300 */
[----:B------:R-:W-:Y:S05]  /*3bf0*/  BRA.U UP0, `(.L_x_10050) ;  /* 0x00000005000c7547 */ /* 0x000fea000b800000 */
[----:B------:R-:W-:Y:S05]  /*3c00*/  @!P3 BRA `(.L_x_10051) ;  /* 0x000000000040b947 */ /* 0x000fea0003800000 */
[----:B------:R-:W-:Y:S01]  /*3c10*/  @P2 FFMA.FTZ R150, R219, R153, R154 ;  /* 0x00000099db962223 */ /* 0x000fe2000001009a */
[----:B-----5:R-:W-:Y:S02]  /*3c20*/  LOP3.LUT P0, RZ, R235, 0xff, RZ, 0xc0, !PT ;  /* 0x000000ffebff7812 */ /* 0x020fe4000780c0ff */
[----:B------:R-:W-:Y:S01]  /*3c30*/  MOV R148, R56 ;  /* 0x0000003800947202 */ /* 0x000fe20000000f00 */
[----:B------:R-:W-:Y:S01]  /*3c40*/  @P2 FADD.FTZ R150, R217, -R150 ;  /* 0x80000096d9962221 */ /* 0x000fe20000010000 */
[----:B------:R-:W-:-:S03]  /*3c50*/  MOV R149, RZ ;  /* 0x000000ff00957202 */ /* 0x000fc60000000f00 */
[----:B------:R-:W-:Y:S01]  /*3c60*/  @P2 FFMA.FTZ R148, R223, R150, R56 ;  /* 0x00000096df942223 */ /* 0x000fe20000010038 */
[----:B------:R-:W-:-:S03]  /*3c70*/  HFMA2 R150, -RZ, RZ, 0, 0 ;  /* 0x00000000ff967431 */ /* 0x000fc600000001ff */
[----:B------:R-:W-:Y:S02]  /*3c80*/  FMUL.FTZ R148, R148, UR19 ;  /* 0x0000001394947c20 */ /* 0x000fe40008410000 */
[----:B------:R-:W-:Y:S02]  /*3c90*/  @P0 HADD2.F32 R155, -RZ, R194.H0_H0 ;  /* 0x200000c2ff9b0230 */ /* 0x000fe40000004100 */
[----:B------:R-:W-:Y:S01]  /*3ca0*/  FMUL.FTZ R148, R148, UR18 ;  /* 0x0000001294947c20 */ /* 0x000fe20008410000 */
[----:B------:R-:W-:-:S03]  /*3cb0*/  @P0 HADD2.F32 R151, -RZ, R245.H0_H0 ;  /* 0x200000f5ff970230 */ /* 0x000fc60000004100 */
[-C--:B------:R-:W-:Y:S02]  /*3cc0*/  @P0 FMUL.FTZ R150, R155, R148.reuse ;  /* 0x000000949b960220 */ /* 0x080fe40000410000 */
[----:B------:R-:W-:-:S03]  /*3cd0*/  @P0 FMUL.FTZ R149, R151, R148 ;  /* 0x0000009497950220 */ /* 0x000fc60000410000 */
[----:B------:R-:W-:Y:S01]  /*3ce0*/  F2FP.F16.F32.PACK_AB R150, RZ, R150 ;  /* 0x00000096ff96723e */ /* 0x000fe200000000ff */
[----:B------:R-:W-:-:S03]  /*3cf0*/  FADD.FTZ R96, R96, R149 ;  /* 0x0000009560607221 */ /* 0x000fc60000010000 */
[----:B------:R-:W-:-:S07]  /*3d00*/  PRMT R229, R150, 0x7610, R229 ;  /* 0x0000761096e57816 */ /* 0x000fce00000000e5 */
.L_x_10051:
[----:B------:R-:W-:Y:S05]  /*3d10*/  @!P3 BRA `(.L_x_10052) ;  /* 0x00000000003cb947 */ /* 0x000fea0003800000 */
[----:B------:R-:W-:Y:S01]  /*3d20*/  @P2 FFMA.FTZ R149, R216, R153, R154 ;  /* 0x00000099d8952223 */ /* 0x000fe2000001009a */
[----:B-----5:R-:W-:Y:S02]  /*3d30*/  LOP3.LUT P0, RZ, R235, 0xff00, RZ, 0xc0, !PT ;  /* 0x0000ff00ebff7812 */ /* 0x020fe4000780c0ff */
[----:B------:R-:W-:Y:S01]  /*3d40*/  MOV R148, R57 ;  /* 0x0000003900947202 */ /* 0x000fe20000000f00 */
        /* <DEDUP_REMOVED lines=12> */
.L_x_10052:
[----:B------:R-:W-:Y:S05]  /*3e10*/  @!P3 BRA `(.L_x_10053) ;  /* 0x000000000040b947 */ /* 0x000fea0003800000 */
[----:B------:R-:W-:Y:S01]  /*3e20*/  @P2 FFMA.FTZ R149, R3, R153, R154 ;  /* 0x0000009903952223 */ /* 0x000fe2000001009a */
[----:B-----5:R-:W-:Y:S01]  /*3e30*/  LOP3.LUT P0, RZ, R235, 0xff0000, RZ, 0xc0, !PT ;  /* 0x00ff0000ebff7812 */ /* 0x020fe2000780c0ff */
[----:B------:R-:W-:Y:S01]  /*3e40*/  HFMA2 R150, -RZ, RZ, 0, 0 ;  /* 0x00000000ff967431 */ /* 0x000fe200000001ff */
[----:B------:R-:W-:Y:S01]  /*3e50*/  MOV R148, R58 ;  /* 0x0000003a00947202 */ /* 0x000fe20000000f00 */
[----:B------:R-:W-:-:S04]  /*3e60*/  @P2 FADD.FTZ R149, R0, -R149 ;  /* 0x8000009500952221 */ /* 0x000fc80000010000 */
[----:B------:R-:W-:Y:S01]  /*3e70*/  @P2 FFMA.FTZ R148, R223, R149, R58 ;  /* 0x00000095df942223 */ /* 0x000fe2000001003a */
[----:B------:R-:W-:-:S03]  /*3e80*/  MOV R149, RZ ;  /* 0x000000ff00957202 */ /* 0x000fc60000000f00 */
[----:B------:R-:W-:Y:S02]  /*3e90*/  FMUL.FTZ R148, R148, UR19 ;  /* 0x0000001394947c20 */ /* 0x000fe40008410000 */
[----:B------:R-:W-:Y:S02]  /*3ea0*/  @P0 HADD2.F32 R155, -RZ, R195.H0_H0 ;  /* 0x200000c3ff9b0230 */ /* 0x000fe40000004100 */
[----:B------:R-:W-:Y:S01]  /*3eb0*/  FMUL.FTZ R148, R148, UR18 ;  /* 0x0000001294947c20 */ /* 0x000fe20008410000 */
[----:B------:R-:W-:-:S03]  /*3ec0*/  @P0 HADD2.F32 R151, -RZ, R245.H1_H1 ;  /* 0x300000f5ff970230 */ /* 0x000fc60000004100 */
[-C--:B------:R-:W-:Y:S02]  /*3ed0*/  @P0 FMUL.FTZ R150, R155, R148.reuse ;  /* 0x000000949b960220 */ /* 0x080fe40000410000 */
[----:B------:R-:W-:-:S03]  /*3ee0*/  @P0 FMUL.FTZ R149, R151, R148 ;  /* 0x0000009497950220 */ /* 0x000fc60000410000 */
[----:B------:R-:W-:Y:S01]  /*3ef0*/  F2FP.F16.F32.PACK_AB R150, RZ, R150 ;  /* 0x00000096ff96723e */ /* 0x000fe200000000ff */
[----:B------:R-:W-:-:S03]  /*3f00*/  FADD.FTZ R98, R98, R149 ;  /* 0x0000009562627221 */ /* 0x000fc60000010000 */
[----:B------:R-:W-:-:S07]  /*3f10*/  PRMT R227, R150, 0x7610, R227 ;  /* 0x0000761096e37816 */ /* 0x000fce00000000e3 */
.L_x_10053:
[----:B------:R-:W-:Y:S05]  /*3f20*/  @!P3 BRA `(.L_x_10030) ;  /* 0x000000040084b947 */ /* 0x000fea0003800000 */
[----:B------:R-:W-:Y:S01]  /*3f30*/  @P2 FFMA.FTZ R150, R2, R153, R154 ;  /* 0x0000009902962223 */ /* 0x000fe2000001009a */
[----:B-----5:R-:W-:Y:S02]  /*3f40*/  ISETP.GE.U32.AND P0, PT, R235, 0x1000000, PT ;  /* 0x01000000eb00780c */ /* 0x020fe40003f06070 */
[----:B------:R-:W-:Y:S01]  /*3f50*/  MOV R148, R59 ;  /* 0x0000003b00947202 */ /* 0x000fe20000000f00 */
[----:B------:R-:W-:-:S04]  /*3f60*/  @P2 FADD.FTZ R150, R5, -R150 ;  /* 0x8000009605962221 */ /* 0x000fc80000010000 */
[----:B------:R-:W-:-:S04]  /*3f70*/  @P2 FFMA.FTZ R148, R223, R150, R59 ;  /* 0x00000096df942223 */ /* 0x000fc8000001003b */
[----:B------:R-:W-:Y:S02]  /*3f80*/  FMUL.FTZ R148, R148, UR19 ;  /* 0x0000001394947c20 */ /* 0x000fe40008410000 */
[----:B------:R-:W-:Y:S02]  /*3f90*/  @P0 HADD2.F32 R155, -RZ, R243.H1_H1 ;  /* 0x300000f3ff9b0230 */ /* 0x000fe40000004100 */
[----:B------:R-:W-:Y:S01]  /*3fa0*/  FMUL.FTZ R150, R148, UR18 ;  /* 0x0000001294967c20 */ /* 0x000fe20008410000 */
[----:B------:R-:W-:Y:S01]  /*3fb0*/  CS2R R148, SRZ ;  /* 0x0000000000947805 */ /* 0x000fe2000001ff00 */
[----:B------:R-:W-:Y:S02]  /*3fc0*/  @P0 HADD2.F32 R151, -RZ, R247.H1_H1 ;  /* 0x300000f7ff970230 */ /* 0x000fe40000004100 */
[----:B------:R-:W-:-:S03]  /*3fd0*/  @P0 FMUL.FTZ R149, R155, R150 ;  /* 0x000000969b950220 */ /* 0x000fc60000410000 */
[----:B------:R-:W-:Y:S02]  /*3fe0*/  @P0 FMUL.FTZ R148, R151, R150 ;  /* 0x0000009697940220 */ /* 0x000fe40000410000 */
[----:B------:R-:W-:Y:S02]  /*3ff0*/  F2FP.F16.F32.PACK_AB R149, RZ, R149 ;  /* 0x00000095ff95723e */ /* 0x000fe400000000ff */
[----:B------:R-:W-:Y:S02]  /*4000*/  FADD.FTZ R99, R99, R148 ;  /* 0x0000009463637221 */ /* 0x000fe40000010000 */
[----:B------:R-:W-:Y:S01]  /*4010*/  PRMT R226, R149, 0x7610, R226 ;  /* 0x0000761095e27816 */ /* 0x000fe200000000e2 */
[----:B------:R-:W-:Y:S06]  /*4020*/  BRA `(.L_x_10030) ;  /* 0x0000000400447947 */ /* 0x000fec0003800000 */
.L_x_10050:
[-CC-:B------:R-:W-:Y:S01]  /*4030*/  @P2 FFMA.FTZ R145, R3, R153.reuse, R154.reuse ;  /* 0x0000009903912223 */ /* 0x180fe2000001009a */
[-CC-:B------:R-:W-:Y:S01]  /*4040*/  @P2 FFMA.FTZ R144, R219, R153.reuse, R154.reuse ;  /* 0x00000099db902223 */ /* 0x180fe2000001009a */
[-CC-:B------:R-:W-:Y:S01]  /*4050*/  @P2 FFMA.FTZ R150, R2, R153.reuse, R154.reuse ;  /* 0x0000009902962223 */ /* 0x180fe2000001009a */
[----:B-----5:R-:W-:Y:S01]  /*4060*/  MOV R146, R58 ;  /* 0x0000003a00927202 */ /* 0x020fe20000000f00 */
[----:B------:R-:W-:Y:S01]  /*4070*/  @P2 FADD.FTZ R147, R0, -R145 ;  /* 0x8000009100932221 */ /* 0x000fe20000010000 */
[----:B------:R-:W-:Y:S01]  /*4080*/  @P2 FFMA.FTZ R145, R216, R153, R154 ;  /* 0x00000099d8912223 */ /* 0x000fe2000001009a */
[----:B------:R-:W-:Y:S01]  /*4090*/  @P2 FADD.FTZ R158, R5, -R150 ;  /* 0x80000096059e2221 */ /* 0x000fe20000010000 */
[----:B------:R-:W-:Y:S01]  /*40a0*/  MOV R156, R57 ;  /* 0x00000039009c7202 */ /* 0x000fe20000000f00 */
[----:B------:R-:W-:Y:S01]  /*40b0*/  @P2 FFMA.FTZ R146, R223, R147, R58 ;  /* 0x00000093df922223 */ /* 0x000fe2000001003a */
[----:B------:R-:W-:Y:S01]  /*40c0*/  @P2 FADD.FTZ R148, R214, -R145 ;  /* 0x80000091d6942221 */ /* 0x000fe20000010000 */
[----:B------:R-:W-:Y:S01]  /*40d0*/  @P2 FADD.FTZ R145, R217, -R144 ;  /* 0x80000090d9912221 */ /* 0x000fe20000010000 */
[----:B------:R-:W-:Y:S01]  /*40e0*/  MOV R147, R59 ;  /* 0x0000003b00937202 */ /* 0x000fe20000000f00 */
[C---:B------:R-:W-:Y:S01]  /*40f0*/  @P2 FFMA.FTZ R147, R223.reuse, R158, R59 ;  /* 0x0000009edf932223 */ /* 0x040fe2000001003b */
[----:B------:R-:W-:Y:S01]  /*4100*/  MOV R150, R56 ;  /* 0x0000003800967202 */ /* 0x000fe20000000f00 */
[C---:B------:R-:W-:Y:S01]  /*4110*/  @P2 FFMA.FTZ R156, R223.reuse, R148, R57 ;  /* 0x00000094df9c2223 */ /* 0x040fe20000010039 */
[----:B------:R-:W-:Y:S01]  /*4120*/  @P2 FFMA.FTZ R150, R223, R145, R56 ;  /* 0x00000091df962223 */ /* 0x000fe20000010038 */
[----:B------:R-:W-:Y:S06]  /*4130*/  @!P3 BRA `(.L_x_10054) ;  /* 0x000000000040b947 */ /* 0x000fec0003800000 */
[----:B------:R-:W-:Y:S01]  /*4140*/  LOP3.LUT P0, RZ, R235, 0xff, RZ, 0xc0, !PT ;  /* 0x000000ffebff7812 */ /* 0x000fe2000780c0ff */
[----:B------:R-:W-:-:S12]  /*4150*/  HFMA2 R151, -RZ, RZ, 0, 0 ;  /* 0x00000000ff977431 */ /* 0x000fd800000001ff */
[----:B------:R-:W0:Y:S01]  /*4160*/  @P0 LDC.64 R144, c[0x0][0x408] ;  /* 0x00010200ff900b82 */ /* 0x000e220000000a00 */
[----:B------:R-:W-:-:S07]  /*4170*/  @P0 HADD2.F32 R155, -RZ, R245.H0_H0 ;  /* 0x200000f5ff9b0230 */ /* 0x000fce0000004100 */
[----:B------:R-:W1:Y:S01]  /*4180*/  @P0 LDC.64 R148, c[0x0][0x408] ;  /* 0x00010200ff940b82 */ /* 0x000e620000000a00 */
[----:B0-----:R-:W-:-:S04]  /*4190*/  @P0 FMUL.FTZ R145, R150, R145 ;  /* 0x0000009196910220 */ /* 0x001fc80000410000 */
[----:B------:R-:W-:Y:S01]  /*41a0*/  @P0 FMUL.FTZ R145, R145, R144 ;  /* 0x0000009091910220 */ /* 0x000fe20000410000 */
[----:B------:R-:W-:Y:S02]  /*41b0*/  @P0 HADD2.F32 R144, -RZ, R194.H0_H0 ;  /* 0x200000c2ff900230 */ /* 0x000fe40000004100 */
[----:B-1----:R-:W-:-:S03]  /*41c0*/  @P0 FMUL.FTZ R149, R150, R149 ;  /* 0x0000009596950220 */ /* 0x002fc60000410000 */
[----:B------:R-:W-:Y:S01]  /*41d0*/  @P0 FMUL.FTZ R151, R144, R145 ;  /* 0x0000009190970220 */ /* 0x000fe20000410000 */
[----:B------:R-:W-:Y:S01]  /*41e0*/  MOV R145, RZ ;  /* 0x000000ff00917202 */ /* 0x000fe20000000f00 */
[----:B------:R-:W-:-:S03]  /*41f0*/  @P0 FMUL.FTZ R148, R149, R148 ;  /* 0x0000009495940220 */ /* 0x000fc60000410000 */
[----:B------:R-:W-:Y:S01]  /*4200*/  F2FP.F16.F32.PACK_AB R151, RZ, R151 ;  /* 0x00000097ff97723e */ /* 0x000fe200000000ff */
[----:B------:R-:W-:-:S03]  /*4210*/  @P0 FMUL.FTZ R145, R155, R148 ;  /* 0x000000949b910220 */ /* 0x000fc60000410000 */
[----:B------:R-:W-:Y:S01]  /*4220*/  PRMT R229, R151, 0x7610, R229 ;  /* 0x0000761097e57816 */ /* 0x000fe200000000e5 */
[----:B------:R-:W-:-:S07]  /*4230*/  FADD.FTZ R96, R96, R145 ;  /* 0x0000009160607221 */ /* 0x000fce0000010000 */
.L_x_10054:
[----:B------:R-:W-:Y:S05]  /*4240*/  @!P3 BRA `(.L_x_10055) ;  /* 0x000000000040b947 */ /* 0x000fea0003800000 */
[----:B------:R-:W-:-:S13]  /*4250*/  LOP3.LUT P0, RZ, R235, 0xff00, RZ, 0xc0, !PT ;  /* 0x0000ff00ebff7812 */ /* 0x000fda000780c0ff */
[----:B------:R-:W0:Y:S08]  /*4260*/  @P0 LDC.64 R144, c[0x0][0x408] ;  /* 0x00010200ff900b82 */ /* 0x000e300000000a00 */
[----:B------:R-:W1:Y:S01]  /*4270*/  @P0 LDC.64 R148, c[0x0][0x408] ;  /* 0x00010200ff940b82 */ /* 0x000e620000000a00 */
[----:B0-----:R-:W-:Y:S01]  /*4280*/  @P0 FMUL.FTZ R151, R156, R145 ;  /* 0x000000919c970220 */ /* 0x001fe20000410000 */
[----:B------:R-:W-:-:S03]  /*4290*/  HFMA2 R145, -RZ, RZ, 0, 0 ;  /* 0x00000000ff917431 */ /* 0x000fc600000001ff */
[----:B------:R-:W-:Y:S01]  /*42a0*/  @P0 FMUL.FTZ R151, R151, R144 ;  /* 0x0000009097970220 */ /* 0x000fe20000410000 */
[----:B------:R-:W-:Y:S02]  /*42b0*/  @P0 HADD2.F32 R144, -RZ, R243.H0_H0 ;  /* 0x200000f3ff900230 */ /* 0x000fe40000004100 */
[----:B-1----:R-:W-:-:S03]  /*42c0*/  @P0 FMUL.FTZ R149, R156, R149 ;  /* 0x000000959c950220 */ /* 0x002fc60000410000 */
[----:B------:R-:W-:Y:S01]  /*42d0*/  @P0 FMUL.FTZ R145, R144, R151 ;  /* 0x0000009790910220 */ /* 0x000fe20000410000 */
[----:B------:R-:W-:Y:S02]  /*42e0*/  @P0 HADD2.F32 R151, -RZ, R247.H0_H0 ;  /* 0x200000f7ff970230 */ /* 0x000fe40000004100 */
[----:B------:R-:W-:Y:S01]  /*42f0*/  @P0 FMUL.FTZ R148, R149, R148 ;  /* 0x0000009495940220 */ /* 0x000fe20000410000 */
[----:B------:R-:W-:Y:S02]  /*4300*/  MOV R144, RZ ;  /* 0x000000ff00907202 */ /* 0x000fe40000000f00 */
[----:B------:R-:W-:Y:S01]  /*4310*/  F2FP.F16.F32.PACK_AB R145, RZ, R145 ;  /* 0x00000091ff91723e */ /* 0x000fe200000000ff */
[----:B------:R-:W-:-:S03]  /*4320*/  @P0 FMUL.FTZ R144, R151, R148 ;  /* 0x0000009497900220 */ /* 0x000fc60000410000 */
[----:B------:R-:W-:Y:S01]  /*4330*/  PRMT R228, R145, 0x7610, R228 ;  /* 0x0000761091e47816 */ /* 0x000fe200000000e4 */
[----:B------:R-:W-:-:S07]  /*4340*/  FADD.FTZ R97, R97, R144 ;  /* 0x0000009061617221 */ /* 0x000fce0000010000 */
.L_x_10055:
[----:B------:R-:W-:Y:S05]  /*4350*/  @!P3 BRA `(.L_x_10056) ;  /* 0x000000000040b947 */ /* 0x000fea0003800000 */
[----:B------:R-:W-:Y:S01]  /*4360*/  LOP3.LUT P0, RZ, R235, 0xff0000, RZ, 0xc0, !PT ;  /* 0x00ff0000ebff7812 */ /* 0x000fe2000780c0ff */
[----:B------:R-:W-:-:S12]  /*4370*/  HFMA2 R151, -RZ, RZ, 0, 0 ;  /* 0x00000000ff977431 */ /* 0x000fd800000001ff */
[----:B------:R-:W0:Y:S01]  /*4380*/  @P0 LDC.64 R144, c[0x0][0x408] ;  /* 0x00010200ff900b82 */ /* 0x000e220000000a00 */
[----:B------:R-:W-:-:S07]  /*4390*/  @P0 HADD2.F32 R155, -RZ, R195.H0_H0 ;  /* 0x200000c3ff9b0230 */ /* 0x000fce0000004100 */
[----:B------:R-:W1:Y:S01]  /*43a0*/  @P0 LDC.64 R148, c[0x0][0x408] ;  /* 0x00010200ff940b82 */ /* 0x000e620000000a00 */
[----:B0-----:R-:W-:-:S04]  /*43b0*/  @P0 FMUL.FTZ R145, R146, R145 ;  /* 0x0000009192910220 */ /* 0x001fc80000410000 */
[----:B------:R-:W-:Y:S01]  /*43c0*/  @P0 FMUL.FTZ R144, R145, R144 ;  /* 0x0000009091900220 */ /* 0x000fe20000410000 */
[----:B------:R-:W-:Y:S01]  /*43d0*/  MOV R145, RZ ;  /* 0x000000ff00917202 */ /* 0x000fe20000000f00 */
[----:B-1----:R-:W-:Y:S02]  /*43e0*/  @P0 FMUL.FTZ R149, R146, R149 ;  /* 0x0000009592950220 */ /* 0x002fe40000410000 */
[----:B------:R-:W-:Y:S02]  /*43f0*/  @P0 FMUL.FTZ R151, R155, R144 ;  /* 0x000000909b970220 */ /* 0x000fe40000410000 */
[----:B------:R-:W-:Y:S01]  /*4400*/  @P0 FMUL.FTZ R148, R149, R148 ;  /* 0x0000009495940220 */ /* 0x000fe20000410000 */
[----:B------:R-:W-:Y:S02]  /*4410*/  @P0 HADD2.F32 R149, -RZ, R245.H1_H1 ;  /* 0x300000f5ff950230 */ /* 0x000fe40000004100 */
[----:B------:R-:W-:-:S03]  /*4420*/  F2FP.F16.F32.PACK_AB R151, RZ, R151 ;  /* 0x00000097ff97723e */ /* 0x000fc600000000ff */
[----:B------:R-:W-:Y:S01]  /*4430*/  @P0 FMUL.FTZ R145, R149, R148 ;  /* 0x0000009495910220 */ /* 0x000fe20000410000 */
[----:B------:R-:W-:-:S03]  /*4440*/  PRMT R227, R151, 0x7610, R227 ;  /* 0x0000761097e37816 */ /* 0x000fc600000000e3 */
[----:B------:R-:W-:-:S07]  /*4450*/  FADD.FTZ R98, R98, R145 ;  /* 0x0000009162627221 */ /* 0x000fce0000010000 */
.L_x_10056:
[----:B------:R-:W-:Y:S02]  /*4460*/  MOV R145, R156 ;  /* 0x0000009c00917202 */ /* 0x000fe40000000f00 */
[----:B------:R-:W-:Y:S01]  /*4470*/  MOV R144, R150 ;  /* 0x0000009600907202 */ /* 0x000fe20000000f00 */
[----:B------:R-:W-:Y:S06]  /*4480*/  @!P3 BRA `(.L_x_10030) ;  /* 0x00000000002cb947 */ /* 0x000fec0003800000 */
        /* <DEDUP_REMOVED lines=11> */
.L_x_10030:
        /* <DEDUP_REMOVED lines=16> */
.L_x_10057:
        /* <DEDUP_REMOVED lines=9> */
.L_x_10058:
        /* <DEDUP_REMOVED lines=10> */
[C---:B------:R-:W-:Y:S01]  /*4770*/  @P2 FFMA.FTZ R146, R223.reuse, R147, R54 ;  /* 0x00000093df922223 */ /* 0x040fe20000010036 */
        /* <DEDUP_REMOVED lines=19> */
[----:B------:R-:W-:Y:S02]  /*48b0*/  @P4 HADD2.F32 R149, -RZ, R245.H0_H0 ;  /* 0x200000f5ff954230 */ /* 0x000fe40000004100 */
[----:B------:R-:W-:-:S03]  /*48c0*/  F2FP.F16.F32.PACK_AB R151, RZ, R151 ;  /* 0x00000097ff97723e */ /* 0x000fc600000000ff */
[----:B------:R-:W-:Y:S01]  /*48d0*/  @P4 FMUL.FTZ R145, R149, R148 ;  /* 0x0000009495914220 */ /* 0x000fe20000410000 */
[----:B------:R-:W-:-:S03]  /*48e0*/  PRMT R229, R151, 0x7610, R229 ;  /* 0x0000761097e57816 */ /* 0x000fc600000000e5 */
[----:B------:R-:W-:-:S07]  /*48f0*/  FADD.FTZ R92, R92, R145 ;  /* 0x000000915c5c7221 */ /* 0x000fce0000010000 */
.L_x_10061:
[----:B------:R-:W-:Y:S05]  /*4900*/  @!P3 BRA `(.L_x_10062) ;  /* 0x00000000003cb947 */ /* 0x000fea0003800000 */
[----:B------:R-:W-:-:S13]  /*4910*/  LOP3.LUT P4, RZ, R233, 0xff00, RZ, 0xc0, !PT ;  /* 0x0000ff00e9ff7812 */ /* 0x000fda000788c0ff */
[----:B------:R-:W0:Y:S01]  /*4920*/  @P4 LDC.64 R144, c[0x0][0x408] ;  /* 0x00010200ff904b82 */ /* 0x000e220000000a00 */
[----:B------:R-:W-:-:S07]  /*4930*/  @P4 HADD2.F32 R151, -RZ, R239.H0_H0 ;  /* 0x200000efff974230 */ /* 0x000fce0000004100 */
[----:B------:R-:W1:Y:S01]  /*4940*/  @P4 LDC.64 R148, c[0x0][0x408] ;  /* 0x00010200ff944b82 */ /* 0x000e620000000a00 */
[----:B0-----:R-:W-:-:S04]  /*4950*/  @P4 FMUL.FTZ R155, R156, R145 ;  /* 0x000000919c9b4220 */ /* 0x001fc80000410000 */
[----:B------:R-:W-:Y:S01]  /*4960*/  @P4 FMUL.FTZ R158, R155, R144 ;  /* 0x000000909b9e4220 */ /* 0x000fe20000410000 */
[----:B------:R-:W-:Y:S01]  /*4970*/  CS2R R144, SRZ ;  /* 0x0000000000907805 */ /* 0x000fe2000001ff00 */
        /* <DEDUP_REMOVED lines=8> */
.L_x_10062:
        /* <DEDUP_REMOVED lines=17> */
.L_x_10063:
        /* <DEDUP_REMOVED lines=15> */
.L_x_10060:
        /* <DEDUP_REMOVED lines=17> */
.L_x_10065:
[----:B------:R-:W-:Y:S05]  /*4d10*/  @!P3 BRA `(.L_x_10066) ;  /* 0x00000000003cb947 */ /* 0x000fea0003800000 */
[----:B-1----:R-:W-:Y:S01]  /*4d20*/  @P2 FFMA.FTZ R150, R6, R153, R154 ;  /* 0x0000009906962223 */ /* 0x002fe2000001009a */
[----:B-----5:R-:W-:Y:S02]  /*4d30*/  LOP3.LUT P4, RZ, R233, 0xff00, RZ, 0xc0, !PT ;  /* 0x0000ff00e9ff7812 */ /* 0x020fe4000788c0ff */
[----:B0-----:R-:W-:Y:S01]  /*4d40*/  MOV R148, R53 ;  /* 0x0000003500947202 */ /* 0x001fe20000000f00 */
        /* <DEDUP_REMOVED lines=12> */
.L_x_10066:
        /* <DEDUP_REMOVED lines=17> */
.L_x_10067:
[----:B------:R-:W-:Y:S05]  /*4f20*/  @!P3 BRA `(.L_x_10064) ;  /* 0x000000100058b947 */ /* 0x000fea0003800000 */
[----:B-1----:R-:W-:Y:S01]  /*4f30*/  @P2 FFMA.FTZ R150, R10, R153, R154 ;  /* 0x000000990a962223 */ /* 0x002fe2000001009a */
[----:B-----5:R-:W-:Y:S02]  /*4f40*/  ISETP.GE.U32.AND P4, PT, R233, 0x1000000, PT ;  /* 0x01000000e900780c */ /* 0x020fe40003f86070 */
[----:B0-----:R-:W-:Y:S01]  /*4f50*/  MOV R148, R55 ;  /* 0x0000003700947202 */ /* 0x001fe20000000f00 */
        /* <DEDUP_REMOVED lines=13> */
.L_x_10059:
        /* <DEDUP_REMOVED lines=15> */
.L_x_10071:
[----:B------:R-:W-:Y:S05]  /*5120*/  BSYNC.RECONVERGENT B0 ;  /* 0x0000000000007941 */ /* 0x000fea0003800200 */
.L_x_10070:
        /* <DEDUP_REMOVED lines=13> */
.L_x_10073:
[----:B------:R-:W-:Y:S05]  /*5200*/  BSYNC.RECONVERGENT B0 ;  /* 0x0000000000007941 */ /* 0x000fea0003800200 */
.L_x_10072:
[----:B------:R-:W-:Y:S02]  /*5210*/  F2FP.F16.F32.PACK_AB R144, RZ, R92 ;  /* 0x0000005cff90723e */ /* 0x000fe400000000ff */
[----:B------:R-:W-:Y:S02]  /*5220*/  MOV R92, R145 ;  /* 0x00000091005c7202 */ /* 0x000fe40000000f00 */
[----:B------:R-:W-:-:S07]  /*5230*/  PRMT R229, R144, 0x7610, R229 ;  /* 0x0000761090e57816 */ /* 0x000fce00000000e5 */
.L_x_10069:
[----:B------:R-:W-:Y:S05]  /*5240*/  @!P3 BRA `(.L_x_10074) ;  /* 0x00000000007cb947 */ /* 0x000fea0003800000 */
[----:B-----5:R-:W-:Y:S01]  /*5250*/  LOP3.LUT P4, RZ, R233, 0xff00, RZ, 0xc0, !PT ;  /* 0x0000ff00e9ff7812 */ /* 0x020fe2000788c0ff */
[----:B------:R-:W-:Y:S01]  /*5260*/  BSSY.RECONVERGENT B0, `(.L_x_10075) ;  /* 0x000000c000007945 */ /* 0x000fe20003800200 */
[----:B0-----:R-:W-:-:S11]  /*5270*/  HFMA2 R144, -RZ, RZ, 0, 0 ;  /* 0x00000000ff907431 */ /* 0x001fd600000001ff */
        /* <DEDUP_REMOVED lines=10> */
.L_x_10076:
[----:B------:R-:W-:Y:S05]  /*5320*/  BSYNC.RECONVERGENT B0 ;  /* 0x0000000000007941 */ /* 0x000fea0003800200 */
.L_x_10075:
[----:B------:R-:W-:Y:S01]  /*5330*/  BSSY.RECONVERGENT B0, `(.L_x_10077) ;  /* 0x000000d000007945 */ /* 0x000fe20003800200 */
[----:B------:R-:W-:Y:S01]  /*5340*/  FADD.FTZ R144, R93, R144 ;  /* 0x000000905d907221 */ /* 0x000fe20000010000 */
[----:B------:R-:W-:Y:S02]  /*5350*/  MOV R93, RZ ;  /* 0x000000ff005d7202 */ /* 0x000fe40000000f00 */
        /* <DEDUP_REMOVED lines=10> */
.L_x_10078:
[----:B------:R-:W-:Y:S05]  /*5400*/  BSYNC.RECONVERGENT B0 ;  /* 0x0000000000007941 */ /* 0x000fea0003800200 */
.L_x_10077:
[----:B------:R-:W-:Y:S02]  /*5410*/  F2FP.F16.F32.PACK_AB R145, RZ, R93 ;  /* 0x0000005dff91723e */ /* 0x000fe400000000ff */
[----:B------:R-:W-:Y:S02]  /*5420*/  MOV R93, R144 ;  /* 0x00000090005d7202 */ /* 0x000fe40000000f00 */
[----:B------:R-:W-:-:S07]  /*5430*/  PRMT R228, R145, 0x7610, R228 ;  /* 0x0000761091e47816 */ /* 0x000fce00000000e4 */
.L_x_10074:
        /* <DEDUP_REMOVED lines=14> */
.L_x_10081:
[----:B------:R-:W-:Y:S05]  /*5520*/  BSYNC.RECONVERGENT B0 ;  /* 0x0000000000007941 */ /* 0x000fea0003800200 */
.L_x_10080:
        /* <DEDUP_REMOVED lines=13> */
.L_x_10083:
[----:B------:R-:W-:Y:S05]  /*5600*/  BSYNC.RECONVERGENT B0 ;  /* 0x0000000000007941 */ /* 0x000fea0003800200 */
.L_x_10082:
[----:B------:R-:W-:Y:S02]  /*5610*/  F2FP.F16.F32.PACK_AB R144, RZ, R94 ;  /* 0x0000005eff90723e */ /* 0x000fe400000000ff */
[----:B------:R-:W-:Y:S02]  /*5620*/  MOV R94, R145 ;  /* 0x00000091005e7202 */ /* 0x000fe40000000f00 */
[----:B------:R-:W-:-:S07]  /*5630*/  PRMT R227, R144, 0x7610, R227 ;  /* 0x0000761090e37816 */ /* 0x000fce00000000e3 */
.L_x_10079:
[-CC-:B0-----:R-:W-:Y:S01]  /*5640*/  FFMA.FTZ R146, R10, R153.reuse, R154.reuse ;  /* 0x000000990a927223 */ /* 0x181fe2000001009a */
[-CC-:B------:R-:W-:Y:S01]  /*5650*/  FFMA.FTZ R144, R6, R153.reuse, R154.reuse ;  /* 0x0000009906907223 */ /* 0x180fe2000001009a */
[-CC-:B------:R-:W-:Y:S01]  /*5660*/  FFMA.FTZ R145, R9, R153.reuse, R154.reuse ;  /* 0x0000009909917223 */ /* 0x180fe2000001009a */
[----:B------:R-:W-:Y:S01]  /*5670*/  FFMA.FTZ R147, R7, R153, R154 ;  /* 0x0000009907937223 */ /* 0x000fe2000001009a */
[----:B------:R-:W-:Y:S01]  /*5680*/  FADD.FTZ R156, R15, -R146 ;  /* 0x800000920f9c7221 */ /* 0x000fe20000010000 */
[----:B-1----:R-:W-:Y:S01]  /*5690*/  FADD.FTZ R148, R11, -R144 ;  /* 0x800000900b947221 */ /* 0x002fe20000010000 */
        /* <DEDUP_REMOVED lines=31> */
.L_x_10068:
        /* <DEDUP_REMOVED lines=14> */
.L_x_10086:
[----:B------:R-:W-:Y:S05]  /*5970*/  BSYNC.RECONVERGENT B0 ;  /* 0x0000000000007941 */ /* 0x000fea0003800200 */
.L_x_10085:
        /* <DEDUP_REMOVED lines=13> */
.L_x_10088:
[----:B------:R-:W-:Y:S05]  /*5a50*/  BSYNC.RECONVERGENT B0 ;  /* 0x0000000000007941 */ /* 0x000fea0003800200 */
.L_x_10087:
[----:B------:R-:W-:Y:S02]  /*5a60*/  F2FP.F16.F32.PACK_AB R148, RZ, R92 ;  /* 0x0000005cff94723e */ /* 0x000fe400000000ff */
[----:B------:R-:W-:Y:S02]  /*5a70*/  MOV R92, R149 ;  /* 0x00000095005c7202 */ /* 0x000fe40000000f00 */
[----:B------:R-:W-:-:S07]  /*5a80*/  PRMT R229, R148, 0x7610, R229 ;  /* 0x0000761094e57816 */ /* 0x000fce00000000e5 */
.L_x_10084:
        /* <DEDUP_REMOVED lines=14> */
.L_x_10091:
[----:B------:R-:W-:Y:S05]  /*5b70*/  BSYNC.RECONVERGENT B0 ;  /* 0x0000000000007941 */ /* 0x000fea0003800200 */
.L_x_10090:
        /* <DEDUP_REMOVED lines=13> */
.L_x_10093:
[----:B------:R-:W-:Y:S05]  /*5c50*/  BSYNC.RECONVERGENT B0 ;  /* 0x0000000000007941 */ /* 0x000fea0003800200 */
.L_x_10092:
[----:B------:R-:W-:Y:S02]  /*5c60*/  F2FP.F16.F32.PACK_AB R149, RZ, R93 ;  /* 0x0000005dff95723e */ /* 0x000fe400000000ff */
[----:B------:R-:W-:Y:S02]  /*5c70*/  MOV R93, R148 ;  /* 0x00000094005d7202 */ /* 0x000fe40000000f00 */
[----:B------:R-:W-:-:S07]  /*5c80*/  PRMT R228, R149, 0x7610, R228 ;  /* 0x0000761095e47816 */ /* 0x000fce00000000e4 */
.L_x_10089:
        /* <DEDUP_REMOVED lines=14> */
.L_x_10096:
[----:B------:R-:W-:Y:S05]  /*5d70*/  BSYNC.RECONVERGENT B0 ;  /* 0x0000000000007941 */ /* 0x000fea0003800200 */
.L_x_10095:
        /* <DEDUP_REMOVED lines=13> */
.L_x_10098:
[----:B------:R-:W-:Y:S05]  /*5e50*/  BSYNC.RECONVERGENT B0 ;  /* 0x0000000000007941 */ /* 0x000fea0003800200 */
.L_x_10097:
[----:B------:R-:W-:Y:S02]  /*5e60*/  F2FP.F16.F32.PACK_AB R148, RZ, R94 ;  /* 0x0000005eff94723e */ /* 0x000fe400000000ff */
[----:B------:R-:W-:Y:S02]  /*5e70*/  MOV R94, R149 ;  /* 0x00000095005e7202 */ /* 0x000fe40000000f00 */
[----:B------:R-:W-:-:S07]  /*5e80*/  PRMT R227, R148, 0x7610, R227 ;  /* 0x0000761094e37816 */ /* 0x000fce00000000e3 */
.L_x_10094:
[----:B------:R-:W-:Y:S05]  /*5e90*/  @!P3 BRA `(.L_x_10064) ;  /* 0x00000000007cb947 */ /* 0x000fea0003800000 */
[----:B-----5:R-:W-:Y:S01]  /*5ea0*/  ISETP.GE.U32.AND P4, PT, R233, 0x1000000, PT ;  /* 0x01000000e900780c */ /* 0x020fe20003f86070 */
[----:B------:R-:W-:Y:S01]  /*5eb0*/  BSSY.RECONVERGENT B0, `(.L_x_10099) ;  /* 0x000000c000007945 */ /* 0x000fe20003800200 */
[----:B01----:R-:W-:-:S11]  /*5ec0*/  HFMA2 R148, -RZ, RZ, 0, 0 ;  /* 0x00000000ff947431 */ /* 0x003fd600000001ff */
        /* <DEDUP_REMOVED lines=10> */
.L_x_10100:
[----:B------:R-:W-:Y:S05]  /*5f70*/  BSYNC.RECONVERGENT B0 ;  /* 0x0000000000007941 */ /* 0x000fea0003800200 */
.L_x_10099:
        /* <DEDUP_REMOVED lines=13> */
.L_x_10102:
[----:B------:R-:W-:Y:S05]  /*6050*/  BSYNC.RECONVERGENT B0 ;  /* 0x0000000000007941 */ /* 0x000fea0003800200 */
.L_x_10101:
[----:B------:R-:W-:Y:S02]  /*6060*/  F2FP.F16.F32.PACK_AB R149, RZ, R95 ;  /* 0x0000005fff95723e */ /* 0x000fe400000000ff */
[----:B------:R-:W-:Y:S02]  /*6070*/  MOV R95, R148 ;  /* 0x00000094005f7202 */ /* 0x000fe40000000f00 */
[----:B------:R-:W-:-:S07]  /*6080*/  PRMT R226, R149, 0x7610, R226 ;  /* 0x0000761095e27816 */ /* 0x000fce00000000e2 */
.L_x_10064:
        /* <DEDUP_REMOVED lines=14> */
.L_x_10103:
        /* <DEDUP_REMOVED lines=9> */
.L_x_10104:
        /* <DEDUP_REMOVED lines=35> */
.L_x_10107:
        /* <DEDUP_REMOVED lines=16> */
.L_x_10108:
        /* <DEDUP_REMOVED lines=17> */
.L_x_10109:
        /* <DEDUP_REMOVED lines=15> */
.L_x_10106:
        /* <DEDUP_REMOVED lines=17> */
.L_x_10111:
        /* <DEDUP_REMOVED lines=16> */
.L_x_10112:
        /* <DEDUP_REMOVED lines=17> */
.L_x_10113:
        /* <DEDUP_REMOVED lines=17> */
.L_x_10105:
        /* <DEDUP_REMOVED lines=15> */
.L_x_10117:
[----:B------:R-:W-:Y:S05]  /*6c50*/  BSYNC.RECONVERGENT B0 ;  /* 0x0000000000007941 */ /* 0x000fea0003800200 */
.L_x_10116:
        /* <DEDUP_REMOVED lines=13> */
.L_x_10119:
[----:B------:R-:W-:Y:S05]  /*6d30*/  BSYNC.RECONVERGENT B0 ;  /* 0x0000000000007941 */ /* 0x000fea0003800200 */
.L_x_10118:
[----:B------:R-:W-:Y:S02]  /*6d40*/  F2FP.F16.F32.PACK_AB R144, RZ, R88 ;  /* 0x00000058ff90723e */ /* 0x000fe400000000ff */
[----:B------:R-:W-:Y:S02]  /*6d50*/  MOV R88, R145 ;  /* 0x0000009100587202 */ /* 0x000fe40000000f00 */
[----:B------:R-:W-:-:S07]  /*6d60*/  PRMT R229, R144, 0x7610, R229 ;  /* 0x0000761090e57816 */ /* 0x000fce00000000e5 */
.L_x_10115:
        /* <DEDUP_REMOVED lines=14> */
.L_x_10122:
[----:B------:R-:W-:Y:S05]  /*6e50*/  BSYNC.RECONVERGENT B0 ;  /* 0x0000000000007941 */ /* 0x000fea0003800200 */
.L_x_10121:
        /* <DEDUP_REMOVED lines=13> */
.L_x_10124:
[----:B------:R-:W-:Y:S05]  /*6f30*/  BSYNC.RECONVERGENT B0 ;  /* 0x0000000000007941 */ /* 0x000fea0003800200 */
.L_x_10123:
[----:B------:R-:W-:Y:S02]  /*6f40*/  F2FP.F16.F32.PACK_AB R145, RZ, R89 ;  /* 0x00000059ff91723e */ /* 0x000fe400000000ff */
[----:B------:R-:W-:Y:S02]  /*6f50*/  MOV R89, R144 ;  /* 0x0000009000597202 */ /* 0x000fe40000000f00 */
[----:B------:R-:W-:-:S07]  /*6f60*/  PRMT R228, R145, 0x7610, R228 ;  /* 0x0000761091e47816 */ /* 0x000fce00000000e4 */
.L_x_10120:
        /* <DEDUP_REMOVED lines=14> */
.L_x_10127:
[----:B------:R-:W-:Y:S05]  /*7050*/  BSYNC.RECONVERGENT B0 ;  /* 0x0000000000007941 */ /* 0x000fea0003800200 */
.L_x_10126:
        /* <DEDUP_REMOVED lines=13> */
.L_x_10129:
[----:B------:R-:W-:Y:S05]  /*7130*/  BSYNC.RECONVERGENT B0 ;  /* 0x0000000000007941 */ /* 0x000fea0003800200 */
.L_x_10128:
[----:B------:R-:W-:Y:S02]  /*7140*/  F2FP.F16.F32.PACK_AB R144, RZ, R90 ;  /* 0x0000005aff90723e */ /* 0x000fe400000000ff */
[----:B------:R-:W-:Y:S02]  /*7150*/  MOV R90, R145 ;  /* 0x00000091005a7202 */ /* 0x000fe40000000f00 */
[----:B------:R-:W-:-:S07]  /*7160*/  PRMT R227, R144, 0x7610, R227 ;  /* 0x0000761090e37816 */ /* 0x000fce00000000e3 */
.L_x_10125:
        /* <DEDUP_REMOVED lines=18> */
[----:B-----5:R-:W-:-:S13]  /*7290*/  ISETP.GE.U32.AND P4, PT, R232, 0x1000000, PT ;  /* 0x01000000e800780c */ /* 0x020fda0003f86070 */
[----:B------:R-:W0:Y:S01]  /*72a0*/  @P4 LDC.64 R148, c[0x0][0x408] ;  /* 0x00010200ff944b82 */ /* 0x000e220000000a00 */
[----:B------:R-:W-:-:S07]  /*72b0*/  @P4 HADD2.F32 R155, -RZ, R237.H1_H1 ;  /* 0x300000edff9b4230 */ /* 0x000fce0000004100 */
[----:B------:R-:W1:Y:S01]  /*72c0*/  @P4 LDC.64 R150, c[0x0][0x408] ;  /* 0x00010200ff964b82 */ /* 0x000e620000000a00 */
[----:B0-----:R-:W-:-:S04]  /*72d0*/  @P4 FMUL.FTZ R157, R147, R149 ;  /* 0x00000095939d4220 */ /* 0x001fc80000410000 */
[----:B------:R-:W-:Y:S01]  /*72e0*/  @P4 FMUL.FTZ R156, R157, R148 ;  /* 0x000000949d9c4220 */ /* 0x000fe20000410000 */
[----:B------:R-:W-:Y:S01]  /*72f0*/  CS2R R148, SRZ ;  /* 0x0000000000947805 */ /* 0x000fe2000001ff00 */
[----:B-1----:R-:W-:Y:S02]  /*7300*/  @P4 FMUL.FTZ R151, R147, R151 ;  /* 0x0000009793974220 */ /* 0x002fe40000410000 */
[----:B------:R-:W-:Y:S02]  /*7310*/  @P4 FMUL.FTZ R149, R155, R156 ;  /* 0x0000009c9b954220 */ /* 0x000fe40000410000 */
[----:B------:R-:W-:Y:S01]  /*7320*/  @P4 FMUL.FTZ R150, R151, R150 ;  /* 0x0000009697964220 */ /* 0x000fe20000410000 */
[----:B------:R-:W-:Y:S02]  /*7330*/  @P4 HADD2.F32 R151, -RZ, R247.H1_H1 ;  /* 0x300000f7ff974230 */ /* 0x000fe40000004100 */
[----:B------:R-:W-:-:S03]  /*7340*/  F2FP.F16.F32.PACK_AB R149, RZ, R149 ;  /* 0x00000095ff95723e */ /* 0x000fc600000000ff */
[----:B------:R-:W-:Y:S01]  /*7350*/  @P4 FMUL.FTZ R148, R151, R150 ;  /* 0x0000009697944220 */ /* 0x000fe20000410000 */
[----:B------:R-:W-:-:S03]  /*7360*/  PRMT R226, R149, 0x7610, R226 ;  /* 0x0000761095e27816 */ /* 0x000fc600000000e2 */
[----:B------:R-:W-:Y:S01]  /*7370*/  FADD.FTZ R91, R91, R148 ;  /* 0x000000945b5b7221 */ /* 0x000fe20000010000 */
[----:B------:R-:W-:Y:S06]  /*7380*/  BRA `(.L_x_10110) ;  /* 0x0000000800007947 */ /* 0x000fec0003800000 */
.L_x_10114:
        /* <DEDUP_REMOVED lines=14> */
.L_x_10132:
[----:B------:R-:W-:Y:S05]  /*7470*/  BSYNC.RECONVERGENT B0 ;  /* 0x0000000000007941 */ /* 0x000fea0003800200 */
.L_x_10131:
        /* <DEDUP_REMOVED lines=13> */
.L_x_10134:
[----:B------:R-:W-:Y:S05]  /*7550*/  BSYNC.RECONVERGENT B0 ;  /* 0x0000000000007941 */ /* 0x000fea0003800200 */
.L_x_10133:
[----:B------:R-:W-:Y:S02]  /*7560*/  F2FP.F16.F32.PACK_AB R148, RZ, R88 ;  /* 0x00000058ff94723e */ /* 0x000fe400000000ff */
[----:B------:R-:W-:Y:S02]  /*7570*/  MOV R88, R149 ;  /* 0x0000009500587202 */ /* 0x000fe40000000f00 */
[----:B------:R-:W-:-:S07]  /*7580*/  PRMT R229, R148, 0x7610, R229 ;  /* 0x0000761094e57816 */ /* 0x000fce00000000e5 */
.L_x_10130:
        /* <DEDUP_REMOVED lines=14> */
.L_x_10137:
[----:B------:R-:W-:Y:S05]  /*7670*/  BSYNC.RECONVERGENT B0 ;  /* 0x0000000000007941 */ /* 0x000fea0003800200 */
.L_x_10136:
        /* <DEDUP_REMOVED lines=13> */
.L_x_10139:
[----:B------:R-:W-:Y:S05]  /*7750*/  BSYNC.RECONVERGENT B0 ;  /* 0x0000000000007941 */ /* 0x000fea0003800200 */
.L_x_10138:
[----:B------:R-:W-:Y:S02]  /*7760*/  F2FP.F16.F32.PACK_AB R149, RZ, R89 ;  /* 0x00000059ff95723e */ /* 0x000fe400000000ff */
[----:B------:R-:W-:Y:S02]  /*7770*/  MOV R89, R148 ;  /* 0x0000009400597202 */ /* 0x000fe40000000f00 */
[----:B------:R-:W-:-:S07]  /*7780*/  PRMT R228, R149, 0x7610, R228 ;  /* 0x0000761095e47816 */ /* 0x000fce00000000e4 */
.L_x_10135:
        /* <DEDUP_REMOVED lines=14> */
.L_x_10142:
[----:B------:R-:W-:Y:S05]  /*7870*/  BSYNC.RECONVERGENT B0 ;  /* 0x0000000000007941 */ /* 0x000fea0003800200 */
.L_x_10141:
        /* <DEDUP_REMOVED lines=13> */
.L_x_10144:
[----:B------:R-:W-:Y:S05]  /*7950*/  BSYNC.RECONVERGENT B0 ;  /* 0x0000000000007941 */ /* 0x000fea0003800200 */
.L_x_10143:
[----:B------:R-:W-:Y:S02]  /*7960*/  F2FP.F16.F32.PACK_AB R148, RZ, R90 ;  /* 0x0000005aff94723e */ /* 0x000fe400000000ff */
[----:B------:R-:W-:Y:S02]  /*7970*/  MOV R90, R149 ;  /* 0x00000095005a7202 */ /* 0x000fe40000000f00 */
[----:B------:R-:W-:-:S07]  /*7980*/  PRMT R227, R148, 0x7610, R227 ;  /* 0x0000761094e37816 */ /* 0x000fce00000000e3 */
.L_x_10140:
        /* <DEDUP_REMOVED lines=14> */
.L_x_10146:
[----:B------:R-:W-:Y:S05]  /*7a70*/  BSYNC.RECONVERGENT B0 ;  /* 0x0000000000007941 */ /* 0x000fea0003800200 */
.L_x_10145:
        /* <DEDUP_REMOVED lines=13> */
.L_x_10148:
[----:B------:R-:W-:Y:S05]  /*7b50*/  BSYNC.RECONVERGENT B0 ;  /* 0x0000000000007941 */ /* 0x000fea0003800200 */
.L_x_10147:
[----:B------:R-:W-:Y:S02]  /*7b60*/  F2FP.F16.F32.PACK_AB R149, RZ, R91 ;  /* 0x0000005bff95723e */ /* 0x000fe400000000ff */
[----:B------:R-:W-:Y:S02]  /*7b70*/  MOV R91, R148 ;  /* 0x00000094005b7202 */ /* 0x000fe40000000f00 */
[----:B------:R-:W-:-:S07]  /*7b80*/  PRMT R226, R149, 0x7610, R226 ;  /* 0x0000761095e27816 */ /* 0x000fce00000000e2 */
.L_x_10110:
        /* <DEDUP_REMOVED lines=14> */
.L_x_10149:
        /* <DEDUP_REMOVED lines=9> */
.L_x_10150:
        /* <DEDUP_REMOVED lines=35> */
.L_x_10153:
        /* <DEDUP_REMOVED lines=16> */
.L_x_10154:
        /* <DEDUP_REMOVED lines=17> */
.L_x_10155:
        /* <DEDUP_REMOVED lines=15> */
.L_x_10152:
        /* <DEDUP_REMOVED lines=17> */
.L_x_10157:
        /* <DEDUP_REMOVED lines=16> */
.L_x_10158:
        /* <DEDUP_REMOVED lines=17> */
.L_x_10159:
        /* <DEDUP_REMOVED lines=17> */
.L_x_10151:
        /* <DEDUP_REMOVED lines=15> */
.L_x_10163:
[----:B------:R-:W-:Y:S05]  /*8750*/  BSYNC.RECONVERGENT B0 ;  /* 0x0000000000007941 */ /* 0x000fea0003800200 */
.L_x_10162:
        /* <DEDUP_REMOVED lines=13> */
.L_x_10165:
[----:B------:R-:W-:Y:S05]  /*8830*/  BSYNC.RECONVERGENT B0 ;  /* 0x0000000000007941 */ /* 0x000fea0003800200 */
.L_x_10164:
[----:B------:R-:W-:Y:S02]  /*8840*/  F2FP.F16.F32.PACK_AB R144, RZ, R84 ;  /* 0x00000054ff90723e */ /* 0x000fe400000000ff */
[----:B------:R-:W-:Y:S02]  /*8850*/  MOV R84, R145 ;  /* 0x0000009100547202 */ /* 0x000fe40000000f00 */
[----:B------:R-:W-:-:S07]  /*8860*/  PRMT R229, R144, 0x7610, R229 ;  /* 0x0000761090e57816 */ /* 0x000fce00000000e5 */
.L_x_10161:
        /* <DEDUP_REMOVED lines=14> */
.L_x_10168:
[----:B------:R-:W-:Y:S05]  /*8950*/  BSYNC.RECONVERGENT B0 ;  /* 0x0000000000007941 */ /* 0x000fea0003800200 */
.L_x_10167:
        /* <DEDUP_REMOVED lines=13> */
.L_x_10170:
[----:B------:R-:W-:Y:S05]  /*8a30*/  BSYNC.RECONVERGENT B0 ;  /* 0x0000000000007941 */ /* 0x000fea0003800200 */
.L_x_10169:
[----:B------:R-:W-:Y:S02]  /*8a40*/  F2FP.F16.F32.PACK_AB R145, RZ, R85 ;  /* 0x00000055ff91723e */ /* 0x000fe400000000ff */
[----:B------:R-:W-:Y:S02]  /*8a50*/  MOV R85, R144 ;  /* 0x0000009000557202 */ /* 0x000fe40000000f00 */
[----:B------:R-:W-:-:S07]  /*8a60*/  PRMT R228, R145, 0x7610, R228 ;  /* 0x0000761091e47816 */ /* 0x000fce00000000e4 */
.L_x_10166:
        /* <DEDUP_REMOVED lines=14> */
.L_x_10173:
[----:B------:R-:W-:Y:S05]  /*8b50*/  BSYNC.RECONVERGENT B0 ;  /* 0x0000000000007941 */ /* 0x000fea0003800200 */
.L_x_10172:
        /* <DEDUP_REMOVED lines=13> */
.L_x_10175:
[----:B------:R-:W-:Y:S05]  /*8c30*/  BSYNC.RECONVERGENT B0 ;  /* 0x0000000000007941 */ /* 0x000fea0003800200 */
.L_x_10174:
[----:B------:R-:W-:Y:S02]  /*8c40*/  F2FP.F16.F32.PACK_AB R144, RZ, R86 ;  /* 0x00000056ff90723e */ /* 0x000fe400000000ff */
[----:B------:R-:W-:Y:S02]  /*8c50*/  MOV R86, R145 ;  /* 0x0000009100567202 */ /* 0x000fe40000000f00 */
[----:B------:R-:W-:-:S07]  /*8c60*/  PRMT R227, R144, 0x7610, R227 ;  /* 0x0000761090e37816 */ /* 0x000fce00000000e3 */
.L_x_10171:
        /* <DEDUP_REMOVED lines=34> */
.L_x_10160:
        /* <DEDUP_REMOVED lines=14> */
.L_x_10178:
[----:B------:R-:W-:Y:S05]  /*8f70*/  BSYNC.RECONVERGENT B0 ;  /* 0x0000000000007941 */ /* 0x000fea0003800200 */
.L_x_10177:
        /* <DEDUP_REMOVED lines=13> */
.L_x_10180:
[----:B------:R-:W-:Y:S05]  /*9050*/  BSYNC.RECONVERGENT B0 ;  /* 0x0000000000007941 */ /* 0x000fea0003800200 */
.L_x_10179:
[----:B------:R-:W-:Y:S02]  /*9060*/  F2FP.F16.F32.PACK_AB R148, RZ, R84 ;  /* 0x00000054ff94723e */ /* 0x000fe400000000ff */
[----:B------:R-:W-:Y:S02]  /*9070*/  MOV R84, R149 ;  /* 0x0000009500547202 */ /* 0x000fe40000000f00 */
[----:B------:R-:W-:-:S07]  /*9080*/  PRMT R229, R148, 0x7610, R229 ;  /* 0x0000761094e57816 */ /* 0x000fce00000000e5 */
.L_x_10176:
        /* <DEDUP_REMOVED lines=14> */
.L_x_10183:
[----:B------:R-:W-:Y:S05]  /*9170*/  BSYNC.RECONVERGENT B0 ;  /* 0x0000000000007941 */ /* 0x000fea0003800200 */
.L_x_10182:
        /* <DEDUP_REMOVED lines=13> */
.L_x_10185:
[----:B------:R-:W-:Y:S05]  /*9250*/  BSYNC.RECONVERGENT B0 ;  /* 0x0000000000007941 */ /* 0x000fea0003800200 */
.L_x_10184:
[----:B------:R-:W-:Y:S02]  /*9260*/  F2FP.F16.F32.PACK_AB R149, RZ, R85 ;  /* 0x00000055ff95723e */ /* 0x000fe400000000ff */
[----:B------:R-:W-:Y:S02]  /*9270*/  MOV R85, R148 ;  /* 0x0000009400557202 */ /* 0x000fe40000000f00 */
[----:B------:R-:W-:-:S07]  /*9280*/  PRMT R228, R149, 0x7610, R228 ;  /* 0x0000761095e47816 */ /* 0x000fce00000000e4 */
.L_x_10181:
        /* <DEDUP_REMOVED lines=14> */
.L_x_10188:
[----:B------:R-:W-:Y:S05]  /*9370*/  BSYNC.RECONVERGENT B0 ;  /* 0x0000000000007941 */ /* 0x000fea0003800200 */
.L_x_10187:
        /* <DEDUP_REMOVED lines=13> */
.L_x_10190:
[----:B------:R-:W-:Y:S05]  /*9450*/  BSYNC.RECONVERGENT B0 ;  /* 0x0000000000007941 */ /* 0x000fea0003800200 */
.L_x_10189:
[----:B------:R-:W-:Y:S02]  /*9460*/  F2FP.F16.F32.PACK_AB R148, RZ, R86 ;  /* 0x00000056ff94723e */ /* 0x000fe400000000ff */
[----:B------:R-:W-:Y:S02]  /*9470*/  MOV R86, R149 ;  /* 0x0000009500567202 */ /* 0x000fe40000000f00 */
[----:B------:R-:W-:-:S07]  /*9480*/  PRMT R227, R148, 0x7610, R227 ;  /* 0x0000761094e37816 */ /* 0x000fce00000000e3 */
.L_x_10186:
        /* <DEDUP_REMOVED lines=14> */
.L_x_10192:
[----:B------:R-:W-:Y:S05]  /*9570*/  BSYNC.RECONVERGENT B0 ;  /* 0x0000000000007941 */ /* 0x000fea0003800200 */
.L_x_10191:
        /* <DEDUP_REMOVED lines=13> */
.L_x_10194:
[----:B------:R-:W-:Y:S05]  /*9650*/  BSYNC.RECONVERGENT B0 ;  /* 0x0000000000007941 */ /* 0x000fea0003800200 */
.L_x_10193:
[----:B------:R-:W-:Y:S02]  /*9660*/  F2FP.F16.F32.PACK_AB R149, RZ, R87 ;  /* 0x00000057ff95723e */ /* 0x000fe400000000ff */
[----:B------:R-:W-:Y:S02]  /*9670*/  MOV R87, R148 ;  /* 0x0000009400577202 */ /* 0x000fe40000000f00 */
[----:B------:R-:W-:-:S07]  /*9680*/  PRMT R226, R149, 0x7610, R226 ;  /* 0x0000761095e27816 */ /* 0x000fce00000000e2 */
.L_x_10156:
        /* <DEDUP_REMOVED lines=14> */
.L_x_10195:
        /* <DEDUP_REMOVED lines=9> */
.L_x_10196:
        /* <DEDUP_REMOVED lines=35> */
.L_x_10199:
[----:B------:R-:W-:Y:S05]  /*9a30*/  @!P3 BRA `(.L_x_10200) ;  /* 0x00000000003cb947 */ /* 0x000fea0003800000 */
[----:B------:R-:W-:-:S13]  /*9a40*/  LOP3.LUT P4, RZ, R230, 0xff00, RZ, 0xc0, !PT ;  /* 0x0000ff00e6ff7812 */ /* 0x000fda000788c0ff */
        /* <DEDUP_REMOVED lines=14> */
.L_x_10200:
        /* <DEDUP_REMOVED lines=17> */
.L_x_10201:
        /* <DEDUP_REMOVED lines=15> */
.L_x_10198:
        /* <DEDUP_REMOVED lines=17> */
.L_x_10203:
[----:B------:R-:W-:Y:S05]  /*9e40*/  @!P3 BRA `(.L_x_10204) ;  /* 0x00000000003cb947 */ /* 0x000fea0003800000 */
[----:B-1----:R-:W-:Y:S01]  /*9e50*/  @P2 FFMA.FTZ R150, R30, R153, R154 ;  /* 0x000000991e962223 */ /* 0x002fe2000001009a */
[----:B-----5:R-:W-:Y:S02]  /*9e60*/  LOP3.LUT P4, RZ, R230, 0xff00, RZ, 0xc0, !PT ;  /* 0x0000ff00e6ff7812 */ /* 0x020fe4000788c0ff */
[----:B0-----:R-:W-:Y:S01]  /*9e70*/  MOV R148, R41 ;  /* 0x0000002900947202 */ /* 0x001fe20000000f00 */
[----:B------:R-:W-:-:S04]  /*9e80*/  @P2 FADD.FTZ R150, R165, -R150 ;  /* 0x80000096a5962221 */ /* 0x000fc80000010000 */
[----:B------:R-:W-:-:S04]  /*9e90*/  @P2 FFMA.FTZ R148, R223, R150, R41 ;  /* 0x00000096df942223 */ /* 0x000fc80000010029 */
[----:B------:R-:W-:Y:S02]  /*9ea0*/  FMUL.FTZ R148, R148, UR19 ;  /* 0x0000001394947c20 */ /* 0x000fe40008410000 */
[----:B------:R-:W-:Y:S02]  /*9eb0*/  @P4 HADD2.F32 R155, -RZ, R228.H1_H1 ;  /* 0x300000e4ff9b4230 */ /* 0x000fe40000004100 */
        /* <DEDUP_REMOVED lines=8> */
.L_x_10204:
        /* <DEDUP_REMOVED lines=17> */
.L_x_10205:
        /* <DEDUP_REMOVED lines=17> */
.L_x_10197:
        /* <DEDUP_REMOVED lines=15> */
.L_x_10209:
[----:B------:R-:W-:Y:S05]  /*a250*/  BSYNC.RECONVERGENT B0 ;  /* 0x0000000000007941 */ /* 0x000fea0003800200 */
.L_x_10208:
        /* <DEDUP_REMOVED lines=13> */
.L_x_10211:
[----:B------:R-:W-:Y:S05]  /*a330*/  BSYNC.RECONVERGENT B0 ;  /* 0x0000000000007941 */ /* 0x000fea0003800200 */
.L_x_10210:
[----:B------:R-:W-:Y:S02]  /*a340*/  F2FP.F16.F32.PACK_AB R144, RZ, R80 ;  /* 0x00000050ff90723e */ /* 0x000fe400000000ff */
[----:B------:R-:W-:Y:S02]  /*a350*/  MOV R80, R145 ;  /* 0x0000009100507202 */ /* 0x000fe40000000f00 */
[----:B------:R-:W-:-:S07]  /*a360*/  PRMT R229, R144, 0x7610, R229 ;  /* 0x0000761090e57816 */ /* 0x000fce00000000e5 */
.L_x_10207:
        /* <DEDUP_REMOVED lines=14> */
.L_x_10214:
[----:B------:R-:W-:Y:S05]  /*a450*/  BSYNC.RECONVERGENT B0 ;  /* 0x0000000000007941 */ /* 0x000fea0003800200 */
.L_x_10213:
        /* <DEDUP_REMOVED lines=13> */
.L_x_10216:
[----:B------:R-:W-:Y:S05]  /*a530*/  BSYNC.RECONVERGENT B0 ;  /* 0x0000000000007941 */ /* 0x000fea0003800200 */
.L_x_10215:
[----:B------:R-:W-:Y:S02]  /*a540*/  F2FP.F16.F32.PACK_AB R145, RZ, R81 ;  /* 0x00000051ff91723e */ /* 0x000fe400000000ff */
[----:B------:R-:W-:Y:S02]  /*a550*/  MOV R81, R144 ;  /* 0x0000009000517202 */ /* 0x000fe40000000f00 */
[----:B------:R-:W-:-:S07]  /*a560*/  PRMT R228, R145, 0x7610, R228 ;  /* 0x0000761091e47816 */ /* 0x000fce00000000e4 */
.L_x_10212:
        /* <DEDUP_REMOVED lines=14> */
.L_x_10219:
[----:B------:R-:W-:Y:S05]  /*a650*/  BSYNC.RECONVERGENT B0 ;  /* 0x0000000000007941 */ /* 0x000fea0003800200 */
.L_x_10218:
        /* <DEDUP_REMOVED lines=13> */
.L_x_10221:
[----:B------:R-:W-:Y:S05]  /*a730*/  BSYNC.RECONVERGENT B0 ;  /* 0x0000000000007941 */ /* 0x000fea0003800200 */
.L_x_10220:
[----:B------:R-:W-:Y:S02]  /*a740*/  F2FP.F16.F32.PACK_AB R144, RZ, R82 ;  /* 0x00000052ff90723e */ /* 0x000fe400000000ff */
[----:B------:R-:W-:Y:S02]  /*a750*/  MOV R82, R145 ;  /* 0x0000009100527202 */ /* 0x000fe40000000f00 */
[----:B------:R-:W-:-:S07]  /*a760*/  PRMT R227, R144, 0x7610, R227 ;  /* 0x0000761090e37816 */ /* 0x000fce00000000e3 */
.L_x_10217:
        /* <DEDUP_REMOVED lines=34> */
.L_x_10206:
        /* <DEDUP_REMOVED lines=14> */
.L_x_10224:
[----:B------:R-:W-:Y:S05]  /*aa70*/  BSYNC.RECONVERGENT B0 ;  /* 0x0000000000007941 */ /* 0x000fea0003800200 */
.L_x_10223:
        /* <DEDUP_REMOVED lines=13> */
.L_x_10226:
[----:B------:R-:W-:Y:S05]  /*ab50*/  BSYNC.RECONVERGENT B0 ;  /* 0x0000000000007941 */ /* 0x000fea0003800200 */
.L_x_10225:
[----:B------:R-:W-:Y:S02]  /*ab60*/  F2FP.F16.F32.PACK_AB R148, RZ, R80 ;  /* 0x00000050ff94723e */ /* 0x000fe400000000ff */
[----:B------:R-:W-:Y:S02]  /*ab70*/  MOV R80, R149 ;  /* 0x0000009500507202 */ /* 0x000fe40000000f00 */
[----:B------:R-:W-:-:S07]  /*ab80*/  PRMT R229, R148, 0x7610, R229 ;  /* 0x0000761094e57816 */ /* 0x000fce00000000e5 */
.L_x_10222:
        /* <DEDUP_REMOVED lines=14> */
.L_x_10229:
[----:B------:R-:W-:Y:S05]  /*ac70*/  BSYNC.RECONVERGENT B0 ;  /* 0x0000000000007941 */ /* 0x000fea0003800200 */
.L_x_10228:
        /* <DEDUP_REMOVED lines=13> */
.L_x_10231:
[----:B------:R-:W-:Y:S05]  /*ad50*/  BSYNC.RECONVERGENT B0 ;  /* 0x0000000000007941 */ /* 0x000fea0003800200 */
.L_x_10230:
[----:B------:R-:W-:Y:S02]  /*ad60*/  F2FP.F16.F32.PACK_AB R149, RZ, R81 ;  /* 0x00000051ff95723e */ /* 0x000fe400000000ff */
[----:B------:R-:W-:Y:S02]  /*ad70*/  MOV R81, R148 ;  /* 0x0000009400517202 */ /* 0x000fe40000000f00 */
[----:B------:R-:W-:-:S07]  /*ad80*/  PRMT R228, R149, 0x7610, R228 ;  /* 0x0000761095e47816 */ /* 0x000fce00000000e4 */
.L_x_10227:
        /* <DEDUP_REMOVED lines=14> */
.L_x_10234:
[----:B------:R-:W-:Y:S05]  /*ae70*/  BSYNC.RECONVERGENT B0 ;  /* 0x0000000000007941 */ /* 0x000fea0003800200 */
.L_x_10233:
        /* <DEDUP_REMOVED lines=13> */
.L_x_10236:
[----:B------:R-:W-:Y:S05]  /*af50*/  BSYNC.RECONVERGENT B0 ;  /* 0x0000000000007941 */ /* 0x000fea0003800200 */
.L_x_10235:
[----:B------:R-:W-:Y:S02]  /*af60*/  F2FP.F16.F32.PACK_AB R148, RZ, R82 ;  /* 0x00000052ff94723e */ /* 0x000fe400000000ff */
[----:B------:R-:W-:Y:S02]  /*af70*/  MOV R82, R149 ;  /* 0x0000009500527202 */ /* 0x000fe40000000f00 */
[----:B------:R-:W-:-:S07]  /*af80*/  PRMT R227, R148, 0x7610, R227 ;  /* 0x0000761094e37816 */ /* 0x000fce00000000e3 */
.L_x_10232:
        /* <DEDUP_REMOVED lines=14> */
.L_x_10238:
[----:B------:R-:W-:Y:S05]  /*b070*/  BSYNC.RECONVERGENT B0 ;  /* 0x0000000000007941 */ /* 0x000fea0003800200 */
.L_x_10237:
        /* <DEDUP_REMOVED lines=13> */
.L_x_10240:
[----:B------:R-:W-:Y:S05]  /*b150*/  BSYNC.RECONVERGENT B0 ;  /* 0x0000000000007941 */ /* 0x000fea0003800200 */
.L_x_10239:
[----:B------:R-:W-:Y:S02]  /*b160*/  F2FP.F16.F32.PACK_AB R149, RZ, R83 ;  /* 0x00000053ff95723e */ /* 0x000fe400000000ff */
[----:B------:R-:W-:Y:S02]  /*b170*/  MOV R83, R148 ;  /* 0x0000009400537202 */ /* 0x000fe40000000f00 */
[----:B------:R-:W-:-:S07]  /*b180*/  PRMT R226, R149, 0x7610, R226 ;  /* 0x0000761095e27816 */ /* 0x000fce00000000e2 */
.L_x_10202:
        /* <DEDUP_REMOVED lines=14> */
.L_x_10241:
        /* <DEDUP_REMOVED lines=9> */
.L_x_10242:
        /* <DEDUP_REMOVED lines=35> */
.L_x_10245:
        /* <DEDUP_REMOVED lines=16> */
.L_x_10246:
        /* <DEDUP_REMOVED lines=17> */
.L_x_10247:
        /* <DEDUP_REMOVED lines=15> */
.L_x_10244:
        /* <DEDUP_REMOVED lines=17> */
.L_x_10249:
        /* <DEDUP_REMOVED lines=16> */
.L_x_10250:
        /* <DEDUP_REMOVED lines=17> */
.L_x_10251:
        /* <DEDUP_REMOVED lines=17> */
.L_x_10243:
        /* <DEDUP_REMOVED lines=15> */
.L_x_10255:
[----:B------:R-:W-:Y:S05]  /*bd50*/  BSYNC.RECONVERGENT B0 ;  /* 0x0000000000007941 */ /* 0x000fea0003800200 */
.L_x_10254:
        /* <DEDUP_REMOVED lines=13> */
.L_x_10257:
[----:B------:R-:W-:Y:S05]  /*be30*/  BSYNC.RECONVERGENT B0 ;  /* 0x0000000000007941 */ /* 0x000fea0003800200 */
.L_x_10256:
[----:B------:R-:W-:Y:S02]  /*be40*/  F2FP.F16.F32.PACK_AB R144, RZ, R76 ;  /* 0x0000004cff90723e */ /* 0x000fe400000000ff */
[----:B------:R-:W-:Y:S02]  /*be50*/  MOV R76, R145 ;  /* 0x00000091004c7202 */ /* 0x000fe40000000f00 */
[----:B------:R-:W-:-:S07]  /*be60*/  PRMT R229, R144, 0x7610, R229 ;  /* 0x0000761090e57816 */ /* 0x000fce00000000e5 */
.L_x_10253:
        /* <DEDUP_REMOVED lines=14> */
.L_x_10260:
[----:B------:R-:W-:Y:S05]  /*bf50*/  BSYNC.RECONVERGENT B0 ;  /* 0x0000000000007941 */ /* 0x000fea0003800200 */
.L_x_10259:
        /* <DEDUP_REMOVED lines=13> */
.L_x_10262:
[----:B------:R-:W-:Y:S05]  /*c030*/  BSYNC.RECONVERGENT B0 ;  /* 0x0000000000007941 */ /* 0x000fea0003800200 */
.L_x_10261:
[----:B------:R-:W-:Y:S02]  /*c040*/  F2FP.F16.F32.PACK_AB R145, RZ, R77 ;  /* 0x0000004dff91723e */ /* 0x000fe400000000ff */
[----:B------:R-:W-:Y:S02]  /*c050*/  MOV R77, R144 ;  /* 0x00000090004d7202 */ /* 0x000fe40000000f00 */
[----:B------:R-:W-:-:S07]  /*c060*/  PRMT R228, R145, 0x7610, R228 ;  /* 0x0000761091e47816 */ /* 0x000fce00000000e4 */
.L_x_10258:
        /* <DEDUP_REMOVED lines=14> */
.L_x_10265:
[----:B------:R-:W-:Y:S05]  /*c150*/  BSYNC.RECONVERGENT B0 ;  /* 0x0000000000007941 */ /* 0x000fea0003800200 */
.L_x_10264:
        /* <DEDUP_REMOVED lines=13> */
.L_x_10267:
[----:B------:R-:W-:Y:S05]  /*c230*/  BSYNC.RECONVERGENT B0 ;  /* 0x0000000000007941 */ /* 0x000fea0003800200 */
.L_x_10266:
[----:B------:R-:W-:Y:S02]  /*c240*/  F2FP.F16.F32.PACK_AB R144, RZ, R78 ;  /* 0x0000004eff90723e */ /* 0x000fe400000000ff */
[----:B------:R-:W-:Y:S02]  /*c250*/  MOV R78, R145 ;  /* 0x00000091004e7202 */ /* 0x000fe40000000f00 */
[----:B------:R-:W-:-:S07]  /*c260*/  PRMT R227, R144, 0x7610, R227 ;  /* 0x0000761090e37816 */ /* 0x000fce00000000e3 */
.L_x_10263:
        /* <DEDUP_REMOVED lines=34> */
.L_x_10252:
        /* <DEDUP_REMOVED lines=14> */
.L_x_10270:
[----:B------:R-:W-:Y:S05]  /*c570*/  BSYNC.RECONVERGENT B0 ;  /* 0x0000000000007941 */ /* 0x000fea0003800200 */
.L_x_10269:
        /* <DEDUP_REMOVED lines=13> */
.L_x_10272:
[----:B------:R-:W-:Y:S05]  /*c650*/  BSYNC.RECONVERGENT B0 ;  /* 0x0000000000007941 */ /* 0x000fea0003800200 */
.L_x_10271:
[----:B------:R-:W-:Y:S02]  /*c660*/  F2FP.F16.F32.PACK_AB R148, RZ, R76 ;  /* 0x0000004cff94723e */ /* 0x000fe400000000ff */
[----:B------:R-:W-:Y:S02]  /*c670*/  MOV R76, R149 ;  /* 0x00000095004c7202 */ /* 0x000fe40000000f00 */
[----:B------:R-:W-:-:S07]  /*c680*/  PRMT R229, R148, 0x7610, R229 ;  /* 0x0000761094e57816 */ /* 0x000fce00000000e5 */
.L_x_10268:
        /* <DEDUP_REMOVED lines=14> */
.L_x_10275:
[----:B------:R-:W-:Y:S05]  /*c770*/  BSYNC.RECONVERGENT B0 ;  /* 0x0000000000007941 */ /* 0x000fea0003800200 */
.L_x_10274:
        /* <DEDUP_REMOVED lines=13> */
.L_x_10277:
[----:B------:R-:W-:Y:S05]  /*c850*/  BSYNC.RECONVERGENT B0 ;  /* 0x0000000000007941 */ /* 0x000fea0003800200 */
.L_x_10276:
[----:B------:R-:W-:Y:S02]  /*c860*/  F2FP.F16.F32.PACK_AB R149, RZ, R77 ;  /* 0x0000004dff95723e */ /* 0x000fe400000000ff */
[----:B------:R-:W-:Y:S02]  /*c870*/  MOV R77, R148 ;  /* 0x00000094004d7202 */ /* 0x000fe40000000f00 */
[----:B------:R-:W-:-:S07]  /*c880*/  PRMT R228, R149, 0x7610, R228 ;  /* 0x0000761095e47816 */ /* 0x000fce00000000e4 */
.L_x_10273:
        /* <DEDUP_REMOVED lines=14> */
.L_x_10280:
[----:B------:R-:W-:Y:S05]  /*c970*/  BSYNC.RECONVERGENT B0 ;  /* 0x0000000000007941 */ /* 0x000fea0003800200 */
.L_x_10279:
        /* <DEDUP_REMOVED lines=13> */
.L_x_10282:
[----:B------:R-:W-:Y:S05]  /*ca50*/  BSYNC.RECONVERGENT B0 ;  /* 0x0000000000007941 */ /* 0x000fea0003800200 */
.L_x_10281:
[----:B------:R-:W-:Y:S02]  /*ca60*/  F2FP.F16.F32.PACK_AB R148, RZ, R78 ;  /* 0x0000004eff94723e */ /* 0x000fe400000000ff */
[----:B------:R-:W-:Y:S02]  /*ca70*/  MOV R78, R149 ;  /* 0x00000095004e7202 */ /* 0x000fe40000000f00 */
[----:B------:R-:W-:-:S07]  /*ca80*/  PRMT R227, R148, 0x7610, R227 ;  /* 0x0000761094e37816 */ /* 0x000fce00000000e3 */
.L_x_10278:
        /* <DEDUP_REMOVED lines=14> */
.L_x_10284:
[----:B------:R-:W-:Y:S05]  /*cb70*/  BSYNC.RECONVERGENT B0 ;  /* 0x0000000000007941 */ /* 0x000fea0003800200 */
.L_x_10283:
        /* <DEDUP_REMOVED lines=13> */
.L_x_10286:
[----:B------:R-:W-:Y:S05]  /*cc50*/  BSYNC.RECONVERGENT B0 ;  /* 0x0000000000007941 */ /* 0x000fea0003800200 */
.L_x_10285:
[----:B------:R-:W-:Y:S02]  /*cc60*/  F2FP.F16.F32.PACK_AB R149, RZ, R79 ;  /* 0x0000004fff95723e */ /* 0x000fe400000000ff */
[----:B------:R-:W-:Y:S02]  /*cc70*/  MOV R79, R148 ;  /* 0x00000094004f7202 */ /* 0x000fe40000000f00 */
[----:B------:R-:W-:-:S07]  /*cc80*/  PRMT R226, R149, 0x7610, R226 ;  /* 0x0000761095e27816 */ /* 0x000fce00000000e2 */
.L_x_10248:
        /* <DEDUP_REMOVED lines=15> */
.L_x_10287:
        /* <DEDUP_REMOVED lines=8> */
.L_x_10288:
[----:B------:R-:W-:Y:S05]  /*ce00*/  @!P1 BRA `(.L_x_10289) ;  /* 0x0000000800609947 */ /* 0x000fea0003800000 */
[--C-:B-1----:R-:W-:Y:S02]  /*ce10*/  SHF.R.U64 R150, R178, 0x10, R179.reuse ;  /* 0x00000010b2967819 */ /* 0x102fe400000012b3 */
[----:B0-----:R-:W-:-:S04]  /*ce20*/  SHF.R.U32.HI R148, RZ, 0x10, R179 ;  /* 0x00000010ff947819 */ /* 0x001fc800000116b3 */
[----:B------:R-:W-:Y:S01]  /*ce30*/  PRMT R150, R148, 0x5410, R150 ;  /* 0x0000541094967816 */ /* 0x000fe20000000096 */
[----:B------:R-:W-:Y:S06]  /*ce40*/  @!P0 BRA `(.L_x_10290) ;  /* 0x0000000400448947 */ /* 0x000fec0003800000 */
[-CC-:B------:R-:W-:Y:S01]  /*ce50*/  @P2 FFMA.FTZ R145, R213, R153.reuse, R154.reuse ;  /* 0x00000099d5912223 */ /* 0x180fe2000001009a */
[-CC-:B------:R-:W-:Y:S01]  /*ce60*/  @P2 FFMA.FTZ R144, R208, R153.reuse, R154.reuse ;  /* 0x00000099d0902223 */ /* 0x180fe2000001009a */
[----:B-----5:R-:W-:Y:S02]  /*ce70*/  MOV R146, R34 ;  /* 0x0000002200927202 */ /* 0x020fe40000000f00 */
[----:B------:R-:W-:Y:S01]  /*ce80*/  @P2 FADD.FTZ R147, R210, -R145 ;  /* 0x80000091d2932221 */ /* 0x000fe20000010000 */
[-CC-:B------:R-:W-:Y:S01]  /*ce90*/  @P2 FFMA.FTZ R145, R209, R153.reuse, R154.reuse ;  /* 0x00000099d1912223 */ /* 0x180fe2000001009a */
[----:B------:R-:W-:Y:S01]  /*cea0*/  @P2 FFMA.FTZ R154, R212, R153, R154 ;  /* 0x00000099d49a2223 */ /* 0x000fe2000001009a */
[----:B------:R-:W-:Y:S01]  /*ceb0*/  @P2 FADD.FTZ R144, R211, -R144 ;  /* 0x80000090d3902221 */ /* 0x000fe20000010000 */
[----:B------:R-:W-:Y:S01]  /*cec0*/  @P2 FFMA.FTZ R146, R223, R147, R34 ;  /* 0x00000093df922223 */ /* 0x000fe20000010022 */
[----:B------:R-:W-:Y:S01]  /*ced0*/  @P2 FADD.FTZ R145, R176, -R145 ;  /* 0x80000091b0912221 */ /* 0x000fe20000010000 */
        /* <DEDUP_REMOVED lines=24> */
.L_x_10291:
        /* <DEDUP_REMOVED lines=16> */
.L_x_10292:
        /* <DEDUP_REMOVED lines=17> */
.L_x_10293:
[----:B------:R-:W-:Y:S02]  /*d270*/  MOV R145, R156 ;  /* 0x0000009c00917202 */ /* 0x000fe40000000f00 */
[----:B------:R-:W-:Y:S01]  /*d280*/  MOV R144, R154 ;  /* 0x0000009a00907202 */ /* 0x000fe20000000f00 */
[----:B------:R-:W-:Y:S06]  /*d290*/  @!P3 BRA `(.L_x_10294) ;  /* 0x000000140010b947 */ /* 0x000fec0003800000 */
[----:B------:R-:W-:Y:S01]  /*d2a0*/  ISETP.GE.U32.AND P1, PT, R221, 0x1000000, PT ;  /* 0x01000000dd00780c */ /* 0x000fe20003f26070 */
[----:B------:R-:W-:-:S04]  /*d2b0*/  FMUL.FTZ R148, R147, UR19 ;  /* 0x0000001393947c20 */ /* 0x000fc80008410000 */
[----:B------:R-:W-:Y:S01]  /*d2c0*/  FMUL.FTZ R151, R148, UR18 ;  /* 0x0000001294977c20 */ /* 0x000fe20008410000 */
[----:B------:R-:W-:-:S07]  /*d2d0*/  CS2R R148, SRZ ;  /* 0x0000000000947805 */ /* 0x000fce000001ff00 */
[----:B------:R-:W-:Y:S02]  /*d2e0*/  @P1 HADD2.F32 R150, -RZ, R150.H0_H0 ;  /* 0x20000096ff961230 */ /* 0x000fe40000004100 */
[----:B------:R-:W-:-:S03]  /*d2f0*/  @P1 HADD2.F32 R154, -RZ, R247.H1_H1 ;  /* 0x300000f7ff9a1230 */ /* 0x000fc60000004100 */
[----:B------:R-:W-:Y:S02]  /*d300*/  @P1 FMUL.FTZ R149, R151, R150 ;  /* 0x0000009697951220 */ /* 0x000fe40000410000 */
[----:B------:R-:W-:-:S03]  /*d310*/  @P1 FMUL.FTZ R148, R154, R151 ;  /* 0x000000979a941220 */ /* 0x000fc60000410000 */
[----:B------:R-:W-:Y:S01]  /*d320*/  F2FP.F16.F32.PACK_AB R149, RZ, R149 ;  /* 0x00000095ff95723e */ /* 0x000fe200000000ff */
[----:B------:R-:W-:-:S03]  /*d330*/  FADD.FTZ R75, R75, R148 ;  /* 0x000000944b4b7221 */ /* 0x000fc60000010000 */
[----:B------:R-:W-:Y:S01]  /*d340*/  PRMT R226, R149, 0x7610, R226 ;  /* 0x0000761095e27816 */ /* 0x000fe200000000e2 */
[----:B------:R-:W-:Y:S06]  /*d350*/  BRA `(.L_x_10294) ;  /* 0x0000001000e07947 */ /* 0x000fec0003800000 */
.L_x_10290:
        /* <DEDUP_REMOVED lines=17> */
.L_x_10295:
[----:B------:R-:W-:Y:S05]  /*d470*/  @!P3 BRA `(.L_x_10296) ;  /* 0x00000000003cb947 */ /* 0x000fea0003800000 */
[----:B------:R-:W-:Y:S01]  /*d480*/  @P2 FFMA.FTZ R156, R208, R153, R154 ;  /* 0x00000099d09c2223 */ /* 0x000fe2000001009a */
[----:B-----5:R-:W-:Y:S02]  /*d490*/  LOP3.LUT P1, RZ, R221, 0xff00, RZ, 0xc0, !PT ;  /* 0x0000ff00ddff7812 */ /* 0x020fe4000782c0ff */
[----:B------:R-:W-:Y:S01]  /*d4a0*/  MOV R148, R33 ;  /* 0x0000002100947202 */ /* 0x000fe20000000f00 */
        /* <DEDUP_REMOVED lines=12> */
.L_x_10296:
        /* <DEDUP_REMOVED lines=17> */
.L_x_10297:
[----:B------:R-:W-:Y:S05]  /*d680*/  @!P3 BRA `(.L_x_10294) ;  /* 0x000000100014b947 */ /* 0x000fea0003800000 */
[----:B------:R-:W-:Y:S01]  /*d690*/  @P2 FFMA.FTZ R154, R212, R153, R154 ;  /* 0x00000099d49a2223 */ /* 0x000fe2000001009a */
[----:B-----5:R-:W-:Y:S02]  /*d6a0*/  ISETP.GE.U32.AND P1, PT, R221, 0x1000000, PT ;  /* 0x01000000dd00780c */ /* 0x020fe40003f26070 */
[----:B------:R-:W-:Y:S01]  /*d6b0*/  MOV R148, R35 ;  /* 0x0000002300947202 */ /* 0x000fe20000000f00 */
        /* <DEDUP_REMOVED lines=13> */
.L_x_10289:
[--C-:B01----:R-:W-:Y:S02]  /*d790*/  SHF.R.U32.HI R148, RZ, 0x10, R179.reuse ;  /* 0x00000010ff947819 */ /* 0x103fe400000116b3 */
[----:B------:R-:W-:-:S04]  /*d7a0*/  SHF.R.U64 R149, R178, 0x10, R179 ;  /* 0x00000010b2957819 */ /* 0x000fc800000012b3 */
[----:B------:R-:W-:Y:S01]  /*d7b0*/  PRMT R148, R148, 0x5410, R149 ;  /* 0x0000541094947816 */ /* 0x000fe20000000095 */
[----:B------:R-:W-:Y:S06]  /*d7c0*/  @!P0 BRA `(.L_x_10298) ;  /* 0x0000000400fc8947 */ /* 0x000fec0003800000 */
        /* <DEDUP_REMOVED lines=14> */
.L_x_10301:
[----:B------:R-:W-:Y:S05]  /*d8b0*/  BSYNC.RECONVERGENT B0 ;  /* 0x0000000000007941 */ /* 0x000fea0003800200 */
.L_x_10300:
        /* <DEDUP_REMOVED lines=13> */
.L_x_10303:
[----:B------:R-:W-:Y:S05]  /*d990*/  BSYNC.RECONVERGENT B0 ;  /* 0x0000000000007941 */ /* 0x000fea0003800200 */
.L_x_10302:
[----:B------:R-:W-:Y:S02]  /*d9a0*/  F2FP.F16.F32.PACK_AB R144, RZ, R72 ;  /* 0x00000048ff90723e */ /* 0x000fe400000000ff */
[----:B------:R-:W-:Y:S02]  /*d9b0*/  MOV R72, R145 ;  /* 0x0000009100487202 */ /* 0x000fe40000000f00 */
[----:B------:R-:W-:-:S07]  /*d9c0*/  PRMT R229, R144, 0x7610, R229 ;  /* 0x0000761090e57816 */ /* 0x000fce00000000e5 */
.L_x_10299:
        /* <DEDUP_REMOVED lines=14> */
.L_x_10306:
[----:B------:R-:W-:Y:S05]  /*dab0*/  BSYNC.RECONVERGENT B0 ;  /* 0x0000000000007941 */ /* 0x000fea0003800200 */
.L_x_10305:
        /* <DEDUP_REMOVED lines=13> */
.L_x_10308:
[----:B------:R-:W-:Y:S05]  /*db90*/  BSYNC.RECONVERGENT B0 ;  /* 0x0000000000007941 */ /* 0x000fea0003800200 */
.L_x_10307:
[----:B------:R-:W-:Y:S02]  /*dba0*/  F2FP.F16.F32.PACK_AB R145, RZ, R73 ;  /* 0x00000049ff91723e */ /* 0x000fe400000000ff */
[----:B------:R-:W-:Y:S02]  /*dbb0*/  MOV R73, R144 ;  /* 0x0000009000497202 */ /* 0x000fe40000000f00 */
[----:B------:R-:W-:-:S07]  /*dbc0*/  PRMT R228, R145, 0x7610, R228 ;  /* 0x0000761091e47816 */ /* 0x000fce00000000e4 */
.L_x_10304:
        /* <DEDUP_REMOVED lines=14> */
.L_x_10311:
[----:B------:R-:W-:Y:S05]  /*dcb0*/  BSYNC.RECONVERGENT B0 ;  /* 0x0000000000007941 */ /* 0x000fea0003800200 */
.L_x_10310:
        /* <DEDUP_REMOVED lines=13> */
.L_x_10313:
[----:B------:R-:W-:Y:S05]  /*dd90*/  BSYNC.RECONVERGENT B0 ;  /* 0x0000000000007941 */ /* 0x000fea0003800200 */
.L_x_10312:
[----:B------:R-:W-:Y:S02]  /*dda0*/  F2FP.F16.F32.PACK_AB R144, RZ, R74 ;  /* 0x0000004aff90723e */ /* 0x000fe400000000ff */
[----:B------:R-:W-:Y:S02]  /*ddb0*/  MOV R74, R145 ;  /* 0x00000091004a7202 */ /* 0x000fe40000000f00 */
[----:B------:R-:W-:-:S07]  /*ddc0*/  PRMT R227, R144, 0x7610, R227 ;  /* 0x0000761090e37816 */ /* 0x000fce00000000e3 */
.L_x_10309:
        /* <DEDUP_REMOVED lines=31> */
.L_x_10298:
        /* <DEDUP_REMOVED lines=14> */
.L_x_10316:
[----:B------:R-:W-:Y:S05]  /*e0a0*/  BSYNC.RECONVERGENT B0 ;  /* 0x0000000000007941 */ /* 0x000fea0003800200 */
.L_x_10315:
        /* <DEDUP_REMOVED lines=13> */
.L_x_10318:
[----:B------:R-:W-:Y:S05]  /*e180*/  BSYNC.RECONVERGENT B0 ;  /* 0x0000000000007941 */ /* 0x000fea0003800200 */
.L_x_10317:
[----:B------:R-:W-:Y:S02]  /*e190*/  F2FP.F16.F32.PACK_AB R150, RZ, R72 ;  /* 0x00000048ff96723e */ /* 0x000fe400000000ff */
[----:B------:R-:W-:Y:S02]  /*e1a0*/  MOV R72, R149 ;  /* 0x0000009500487202 */ /* 0x000fe40000000f00 */
[----:B------:R-:W-:-:S07]  /*e1b0*/  PRMT R229, R150, 0x7610, R229 ;  /* 0x0000761096e57816 */ /* 0x000fce00000000e5 */
.L_x_10314:
        /* <DEDUP_REMOVED lines=14> */
.L_x_10321:
[----:B------:R-:W-:Y:S05]  /*e2a0*/  BSYNC.RECONVERGENT B0 ;  /* 0x0000000000007941 */ /* 0x000fea0003800200 */
.L_x_10320:
        /* <DEDUP_REMOVED lines=13> */
.L_x_10323:
[----:B------:R-:W-:Y:S05]  /*e380*/  BSYNC.RECONVERGENT B0 ;  /* 0x0000000000007941 */ /* 0x000fea0003800200 */
.L_x_10322:
[----:B------:R-:W-:Y:S02]  /*e390*/  F2FP.F16.F32.PACK_AB R149, RZ, R73 ;  /* 0x00000049ff95723e */ /* 0x000fe400000000ff */
[----:B------:R-:W-:Y:S02]  /*e3a0*/  MOV R73, R150 ;  /* 0x0000009600497202 */ /* 0x000fe40000000f00 */
[----:B------:R-:W-:-:S07]  /*e3b0*/  PRMT R228, R149, 0x7610, R228 ;  /* 0x0000761095e47816 */ /* 0x000fce00000000e4 */
.L_x_10319:
        /* <DEDUP_REMOVED lines=14> */
.L_x_10326:
[----:B------:R-:W-:Y:S05]  /*e4a0*/  BSYNC.RECONVERGENT B0 ;  /* 0x0000000000007941 */ /* 0x000fea0003800200 */
.L_x_10325:
        /* <DEDUP_REMOVED lines=13> */
.L_x_10328:
[----:B------:R-:W-:Y:S05]  /*e580*/  BSYNC.RECONVERGENT B0 ;  /* 0x0000000000007941 */ /* 0x000fea0003800200 */
.L_x_10327:
[----:B------:R-:W-:Y:S02]  /*e590*/  F2FP.F16.F32.PACK_AB R150, RZ, R74 ;  /* 0x0000004aff96723e */ /* 0x000fe400000000ff */
[----:B------:R-:W-:Y:S02]  /*e5a0*/  MOV R74, R149 ;  /* 0x00000095004a7202 */ /* 0x000fe40000000f00 */
[----:B------:R-:W-:-:S07]  /*e5b0*/  PRMT R227, R150, 0x7610, R227 ;  /* 0x0000761096e37816 */ /* 0x000fce00000000e3 */
.L_x_10324:
        /* <DEDUP_REMOVED lines=18> */
.L_x_10294:
        /* <DEDUP_REMOVED lines=13> */
.L_x_10329:
[----:B01----:R-:W0:Y:S01]  /*e7b0*/  LDC.64 R148, c[0x0][0x380] ;  /* 0x0000e000ff947b82 */ /* 0x003e220000000a00 */
[----:B------:R-:W-:Y:S01]  /*e7c0*/  UPLOP3.LUT UP1, UPT, UPT, UPT, UP1, 0x40, 0x4 ;  /* 0x000000000004789c */ /* 0x000fe20003f2e810 */
[----:B0-----:R-:W-:-:S04]  /*e7d0*/  IADD3 R220, PT, PT, R220, R148, RZ ;  /* 0x00000094dcdc7210 */ /* 0x001fc80007ffe0ff */
[----:B------:R-:W-:-:S13]  /*e7e0*/  ISETP.GE.AND P0, PT, R220, R149, PT ;  /* 0x00000095dc00720c */ /* 0x000fda0003f06270 */
[----:B------:R-:W-:Y:S05]  /*e7f0*/  @!P0 BRA `(.L_x_10330) ;  /* 0xffffff1c00808947 */ /* 0x000fea000383ffff */
.L_x_10006:
        /* <DEDUP_REMOVED lines=32> */
.L_x_10331:
        /* <DEDUP_REMOVED lines=16> */
.L_x_14425:


//--------------------- .text._ZN10layer_norm13ln_bwd_kernelINS_13Kernel_traitsIf6__halffS2_fjLj7168ELj1ELj1ELj8ELj8ENS_18Kernel_traits_baseILj7168EfS2_fS2_fjLj256EEEEELb0ELb0ELb0ELb0EEEvNS_9BwdParamsE --------------------------
	.section	.text._ZN10layer_norm13ln_bwd_kernelINS_13Kernel_traitsIf6__halffS2_fjLj7168ELj1ELj1ELj8ELj8ENS_18Kernel_traits_baseILj7168EfS2_fS2_fjLj256EEEEELb0ELb0ELb0ELb0EEEvNS_9BwdParamsE,"ax",@progbits
	.align	128
        .global         _ZN10layer_norm13ln_bwd_kernelINS_13Kernel_traitsIf6__halffS2_fjLj7168ELj1ELj1ELj8ELj8ENS_18Kernel_traits_baseILj7168EfS2_fS2_fjLj256EEEEELb0ELb0ELb0ELb0EEEvNS_9BwdParamsE
        .type           _ZN10layer_norm13ln_bwd_kernelINS_13Kernel_traitsIf6__halffS2_fjLj7168ELj1ELj1ELj8ELj8ENS_18Kernel_traits_baseILj7168EfS2_fS2_fjLj256EEEEELb0ELb0ELb0ELb0EEEvNS_9BwdParamsE,@function
        .size           _ZN10layer_norm13ln_bwd_kernelINS_13Kernel_traitsIf6__halffS2_fjLj7168ELj1ELj1ELj8ELj8ENS_18Kernel_traits_baseILj7168EfS2_fS2_fjLj256EEEEELb0ELb0ELb0ELb0EEEvNS_9BwdParamsE,(.L_x_14426 - _ZN10layer_norm13ln_bwd_kernelINS_13Kernel_traitsIf6__halffS2_fjLj7168ELj1ELj1ELj8ELj8ENS_18Kernel_traits_baseILj7168EfS2_fS2_fjLj256EEEEELb0ELb0ELb0ELb0EEEvNS_9BwdParamsE)
        .other          _ZN10layer_norm13ln_bwd_kernelINS_13Kernel_traitsIf6__halffS2_fjLj7168ELj1ELj1ELj8ELj8ENS_18Kernel_traits_baseILj7168EfS2_fS2_fjLj256EEEEELb0ELb0ELb0ELb0EEEvNS_9BwdParamsE,@"STO_CUDA_ENTRY STV_DEFAULT"
_ZN10layer_norm13ln_bwd_kernelINS_13Kernel_traitsIf6__halffS2_fjLj7168ELj1ELj1ELj8ELj8ENS_18Kernel_traits_baseILj7168EfS2_fS2_fjLj256EEEEELb0ELb0ELb0ELb0EEEvNS_9BwdParamsE:
.text._ZN10layer_norm13ln_bwd_kernelINS_13Kernel_traitsIf6__halffS2_fjLj7168ELj1ELj1ELj8ELj8ENS_18Kernel_traits_baseILj7168EfS2_fS2_fjLj256EEEEELb0ELb0ELb0ELb0EEEvNS_9BwdParamsE:
        /* <DEDUP_REMOVED lines=115> */
.L_x_10402:
        /* <DEDUP_REMOVED lines=42> */
[----:B------:R-:W-:Y:S01]  /*09d0*/  MOV R154, R151 ;  /* 0x00000097009a7202 */ /* 0x000fe20000000f00 */
[----:B------:R-:W-:Y:S01]  /*09e0*/  HADD2.F32 R149, -RZ, R149.H0_H0 ;  /* 0x20000095ff957230 */ /* 0x000fe20000004100 */
[----:B------:R-:W-:Y:S01]  /*09f0*/  SHF.R.U32.HI R155, RZ, 0x10, R151 ;  /* 0x00000010ff9b7819 */ /* 0x000fe20000011697 */
[C---:B----4-:R-:W-:Y:S01]  /*0a00*/  FADD.FTZ R151, -R148.reuse, R145 ;  /* 0x0000009194977221 */ /* 0x050fe20000010100 */
[----:B------:R-:W-:Y:S01]  /*0a10*/  FADD.FTZ R193, -R148, R144 ;  /* 0x0000009094c17221 */ /* 0x000fe20000010100 */
[----:B------:R-:W-:-:S02]  /*0a20*/  HADD2.F32 R188, -RZ, R188.H0_H0 ;  /* 0x200000bcffbc7230 */ /* 0x000fc40000004100 */
[C---:B------:R-:W-:Y:S01]  /*0a30*/  FADD.FTZ R189, -R148.reuse, R146 ;  /* 0x0000009294bd7221 */ /* 0x040fe20000010100 */
[----:B------:R-:W-:Y:S01]  /*0a40*/  FADD.FTZ R147, -R148, R147 ;  /* 0x0000009394937221 */ /* 0x000fe20000010100 */
[C---:B-----5:R-:W-:Y:S01]  /*0a50*/  FMUL.FTZ R190, R164.reuse, R151 ;  /* 0x00000097a4be7220 */ /* 0x060fe20000410000 */
[----:B------:R-:W-:Y:S01]  /*0a60*/  FMUL.FTZ R193, R164, R193 ;  /* 0x000000c1a4c17220 */ /* 0x000fe20000410000 */
[----:B------:R-:W-:Y:S01]  /*0a70*/  FMUL.FTZ R191, R136, R149 ;  /* 0x0000009588bf7220 */ /* 0x000fe20000410000 */
[----:B------:R-:W-:Y:S02]  /*0a80*/  HADD2.F32 R187, -RZ, R154.H0_H0 ;  /* 0x2000009affbb7230 */ /* 0x000fe40000004100 */
[C---:B------:R-:W-:Y:S01]  /*0a90*/  FMUL.FTZ R189, R164.reuse, R189 ;  /* 0x000000bda4bd7220 */ /* 0x040fe20000410000 */
[----:B------:R-:W-:Y:S01]  /*0aa0*/  FMUL.FTZ R186, R164, R147 ;  /* 0x00000093a4ba7220 */ /* 0x000fe20000410000 */
[----:B------:R-:W-:Y:S01]  /*0ab0*/  FADD.FTZ R81, R81, R188 ;  /* 0x000000bc51517221 */ /* 0x000fe20000010000 */
[-C--:B------:R-:W-:Y:S01]  /*0ac0*/  FFMA.FTZ R109, R190, R188.reuse, R109 ;  /* 0x000000bcbe6d7223 */ /* 0x080fe2000001006d */
[----:B------:R-:W-:Y:S01]  /*0ad0*/  FMUL.FTZ R188, R137, R188 ;  /* 0x000000bc89bc7220 */ /* 0x000fe20000410000 */
[----:B------:R-:W-:Y:S01]  /*0ae0*/  FADD.FTZ R145, RZ, R191 ;  /* 0x000000bfff917221 */ /* 0x000fe20000010000 */
[----:B------:R-:W-:Y:S01]  /*0af0*/  FFMA.FTZ R147, R193, R191, RZ ;  /* 0x000000bfc1937223 */ /* 0x000fe200000100ff */
[----:B------:R-:W-:-:S02]  /*0b00*/  HADD2.F32 R150, -RZ, R155.H0_H0 ;  /* 0x2000009bff967230 */ /* 0x000fc40000004100 */
        /* <DEDUP_REMOVED lines=15> */
.L_x_10334:
[----:B------:R-:W-:Y:S05]  /*0c00*/  BSYNC.RECONVERGENT B0 ;  /* 0x0000000000007941 */ /* 0x000fea0003800200 */
.L_x_10333:
        /* <DEDUP_REMOVED lines=17> */
[----:B------:R-:W-:Y:S02]  /*0d20*/  HADD2.F32 R183, -RZ, R156.H0_H0 ;  /* 0x2000009cffb77230 */ /* 0x000fe40000004100 */
[C---:B----4-:R-:W-:Y:S01]  /*0d30*/  FADD.FTZ R185, -R148.reuse, R144 ;  /* 0x0000009094b97221 */ /* 0x050fe20000010100 */
[----:B------:R-:W-:Y:S01]  /*0d40*/  SHF.R.U32.HI R158, RZ, 0x10, R153 ;  /* 0x00000010ff9e7819 */ /* 0x000fe20000011699 */
[----:B------:R-:W-:-:S02]  /*0d50*/  FADD.FTZ R153, -R148, R145 ;  /* 0x0000009194997221 */ /* 0x000fc40000010100 */
[C---:B-----5:R-:W-:Y:S01]  /*0d60*/  FMUL.FTZ R185, R164.reuse, R185 ;  /* 0x000000b9a4b97220 */ /* 0x060fe20000410000 */
[----:B------:R-:W-:Y:S02]  /*0d70*/  HADD2.F32 R180, -RZ, R180.H0_H0 ;  /* 0x200000b4ffb47230 */ /* 0x000fe40000004100 */
[----:B------:R-:W-:Y:S01]  /*0d80*/  FMUL.FTZ R182, R164, R153 ;  /* 0x00000099a4b67220 */ /* 0x000fe20000410000 */
[----:B------:R-:W-:Y:S01]  /*0d90*/  FADD.FTZ R76, R76, R183 ;  /* 0x000000b74c4c7221 */ /* 0x000fe20000010000 */
[-C--:B------:R-:W-:Y:S01]  /*0da0*/  FFMA.FTZ R104, R185, R183.reuse, R104 ;  /* 0x000000b7b9687223 */ /* 0x080fe20000010068 */
[----:B------:R-:W-:Y:S01]  /*0db0*/  FMUL.FTZ R183, R132, R183 ;  /* 0x000000b784b77220 */ /* 0x000fe20000410000 */
[----:B------:R-:W-:Y:S02]  /*0dc0*/  HADD2.F32 R157, -RZ, R157.H0_H0 ;  /* 0x2000009dff9d7230 */ /* 0x000fe40000004100 */
[----:B------:R-:W-:Y:S01]  /*0dd0*/  FADD.FTZ R77, R77, R180 ;  /* 0x000000b44d4d7221 */ /* 0x000fe20000010000 */
[-C--:B------:R-:W-:Y:S01]  /*0de0*/  FFMA.FTZ R105, R182, R180.reuse, R105 ;  /* 0x000000b4b6697223 */ /* 0x080fe20000010069 */
[----:B------:R-:W-:Y:S01]  /*0df0*/  FADD.FTZ R181, -R148, R146 ;  /* 0x0000009294b57221 */ /* 0x000fe20000010100 */
        /* <DEDUP_REMOVED lines=19> */
.L_x_10336:
[----:B------:R-:W-:Y:S05]  /*0f30*/  BSYNC.RECONVERGENT B0 ;  /* 0x0000000000007941 */ /* 0x000fea0003800200 */
.L_x_10335:
        /* <DEDUP_REMOVED lines=18> */
[----:B------:R-:W-:-:S02]  /*1060*/  HADD2.F32 R145, -RZ, R152.H0_H0 ;  /* 0x20000098ff917230 */ /* 0x000fc40000004100 */
[C---:B---3--:R-:W-:Y:S01]  /*1070*/  FADD.FTZ R9, -R148.reuse, R9 ;  /* 0x0000000994097221 */ /* 0x048fe20000010100 */
[C---:B------:R-:W-:Y:S01]  /*1080*/  FADD.FTZ R157, -R148.reuse, R8 ;  /* 0x00000008949d7221 */ /* 0x040fe20000010100 */
[C---:B------:R-:W-:Y:S01]  /*1090*/  FADD.FTZ R159, -R148.reuse, R10 ;  /* 0x0000000a949f7221 */ /* 0x040fe20000010100 */
[----:B------:R-:W-:Y:S02]  /*10a0*/  HADD2.F32 R144, -RZ, R155.H0_H0 ;  /* 0x2000009bff907230 */ /* 0x000fe40000004100 */
[----:B------:R-:W-:Y:S01]  /*10b0*/  FADD.FTZ R173, -R148, R11 ;  /* 0x0000000b94ad7221 */ /* 0x000fe20000010100 */
[C---:B-----5:R-:W-:Y:S01]  /*10c0*/  FMUL.FTZ R10, R164.reuse, R9 ;  /* 0x00000009a40a7220 */ /* 0x060fe20000410000 */
[----:B------:R-:W-:Y:S01]  /*10d0*/  FMUL.FTZ R11, R164, R157 ;  /* 0x0000009da40b7220 */ /* 0x000fe20000410000 */
[----:B------:R-:W-:Y:S01]  /*10e0*/  FMUL.FTZ R176, R128, R145 ;  /* 0x0000009180b07220 */ /* 0x000fe20000410000 */
[----:B------:R-:W-:Y:S01]  /*10f0*/  FADD.FTZ R73, R73, R144 ;  /* 0x0000009049497221 */ /* 0x000fe20000010000 */
[-C--:B------:R-:W-:Y:S01]  /*1100*/  FFMA.FTZ R101, R10, R144.reuse, R101 ;  /* 0x000000900a657223 */ /* 0x080fe20000010065 */
[----:B------:R-:W-:Y:S01]  /*1110*/  FMUL.FTZ R175, R129, R144 ;  /* 0x0000009081af7220 */ /* 0x000fe20000410000 */
[----:B------:R-:W-:-:S02]  /*1120*/  HADD2.F32 R153, -RZ, R153.H0_H0 ;  /* 0x20000099ff997230 */ /* 0x000fc40000004100 */
[----:B------:R-:W-:Y:S01]  /*1130*/  FADD.FTZ R72, R72, R145 ;  /* 0x0000009148487221 */ /* 0x000fe20000010000 */
[----:B------:R-:W-:Y:S01]  /*1140*/  FFMA.FTZ R100, R11, R145, R100 ;  /* 0x000000910b647223 */ /* 0x000fe20000010064 */
[----:B------:R-:W-:Y:S01]  /*1150*/  FADD.FTZ R144, R149, R176 ;  /* 0x000000b095907221 */ /* 0x000fe20000010000 */
[----:B------:R-:W-:Y:S01]  /*1160*/  FFMA.FTZ R145, R11, R176, R150 ;  /* 0x000000b00b917223 */ /* 0x000fe20000010096 */
[----:B------:R-:W-:Y:S02]  /*1170*/  HADD2.F32 R152, -RZ, R154.H0_H0 ;  /* 0x2000009aff987230 */ /* 0x000fe40000004100 */
        /* <DEDUP_REMOVED lines=14> */
.L_x_10338:
[----:B------:R-:W-:Y:S05]  /*1260*/  BSYNC.RECONVERGENT B0 ;  /* 0x0000000000007941 */ /* 0x000fea0003800200 */
.L_x_10337:
        /* <DEDUP_REMOVED lines=21> */
[----:B------:R-:W-:Y:S02]  /*13c0*/  HADD2.F32 R144, -RZ, R146.H0_H0 ;  /* 0x20000092ff907230 */ /* 0x000fe40000004100 */
[----:B------:R-:W-:Y:S01]  /*13d0*/  FADD.FTZ R155, -R148, R14 ;  /* 0x0000000e949b7221 */ /* 0x000fe20000010100 */
[C---:B-----5:R-:W-:Y:S01]  /*13e0*/  FMUL.FTZ R13, R164.reuse, R147 ;  /* 0x00000093a40d7220 */ /* 0x060fe20000410000 */
[----:B------:R-:W-:Y:S01]  /*13f0*/  FMUL.FTZ R12, R164, R153 ;  /* 0x00000099a40c7220 */ /* 0x000fe20000410000 */
[-C--:B------:R-:W-:Y:S01]  /*1400*/  FMUL.FTZ R16, R124, R17.reuse ;  /* 0x000000117c107220 */ /* 0x080fe20000410000 */
[----:B------:R-:W-:Y:S01]  /*1410*/  FADD.FTZ R157, -R148, R15 ;  /* 0x0000000f949d7221 */ /* 0x000fe20000010100 */
[----:B------:R-:W-:Y:S02]  /*1420*/  HADD2.F32 R145, -RZ, R145.H0_H0 ;  /* 0x20000091ff917230 */ /* 0x000fe40000004100 */
        /* <DEDUP_REMOVED lines=22> */
.L_x_10340:
[----:B------:R-:W-:Y:S05]  /*1590*/  BSYNC.RECONVERGENT B0 ;  /* 0x0000000000007941 */ /* 0x000fea0003800200 */
.L_x_10339:
        /* <DEDUP_REMOVED lines=15> */
[----:B---3--:R-:W-:Y:S02]  /*1690*/  MOV R144, R24 ;  /* 0x0000001800907202 */ /* 0x008fe40000000f00 */
[----:B------:R-:W-:Y:S01]  /*16a0*/  SHF.R.U64 R146, R24, 0x10, R25 ;  /* 0x0000001018927819 */ /* 0x000fe20000001219 */
[C---:B--2---:R-:W-:Y:S02]  /*16b0*/  FADD.FTZ R147, -R148.reuse, R20 ;  /* 0x0000001494937221 */ /* 0x044fe40000010100 */
[----:B0-----:R-:W-:Y:S01]  /*16c0*/  HADD2.F32 R27, -RZ, R144.H0_H0 ;  /* 0x20000090ff1b7230 */ /* 0x001fe20000004100 */
[----:B------:R-:W-:Y:S01]  /*16d0*/  MOV R145, R25 ;  /* 0x0000001900917202 */ /* 0x000fe20000000f00 */
[C---:B------:R-:W-:Y:S01]  /*16e0*/  FADD.FTZ R153, -R148.reuse, R21 ;  /* 0x0000001594997221 */ /* 0x040fe20000010100 */
[----:B------:R-:W-:Y:S01]  /*16f0*/  FADD.FTZ R155, -R148, R22 ;  /* 0x00000016949b7221 */ /* 0x000fe20000010100 */
[----:B------:R-:W-:Y:S02]  /*1700*/  HADD2.F32 R26, -RZ, R146.H0_H0 ;  /* 0x20000092ff1a7230 */ /* 0x000fe40000004100 */
[----:B-----5:R-:W-:Y:S01]  /*1710*/  FMUL.FTZ R21, R164, R147 ;  /* 0x00000093a4157220 */ /* 0x020fe20000410000 */
[----:B------:R-:W-:Y:S01]  /*1720*/  FMUL.FTZ R24, R120, R27 ;  /* 0x0000001b78187220 */ /* 0x000fe20000410000 */
[----:B------:R-:W-:Y:S01]  /*1730*/  FADD.FTZ R157, -R148, R23 ;  /* 0x00000017949d7221 */ /* 0x000fe20000010100 */
[----:B------:R-:W-:-:S02]  /*1740*/  HADD2.F32 R145, -RZ, R145.H0_H0 ;  /* 0x20000091ff917230 */ /* 0x000fc40000004100 */
        /* <DEDUP_REMOVED lines=24> */
.L_x_10342:
[----:B------:R-:W-:Y:S05]  /*18d0*/  BSYNC.RECONVERGENT B0 ;  /* 0x0000000000007941 */ /* 0x000fea0003800200 */
.L_x_10341:
        /* <DEDUP_REMOVED lines=18> */
[----:B0-----:R-:W-:Y:S02]  /*1a00*/  HADD2.F32 R147, -RZ, R152.H0_H0 ;  /* 0x20000098ff937230 */ /* 0x001fe40000004100 */
[C---:B------:R-:W-:Y:S01]  /*1a10*/  FADD.FTZ R157, -R148.reuse, R28 ;  /* 0x0000001c949d7221 */ /* 0x040fe20000010100 */
[----:B------:R-:W-:Y:S01]  /*1a20*/  FADD.FTZ R161, -R148, R30 ;  /* 0x0000001e94a17221 */ /* 0x000fe20000010100 */
[----:B------:R-:W-:Y:S01]  /*1a30*/  HADD2.F32 R144, -RZ, R155.H0_H0 ;  /* 0x2000009bff907230 */ /* 0x000fe20000004100 */
[----:B------:R-:W-:Y:S01]  /*1a40*/  MOV R153, R145 ;  /* 0x0000009100997202 */ /* 0x000fe20000000f00 */
[----:B-----5:R-:W-:Y:S01]  /*1a50*/  FMUL.FTZ R28, R164, R159 ;  /* 0x0000009fa41c7220 */ /* 0x020fe20000410000 */
[----:B------:R-:W-:Y:S01]  /*1a60*/  FMUL.FTZ R160, R116, R147 ;  /* 0x0000009374a07220 */ /* 0x000fe20000410000 */
[----:B------:R-:W-:Y:S01]  /*1a70*/  FADD.FTZ R163, -R148, R31 ;  /* 0x0000001f94a37221 */ /* 0x000fe20000010100 */
[C---:B------:R-:W-:Y:S01]  /*1a80*/  FMUL.FTZ R29, R164.reuse, R157 ;  /* 0x0000009da41d7220 */ /* 0x040fe20000410000 */
[----:B------:R-:W-:Y:S01]  /*1a90*/  FMUL.FTZ R31, R164, R161 ;  /* 0x000000a1a41f7220 */ /* 0x000fe20000410000 */
[----:B------:R-:W-:Y:S01]  /*1aa0*/  SHF.R.U32.HI R154, RZ, 0x10, R145 ;  /* 0x00000010ff9a7819 */ /* 0x000fe20000011691 */
[----:B------:R-:W-:Y:S01]  /*1ab0*/  FADD.FTZ R61, R61, R144 ;  /* 0x000000903d3d7221 */ /* 0x000fe20000010000 */
[-C--:B------:R-:W-:Y:S01]  /*1ac0*/  FFMA.FTZ R89, R28, R144.reuse, R89 ;  /* 0x000000901c597223 */ /* 0x080fe20000010059 */
[----:B------:R-:W-:Y:S01]  /*1ad0*/  FMUL.FTZ R161, R117, R144 ;  /* 0x0000009075a17220 */ /* 0x000fe20000410000 */
[----:B------:R-:W-:-:S02]  /*1ae0*/  HADD2.F32 R153, -RZ, R153.H0_H0 ;  /* 0x20000099ff997230 */ /* 0x000fc40000004100 */
[----:B------:R-:W-:Y:S01]  /*1af0*/  FADD.FTZ R144, R149, R160 ;  /* 0x000000a095907221 */ /* 0x000fe20000010000 */
[C---:B------:R-:W-:Y:S01]  /*1b00*/  FFMA.FTZ R145, R29.reuse, R160, R150 ;  /* 0x000000a01d917223 */ /* 0x040fe20000010096 */
[----:B------:R-:W-:Y:S01]  /*1b10*/  FADD.FTZ R60, R60, R147 ;  /* 0x000000933c3c7221 */ /* 0x000fe20000010000 */
        /* <DEDUP_REMOVED lines=15> */
.L_x_10344:
[----:B------:R-:W-:Y:S05]  /*1c10*/  BSYNC.RECONVERGENT B0 ;  /* 0x0000000000007941 */ /* 0x000fea0003800200 */
.L_x_10343:
        /* <DEDUP_REMOVED lines=15> */
[----:B------:R-:W-:-:S03]  /*1d10*/  SHF.R.U64 R159, R152, 0x10, R153 ;  /* 0x00000010989f7819 */ /* 0x000fc60000001299 */
[----:B------:R-:W-:Y:S01]  /*1d20*/  HADD2.F32 R151, -RZ, R151.H0_H0 ;  /* 0x20000097ff977230 */ /* 0x000fe20000004100 */
[----:B------:R-:W-:Y:S01]  /*1d30*/  MOV R156, R153 ;  /* 0x00000099009c7202 */ /* 0x000fe20000000f00 */
[C---:B----4-:R-:W-:Y:S01]  /*1d40*/  FADD.FTZ R165, -R148.reuse, R144 ;  /* 0x0000009094a57221 */ /* 0x050fe20000010100 */
[----:B------:R-:W-:Y:S01]  /*1d50*/  FADD.FTZ R167, -R148, R146 ;  /* 0x0000009294a77221 */ /* 0x000fe20000010100 */
[----:B------:R-:W-:Y:S02]  /*1d60*/  HADD2.F32 R146, -RZ, R159.H0_H0 ;  /* 0x2000009fff927230 */ /* 0x000fe40000004100 */
[----:B------:R-:W-:Y:S01]  /*1d70*/  FMUL.FTZ R168, R112, R151 ;  /* 0x0000009770a87220 */ /* 0x000fe20000410000 */
[C---:B0-----:R-:W-:Y:S01]  /*1d80*/  FADD.FTZ R155, -R148.reuse, R145 ;  /* 0x00000091949b7221 */ /* 0x041fe20000010100 */
[----:B------:R-:W-:Y:S01]  /*1d90*/  FADD.FTZ R157, -R148, R147 ;  /* 0x00000093949d7221 */ /* 0x000fe20000010100 */
[C---:B-----5:R-:W-:Y:S01]  /*1da0*/  FMUL.FTZ R165, R164.reuse, R165 ;  /* 0x000000a5a4a57220 */ /* 0x060fe20000410000 */
[----:B------:R-:W-:Y:S01]  /*1db0*/  HADD2.F32 R147, -RZ, R156.H0_H0 ;  /* 0x2000009cff937230 */ /* 0x000fe20000004100 */
[----:B------:R-:W-:Y:S01]  /*1dc0*/  SHF.R.U32.HI R158, RZ, 0x10, R153 ;  /* 0x00000010ff9e7819 */ /* 0x000fe20000011699 */
[C---:B------:R-:W-:Y:S01]  /*1dd0*/  FMUL.FTZ R167, R164.reuse, R167 ;  /* 0x000000a7a4a77220 */ /* 0x040fe20000410000 */
[----:B------:R-:W-:Y:S01]  /*1de0*/  FMUL.FTZ R169, R113, R146 ;  /* 0x0000009271a97220 */ /* 0x000fe20000410000 */
[----:B------:R-:W-:Y:S01]  /*1df0*/  FADD.FTZ R144, R149, R168 ;  /* 0x000000a895907221 */ /* 0x000fe20000010000 */
[----:B------:R-:W-:Y:S01]  /*1e00*/  FMUL.FTZ R166, R164, R155 ;  /* 0x0000009ba4a67220 */ /* 0x000fe20000410000 */
[----:B------:R-:W-:Y:S01]  /*1e10*/  FFMA.FTZ R145, R165, R168, R150 ;  /* 0x000000a8a5917223 */ /* 0x000fe20000010096 */
        /* <DEDUP_REMOVED lines=18> */
.L_x_10346:
[----:B------:R-:W-:Y:S05]  /*1f40*/  BSYNC.RECONVERGENT B0 ;  /* 0x0000000000007941 */ /* 0x000fea0003800200 */
.L_x_10345:
        /* <DEDUP_REMOVED lines=31> */
.L_x_10348:
[----:B------:R-:W-:Y:S05]  /*2140*/  BSYNC.RECONVERGENT B0 ;  /* 0x0000000000007941 */ /* 0x000fea0003800200 */
.L_x_10347:
        /* <DEDUP_REMOVED lines=34> */
[----:B------:R-:W-:Y:S02]  /*2370*/  HFMA2 R155, -RZ, RZ, 1.875, 0 ;  /* 0x3f800000ff9b7431 */ /* 0x000fe400000001ff */
[----:B-----5:R-:W-:Y:S02]  /*2380*/  @P6 HADD2.F32 R155, -RZ, R192.H0_H0 ;  /* 0x200000c0ff9b6230 */ /* 0x020fe40000004100 */
        /* <DEDUP_REMOVED lines=24> */
[----:B------:R0:W-:Y:S01]  /*2510*/  F2F.F16.F32 R151, R148 ;  /* 0x0000009400977304 */ /* 0x0001e20000200800 */
[----:B------:R-:W-:Y:S01]  /*2520*/  FMUL.FTZ R152, R144, R155 ;  /* 0x0000009b90987220 */ /* 0x000fe20000410000 */
[----:B------:R-:W-:Y:S01]  /*2530*/  FFMA.FTZ R144, R193, R157, R154 ;  /* 0x0000009dc1907223 */ /* 0x000fe2000001009a */
[----:B------:R-:W-:-:S03]  /*2540*/  FMUL.FTZ R146, R164, R145 ;  /* 0x00000091a4927220 */ /* 0x000fc60000410000 */
[----:B------:R-:W-:Y:S01]  /*2550*/  FADD.FTZ R147, R191, -R144 ;  /* 0x80000090bf937221 */ /* 0x000fe20000010000 */
[----:B------:R-:W-:Y:S01]  /*2560*/  FMUL.FTZ R150, R146, R155 ;  /* 0x0000009b92967220 */ /* 0x000fe20000410000 */
[----:B------:R-:W1:Y:S01]  /*2570*/  LDC.64 R144, c[0x0][0x468] ;  /* 0x00011a00ff907b82 */ /* 0x000e620000000a00 */
[----:B------:R-:W2:Y:S01]  /*2580*/  F2F.F16.F32 R152, R152 ;  /* 0x0000009800987304 */ /* 0x000ea20000200800 */
[----:B------:R-:W-:-:S04]  /*2590*/  FMUL.FTZ R146, R164, R147 ;  /* 0x00000093a4927220 */ /* 0x000fc80000410000 */
[----:B0-----:R-:W-:-:S03]  /*25a0*/  FMUL.FTZ R148, R146, R155 ;  /* 0x0000009b92947220 */ /* 0x001fc60000410000 */
        /* <DEDUP_REMOVED lines=9> */
.L_x_10353:
[----:B------:R-:W-:Y:S05]  /*2640*/  BSYNC.RECONVERGENT B1 ;  /* 0x0000000000017941 */ /* 0x000fea0003800200 */
.L_x_10352:
        /* <DEDUP_REMOVED lines=30> */
.L_x_10355:
[----:B------:R-:W-:Y:S05]  /*2830*/  BSYNC.RECONVERGENT B1 ;  /* 0x0000000000017941 */ /* 0x000fea0003800200 */
.L_x_10354:
        /* <DEDUP_REMOVED lines=30> */
.L_x_10357:
[----:B------:R-:W-:Y:S05]  /*2a20*/  BSYNC.RECONVERGENT B1 ;  /* 0x0000000000017941 */ /* 0x000fea0003800200 */
.L_x_10356:
        /* <DEDUP_REMOVED lines=30> */
.L_x_10359:
[----:B------:R-:W-:Y:S05]  /*2c10*/  BSYNC.RECONVERGENT B1 ;  /* 0x0000000000017941 */ /* 0x000fea0003800200 */
.L_x_10358:
        /* <DEDUP_REMOVED lines=30> */
.L_x_10361:
[----:B------:R-:W-:Y:S05]  /*2e00*/  BSYNC.RECONVERGENT B1 ;  /* 0x0000000000017941 */ /* 0x000fea0003800200 */
.L_x_10360:
        /* <DEDUP_REMOVED lines=30> */
.L_x_10363:
[----:B------:R-:W-:Y:S05]  /*2ff0*/  BSYNC.RECONVERGENT B1 ;  /* 0x0000000000017941 */ /* 0x000fea0003800200 */
.L_x_10362:
        /* <DEDUP_REMOVED lines=29> */
.L_x_10351:
        /* <DEDUP_REMOVED lines=20> */
[----:B------:R-:W-:Y:S02]  /*3310*/  F2F.F16.F32 R158, R158 ;  /* 0x0000009e009e7304 */ /* 0x000fe40000200800 */
[----:B------:R-:W-:-:S06]  /*3320*/  FMUL.FTZ R156, R144, R155 ;  /* 0x0000009b909c7220 */ /* 0x000fcc0000410000 */
[----:B------:R-:W2:Y:S01]  /*3330*/  F2F.F16.F32 R148, R148 ;  /* 0x0000009400947304 */ /* 0x000ea20000200800 */
[----:B0-----:R-:W-:-:S05]  /*3340*/  IMAD.WIDE.U32 R152, R6, 0x10, R152 ;  /* 0x0000001006987825 */ /* 0x001fca00078e0098 */
[----:B------:R0:W-:Y:S02]  /*3350*/  STG.E.128 desc[UR8][R152.64], R144 ;  /* 0x0000009098007986 */ /* 0x0001e4000c101d08 */
[----:B------:R-:W3:Y:S01]  /*3360*/  F2F.F16.F32 R195, R192 ;  /* 0x000000c000c37304 */ /* 0x000ee20000200800 */
[C---:B-1----:R-:W-:Y:S01]  /*3370*/  IMAD.WIDE.U32 R150, R6.reuse, 0x8, R150 ;  /* 0x0000000806967825 */ /* 0x042fe200078e0096 */
[----:B------:R-:W-:-:S06]  /*3380*/  IADD3 R6, PT, PT, R6, 0x100, RZ ;  /* 0x0000010006067810 */ /* 0x000fcc0007ffe0ff */
[----:B------:R-:W1:Y:S01]  /*3390*/  F2F.F16.F32 R159, R156 ;  /* 0x0000009c009f7304 */ /* 0x000e620000200800 */
[----:B--2---:R-:W-:Y:S01]  /*33a0*/  IMAD.WIDE.U32 R148, R148, 0x10000, RZ ;  /* 0x0001000094947825 */ /* 0x004fe200078e00ff */
[----:B---3--:R-:W-:-:S04]  /*33b0*/  PRMT R195, R158, 0x5410, R195 ;  /* 0x000054109ec37816 */ /* 0x008fc800000000c3 */
[----:B------:R-:W-:Y:S02]  /*33c0*/  LOP3.LUT R149, R195, R149, RZ, 0xfc, !PT ;  /* 0x00000095c3957212 */ /* 0x000fe400078efcff */
[----:B-1----:R-:W-:-:S05]  /*33d0*/  LOP3.LUT R148, R148, R159, RZ, 0xfc, !PT ;  /* 0x0000009f94947212 */ /* 0x002fca00078efcff */
[----:B------:R0:W-:Y:S02]  /*33e0*/  STG.E.64 desc[UR8][R150.64], R148 ;  /* 0x0000009496007986 */ /* 0x0001e4000c101b08 */
.L_x_10366:
[----:B------:R-:W-:Y:S05]  /*33f0*/  BSYNC.RECONVERGENT B1 ;  /* 0x0000000000017941 */ /* 0x000fea0003800200 */
.L_x_10365:
        /* <DEDUP_REMOVED lines=19> */
[----:B------:R-:W-:Y:S03]  /*3530*/  F2F.F16.F32 R158, R158 ;  /* 0x0000009e009e7304 */ /* 0x000fe60000200800 */
[----:B------:R-:W-:Y:S01]  /*3540*/  FMUL.FTZ R156, R144, R155 ;  /* 0x0000009b909c7220 */ /* 0x000fe20000410000 */
[----:B0-----:R-:W-:-:S04]  /*3550*/  IMAD.WIDE.U32 R152, R6, 0x10, R152 ;  /* 0x0000001006987825 */ /* 0x001fc800078e0098 */
[----:B------:R-:W0:Y:S01]  /*3560*/  F2F.F16.F32 R148, R148 ;  /* 0x0000009400947304 */ /* 0x000e220000200800 */
[----:B------:R2:W-:Y:S07]  /*3570*/  STG.E.128 desc[UR8][R152.64], R144 ;  /* 0x0000009098007986 */ /* 0x0005ee000c101d08 */
[----:B------:R-:W3:Y:S01]  /*3580*/  F2F.F16.F32 R195, R192 ;  /* 0x000000c000c37304 */ /* 0x000ee20000200800 */
[C---:B-1----:R-:W-:Y:S01]  /*3590*/  IMAD.WIDE.U32 R150, R6.reuse, 0x8, R150 ;  /* 0x0000000806967825 */ /* 0x042fe200078e0096 */
[----:B------:R-:W-:-:S06]  /*35a0*/  IADD3 R6, PT, PT, R6, 0x100, RZ ;  /* 0x0000010006067810 */ /* 0x000fcc0007ffe0ff */
[----:B------:R-:W1:Y:S01]  /*35b0*/  F2F.F16.F32 R159, R156 ;  /* 0x0000009c009f7304 */ /* 0x000e620000200800 */
[----:B0-----:R-:W-:Y:S01]  /*35c0*/  IMAD.WIDE.U32 R148, R148, 0x10000, RZ ;  /* 0x0001000094947825 */ /* 0x001fe200078e00ff */
[----:B---3--:R-:W-:-:S04]  /*35d0*/  PRMT R195, R158, 0x5410, R195 ;  /* 0x000054109ec37816 */ /* 0x008fc800000000c3 */
[----:B------:R-:W-:Y:S02]  /*35e0*/  LOP3.LUT R149, R195, R149, RZ, 0xfc, !PT ;  /* 0x00000095c3957212 */ /* 0x000fe400078efcff */
[----:B-1----:R-:W-:-:S05]  /*35f0*/  LOP3.LUT R148, R148, R159, RZ, 0xfc, !PT ;  /* 0x0000009f94947212 */ /* 0x002fca00078efcff */
[----:B------:R2:W-:Y:S02]  /*3600*/  STG.E.64 desc[UR8][R150.64], R148 ;  /* 0x0000009496007986 */ /* 0x0005e4000c101b08 */
.L_x_10368:
[----:B------:R-:W-:Y:S05]  /*3610*/  BSYNC.RECONVERGENT B1 ;  /* 0x0000000000017941 */ /* 0x000fea0003800200 */
.L_x_10367:
        /* <DEDUP_REMOVED lines=19> */
[----:B------:R-:W2:Y:S01]  /*3750*/  F2F.F16.F32 R148, R148 ;  /* 0x0000009400947304 */ /* 0x000ea20000200800 */
[----:B------:R-:W-:-:S07]  /*3760*/  FMUL.FTZ R156, R144, R155 ;  /* 0x0000009b909c7220 */ /* 0x000fce0000410000 */
[----:B------:R-:W-:Y:S01]  /*3770*/  F2F.F16.F32 R158, R158 ;  /* 0x0000009e009e7304 */ /* 0x000fe20000200800 */
[----:B0-----:R-:W-:-:S05]  /*3780*/  IMAD.WIDE.U32 R152, R6, 0x10, R152 ;  /* 0x0000001006987825 */ /* 0x001fca00078e0098 */
[----:B------:R3:W-:Y:S01]  /*3790*/  STG.E.128 desc[UR8][R152.64], R144 ;  /* 0x0000009098007986 */ /* 0x0007e2000c101d08 */
[----:B--2---:R-:W-:Y:S01]  /*37a0*/  IMAD.WIDE.U32 R148, R148, 0x10000, RZ ;  /* 0x0001000094947825 */ /* 0x004fe200078e00ff */
[----:B------:R-:W0:Y:S03]  /*37b0*/  F2F.F16.F32 R195, R192 ;  /* 0x000000c000c37304 */ /* 0x000e260000200800 */
[C---:B-1----:R-:W-:Y:S01]  /*37c0*/  IMAD.WIDE.U32 R150, R6.reuse, 0x8, R150 ;  /* 0x0000000806967825 */ /* 0x042fe200078e0096 */
[----:B------:R-:W-:-:S04]  /*37d0*/  IADD3 R6, PT, PT, R6, 0x100, RZ ;  /* 0x0000010006067810 */ /* 0x000fc80007ffe0ff */
[----:B------:R-:W1:Y:S01]  /*37e0*/  F2F.F16.F32 R159, R156 ;  /* 0x0000009c009f7304 */ /* 0x000e620000200800 */
[----:B0-----:R-:W-:-:S04]  /*37f0*/  PRMT R195, R158, 0x5410, R195 ;  /* 0x000054109ec37816 */ /* 0x001fc800000000c3 */
[----:B------:R-:W-:Y:S02]  /*3800*/  LOP3.LUT R149, R195, R149, RZ, 0xfc, !PT ;  /* 0x00000095c3957212 */ /* 0x000fe400078efcff */
[----:B-1----:R-:W-:-:S05]  /*3810*/  LOP3.LUT R148, R148, R159, RZ, 0xfc, !PT ;  /* 0x0000009f94947212 */ /* 0x002fca00078efcff */
[----:B------:R3:W-:Y:S02]  /*3820*/  STG.E.64 desc[UR8][R150.64], R148 ;  /* 0x0000009496007986 */ /* 0x0007e4000c101b08 */
.L_x_10370:
[----:B------:R-:W-:Y:S05]  /*3830*/  BSYNC.RECONVERGENT B1 ;  /* 0x0000000000017941 */ /* 0x000fea0003800200 */
.L_x_10369:
        /* <DEDUP_REMOVED lines=33> */
.L_x_10372:
[----:B------:R-:W-:Y:S05]  /*3a50*/  BSYNC.RECONVERGENT B1 ;  /* 0x0000000000017941 */ /* 0x000fea0003800200 */
.L_x_10371:
        /* <DEDUP_REMOVED lines=25> */
[----:B------:R-:W2:Y:S03]  /*3bf0*/  F2F.F16.F32 R195, R192 ;  /* 0x000000c000c37304 */ /* 0x000ea60000200800 */
[C---:B-1----:R-:W-:Y:S01]  /*3c00*/  IMAD.WIDE.U32 R150, R6.reuse, 0x8, R150 ;  /* 0x0000000806967825 */ /* 0x042fe200078e0096 */
[----:B------:R-:W-:-:S04]  /*3c10*/  IADD3 R6, PT, PT, R6, 0x100, RZ ;  /* 0x0000010006067810 */ /* 0x000fc80007ffe0ff */
[----:B------:R-:W1:Y:S01]  /*3c20*/  F2F.F16.F32 R159, R156 ;  /* 0x0000009c009f7304 */ /* 0x000e620000200800 */
[----:B--2---:R-:W-:-:S04]  /*3c30*/  PRMT R195, R158, 0x5410, R195 ;  /* 0x000054109ec37816 */ /* 0x004fc800000000c3 */
[----:B------:R-:W-:Y:S02]  /*3c40*/  LOP3.LUT R149, R195, R149, RZ, 0xfc, !PT ;  /* 0x00000095c3957212 */ /* 0x000fe400078efcff */
[----:B-1----:R-:W-:-:S05]  /*3c50*/  LOP3.LUT R148, R148, R159, RZ, 0xfc, !PT ;  /* 0x0000009f94947212 */ /* 0x002fca00078efcff */
[----:B------:R0:W-:Y:S02]  /*3c60*/  STG.E.64 desc[UR8][R150.64], R148 ;  /* 0x0000009496007986 */ /* 0x0001e4000c101b08 */
.L_x_10374:
[----:B------:R-:W-:Y:S05]  /*3c70*/  BSYNC.RECONVERGENT B1 ;  /* 0x0000000000017941 */ /* 0x000fea0003800200 */
.L_x_10373:
        /* <DEDUP_REMOVED lines=33> */
.L_x_10376:
[----:B------:R-:W-:Y:S05]  /*3e90*/  BSYNC.RECONVERGENT B1 ;  /* 0x0000000000017941 */ /* 0x000fea0003800200 */
.L_x_10375:
        /* <DEDUP_REMOVED lines=18> */
[----:B------:R-:W2:Y:S01]  /*3fc0*/  F2F.F16.F32 R152, R152 ;  /* 0x0000009800987304 */ /* 0x000ea20000200800 */
[----:B------:R-:W-:-:S07]  /*3fd0*/  FMUL.FTZ R155, R144, R155 ;  /* 0x0000009b909b7220 */ /* 0x000fce0000410000 */
[----:B------:R-:W-:Y:S01]  /*3fe0*/  F2F.F16.F32 R159, R156 ;  /* 0x0000009c009f7304 */ /* 0x000fe20000200800 */
[----:B0-----:R-:W-:-:S04]  /*3ff0*/  IMAD.WIDE.U32 R150, R6, 0x8, R150 ;  /* 0x0000000806967825 */ /* 0x001fc800078e0096 */
[----:B--2---:R-:W-:-:S03]  /*4000*/  IMAD.WIDE.U32 R152, R152, 0x10000, RZ ;  /* 0x0001000098987825 */ /* 0x004fc600078e00ff */
[----:B------:R-:W0:Y:S01]  /*4010*/  F2F.F16.F32 R154, R154 ;  /* 0x0000009a009a7304 */ /* 0x000e220000200800 */
[----:B-1----:R-:W-:-:S07]  /*4020*/  IMAD.WIDE.U32 R148, R6, 0x10, R148 ;  /* 0x0000001006947825 */ /* 0x002fce00078e0094 */
[----:B------:R-:W1:Y:S01]  /*4030*/  F2F.F16.F32 R155, R155 ;  /* 0x0000009b009b7304 */ /* 0x000e620000200800 */
[----:B------:R2:W-:Y:S01]  /*4040*/  STG.E.128 desc[UR8][R148.64], R144 ;  /* 0x0000009094007986 */ /* 0x0005e2000c101d08 */
[----:B0-----:R-:W-:-:S04]  /*4050*/  PRMT R159, R154, 0x5410, R159 ;  /* 0x000054109a9f7816 */ /* 0x001fc8000000009f */
[----:B------:R-:W-:Y:S02]  /*4060*/  LOP3.LUT R153, R159, R153, RZ, 0xfc, !PT ;  /* 0x000000999f997212 */ /* 0x000fe400078efcff */
[----:B-1----:R-:W-:-:S05]  /*4070*/  LOP3.LUT R152, R152, R155, RZ, 0xfc, !PT ;  /* 0x0000009b98987212 */ /* 0x002fca00078efcff */
[----:B------:R2:W-:Y:S01]  /*4080*/  STG.E.64 desc[UR8][R150.64], R152 ;  /* 0x0000009896007986 */ /* 0x0005e2000c101b08 */
[----:B------:R-:W-:Y:S05]  /*4090*/  BRA `(.L_x_10364) ;  /* 0x0000001c001c7947 */ /* 0x000fea0003800000 */
.L_x_10350:
        /* <DEDUP_REMOVED lines=17> */
[----:B------:R0:W-:Y:S01]  /*41b0*/  F2F.F16.F32 R151, R148 ;  /* 0x0000009400977304 */ /* 0x0001e20000200800 */
[----:B------:R-:W-:Y:S01]  /*41c0*/  FMUL.FTZ R152, R144, R155 ;  /* 0x0000009b90987220 */ /* 0x000fe20000410000 */
[C---:B------:R-:W-:Y:S01]  /*41d0*/  FFMA.FTZ R144, R164.reuse, R145, R53 ;  /* 0x00000091a4907223 */ /* 0x040fe20000010035 */
[----:B------:R-:W-:-:S03]  /*41e0*/  FFMA.FTZ R146, R164, R147, R52 ;  /* 0x00000093a4927223 */ /* 0x000fc60000010034 */
[-C--:B------:R-:W-:Y:S02]  /*41f0*/  FMUL.FTZ R150, R144, R155.reuse ;  /* 0x0000009b90967220 */ /* 0x080fe40000410000 */
[----:B------:R-:W1:Y:S01]  /*4200*/  LDC.64 R144, c[0x0][0x468] ;  /* 0x00011a00ff907b82 */ /* 0x000e620000000a00 */
[----:B------:R-:W2:Y:S01]  /*4210*/  F2F.F16.F32 R152, R152 ;  /* 0x0000009800987304 */ /* 0x000ea20000200800 */
[----:B0-----:R-:W-:-:S07]  /*4220*/  FMUL.FTZ R148, R146, R155 ;  /* 0x0000009b92947220 */ /* 0x001fce0000410000 */
        /* <DEDUP_REMOVED lines=9> */
.L_x_10379:
[----:B------:R-:W-:Y:S05]  /*42c0*/  BSYNC.RECONVERGENT B1 ;  /* 0x0000000000017941 */ /* 0x000fea0003800200 */
.L_x_10378:
        /* <DEDUP_REMOVED lines=30> */
.L_x_10381:
[----:B------:R-:W-:Y:S05]  /*44b0*/  BSYNC.RECONVERGENT B1 ;  /* 0x0000000000017941 */ /* 0x000fea0003800200 */
.L_x_10380:
        /* <DEDUP_REMOVED lines=30> */
.L_x_10383:
[----:B------:R-:W-:Y:S05]  /*46a0*/  BSYNC.RECONVERGENT B1 ;  /* 0x0000000000017941 */ /* 0x000fea0003800200 */
.L_x_10382:
        /* <DEDUP_REMOVED lines=30> */
.L_x_10385:
[----:B------:R-:W-:Y:S05]  /*4890*/  BSYNC.RECONVERGENT B1 ;  /* 0x0000000000017941 */ /* 0x000fea0003800200 */
.L_x_10384:
        /* <DEDUP_REMOVED lines=30> */
.L_x_10387:
[----:B------:R-:W-:Y:S05]  /*4a80*/  BSYNC.RECONVERGENT B1 ;  /* 0x0000000000017941 */ /* 0x000fea0003800200 */
.L_x_10386:
        /* <DEDUP_REMOVED lines=30> */
.L_x_10389:
[----:B------:R-:W-:Y:S05]  /*4c70*/  BSYNC.RECONVERGENT B1 ;  /* 0x0000000000017941 */ /* 0x000fea0003800200 */
.L_x_10388:
        /* <DEDUP_REMOVED lines=29> */
.L_x_10377:
        /* <DEDUP_REMOVED lines=34> */
.L_x_10391:
[----:B------:R-:W-:Y:S05]  /*5070*/  BSYNC.RECONVERGENT B1 ;  /* 0x0000000000017941 */ /* 0x000fea0003800200 */
.L_x_10390:
        /* <DEDUP_REMOVED lines=33> */
.L_x_10393:
[----:B------:R-:W-:Y:S05]  /*5290*/  BSYNC.RECONVERGENT B1 ;  /* 0x0000000000017941 */ /* 0x000fea0003800200 */
.L_x_10392:
        /* <DEDUP_REMOVED lines=18> */
[----:B------:R-:W2:Y:S02]  /*53c0*/  F2F.F16.F32 R148, R148 ;  /* 0x0000009400947304 */ /* 0x000ea40000200800 */
[-C--:B------:R-:W-:Y:S01]  /*53d0*/  FMUL.FTZ R192, R147, R155.reuse ;  /* 0x0000009b93c07220 */ /* 0x080fe20000410000 */
[----:B------:R-:W-:-:S05]  /*53e0*/  FMUL.FTZ R156, R144, R155 ;  /* 0x0000009b909c7220 */ /* 0x000fca0000410000 */
        /* <DEDUP_REMOVED lines=12> */
.L_x_10395:
[----:B------:R-:W-:Y:S05]  /*54b0*/  BSYNC.RECONVERGENT B1 ;  /* 0x0000000000017941 */ /* 0x000fea0003800200 */
.L_x_10394:
        /* <DEDUP_REMOVED lines=33> */
.L_x_10397:
[----:B------:R-:W-:Y:S05]  /*56d0*/  BSYNC.RECONVERGENT B1 ;  /* 0x0000000000017941 */ /* 0x000fea0003800200 */
.L_x_10396:
        /* <DEDUP_REMOVED lines=33> */
.L_x_10399:
[----:B------:R-:W-:Y:S05]  /*58f0*/  BSYNC.RECONVERGENT B1 ;  /* 0x0000000000017941 */ /* 0x000fea0003800200 */
.L_x_10398:
        /* <DEDUP_REMOVED lines=22> */
[----:B0-----:R-:W-:-:S04]  /*5a60*/  IMAD.WIDE.U32 R150, R6, 0x8, R150 ;  /* 0x0000000806967825 */ /* 0x001fc800078e0096 */
[----:B--2---:R-:W-:-:S03]  /*5a70*/  IMAD.WIDE.U32 R152, R152, 0x10000, RZ ;  /* 0x0001000098987825 */ /* 0x004fc600078e00ff */
[----:B------:R-:W0:Y:S01]  /*5a80*/  F2F.F16.F32 R195, R192 ;  /* 0x000000c000c37304 */ /* 0x000e220000200800 */
[C---:B-1----:R-:W-:Y:S01]  /*5a90*/  IMAD.WIDE.U32 R148, R6.reuse, 0x10, R148 ;  /* 0x0000001006947825 */ /* 0x042fe200078e0094 */
[----:B------:R-:W-:-:S06]  /*5aa0*/  IADD3 R6, PT, PT, R6, 0x100, RZ ;  /* 0x0000010006067810 */ /* 0x000fcc0007ffe0ff */
[----:B------:R-:W1:Y:S01]  /*5ab0*/  F2F.F16.F32 R159, R156 ;  /* 0x0000009c009f7304 */ /* 0x000e620000200800 */
[----:B------:R2:W-:Y:S01]  /*5ac0*/  STG.E.128 desc[UR8][R148.64], R144 ;  /* 0x0000009094007986 */ /* 0x0005e2000c101d08 */
[----:B0-----:R-:W-:-:S04]  /*5ad0*/  PRMT R195, R158, 0x5410, R195 ;  /* 0x000054109ec37816 */ /* 0x001fc800000000c3 */
[----:B------:R-:W-:Y:S02]  /*5ae0*/  LOP3.LUT R153, R195, R153, RZ, 0xfc, !PT ;  /* 0x00000099c3997212 */ /* 0x000fe400078efcff */
[----:B-1----:R-:W-:-:S05]  /*5af0*/  LOP3.LUT R152, R152, R159, RZ, 0xfc, !PT ;  /* 0x0000009f98987212 */ /* 0x002fca00078efcff */
[----:B------:R2:W-:Y:S02]  /*5b00*/  STG.E.64 desc[UR8][R150.64], R152 ;  /* 0x0000009896007986 */ /* 0x0005e4000c101b08 */
.L_x_10401:
[----:B------:R-:W-:Y:S05]  /*5b10*/  BSYNC.RECONVERGENT B1 ;  /* 0x0000000000017941 */ /* 0x000fea0003800200 */
.L_x_10400:
        /* <DEDUP_REMOVED lines=18> */
[----:B------:R-:W1:Y:S03]  /*5c40*/  F2F.F16.F32 R152, R152 ;  /* 0x0000009800987304 */ /* 0x000e660000200800 */
[----:B------:R-:W2:Y:S05]  /*5c50*/  LDC.64 R150, c[0x0][0x468] ;  /* 0x00011a00ff967b82 */ /* 0x000eaa0000000a00 */
[----:B------:R-:W-:Y:S01]  /*5c60*/  F2F.F16.F32 R159, R156 ;  /* 0x0000009c009f7304 */ /* 0x000fe20000200800 */
[----:B-1----:R-:W-:-:S07]  /*5c70*/  IMAD.WIDE.U32 R152, R152, 0x10000, RZ ;  /* 0x0001000098987825 */ /* 0x002fce00078e00ff */
[----:B------:R-:W1:Y:S01]  /*5c80*/  F2F.F16.F32 R154, R154 ;  /* 0x0000009a009a7304 */ /* 0x000e620000200800 */
[----:B0-----:R-:W-:-:S07]  /*5c90*/  IMAD.WIDE.U32 R148, R6, 0x10, R148 ;  /* 0x0000001006947825 */ /* 0x001fce00078e0094 */
[----:B------:R-:W0:Y:S01]  /*5ca0*/  F2F.F16.F32 R155, R155 ;  /* 0x0000009b009b7304 */ /* 0x000e220000200800 */
[----:B------:R3:W-:Y:S01]  /*5cb0*/  STG.E.128 desc[UR8][R148.64], R144 ;  /* 0x0000009094007986 */ /* 0x0007e2000c101d08 */
[----:B--2---:R-:W-:Y:S01]  /*5cc0*/  IMAD.WIDE.U32 R150, R6, 0x8, R150 ;  /* 0x0000000806967825 */ /* 0x004fe200078e0096 */
[----:B-1----:R-:W-:-:S04]  /*5cd0*/  PRMT R159, R154, 0x5410, R159 ;  /* 0x000054109a9f7816 */ /* 0x002fc8000000009f */
[----:B------:R-:W-:Y:S02]  /*5ce0*/  LOP3.LUT R153, R159, R153, RZ, 0xfc, !PT ;  /* 0x000000999f997212 */ /* 0x000fe400078efcff */
[----:B0-----:R-:W-:-:S05]  /*5cf0*/  LOP3.LUT R152, R152, R155, RZ, 0xfc, !PT ;  /* 0x0000009b98987212 */ /* 0x001fca00078efcff */
[----:B------:R3:W-:Y:S02]  /*5d00*/  STG.E.64 desc[UR8][R150.64], R152 ;  /* 0x0000009896007986 */ /* 0x0007e4000c101b08 */
.L_x_10364:
[----:B------:R-:W-:Y:S05]  /*5d10*/  BSYNC.RECONVERGENT B0 ;  /* 0x0000000000007941 */ /* 0x000fea0003800200 */
.L_x_10349:
[----:B01234-:R-:W0:Y:S01]  /*5d20*/  LDC.64 R144, c[0x0][0x380] ;  /* 0x0000e000ff907b82 */ /* 0x01fe220000000a00 */
[----:B------:R-:W-:Y:S01]  /*5d30*/  UPLOP3.LUT UP1, UPT, UPT, UPT, UP1, 0x40, 0x4 ;  /* 0x000000000004789c */ /* 0x000fe20003f2e810 */
[----:B0-----:R-:W-:-:S04]  /*5d40*/  IADD3 R5, PT, PT, R5, R144, RZ ;  /* 0x0000009005057210 */ /* 0x001fc80007ffe0ff */
[----:B------:R-:W-:-:S13]  /*5d50*/  ISETP.GE.AND P6, PT, R5, R145, PT ;  /* 0x000000910500720c */ /* 0x000fda0003fc6270 */
[----:B------:R-:W-:Y:S05]  /*5d60*/  @!P6 BRA `(.L_x_10402) ;  /* 0xffffffa80070e947 */ /* 0x000fea000383ffff */
.L_x_10332:
        /* <DEDUP_REMOVED lines=54> */
.L_x_10403:
        /* <DEDUP_REMOVED lines=11> */
.L_x_14426:


//--------------------- .text._ZN10layer_norm13ln_bwd_kernelINS_13Kernel_traitsIf6__halffS2_fjLj7168ELj1ELj1ELj8ELj8ENS_18Kernel_traits_baseILj7168EfS2_fS2_fjLj256EEEEELb0ELb0ELb0ELb1EEEvNS_9BwdParamsE --------------------------
	.section	.text._ZN10layer_norm13ln_bwd_kernelINS_13Kernel_traitsIf6__halffS2_fjLj7168ELj1ELj1ELj8ELj8ENS_18Kernel_traits_baseILj7168EfS2_fS2_fjLj256EEEEELb0ELb0ELb0ELb1EEEvNS_9BwdParamsE,"ax",@progbits
	.align	128
        .global         _ZN10layer_norm13ln_bwd_kernelINS_13Kernel_traitsIf6__halffS2_fjLj7168ELj1ELj1ELj8ELj8ENS_18Kernel_traits_baseILj7168EfS2_fS2_fjLj256EEEEELb0ELb0ELb0ELb1EEEvNS_9BwdParamsE
        .type           _ZN10layer_norm13ln_bwd_kernelINS_13Kernel_traitsIf6__halffS2_fjLj7168ELj1ELj1ELj8ELj8ENS_18Kernel_traits_baseILj7168EfS2_fS2_fjLj256EEEEELb0ELb0ELb0ELb1EEEvNS_9BwdParamsE,@function
        .size           _ZN10layer_norm13ln_bwd_kernelINS_13Kernel_traitsIf6__halffS2_fjLj7168ELj1ELj1ELj8ELj8ENS_18Kernel_traits_baseILj7168EfS2_fS2_fjLj256EEEEELb0ELb0ELb0ELb1EEEvNS_9BwdParamsE,(.L_x_14427 - _ZN10layer_norm13ln_bwd_kernelINS_13Kernel_traitsIf6__halffS2_fjLj7168ELj1ELj1ELj8ELj8ENS_18Kernel_traits_baseILj7168EfS2_fS2_fjLj256EEEEELb0ELb0ELb0ELb1EEEvNS_9BwdParamsE)
        .other          _ZN10layer_norm13ln_bwd_kernelINS_13Kernel_traitsIf6__halffS2_fjLj7168ELj1ELj1ELj8ELj8ENS_18Kernel_traits_baseILj7168EfS2_fS2_fjLj256EEEEELb0ELb0ELb0ELb1EEEvNS_9BwdParamsE,@"STO_CUDA_ENTRY STV_DEFAULT"
_ZN10layer_norm13ln_bwd_kernelINS_13Kernel_traitsIf6__halffS2_fjLj7168ELj1ELj1ELj8ELj8ENS_18Kernel_traits_baseILj7168EfS2_fS2_fjLj256EEEEELb0ELb0ELb0ELb1EEEvNS_9BwdParamsE:
.text._ZN10layer_norm13ln_bwd_kernelINS_13Kernel_traitsIf6__halffS2_fjLj7168ELj1ELj1ELj8ELj8ENS_18Kernel_traits_baseILj7168EfS2_fS2_fjLj256EEEEELb0ELb0ELb0ELb1EEEvNS_9BwdParamsE:
        /* <DEDUP_REMOVED lines=83> */
.L_x_10411:
        /* <DEDUP_REMOVED lines=78> */
[----:B------:R-:W-:Y:S01]  /*0a10*/  SHF.R.U64 R179, R166, 0x10, R167 ;  /* 0x00000010a6b37819 */ /* 0x000fe200000012a7 */
[----:B------:R1:W5:Y:S04]  /*0a20*/  @P1 LDG.E.128 R44, desc[UR8][R66.64] ;  /* 0x00000008422c1981 */ /* 0x000368000c1e1d00 */
[----:B------:R-:W3:Y:S01]  /*0a30*/  @P1 LDC.64 R70, c[0x0][0x438] ;  /* 0x00010e00ff461b82 */ /* 0x000ee20000000a00 */
[----:B------:R-:W-:Y:S01]  /*0a40*/  MOV R173, R167 ;  /* 0x000000a700ad7202 */ /* 0x000fe20000000f00 */
[----:B--2---:R-:W-:Y:S01]  /*0a50*/  @P1 IMAD.WIDE.U32 R60, R2, 0x10, R60 ;  /* 0x00000010023c1825 */ /* 0x004fe200078e003c */
[----:B------:R2:W5:Y:S03]  /*0a60*/  @P1 LDG.E.128 R52, desc[UR8][R62.64] ;  /* 0x000000083e341981 */ /* 0x000566000c1e1d00 */
[----:B-1----:R-:W-:-:S02]  /*0a70*/  HADD2.F32 R66, -RZ, R171.H0_H0 ;  /* 0x200000abff427230 */ /* 0x002fc40000004100 */
[----:B------:R-:W-:Y:S01]  /*0a80*/  FMUL.FTZ R0, R151, R0 ;  /* 0x0000000097007220 */ /* 0x000fe20000410000 */
[----:B----4-:R-:W-:Y:S01]  /*0a90*/  @P1 IMAD.WIDE.U32 R160, R92, 0x10, R160 ;  /* 0x000000105ca01825 */ /* 0x010fe200078e00a0 */
[----:B------:R-:W-:-:S03]  /*0aa0*/  SHF.R.U32.HI R177, RZ, 0x10, R167 ;  /* 0x00000010ffb17819 */ /* 0x000fc600000116a7 */
[----:B------:R-:W-:Y:S01]  /*0ab0*/  FADD.FTZ R176, -R202, R72 ;  /* 0x00000048cab07221 */ /* 0x000fe20000010100 */
[----:B------:R-:W-:Y:S01]  /*0ac0*/  FMUL.FTZ R183, R28, R66 ;  /* 0x000000421cb77220 */ /* 0x000fe20000410000 */
[----:B------:R-:W-:Y:S01]  /*0ad0*/  @P1 IMAD.WIDE.U32 R64, R88, 0x10, R64 ;  /* 0x0000001058401825 */ /* 0x000fe200078e0040 */
[----:B------:R1:W5:Y:S03]  /*0ae0*/  @P1 LDG.E.128 R56, desc[UR8][R60.64] ;  /* 0x000000083c381981 */ /* 0x000366000c1e1d00 */
[----:B--2---:R-:W-:Y:S02]  /*0af0*/  HADD2.F32 R63, -RZ, R179.H0_H0 ;  /* 0x200000b3ff3f7230 */ /* 0x004fe40000004100 */
[C---:B------:R-:W-:Y:S01]  /*0b00*/  FMUL.FTZ R181, R151.reuse, R180 ;  /* 0x000000b497b57220 */ /* 0x040fe20000410000 */
[----:B------:R-:W-:Y:S02]  /*0b10*/  HADD2.F32 R62, -RZ, R173.H0_H0 ;  /* 0x200000adff3e7230 */ /* 0x000fe40000004100 */
[----:B------:R-:W-:Y:S01]  /*0b20*/  FMUL.FTZ R185, R151, R182 ;  /* 0x000000b697b97220 */ /* 0x000fe20000410000 */
[----:B------:R-:W-:Y:S01]  /*0b30*/  MOV R187, R164 ;  /* 0x000000a400bb7202 */ /* 0x000fe20000000f00 */
[----:B------:R-:W-:Y:S01]  /*0b40*/  FMUL.FTZ R180, R29, R63 ;  /* 0x0000003f1db47220 */ /* 0x000fe20000410000 */
[----:B------:R2:W5:Y:S01]  /*0b50*/  @P1 LDG.E.128 R32, desc[UR8][R160.64] ;  /* 0x00000008a0201981 */ /* 0x000562000c1e1d00 */
[----:B-1----:R-:W-:Y:S01]  /*0b60*/  FADD.FTZ R61, RZ, R183 ;  /* 0x000000b7ff3d7221 */ /* 0x002fe20000010000 */
[----:B------:R-:W-:-:S02]  /*0b70*/  FFMA.FTZ R60, R0, R183, RZ ;  /* 0x000000b7003c7223 */ /* 0x000fc400000100ff */
        /* <DEDUP_REMOVED lines=8> */
[----:B-1----:R-:W-:Y:S01]  /*0c00*/  HADD2.F32 R64, -RZ, R177.H0_H0 ;  /* 0x200000b1ff407230 */ /* 0x002fe20000004100 */
[----:B------:R-:W-:Y:S01]  /*0c10*/  MOV R169, R165 ;  /* 0x000000a500a97202 */ /* 0x000fe20000000f00 */
[----:B------:R-:W-:Y:S02]  /*0c20*/  HADD2.F32 R65, -RZ, R187.H0_H0 ;  /* 0x200000bbff417230 */ /* 0x000fe40000004100 */
[----:B------:R-:W-:Y:S01]  /*0c30*/  FADD.FTZ R176, R179, R176 ;  /* 0x000000b0b3b07221 */ /* 0x000fe20000010000 */
[----:B---3--:R-:W-:-:S04]  /*0c40*/  @P1 IMAD.WIDE.U32 R70, R91, 0x10, R70 ;  /* 0x000000105b461825 */ /* 0x008fc800078e0046 */
[----:B------:R-:W-:Y:S01]  /*0c50*/  FMUL.FTZ R177, R31, R64 ;  /* 0x000000401fb17220 */ /* 0x000fe20000410000 */
[----:B------:R-:W-:Y:S01]  /*0c60*/  SHF.R.U32.HI R165, RZ, 0x10, R165 ;  /* 0x00000010ffa57819 */ /* 0x000fe200000116a5 */
[----:B------:R-:W-:Y:S01]  /*0c70*/  FFMA.FTZ R60, R182, R179, R61 ;  /* 0x000000b3b63c7223 */ /* 0x000fe2000001003d */
[----:B------:R0:W5:Y:S01]  /*0c80*/  @P1 LDG.E.128 R40, desc[UR8][R68.64] ;  /* 0x0000000844281981 */ /* 0x000162000c1e1d00 */
[----:B------:R-:W-:Y:S01]  /*0c90*/  FMUL.FTZ R197, R24, R65 ;  /* 0x0000004118c57220 */ /* 0x000fe20000410000 */
[----:B------:R-:W-:Y:S01]  /*0ca0*/  FADD.FTZ R176, R177, R176 ;  /* 0x000000b0b1b07221 */ /* 0x000fe20000010000 */
[----:B------:R-:W-:Y:S01]  /*0cb0*/  FMUL.FTZ R178, R151, R178 ;  /* 0x000000b297b27220 */ /* 0x000fe20000410000 */
[----:B------:R1:W5:Y:S01]  /*0cc0*/  @P1 LDG.E.128 R36, desc[UR8][R70.64] ;  /* 0x0000000846241981 */ /* 0x000362000c1e1d00 */
[----:B------:R-:W-:Y:S01]  /*0cd0*/  FFMA.FTZ R61, R181, R177, R60 ;  /* 0x000000b1b53d7223 */ /* 0x000fe2000001003c */
[----:B------:R-:W-:Y:S01]  /*0ce0*/  MOV R166, R163 ;  /* 0x000000a300a67202 */ /* 0x000fe20000000f00 */
[----:B0-----:R-:W-:-:S02]  /*0cf0*/  HADD2.F32 R68, -RZ, R170.H0_H0 ;  /* 0x200000aaff447230 */ /* 0x001fc40000004100 */
[----:B------:R-:W-:Y:S01]  /*0d00*/  FADD.FTZ R67, R197, R176 ;  /* 0x000000b0c5437221 */ /* 0x000fe20000010000 */
[----:B------:R-:W-:Y:S02]  /*0d10*/  HADD2.F32 R69, -RZ, R169.H0_H0 ;  /* 0x200000a9ff457230 */ /* 0x000fe40000004100 */
[----:B-1----:R-:W-:Y:S02]  /*0d20*/  HADD2.F32 R70, -RZ, R165.H0_H0 ;  /* 0x200000a5ff467230 */ /* 0x002fe40000004100 */
[----:B------:R-:W-:Y:S01]  /*0d30*/  FMUL.FTZ R165, R151, R194 ;  /* 0x000000c297a57220 */ /* 0x000fe20000410000 */
[----:B------:R-:W-:Y:S01]  /*0d40*/  FMUL.FTZ R194, R25, R68 ;  /* 0x0000004419c27220 */ /* 0x000fe20000410000 */
[C---:B------:R-:W-:Y:S01]  /*0d50*/  FMUL.FTZ R173, R151.reuse, R174 ;  /* 0x000000ae97ad7220 */ /* 0x040fe20000410000 */
[----:B------:R-:W-:Y:S01]  /*0d60*/  FFMA.FTZ R60, R178, R197, R61 ;  /* 0x000000c5b23c7223 */ /* 0x000fe2000001003d */
[----:B------:R-:W-:Y:S02]  /*0d70*/  HADD2.F32 R205, -RZ, R166.H0_H0 ;  /* 0x200000a6ffcd7230 */ /* 0x000fe40000004100 */
[----:B------:R-:W-:Y:S01]  /*0d80*/  FMUL.FTZ R195, R26, R69 ;  /* 0x000000451ac37220 */ /* 0x000fe20000410000 */
[----:B------:R-:W-:Y:S01]  /*0d90*/  FADD.FTZ R166, R194, R67 ;  /* 0x00000043c2a67221 */ /* 0x000fe20000010000 */
[----:B------:R-:W-:Y:S01]  /*0da0*/  MOV R201, R162 ;  /* 0x000000a200c97202 */ /* 0x000fe20000000f00 */
[----:B------:R-:W-:Y:S01]  /*0db0*/  FMUL.FTZ R174, R151, R212 ;  /* 0x000000d497ae7220 */ /* 0x000fe20000410000 */
[----:B------:R-:W-:Y:S01]  /*0dc0*/  SHF.R.U64 R167, R162, 0x10, R163 ;  /* 0x00000010a2a77819 */ /* 0x000fe200000012a3 */
[----:B------:R-:W-:Y:S01]  /*0dd0*/  FFMA.FTZ R61, R173, R194, R60 ;  /* 0x000000c2ad3d7223 */ /* 0x000fe2000001003c */
[----:B------:R-:W-:Y:S01]  /*0de0*/  MOV R162, R158 ;  /* 0x0000009e00a27202 */ /* 0x000fe20000000f00 */
[----:B------:R-:W-:Y:S01]  /*0df0*/  FMUL.FTZ R170, R151, R192 ;  /* 0x000000c097aa7220 */ /* 0x000fe20000410000 */
[----:B------:R-:W-:-:S02]  /*0e00*/  HADD2.F32 R198, -RZ, R198.H0_H0 ;  /* 0x200000c6ffc67230 */ /* 0x000fc40000004100 */
[----:B------:R-:W-:Y:S01]  /*0e10*/  FMUL.FTZ R192, R27, R70 ;  /* 0x000000461bc07220 */ /* 0x000fe20000410000 */
[----:B------:R-:W-:Y:S01]  /*0e20*/  FADD.FTZ R67, R195, R166 ;  /* 0x000000a6c3437221 */ /* 0x000fe20000010000 */
[C---:B------:R-:W-:Y:S01]  /*0e30*/  FMUL.FTZ R171, R151.reuse, R214 ;  /* 0x000000d697ab7220 */ /* 0x040fe20000410000 */
[----:B------:R-:W-:Y:S01]  /*0e40*/  FFMA.FTZ R60, R174, R195, R61 ;  /* 0x000000c3ae3c7223 */ /* 0x000fe2000001003d */
[----:B------:R-:W-:Y:S02]  /*0e50*/  HADD2.F32 R199, -RZ, R199.H0_H0 ;  /* 0x200000c7ffc77230 */ /* 0x000fe40000004100 */
[----:B------:R-:W-:Y:S01]  /*0e60*/  FMUL.FTZ R193, R20, R198 ;  /* 0x000000c614c17220 */ /* 0x000fe20000410000 */
[----:B------:R-:W-:Y:S02]  /*0e70*/  HADD2.F32 R209, -RZ, R162.H0_H0 ;  /* 0x200000a2ffd17230 */ /* 0x000fe40000004100 */
[----:B------:R-:W-:Y:S01]  /*0e80*/  FADD.FTZ R162, R192, R67 ;  /* 0x00000043c0a27221 */ /* 0x000fe20000010000 */
[----:B------:R-:W-:Y:S01]  /*0e90*/  FMUL.FTZ R172, R151, R172 ;  /* 0x000000ac97ac7220 */ /* 0x000fe20000410000 */
[----:B------:R-:W-:Y:S01]  /*0ea0*/  FFMA.FTZ R61, R171, R192, R60 ;  /* 0x000000c0ab3d7223 */ /* 0x000fe2000001003c */
[----:B------:R-:W-:Y:S01]  /*0eb0*/  SHF.R.U64 R158, R158, 0x10, R159 ;  /* 0x000000109e9e7819 */ /* 0x000fe2000000129f */
[----:B------:R-:W-:Y:S01]  /*0ec0*/  FMUL.FTZ R169, R151, R190 ;  /* 0x000000be97a97220 */ /* 0x000fe20000410000 */
[----:B------:R-:W-:-:S02]  /*0ed0*/  HADD2.F32 R200, -RZ, R200.H0_H0 ;  /* 0x200000c8ffc87230 */ /* 0x000fc40000004100 */
[----:B------:R-:W-:Y:S01]  /*0ee0*/  FMUL.FTZ R190, R21, R199 ;  /* 0x000000c715be7220 */ /* 0x000fe20000410000 */
[----:B------:R-:W-:Y:S01]  /*0ef0*/  FADD.FTZ R67, R193, R162 ;  /* 0x000000a2c1437221 */ /* 0x000fe20000010000 */
[----:B------:R-:W-:Y:S01]  /*0f00*/  FFMA.FTZ R60, R172, R193, R61 ;  /* 0x000000c1ac3c7223 */ /* 0x000fe2000001003d */
[----:B------:R-:W-:Y:S01]  /*0f10*/  FADD.FTZ R188, -R202, R75 ;  /* 0x0000004bcabc7221 */ /* 0x000fe20000010100 */
[----:B------:R-:W-:Y:S02]  /*0f20*/  HADD2.F32 R196, -RZ, R196.H0_H0 ;  /* 0x200000c4ffc47230 */ /* 0x000fe40000004100 */
[----:B------:R-:W-:Y:S01]  /*0f30*/  FMUL.FTZ R191, R22, R200 ;  /* 0x000000c816bf7220 */ /* 0x000fe20000410000 */
[----:B------:R-:W-:Y:S02]  /*0f40*/  HADD2.F32 R211, -RZ, R158.H0_H0 ;  /* 0x2000009effd37230 */ /* 0x000fe40000004100 */
[----:B------:R-:W-:Y:S01]  /*0f50*/  FADD.FTZ R158, R190, R67 ;  /* 0x00000043be9e7221 */ /* 0x000fe20000010000 */
[----:B------:R-:W-:Y:S01]  /*0f60*/  FFMA.FTZ R61, R169, R190, R60 ;  /* 0x000000bea93d7223 */ /* 0x000fe2000001003c */
        /* <DEDUP_REMOVED lines=8> */
[----:B------:R-:W-:Y:S01]  /*0ff0*/  FADD.FTZ R158, R188, R67 ;  /* 0x00000043bc9e7221 */ /* 0x000fe20000010000 */
[C---:B------:R-:W-:Y:S01]  /*1000*/  FADD.FTZ R184, -R202.reuse, R73 ;  /* 0x00000049cab87221 */ /* 0x040fe20000010100 */
[----:B------:R-:W-:Y:S01]  /*1010*/  FFMA.FTZ R61, R165, R188, R60 ;  /* 0x000000bca53d7223 */ /* 0x000fe2000001003c */
[----:B------:R-:W-:Y:S01]  /*1020*/  SHF.R.U32.HI R175, RZ, 0x10, R163 ;  /* 0x00000010ffaf7819 */ /* 0x000fe200000116a3 */
[----:B------:R-:W-:Y:S01]  /*1030*/  FADD.FTZ R210, -R202, R80 ;  /* 0x00000050cad27221 */ /* 0x000fe20000010100 */
        /* <DEDUP_REMOVED lines=24> */
[----:B------:R-:W-:Y:S01]  /*11c0*/  FADD.FTZ R61, R175, R72 ;  /* 0x00000048af3d7221 */ /* 0x000fe20000010000 */
[----:B------:R-:W-:Y:S01]  /*11d0*/  FADD.FTZ R78, -R202, R78 ;  /* 0x0000004eca4e7221 */ /* 0x000fe20000010100 */
[C---:B------:R-:W-:Y:S01]  /*11e0*/  FMUL.FTZ R77, R151.reuse, R168 ;  /* 0x000000a8974d7220 */ /* 0x040fe20000410000 */
[----:B------:R-:W-:Y:S01]  /*11f0*/  FFMA.FTZ R60, R76, R175, R67 ;  /* 0x000000af4c3c7223 */ /* 0x000fe20000010043 */
[----:B------:R-:W-:Y:S01]  /*1200*/  MOV R75, R154 ;  /* 0x0000009a004b7202 */ /* 0x000fe20000000f00 */
[----:B------:R-:W-:Y:S02]  /*1210*/  HADD2.F32 R213, -RZ, R159.H0_H0 ;  /* 0x2000009fffd57230 */ /* 0x000fe40000004100 */
[----:B------:R-:W-:Y:S01]  /*1220*/  FADD.FTZ R72, R176, R61 ;  /* 0x0000003db0487221 */ /* 0x000fe20000010000 */
[----:B------:R-:W-:Y:S01]  /*1230*/  FADD.FTZ R164, -R202, R79 ;  /* 0x0000004fcaa47221 */ /* 0x000fe20000010100 */
[----:B------:R-:W-:Y:S01]  /*1240*/  FMUL.FTZ R78, R151, R78 ;  /* 0x0000004e974e7220 */ /* 0x000fe20000410000 */
[----:B------:R-:W-:Y:S01]  /*1250*/  FMUL.FTZ R167, R14, R212 ;  /* 0x000000d40ea77220 */ /* 0x000fe20000410000 */
[----:B------:R-:W-:Y:S01]  /*1260*/  FFMA.FTZ R61, R77, R176, R60 ;  /* 0x000000b04d3d7223 */ /* 0x000fe2000001003c */
[----:B------:R-:W-:Y:S01]  /*1270*/  SHF.R.U64 R73, R154, 0x10, R155 ;  /* 0x000000109a497819 */ /* 0x000fe2000000129b */
[----:B------:R-:W-:-:S02]  /*1280*/  HADD2.F32 R214, -RZ, R75.H0_H0 ;  /* 0x2000004bffd67230 */ /* 0x000fc40000004100 */
[----:B------:R-:W-:Y:S01]  /*1290*/  FMUL.FTZ R79, R151, R164 ;  /* 0x000000a4974f7220 */ /* 0x000fe20000410000 */
[----:B------:R-:W-:Y:S01]  /*12a0*/  FMUL.FTZ R168, R15, R213 ;  /* 0x000000d50fa87220 */ /* 0x000fe20000410000 */
[----:B------:R-:W-:Y:S01]  /*12b0*/  FADD.FTZ R67, R167, R72 ;  /* 0x00000048a7437221 */ /* 0x000fe20000010000 */
[----:B------:R-:W-:Y:S01]  /*12c0*/  FFMA.FTZ R60, R78, R167, R61 ;  /* 0x000000a74e3c7223 */ /* 0x000fe2000001003d */
[----:B------:R-:W-:Y:S01]  /*12d0*/  SHF.R.U32.HI R74, RZ, 0x10, R155 ;  /* 0x00000010ff4a7819 */ /* 0x000fe2000001169b */
[----:B------:R-:W-:Y:S01]  /*12e0*/  HADD2.F32 R215, -RZ, R73.H0_H0 ;  /* 0x20000049ffd77230 */ /* 0x000fe20000004100 */
[----:B------:R-:W-:Y:S01]  /*12f0*/  MOV R155, R152 ;  /* 0x00000098009b7202 */ /* 0x000fe20000000f00 */
[----:B------:R-:W-:Y:S01]  /*1300*/  FADD.FTZ R208, -R202, R81 ;  /* 0x00000051cad07221 */ /* 0x000fe20000010100 */
[----:B------:R-:W-:Y:S01]  /*1310*/  FMUL.FTZ R166, R151, R210 ;  /* 0x000000d297a67220 */ /* 0x000fe20000410000 */
[----:B------:R-:W-:Y:S01]  /*1320*/  FMUL.FTZ R164, R8, R214 ;  /* 0x000000d608a47220 */ /* 0x000fe20000410000 */
[----:B------:R-:W-:Y:S01]  /*1330*/  FADD.FTZ R67, R168, R67 ;  /* 0x00000043a8437221 */ /* 0x000fe20000010000 */
[----:B------:R-:W-:Y:S01]  /*1340*/  FFMA.FTZ R61, R79, R168, R60 ;  /* 0x000000a84f3d7223 */ /* 0x000fe2000001003c */
[----:B------:R-:W-:Y:S01]  /*1350*/  FADD.FTZ R82, -R202, R82 ;  /* 0x00000052ca527221 */ /* 0x000fe20000010100 */
[----:B------:R-:W-:-:S02]  /*1360*/  HADD2.F32 R218, -RZ, R155.H0_H0 ;  /* 0x2000009bffda7230 */ /* 0x000fc40000004100 */
[----:B------:R-:W-:Y:S01]  /*1370*/  FMUL.FTZ R155, R151, R208 ;  /* 0x000000d0979b7220 */ /* 0x000fe20000410000 */
[----:B------:R-:W-:Y:S01]  /*1380*/  FMUL.FTZ R81, R9, R215 ;  /* 0x000000d709517220 */ /* 0x000fe20000410000 */
[----:B------:R-:W-:Y:S01]  /*1390*/  FADD.FTZ R72, R164, R67 ;  /* 0x00000043a4487221 */ /* 0x000fe20000010000 */
[----:B------:R-:W-:Y:S01]  /*13a0*/  FFMA.FTZ R60, R166, R164, R61 ;  /* 0x000000a4a63c7223 */ /* 0x000fe2000001003d */
[----:B------:R-:W-:Y:S02]  /*13b0*/  HADD2.F32 R217, -RZ, R74.H0_H0 ;  /* 0x2000004affd97230 */ /* 0x000fe40000004100 */
        /* <DEDUP_REMOVED lines=16> */
[----:B------:R-:W-:Y:S01]  /*14c0*/  FADD.FTZ R204, -R202, R85 ;  /* 0x00000055cacc7221 */ /* 0x000fe20000010100 */
[----:B------:R-:W-:Y:S01]  /*14d0*/  FMUL.FTZ R84, R4, R218 ;  /* 0x000000da04547220 */ /* 0x000fe20000410000 */
[----:B------:R-:W-:Y:S01]  /*14e0*/  FADD.FTZ R61, R83, R72 ;  /* 0x00000048533d7221 */ /* 0x000fe20000010000 */
[----:B------:R-:W-:Y:S01]  /*14f0*/  FFMA.FTZ R67, R159, R83, R60 ;  /* 0x000000539f437223 */ /* 0x000fe2000001003c */
[----:B------:R-:W-:Y:S01]  /*1500*/  FADD.FTZ R86, -R202, R86 ;  /* 0x00000056ca567221 */ /* 0x000fe20000010100 */
[----:B------:R-:W-:Y:S02]  /*1510*/  HADD2.F32 R221, -RZ, R153.H0_H0 ;  /* 0x20000099ffdd7230 */ /* 0x000fe40000004100 */
        /* <DEDUP_REMOVED lines=47> */
.L_x_10406:
[----:B------:R-:W-:Y:S05]  /*1810*/  BSYNC.RECONVERGENT B0 ;  /* 0x0000000000007941 */ /* 0x000fea0003800200 */
.L_x_10405:
        /* <DEDUP_REMOVED lines=22> */
[----:B------:R-:W-:-:S02]  /*1980*/  HFMA2 R152, -RZ, RZ, 1.875, 0 ;  /* 0x3f800000ff987431 */ /* 0x000fc400000001ff */
[----:B-----5:R-:W-:Y:S01]  /*1990*/  @P0 HADD2.F32 R152, -RZ, R156.H0_H0 ;  /* 0x2000009cff980230 */ /* 0x020fe20000004100 */
        /* <DEDUP_REMOVED lines=123> */
[----:B------:R0:W-:Y:S01]  /*2150*/  F2F.F16.F32 R163, R77 ;  /* 0x0000004d00a37304 */ /* 0x0001e20000200800 */
        /* <DEDUP_REMOVED lines=9> */
[----:B------:R0:W-:Y:S01]  /*21f0*/  F2F.F16.F32 R74, R73 ;  /* 0x00000049004a7304 */ /* 0x0001e20000200800 */
        /* <DEDUP_REMOVED lines=11> */
[----:B------:R0:W-:Y:S01]  /*22b0*/  F2F.F16.F32 R159, R77 ;  /* 0x0000004d009f7304 */ /* 0x0001e20000200800 */
[-C--:B------:R-:W-:Y:S01]  /*22c0*/  FMUL.FTZ R73, R73, R152.reuse ;  /* 0x0000009849497220 */ /* 0x080fe20000410000 */
[-C--:B------:R-:W-:Y:S01]  /*22d0*/  FMUL.FTZ R70, R69, R152.reuse ;  /* 0x0000009845467220 */ /* 0x080fe20000410000 */
[----:B------:R-:W-:Y:S01]  /*22e0*/  FADD.FTZ R184, R184, -R161 ;  /* 0x800000a1b8b87221 */ /* 0x000fe20000010000 */
[----:B------:R-:W-:Y:S01]  /*22f0*/  FMUL.FTZ R67, R65, R152 ;  /* 0x0000009841437220 */ /* 0x000fe20000410000 */
[----:B------:R-:W-:Y:S01]  /*2300*/  FMUL.FTZ R69, R151, R188 ;  /* 0x000000bc97457220 */ /* 0x000fe20000410000 */
[----:B------:R-:W-:Y:S01]  /*2310*/  FADD.FTZ R178, R197, -R178 ;  /* 0x800000b2c5b27221 */ /* 0x000fe20000010000 */
[--C-:B------:R-:W-:Y:S01]  /*2320*/  FFMA.FTZ R172, R172, R156, R199.reuse ;  /* 0x0000009cacac7223 */ /* 0x100fe200000100c7 */
[----:B------:R1:W-:Y:S01]  /*2330*/  F2F.F16.F32 R76, R73 ;  /* 0x00000049004c7304 */ /* 0x0003e20000200800 */
[C---:B0-----:R-:W-:Y:S01]  /*2340*/  FMUL.FTZ R77, R151.reuse, R86 ;  /* 0x00000056974d7220 */ /* 0x041fe20000410000 */
[----:B------:R-:W-:Y:S01]  /*2350*/  FMUL.FTZ R161, R151, R184 ;  /* 0x000000b897a17220 */ /* 0x000fe20000410000 */
[--C-:B------:R-:W-:Y:S01]  /*2360*/  FFMA.FTZ R160, R160, R156, R199.reuse ;  /* 0x0000009ca0a07223 */ /* 0x100fe200000100c7 */
[-C--:B------:R-:W-:Y:S01]  /*2370*/  FMUL.FTZ R71, R69, R152.reuse ;  /* 0x0000009845477220 */ /* 0x080fe20000410000 */
[----:B------:R-:W-:Y:S01]  /*2380*/  FMUL.FTZ R86, R77, R152 ;  /* 0x000000984d567220 */ /* 0x000fe20000410000 */
[-CC-:B------:R-:W-:Y:S01]  /*2390*/  FFMA.FTZ R78, R78, R156.reuse, R199.reuse ;  /* 0x0000009c4e4e7223 */ /* 0x180fe200000100c7 */
[--C-:B------:R-:W-:Y:S01]  /*23a0*/  FFMA.FTZ R80, R155, R156, R199.reuse ;  /* 0x0000009c9b507223 */ /* 0x100fe200000100c7 */
[----:B------:R-:W-:Y:S01]  /*23b0*/  F2F.F16.F32 R62, R62 ;  /* 0x0000003e003e7304 */ /* 0x000fe20000200800 */
[----:B-1----:R-:W-:Y:S01]  /*23c0*/  FMUL.FTZ R73, R151, R82 ;  /* 0x0000005297497220 */ /* 0x002fe20000410000 */
[-CC-:B------:R-:W-:Y:S01]  /*23d0*/  FFMA.FTZ R77, R154, R156.reuse, R199.reuse ;  /* 0x0000009c9a4d7223 */ /* 0x180fe200000100c7 */
[----:B------:R-:W-:Y:S01]  /*23e0*/  FFMA.FTZ R156, R153, R156, R199 ;  /* 0x0000009c999c7223 */ /* 0x000fe200000100c7 */
[----:B------:R-:W-:Y:S01]  /*23f0*/  FMUL.FTZ R61, R151, R178 ;  /* 0x000000b2973d7220 */ /* 0x000fe20000410000 */
[----:B------:R-:W-:Y:S01]  /*2400*/  FADD.FTZ R172, R193, -R172 ;  /* 0x800000acc1ac7221 */ /* 0x000fe20000010000 */
[-C--:B------:R-:W-:Y:S01]  /*2410*/  FMUL.FTZ R161, R161, R152.reuse ;  /* 0x00000098a1a17220 */ /* 0x080fe20000410000 */
[-C--:B------:R-:W-:Y:S01]  /*2420*/  FMUL.FTZ R73, R73, R152.reuse ;  /* 0x0000009849497220 */ /* 0x080fe20000410000 */
[----:B------:R-:W0:Y:S01]  /*2430*/  F2F.F16.F32 R63, R63 ;  /* 0x0000003f003f7304 */ /* 0x000e220000200800 */
[----:B------:R-:W-:Y:S01]  /*2440*/  FADD.FTZ R160, R189, -R160 ;  /* 0x800000a0bda07221 */ /* 0x000fe20000010000 */
[-C--:B------:R-:W-:Y:S01]  /*2450*/  FMUL.FTZ R75, R75, R152.reuse ;  /* 0x000000984b4b7220 */ /* 0x080fe20000410000 */
[----:B------:R-:W-:Y:S01]  /*2460*/  FADD.FTZ R78, R167, -R78 ;  /* 0x8000004ea74e7221 */ /* 0x000fe20000010000 */
[----:B------:R-:W-:Y:S01]  /*2470*/  FADD.FTZ R80, R81, -R80 ;  /* 0x8000005051507221 */ /* 0x000fe20000010000 */
[----:B------:R-:W-:Y:S01]  /*2480*/  FADD.FTZ R84, R84, -R77 ;  /* 0x8000004d54547221 */ /* 0x000fe20000010000 */
[----:B------:R-:W-:Y:S01]  /*2490*/  FADD.FTZ R156, R85, -R156 ;  /* 0x8000009c559c7221 */ /* 0x000fe20000010000 */
[----:B------:R-:W-:Y:S01]  /*24a0*/  FMUL.FTZ R61, R61, R152 ;  /* 0x000000983d3d7220 */ /* 0x000fe20000410000 */
[----:B------:R-:W-:Y:S01]  /*24b0*/  F2F.F16.F32 R66, R66 ;  /* 0x0000004200427304 */ /* 0x000fe20000200800 */
[C---:B------:R-:W-:Y:S01]  /*24c0*/  FMUL.FTZ R65, R151.reuse, R172 ;  /* 0x000000ac97417220 */ /* 0x040fe20000410000 */
[C---:B------:R-:W-:Y:S01]  /*24d0*/  FMUL.FTZ R69, R151.reuse, R160 ;  /* 0x000000a097457220 */ /* 0x040fe20000410000 */
[C---:B------:R-:W-:Y:S01]  /*24e0*/  FMUL.FTZ R79, R151.reuse, R78 ;  /* 0x0000004e974f7220 */ /* 0x040fe20000410000 */
[----:B------:R-:W-:Y:S01]  /*24f0*/  FMUL.FTZ R81, R151, R84 ;  /* 0x0000005497517220 */ /* 0x000fe20000410000 */
[-C--:B------:R-:W-:Y:S01]  /*2500*/  FMUL.FTZ R65, R65, R152.reuse ;  /* 0x0000009841417220 */ /* 0x080fe20000410000 */
[-C--:B------:R-:W-:Y:S01]  /*2510*/  FMUL.FTZ R69, R69, R152.reuse ;  /* 0x0000009845457220 */ /* 0x080fe20000410000 */
[-C--:B------:R-:W-:Y:S01]  /*2520*/  FMUL.FTZ R83, R83, R152.reuse ;  /* 0x0000009853537220 */ /* 0x080fe20000410000 */
[----:B------:R-:W1:Y:S01]  /*2530*/  F2F.F16.F32 R67, R67 ;  /* 0x0000004300437304 */ /* 0x000e620000200800 */
[-C--:B------:R-:W-:Y:S01]  /*2540*/  FMUL.FTZ R157, R157, R152.reuse ;  /* 0x000000989d9d7220 */ /* 0x080fe20000410000 */
[-C--:B------:R-:W-:Y:S01]  /*2550*/  FMUL.FTZ R79, R79, R152.reuse ;  /* 0x000000984f4f7220 */ /* 0x080fe20000410000 */
[----:B0-----:R-:W-:Y:S01]  /*2560*/  PRMT R85, R62, 0x5410, R63 ;  /* 0x000054103e557816 */ /* 0x001fe2000000003f */
[----:B------:R-:W-:Y:S01]  /*2570*/  FMUL.FTZ R81, R81, R152 ;  /* 0x0000009851517220 */ /* 0x000fe20000410000 */
[----:B------:R-:W0:Y:S03]  /*2580*/  LDC.64 R62, c[0x0][0x468] ;  /* 0x00011a00ff3e7b82 */ /* 0x000e260000000a00 */
[----:B------:R-:W2:Y:S01]  /*2590*/  F2F.F16.F32 R60, R60 ;  /* 0x0000003c003c7304 */ /* 0x000ea20000200800 */
[----:B-1----:R-:W-:-:S07]  /*25a0*/  PRMT R155, R66, 0x5410, R67 ;  /* 0x00005410429b7816 */ /* 0x002fce0000000043 */
[----:B------:R-:W-:Y:S01]  /*25b0*/  F2F.F16.F32 R70, R70 ;  /* 0x0000004600467304 */ /* 0x000fe20000200800 */
[----:B--2---:R-:W-:-:S07]  /*25c0*/  IMAD.WIDE.U32 R66, R60, 0x10000, RZ ;  /* 0x000100003c427825 */ /* 0x004fce00078e00ff */
[----:B------:R-:W1:Y:S01]  /*25d0*/  F2F.F16.F32 R71, R71 ;  /* 0x0000004700477304 */ /* 0x000e620000200800 */
[----:B------:R-:W-:-:S07]  /*25e0*/  LOP3.LUT R67, R85, R67, RZ, 0xfc, !PT ;  /* 0x0000004355437212 */ /* 0x000fce00078efcff */
[----:B------:R-:W2:Y:S01]  /*25f0*/  F2F.F16.F32 R64, R64 ;  /* 0x0000004000407304 */ /* 0x000ea20000200800 */
[----:B-1----:R-:W-:-:S07]  /*2600*/  PRMT R153, R70, 0x5410, R71 ;  /* 0x0000541046997816 */ /* 0x002fce0000000047 */
[----:B------:R1:W-:Y:S01]  /*2610*/  F2F.F16.F32 R72, R161 ;  /* 0x000000a100487304 */ /* 0x0003e20000200800 */
[----:B--2---:R-:W-:-:S07]  /*2620*/  IMAD.WIDE.U32 R70, R64, 0x10000, RZ ;  /* 0x0001000040467825 */ /* 0x004fce00078e00ff */
[----:B------:R2:W-:Y:S01]  /*2630*/  F2F.F16.F32 R82, R73 ;  /* 0x0000004900527304 */ /* 0x0005e20000200800 */
[----:B-1----:R-:W-:Y:S01]  /*2640*/  FMUL.FTZ R161, R151, R168 ;  /* 0x000000a897a17220 */ /* 0x002fe20000410000 */
[----:B------:R-:W-:-:S03]  /*2650*/  LOP3.LUT R71, R155, R71, RZ, 0xfc, !PT ;  /* 0x000000479b477212 */ /* 0x000fc600078efcff */
[----:B------:R-:W-:-:S03]  /*2660*/  FMUL.FTZ R161, R161, R152 ;  /* 0x00000098a1a17220 */ /* 0x000fc60000410000 */
[----:B------:R-:W1:Y:S01]  /*2670*/  F2F.F16.F32 R75, R75 ;  /* 0x0000004b004b7304 */ /* 0x000e620000200800 */
[C---:B--2---:R-:W-:Y:S01]  /*2680*/  FMUL.FTZ R73, R151.reuse, R80 ;  /* 0x0000005097497220 */ /* 0x044fe20000410000 */
[----:B------:R-:W-:-:S03]  /*2690*/  FMUL.FTZ R151, R151, R156 ;  /* 0x0000009c97977220 */ /* 0x000fc60000410000 */
[-C--:B------:R-:W-:Y:S01]  /*26a0*/  FMUL.FTZ R73, R73, R152.reuse ;  /* 0x0000009849497220 */ /* 0x080fe20000410000 */
[----:B------:R-:W-:Y:S02]  /*26b0*/  FMUL.FTZ R151, R151, R152 ;  /* 0x0000009897977220 */ /* 0x000fe40000410000 */
[----:B------:R-:W-:Y:S01]  /*26c0*/  F2F.F16.F32 R68, R68 ;  /* 0x0000004400447304 */ /* 0x000fe20000200800 */
[----:B-1----:R-:W-:-:S07]  /*26d0*/  PRMT R87, R75, 0x5410, R72 ;  /* 0x000054104b577816 */ /* 0x002fce0000000048 */
[----:B------:R-:W1:Y:S08]  /*26e0*/  F2F.F16.F32 R61, R61 ;  /* 0x0000003d003d7304 */ /* 0x000e700000200800 */
[----:B------:R-:W2:Y:S01]  /*26f0*/  F2F.F16.F32 R65, R65 ;  /* 0x0000004100417304 */ /* 0x000ea20000200800 */
[----:B-1----:R-:W-:-:S07]  /*2700*/  LOP3.LUT R70, R70, R61, RZ, 0xfc, !PT ;  /* 0x0000003d46467212 */ /* 0x002fce00078efcff */
[----:B------:R1:W3:Y:S01]  /*2710*/  F2F.F16.F32 R77, R73 ;  /* 0x00000049004d7304 */ /* 0x0002e20000200800 */
[----:B------:R-:W-:-:S07]  /*2720*/  IMAD.WIDE.U32 R60, R74, 0x10000, RZ ;  /* 0x000100004a3c7825 */ /* 0x000fce00078e00ff */
[----:B------:R-:W4:Y:S01]  /*2730*/  F2F.F16.F32 R69, R69 ;  /* 0x0000004500457304 */ /* 0x000f220000200800 */
[----:B-1----:R-:W-:-:S05]  /*2740*/  IMAD.WIDE.U32 R72, R68, 0x10000, RZ ;  /* 0x0001000044487825 */ /* 0x002fca00078e00ff */
[----:B------:R-:W-:Y:S02]  /*2750*/  LOP3.LUT R75, R153, R73, RZ, 0xfc, !PT ;  /* 0x00000049994b7212 */ /* 0x000fe400078efcff */
[----:B------:R-:W1:Y:S01]  /*2760*/  F2F.F16.F32 R83, R83 ;  /* 0x0000005300537304 */ /* 0x000e620000200800 */
[----:B--2---:R-:W-:Y:S01]  /*2770*/  LOP3.LUT R74, R72, R65, RZ, 0xfc, !PT ;  /* 0x00000041484a7212 */ /* 0x004fe200078efcff */
[----:B------:R-:W-:-:S04]  /*2780*/  IMAD.WIDE.U32 R64, R76, 0x10000, RZ ;  /* 0x000100004c407825 */ /* 0x000fc800078e00ff */
[----:B---3--:R-:W-:Y:S01]  /*2790*/  IMAD.WIDE.U32 R72, R77, 0x10000, RZ ;  /* 0x000100004d487825 */ /* 0x008fe200078e00ff */
[----:B------:R-:W-:Y:S01]  /*27a0*/  LOP3.LUT R77, R87, R61, RZ, 0xfc, !PT ;  /* 0x0000003d574d7212 */ /* 0x000fe200078efcff */
[----:B------:R-:W2:Y:S01]  /*27b0*/  F2F.F16.F32 R151, R151 ;  /* 0x0000009700977304 */ /* 0x000ea20000200800 */
[----:B----4-:R-:W-:Y:S01]  /*27c0*/  LOP3.LUT R76, R60, R69, RZ, 0xfc, !PT ;  /* 0x000000453c4c7212 */ /* 0x010fe200078efcff */
[----:B0-----:R-:W-:Y:S01]  /*27d0*/  IMAD.WIDE.U32 R68, R89, 0x8, R62 ;  /* 0x0000000859447825 */ /* 0x001fe200078e003e */
[----:B------:R-:W-:-:S03]  /*27e0*/  LOP3.LUT R80, R72, R159, RZ, 0xfc, !PT ;  /* 0x0000009f48507212 */ /* 0x000fc600078efcff */
[----:B------:R-:W-:Y:S01]  /*27f0*/  IMAD.WIDE.U32 R88, R88, 0x8, R62 ;  /* 0x0000000858587825 */ /* 0x000fe200078e003e */
[----:B-1----:R-:W-:Y:S01]  /*2800*/  PRMT R83, R82, 0x5410, R83 ;  /* 0x0000541052537816 */ /* 0x002fe20000000053 */
[----:B------:R-:W-:Y:S02]  /*2810*/  F2F.F16.F32 R157, R157 ;  /* 0x0000009d009d7304 */ /* 0x000fe40000200800 */
[----:B--2---:R-:W-:-:S06]  /*2820*/  IMAD.WIDE.U32 R60, R151, 0x10000, RZ ;  /* 0x00010000973c7825 */ /* 0x004fcc00078e00ff */
[----:B------:R-:W0:Y:S08]  /*2830*/  F2F.F16.F32 R86, R86 ;  /* 0x0000005600567304 */ /* 0x000e300000200800 */
[----:B------:R-:W-:Y:S01]  /*2840*/  F2F.F16.F32 R79, R79 ;  /* 0x0000004f004f7304 */ /* 0x000fe20000200800 */
[----:B0-----:R-:W-:-:S07]  /*2850*/  PRMT R157, R157, 0x5410, R86 ;  /* 0x000054109d9d7816 */ /* 0x001fce0000000056 */
[----:B------:R-:W0:Y:S08]  /*2860*/  F2F.F16.F32 R78, R161 ;  /* 0x000000a1004e7304 */ /* 0x000e300000200800 */
[----:B------:R1:W2:Y:S01]  /*2870*/  F2F.F16.F32 R85, R81 ;  /* 0x0000005100557304 */ /* 0x0002a20000200800 */
[----:B0-----:R-:W-:-:S07]  /*2880*/  PRMT R79, R79, 0x5410, R78 ;  /* 0x000054104f4f7816 */ /* 0x001fce000000004e */
[----:B------:R-:W0:Y:S01]  /*2890*/  F2F.F16.F32 R0, R0 ;  /* 0x0000000000007304 */ /* 0x000e220000200800 */
        /* <DEDUP_REMOVED lines=19> */
.L_x_10408:
        /* <DEDUP_REMOVED lines=16> */
[----:B------:R0:W-:Y:S01]  /*2ad0*/  F2F.F16.F32 R172, R70 ;  /* 0x0000004600ac7304 */ /* 0x0001e20000200800 */
        /* <DEDUP_REMOVED lines=20> */
[----:B------:R0:W-:Y:S01]  /*2c20*/  F2F.F16.F32 R160, R74 ;  /* 0x0000004a00a07304 */ /* 0x0001e20000200800 */
[-C--:B------:R-:W-:Y:S01]  /*2c30*/  FMUL.FTZ R167, R77, R152.reuse ;  /* 0x000000984da77220 */ /* 0x080fe20000410000 */
[----:B------:R-:W-:Y:S01]  /*2c40*/  FADD.FTZ R190, R190, -R169 ;  /* 0x800000a9bebe7221 */ /* 0x000fe20000010000 */
[----:B------:R-:W-:Y:S01]  /*2c50*/  FADD.FTZ R188, R188, -R71 ;  /* 0x80000047bcbc7221 */ /* 0x000fe20000010000 */
[----:B------:R-:W-:Y:S01]  /*2c60*/  FMUL.FTZ R0, R60, R152 ;  /* 0x000000983c007220 */ /* 0x000fe20000410000 */
[--C-:B------:R-:W-:Y:S01]  /*2c70*/  FFMA.FTZ R67, R171, R156, R199.reuse ;  /* 0x0000009cab437223 */ /* 0x100fe200000100c7 */
[----:B------:R-:W-:Y:S01]  /*2c80*/  FADD.FTZ R76, R175, -R76 ;  /* 0x8000004caf4c7221 */ /* 0x000fe20000010000 */
[----:B------:R-:W-:Y:S01]  /*2c90*/  FMUL.FTZ R71, R151, R188 ;  /* 0x000000bc97477220 */ /* 0x000fe20000410000 */
[----:B------:R-:W-:Y:S01]  /*2ca0*/  F2F.F16.F32 R179, R179 ;  /* 0x000000b300b37304 */ /* 0x000fe20000200800 */
[----:B0-----:R-:W-:Y:S01]  /*2cb0*/  FADD.FTZ R74, R187, -R80 ;  /* 0x80000050bb4a7221 */ /* 0x001fe20000010000 */
[-CC-:B------:R-:W-:Y:S01]  /*2cc0*/  FFMA.FTZ R187, R166, R156.reuse, R199.reuse ;  /* 0x0000009ca6bb7223 */ /* 0x180fe200000100c7 */
[-CC-:B------:R-:W-:Y:S01]  /*2cd0*/  FFMA.FTZ R166, R159, R156.reuse, R199.reuse ;  /* 0x0000009c9fa67223 */ /* 0x180fe200000100c7 */
[--C-:B------:R-:W-:Y:S01]  /*2ce0*/  FFMA.FTZ R163, R163, R156, R199.reuse ;  /* 0x0000009ca3a37223 */ /* 0x100fe200000100c7 */
[----:B------:R-:W-:Y:S01]  /*2cf0*/  FMUL.FTZ R74, R151, R74 ;  /* 0x0000004a974a7220 */ /* 0x000fe20000410000 */
[--C-:B------:R-:W-:Y:S01]  /*2d00*/  FFMA.FTZ R176, R157, R156, R199.reuse ;  /* 0x0000009c9db07223 */ /* 0x100fe200000100c7 */
[----:B------:R-:W-:Y:S01]  /*2d10*/  FADD.FTZ R166, R83, -R166 ;  /* 0x800000a653a67221 */ /* 0x000fe20000010000 */
[----:B------:R0:W-:Y:S01]  /*2d20*/  F2F.F16.F32 R171, R69 ;  /* 0x0000004500ab7304 */ /* 0x0001e20000200800 */
[----:B------:R-:W-:Y:S01]  /*2d30*/  FMUL.FTZ R80, R74, R152 ;  /* 0x000000984a507220 */ /* 0x000fe20000410000 */
[-CC-:B------:R-:W-:Y:S01]  /*2d40*/  FFMA.FTZ R64, R181, R156.reuse, R199.reuse ;  /* 0x0000009cb5407223 */ /* 0x180fe200000100c7 */
[----:B------:R-:W-:Y:S01]  /*2d50*/  FADD.FTZ R72, R189, -R72 ;  /* 0x80000048bd487221 */ /* 0x000fe20000010000 */
[-CC-:B------:R-:W-:Y:S01]  /*2d60*/  FFMA.FTZ R178, R178, R156.reuse, R199.reuse ;  /* 0x0000009cb2b27223 */ /* 0x180fe200000100c7 */
[----:B------:R-:W-:Y:S01]  /*2d70*/  FFMA.FTZ R189, R162, R156, R199 ;  /* 0x0000009ca2bd7223 */ /* 0x000fe200000100c7 */
[----:B------:R-:W-:Y:S01]  /*2d80*/  FMUL.FTZ R75, R71, R152 ;  /* 0x00000098474b7220 */ /* 0x000fe20000410000 */
[----:B------:R-:W-:Y:S01]  /*2d90*/  FADD.FTZ R186, R186, -R163 ;  /* 0x800000a3baba7221 */ /* 0x000fe20000010000 */
[----:B------:R1:W-:Y:S01]  /*2da0*/  F2F.F16.F32 R161, R80 ;  /* 0x0000005000a17304 */ /* 0x0003e20000200800 */
[C---:B0-----:R-:W-:Y:S01]  /*2db0*/  FMUL.FTZ R69, R151.reuse, R190 ;  /* 0x000000be97457220 */ /* 0x041fe20000410000 */
[----:B------:R-:W-:Y:S01]  /*2dc0*/  FMUL.FTZ R83, R151, R166 ;  /* 0x000000a697537220 */ /* 0x000fe20000410000 */
[----:B------:R-:W-:Y:S01]  /*2dd0*/  FADD.FTZ R176, R87, -R176 ;  /* 0x800000b057b07221 */ /* 0x000fe20000010000 */
[----:B------:R-:W-:Y:S01]  /*2de0*/  FADD.FTZ R64, R177, -R64 ;  /* 0x80000040b1407221 */ /* 0x000fe20000010000 */
[-C--:B------:R-:W-:Y:S01]  /*2df0*/  FMUL.FTZ R73, R69, R152.reuse ;  /* 0x0000009845497220 */ /* 0x080fe20000410000 */
[----:B------:R-:W-:Y:S01]  /*2e00*/  FADD.FTZ R82, R82, -R189 ;  /* 0x800000bd52527221 */ /* 0x000fe20000010000 */
[-C--:B------:R-:W-:Y:S01]  /*2e10*/  FMUL.FTZ R157, R83, R152.reuse ;  /* 0x00000098539d7220 */ /* 0x080fe20000410000 */
[----:B------:R0:W-:Y:S01]  /*2e20*/  F2F.F16.F32 R175, R167 ;  /* 0x000000a700af7304 */ /* 0x0001e20000200800 */
[----:B-1----:R-:W-:Y:S01]  /*2e30*/  FADD.FTZ R80, R168, -R79 ;  /* 0x8000004fa8507221 */ /* 0x002fe20000010000 */
[----:B------:R-:W-:Y:S01]  /*2e40*/  FMUL.FTZ R168, R78, R152 ;  /* 0x000000984ea87220 */ /* 0x000fe20000410000 */
[C---:B------:R-:W-:Y:S01]  /*2e50*/  FMUL.FTZ R87, R151.reuse, R176 ;  /* 0x000000b097577220 */ /* 0x040fe20000410000 */
[C---:B------:R-:W-:Y:S01]  /*2e60*/  FMUL.FTZ R63, R151.reuse, R64 ;  /* 0x00000040973f7220 */ /* 0x040fe20000410000 */
[----:B------:R-:W-:Y:S01]  /*2e70*/  FMUL.FTZ R79, R151, R80 ;  /* 0x00000050974f7220 */ /* 0x000fe20000410000 */
[----:B------:R-:W-:Y:S01]  /*2e80*/  FADD.FTZ R80, R164, -R187 ;  /* 0x800000bba4507221 */ /* 0x000fe20000010000 */
[----:B------:R-:W-:Y:S01]  /*2e90*/  FADD.FTZ R192, R192, -R67 ;  /* 0x80000043c0c07221 */ /* 0x000fe20000010000 */
[----:B------:R-:W-:Y:S01]  /*2ea0*/  F2F.F16.F32 R0, R0 ;  /* 0x0000000000007304 */ /* 0x000fe20000200800 */
[----:B------:R-:W-:Y:S01]  /*2eb0*/  FMUL.FTZ R164, R79, R152 ;  /* 0x000000984fa47220 */ /* 0x000fe20000410000 */
[--C-:B0-----:R-:W-:Y:S01]  /*2ec0*/  FFMA.FTZ R167, R158, R156, R199.reuse ;  /* 0x0000009c9ea77223 */ /* 0x101fe200000100c7 */
[----:B------:R-:W-:Y:S01]  /*2ed0*/  FMUL.FTZ R80, R151, R80 ;  /* 0x0000005097507220 */ /* 0x000fe20000410000 */
[-CC-:B------:R-:W-:Y:S01]  /*2ee0*/  FFMA.FTZ R158, R155, R156.reuse, R199.reuse ;  /* 0x0000009c9b9e7223 */ /* 0x180fe200000100c7 */
[-C--:B------:R-:W-:Y:S01]  /*2ef0*/  FFMA.FTZ R155, R154, R156.reuse, R199 ;  /* 0x0000009c9a9b7223 */ /* 0x080fe200000100c7 */
[----:B------:R-:W-:Y:S01]  /*2f00*/  FADD.FTZ R86, R86, -R167 ;  /* 0x800000a756567221 */ /* 0x000fe20000010000 */
[----:B------:R-:W-:Y:S01]  /*2f10*/  FFMA.FTZ R156, R153, R156, R199 ;  /* 0x0000009c999c7223 */ /* 0x000fe200000100c7 */
[----:B------:R-:W-:Y:S01]  /*2f20*/  F2F.F16.F32 R168, R168 ;  /* 0x000000a800a87304 */ /* 0x000fe20000200800 */
[----:B------:R-:W-:Y:S01]  /*2f30*/  FMUL.FTZ R162, R80, R152 ;  /* 0x0000009850a27220 */ /* 0x000fe20000410000 */
[----:B------:R-:W-:Y:S01]  /*2f40*/  FADD.FTZ R158, R81, -R158 ;  /* 0x8000009e519e7221 */ /* 0x000fe20000010000 */
[----:B------:R-:W-:Y:S01]  /*2f50*/  FMUL.FTZ R86, R151, R86 ;  /* 0x0000005697567220 */ /* 0x000fe20000410000 */
[----:B------:R-:W-:Y:S01]  /*2f60*/  FADD.FTZ R156, R85, -R156 ;  /* 0x8000009c559c7221 */ /* 0x000fe20000010000 */
[----:B------:R-:W-:Y:S01]  /*2f70*/  FADD.FTZ R64, R197, -R178 ;  /* 0x800000b2c5407221 */ /* 0x000fe20000010000 */
[----:B------:R-:W-:Y:S01]  /*2f80*/  FMUL.FTZ R81, R151, R158 ;  /* 0x0000009e97517220 */ /* 0x000fe20000410000 */
[----:B------:R-:W-:Y:S01]  /*2f90*/  FADD.FTZ R68, R193, -R68 ;  /* 0x80000044c1447221 */ /* 0x000fe20000010000 */
[----:B------:R-:W0:Y:S01]  /*2fa0*/  F2F.F16.F32 R187, R164 ;  /* 0x000000a400bb7304 */ /* 0x000e220000200800 */
[----:B------:R-:W-:Y:S01]  /*2fb0*/  FADD.FTZ R84, R84, -R155 ;  /* 0x8000009b54547221 */ /* 0x000fe20000010000 */
[C---:B------:R-:W-:Y:S01]  /*2fc0*/  FMUL.FTZ R82, R151.reuse, R82 ;  /* 0x0000005297527220 */ /* 0x040fe20000410000 */
[----:B------:R-:W-:Y:S01]  /*2fd0*/  FMUL.FTZ R85, R151, R156 ;  /* 0x0000009c97557220 */ /* 0x000fe20000410000 */
[----:B------:R-:W-:Y:S01]  /*2fe0*/  FMUL.FTZ R166, R87, R152 ;  /* 0x0000009857a67220 */ /* 0x000fe20000410000 */
[----:B------:R-:W-:Y:S01]  /*2ff0*/  FMUL.FTZ R67, R151, R192 ;  /* 0x000000c097437220 */ /* 0x000fe20000410000 */
[----:B------:R-:W-:Y:S01]  /*3000*/  FMUL.FTZ R153, R81, R152 ;  /* 0x0000009851997220 */ /* 0x000fe20000410000 */
[C---:B------:R-:W-:Y:S01]  /*3010*/  FMUL.FTZ R62, R151.reuse, R62 ;  /* 0x0000003e973e7220 */ /* 0x040fe20000410000 */
[----:B------:R1:W-:Y:S01]  /*3020*/  F2F.F16.F32 R165, R73 ;  /* 0x0000004900a57304 */ /* 0x0003e20000200800 */
[C---:B------:R-:W-:Y:S01]  /*3030*/  FMUL.FTZ R64, R151.reuse, R64 ;  /* 0x0000004097407220 */ /* 0x040fe20000410000 */
[C---:B------:R-:W-:Y:S01]  /*3040*/  FMUL.FTZ R68, R151.reuse, R68 ;  /* 0x0000004497447220 */ /* 0x040fe20000410000 */
[C---:B------:R-:W-:Y:S01]  /*3050*/  FMUL.FTZ R72, R151.reuse, R72 ;  /* 0x0000004897487220 */ /* 0x040fe20000410000 */
[C---:B------:R-:W-:Y:S01]  /*3060*/  FMUL.FTZ R76, R151.reuse, R76 ;  /* 0x0000004c974c7220 */ /* 0x040fe20000410000 */
[----:B------:R-:W-:Y:S01]  /*3070*/  FMUL.FTZ R84, R151, R84 ;  /* 0x0000005497547220 */ /* 0x000fe20000410000 */
[-C--:B------:R-:W-:Y:S01]  /*3080*/  FMUL.FTZ R159, R82, R152.reuse ;  /* 0x00000098529f7220 */ /* 0x080fe20000410000 */
[----:B------:R-:W-:Y:S01]  /*3090*/  FMUL.FTZ R183, R67, R152 ;  /* 0x0000009843b77220 */ /* 0x000fe20000410000 */
[----:B------:R2:W3:Y:S01]  /*30a0*/  F2F.F16.F32 R185, R75 ;  /* 0x0000004b00b97304 */ /* 0x0004e20000200800 */
[----:B-1----:R-:W-:Y:S01]  /*30b0*/  FMUL.FTZ R73, R151, R186 ;  /* 0x000000ba97497220 */ /* 0x002fe20000410000 */
[----:B0-----:R-:W-:Y:S01]  /*30c0*/  PRMT R187, R168, 0x5410, R187 ;  /* 0x00005410a8bb7816 */ /* 0x001fe200000000bb */
[-C--:B------:R-:W-:Y:S01]  /*30d0*/  FMUL.FTZ R177, R62, R152.reuse ;  /* 0x000000983eb17220 */ /* 0x080fe20000410000 */
[-C--:B------:R-:W-:Y:S01]  /*30e0*/  FMUL.FTZ R178, R63, R152.reuse ;  /* 0x000000983fb27220 */ /* 0x080fe20000410000 */
[-C--:B------:R-:W-:Y:S01]  /*30f0*/  FMUL.FTZ R163, R73, R152.reuse ;  /* 0x0000009849a37220 */ /* 0x080fe20000410000 */
[-C--:B------:R-:W-:Y:S01]  /*3100*/  FMUL.FTZ R173, R64, R152.reuse ;  /* 0x0000009840ad7220 */ /* 0x080fe20000410000 */
[----:B------:R-:W-:Y:S01]  /*3110*/  FMUL.FTZ R169, R68, R152 ;  /* 0x0000009844a97220 */ /* 0x000fe20000410000 */
[----:B------:R0:W-:Y:S01]  /*3120*/  F2F.F16.F32 R189, R162 ;  /* 0x000000a200bd7304 */ /* 0x0001e20000200800 */
[----:B--2---:R-:W-:Y:S01]  /*3130*/  FMUL.FTZ R75, R151, R184 ;  /* 0x000000b8974b7220 */ /* 0x004fe20000410000 */
[-C--:B------:R-:W-:Y:S01]  /*3140*/  FMUL.FTZ R181, R72, R152.reuse ;  /* 0x0000009848b57220 */ /* 0x080fe20000410000 */
[-C--:B------:R-:W-:Y:S01]  /*3150*/  FMUL.FTZ R170, R76, R152.reuse ;  /* 0x000000984caa7220 */ /* 0x080fe20000410000 */
[----:B------:R-:W1:Y:S01]  /*3160*/  LDC.64 R154, c[0x0][0x478] ;  /* 0x00011e00ff9a7b82 */ /* 0x000e620000000a00 */
[-C--:B------:R-:W-:Y:S01]  /*3170*/  FMUL.FTZ R174, R75, R152.reuse ;  /* 0x000000984bae7220 */ /* 0x080fe20000410000 */
[-C--:B------:R-:W-:Y:S01]  /*3180*/  FMUL.FTZ R168, R85, R152.reuse ;  /* 0x0000009855a87220 */ /* 0x080fe20000410000 */
[----:B---3--:R-:W-:Y:S01]  /*3190*/  PRMT R185, R160, 0x5410, R185 ;  /* 0x00005410a0b97816 */ /* 0x008fe200000000b9 */
[----:B------:R2:W-:Y:S01]  /*31a0*/  F2F.F16.F32 R164, R157 ;  /* 0x0000009d00a47304 */ /* 0x0005e20000200800 */
[----:B0-----:R-:W-:-:S07]  /*31b0*/  FMUL.FTZ R162, R86, R152 ;  /* 0x0000009856a27220 */ /* 0x001fce0000410000 */
[----:B------:R-:W-:Y:S01]  /*31c0*/  F2F.F16.F32 R191, R166 ;  /* 0x000000a600bf7304 */ /* 0x000fe20000200800 */
[----:B--2---:R-:W-:-:S03]  /*31d0*/  IMAD.WIDE.U32 R156, R179, 0x10000, RZ ;  /* 0x00010000b39c7825 */ /* 0x004fc600078e00ff */
[----:B------:R-:W-:Y:S01]  /*31e0*/  LOP3.LUT R156, R156, R0, RZ, 0xfc, !PT ;  /* 0x000000009c9c7212 */ /* 0x000fe200078efcff */
[----:B------:R-:W-:-:S03]  /*31f0*/  FMUL.FTZ R0, R84, R152 ;  /* 0x0000009854007220 */ /* 0x000fc60000410000 */
[----:B------:R-:W0:Y:S08]  /*3200*/  F2F.F16.F32 R162, R162 ;  /* 0x000000a200a27304 */ /* 0x000e300000200800 */
[----:B------:R-:W2:Y:S01]  /*3210*/  F2F.F16.F32 R163, R163 ;  /* 0x000000a300a37304 */ /* 0x000ea20000200800 */
[----:B0-----:R-:W-:-:S07]  /*3220*/  PRMT R191, R162, 0x5410, R191 ;  /* 0x00005410a2bf7816 */ /* 0x001fce00000000bf */
[----:B------:R-:W0:Y:S01]  /*3230*/  F2F.F16.F32 R174, R174 ;  /* 0x000000ae00ae7304 */ /* 0x000e220000200800 */
[----:B--2---:R-:W-:-:S07]  /*3240*/  IMAD.WIDE.U32 R162, R163, 0x10000, RZ ;  /* 0x00010000a3a27825 */ /* 0x004fce00078e00ff */
[----:B------:R2:W3:Y:S01]  /*3250*/  F2F.F16.F32 R166, R153 ;  /* 0x0000009900a67304 */ /* 0x0004e20000200800 */
[----:B0-----:R-:W-:-:S07]  /*3260*/  PRMT R167, R161, 0x5410, R174 ;  /* 0x00005410a1a77816 */ /* 0x001fce00000000ae */
[----:B------:R-:W0:Y:S01]  /*3270*/  F2F.F16.F32 R159, R159 ;  /* 0x0000009f009f7304 */ /* 0x000e220000200800 */
[----:B--2---:R-:W2:Y:S01]  /*3280*/  LDC.64 R152, c[0x0][0x468] ;  /* 0x00011a00ff987b82 */ /* 0x004ea20000000a00 */
[----:B------:R-:W-:Y:S01]  /*3290*/  IMAD.WIDE.U32 R160, R165, 0x10000, RZ ;  /* 0x00010000a5a07825 */ /* 0x000fe200078e00ff */
[----:B------:R-:W-:-:S03]  /*32a0*/  LOP3.LUT R163, R167, R163, RZ, 0xfc, !PT ;  /* 0x000000a3a7a37212 */ /* 0x000fc600078efcff */
[----:B---3--:R-:W-:Y:S02]  /*32b0*/  IMAD.WIDE.U32 R166, R166, 0x10000, RZ ;  /* 0x00010000a6a67825 */ /* 0x008fe400078e00ff */
[----:B------:R-:W3:Y:S01]  /*32c0*/  F2F.F16.F32 R183, R183 ;  /* 0x000000b700b77304 */ /* 0x000ee20000200800 */
[----:B------:R-:W-:Y:S02]  /*32d0*/  LOP3.LUT R161, R185, R161, RZ, 0xfc, !PT ;  /* 0x000000a1b9a17212 */ /* 0x000fe400078efcff */
[----:B0-----:R-:W-:-:S05]  /*32e0*/  PRMT R179, R159, 0x5410, R164 ;  /* 0x000054109fb37816 */ /* 0x001fca00000000a4 */
[----:B------:R-:W-:Y:S01]  /*32f0*/  F2F.F16.F32 R177, R177 ;  /* 0x000000b100b17304 */ /* 0x000fe20000200800 */
[----:B------:R-:W-:-:S04]  /*3300*/  IMAD.WIDE.U32 R158, R171, 0x10000, RZ ;  /* 0x00010000ab9e7825 */ /* 0x000fc800078e00ff */
[----:B------:R-:W-:Y:S01]  /*3310*/  IMAD.WIDE.U32 R164, R175, 0x10000, RZ ;  /* 0x00010000afa47825 */ /* 0x000fe200078e00ff */
[----:B---3--:R-:W-:Y:S02]  /*3320*/  PRMT R183, R172, 0x5410, R183 ;  /* 0x00005410acb77816 */ /* 0x008fe400000000b7 */
[----:B------:R-:W0:Y:S01]  /*3330*/  F2F.F16.F32 R178, R178 ;  /* 0x000000b200b27304 */ /* 0x000e220000200800 */
[--C-:B--2---:R-:W-:Y:S01]  /*3340*/  IMAD.WIDE.U32 R184, R91, 0x8, R152.reuse ;  /* 0x000000085bb87825 */ /* 0x104fe200078e0098 */
[----:B------:R-:W-:Y:S02]  /*3350*/  LOP3.LUT R165, R187, R165, RZ, 0xfc, !PT ;  /* 0x000000a5bba57212 */ /* 0x000fe400078efcff */
[----:B------:R-:W-:Y:S01]  /*3360*/  LOP3.LUT R159, R183, R159, RZ, 0xfc, !PT ;  /* 0x0000009fb79f7212 */ /* 0x000fe200078efcff */
[----:B------:R-:W-:-:S03]  /*3370*/  IMAD.WIDE.U32 R182, R92, 0x8, R152 ;  /* 0x000000085cb67825 */ /* 0x000fc600078e0098 */
[----:B------:R-:W2:Y:S01]  /*3380*/  F2F.F16.F32 R181, R181 ;  /* 0x000000b500b57304 */ /* 0x000ea20000200800 */
[----:B-1----:R-:W-:-:S04]  /*3390*/  IMAD.WIDE.U32 R174, R89, 0x10, R154 ;  /* 0x0000001059ae7825 */ /* 0x002fc800078e009a */
[----:B------:R-:W-:Y:S01]  /*33a0*/  IMAD.WIDE.U32 R186, R89, 0x8, R152 ;  /* 0x0000000859ba7825 */ /* 0x000fe200078e0098 */
[----:B0-----:R-:W-:Y:S02]  /*33b0*/  PRMT R177, R177, 0x5410, R178 ;  /* 0x00005410b1b17816 */ /* 0x001fe400000000b2 */
[----:B------:R-:W0:Y:S02]  /*33c0*/  F2F.F16.F32 R169, R169 ;  /* 0x000000a900a97304 */ /* 0x000e240000200800 */
[----:B------:R-:W-:Y:S01]  /*33d0*/  LOP3.LUT R157, R177, R157, RZ, 0xfc, !PT ;  /* 0x0000009db19d7212 */ /* 0x000fe200078efcff */
[----:B------:R-:W-:Y:S01]  /*33e0*/  IMAD.WIDE.U32 R176, R90, 0x10, R154 ;  /* 0x000000105ab07825 */ /* 0x000fe200078e009a */
[----:B--2---:R-:W-:-:S04]  /*33f0*/  LOP3.LUT R162, R162, R181, RZ, 0xfc, !PT ;  /* 0x000000b5a2a27212 */ /* 0x004fc800078efcff */
[----:B------:R-:W1:Y:S01]  /*3400*/  F2F.F16.F32 R173, R173 ;  /* 0x000000ad00ad7304 */ /* 0x000e620000200800 */
[----:B------:R-:W-:-:S05]  /*3410*/  IMAD.WIDE.U32 R180, R92, 0x10, R154 ;  /* 0x000000105cb47825 */ /* 0x000fca00078e009a */
[----:B------:R2:W-:Y:S01]  /*3420*/  STG.E.128 desc[UR8][R180.64], R60 ;  /* 0x0000003cb4007986 */ /* 0x0005e2000c101d08 */
[----:B0-----:R-:W-:Y:S01]  /*3430*/  LOP3.LUT R160, R160, R169, RZ, 0xfc, !PT ;  /* 0x000000a9a0a07212 */ /* 0x001fe200078efcff */
[----:B------:R-:W0:Y:S01]  /*3440*/  F2F.F16.F32 R168, R168 ;  /* 0x000000a800a87304 */ /* 0x000e220000200800 */
[----:B------:R-:W-:Y:S01]  /*3450*/  LOP3.LUT R169, R179, R167, RZ, 0xfc, !PT ;  /* 0x000000a7b3a97212 */ /* 0x000fe200078efcff */
[----:B------:R-:W-:Y:S01]  /*3460*/  IMAD.WIDE.U32 R178, R91, 0x10, R154 ;  /* 0x000000105bb27825 */ /* 0x000fe200078e009a */
[----:B------:R4:W-:Y:S03]  /*3470*/  STG.E.64 desc[UR8][R182.64], R156 ;  /* 0x0000009cb6007986 */ /* 0x0009e6000c101b08 */
[----:B------:R-:W-:Y:S01]  /*3480*/  IMAD.WIDE.U32 R90, R90, 0x8, R152 ;  /* 0x000000085a5a7825 */ /* 0x000fe200078e0098 */
[----:B-1----:R-:W-:Y:S01]  /*3490*/  LOP3.LUT R158, R158, R173, RZ, 0xfc, !PT ;  /* 0x000000ad9e9e7212 */ /* 0x002fe200078efcff */
[----:B------:R-:W1:Y:S01]  /*34a0*/  F2F.F16.F32 R151, R0 ;  /* 0x0000000000977304 */ /* 0x000e620000200800 */
[----:B------:R4:W-:Y:S04]  /*34b0*/  STG.E.128 desc[UR8][R178.64], R64 ;  /* 0x00000040b2007986 */ /* 0x0009e8000c101d08 */
[----:B------:R4:W-:Y:S01]  /*34c0*/  STG.E.64 desc[UR8][R184.64], R158 ;  /* 0x0000009eb8007986 */ /* 0x0009e2000c101b08 */
[----:B0-----:R-:W-:-:S02]  /*34d0*/  IMAD.WIDE.U32 R172, R168, 0x10000, RZ ;  /* 0x00010000a8ac7825 */ /* 0x001fc400078e00ff */
[----:B------:R-:W0:Y:S01]  /*34e0*/  F2F.F16.F32 R170, R170 ;  /* 0x000000aa00aa7304 */ /* 0x000e220000200800 */
        /* <DEDUP_REMOVED lines=21> */
.L_x_10407:
        /* <DEDUP_REMOVED lines=21> */
[----:B------:R0:W-:Y:S01]  /*3790*/  F2F.F16.F32 R72, R71 ;  /* 0x0000004700487304 */ /* 0x0001e20000200800 */
[-CC-:B------:R-:W-:Y:S01]  /*37a0*/  FFMA.FTZ R78, R78, R156.reuse, R199.reuse ;  /* 0x0000009c4e4e7223 */ /* 0x180fe200000100c7 */
[-CC-:B------:R-:W-:Y:S01]  /*37b0*/  FFMA.FTZ R161, R79, R156.reuse, R199.reuse ;  /* 0x0000009c4fa17223 */ /* 0x180fe200000100c7 */
[----:B------:R-:W-:Y:S01]  /*37c0*/  FADD.FTZ R76, R175, -R76 ;  /* 0x8000004caf4c7221 */ /* 0x000fe20000010000 */
[----:B------:R-:W-:Y:S01]  /*37d0*/  FADD.FTZ R0, R183, -R0 ;  /* 0x80000000b7007221 */ /* 0x000fe20000010000 */
[----:B------:R-:W-:Y:S01]  /*37e0*/  FFMA.FTZ R185, R185, R156, R199 ;  /* 0x0000009cb9b97223 */ /* 0x000fe200000100c7 */
[----:B------:R-:W-:Y:S01]  /*37f0*/  FADD.FTZ R78, R167, -R78 ;  /* 0x8000004ea74e7221 */ /* 0x000fe20000010000 */
[----:B------:R-:W-:Y:S01]  /*3800*/  FADD.FTZ R168, R168, -R161 ;  /* 0x800000a1a8a87221 */ /* 0x000fe20000010000 */
[----:B------:R1:W-:Y:S01]  /*3810*/  F2F.F16.F32 R74, R73 ;  /* 0x00000049004a7304 */ /* 0x0003e20000200800 */
        /* <DEDUP_REMOVED lines=9> */
[----:B------:R0:W-:Y:S01]  /*38b0*/  F2F.F16.F32 R76, R71 ;  /* 0x00000047004c7304 */ /* 0x0001e20000200800 */
[-CC-:B------:R-:W-:Y:S01]  /*38c0*/  FFMA.FTZ R163, R162, R156.reuse, R199.reuse ;  /* 0x0000009ca2a37223 */ /* 0x180fe200000100c7 */
[--C-:B------:R-:W-:Y:S01]  /*38d0*/  FFMA.FTZ R182, R182, R156, R199.reuse ;  /* 0x0000009cb6b67223 */ /* 0x100fe200000100c7 */
[----:B------:R-:W-:Y:S01]  /*38e0*/  FMUL.FTZ R73, R73, R152 ;  /* 0x0000009849497220 */ /* 0x000fe20000410000 */
[----:B------:R-:W-:Y:S01]  /*38f0*/  FFMA.FTZ R79, R151, R78, R50 ;  /* 0x0000004e974f7223 */ /* 0x000fe20000010032 */
[----:B------:R-:W-:Y:S01]  /*3900*/  FMUL.FTZ R0, R61, R152 ;  /* 0x000000983d007220 */ /* 0x000fe20000410000 */
[----:B------:R-:W-:Y:S01]  /*3910*/  FADD.FTZ R62, R177, -R62 ;  /* 0x8000003eb13e7221 */ /* 0x000fe20000010000 */
[----:B------:R-:W-:Y:S01]  /*3920*/  FFMA.FTZ R80, R80, R156, R199 ;  /* 0x0000009c50507223 */ /* 0x000fe200000100c7 */
[----:B------:R1:W-:Y:S01]  /*3930*/  F2F.F16.F32 R78, R73 ;  /* 0x00000049004e7304 */ /* 0x0003e20000200800 */
        /* <DEDUP_REMOVED lines=21> */
[----:B------:R0:W-:Y:S01]  /*3a90*/  F2F.F16.F32 R80, R71 ;  /* 0x0000004700507304 */ /* 0x0001e20000200800 */
        /* <DEDUP_REMOVED lines=21> */
[----:B------:R-:W-:Y:S01]  /*3bf0*/  F2F.F16.F32 R65, R65 ;  /* 0x0000004100417304 */ /* 0x000fe20000200800 */
[----:B------:R-:W-:Y:S01]  /*3c00*/  FADD.FTZ R190, R190, -R169 ;  /* 0x800000a9bebe7221 */ /* 0x000fe20000010000 */
[----:B------:R-:W-:Y:S01]  /*3c10*/  FMUL.FTZ R86, R71, R152 ;  /* 0x0000009847567220 */ /* 0x000fe20000410000 */
[C---:B------:R-:W-:Y:S01]  /*3c20*/  FFMA.FTZ R83, R151.reuse, R82, R55 ;  /* 0x0000005297537223 */ /* 0x040fe20000010037 */
[----:B------:R-:W-:Y:S01]  /*3c30*/  FFMA.FTZ R71, R151, R160, R59 ;  /* 0x000000a097477223 */ /* 0x000fe2000001003b */
[----:B------:R-:W-:Y:S01]  /*3c40*/  FADD.FTZ R158, R81, -R158 ;  /* 0x8000009e519e7221 */ /* 0x000fe20000010000 */
[-C--:B------:R-:W-:Y:S01]  /*3c50*/  FMUL.FTZ R63, R63, R152.reuse ;  /* 0x000000983f3f7220 */ /* 0x080fe20000410000 */
[----:B------:R-:W-:Y:S01]  /*3c60*/  FMUL.FTZ R66, R67, R152 ;  /* 0x0000009843427220 */ /* 0x000fe20000410000 */
[----:B------:R-:W0:Y:S01]  /*3c70*/  F2F.F16.F32 R70, R70 ;  /* 0x0000004600467304 */ /* 0x000e220000200800 */
[----:B------:R-:W-:Y:S01]  /*3c80*/  FFMA.FTZ R67, R151, R190, R41 ;  /* 0x000000be97437223 */ /* 0x000fe20000010029 */
[----:B------:R-:W-:Y:S01]  /*3c90*/  FMUL.FTZ R79, R79, R152 ;  /* 0x000000984f4f7220 */ /* 0x000fe20000410000 */
[----:B------:R-:W-:Y:S01]  /*3ca0*/  FFMA.FTZ R161, R166, R156, R199 ;  /* 0x0000009ca6a17223 */ /* 0x000fe200000100c7 */
[----:B------:R-:W-:Y:S01]  /*3cb0*/  FMUL.FTZ R87, R71, R152 ;  /* 0x0000009847577220 */ /* 0x000fe20000410000 */
[----:B------:R-:W-:Y:S01]  /*3cc0*/  FFMA.FTZ R71, R151, R158, R53 ;  /* 0x0000009e97477223 */ /* 0x000fe20000010035 */
[-C--:B------:R-:W-:Y:S01]  /*3cd0*/  FMUL.FTZ R67, R67, R152.reuse ;  /* 0x0000009843437220 */ /* 0x080fe20000410000 */
[----:B------:R-:W-:Y:S01]  /*3ce0*/  FADD.FTZ R161, R164, -R161 ;  /* 0x800000a1a4a17221 */ /* 0x000fe20000010000 */
[----:B------:R-:W-:Y:S01]  /*3cf0*/  F2F.F16.F32 R60, R60 ;  /* 0x0000003c003c7304 */ /* 0x000fe20000200800 */
[----:B------:R-:W-:Y:S01]  /*3d00*/  FFMA.FTZ R75, R151, R75, R46 ;  /* 0x0000004b974b7223 */ /* 0x000fe2000001002e */
[-C--:B------:R-:W-:Y:S01]  /*3d10*/  FMUL.FTZ R77, R77, R152.reuse ;  /* 0x000000984d4d7220 */ /* 0x080fe20000410000 */
[----:B------:R-:W-:Y:S01]  /*3d20*/  FFMA.FTZ R161, R151, R161, R52 ;  /* 0x000000a197a17223 */ /* 0x000fe20000010034 */
[-C--:B------:R-:W-:Y:S01]  /*3d30*/  FMUL.FTZ R83, R83, R152.reuse ;  /* 0x0000009853537220 */ /* 0x080fe20000410000 */
[----:B------:R-:W-:Y:S01]  /*3d40*/  FMUL.FTZ R75, R75, R152 ;  /* 0x000000984b4b7220 */ /* 0x000fe20000410000 */
[----:B0-----:R-:W-:-:S02]  /*3d50*/  PRMT R65, R65, 0x5410, R70 ;  /* 0x0000541041417816 */ /* 0x001fc40000000046 */
[----:B------:R-:W-:Y:S01]  /*3d60*/  F2F.F16.F32 R61, R61 ;  /* 0x0000003d003d7304 */ /* 0x000fe20000200800 */
[----:B------:R-:W-:-:S07]  /*3d70*/  FMUL.FTZ R161, R161, R152 ;  /* 0x00000098a1a17220 */ /* 0x000fce0000410000 */
[----:B------:R-:W0:Y:S08]  /*3d80*/  F2F.F16.F32 R62, R62 ;  /* 0x0000003e003e7304 */ /* 0x000e300000200800 */
[----:B------:R1:W-:Y:S01]  /*3d90*/  F2F.F16.F32 R82, R73 ;  /* 0x0000004900527304 */ /* 0x0003e20000200800 */
[----:B0-----:R-:W-:-:S07]  /*3da0*/  PRMT R157, R61, 0x5410, R62 ;  /* 0x000054103d9d7816 */ /* 0x001fce000000003e */
[----:B------:R-:W0:Y:S01]  /*3db0*/  F2F.F16.F32 R69, R69 ;  /* 0x0000004500457304 */ /* 0x000e220000200800 */
[-CC-:B-1----:R-:W-:Y:S01]  /*3dc0*/  FFMA.FTZ R73, R154, R156.reuse, R199.reuse ;  /* 0x0000009c9a497223 */ /* 0x182fe200000100c7 */
[----:B------:R-:W-:-:S03]  /*3dd0*/  FFMA.FTZ R156, R153, R156, R199 ;  /* 0x0000009c999c7223 */ /* 0x000fc600000100c7 */
[----:B------:R-:W-:Y:S01]  /*3de0*/  FADD.FTZ R84, R84, -R73 ;  /* 0x8000004954547221 */ /* 0x000fe20000010000 */
[----:B------:R-:W-:Y:S01]  /*3df0*/  FADD.FTZ R156, R85, -R156 ;  /* 0x8000009c559c7221 */ /* 0x000fe20000010000 */
[----:B------:R-:W-:Y:S01]  /*3e00*/  FMUL.FTZ R73, R71, R152 ;  /* 0x0000009847497220 */ /* 0x000fe20000410000 */
[----:B------:R-:W-:Y:S01]  /*3e10*/  F2F.F16.F32 R63, R63 ;  /* 0x0000003f003f7304 */ /* 0x000fe20000200800 */
[C---:B------:R-:W-:Y:S01]  /*3e20*/  FFMA.FTZ R71, R151.reuse, R84, R56 ;  /* 0x0000005497477223 */ /* 0x040fe20000010038 */
[----:B------:R-:W-:-:S03]  /*3e30*/  FFMA.FTZ R151, R151, R156, R57 ;  /* 0x0000009c97977223 */ /* 0x000fc60000010039 */
[----:B------:R-:W-:Y:S01]  /*3e40*/  FMUL.FTZ R84, R71, R152 ;  /* 0x0000009847547220 */ /* 0x000fe20000410000 */
[----:B------:R-:W-:-:S04]  /*3e50*/  IMAD.WIDE.U32 R70, R60, 0x10000, RZ ;  /* 0x000100003c467825 */ /* 0x000fc800078e00ff */
[----:B------:R-:W-:Y:S01]  /*3e60*/  FMUL.FTZ R151, R151, R152 ;  /* 0x0000009897977220 */ /* 0x000fe20000410000 */
[----:B------:R-:W1:Y:S01]  /*3e70*/  F2F.F16.F32 R79, R79 ;  /* 0x0000004f004f7304 */ /* 0x000e620000200800 */
[----:B------:R-:W2:Y:S01]  /*3e80*/  LDC.64 R60, c[0x0][0x468] ;  /* 0x00011a00ff3c7b82 */ /* 0x000ea20000000a00 */
[----:B0-----:R-:W-:-:S06]  /*3e90*/  PRMT R155, R69, 0x5410, R72 ;  /* 0x00005410459b7816 */ /* 0x001fcc0000000048 */
[----:B------:R-:W0:Y:S01]  /*3ea0*/  F2F.F16.F32 R0, R0 ;  /* 0x0000000000007304 */ /* 0x000e220000200800 */
[----:B-1----:R-:W-:-:S07]  /*3eb0*/  PRMT R85, R79, 0x5410, R80 ;  /* 0x000054104f557816 */ /* 0x002fce0000000050 */
[----:B------:R-:W-:Y:S01]  /*3ec0*/  F2F.F16.F32 R64, R64 ;  /* 0x0000004000407304 */ /* 0x000fe20000200800 */
[----:B0-----:R-:W-:-:S07]  /*3ed0*/  LOP3.LUT R62, R70, R0, RZ, 0xfc, !PT ;  /* 0x00000000463e7212 */ /* 0x001fce00078efcff */
[----:B------:R-:W-:Y:S08]  /*3ee0*/  F2F.F16.F32 R67, R67 ;  /* 0x0000004300437304 */ /* 0x000ff00000200800 */
[----:B------:R-:W-:Y:S08]  /*3ef0*/  F2F.F16.F32 R66, R66 ;  /* 0x0000004200427304 */ /* 0x000ff00000200800 */
[----:B------:R-:W-:Y:S08]  /*3f00*/  F2F.F16.F32 R68, R68 ;  /* 0x0000004400447304 */ /* 0x000ff00000200800 */
[----:B------:R-:W-:Y:S08]  /*3f10*/  F2F.F16.F32 R69, R151 ;  /* 0x0000009700457304 */ /* 0x000ff00000200800 */
[----:B------:R-:W0:Y:S08]  /*3f20*/  F2F.F16.F32 R75, R75 ;  /* 0x0000004b004b7304 */ /* 0x000e300000200800 */
[----:B------:R1:W-:Y:S01]  /*3f30*/  F2F.F16.F32 R81, R73 ;  /* 0x0000004900517304 */ /* 0x0003e20000200800 */
[----:B0-----:R-:W-:-:S07]  /*3f40*/  PRMT R153, R75, 0x5410, R76 ;  /* 0x000054104b997816 */ /* 0x001fce000000004c */
[----:B------:R-:W0:Y:S01]  /*3f50*/  F2F.F16.F32 R77, R77 ;  /* 0x0000004d004d7304 */ /* 0x000e220000200800 */
[----:B-1----:R-:W-:Y:S01]  /*3f60*/  IMAD.WIDE.U32 R72, R63, 0x10000, RZ ;  /* 0x000100003f487825 */ /* 0x002fe200078e00ff */
[----:B------:R-:W-:-:S03]  /*3f70*/  LOP3.LUT R63, R157, R71, RZ, 0xfc, !PT ;  /* 0x000000479d3f7212 */ /* 0x000fc600078efcff */
[----:B------:R-:W-:Y:S01]  /*3f80*/  IMAD.WIDE.U32 R70, R67, 0x10000, RZ ;  /* 0x0001000043467825 */ /* 0x000fe200078e00ff */
[----:B------:R-:W-:Y:S02]  /*3f90*/  LOP3.LUT R65, R65, R73, RZ, 0xfc, !PT ;  /* 0x0000004941417212 */ /* 0x000fe400078efcff */
[----:B------:R-:W1:Y:S01]  /*3fa0*/  F2F.F16.F32 R83, R83 ;  /* 0x0000005300537304 */ /* 0x000e620000200800 */
[----:B------:R-:W-:Y:S01]  /*3fb0*/  LOP3.LUT R64, R72, R64, RZ, 0xfc, !PT ;  /* 0x0000004048407212 */ /* 0x000fe200078efcff */
[----:B------:R-:W-:Y:S01]  /*3fc0*/  IMAD.WIDE.U32 R72, R74, 0x10000, RZ ;  /* 0x000100004a487825 */ /* 0x000fe200078e00ff */
[----:B------:R-:W-:Y:S02]  /*3fd0*/  LOP3.LUT R74, R70, R66, RZ, 0xfc, !PT ;  /* 0x00000042464a7212 */ /* 0x000fe400078efcff */
[----:B------:R-:W-:Y:S01]  /*3fe0*/  LOP3.LUT R75, R155, R71, RZ, 0xfc, !PT ;  /* 0x000000479b4b7212 */ /* 0x000fe200078efcff */
[----:B------:R-:W-:Y:S01]  /*3ff0*/  IMAD.WIDE.U32 R66, R78, 0x10000, RZ ;  /* 0x000100004e427825 */ /* 0x000fe200078e00ff */
[----:B------:R-:W-:Y:S01]  /*4000*/  LOP3.LUT R72, R72, R68, RZ, 0xfc, !PT ;  /* 0x0000004448487212 */ /* 0x000fe200078efcff */
[----:B------:R-:W3:Y:S01]  /*4010*/  F2F.F16.F32 R79, R84 ;  /* 0x00000054004f7304 */ /* 0x000ee20000200800 */
[----:B------:R-:W-:Y:S01]  /*4020*/  LOP3.LUT R73, R153, R73, RZ, 0xfc, !PT ;  /* 0x0000004999497212 */ /* 0x000fe200078efcff */
[----:B------:R-:W-:Y:S01]  /*4030*/  IMAD.WIDE.U32 R68, R69, 0x10000, RZ ;  /* 0x0001000045447825 */ /* 0x000fe200078e00ff */
[----:B0-----:R-:W-:-:S02]  /*4040*/  LOP3.LUT R66, R66, R77, RZ, 0xfc, !PT ;  /* 0x0000004d42427212 */ /* 0x001fc400078efcff */
[----:B------:R-:W-:Y:S01]  /*4050*/  LOP3.LUT R67, R85, R67, RZ, 0xfc, !PT ;  /* 0x0000004355437212 */ /* 0x000fe200078efcff */
[----:B------:R-:W-:Y:S01]  /*4060*/  IMAD.WIDE.U32 R70, R81, 0x10000, RZ ;  /* 0x0001000051467825 */ /* 0x000fe200078e00ff */
[----:B-1----:R-:W-:Y:S01]  /*4070*/  PRMT R83, R82, 0x5410, R83 ;  /* 0x0000541052537816 */ /* 0x002fe20000000053 */
[----:B------:R-:W-:Y:S02]  /*4080*/  F2F.F16.F32 R86, R86 ;  /* 0x0000005600567304 */ /* 0x000fe40000200800 */
[----:B--2---:R-:W-:Y:S01]  /*4090*/  IMAD.WIDE.U32 R76, R92, 0x8, R60 ;  /* 0x000000085c4c7825 */ /* 0x004fe200078e003c */
[----:B------:R-:W-:-:S03]  /*40a0*/  LOP3.LUT R71, R83, R71, RZ, 0xfc, !PT ;  /* 0x0000004753477212 */ /* 0x000fc600078efcff */
[--C-:B------:R-:W-:Y:S01]  /*40b0*/  IMAD.WIDE.U32 R80, R89, 0x8, R60.reuse ;  /* 0x0000000859507825 */ /* 0x100fe200078e003c */
[----:B---3--:R-:W-:Y:S01]  /*40c0*/  LOP3.LUT R68, R68, R79, RZ, 0xfc, !PT ;  /* 0x0000004f44447212 */ /* 0x008fe200078efcff */
[----:B------:R-:W0:Y:S01]  /*40d0*/  F2F.F16.F32 R87, R87 ;  /* 0x0000005700577304 */ /* 0x000e220000200800 */
[----:B------:R1:W-:Y:S01]  /*40e0*/  STG.E.64 desc[UR8][R76.64], R62 ;  /* 0x0000003e4c007986 */ /* 0x0003e2000c101b08 */
[----:B------:R-:W-:-:S04]  /*40f0*/  IMAD.WIDE.U32 R78, R91, 0x8, R60 ;  /* 0x000000085b4e7825 */ /* 0x000fc800078e003c */
[--C-:B------:R-:W-:Y:S01]  /*4100*/  IMAD.WIDE.U32 R90, R90, 0x8, R60.reuse ;  /* 0x000000085a5a7825 */ /* 0x100fe200078e003c */
[----:B------:R1:W-:Y:S01]  /*4110*/  STG.E.64 desc[UR8][R78.64], R64 ;  /* 0x000000404e007986 */ /* 0x0003e2000c101b08 */
[----:B------:R-:W2:Y:S02]  /*4120*/  F2F.F16.F32 R161, R161 ;  /* 0x000000a100a17304 */ /* 0x000ea40000200800 */
        /* <DEDUP_REMOVED lines=12> */
.L_x_10410:
        /* <DEDUP_REMOVED lines=37> */
[----:B------:R0:W-:Y:S01]  /*4440*/  F2F.F16.F32 R160, R74 ;  /* 0x0000004a00a07304 */ /* 0x0001e20000200800 */
[-C--:B------:R-:W-:Y:S01]  /*4450*/  FMUL.FTZ R167, R77, R152.reuse ;  /* 0x000000984da77220 */ /* 0x080fe20000410000 */
[----:B------:R-:W-:Y:S01]  /*4460*/  FADD.FTZ R190, R190, -R169 ;  /* 0x800000a9bebe7221 */ /* 0x000fe20000010000 */
[----:B------:R-:W-:Y:S01]  /*4470*/  FADD.FTZ R188, R188, -R71 ;  /* 0x80000047bcbc7221 */ /* 0x000fe20000010000 */
[----:B------:R-:W-:Y:S01]  /*4480*/  FMUL.FTZ R0, R60, R152 ;  /* 0x000000983c007220 */ /* 0x000fe20000410000 */
[----:B------:R-:W-:Y:S01]  /*4490*/  FFMA.FTZ R67, R171, R156, R199 ;  /* 0x0000009cab437223 */ /* 0x000fe200000100c7 */
[----:B------:R-:W-:Y:S01]  /*44a0*/  FADD.FTZ R76, R175, -R76 ;  /* 0x8000004caf4c7221 */ /* 0x000fe20000010000 */
[----:B------:R-:W-:Y:S01]  /*44b0*/  FFMA.FTZ R71, R151, R188, R43 ;  /* 0x000000bc97477223 */ /* 0x000fe2000001002b */
[----:B------:R-:W-:Y:S01]  /*44c0*/  F2F.F16.F32 R179, R179 ;  /* 0x000000b300b37304 */ /* 0x000fe20000200800 */
[----:B0-----:R-:W-:Y:S01]  /*44d0*/  FADD.FTZ R74, R187, -R80 ;  /* 0x80000050bb4a7221 */ /* 0x001fe20000010000 */
[-CC-:B------:R-:W-:Y:S01]  /*44e0*/  FFMA.FTZ R187, R166, R156.reuse, R199.reuse ;  /* 0x0000009ca6bb7223 */ /* 0x180fe200000100c7 */
[-CC-:B------:R-:W-:Y:S01]  /*44f0*/  FFMA.FTZ R166, R159, R156.reuse, R199.reuse ;  /* 0x0000009c9fa67223 */ /* 0x180fe200000100c7 */
[--C-:B------:R-:W-:Y:S01]  /*4500*/  FFMA.FTZ R163, R163, R156, R199.reuse ;  /* 0x0000009ca3a37223 */ /* 0x100fe200000100c7 */
[----:B------:R-:W-:Y:S01]  /*4510*/  FFMA.FTZ R74, R151, R74, R46 ;  /* 0x0000004a974a7223 */ /* 0x000fe2000001002e */
        /* <DEDUP_REMOVED lines=11> */
[C---:B0-----:R-:W-:Y:S01]  /*45d0*/  FFMA.FTZ R69, R151.reuse, R190, R41 ;  /* 0x000000be97457223 */ /* 0x041fe20000010029 */
[----:B------:R-:W-:Y:S01]  /*45e0*/  FFMA.FTZ R83, R151, R166, R55 ;  /* 0x000000a697537223 */ /* 0x000fe20000010037 */
        /* <DEDUP_REMOVED lines=8> */
[C---:B------:R-:W-:Y:S01]  /*4670*/  FFMA.FTZ R87, R151.reuse, R176, R59 ;  /* 0x000000b097577223 */ /* 0x040fe2000001003b */
[C---:B------:R-:W-:Y:S01]  /*4680*/  FFMA.FTZ R63, R151.reuse, R64, R35 ;  /* 0x00000040973f7223 */ /* 0x040fe20000010023 */
[----:B------:R-:W-:Y:S01]  /*4690*/  FFMA.FTZ R79, R151, R80, R51 ;  /* 0x00000050974f7223 */ /* 0x000fe20000010033 */
[----:B------:R-:W-:Y:S01]  /*46a0*/  FADD.FTZ R80, R164, -R187 ;  /* 0x800000bba4507221 */ /* 0x000fe20000010000 */
[----:B------:R-:W-:Y:S01]  /*46b0*/  FADD.FTZ R192, R192, -R67 ;  /* 0x80000043c0c07221 */ /* 0x000fe20000010000 */
[----:B------:R-:W-:Y:S01]  /*46c0*/  F2F.F16.F32 R0, R0 ;  /* 0x0000000000007304 */ /* 0x000fe20000200800 */
[----:B------:R-:W-:Y:S01]  /*46d0*/  FMUL.FTZ R164, R79, R152 ;  /* 0x000000984fa47220 */ /* 0x000fe20000410000 */
[--C-:B0-----:R-:W-:Y:S01]  /*46e0*/  FFMA.FTZ R167, R158, R156, R199.reuse ;  /* 0x0000009c9ea77223 */ /* 0x101fe200000100c7 */
[----:B------:R-:W-:Y:S01]  /*46f0*/  FFMA.FTZ R80, R151, R80, R52 ;  /* 0x0000005097507223 */ /* 0x000fe20000010034 */
[-CC-:B------:R-:W-:Y:S01]  /*4700*/  FFMA.FTZ R158, R155, R156.reuse, R199.reuse ;  /* 0x0000009c9b9e7223 */ /* 0x180fe200000100c7 */
[-C--:B------:R-:W-:Y:S01]  /*4710*/  FFMA.FTZ R155, R154, R156.reuse, R199 ;  /* 0x0000009c9a9b7223 */ /* 0x080fe200000100c7 */
[----:B------:R-:W-:Y:S01]  /*4720*/  FADD.FTZ R86, R86, -R167 ;  /* 0x800000a756567221 */ /* 0x000fe20000010000 */
[----:B------:R-:W-:Y:S01]  /*4730*/  FFMA.FTZ R156, R153, R156, R199 ;  /* 0x0000009c999c7223 */ /* 0x000fe200000100c7 */
[----:B------:R-:W-:Y:S01]  /*4740*/  F2F.F16.F32 R168, R168 ;  /* 0x000000a800a87304 */ /* 0x000fe20000200800 */
[----:B------:R-:W-:Y:S01]  /*4750*/  FMUL.FTZ R162, R80, R152 ;  /* 0x0000009850a27220 */ /* 0x000fe20000410000 */
[----:B------:R-:W-:Y:S01]  /*4760*/  FADD.FTZ R158, R81, -R158 ;  /* 0x8000009e519e7221 */ /* 0x000fe20000010000 */
[----:B------:R-:W-:Y:S01]  /*4770*/  FFMA.FTZ R86, R151, R86, R58 ;  /* 0x0000005697567223 */ /* 0x000fe2000001003a */
[----:B------:R-:W-:Y:S01]  /*4780*/  FADD.FTZ R156, R85, -R156 ;  /* 0x8000009c559c7221 */ /* 0x000fe20000010000 */
[----:B------:R-:W-:Y:S01]  /*4790*/  FADD.FTZ R64, R197, -R178 ;  /* 0x800000b2c5407221 */ /* 0x000fe20000010000 */
[----:B------:R-:W-:Y:S01]  /*47a0*/  FFMA.FTZ R81, R151, R158, R53 ;  /* 0x0000009e97517223 */ /* 0x000fe20000010035 */
[----:B------:R-:W-:Y:S01]  /*47b0*/  FADD.FTZ R68, R193, -R68 ;  /* 0x80000044c1447221 */ /* 0x000fe20000010000 */
[----:B------:R-:W0:Y:S01]  /*47c0*/  F2F.F16.F32 R187, R164 ;  /* 0x000000a400bb7304 */ /* 0x000e220000200800 */
[----:B------:R-:W-:Y:S01]  /*47d0*/  FADD.FTZ R84, R84, -R155 ;  /* 0x8000009b54547221 */ /* 0x000fe20000010000 */
[C---:B------:R-:W-:Y:S01]  /*47e0*/  FFMA.FTZ R82, R151.reuse, R82, R54 ;  /* 0x0000005297527223 */ /* 0x040fe20000010036 */
[----:B------:R-:W-:Y:S01]  /*47f0*/  FFMA.FTZ R85, R151, R156, R57 ;  /* 0x0000009c97557223 */ /* 0x000fe20000010039 */
[----:B------:R-:W-:Y:S01]  /*4800*/  FMUL.FTZ R166, R87, R152 ;  /* 0x0000009857a67220 */ /* 0x000fe20000410000 */
[----:B------:R-:W-:Y:S01]  /*4810*/  FFMA.FTZ R67, R151, R192, R39 ;  /* 0x000000c097437223 */ /* 0x000fe20000010027 */
[----:B------:R-:W-:Y:S01]  /*4820*/  FMUL.FTZ R153, R81, R152 ;  /* 0x0000009851997220 */ /* 0x000fe20000410000 */
        /* <DEDUP_REMOVED lines=8> */
[----:B------:R-:W-:Y:S01]  /*48b0*/  FMUL.FTZ R183, R67, R152 ;  /* 0x0000009843b77220 */ /* 0x000fe20000410000 */
[----:B------:R2:W3:Y:S01]  /*48c0*/  F2F.F16.F32 R185, R75 ;  /* 0x0000004b00b97304 */ /* 0x0004e20000200800 */
[----:B-1----:R-:W-:Y:S01]  /*48d0*/  FFMA.FTZ R73, R151, R186, R45 ;  /* 0x000000ba97497223 */ /* 0x002fe2000001002d */
[----:B0-----:R-:W-:Y:S01]  /*48e0*/  PRMT R187, R168, 0x5410, R187 ;  /* 0x00005410a8bb7816 */ /* 0x001fe200000000bb */
[-C--:B------:R-:W-:Y:S01]  /*48f0*/  FMUL.FTZ R177, R62, R152.reuse ;  /* 0x000000983eb17220 */ /* 0x080fe20000410000 */
[-C--:B------:R-:W-:Y:S01]  /*4900*/  FMUL.FTZ R178, R63, R152.reuse ;  /* 0x000000983fb27220 */ /* 0x080fe20000410000 */
[-C--:B------:R-:W-:Y:S01]  /*4910*/  FMUL.FTZ R163, R73, R152.reuse ;  /* 0x0000009849a37220 */ /* 0x080fe20000410000 */
[-C--:B------:R-:W-:Y:S01]  /*4920*/  FMUL.FTZ R173, R64, R152.reuse ;  /* 0x0000009840ad7220 */ /* 0x080fe20000410000 */
[----:B------:R-:W-:Y:S01]  /*4930*/  FMUL.FTZ R169, R68, R152 ;  /* 0x0000009844a97220 */ /* 0x000fe20000410000 */
[----:B------:R0:W-:Y:S01]  /*4940*/  F2F.F16.F32 R189, R162 ;  /* 0x000000a200bd7304 */ /* 0x0001e20000200800 */
[----:B--2---:R-:W-:Y:S01]  /*4950*/  FFMA.FTZ R75, R151, R184, R47 ;  /* 0x000000b8974b7223 */ /* 0x004fe2000001002f */
        /* <DEDUP_REMOVED lines=79> */
.L_x_10409:
        /* <DEDUP_REMOVED lines=61> */
.L_x_10404:
        /* <DEDUP_REMOVED lines=24> */
.L_x_10412:
        /* <DEDUP_REMOVED lines=14> */
.L_x_14427:


//--------------------- .text._ZN10layer_norm13ln_bwd_kernelINS_13Kernel_traitsIf6__halffS2_fjLj7168ELj1ELj1ELj8ELj8ENS_18Kernel_traits_baseILj7168EfS2_fS2_fjLj256EEEEELb0ELb0ELb1ELb0EEEvNS_9BwdParamsE --------------------------
	.section	.text._ZN10layer_norm13ln_bwd_kernelINS_13Kernel_traitsIf6__halffS2_fjLj7168ELj1ELj1ELj8ELj8ENS_18Kernel_traits_baseILj7168EfS2_fS2_fjLj256EEEEELb0ELb0ELb1ELb0EEEvNS_9BwdParamsE,"ax",@progbits
	.align	128
        .global         _ZN10layer_norm13ln_bwd_kernelINS_13Kernel_traitsIf6__halffS2_fjLj7168ELj1ELj1ELj8ELj8ENS_18Kernel_traits_baseILj7168EfS2_fS2_fjLj256EEEEELb0ELb0ELb1ELb0EEEvNS_9BwdParamsE
        .type           _ZN10layer_norm13ln_bwd_kernelINS_13Kernel_traitsIf6__halffS2_fjLj7168ELj1ELj1ELj8ELj8ENS_18Kernel_traits_baseILj7168EfS2_fS2_fjLj256EEEEELb0ELb0ELb1ELb0EEEvNS_9BwdParamsE,@function
        .size           _ZN10layer_norm13ln_bwd_kernelINS_13Kernel_traitsIf6__halffS2_fjLj7168ELj1ELj1ELj8ELj8ENS_18Kernel_traits_baseILj7168EfS2_fS2_fjLj256EEEEELb0ELb0ELb1ELb0EEEvNS_9BwdParamsE,(.L_x_14428 - _ZN10layer_norm13ln_bwd_kernelINS_13Kernel_traitsIf6__halffS2_fjLj7168ELj1ELj1ELj8ELj8ENS_18Kernel_traits_baseILj7168EfS2_fS2_fjLj256EEEEELb0ELb0ELb1ELb0EEEvNS_9BwdParamsE)
        .other          _ZN10layer_norm13ln_bwd_kernelINS_13Kernel_traitsIf6__halffS2_fjLj7168ELj1ELj1ELj8ELj8ENS_18Kernel_traits_baseILj7168EfS2_fS2_fjLj256EEEEELb0ELb0ELb1ELb0EEEvNS_9BwdParamsE,@"STO_CUDA_ENTRY STV_DEFAULT"
_ZN10layer_norm13ln_bwd_kernelINS_13Kernel_traitsIf6__halffS2_fjLj7168ELj1ELj1ELj8ELj8ENS_18Kernel_traits_baseILj7168EfS2_fS2_fjLj256EEEEELb0ELb0ELb1ELb0EEEvNS_9BwdParamsE:
.text._ZN10layer_norm13ln_bwd_kernelINS_13Kernel_traitsIf6__halffS2_fjLj7168ELj1ELj1ELj8ELj8ENS_18Kernel_traits_baseILj7168EfS2_fS2_fjLj256EEEEELb0ELb0ELb1ELb0EEEvNS_9BwdParamsE:
        /* <DEDUP_REMOVED lines=115> */
.L_x_10521:
        /* <DEDUP_REMOVED lines=56> */
[C---:B------:R-:W-:Y:S01]  /*0ab0*/  FADD.FTZ R3, -R156.reuse, R12 ;  /* 0x0000000c9c037221 */ /* 0x040fe20000010100 */
[----:B------:R-:W-:Y:S01]  /*0ac0*/  HADD2.F32 R15, -RZ, R18.H0_H0 ;  /* 0x20000012ff0f7230 */ /* 0x000fe20000004100 */
[----:B------:R-:W-:Y:S01]  /*0ad0*/  SHF.R.U32.HI R152, RZ, 0x10, R17 ;  /* 0x00000010ff987819 */ /* 0x000fe20000011611 */
[C---:B------:R-:W-:Y:S01]  /*0ae0*/  FADD.FTZ R17, -R156.reuse, R13 ;  /* 0x0000000d9c117221 */ /* 0x040fe20000010100 */
[----:B------:R-:W-:Y:S01]  /*0af0*/  FADD.FTZ R151, -R156, R14 ;  /* 0x0000000e9c977221 */ /* 0x000fe20000010100 */
[----:B------:R-:W-:-:S02]  /*0b00*/  HADD2.F32 R18, -RZ, R154.H0_H0 ;  /* 0x2000009aff127230 */ /* 0x000fc40000004100 */
[----:B-----5:R-:W-:Y:S01]  /*0b10*/  FMUL.FTZ R3, R8, R3 ;  /* 0x0000000308037220 */ /* 0x020fe20000410000 */
[----:B------:R-:W-:Y:S01]  /*0b20*/  FMUL.FTZ R16, R124, R15 ;  /* 0x0000000f7c107220 */ /* 0x000fe20000410000 */
[----:B0-----:R-:W-:Y:S02]  /*0b30*/  HADD2.F32 R149, -RZ, R150.H0_H0 ;  /* 0x20000096ff957230 */ /* 0x001fe40000004100 */
[C---:B------:R-:W-:Y:S01]  /*0b40*/  FMUL.FTZ R12, R8.reuse, R17 ;  /* 0x00000011080c7220 */ /* 0x040fe20000410000 */
[----:B------:R-:W-:Y:S01]  /*0b50*/  FMUL.FTZ R13, R8, R151 ;  /* 0x00000097080d7220 */ /* 0x000fe20000410000 */
[----:B------:R-:W-:Y:S01]  /*0b60*/  FADD.FTZ R68, R68, R15 ;  /* 0x0000000f44447221 */ /* 0x000fe20000010000 */
[----:B------:R-:W-:Y:S01]  /*0b70*/  FFMA.FTZ R96, R3, R15, R96 ;  /* 0x0000000f03607223 */ /* 0x000fe20000010060 */
[----:B------:R-:W-:Y:S01]  /*0b80*/  FMUL.FTZ R15, R125, R18 ;  /* 0x000000127d0f7220 */ /* 0x000fe20000410000 */
[----:B------:R-:W-:Y:S01]  /*0b90*/  FADD.FTZ R148, RZ, R16 ;  /* 0x00000010ff947221 */ /* 0x000fe20000010000 */
[----:B------:R-:W-:Y:S01]  /*0ba0*/  FFMA.FTZ R17, R3, R16, RZ ;  /* 0x0000001003117223 */ /* 0x000fe200000100ff */
[----:B------:R-:W-:-:S02]  /*0bb0*/  HADD2.F32 R150, -RZ, R152.H0_H0 ;  /* 0x20000098ff967230 */ /* 0x000fc40000004100 */
        /* <DEDUP_REMOVED lines=15> */
.L_x_10417:
[----:B----4-:R-:W-:Y:S05]  /*0cb0*/  BSYNC.RECONVERGENT B1 ;  /* 0x0000000000017941 */ /* 0x010fea0003800200 */
.L_x_10416:
        /* <DEDUP_REMOVED lines=52> */
.L_x_10419:
[----:B------:R-:W-:Y:S05]  /*1000*/  BSYNC.RECONVERGENT B1 ;  /* 0x0000000000017941 */ /* 0x000fea0003800200 */
.L_x_10418:
        /* <DEDUP_REMOVED lines=22> */
[----:B------:R-:W-:-:S02]  /*1170*/  HADD2.F32 R31, -RZ, R27.H0_H0 ;  /* 0x2000001bff1f7230 */ /* 0x000fc40000004100 */
[----:B-----5:R-:W-:Y:S01]  /*1180*/  FMUL.FTZ R27, R8, R155 ;  /* 0x0000009b081b7220 */ /* 0x020fe20000410000 */
[----:B------:R-:W-:Y:S02]  /*1190*/  HADD2.F32 R148, -RZ, R154.H0_H0 ;  /* 0x2000009aff947230 */ /* 0x000fe40000004100 */
[----:B------:R-:W-:Y:S01]  /*11a0*/  FADD.FTZ R159, -R156, R30 ;  /* 0x0000001e9c9f7221 */ /* 0x000fe20000010100 */
[----:B------:R-:W-:Y:S01]  /*11b0*/  FMUL.FTZ R28, R8, R149 ;  /* 0x00000095081c7220 */ /* 0x000fe20000410000 */
[-C--:B------:R-:W-:Y:S01]  /*11c0*/  FMUL.FTZ R164, R116, R31.reuse ;  /* 0x0000001f74a47220 */ /* 0x080fe20000410000 */
[----:B0-----:R-:W-:Y:S02]  /*11d0*/  HADD2.F32 R151, -RZ, R152.H0_H0 ;  /* 0x20000098ff977230 */ /* 0x001fe40000004100 */
        /* <DEDUP_REMOVED lines=22> */
.L_x_10421:
[----:B------:R-:W-:Y:S05]  /*1340*/  BSYNC.RECONVERGENT B1 ;  /* 0x0000000000017941 */ /* 0x000fea0003800200 */
.L_x_10420:
        /* <DEDUP_REMOVED lines=17> */
[----:B------:R-:W-:Y:S01]  /*1460*/  MOV R160, R153 ;  /* 0x0000009900a07202 */ /* 0x000fe20000000f00 */
[----:B------:R-:W-:Y:S01]  /*1470*/  HADD2.F32 R159, -RZ, R159.H0_H0 ;  /* 0x2000009fff9f7230 */ /* 0x000fe20000004100 */
[----:B------:R-:W-:Y:S01]  /*1480*/  SHF.R.U32.HI R161, RZ, 0x10, R153 ;  /* 0x00000010ffa17819 */ /* 0x000fe20000011699 */
[C---:B----4-:R-:W-:Y:S01]  /*1490*/  FADD.FTZ R153, -R156.reuse, R149 ;  /* 0x000000959c997221 */ /* 0x050fe20000010100 */
[C---:B------:R-:W-:Y:S01]  /*14a0*/  FADD.FTZ R169, -R156.reuse, R148 ;  /* 0x000000949ca97221 */ /* 0x040fe20000010100 */
[----:B------:R-:W-:Y:S01]  /*14b0*/  FADD.FTZ R171, -R156, R150 ;  /* 0x000000969cab7221 */ /* 0x000fe20000010100 */
[----:B------:R-:W-:-:S02]  /*14c0*/  HADD2.F32 R148, -RZ, R167.H0_H0 ;  /* 0x200000a7ff947230 */ /* 0x000fc40000004100 */
[----:B-----5:R-:W-:Y:S01]  /*14d0*/  FMUL.FTZ R168, R8, R153 ;  /* 0x0000009908a87220 */ /* 0x020fe20000410000 */
[----:B------:R-:W-:Y:S01]  /*14e0*/  FADD.FTZ R149, -R156, R151 ;  /* 0x000000979c957221 */ /* 0x000fe20000010100 */
[----:B------:R-:W-:Y:S01]  /*14f0*/  FMUL.FTZ R172, R112, R159 ;  /* 0x0000009f70ac7220 */ /* 0x000fe20000410000 */
[C---:B------:R-:W-:Y:S01]  /*1500*/  FMUL.FTZ R167, R8.reuse, R169 ;  /* 0x000000a908a77220 */ /* 0x040fe20000410000 */
[----:B------:R-:W-:Y:S02]  /*1510*/  HADD2.F32 R151, -RZ, R160.H0_H0 ;  /* 0x200000a0ff977230 */ /* 0x000fe40000004100 */
[----:B------:R-:W-:Y:S01]  /*1520*/  FMUL.FTZ R169, R8, R171 ;  /* 0x000000ab08a97220 */ /* 0x000fe20000410000 */
        /* <DEDUP_REMOVED lines=21> */
.L_x_10423:
[----:B------:R-:W-:Y:S05]  /*1680*/  BSYNC.RECONVERGENT B1 ;  /* 0x0000000000017941 */ /* 0x000fea0003800200 */
.L_x_10422:
        /* <DEDUP_REMOVED lines=51> */
.L_x_10425:
[----:B------:R-:W-:Y:S05]  /*19c0*/  BSYNC.RECONVERGENT B1 ;  /* 0x0000000000017941 */ /* 0x000fea0003800200 */
.L_x_10424:
        /* <DEDUP_REMOVED lines=51> */
.L_x_10427:
[----:B------:R-:W-:Y:S05]  /*1d00*/  BSYNC.RECONVERGENT B1 ;  /* 0x0000000000017941 */ /* 0x000fea0003800200 */
.L_x_10426:
        /* <DEDUP_REMOVED lines=17> */
[C---:B------:R-:W-:Y:S01]  /*1e20*/  FADD.FTZ R191, -R156.reuse, R148 ;  /* 0x000000949cbf7221 */ /* 0x040fe20000010100 */
[----:B------:R-:W-:Y:S02]  /*1e30*/  HADD2.F32 R148, -RZ, R161.H0_H0 ;  /* 0x200000a1ff947230 */ /* 0x000fe40000004100 */
[----:B------:R-:W-:Y:S01]  /*1e40*/  FADD.FTZ R193, -R156, R150 ;  /* 0x000000969cc17221 */ /* 0x000fe20000010100 */
[----:B-----5:R-:W-:Y:S01]  /*1e50*/  FMUL.FTZ R192, R8, R159 ;  /* 0x0000009f08c07220 */ /* 0x020fe20000410000 */
[----:B------:R-:W-:Y:S01]  /*1e60*/  SHF.R.U32.HI R160, RZ, 0x10, R153 ;  /* 0x00000010ffa07819 */ /* 0x000fe20000011699 */
[----:B------:R-:W-:Y:S01]  /*1e70*/  FMUL.FTZ R194, R100, R157 ;  /* 0x0000009d64c27220 */ /* 0x000fe20000410000 */
[----:B------:R-:W-:Y:S01]  /*1e80*/  FADD.FTZ R153, -R156, R151 ;  /* 0x000000979c997221 */ /* 0x000fe20000010100 */
[----:B------:R-:W-:Y:S01]  /*1e90*/  FMUL.FTZ R191, R8, R191 ;  /* 0x000000bf08bf7220 */ /* 0x000fe20000410000 */
[----:B------:R-:W-:-:S02]  /*1ea0*/  HADD2.F32 R151, -RZ, R158.H0_H0 ;  /* 0x2000009eff977230 */ /* 0x000fc40000004100 */
        /* <DEDUP_REMOVED lines=23> */
.L_x_10415:
        /* <DEDUP_REMOVED lines=44> */
.L_x_10428:
[----:B----4-:R-:W-:Y:S05]  /*22e0*/  BSYNC.RECONVERGENT B0 ;  /* 0x0000000000007941 */ /* 0x010fea0003800200 */
.L_x_10414:
        /* <DEDUP_REMOVED lines=31> */
.L_x_10430:
[----:B------:R-:W-:Y:S05]  /*24e0*/  BSYNC.RECONVERGENT B0 ;  /* 0x0000000000007941 */ /* 0x000fea0003800200 */
.L_x_10429:
        /* <DEDUP_REMOVED lines=64> */
.L_x_10435:
        /* <DEDUP_REMOVED lines=8> */
.L_x_10436:
        /* <DEDUP_REMOVED lines=9> */
.L_x_10437:
[----:B------:R-:W-:Y:S05]  /*2a00*/  @!P4 BRA `(.L_x_10438) ;  /* 0x0000000400f0c947 */ /* 0x000fea0003800000 */
[----:B------:R-:W-:Y:S01]  /*2a10*/  FFMA.FTZ R148, R14, R152, R157 ;  /* 0x000000980e947223 */ /* 0x000fe2000001009d */
[----:B------:R-:W-:-:S03]  /*2a20*/  ISETP.GT.AND P0, PT, R6, RZ, PT ;  /* 0x000000ff0600720c */ /* 0x000fc60003f04270 */
[----:B------:R-:W-:-:S04]  /*2a30*/  FADD.FTZ R11, R17, -R148 ;  /* 0x80000094110b7221 */ /* 0x000fc80000010000 */
[----:B------:R-:W-:-:S05]  /*2a40*/  FMUL.FTZ R11, R8, R11 ;  /* 0x0000000b080b7220 */ /* 0x000fca0000410000 */
[----:B------:R-:W-:-:S05]  /*2a50*/  FSEL R11, R11, RZ, P0 ;  /* 0x000000ff0b0b7208 */ /* 0x000fca0000000000 */
[----:B------:R-:W-:-:S05]  /*2a60*/  FMUL.FTZ R11, R11, UR15 ;  /* 0x0000000f0b0b7c20 */ /* 0x000fca0008410000 */
[----:B------:R-:W-:Y:S01]  /*2a70*/  F2FP.F16.F32.PACK_AB R11, RZ, R11 ;  /* 0x0000000bff0b723e */ /* 0x000fe200000000ff */
[----:B------:R-:W-:Y:S06]  /*2a80*/  BRA `(.L_x_10438) ;  /* 0x0000000400d07947 */ /* 0x000fec0003800000 */
.L_x_10434:
        /* <DEDUP_REMOVED lines=24> */
[----:B------:R-:W-:-:S07]  /*2c10*/  F2FP.F16.F32.PACK_AB R7, RZ, R7 ;  /* 0x00000007ff07723e */ /* 0x000fce00000000ff */
.L_x_10439:
        /* <DEDUP_REMOVED lines=8> */
.L_x_10440:
        /* <DEDUP_REMOVED lines=9> */
.L_x_10441:
[----:B------:R-:W-:Y:S05]  /*2d30*/  @!P4 BRA `(.L_x_10438) ;  /* 0x000000040024c947 */ /* 0x000fea0003800000 */
[----:B------:R-:W-:-:S05]  /*2d40*/  FMUL.FTZ R11, R147, UR15 ;  /* 0x0000000f930b7c20 */ /* 0x000fca0008410000 */
[----:B------:R-:W-:Y:S01]  /*2d50*/  F2FP.F16.F32.PACK_AB R11, RZ, R11 ;  /* 0x0000000bff0b723e */ /* 0x000fe200000000ff */
[----:B------:R-:W-:Y:S06]  /*2d60*/  BRA `(.L_x_10438) ;  /* 0x0000000400187947 */ /* 0x000fec0003800000 */
.L_x_10433:
        /* <DEDUP_REMOVED lines=35> */
[----:B------:R-:W-:Y:S01]  /*2fa0*/  F2FP.F16.F32.PACK_AB R11, RZ, R11 ;  /* 0x0000000bff0b723e */ /* 0x000fe200000000ff */
[----:B------:R-:W-:Y:S06]  /*2fb0*/  BRA `(.L_x_10438) ;  /* 0x0000000000847947 */ /* 0x000fec0003800000 */
.L_x_10442:
        /* <DEDUP_REMOVED lines=33> */
.L_x_10438:
        /* <DEDUP_REMOVED lines=14> */
.L_x_10443:
[----:B------:R-:W-:Y:S02]  /*32b0*/  IADD3 R155, PT, PT, R155, 0x100, RZ ;  /* 0x000001009b9b7810 */ /* 0x000fe40007ffe0ff */
[----:B------:R-:W-:-:S07]  /*32c0*/  IADD3 R153, PT, PT, R153, 0x100, RZ ;  /* 0x0000010099997810 */ /* 0x000fce0007ffe0ff */
.L_x_10432:
[----:B------:R-:W-:Y:S05]  /*32d0*/  BSYNC.RECONVERGENT B0 ;  /* 0x0000000000007941 */ /* 0x000fea0003800200 */
.L_x_10431:
        /* <DEDUP_REMOVED lines=42> */
[----:B------:R-:W-:Y:S01]  /*3580*/  F2FP.F16.F32.PACK_AB R11, RZ, R11 ;  /* 0x0000000bff0b723e */ /* 0x000fe200000000ff */
[----:B------:R-:W-:Y:S06]  /*3590*/  BRA `(.L_x_10448) ;  /* 0x0000000400c87947 */ /* 0x000fec0003800000 */
.L_x_10447:
        /* <DEDUP_REMOVED lines=32> */
.L_x_10446:
        /* <DEDUP_REMOVED lines=29> */
.L_x_10450:
        /* <DEDUP_REMOVED lines=8> */
.L_x_10451:
        /* <DEDUP_REMOVED lines=8> */
.L_x_10452:
[----:B------:R-:W-:Y:S05]  /*3a70*/  @!P4 BRA `(.L_x_10448) ;  /* 0x000000000090c947 */ /* 0x000fea0003800000 */
[----:B------:R-:W-:-:S05]  /*3a80*/  FMUL.FTZ R11, R147, UR15 ;  /* 0x0000000f930b7c20 */ /* 0x000fca0008410000 */
[----:B------:R-:W-:Y:S01]  /*3a90*/  F2FP.F16.F32.PACK_AB R11, RZ, R11 ;  /* 0x0000000bff0b723e */ /* 0x000fe200000000ff */
[----:B------:R-:W-:Y:S06]  /*3aa0*/  BRA `(.L_x_10448) ;  /* 0x0000000000847947 */ /* 0x000fec0003800000 */
.L_x_10449:
        /* <DEDUP_REMOVED lines=8> */
.L_x_10453:
        /* <DEDUP_REMOVED lines=8> */
.L_x_10454:
        /* <DEDUP_REMOVED lines=9> */
.L_x_10455:
        /* <DEDUP_REMOVED lines=8> */
.L_x_10448:
        /* <DEDUP_REMOVED lines=12> */
.L_x_10456:
[----:B------:R-:W-:Y:S02]  /*3d80*/  IADD3 R155, PT, PT, R155, 0x100, RZ ;  /* 0x000001009b9b7810 */ /* 0x000fe40007ffe0ff */
[----:B------:R-:W-:-:S07]  /*3d90*/  IADD3 R153, PT, PT, R153, 0x100, RZ ;  /* 0x0000010099997810 */ /* 0x000fce0007ffe0ff */
.L_x_10445:
[----:B------:R-:W-:Y:S05]  /*3da0*/  BSYNC.RECONVERGENT B0 ;  /* 0x0000000000007941 */ /* 0x000fea0003800200 */
.L_x_10444:
        /* <DEDUP_REMOVED lines=44> */
.L_x_10460:
        /* <DEDUP_REMOVED lines=32> */
.L_x_10459:
        /* <DEDUP_REMOVED lines=29> */
.L_x_10463:
        /* <DEDUP_REMOVED lines=8> */
.L_x_10464:
        /* <DEDUP_REMOVED lines=8> */
.L_x_10465:
[----:B------:R-:W-:Y:S05]  /*4540*/  @!P4 BRA `(.L_x_10461) ;  /* 0x000000000090c947 */ /* 0x000fea0003800000 */
[----:B------:R-:W-:-:S05]  /*4550*/  FMUL.FTZ R11, R147, UR15 ;  /* 0x0000000f930b7c20 */ /* 0x000fca0008410000 */
[----:B------:R-:W-:Y:S01]  /*4560*/  F2FP.F16.F32.PACK_AB R11, RZ, R11 ;  /* 0x0000000bff0b723e */ /* 0x000fe200000000ff */
[----:B------:R-:W-:Y:S06]  /*4570*/  BRA `(.L_x_10461) ;  /* 0x0000000000847947 */ /* 0x000fec0003800000 */
.L_x_10462:
        /* <DEDUP_REMOVED lines=8> */
.L_x_10466:
        /* <DEDUP_REMOVED lines=8> */
.L_x_10467:
        /* <DEDUP_REMOVED lines=9> */
.L_x_10468:
        /* <DEDUP_REMOVED lines=8> */
.L_x_10461:
        /* <DEDUP_REMOVED lines=12> */
.L_x_10469:
[----:B------:R-:W-:Y:S02]  /*4850*/  IADD3 R155, PT, PT, R155, 0x100, RZ ;  /* 0x000001009b9b7810 */ /* 0x000fe40007ffe0ff */
[----:B------:R-:W-:-:S07]  /*4860*/  IADD3 R153, PT, PT, R153, 0x100, RZ ;  /* 0x0000010099997810 */ /* 0x000fce0007ffe0ff */
.L_x_10458:
[----:B------:R-:W-:Y:S05]  /*4870*/  BSYNC.RECONVERGENT B0 ;  /* 0x0000000000007941 */ /* 0x000fea0003800200 */
.L_x_10457:
        /* <DEDUP_REMOVED lines=43> */
.L_x_10473:
        /* <DEDUP_REMOVED lines=32> */
.L_x_10472:
        /* <DEDUP_REMOVED lines=29> */
.L_x_10476:
        /* <DEDUP_REMOVED lines=8> */
.L_x_10477:
        /* <DEDUP_REMOVED lines=8> */
.L_x_10478:
[----:B------:R-:W-:Y:S05]  /*5000*/  @!P4 BRA `(.L_x_10474) ;  /* 0x000000000090c947 */ /* 0x000fea0003800000 */
[----:B------:R-:W-:-:S05]  /*5010*/  FMUL.FTZ R11, R147, UR15 ;  /* 0x0000000f930b7c20 */ /* 0x000fca0008410000 */
[----:B------:R-:W-:Y:S01]  /*5020*/  F2FP.F16.F32.PACK_AB R11, RZ, R11 ;  /* 0x0000000bff0b723e */ /* 0x000fe200000000ff */
[----:B------:R-:W-:Y:S06]  /*5030*/  BRA `(.L_x_10474) ;  /* 0x0000000000847947 */ /* 0x000fec0003800000 */
.L_x_10475:
        /* <DEDUP_REMOVED lines=8> */
.L_x_10479:
        /* <DEDUP_REMOVED lines=8> */
.L_x_10480:
        /* <DEDUP_REMOVED lines=9> */
.L_x_10481:
        /* <DEDUP_REMOVED lines=8> */
.L_x_10474:
        /* <DEDUP_REMOVED lines=12> */
.L_x_10482:
[----:B------:R-:W-:Y:S02]  /*5310*/  IADD3 R155, PT, PT, R155, 0x100, RZ ;  /* 0x000001009b9b7810 */ /* 0x000fe40007ffe0ff */
[----:B------:R-:W-:-:S07]  /*5320*/  IADD3 R153, PT, PT, R153, 0x100, RZ ;  /* 0x0000010099997810 */ /* 0x000fce0007ffe0ff */
.L_x_10471:
[----:B------:R-:W-:Y:S05]  /*5330*/  BSYNC.RECONVERGENT B0 ;  /* 0x0000000000007941 */ /* 0x000fea0003800200 */
.L_x_10470:
        /* <DEDUP_REMOVED lines=43> */
.L_x_10486:
        /* <DEDUP_REMOVED lines=32> */
.L_x_10485:
        /* <DEDUP_REMOVED lines=29> */
.L_x_10489:
        /* <DEDUP_REMOVED lines=8> */
.L_x_10490:
        /* <DEDUP_REMOVED lines=8> */
.L_x_10491:
[----:B------:R-:W-:Y:S05]  /*5ac0*/  @!P4 BRA `(.L_x_10487) ;  /* 0x000000000090c947 */ /* 0x000fea0003800000 */
[----:B------:R-:W-:-:S05]  /*5ad0*/  FMUL.FTZ R11, R147, UR15 ;  /* 0x0000000f930b7c20 */ /* 0x000fca0008410000 */
[----:B------:R-:W-:Y:S01]  /*5ae0*/  F2FP.F16.F32.PACK_AB R11, RZ, R11 ;  /* 0x0000000bff0b723e */ /* 0x000fe200000000ff */
[----:B------:R-:W-:Y:S06]  /*5af0*/  BRA `(.L_x_10487) ;  /* 0x0000000000847947 */ /* 0x000fec0003800000 */
.L_x_10488:
        /* <DEDUP_REMOVED lines=8> */
.L_x_10492:
        /* <DEDUP_REMOVED lines=8> */
.L_x_10493:
        /* <DEDUP_REMOVED lines=9> */
.L_x_10494:
        /* <DEDUP_REMOVED lines=8> */
.L_x_10487:
        /* <DEDUP_REMOVED lines=12> */
.L_x_10495:
[----:B------:R-:W-:Y:S02]  /*5dd0*/  IADD3 R155, PT, PT, R155, 0x100, RZ ;  /* 0x000001009b9b7810 */ /* 0x000fe40007ffe0ff */
[----:B------:R-:W-:-:S07]  /*5de0*/  IADD3 R153, PT, PT, R153, 0x100, RZ ;  /* 0x0000010099997810 */ /* 0x000fce0007ffe0ff */
.L_x_10484:
[----:B------:R-:W-:Y:S05]  /*5df0*/  BSYNC.RECONVERGENT B0 ;  /* 0x0000000000007941 */ /* 0x000fea0003800200 */
.L_x_10483:
        /* <DEDUP_REMOVED lines=43> */
.L_x_10499:
        /* <DEDUP_REMOVED lines=32> */
.L_x_10498:
        /* <DEDUP_REMOVED lines=29> */
.L_x_10502:
        /* <DEDUP_REMOVED lines=8> */
.L_x_10503:
        /* <DEDUP_REMOVED lines=8> */
.L_x_10504:
[----:B------:R-:W-:Y:S05]  /*6580*/  @!P4 BRA `(.L_x_10500) ;  /* 0x000000000090c947 */ /* 0x000fea0003800000 */
[----:B------:R-:W-:-:S05]  /*6590*/  FMUL.FTZ R11, R147, UR15 ;  /* 0x0000000f930b7c20 */ /* 0x000fca0008410000 */
[----:B------:R-:W-:Y:S01]  /*65a0*/  F2FP.F16.F32.PACK_AB R11, RZ, R11 ;  /* 0x0000000bff0b723e */ /* 0x000fe200000000ff */
[----:B------:R-:W-:Y:S06]  /*65b0*/  BRA `(.L_x_10500) ;  /* 0x0000000000847947 */ /* 0x000fec0003800000 */
.L_x_10501:
        /* <DEDUP_REMOVED lines=8> */
.L_x_10505:
        /* <DEDUP_REMOVED lines=8> */
.L_x_10506:
        /* <DEDUP_REMOVED lines=9> */
.L_x_10507:
        /* <DEDUP_REMOVED lines=8> */
.L_x_10500:
        /* <DEDUP_REMOVED lines=12> */
.L_x_10508:
[----:B------:R-:W-:Y:S02]  /*6890*/  IADD3 R155, PT, PT, R155, 0x100, RZ ;  /* 0x000001009b9b7810 */ /* 0x000fe40007ffe0ff */
[----:B------:R-:W-:-:S07]  /*68a0*/  IADD3 R153, PT, PT, R153, 0x100, RZ ;  /* 0x0000010099997810 */ /* 0x000fce0007ffe0ff */
.L_x_10497:
[----:B------:R-:W-:Y:S05]  /*68b0*/  BSYNC.RECONVERGENT B0 ;  /* 0x0000000000007941 */ /* 0x000fea0003800200 */
.L_x_10496:
        /* <DEDUP_REMOVED lines=45> */
.L_x_10512:
        /* <DEDUP_REMOVED lines=16> */
[----:B------:R-:W-:Y:S01]  /*6c90*/  @P4 F2FP.F16.F32.PACK_AB R6, RZ, R6 ;  /* 0x00000006ff06423e */ /* 0x000fe200000000ff */
[----:B-1----:R-:W-:-:S03]  /*6ca0*/  @P4 FMUL.FTZ R148, R148, R163 ;  /* 0x000000a394944220 */ /* 0x002fc60000410000 */
[----:B------:R-:W-:Y:S02]  /*6cb0*/  @P4 PRMT R7, R6, 0x7610, R7 ;  /* 0x0000761006074816 */ /* 0x000fe40000000007 */
[----:B------:R-:W-:Y:S01]  /*6cc0*/  @P4 F2FP.F16.F32.PACK_AB R148, RZ, R148 ;  /* 0x00000094ff94423e */ /* 0x000fe200000000ff */
[----:B0-----:R-:W-:-:S03]  /*6cd0*/  @P4 FMUL.FTZ R149, R149, R160 ;  /* 0x000000a095954220 */ /* 0x001fc60000410000 */
        /* <DEDUP_REMOVED lines=12> */
.L_x_10511:
        /* <DEDUP_REMOVED lines=29> */
.L_x_10515:
        /* <DEDUP_REMOVED lines=8> */
.L_x_10516:
        /* <DEDUP_REMOVED lines=9> */
.L_x_10517:
[----:B------:R-:W-:Y:S05]  /*7080*/  @!P4 BRA `(.L_x_10513) ;  /* 0x000000000098c947 */ /* 0x000fea0003800000 */
[----:B------:R-:W-:-:S05]  /*7090*/  FMUL.FTZ R6, R147, UR15 ;  /* 0x0000000f93067c20 */ /* 0x000fca0008410000 */
[----:B------:R-:W-:-:S04]  /*70a0*/  F2FP.F16.F32.PACK_AB R6, RZ, R6 ;  /* 0x00000006ff06723e */ /* 0x000fc800000000ff */
[----:B------:R-:W-:Y:S01]  /*70b0*/  PRMT R11, R6, 0x7610, R11 ;  /* 0x00007610060b7816 */ /* 0x000fe2000000000b */
[----:B------:R-:W-:Y:S06]  /*70c0*/  BRA `(.L_x_10513) ;  /* 0x0000000000887947 */ /* 0x000fec0003800000 */
.L_x_10514:
        /* <DEDUP_REMOVED lines=16> */
.L_x_10518:
        /* <DEDUP_REMOVED lines=8> */
.L_x_10519:
        /* <DEDUP_REMOVED lines=9> */
.L_x_10520:
[----:B------:R-:W-:-:S07]  /*72e0*/  @P4 PRMT R11, R149, 0x7610, R11 ;  /* 0x00007610950b4816 */ /* 0x000fce000000000b */
.L_x_10513:
        /* <DEDUP_REMOVED lines=12> */
.L_x_10510:
[----:B------:R-:W-:Y:S05]  /*73b0*/  BSYNC.RECONVERGENT B0 ;  /* 0x0000000000007941 */ /* 0x000fea0003800200 */
.L_x_10509:
[----:B0123--:R-:W0:Y:S01]  /*73c0*/  LDC.64 R148, c[0x0][0x380] ;  /* 0x0000e000ff947b82 */ /* 0x00fe220000000a00 */
[----:B------:R-:W-:Y:S01]  /*73d0*/  UPLOP3.LUT UP1, UPT, UPT, UPT, UP1, 0x40, 0x4 ;  /* 0x000000000004789c */ /* 0x000fe20003f2e810 */
[----:B0-----:R-:W-:-:S04]  /*73e0*/  IADD3 R5, PT, PT, R5, R148, RZ ;  /* 0x0000009405057210 */ /* 0x001fc80007ffe0ff */
[----:B------:R-:W-:-:S13]  /*73f0*/  ISETP.GE.AND P3, PT, R5, R149, PT ;  /* 0x000000950500720c */ /* 0x000fda0003f66270 */
[----:B------:R-:W-:Y:S05]  /*7400*/  @!P3 BRA `(.L_x_10521) ;  /* 0xffffff9000c8b947 */ /* 0x000fea000383ffff */
.L_x_10413:
        /* <DEDUP_REMOVED lines=57> */
.L_x_10522:
        /* <DEDUP_REMOVED lines=14> */
.L_x_14428:


//--------------------- .text._ZN10layer_norm13ln_bwd_kernelINS_13Kernel_traitsIf6__halffS2_fjLj7168ELj1ELj1ELj8ELj8ENS_18Kernel_traits_baseILj7168EfS2_fS2_fjLj256EEEEELb0ELb0ELb1ELb1EEEvNS_9BwdParamsE --------------------------
	.section	.text._ZN10layer_norm13ln_bwd_kernelINS_13Kernel_traitsIf6__halffS2_fjLj7168ELj1ELj1ELj8ELj8ENS_18Kernel_traits_baseILj7168EfS2_fS2_fjLj256EEEEELb0ELb0ELb1ELb1EEEvNS_9BwdParamsE,"ax",@progbits
	.align	128
        .global         _ZN10layer_norm13ln_bwd_kernelINS_13Kernel_traitsIf6__halffS2_fjLj7168ELj1ELj1ELj8ELj8ENS_18Kernel_traits_baseILj7168EfS2_fS2_fjLj256EEEEELb0ELb0ELb1ELb1EEEvNS_9BwdParamsE
        .type           _ZN10layer_norm13ln_bwd_kernelINS_13Kernel_traitsIf6__halffS2_fjLj7168ELj1ELj1ELj8ELj8ENS_18Kernel_traits_baseILj7168EfS2_fS2_fjLj256EEEEELb0ELb0ELb1ELb1EEEvNS_9BwdParamsE,@function
        .size           _ZN10layer_norm13ln_bwd_kernelINS_13Kernel_traitsIf6__halffS2_fjLj7168ELj1ELj1ELj8ELj8ENS_18Kernel_traits_baseILj7168EfS2_fS2_fjLj256EEEEELb0ELb0ELb1ELb1EEEvNS_9BwdParamsE,(.L_x_14429 - _ZN10layer_norm13ln_bwd_kernelINS_13Kernel_traitsIf6__halffS2_fjLj7168ELj1ELj1ELj8ELj8ENS_18Kernel_traits_baseILj7168EfS2_fS2_fjLj256EEEEELb0ELb0ELb1ELb1EEEvNS_9BwdParamsE)
        .other          _ZN10layer_norm13ln_bwd_kernelINS_13Kernel_traitsIf6__halffS2_fjLj7168ELj1ELj1ELj8ELj8ENS_18Kernel_traits_baseILj7168EfS2_fS2_fjLj256EEEEELb0ELb0ELb1ELb1EEEvNS_9BwdParamsE,@"STO_CUDA_ENTRY STV_DEFAULT"
_ZN10layer_norm13ln_bwd_kernelINS_13Kernel_traitsIf6__halffS2_fjLj7168ELj1ELj1ELj8ELj8ENS_18Kernel_traits_baseILj7168EfS2_fS2_fjLj256EEEEELb0ELb0ELb1ELb1EEEvNS_9BwdParamsE:
.text._ZN10layer_norm13ln_bwd_kernelINS_13Kernel_traitsIf6__halffS2_fjLj7168ELj1ELj1ELj8ELj8ENS_18Kernel_traits_baseILj7168EfS2_fS2_fjLj256EEEEELb0ELb0ELb1ELb1EEEvNS_9BwdParamsE:
        /* <DEDUP_REMOVED lines=53> */
.L_x_10605:
        /* <DEDUP_REMOVED lines=89> */
[----:B------:R4:W5:Y:S03]  /*08e0*/  @P0 LDG.E.128 R36, desc[UR12][R176.64] ;  /* 0x0000000cb0240981 */ /* 0x000966000c1e1d00 */
        /* <DEDUP_REMOVED lines=17> */
[----:B------:R-:W-:Y:S02]  /*0a00*/  SHF.R.U64 R189, R156, 0x10, R157 ;  /* 0x000000109cbd7819 */ /* 0x000fe4000000129d */
[----:B------:R-:W-:Y:S02]  /*0a10*/  SHF.R.U32.HI R185, RZ, 0x10, R161 ;  /* 0x00000010ffb97819 */ /* 0x000fe400000116a1 */
[----:B------:R-:W-:-:S02]  /*0a20*/  MOV R174, R160 ;  /* 0x000000a000ae7202 */ /* 0x000fc40000000f00 */
[--C-:B------:R-:W-:Y:S02]  /*0a30*/  SHF.R.U64 R192, R164, 0x10, R165.reuse ;  /* 0x00000010a4c07819 */ /* 0x100fe400000012a5 */
[----:B------:R-:W-:Y:S02]  /*0a40*/  MOV R182, R165 ;  /* 0x000000a500b67202 */ /* 0x000fe40000000f00 */
[----:B------:R-:W-:Y:S01]  /*0a50*/  SHF.R.U32.HI R184, RZ, 0x10, R165 ;  /* 0x00000010ffb87819 */ /* 0x000fe200000116a5 */
[C---:B------:R-:W-:Y:S01]  /*0a60*/  FADD.FTZ R165, -R199.reuse, R31 ;  /* 0x0000001fc7a57221 */ /* 0x040fe20000010100 */
[----:B------:R-:W-:Y:S01]  /*0a70*/  HADD2.F32 R31, -RZ, R0.H0_H0 ;  /* 0x20000000ff1f7230 */ /* 0x000fe20000004100 */
[----:B------:R-:W-:Y:S01]  /*0a80*/  MOV R178, R163 ;  /* 0x000000a300b27202 */ /* 0x000fe20000000f00 */
[----:B------:R-:W-:Y:S01]  /*0a90*/  FADD.FTZ R155, -R199, R12 ;  /* 0x0000000cc79b7221 */ /* 0x000fe20000010100 */
[----:B------:R-:W-:Y:S01]  /*0aa0*/  SHF.R.U64 R160, R160, 0x10, R161 ;  /* 0x00000010a0a07819 */ /* 0x000fe200000012a1 */
[----:B------:R-:W-:-:S02]  /*0ab0*/  HADD2.F32 R0, -RZ, R168.H0_H0 ;  /* 0x200000a8ff007230 */ /* 0x000fc40000004100 */
[C---:B------:R-:W-:Y:S01]  /*0ac0*/  FADD.FTZ R153, -R199.reuse, R16 ;  /* 0x00000010c7997221 */ /* 0x040fe20000010100 */
[----:B------:R-:W-:Y:S01]  /*0ad0*/  MOV R176, R161 ;  /* 0x000000a100b07202 */ /* 0x000fe20000000f00 */
[C---:B------:R-:W-:Y:S01]  /*0ae0*/  FADD.FTZ R13, -R199.reuse, R13 ;  /* 0x0000000dc70d7221 */ /* 0x040fe20000010100 */
[----:B------:R-:W-:Y:S01]  /*0af0*/  SHF.R.U64 R188, R162, 0x10, R163 ;  /* 0x00000010a2bc7819 */ /* 0x000fe200000012a3 */
[C---:B------:R-:W-:Y:S01]  /*0b00*/  FADD.FTZ R23, -R199.reuse, R23 ;  /* 0x00000017c7177221 */ /* 0x040fe20000010100 */
[----:B------:R-:W-:Y:S01]  /*0b10*/  SHF.R.U32.HI R190, RZ, 0x10, R163 ;  /* 0x00000010ffbe7819 */ /* 0x000fe200000116a3 */
[C---:B------:R-:W-:Y:S01]  /*0b20*/  FADD.FTZ R15, -R199.reuse, R15 ;  /* 0x0000000fc70f7221 */ /* 0x040fe20000010100 */
[----:B------:R-:W-:Y:S01]  /*0b30*/  MOV R170, R157 ;  /* 0x0000009d00aa7202 */ /* 0x000fe20000000f00 */
[C---:B------:R-:W-:Y:S01]  /*0b40*/  FADD.FTZ R161, -R199.reuse, R28 ;  /* 0x0000001cc7a17221 */ /* 0x040fe20000010100 */
[C---:B------:R-:W-:Y:S01]  /*0b50*/  FADD.FTZ R179, -R199.reuse, R148 ;  /* 0x00000094c7b37221 */ /* 0x040fe20000010100 */
[----:B------:R-:W-:Y:S01]  /*0b60*/  HADD2.F32 R148, -RZ, R166.H0_H0 ;  /* 0x200000a6ff947230 */ /* 0x000fe20000004100 */
[----:B------:R-:W-:Y:S01]  /*0b70*/  SHF.R.U32.HI R187, RZ, 0x10, R157 ;  /* 0x00000010ffbb7819 */ /* 0x000fe2000001169d */
[C---:B------:R-:W-:Y:S01]  /*0b80*/  FADD.FTZ R163, -R199.reuse, R30 ;  /* 0x0000001ec7a37221 */ /* 0x040fe20000010100 */
[----:B------:R-:W-:Y:S01]  /*0b90*/  FMUL.FTZ R166, R84, R31 ;  /* 0x0000001f54a67220 */ /* 0x000fe20000410000 */
[C---:B------:R-:W-:Y:S01]  /*0ba0*/  FADD.FTZ R9, -R199.reuse, R9 ;  /* 0x00000009c7097221 */ /* 0x040fe20000010100 */
[C---:B------:R-:W-:Y:S01]  /*0bb0*/  FADD.FTZ R157, -R199.reuse, R20 ;  /* 0x00000014c79d7221 */ /* 0x040fe20000010100 */
[----:B------:R-:W-:Y:S01]  /*0bc0*/  MOV R177, R162 ;  /* 0x000000a200b17202 */ /* 0x000fe20000000f00 */
[C---:B------:R-:W-:Y:S01]  /*0bd0*/  FADD.FTZ R181, -R199.reuse, R149 ;  /* 0x00000095c7b57221 */ /* 0x040fe20000010100 */
[C---:B------:R-:W-:Y:S01]  /*0be0*/  FMUL.FTZ R11, R6.reuse, R153 ;  /* 0x00000099060b7220 */ /* 0x040fe20000410000 */
[----:B------:R-:W-:Y:S01]  /*0bf0*/  FMUL.FTZ R30, R6, R165 ;  /* 0x000000a5061e7220 */ /* 0x000fe20000410000 */
[C---:B------:R-:W-:Y:S01]  /*0c00*/  FADD.FTZ R167, -R199.reuse, R14 ;  /* 0x0000000ec7a77221 */ /* 0x040fe20000010100 */
[----:B------:R-:W-:Y:S01]  /*0c10*/  FADD.FTZ R173, -R199, R22 ;  /* 0x00000016c7ad7221 */ /* 0x000fe20000010100 */
[----:B------:R-:W-:-:S02]  /*0c20*/  HADD2.F32 R149, -RZ, R7.H0_H0 ;  /* 0x20000007ff957230 */ /* 0x000fc40000004100 */
[-C--:B------:R-:W-:Y:S01]  /*0c30*/  FFMA.FTZ R91, R10, R148.reuse, R91 ;  /* 0x000000940a5b7223 */ /* 0x080fe2000001005b */
[----:B------:R-:W-:Y:S01]  /*0c40*/  FADD.FTZ R143, R143, R148 ;  /* 0x000000948f8f7221 */ /* 0x000fe20000010000 */
[----:B------:R-:W-:Y:S01]  /*0c50*/  FMUL.FTZ R165, R87, R148 ;  /* 0x0000009457a57220 */ /* 0x000fe20000410000 */
[----:B------:R-:W-:Y:S01]  /*0c60*/  HADD2.F32 R153, -RZ, R154.H0_H0 ;  /* 0x2000009aff997230 */ /* 0x000fe20000004100 */
[----:B------:R-:W-:Y:S01]  /*0c70*/  MOV R152, R156 ;  /* 0x0000009c00987202 */ /* 0x000fe20000000f00 */
[----:B------:R-:W-:Y:S02]  /*0c80*/  HADD2.F32 R162, -RZ, R185.H0_H0 ;  /* 0x200000b9ffa27230 */ /* 0x000fe40000004100 */
[----:B------:R-:W-:Y:S01]  /*0c90*/  FADD.FTZ R25, -R199, R25 ;  /* 0x00000019c7197221 */ /* 0x000fe20000010100 */
[C---:B------:R-:W-:Y:S01]  /*0ca0*/  FMUL.FTZ R7, R6.reuse, R155 ;  /* 0x0000009b06077220 */ /* 0x040fe20000410000 */
[----:B------:R-:W-:Y:S01]  /*0cb0*/  FMUL.FTZ R22, R6, R23 ;  /* 0x0000001706167220 */ /* 0x000fe20000410000 */
[----:B------:R-:W-:Y:S01]  /*0cc0*/  FFMA.FTZ R88, R3, R31, R88 ;  /* 0x0000001f03587223 */ /* 0x000fe20000010058 */
[----:B------:R-:W-:Y:S01]  /*0cd0*/  FADD.FTZ R140, R140, R31 ;  /* 0x0000001f8c8c7221 */ /* 0x000fe20000010000 */
[----:B------:R-:W-:Y:S01]  /*0ce0*/  HADD2.F32 R148, -RZ, R198.H0_H0 ;  /* 0x200000c6ff947230 */ /* 0x000fe20000004100 */
[----:B------:R-:W-:Y:S01]  /*0cf0*/  MOV R156, R158 ;  /* 0x0000009e009c7202 */ /* 0x000fe20000000f00 */
[----:B------:R-:W-:Y:S01]  /*0d00*/  HADD2.F32 R185, -RZ, R178.H0_H0 ;  /* 0x200000b2ffb97230 */ /* 0x000fe20000004100 */
[--C-:B------:R-:W-:Y:S01]  /*0d10*/  SHF.R.U64 R186, R158, 0x10, R159.reuse ;  /* 0x000000109eba7819 */ /* 0x100fe2000000129f */
[C---:B------:R-:W-:Y:S01]  /*0d20*/  FMUL.FTZ R12, R6.reuse, R13 ;  /* 0x0000000d060c7220 */ /* 0x040fe20000410000 */
[----:B------:R-:W-:Y:S01]  /*0d30*/  MOV R172, R159 ;  /* 0x0000009f00ac7202 */ /* 0x000fe20000000f00 */
[C---:B------:R-:W-:Y:S01]  /*0d40*/  FMUL.FTZ R14, R6.reuse, R15 ;  /* 0x0000000f060e7220 */ /* 0x040fe20000410000 */
[C---:B------:R-:W-:Y:S01]  /*0d50*/  FMUL.FTZ R23, R6.reuse, R161 ;  /* 0x000000a106177220 */ /* 0x040fe20000410000 */
[----:B------:R-:W-:Y:S01]  /*0d60*/  FMUL.FTZ R31, R85, R0 ;  /* 0x00000000551f7220 */ /* 0x000fe20000410000 */
[----:B------:R-:W-:Y:S01]  /*0d70*/  FADD.FTZ R178, RZ, R166 ;  /* 0x000000a6ffb27221 */ /* 0x000fe20000010000 */
[----:B------:R-:W-:Y:S01]  /*0d80*/  SHF.R.U32.HI R158, RZ, 0x10, R159 ;  /* 0x00000010ff9e7819 */ /* 0x000fe2000001169f */
[----:B------:R-:W-:Y:S01]  /*0d90*/  FADD.FTZ R183, -R199, R150 ;  /* 0x00000096c7b77221 */ /* 0x000fe20000010100 */
[C---:B------:R-:W-:Y:S01]  /*0da0*/  FMUL.FTZ R8, R6.reuse, R9 ;  /* 0x0000000906087220 */ /* 0x040fe20000410000 */
[----:B------:R-:W-:Y:S01]  /*0db0*/  FMUL.FTZ R15, R6, R157 ;  /* 0x0000009d060f7220 */ /* 0x000fe20000410000 */
[----:B------:R-:W-:-:S02]  /*0dc0*/  HADD2.F32 R169, -RZ, R169.H0_H0 ;  /* 0x200000a9ffa97230 */ /* 0x000fc40000004100 */
[----:B------:R-:W-:Y:S01]  /*0dd0*/  FFMA.FTZ R161, R3, R166, RZ ;  /* 0x000000a603a17223 */ /* 0x000fe200000100ff */
[----:B------:R-:W-:Y:S01]  /*0de0*/  FADD.FTZ R159, -R199, R24 ;  /* 0x00000018c79f7221 */ /* 0x000fe20000010100 */
[C---:B------:R-:W-:Y:S01]  /*0df0*/  FMUL.FTZ R9, R6.reuse, R167 ;  /* 0x000000a706097220 */ /* 0x040fe20000410000 */
[----:B------:R-:W-:Y:S02]  /*0e00*/  HADD2.F32 R150, -RZ, R194.H0_H0 ;  /* 0x200000c2ff967230 */ /* 0x000fe40000004100 */
[----:B------:R-:W-:Y:S01]  /*0e10*/  FMUL.FTZ R24, R6, R25 ;  /* 0x0000001906187220 */ /* 0x000fe20000410000 */
[----:B------:R-:W-:Y:S02]  /*0e20*/  HADD2.F32 R157, -RZ, R170.H0_H0 ;  /* 0x200000aaff9d7230 */ /* 0x000fe40000004100 */
        /* <DEDUP_REMOVED lines=11> */
[----:B------:R-:W-:-:S02]  /*0ee0*/  HADD2.F32 R163, -RZ, R172.H0_H0 ;  /* 0x200000acffa37230 */ /* 0x000fc40000004100 */
[----:B------:R-:W-:Y:S01]  /*0ef0*/  FFMA.FTZ R148, R8, R31, R161 ;  /* 0x0000001f08947223 */ /* 0x000fe200000100a1 */
[----:B------:R-:W-:Y:S02]  /*0f00*/  HADD2.F32 R155, -RZ, R152.H0_H0 ;  /* 0x20000098ff9b7230 */ /* 0x000fe40000004100 */
        /* <DEDUP_REMOVED lines=11> */
[----:B------:R-:W-:-:S02]  /*0fc0*/  HADD2.F32 R179, -RZ, R174.H0_H0 ;  /* 0x200000aeffb37230 */ /* 0x000fc40000004100 */
        /* <DEDUP_REMOVED lines=12> */
[----:B------:R-:W-:Y:S02]  /*1090*/  HADD2.F32 R152, -RZ, R189.H0_H0 ;  /* 0x200000bdff987230 */ /* 0x000fe40000004100 */
        /* <DEDUP_REMOVED lines=17> */
[C---:B------:R-:W-:Y:S01]  /*11b0*/  FMUL.FTZ R19, R6.reuse, R159 ;  /* 0x0000009f06137220 */ /* 0x040fe20000410000 */
[----:B------:R-:W-:Y:S01]  /*11c0*/  FMUL.FTZ R17, R6, R173 ;  /* 0x000000ad06117220 */ /* 0x000fe20000410000 */
[----:B------:R-:W-:Y:S02]  /*11d0*/  HADD2.F32 R159, -RZ, R156.H0_H0 ;  /* 0x2000009cff9f7230 */ /* 0x000fe40000004100 */
        /* <DEDUP_REMOVED lines=14> */
[----:B------:R-:W-:Y:S02]  /*12c0*/  HADD2.F32 R158, -RZ, R158.H0_H0 ;  /* 0x2000009eff9e7230 */ /* 0x000fe40000004100 */
[----:B------:R-:W-:Y:S01]  /*12d0*/  FADD.FTZ R155, R175, R150 ;  /* 0x00000096af9b7221 */ /* 0x000fe20000010000 */
[----:B------:R-:W-:-:S02]  /*12e0*/  HADD2.F32 R187, -RZ, R180.H0_H0 ;  /* 0x200000b4ffbb7230 */ /* 0x000fc40000004100 */
[----:B------:R-:W-:Y:S01]  /*12f0*/  FMUL.FTZ R180, R74, R163 ;  /* 0x000000a34ab47220 */ /* 0x000fe20000410000 */
[----:B------:R-:W-:Y:S01]  /*1300*/  FMUL.FTZ R28, R6, R29 ;  /* 0x0000001d061c7220 */ /* 0x000fe20000410000 */
[----:B------:R-:W-:Y:S01]  /*1310*/  FFMA.FTZ R148, R20, R175, R153 ;  /* 0x000000af14947223 */ /* 0x000fe20000010099 */
[----:B------:R-:W-:Y:S01]  /*1320*/  FMUL.FTZ R29, R6, R183 ;  /* 0x000000b7061d7220 */ /* 0x000fe20000410000 */
[----:B------:R-:W-:Y:S02]  /*1330*/  HADD2.F32 R183, -RZ, R177.H0_H0 ;  /* 0x200000b1ffb77230 */ /* 0x000fe40000004100 */
[----:B------:R-:W-:Y:S01]  /*1340*/  FMUL.FTZ R177, R75, R158 ;  /* 0x0000009e4bb17220 */ /* 0x000fe20000410000 */
[----:B------:R-:W-:Y:S01]  /*1350*/  FADD.FTZ R150, R180, R155 ;  /* 0x0000009bb4967221 */ /* 0x000fe20000010000 */
[----:B------:R-:W-:Y:S01]  /*1360*/  FFMA.FTZ R153, R17, R180, R148 ;  /* 0x000000b411997223 */ /* 0x000fe20000010094 */
[----:B------:R-:W-:Y:S01]  /*1370*/  FFMA.FTZ R90, R5, R149, R90 ;  /* 0x00000095055a7223 */ /* 0x000fe2000001005a */
[----:B------:R-:W-:Y:S01]  /*1380*/  FADD.FTZ R142, R142, R149 ;  /* 0x000000958e8e7221 */ /* 0x000fe20000010000 */
[----:B------:R-:W-:-:S02]  /*1390*/  HADD2.F32 R160, -RZ, R160.H0_H0 ;  /* 0x200000a0ffa07230 */ /* 0x000fc40000004100 */
[----:B------:R-:W-:Y:S01]  /*13a0*/  FADD.FTZ R155, R177, R150 ;  /* 0x00000096b19b7221 */ /* 0x000fe20000010000 */
[----:B------:R-:W-:Y:S02]  /*13b0*/  HADD2.F32 R149, -RZ, R182.H0_H0 ;  /* 0x200000b6ff957230 */ /* 0x000fe40000004100 */
        /* <DEDUP_REMOVED lines=9> */
[----:B------:R-:W-:-:S02]  /*1450*/  HADD2.F32 R0, -RZ, R184.H0_H0 ;  /* 0x200000b8ff007230 */ /* 0x000fc40000004100 */
        /* <DEDUP_REMOVED lines=74> */
.L_x_10524:
        /* <DEDUP_REMOVED lines=29> */
.L_x_10525:
        /* <DEDUP_REMOVED lines=32> */
.L_x_10527:
[----:B------:R-:W-:Y:S05]  /*1cd0*/  BSYNC.RECONVERGENT B0 ;  /* 0x0000000000007941 */ /* 0x000fea0003800200 */
.L_x_10526:
        /* <DEDUP_REMOVED lines=65> */
.L_x_10530:
        /* <DEDUP_REMOVED lines=9> */
.L_x_10531:
        /* <DEDUP_REMOVED lines=9> */
.L_x_10532:
        /* <DEDUP_REMOVED lines=10> */
.L_x_10529:
        /* <DEDUP_REMOVED lines=26> */
.L_x_10534:
        /* <DEDUP_REMOVED lines=9> */
.L_x_10535:
        /* <DEDUP_REMOVED lines=9> */
.L_x_10536:
[----:B------:R-:W-:Y:S05]  /*2570*/  @!P3 BRA `(.L_x_10533) ;  /* 0x00000004002cb947 */ /* 0x000fea0003800000 */
[----:B------:R-:W-:-:S05]  /*2580*/  FMUL.FTZ R150, R147, UR16 ;  /* 0x0000001093967c20 */ /* 0x000fca0008410000 */
[----:B------:R-:W-:-:S04]  /*2590*/  F2FP.F16.F32.PACK_AB R150, RZ, R150 ;  /* 0x00000096ff96723e */ /* 0x000fc800000000ff */
[----:B------:R-:W-:Y:S01]  /*25a0*/  PRMT R196, R150, 0x7610, R196 ;  /* 0x0000761096c47816 */ /* 0x000fe200000000c4 */
[----:B------:R-:W-:Y:S06]  /*25b0*/  BRA `(.L_x_10533) ;  /* 0x00000004001c7947 */ /* 0x000fec0003800000 */
.L_x_10528:
        /* <DEDUP_REMOVED lines=38> */
.L_x_10537:
        /* <DEDUP_REMOVED lines=33> */
.L_x_10533:
        /* <DEDUP_REMOVED lines=14> */
.L_x_10538:
        /* <DEDUP_REMOVED lines=36> */
.L_x_10540:
        /* <DEDUP_REMOVED lines=33> */
.L_x_10539:
        /* <DEDUP_REMOVED lines=27> */
.L_x_10543:
        /* <DEDUP_REMOVED lines=9> */
.L_x_10544:
        /* <DEDUP_REMOVED lines=9> */
.L_x_10545:
[----:B------:R-:W-:Y:S01]  /*3230*/  MOV R144, R150 ;  /* 0x0000009600907202 */ /* 0x000fe20000000f00 */
[----:B------:R-:W-:Y:S06]  /*3240*/  @!P3 BRA `(.L_x_10541) ;  /* 0x0000000000a0b947 */ /* 0x000fec0003800000 */
[----:B------:R-:W-:-:S05]  /*3250*/  FMUL.FTZ R144, R147, UR16 ;  /* 0x0000001093907c20 */ /* 0x000fca0008410000 */
[----:B------:R-:W-:Y:S02]  /*3260*/  F2FP.F16.F32.PACK_AB R196, RZ, R144 ;  /* 0x00000090ffc4723e */ /* 0x000fe400000000ff */
[----:B------:R-:W-:Y:S01]  /*3270*/  MOV R144, R150 ;  /* 0x0000009600907202 */ /* 0x000fe20000000f00 */
[----:B------:R-:W-:Y:S06]  /*3280*/  BRA `(.L_x_10541) ;  /* 0x0000000000907947 */ /* 0x000fec0003800000 */
.L_x_10542:
        /* <DEDUP_REMOVED lines=9> */
.L_x_10546:
        /* <DEDUP_REMOVED lines=9> */
.L_x_10547:
        /* <DEDUP_REMOVED lines=9> */
.L_x_10548:
        /* <DEDUP_REMOVED lines=9> */
.L_x_10541:
        /* <DEDUP_REMOVED lines=14> */
.L_x_10549:
        /* <DEDUP_REMOVED lines=36> */
.L_x_10551:
        /* <DEDUP_REMOVED lines=33> */
.L_x_10550:
        /* <DEDUP_REMOVED lines=27> */
.L_x_10554:
        /* <DEDUP_REMOVED lines=9> */
.L_x_10555:
        /* <DEDUP_REMOVED lines=9> */
.L_x_10556:
[----:B------:R-:W-:Y:S01]  /*3cd0*/  MOV R144, R150 ;  /* 0x0000009600907202 */ /* 0x000fe20000000f00 */
[----:B------:R-:W-:Y:S06]  /*3ce0*/  @!P3 BRA `(.L_x_10552) ;  /* 0x0000000000a0b947 */ /* 0x000fec0003800000 */
[----:B------:R-:W-:-:S05]  /*3cf0*/  FMUL.FTZ R144, R147, UR16 ;  /* 0x0000001093907c20 */ /* 0x000fca0008410000 */
[----:B------:R-:W-:Y:S02]  /*3d00*/  F2FP.F16.F32.PACK_AB R196, RZ, R144 ;  /* 0x00000090ffc4723e */ /* 0x000fe400000000ff */
[----:B------:R-:W-:Y:S01]  /*3d10*/  MOV R144, R150 ;  /* 0x0000009600907202 */ /* 0x000fe20000000f00 */
[----:B------:R-:W-:Y:S06]  /*3d20*/  BRA `(.L_x_10552) ;  /* 0x0000000000907947 */ /* 0x000fec0003800000 */
.L_x_10553:
        /* <DEDUP_REMOVED lines=9> */
.L_x_10557:
        /* <DEDUP_REMOVED lines=9> */
.L_x_10558:
        /* <DEDUP_REMOVED lines=9> */
.L_x_10559:
        /* <DEDUP_REMOVED lines=9> */
.L_x_10552:
        /* <DEDUP_REMOVED lines=14> */
.L_x_10560:
        /* <DEDUP_REMOVED lines=36> */
.L_x_10562:
        /* <DEDUP_REMOVED lines=33> */
.L_x_10561:
        /* <DEDUP_REMOVED lines=27> */
.L_x_10565:
        /* <DEDUP_REMOVED lines=9> */
.L_x_10566:
        /* <DEDUP_REMOVED lines=9> */
.L_x_10567:
[----:B------:R-:W-:Y:S01]  /*4770*/  MOV R144, R150 ;  /* 0x0000009600907202 */ /* 0x000fe20000000f00 */
[----:B------:R-:W-:Y:S06]  /*4780*/  @!P3 BRA `(.L_x_10563) ;  /* 0x0000000000a4b947 */ /* 0x000fec0003800000 */
[----:B------:R-:W-:-:S05]  /*4790*/  FMUL.FTZ R144, R147, UR16 ;  /* 0x0000001093907c20 */ /* 0x000fca0008410000 */
[----:B------:R-:W-:-:S04]  /*47a0*/  F2FP.F16.F32.PACK_AB R144, RZ, R144 ;  /* 0x00000090ff90723e */ /* 0x000fc800000000ff */
[----:B------:R-:W-:Y:S02]  /*47b0*/  PRMT R196, R144, 0x7610, R196 ;  /* 0x0000761090c47816 */ /* 0x000fe400000000c4 */
[----:B------:R-:W-:Y:S01]  /*47c0*/  MOV R144, R150 ;  /* 0x0000009600907202 */ /* 0x000fe20000000f00 */
[----:B------:R-:W-:Y:S06]  /*47d0*/  BRA `(.L_x_10563) ;  /* 0x0000000000907947 */ /* 0x000fec0003800000 */
.L_x_10564:
        /* <DEDUP_REMOVED lines=9> */
.L_x_10568:
        /* <DEDUP_REMOVED lines=9> */
.L_x_10569:
        /* <DEDUP_REMOVED lines=9> */
.L_x_10570:
        /* <DEDUP_REMOVED lines=9> */
.L_x_10563:
        /* <DEDUP_REMOVED lines=14> */
.L_x_10571:
        /* <DEDUP_REMOVED lines=36> */
.L_x_10573:
        /* <DEDUP_REMOVED lines=33> */
.L_x_10572:
        /* <DEDUP_REMOVED lines=27> */
.L_x_10576:
        /* <DEDUP_REMOVED lines=9> */
.L_x_10577:
        /* <DEDUP_REMOVED lines=9> */
.L_x_10578:
[----:B------:R-:W-:Y:S01]  /*5220*/  MOV R144, R150 ;  /* 0x0000009600907202 */ /* 0x000fe20000000f00 */
[----:B------:R-:W-:Y:S06]  /*5230*/  @!P3 BRA `(.L_x_10574) ;  /* 0x0000000000a0b947 */ /* 0x000fec0003800000 */
[----:B------:R-:W-:-:S05]  /*5240*/  FMUL.FTZ R144, R147, UR16 ;  /* 0x0000001093907c20 */ /* 0x000fca0008410000 */
[----:B------:R-:W-:Y:S02]  /*5250*/  F2FP.F16.F32.PACK_AB R196, RZ, R144 ;  /* 0x00000090ffc4723e */ /* 0x000fe400000000ff */
[----:B------:R-:W-:Y:S01]  /*5260*/  MOV R144, R150 ;  /* 0x0000009600907202 */ /* 0x000fe20000000f00 */
[----:B------:R-:W-:Y:S06]  /*5270*/  BRA `(.L_x_10574) ;  /* 0x0000000000907947 */ /* 0x000fec0003800000 */
.L_x_10575:
        /* <DEDUP_REMOVED lines=9> */
.L_x_10579:
        /* <DEDUP_REMOVED lines=9> */
.L_x_10580:
        /* <DEDUP_REMOVED lines=9> */
.L_x_10581:
        /* <DEDUP_REMOVED lines=9> */
.L_x_10574:
        /* <DEDUP_REMOVED lines=14> */
.L_x_10582:
        /* <DEDUP_REMOVED lines=36> */
.L_x_10584:
        /* <DEDUP_REMOVED lines=33> */
.L_x_10583:
        /* <DEDUP_REMOVED lines=27> */
.L_x_10587:
        /* <DEDUP_REMOVED lines=9> */
.L_x_10588:
        /* <DEDUP_REMOVED lines=9> */
.L_x_10589:
[----:B------:R-:W-:Y:S01]  /*5cc0*/  MOV R144, R150 ;  /* 0x0000009600907202 */ /* 0x000fe20000000f00 */
[----:B------:R-:W-:Y:S06]  /*5cd0*/  @!P3 BRA `(.L_x_10585) ;  /* 0x0000000000a0b947 */ /* 0x000fec0003800000 */
[----:B------:R-:W-:-:S05]  /*5ce0*/  FMUL.FTZ R144, R147, UR16 ;  /* 0x0000001093907c20 */ /* 0x000fca0008410000 */
[----:B------:R-:W-:Y:S02]  /*5cf0*/  F2FP.F16.F32.PACK_AB R196, RZ, R144 ;  /* 0x00000090ffc4723e */ /* 0x000fe400000000ff */
[----:B------:R-:W-:Y:S01]  /*5d00*/  MOV R144, R150 ;  /* 0x0000009600907202 */ /* 0x000fe20000000f00 */
[----:B------:R-:W-:Y:S06]  /*5d10*/  BRA `(.L_x_10585) ;  /* 0x0000000000907947 */ /* 0x000fec0003800000 */
.L_x_10586:
        /* <DEDUP_REMOVED lines=9> */
.L_x_10590:
        /* <DEDUP_REMOVED lines=9> */
.L_x_10591:
        /* <DEDUP_REMOVED lines=9> */
.L_x_10592:
        /* <DEDUP_REMOVED lines=9> */
.L_x_10585:
        /* <DEDUP_REMOVED lines=14> */
.L_x_10593:
        /* <DEDUP_REMOVED lines=36> */
.L_x_10595:
        /* <DEDUP_REMOVED lines=33> */
.L_x_10594:
        /* <DEDUP_REMOVED lines=23> */
.L_x_10598:
        /* <DEDUP_REMOVED lines=9> */
.L_x_10599:
        /* <DEDUP_REMOVED lines=9> */
.L_x_10600:
        /* <DEDUP_REMOVED lines=9> */
.L_x_10597:
        /* <DEDUP_REMOVED lines=17> */
.L_x_10601:
        /* <DEDUP_REMOVED lines=9> */
.L_x_10602:
        /* <DEDUP_REMOVED lines=9> */
.L_x_10603:
[----:B------:R-:W-:-:S07]  /*69e0*/  @P3 PRMT R196, R152, 0x7610, R196 ;  /* 0x0000761098c43816 */ /* 0x000fce00000000c4 */
.L_x_10596:
        /* <DEDUP_REMOVED lines=14> */
.L_x_10604:
[----:B-1----:R-:W1:Y:S01]  /*6ad0*/  LDC.64 R148, c[0x0][0x380] ;  /* 0x0000e000ff947b82 */ /* 0x002e620000000a00 */
[----:B------:R-:W-:Y:S01]  /*6ae0*/  UPLOP3.LUT UP1, UPT, UPT, UPT, UP1, 0x40, 0x4 ;  /* 0x000000000004789c */ /* 0x000fe20003f2e810 */
[----:B-1----:R-:W-:-:S04]  /*6af0*/  IADD3 R2, PT, PT, R2, R148, RZ ;  /* 0x0000009402027210 */ /* 0x002fc80007ffe0ff */
[----:B------:R-:W-:-:S13]  /*6b00*/  ISETP.GE.AND P0, PT, R2, R149, PT ;  /* 0x000000950200720c */ /* 0x000fda0003f06270 */
[----:B------:R-:W-:Y:S05]  /*6b10*/  @!P0 BRA `(.L_x_10605) ;  /* 0xffffff98000c8947 */ /* 0x000fea000383ffff */
.L_x_10523:
        /* <DEDUP_REMOVED lines=23> */
.L_x_10606:
        /* <DEDUP_REMOVED lines=15> */
.L_x_14429:


//--------------------- .text._ZN10layer_norm13ln_bwd_kernelINS_13Kernel_traitsIf6__halffS2_fjLj7168ELj1ELj1ELj8ELj8ENS_18Kernel_traits_baseILj7168EfS2_fS2_fjLj256EEEEELb0ELb1ELb0ELb0EEEvNS_9BwdParamsE --------------------------
	.section	.text._ZN10layer_norm13ln_bwd_kernelINS_13Kernel_traitsIf6__halffS2_fjLj7168ELj1ELj1ELj8ELj8ENS_18Kernel_traits_baseILj7168EfS2_fS2_fjLj256EEEEELb0ELb1ELb0ELb0EEEvNS_9BwdParamsE,"ax",@progbits
	.align	128
        .global         _ZN10layer_norm13ln_bwd_kernelINS_13Kernel_traitsIf6__halffS2_fjLj7168ELj1ELj1ELj8ELj8ENS_18Kernel_traits_baseILj7168EfS2_fS2_fjLj256EEEEELb0ELb1ELb0ELb0EEEvNS_9BwdParamsE
        .type           _ZN10layer_norm13ln_bwd_kernelINS_13Kernel_traitsIf6__halffS2_fjLj7168ELj1ELj1ELj8ELj8ENS_18Kernel_traits_baseILj7168EfS2_fS2_fjLj256EEEEELb0ELb1ELb0ELb0EEEvNS_9BwdParamsE,@function
        .size           _ZN10layer_norm13ln_bwd_kernelINS_13Kernel_traitsIf6__halffS2_fjLj7168ELj1ELj1ELj8ELj8ENS_18Kernel_traits_baseILj7168EfS2_fS2_fjLj256EEEEELb0ELb1ELb0ELb0EEEvNS_9BwdParamsE,(.L_x_14430 - _ZN10layer_norm13ln_bwd_kernelINS_13Kernel_traitsIf6__halffS2_fjLj7168ELj1ELj1ELj8ELj8ENS_18Kernel_traits_baseILj7168EfS2_fS2_fjLj256EEEEELb0ELb1ELb0ELb0EEEvNS_9BwdParamsE)
        .other          _ZN10layer_norm13ln_bwd_kernelINS_13Kernel_traitsIf6__halffS2_fjLj7168ELj1ELj1ELj8ELj8ENS_18Kernel_traits_baseILj7168EfS2_fS2_fjLj256EEEEELb0ELb1ELb0ELb0EEEvNS_9BwdParamsE,@"STO_CUDA_ENTRY STV_DEFAULT"
_ZN10layer_norm13ln_bwd_kernelINS_13Kernel_traitsIf6__halffS2_fjLj7168ELj1ELj1ELj8ELj8ENS_18Kernel_traits_baseILj7168EfS2_fS2_fjLj256EEEEELb0ELb1ELb0ELb0EEEvNS_9BwdParamsE:
.text._ZN10layer_norm13ln_bwd_kernelINS_13Kernel_traitsIf6__halffS2_fjLj7168ELj1ELj1ELj8ELj8ENS_18Kernel_traits_baseILj7168EfS2_fS2_fjLj256EEEEELb0ELb1ELb0ELb0EEEvNS_9BwdParamsE:
        /* <DEDUP_REMOVED lines=166> */
.L_x_10678:
[----:B-1----:R-:W1:Y:S01]  /*0a60*/  @UP0 LDCU.64 UR4, c[0x0][0x3e0] ;  /* 0x00007c00ff0407ac */ /* 0x002e620008000a00 */
[----:B------:R-:W-:Y:S01]  /*0a70*/  PLOP3.LUT P0, PT, PT, PT, UP0, 0x80, 0x8 ;  /* 0x000000000008781c */ /* 0x000fe20003f0f008 */
[----:B0-----:R-:W-:Y:S02]  /*0a80*/  UIMAD.WIDE UR12, UR7, 0x4, UR10 ;  /* 0x00000004070c78a5 */ /* 0x001fe4000f8e020a */
[----:B-1----:R-:W-:-:S06]  /*0a90*/  @UP0 UIMAD.WIDE UR4, UR7, 0x2, UR4 ;  /* 0x00000002070408a5 */ /* 0x002fcc000f8e0204 */
[----:B--234-:R-:W-:Y:S02]  /*0aa0*/  MOV R188, UR4 ;  /* 0x0000000400bc7c02 */ /* 0x01cfe40008000f00 */
[----:B------:R-:W-:Y:S01]  /*0ab0*/  MOV R189, UR5 ;  /* 0x0000000500bd7c02 */ /* 0x000fe20008000f00 */
[----:B------:R-:W-:Y:S01]  /*0ac0*/  UIMAD.WIDE UR4, UR7, 0x4, UR8 ;  /* 0x00000004070478a5 */ /* 0x000fe2000f8e0208 */
[----:B------:R-:W-:Y:S02]  /*0ad0*/  MOV R190, UR12 ;  /* 0x0000000c00be7c02 */ /* 0x000fe40008000f00 */
[----:B------:R-:W-:Y:S01]  /*0ae0*/  MOV R191, UR13 ;  /* 0x0000000d00bf7c02 */ /* 0x000fe20008000f00 */
[----:B------:R-:W2:Y:S02]  /*0af0*/  @P0 LDG.E.U16 R188, desc[UR16][R188.64] ;  /* 0x00000010bcbc0981 */ /* 0x000ea4000c1e1500 */
[----:B------:R-:W-:Y:S02]  /*0b00*/  MOV R192, UR4 ;  /* 0x0000000400c07c02 */ /* 0x000fe40008000f00 */
[----:B------:R-:W-:Y:S01]  /*0b10*/  MOV R193, UR5 ;  /* 0x0000000500c17c02 */ /* 0x000fe20008000f00 */
[----:B------:R-:W3:Y:S04]  /*0b20*/  LDG.E R190, desc[UR16][R190.64] ;  /* 0x00000010bebe7981 */ /* 0x000ee8000c1e1900 */
[----:B------:R-:W4:Y:S01]  /*0b30*/  LDG.E R192, desc[UR16][R192.64] ;  /* 0x00000010c0c07981 */ /* 0x000f22000c1e1900 */
[----:B------:R-:W0:Y:S01]  /*0b40*/  S2R R3, SR_TID.X ;  /* 0x0000000000037919 */ /* 0x000e220000002100 */
        /* <DEDUP_REMOVED lines=8> */
[----:B------:R-:W-:Y:S01]  /*0bd0*/  MOV R0, UR5 ;  /* 0x0000000500007c02 */ /* 0x000fe20008000f00 */
[----:B------:R-:W-:Y:S01]  /*0be0*/  BSSY.RECONVERGENT B0, `(.L_x_10608) ;  /* 0x000003f000007945 */ /* 0x000fe20003800200 */
[C---:B------:R-:W-:Y:S02]  /*0bf0*/  ISETP.GE.U32.AND P4, PT, R2.reuse, 0x200, PT ;  /* 0x000002000200780c */ /* 0x040fe40003f86070 */
[C---:B------:R-:W-:Y:S02]  /*0c00*/  ISETP.GE.U32.AND P3, PT, R2.reuse, 0x300, PT ;  /* 0x000003000200780c */ /* 0x040fe40003f66070 */
[----:B------:R-:W-:Y:S02]  /*0c10*/  ISETP.GE.U32.AND P2, PT, R2, 0x400, PT ;  /* 0x000004000200780c */ /* 0x000fe40003f46070 */
[----:B------:R-:W-:Y:S02]  /*0c20*/  P2R R4, PR, RZ, 0x20 ;  /* 0x00000020ff047803 */ /* 0x000fe40000000000 */
[----:B0-----:R-:W-:-:S04]  /*0c30*/  LEA.HI.SX32 R0, R0, R3, 0x1e ;  /* 0x0000000300007211 */ /* 0x001fc800078ff2ff */
        /* <DEDUP_REMOVED lines=22> */
[----:B------:R-:W-:-:S03]  /*0da0*/  SHF.R.U64 R244, R192, 0x10, R193 ;  /* 0x00000010c0f47819 */ /* 0x000fc600000012c1 */
[----:B------:R-:W-:Y:S02]  /*0db0*/  HADD2.F32 R247, -RZ, R196.H0_H0 ;  /* 0x200000c4fff77230 */ /* 0x000fe40000004100 */
[----:B---3--:R-:W-:Y:S01]  /*0dc0*/  FADD.FTZ R249, R188, -UR4 ;  /* 0x80000004bcf97e21 */ /* 0x008fe20008010000 */
[----:B------:R-:W-:-:S03]  /*0dd0*/  FADD.FTZ R246, R189, -UR4 ;  /* 0x80000004bdf67e21 */ /* 0x000fc60008010000 */
[----:B------:R-:W-:Y:S01]  /*0de0*/  FMUL.FTZ R249, R249, UR21 ;  /* 0x00000015f9f97c20 */ /* 0x000fe20008410000 */
[----:B------:R-:W-:Y:S01]  /*0df0*/  MOV R197, R193 ;  /* 0x000000c100c57202 */ /* 0x000fe20000000f00 */
[----:B------:R-:W-:Y:S02]  /*0e00*/  HADD2.F32 R244, -RZ, R244.H0_H0 ;  /* 0x200000f4fff47230 */ /* 0x000fe40000004100 */
[----:B------:R-:W-:Y:S01]  /*0e10*/  FMUL.FTZ R246, R246, UR21 ;  /* 0x00000015f6f67c20 */ /* 0x000fe20008410000 */
[----:B------:R-:W-:Y:S01]  /*0e20*/  FADD.FTZ R92, R92, R247 ;  /* 0x000000f75c5c7221 */ /* 0x000fe20000010000 */
[-C--:B------:R-:W-:Y:S01]  /*0e30*/  FFMA.FTZ R120, R249, R247.reuse, R120 ;  /* 0x000000f7f9787223 */ /* 0x080fe20000010078 */
[----:B-----5:R-:W-:Y:S01]  /*0e40*/  FMUL.FTZ R247, R176, R247 ;  /* 0x000000f7b0f77220 */ /* 0x020fe20000410000 */
[----:B------:R-:W-:Y:S01]  /*0e50*/  SHF.R.U32.HI R198, RZ, 0x10, R193 ;  /* 0x00000010ffc67819 */ /* 0x000fe200000116c1 */
[----:B------:R-:W-:Y:S01]  /*0e60*/  FADD.FTZ R190, R190, -UR4 ;  /* 0x80000004bebe7e21 */ /* 0x000fe20008010000 */
[----:B------:R-:W-:Y:S01]  /*0e70*/  FADD.FTZ R242, R191, -UR4 ;  /* 0x80000004bff27e21 */ /* 0x000fe20008010000 */
[----:B------:R-:W-:-:S02]  /*0e80*/  HADD2.F32 R197, -RZ, R197.H0_H0 ;  /* 0x200000c5ffc57230 */ /* 0x000fc40000004100 */
[----:B------:R-:W-:Y:S01]  /*0e90*/  FADD.FTZ R93, R93, R244 ;  /* 0x000000f45d5d7221 */ /* 0x000fe20000010000 */
[-C--:B------:R-:W-:Y:S01]  /*0ea0*/  FFMA.FTZ R121, R246, R244.reuse, R121 ;  /* 0x000000f4f6797223 */ /* 0x080fe20000010079 */
[----:B------:R-:W-:Y:S01]  /*0eb0*/  FMUL.FTZ R244, R177, R244 ;  /* 0x000000f4b1f47220 */ /* 0x000fe20000410000 */
[----:B------:R-:W-:Y:S01]  /*0ec0*/  FADD.FTZ R189, RZ, R247 ;  /* 0x000000f7ffbd7221 */ /* 0x000fe20000010000 */
[----:B------:R-:W-:Y:S01]  /*0ed0*/  FFMA.FTZ R191, R249, R247, RZ ;  /* 0x000000f7f9bf7223 */ /* 0x000fe200000100ff */
[----:B------:R-:W-:Y:S02]  /*0ee0*/  HADD2.F32 R192, -RZ, R198.H0_H0 ;  /* 0x200000c6ffc07230 */ /* 0x000fe40000004100 */
        /* <DEDUP_REMOVED lines=14> */
.L_x_10609:
[----:B------:R-:W-:Y:S05]  /*0fd0*/  BSYNC.RECONVERGENT B0 ;  /* 0x0000000000007941 */ /* 0x000fea0003800200 */
.L_x_10608:
        /* <DEDUP_REMOVED lines=23> */
[----:B------:R-:W-:Y:S01]  /*1150*/  FMUL.FTZ R241, R241, UR21 ;  /* 0x00000015f1f17c20 */ /* 0x000fe20008410000 */
[----:B-----5:R-:W-:Y:S01]  /*1160*/  FMUL.FTZ R239, R168, R195 ;  /* 0x000000c3a8ef7220 */ /* 0x020fe20000410000 */
[----:B------:R-:W-:Y:S01]  /*1170*/  SHF.R.U32.HI R201, RZ, 0x10, R199 ;  /* 0x00000010ffc97819 */ /* 0x000fe200000116c7 */
[----:B------:R-:W-:-:S02]  /*1180*/  HADD2.F32 R235, -RZ, R200.H0_H0 ;  /* 0x200000c8ffeb7230 */ /* 0x000fc40000004100 */
[----:B------:R-:W-:Y:S01]  /*1190*/  FMUL.FTZ R237, R190, UR21 ;  /* 0x00000015beed7c20 */ /* 0x000fe20008410000 */
[----:B------:R-:W-:Y:S01]  /*11a0*/  FADD.FTZ R89, R89, R236 ;  /* 0x000000ec59597221 */ /* 0x000fe20000010000 */
[-C--:B------:R-:W-:Y:S01]  /*11b0*/  FFMA.FTZ R117, R238, R236.reuse, R117 ;  /* 0x000000ecee757223 */ /* 0x080fe20000010075 */
[----:B------:R-:W-:Y:S01]  /*11c0*/  FMUL.FTZ R236, R169, R236 ;  /* 0x000000eca9ec7220 */ /* 0x000fe20000410000 */
[----:B------:R-:W-:Y:S01]  /*11d0*/  FADD.FTZ R193, R193, R239 ;  /* 0x000000efc1c17221 */ /* 0x000fe20000010000 */
[----:B------:R-:W-:Y:S01]  /*11e0*/  FFMA.FTZ R189, R241, R239, R192 ;  /* 0x000000eff1bd7223 */ /* 0x000fe200000100c0 */
[----:B0-----:R-:W-:Y:S02]  /*11f0*/  HADD2.F32 R196, -RZ, R201.H0_H0 ;  /* 0x200000c9ffc47230 */ /* 0x001fe40000004100 */
        /* <DEDUP_REMOVED lines=16> */
.L_x_10611:
[----:B------:R-:W-:Y:S05]  /*1300*/  BSYNC.RECONVERGENT B0 ;  /* 0x0000000000007941 */ /* 0x000fea0003800200 */
.L_x_10610:
        /* <DEDUP_REMOVED lines=23> */
[----:B-----5:R-:W-:Y:S01]  /*1480*/  FMUL.FTZ R232, R160, R195 ;  /* 0x000000c3a0e87220 */ /* 0x020fe20000410000 */
[----:B------:R-:W-:Y:S01]  /*1490*/  FADD.FTZ R224, R191, -UR4 ;  /* 0x80000004bfe07e21 */ /* 0x000fe20008010000 */
[----:B------:R-:W-:Y:S01]  /*14a0*/  FMUL.FTZ R225, R225, UR21 ;  /* 0x00000015e1e17c20 */ /* 0x000fe20008410000 */
        /* <DEDUP_REMOVED lines=24> */
.L_x_10613:
[----:B------:R-:W-:Y:S05]  /*1630*/  BSYNC.RECONVERGENT B0 ;  /* 0x0000000000007941 */ /* 0x000fea0003800200 */
.L_x_10612:
        /* <DEDUP_REMOVED lines=50> */
.L_x_10615:
[----:B------:R-:W-:Y:S05]  /*1960*/  BSYNC.RECONVERGENT B0 ;  /* 0x0000000000007941 */ /* 0x000fea0003800200 */
.L_x_10614:
        /* <DEDUP_REMOVED lines=50> */
.L_x_10617:
[----:B------:R-:W-:Y:S05]  /*1c90*/  BSYNC.RECONVERGENT B0 ;  /* 0x0000000000007941 */ /* 0x000fea0003800200 */
.L_x_10616:
        /* <DEDUP_REMOVED lines=16> */
[----:B------:R-:W-:Y:S02]  /*1da0*/  SHF.R.U64 R199, R14, 0x10, R15 ;  /* 0x000000100ec77819 */ /* 0x000fe4000000120f */
[----:B------:R-:W-:Y:S01]  /*1db0*/  MOV R195, R15 ;  /* 0x0000000f00c37202 */ /* 0x000fe20000000f00 */
[----:B----4-:R-:W-:Y:S01]  /*1dc0*/  FADD.FTZ R206, R191, -UR4 ;  /* 0x80000004bfce7e21 */ /* 0x010fe20008010000 */
[----:B------:R-:W-:Y:S01]  /*1dd0*/  FADD.FTZ R208, R189, -UR4 ;  /* 0x80000004bdd07e21 */ /* 0x000fe20008010000 */
[----:B------:R-:W-:-:S02]  /*1de0*/  HADD2.F32 R191, -RZ, R12.H0_H0 ;  /* 0x2000000cffbf7230 */ /* 0x000fc40000004100 */
[----:B------:R-:W-:Y:S01]  /*1df0*/  FADD.FTZ R207, R188, -UR4 ;  /* 0x80000004bccf7e21 */ /* 0x000fe20008010000 */
[----:B------:R-:W-:Y:S02]  /*1e00*/  HADD2.F32 R12, -RZ, R199.H0_H0 ;  /* 0x200000c7ff0c7230 */ /* 0x000fe40000004100 */
[----:B------:R-:W-:Y:S01]  /*1e10*/  FMUL.FTZ R208, R208, UR21 ;  /* 0x00000015d0d07c20 */ /* 0x000fe20008410000 */
[----:B------:R-:W-:Y:S01]  /*1e20*/  FMUL.FTZ R207, R207, UR21 ;  /* 0x00000015cfcf7c20 */ /* 0x000fe20008410000 */
[----:B-----5:R-:W-:Y:S01]  /*1e30*/  FMUL.FTZ R204, R136, R191 ;  /* 0x000000bf88cc7220 */ /* 0x020fe20000410000 */
[----:B------:R-:W-:Y:S01]  /*1e40*/  SHF.R.U32.HI R198, RZ, 0x10, R15 ;  /* 0x00000010ffc67819 */ /* 0x000fe2000001160f */
[----:B------:R-:W-:Y:S02]  /*1e50*/  HADD2.F32 R195, -RZ, R195.H0_H0 ;  /* 0x200000c3ffc37230 */ /* 0x000fe40000004100 */
[----:B------:R-:W-:Y:S01]  /*1e60*/  FADD.FTZ R73, R73, R12 ;  /* 0x0000000c49497221 */ /* 0x000fe20000010000 */
[-C--:B------:R-:W-:Y:S01]  /*1e70*/  FFMA.FTZ R101, R208, R12.reuse, R101 ;  /* 0x0000000cd0657223 */ /* 0x080fe20000010065 */
[----:B------:R-:W-:Y:S01]  /*1e80*/  FMUL.FTZ R15, R137, R12 ;  /* 0x0000000c890f7220 */ /* 0x000fe20000410000 */
[----:B------:R-:W-:Y:S01]  /*1e90*/  FADD.FTZ R205, R190, -UR4 ;  /* 0x80000004becd7e21 */ /* 0x000fe20008010000 */
        /* <DEDUP_REMOVED lines=19> */
.L_x_10619:
[----:B------:R-:W-:Y:S05]  /*1fd0*/  BSYNC.RECONVERGENT B0 ;  /* 0x0000000000007941 */ /* 0x000fea0003800200 */
.L_x_10618:
        /* <DEDUP_REMOVED lines=17> */
[----:B---3--:R-:W-:Y:S02]  /*20f0*/  FADD.FTZ R13, R8, -UR4 ;  /* 0x80000004080d7e21 */ /* 0x008fe40008010000 */
[----:B------:R-:W-:Y:S01]  /*2100*/  HADD2.F32 R5, -RZ, R5.H0_H0 ;  /* 0x20000005ff057230 */ /* 0x000fe20000004100 */
[----:B------:R-:W-:Y:S01]  /*2110*/  MOV R194, R7 ;  /* 0x0000000700c27202 */ /* 0x000fe20000000f00 */
[----:B------:R-:W-:Y:S01]  /*2120*/  FADD.FTZ R6, R9, -UR4 ;  /* 0x8000000409067e21 */ /* 0x000fe20008010000 */
[----:B------:R-:W-:Y:S02]  /*2130*/  HADD2.F32 R188, -RZ, R196.H0_H0 ;  /* 0x200000c4ffbc7230 */ /* 0x000fe40000004100 */
[----:B------:R-:W-:Y:S01]  /*2140*/  FMUL.FTZ R13, R13, UR21 ;  /* 0x000000150d0d7c20 */ /* 0x000fe20008410000 */
[----:B-----5:R-:W-:Y:S01]  /*2150*/  FMUL.FTZ R9, R128, R5 ;  /* 0x0000000580097220 */ /* 0x020fe20000410000 */
[----:B------:R-:W-:Y:S01]  /*2160*/  SHF.R.U32.HI R195, RZ, 0x10, R7 ;  /* 0x00000010ffc37819 */ /* 0x000fe20000011607 */
[----:B------:R-:W-:Y:S01]  /*2170*/  FADD.FTZ R7, R10, -UR4 ;  /* 0x800000040a077e21 */ /* 0x000fe20008010000 */
[----:B------:R-:W-:-:S02]  /*2180*/  HADD2.F32 R189, -RZ, R194.H0_H0 ;  /* 0x200000c2ffbd7230 */ /* 0x000fc40000004100 */
[----:B------:R-:W-:Y:S01]  /*2190*/  FMUL.FTZ R10, R6, UR21 ;  /* 0x00000015060a7c20 */ /* 0x000fe20008410000 */
[----:B------:R-:W-:Y:S01]  /*21a0*/  FADD.FTZ R68, R68, R5 ;  /* 0x0000000544447221 */ /* 0x000fe20000010000 */
[----:B------:R-:W-:Y:S01]  /*21b0*/  FFMA.FTZ R96, R13, R5, R96 ;  /* 0x000000050d607223 */ /* 0x000fe20000010060 */
[-C--:B------:R-:W-:Y:S01]  /*21c0*/  FMUL.FTZ R8, R129, R188.reuse ;  /* 0x000000bc81087220 */ /* 0x080fe20000410000 */
[----:B------:R-:W-:Y:S01]  /*21d0*/  FADD.FTZ R193, R193, R9 ;  /* 0x00000009c1c17221 */ /* 0x000fe20000010000 */
[----:B------:R-:W-:Y:S01]  /*21e0*/  FFMA.FTZ R5, R13, R9, R192 ;  /* 0x000000090d057223 */ /* 0x000fe200000100c0 */
[----:B0-----:R-:W-:Y:S01]  /*21f0*/  FADD.FTZ R191, R11, -UR4 ;  /* 0x800000040bbf7e21 */ /* 0x001fe20008010000 */
[----:B------:R-:W-:Y:S02]  /*2200*/  HADD2.F32 R194, -RZ, R195.H0_H0 ;  /* 0x200000c3ffc27230 */ /* 0x000fe40000004100 */
        /* <DEDUP_REMOVED lines=16> */
.L_x_10621:
[----:B------:R-:W-:Y:S05]  /*2310*/  BSYNC.RECONVERGENT B0 ;  /* 0x0000000000007941 */ /* 0x000fea0003800200 */
.L_x_10620:
        /* <DEDUP_REMOVED lines=31> */
.L_x_10623:
[----:B------:R-:W-:Y:S05]  /*2510*/  BSYNC.RECONVERGENT B0 ;  /* 0x0000000000007941 */ /* 0x000fea0003800200 */
.L_x_10622:
        /* <DEDUP_REMOVED lines=53> */
[----:B------:R-:W-:Y:S02]  /*2870*/  HADD2.F32 R188, -RZ, R188.H0_H0 ;  /* 0x200000bcffbc7230 */ /* 0x000fe40000004100 */
[----:B------:R-:W-:Y:S01]  /*2880*/  FADD.FTZ R194, R247, -R194 ;  /* 0x800000c2f7c27221 */ /* 0x000fe20000010000 */
[----:B------:R-:W-:Y:S01]  /*2890*/  FADD.FTZ R195, R244, -R195 ;  /* 0x800000c3f4c37221 */ /* 0x000fe20000010000 */
[----:B------:R-:W-:Y:S02]  /*28a0*/  HADD2.F32 R191, -RZ, R191.H0_H0 ;  /* 0x200000bfffbf7230 */ /* 0x000fe40000004100 */
[----:B------:R-:W-:Y:S01]  /*28b0*/  FMUL.FTZ R193, R194, UR21 ;  /* 0x00000015c2c17c20 */ /* 0x000fe20008410000 */
[----:B------:R-:W-:Y:S01]  /*28c0*/  FMUL.FTZ R195, R195, UR21 ;  /* 0x00000015c3c37c20 */ /* 0x000fe20008410000 */
[----:B------:R-:W-:-:S02]  /*28d0*/  HADD2.F32 R189, -RZ, R189.H0_H0 ;  /* 0x200000bdffbd7230 */ /* 0x000fc40000004100 */
[----:B------:R-:W-:Y:S01]  /*28e0*/  FMUL.FTZ R193, R193, UR12 ;  /* 0x0000000cc1c17c20 */ /* 0x000fe20008410000 */
[----:B------:R-:W-:-:S03]  /*28f0*/  HADD2.F32 R192, -RZ, R192.H0_H0 ;  /* 0x200000c0ffc07230 */ /* 0x000fc60000004100 */
        /* <DEDUP_REMOVED lines=10> */
[----:B------:R-:W-:Y:S01]  /*29a0*/  F2FP.F16.F32.PACK_AB R193, R64, R193 ;  /* 0x000000c140c1723e */ /* 0x000fe200000000ff */
[----:B------:R-:W-:Y:S01]  /*29b0*/  FMUL.FTZ R194, R65, UR21 ;  /* 0x0000001541c27c20 */ /* 0x000fe20008410000 */
[----:B------:R-:W-:-:S03]  /*29c0*/  FMUL.FTZ R65, R188, UR12 ;  /* 0x0000000cbc417c20 */ /* 0x000fc60008410000 */
[----:B------:R-:W-:Y:S01]  /*29d0*/  FMUL.FTZ R194, R194, UR12 ;  /* 0x0000000cc2c27c20 */ /* 0x000fe20008410000 */
[--C-:B------:R-:W-:Y:S01]  /*29e0*/  FFMA.FTZ R197, R65, R189, R66.reuse ;  /* 0x000000bd41c57223 */ /* 0x100fe20000010042 */
[----:B------:R-:W-:Y:S01]  /*29f0*/  FMUL.FTZ R65, R174, R65 ;  /* 0x00000041ae417220 */ /* 0x000fe20000410000 */
[----:B------:R-:W-:Y:S01]  /*2a00*/  PRMT R66, R193, 0x7632, R66 ;  /* 0x00007632c1427816 */ /* 0x000fe20000000042 */
[----:B------:R-:W-:Y:S01]  /*2a10*/  FFMA.FTZ R198, R194, R192, R67 ;  /* 0x000000c0c2c67223 */ /* 0x000fe20000010043 */
[----:B------:R-:W-:-:S05]  /*2a20*/  FMUL.FTZ R194, R175, R194 ;  /* 0x000000c2afc27220 */ /* 0x000fca0000410000 */
[----:B------:R-:W-:-:S04]  /*2a30*/  F2FP.F16.F32.PACK_AB R65, R194, R65 ;  /* 0x00000041c241723e */ /* 0x000fc800000000ff */
[C---:B------:R-:W-:Y:S02]  /*2a40*/  PRMT R188, R65.reuse, 0x7632, R188 ;  /* 0x0000763241bc7816 */ /* 0x040fe400000000bc */
[----:B------:R-:W-:Y:S01]  /*2a50*/  PRMT R67, R65, 0x7610, R67 ;  /* 0x0000761041437816 */ /* 0x000fe20000000043 */
[----:B------:R-:W-:Y:S06]  /*2a60*/  BRA `(.L_x_10629) ;  /* 0x0000000000847947 */ /* 0x000fec0003800000 */
.L_x_10628:
[--C-:B------:R-:W-:Y:S01]  /*2a70*/  FFMA.FTZ R184, R249, UR4, R190.reuse ;  /* 0x00000004f9b87c23 */ /* 0x100fe200080100be */
[--C-:B------:R-:W-:Y:S01]  /*2a80*/  FFMA.FTZ R185, R246, UR4, R190.reuse ;  /* 0x00000004f6b97c23 */ /* 0x100fe200080100be */
[----:B------:R-:W-:Y:S02]  /*2a90*/  HADD2.F32 R188, -RZ, R188.H0_H0 ;  /* 0x200000bcffbc7230 */ /* 0x000fe40000004100 */
[----:B------:R-:W-:Y:S01]  /*2aa0*/  FFMA.FTZ R186, R245, UR4, R190 ;  /* 0x00000004f5ba7c23 */ /* 0x000fe200080100be */
[----:B------:R-:W-:Y:S01]  /*2ab0*/  FADD.FTZ R184, R247, -R184 ;  /* 0x800000b8f7b87221 */ /* 0x000fe20000010000 */
[----:B------:R-:W-:Y:S01]  /*2ac0*/  FADD.FTZ R185, R244, -R185 ;  /* 0x800000b9f4b97221 */ /* 0x000fe20000010000 */
[----:B------:R-:W-:Y:S02]  /*2ad0*/  HADD2.F32 R191, -RZ, R191.H0_H0 ;  /* 0x200000bfffbf7230 */ /* 0x000fe40000004100 */
[----:B------:R-:W-:Y:S01]  /*2ae0*/  FADD.FTZ R186, R243, -R186 ;  /* 0x800000baf3ba7221 */ /* 0x000fe20000010000 */
[----:B------:R-:W-:Y:S01]  /*2af0*/  FMUL.FTZ R184, R184, UR21 ;  /* 0x00000015b8b87c20 */ /* 0x000fe20008410000 */
[----:B------:R-:W-:Y:S01]  /*2b00*/  FMUL.FTZ R185, R185, UR21 ;  /* 0x00000015b9b97c20 */ /* 0x000fe20008410000 */
[----:B------:R-:W-:-:S02]  /*2b10*/  HADD2.F32 R189, -RZ, R189.H0_H0 ;  /* 0x200000bdffbd7230 */ /* 0x000fc40000004100 */
[----:B------:R-:W-:Y:S01]  /*2b20*/  FMUL.FTZ R186, R186, UR21 ;  /* 0x00000015baba7c20 */ /* 0x000fe20008410000 */
[----:B------:R-:W-:Y:S01]  /*2b30*/  FMUL.FTZ R193, R184, UR12 ;  /* 0x0000000cb8c17c20 */ /* 0x000fe20008410000 */
[----:B------:R-:W-:-:S03]  /*2b40*/  HADD2.F32 R192, -RZ, R192.H0_H0 ;  /* 0x200000c0ffc07230 */ /* 0x000fc60000004100 */
        /* <DEDUP_REMOVED lines=8> */
[----:B------:R-:W-:Y:S02]  /*2bd0*/  F2FP.F16.F32.PACK_AB R193, R64, R193 ;  /* 0x000000c140c1723e */ /* 0x000fe400000000ff */
[----:B------:R-:W-:Y:S01]  /*2be0*/  FMUL.FTZ R187, R187, UR21 ;  /* 0x00000015bbbb7c20 */ /* 0x000fe20008410000 */
[----:B------:R-:W-:Y:S01]  /*2bf0*/  FFMA.FTZ R197, R65, R189, R66 ;  /* 0x000000bd41c57223 */ /* 0x000fe20000010042 */
[----:B------:R-:W-:Y:S02]  /*2c00*/  FMUL.FTZ R65, R174, R65 ;  /* 0x00000041ae417220 */ /* 0x000fe40000410000 */
[----:B------:R-:W-:-:S04]  /*2c10*/  FMUL.FTZ R66, R187, UR12 ;  /* 0x0000000cbb427c20 */ /* 0x000fc80008410000 */
[----:B------:R-:W-:Y:S01]  /*2c20*/  FFMA.FTZ R198, R66, R192, R67 ;  /* 0x000000c042c67223 */ /* 0x000fe20000010043 */
[----:B------:R-:W-:-:S05]  /*2c30*/  FMUL.FTZ R66, R175, R66 ;  /* 0x00000042af427220 */ /* 0x000fca0000410000 */
[----:B------:R-:W-:Y:S02]  /*2c40*/  F2FP.F16.F32.PACK_AB R65, R66, R65 ;  /* 0x000000414241723e */ /* 0x000fe400000000ff */
[----:B------:R-:W-:Y:S02]  /*2c50*/  PRMT R66, R193, 0x7632, R66 ;  /* 0x00007632c1427816 */ /* 0x000fe40000000042 */
[C---:B------:R-:W-:Y:S02]  /*2c60*/  PRMT R188, R65.reuse, 0x7632, R188 ;  /* 0x0000763241bc7816 */ /* 0x040fe400000000bc */
[----:B------:R-:W-:-:S07]  /*2c70*/  PRMT R67, R65, 0x7610, R67 ;  /* 0x0000761041437816 */ /* 0x000fce0000000043 */
.L_x_10629:
        /* <DEDUP_REMOVED lines=16> */
.L_x_10627:
[----:B------:R-:W-:Y:S05]  /*2d80*/  BSYNC.RECONVERGENT B1 ;  /* 0x0000000000017941 */ /* 0x000fea0003800200 */
.L_x_10626:
        /* <DEDUP_REMOVED lines=11> */
[--C-:B------:R-:W-:Y:S01]  /*2e40*/  FFMA.FTZ R184, R241, UR4, R190.reuse ;  /* 0x00000004f1b87c23 */ /* 0x100fe200080100be */
[--C-:B------:R-:W-:Y:S01]  /*2e50*/  FFMA.FTZ R185, R238, UR4, R190.reuse ;  /* 0x00000004eeb97c23 */ /* 0x100fe200080100be */
[----:B------:R-:W-:Y:S02]  /*2e60*/  HADD2.F32 R188, -RZ, R188.H0_H0 ;  /* 0x200000bcffbc7230 */ /* 0x000fe40000004100 */
[----:B------:R-:W-:Y:S01]  /*2e70*/  FFMA.FTZ R186, R237, UR4, R190 ;  /* 0x00000004edba7c23 */ /* 0x000fe200080100be */
[----:B------:R-:W-:Y:S01]  /*2e80*/  FADD.FTZ R184, R239, -R184 ;  /* 0x800000b8efb87221 */ /* 0x000fe20000010000 */
[----:B------:R-:W-:Y:S01]  /*2e90*/  FADD.FTZ R185, R236, -R185 ;  /* 0x800000b9ecb97221 */ /* 0x000fe20000010000 */
[----:B------:R-:W-:Y:S02]  /*2ea0*/  HADD2.F32 R194, -RZ, R192.H1_H1 ;  /* 0x300000c0ffc27230 */ /* 0x000fe40000004100 */
        /* <DEDUP_REMOVED lines=19> */
[----:B------:R-:W-:-:S03]  /*2fe0*/  F2FP.F16.F32.PACK_AB R193, R60, R193 ;  /* 0x000000c13cc1723e */ /* 0x000fc600000000ff */
[----:B------:R-:W-:Y:S01]  /*2ff0*/  FFMA.FTZ R196, R62, R192, R63 ;  /* 0x000000c03ec47223 */ /* 0x000fe2000001003f */
[----:B------:R-:W-:Y:S01]  /*3000*/  FMUL.FTZ R62, R167, R62 ;  /* 0x0000003ea73e7220 */ /* 0x000fe20000410000 */
[C---:B------:R-:W-:Y:S02]  /*3010*/  PRMT R60, R193.reuse, 0x7632, R60 ;  /* 0x00007632c13c7816 */ /* 0x040fe4000000003c */
[----:B------:R-:W-:Y:S02]  /*3020*/  PRMT R197, R193, 0x7610, R197 ;  /* 0x00007610c1c57816 */ /* 0x000fe400000000c5 */
[----:B------:R-:W-:-:S04]  /*3030*/  F2FP.F16.F32.PACK_AB R61, R62, R61 ;  /* 0x0000003d3e3d723e */ /* 0x000fc800000000ff */
[----:B------:R-:W-:Y:S01]  /*3040*/  PRMT R192, R61, 0x7632, R192 ;  /* 0x000076323dc07816 */ /* 0x000fe200000000c0 */
[----:B------:R-:W-:Y:S06]  /*3050*/  BRA `(.L_x_10633) ;  /* 0x0000000000847947 */ /* 0x000fec0003800000 */
.L_x_10632:
        /* <DEDUP_REMOVED lines=9> */
[----:B------:R-:W-:-:S02]  /*30f0*/  FMUL.FTZ R194, R191, UR21 ;  /* 0x00000015bfc27c20 */ /* 0x000fc40008410000 */
[----:B------:R-:W-:Y:S01]  /*3100*/  FMUL.FTZ R196, R196, UR21 ;  /* 0x00000015c4c47c20 */ /* 0x000fe20008410000 */
[----:B------:R-:W-:-:S04]  /*3110*/  FMUL.FTZ R193, R193, UR12 ;  /* 0x0000000cc1c17c20 */ /* 0x000fc80008410000 */
[----:B------:R-:W-:Y:S01]  /*3120*/  FFMA.FTZ R191, R193, R188, R60 ;  /* 0x000000bcc1bf7223 */ /* 0x000fe2000001003c */
[----:B------:R-:W-:Y:S01]  /*3130*/  FFMA.FTZ R188, R237, UR4, R190 ;  /* 0x00000004edbc7c23 */ /* 0x000fe200080100be */
[----:B------:R-:W-:Y:S01]  /*3140*/  FMUL.FTZ R60, R194, UR12 ;  /* 0x0000000cc23c7c20 */ /* 0x000fe20008410000 */
[--C-:B------:R-:W-:Y:S02]  /*3150*/  HADD2.F32 R194, -RZ, R192.reuse.H1_H1 ;  /* 0x300000c0ffc27230 */ /* 0x100fe40000004100 */
[----:B-----5:R-:W-:Y:S01]  /*3160*/  FMUL.FTZ R193, R164, R193 ;  /* 0x000000c1a4c17220 */ /* 0x020fe20000410000 */
[----:B------:R-:W-:Y:S01]  /*3170*/  FADD.FTZ R188, R235, -R188 ;  /* 0x800000bcebbc7221 */ /* 0x000fe20000010000 */
[----:B------:R-:W-:Y:S02]  /*3180*/  HADD2.F32 R192, -RZ, R192.H0_H0 ;  /* 0x200000c0ffc07230 */ /* 0x000fe40000004100 */
[----:B------:R-:W-:Y:S01]  /*3190*/  FFMA.FTZ R194, R60, R194, R61 ;  /* 0x000000c23cc27223 */ /* 0x000fe2000001003d */
[----:B------:R-:W-:Y:S01]  /*31a0*/  FMUL.FTZ R188, R188, UR21 ;  /* 0x00000015bcbc7c20 */ /* 0x000fe20008410000 */
[----:B------:R-:W-:-:S03]  /*31b0*/  FMUL.FTZ R60, R165, R60 ;  /* 0x0000003ca53c7220 */ /* 0x000fc60000410000 */
[----:B------:R-:W-:Y:S01]  /*31c0*/  FMUL.FTZ R61, R188, UR12 ;  /* 0x0000000cbc3d7c20 */ /* 0x000fe20008410000 */
[----:B------:R-:W-:Y:S01]  /*31d0*/  FMUL.FTZ R188, R196, UR12 ;  /* 0x0000000cc4bc7c20 */ /* 0x000fe20008410000 */
[----:B------:R-:W-:Y:S02]  /*31e0*/  F2FP.F16.F32.PACK_AB R193, R60, R193 ;  /* 0x000000c13cc1723e */ /* 0x000fe400000000ff */
[----:B------:R-:W-:Y:S01]  /*31f0*/  FFMA.FTZ R195, R61, R189, R62 ;  /* 0x000000bd3dc37223 */ /* 0x000fe2000001003e */
[----:B------:R-:W-:Y:S01]  /*3200*/  FFMA.FTZ R196, R188, R192, R63 ;  /* 0x000000c0bcc47223 */ /* 0x000fe2000001003f */
[----:B------:R-:W-:Y:S01]  /*3210*/  FMUL.FTZ R61, R166, R61 ;  /* 0x0000003da63d7220 */ /* 0x000fe20000410000 */
[----:B------:R-:W-:Y:S01]  /*3220*/  FMUL.FTZ R188, R167, R188 ;  /* 0x000000bca7bc7220 */ /* 0x000fe20000410000 */
[C---:B------:R-:W-:Y:S02]  /*3230*/  PRMT R60, R193.reuse, 0x7632, R60 ;  /* 0x00007632c13c7816 */ /* 0x040fe4000000003c */
[----:B------:R-:W-:-:S02]  /*3240*/  PRMT R197, R193, 0x7610, R197 ;  /* 0x00007610c1c57816 */ /* 0x000fc400000000c5 */
[----:B------:R-:W-:-:S04]  /*3250*/  F2FP.F16.F32.PACK_AB R61, R188, R61 ;  /* 0x0000003dbc3d723e */ /* 0x000fc800000000ff */
[----:B------:R-:W-:-:S07]  /*3260*/  PRMT R192, R61, 0x7632, R192 ;  /* 0x000076323dc07816 */ /* 0x000fce00000000c0 */
.L_x_10633:
        /* <DEDUP_REMOVED lines=16> */
.L_x_10631:
[----:B------:R-:W-:Y:S05]  /*3370*/  BSYNC.RECONVERGENT B1 ;  /* 0x0000000000017941 */ /* 0x000fea0003800200 */
.L_x_10630:
        /* <DEDUP_REMOVED lines=12> */
[----:B------:R-:W-:Y:S01]  /*3440*/  FFMA.FTZ R186, R226, UR4, R190 ;  /* 0x00000004e2ba7c23 */ /* 0x000fe200080100be */
[----:B------:R-:W-:Y:S02]  /*3450*/  HADD2.F32 R188, -RZ, R188.H0_H0 ;  /* 0x200000bcffbc7230 */ /* 0x000fe40000004100 */
[----:B------:R-:W-:Y:S01]  /*3460*/  FADD.FTZ R185, R232, -R185 ;  /* 0x800000b9e8b97221 */ /* 0x000fe20000010000 */
[----:B------:R-:W-:Y:S01]  /*3470*/  FADD.FTZ R186, R231, -R186 ;  /* 0x800000bae7ba7221 */ /* 0x000fe20000010000 */
[----:B------:R-:W-:Y:S02]  /*3480*/  HADD2.F32 R194, -RZ, R192.H1_H1 ;  /* 0x300000c0ffc27230 */ /* 0x000fe40000004100 */
        /* <DEDUP_REMOVED lines=25> */
[----:B------:R-:W-:-:S04]  /*3620*/  F2FP.F16.F32.PACK_AB R57, R58, R57 ;  /* 0x000000393a39723e */ /* 0x000fc800000000ff */
[----:B------:R-:W-:Y:S01]  /*3630*/  PRMT R192, R57, 0x7632, R192 ;  /* 0x0000763239c07816 */ /* 0x000fe200000000c0 */
[----:B------:R-:W-:Y:S06]  /*3640*/  BRA `(.L_x_10637) ;  /* 0x0000000000847947 */ /* 0x000fec0003800000 */
.L_x_10636:
[--C-:B------:R-:W-:Y:S01]  /*3650*/  FFMA.FTZ R191, R225, UR4, R190.reuse ;  /* 0x00000004e1bf7c23 */ /* 0x100fe200080100be */
[----:B------:R-:W-:Y:S01]  /*3660*/  FFMA.FTZ R194, R226, UR4, R190 ;  /* 0x00000004e2c27c23 */ /* 0x000fe200080100be */
[----:B------:R-:W-:Y:S02]  /*3670*/  HADD2.F32 R188, -RZ, R188.H0_H0 ;  /* 0x200000bcffbc7230 */ /* 0x000fe40000004100 */
[----:B------:R-:W-:Y:S01]  /*3680*/  FADD.FTZ R191, R232, -R191 ;  /* 0x800000bfe8bf7221 */ /* 0x000fe20000010000 */
[----:B------:R-:W-:Y:S01]  /*3690*/  FADD.FTZ R194, R231, -R194 ;  /* 0x800000c2e7c27221 */ /* 0x000fe20000010000 */
[----:B------:R-:W-:Y:S02]  /*36a0*/  HADD2.F32 R189, -RZ, R189.H0_H0 ;  /* 0x200000bdffbd7230 */ /* 0x000fe40000004100 */
[----:B------:R-:W-:Y:S01]  /*36b0*/  FMUL.FTZ R191, R191, UR21 ;  /* 0x00000015bfbf7c20 */ /* 0x000fe20008410000 */
[----:B------:R-:W-:-:S03]  /*36c0*/  FMUL.FTZ R194, R194, UR21 ;  /* 0x00000015c2c27c20 */ /* 0x000fc60008410000 */
[----:B------:R-:W-:-:S04]  /*36d0*/  FMUL.FTZ R193, R191, UR12 ;  /* 0x0000000cbfc17c20 */ /* 0x000fc80008410000 */
[----:B------:R-:W-:Y:S01]  /*36e0*/  FFMA.FTZ R191, R193, R188, R56 ;  /* 0x000000bcc1bf7223 */ /* 0x000fe20000010038 */
[----:B------:R-:W-:Y:S01]  /*36f0*/  FMUL.FTZ R56, R194, UR12 ;  /* 0x0000000cc2387c20 */ /* 0x000fe20008410000 */
[--C-:B------:R-:W-:Y:S02]  /*3700*/  HADD2.F32 R194, -RZ, R192.reuse.H1_H1 ;  /* 0x300000c0ffc27230 */ /* 0x100fe40000004100 */
[--C-:B------:R-:W-:Y:S01]  /*3710*/  FFMA.FTZ R188, R224, UR4, R190.reuse ;  /* 0x00000004e0bc7c23 */ /* 0x100fe200080100be */
[----:B------:R-:W-:Y:S02]  /*3720*/  HADD2.F32 R192, -RZ, R192.H0_H0 ;  /* 0x200000c0ffc07230 */ /* 0x000fe40000004100 */
[----:B-----5:R-:W-:Y:S01]  /*3730*/  FMUL.FTZ R193, R156, R193 ;  /* 0x000000c19cc17220 */ /* 0x020fe20000410000 */
[----:B------:R-:W-:Y:S01]  /*3740*/  FFMA.FTZ R194, R56, R194, R57 ;  /* 0x000000c238c27223 */ /* 0x000fe20000010039 */
[----:B------:R-:W-:Y:S01]  /*3750*/  FFMA.FTZ R57, R223, UR4, R190 ;  /* 0x00000004df397c23 */ /* 0x000fe200080100be */
[----:B------:R-:W-:Y:S01]  /*3760*/  FADD.FTZ R188, R229, -R188 ;  /* 0x800000bce5bc7221 */ /* 0x000fe20000010000 */
[----:B------:R-:W-:-:S02]  /*3770*/  FMUL.FTZ R56, R157, R56 ;  /* 0x000000389d387220 */ /* 0x000fc40000410000 */
[----:B------:R-:W-:Y:S01]  /*3780*/  FADD.FTZ R57, R230, -R57 ;  /* 0x80000039e6397221 */ /* 0x000fe20000010000 */
[----:B------:R-:W-:Y:S02]  /*3790*/  FMUL.FTZ R188, R188, UR21 ;  /* 0x00000015bcbc7c20 */ /* 0x000fe40008410000 */
[----:B------:R-:W-:Y:S01]  /*37a0*/  F2FP.F16.F32.PACK_AB R193, R56, R193 ;  /* 0x000000c138c1723e */ /* 0x000fe200000000ff */
[----:B------:R-:W-:Y:S01]  /*37b0*/  FMUL.FTZ R57, R57, UR21 ;  /* 0x0000001539397c20 */ /* 0x000fe20008410000 */
[----:B------:R-:W-:Y:S02]  /*37c0*/  FMUL.FTZ R188, R188, UR12 ;  /* 0x0000000cbcbc7c20 */ /* 0x000fe40008410000 */
[----:B------:R-:W-:Y:S01]  /*37d0*/  PRMT R56, R193, 0x7632, R56 ;  /* 0x00007632c1387816 */ /* 0x000fe20000000038 */
[----:B------:R-:W-:Y:S01]  /*37e0*/  FMUL.FTZ R57, R57, UR12 ;  /* 0x0000000c39397c20 */ /* 0x000fe20008410000 */
[----:B------:R-:W-:Y:S01]  /*37f0*/  FFMA.FTZ R196, R188, R192, R59 ;  /* 0x000000c0bcc47223 */ /* 0x000fe2000001003b */
[----:B------:R-:W-:Y:S01]  /*3800*/  FMUL.FTZ R188, R159, R188 ;  /* 0x000000bc9fbc7220 */ /* 0x000fe20000410000 */
[----:B------:R-:W-:Y:S01]  /*3810*/  PRMT R197, R193, 0x7610, R197 ;  /* 0x00007610c1c57816 */ /* 0x000fe200000000c5 */
[----:B------:R-:W-:Y:S01]  /*3820*/  FFMA.FTZ R195, R57, R189, R58 ;  /* 0x000000bd39c37223 */ /* 0x000fe2000001003a */
[----:B------:R-:W-:-:S05]  /*3830*/  FMUL.FTZ R57, R158, R57 ;  /* 0x000000399e397220 */ /* 0x000fca0000410000 */
[----:B------:R-:W-:-:S04]  /*3840*/  F2FP.F16.F32.PACK_AB R57, R188, R57 ;  /* 0x00000039bc39723e */ /* 0x000fc800000000ff */
[----:B------:R-:W-:-:S07]  /*3850*/  PRMT R192, R57, 0x7632, R192 ;  /* 0x0000763239c07816 */ /* 0x000fce00000000c0 */
.L_x_10637:
        /* <DEDUP_REMOVED lines=16> */
.L_x_10635:
[----:B------:R-:W-:Y:S05]  /*3960*/  BSYNC.RECONVERGENT B1 ;  /* 0x0000000000017941 */ /* 0x000fea0003800200 */
.L_x_10634:
        /* <DEDUP_REMOVED lines=45> */
.L_x_10640:
        /* <DEDUP_REMOVED lines=33> */
.L_x_10641:
        /* <DEDUP_REMOVED lines=16> */
.L_x_10639:
[----:B------:R-:W-:Y:S05]  /*3f50*/  BSYNC.RECONVERGENT B1 ;  /* 0x0000000000017941 */ /* 0x000fea0003800200 */
.L_x_10638:
        /* <DEDUP_REMOVED lines=45> */
.L_x_10644:
        /* <DEDUP_REMOVED lines=33> */
.L_x_10645:
        /* <DEDUP_REMOVED lines=16> */
.L_x_10643:
[----:B------:R-:W-:Y:S05]  /*4540*/  BSYNC.RECONVERGENT B1 ;  /* 0x0000000000017941 */ /* 0x000fea0003800200 */
.L_x_10642:
        /* <DEDUP_REMOVED lines=31> */
[----:B------:R-:W-:Y:S02]  /*4740*/  FADD.FTZ R45, R14, -R45 ;  /* 0x8000002d0e2d7221 */ /* 0x000fe40000010000 */
[----:B------:R-:W-:Y:S02]  /*4750*/  F2FP.F16.F32.PACK_AB R193, R44, R193 ;  /* 0x000000c12cc1723e */ /* 0x000fe400000000ff */
        /* <DEDUP_REMOVED lines=12> */
.L_x_10648:
        /* <DEDUP_REMOVED lines=13> */
[----:B------:R-:W-:Y:S01]  /*48f0*/  FMUL.FTZ R44, R194, UR12 ;  /* 0x0000000cc22c7c20 */ /* 0x000fe20008410000 */
[--C-:B------:R-:W-:Y:S02]  /*4900*/  HADD2.F32 R194, -RZ, R192.reuse.H1_H1 ;  /* 0x300000c0ffc27230 */ /* 0x100fe40000004100 */
[----:B------:R-:W-:Y:S01]  /*4910*/  FMUL.FTZ R188, R195, UR12 ;  /* 0x0000000cc3bc7c20 */ /* 0x000fe20008410000 */
[----:B------:R-:W-:Y:S02]  /*4920*/  HADD2.F32 R192, -RZ, R192.H0_H0 ;  /* 0x200000c0ffc07230 */ /* 0x000fe40000004100 */
[----:B-----5:R-:W-:Y:S01]  /*4930*/  FMUL.FTZ R193, R132, R193 ;  /* 0x000000c184c17220 */ /* 0x020fe20000410000 */
[----:B------:R-:W-:Y:S01]  /*4940*/  FFMA.FTZ R194, R44, R194, R45 ;  /* 0x000000c22cc27223 */ /* 0x000fe2000001002d */
[----:B------:R-:W-:Y:S01]  /*4950*/  FFMA.FTZ R45, R205, UR4, R190 ;  /* 0x00000004cd2d7c23 */ /* 0x000fe200080100be */
[----:B------:R-:W-:Y:S01]  /*4960*/  FFMA.FTZ R196, R188, R192, R47 ;  /* 0x000000c0bcc47223 */ /* 0x000fe2000001002f */
[----:B------:R-:W-:Y:S01]  /*4970*/  FMUL.FTZ R44, R133, R44 ;  /* 0x0000002c852c7220 */ /* 0x000fe20000410000 */
[----:B------:R-:W-:Y:S01]  /*4980*/  FMUL.FTZ R188, R135, R188 ;  /* 0x000000bc87bc7220 */ /* 0x000fe20000410000 */
[----:B------:R-:W-:-:S03]  /*4990*/  FADD.FTZ R45, R14, -R45 ;  /* 0x8000002d0e2d7221 */ /* 0x000fc60000010000 */
[----:B------:R-:W-:Y:S01]  /*49a0*/  F2FP.F16.F32.PACK_AB R193, R44, R193 ;  /* 0x000000c12cc1723e */ /* 0x000fe200000000ff */
[----:B------:R-:W-:-:S03]  /*49b0*/  FMUL.FTZ R45, R45, UR21 ;  /* 0x000000152d2d7c20 */ /* 0x000fc60008410000 */
[----:B------:R-:W-:Y:S01]  /*49c0*/  PRMT R44, R193, 0x7632, R44 ;  /* 0x00007632c12c7816 */ /* 0x000fe2000000002c */
[----:B------:R-:W-:Y:S01]  /*49d0*/  FMUL.FTZ R45, R45, UR12 ;  /* 0x0000000c2d2d7c20 */ /* 0x000fe20008410000 */
[----:B------:R-:W-:-:S03]  /*49e0*/  PRMT R197, R193, 0x7610, R197 ;  /* 0x00007610c1c57816 */ /* 0x000fc600000000c5 */
[----:B------:R-:W-:Y:S01]  /*49f0*/  FFMA.FTZ R195, R45, R189, R46 ;  /* 0x000000bd2dc37223 */ /* 0x000fe2000001002e */
[----:B------:R-:W-:-:S05]  /*4a00*/  FMUL.FTZ R45, R134, R45 ;  /* 0x0000002d862d7220 */ /* 0x000fca0000410000 */
[----:B------:R-:W-:-:S04]  /*4a10*/  F2FP.F16.F32.PACK_AB R45, R188, R45 ;  /* 0x0000002dbc2d723e */ /* 0x000fc800000000ff */
[----:B------:R-:W-:-:S07]  /*4a20*/  PRMT R192, R45, 0x7632, R192 ;  /* 0x000076322dc07816 */ /* 0x000fce00000000c0 */
.L_x_10649:
        /* <DEDUP_REMOVED lines=16> */
.L_x_10647:
[----:B------:R-:W-:Y:S05]  /*4b30*/  BSYNC.RECONVERGENT B1 ;  /* 0x0000000000017941 */ /* 0x000fea0003800200 */
.L_x_10646:
        /* <DEDUP_REMOVED lines=13> */
[--C-:B------:R-:W-:Y:S01]  /*4c10*/  FFMA.FTZ R186, R6, UR4, R190.reuse ;  /* 0x0000000406ba7c23 */ /* 0x100fe200080100be */
[----:B------:R-:W-:Y:S01]  /*4c20*/  FFMA.FTZ R190, R11, UR4, R190 ;  /* 0x000000040bbe7c23 */ /* 0x000fe200080100be */
[----:B------:R-:W-:Y:S01]  /*4c30*/  FADD.FTZ R184, R9, -R184 ;  /* 0x800000b809b87221 */ /* 0x000fe20000010000 */
[----:B------:R-:W-:Y:S01]  /*4c40*/  FADD.FTZ R185, R8, -R185 ;  /* 0x800000b908b97221 */ /* 0x000fe20000010000 */
[----:B------:R-:W-:Y:S02]  /*4c50*/  HADD2.F32 R188, -RZ, R188.H0_H0 ;  /* 0x200000bcffbc7230 */ /* 0x000fe40000004100 */
[----:B------:R-:W-:Y:S01]  /*4c60*/  FADD.FTZ R186, R5, -R186 ;  /* 0x800000ba05ba7221 */ /* 0x000fe20000010000 */
[----:B------:R-:W-:Y:S01]  /*4c70*/  FMUL.FTZ R184, R184, UR21 ;  /* 0x00000015b8b87c20 */ /* 0x000fe20008410000 */
[----:B------:R-:W-:Y:S01]  /*4c80*/  FMUL.FTZ R185, R185, UR21 ;  /* 0x00000015b9b97c20 */ /* 0x000fe20008410000 */
[----:B------:R-:W-:Y:S01]  /*4c90*/  FADD.FTZ R190, R7, -R190 ;  /* 0x800000be07be7221 */ /* 0x000fe20000010000 */
[----:B------:R-:W-:-:S02]  /*4ca0*/  HADD2.F32 R195, -RZ, R191.H1_H1 ;  /* 0x300000bfffc37230 */ /* 0x000fc40000004100 */
[----:B------:R-:W-:Y:S01]  /*4cb0*/  FMUL.FTZ R193, R184, UR12 ;  /* 0x0000000cb8c17c20 */ /* 0x000fe20008410000 */
[----:B------:R-:W-:Y:S01]  /*4cc0*/  FMUL.FTZ R187, R186, UR21 ;  /* 0x00000015babb7c20 */ /* 0x000fe20008410000 */
[----:B------:R-:W-:Y:S01]  /*4cd0*/  FMUL.FTZ R186, R190, UR21 ;  /* 0x00000015beba7c20 */ /* 0x000fe20008410000 */
[----:B------:R-:W-:Y:S02]  /*4ce0*/  HADD2.F32 R191, -RZ, R191.H0_H0 ;  /* 0x200000bfffbf7230 */ /* 0x000fe40000004100 */
[----:B------:R-:W-:Y:S01]  /*4cf0*/  FFMA.FTZ R194, R193, R188, R40 ;  /* 0x000000bcc1c27223 */ /* 0x000fe20000010028 */
[----:B------:R-:W-:Y:S01]  /*4d00*/  FMUL.FTZ R40, R185, UR12 ;  /* 0x0000000cb9287c20 */ /* 0x000fe20008410000 */
[----:B------:R-:W-:Y:S02]  /*4d10*/  HADD2.F32 R189, -RZ, R189.H0_H0 ;  /* 0x200000bdffbd7230 */ /* 0x000fe40000004100 */
        /* <DEDUP_REMOVED lines=9> */
[----:B------:R-:W-:-:S03]  /*4db0*/  F2FP.F16.F32.PACK_AB R40, R40, R193 ;  /* 0x000000c12828723e */ /* 0x000fc600000000ff */
[----:B------:R-:W-:Y:S02]  /*4dc0*/  F2FP.F16.F32.PACK_AB R41, R188, R41 ;  /* 0x00000029bc29723e */ /* 0x000fe400000000ff */
[C---:B------:R-:W-:Y:S02]  /*4dd0*/  PRMT R42, R40.reuse, 0x7632, R42 ;  /* 0x00007632282a7816 */ /* 0x040fe4000000002a */
[----:B------:R-:W-:Y:S02]  /*4de0*/  PRMT R191, R40, 0x7610, R191 ;  /* 0x0000761028bf7816 */ /* 0x000fe400000000bf */
[C---:B------:R-:W-:Y:S02]  /*4df0*/  PRMT R188, R41.reuse, 0x7632, R188 ;  /* 0x0000763229bc7816 */ /* 0x040fe400000000bc */
[----:B------:R-:W-:Y:S01]  /*4e00*/  PRMT R43, R41, 0x7610, R43 ;  /* 0x00007610292b7816 */ /* 0x000fe2000000002b */
[----:B------:R-:W-:Y:S06]  /*4e10*/  BRA `(.L_x_10652) ;  /* 0x0000000000887947 */ /* 0x000fec0003800000 */
.L_x_10651:
[--C-:B------:R-:W-:Y:S01]  /*4e20*/  FFMA.FTZ R192, R13, UR4, R190.reuse ;  /* 0x000000040dc07c23 */ /* 0x100fe200080100be */
[----:B------:R-:W-:Y:S01]  /*4e30*/  FFMA.FTZ R193, R10, UR4, R190 ;  /* 0x000000040ac17c23 */ /* 0x000fe200080100be */
[----:B------:R-:W-:Y:S02]  /*4e40*/  HADD2.F32 R188, -RZ, R188.H0_H0 ;  /* 0x200000bcffbc7230 */ /* 0x000fe40000004100 */
[----:B------:R-:W-:Y:S01]  /*4e50*/  FADD.FTZ R192, R9, -R192 ;  /* 0x800000c009c07221 */ /* 0x000fe20000010000 */
[----:B------:R-:W-:Y:S01]  /*4e60*/  FADD.FTZ R194, R8, -R193 ;  /* 0x800000c108c27221 */ /* 0x000fe20000010000 */
[----:B------:R-:W-:Y:S02]  /*4e70*/  HADD2.F32 R195, -RZ, R191.H1_H1 ;  /* 0x300000bfffc37230 */ /* 0x000fe40000004100 */
[----:B------:R-:W-:Y:S01]  /*4e80*/  FMUL.FTZ R192, R192, UR21 ;  /* 0x00000015c0c07c20 */ /* 0x000fe20008410000 */
[----:B------:R-:W-:Y:S02]  /*4e90*/  HADD2.F32 R189, -RZ, R189.H0_H0 ;  /* 0x200000bdffbd7230 */ /* 0x000fe40000004100 */
[----:B------:R-:W-:-:S02]  /*4ea0*/  HADD2.F32 R191, -RZ, R191.H0_H0 ;  /* 0x200000bfffbf7230 */ /* 0x000fc40000004100 */
[----:B------:R-:W-:Y:S01]  /*4eb0*/  FMUL.FTZ R193, R192, UR12 ;  /* 0x0000000cc0c17c20 */ /* 0x000fe20008410000 */
[----:B------:R-:W-:-:S03]  /*4ec0*/  FMUL.FTZ R192, R194, UR21 ;  /* 0x00000015c2c07c20 */ /* 0x000fc60008410000 */
[----:B------:R-:W-:Y:S01]  /*4ed0*/  FFMA.FTZ R194, R193, R188, R40 ;  /* 0x000000bcc1c27223 */ /* 0x000fe20000010028 */
[--C-:B------:R-:W-:Y:S01]  /*4ee0*/  FFMA.FTZ R188, R6, UR4, R190.reuse ;  /* 0x0000000406bc7c23 */ /* 0x100fe200080100be */
[----:B------:R-:W-:Y:S01]  /*4ef0*/  FFMA.FTZ R190, R11, UR4, R190 ;  /* 0x000000040bbe7c23 */ /* 0x000fe200080100be */
[----:B------:R-:W-:Y:S01]  /*4f00*/  FMUL.FTZ R40, R192, UR12 ;  /* 0x0000000cc0287c20 */ /* 0x000fe20008410000 */
[----:B-----5:R-:W-:Y:S01]  /*4f10*/  FMUL.FTZ R193, R124, R193 ;  /* 0x000000c17cc17220 */ /* 0x020fe20000410000 */
[----:B------:R-:W-:Y:S01]  /*4f20*/  FADD.FTZ R188, R5, -R188 ;  /* 0x800000bc05bc7221 */ /* 0x000fe20000010000 */
[----:B------:R-:W-:Y:S01]  /*4f30*/  FADD.FTZ R190, R7, -R190 ;  /* 0x800000be07be7221 */ /* 0x000fe20000010000 */
[----:B------:R-:W-:Y:S01]  /*4f40*/  FFMA.FTZ R195, R40, R195, R41 ;  /* 0x000000c328c37223 */ /* 0x000fe20000010029 */
[----:B------:R-:W-:Y:S01]  /*4f50*/  FMUL.FTZ R40, R125, R40 ;  /* 0x000000287d287220 */ /* 0x000fe20000410000 */
[----:B------:R-:W-:Y:S01]  /*4f60*/  FMUL.FTZ R188, R188, UR21 ;  /* 0x00000015bcbc7c20 */ /* 0x000fe20008410000 */
[----:B------:R-:W-:-:S03]  /*4f70*/  FMUL.FTZ R190, R190, UR21 ;  /* 0x00000015bebe7c20 */ /* 0x000fc60008410000 */
[----:B------:R-:W-:Y:S01]  /*4f80*/  FMUL.FTZ R188, R188, UR12 ;  /* 0x0000000cbcbc7c20 */ /* 0x000fe20008410000 */
[----:B------:R-:W-:Y:S01]  /*4f90*/  FMUL.FTZ R41, R190, UR12 ;  /* 0x0000000cbe297c20 */ /* 0x000fe20008410000 */
[----:B------:R-:W-:Y:S02]  /*4fa0*/  F2FP.F16.F32.PACK_AB R40, R40, R193 ;  /* 0x000000c12828723e */ /* 0x000fe400000000ff */
[----:B------:R-:W-:Y:S01]  /*4fb0*/  FFMA.FTZ R196, R188, R191, R43 ;  /* 0x000000bfbcc47223 */ /* 0x000fe2000001002b */
[--C-:B------:R-:W-:Y:S01]  /*4fc0*/  FFMA.FTZ R197, R41, R189, R42.reuse ;  /* 0x000000bd29c57223 */ /* 0x100fe2000001002a */
[----:B------:R-:W-:Y:S01]  /*4fd0*/  FMUL.FTZ R188, R127, R188 ;  /* 0x000000bc7fbc7220 */ /* 0x000fe20000410000 */
[----:B------:R-:W-:Y:S01]  /*4fe0*/  FMUL.FTZ R41, R126, R41 ;  /* 0x000000297e297220 */ /* 0x000fe20000410000 */
[C---:B------:R-:W-:Y:S02]  /*4ff0*/  PRMT R42, R40.reuse, 0x7632, R42 ;  /* 0x00007632282a7816 */ /* 0x040fe4000000002a */
[----:B------:R-:W-:-:S02]  /*5000*/  PRMT R191, R40, 0x7610, R191 ;  /* 0x0000761028bf7816 */ /* 0x000fc400000000bf */
[----:B------:R-:W-:-:S04]  /*5010*/  F2FP.F16.F32.PACK_AB R41, R188, R41 ;  /* 0x00000029bc29723e */ /* 0x000fc800000000ff */
[C---:B------:R-:W-:Y:S02]  /*5020*/  PRMT R188, R41.reuse, 0x7632, R188 ;  /* 0x0000763229bc7816 */ /* 0x040fe400000000bc */
[----:B------:R-:W-:-:S07]  /*5030*/  PRMT R43, R41, 0x7610, R43 ;  /* 0x00007610292b7816 */ /* 0x000fce000000002b */
.L_x_10652:
        /* <DEDUP_REMOVED lines=16> */
.L_x_10625:
        /* <DEDUP_REMOVED lines=29> */
[----:B------:R-:W-:Y:S01]  /*5310*/  F2F.F16.F32 R201, R201 ;  /* 0x000000c900c97304 */ /* 0x000fe20000200800 */
[----:B------:R-:W-:-:S07]  /*5320*/  FMUL.FTZ R199, R172, R197 ;  /* 0x000000c5acc77220 */ /* 0x000fce0000410000 */
[----:B------:R-:W1:Y:S08]  /*5330*/  F2F.F16.F32 R194, R194 ;  /* 0x000000c200c27304 */ /* 0x000e700000200800 */
[----:B------:R-:W3:Y:S01]  /*5340*/  F2F.F16.F32 R195, R200 ;  /* 0x000000c800c37304 */ /* 0x000ee20000200800 */
[----:B0-----:R-:W-:Y:S01]  /*5350*/  IMAD.WIDE.U32 R192, R0, 0x8, R192 ;  /* 0x0000000800c07825 */ /* 0x001fe200078e00c0 */
[----:B-1----:R-:W-:-:S06]  /*5360*/  PRMT R203, R194, 0x5410, R201 ;  /* 0x00005410c2cb7816 */ /* 0x002fcc00000000c9 */
[----:B------:R-:W0:Y:S01]  /*5370*/  F2F.F16.F32 R199, R199 ;  /* 0x000000c700c77304 */ /* 0x000e220000200800 */
[----:B------:R-:W-:Y:S01]  /*5380*/  IADD3 R0, PT, PT, R0, 0x100, RZ ;  /* 0x0000010000007810 */ /* 0x000fe20007ffe0ff */
[----:B---3--:R-:W-:-:S05]  /*5390*/  IMAD.WIDE.U32 R194, R195, 0x10000, RZ ;  /* 0x00010000c3c27825 */ /* 0x008fca00078e00ff */
[----:B------:R-:W-:Y:S02]  /*53a0*/  LOP3.LUT R195, R203, R195, RZ, 0xfc, !PT ;  /* 0x000000c3cbc37212 */ /* 0x000fe400078efcff */
[----:B0-----:R-:W-:-:S05]  /*53b0*/  LOP3.LUT R194, R194, R199, RZ, 0xfc, !PT ;  /* 0x000000c7c2c27212 */ /* 0x001fca00078efcff */
[----:B------:R0:W-:Y:S01]  /*53c0*/  STG.E.64 desc[UR16][R192.64], R194 ;  /* 0x000000c2c0007986 */ /* 0x0001e2000c101b10 */
[----:B--2---:R-:W-:-:S05]  /*53d0*/  HADD2.F32 R201, -RZ, R189.H0_H0 ;  /* 0x200000bdffc97230 */ /* 0x004fca0000004100 */
[----:B------:R-:W-:Y:S01]  /*53e0*/  FFMA.FTZ R66, R191, R201, R66 ;  /* 0x000000c9bf427223 */ /* 0x000fe20000010042 */
[----:B------:R-:W-:-:S05]  /*53f0*/  HADD2.F32 R191, -RZ, R188.H0_H0 ;  /* 0x200000bcffbf7230 */ /* 0x000fca0000004100 */
[----:B------:R-:W-:Y:S01]  /*5400*/  FFMA.FTZ R64, R197, R191, R64 ;  /* 0x000000bfc5407223 */ /* 0x000fe20000010040 */
[--C-:B------:R-:W-:Y:S02]  /*5410*/  SHF.R.U32.HI R191, RZ, 0x10, R189.reuse ;  /* 0x00000010ffbf7819 */ /* 0x100fe400000116bd */
[----:B------:R-:W-:-:S03]  /*5420*/  SHF.R.U64 R189, R188, 0x10, R189 ;  /* 0x00000010bcbd7819 */ /* 0x000fc600000012bd */
[----:B------:R-:W-:-:S05]  /*5430*/  HADD2.F32 R188, -RZ, R191.H0_H0 ;  /* 0x200000bfffbc7230 */ /* 0x000fca0000004100 */
[----:B------:R-:W-:Y:S01]  /*5440*/  FFMA.FTZ R67, R198, R188, R67 ;  /* 0x000000bcc6437223 */ /* 0x000fe20000010043 */
[----:B------:R-:W-:-:S05]  /*5450*/  HADD2.F32 R188, -RZ, R189.H0_H0 ;  /* 0x200000bdffbc7230 */ /* 0x000fca0000004100 */
[----:B0-----:R-:W-:-:S07]  /*5460*/  FFMA.FTZ R65, R196, R188, R65 ;  /* 0x000000bcc4417223 */ /* 0x001fce0000010041 */
.L_x_10655:
[----:B------:R-:W-:Y:S05]  /*5470*/  BSYNC.RECONVERGENT B1 ;  /* 0x0000000000017941 */ /* 0x000fea0003800200 */
.L_x_10654:
        /* <DEDUP_REMOVED lines=24> */
[----:B------:R-:W-:Y:S03]  /*5600*/  F2F.F16.F32 R194, R194 ;  /* 0x000000c200c27304 */ /* 0x000fe60000200800 */
[----:B------:R-:W-:-:S04]  /*5610*/  FMUL.FTZ R197, R197, UR12 ;  /* 0x0000000cc5c57c20 */ /* 0x000fc80008410000 */
[----:B------:R-:W-:Y:S01]  /*5620*/  FMUL.FTZ R199, R164, R197 ;  /* 0x000000c5a4c77220 */ /* 0x000fe20000410000 */
[----:B------:R-:W1:Y:S08]  /*5630*/  F2F.F16.F32 R201, R201 ;  /* 0x000000c900c97304 */ /* 0x000e700000200800 */
[----:B------:R-:W3:Y:S01]  /*5640*/  F2F.F16.F32 R195, R200 ;  /* 0x000000c800c37304 */ /* 0x000ee20000200800 */
[C---:B0-----:R-:W-:Y:S01]  /*5650*/  IMAD.WIDE.U32 R192, R0.reuse, 0x8, R192 ;  /* 0x0000000800c07825 */ /* 0x041fe200078e00c0 */
[----:B------:R-:W-:-:S06]  /*5660*/  IADD3 R0, PT, PT, R0, 0x100, RZ ;  /* 0x0000010000007810 */ /* 0x000fcc0007ffe0ff */
[----:B------:R-:W0:Y:S01]  /*5670*/  F2F.F16.F32 R199, R199 ;  /* 0x000000c700c77304 */ /* 0x000e220000200800 */
[----:B-1----:R-:W-:Y:S01]  /*5680*/  PRMT R203, R194, 0x5410, R201 ;  /* 0x00005410c2cb7816 */ /* 0x002fe200000000c9 */
        /* <DEDUP_REMOVED lines=14> */
.L_x_10657:
[----:B------:R-:W-:Y:S05]  /*5770*/  BSYNC.RECONVERGENT B1 ;  /* 0x0000000000017941 */ /* 0x000fea0003800200 */
.L_x_10656:
        /* <DEDUP_REMOVED lines=25> */
[----:B------:R-:W-:Y:S03]  /*5910*/  F2F.F16.F32 R201, R201 ;  /* 0x000000c900c97304 */ /* 0x000fe60000200800 */
[----:B------:R-:W-:-:S05]  /*5920*/  FMUL.FTZ R200, R157, R196 ;  /* 0x000000c49dc87220 */ /* 0x000fca0000410000 */
        /* <DEDUP_REMOVED lines=20> */
.L_x_10659:
[----:B------:R-:W-:Y:S05]  /*5a70*/  BSYNC.RECONVERGENT B1 ;  /* 0x0000000000017941 */ /* 0x000fea0003800200 */
.L_x_10658:
        /* <DEDUP_REMOVED lines=47> */
.L_x_10661:
[----:B------:R-:W-:Y:S05]  /*5d70*/  BSYNC.RECONVERGENT B1 ;  /* 0x0000000000017941 */ /* 0x000fea0003800200 */
.L_x_10660:
        /* <DEDUP_REMOVED lines=47> */
.L_x_10663:
[----:B------:R-:W-:Y:S05]  /*6070*/  BSYNC.RECONVERGENT B1 ;  /* 0x0000000000017941 */ /* 0x000fea0003800200 */
.L_x_10662:
        /* <DEDUP_REMOVED lines=47> */
.L_x_10665:
[----:B------:R-:W-:Y:S05]  /*6370*/  BSYNC.RECONVERGENT B1 ;  /* 0x0000000000017941 */ /* 0x000fea0003800200 */
.L_x_10664:
        /* <DEDUP_REMOVED lines=29> */
[----:B0-----:R-:W-:Y:S01]  /*6550*/  IMAD.WIDE.U32 R190, R0, 0x8, R190 ;  /* 0x0000000800be7825 */ /* 0x001fe200078e00be */
[----:B-1----:R-:W-:-:S06]  /*6560*/  PRMT R203, R192, 0x5410, R201 ;  /* 0x00005410c0cb7816 */ /* 0x002fcc00000000c9 */
[----:B------:R-:W0:Y:S01]  /*6570*/  F2F.F16.F32 R199, R198 ;  /* 0x000000c600c77304 */ /* 0x000e220000200800 */
        /* <DEDUP_REMOVED lines=8> */
[--C-:B------:R-:W-:Y:S02]  /*6600*/  SHF.R.U64 R0, R188, 0x10, R189.reuse ;  /* 0x00000010bc007819 */ /* 0x100fe400000012bd */
[----:B------:R-:W-:-:S03]  /*6610*/  SHF.R.U32.HI R188, RZ, 0x10, R189 ;  /* 0x00000010ffbc7819 */ /* 0x000fc600000116bd */
[----:B------:R-:W-:Y:S02]  /*6620*/  HADD2.F32 R0, -RZ, R0.H0_H0 ;  /* 0x20000000ff007230 */ /* 0x000fe40000004100 */
[----:B------:R-:W-:-:S03]  /*6630*/  HADD2.F32 R188, -RZ, R188.H0_H0 ;  /* 0x200000bcffbc7230 */ /* 0x000fc60000004100 */
[----:B------:R-:W-:Y:S02]  /*6640*/  FFMA.FTZ R41, R196, R0, R41 ;  /* 0x00000000c4297223 */ /* 0x000fe40000010029 */
[----:B------:R-:W-:Y:S01]  /*6650*/  FFMA.FTZ R43, R194, R188, R43 ;  /* 0x000000bcc22b7223 */ /* 0x000fe2000001002b */
[----:B0-----:R-:W-:Y:S06]  /*6660*/  BRA `(.L_x_10650) ;  /* 0x0000001400907947 */ /* 0x001fec0003800000 */
.L_x_10653:
        /* <DEDUP_REMOVED lines=26> */
[----:B------:R-:W-:Y:S01]  /*6810*/  F2F.F16.F32 R192, R192 ;  /* 0x000000c000c07304 */ /* 0x000fe20000200800 */
[----:B------:R-:W-:Y:S01]  /*6820*/  FMUL.FTZ R199, R184, UR12 ;  /* 0x0000000cb8c77c20 */ /* 0x000fe20008410000 */
[----:B------:R1:W-:Y:S01]  /*6830*/  STG.E.128 desc[UR16][R196.64], R184 ;  /* 0x000000b8c4007986 */ /* 0x0003e2000c101d10 */
[----:B------:R-:W-:-:S02]  /*6840*/  FMUL.FTZ R203, R173, R200 ;  /* 0x000000c8adcb7220 */ /* 0x000fc40000410000 */
[----:B------:R-:W-:-:S03]  /*6850*/  FMUL.FTZ R202, R172, R199 ;  /* 0x000000c7acca7220 */ /* 0x000fc60000410000 */
[----:B------:R-:W3:Y:S08]  /*6860*/  F2F.F16.F32 R251, R250 ;  /* 0x000000fa00fb7304 */ /* 0x000ef00000200800 */
[----:B------:R-:W4:Y:S01]  /*6870*/  F2F.F16.F32 R193, R203 ;  /* 0x000000cb00c17304 */ /* 0x000f220000200800 */
[----:B0-----:R-:W-:Y:S01]  /*6880*/  IMAD.WIDE.U32 R194, R0, 0x8, R194 ;  /* 0x0000000800c27825 */ /* 0x001fe200078e00c2 */
[----:B---3--:R-:W-:-:S06]  /*6890*/  PRMT R251, R192, 0x5410, R251 ;  /* 0x00005410c0fb7816 */ /* 0x008fcc00000000fb */
[----:B------:R-:W0:Y:S01]  /*68a0*/  F2F.F16.F32 R201, R202 ;  /* 0x000000ca00c97304 */ /* 0x000e220000200800 */
[----:B------:R-:W-:Y:S01]  /*68b0*/  IADD3 R0, PT, PT, R0, 0x100, RZ ;  /* 0x0000010000007810 */ /* 0x000fe20007ffe0ff */
[----:B----4-:R-:W-:-:S05]  /*68c0*/  IMAD.WIDE.U32 R192, R193, 0x10000, RZ ;  /* 0x00010000c1c07825 */ /* 0x010fca00078e00ff */
        /* <DEDUP_REMOVED lines=12> */
[----:B-1----:R-:W-:-:S07]  /*6990*/  FFMA.FTZ R65, R200, R188, R65 ;  /* 0x000000bcc8417223 */ /* 0x002fce0000010041 */
.L_x_10667:
[----:B------:R-:W-:Y:S05]  /*69a0*/  BSYNC.RECONVERGENT B1 ;  /* 0x0000000000017941 */ /* 0x000fea0003800200 */
.L_x_10666:
        /* <DEDUP_REMOVED lines=25> */
[----:B------:R-:W-:Y:S01]  /*6b40*/  F2F.F16.F32 R192, R192 ;  /* 0x000000c000c07304 */ /* 0x000fe20000200800 */
[----:B------:R-:W-:-:S02]  /*6b50*/  FMUL.FTZ R203, R165, R200 ;  /* 0x000000c8a5cb7220 */ /* 0x000fc40000410000 */
[----:B------:R-:W-:Y:S01]  /*6b60*/  FMUL.FTZ R199, R184, UR12 ;  /* 0x0000000cb8c77c20 */ /* 0x000fe20008410000 */
[----:B------:R1:W-:Y:S03]  /*6b70*/  STG.E.128 desc[UR16][R196.64], R184 ;  /* 0x000000b8c4007986 */ /* 0x0003e6000c101d10 */
[----:B------:R-:W-:Y:S01]  /*6b80*/  FMUL.FTZ R202, R164, R199 ;  /* 0x000000c7a4ca7220 */ /* 0x000fe20000410000 */
[----:B------:R-:W3:Y:S08]  /*6b90*/  F2F.F16.F32 R251, R250 ;  /* 0x000000fa00fb7304 */ /* 0x000ef00000200800 */
[----:B------:R-:W4:Y:S01]  /*6ba0*/  F2F.F16.F32 R193, R203 ;  /* 0x000000cb00c17304 */ /* 0x000f220000200800 */
[C---:B0-----:R-:W-:Y:S01]  /*6bb0*/  IMAD.WIDE.U32 R194, R0.reuse, 0x8, R194 ;  /* 0x0000000800c27825 */ /* 0x041fe200078e00c2 */
[----:B------:R-:W-:-:S02]  /*6bc0*/  IADD3 R0, PT, PT, R0, 0x100, RZ ;  /* 0x0000010000007810 */ /* 0x000fc40007ffe0ff */
[----:B---3--:R-:W-:-:S04]  /*6bd0*/  PRMT R251, R192, 0x5410, R251 ;  /* 0x00005410c0fb7816 */ /* 0x008fc800000000fb */
[----:B------:R-:W0:Y:S01]  /*6be0*/  F2F.F16.F32 R201, R202 ;  /* 0x000000ca00c97304 */ /* 0x000e220000200800 */
        /* <DEDUP_REMOVED lines=14> */
.L_x_10669:
[----:B------:R-:W-:Y:S05]  /*6cd0*/  BSYNC.RECONVERGENT B1 ;  /* 0x0000000000017941 */ /* 0x000fea0003800200 */
.L_x_10668:
        /* <DEDUP_REMOVED lines=27> */
[----:B------:R-:W-:Y:S01]  /*6e90*/  F2F.F16.F32 R192, R192 ;  /* 0x000000c000c07304 */ /* 0x000fe20000200800 */
[----:B------:R1:W-:Y:S01]  /*6ea0*/  STG.E.128 desc[UR16][R196.64], R184 ;  /* 0x000000b8c4007986 */ /* 0x0003e2000c101d10 */
[----:B------:R-:W-:-:S06]  /*6eb0*/  FMUL.FTZ R202, R156, R199 ;  /* 0x000000c79cca7220 */ /* 0x000fcc0000410000 */
[----:B------:R-:W3:Y:S08]  /*6ec0*/  F2F.F16.F32 R251, R250 ;  /* 0x000000fa00fb7304 */ /* 0x000ef00000200800 */
[----:B------:R-:W4:Y:S01]  /*6ed0*/  F2F.F16.F32 R193, R203 ;  /* 0x000000cb00c17304 */ /* 0x000f220000200800 */
[C---:B0-----:R-:W-:Y:S01]  /*6ee0*/  IMAD.WIDE.U32 R194, R0.reuse, 0x8, R194 ;  /* 0x0000000800c27825 */ /* 0x041fe200078e00c2 */
[----:B------:R-:W-:-:S06]  /*6ef0*/  IADD3 R0, PT, PT, R0, 0x100, RZ ;  /* 0x0000010000007810 */ /* 0x000fcc0007ffe0ff */
[----:B------:R-:W0:Y:S01]  /*6f00*/  F2F.F16.F32 R201, R202 ;  /* 0x000000ca00c97304 */ /* 0x000e220000200800 */
[----:B---3--:R-:W-:Y:S01]  /*6f10*/  PRMT R251, R192, 0x5410, R251 ;  /* 0x00005410c0fb7816 */ /* 0x008fe200000000fb */
        /* <DEDUP_REMOVED lines=14> */
.L_x_10671:
[----:B------:R-:W-:Y:S05]  /*7000*/  BSYNC.RECONVERGENT B1 ;  /* 0x0000000000017941 */ /* 0x000fea0003800200 */
.L_x_10670:
        /* <DEDUP_REMOVED lines=50> */
.L_x_10673:
[----:B------:R-:W-:Y:S05]  /*7330*/  BSYNC.RECONVERGENT B1 ;  /* 0x0000000000017941 */ /* 0x000fea0003800200 */
.L_x_10672:
        /* <DEDUP_REMOVED lines=50> */
.L_x_10675:
[----:B------:R-:W-:Y:S05]  /*7660*/  BSYNC.RECONVERGENT B1 ;  /* 0x0000000000017941 */ /* 0x000fea0003800200 */
.L_x_10674:
        /* <DEDUP_REMOVED lines=24> */
[----:B------:R-:W-:Y:S01]  /*77f0*/  F2F.F16.F32 R192, R192 ;  /* 0x000000c000c07304 */ /* 0x000fe20000200800 */
[----:B------:R-:W-:Y:S01]  /*7800*/  FMUL.FTZ R250, R135, R198 ;  /* 0x000000c687fa7220 */ /* 0x000fe20000410000 */
[----:B------:R-:W-:Y:S01]  /*7810*/  FMUL.FTZ R199, R184, UR12 ;  /* 0x0000000cb8c77c20 */ /* 0x000fe20008410000 */
[----:B------:R-:W-:Y:S01]  /*7820*/  FMUL.FTZ R203, R133, R200 ;  /* 0x000000c885cb7220 */ /* 0x000fe20000410000 */
[----:B------:R1:W-:Y:S02]  /*7830*/  STG.E.128 desc[UR16][R196.64], R184 ;  /* 0x000000b8c4007986 */ /* 0x0003e4000c101d10 */
[----:B------:R-:W-:-:S02]  /*7840*/  FMUL.FTZ R202, R132, R199 ;  /* 0x000000c784ca7220 */ /* 0x000fc40000410000 */
        /* <DEDUP_REMOVED lines=20> */
.L_x_10677:
[----:B------:R-:W-:Y:S05]  /*7990*/  BSYNC.RECONVERGENT B1 ;  /* 0x0000000000017941 */ /* 0x000fea0003800200 */
.L_x_10676:
        /* <DEDUP_REMOVED lines=18> */
[----:B------:R1:W-:Y:S01]  /*7ac0*/  F2F.F16.F32 R191, R194 ;  /* 0x000000c200bf7304 */ /* 0x0003e20000200800 */
[----:B------:R-:W-:Y:S01]  /*7ad0*/  FMUL.FTZ R203, R126, R197 ;  /* 0x000000c57ecb7220 */ /* 0x000fe20000410000 */
[----:B0-----:R-:W-:Y:S01]  /*7ae0*/  FFMA.FTZ R185, R192, UR21, R181 ;  /* 0x00000015c0b97c23 */ /* 0x001fe200080100b5 */
[----:B------:R-:W-:-:S02]  /*7af0*/  FFMA.FTZ R184, R193, UR21, R180 ;  /* 0x00000015c1b87c23 */ /* 0x000fc400080100b4 */
[----:B------:R-:W0:Y:S01]  /*7b00*/  LDC.64 R192, c[0x0][0x468] ;  /* 0x00011a00ffc07b82 */ /* 0x000e220000000a00 */
[----:B------:R-:W-:Y:S01]  /*7b10*/  FMUL.FTZ R198, R185, UR12 ;  /* 0x0000000cb9c67c20 */ /* 0x000fe20008410000 */
[----:B------:R-:W-:Y:S01]  /*7b20*/  FMUL.FTZ R199, R184, UR12 ;  /* 0x0000000cb8c77c20 */ /* 0x000fe20008410000 */
[----:B------:R-:W3:Y:S02]  /*7b30*/  F2F.F16.F32 R250, R203 ;  /* 0x000000cb00fa7304 */ /* 0x000ee40000200800 */
[----:B------:R-:W-:Y:S01]  /*7b40*/  FMUL.FTZ R202, R125, R198 ;  /* 0x000000c67dca7220 */ /* 0x000fe20000410000 */
[----:B------:R-:W-:Y:S02]  /*7b50*/  FMUL.FTZ R200, R124, R199 ;  /* 0x000000c77cc87220 */ /* 0x000fe40000410000 */
[----:B-1----:R-:W1:Y:S03]  /*7b60*/  LDC.64 R194, c[0x0][0x478] ;  /* 0x00011e00ffc27b82 */ /* 0x002e660000000a00 */
[----:B------:R-:W4:Y:S01]  /*7b70*/  F2F.F16.F32 R190, R202 ;  /* 0x000000ca00be7304 */ /* 0x000f220000200800 */
[----:B---3--:R-:W-:-:S07]  /*7b80*/  PRMT R251, R250, 0x5410, R191 ;  /* 0x00005410fafb7816 */ /* 0x008fce00000000bf */
[----:B------:R-:W3:Y:S01]  /*7b90*/  F2F.F16.F32 R201, R200 ;  /* 0x000000c800c97304 */ /* 0x000ee20000200800 */
[----:B0-----:R-:W-:-:S04]  /*7ba0*/  IMAD.WIDE.U32 R192, R0, 0x8, R192 ;  /* 0x0000000800c07825 */ /* 0x001fc800078e00c0 */
[----:B----4-:R-:W-:-:S04]  /*7bb0*/  IMAD.WIDE.U32 R190, R190, 0x10000, RZ ;  /* 0x00010000bebe7825 */ /* 0x010fc800078e00ff */
[----:B-1----:R-:W-:Y:S01]  /*7bc0*/  IMAD.WIDE.U32 R194, R0, 0x10, R194 ;  /* 0x0000001000c27825 */ /* 0x002fe200078e00c2 */
[----:B------:R-:W-:Y:S02]  /*7bd0*/  LOP3.LUT R191, R251, R191, RZ, 0xfc, !PT ;  /* 0x000000bffbbf7212 */ /* 0x000fe400078efcff */
[----:B---3--:R-:W-:Y:S02]  /*7be0*/  LOP3.LUT R190, R190, R201, RZ, 0xfc, !PT ;  /* 0x000000c9bebe7212 */ /* 0x008fe400078efcff */
[----:B------:R0:W-:Y:S04]  /*7bf0*/  STG.E.128 desc[UR16][R194.64], R184 ;  /* 0x000000b8c2007986 */ /* 0x0001e8000c101d10 */
        /* <DEDUP_REMOVED lines=10> */
[----:B0-----:R-:W-:-:S07]  /*7ca0*/  FFMA.FTZ R43, R196, R188, R43 ;  /* 0x000000bcc42b7223 */ /* 0x001fce000001002b */
.L_x_10650:
[----:B------:R-:W-:Y:S05]  /*7cb0*/  BSYNC.RECONVERGENT B0 ;  /* 0x0000000000007941 */ /* 0x000fea0003800200 */
.L_x_10624:
[----:B------:R-:W-:Y:S02]  /*7cc0*/  UIADD3 UR7, UPT, UPT, UR7, UR24, URZ ;  /* 0x0000001807077290 */ /* 0x000fe4000fffe0ff */
[----:B------:R-:W-:Y:S02]  /*7cd0*/  UPLOP3.LUT UP2, UPT, UPT, UPT, UP2, 0x40, 0x4 ;  /* 0x000000000004789c */ /* 0x000fe40003f4e820 */
[----:B------:R-:W-:-:S09]  /*7ce0*/  UISETP.GE.AND UP1, UPT, UR7, UR25, UPT ;  /* 0x000000190700728c */ /* 0x000fd2000bf26270 */
[----:B------:R-:W-:Y:S05]  /*7cf0*/  BRA.U !UP1, `(.L_x_10678) ;  /* 0xffffff8d09587547 */ /* 0x000fea000b83ffff */
.L_x_10607:
        /* <DEDUP_REMOVED lines=17> */
.L_x_10680:
[----:B------:R-:W-:Y:S05]  /*7e10*/  BSYNC.RECONVERGENT B0 ;  /* 0x0000000000007941 */ /* 0x000fea0003800200 */
.L_x_10679:
        /* <DEDUP_REMOVED lines=12> */
.L_x_10682:
[----:B------:R-:W-:Y:S05]  /*7ee0*/  BSYNC.RECONVERGENT B0 ;  /* 0x0000000000007941 */ /* 0x000fea0003800200 */
.L_x_10681:
        /* <DEDUP_REMOVED lines=12> */
.L_x_10684:
[----:B------:R-:W-:Y:S05]  /*7fb0*/  BSYNC.RECONVERGENT B0 ;  /* 0x0000000000007941 */ /* 0x000fea0003800200 */
.L_x_10683:
        /* <DEDUP_REMOVED lines=12> */
.L_x_10686:
[----:B------:R-:W-:Y:S05]  /*8080*/  BSYNC.RECONVERGENT B0 ;  /* 0x0000000000007941 */ /* 0x000fea0003800200 */
.L_x_10685:
        /* <DEDUP_REMOVED lines=12> */
.L_x_10688:
[----:B------:R-:W-:Y:S05]  /*8150*/  BSYNC.RECONVERGENT B0 ;  /* 0x0000000000007941 */ /* 0x000fea0003800200 */
.L_x_10687:
        /* <DEDUP_REMOVED lines=12> */
.L_x_10690:
[----:B------:R-:W-:Y:S05]  /*8220*/  BSYNC.RECONVERGENT B0 ;  /* 0x0000000000007941 */ /* 0x000fea0003800200 */
.L_x_10689:
        /* <DEDUP_REMOVED lines=12> */
.L_x_10691:
        /* <DEDUP_REMOVED lines=9> */
.L_x_14430:


//--------------------- .text._ZN10layer_norm13ln_bwd_kernelINS_13Kernel_traitsIf6__halffS2_fjLj7168ELj1ELj1ELj8ELj8ENS_18Kernel_traits_baseILj7168EfS2_fS2_fjLj256EEEEELb0ELb1ELb0ELb1EEEvNS_9BwdParamsE --------------------------
	.section	.text._ZN10layer_norm13ln_bwd_kernelINS_13Kernel_traitsIf6__halffS2_fjLj7168ELj1ELj1ELj8ELj8ENS_18Kernel_traits_baseILj7168EfS2_fS2_fjLj256EEEEELb0ELb1ELb0ELb1EEEvNS_9BwdParamsE,"ax",@progbits
	.align	128
        .global         _ZN10layer_norm13ln_bwd_kernelINS_13Kernel_traitsIf6__halffS2_fjLj7168ELj1ELj1ELj8ELj8ENS_18Kernel_traits_baseILj7168EfS2_fS2_fjLj256EEEEELb0ELb1ELb0ELb1EEEvNS_9BwdParamsE
        .type           _ZN10layer_norm13ln_bwd_kernelINS_13Kernel_traitsIf6__halffS2_fjLj7168ELj1ELj1ELj8ELj8ENS_18Kernel_traits_baseILj7168EfS2_fS2_fjLj256EEEEELb0ELb1ELb0ELb1EEEvNS_9BwdParamsE,@function
        .size           _ZN10layer_norm13ln_bwd_kernelINS_13Kernel_traitsIf6__halffS2_fjLj7168ELj1ELj1ELj8ELj8ENS_18Kernel_traits_baseILj7168EfS2_fS2_fjLj256EEEEELb0ELb1ELb0ELb1EEEvNS_9BwdParamsE,(.L_x_14431 - _ZN10layer_norm13ln_bwd_kernelINS_13Kernel_traitsIf6__halffS2_fjLj7168ELj1ELj1ELj8ELj8ENS_18Kernel_traits_baseILj7168EfS2_fS2_fjLj256EEEEELb0ELb1ELb0ELb1EEEvNS_9BwdParamsE)
        .other          _ZN10layer_norm13ln_bwd_kernelINS_13Kernel_traitsIf6__halffS2_fjLj7168ELj1ELj1ELj8ELj8ENS_18Kernel_traits_baseILj7168EfS2_fS2_fjLj256EEEEELb0ELb1ELb0ELb1EEEvNS_9BwdParamsE,@"STO_CUDA_ENTRY STV_DEFAULT"
_ZN10layer_norm13ln_bwd_kernelINS_13Kernel_traitsIf6__halffS2_fjLj7168ELj1ELj1ELj8ELj8ENS_18Kernel_traits_baseILj7168EfS2_fS2_fjLj256EEEEELb0ELb1ELb0ELb1EEEvNS_9BwdParamsE:
.text._ZN10layer_norm13ln_bwd_kernelINS_13Kernel_traitsIf6__halffS2_fjLj7168ELj1ELj1ELj8ELj8ENS_18Kernel_traits_baseILj7168EfS2_fS2_fjLj256EEEEELb0ELb1ELb0ELb1EEEvNS_9BwdParamsE:
        /* <DEDUP_REMOVED lines=122> */
.L_x_10699:
        /* <DEDUP_REMOVED lines=9> */
[----:B------:R-:W-:-:S04]  /*0830*/  MOV R121, UR8 ;  /* 0x0000000800797c02 */ /* 0x000fc80008000f00 */
[----:B------:R-:W-:Y:S01]  /*0840*/  LEA.HI.SX32 R216, R121, R142, 0x1e ;  /* 0x0000008e79d87211 */ /* 0x000fe200078ff2ff */
[----:B--2---:R-:W-:Y:S01]  /*0850*/  @UP0 UIMAD.WIDE UR4, UR6, 0x2, UR4 ;  /* 0x00000002060408a5 */ /* 0x004fe2000f8e0204 */
[----:B------:R-:W-:Y:S02]  /*0860*/  MOV R121, UR11 ;  /* 0x0000000b00797c02 */ /* 0x000fe40008000f00 */
[C---:B------:R-:W-:Y:S02]  /*0870*/  IADD3 R205, PT, PT, R216.reuse, 0x200, RZ ;  /* 0x00000200d8cd7810 */ /* 0x040fe40007ffe0ff */
[C---:B------:R-:W-:Y:S02]  /*0880*/  IADD3 R203, PT, PT, R216.reuse, 0x300, RZ ;  /* 0x00000300d8cb7810 */ /* 0x040fe40007ffe0ff */
[C---:B------:R-:W-:Y:S02]  /*0890*/  IADD3 R199, PT, PT, R216.reuse, 0x400, RZ ;  /* 0x00000400d8c77810 */ /* 0x040fe40007ffe0ff */
[C---:B------:R-:W-:Y:S01]  /*08a0*/  IADD3 R198, PT, PT, R216.reuse, 0x500, RZ ;  /* 0x00000500d8c67810 */ /* 0x040fe20007ffe0ff */
[----:B0-----:R-:W-:Y:S01]  /*08b0*/  IMAD.WIDE.U32 R214, R216, 0x8, R230 ;  /* 0x00000008d8d67825 */ /* 0x001fe200078e00e6 */
[----:B------:R0:W2:Y:S01]  /*08c0*/  LDG.E R202, desc[UR16][R120.64] ;  /* 0x0000001078ca7981 */ /* 0x0000a2000c1e1900 */
[----:B------:R-:W-:-:S02]  /*08d0*/  MOV R122, UR4 ;  /* 0x00000004007a7c02 */ /* 0x000fc40008000f00 */
[--C-:B------:R-:W-:Y:S01]  /*08e0*/  IMAD.WIDE.U32 R210, R205, 0x8, R230.reuse ;  /* 0x00000008cdd27825 */ /* 0x100fe200078e00e6 */
[----:B------:R-:W-:Y:S01]  /*08f0*/  MOV R123, UR5 ;  /* 0x00000005007b7c02 */ /* 0x000fe20008000f00 */
        /* <DEDUP_REMOVED lines=8> */
[----:B------:R-:W-:-:S03]  /*0980*/  UIMAD.WIDE UR4, UR6, 0x4, UR12 ;  /* 0x00000004060478a5 */ /* 0x000fc6000f8e020c */
[----:B------:R-:W4:Y:S01]  /*0990*/  @P1 LDG.E.U16 R204, desc[UR16][R122.64] ;  /* 0x000000107acc1981 */ /* 0x000f22000c1e1500 */
[----:B------:R-:W-:Y:S02]  /*09a0*/  IADD3 R206, PT, PT, R216, 0x100, RZ ;  /* 0x00000100d8ce7810 */ /* 0x000fe40007ffe0ff */
[----:B------:R-:W-:Y:S02]  /*09b0*/  MOV R138, UR4 ;  /* 0x00000004008a7c02 */ /* 0x000fe40008000f00 */
[----:B------:R-:W-:Y:S01]  /*09c0*/  MOV R139, UR5 ;  /* 0x00000005008b7c02 */ /* 0x000fe20008000f00 */
[----:B------:R-:W-:Y:S01]  /*09d0*/  IMAD.WIDE.U32 R212, R206, 0x8, R230 ;  /* 0x00000008ced47825 */ /* 0x000fe200078e00e6 */
[----:B------:R-:W-:-:S03]  /*09e0*/  IADD3 R196, PT, PT, R216, 0x600, RZ ;  /* 0x00000600d8c47810 */ /* 0x000fc60007ffe0ff */
[--C-:B---3--:R-:W-:Y:S01]  /*09f0*/  IMAD.WIDE.U32 R124, R206, 0x10, R144.reuse ;  /* 0x00000010ce7c7825 */ /* 0x108fe200078e0090 */
[----:B------:R-:W3:Y:S03]  /*0a00*/  LDG.E R229, desc[UR16][R138.64] ;  /* 0x000000108ae57981 */ /* 0x000ee6000c1e1900 */
[--C-:B------:R-:W-:Y:S01]  /*0a10*/  IMAD.WIDE.U32 R132, R203, 0x10, R144.reuse ;  /* 0x00000010cb847825 */ /* 0x100fe200078e0090 */
[----:B------:R-:W3:Y:S03]  /*0a20*/  LDG.E.64 R212, desc[UR16][R212.64] ;  /* 0x00000010d4d47981 */ /* 0x000ee6000c1e1b00 */
[----:B0-----:R-:W-:Y:S01]  /*0a30*/  IMAD.WIDE.U32 R120, R216, 0x10, R144 ;  /* 0x00000010d8787825 */ /* 0x001fe200078e0090 */
[----:B------:R-:W3:Y:S03]  /*0a40*/  LDG.E.128 R124, desc[UR16][R124.64] ;  /* 0x000000107c7c7981 */ /* 0x000ee6000c1e1d00 */
        /* <DEDUP_REMOVED lines=19> */
[----:B-----5:R4:W5:Y:S07]  /*0b80*/  @P0 LDG.E.128 R92, desc[UR16][R218.64] ;  /* 0x00000010da5c0981 */ /* 0x02096e000c1e1d00 */
[----:B------:R-:W0:Y:S01]  /*0b90*/  @P0 LDC.64 R240, c[0x0][0x438] ;  /* 0x00010e00fff00b82 */ /* 0x000e220000000a00 */
[----:B-1----:R-:W-:-:S05]  /*0ba0*/  @P0 IMAD.WIDE.U32 R242, R206, 0x10, R242 ;  /* 0x00000010cef20825 */ /* 0x002fca00078e00f2 */
[----:B------:R1:W5:Y:S01]  /*0bb0*/  @P0 LDG.E.128 R96, desc[UR16][R242.64] ;  /* 0x00000010f2600981 */ /* 0x000362000c1e1d00 */
[----:B------:R-:W-:Y:S01]  /*0bc0*/  @P0 IMAD.WIDE.U32 R238, R203, 0x10, R238 ;  /* 0x00000010cbee0825 */ /* 0x000fe200078e00ee */
[----:B------:R-:W1:Y:S04]  /*0bd0*/  @P0 LDC.64 R234, c[0x0][0x438] ;  /* 0x00010e00ffea0b82 */ /* 0x000e680000000a00 */
[----:B------:R3:W5:Y:S01]  /*0be0*/  @P0 LDG.E.128 R104, desc[UR16][R238.64] ;  /* 0x00000010ee680981 */ /* 0x000762000c1e1d00 */
[----:B0-----:R-:W-:-:S05]  /*0bf0*/  @P0 IMAD.WIDE.U32 R236, R199, 0x10, R236 ;  /* 0x00000010c7ec0825 */ /* 0x001fca00078e00ec */
[----:B------:R0:W5:Y:S01]  /*0c00*/  @P0 LDG.E.128 R108, desc[UR16][R236.64] ;  /* 0x00000010ec6c0981 */ /* 0x000162000c1e1d00 */
[----:B------:R-:W-:-:S05]  /*0c10*/  @P0 IMAD.WIDE.U32 R240, R205, 0x10, R240 ;  /* 0x00000010cdf00825 */ /* 0x000fca00078e00f0 */
[----:B------:R-:W5:Y:S01]  /*0c20*/  @P0 LDG.E.128 R100, desc[UR16][R240.64] ;  /* 0x00000010f0640981 */ /* 0x000f62000c1e1d00 */
[----:B-1----:R-:W-:-:S05]  /*0c30*/  @P0 IMAD.WIDE.U32 R234, R198, 0x10, R234 ;  /* 0x00000010c6ea0825 */ /* 0x002fca00078e00ea */
        /* <DEDUP_REMOVED lines=17> */
[----:B------:R-:W1:Y:S01]  /*0d50*/  @P0 LDC.64 R232, c[0x0][0x438] ;  /* 0x00010e00ffe80b82 */ /* 0x000e620000000a00 */
[----:B------:R-:W-:-:S05]  /*0d60*/  @P1 HADD2.F32 R204, -RZ, R204.H0_H0 ;  /* 0x200000ccffcc1230 */ /* 0x000fca0000004100 */
[----:B------:R-:W-:Y:S02]  /*0d70*/  @P1 R2UR UR4, R204 ;  /* 0x00000000cc0412ca */ /* 0x000fe400000e0000 */
[----:B------:R-:W-:Y:S01]  /*0d80*/  ISETP.NE.AND P1, PT, RZ, UR18, PT ;  /* 0x00000012ff007c0c */ /* 0x000fe2000bf25270 */
[----:B------:R-:W-:-:S03]  /*0d90*/  HADD2.F32 R228, -RZ, R228.H0_H0 ;  /* 0x200000e4ffe47230 */ /* 0x000fc60000004100 */
[----:B---3--:R-:W-:Y:S02]  /*0da0*/  FSEL R229, R229, RZ, !P1 ;  /* 0x000000ffe5e57208 */ /* 0x008fe40004800000 */
[----:B------:R-:W-:Y:S01]  /*0db0*/  MOV R223, R213 ;  /* 0x000000d500df7202 */ /* 0x000fe20000000f00 */
[----:B------:R-:W-:Y:S02]  /*0dc0*/  HADD2.F32 R226, -RZ, R226.H0_H0 ;  /* 0x200000e2ffe27230 */ /* 0x000fe40000004100 */
[C---:B------:R-:W-:Y:S01]  /*0dd0*/  FADD.FTZ R125, -R229.reuse, R125 ;  /* 0x0000007de57d7221 */ /* 0x040fe20000010100 */
[----:B------:R-:W-:Y:S01]  /*0de0*/  FADD.FTZ R132, -R229, R132 ;  /* 0x00000084e5847221 */ /* 0x000fe20000010100 */
[----:B------:R-:W-:Y:S02]  /*0df0*/  FMUL.FTZ R242, R88, R228 ;  /* 0x000000e458f27220 */ /* 0x000fe40000410000 */
[----:B------:R-:W-:Y:S01]  /*0e00*/  FMUL.FTZ R239, R125, UR10 ;  /* 0x0000000a7def7c20 */ /* 0x000fe20008410000 */
[----:B-1----:R-:W-:Y:S01]  /*0e10*/  @P0 IMAD.WIDE.U32 R232, R196, 0x10, R232 ;  /* 0x00000010c4e80825 */ /* 0x002fe200078e00e8 */
[----:B------:R-:W-:-:S03]  /*0e20*/  MOV R222, R212 ;  /* 0x000000d400de7202 */ /* 0x000fc60000000f00 */
[C---:B------:R-:W-:Y:S01]  /*0e30*/  FADD.FTZ R243, -R229.reuse, R123 ;  /* 0x0000007be5f37221 */ /* 0x040fe20000010100 */
[----:B------:R-:W-:Y:S01]  /*0e40*/  SHF.R.U64 R221, R212, 0x10, R213 ;  /* 0x00000010d4dd7819 */ /* 0x000fe200000012d5 */
[----:B------:R-:W-:Y:S01]  /*0e50*/  HADD2.F32 R125, -RZ, R223.H0_H0 ;  /* 0x200000dfff7d7230 */ /* 0x000fe20000004100 */
[----:B------:R1:W5:Y:S01]  /*0e60*/  @P0 LDG.E.128 R116, desc[UR16][R232.64] ;  /* 0x00000010e8740981 */ /* 0x000362000c1e1d00 */
[----:B------:R-:W-:Y:S02]  /*0e70*/  HADD2.F32 R227, -RZ, R227.H0_H0 ;  /* 0x200000e3ffe37230 */ /* 0x000fe40000004100 */
[----:B------:R-:W-:Y:S01]  /*0e80*/  FMUL.FTZ R223, R132, UR10 ;  /* 0x0000000a84df7c20 */ /* 0x000fe20008410000 */
[----:B------:R-:W-:Y:S01]  /*0e90*/  MOV R212, R200 ;  /* 0x000000c800d47202 */ /* 0x000fe20000000f00 */
[----:B------:R-:W-:Y:S01]  /*0ea0*/  FADD.FTZ R132, RZ, R242 ;  /* 0x000000f2ff847221 */ /* 0x000fe20000010000 */
[----:B------:R-:W-:Y:S01]  /*0eb0*/  MOV R200, R230 ;  /* 0x000000e600c87202 */ /* 0x000fe20000000f00 */
[----:B0-----:R-:W-:Y:S01]  /*0ec0*/  FADD.FTZ R237, -R229, R126 ;  /* 0x0000007ee5ed7221 */ /* 0x001fe20000010100 */
[----:B------:R-:W-:Y:S01]  /*0ed0*/  SHF.R.U64 R244, R230, 0x10, R231 ;  /* 0x00000010e6f47819 */ /* 0x000fe200000012e7 */
[----:B------:R-:W-:-:S02]  /*0ee0*/  HADD2.F32 R230, -RZ, R225.H0_H0 ;  /* 0x200000e1ffe67230 */ /* 0x000fc40000004100 */
[----:B-1----:R-:W-:Y:S01]  /*0ef0*/  FMUL.FTZ R233, R89, R226 ;  /* 0x000000e259e97220 */ /* 0x002fe20000410000 */
[----:B------:R-:W-:Y:S01]  /*0f00*/  FADD.FTZ R126, -R229, R145 ;  /* 0x00000091e57e7221 */ /* 0x000fe20000010100 */
[----:B------:R-:W-:Y:S01]  /*0f10*/  FMUL.FTZ R243, R243, UR10 ;  /* 0x0000000af3f37c20 */ /* 0x000fe20008410000 */
[----:B------:R-:W-:Y:S01]  /*0f20*/  SHF.R.U32.HI R224, RZ, 0x10, R213 ;  /* 0x00000010ffe07819 */ /* 0x000fe200000116d5 */
[----:B------:R-:W-:Y:S01]  /*0f30*/  FMUL.FTZ R232, R90, R227 ;  /* 0x000000e35ae87220 */ /* 0x000fe20000410000 */
[----:B------:R-:W-:Y:S01]  /*0f40*/  MOV R217, R211 ;  /* 0x000000d300d97202 */ /* 0x000fe20000000f00 */
[----:B------:R-:W-:Y:S01]  /*0f50*/  FADD.FTZ R145, R233, R132 ;  /* 0x00000084e9917221 */ /* 0x000fe20000010000 */
[----:B------:R-:W-:Y:S02]  /*0f60*/  SHF.R.U32.HI R219, RZ, 0x10, R211 ;  /* 0x00000010ffdb7819 */ /* 0x000fe400000116d3 */
[----:B------:R-:W-:Y:S02]  /*0f70*/  MOV R213, R209 ;  /* 0x000000d100d57202 */ /* 0x000fe40000000f00 */
[----:B------:R-:W-:Y:S01]  /*0f80*/  SHF.R.U32.HI R211, RZ, 0x10, R209 ;  /* 0x00000010ffd37819 */ /* 0x000fe200000116d1 */
[----:B------:R-:W-:Y:S01]  /*0f90*/  FADD.FTZ R209, -R229, R141 ;  /* 0x0000008de5d17221 */ /* 0x000fe20000010100 */
[----:B------:R-:W-:Y:S01]  /*0fa0*/  FFMA.FTZ R162, R243, R230, R162 ;  /* 0x000000e6f3a27223 */ /* 0x000fe200000100a2 */
[----:B------:R-:W-:Y:S01]  /*0fb0*/  FADD.FTZ R161, R230, R161 ;  /* 0x000000a1e6a17221 */ /* 0x000fe20000010000 */
[----:B------:R-:W-:-:S02]  /*0fc0*/  HADD2.F32 R141, -RZ, R222.H0_H0 ;  /* 0x200000deff8d7230 */ /* 0x000fc40000004100 */
[----:B------:R-:W-:Y:S01]  /*0fd0*/  FMUL.FTZ R230, R91, R230 ;  /* 0x000000e65be67220 */ /* 0x000fe20000410000 */
[----:B------:R-:W-:Y:S01]  /*0fe0*/  FADD.FTZ R145, R232, R145 ;  /* 0x00000091e8917221 */ /* 0x000fe20000010000 */
[----:B------:R-:W-:Y:S02]  /*0ff0*/  HADD2.F32 R238, -RZ, R221.H0_H0 ;  /* 0x200000ddffee7230 */ /* 0x000fe40000004100 */
[----:B------:R-:W-:Y:S01]  /*1000*/  FMUL.FTZ R240, R84, R141 ;  /* 0x0000008d54f07220 */ /* 0x000fe20000410000 */
[----:B------:R-:W-:Y:S01]  /*1010*/  FADD.FTZ R145, R230, R145 ;  /* 0x00000091e6917221 */ /* 0x000fe20000010000 */
[----:B------:R-:W-:Y:S01]  /*1020*/  MOV R249, R231 ;  /* 0x000000e700f97202 */ /* 0x000fe20000000f00 */
[-C--:B------:R-:W-:Y:S01]  /*1030*/  FFMA.FTZ R159, R239, R238.reuse, R159 ;  /* 0x000000eeef9f7223 */ /* 0x080fe2000001009f */
[----:B------:R-:W-:Y:S01]  /*1040*/  SHF.R.U32.HI R204, RZ, 0x10, R231 ;  /* 0x00000010ffcc7819 */ /* 0x000fe200000116e7 */
[----:B------:R-:W-:Y:S01]  /*1050*/  FADD.FTZ R231, -R229, R120 ;  /* 0x00000078e5e77221 */ /* 0x000fe20000010100 */
[----:B------:R-:W-:Y:S01]  /*1060*/  FADD.FTZ R23, R238, R23 ;  /* 0x00000017ee177221 */ /* 0x000fe20000010000 */
[----:B------:R-:W-:Y:S01]  /*1070*/  FMUL.FTZ R238, R85, R238 ;  /* 0x000000ee55ee7220 */ /* 0x000fe20000410000 */
[----:B------:R-:W-:Y:S01]  /*1080*/  FADD.FTZ R145, R240, R145 ;  /* 0x00000091f0917221 */ /* 0x000fe20000010000 */
[C---:B------:R-:W-:Y:S01]  /*1090*/  FADD.FTZ R247, -R229.reuse, R121 ;  /* 0x00000079e5f77221 */ /* 0x040fe20000010100 */
[C---:B------:R-:W-:Y:S01]  /*10a0*/  FADD.FTZ R245, -R229.reuse, R122 ;  /* 0x0000007ae5f57221 */ /* 0x040fe20000010100 */
[----:B------:R-:W-:Y:S01]  /*10b0*/  FADD.FTZ R130, -R229, R130 ;  /* 0x00000082e5827221 */ /* 0x000fe20000010100 */
[----:B------:R-:W-:Y:S01]  /*10c0*/  FMUL.FTZ R231, R231, UR10 ;  /* 0x0000000ae7e77c20 */ /* 0x000fe20008410000 */
[----:B------:R-:W-:-:S02]  /*10d0*/  HADD2.F32 R224, -RZ, R224.H0_H0 ;  /* 0x200000e0ffe07230 */ /* 0x000fc40000004100 */
[C---:B------:R-:W-:Y:S01]  /*10e0*/  FADD.FTZ R122, -R229.reuse, R137 ;  /* 0x00000089e57a7221 */ /* 0x040fe20000010100 */
[----:B------:R-:W-:Y:S01]  /*10f0*/  FMUL.FTZ R236, R86, R125 ;  /* 0x0000007d56ec7220 */ /* 0x000fe20000410000 */
[----:B------:R-:W-:Y:S01]  /*1100*/  FADD.FTZ R145, R238, R145 ;  /* 0x00000091ee917221 */ /* 0x000fe20000010000 */
[----:B------:R-:W-:Y:S01]  /*1110*/  FADD.FTZ R137, -R229, R142 ;  /* 0x0000008ee5897221 */ /* 0x000fe20000010100 */
[----:B------:R-:W-:Y:S01]  /*1120*/  FMUL.FTZ R247, R247, UR10 ;  /* 0x0000000af7f77c20 */ /* 0x000fe20008410000 */
[----:B------:R-:W-:Y:S01]  /*1130*/  FADD.FTZ R142, -R229, R143 ;  /* 0x0000008fe58e7221 */ /* 0x000fe20000010100 */
[----:B------:R-:W-:Y:S01]  /*1140*/  FMUL.FTZ R245, R245, UR10 ;  /* 0x0000000af5f57c20 */ /* 0x000fe20008410000 */
[----:B------:R-:W-:Y:S01]  /*1150*/  FMUL.FTZ R225, R130, UR10 ;  /* 0x0000000a82e17c20 */ /* 0x000fe20008410000 */
[----:B------:R-:W-:Y:S01]  /*1160*/  FADD.FTZ R129, -R229, R129 ;  /* 0x00000081e5817221 */ /* 0x000fe20000010100 */
[----:B------:R-:W-:Y:S02]  /*1170*/  HADD2.F32 R143, -RZ, R220.H0_H0 ;  /* 0x200000dcff8f7230 */ /* 0x000fe40000004100 */
[----:B------:R-:W-:Y:S01]  /*1180*/  FFMA.FTZ R130, R231, R242, RZ ;  /* 0x000000f2e7827223 */ /* 0x000fe200000100ff */
[----:B------:R-:W-:Y:S01]  /*1190*/  FMUL.FTZ R234, R87, R224 ;  /* 0x000000e057ea7220 */ /* 0x000fe20000410000 */
[----:B------:R-:W-:Y:S01]  /*11a0*/  FADD.FTZ R145, R236, R145 ;  /* 0x00000091ec917221 */ /* 0x000fe20000010000 */
[----:B------:R-:W-:Y:S01]  /*11b0*/  FFMA.FTZ R166, R247, R226, R166 ;  /* 0x000000e2f7a67223 */ /* 0x000fe200000100a6 */
[----:B------:R-:W-:Y:S01]  /*11c0*/  FADD.FTZ R165, R226, R165 ;  /* 0x000000a5e2a57221 */ /* 0x000fe20000010000 */
[----:B------:R-:W-:Y:S01]  /*11d0*/  FFMA.FTZ R164, R245, R227, R164 ;  /* 0x000000e3f5a47223 */ /* 0x000fe200000100a4 */
[----:B------:R-:W-:Y:S01]  /*11e0*/  FADD.FTZ R163, R227, R163 ;  /* 0x000000a3e3a37221 */ /* 0x000fe20000010000 */
[----:B------:R-:W-:-:S02]  /*11f0*/  HADD2.F32 R226, -RZ, R215.H0_H0 ;  /* 0x200000d7ffe27230 */ /* 0x000fc40000004100 */
        /* <DEDUP_REMOVED lines=21> */
[----:B------:R-:W-:-:S02]  /*1350*/  HADD2.F32 R129, -RZ, R217.H0_H0 ;  /* 0x200000d9ff817230 */ /* 0x000fc40000004100 */
[----:B------:R-:W-:Y:S01]  /*1360*/  FFMA.FTZ R155, R227, R226, R155 ;  /* 0x000000e2e39b7223 */ /* 0x000fe2000001009b */
[----:B------:R-:W-:Y:S01]  /*1370*/  FADD.FTZ R19, R226, R19 ;  /* 0x00000013e2137221 */ /* 0x000fe20000010000 */
[----:B------:R-:W-:Y:S01]  /*1380*/  FFMA.FTZ R130, R245, R232, R130 ;  /* 0x000000e8f5827223 */ /* 0x000fe20000010082 */
[----:B------:R-:W-:Y:S01]  /*1390*/  FMUL.FTZ R229, R128, UR10 ;  /* 0x0000000a80e57c20 */ /* 0x000fe20008410000 */
[----:B------:R-:W-:Y:S01]  /*13a0*/  FMUL.FTZ R226, R81, R226 ;  /* 0x000000e251e27220 */ /* 0x000fe20000410000 */
[----:B------:R-:W-:Y:S01]  /*13b0*/  FADD.FTZ R145, R228, R145 ;  /* 0x00000091e4917221 */ /* 0x000fe20000010000 */
[----:B------:R-:W-:Y:S02]  /*13c0*/  HADD2.F32 R128, -RZ, R219.H0_H0 ;  /* 0x200000dbff807230 */ /* 0x000fe40000004100 */
        /* <DEDUP_REMOVED lines=11> */
[----:B------:R-:W-:-:S02]  /*1480*/  HADD2.F32 R123, -RZ, R218.H0_H0 ;  /* 0x200000daff7b7230 */ /* 0x000fc40000004100 */
[----:B------:R-:W-:Y:S01]  /*1490*/  FFMA.FTZ R128, R241, R240, R130 ;  /* 0x000000f0f1807223 */ /* 0x000fe20000010082 */
[----:B------:R-:W-:Y:S01]  /*14a0*/  FADD.FTZ R145, R224, R145 ;  /* 0x00000091e0917221 */ /* 0x000fe20000010000 */
[----:B------:R-:W-:Y:S01]  /*14b0*/  FMUL.FTZ R237, R237, UR10 ;  /* 0x0000000aeded7c20 */ /* 0x000fe20008410000 */
[----:B------:R-:W-:Y:S02]  /*14c0*/  HADD2.F32 R120, -RZ, R214.H0_H0 ;  /* 0x200000d6ff787230 */ /* 0x000fe40000004100 */
[----:B------:R-:W-:Y:S01]  /*14d0*/  FFMA.FTZ R128, R239, R238, R128 ;  /* 0x000000eeef807223 */ /* 0x000fe20000010080 */
[----:B------:R-:W-:Y:S01]  /*14e0*/  FMUL.FTZ R222, R76, R123 ;  /* 0x0000007b4cde7220 */ /* 0x000fe20000410000 */
[----:B------:R-:W-:Y:S01]  /*14f0*/  FADD.FTZ R145, R132, R145 ;  /* 0x0000009184917221 */ /* 0x000fe20000010000 */
[----:B------:R-:W-:Y:S02]  /*1500*/  HADD2.F32 R127, -RZ, R213.H0_H0 ;  /* 0x200000d5ff7f7230 */ /* 0x000fe40000004100 */
[----:B------:R-:W-:Y:S01]  /*1510*/  FFMA.FTZ R128, R237, R236, R128 ;  /* 0x000000eced807223 */ /* 0x000fe20000010080 */
[----:B------:R-:W-:Y:S01]  /*1520*/  FMUL.FTZ R220, R77, R120 ;  /* 0x000000784ddc7220 */ /* 0x000fe20000410000 */
[----:B------:R-:W-:Y:S01]  /*1530*/  FADD.FTZ R145, R222, R145 ;  /* 0x00000091de917221 */ /* 0x000fe20000010000 */
[----:B------:R-:W-:-:S02]  /*1540*/  HADD2.F32 R124, -RZ, R211.H0_H0 ;  /* 0x200000d3ff7c7230 */ /* 0x000fc40000004100 */
[----:B------:R-:W-:Y:S01]  /*1550*/  FFMA.FTZ R128, R235, R234, R128 ;  /* 0x000000eaeb807223 */ /* 0x000fe20000010080 */
[----:B------:R-:W-:Y:S01]  /*1560*/  FMUL.FTZ R218, R78, R127 ;  /* 0x0000007f4eda7220 */ /* 0x000fe20000410000 */
[----:B------:R-:W-:Y:S01]  /*1570*/  FADD.FTZ R145, R220, R145 ;  /* 0x00000091dc917221 */ /* 0x000fe20000010000 */
[----:B------:R-:W-:Y:S01]  /*1580*/  FFMA.FTZ R158, R237, R125, R158 ;  /* 0x0000007ded9e7223 */ /* 0x000fe2000001009e */
[----:B------:R-:W-:Y:S01]  /*1590*/  FADD.FTZ R22, R125, R22 ;  /* 0x000000167d167221 */ /* 0x000fe20000010000 */
[----:B------:R-:W-:Y:S01]  /*15a0*/  FMUL.FTZ R219, R134, UR10 ;  /* 0x0000000a86db7c20 */ /* 0x000fe20008410000 */
        /* <DEDUP_REMOVED lines=31> */
[----:B------:R-:W-:Y:S01]  /*17a0*/  FMUL.FTZ R135, R135, UR10 ;  /* 0x0000000a87877c20 */ /* 0x000fe20008410000 */
[----:B------:R-:W-:Y:S02]  /*17b0*/  HADD2.F32 R248, -RZ, R201.H0_H0 ;  /* 0x200000c9fff87230 */ /* 0x000fe40000004100 */
[----:B------:R-:W-:Y:S01]  /*17c0*/  FFMA.FTZ R136, R219, R218, R136 ;  /* 0x000000dadb887223 */ /* 0x000fe20000010088 */
[----:B------:R-:W-:Y:S01]  /*17d0*/  FADD.FTZ R145, R138, R145 ;  /* 0x000000918a917221 */ /* 0x000fe20000010000 */
[----:B------:R-:W-:Y:S01]  /*17e0*/  FMUL.FTZ R140, R69, R128 ;  /* 0x00000080458c7220 */ /* 0x000fe20000410000 */
[----:B------:R-:W-:Y:S02]  /*17f0*/  HADD2.F32 R246, -RZ, R246.H0_H0 ;  /* 0x200000f6fff67230 */ /* 0x000fe40000004100 */
[----:B------:R-:W-:Y:S01]  /*1800*/  FFMA.FTZ R144, R135, R134, R136 ;  /* 0x0000008687907223 */ /* 0x000fe20000010088 */
[----:B------:R-:W-:Y:S01]  /*1810*/  FMUL.FTZ R136, R70, R248 ;  /* 0x000000f846887220 */ /* 0x000fe20000410000 */
[----:B------:R-:W-:Y:S01]  /*1820*/  FADD.FTZ R145, R140, R145 ;  /* 0x000000918c917221 */ /* 0x000fe20000010000 */
        /* <DEDUP_REMOVED lines=13> */
[----:B------:R-:W-:Y:S01]  /*1900*/  FADD.FTZ R145, R143, R200 ;  /* 0x000000c88f917221 */ /* 0x000fe20000010000 */
[----:B------:R-:W-:Y:S02]  /*1910*/  FMUL.FTZ R200, R65, R244 ;  /* 0x000000f441c87220 */ /* 0x000fe40000410000 */
[----:B------:R-:W-:Y:S01]  /*1920*/  FFMA.FTZ R202, R211, R208, R144 ;  /* 0x000000d0d3ca7223 */ /* 0x000fe20000010090 */
[----:B------:R-:W-:Y:S02]  /*1930*/  HADD2.F32 R204, -RZ, R204.H0_H0 ;  /* 0x200000ccffcc7230 */ /* 0x000fe40000004100 */
        /* <DEDUP_REMOVED lines=46> */
[----:B------:R-:W-:Y:S01]  /*1c20*/  @UP0 UMOV UR7, UR4 ;  /* 0x0000000400070c82 */ /* 0x000fe20008000000 */
[----:B------:R-:W-:Y:S01]  /*1c30*/  BSSY.RECONVERGENT B0, `(.L_x_10693) ;  /* 0x000000c000007945 */ /* 0x000fe20003800200 */
[----:B-1----:R-:W-:Y:S01]  /*1c40*/  FADD.FTZ R120, R126, R120 ;  /* 0x000000787e787221 */ /* 0x002fe20000010000 */
[----:B0-----:R-:W-:Y:S02]  /*1c50*/  FADD.FTZ R121, R121, R131 ;  /* 0x0000008379797221 */ /* 0x001fe40000010000 */
        /* <DEDUP_REMOVED lines=9> */
.L_x_10694:
[----:B------:R-:W-:Y:S05]  /*1cf0*/  BSYNC.RECONVERGENT B0 ;  /* 0x0000000000007941 */ /* 0x000fea0003800200 */
.L_x_10693:
        /* <DEDUP_REMOVED lines=77> */
[--C-:B------:R-:W-:Y:S01]  /*21d0*/  FFMA.FTZ R245, R245, UR4, R204.reuse ;  /* 0x00000004f5f57c23 */ /* 0x100fe200080100cc */
[----:B------:R-:W-:Y:S01]  /*21e0*/  FMUL.FTZ R121, R120, UR10 ;  /* 0x0000000a78797c20 */ /* 0x000fe20008410000 */
[----:B------:R-:W-:Y:S01]  /*21f0*/  FMUL.FTZ R129, R129, UR10 ;  /* 0x0000000a81817c20 */ /* 0x000fe20008410000 */
[--C-:B------:R-:W-:Y:S01]  /*2200*/  FFMA.FTZ R219, R219, UR4, R204.reuse ;  /* 0x00000004dbdb7c23 */ /* 0x100fe200080100cc */
[----:B------:R-:W-:Y:S01]  /*2210*/  FADD.FTZ R226, R226, -R227 ;  /* 0x800000e3e2e27221 */ /* 0x000fe20000010000 */
[----:B------:R-:W-:Y:S01]  /*2220*/  FMUL.FTZ R133, R133, UR10 ;  /* 0x0000000a85857c20 */ /* 0x000fe20008410000 */
[----:B------:R-:W-:Y:S01]  /*2230*/  FADD.FTZ R245, R232, -R245 ;  /* 0x800000f5e8f57221 */ /* 0x000fe20000010000 */
[--C-:B------:R-:W-:Y:S01]  /*2240*/  FFMA.FTZ R243, R243, UR4, R204.reuse ;  /* 0x00000004f3f37c23 */ /* 0x100fe200080100cc */
[--C-:B------:R-:W-:Y:S01]  /*2250*/  FFMA.FTZ R227, R223, UR4, R204.reuse ;  /* 0x00000004dfe37c23 */ /* 0x100fe200080100cc */
[----:B------:R-:W-:Y:S01]  /*2260*/  FMUL.FTZ R232, R121, UR7 ;  /* 0x0000000779e87c20 */ /* 0x000fe20008410000 */
[----:B------:R-:W-:Y:S01]  /*2270*/  FMUL.FTZ R223, R129, UR7 ;  /* 0x0000000781df7c20 */ /* 0x000fe20008410000 */
[--C-:B------:R-:W-:Y:S01]  /*2280*/  FFMA.FTZ R135, R135, UR4, R204.reuse ;  /* 0x0000000487877c23 */ /* 0x100fe200080100cc */
[--C-:B------:R-:W-:Y:S01]  /*2290*/  FFMA.FTZ R121, R239, UR4, R204.reuse ;  /* 0x00000004ef797c23 */ /* 0x100fe200080100cc */
[----:B------:R-:W-:Y:S01]  /*22a0*/  FADD.FTZ R219, R218, -R219 ;  /* 0x800000dbdadb7221 */ /* 0x000fe20000010000 */
[--C-:B------:R-:W-:Y:S01]  /*22b0*/  FFMA.FTZ R237, R237, UR4, R204.reuse ;  /* 0x00000004eded7c23 */ /* 0x100fe200080100cc */
[--C-:B------:R-:W-:Y:S01]  /*22c0*/  FFMA.FTZ R127, R235, UR4, R204.reuse ;  /* 0x00000004eb7f7c23 */ /* 0x100fe200080100cc */
[----:B------:R-:W-:Y:S01]  /*22d0*/  FMUL.FTZ R218, R133, UR7 ;  /* 0x0000000785da7c20 */ /* 0x000fe20008410000 */
[----:B------:R-:W-:Y:S01]  /*22e0*/  FADD.FTZ R243, R230, -R243 ;  /* 0x800000f3e6f37221 */ /* 0x000fe20000010000 */
[----:B------:R-:W-:Y:S01]  /*22f0*/  FMUL.FTZ R129, R46, R223 ;  /* 0x000000df2e817220 */ /* 0x000fe20000410000 */
[----:B------:R-:W-:Y:S01]  /*2300*/  FADD.FTZ R128, R134, -R135 ;  /* 0x8000008786807221 */ /* 0x000fe20000010000 */
[--C-:B------:R-:W-:Y:S01]  /*2310*/  FFMA.FTZ R231, R231, UR4, R204.reuse ;  /* 0x00000004e7e77c23 */ /* 0x100fe200080100cc */
[----:B------:R-:W-:Y:S01]  /*2320*/  FADD.FTZ R121, R238, -R121 ;  /* 0x80000079ee797221 */ /* 0x000fe20000010000 */
[--C-:B------:R-:W-:Y:S01]  /*2330*/  FFMA.FTZ R241, R241, UR4, R204.reuse ;  /* 0x00000004f1f17c23 */ /* 0x100fe200080100cc */
[----:B------:R-:W-:Y:S01]  /*2340*/  FADD.FTZ R237, R236, -R237 ;  /* 0x800000edeced7221 */ /* 0x000fe20000010000 */
[----:B------:R-:W-:Y:S01]  /*2350*/  FADD.FTZ R127, R234, -R127 ;  /* 0x8000007fea7f7221 */ /* 0x000fe20000010000 */
[----:B------:R-:W-:Y:S01]  /*2360*/  FMUL.FTZ R132, R47, R218 ;  /* 0x000000da2f847220 */ /* 0x000fe20000410000 */
[----:B------:R-:W-:Y:S01]  /*2370*/  FMUL.FTZ R233, R245, UR10 ;  /* 0x0000000af5e97c20 */ /* 0x000fe20008410000 */
[----:B------:R-:W-:Y:S01]  /*2380*/  FMUL.FTZ R230, R243, UR10 ;  /* 0x0000000af3e67c20 */ /* 0x000fe20008410000 */
[--C-:B------:R-:W-:Y:S01]  /*2390*/  FFMA.FTZ R215, R215, UR4, R204.reuse ;  /* 0x00000004d7d77c23 */ /* 0x100fe200080100cc */
[----:B------:R-:W-:Y:S01]  /*23a0*/  FMUL.FTZ R128, R128, UR10 ;  /* 0x0000000a80807c20 */ /* 0x000fe20008410000 */
[----:B------:R-:W-:Y:S01]  /*23b0*/  FADD.FTZ R231, R242, -R231 ;  /* 0x800000e7f2e77221 */ /* 0x000fe20000010000 */
[----:B------:R-:W-:Y:S01]  /*23c0*/  FMUL.FTZ R123, R121, UR10 ;  /* 0x0000000a797b7c20 */ /* 0x000fe20008410000 */
[--C-:B------:R-:W-:Y:S01]  /*23d0*/  FFMA.FTZ R229, R229, UR4, R204.reuse ;  /* 0x00000004e5e57c23 */ /* 0x100fe200080100cc */
[--C-:B------:R-:W-:Y:S01]  /*23e0*/  FFMA.FTZ R221, R221, UR4, R204.reuse ;  /* 0x00000004dddd7c23 */ /* 0x100fe200080100cc */
[--C-:B------:R-:W-:Y:S01]  /*23f0*/  FFMA.FTZ R213, R213, UR4, R204.reuse ;  /* 0x00000004d5d57c23 */ /* 0x100fe200080100cc */
[----:B------:R-:W-:Y:S01]  /*2400*/  FADD.FTZ R241, R240, -R241 ;  /* 0x800000f1f0f17221 */ /* 0x000fe20000010000 */
[----:B------:R-:W-:Y:S01]  /*2410*/  FMUL.FTZ R235, R237, UR10 ;  /* 0x0000000aedeb7c20 */ /* 0x000fe20008410000 */
[----:B------:R-:W-:Y:S01]  /*2420*/  FMUL.FTZ R127, R127, UR10 ;  /* 0x0000000a7f7f7c20 */ /* 0x000fe20008410000 */
[----:B------:R-:W-:Y:S01]  /*2430*/  F2F.F16.F32 R129, R129 ;  /* 0x0000008100817304 */ /* 0x000fe20000200800 */
[----:B------:R-:W-:Y:S01]  /*2440*/  FMUL.FTZ R233, R233, UR7 ;  /* 0x00000007e9e97c20 */ /* 0x000fe20008410000 */
[----:B------:R-:W-:Y:S01]  /*2450*/  FMUL.FTZ R230, R230, UR7 ;  /* 0x00000007e6e67c20 */ /* 0x000fe20008410000 */
[----:B------:R-:W-:Y:S01]  /*2460*/  FADD.FTZ R130, R212, -R215 ;  /* 0x800000d7d4827221 */ /* 0x000fe20000010000 */
[----:B------:R-:W-:Y:S01]  /*2470*/  FMUL.FTZ R219, R219, UR10 ;  /* 0x0000000adbdb7c20 */ /* 0x000fe20008410000 */
[--C-:B------:R-:W-:Y:S01]  /*2480*/  FFMA.FTZ R135, R217, UR4, R204.reuse ;  /* 0x00000004d9877c23 */ /* 0x100fe200080100cc */
[----:B------:R-:W-:Y:S01]  /*2490*/  FMUL.FTZ R212, R128, UR7 ;  /* 0x0000000780d47c20 */ /* 0x000fe20008410000 */
[----:B------:R-:W-:Y:S01]  /*24a0*/  FMUL.FTZ R231, R231, UR10 ;  /* 0x0000000ae7e77c20 */ /* 0x000fe20008410000 */
[----:B------:R0:W1:Y:S01]  /*24b0*/  F2F.F16.F32 R134, R132 ;  /* 0x0000008400867304 */ /* 0x0000620000200800 */
[----:B------:R-:W-:Y:S01]  /*24c0*/  FMUL.FTZ R236, R123, UR7 ;  /* 0x000000077bec7c20 */ /* 0x000fe20008410000 */
[----:B------:R-:W-:Y:S01]  /*24d0*/  FADD.FTZ R229, R228, -R229 ;  /* 0x800000e5e4e57221 */ /* 0x000fe20000010000 */
[----:B------:R-:W-:Y:S01]  /*24e0*/  FADD.FTZ R220, R220, -R221 ;  /* 0x800000dddcdc7221 */ /* 0x000fe20000010000 */
        /* <DEDUP_REMOVED lines=9> */
[----:B------:R-:W-:Y:S01]  /*2580*/  FADD.FTZ R135, R214, -R135 ;  /* 0x80000087d6877221 */ /* 0x000fe20000010000 */
[----:B------:R-:W-:Y:S01]  /*2590*/  FMUL.FTZ R231, R231, UR7 ;  /* 0x00000007e7e77c20 */ /* 0x000fe20008410000 */
[----:B------:R-:W-:Y:S01]  /*25a0*/  FMUL.FTZ R123, R41, R236 ;  /* 0x000000ec297b7220 */ /* 0x000fe20000410000 */
[--C-:B------:R-:W-:Y:S01]  /*25b0*/  FFMA.FTZ R219, R141, UR4, R204.reuse ;  /* 0x000000048ddb7c23 */ /* 0x100fe200080100cc */
[----:B------:R-:W-:Y:S01]  /*25c0*/  FMUL.FTZ R220, R220, UR10 ;  /* 0x0000000adcdc7c20 */ /* 0x000fe20008410000 */
[----:B------:R-:W-:Y:S01]  /*25d0*/  FMUL.FTZ R239, R239, UR7 ;  /* 0x00000007efef7c20 */ /* 0x000fe20008410000 */
[----:B------:R-:W-:Y:S01]  /*25e0*/  FMUL.FTZ R126, R42, R235 ;  /* 0x000000eb2a7e7220 */ /* 0x000fe20000410000 */
[----:B------:R-:W-:Y:S01]  /*25f0*/  FMUL.FTZ R127, R43, R228 ;  /* 0x000000e42b7f7220 */ /* 0x000fe20000410000 */
[----:B------:R-:W-:Y:S01]  /*2600*/  FADD.FTZ R222, R222, -R227 ;  /* 0x800000e3dede7221 */ /* 0x000fe20000010000 */
[----:B------:R-:W-:Y:S01]  /*2610*/  FMUL.FTZ R210, R210, UR7 ;  /* 0x00000007d2d27c20 */ /* 0x000fe20008410000 */
[--C-:B------:R-:W-:Y:S01]  /*2620*/  FFMA.FTZ R209, R209, UR4, R204.reuse ;  /* 0x00000004d1d17c23 */ /* 0x100fe200080100cc */
[----:B------:R-:W-:Y:S01]  /*2630*/  FMUL.FTZ R225, R229, UR10 ;  /* 0x0000000ae5e17c20 */ /* 0x000fe20008410000 */
[--C-:B------:R-:W-:Y:S01]  /*2640*/  FFMA.FTZ R211, R211, UR4, R204.reuse ;  /* 0x00000004d3d37c23 */ /* 0x100fe200080100cc */
[----:B0-----:R-:W-:Y:S01]  /*2650*/  FMUL.FTZ R132, R51, R212 ;  /* 0x000000d433847220 */ /* 0x001fe20000410000 */
[--C-:B------:R-:W-:Y:S01]  /*2660*/  FFMA.FTZ R137, R137, UR4, R204.reuse ;  /* 0x0000000489897c23 */ /* 0x100fe200080100cc */
[----:B------:R-:W-:Y:S01]  /*2670*/  FMUL.FTZ R135, R135, UR10 ;  /* 0x0000000a87877c20 */ /* 0x000fe20008410000 */
[----:B------:R-:W-:Y:S01]  /*2680*/  FMUL.FTZ R120, R36, R231 ;  /* 0x000000e724787220 */ /* 0x000fe20000410000 */
[----:B------:R-:W-:Y:S01]  /*2690*/  F2F.F16.F32 R122, R122 ;  /* 0x0000007a007a7304 */ /* 0x000fe20000200800 */
[----:B------:R-:W-:Y:S01]  /*26a0*/  FADD.FTZ R219, R138, -R219 ;  /* 0x800000db8adb7221 */ /* 0x000fe20000010000 */
[----:B------:R-:W-:Y:S01]  /*26b0*/  FMUL.FTZ R220, R220, UR7 ;  /* 0x00000007dcdc7c20 */ /* 0x000fe20008410000 */
[----:B------:R-:W-:Y:S01]  /*26c0*/  FMUL.FTZ R121, R40, R239 ;  /* 0x000000ef28797220 */ /* 0x000fe20000410000 */
[----:B------:R-:W-:Y:S01]  /*26d0*/  FMUL.FTZ R213, R222, UR10 ;  /* 0x0000000aded57c20 */ /* 0x000fe20008410000 */
[----:B------:R-:W-:Y:S01]  /*26e0*/  FMUL.FTZ R214, R45, R210 ;  /* 0x000000d22dd67220 */ /* 0x000fe20000410000 */
[----:B------:R-:W-:Y:S01]  /*26f0*/  FADD.FTZ R138, R140, -R209 ;  /* 0x800000d18c8a7221 */ /* 0x000fe20000010000 */
[----:B------:R-:W-:Y:S01]  /*2700*/  FMUL.FTZ R225, R225, UR7 ;  /* 0x00000007e1e17c20 */ /* 0x000fe20008410000 */
[----:B------:R-:W0:Y:S01]  /*2710*/  F2F.F16.F32 R125, R125 ;  /* 0x0000007d007d7304 */ /* 0x000e220000200800 */
[----:B------:R-:W-:Y:S01]  /*2720*/  FFMA.FTZ R140, R207, UR4, R204 ;  /* 0x00000004cf8c7c23 */ /* 0x000fe200080100cc */
[----:B------:R-:W-:Y:S01]  /*2730*/  FMUL.FTZ R227, R50, R217 ;  /* 0x000000d932e37220 */ /* 0x000fe20000410000 */
[----:B------:R-:W-:Y:S01]  /*2740*/  FADD.FTZ R208, R208, -R211 ;  /* 0x800000d3d0d07221 */ /* 0x000fe20000010000 */
[----:B------:R-:W-:Y:S01]  /*2750*/  FADD.FTZ R207, R136, -R137 ;  /* 0x8000008988cf7221 */ /* 0x000fe20000010000 */
[----:B------:R-:W-:Y:S01]  /*2760*/  FMUL.FTZ R137, R49, R220 ;  /* 0x000000dc31897220 */ /* 0x000fe20000410000 */
[----:B-1----:R-:W-:Y:S01]  /*2770*/  PRMT R129, R129, 0x5410, R134 ;  /* 0x0000541081817816 */ /* 0x002fe20000000086 */
[----:B------:R-:W-:Y:S01]  /*2780*/  FMUL.FTZ R211, R135, UR7 ;  /* 0x0000000787d37c20 */ /* 0x000fe20008410000 */
[----:B------:R-:W1:Y:S01]  /*2790*/  F2F.F16.F32 R124, R124 ;  /* 0x0000007c007c7304 */ /* 0x000e620000200800 */
[----:B------:R-:W-:Y:S01]  /*27a0*/  FMUL.FTZ R213, R213, UR7 ;  /* 0x00000007d5d57c20 */ /* 0x000fe20008410000 */
[----:B------:R-:W2:Y:S01]  /*27b0*/  LDC.64 R134, c[0x0][0x468] ;  /* 0x00011a00ff867b82 */ /* 0x000ea20000000a00 */
[----:B------:R-:W-:Y:S01]  /*27c0*/  FMUL.FTZ R131, R44, R225 ;  /* 0x000000e12c837220 */ /* 0x000fe20000410000 */
[----:B------:R-:W-:Y:S01]  /*27d0*/  FADD.FTZ R221, R139, -R140 ;  /* 0x8000008c8bdd7221 */ /* 0x000fe20000010000 */
[----:B------:R-:W-:Y:S01]  /*27e0*/  FMUL.FTZ R136, R48, R213 ;  /* 0x000000d530887220 */ /* 0x000fe20000410000 */
[----:B------:R-:W-:Y:S01]  /*27f0*/  FMUL.FTZ R128, R128, UR10 ;  /* 0x0000000a80807c20 */ /* 0x000fe20008410000 */
[----:B0-----:R-:W-:Y:S01]  /*2800*/  PRMT R215, R122, 0x5410, R125 ;  /* 0x000054107ad77816 */ /* 0x001fe2000000007d */
[----:B------:R-:W0:Y:S01]  /*2810*/  F2F.F16.F32 R123, R123 ;  /* 0x0000007b007b7304 */ /* 0x000e220000200800 */
[----:B------:R-:W-:Y:S01]  /*2820*/  FMUL.FTZ R130, R130, UR10 ;  /* 0x0000000a82827c20 */ /* 0x000fe20008410000 */
[----:B------:R-:W-:-:S06]  /*2830*/  FMUL.FTZ R208, R208, UR10 ;  /* 0x0000000ad0d07c20 */ /* 0x000fcc0008410000 */
[----:B------:R-:W-:Y:S01]  /*2840*/  F2F.F16.F32 R126, R126 ;  /* 0x0000007e007e7304 */ /* 0x000fe20000200800 */
[----:B-1----:R-:W-:-:S04]  /*2850*/  IMAD.WIDE.U32 R124, R124, 0x10000, RZ ;  /* 0x000100007c7c7825 */ /* 0x002fc800078e00ff */
[----:B------:R-:W-:-:S03]  /*2860*/  FMUL.FTZ R140, R130, UR7 ;  /* 0x00000007828c7c20 */ /* 0x000fc60008410000 */
[----:B------:R-:W1:Y:S01]  /*2870*/  F2F.F16.F32 R127, R127 ;  /* 0x0000007f007f7304 */ /* 0x000e620000200800 */
[----:B0-----:R-:W-:-:S07]  /*2880*/  IMAD.WIDE.U32 R122, R123, 0x10000, RZ ;  /* 0x000100007b7a7825 */ /* 0x001fce00078e00ff */
[----:B------:R0:W-:Y:S08]  /*2890*/  F2F.F16.F32 R224, R132 ;  /* 0x0000008400e07304 */ /* 0x0001f00000200800 */
[----:B------:R-:W3:Y:S01]  /*28a0*/  F2F.F16.F32 R120, R120 ;  /* 0x0000007800787304 */ /* 0x000ee20000200800 */
[----:B0-----:R-:W0:Y:S01]  /*28b0*/  LDC.64 R132, c[0x0][0x390] ;  /* 0x0000e400ff847b82 */ /* 0x001e220000000a00 */
[----:B-1----:R-:W-:-:S06]  /*28c0*/  PRMT R141, R126, 0x5410, R127 ;  /* 0x000054107e8d7816 */ /* 0x002fcc000000007f */
[----:B------:R-:W-:Y:S01]  /*28d0*/  F2F.F16.F32 R121, R121 ;  /* 0x0000007900797304 */ /* 0x000fe20000200800 */
[----:B------:R-:W-:-:S07]  /*28e0*/  LOP3.LUT R127, R215, R125, RZ, 0xfc, !PT ;  /* 0x0000007dd77f7212 */ /* 0x000fce00078efcff */
[----:B------:R-:W1:Y:S01]  /*28f0*/  F2F.F16.F32 R214, R214 ;  /* 0x000000d600d67304 */ /* 0x000e620000200800 */
[----:B---3--:R-:W-:-:S07]  /*2900*/  LOP3.LUT R126, R124, R120, RZ, 0xfc, !PT ;  /* 0x000000787c7e7212 */ /* 0x008fce00078efcff */
[----:B------:R-:W3:Y:S01]  /*2910*/  F2F.F16.F32 R227, R227 ;  /* 0x000000e300e37304 */ /* 0x000ee20000200800 */
[----:B------:R-:W-:Y:S01]  /*2920*/  FMUL.FTZ R207, R207, UR10 ;  /* 0x0000000acfcf7c20 */ /* 0x000fe20008410000 */
[----:B------:R-:W-:Y:S01]  /*2930*/  FMUL.FTZ R219, R219, UR10 ;  /* 0x0000000adbdb7c20 */ /* 0x000fe20008410000 */
[----:B------:R-:W-:-:S05]  /*2940*/  FMUL.FTZ R209, R52, R211 ;  /* 0x000000d334d17220 */ /* 0x000fca0000410000 */
[----:B------:R4:W-:Y:S01]  /*2950*/  F2F.F16.F32 R222, R137 ;  /* 0x0000008900de7304 */ /* 0x0009e20000200800 */
[----:B-1----:R-:W-:-:S07]  /*2960*/  IMAD.WIDE.U32 R124, R214, 0x10000, RZ ;  /* 0x00010000d67c7825 */ /* 0x002fce00078e00ff */
[----:B------:R-:W1:Y:S01]  /*2970*/  F2F.F16.F32 R131, R131 ;  /* 0x0000008300837304 */ /* 0x000e620000200800 */
[----:B----4-:R-:W-:Y:S01]  /*2980*/  LOP3.LUT R137, R141, R123, RZ, 0xfc, !PT ;  /* 0x0000007b8d897212 */ /* 0x010fe200078efcff */
[----:B------:R-:W-:Y:S01]  /*2990*/  FMUL.FTZ R141, R128, UR7 ;  /* 0x00000007808d7c20 */ /* 0x000fe20008410000 */
[----:B---3--:R-:W-:-:S05]  /*29a0*/  PRMT R227, R227, 0x5410, R224 ;  /* 0x00005410e3e37816 */ /* 0x008fca00000000e0 */
[----:B------:R3:W4:Y:S01]  /*29b0*/  F2F.F16.F32 R139, R136 ;  /* 0x00000088008b7304 */ /* 0x0007220000200800 */
[----:B------:R-:W-:Y:S01]  /*29c0*/  FMUL.FTZ R214, R138, UR10 ;  /* 0x0000000a8ad67c20 */ /* 0x000fe20008410000 */
[----:B------:R-:W-:Y:S01]  /*29d0*/  FMUL.FTZ R208, R208, UR7 ;  /* 0x00000007d0d07c20 */ /* 0x000fe20008410000 */
[----:B------:R-:W-:Y:S01]  /*29e0*/  FMUL.FTZ R224, R54, R141 ;  /* 0x0000008d36e07220 */ /* 0x000fe20000410000 */
[----:B------:R-:W-:Y:S01]  /*29f0*/  FMUL.FTZ R215, R53, R140 ;  /* 0x0000008c35d77220 */ /* 0x000fe20000410000 */
[----:B------:R-:W-:Y:S01]  /*2a00*/  FMUL.FTZ R207, R207, UR7 ;  /* 0x00000007cfcf7c20 */ /* 0x000fe20008410000 */
[----:B--2---:R-:W-:Y:S01]  /*2a10*/  IMAD.WIDE.U32 R242, R203, 0x8, R134 ;  /* 0x00000008cbf27825 */ /* 0x004fe200078e0086 */
[----:B-1----:R-:W-:Y:S01]  /*2a20*/  LOP3.LUT R128, R124, R131, RZ, 0xfc, !PT ;  /* 0x000000837c807212 */ /* 0x002fe200078efcff */
[----:B------:R-:W-:Y:S01]  /*2a30*/  F2F.F16.F32 R209, R209 ;  /* 0x000000d100d17304 */ /* 0x000fe20000200800 */
[----:B---3--:R-:W-:Y:S01]  /*2a40*/  LOP3.LUT R136, R122, R121, RZ, 0xfc, !PT ;  /* 0x000000797a887212 */ /* 0x008fe200078efcff */
[----:B------:R-:W-:Y:S01]  /*2a50*/  IMAD.WIDE.U32 R122, R222, 0x10000, RZ ;  /* 0x00010000de7a7825 */ /* 0x000fe200078e00ff */
[----:B------:R-:W-:-:S03]  /*2a60*/  LOP3.LUT R129, R129, R125, RZ, 0xfc, !PT ;  /* 0x0000007d81817212 */ /* 0x000fc600078efcff */
[----:B0-----:R-:W-:Y:S01]  /*2a70*/  IMAD.WIDE.U32 R120, R216, 0x8, R132 ;  /* 0x00000008d8787825 */ /* 0x001fe200078e0084 */
[----:B------:R-:W-:-:S03]  /*2a80*/  LOP3.LUT R131, R227, R123, RZ, 0xfc, !PT ;  /* 0x0000007be3837212 */ /* 0x000fc600078efcff */
[----:B------:R-:W-:Y:S01]  /*2a90*/  FMUL.FTZ R214, R214, UR7 ;  /* 0x00000007d6d67c20 */ /* 0x000fe20008410000 */
[----:B----4-:R-:W-:Y:S01]  /*2aa0*/  LOP3.LUT R130, R122, R139, RZ, 0xfc, !PT ;  /* 0x0000008b7a827212 */ /* 0x010fe200078efcff */
[----:B------:R-:W-:-:S04]  /*2ab0*/  IMAD.WIDE.U32 R122, R206, 0x8, R132 ;  /* 0x00000008ce7a7825 */ /* 0x000fc800078e0084 */
[----:B------:R-:W-:Y:S01]  /*2ac0*/  FMUL.FTZ R229, R55, R208 ;  /* 0x000000d037e57220 */ /* 0x000fe20000410000 */
[----:B------:R-:W2:Y:S01]  /*2ad0*/  LDG.E.64 R120, desc[UR16][R120.64] ;  /* 0x0000001078787981 */ /* 0x000ea2000c1e1b00 */
[----:B------:R-:W0:Y:S01]  /*2ae0*/  F2F.F16.F32 R215, R215 ;  /* 0x000000d700d77304 */ /* 0x000e220000200800 */
[----:B------:R-:W-:-:S04]  /*2af0*/  IMAD.WIDE.U32 R226, R206, 0x8, R134 ;  /* 0x00000008cee27825 */ /* 0x000fc800078e0086 */
[----:B------:R-:W-:Y:S01]  /*2b00*/  FMUL.FTZ R206, R221, UR10 ;  /* 0x0000000addce7c20 */ /* 0x000fe20008410000 */
[----:B------:R-:W-:-:S04]  /*2b10*/  IMAD.WIDE.U32 R138, R216, 0x8, R134 ;  /* 0x00000008d88a7825 */ /* 0x000fc800078e0086 */
[----:B------:R-:W-:Y:S01]  /*2b20*/  FMUL.FTZ R206, R206, UR7 ;  /* 0x00000007cece7c20 */ /* 0x000fe20008410000 */
[----:B------:R-:W-:Y:S01]  /*2b30*/  FMUL.FTZ R216, R57, R214 ;  /* 0x000000d639d87220 */ /* 0x000fe20000410000 */
[----:B------:R1:W-:Y:S01]  /*2b40*/  F2F.F16.F32 R222, R224 ;  /* 0x000000e000de7304 */ /* 0x0003e20000200800 */
[----:B------:R3:W-:Y:S01]  /*2b50*/  STG.E.64 desc[UR16][R138.64], R126 ;  /* 0x0000007e8a007986 */ /* 0x0007e2000c101b10 */
[----:B------:R-:W-:Y:S01]  /*2b60*/  FMUL.FTZ R221, R58, R207 ;  /* 0x000000cf3add7220 */ /* 0x000fe20000410000 */
[--C-:B------:R-:W-:Y:S02]  /*2b70*/  IMAD.WIDE.U32 R124, R205, 0x8, R132.reuse ;  /* 0x00000008cd7c7825 */ /* 0x100fe400078e0084 */
[----:B------:R-:W4:Y:S02]  /*2b80*/  LDG.E.64 R122, desc[UR16][R122.64] ;  /* 0x000000107a7a7981 */ /* 0x000f24000c1e1b00 */
[----:B-1----:R-:W-:Y:S01]  /*2b90*/  FMUL.FTZ R224, R59, R206 ;  /* 0x000000ce3be07220 */ /* 0x002fe20000410000 */
[----:B------:R-:W1:Y:S01]  /*2ba0*/  F2F.F16.F32 R229, R229 ;  /* 0x000000e500e57304 */ /* 0x000e620000200800 */
[----:B---3--:R-:W-:-:S04]  /*2bb0*/  IMAD.WIDE.U32 R126, R203, 0x8, R132 ;  /* 0x00000008cb7e7825 */ /* 0x008fc800078e0084 */
[----:B------:R-:W-:-:S03]  /*2bc0*/  FMUL.FTZ R203, R219, UR7 ;  /* 0x00000007dbcb7c20 */ /* 0x000fc60008410000 */
[----:B------:R-:W3:Y:S01]  /*2bd0*/  F2F.F16.F32 R216, R216 ;  /* 0x000000d800d87304 */ /* 0x000ee20000200800 */
[----:B------:R-:W-:-:S04]  /*2be0*/  IMAD.WIDE.U32 R138, R205, 0x8, R134 ;  /* 0x00000008cd8a7825 */ /* 0x000fc800078e0086 */
[----:B------:R-:W-:Y:S01]  /*2bf0*/  FMUL.FTZ R219, R56, R203 ;  /* 0x000000cb38db7220 */ /* 0x000fe20000410000 */
[----:B------:R0:W-:Y:S02]  /*2c00*/  STG.E.64 desc[UR16][R226.64], R136 ;  /* 0x00000088e2007986 */ /* 0x0001e4000c101b10 */
[----:B------:R-:W-:Y:S02]  /*2c10*/  F2F.F16.F32 R205, R221 ;  /* 0x000000dd00cd7304 */ /* 0x000fe40000200800 */
[----:B------:R-:W4:Y:S06]  /*2c20*/  LDG.E.64 R124, desc[UR16][R124.64] ;  /* 0x000000107c7c7981 */ /* 0x000f2c000c1e1b00 */
[----:B------:R-:W3:Y:S01]  /*2c30*/  F2F.F16.F32 R224, R224 ;  /* 0x000000e000e07304 */ /* 0x000ee20000200800 */
[----:B------:R3:W-:Y:S01]  /*2c40*/  STG.E.64 desc[UR16][R138.64], R128 ;  /* 0x000000808a007986 */ /* 0x0007e2000c101b10 */
[----:B------:R-:W-:-:S03]  /*2c50*/  IMAD.WIDE.U32 R244, R199, 0x8, R132 ;  /* 0x00000008c7f47825 */ /* 0x000fc600078e0084 */
[----:B------:R-:W4:Y:S03]  /*2c60*/  LDG.E.64 R126, desc[UR16][R126.64] ;  /* 0x000000107e7e7981 */ /* 0x000f26000c1e1b00 */
[----:B------:R-:W3:Y:S01]  /*2c70*/  F2F.F16.F32 R219, R219 ;  /* 0x000000db00db7304 */ /* 0x000ee20000200800 */
[----:B------:R3:W-:Y:S01]  /*2c80*/  STG.E.64 desc[UR16][R242.64], R130 ;  /* 0x00000082f2007986 */ /* 0x0007e2000c101b10 */
[----:B0-----:R-:W-:Y:S01]  /*2c90*/  IMAD.WIDE.U32 R136, R215, 0x10000, RZ ;  /* 0x00010000d7887825 */ /* 0x001fe200078e00ff */
[----:B-1----:R-:W-:Y:S02]  /*2ca0*/  PRMT R229, R222, 0x5410, R229 ;  /* 0x00005410dee57816 */ /* 0x002fe400000000e5 */
[----:B---3--:R-:W3:Y:S01]  /*2cb0*/  LDG.E.64 R128, desc[UR16][R244.64] ;  /* 0x00000010f4807981 */ /* 0x008ee2000c1e1b00 */
[----:B------:R-:W-:Y:S01]  /*2cc0*/  IMAD.WIDE.U32 R138, R216, 0x10000, RZ ;  /* 0x00010000d88a7825 */ /* 0x000fe200078e00ff */
[----:B------:R-:W-:-:S02]  /*2cd0*/  PRMT R205, R205, 0x5410, R224 ;  /* 0x00005410cdcd7816 */ /* 0x000fc400000000e0 */
[----:B------:R-:W-:Y:S01]  /*2ce0*/  LOP3.LUT R137, R229, R137, RZ, 0xfc, !PT ;  /* 0x00000089e5897212 */ /* 0x000fe200078efcff */
[----:B------:R-:W-:Y:S01]  /*2cf0*/  IMAD.WIDE.U32 R240, R199, 0x8, R134 ;  /* 0x00000008c7f07825 */ /* 0x000fe200078e0086 */
[----:B------:R-:W-:Y:S02]  /*2d00*/  LOP3.LUT R136, R136, R209, RZ, 0xfc, !PT ;  /* 0x000000d188887212 */ /* 0x000fe400078efcff */
[----:B------:R-:W-:Y:S01]  /*2d10*/  LOP3.LUT R139, R205, R139, RZ, 0xfc, !PT ;  /* 0x0000008bcd8b7212 */ /* 0x000fe200078efcff */
[----:B------:R-:W-:Y:S01]  /*2d20*/  IMAD.WIDE.U32 R226, R198, 0x8, R132 ;  /* 0x00000008c6e27825 */ /* 0x000fe200078e0084 */
[----:B------:R-:W-:-:S03]  /*2d30*/  LOP3.LUT R138, R138, R219, RZ, 0xfc, !PT ;  /* 0x000000db8a8a7212 */ /* 0x000fc600078efcff */
[----:B------:R-:W-:Y:S01]  /*2d40*/  IMAD.WIDE.U32 R198, R198, 0x8, R134 ;  /* 0x00000008c6c67825 */ /* 0x000fe200078e0086 */
[----:B------:R0:W-:Y:S03]  /*2d50*/  STG.E.64 desc[UR16][R240.64], R136 ;  /* 0x00000088f0007986 */ /* 0x0001e6000c101b10 */
[----:B------:R-:W-:Y:S01]  /*2d60*/  IMAD.WIDE.U32 R132, R196, 0x8, R132 ;  /* 0x00000008c4847825 */ /* 0x000fe200078e0084 */
[----:B------:R-:W3:Y:S04]  /*2d70*/  LDG.E.64 R130, desc[UR16][R226.64] ;  /* 0x00000010e2827981 */ /* 0x000ee8000c1e1b00 */
[----:B------:R1:W-:Y:S04]  /*2d80*/  STG.E.64 desc[UR16][R198.64], R138 ;  /* 0x0000008ac6007986 */ /* 0x0003e8000c101b10 */
[----:B------:R-:W3:Y:S01]  /*2d90*/  LDG.E.64 R132, desc[UR16][R132.64] ;  /* 0x0000001084847981 */ /* 0x000ee2000c1e1b00 */
[--C-:B------:R-:W-:Y:S01]  /*2da0*/  FFMA.FTZ R205, R202, UR4, R204.reuse ;  /* 0x00000004cacd7c23 */ /* 0x100fe200080100cc */
[----:B0-----:R-:W-:-:S03]  /*2db0*/  FFMA.FTZ R137, R146, UR4, R204 ;  /* 0x0000000492897c23 */ /* 0x001fc600080100cc */
[----:B------:R-:W-:Y:S01]  /*2dc0*/  FADD.FTZ R205, R200, -R205 ;  /* 0x800000cdc8cd7221 */ /* 0x000fe20000010000 */
[--C-:B------:R-:W-:Y:S01]  /*2dd0*/  FFMA.FTZ R200, R201, UR4, R204.reuse ;  /* 0x00000004c9c87c23 */ /* 0x100fe200080100cc */
[----:B------:R-:W-:Y:S01]  /*2de0*/  FFMA.FTZ R204, R145, UR4, R204 ;  /* 0x0000000491cc7c23 */ /* 0x000fe200080100cc */
[----:B------:R-:W-:Y:S02]  /*2df0*/  FADD.FTZ R137, R144, -R137 ;  /* 0x8000008990897221 */ /* 0x000fe40000010000 */
[----:B------:R-:W-:Y:S01]  /*2e00*/  FADD.FTZ R200, R147, -R200 ;  /* 0x800000c893c87221 */ /* 0x000fe20000010000 */
[----:B------:R-:W-:Y:S01]  /*2e10*/  FMUL.FTZ R205, R205, UR10 ;  /* 0x0000000acdcd7c20 */ /* 0x000fe20008410000 */
[----:B------:R-:W-:Y:S02]  /*2e20*/  FADD.FTZ R204, R143, -R204 ;  /* 0x800000cc8fcc7221 */ /* 0x000fe40000010000 */
[----:B------:R-:W-:Y:S01]  /*2e30*/  FMUL.FTZ R200, R200, UR10 ;  /* 0x0000000ac8c87c20 */ /* 0x000fe20008410000 */
[----:B------:R-:W-:Y:S01]  /*2e40*/  FMUL.FTZ R137, R137, UR10 ;  /* 0x0000000a89897c20 */ /* 0x000fe20008410000 */
[----:B------:R-:W-:Y:S01]  /*2e50*/  FMUL.FTZ R216, R205, UR7 ;  /* 0x00000007cdd87c20 */ /* 0x000fe20008410000 */
[----:B------:R-:W-:Y:S01]  /*2e60*/  FMUL.FTZ R204, R204, UR10 ;  /* 0x0000000acccc7c20 */ /* 0x000fe20008410000 */
[----:B-1----:R-:W-:Y:S01]  /*2e70*/  FMUL.FTZ R139, R200, UR7 ;  /* 0x00000007c88b7c20 */ /* 0x002fe20008410000 */
[----:B------:R-:W-:Y:S01]  /*2e80*/  FMUL.FTZ R138, R137, UR7 ;  /* 0x00000007898a7c20 */ /* 0x000fe20008410000 */
[----:B------:R-:W-:Y:S01]  /*2e90*/  FMUL.FTZ R136, R61, R216 ;  /* 0x000000d83d887220 */ /* 0x000fe20000410000 */
[----:B------:R-:W-:Y:S01]  /*2ea0*/  FMUL.FTZ R205, R204, UR7 ;  /* 0x00000007cccd7c20 */ /* 0x000fe20008410000 */
[----:B------:R-:W-:Y:S01]  /*2eb0*/  FMUL.FTZ R145, R62, R139 ;  /* 0x0000008b3e917220 */ /* 0x000fe20000410000 */
[----:B------:R-:W-:-:S02]  /*2ec0*/  FMUL.FTZ R143, R63, R138 ;  /* 0x0000008a3f8f7220 */ /* 0x000fc40000410000 */
[----:B------:R-:W-:Y:S01]  /*2ed0*/  FMUL.FTZ R147, R60, R205 ;  /* 0x000000cd3c937220 */ /* 0x000fe20000410000 */
[----:B------:R-:W0:Y:S08]  /*2ee0*/  F2F.F16.F32 R136, R136 ;  /* 0x0000008800887304 */ /* 0x000e300000200800 */
[----:B------:R-:W-:Y:S08]  /*2ef0*/  F2F.F16.F32 R145, R145 ;  /* 0x0000009100917304 */ /* 0x000ff00000200800 */
[----:B------:R-:W1:Y:S08]  /*2f00*/  F2F.F16.F32 R144, R143 ;  /* 0x0000008f00907304 */ /* 0x000e700000200800 */
[----:B------:R-:W2:Y:S01]  /*2f10*/  F2F.F16.F32 R147, R147 ;  /* 0x0000009300937304 */ /* 0x000ea20000200800 */
[----:B0-----:R-:W-:Y:S01]  /*2f20*/  IMAD.WIDE.U32 R136, R136, 0x10000, RZ ;  /* 0x0001000088887825 */ /* 0x001fe200078e00ff */
[----:B-1----:R-:W-:-:S02]  /*2f30*/  PRMT R199, R145, 0x5410, R144 ;  /* 0x0000541091c77816 */ /* 0x002fc40000000090 */
[--C-:B--2---:R-:W-:Y:S01]  /*2f40*/  SHF.R.U64 R198, R120, 0x10, R121.reuse ;  /* 0x0000001078c67819 */ /* 0x104fe20000001279 */
[----:B------:R-:W-:Y:S01]  /*2f50*/  HADD2.F32 R144, -RZ, R120.H0_H0 ;  /* 0x20000078ff907230 */ /* 0x000fe20000004100 */
[----:B------:R-:W-:Y:S01]  /*2f60*/  SHF.R.U32.HI R145, RZ, 0x10, R121 ;  /* 0x00000010ff917819 */ /* 0x000fe20000011679 */
[----:B------:R-:W-:Y:S01]  /*2f70*/  HADD2.F32 R146, -RZ, R121.H0_H0 ;  /* 0x20000079ff927230 */ /* 0x000fe20000004100 */
[----:B------:R-:W-:Y:S01]  /*2f80*/  LOP3.LUT R121, R199, R137, RZ, 0xfc, !PT ;  /* 0x00000089c7797212 */ /* 0x000fe200078efcff */
[----:B------:R-:W-:Y:S01]  /*2f90*/  HADD2.F32 R143, -RZ, R198.H0_H0 ;  /* 0x200000c6ff8f7230 */ /* 0x000fe20000004100 */
[----:B------:R-:W-:Y:S01]  /*2fa0*/  LOP3.LUT R120, R136, R147, RZ, 0xfc, !PT ;  /* 0x0000009388787212 */ /* 0x000fe200078efcff */
[----:B------:R-:W-:Y:S01]  /*2fb0*/  IMAD.WIDE.U32 R136, R196, 0x8, R134 ;  /* 0x00000008c4887825 */ /* 0x000fe200078e0086 */
[----:B----4-:R-:W-:-:S03]  /*2fc0*/  SHF.R.U64 R147, R122, 0x10, R123 ;  /* 0x000000107a937819 */ /* 0x010fc6000000127b */
[----:B------:R-:W-:Y:S01]  /*2fd0*/  HADD2.F32 R198, -RZ, R123.H0_H0 ;  /* 0x2000007bffc67230 */ /* 0x000fe20000004100 */
[----:B------:R-:W-:Y:S01]  /*2fe0*/  SHF.R.U32.HI R199, RZ, 0x10, R123 ;  /* 0x00000010ffc77819 */ /* 0x000fe2000001167b */
[----:B------:R-:W-:-:S05]  /*2ff0*/  HADD2.F32 R122, -RZ, R122.H0_H0 ;  /* 0x2000007aff7a7230 */ /* 0x000fca0000004100 */
[----:B------:R-:W-:Y:S01]  /*3000*/  FMUL.FTZ R196, R239, R122 ;  /* 0x0000007aefc47220 */ /* 0x000fe20000410000 */
[----:B------:R-:W-:Y:S02]  /*3010*/  SHF.R.U64 R201, R124, 0x10, R125 ;  /* 0x000000107cc97819 */ /* 0x000fe4000000127d */
[--C-:B------:R-:W-:Y:S01]  /*3020*/  SHF.R.U64 R123, R126, 0x10, R127.reuse ;  /* 0x000000107e7b7819 */ /* 0x100fe2000000127f */
[----:B------:R-:W-:Y:S01]  /*3030*/  HADD2.F32 R134, -RZ, R127.H0_H0 ;  /* 0x2000007fff867230 */ /* 0x000fe20000004100 */
[----:B------:R-:W-:-:S03]  /*3040*/  SHF.R.U32.HI R135, RZ, 0x10, R127 ;  /* 0x00000010ff877819 */ /* 0x000fc6000001167f */
[----:B------:R-:W-:Y:S02]  /*3050*/  HADD2.F32 R127, -RZ, R123.H0_H0 ;  /* 0x2000007bff7f7230 */ /* 0x000fe40000004100 */
[----:B------:R-:W-:Y:S01]  /*3060*/  HADD2.F32 R122, -RZ, R126.H0_H0 ;  /* 0x2000007eff7a7230 */ /* 0x000fe20000004100 */
[----:B---3--:R-:W-:Y:S01]  /*3070*/  SHF.R.U64 R123, R128, 0x10, R129 ;  /* 0x00000010807b7819 */ /* 0x008fe20000001281 */
[----:B------:R-:W-:-:S03]  /*3080*/  HADD2.F32 R201, -RZ, R201.H0_H0 ;  /* 0x200000c9ffc97230 */ /* 0x000fc60000004100 */
[----:B------:R-:W-:Y:S01]  /*3090*/  FMUL.FTZ R126, R213, R122 ;  /* 0x0000007ad57e7220 */ /* 0x000fe20000410000 */
[----:B------:R-:W-:Y:S01]  /*30a0*/  HADD2.F32 R123, -RZ, R123.H0_H0 ;  /* 0x2000007bff7b7230 */ /* 0x000fe20000004100 */
[----:B------:R-:W-:Y:S01]  /*30b0*/  SHF.R.U32.HI R213, RZ, 0x10, R129 ;  /* 0x00000010ffd57819 */ /* 0x000fe20000011681 */
[----:B------:R-:W-:Y:S01]  /*30c0*/  HADD2.F32 R204, -RZ, R129.H0_H0 ;  /* 0x20000081ffcc7230 */ /* 0x000fe20000004100 */
[----:B------:R-:W-:Y:S01]  /*30d0*/  SHF.R.U32.HI R209, RZ, 0x10, R125 ;  /* 0x00000010ffd17819 */ /* 0x000fe2000001167d */
[----:B------:R-:W-:Y:S02]  /*30e0*/  HADD2.F32 R202, -RZ, R125.H0_H0 ;  /* 0x2000007dffca7230 */ /* 0x000fe40000004100 */
[----:B------:R-:W-:Y:S01]  /*30f0*/  FMUL.FTZ R201, R210, R201 ;  /* 0x000000c9d2c97220 */ /* 0x000fe20000410000 */
[----:B------:R-:W-:Y:S01]  /*3100*/  FMUL.FTZ R129, R140, R123 ;  /* 0x0000007b8c817220 */ /* 0x000fe20000410000 */
[----:B------:R0:W-:Y:S01]  /*3110*/  STG.E.64 desc[UR16][R136.64], R120 ;  /* 0x0000007888007986 */ /* 0x0001e2000c101b10 */
[--C-:B------:R-:W-:Y:S01]  /*3120*/  SHF.R.U64 R123, R130, 0x10, R131.reuse ;  /* 0x00000010827b7819 */ /* 0x100fe20000001283 */
[----:B------:R-:W-:Y:S01]  /*3130*/  HADD2.F32 R210, -RZ, R131.H0_H0 ;  /* 0x20000083ffd27230 */ /* 0x000fe20000004100 */
[----:B------:R-:W-:Y:S01]  /*3140*/  SHF.R.U32.HI R125, RZ, 0x10, R131 ;  /* 0x00000010ff7d7819 */ /* 0x000fe20000011683 */
[----:B------:R-:W-:Y:S01]  /*3150*/  HADD2.F32 R145, -RZ, R145.H0_H0 ;  /* 0x20000091ff917230 */ /* 0x000fe20000004100 */
[----:B------:R-:W-:-:S02]  /*3160*/  SHF.R.U64 R122, R132, 0x10, R133 ;  /* 0x00000010847a7819 */ /* 0x000fc40000001285 */
        /* <DEDUP_REMOVED lines=12> */
[----:B0-----:R-:W-:-:S02]  /*3230*/  HADD2.F32 R120, -RZ, R133.H0_H0 ;  /* 0x20000085ff787230 */ /* 0x001fc40000004100 */
        /* <DEDUP_REMOVED lines=27> */
.L_x_10696:
        /* <DEDUP_REMOVED lines=23> */
[----:B------:R-:W0:Y:S03]  /*3560*/  F2F.F16.F32 R127, R127 ;  /* 0x0000007f007f7304 */ /* 0x000e260000200800 */
[----:B------:R-:W-:-:S02]  /*3570*/  FMUL.FTZ R126, R36, R233 ;  /* 0x000000e9247e7220 */ /* 0x000fc40000410000 */
[----:B------:R-:W3:Y:S01]  /*3580*/  LDG.E.64 R128, desc[UR16][R128.64] ;  /* 0x0000001080807981 */ /* 0x000ee2000c1e1b00 */
[----:B-1----:R-:W-:Y:S02]  /*3590*/  IMAD.WIDE.U32 R124, R216, 0x10, R248 ;  /* 0x00000010d87c7825 */ /* 0x002fe400078e00f8 */
[----:B------:R-:W-:Y:S03]  /*35a0*/  F2F.F16.F32 R130, R130 ;  /* 0x0000008200827304 */ /* 0x000fe60000200800 */
[----:B------:R1:W-:Y:S05]  /*35b0*/  STG.E.128 desc[UR16][R124.64], R120 ;  /* 0x000000787c007986 */ /* 0x0003ea000c101d10 */
[----:B------:R-:W4:Y:S01]  /*35c0*/  F2F.F16.F32 R131, R131 ;  /* 0x0000008300837304 */ /* 0x000f220000200800 */
[----:B------:R-:W-:-:S07]  /*35d0*/  FFMA.FTZ R239, R239, UR4, R204 ;  /* 0x00000004efef7c23 */ /* 0x000fce00080100cc */
[----:B-1----:R-:W1:Y:S01]  /*35e0*/  F2F.F16.F32 R125, R126 ;  /* 0x0000007e007d7304 */ /* 0x002e620000200800 */
        /* <DEDUP_REMOVED lines=24> */
[----:B------:R-:W0:Y:S03]  /*3770*/  F2F.F16.F32 R126, R126 ;  /* 0x0000007e007e7304 */ /* 0x000e260000200800 */
[----:B------:R-:W-:Y:S01]  /*3780*/  FMUL.FTZ R237, R120, UR7 ;  /* 0x0000000778ed7c20 */ /* 0x000fe20008410000 */
[----:B------:R-:W-:Y:S01]  /*3790*/  IMAD.WIDE.U32 R124, R206, 0x10, R248 ;  /* 0x00000010ce7c7825 */ /* 0x000fe200078e00f8 */
[----:B------:R-:W2:Y:S03]  /*37a0*/  LDG.E.64 R130, desc[UR16][R130.64] ;  /* 0x0000001082827981 */ /* 0x000ea6000c1e1b00 */
[----:B------:R-:W-:Y:S01]  /*37b0*/  F2F.F16.F32 R127, R127 ;  /* 0x0000007f007f7304 */ /* 0x000fe20000200800 */
[----:B------:R1:W-:Y:S07]  /*37c0*/  STG.E.128 desc[UR16][R124.64], R120 ;  /* 0x000000787c007986 */ /* 0x0003ee000c101d10 */
[----:B------:R-:W4:Y:S01]  /*37d0*/  F2F.F16.F32 R236, R236 ;  /* 0x000000ec00ec7304 */ /* 0x000f220000200800 */
[----:B-1----:R-:W-:-:S07]  /*37e0*/  FMUL.FTZ R122, R40, R237 ;  /* 0x000000ed287a7220 */ /* 0x002fce0000410000 */
[----:B------:R-:W1:Y:S01]  /*37f0*/  F2F.F16.F32 R123, R122 ;  /* 0x0000007a007b7304 */ /* 0x000e620000200800 */
        /* <DEDUP_REMOVED lines=27> */
[----:B------:R-:W-:Y:S01]  /*39b0*/  F2F.F16.F32 R228, R228 ;  /* 0x000000e400e47304 */ /* 0x000fe20000200800 */
[----:B------:R-:W4:Y:S01]  /*39c0*/  LDG.E.64 R132, desc[UR16][R132.64] ;  /* 0x0000001084847981 */ /* 0x000f22000c1e1b00 */
[----:B------:R-:W-:-:S06]  /*39d0*/  FMUL.FTZ R124, R44, R227 ;  /* 0x000000e32c7c7220 */ /* 0x000fcc0000410000 */
[----:B------:R-:W0:Y:S01]  /*39e0*/  F2F.F16.F32 R125, R125 ;  /* 0x0000007d007d7304 */ /* 0x000e220000200800 */
[----:B------:R1:W-:Y:S07]  /*39f0*/  STG.E.128 desc[UR16][R126.64], R120 ;  /* 0x000000787e007986 */ /* 0x0003ee000c101d10 */
[----:B------:R-:W0:Y:S01]  /*3a00*/  F2F.F16.F32 R229, R226 ;  /* 0x000000e200e57304 */ /* 0x000e220000200800 */
[----:B------:R-:W-:-:S07]  /*3a10*/  FFMA.FTZ R221, R221, UR4, R204 ;  /* 0x00000004dddd7c23 */ /* 0x000fce00080100cc */
[----:B-1----:R-:W1:Y:S01]  /*3a20*/  F2F.F16.F32 R123, R124 ;  /* 0x0000007c007b7304 */ /* 0x002e620000200800 */
        /* <DEDUP_REMOVED lines=24> */
[----:B------:R-:W-:Y:S01]  /*3bb0*/  F2F.F16.F32 R219, R219 ;  /* 0x000000db00db7304 */ /* 0x000fe20000200800 */
[----:B------:R-:W-:-:S04]  /*3bc0*/  IMAD.WIDE.U32 R134, R203, 0x8, R250 ;  /* 0x00000008cb867825 */ /* 0x000fc800078e00fa */
[----:B------:R-:W-:Y:S01]  /*3bd0*/  FMUL.FTZ R217, R120, UR7 ;  /* 0x0000000778d97c20 */ /* 0x000fe20008410000 */
[----:B------:R-:W-:Y:S02]  /*3be0*/  IMAD.WIDE.U32 R124, R203, 0x10, R248 ;  /* 0x00000010cb7c7825 */ /* 0x000fe400078e00f8 */
[----:B------:R-:W-:Y:S02]  /*3bf0*/  F2F.F16.F32 R127, R127 ;  /* 0x0000007f007f7304 */ /* 0x000fe40000200800 */
[----:B------:R-:W-:Y:S01]  /*3c00*/  FMUL.FTZ R126, R48, R217 ;  /* 0x000000d9307e7220 */ /* 0x000fe20000410000 */
[----:B------:R-:W4:Y:S05]  /*3c10*/  LDG.E.64 R134, desc[UR16][R134.64] ;  /* 0x0000001086867981 */ /* 0x000f2a000c1e1b00 */
[----:B------:R-:W0:Y:S01]  /*3c20*/  F2F.F16.F32 R222, R221 ;  /* 0x000000dd00de7304 */ /* 0x000e220000200800 */
[----:B------:R1:W-:Y:S01]  /*3c30*/  STG.E.128 desc[UR16][R124.64], R120 ;  /* 0x000000787c007986 */ /* 0x0003e2000c101d10 */
[--C-:B------:R-:W-:Y:S01]  /*3c40*/  FFMA.FTZ R215, R215, UR4, R204.reuse ;  /* 0x00000004d7d77c23 */ /* 0x100fe200080100cc */
[----:B------:R-:W-:Y:S01]  /*3c50*/  FADD.FTZ R223, R214, -R223 ;  /* 0x800000dfd6df7221 */ /* 0x000fe20000010000 */
[----:B------:R-:W-:-:S04]  /*3c60*/  FFMA.FTZ R211, R211, UR4, R204 ;  /* 0x00000004d3d37c23 */ /* 0x000fc800080100cc */
[----:B-1----:R-:W1:Y:S01]  /*3c70*/  F2F.F16.F32 R125, R126 ;  /* 0x0000007e007d7304 */ /* 0x002e620000200800 */
        /* <DEDUP_REMOVED lines=10> */
[----:B-1----:R-:W-:Y:S01]  /*3d20*/  LOP3.LUT R126, R122, R125, RZ, 0xfc, !PT ;  /* 0x0000007d7a7e7212 */ /* 0x002fe200078efcff */
[----:B------:R-:W-:Y:S01]  /*3d30*/  FMUL.FTZ R122, R212, UR10 ;  /* 0x0000000ad47a7c20 */ /* 0x000fe20008410000 */
[----:B------:R-:W-:Y:S01]  /*3d40*/  FADD.FTZ R125, R140, -R123 ;  /* 0x8000007b8c7d7221 */ /* 0x000fe20000010000 */
[----:B------:R-:W-:Y:S01]  /*3d50*/  FMUL.FTZ R121, R121, UR10 ;  /* 0x0000000a79797c20 */ /* 0x000fe20008410000 */
[----:B------:R-:W-:-:S04]  /*3d60*/  IMAD.WIDE.U32 R208, R203, 0x8, R242 ;  /* 0x00000008cbd07825 */ /* 0x000fc800078e00f2 */
[----:B------:R-:W-:Y:S01]  /*3d70*/  FMUL.FTZ R123, R214, UR10 ;  /* 0x0000000ad67b7c20 */ /* 0x000fe20008410000 */
[--C-:B------:R-:W-:Y:S01]  /*3d80*/  FFMA.FTZ R236, R207, UR4, R204.reuse ;  /* 0x00000004cfec7c23 */ /* 0x100fe200080100cc */
[----:B------:R-:W-:Y:S01]  /*3d90*/  FMUL.FTZ R124, R52, R213 ;  /* 0x000000d5347c7220 */ /* 0x000fe20000410000 */
[----:B------:R-:W-:Y:S01]  /*3da0*/  FMUL.FTZ R203, R122, UR7 ;  /* 0x000000077acb7c20 */ /* 0x000fe20008410000 */
[----:B------:R-:W-:Y:S01]  /*3db0*/  FMUL.FTZ R210, R121, UR7 ;  /* 0x0000000779d27c20 */ /* 0x000fe20008410000 */
[--C-:B------:R-:W-:Y:S01]  /*3dc0*/  FFMA.FTZ R137, R137, UR4, R204.reuse ;  /* 0x0000000489897c23 */ /* 0x100fe200080100cc */
[----:B------:R-:W-:Y:S01]  /*3dd0*/  FMUL.FTZ R212, R123, UR7 ;  /* 0x000000077bd47c20 */ /* 0x000fe20008410000 */
[----:B------:R0:W-:Y:S01]  /*3de0*/  STG.E.64 desc[UR16][R208.64], R126 ;  /* 0x0000007ed0007986 */ /* 0x0001e2000c101b10 */
[----:B------:R-:W-:Y:S01]  /*3df0*/  FFMA.FTZ R141, R141, UR4, R204 ;  /* 0x000000048d8d7c23 */ /* 0x000fe200080100cc */
[----:B------:R1:W-:Y:S01]  /*3e00*/  F2F.F16.F32 R219, R124 ;  /* 0x0000007c00db7304 */ /* 0x0003e20000200800 */
[----:B------:R-:W-:Y:S01]  /*3e10*/  FMUL.FTZ R221, R54, R203 ;  /* 0x000000cb36dd7220 */ /* 0x000fe20000410000 */
[----:B------:R-:W-:Y:S01]  /*3e20*/  FMUL.FTZ R211, R53, R210 ;  /* 0x000000d235d37220 */ /* 0x000fe20000410000 */
[----:B------:R-:W-:-:S04]  /*3e30*/  IMAD.WIDE.U32 R222, R199, 0x8, R250 ;  /* 0x00000008c7de7825 */ /* 0x000fc800078e00fa */
[----:B------:R-:W-:Y:S01]  /*3e40*/  FADD.FTZ R228, R136, -R137 ;  /* 0x8000008988e47221 */ /* 0x000fe20000010000 */
[----:B------:R-:W-:Y:S01]  /*3e50*/  FMUL.FTZ R125, R125, UR10 ;  /* 0x0000000a7d7d7c20 */ /* 0x000fe20008410000 */
[----:B------:R-:W-:Y:S01]  /*3e60*/  FADD.FTZ R141, R138, -R141 ;  /* 0x8000008d8a8d7221 */ /* 0x000fe20000010000 */
[----:B-1----:R-:W-:Y:S01]  /*3e70*/  FMUL.FTZ R124, R55, R212 ;  /* 0x000000d4377c7220 */ /* 0x002fe20000410000 */
[----:B0-----:R-:W-:Y:S01]  /*3e80*/  FADD.FTZ R127, R139, -R236 ;  /* 0x800000ec8b7f7221 */ /* 0x001fe20000010000 */
[----:B------:R-:W0:Y:S01]  /*3e90*/  F2F.F16.F32 R140, R211 ;  /* 0x000000d3008c7304 */ /* 0x000e220000200800 */
[----:B------:R-:W-:Y:S01]  /*3ea0*/  IMAD.WIDE.U32 R214, R199, 0x10, R248 ;  /* 0x00000010c7d67825 */ /* 0x000fe200078e00f8 */
[----:B------:R1:W4:Y:S03]  /*3eb0*/  LDG.E.64 R136, desc[UR16][R222.64] ;  /* 0x00000010de887981 */ /* 0x000326000c1e1b00 */
[----:B------:R-:W-:Y:S01]  /*3ec0*/  FMUL.FTZ R127, R127, UR10 ;  /* 0x0000000a7f7f7c20 */ /* 0x000fe20008410000 */
[----:B------:R-:W-:Y:S01]  /*3ed0*/  FMUL.FTZ R226, R125, UR7 ;  /* 0x000000077de27c20 */ /* 0x000fe20008410000 */
[----:B------:R-:W-:Y:S01]  /*3ee0*/  FMUL.FTZ R126, R228, UR10 ;  /* 0x0000000ae47e7c20 */ /* 0x000fe20008410000 */
[----:B------:R3:W-:Y:S02]  /*3ef0*/  F2F.F16.F32 R208, R124 ;  /* 0x0000007c00d07304 */ /* 0x0007e40000200800 */
[----:B------:R-:W-:Y:S01]  /*3f00*/  FMUL.FTZ R209, R57, R226 ;  /* 0x000000e239d17220 */ /* 0x000fe20000410000 */
[----:B------:R-:W-:Y:S01]  /*3f10*/  FMUL.FTZ R207, R126, UR7 ;  /* 0x000000077ecf7c20 */ /* 0x000fe20008410000 */
[----:B-1----:R-:W-:-:S04]  /*3f20*/  FMUL.FTZ R222, R127, UR7 ;  /* 0x000000077fde7c20 */ /* 0x002fc80008410000 */
[----:B------:R-:W1:Y:S01]  /*3f30*/  F2F.F16.F32 R221, R221 ;  /* 0x000000dd00dd7304 */ /* 0x000e620000200800 */
[----:B---3--:R-:W-:Y:S01]  /*3f40*/  FMUL.FTZ R124, R141, UR10 ;  /* 0x0000000a8d7c7c20 */ /* 0x008fe20008410000 */
[----:B------:R3:W-:Y:S03]  /*3f50*/  STG.E.128 desc[UR16][R214.64], R120 ;  /* 0x00000078d6007986 */ /* 0x0007e6000c101d10 */
[----:B------:R-:W-:Y:S01]  /*3f60*/  FMUL.FTZ R211, R124, UR7 ;  /* 0x000000077cd37c20 */ /* 0x000fe20008410000 */
[----:B------:R-:W-:Y:S02]  /*3f70*/  FMUL.FTZ R139, R58, R207 ;  /* 0x000000cf3a8b7220 */ /* 0x000fe40000410000 */
[----:B------:R-:W1:Y:S01]  /*3f80*/  F2F.F16.F32 R209, R209 ;  /* 0x000000d100d17304 */ /* 0x000e620000200800 */
[----:B------:R-:W-:Y:S01]  /*3f90*/  FMUL.FTZ R141, R56, R211 ;  /* 0x000000d3388d7220 */ /* 0x000fe20000410000 */
[----:B---3--:R-:W-:-:S06]  /*3fa0*/  FMUL.FTZ R215, R59, R222 ;  /* 0x000000de3bd77220 */ /* 0x008fcc0000410000 */
[----:B------:R3:W-:Y:S01]  /*3fb0*/  F2F.F16.F32 R214, R139 ;  /* 0x0000008b00d67304 */ /* 0x0007e20000200800 */
[----:B0-----:R-:W-:Y:S01]  /*3fc0*/  IMAD.WIDE.U32 R120, R140, 0x10000, RZ ;  /* 0x000100008c787825 */ /* 0x001fe200078e00ff */
[----:B-1----:R-:W-:-:S06]  /*3fd0*/  PRMT R221, R221, 0x5410, R208 ;  /* 0x00005410dddd7816 */ /* 0x002fcc00000000d0 */
[----:B------:R-:W0:Y:S01]  /*3fe0*/  F2F.F16.F32 R215, R215 ;  /* 0x000000d700d77304 */ /* 0x000e220000200800 */
[----:B------:R-:W-:Y:S01]  /*3ff0*/  LOP3.LUT R123, R221, R121, RZ, 0xfc, !PT ;  /* 0x00000079dd7b7212 */ /* 0x000fe200078efcff */
[----:B------:R-:W-:Y:S01]  /*4000*/  IMAD.WIDE.U32 R228, R199, 0x8, R242 ;  /* 0x00000008c7e47825 */ /* 0x000fe200078e00f2 */
[----:B------:R-:W-:-:S05]  /*4010*/  LOP3.LUT R122, R120, R219, RZ, 0xfc, !PT ;  /* 0x000000db787a7212 */ /* 0x000fca00078efcff */
[----:B------:R-:W1:Y:S01]  /*4020*/  F2F.F16.F32 R141, R141 ;  /* 0x0000008d008d7304 */ /* 0x000e620000200800 */
[----:B---3--:R-:W-:Y:S01]  /*4030*/  IMAD.WIDE.U32 R138, R198, 0x8, R250 ;  /* 0x00000008c68a7825 */ /* 0x008fe200078e00fa */
[----:B------:R3:W-:Y:S03]  /*4040*/  STG.E.64 desc[UR16][R228.64], R122 ;  /* 0x0000007ae4007986 */ /* 0x0007e6000c101b10 */
[----:B------:R-:W-:Y:S02]  /*4050*/  IMAD.WIDE.U32 R120, R209, 0x10000, RZ ;  /* 0x00010000d1787825 */ /* 0x000fe400078e00ff */
[----:B------:R-:W4:Y:S01]  /*4060*/  LDG.E.64 R138, desc[UR16][R138.64] ;  /* 0x000000108a8a7981 */ /* 0x000f22000c1e1b00 */
[----:B0-----:R-:W-:Y:S01]  /*4070*/  PRMT R209, R214, 0x5410, R215 ;  /* 0x00005410d6d17816 */ /* 0x001fe200000000d7 */
[----:B------:R-:W-:-:S03]  /*4080*/  IMAD.WIDE.U32 R214, R198, 0x10, R248 ;  /* 0x00000010c6d67825 */ /* 0x000fc600078e00f8 */
[----:B------:R-:W-:Y:S01]  /*4090*/  LOP3.LUT R209, R209, R121, RZ, 0xfc, !PT ;  /* 0x00000079d1d17212 */ /* 0x000fe200078efcff */
[----:B------:R-:W-:Y:S01]  /*40a0*/  IMAD.WIDE.U32 R198, R198, 0x8, R242 ;  /* 0x00000008c6c67825 */ /* 0x000fe200078e00f2 */
[----:B-1----:R-:W-:-:S03]  /*40b0*/  LOP3.LUT R208, R120, R141, RZ, 0xfc, !PT ;  /* 0x0000008d78d07212 */ /* 0x002fc600078efcff */
[----:B------:R-:W-:Y:S01]  /*40c0*/  IMAD.WIDE.U32 R140, R196, 0x8, R250 ;  /* 0x00000008c48c7825 */ /* 0x000fe200078e00fa */
[----:B------:R0:W-:Y:S04]  /*40d0*/  STG.E.128 desc[UR16][R214.64], R124 ;  /* 0x0000007cd6007986 */ /* 0x0001e8000c101d10 */
[----:B------:R1:W-:Y:S04]  /*40e0*/  STG.E.64 desc[UR16][R198.64], R208 ;  /* 0x000000d0c6007986 */ /* 0x0003e8000c101b10 */
[----:B------:R-:W4:Y:S01]  /*40f0*/  LDG.E.64 R140, desc[UR16][R140.64] ;  /* 0x000000108c8c7981 */ /* 0x000f22000c1e1b00 */
[--C-:B------:R-:W-:Y:S01]  /*4100*/  FFMA.FTZ R121, R202, UR4, R204.reuse ;  /* 0x00000004ca797c23 */ /* 0x100fe200080100cc */
[--C-:B------:R-:W-:Y:S01]  /*4110*/  FFMA.FTZ R120, R201, UR4, R204.reuse ;  /* 0x00000004c9787c23 */ /* 0x100fe200080100cc */
[----:B---3--:R-:W-:-:S02]  /*4120*/  FFMA.FTZ R123, R146, UR4, R204 ;  /* 0x00000004927b7c23 */ /* 0x008fc400080100cc */
[----:B------:R-:W-:Y:S01]  /*4130*/  FADD.FTZ R121, R200, -R121 ;  /* 0x80000079c8797221 */ /* 0x000fe20000010000 */
[----:B------:R-:W-:Y:S01]  /*4140*/  FADD.FTZ R120, R147, -R120 ;  /* 0x8000007893787221 */ /* 0x000fe20000010000 */
[----:B------:R-:W-:Y:S02]  /*4150*/  FADD.FTZ R123, R144, -R123 ;  /* 0x8000007b907b7221 */ /* 0x000fe40000010000 */
[----:B------:R-:W-:Y:S01]  /*4160*/  FMUL.FTZ R121, R121, UR10 ;  /* 0x0000000a79797c20 */ /* 0x000fe20008410000 */
[----:B------:R-:W-:Y:S01]  /*4170*/  FMUL.FTZ R122, R120, UR10 ;  /* 0x0000000a787a7c20 */ /* 0x000fe20008410000 */
[----:B------:R-:W-:Y:S01]  /*4180*/  FMUL.FTZ R123, R123, UR10 ;  /* 0x0000000a7b7b7c20 */ /* 0x000fe20008410000 */
[----:B------:R-:W-:Y:S01]  /*4190*/  FFMA.FTZ R204, R145, UR4, R204 ;  /* 0x0000000491cc7c23 */ /* 0x000fe200080100cc */
[----:B------:R-:W-:Y:S01]  /*41a0*/  FMUL.FTZ R228, R121, UR7 ;  /* 0x0000000779e47c20 */ /* 0x000fe20008410000 */
[----:B0-----:R-:W-:Y:S01]  /*41b0*/  FMUL.FTZ R215, R122, UR7 ;  /* 0x000000077ad77c20 */ /* 0x001fe20008410000 */
[----:B-1----:R-:W-:Y:S01]  /*41c0*/  FMUL.FTZ R208, R123, UR7 ;  /* 0x000000077bd07c20 */ /* 0x002fe20008410000 */
[----:B------:R-:W-:Y:S01]  /*41d0*/  FADD.FTZ R120, R143, -R204 ;  /* 0x800000cc8f787221 */ /* 0x000fe20000010000 */
[----:B------:R-:W-:Y:S01]  /*41e0*/  FMUL.FTZ R124, R61, R228 ;  /* 0x000000e43d7c7220 */ /* 0x000fe20000410000 */
[----:B------:R-:W-:Y:S01]  /*41f0*/  FMUL.FTZ R144, R62, R215 ;  /* 0x000000d73e907220 */ /* 0x000fe20000410000 */
[----:B------:R-:W-:Y:S01]  /*4200*/  FMUL.FTZ R147, R63, R208 ;  /* 0x000000d03f937220 */ /* 0x000fe20000410000 */
[----:B------:R-:W-:-:S03]  /*4210*/  FMUL.FTZ R120, R120, UR10 ;  /* 0x0000000a78787c20 */ /* 0x000fc60008410000 */
[----:B------:R-:W0:Y:S01]  /*4220*/  F2F.F16.F32 R124, R124 ;  /* 0x0000007c007c7304 */ /* 0x000e220000200800 */
[----:B------:R-:W-:-:S07]  /*4230*/  FMUL.FTZ R219, R120, UR7 ;  /* 0x0000000778db7c20 */ /* 0x000fce0008410000 */
[----:B------:R-:W-:Y:S01]  /*4240*/  F2F.F16.F32 R144, R144 ;  /* 0x0000009000907304 */ /* 0x000fe20000200800 */
[----:B------:R-:W-:-:S07]  /*4250*/  FMUL.FTZ R126, R60, R219 ;  /* 0x000000db3c7e7220 */ /* 0x000fce0000410000 */
[----:B------:R-:W1:Y:S01]  /*4260*/  F2F.F16.F32 R147, R147 ;  /* 0x0000009300937304 */ /* 0x000e620000200800 */
[----:B------:R-:W-:Y:S01]  /*4270*/  SHF.R.U64 R143, R128, 0x10, R129 ;  /* 0x00000010808f7819 */ /* 0x000fe20000001281 */
[----:B0-----:R-:W-:-:S06]  /*4280*/  IMAD.WIDE.U32 R124, R124, 0x10000, RZ ;  /* 0x000100007c7c7825 */ /* 0x001fcc00078e00ff */
[----:B------:R-:W0:Y:S01]  /*4290*/  F2F.F16.F32 R127, R126 ;  /* 0x0000007e007f7304 */ /* 0x000e220000200800 */
[----:B------:R-:W-:Y:S01]  /*42a0*/  HADD2.F32 R128, -RZ, R128.H0_H0 ;  /* 0x20000080ff807230 */ /* 0x000fe20000004100 */
[----:B------:R-:W-:Y:S01]  /*42b0*/  SHF.R.U32.HI R145, RZ, 0x10, R129 ;  /* 0x00000010ff917819 */ /* 0x000fe20000011681 */
[----:B------:R-:W-:Y:S01]  /*42c0*/  HADD2.F32 R146, -RZ, R129.H0_H0 ;  /* 0x20000081ff927230 */ /* 0x000fe20000004100 */
[----:B-1----:R-:W-:Y:S02]  /*42d0*/  PRMT R199, R144, 0x5410, R147 ;  /* 0x0000541090c77816 */ /* 0x002fe40000000093 */
[----:B------:R-:W-:Y:S01]  /*42e0*/  FMUL.FTZ R144, R233, R128 ;  /* 0x00000080e9907220 */ /* 0x000fe20000410000 */
[--C-:B--2---:R-:W-:Y:S01]  /*42f0*/  SHF.R.U64 R147, R130, 0x10, R131.reuse ;  /* 0x0000001082937819 */ /* 0x104fe20000001283 */
[----:B------:R-:W-:Y:S01]  /*4300*/  HADD2.F32 R198, -RZ, R131.H0_H0 ;  /* 0x20000083ffc67230 */ /* 0x000fe20000004100 */
[----:B------:R-:W-:Y:S02]  /*4310*/  LOP3.LUT R125, R199, R125, RZ, 0xfc, !PT ;  /* 0x0000007dc77d7212 */ /* 0x000fe400078efcff */
[----:B------:R-:W-:-:S02]  /*4320*/  SHF.R.U32.HI R199, RZ, 0x10, R131 ;  /* 0x00000010ffc77819 */ /* 0x000fc40000011683 */
[----:B0-----:R-:W-:Y:S01]  /*4330*/  LOP3.LUT R124, R124, R127, RZ, 0xfc, !PT ;  /* 0x0000007f7c7c7212 */ /* 0x001fe200078efcff */
[----:B------:R-:W-:-:S04]  /*4340*/  IMAD.WIDE.U32 R248, R196, 0x10, R248 ;  /* 0x00000010c4f87825 */ /* 0x000fc800078e00f8 */
[----:B------:R-:W-:Y:S01]  /*4350*/  HADD2.F32 R130, -RZ, R130.H0_H0 ;  /* 0x20000082ff827230 */ /* 0x000fe20000004100 */
[----:B------:R0:W-:Y:S01]  /*4360*/  STG.E.128 desc[UR16][R248.64], R120 ;  /* 0x00000078f8007986 */ /* 0x0001e2000c101d10 */
[----:B------:R-:W-:Y:S01]  /*4370*/  IMAD.WIDE.U32 R242, R196, 0x8, R242 ;  /* 0x00000008c4f27825 */ /* 0x000fe200078e00f2 */
[----:B----4-:R-:W-:-:S03]  /*4380*/  SHF.R.U64 R201, R132, 0x10, R133 ;  /* 0x0000001084c97819 */ /* 0x010fc60000001285 */
[----:B------:R-:W-:Y:S01]  /*4390*/  HADD2.F32 R132, -RZ, R132.H0_H0 ;  /* 0x20000084ff847230 */ /* 0x000fe20000004100 */
[----:B------:R-:W-:Y:S01]  /*43a0*/  SHF.R.U32.HI R209, RZ, 0x10, R133 ;  /* 0x00000010ffd17819 */ /* 0x000fe20000011685 */
[----:B------:R-:W-:Y:S02]  /*43b0*/  HADD2.F32 R202, -RZ, R133.H0_H0 ;  /* 0x20000085ffca7230 */ /* 0x000fe40000004100 */
[----:B------:R-:W-:Y:S01]  /*43c0*/  FMUL.FTZ R196, R237, R130 ;  /* 0x00000082edc47220 */ /* 0x000fe20000410000 */
[----:B------:R-:W-:Y:S02]  /*43d0*/  HADD2.F32 R143, -RZ, R143.H0_H0 ;  /* 0x2000008fff8f7230 */ /* 0x000fe40000004100 */
[----:B------:R-:W-:Y:S01]  /*43e0*/  FMUL.FTZ R200, R227, R132 ;  /* 0x00000084e3c87220 */ /* 0x000fe20000410000 */
[----:B------:R-:W-:Y:S02]  /*43f0*/  HADD2.F32 R145, -RZ, R145.H0_H0 ;  /* 0x20000091ff917230 */ /* 0x000fe40000004100 */
[----:B------:R-:W-:-:S02]  /*4400*/  HADD2.F32 R147, -RZ, R147.H0_H0 ;  /* 0x20000093ff937230 */ /* 0x000fc40000004100 */
        /* <DEDUP_REMOVED lines=13> */
[----:B------:R-:W-:Y:S01]  /*44e0*/  HADD2.F32 R128, -RZ, R135.H0_H0 ;  /* 0x20000087ff807230 */ /* 0x000fe20000004100 */
[----:B------:R-:W-:Y:S01]  /*44f0*/  SHF.R.U64 R127, R134, 0x10, R135 ;  /* 0x00000010867f7819 */ /* 0x000fe20000001287 */
[----:B------:R-:W-:-:S03]  /*4500*/  HADD2.F32 R126, -RZ, R134.H0_H0 ;  /* 0x20000086ff7e7230 */ /* 0x000fc60000004100 */
[----:B------:R-:W-:Y:S01]  /*4510*/  FMUL.FTZ R134, R205, R128 ;  /* 0x00000080cd867220 */ /* 0x000fe20000410000 */
[----:B------:R-:W-:Y:S01]  /*4520*/  SHF.R.U32.HI R135, RZ, 0x10, R135 ;  /* 0x00000010ff877819 */ /* 0x000fe20000011687 */
[----:B------:R-:W-:-:S04]  /*4530*/  HADD2.F32 R127, -RZ, R127.H0_H0 ;  /* 0x2000007fff7f7230 */ /* 0x000fc80000004100 */
[----:B------:R-:W-:Y:S02]  /*4540*/  HADD2.F32 R135, -RZ, R135.H0_H0 ;  /* 0x20000087ff877230 */ /* 0x000fe40000004100 */
[----:B------:R-:W-:Y:S01]  /*4550*/  FMUL.FTZ R126, R217, R126 ;  /* 0x0000007ed97e7220 */ /* 0x000fe20000410000 */
[----:B------:R-:W-:Y:S02]  /*4560*/  FMUL.FTZ R127, R218, R127 ;  /* 0x0000007fda7f7220 */ /* 0x000fe40000410000 */
[----:B------:R-:W-:Y:S01]  /*4570*/  FMUL.FTZ R135, R220, R135 ;  /* 0x00000087dc877220 */ /* 0x000fe20000410000 */
[----:B------:R-:W-:Y:S01]  /*4580*/  SHF.R.U64 R129, R136, 0x10, R137 ;  /* 0x0000001088817819 */ /* 0x000fe20000001289 */
[----:B------:R-:W-:-:S04]  /*4590*/  HADD2.F32 R128, -RZ, R136.H0_H0 ;  /* 0x20000088ff807230 */ /* 0x000fc80000004100 */
[----:B------:R-:W-:Y:S02]  /*45a0*/  HADD2.F32 R129, -RZ, R129.H0_H0 ;  /* 0x20000081ff817230 */ /* 0x000fe40000004100 */
[----:B------:R-:W-:Y:S01]  /*45b0*/  FMUL.FTZ R128, R213, R128 ;  /* 0x00000080d5807220 */ /* 0x000fe20000410000 */
[----:B------:R-:W-:Y:S02]  /*45c0*/  SHF.R.U32.HI R213, RZ, 0x10, R137 ;  /* 0x00000010ffd57819 */ /* 0x000fe40000011689 */
[----:B------:R-:W-:Y:S01]  /*45d0*/  FMUL.FTZ R129, R210, R129 ;  /* 0x00000081d2817220 */ /* 0x000fe20000410000 */
[----:B------:R-:W-:Y:S02]  /*45e0*/  HADD2.F32 R204, -RZ, R137.H0_H0 ;  /* 0x20000089ffcc7230 */ /* 0x000fe40000004100 */
[----:B------:R-:W-:-:S03]  /*45f0*/  HADD2.F32 R213, -RZ, R213.H0_H0 ;  /* 0x200000d5ffd57230 */ /* 0x000fc60000004100 */
[----:B------:R-:W-:Y:S02]  /*4600*/  FMUL.FTZ R204, R203, R204 ;  /* 0x000000cccbcc7220 */ /* 0x000fe40000410000 */
[----:B------:R-:W-:Y:S01]  /*4610*/  FMUL.FTZ R213, R212, R213 ;  /* 0x000000d5d4d57220 */ /* 0x000fe20000410000 */
[----:B------:R-:W-:Y:S01]  /*4620*/  SHF.R.U64 R131, R138, 0x10, R139 ;  /* 0x000000108a837819 */ /* 0x000fe2000000128b */
[----:B------:R-:W-:-:S04]  /*4630*/  HADD2.F32 R210, -RZ, R139.H0_H0 ;  /* 0x2000008bffd27230 */ /* 0x000fc80000004100 */
[----:B------:R-:W-:Y:S01]  /*4640*/  HADD2.F32 R131, -RZ, R131.H0_H0 ;  /* 0x20000083ff837230 */ /* 0x000fe20000004100 */
[----:B------:R-:W-:-:S04]  /*4650*/  SHF.R.U32.HI R139, RZ, 0x10, R139 ;  /* 0x00000010ff8b7819 */ /* 0x000fc8000001168b */
[----:B0-----:R-:W-:Y:S01]  /*4660*/  FMUL.FTZ R123, R226, R131 ;  /* 0x00000083e27b7220 */ /* 0x001fe20000410000 */
[----:B------:R-:W-:Y:S02]  /*4670*/  HADD2.F32 R121, -RZ, R139.H0_H0 ;  /* 0x2000008bff797230 */ /* 0x000fe40000004100 */
[----:B------:R-:W-:Y:S01]  /*4680*/  HADD2.F32 R130, -RZ, R138.H0_H0 ;  /* 0x2000008aff827230 */ /* 0x000fe20000004100 */
[--C-:B------:R-:W-:Y:S02]  /*4690*/  SHF.R.U64 R131, R140, 0x10, R141.reuse ;  /* 0x000000108c837819 */ /* 0x100fe4000000128d */
[----:B------:R-:W-:Y:S01]  /*46a0*/  SHF.R.U32.HI R133, RZ, 0x10, R141 ;  /* 0x00000010ff857819 */ /* 0x000fe2000001168d */
[----:B------:R-:W-:Y:S02]  /*46b0*/  HADD2.F32 R132, -RZ, R140.H0_H0 ;  /* 0x2000008cff847230 */ /* 0x000fe40000004100 */
[----:B------:R-:W-:Y:S02]  /*46c0*/  HADD2.F32 R120, -RZ, R141.H0_H0 ;  /* 0x2000008dff787230 */ /* 0x000fe40000004100 */
[----:B------:R-:W-:-:S02]  /*46d0*/  HADD2.F32 R131, -RZ, R131.H0_H0 ;  /* 0x20000083ff837230 */ /* 0x000fc40000004100 */
[----:B------:R-:W-:Y:S02]  /*46e0*/  HADD2.F32 R133, -RZ, R133.H0_H0 ;  /* 0x20000085ff857230 */ /* 0x000fe40000004100 */
[----:B-1----:R-:W-:Y:S01]  /*46f0*/  FMUL.FTZ R125, R222, R121 ;  /* 0x00000079de7d7220 */ /* 0x002fe20000410000 */
[----:B------:R-:W-:Y:S01]  /*4700*/  FMUL.FTZ R130, R211, R130 ;  /* 0x00000082d3827220 */ /* 0x000fe20000410000 */
[----:B------:R-:W-:Y:S01]  /*4710*/  FMUL.FTZ R210, R207, R210 ;  /* 0x000000d2cfd27220 */ /* 0x000fe20000410000 */
[----:B------:R-:W-:Y:S01]  /*4720*/  FMUL.FTZ R132, R219, R132 ;  /* 0x00000084db847220 */ /* 0x000fe20000410000 */
[----:B------:R-:W-:Y:S01]  /*4730*/  FMUL.FTZ R120, R215, R120 ;  /* 0x00000078d7787220 */ /* 0x000fe20000410000 */
[----:B------:R-:W-:Y:S01]  /*4740*/  FMUL.FTZ R121, R228, R131 ;  /* 0x00000083e4797220 */ /* 0x000fe20000410000 */
[----:B------:R-:W-:Y:S01]  /*4750*/  FMUL.FTZ R138, R208, R133 ;  /* 0x00000085d08a7220 */ /* 0x000fe20000410000 */
[----:B------:R-:W-:Y:S06]  /*4760*/  BRA `(.L_x_10697) ;  /* 0x00000024008c7947 */ /* 0x000fec0003800000 */
.L_x_10695:
        /* <DEDUP_REMOVED lines=51> */
[----:B------:R-:W-:Y:S01]  /*4aa0*/  F2F.F16.F32 R130, R130 ;  /* 0x0000008200827304 */ /* 0x000fe20000200800 */
[----:B------:R-:W-:Y:S01]  /*4ab0*/  FFMA.FTZ R128, R134, UR10, R107 ;  /* 0x0000000a86807c23 */ /* 0x000fe2000801006b */
[--C-:B------:R-:W-:Y:S01]  /*4ac0*/  FFMA.FTZ R129, R213, UR4, R204.reuse ;  /* 0x00000004d5817c23 */ /* 0x100fe200080100cc */
[----:B------:R-:W-:Y:S01]  /*4ad0*/  FFMA.FTZ R211, R211, UR4, R204 ;  /* 0x00000004d3d37c23 */ /* 0x000fe200080100cc */
[----:B------:R-:W-:Y:S01]  /*4ae0*/  FMUL.FTZ R233, R233, UR7 ;  /* 0x00000007e9e97c20 */ /* 0x000fe20008410000 */
[----:B------:R-:W-:Y:S01]  /*4af0*/  FMUL.FTZ R230, R230, UR7 ;  /* 0x00000007e6e67c20 */ /* 0x000fe20008410000 */
[----:B------:R-:W-:Y:S01]  /*4b00*/  FFMA.FTZ R226, R226, UR10, R101 ;  /* 0x0000000ae2e27c23 */ /* 0x000fe20008010065 */
[----:B------:R-:W-:Y:S01]  /*4b10*/  FMUL.FTZ R236, R123, UR7 ;  /* 0x000000077bec7c20 */ /* 0x000fe20008410000 */
[----:B------:R-:W0:Y:S01]  /*4b20*/  F2F.F16.F32 R135, R135 ;  /* 0x0000008700877304 */ /* 0x000e220000200800 */
        /* <DEDUP_REMOVED lines=29> */
[----:B------:R-:W-:Y:S01]  /*4d00*/  F2F.F16.F32 R122, R122 ;  /* 0x0000007a007a7304 */ /* 0x000fe20000200800 */
[----:B------:R-:W-:Y:S01]  /*4d10*/  FMUL.FTZ R121, R40, R239 ;  /* 0x000000ef28797220 */ /* 0x000fe20000410000 */
[----:B------:R-:W-:Y:S01]  /*4d20*/  FADD.FTZ R226, R140, -R211 ;  /* 0x800000d38ce27221 */ /* 0x000fe20000010000 */
[----:B------:R-:W-:Y:S01]  /*4d30*/  FADD.FTZ R207, R136, -R137 ;  /* 0x8000008988cf7221 */ /* 0x000fe20000010000 */
[----:B------:R-:W-:Y:S01]  /*4d40*/  FMUL.FTZ R211, R133, UR7 ;  /* 0x0000000785d37c20 */ /* 0x000fe20008410000 */
[----:B------:R-:W-:Y:S01]  /*4d50*/  FMUL.FTZ R136, R49, R210 ;  /* 0x000000d231887220 */ /* 0x000fe20000410000 */
[----:B------:R-:W-:Y:S01]  /*4d60*/  FMUL.FTZ R225, R225, UR7 ;  /* 0x00000007e1e17c20 */ /* 0x000fe20008410000 */
[----:B------:R-:W-:Y:S01]  /*4d70*/  FMUL.FTZ R219, R50, R217 ;  /* 0x000000d932db7220 */ /* 0x000fe20000410000 */
[----:B------:R-:W1:Y:S01]  /*4d80*/  F2F.F16.F32 R125, R125 ;  /* 0x0000007d007d7304 */ /* 0x000e620000200800 */
[----:B0-----:R-:W-:Y:S01]  /*4d90*/  PRMT R221, R130, 0x5410, R135 ;  /* 0x0000541082dd7816 */ /* 0x001fe20000000087 */
[----:B------:R-:W-:Y:S01]  /*4da0*/  FMUL.FTZ R131, R44, R225 ;  /* 0x000000e12c837220 */ /* 0x000fe20000410000 */
[----:B------:R-:W-:Y:S01]  /*4db0*/  FMUL.FTZ R137, R48, R211 ;  /* 0x000000d330897220 */ /* 0x000fe20000410000 */
[----:B------:R-:W-:Y:S01]  /*4dc0*/  FFMA.FTZ R141, R141, UR4, R204 ;  /* 0x000000048d8d7c23 */ /* 0x000fe200080100cc */
[----:B------:R-:W-:Y:S01]  /*4dd0*/  FADD.FTZ R222, R139, -R222 ;  /* 0x800000de8bde7221 */ /* 0x000fe20000010000 */
[----:B------:R-:W-:Y:S01]  /*4de0*/  FFMA.FTZ R214, R214, UR10, R109 ;  /* 0x0000000ad6d67c23 */ /* 0x000fe2000801006d */
[----:B------:R-:W-:Y:S01]  /*4df0*/  FFMA.FTZ R129, R129, UR10, R110 ;  /* 0x0000000a81817c23 */ /* 0x000fe2000801006e */
[----:B------:R-:W0:Y:S01]  /*4e00*/  F2F.F16.F32 R124, R124 ;  /* 0x0000007c007c7304 */ /* 0x000e220000200800 */
[----:B------:R-:W-:Y:S01]  /*4e10*/  FADD.FTZ R209, R138, -R141 ;  /* 0x8000008d8ad17221 */ /* 0x000fe20000010000 */
[----:B------:R-:W-:Y:S01]  /*4e20*/  FMUL.FTZ R220, R214, UR7 ;  /* 0x00000007d6dc7c20 */ /* 0x000fe20008410000 */
[----:B------:R-:W-:Y:S01]  /*4e30*/  FFMA.FTZ R214, R128, UR10, R111 ;  /* 0x0000000a80d67c23 */ /* 0x000fe2000801006f */
[----:B------:R-:W-:Y:S01]  /*4e40*/  FFMA.FTZ R215, R215, UR10, R108 ;  /* 0x0000000ad7d77c23 */ /* 0x000fe2000801006c */
[----:B-1----:R-:W-:-:S03]  /*4e50*/  PRMT R213, R122, 0x5410, R125 ;  /* 0x000054107ad57816 */ /* 0x002fc6000000007d */
[----:B------:R-:W1:Y:S08]  /*4e60*/  F2F.F16.F32 R123, R123 ;  /* 0x0000007b007b7304 */ /* 0x000e700000200800 */
[----:B------:R2:W-:Y:S01]  /*4e70*/  F2F.F16.F32 R224, R132 ;  /* 0x0000008400e07304 */ /* 0x0005e20000200800 */
[----:B0-----:R-:W-:-:S07]  /*4e80*/  IMAD.WIDE.U32 R124, R124, 0x10000, RZ ;  /* 0x000100007c7c7825 */ /* 0x001fce00078e00ff */
[----:B------:R-:W-:Y:S01]  /*4e90*/  F2F.F16.F32 R126, R126 ;  /* 0x0000007e007e7304 */ /* 0x000fe20000200800 */
[----:B--2---:R-:W0:Y:S01]  /*4ea0*/  LDC.64 R132, c[0x0][0x390] ;  /* 0x0000e400ff847b82 */ /* 0x004e220000000a00 */
[----:B-1----:R-:W-:-:S06]  /*4eb0*/  IMAD.WIDE.U32 R122, R123, 0x10000, RZ ;  /* 0x000100007b7a7825 */ /* 0x002fcc00078e00ff */
[----:B------:R-:W1:Y:S08]  /*4ec0*/  F2F.F16.F32 R127, R127 ;  /* 0x0000007f007f7304 */ /* 0x000e700000200800 */
[----:B------:R2:W-:Y:S08]  /*4ed0*/  F2F.F16.F32 R140, R134 ;  /* 0x00000086008c7304 */ /* 0x0005f00000200800 */
[----:B------:R-:W3:Y:S01]  /*4ee0*/  F2F.F16.F32 R120, R120 ;  /* 0x0000007800787304 */ /* 0x000ee20000200800 */
[----:B--2---:R-:W2:Y:S01]  /*4ef0*/  LDC.64 R134, c[0x0][0x468] ;  /* 0x00011a00ff867b82 */ /* 0x004ea20000000a00 */
[----:B-1----:R-:W-:-:S06]  /*4f00*/  PRMT R139, R126, 0x5410, R127 ;  /* 0x000054107e8b7816 */ /* 0x002fcc000000007f */
[----:B------:R-:W1:Y:S01]  /*4f10*/  F2F.F16.F32 R121, R121 ;  /* 0x0000007900797304 */ /* 0x000e620000200800 */
[----:B------:R-:W-:Y:S01]  /*4f20*/  LOP3.LUT R127, R213, R125, RZ, 0xfc, !PT ;  /* 0x0000007dd57f7212 */ /* 0x000fe200078efcff */
[----:B------:R-:W-:Y:S01]  /*4f30*/  FMUL.FTZ R213, R129, UR7 ;  /* 0x0000000781d57c20 */ /* 0x000fe20008410000 */
[----:B------:R-:W-:-:S05]  /*4f40*/  LOP3.LUT R139, R139, R123, RZ, 0xfc, !PT ;  /* 0x0000007b8b8b7212 */ /* 0x000fca00078efcff */
[----:B------:R-:W4:Y:S01]  /*4f50*/  F2F.F16.F32 R136, R136 ;  /* 0x0000008800887304 */ /* 0x000f220000200800 */
[----:B---3--:R-:W-:Y:S01]  /*4f60*/  LOP3.LUT R126, R124, R120, RZ, 0xfc, !PT ;  /* 0x000000787c7e7212 */ /* 0x008fe200078efcff */
[----:B------:R-:W-:-:S06]  /*4f70*/  IMAD.WIDE.U32 R124, R140, 0x10000, RZ ;  /* 0x000100008c7c7825 */ /* 0x000fcc00078e00ff */
[----:B------:R-:W3:Y:S01]  /*4f80*/  F2F.F16.F32 R219, R219 ;  /* 0x000000db00db7304 */ /* 0x000ee20000200800 */
[----:B-1----:R-:W-:-:S07]  /*4f90*/  LOP3.LUT R138, R122, R121, RZ, 0xfc, !PT ;  /* 0x000000797a8a7212 */ /* 0x002fce00078efcff */
[----:B------:R-:W1:Y:S01]  /*4fa0*/  F2F.F16.F32 R131, R131 ;  /* 0x0000008300837304 */ /* 0x000e620000200800 */
[----:B----4-:R-:W-:-:S07]  /*4fb0*/  IMAD.WIDE.U32 R122, R136, 0x10000, RZ ;  /* 0x00010000887a7825 */ /* 0x010fce00078e00ff */
[----:B------:R-:W4:Y:S01]  /*4fc0*/  F2F.F16.F32 R137, R137 ;  /* 0x0000008900897304 */ /* 0x000f220000200800 */
[----:B---3--:R-:W-:Y:S01]  /*4fd0*/  PRMT R219, R219, 0x5410, R224 ;  /* 0x00005410dbdb7816 */ /* 0x008fe200000000e0 */
[----:B------:R-:W-:Y:S01]  /*4fe0*/  FMUL.FTZ R214, R214, UR7 ;  /* 0x00000007d6d67c20 */ /* 0x000fe20008410000 */
[----:B0-----:R-:W-:-:S04]  /*4ff0*/  IMAD.WIDE.U32 R120, R216, 0x8, R132 ;  /* 0x00000008d8787825 */ /* 0x001fc800078e0084 */
[----:B------:R-:W-:Y:S01]  /*5000*/  FFMA.FTZ R226, R226, UR10, R113 ;  /* 0x0000000ae2e27c23 */ /* 0x000fe20008010071 */
[----:B------:R-:W-:Y:S01]  /*5010*/  FMUL.FTZ R215, R215, UR7 ;  /* 0x00000007d7d77c20 */ /* 0x000fe20008410000 */
[----:B------:R-:W-:Y:S01]  /*5020*/  FMUL.FTZ R227, R53, R220 ;  /* 0x000000dc35e37220 */ /* 0x000fe20000410000 */
[----:B-1----:R-:W-:Y:S01]  /*5030*/  LOP3.LUT R128, R124, R131, RZ, 0xfc, !PT ;  /* 0x000000837c807212 */ /* 0x002fe200078efcff */
[----:B------:R-:W-:Y:S01]  /*5040*/  FMUL.FTZ R224, R54, R213 ;  /* 0x000000d536e07220 */ /* 0x000fe20000410000 */
[----:B------:R-:W-:Y:S01]  /*5050*/  LOP3.LUT R131, R219, R123, RZ, 0xfc, !PT ;  /* 0x0000007bdb837212 */ /* 0x000fe200078efcff */
[----:B------:R-:W-:Y:S01]  /*5060*/  FMUL.FTZ R229, R55, R214 ;  /* 0x000000d637e57220 */ /* 0x000fe20000410000 */
[----:B------:R-:W-:Y:S01]  /*5070*/  FFMA.FTZ R219, R207, UR10, R114 ;  /* 0x0000000acfdb7c23 */ /* 0x000fe20008010072 */
[----:B------:R-:W-:Y:S01]  /*5080*/  FFMA.FTZ R222, R222, UR10, R115 ;  /* 0x0000000adede7c23 */ /* 0x000fe20008010073 */
[----:B------:R-:W-:Y:S01]  /*5090*/  FFMA.FTZ R209, R209, UR10, R112 ;  /* 0x0000000ad1d17c23 */ /* 0x000fe20008010070 */
[----:B------:R-:W3:Y:S01]  /*50a0*/  LDG.E.64 R120, desc[UR16][R120.64] ;  /* 0x0000001078787981 */ /* 0x000ee2000c1e1b00 */
[----:B----4-:R-:W-:Y:S01]  /*50b0*/  LOP3.LUT R130, R122, R137, RZ, 0xfc, !PT ;  /* 0x000000897a827212 */ /* 0x010fe200078efcff */
[----:B--2---:R-:W-:-:S04]  /*50c0*/  IMAD.WIDE.U32 R136, R216, 0x8, R134 ;  /* 0x00000008d8887825 */ /* 0x004fc800078e0086 */
[----:B------:R-:W-:Y:S01]  /*50d0*/  FMUL.FTZ R216, R226, UR7 ;  /* 0x00000007e2d87c20 */ /* 0x000fe20008410000 */
[----:B------:R-:W-:Y:S01]  /*50e0*/  FMUL.FTZ R141, R52, R215 ;  /* 0x000000d7348d7220 */ /* 0x000fe20000410000 */
[----:B------:R0:W-:Y:S01]  /*50f0*/  F2F.F16.F32 R140, R227 ;  /* 0x000000e3008c7304 */ /* 0x0001e20000200800 */
[----:B------:R-:W-:Y:S01]  /*5100*/  LOP3.LUT R129, R221, R125, RZ, 0xfc, !PT ;  /* 0x0000007ddd817212 */ /* 0x000fe200078efcff */
[----:B------:R1:W-:Y:S01]  /*5110*/  STG.E.64 desc[UR16][R136.64], R126 ;  /* 0x0000007e88007986 */ /* 0x0003e2000c101b10 */
[----:B------:R-:W-:Y:S01]  /*5120*/  FMUL.FTZ R219, R219, UR7 ;  /* 0x00000007dbdb7c20 */ /* 0x000fe20008410000 */
[----:B------:R-:W-:Y:S01]  /*5130*/  FMUL.FTZ R222, R222, UR7 ;  /* 0x00000007dede7c20 */ /* 0x000fe20008410000 */
[----:B------:R-:W-:-:S03]  /*5140*/  FMUL.FTZ R221, R57, R216 ;  /* 0x000000d839dd7220 */ /* 0x000fc60000410000 */
[----:B------:R-:W-:Y:S01]  /*5150*/  F2F.F16.F32 R224, R224 ;  /* 0x000000e000e07304 */ /* 0x000fe20000200800 */
[----:B0-----:R-:W-:-:S04]  /*5160*/  IMAD.WIDE.U32 R226, R203, 0x8, R134 ;  /* 0x00000008cbe27825 */ /* 0x001fc800078e0086 */
[----:B------:R-:W-:Y:S01]  /*5170*/  FMUL.FTZ R234, R58, R219 ;  /* 0x000000db3aea7220 */ /* 0x000fe20000410000 */
[----:B------:R-:W-:Y:S01]  /*5180*/  FMUL.FTZ R237, R59, R222 ;  /* 0x000000de3bed7220 */ /* 0x000fe20000410000 */
[--C-:B-1----:R-:W-:Y:S01]  /*5190*/  IMAD.WIDE.U32 R126, R203, 0x8, R132.reuse ;  /* 0x00000008cb7e7825 */ /* 0x102fe200078e0084 */
[----:B------:R-:W0:Y:S03]  /*51a0*/  F2F.F16.F32 R229, R229 ;  /* 0x000000e500e57304 */ /* 0x000e260000200800 */
[----:B------:R-:W-:Y:S01]  /*51b0*/  FMUL.FTZ R203, R209, UR7 ;  /* 0x00000007d1cb7c20 */ /* 0x000fe20008410000 */
[----:B------:R-:W-:-:S04]  /*51c0*/  IMAD.WIDE.U32 R122, R206, 0x8, R132 ;  /* 0x00000008ce7a7825 */ /* 0x000fc800078e0084 */
[----:B------:R-:W-:Y:S01]  /*51d0*/  FMUL.FTZ R209, R56, R203 ;  /* 0x000000cb38d17220 */ /* 0x000fe20000410000 */
[----:B------:R-:W-:Y:S01]  /*51e0*/  IMAD.WIDE.U32 R206, R206, 0x8, R134 ;  /* 0x00000008cece7825 */ /* 0x000fe200078e0086 */
[----:B------:R-:W1:Y:S01]  /*51f0*/  F2F.F16.F32 R141, R141 ;  /* 0x0000008d008d7304 */ /* 0x000e620000200800 */
[----:B------:R-:W2:Y:S02]  /*5200*/  LDG.E.64 R122, desc[UR16][R122.64] ;  /* 0x000000107a7a7981 */ /* 0x000ea4000c1e1b00 */
[----:B------:R-:W-:-:S04]  /*5210*/  IMAD.WIDE.U32 R124, R205, 0x8, R132 ;  /* 0x00000008cd7c7825 */ /* 0x000fc800078e0084 */
[----:B------:R-:W-:Y:S01]  /*5220*/  IMAD.WIDE.U32 R136, R205, 0x8, R134 ;  /* 0x00000008cd887825 */ /* 0x000fe200078e0086 */
[----:B------:R-:W4:Y:S01]  /*5230*/  F2F.F16.F32 R221, R221 ;  /* 0x000000dd00dd7304 */ /* 0x000f220000200800 */
[----:B------:R1:W-:Y:S04]  /*5240*/  STG.E.64 desc[UR16][R206.64], R138 ;  /* 0x0000008ace007986 */ /* 0x0003e8000c101b10 */
[----:B------:R-:W2:Y:S03]  /*5250*/  LDG.E.64 R124, desc[UR16][R124.64] ;  /* 0x000000107c7c7981 */ /* 0x000ea6000c1e1b00 */
[----:B------:R-:W-:Y:S01]  /*5260*/  F2F.F16.F32 R205, R234 ;  /* 0x000000ea00cd7304 */ /* 0x000fe20000200800 */
[----:B------:R4:W-:Y:S07]  /*5270*/  STG.E.64 desc[UR16][R136.64], R128 ;  /* 0x0000008088007986 */ /* 0x0009ee000c101b10 */
[----:B------:R-:W4:Y:S01]  /*5280*/  F2F.F16.F32 R238, R237 ;  /* 0x000000ed00ee7304 */ /* 0x000f220000200800 */
[----:B------:R-:W2:Y:S01]  /*5290*/  LDG.E.64 R126, desc[UR16][R126.64] ;  /* 0x000000107e7e7981 */ /* 0x000ea2000c1e1b00 */
[----:B------:R-:W-:Y:S01]  /*52a0*/  IMAD.WIDE.U32 R240, R199, 0x8, R132 ;  /* 0x00000008c7f07825 */ /* 0x000fe200078e0084 */
[----:B0-----:R-:W-:-:S05]  /*52b0*/  PRMT R229, R224, 0x5410, R229 ;  /* 0x00005410e0e57816 */ /* 0x001fca00000000e5 */
[----:B------:R-:W0:Y:S01]  /*52c0*/  F2F.F16.F32 R209, R209 ;  /* 0x000000d100d17304 */ /* 0x000e220000200800 */
[----:B-1----:R-:W-:Y:S01]  /*52d0*/  IMAD.WIDE.U32 R138, R140, 0x10000, RZ ;  /* 0x000100008c8a7825 */ /* 0x002fe200078e00ff */
[----:B------:R1:W-:Y:S04]  /*52e0*/  STG.E.64 desc[UR16][R226.64], R130 ;  /* 0x00000082e2007986 */ /* 0x0003e8000c101b10 */
[----:B----4-:R-:W4:Y:S01]  /*52f0*/  LDG.E.64 R128, desc[UR16][R240.64] ;  /* 0x00000010f0807981 */ /* 0x010f22000c1e1b00 */
[----:B------:R-:W-:Y:S02]  /*5300*/  LOP3.LUT R137, R229, R139, RZ, 0xfc, !PT ;  /* 0x0000008be5897212 */ /* 0x000fe400078efcff */
[----:B------:R-:W-:Y:S01]  /*5310*/  LOP3.LUT R136, R138, R141, RZ, 0xfc, !PT ;  /* 0x0000008d8a887212 */ /* 0x000fe200078efcff */
[----:B------:R-:W-:Y:S01]  /*5320*/  IMAD.WIDE.U32 R138, R221, 0x10000, RZ ;  /* 0x00010000dd8a7825 */ /* 0x000fe200078e00ff */
[----:B------:R-:W-:-:S03]  /*5330*/  PRMT R205, R205, 0x5410, R238 ;  /* 0x00005410cdcd7816 */ /* 0x000fc600000000ee */
[----:B------:R-:W-:Y:S01]  /*5340*/  IMAD.WIDE.U32 R206, R199, 0x8, R134 ;  /* 0x00000008c7ce7825 */ /* 0x000fe200078e0086 */
[----:B------:R-:W-:Y:S02]  /*5350*/  LOP3.LUT R139, R205, R139, RZ, 0xfc, !PT ;  /* 0x0000008bcd8b7212 */ /* 0x000fe400078efcff */
[----:B0-----:R-:W-:Y:S01]  /*5360*/  LOP3.LUT R138, R138, R209, RZ, 0xfc, !PT ;  /* 0x000000d18a8a7212 */ /* 0x001fe200078efcff */
        /* <DEDUP_REMOVED lines=22> */
[----:B------:R-:W-:Y:S01]  /*54d0*/  FMUL.FTZ R136, R61, R140 ;  /* 0x0000008c3d887220 */ /* 0x000fe20000410000 */
[----:B------:R-:W-:Y:S01]  /*54e0*/  FMUL.FTZ R145, R62, R139 ;  /* 0x0000008b3e917220 */ /* 0x000fe20000410000 */
[----:B------:R-:W-:Y:S01]  /*54f0*/  FMUL.FTZ R141, R141, UR7 ;  /* 0x000000078d8d7c20 */ /* 0x000fe20008410000 */
[----:B------:R-:W-:-:S03]  /*5500*/  FMUL.FTZ R143, R63, R138 ;  /* 0x0000008a3f8f7220 */ /* 0x000fc60000410000 */
[----:B------:R-:W-:Y:S01]  /*5510*/  FMUL.FTZ R147, R60, R141 ;  /* 0x0000008d3c937220 */ /* 0x000fe20000410000 */
[----:B------:R-:W0:Y:S08]  /*5520*/  F2F.F16.F32 R136, R136 ;  /* 0x0000008800887304 */ /* 0x000e300000200800 */
[----:B------:R-:W-:Y:S08]  /*5530*/  F2F.F16.F32 R145, R145 ;  /* 0x0000009100917304 */ /* 0x000ff00000200800 */
[----:B------:R-:W1:Y:S08]  /*5540*/  F2F.F16.F32 R144, R143 ;  /* 0x0000008f00907304 */ /* 0x000e700000200800 */
[----:B------:R-:W3:Y:S01]  /*5550*/  F2F.F16.F32 R147, R147 ;  /* 0x0000009300937304 */ /* 0x000ee20000200800 */
[----:B0-----:R-:W-:Y:S01]  /*5560*/  IMAD.WIDE.U32 R136, R136, 0x10000, RZ ;  /* 0x0001000088887825 */ /* 0x001fe200078e00ff */
[----:B-1----:R-:W-:-:S02]  /*5570*/  PRMT R199, R145, 0x5410, R144 ;  /* 0x0000541091c77816 */ /* 0x002fc40000000090 */
[--C-:B---3--:R-:W-:Y:S01]  /*5580*/  SHF.R.U64 R198, R120, 0x10, R121.reuse ;  /* 0x0000001078c67819 */ /* 0x108fe20000001279 */
[----:B------:R-:W-:Y:S01]  /*5590*/  HADD2.F32 R144, -RZ, R120.H0_H0 ;  /* 0x20000078ff907230 */ /* 0x000fe20000004100 */
[----:B------:R-:W-:Y:S01]  /*55a0*/  SHF.R.U32.HI R145, RZ, 0x10, R121 ;  /* 0x00000010ff917819 */ /* 0x000fe20000011679 */
[----:B------:R-:W-:Y:S01]  /*55b0*/  HADD2.F32 R146, -RZ, R121.H0_H0 ;  /* 0x20000079ff927230 */ /* 0x000fe20000004100 */
[----:B------:R-:W-:Y:S01]  /*55c0*/  LOP3.LUT R121, R199, R137, RZ, 0xfc, !PT ;  /* 0x00000089c7797212 */ /* 0x000fe200078efcff */
[----:B------:R-:W-:Y:S01]  /*55d0*/  HADD2.F32 R143, -RZ, R198.H0_H0 ;  /* 0x200000c6ff8f7230 */ /* 0x000fe20000004100 */
[----:B------:R-:W-:Y:S01]  /*55e0*/  LOP3.LUT R120, R136, R147, RZ, 0xfc, !PT ;  /* 0x0000009388787212 */ /* 0x000fe200078efcff */
[----:B------:R-:W-:Y:S01]  /*55f0*/  IMAD.WIDE.U32 R136, R196, 0x8, R134 ;  /* 0x00000008c4887825 */ /* 0x000fe200078e0086 */
[----:B--2---:R-:W-:-:S03]  /*5600*/  SHF.R.U64 R147, R122, 0x10, R123 ;  /* 0x000000107a937819 */ /* 0x004fc6000000127b */
[----:B------:R-:W-:Y:S01]  /*5610*/  HADD2.F32 R198, -RZ, R123.H0_H0 ;  /* 0x2000007bffc67230 */ /* 0x000fe20000004100 */
[----:B------:R-:W-:Y:S01]  /*5620*/  SHF.R.U32.HI R199, RZ, 0x10, R123 ;  /* 0x00000010ffc77819 */ /* 0x000fe2000001167b */
[----:B------:R-:W-:-:S05]  /*5630*/  HADD2.F32 R122, -RZ, R122.H0_H0 ;  /* 0x2000007aff7a7230 */ /* 0x000fca0000004100 */
[----:B------:R-:W-:Y:S01]  /*5640*/  FMUL.FTZ R196, R239, R122 ;  /* 0x0000007aefc47220 */ /* 0x000fe20000410000 */
[--C-:B------:R-:W-:Y:S01]  /*5650*/  SHF.R.U64 R123, R126, 0x10, R127.reuse ;  /* 0x000000107e7b7819 */ /* 0x100fe2000000127f */
[----:B------:R-:W-:Y:S01]  /*5660*/  HADD2.F32 R134, -RZ, R127.H0_H0 ;  /* 0x2000007fff867230 */ /* 0x000fe20000004100 */
[----:B------:R-:W-:Y:S01]  /*5670*/  SHF.R.U32.HI R135, RZ, 0x10, R127 ;  /* 0x00000010ff877819 */ /* 0x000fe2000001167f */
[----:B------:R-:W-:Y:S02]  /*5680*/  HADD2.F32 R122, -RZ, R126.H0_H0 ;  /* 0x2000007eff7a7230 */ /* 0x000fe40000004100 */
[----:B------:R-:W-:-:S03]  /*5690*/  HADD2.F32 R127, -RZ, R123.H0_H0 ;  /* 0x2000007bff7f7230 */ /* 0x000fc60000004100 */
[----:B------:R-:W-:Y:S01]  /*56a0*/  FMUL.FTZ R126, R211, R122 ;  /* 0x0000007ad37e7220 */ /* 0x000fe20000410000 */
[--C-:B----4-:R-:W-:Y:S01]  /*56b0*/  SHF.R.U64 R123, R128, 0x10, R129.reuse ;  /* 0x00000010807b7819 */ /* 0x110fe20000001281 */
[----:B------:R-:W-:Y:S01]  /*56c0*/  HADD2.F32 R204, -RZ, R129.H0_H0 ;  /* 0x20000081ffcc7230 */ /* 0x000fe20000004100 */
[----:B------:R-:W-:-:S03]  /*56d0*/  SHF.R.U32.HI R122, RZ, 0x10, R129 ;  /* 0x00000010ff7a7819 */ /* 0x000fc60000011681 */
[----:B------:R-:W-:Y:S01]  /*56e0*/  HADD2.F32 R123, -RZ, R123.H0_H0 ;  /* 0x2000007bff7b7230 */ /* 0x000fe20000004100 */
[--C-:B------:R-:W-:Y:S01]  /*56f0*/  SHF.R.U64 R201, R124, 0x10, R125.reuse ;  /* 0x000000107cc97819 */ /* 0x100fe2000000127d */
[----:B------:R-:W-:Y:S01]  /*5700*/  HADD2.F32 R202, -RZ, R125.H0_H0 ;  /* 0x2000007dffca7230 */ /* 0x000fe20000004100 */
[----:B------:R-:W-:Y:S01]  /*5710*/  SHF.R.U32.HI R209, RZ, 0x10, R125 ;  /* 0x00000010ffd17819 */ /* 0x000fe2000001167d */
[----:B------:R-:W-:Y:S01]  /*5720*/  FMUL.FTZ R127, R210, R127 ;  /* 0x0000007fd27f7220 */ /* 0x000fe20000410000 */
[----:B------:R-:W-:Y:S01]  /*5730*/  FMUL.FTZ R204, R213, R204 ;  /* 0x000000ccd5cc7220 */ /* 0x000fe20000410000 */
[----:B------:R-:W-:Y:S01]  /*5740*/  FMUL.FTZ R129, R220, R123 ;  /* 0x0000007bdc817220 */ /* 0x000fe20000410000 */
[----:B------:R-:W-:Y:S01]  /*5750*/  HADD2.F32 R213, -RZ, R122.H0_H0 ;  /* 0x2000007affd57230 */ /* 0x000fe20000004100 */
[--C-:B------:R-:W-:Y:S01]  /*5760*/  SHF.R.U64 R123, R130, 0x10, R131.reuse ;  /* 0x00000010827b7819 */ /* 0x100fe20000001283 */
[----:B------:R-:W-:Y:S01]  /*5770*/  HADD2.F32 R210, -RZ, R131.H0_H0 ;  /* 0x20000083ffd27230 */ /* 0x000fe20000004100 */
[----:B------:R-:W-:Y:S01]  /*5780*/  SHF.R.U32.HI R125, RZ, 0x10, R131 ;  /* 0x00000010ff7d7819 */ /* 0x000fe20000011683 */
[----:B------:R0:W-:Y:S01]  /*5790*/  STG.E.64 desc[UR16][R136.64], R120 ;  /* 0x0000007888007986 */ /* 0x0001e2000c101b10 */
        /* <DEDUP_REMOVED lines=41> */
.L_x_10698:
        /* <DEDUP_REMOVED lines=59> */
[----:B------:R-:W0:Y:S01]  /*5de0*/  F2F.F16.F32 R126, R126 ;  /* 0x0000007e007e7304 */ /* 0x000e220000200800 */
[----:B------:R1:W-:Y:S07]  /*5df0*/  STG.E.128 desc[UR16][R124.64], R120 ;  /* 0x000000787c007986 */ /* 0x0003ee000c101d10 */
[----:B------:R-:W-:Y:S08]  /*5e00*/  F2F.F16.F32 R127, R127 ;  /* 0x0000007f007f7304 */ /* 0x000ff00000200800 */
[----:B------:R-:W4:Y:S01]  /*5e10*/  F2F.F16.F32 R236, R236 ;  /* 0x000000ec00ec7304 */ /* 0x000f220000200800 */
[----:B-1----:R-:W-:-:S07]  /*5e20*/  FMUL.FTZ R122, R40, R237 ;  /* 0x000000ed287a7220 */ /* 0x002fce0000410000 */
[----:B------:R1:W1:Y:S01]  /*5e30*/  F2F.F16.F32 R123, R122 ;  /* 0x0000007a007b7304 */ /* 0x0002620000200800 */
        /* <DEDUP_REMOVED lines=25> */
[----:B------:R-:W-:Y:S01]  /*5fd0*/  F2F.F16.F32 R228, R228 ;  /* 0x000000e400e47304 */ /* 0x000fe20000200800 */
[----:B------:R-:W-:-:S07]  /*5fe0*/  FMUL.FTZ R124, R44, R227 ;  /* 0x000000e32c7c7220 */ /* 0x000fce0000410000 */
[----:B------:R-:W0:Y:S01]  /*5ff0*/  F2F.F16.F32 R226, R226 ;  /* 0x000000e200e27304 */ /* 0x000e220000200800 */
[----:B------:R-:W-:-:S04]  /*6000*/  IMAD.WIDE.U32 R132, R205, 0x8, R250 ;  /* 0x00000008cd847825 */ /* 0x000fc800078e00fa */
[----:B------:R-:W-:-:S04]  /*6010*/  IMAD.WIDE.U32 R126, R205, 0x10, R248 ;  /* 0x00000010cd7e7825 */ /* 0x000fc800078e00f8 */
[--C-:B------:R-:W-:Y:S01]  /*6020*/  FFMA.FTZ R221, R221, UR4, R204.reuse ;  /* 0x00000004dddd7c23 */ /* 0x100fe200080100cc */
[----:B------:R-:W4:Y:S01]  /*6030*/  LDG.E.64 R132, desc[UR16][R132.64] ;  /* 0x0000001084847981 */ /* 0x000f22000c1e1b00 */
[----:B------:R-:W1:Y:S01]  /*6040*/  F2F.F16.F32 R229, R229 ;  /* 0x000000e500e57304 */ /* 0x000e620000200800 */
[----:B------:R-:W-:-:S07]  /*6050*/  FFMA.FTZ R219, R219, UR4, R204 ;  /* 0x00000004dbdb7c23 */ /* 0x000fce00080100cc */
[----:B------:R-:W1:Y:S01]  /*6060*/  F2F.F16.F32 R125, R124 ;  /* 0x0000007c007d7304 */ /* 0x000e620000200800 */
        /* <DEDUP_REMOVED lines=25> */
[----:B------:R-:W0:Y:S01]  /*6200*/  F2F.F16.F32 R219, R219 ;  /* 0x000000db00db7304 */ /* 0x000e220000200800 */
[----:B------:R-:W-:-:S04]  /*6210*/  IMAD.WIDE.U32 R124, R203, 0x10, R248 ;  /* 0x00000010cb7c7825 */ /* 0x000fc800078e00f8 */
[----:B------:R-:W-:Y:S01]  /*6220*/  FMUL.FTZ R221, R51, R220 ;  /* 0x000000dc33dd7220 */ /* 0x000fe20000410000 */
[----:B------:R-:W-:Y:S01]  /*6230*/  FMUL.FTZ R126, R48, R217 ;  /* 0x000000d9307e7220 */ /* 0x000fe20000410000 */
[----:B------:R-:W4:Y:S01]  /*6240*/  LDG.E.64 R134, desc[UR16][R134.64] ;  /* 0x0000001086867981 */ /* 0x000f22000c1e1b00 */
[----:B------:R-:W-:Y:S03]  /*6250*/  F2F.F16.F32 R127, R127 ;  /* 0x0000007f007f7304 */ /* 0x000fe60000200800 */
[----:B------:R1:W-:Y:S05]  /*6260*/  STG.E.128 desc[UR16][R124.64], R120 ;  /* 0x000000787c007986 */ /* 0x0003ea000c101d10 */
[----:B------:R-:W0:Y:S01]  /*6270*/  F2F.F16.F32 R222, R221 ;  /* 0x000000dd00de7304 */ /* 0x000e220000200800 */
[----:B------:R-:W-:Y:S01]  /*6280*/  FFMA.FTZ R215, R215, UR4, R204 ;  /* 0x00000004d7d77c23 */ /* 0x000fe200080100cc */
[----:B------:R-:W-:-:S06]  /*6290*/  FADD.FTZ R223, R214, -R223 ;  /* 0x800000dfd6df7221 */ /* 0x000fcc0000010000 */
[----:B-1----:R-:W1:Y:S01]  /*62a0*/  F2F.F16.F32 R125, R126 ;  /* 0x0000007e007d7304 */ /* 0x002e620000200800 */
[----:B0-----:R-:W-:-:S04]  /*62b0*/  IMAD.WIDE.U32 R122, R219, 0x10000, RZ ;  /* 0x00010000db7a7825 */ /* 0x001fc800078e00ff */
[----:B------:R-:W-:Y:S01]  /*62c0*/  FFMA.FTZ R121, R213, UR4, R204 ;  /* 0x00000004d5797c23 */ /* 0x000fe200080100cc */
[----:B------:R-:W-:Y:S01]  /*62d0*/  PRMT R127, R127, 0x5410, R222 ;  /* 0x000054107f7f7816 */ /* 0x000fe200000000de */
[----:B------:R-:W-:Y:S01]  /*62e0*/  FFMA.FTZ R211, R211, UR4, R204 ;  /* 0x00000004d3d37c23 */ /* 0x000fe200080100cc */
[----:B------:R-:W-:Y:S01]  /*62f0*/  FADD.FTZ R212, R212, -R215 ;  /* 0x800000d7d4d47221 */ /* 0x000fe20000010000 */
[----:B------:R-:W-:Y:S01]  /*6300*/  FFMA.FTZ R120, R223, UR10, R108 ;  /* 0x0000000adf787c23 */ /* 0x000fe2000801006c */
[----:B------:R-:W-:Y:S01]  /*6310*/  LOP3.LUT R127, R127, R123, RZ, 0xfc, !PT ;  /* 0x0000007b7f7f7212 */ /* 0x000fe200078efcff */
[----:B------:R-:W-:Y:S01]  /*6320*/  FADD.FTZ R215, R210, -R121 ;  /* 0x80000079d2d77221 */ /* 0x000fe20000010000 */
[----:B------:R-:W-:Y:S01]  /*6330*/  FFMA.FTZ R123, R209, UR4, R204 ;  /* 0x00000004d17b7c23 */ /* 0x000fe200080100cc */
[----:B------:R-:W-:Y:S01]  /*6340*/  FADD.FTZ R210, R208, -R211 ;  /* 0x800000d3d0d27221 */ /* 0x000fe20000010000 */
[----:B------:R-:W-:Y:S01]  /*6350*/  FMUL.FTZ R213, R120, UR7 ;  /* 0x0000000778d57c20 */ /* 0x000fe20008410000 */
[----:B------:R-:W-:Y:S01]  /*6360*/  FFMA.FTZ R121, R212, UR10, R109 ;  /* 0x0000000ad4797c23 */ /* 0x000fe2000801006d */
[----:B------:R-:W-:Y:S01]  /*6370*/  FADD.FTZ R226, R140, -R123 ;  /* 0x8000007b8ce27221 */ /* 0x000fe20000010000 */
[----:B-1----:R-:W-:Y:S01]  /*6380*/  LOP3.LUT R126, R122, R125, RZ, 0xfc, !PT ;  /* 0x0000007d7a7e7212 */ /* 0x002fe200078efcff */
[----:B------:R-:W-:Y:S01]  /*6390*/  FFMA.FTZ R122, R215, UR10, R110 ;  /* 0x0000000ad77a7c23 */ /* 0x000fe2000801006e */
[----:B------:R-:W-:Y:S01]  /*63a0*/  FFMA.FTZ R123, R210, UR10, R111 ;  /* 0x0000000ad27b7c23 */ /* 0x000fe2000801006f */
[----:B------:R-:W-:-:S04]  /*63b0*/  IMAD.WIDE.U32 R208, R203, 0x8, R242 ;  /* 0x00000008cbd07825 */ /* 0x000fc800078e00f2 */
[--C-:B------:R-:W-:Y:S01]  /*63c0*/  FFMA.FTZ R228, R207, UR4, R204.reuse ;  /* 0x00000004cfe47c23 */ /* 0x100fe200080100cc */
[----:B------:R-:W-:Y:S01]  /*63d0*/  FMUL.FTZ R124, R52, R213 ;  /* 0x000000d5347c7220 */ /* 0x000fe20000410000 */
[----:B------:R-:W-:Y:S01]  /*63e0*/  FMUL.FTZ R203, R122, UR7 ;  /* 0x000000077acb7c20 */ /* 0x000fe20008410000 */
[----:B------:R-:W-:Y:S01]  /*63f0*/  FMUL.FTZ R212, R121, UR7 ;  /* 0x0000000779d47c20 */ /* 0x000fe20008410000 */
[--C-:B------:R-:W-:Y:S01]  /*6400*/  FFMA.FTZ R137, R137, UR4, R204.reuse ;  /* 0x0000000489897c23 */ /* 0x100fe200080100cc */
[----:B------:R-:W-:Y:S01]  /*6410*/  FMUL.FTZ R222, R123, UR7 ;  /* 0x000000077bde7c20 */ /* 0x000fe20008410000 */
[----:B------:R-:W-:Y:S01]  /*6420*/  FFMA.FTZ R141, R141, UR4, R204 ;  /* 0x000000048d8d7c23 */ /* 0x000fe200080100cc */
[----:B------:R-:W-:Y:S01]  /*6430*/  FADD.FTZ R228, R139, -R228 ;  /* 0x800000e48be47221 */ /* 0x000fe20000010000 */
[----:B------:R0:W-:Y:S01]  /*6440*/  F2F.F16.F32 R219, R124 ;  /* 0x0000007c00db7304 */ /* 0x0001e20000200800 */
[----:B------:R-:W-:Y:S01]  /*6450*/  FMUL.FTZ R221, R54, R203 ;  /* 0x000000cb36dd7220 */ /* 0x000fe20000410000 */
[----:B------:R-:W-:Y:S01]  /*6460*/  FMUL.FTZ R223, R53, R212 ;  /* 0x000000d435df7220 */ /* 0x000fe20000410000 */
[----:B------:R-:W-:-:S04]  /*6470*/  IMAD.WIDE.U32 R214, R199, 0x8, R250 ;  /* 0x00000008c7d67825 */ /* 0x000fc800078e00fa */
[----:B------:R-:W-:Y:S01]  /*6480*/  FADD.FTZ R229, R136, -R137 ;  /* 0x8000008988e57221 */ /* 0x000fe20000010000 */
[----:B------:R-:W-:Y:S01]  /*6490*/  FFMA.FTZ R125, R226, UR10, R113 ;  /* 0x0000000ae27d7c23 */ /* 0x000fe20008010071 */
[----:B------:R1:W-:Y:S01]  /*64a0*/  STG.E.64 desc[UR16][R208.64], R126 ;  /* 0x0000007ed0007986 */ /* 0x0003e2000c101b10 */
[----:B------:R-:W-:Y:S01]  /*64b0*/  FADD.FTZ R141, R138, -R141 ;  /* 0x8000008d8a8d7221 */ /* 0x000fe20000010000 */
[----:B0-----:R-:W-:Y:S01]  /*64c0*/  FMUL.FTZ R124, R55, R222 ;  /* 0x000000de377c7220 */ /* 0x001fe20000410000 */
[----:B------:R-:W0:Y:S01]  /*64d0*/  F2F.F16.F32 R140, R223 ;  /* 0x000000df008c7304 */ /* 0x000e220000200800 */
[----:B------:R-:W-:-:S04]  /*64e0*/  IMAD.WIDE.U32 R210, R199, 0x10, R248 ;  /* 0x00000010c7d27825 */ /* 0x000fc800078e00f8 */
[----:B------:R-:W-:Y:S01]  /*64f0*/  FMUL.FTZ R226, R125, UR7 ;  /* 0x000000077de27c20 */ /* 0x000fe20008410000 */
[----:B------:R3:W4:Y:S01]  /*6500*/  LDG.E.64 R136, desc[UR16][R214.64] ;  /* 0x00000010d6887981 */ /* 0x000722000c1e1b00 */
[----:B-1----:R-:W-:Y:S01]  /*6510*/  FFMA.FTZ R127, R228, UR10, R115 ;  /* 0x0000000ae47f7c23 */ /* 0x002fe20008010073 */
[----:B------:R1:W-:Y:S01]  /*6520*/  F2F.F16.F32 R208, R124 ;  /* 0x0000007c00d07304 */ /* 0x0003e20000200800 */
[----:B------:R-:W-:Y:S02]  /*6530*/  FFMA.FTZ R126, R229, UR10, R114 ;  /* 0x0000000ae57e7c23 */ /* 0x000fe40008010072 */
[----:B---3--:R-:W-:Y:S01]  /*6540*/  FMUL.FTZ R214, R127, UR7 ;  /* 0x000000077fd67c20 */ /* 0x008fe20008410000 */
[----:B------:R-:W-:Y:S01]  /*6550*/  FMUL.FTZ R209, R57, R226 ;  /* 0x000000e239d17220 */ /* 0x000fe20000410000 */
[----:B------:R-:W-:-:S03]  /*6560*/  FMUL.FTZ R207, R126, UR7 ;  /* 0x000000077ecf7c20 */ /* 0x000fc60008410000 */
[----:B------:R-:W3:Y:S01]  /*6570*/  F2F.F16.F32 R221, R221 ;  /* 0x000000dd00dd7304 */ /* 0x000ee20000200800 */
[----:B-1----:R-:W-:Y:S01]  /*6580*/  FFMA.FTZ R124, R141, UR10, R112 ;  /* 0x0000000a8d7c7c23 */ /* 0x002fe20008010070 */
[----:B------:R1:W-:Y:S03]  /*6590*/  STG.E.128 desc[UR16][R210.64], R120 ;  /* 0x00000078d2007986 */ /* 0x0003e6000c101d10 */
[----:B------:R-:W-:Y:S01]  /*65a0*/  FMUL.FTZ R215, R124, UR7 ;  /* 0x000000077cd77c20 */ /* 0x000fe20008410000 */
[----:B------:R-:W-:Y:S02]  /*65b0*/  FMUL.FTZ R139, R58, R207 ;  /* 0x000000cf3a8b7220 */ /* 0x000fe40000410000 */
[----:B------:R-:W2:Y:S01]  /*65c0*/  F2F.F16.F32 R209, R209 ;  /* 0x000000d100d17304 */ /* 0x000ea20000200800 */
[----:B------:R-:W-:Y:S01]  /*65d0*/  FMUL.FTZ R141, R56, R215 ;  /* 0x000000d7388d7220 */ /* 0x000fe20000410000 */
[----:B-1----:R-:W-:-:S06]  /*65e0*/  FMUL.FTZ R211, R59, R214 ;  /* 0x000000d63bd37220 */ /* 0x002fcc0000410000 */
[----:B------:R1:W-:Y:S01]  /*65f0*/  F2F.F16.F32 R210, R139 ;  /* 0x0000008b00d27304 */ /* 0x0003e20000200800 */
[----:B0-----:R-:W-:Y:S01]  /*6600*/  IMAD.WIDE.U32 R120, R140, 0x10000, RZ ;  /* 0x000100008c787825 */ /* 0x001fe200078e00ff */
[----:B---3--:R-:W-:-:S06]  /*6610*/  PRMT R221, R221, 0x5410, R208 ;  /* 0x00005410dddd7816 */ /* 0x008fcc00000000d0 */
[----:B------:R-:W0:Y:S01]  /*6620*/  F2F.F16.F32 R211, R211 ;  /* 0x000000d300d37304 */ /* 0x000e220000200800 */
[----:B------:R-:W-:Y:S01]  /*6630*/  LOP3.LUT R123, R221, R121, RZ, 0xfc, !PT ;  /* 0x00000079dd7b7212 */ /* 0x000fe200078efcff */
[----:B------:R-:W-:Y:S01]  /*6640*/  IMAD.WIDE.U32 R228, R199, 0x8, R242 ;  /* 0x00000008c7e47825 */ /* 0x000fe200078e00f2 */
[----:B------:R-:W-:-:S05]  /*6650*/  LOP3.LUT R122, R120, R219, RZ, 0xfc, !PT ;  /* 0x000000db787a7212 */ /* 0x000fca00078efcff */
[----:B------:R-:W3:Y:S01]  /*6660*/  F2F.F16.F32 R141, R141 ;  /* 0x0000008d008d7304 */ /* 0x000ee20000200800 */
[----:B-1----:R-:W-:Y:S01]  /*6670*/  IMAD.WIDE.U32 R138, R198, 0x8, R250 ;  /* 0x00000008c68a7825 */ /* 0x002fe200078e00fa */
[----:B------:R1:W-:Y:S03]  /*6680*/  STG.E.64 desc[UR16][R228.64], R122 ;  /* 0x0000007ae4007986 */ /* 0x0003e6000c101b10 */
[----:B--2---:R-:W-:Y:S02]  /*6690*/  IMAD.WIDE.U32 R120, R209, 0x10000, RZ ;  /* 0x00010000d1787825 */ /* 0x004fe400078e00ff */
[----:B------:R-:W2:Y:S01]  /*66a0*/  LDG.E.64 R138, desc[UR16][R138.64] ;  /* 0x000000108a8a7981 */ /* 0x000ea2000c1e1b00 */
[----:B0-----:R-:W-:Y:S01]  /*66b0*/  PRMT R209, R210, 0x5410, R211 ;  /* 0x00005410d2d17816 */ /* 0x001fe200000000d3 */
[----:B------:R-:W-:-:S03]  /*66c0*/  IMAD.WIDE.U32 R210, R198, 0x10, R248 ;  /* 0x00000010c6d27825 */ /* 0x000fc600078e00f8 */
[----:B------:R-:W-:Y:S01]  /*66d0*/  LOP3.LUT R209, R209, R121, RZ, 0xfc, !PT ;  /* 0x00000079d1d17212 */ /* 0x000fe200078efcff */
[----:B------:R-:W-:Y:S01]  /*66e0*/  IMAD.WIDE.U32 R198, R198, 0x8, R242 ;  /* 0x00000008c6c67825 */ /* 0x000fe200078e00f2 */
[----:B---3--:R-:W-:-:S03]  /*66f0*/  LOP3.LUT R208, R120, R141, RZ, 0xfc, !PT ;  /* 0x0000008d78d07212 */ /* 0x008fc600078efcff */
[----:B------:R-:W-:Y:S01]  /*6700*/  IMAD.WIDE.U32 R140, R196, 0x8, R250 ;  /* 0x00000008c48c7825 */ /* 0x000fe200078e00fa */
[----:B------:R0:W-:Y:S04]  /*6710*/  STG.E.128 desc[UR16][R210.64], R124 ;  /* 0x0000007cd2007986 */ /* 0x0001e8000c101d10 */
[----:B------:R3:W-:Y:S04]  /*6720*/  STG.E.64 desc[UR16][R198.64], R208 ;  /* 0x000000d0c6007986 */ /* 0x0007e8000c101b10 */
[----:B------:R-:W2:Y:S01]  /*6730*/  LDG.E.64 R140, desc[UR16][R140.64] ;  /* 0x000000108c8c7981 */ /* 0x000ea2000c1e1b00 */
[--C-:B------:R-:W-:Y:S01]  /*6740*/  FFMA.FTZ R121, R202, UR4, R204.reuse ;  /* 0x00000004ca797c23 */ /* 0x100fe200080100cc */
[--C-:B------:R-:W-:Y:S01]  /*6750*/  FFMA.FTZ R120, R201, UR4, R204.reuse ;  /* 0x00000004c9787c23 */ /* 0x100fe200080100cc */
[----:B-1----:R-:W-:-:S02]  /*6760*/  FFMA.FTZ R123, R146, UR4, R204 ;  /* 0x00000004927b7c23 */ /* 0x002fc400080100cc */
        /* <DEDUP_REMOVED lines=8> */
[----:B0-----:R-:W-:Y:S01]  /*67f0*/  FMUL.FTZ R211, R122, UR7 ;  /* 0x000000077ad37c20 */ /* 0x001fe20008410000 */
[----:B---3--:R-:W-:Y:S01]  /*6800*/  FMUL.FTZ R208, R123, UR7 ;  /* 0x000000077bd07c20 */ /* 0x008fe20008410000 */
[----:B------:R-:W-:Y:S01]  /*6810*/  FADD.FTZ R143, R143, -R204 ;  /* 0x800000cc8f8f7221 */ /* 0x000fe20000010000 */
[----:B------:R-:W-:Y:S01]  /*6820*/  FMUL.FTZ R124, R61, R228 ;  /* 0x000000e43d7c7220 */ /* 0x000fe20000410000 */
[----:B------:R-:W-:Y:S01]  /*6830*/  FMUL.FTZ R144, R62, R211 ;  /* 0x000000d33e907220 */ /* 0x000fe20000410000 */
[----:B------:R-:W-:Y:S01]  /*6840*/  FMUL.FTZ R147, R63, R208 ;  /* 0x000000d03f937220 */ /* 0x000fe20000410000 */
[----:B------:R-:W-:-:S03]  /*6850*/  FFMA.FTZ R120, R143, UR10, R116 ;  /* 0x0000000a8f787c23 */ /* 0x000fc60008010074 */
        /* <DEDUP_REMOVED lines=9> */
[----:B-1----:R-:W-:-:S04]  /*68f0*/  PRMT R199, R144, 0x5410, R147 ;  /* 0x0000541090c77816 */ /* 0x002fc80000000093 */
[----:B------:R-:W-:Y:S01]  /*6900*/  FMUL.FTZ R144, R233, R128 ;  /* 0x00000080e9907220 */ /* 0x000fe20000410000 */
[--C-:B------:R-:W-:Y:S01]  /*6910*/  SHF.R.U64 R147, R130, 0x10, R131.reuse ;  /* 0x0000001082937819 */ /* 0x100fe20000001283 */
[----:B------:R-:W-:Y:S01]  /*6920*/  HADD2.F32 R198, -RZ, R131.H0_H0 ;  /* 0x20000083ffc67230 */ /* 0x000fe20000004100 */
[----:B------:R-:W-:Y:S02]  /*6930*/  LOP3.LUT R125, R199, R125, RZ, 0xfc, !PT ;  /* 0x0000007dc77d7212 */ /* 0x000fe400078efcff */
[----:B------:R-:W-:Y:S02]  /*6940*/  SHF.R.U32.HI R199, RZ, 0x10, R131 ;  /* 0x00000010ffc77819 */ /* 0x000fe40000011683 */
[----:B0-----:R-:W-:Y:S01]  /*6950*/  LOP3.LUT R124, R124, R127, RZ, 0xfc, !PT ;  /* 0x0000007f7c7c7212 */ /* 0x001fe200078efcff */
[----:B------:R-:W-:Y:S01]  /*6960*/  IMAD.WIDE.U32 R248, R196, 0x10, R248 ;  /* 0x00000010c4f87825 */ /* 0x000fe200078e00f8 */
[----:B------:R-:W-:-:S03]  /*6970*/  SHF.R.U32.HI R145, RZ, 0x10, R129 ;  /* 0x00000010ff917819 */ /* 0x000fc60000011681 */
[----:B------:R-:W-:Y:S01]  /*6980*/  HADD2.F32 R146, -RZ, R129.H0_H0 ;  /* 0x20000081ff927230 */ /* 0x000fe20000004100 */
[----:B------:R0:W-:Y:S01]  /*6990*/  STG.E.128 desc[UR16][R248.64], R120 ;  /* 0x00000078f8007986 */ /* 0x0001e2000c101d10 */
[----:B------:R-:W-:Y:S02]  /*69a0*/  HADD2.F32 R130, -RZ, R130.H0_H0 ;  /* 0x20000082ff827230 */ /* 0x000fe40000004100 */
[----:B------:R-:W-:-:S04]  /*69b0*/  IMAD.WIDE.U32 R242, R196, 0x8, R242 ;  /* 0x00000008c4f27825 */ /* 0x000fc800078e00f2 */
[----:B------:R-:W-:Y:S01]  /*69c0*/  FMUL.FTZ R196, R237, R130 ;  /* 0x00000082edc47220 */ /* 0x000fe20000410000 */
[----:B------:R-:W-:Y:S02]  /*69d0*/  HADD2.F32 R143, -RZ, R143.H0_H0 ;  /* 0x2000008fff8f7230 */ /* 0x000fe40000004100 */
[----:B------:R-:W-:Y:S02]  /*69e0*/  HADD2.F32 R145, -RZ, R145.H0_H0 ;  /* 0x20000091ff917230 */ /* 0x000fe40000004100 */
[----:B------:R-:W-:Y:S02]  /*69f0*/  HADD2.F32 R147, -RZ, R147.H0_H0 ;  /* 0x20000093ff937230 */ /* 0x000fe40000004100 */
[----:B------:R-:W-:Y:S01]  /*6a00*/  HADD2.F32 R199, -RZ, R199.H0_H0 ;  /* 0x200000c7ffc77230 */ /* 0x000fe20000004100 */
[----:B------:R1:W-:Y:S01]  /*6a10*/  STG.E.64 desc[UR16][R242.64], R124 ;  /* 0x0000007cf2007986 */ /* 0x0003e2000c101b10 */
        /* <DEDUP_REMOVED lines=26> */
[----:B------:R-:W-:Y:S01]  /*6bc0*/  HADD2.F32 R128, -RZ, R136.H0_H0 ;  /* 0x20000088ff807230 */ /* 0x000fe20000004100 */
[----:B------:R-:W-:-:S04]  /*6bd0*/  SHF.R.U64 R129, R136, 0x10, R137 ;  /* 0x0000001088817819 */ /* 0x000fc80000001289 */
[----:B------:R-:W-:Y:S01]  /*6be0*/  FMUL.FTZ R128, R213, R128 ;  /* 0x00000080d5807220 */ /* 0x000fe20000410000 */
[----:B------:R-:W-:Y:S01]  /*6bf0*/  SHF.R.U32.HI R213, RZ, 0x10, R137 ;  /* 0x00000010ffd57819 */ /* 0x000fe20000011689 */
[----:B------:R-:W-:Y:S02]  /*6c00*/  HADD2.F32 R204, -RZ, R137.H0_H0 ;  /* 0x20000089ffcc7230 */ /* 0x000fe40000004100 */
[----:B------:R-:W-:Y:S02]  /*6c10*/  HADD2.F32 R129, -RZ, R129.H0_H0 ;  /* 0x20000081ff817230 */ /* 0x000fe40000004100 */
[----:B------:R-:W-:Y:S02]  /*6c20*/  HADD2.F32 R213, -RZ, R213.H0_H0 ;  /* 0x200000d5ffd57230 */ /* 0x000fe40000004100 */
[----:B------:R-:W-:Y:S01]  /*6c30*/  FMUL.FTZ R204, R203, R204 ;  /* 0x000000cccbcc7220 */ /* 0x000fe20000410000 */
[----:B------:R-:W-:Y:S02]  /*6c40*/  FMUL.FTZ R129, R212, R129 ;  /* 0x00000081d4817220 */ /* 0x000fe40000410000 */
[----:B------:R-:W-:Y:S01]  /*6c50*/  FMUL.FTZ R213, R222, R213 ;  /* 0x000000d5ded57220 */ /* 0x000fe20000410000 */
[----:B--2---:R-:W-:Y:S01]  /*6c60*/  SHF.R.U64 R131, R138, 0x10, R139 ;  /* 0x000000108a837819 */ /* 0x004fe2000000128b */
        /* <DEDUP_REMOVED lines=18> */
[----:B------:R-:W-:-:S07]  /*6d90*/  FMUL.FTZ R138, R208, R133 ;  /* 0x00000085d08a7220 */ /* 0x000fce0000410000 */
.L_x_10697:
        /* <DEDUP_REMOVED lines=109> */
.L_x_10692:
        /* <DEDUP_REMOVED lines=31> */
.L_x_10700:
        /* <DEDUP_REMOVED lines=10> */
.L_x_14431:


//--------------------- .text._ZN10layer_norm13ln_bwd_kernelINS_13Kernel_traitsIf6__halffS2_fjLj7168ELj1ELj1ELj8ELj8ENS_18Kernel_traits_baseILj7168EfS2_fS2_fjLj256EEEEELb0ELb1ELb1ELb0EEEvNS_9BwdParamsE --------------------------
	.section	.text._ZN10layer_norm13ln_bwd_kernelINS_13Kernel_traitsIf6__halffS2_fjLj7168ELj1ELj1ELj8ELj8ENS_18Kernel_traits_baseILj7168EfS2_fS2_fjLj256EEEEELb0ELb1ELb1ELb0EEEvNS_9BwdParamsE,"ax",@progbits
	.align	128
        .global         _ZN10layer_norm13ln_bwd_kernelINS_13Kernel_traitsIf6__halffS2_fjLj7168ELj1ELj1ELj8ELj8ENS_18Kernel_traits_baseILj7168EfS2_fS2_fjLj256EEEEELb0ELb1ELb1ELb0EEEvNS_9BwdParamsE
        .type           _ZN10layer_norm13ln_bwd_kernelINS_13Kernel_traitsIf6__halffS2_fjLj7168ELj1ELj1ELj8ELj8ENS_18Kernel_traits_baseILj7168EfS2_fS2_fjLj256EEEEELb0ELb1ELb1ELb0EEEvNS_9BwdParamsE,@function
        .size           _ZN10layer_norm13ln_bwd_kernelINS_13Kernel_traitsIf6__halffS2_fjLj7168ELj1ELj1ELj8ELj8ENS_18Kernel_traits_baseILj7168EfS2_fS2_fjLj256EEEEELb0ELb1ELb1ELb0EEEvNS_9BwdParamsE,(.L_x_14432 - _ZN10layer_norm13ln_bwd_kernelINS_13Kernel_traitsIf6__halffS2_fjLj7168ELj1ELj1ELj8ELj8ENS_18Kernel_traits_baseILj7168EfS2_fS2_fjLj256EEEEELb0ELb1ELb1ELb0EEEvNS_9BwdParamsE)
        .other          _ZN10layer_norm13ln_bwd_kernelINS_13Kernel_traitsIf6__halffS2_fjLj7168ELj1ELj1ELj8ELj8ENS_18Kernel_traits_baseILj7168EfS2_fS2_fjLj256EEEEELb0ELb1ELb1ELb0EEEvNS_9BwdParamsE,@"STO_CUDA_ENTRY STV_DEFAULT"
_ZN10layer_norm13ln_bwd_kernelINS_13Kernel_traitsIf6__halffS2_fjLj7168ELj1ELj1ELj8ELj8ENS_18Kernel_traits_baseILj7168EfS2_fS2_fjLj256EEEEELb0ELb1ELb1ELb0EEEvNS_9BwdParamsE:
.text._ZN10layer_norm13ln_bwd_kernelINS_13Kernel_traitsIf6__halffS2_fjLj7168ELj1ELj1ELj8ELj8ENS_18Kernel_traits_baseILj7168EfS2_fS2_fjLj256EEEEELb0ELb1ELb1ELb0EEEvNS_9BwdParamsE:
        /* <DEDUP_REMOVED lines=29> */
[----:B--2---:R1:W5:Y:S02]  /*01d0*/  @P6 LDG.E.128 R172, desc[UR10][R4.64] ;  /* 0x0000000a04ac6981 */ /* 0x004364000c1e1d00 */
[----:B------:R-:W2:Y:S01]  /*01e0*/  @P0 LDC.64 R16, c[0x0][0x3d0] ;  /* 0x0000f400ff100b82 */ /* 0x000ea20000000a00 */
[C---:B0-----:R-:W-:Y:S01]  /*01f0*/  @P6 IMAD.WIDE.U32 R6, R3.reuse, 0x10, R6 ;  /* 0x0000001003066825 */ /* 0x041fe200078e0006 */
[----:B------:R-:W-:-:S04]  /*0200*/  @P6 LOP3.LUT R3, R3, 0x100, RZ, 0xfc, !PT ;  /* 0x0000010003036812 */ /* 0x000fc800078efcff */
[----:B------:R1:W5:Y:S02]  /*0210*/  @P6 LDG.E.128 R168, desc[UR10][R6.64] ;  /* 0x0000000a06a86981 */ /* 0x000364000c1e1d00 */
[----:B------:R-:W0:Y:S01]  /*0220*/  @P0 LDC.64 R18, c[0x0][0x3e8] ;  /* 0x0000fa00ff120b82 */ /* 0x000e220000000a00 */
[----:B---3--:R-:W-:-:S05]  /*0230*/  @P5 IMAD.WIDE.U32 R12, R3, 0x10, R8 ;  /* 0x00000010030c5825 */ /* 0x008fca00078e0008 */
[----:B------:R1:W5:Y:S02]  /*0240*/  @P5 LDG.E.128 R164, desc[UR10][R12.64] ;  /* 0x0000000a0ca45981 */ /* 0x000364000c1e1d00 */
[----:B------:R-:W3:Y:S01]  /*0250*/  @P1 LDC.64 R20, c[0x0][0x3d0] ;  /* 0x0000f400ff141b82 */ /* 0x000ee20000000a00 */
[C---:B----4-:R-:W-:Y:S01]  /*0260*/  @P5 IMAD.WIDE.U32 R14, R3.reuse, 0x10, R10 ;  /* 0x00000010030e5825 */ /* 0x050fe200078e000a */
[----:B------:R-:W-:-:S04]  /*0270*/  @P5 IADD3 R3, PT, PT, R3, 0x100, RZ ;  /* 0x0000010003035810 */ /* 0x000fc80007ffe0ff */
[----:B------:R1:W5:Y:S02]  /*0280*/  @P5 LDG.E.128 R160, desc[UR10][R14.64] ;  /* 0x0000000a0ea05981 */ /* 0x000364000c1e1d00 */
[----:B------:R-:W4:Y:S01]  /*0290*/  @P1 LDC.64 R22, c[0x0][0x3e8] ;  /* 0x0000fa00ff161b82 */ /* 0x000f220000000a00 */
[----:B--2---:R-:W-:-:S05]  /*02a0*/  @P0 IMAD.WIDE.U32 R16, R3, 0x10, R16 ;  /* 0x0000001003100825 */ /* 0x004fca00078e0010 */
[----:B------:R1:W5:Y:S02]  /*02b0*/  @P0 LDG.E.128 R156, desc[UR10][R16.64] ;  /* 0x0000000a109c0981 */ /* 0x000364000c1e1d00 */
[----:B------:R-:W2:Y:S01]  /*02c0*/  @P2 LDC.64 R24, c[0x0][0x3d0] ;  /* 0x0000f400ff182b82 */ /* 0x000ea20000000a00 */
[C---:B0-----:R-:W-:Y:S01]  /*02d0*/  @P0 IMAD.WIDE.U32 R18, R3.reuse, 0x10, R18 ;  /* 0x0000001003120825 */ /* 0x041fe200078e0012 */
[----:B------:R-:W-:-:S04]  /*02e0*/  @P0 IADD3 R3, PT, PT, R3, 0x100, RZ ;  /* 0x0000010003030810 */ /* 0x000fc80007ffe0ff */
        /* <DEDUP_REMOVED lines=17> */
[----:B------:R1:W5:Y:S01]  /*0400*/  @P3 LDG.E.128 R132, desc[UR10][R28.64] ;  /* 0x0000000a1c843981 */ /* 0x000362000c1e1d00 */
[C---:B----4-:R-:W-:Y:S01]  /*0410*/  @P3 IMAD.WIDE.U32 R30, R3.reuse, 0x10, R10 ;  /* 0x00000010031e3825 */ /* 0x050fe200078e000a */
[----:B------:R-:W-:-:S04]  /*0420*/  @P3 IADD3 R3, PT, PT, R3, 0x100, RZ ;  /* 0x0000010003033810 */ /* 0x000fc80007ffe0ff */
[----:B------:R1:W5:Y:S01]  /*0430*/  @P3 LDG.E.128 R128, desc[UR10][R30.64] ;  /* 0x0000000a1e803981 */ /* 0x000362000c1e1d00 */
[----:B--2---:R-:W-:-:S05]  /*0440*/  @P4 IMAD.WIDE.U32 R8, R3, 0x10, R32 ;  /* 0x0000001003084825 */ /* 0x004fca00078e0020 */
[----:B------:R1:W5:Y:S01]  /*0450*/  @P4 LDG.E.128 R124, desc[UR10][R8.64] ;  /* 0x0000000a087c4981 */ /* 0x000362000c1e1d00 */
[----:B0-----:R-:W-:-:S05]  /*0460*/  @P4 IMAD.WIDE.U32 R10, R3, 0x10, R34 ;  /* 0x00000010030a4825 */ /* 0x001fca00078e0022 */
        /* <DEDUP_REMOVED lines=96> */
.L_x_10816:
[----:B0-----:R-:W-:Y:S02]  /*0a70*/  UIMAD.WIDE UR24, UR9, 0x4, UR14 ;  /* 0x00000004091878a5 */ /* 0x001fe4000f8e020e */
[----:B---3--:R-:W-:-:S04]  /*0a80*/  UIMAD.WIDE UR6, UR9, 0x4, UR22 ;  /* 0x00000004090678a5 */ /* 0x008fc8000f8e0216 */
[----:B------:R-:W-:Y:S02]  /*0a90*/  MOV R194, UR24 ;  /* 0x0000001800c27c02 */ /* 0x000fe40008000f00 */
[----:B------:R-:W-:-:S05]  /*0aa0*/  MOV R195, UR25 ;  /* 0x0000001900c37c02 */ /* 0x000fca0008000f00 */
[----:B------:R-:W3:Y:S01]  /*0ab0*/  LDG.E R194, desc[UR10][R194.64] ;  /* 0x0000000ac2c27981 */ /* 0x000ee2000c1e1900 */
[----:B------:R-:W-:Y:S02]  /*0ac0*/  MOV R196, UR6 ;  /* 0x0000000600c47c02 */ /* 0x000fe40008000f00 */
[----:B------:R-:W-:Y:S01]  /*0ad0*/  MOV R197, UR7 ;  /* 0x0000000700c57c02 */ /* 0x000fe20008000f00 */
[----:B------:R-:W-:-:S04]  /*0ae0*/  UIMAD.WIDE UR6, UR9, 0x4, UR12 ;  /* 0x00000004090678a5 */ /* 0x000fc8000f8e020c */
[----:B--2---:R-:W2:Y:S02]  /*0af0*/  LDG.E R196, desc[UR10][R196.64] ;  /* 0x0000000ac4c47981 */ /* 0x004ea4000c1e1900 */
[----:B-1----:R-:W-:Y:S02]  /*0b00*/  MOV R192, UR6 ;  /* 0x0000000600c07c02 */ /* 0x002fe40008000f00 */
        /* <DEDUP_REMOVED lines=12> */
[----:B------:R0:W2:Y:S01]  /*0bd0*/  LDG.E R192, desc[UR10][R192.64] ;  /* 0x0000000ac0c07981 */ /* 0x0000a2000c1e1900 */
[----:B------:R-:W-:Y:S01]  /*0be0*/  UIADD3 UR6, UPT, UPT, UR28, -0x1, URZ ;  /* 0xffffffff1c067890 */ /* 0x000fe2000fffe0ff */
[C---:B------:R-:W-:Y:S01]  /*0bf0*/  ISETP.GE.U32.AND P0, PT, R0.reuse, 0x100, PT ;  /* 0x000001000000780c */ /* 0x040fe20003f06070 */
[----:B------:R-:W-:Y:S01]  /*0c00*/  BSSY.RECONVERGENT B1, `(.L_x_10704) ;  /* 0x0000049000017945 */ /* 0x000fe20003800200 */
[----:B------:R-:W3:Y:S01]  /*0c10*/  S2R R2, SR_TID.X ;  /* 0x0000000000027919 */ /* 0x000ee20000002100 */
        /* <DEDUP_REMOVED lines=12> */
[----:B0-----:R-:W-:Y:S02]  /*0ce0*/  MOV R193, UR7 ;  /* 0x0000000700c17c02 */ /* 0x001fe40008000f00 */
[----:B------:R-:W-:Y:S02]  /*0cf0*/  LEA.HI R195, R195, R194, RZ, 0x2 ;  /* 0x000000c2c3c37211 */ /* 0x000fe400078f10ff */
[----:B------:R-:W-:-:S02]  /*0d00*/  MOV R199, RZ ;  /* 0x000000ff00c77202 */ /* 0x000fc40000000f00 */
[----:B------:R-:W-:Y:S02]  /*0d10*/  MOV R200, RZ ;  /* 0x000000ff00c87202 */ /* 0x000fe40000000f00 */
[-C--:B---3--:R-:W-:Y:S02]  /*0d20*/  LEA.HI.SX32 R246, R193, R2.reuse, 0x1e ;  /* 0x00000002c1f67211 */ /* 0x088fe400078ff2ff */
        /* <DEDUP_REMOVED lines=19> */
[----:B------:R-:W-:-:S03]  /*0e60*/  SHF.R.U64 R242, R200, 0x10, R201 ;  /* 0x00000010c8f27819 */ /* 0x000fc600000012c9 */
[----:B------:R-:W-:Y:S01]  /*0e70*/  HADD2.F32 R199, -RZ, R199.H0_H0 ;  /* 0x200000c7ffc77230 */ /* 0x000fe20000004100 */
[----:B------:R-:W-:Y:S01]  /*0e80*/  SHF.R.U32.HI R240, RZ, 0x10, R201 ;  /* 0x00000010fff07819 */ /* 0x000fe200000116c9 */
[C---:B----4-:R-:W-:Y:S01]  /*0e90*/  FADD.FTZ R244, -R196.reuse, R193 ;  /* 0x000000c1c4f47221 */ /* 0x050fe20000010100 */
[C---:B------:R-:W-:Y:S01]  /*0ea0*/  FADD.FTZ R247, -R196.reuse, R192 ;  /* 0x000000c0c4f77221 */ /* 0x040fe20000010100 */
[----:B------:R-:W-:Y:S01]  /*0eb0*/  MOV R239, R201 ;  /* 0x000000c900ef7202 */ /* 0x000fe20000000f00 */
[----:B------:R-:W-:Y:S02]  /*0ec0*/  HADD2.F32 R242, -RZ, R242.H0_H0 ;  /* 0x200000f2fff27230 */ /* 0x000fe40000004100 */
[----:B------:R-:W-:Y:S01]  /*0ed0*/  FADD.FTZ R195, -R196, R195 ;  /* 0x000000c3c4c37221 */ /* 0x000fe20000010100 */
[----:B------:R-:W-:Y:S01]  /*0ee0*/  FMUL.FTZ R244, R244, UR25 ;  /* 0x00000019f4f47c20 */ /* 0x000fe20008410000 */
[----:B------:R-:W-:Y:S01]  /*0ef0*/  FMUL.FTZ R247, R247, UR25 ;  /* 0x00000019f7f77c20 */ /* 0x000fe20008410000 */
[----:B------:R-:W-:Y:S01]  /*0f00*/  FMUL.FTZ R245, R172, R199 ;  /* 0x000000c7acf57220 */ /* 0x000fe20000410000 */
[----:B------:R-:W-:-:S02]  /*0f10*/  HADD2.F32 R192, -RZ, R240.H0_H0 ;  /* 0x200000f0ffc07230 */ /* 0x000fc40000004100 */
[----:B------:R-:W-:Y:S01]  /*0f20*/  FADD.FTZ R194, -R196, R194 ;  /* 0x000000c2c4c27221 */ /* 0x000fe20000010100 */
[----:B------:R-:W-:Y:S02]  /*0f30*/  HADD2.F32 R239, -RZ, R239.H0_H0 ;  /* 0x200000efffef7230 */ /* 0x000fe40000004100 */
[----:B------:R-:W-:Y:S01]  /*0f40*/  FMUL.FTZ R240, R195, UR25 ;  /* 0x00000019c3f07c20 */ /* 0x000fe20008410000 */
[----:B------:R-:W-:Y:S01]  /*0f50*/  FADD.FTZ R89, R89, R242 ;  /* 0x000000f259597221 */ /* 0x000fe20000010000 */
[-C--:B------:R-:W-:Y:S01]  /*0f60*/  FFMA.FTZ R117, R244, R242.reuse, R117 ;  /* 0x000000f2f4757223 */ /* 0x080fe20000010075 */
[----:B------:R-:W-:Y:S01]  /*0f70*/  FMUL.FTZ R242, R173, R242 ;  /* 0x000000f2adf27220 */ /* 0x000fe20000410000 */
[----:B------:R-:W-:Y:S01]  /*0f80*/  FADD.FTZ R193, RZ, R245 ;  /* 0x000000f5ffc17221 */ /* 0x000fe20000010000 */
[----:B------:R-:W-:Y:S01]  /*0f90*/  FFMA.FTZ R195, R247, R245, RZ ;  /* 0x000000f5f7c37223 */ /* 0x000fe200000100ff */
[----:B------:R-:W-:Y:S01]  /*0fa0*/  FMUL.FTZ R243, R194, UR25 ;  /* 0x00000019c2f37c20 */ /* 0x000fe20008410000 */
        /* <DEDUP_REMOVED lines=14> */
.L_x_10705:
[----:B------:R-:W-:Y:S05]  /*1090*/  BSYNC.RECONVERGENT B1 ;  /* 0x0000000000017941 */ /* 0x000fea0003800200 */
.L_x_10704:
        /* <DEDUP_REMOVED lines=21> */
[----:B------:R-:W-:-:S02]  /*11f0*/  HADD2.F32 R195, -RZ, R10.H0_H0 ;  /* 0x2000000affc37230 */ /* 0x000fc40000004100 */
[C---:B------:R-:W-:Y:S01]  /*1200*/  FADD.FTZ R236, -R196.reuse, R192 ;  /* 0x000000c0c4ec7221 */ /* 0x040fe20000010100 */
[----:B------:R-:W-:Y:S01]  /*1210*/  FADD.FTZ R203, -R196, R194 ;  /* 0x000000c2c4cb7221 */ /* 0x000fe20000010100 */
[----:B------:R-:W-:Y:S02]  /*1220*/  HADD2.F32 R194, -RZ, R235.H0_H0 ;  /* 0x200000ebffc27230 */ /* 0x000fe40000004100 */
[----:B0-----:R-:W-:Y:S01]  /*1230*/  FMUL.FTZ R8, R202, UR25 ;  /* 0x00000019ca087c20 */ /* 0x001fe20008410000 */
[----:B------:R-:W-:Y:S02]  /*1240*/  HADD2.F32 R193, -RZ, R7.H0_H0 ;  /* 0x20000007ffc17230 */ /* 0x000fe40000004100 */
[----:B------:R-:W-:Y:S01]  /*1250*/  FMUL.FTZ R7, R236, UR25 ;  /* 0x00000019ec077c20 */ /* 0x000fe20008410000 */
[-C--:B------:R-:W-:Y:S01]  /*1260*/  FMUL.FTZ R238, R164, R195.reuse ;  /* 0x000000c3a4ee7220 */ /* 0x080fe20000410000 */
[----:B------:R-:W-:Y:S01]  /*1270*/  FMUL.FTZ R10, R237, UR25 ;  /* 0x00000019ed0a7c20 */ /* 0x000fe20008410000 */
        /* <DEDUP_REMOVED lines=21> */
.L_x_10707:
[----:B------:R-:W-:Y:S05]  /*13d0*/  BSYNC.RECONVERGENT B1 ;  /* 0x0000000000017941 */ /* 0x000fea0003800200 */
.L_x_10706:
        /* <DEDUP_REMOVED lines=51> */
.L_x_10709:
[----:B------:R-:W-:Y:S05]  /*1710*/  BSYNC.RECONVERGENT B1 ;  /* 0x0000000000017941 */ /* 0x000fea0003800200 */
.L_x_10708:
        /* <DEDUP_REMOVED lines=51> */
.L_x_10711:
[----:B------:R-:W-:Y:S05]  /*1a50*/  BSYNC.RECONVERGENT B1 ;  /* 0x0000000000017941 */ /* 0x000fea0003800200 */
.L_x_10710:
        /* <DEDUP_REMOVED lines=24> */
[----:B------:R-:W-:Y:S01]  /*1be0*/  FMUL.FTZ R204, R204, UR25 ;  /* 0x00000019cccc7c20 */ /* 0x000fe20008410000 */
[----:B------:R-:W-:Y:S01]  /*1bf0*/  FADD.FTZ R195, -R196, R195 ;  /* 0x000000c3c4c37221 */ /* 0x000fe20000010100 */
[----:B------:R-:W-:Y:S02]  /*1c00*/  HADD2.F32 R193, -RZ, R19.H0_H0 ;  /* 0x20000013ffc17230 */ /* 0x000fe40000004100 */
[----:B------:R-:W-:Y:S01]  /*1c10*/  FMUL.FTZ R226, R140, R201 ;  /* 0x000000c98ce27220 */ /* 0x000fe20000410000 */
[----:B------:R-:W-:Y:S01]  /*1c20*/  FMUL.FTZ R19, R224, UR25 ;  /* 0x00000019e0137c20 */ /* 0x000fe20008410000 */
[----:B------:R-:W-:Y:S02]  /*1c30*/  HADD2.F32 R192, -RZ, R206.H0_H0 ;  /* 0x200000ceffc07230 */ /* 0x000fe40000004100 */
[----:B------:R-:W-:Y:S01]  /*1c40*/  FMUL.FTZ R205, R205, UR25 ;  /* 0x00000019cdcd7c20 */ /* 0x000fe20008410000 */
        /* <DEDUP_REMOVED lines=20> */
.L_x_10713:
[----:B------:R-:W-:Y:S05]  /*1d90*/  BSYNC.RECONVERGENT B1 ;  /* 0x0000000000017941 */ /* 0x000fea0003800200 */
.L_x_10712:
        /* <DEDUP_REMOVED lines=20> */
[C---:B------:R-:W-:Y:S01]  /*1ee0*/  FADD.FTZ R212, -R196.reuse, R192 ;  /* 0x000000c0c4d47221 */ /* 0x040fe20000010100 */
[----:B------:R-:W-:Y:S01]  /*1ef0*/  FADD.FTZ R208, -R196, R193 ;  /* 0x000000c1c4d07221 */ /* 0x000fe20000010100 */
[----:B------:R-:W-:-:S02]  /*1f00*/  HADD2.F32 R195, -RZ, R207.H0_H0 ;  /* 0x200000cfffc37230 */ /* 0x000fc40000004100 */
[----:B------:R-:W-:Y:S01]  /*1f10*/  FADD.FTZ R209, -R196, R194 ;  /* 0x000000c2c4d17221 */ /* 0x000fe20000010100 */
[----:B------:R-:W-:Y:S02]  /*1f20*/  HADD2.F32 R194, -RZ, R211.H0_H0 ;  /* 0x200000d3ffc27230 */ /* 0x000fe40000004100 */
[----:B------:R-:W-:Y:S01]  /*1f30*/  FMUL.FTZ R207, R212, UR25 ;  /* 0x00000019d4cf7c20 */ /* 0x000fe20008410000 */
[----:B------:R-:W-:Y:S01]  /*1f40*/  FMUL.FTZ R208, R208, UR25 ;  /* 0x00000019d0d07c20 */ /* 0x000fe20008410000 */
[-C--:B------:R-:W-:Y:S01]  /*1f50*/  FMUL.FTZ R212, R132, R195.reuse ;  /* 0x000000c384d47220 */ /* 0x080fe20000410000 */
[----:B------:R-:W-:Y:S02]  /*1f60*/  HADD2.F32 R193, -RZ, R201.H0_H0 ;  /* 0x200000c9ffc17230 */ /* 0x000fe40000004100 */
        /* <DEDUP_REMOVED lines=22> */
.L_x_10715:
[----:B------:R-:W-:Y:S05]  /*20d0*/  BSYNC.RECONVERGENT B1 ;  /* 0x0000000000017941 */ /* 0x000fea0003800200 */
.L_x_10714:
        /* <DEDUP_REMOVED lines=22> */
[----:B------:R-:W-:Y:S01]  /*2240*/  FMUL.FTZ R220, R124, R197 ;  /* 0x000000c57cdc7220 */ /* 0x000fe20000410000 */
[----:B------:R-:W-:Y:S01]  /*2250*/  FADD.FTZ R218, -R196, R195 ;  /* 0x000000c3c4da7221 */ /* 0x000fe20000010100 */
[----:B------:R-:W-:Y:S01]  /*2260*/  FMUL.FTZ R215, R215, UR25 ;  /* 0x00000019d7d77c20 */ /* 0x000fe20008410000 */
[----:B------:R-:W-:Y:S02]  /*2270*/  HADD2.F32 R195, -RZ, R198.H0_H0 ;  /* 0x200000c6ffc37230 */ /* 0x000fe40000004100 */
[----:B------:R-:W-:Y:S01]  /*2280*/  FMUL.FTZ R217, R217, UR25 ;  /* 0x00000019d9d97c20 */ /* 0x000fe20008410000 */
        /* <DEDUP_REMOVED lines=21> */
[----:B0-----:R-:W-:Y:S06]  /*23e0*/  BRA `(.L_x_10716) ;  /* 0x0000000000b07947 */ /* 0x001fec0003800000 */
.L_x_10703:
        /* <DEDUP_REMOVED lines=22> */
[C---:B-1----:R-:W-:Y:S01]  /*2550*/  @P1 IMAD.WIDE.U32 R194, R201.reuse, 0x10, R194 ;  /* 0x00000010c9c21825 */ /* 0x042fe200078e00c2 */
[----:B------:R-:W-:-:S04]  /*2560*/  @P1 IADD3 R201, PT, PT, R201, 0x100, RZ ;  /* 0x00000100c9c91810 */ /* 0x000fc80007ffe0ff */
[----:B------:R1:W5:Y:S01]  /*2570*/  @P1 LDG.E.128 R28, desc[UR10][R194.64] ;  /* 0x0000000ac21c1981 */ /* 0x000362000c1e1d00 */
[----:B------:R-:W-:Y:S01]  /*2580*/  ISETP.GE.U32.AND P1, PT, R0, 0x600, PT ;  /* 0x000006000000780c */ /* 0x000fe20003f26070 */
[C---:B--2---:R-:W-:Y:S01]  /*2590*/  @P2 IMAD.WIDE.U32 R202, R201.reuse, 0x10, R202 ;  /* 0x00000010c9ca2825 */ /* 0x044fe200078e00ca */
[----:B------:R-:W-:-:S04]  /*25a0*/  @P2 IADD3 R201, PT, PT, R201, 0x100, RZ ;  /* 0x00000100c9c92810 */ /* 0x000fc80007ffe0ff */
[----:B---3--:R-:W2:Y:S01]  /*25b0*/  @P0 LDC.64 R196, c[0x0][0x438] ;  /* 0x00010e00ffc40b82 */ /* 0x008ea20000000a00 */
[----:B------:R3:W5:Y:S01]  /*25c0*/  @P2 LDG.E.128 R24, desc[UR10][R202.64] ;  /* 0x0000000aca182981 */ /* 0x000762000c1e1d00 */
[----:B------:R-:W-:Y:S01]  /*25d0*/  ISETP.GE.U32.AND P2, PT, R0, 0x700, PT ;  /* 0x000007000000780c */ /* 0x000fe20003f46070 */
[----:B0-----:R-:W-:-:S05]  /*25e0*/  @P3 IMAD.WIDE.U32 R250, R201, 0x10, R192 ;  /* 0x00000010c9fa3825 */ /* 0x001fca00078e00c0 */
[----:B-1----:R-:W0:Y:S01]  /*25f0*/  @P1 LDC.64 R194, c[0x0][0x438] ;  /* 0x00010e00ffc21b82 */ /* 0x002e220000000a00 */
[----:B------:R-:W-:Y:S01]  /*2600*/  @P3 IADD3 R201, PT, PT, R201, 0x100, RZ ;  /* 0x00000100c9c93810 */ /* 0x000fe20007ffe0ff */
[----:B------:R3:W5:Y:S06]  /*2610*/  @P3 LDG.E.128 R20, desc[UR10][R250.64] ;  /* 0x0000000afa143981 */ /* 0x00076c000c1e1d00 */
[----:B------:R-:W1:Y:S01]  /*2620*/  @P2 LDC.64 R192, c[0x0][0x438] ;  /* 0x00010e00ffc02b82 */ /* 0x000e620000000a00 */
[C---:B--2---:R-:W-:Y:S01]  /*2630*/  @P0 IMAD.WIDE.U32 R196, R201.reuse, 0x10, R196 ;  /* 0x00000010c9c40825 */ /* 0x044fe200078e00c4 */
[----:B------:R-:W-:-:S04]  /*2640*/  @P0 IADD3 R201, PT, PT, R201, 0x100, RZ ;  /* 0x00000100c9c90810 */ /* 0x000fc80007ffe0ff */
[----:B------:R3:W5:Y:S01]  /*2650*/  @P0 LDG.E.128 R176, desc[UR10][R196.64] ;  /* 0x0000000ac4b00981 */ /* 0x000762000c1e1d00 */
[C---:B0-----:R-:W-:Y:S01]  /*2660*/  @P1 IMAD.WIDE.U32 R194, R201.reuse, 0x10, R194 ;  /* 0x00000010c9c21825 */ /* 0x041fe200078e00c2 */
[----:B------:R-:W-:-:S04]  /*2670*/  @P1 IADD3 R201, PT, PT, R201, 0x100, RZ ;  /* 0x00000100c9c91810 */ /* 0x000fc80007ffe0ff */
[----:B------:R3:W5:Y:S01]  /*2680*/  @P1 LDG.E.128 R180, desc[UR10][R194.64] ;  /* 0x0000000ac2b41981 */ /* 0x000762000c1e1d00 */
[----:B-1----:R-:W-:-:S05]  /*2690*/  @P2 IMAD.WIDE.U32 R192, R201, 0x10, R192 ;  /* 0x00000010c9c02825 */ /* 0x002fca00078e00c0 */
[----:B------:R3:W5:Y:S02]  /*26a0*/  @P2 LDG.E.128 R184, desc[UR10][R192.64] ;  /* 0x0000000ac0b82981 */ /* 0x000764000c1e1d00 */
.L_x_10716:
[----:B----4-:R-:W-:Y:S05]  /*26b0*/  BSYNC.RECONVERGENT B0 ;  /* 0x0000000000007941 */ /* 0x010fea0003800200 */
.L_x_10702:
        /* <DEDUP_REMOVED lines=31> */
.L_x_10718:
[----:B------:R-:W-:Y:S05]  /*28b0*/  BSYNC.RECONVERGENT B0 ;  /* 0x0000000000007941 */ /* 0x000fea0003800200 */
.L_x_10717:
        /* <DEDUP_REMOVED lines=18> */
[----:B------:R-:W-:Y:S02]  /*29e0*/  UIADD3 UR24, UPT, UPT, UR6, 0x7070, URZ ;  /* 0x0000707006187890 */ /* 0x000fe4000fffe0ff */
[----:B------:R-:W-:Y:S01]  /*29f0*/  @!UP1 UIADD3 UR24, UPT, UPT, UR6, 0x7030, URZ ;  /* 0x0000703006189890 */ /* 0x000fe2000fffe0ff */
[----:B-1----:R-:W-:Y:S01]  /*2a00*/  FADD.FTZ R201, RZ, R196 ;  /* 0x000000c4ffc97221 */ /* 0x002fe20000010000 */
[----:B------:R-:W-:-:S03]  /*2a10*/  FADD.FTZ R196, RZ, R197 ;  /* 0x000000c5ffc47221 */ /* 0x000fc60000010000 */
[----:B------:R-:W-:Y:S01]  /*2a20*/  FADD.FTZ R201, R198, R201 ;  /* 0x000000c9c6c97221 */ /* 0x000fe20000010000 */
[----:B------:R-:W-:-:S03]  /*2a30*/  FADD.FTZ R196, R199, R196 ;  /* 0x000000c4c7c47221 */ /* 0x000fc60000010000 */
[----:B0-----:R-:W-:Y:S01]  /*2a40*/  FADD.FTZ R251, R201, R192 ;  /* 0x000000c0c9fb7221 */ /* 0x001fe20000010000 */
[----:B------:R-:W-:Y:S01]  /*2a50*/  FADD.FTZ R196, R196, R193 ;  /* 0x000000c1c4c47221 */ /* 0x000fe20000010000 */
[----:B------:R-:W-:Y:S01]  /*2a60*/  LDS.128 R200, [UR24] ;  /* 0x00000018ffc87984 */ /* 0x000fe20008000c00 */
[----:B------:R-:W-:Y:S01]  /*2a70*/  @P4 SHF.R.S32.HI R193, RZ, 0x1f, R248 ;  /* 0x0000001fffc14819 */ /* 0x000fe200000114f8 */
[----:B------:R-:W-:Y:S01]  /*2a80*/  FADD.FTZ R251, R194, R251 ;  /* 0x000000fbc2fb7221 */ /* 0x000fe20000010000 */
[----:B------:R-:W-:Y:S01]  /*2a90*/  FADD.FTZ R192, R195, R196 ;  /* 0x000000c4c3c07221 */ /* 0x000fe20000010000 */
[----:B------:R-:W-:Y:S01]  /*2aa0*/  HFMA2 R194, -RZ, RZ, 0, 0 ;  /* 0x00000000ffc27431 */ /* 0x000fe200000001ff */
[----:B------:R-:W0:Y:S01]  /*2ab0*/  LDS.128 R196, [UR7] ;  /* 0x00000007ffc47984 */ /* 0x000e220008000c00 */
[----:B------:R-:W-:Y:S02]  /*2ac0*/  @P4 LEA.HI R193, R193, R248, RZ, 0x2 ;  /* 0x000000f8c1c14211 */ /* 0x000fe400078f10ff */
[----:B------:R-:W-:-:S02]  /*2ad0*/  P2R R195, PR, RZ, 0x2 ;  /* 0x00000002ffc37803 */ /* 0x000fc40000000000 */
[----:B------:R-:W-:Y:S01]  /*2ae0*/  @P4 LEA.HI.SX32 R194, R193, R2, 0x1e ;  /* 0x00000002c1c24211 */ /* 0x000fe200078ff2ff */
        /* <DEDUP_REMOVED lines=23> */
.L_x_10721:
        /* <DEDUP_REMOVED lines=11> */
[----:B------:R-:W-:-:S05]  /*2d10*/  HADD2.F32 R192, -RZ, R249.H0_H0 ;  /* 0x200000f9ffc07230 */ /* 0x000fca0000004100 */
[----:B------:R-:W-:Y:S01]  /*2d20*/  FFMA.FTZ R60, R3, R192, R60 ;  /* 0x000000c0033c7223 */ /* 0x000fe2000001003c */
[----:B------:R-:W-:-:S05]  /*2d30*/  FMUL.FTZ R3, R168, R3 ;  /* 0x00000003a8037220 */ /* 0x000fca0000410000 */
[----:B------:R-:W-:-:S07]  /*2d40*/  F2FP.F16.F32.PACK_AB R3, RZ, R3 ;  /* 0x00000003ff03723e */ /* 0x000fce00000000ff */
.L_x_10724:
        /* <DEDUP_REMOVED lines=8> */
[----:B------:R-:W-:Y:S01]  /*2dd0*/  FFMA.FTZ R61, R4, R192, R61 ;  /* 0x000000c0043d7223 */ /* 0x000fe2000001003d */
[----:B------:R-:W-:-:S05]  /*2de0*/  FMUL.FTZ R4, R169, R4 ;  /* 0x00000004a9047220 */ /* 0x000fca0000410000 */
[----:B------:R-:W-:-:S07]  /*2df0*/  F2FP.F16.F32.PACK_AB R4, RZ, R4 ;  /* 0x00000004ff04723e */ /* 0x000fce00000000ff */
.L_x_10725:
[----:B------:R-:W-:Y:S05]  /*2e00*/  @!P4 BRA `(.L_x_10726) ;  /* 0x000000000028c947 */ /* 0x000fea0003800000 */
[----:B------:R-:W-:Y:S01]  /*2e10*/  FFMA.FTZ R192, R243, UR6, R196 ;  /* 0x00000006f3c07c23 */ /* 0x000fe200080100c4 */
[----:B------:R-:W-:-:S03]  /*2e20*/  ISETP.LT.AND P0, PT, RZ, UR28, PT ;  /* 0x0000001cff007c0c */ /* 0x000fc6000bf01270 */
[----:B------:R-:W-:-:S04]  /*2e30*/  FADD.FTZ R192, R241, -R192 ;  /* 0x800000c0f1c07221 */ /* 0x000fc80000010000 */
[----:B------:R-:W-:-:S05]  /*2e40*/  FMUL.FTZ R192, R192, UR25 ;  /* 0x00000019c0c07c20 */ /* 0x000fca0008410000 */
[----:B------:R-:W-:-:S05]  /*2e50*/  FSEL R192, R192, RZ, P0 ;  /* 0x000000ffc0c07208 */ /* 0x000fca0000000000 */
[----:B------:R-:W-:Y:S01]  /*2e60*/  FMUL.FTZ R5, R192, UR29 ;  /* 0x0000001dc0057c20 */ /* 0x000fe20008410000 */
[----:B------:R-:W-:-:S05]  /*2e70*/  HADD2.F32 R192, -RZ, R249.H1_H1 ;  /* 0x300000f9ffc07230 */ /* 0x000fca0000004100 */
[----:B------:R-:W-:Y:S01]  /*2e80*/  FFMA.FTZ R62, R5, R192, R62 ;  /* 0x000000c0053e7223 */ /* 0x000fe2000001003e */
[----:B------:R-:W-:-:S05]  /*2e90*/  FMUL.FTZ R5, R170, R5 ;  /* 0x00000005aa057220 */ /* 0x000fca0000410000 */
[----:B------:R-:W-:-:S07]  /*2ea0*/  F2FP.F16.F32.PACK_AB R5, RZ, R5 ;  /* 0x00000005ff05723e */ /* 0x000fce00000000ff */
.L_x_10726:
        /* <DEDUP_REMOVED lines=8> */
[----:B------:R-:W-:Y:S01]  /*2f30*/  FFMA.FTZ R63, R6, R192, R63 ;  /* 0x000000c0063f7223 */ /* 0x000fe2000001003f */
[----:B------:R-:W-:-:S05]  /*2f40*/  FMUL.FTZ R6, R171, R6 ;  /* 0x00000006ab067220 */ /* 0x000fca0000410000 */
[----:B------:R-:W-:Y:S01]  /*2f50*/  F2FP.F16.F32.PACK_AB R6, RZ, R6 ;  /* 0x00000006ff06723e */ /* 0x000fe200000000ff */
[----:B------:R-:W-:Y:S06]  /*2f60*/  BRA `(.L_x_10727) ;  /* 0x0000000800b07947 */ /* 0x000fec0003800000 */
.L_x_10723:
        /* <DEDUP_REMOVED lines=27> */
.L_x_10728:
        /* <DEDUP_REMOVED lines=11> */
.L_x_10729:
        /* <DEDUP_REMOVED lines=11> */
.L_x_10730:
[----:B------:R-:W-:Y:S01]  /*3280*/  FSEL R188, R188, RZ, P1 ;  /* 0x000000ffbcbc7208 */ /* 0x000fe20000800000 */
[----:B------:R-:W-:Y:S06]  /*3290*/  @!P4 BRA `(.L_x_10727) ;  /* 0x0000000400e4c947 */ /* 0x000fec0003800000 */
[----:B------:R-:W-:Y:S02]  /*32a0*/  HADD2.F32 R192, -RZ, R252.H1_H1 ;  /* 0x300000fcffc07230 */ /* 0x000fe40000004100 */
[----:B------:R-:W-:-:S04]  /*32b0*/  FMUL.FTZ R6, R191, UR29 ;  /* 0x0000001dbf067c20 */ /* 0x000fc80008410000 */
[-C--:B------:R-:W-:Y:S01]  /*32c0*/  FFMA.FTZ R63, R192, R6.reuse, R63 ;  /* 0x00000006c03f7223 */ /* 0x080fe2000001003f */
[----:B------:R-:W-:-:S05]  /*32d0*/  FMUL.FTZ R6, R171, R6 ;  /* 0x00000006ab067220 */ /* 0x000fca0000410000 */
[----:B------:R-:W-:Y:S01]  /*32e0*/  F2FP.F16.F32.PACK_AB R6, RZ, R6 ;  /* 0x00000006ff06723e */ /* 0x000fe200000000ff */
[----:B------:R-:W-:Y:S06]  /*32f0*/  BRA `(.L_x_10727) ;  /* 0x0000000400cc7947 */ /* 0x000fec0003800000 */
.L_x_10722:
        /* <DEDUP_REMOVED lines=19> */
[----:B------:R-:W-:Y:S02]  /*3430*/  @P4 HADD2.F32 R201, -RZ, R249.H1_H1 ;  /* 0x300000f9ffc94230 */ /* 0x000fe40000004100 */
[----:B------:R-:W-:Y:S01]  /*3440*/  @P1 FADD.FTZ R193, R241, -R198 ;  /* 0x800000c6f1c11221 */ /* 0x000fe20000010000 */
[----:B------:R-:W-:-:S03]  /*3450*/  PLOP3.LUT P1, PT, PT, PT, UP2, 0x80, 0x8 ;  /* 0x000000000008781c */ /* 0x000fc60003f2f028 */
[----:B------:R-:W-:Y:S01]  /*3460*/  @P2 FFMA.FTZ R197, R193, UR25, R34 ;  /* 0x00000019c1c52c23 */ /* 0x000fe20008010022 */
[----:B------:R-:W-:Y:S01]  /*3470*/  PLOP3.LUT P2, PT, PT, PT, UP2, 0x80, 0x8 ;  /* 0x000000000008781c */ /* 0x000fe20003f4f028 */
[----:B------:R-:W0:Y:S02]  /*3480*/  @P4 LDC R193, c[0x0][0x40c] ;  /* 0x00010300ffc14b82 */ /* 0x000e240000000800 */
[----:B-1----:R-:W-:Y:S01]  /*3490*/  @P4 FMUL.FTZ R197, R197, R200 ;  /* 0x000000c8c5c54220 */ /* 0x002fe20000410000 */
[----:B------:R-:W-:Y:S01]  /*34a0*/  @P0 FFMA.FTZ R198, R247, UR6, R196 ;  /* 0x00000006f7c60c23 */ /* 0x000fe200080100c4 */
[----:B------:R-:W-:Y:S02]  /*34b0*/  @P4 HADD2.F32 R200, -RZ, R252.H0_H0 ;  /* 0x200000fcffc84230 */ /* 0x000fe40000004100 */
[-C--:B------:R-:W-:Y:S01]  /*34c0*/  @P4 FFMA.FTZ R62, R201, R197.reuse, R62 ;  /* 0x000000c5c93e4223 */ /* 0x080fe2000001003e */
[----:B------:R-:W-:Y:S01]  /*34d0*/  @P4 FMUL.FTZ R197, R170, R197 ;  /* 0x000000c5aac54220 */ /* 0x000fe20000410000 */
[----:B------:R-:W-:Y:S01]  /*34e0*/  @P1 FADD.FTZ R199, R245, -R198 ;  /* 0x800000c6f5c71221 */ /* 0x000fe20000010000 */
[----:B------:R-:W-:Y:S01]  /*34f0*/  MOV R198, R32 ;  /* 0x0000002000c67202 */ /* 0x000fe20000000f00 */
[-C--:B------:R-:W-:Y:S01]  /*3500*/  @P4 FFMA.FTZ R61, R200, R192.reuse, R61 ;  /* 0x000000c0c83d4223 */ /* 0x080fe2000001003d */
[----:B------:R-:W-:Y:S01]  /*3510*/  @P4 FMUL.FTZ R192, R169, R192 ;  /* 0x000000c0a9c04220 */ /* 0x000fe20000410000 */
[----:B------:R-:W-:Y:S01]  /*3520*/  @P2 FFMA.FTZ R198, R199, UR25, R32 ;  /* 0x00000019c7c62c23 */ /* 0x000fe20008010020 */
[----:B------:R-:W-:Y:S01]  /*3530*/  @P4 HADD2.F32 R199, -RZ, R249.H0_H0 ;  /* 0x200000f9ffc74230 */ /* 0x000fe20000004100 */
[----:B------:R-:W-:-:S02]  /*3540*/  @P4 F2FP.F16.F32.PACK_AB R197, RZ, R197 ;  /* 0x000000c5ffc5423e */ /* 0x000fc400000000ff */
[----:B------:R-:W-:Y:S02]  /*3550*/  @P4 F2FP.F16.F32.PACK_AB R192, RZ, R192 ;  /* 0x000000c0ffc0423e */ /* 0x000fe400000000ff */
[----:B------:R-:W-:Y:S02]  /*3560*/  @P4 PRMT R5, R197, 0x7610, R5 ;  /* 0x00007610c5054816 */ /* 0x000fe40000000005 */
[----:B------:R-:W-:Y:S01]  /*3570*/  @P4 PRMT R4, R192, 0x7610, R4 ;  /* 0x00007610c0044816 */ /* 0x000fe20000000004 */
[----:B0-----:R-:W-:-:S04]  /*3580*/  @P4 FMUL.FTZ R193, R198, R193 ;  /* 0x000000c1c6c14220 */ /* 0x001fc80000410000 */
[-C--:B------:R-:W-:Y:S01]  /*3590*/  @P4 FFMA.FTZ R60, R199, R193.reuse, R60 ;  /* 0x000000c1c73c4223 */ /* 0x080fe2000001003c */
[----:B------:R-:W-:-:S05]  /*35a0*/  @P4 FMUL.FTZ R193, R168, R193 ;  /* 0x000000c1a8c14220 */ /* 0x000fca0000410000 */
[----:B------:R-:W-:-:S04]  /*35b0*/  @P4 F2FP.F16.F32.PACK_AB R193, RZ, R193 ;  /* 0x000000c1ffc1423e */ /* 0x000fc800000000ff */
        /* <DEDUP_REMOVED lines=9> */
[----:B------:R-:W-:-:S03]  /*3650*/  HADD2.F32 R192, -RZ, R252.H1_H1 ;  /* 0x300000fcffc07230 */ /* 0x000fc60000004100 */
[----:B------:R-:W-:-:S04]  /*3660*/  FMUL.FTZ R6, R6, UR29 ;  /* 0x0000001d06067c20 */ /* 0x000fc80008410000 */
[-C--:B------:R-:W-:Y:S01]  /*3670*/  FFMA.FTZ R63, R192, R6.reuse, R63 ;  /* 0x00000006c03f7223 */ /* 0x080fe2000001003f */
[----:B------:R-:W-:-:S05]  /*3680*/  FMUL.FTZ R6, R171, R6 ;  /* 0x00000006ab067220 */ /* 0x000fca0000410000 */
[----:B------:R-:W-:Y:S01]  /*3690*/  F2FP.F16.F32.PACK_AB R6, RZ, R6 ;  /* 0x00000006ff06723e */ /* 0x000fe200000000ff */
[----:B------:R-:W-:Y:S06]  /*36a0*/  BRA `(.L_x_10727) ;  /* 0x0000000000e07947 */ /* 0x000fec0003800000 */
.L_x_10731:
[----:B------:R-:W-:Y:S01]  /*36b0*/  PLOP3.LUT P1, PT, PT, PT, UP2, 0x80, 0x8 ;  /* 0x000000000008781c */ /* 0x000fe20003f2f028 */
[----:B------:R-:W0:Y:S01]  /*36c0*/  @P4 LDC R199, c[0x0][0x40c] ;  /* 0x00010300ffc74b82 */ /* 0x000e220000000800 */
[----:B------:R-:W-:Y:S01]  /*36d0*/  PLOP3.LUT P3, PT, PT, PT, UP2, 0x80, 0x8 ;  /* 0x000000000008781c */ /* 0x000fe20003f6f028 */
[----:B------:R-:W-:Y:S01]  /*36e0*/  @P4 HADD2.F32 R198, -RZ, R252.H0_H0 ;  /* 0x200000fcffc64230 */ /* 0x000fe20000004100 */
[----:B------:R-:W-:Y:S02]  /*36f0*/  PLOP3.LUT P0, PT, PT, PT, UP2, 0x80, 0x8 ;  /* 0x000000000008781c */ /* 0x000fe40003f0f028 */
[----:B------:R-:W-:Y:S02]  /*3700*/  PLOP3.LUT P5, PT, PT, PT, UP2, 0x80, 0x8 ;  /* 0x000000000008781c */ /* 0x000fe40003faf028 */
[----:B------:R-:W-:Y:S01]  /*3710*/  PLOP3.LUT P2, PT, PT, PT, UP2, 0x80, 0x8 ;  /* 0x000000000008781c */ /* 0x000fe20003f4f028 */
[----:B------:R-:W1:Y:S01]  /*3720*/  @P4 LDC R192, c[0x0][0x40c] ;  /* 0x00010300ffc04b82 */ /* 0x000e620000000800 */
[----:B------:R-:W-:-:S02]  /*3730*/  MOV R191, R35 ;  /* 0x0000002300bf7202 */ /* 0x000fc40000000f00 */
[----:B------:R-:W-:Y:S01]  /*3740*/  MOV R190, R34 ;  /* 0x0000002200be7202 */ /* 0x000fe20000000f00 */
[----:B------:R-:W-:Y:S01]  /*3750*/  @P1 FFMA.FTZ R188, R240, UR6, R196 ;  /* 0x00000006f0bc1c23 */ /* 0x000fe200080100c4 */
[----:B------:R-:W-:-:S03]  /*3760*/  PLOP3.LUT P1, PT, PT, PT, UP2, 0x80, 0x8 ;  /* 0x000000000008781c */ /* 0x000fc60003f2f028 */
[----:B------:R-:W-:Y:S01]  /*3770*/  @P3 FADD.FTZ R188, R239, -R188 ;  /* 0x800000bcefbc3221 */ /* 0x000fe20000010000 */
[----:B------:R-:W-:Y:S01]  /*3780*/  PLOP3.LUT P3, PT, PT, PT, UP2, 0x80, 0x8 ;  /* 0x000000000008781c */ /* 0x000fe20003f6f028 */
[----:B------:R-:W-:Y:S01]  /*3790*/  @P0 FFMA.FTZ R189, R244, UR6, R196 ;  /* 0x00000006f4bd0c23 */ /* 0x000fe200080100c4 */
[----:B------:R-:W-:Y:S01]  /*37a0*/  PLOP3.LUT P0, PT, PT, PT, UP2, 0x80, 0x8 ;  /* 0x000000000008781c */ /* 0x000fe20003f0f028 */
[----:B------:R-:W-:Y:S01]  /*37b0*/  @P5 FFMA.FTZ R191, R188, UR25, R35 ;  /* 0x00000019bcbf5c23 */ /* 0x000fe20008010023 */
[----:B------:R-:W2:Y:S01]  /*37c0*/  @P4 LDC R200, c[0x0][0x40c] ;  /* 0x00010300ffc84b82 */ /* 0x000ea20000000800 */
[----:B------:R-:W-:Y:S01]  /*37d0*/  @P2 FADD.FTZ R188, R242, -R189 ;  /* 0x800000bdf2bc2221 */ /* 0x000fe20000010000 */
[----:B------:R-:W-:Y:S02]  /*37e0*/  PLOP3.LUT P2, PT, PT, PT, UP2, 0x80, 0x8 ;  /* 0x000000000008781c */ /* 0x000fe40003f4f028 */
        /* <DEDUP_REMOVED lines=14> */
[----:B------:R-:W-:Y:S01]  /*38d0*/  @P4 HADD2.F32 R200, -RZ, R252.H1_H1 ;  /* 0x300000fcffc84230 */ /* 0x000fe20000004100 */
[----:B------:R-:W-:Y:S01]  /*38e0*/  @P4 F2FP.F16.F32.PACK_AB R192, RZ, R192 ;  /* 0x000000c0ffc0423e */ /* 0x000fe200000000ff */
[----:B------:R-:W-:Y:S01]  /*38f0*/  @P0 FADD.FTZ R197, R245, -R188 ;  /* 0x800000bcf5c50221 */ /* 0x000fe20000010000 */
[----:B------:R-:W-:Y:S02]  /*3900*/  MOV R188, R32 ;  /* 0x0000002000bc7202 */ /* 0x000fe40000000f00 */
[----:B------:R-:W-:Y:S01]  /*3910*/  @P4 FFMA.FTZ R63, R200, R198, R63 ;  /* 0x000000c6c83f4223 */ /* 0x000fe2000001003f */
[----:B------:R-:W-:Y:S01]  /*3920*/  @P2 FFMA.FTZ R188, R197, UR25, R32 ;  /* 0x00000019c5bc2c23 */ /* 0x000fe20008010020 */
[----:B0-----:R-:W-:Y:S01]  /*3930*/  @P4 FMUL.FTZ R197, R190, R199 ;  /* 0x000000c7bec54220 */ /* 0x001fe20000410000 */
[----:B------:R-:W-:-:S02]  /*3940*/  @P4 HADD2.F32 R199, -RZ, R249.H1_H1 ;  /* 0x300000f9ffc74230 */ /* 0x000fc40000004100 */
[----:B------:R-:W-:Y:S01]  /*3950*/  @P4 FMUL.FTZ R198, R171, R198 ;  /* 0x000000c6abc64220 */ /* 0x000fe20000410000 */
[----:B------:R-:W-:Y:S02]  /*3960*/  @P4 PRMT R4, R192, 0x7610, R4 ;  /* 0x00007610c0044816 */ /* 0x000fe40000000004 */
[-C--:B------:R-:W-:Y:S01]  /*3970*/  @P4 FFMA.FTZ R62, R199, R197.reuse, R62 ;  /* 0x000000c5c73e4223 */ /* 0x080fe2000001003e */
[----:B------:R-:W-:Y:S02]  /*3980*/  @P4 HADD2.F32 R199, -RZ, R249.H0_H0 ;  /* 0x200000f9ffc74230 */ /* 0x000fe40000004100 */
[----:B------:R-:W-:Y:S01]  /*3990*/  @P4 FMUL.FTZ R197, R170, R197 ;  /* 0x000000c5aac54220 */ /* 0x000fe20000410000 */
[----:B------:R-:W-:Y:S01]  /*39a0*/  @P4 F2FP.F16.F32.PACK_AB R198, RZ, R198 ;  /* 0x000000c6ffc6423e */ /* 0x000fe200000000ff */
[----:B-1----:R-:W-:-:S03]  /*39b0*/  @P4 FMUL.FTZ R193, R188, R193 ;  /* 0x000000c1bcc14220 */ /* 0x002fc60000410000 */
[----:B------:R-:W-:Y:S01]  /*39c0*/  @P4 F2FP.F16.F32.PACK_AB R197, RZ, R197 ;  /* 0x000000c5ffc5423e */ /* 0x000fe200000000ff */
[-C--:B------:R-:W-:Y:S01]  /*39d0*/  @P4 FFMA.FTZ R60, R199, R193.reuse, R60 ;  /* 0x000000c1c73c4223 */ /* 0x080fe2000001003c */
[----:B------:R-:W-:Y:S02]  /*39e0*/  @P4 FMUL.FTZ R193, R168, R193 ;  /* 0x000000c1a8c14220 */ /* 0x000fe40000410000 */
[----:B------:R-:W-:Y:S02]  /*39f0*/  @P4 PRMT R5, R197, 0x7610, R5 ;  /* 0x00007610c5054816 */ /* 0x000fe40000000005 */
[----:B------:R-:W-:Y:S02]  /*3a00*/  @P4 PRMT R6, R198, 0x7610, R6 ;  /* 0x00007610c6064816 */ /* 0x000fe40000000006 */
[----:B------:R-:W-:-:S04]  /*3a10*/  @P4 F2FP.F16.F32.PACK_AB R193, RZ, R193 ;  /* 0x000000c1ffc1423e */ /* 0x000fc800000000ff */
[----:B------:R-:W-:-:S07]  /*3a20*/  @P4 PRMT R3, R193, 0x7610, R3 ;  /* 0x00007610c1034816 */ /* 0x000fce0000000003 */
.L_x_10727:
        /* <DEDUP_REMOVED lines=14> */
.L_x_10732:
[----:B------:R-:W-:Y:S02]  /*3b10*/  IADD3 R246, PT, PT, R246, 0x100, RZ ;  /* 0x00000100f6f67810 */ /* 0x000fe40007ffe0ff */
[----:B------:R-:W-:-:S07]  /*3b20*/  IADD3 R194, PT, PT, R194, 0x100, RZ ;  /* 0x00000100c2c27810 */ /* 0x000fce0007ffe0ff */
.L_x_10720:
[----:B------:R-:W-:Y:S05]  /*3b30*/  BSYNC.RECONVERGENT B0 ;  /* 0x0000000000007941 */ /* 0x000fea0003800200 */
.L_x_10719:
        /* <DEDUP_REMOVED lines=14> */
.L_x_10735:
[----:B------:R-:W-:Y:S05]  /*3c20*/  BRA.U !UP0, `(.L_x_10736) ;  /* 0x0000000508d07547 */ /* 0x000fea000b800000 */
[----:B------:R-:W-:-:S04]  /*3c30*/  UISETP.NE.U32.AND UP0, UPT, UR4, URZ, UPT ;  /* 0x000000ff0400728c */ /* 0x000fc8000bf05070 */
[----:B------:R-:W-:-:S06]  /*3c40*/  UISETP.NE.AND.EX UP0, UPT, UR5, URZ, UPT, UP0 ;  /* 0x000000ff0500728c */ /* 0x000fcc000bf05300 */
[----:B------:R-:W-:-:S13]  /*3c50*/  PLOP3.LUT P0, PT, PT, PT, UP0, 0x80, 0x8 ;  /* 0x000000000008781c */ /* 0x000fda0003f0f008 */
[----:B------:R-:W-:Y:S05]  /*3c60*/  @!P0 BRA `(.L_x_10737) ;  /* 0x0000000000e08947 */ /* 0x000fea0003800000 */
[----:B------:R-:W-:Y:S01]  /*3c70*/  PLOP3.LUT P1, PT, PT, PT, UP2, 0x80, 0x8 ;  /* 0x000000000008781c */ /* 0x000fe20003f2f028 */
[----:B------:R-:W2:Y:S01]  /*3c80*/  @P4 LDC R201, c[0x0][0x40c] ;  /* 0x00010300ffc94b82 */ /* 0x000ea20000000800 */
[----:B------:R-:W-:Y:S01]  /*3c90*/  PLOP3.LUT P2, PT, PT, PT, UP2, 0x80, 0x8 ;  /* 0x000000000008781c */ /* 0x000fe20003f4f028 */
[----:B-1----:R-:W-:Y:S01]  /*3ca0*/  @P4 HADD2.F32 R198, -RZ, R252.H0_H0 ;  /* 0x200000fcffc64230 */ /* 0x002fe20000004100 */
[----:B------:R-:W-:Y:S01]  /*3cb0*/  PLOP3.LUT P3, PT, PT, PT, UP2, 0x80, 0x8 ;  /* 0x000000000008781c */ /* 0x000fe20003f6f028 */
[----:B------:R-:W-:Y:S01]  /*3cc0*/  @P4 HADD2.F32 R203, -RZ, R249.H1_H1 ;  /* 0x300000f9ffcb4230 */ /* 0x000fe20000004100 */
[----:B0-----:R-:W-:Y:S02]  /*3cd0*/  MOV R189, R29 ;  /* 0x0000001d00bd7202 */ /* 0x001fe40000000f00 */
[----:B------:R-:W-:Y:S01]  /*3ce0*/  MOV R191, R31 ;  /* 0x0000001f00bf7202 */ /* 0x000fe20000000f00 */
[----:B------:R-:W0:Y:S01]  /*3cf0*/  @P4 LDC R192, c[0x0][0x40c] ;  /* 0x00010300ffc04b82 */ /* 0x000e220000000800 */
[----:B------:R-:W-:-:S03]  /*3d00*/  MOV R190, R30 ;  /* 0x0000001e00be7202 */ /* 0x000fc60000000f00 */
[----:B------:R-:W-:Y:S01]  /*3d10*/  @P1 FFMA.FTZ R188, R8, UR6, R196 ;  /* 0x0000000608bc1c23 */ /* 0x000fe200080100c4 */
[----:B------:R-:W-:-:S03]  /*3d20*/  PLOP3.LUT P1, PT, PT, PT, UP2, 0x80, 0x8 ;  /* 0x000000000008781c */ /* 0x000fc60003f2f028 */
        /* <DEDUP_REMOVED lines=19> */
[----:B------:R-:W-:Y:S01]  /*3e60*/  @P4 F2FP.F16.F32.PACK_AB R192, RZ, R192 ;  /* 0x000000c0ffc0423e */ /* 0x000fe200000000ff */
        /* <DEDUP_REMOVED lines=9> */
[----:B------:R-:W-:-:S03]  /*3f00*/  @P4 F2FP.F16.F32.PACK_AB R199, RZ, R199 ;  /* 0x000000c7ffc7423e */ /* 0x000fc600000000ff */
[----:B--2---:R-:W-:Y:S01]  /*3f10*/  @P4 FMUL.FTZ R193, R188, R201 ;  /* 0x000000c9bcc14220 */ /* 0x004fe20000410000 */
[----:B------:R-:W-:Y:S01]  /*3f20*/  @P4 HADD2.F32 R201, -RZ, R249.H0_H0 ;  /* 0x200000f9ffc94230 */ /* 0x000fe20000004100 */
[----:B------:R-:W-:-:S04]  /*3f30*/  @P4 PRMT R5, R199, 0x7610, R5 ;  /* 0x00007610c7054816 */ /* 0x000fc80000000005 */
[-C--:B------:R-:W-:Y:S01]  /*3f40*/  @P4 FFMA.FTZ R56, R201, R193.reuse, R56 ;  /* 0x000000c1c9384223 */ /* 0x080fe20000010038 */
[----:B------:R-:W-:-:S05]  /*3f50*/  @P4 FMUL.FTZ R193, R160, R193 ;  /* 0x000000c1a0c14220 */ /* 0x000fca0000410000 */
[----:B------:R-:W-:-:S04]  /*3f60*/  @P4 F2FP.F16.F32.PACK_AB R193, RZ, R193 ;  /* 0x000000c1ffc1423e */ /* 0x000fc800000000ff */
[----:B------:R-:W-:Y:S01]  /*3f70*/  @P4 PRMT R3, R193, 0x7610, R3 ;  /* 0x00007610c1034816 */ /* 0x000fe20000000003 */
[----:B------:R-:W-:Y:S06]  /*3f80*/  @!P4 BRA `(.L_x_10738) ;  /* 0x00000008009cc947 */ /* 0x000fec0003800000 */
[----:B------:R-:W-:Y:S02]  /*3f90*/  HADD2.F32 R192, -RZ, R252.H1_H1 ;  /* 0x300000fcffc07230 */ /* 0x000fe40000004100 */
[----:B------:R-:W-:-:S04]  /*3fa0*/  FMUL.FTZ R6, R191, UR29 ;  /* 0x0000001dbf067c20 */ /* 0x000fc80008410000 */
[-C--:B------:R-:W-:Y:S01]  /*3fb0*/  FFMA.FTZ R59, R192, R6.reuse, R59 ;  /* 0x00000006c03b7223 */ /* 0x080fe2000001003b */
[----:B------:R-:W-:-:S05]  /*3fc0*/  FMUL.FTZ R6, R163, R6 ;  /* 0x00000006a3067220 */ /* 0x000fca0000410000 */
[----:B------:R-:W-:Y:S01]  /*3fd0*/  F2FP.F16.F32.PACK_AB R6, RZ, R6 ;  /* 0x00000006ff06723e */ /* 0x000fe200000000ff */
[----:B------:R-:W-:Y:S06]  /*3fe0*/  BRA `(.L_x_10738) ;  /* 0x0000000800847947 */ /* 0x000fec0003800000 */
.L_x_10737:
        /* <DEDUP_REMOVED lines=26> */
[----:B------:R-:W-:Y:S02]  /*4190*/  @P4 HADD2.F32 R198, -RZ, R252.H0_H0 ;  /* 0x200000fcffc64230 */ /* 0x000fe40000004100 */
[----:B-1----:R-:W-:Y:S01]  /*41a0*/  @P4 FMUL.FTZ R193, R199, R192 ;  /* 0x000000c0c7c14220 */ /* 0x002fe20000410000 */
[--C-:B------:R-:W-:Y:S02]  /*41b0*/  @P4 HADD2.F32 R203, -RZ, R249.reuse.H1_H1 ;  /* 0x300000f9ffcb4230 */ /* 0x100fe40000004100 */
[----:B------:R-:W-:Y:S02]  /*41c0*/  @P4 HADD2.F32 R199, -RZ, R249.H0_H0 ;  /* 0x200000f9ffc74230 */ /* 0x000fe40000004100 */
[-C--:B------:R-:W-:Y:S01]  /*41d0*/  @P4 FFMA.FTZ R57, R198, R200.reuse, R57 ;  /* 0x000000c8c6394223 */ /* 0x080fe20000010039 */
[----:B------:R-:W-:Y:S01]  /*41e0*/  @P4 FMUL.FTZ R200, R161, R200 ;  /* 0x000000c8a1c84220 */ /* 0x000fe20000410000 */
[-C--:B------:R-:W-:Y:S01]  /*41f0*/  @P4 FFMA.FTZ R58, R203, R201.reuse, R58 ;  /* 0x000000c9cb3a4223 */ /* 0x080fe2000001003a */
[----:B------:R-:W-:Y:S01]  /*4200*/  @P4 FMUL.FTZ R201, R162, R201 ;  /* 0x000000c9a2c94220 */ /* 0x000fe20000410000 */
[-C--:B------:R-:W-:Y:S01]  /*4210*/  @P4 FFMA.FTZ R56, R199, R193.reuse, R56 ;  /* 0x000000c1c7384223 */ /* 0x080fe20000010038 */
[----:B------:R-:W-:Y:S01]  /*4220*/  @P4 FMUL.FTZ R193, R160, R193 ;  /* 0x000000c1a0c14220 */ /* 0x000fe20000410000 */
[----:B------:R-:W-:-:S02]  /*4230*/  @P4 F2FP.F16.F32.PACK_AB R200, RZ, R200 ;  /* 0x000000c8ffc8423e */ /* 0x000fc400000000ff */
[----:B------:R-:W-:Y:S02]  /*4240*/  @P4 F2FP.F16.F32.PACK_AB R201, RZ, R201 ;  /* 0x000000c9ffc9423e */ /* 0x000fe400000000ff */
[----:B------:R-:W-:Y:S02]  /*4250*/  @P4 F2FP.F16.F32.PACK_AB R193, RZ, R193 ;  /* 0x000000c1ffc1423e */ /* 0x000fe400000000ff */
        /* <DEDUP_REMOVED lines=17> */
.L_x_10736:
        /* <DEDUP_REMOVED lines=22> */
[----:B------:R-:W-:Y:S01]  /*44d0*/  ISETP.LT.AND P2, PT, RZ, UR28, PT ;  /* 0x0000001cff007c0c */ /* 0x000fe2000bf41270 */
[----:B------:R-:W-:Y:S02]  /*44e0*/  HADD2.F32 R193, -RZ, R249.H0_H0 ;  /* 0x200000f9ffc17230 */ /* 0x000fe40000004100 */
[----:B------:R-:W-:-:S04]  /*44f0*/  FADD.FTZ R3, R238, -R3 ;  /* 0x80000003ee037221 */ /* 0x000fc80000010000 */
[----:B------:R-:W-:-:S05]  /*4500*/  FMUL.FTZ R3, R3, UR25 ;  /* 0x0000001903037c20 */ /* 0x000fca0008410000 */
[----:B------:R-:W-:-:S05]  /*4510*/  FSEL R3, R3, RZ, P2 ;  /* 0x000000ff03037208 */ /* 0x000fca0001000000 */
[----:B------:R-:W-:-:S04]  /*4520*/  FMUL.FTZ R3, R3, UR29 ;  /* 0x0000001d03037c20 */ /* 0x000fc80008410000 */
[-C--:B------:R-:W-:Y:S01]  /*4530*/  FFMA.FTZ R56, R193, R3.reuse, R56 ;  /* 0x00000003c1387223 */ /* 0x080fe20000010038 */
[----:B------:R-:W-:-:S05]  /*4540*/  FMUL.FTZ R3, R160, R3 ;  /* 0x00000003a0037220 */ /* 0x000fca0000410000 */
[----:B------:R-:W-:-:S07]  /*4550*/  F2FP.F16.F32.PACK_AB R3, RZ, R3 ;  /* 0x00000003ff03723e */ /* 0x000fce00000000ff */
.L_x_10740:
        /* <DEDUP_REMOVED lines=11> */
.L_x_10741:
        /* <DEDUP_REMOVED lines=8> */
[-C--:B------:R-:W-:Y:S01]  /*4690*/  FFMA.FTZ R58, R193, R5.reuse, R58 ;  /* 0x00000005c13a7223 */ /* 0x080fe2000001003a */
[----:B------:R-:W-:-:S05]  /*46a0*/  FMUL.FTZ R5, R162, R5 ;  /* 0x00000005a2057220 */ /* 0x000fca0000410000 */
[----:B------:R-:W-:-:S07]  /*46b0*/  F2FP.F16.F32.PACK_AB R5, RZ, R5 ;  /* 0x00000005ff05723e */ /* 0x000fce00000000ff */
.L_x_10742:
        /* <DEDUP_REMOVED lines=8> */
.L_x_10739:
        /* <DEDUP_REMOVED lines=11> */
.L_x_10743:
        /* <DEDUP_REMOVED lines=11> */
.L_x_10744:
        /* <DEDUP_REMOVED lines=11> */
.L_x_10745:
        /* <DEDUP_REMOVED lines=11> */
.L_x_10738:
        /* <DEDUP_REMOVED lines=12> */
.L_x_10746:
[----:B------:R-:W-:Y:S02]  /*4ac0*/  IADD3 R246, PT, PT, R246, 0x100, RZ ;  /* 0x00000100f6f67810 */ /* 0x000fe40007ffe0ff */
[----:B------:R-:W-:-:S07]  /*4ad0*/  IADD3 R194, PT, PT, R194, 0x100, RZ ;  /* 0x00000100c2c27810 */ /* 0x000fce0007ffe0ff */
.L_x_10734:
[----:B------:R-:W-:Y:S05]  /*4ae0*/  BSYNC.RECONVERGENT B0 ;  /* 0x0000000000007941 */ /* 0x000fea0003800200 */
.L_x_10733:
        /* <DEDUP_REMOVED lines=13> */
.L_x_10749:
        /* <DEDUP_REMOVED lines=9> */
[----:B0-----:R-:W-:Y:S01]  /*4c50*/  MOV R189, R25 ;  /* 0x0000001900bd7202 */ /* 0x001fe20000000f00 */
[----:B------:R-:W-:Y:S01]  /*4c60*/  @P4 HADD2.F32 R203, -RZ, R249.H1_H1 ;  /* 0x300000f9ffcb4230 */ /* 0x000fe20000004100 */
[----:B------:R-:W-:-:S03]  /*4c70*/  MOV R190, R26 ;  /* 0x0000001a00be7202 */ /* 0x000fc60000000f00 */
[----:B------:R-:W0:Y:S04]  /*4c80*/  @P4 LDC R192, c[0x0][0x40c] ;  /* 0x00010300ffc04b82 */ /* 0x000e280000000800 */
        /* <DEDUP_REMOVED lines=14> */
[----:B------:R-:W-:Y:S01]  /*4d70*/  @P4 F2FP.F16.F32.PACK_AB R192, RZ, R192 ;  /* 0x000000c0ffc0423e */ /* 0x000fe200000000ff */
        /* <DEDUP_REMOVED lines=11> */
[----:B------:R-:W-:-:S04]  /*4e30*/  @P4 F2FP.F16.F32.PACK_AB R199, RZ, R199 ;  /* 0x000000c7ffc7423e */ /* 0x000fc800000000ff */
        /* <DEDUP_REMOVED lines=9> */
[----:B------:R-:W-:-:S05]  /*4ed0*/  @P4 HADD2.F32 R201, -RZ, R249.H0_H0 ;  /* 0x200000f9ffc94230 */ /* 0x000fca0000004100 */
        /* <DEDUP_REMOVED lines=11> */
.L_x_10751:
        /* <DEDUP_REMOVED lines=50> */
[----:B------:R-:W-:-:S03]  /*52b0*/  HADD2.F32 R192, -RZ, R252.H1_H1 ;  /* 0x300000fcffc07230 */ /* 0x000fc60000004100 */
[----:B------:R-:W-:-:S04]  /*52c0*/  FMUL.FTZ R6, R6, UR29 ;  /* 0x0000001d06067c20 */ /* 0x000fc80008410000 */
[-C--:B------:R-:W-:Y:S01]  /*52d0*/  FFMA.FTZ R55, R192, R6.reuse, R55 ;  /* 0x00000006c0377223 */ /* 0x080fe20000010037 */
[----:B------:R-:W-:-:S05]  /*52e0*/  FMUL.FTZ R6, R155, R6 ;  /* 0x000000069b067220 */ /* 0x000fca0000410000 */
[----:B------:R-:W-:Y:S01]  /*52f0*/  F2FP.F16.F32.PACK_AB R6, RZ, R6 ;  /* 0x00000006ff06723e */ /* 0x000fe200000000ff */
[----:B------:R-:W-:Y:S06]  /*5300*/  BRA `(.L_x_10752) ;  /* 0x0000000400a47947 */ /* 0x000fec0003800000 */
.L_x_10750:
        /* <DEDUP_REMOVED lines=31> */
.L_x_10754:
        /* <DEDUP_REMOVED lines=11> */
.L_x_10755:
        /* <DEDUP_REMOVED lines=11> */
.L_x_10756:
        /* <DEDUP_REMOVED lines=8> */
.L_x_10753:
        /* <DEDUP_REMOVED lines=11> */
.L_x_10757:
        /* <DEDUP_REMOVED lines=11> */
.L_x_10758:
        /* <DEDUP_REMOVED lines=11> */
.L_x_10759:
        /* <DEDUP_REMOVED lines=11> */
.L_x_10752:
        /* <DEDUP_REMOVED lines=12> */
.L_x_10760:
[----:B------:R-:W-:Y:S02]  /*5a60*/  IADD3 R246, PT, PT, R246, 0x100, RZ ;  /* 0x00000100f6f67810 */ /* 0x000fe40007ffe0ff */
[----:B------:R-:W-:-:S07]  /*5a70*/  IADD3 R194, PT, PT, R194, 0x100, RZ ;  /* 0x00000100c2c27810 */ /* 0x000fce0007ffe0ff */
.L_x_10748:
[----:B------:R-:W-:Y:S05]  /*5a80*/  BSYNC.RECONVERGENT B0 ;  /* 0x0000000000007941 */ /* 0x000fea0003800200 */
.L_x_10747:
        /* <DEDUP_REMOVED lines=13> */
.L_x_10763:
[----:B------:R-:W-:Y:S05]  /*5b60*/  BRA.U !UP0, `(.L_x_10764) ;  /* 0x0000000508d07547 */ /* 0x000fea000b800000 */
[----:B------:R-:W-:-:S04]  /*5b70*/  UISETP.NE.U32.AND UP0, UPT, UR4, URZ, UPT ;  /* 0x000000ff0400728c */ /* 0x000fc8000bf05070 */
[----:B------:R-:W-:-:S06]  /*5b80*/  UISETP.NE.AND.EX UP0, UPT, UR5, URZ, UPT, UP0 ;  /* 0x000000ff0500728c */ /* 0x000fcc000bf05300 */
[----:B------:R-:W-:-:S13]  /*5b90*/  PLOP3.LUT P2, PT, PT, PT, UP0, 0x80, 0x8 ;  /* 0x000000000008781c */ /* 0x000fda0003f4f008 */
[----:B------:R-:W-:Y:S05]  /*5ba0*/  @!P2 BRA `(.L_x_10765) ;  /* 0x0000000000e0a947 */ /* 0x000fea0003800000 */
[----:B------:R-:W-:Y:S01]  /*5bb0*/  PLOP3.LUT P3, PT, PT, PT, UP2, 0x80, 0x8 ;  /* 0x000000000008781c */ /* 0x000fe20003f6f028 */
[----:B------:R-:W2:Y:S01]  /*5bc0*/  @P4 LDC R201, c[0x0][0x40c] ;  /* 0x00010300ffc94b82 */ /* 0x000ea20000000800 */
[----:B0-----:R-:W-:Y:S01]  /*5bd0*/  MOV R189, R21 ;  /* 0x0000001500bd7202 */ /* 0x001fe20000000f00 */
[----:B-1----:R-:W-:Y:S01]  /*5be0*/  @P4 HADD2.F32 R198, -RZ, R252.H0_H0 ;  /* 0x200000fcffc64230 */ /* 0x002fe20000004100 */
[----:B------:R-:W-:Y:S01]  /*5bf0*/  MOV R190, R22 ;  /* 0x0000001600be7202 */ /* 0x000fe20000000f00 */
[----:B------:R-:W-:-:S04]  /*5c00*/  @P4 HADD2.F32 R203, -RZ, R249.H1_H1 ;  /* 0x300000f9ffcb4230 */ /* 0x000fc80000004100 */
        /* <DEDUP_REMOVED lines=13> */
[----:B------:R-:W-:-:S04]  /*5ce0*/  @P4 F2FP.F16.F32.PACK_AB R192, RZ, R192 ;  /* 0x000000c0ffc0423e */ /* 0x000fc800000000ff */
        /* <DEDUP_REMOVED lines=36> */
.L_x_10765:
        /* <DEDUP_REMOVED lines=50> */
[----:B------:R-:W-:-:S03]  /*6250*/  HADD2.F32 R192, -RZ, R252.H1_H1 ;  /* 0x300000fcffc07230 */ /* 0x000fc60000004100 */
[----:B------:R-:W-:-:S04]  /*6260*/  FMUL.FTZ R6, R6, UR29 ;  /* 0x0000001d06067c20 */ /* 0x000fc80008410000 */
[-C--:B------:R-:W-:Y:S01]  /*6270*/  FFMA.FTZ R51, R192, R6.reuse, R51 ;  /* 0x00000006c0337223 */ /* 0x080fe20000010033 */
[----:B------:R-:W-:-:S05]  /*6280*/  FMUL.FTZ R6, R147, R6 ;  /* 0x0000000693067220 */ /* 0x000fca0000410000 */
[----:B------:R-:W-:Y:S01]  /*6290*/  F2FP.F16.F32.PACK_AB R6, RZ, R6 ;  /* 0x00000006ff06723e */ /* 0x000fe200000000ff */
[----:B------:R-:W-:Y:S06]  /*62a0*/  BRA `(.L_x_10766) ;  /* 0x0000000400a47947 */ /* 0x000fec0003800000 */
.L_x_10764:
        /* <DEDUP_REMOVED lines=32> */
.L_x_10768:
        /* <DEDUP_REMOVED lines=11> */
.L_x_10769:
        /* <DEDUP_REMOVED lines=11> */
.L_x_10770:
[----:B------:R-:W-:Y:S05]  /*6610*/  @!P4 BRA `(.L_x_10766) ;  /* 0x0000000000c8c947 */ /* 0x000fea0003800000 */
[----:B------:R-:W-:Y:S02]  /*6620*/  HADD2.F32 R192, -RZ, R252.H1_H1 ;  /* 0x300000fcffc07230 */ /* 0x000fe40000004100 */
[----:B------:R-:W-:-:S04]  /*6630*/  FMUL.FTZ R6, R191, UR29 ;  /* 0x0000001dbf067c20 */ /* 0x000fc80008410000 */
[-C--:B------:R-:W-:Y:S01]  /*6640*/  FFMA.FTZ R51, R192, R6.reuse, R51 ;  /* 0x00000006c0337223 */ /* 0x080fe20000010033 */
[----:B------:R-:W-:-:S05]  /*6650*/  FMUL.FTZ R6, R147, R6 ;  /* 0x0000000693067220 */ /* 0x000fca0000410000 */
[----:B------:R-:W-:Y:S01]  /*6660*/  F2FP.F16.F32.PACK_AB R6, RZ, R6 ;  /* 0x00000006ff06723e */ /* 0x000fe200000000ff */
[----:B------:R-:W-:Y:S06]  /*6670*/  BRA `(.L_x_10766) ;  /* 0x0000000000b07947 */ /* 0x000fec0003800000 */
.L_x_10767:
        /* <DEDUP_REMOVED lines=11> */
.L_x_10771:
        /* <DEDUP_REMOVED lines=11> */
.L_x_10772:
        /* <DEDUP_REMOVED lines=11> */
.L_x_10773:
        /* <DEDUP_REMOVED lines=11> */
.L_x_10766:
        /* <DEDUP_REMOVED lines=12> */
.L_x_10774:
[----:B------:R-:W-:Y:S02]  /*6a00*/  IADD3 R246, PT, PT, R246, 0x100, RZ ;  /* 0x00000100f6f67810 */ /* 0x000fe40007ffe0ff */
[----:B------:R-:W-:-:S07]  /*6a10*/  IADD3 R194, PT, PT, R194, 0x100, RZ ;  /* 0x00000100c2c27810 */ /* 0x000fce0007ffe0ff */
.L_x_10762:
[----:B------:R-:W-:Y:S05]  /*6a20*/  BSYNC.RECONVERGENT B0 ;  /* 0x0000000000007941 */ /* 0x000fea0003800200 */
.L_x_10761:
        /* <DEDUP_REMOVED lines=13> */
.L_x_10777:
[----:B------:R-:W-:Y:S05]  /*6b00*/  BRA.U !UP0, `(.L_x_10778) ;  /* 0x0000000508d07547 */ /* 0x000fea000b800000 */
[----:B------:R-:W-:-:S04]  /*6b10*/  UISETP.NE.U32.AND UP0, UPT, UR4, URZ, UPT ;  /* 0x000000ff0400728c */ /* 0x000fc8000bf05070 */
[----:B------:R-:W-:-:S06]  /*6b20*/  UISETP.NE.AND.EX UP0, UPT, UR5, URZ, UPT, UP0 ;  /* 0x000000ff0500728c */ /* 0x000fcc000bf05300 */
[----:B------:R-:W-:-:S13]  /*6b30*/  PLOP3.LUT P3, PT, PT, PT, UP0, 0x80, 0x8 ;  /* 0x000000000008781c */ /* 0x000fda0003f6f008 */
[----:B------:R-:W-:Y:S05]  /*6b40*/  @!P3 BRA `(.L_x_10779) ;  /* 0x0000000000e0b947 */ /* 0x000fea0003800000 */
[----:B------:R-:W-:Y:S01]  /*6b50*/  PLOP3.LUT P5, PT, PT, PT, UP2, 0x80, 0x8 ;  /* 0x000000000008781c */ /* 0x000fe20003faf028 */
[----:B01----:R-:W0:Y:S01]  /*6b60*/  @P4 LDC R192, c[0x0][0x40c] ;  /* 0x00010300ffc04b82 */ /* 0x003e220000000800 */
[----:B------:R-:W-:Y:S01]  /*6b70*/  MOV R191, R179 ;  /* 0x000000b300bf7202 */ /* 0x000fe20000000f00 */
[----:B------:R-:W-:Y:S01]  /*6b80*/  @P4 HADD2.F32 R198, -RZ, R252.H0_H0 ;  /* 0x200000fcffc64230 */ /* 0x000fe20000004100 */
[----:B------:R-:W-:Y:S01]  /*6b90*/  MOV R189, R177 ;  /* 0x000000b100bd7202 */ /* 0x000fe20000000f00 */
[--C-:B------:R-:W-:Y:S01]  /*6ba0*/  @P4 HADD2.F32 R203, -RZ, R249.reuse.H1_H1 ;  /* 0x300000f9ffcb4230 */ /* 0x100fe20000004100 */
[----:B------:R-:W-:Y:S01]  /*6bb0*/  MOV R190, R178 ;  /* 0x000000b200be7202 */ /* 0x000fe20000000f00 */
[----:B------:R-:W-:Y:S02]  /*6bc0*/  @P4 HADD2.F32 R201, -RZ, R249.H0_H0 ;  /* 0x200000f9ffc94230 */ /* 0x000fe40000004100 */
[----:B------:R-:W1:Y:S04]  /*6bd0*/  @P4 LDC R199, c[0x0][0x40c] ;  /* 0x00010300ffc74b82 */ /* 0x000e680000000800 */
        /* <DEDUP_REMOVED lines=47> */
.L_x_10779:
[----:B------:R-:W-:Y:S01]  /*6ed0*/  PLOP3.LUT P5, PT, PT, PT, UP2, 0x80, 0x8 ;  /* 0x000000000008781c */ /* 0x000fe20003faf028 */
[----:B------:R-:W2:Y:S01]  /*6ee0*/  @P4 LDC R201, c[0x0][0x40c] ;  /* 0x00010300ffc94b82 */ /* 0x000ea20000000800 */
[----:B------:R-:W-:-:S07]  /*6ef0*/  @P4 HADD2.F32 R203, -RZ, R249.H1_H1 ;  /* 0x300000f9ffcb4230 */ /* 0x000fce0000004100 */
        /* <DEDUP_REMOVED lines=25> */
[----:B------:R-:W-:Y:S02]  /*7090*/  @P4 HADD2.F32 R198, -RZ, R252.H0_H0 ;  /* 0x200000fcffc64230 */ /* 0x000fe40000004100 */
        /* <DEDUP_REMOVED lines=27> */
.L_x_10778:
        /* <DEDUP_REMOVED lines=32> */
.L_x_10782:
        /* <DEDUP_REMOVED lines=11> */
.L_x_10783:
        /* <DEDUP_REMOVED lines=11> */
.L_x_10784:
[----:B------:R-:W-:Y:S05]  /*75b0*/  @!P4 BRA `(.L_x_10780) ;  /* 0x0000000000c8c947 */ /* 0x000fea0003800000 */
[----:B------:R-:W-:Y:S02]  /*75c0*/  HADD2.F32 R192, -RZ, R252.H1_H1 ;  /* 0x300000fcffc07230 */ /* 0x000fe40000004100 */
[----:B------:R-:W-:-:S04]  /*75d0*/  FMUL.FTZ R6, R191, UR29 ;  /* 0x0000001dbf067c20 */ /* 0x000fc80008410000 */
[-C--:B------:R-:W-:Y:S01]  /*75e0*/  FFMA.FTZ R47, R192, R6.reuse, R47 ;  /* 0x00000006c02f7223 */ /* 0x080fe2000001002f */
[----:B------:R-:W-:-:S05]  /*75f0*/  FMUL.FTZ R6, R139, R6 ;  /* 0x000000068b067220 */ /* 0x000fca0000410000 */
[----:B------:R-:W-:Y:S01]  /*7600*/  F2FP.F16.F32.PACK_AB R6, RZ, R6 ;  /* 0x00000006ff06723e */ /* 0x000fe200000000ff */
[----:B------:R-:W-:Y:S06]  /*7610*/  BRA `(.L_x_10780) ;  /* 0x0000000000b07947 */ /* 0x000fec0003800000 */
.L_x_10781:
        /* <DEDUP_REMOVED lines=11> */
.L_x_10785:
        /* <DEDUP_REMOVED lines=11> */
.L_x_10786:
        /* <DEDUP_REMOVED lines=11> */
.L_x_10787:
        /* <DEDUP_REMOVED lines=11> */
.L_x_10780:
        /* <DEDUP_REMOVED lines=12> */
.L_x_10788:
[----:B------:R-:W-:Y:S02]  /*79a0*/  IADD3 R246, PT, PT, R246, 0x100, RZ ;  /* 0x00000100f6f67810 */ /* 0x000fe40007ffe0ff */
[----:B------:R-:W-:-:S07]  /*79b0*/  IADD3 R194, PT, PT, R194, 0x100, RZ ;  /* 0x00000100c2c27810 */ /* 0x000fce0007ffe0ff */
.L_x_10776:
[----:B------:R-:W-:Y:S05]  /*79c0*/  BSYNC.RECONVERGENT B0 ;  /* 0x0000000000007941 */ /* 0x000fea0003800200 */
.L_x_10775:
        /* <DEDUP_REMOVED lines=13> */
.L_x_10791:
        /* <DEDUP_REMOVED lines=61> */
.L_x_10793:
        /* <DEDUP_REMOVED lines=56> */
.L_x_10792:
        /* <DEDUP_REMOVED lines=32> */
.L_x_10796:
        /* <DEDUP_REMOVED lines=11> */
.L_x_10797:
        /* <DEDUP_REMOVED lines=11> */
.L_x_10798:
[----:B------:R-:W-:Y:S05]  /*8550*/  @!P4 BRA `(.L_x_10794) ;  /* 0x0000000000c8c947 */ /* 0x000fea0003800000 */
[----:B------:R-:W-:Y:S02]  /*8560*/  HADD2.F32 R192, -RZ, R252.H1_H1 ;  /* 0x300000fcffc07230 */ /* 0x000fe40000004100 */
[----:B------:R-:W-:-:S04]  /*8570*/  FMUL.FTZ R6, R191, UR29 ;  /* 0x0000001dbf067c20 */ /* 0x000fc80008410000 */
[-C--:B------:R-:W-:Y:S01]  /*8580*/  FFMA.FTZ R43, R192, R6.reuse, R43 ;  /* 0x00000006c02b7223 */ /* 0x080fe2000001002b */
[----:B------:R-:W-:-:S05]  /*8590*/  FMUL.FTZ R6, R131, R6 ;  /* 0x0000000683067220 */ /* 0x000fca0000410000 */
[----:B------:R-:W-:Y:S01]  /*85a0*/  F2FP.F16.F32.PACK_AB R6, RZ, R6 ;  /* 0x00000006ff06723e */ /* 0x000fe200000000ff */
[----:B------:R-:W-:Y:S06]  /*85b0*/  BRA `(.L_x_10794) ;  /* 0x0000000000b07947 */ /* 0x000fec0003800000 */
.L_x_10795:
        /* <DEDUP_REMOVED lines=11> */
.L_x_10799:
        /* <DEDUP_REMOVED lines=11> */
.L_x_10800:
        /* <DEDUP_REMOVED lines=11> */
.L_x_10801:
        /* <DEDUP_REMOVED lines=11> */
.L_x_10794:
        /* <DEDUP_REMOVED lines=12> */
.L_x_10802:
[----:B------:R-:W-:Y:S02]  /*8940*/  IADD3 R246, PT, PT, R246, 0x100, RZ ;  /* 0x00000100f6f67810 */ /* 0x000fe40007ffe0ff */
[----:B------:R-:W-:-:S07]  /*8950*/  IADD3 R194, PT, PT, R194, 0x100, RZ ;  /* 0x00000100c2c27810 */ /* 0x000fce0007ffe0ff */
.L_x_10790:
[----:B------:R-:W-:Y:S05]  /*8960*/  BSYNC.RECONVERGENT B0 ;  /* 0x0000000000007941 */ /* 0x000fea0003800200 */
.L_x_10789:
        /* <DEDUP_REMOVED lines=14> */
.L_x_10805:
        /* <DEDUP_REMOVED lines=8> */
[--C-:B------:R-:W-:Y:S01]  /*8ad0*/  @P4 HADD2.F32 R203, -RZ, R249.reuse.H1_H1 ;  /* 0x300000f9ffcb4230 */ /* 0x100fe20000004100 */
[----:B------:R-:W-:Y:S01]  /*8ae0*/  MOV R189, R185 ;  /* 0x000000b900bd7202 */ /* 0x000fe20000000f00 */
[----:B------:R-:W-:Y:S01]  /*8af0*/  @P4 HADD2.F32 R201, -RZ, R249.H0_H0 ;  /* 0x200000f9ffc94230 */ /* 0x000fe20000004100 */
[----:B------:R-:W-:-:S03]  /*8b00*/  MOV R190, R186 ;  /* 0x000000ba00be7202 */ /* 0x000fc60000000f00 */
        /* <DEDUP_REMOVED lines=25> */
[----:B------:R-:W-:Y:S01]  /*8ca0*/  PLOP3.LUT P6, PT, PT, PT, UP2, 0x80, 0x8 ;  /* 0x000000000008781c */ /* 0x000fe20003fcf028 */
[----:B------:R-:W-:Y:S01]  /*8cb0*/  @P4 HADD2.F32 R196, -RZ, R252.H0_H0 ;  /* 0x200000fcffc44230 */ /* 0x000fe20000004100 */
[----:B------:R-:W-:-:S04]  /*8cc0*/  @P4 F2FP.F16.F32.PACK_AB R199, RZ, R199 ;  /* 0x000000c7ffc7423e */ /* 0x000fc800000000ff */
[-C--:B------:R-:W-:Y:S01]  /*8cd0*/  @P4 FFMA.FTZ R37, R196, R192.reuse, R37 ;  /* 0x000000c0c4254223 */ /* 0x080fe20000010025 */
[----:B------:R-:W-:Y:S01]  /*8ce0*/  @P4 FMUL.FTZ R192, R121, R192 ;  /* 0x000000c079c04220 */ /* 0x000fe20000410000 */
[----:B------:R-:W-:-:S04]  /*8cf0*/  @P4 PRMT R5, R199, 0x7610, R5 ;  /* 0x00007610c7054816 */ /* 0x000fc80000000005 */
[----:B------:R-:W-:Y:S01]  /*8d00*/  @P4 F2FP.F16.F32.PACK_AB R192, RZ, R192 ;  /* 0x000000c0ffc0423e */ /* 0x000fe200000000ff */
[----:B------:R-:W-:Y:S01]  /*8d10*/  @P6 FADD.FTZ R193, R220, -R193 ;  /* 0x800000c1dcc16221 */ /* 0x000fe20000010000 */
[----:B------:R-:W-:Y:S02]  /*8d20*/  PLOP3.LUT P6, PT, PT, PT, UP2, 0x80, 0x8 ;  /* 0x000000000008781c */ /* 0x000fe40003fcf028 */
[----:B------:R-:W-:-:S11]  /*8d30*/  @P4 PRMT R4, R192, 0x7610, R4 ;  /* 0x00007610c0044816 */ /* 0x000fd60000000004 */
        /* <DEDUP_REMOVED lines=14> */
.L_x_10807:
[----:B------:R-:W-:Y:S01]  /*8e20*/  PLOP3.LUT P6, PT, PT, PT, UP2, 0x80, 0x8 ;  /* 0x000000000008781c */ /* 0x000fe20003fcf028 */
[----:B------:R-:W2:Y:S01]  /*8e30*/  @P4 LDC R202, c[0x0][0x40c] ;  /* 0x00010300ffca4b82 */ /* 0x000ea20000000800 */
[----:B01----:R-:W-:Y:S01]  /*8e40*/  MOV R193, R185 ;  /* 0x000000b900c17202 */ /* 0x003fe20000000f00 */
[----:B------:R-:W-:Y:S01]  /*8e50*/  @P4 HADD2.F32 R203, -RZ, R249.H1_H1 ;  /* 0x300000f9ffcb4230 */ /* 0x000fe20000004100 */
[----:B------:R-:W-:-:S05]  /*8e60*/  MOV R198, R186 ;  /* 0x000000ba00c67202 */ /* 0x000fca0000000f00 */
        /* <DEDUP_REMOVED lines=16> */
[----:B------:R-:W-:Y:S02]  /*8f70*/  @P4 HADD2.F32 R198, -RZ, R252.H0_H0 ;  /* 0x200000fcffc64230 */ /* 0x000fe40000004100 */
[----:B------:R-:W-:Y:S02]  /*8f80*/  @P4 HADD2.F32 R201, -RZ, R249.H0_H0 ;  /* 0x200000f9ffc94230 */ /* 0x000fe40000004100 */
[-C--:B------:R-:W-:Y:S01]  /*8f90*/  @P4 FFMA.FTZ R38, R203, R193.reuse, R38 ;  /* 0x000000c1cb264223 */ /* 0x080fe20000010026 */
[----:B------:R-:W-:Y:S01]  /*8fa0*/  @P4 FMUL.FTZ R193, R122, R193 ;  /* 0x000000c17ac14220 */ /* 0x000fe20000410000 */
[-C--:B------:R-:W-:Y:S01]  /*8fb0*/  @P4 FFMA.FTZ R37, R198, R202.reuse, R37 ;  /* 0x000000cac6254223 */ /* 0x080fe20000010025 */
[----:B------:R-:W-:Y:S02]  /*8fc0*/  @P4 FMUL.FTZ R202, R121, R202 ;  /* 0x000000ca79ca4220 */ /* 0x000fe40000410000 */
[----:B------:R-:W-:Y:S01]  /*8fd0*/  @P6 FFMA.FTZ R199, R215, UR6, R196 ;  /* 0x00000006d7c76c23 */ /* 0x000fe200080100c4 */
[----:B------:R-:W-:-:S02]  /*8fe0*/  PLOP3.LUT P6, PT, PT, PT, UP2, 0x80, 0x8 ;  /* 0x000000000008781c */ /* 0x000fc40003fcf028 */
[----:B------:R-:W-:Y:S02]  /*8ff0*/  @P4 F2FP.F16.F32.PACK_AB R202, RZ, R202 ;  /* 0x000000caffca423e */ /* 0x000fe400000000ff */
[----:B------:R-:W-:Y:S02]  /*9000*/  @P4 F2FP.F16.F32.PACK_AB R193, RZ, R193 ;  /* 0x000000c1ffc1423e */ /* 0x000fe400000000ff */
        /* <DEDUP_REMOVED lines=12> */
[----:B------:R-:W-:Y:S01]  /*90d0*/  PLOP3.LUT P6, PT, PT, PT, UP2, 0x80, 0x8 ;  /* 0x000000000008781c */ /* 0x000fe20003fcf028 */
[----:B------:R-:W-:Y:S01]  /*90e0*/  HADD2.F32 R192, -RZ, R252.H1_H1 ;  /* 0x300000fcffc07230 */ /* 0x000fe20000004100 */
[----:B------:R-:W-:-:S11]  /*90f0*/  MOV R6, R187 ;  /* 0x000000bb00067202 */ /* 0x000fd60000000f00 */
        /* <DEDUP_REMOVED lines=8> */
[----:B------:R-:W-:Y:S01]  /*9180*/  F2FP.F16.F32.PACK_AB R6, RZ, R6 ;  /* 0x00000006ff06723e */ /* 0x000fe200000000ff */
[----:B------:R-:W-:Y:S06]  /*9190*/  BRA `(.L_x_10808) ;  /* 0x0000000400b87947 */ /* 0x000fec0003800000 */
.L_x_10806:
        /* <DEDUP_REMOVED lines=32> */
.L_x_10810:
        /* <DEDUP_REMOVED lines=11> */
.L_x_10811:
        /* <DEDUP_REMOVED lines=11> */
.L_x_10812:
[----:B------:R-:W-:Y:S05]  /*9500*/  @!P4 BRA `(.L_x_10808) ;  /* 0x0000000000dcc947 */ /* 0x000fea0003800000 */
[----:B------:R-:W-:Y:S02]  /*9510*/  HADD2.F32 R192, -RZ, R252.H1_H1 ;  /* 0x300000fcffc07230 */ /* 0x000fe40000004100 */
[----:B------:R-:W-:-:S04]  /*9520*/  FMUL.FTZ R6, R191, UR29 ;  /* 0x0000001dbf067c20 */ /* 0x000fc80008410000 */
[-C--:B------:R-:W-:Y:S01]  /*9530*/  FFMA.FTZ R39, R192, R6.reuse, R39 ;  /* 0x00000006c0277223 */ /* 0x080fe20000010027 */
[----:B------:R-:W-:-:S05]  /*9540*/  FMUL.FTZ R6, R123, R6 ;  /* 0x000000067b067220 */ /* 0x000fca0000410000 */
[----:B------:R-:W-:Y:S01]  /*9550*/  F2FP.F16.F32.PACK_AB R6, RZ, R6 ;  /* 0x00000006ff06723e */ /* 0x000fe200000000ff */
[----:B------:R-:W-:Y:S06]  /*9560*/  BRA `(.L_x_10808) ;  /* 0x0000000000c47947 */ /* 0x000fec0003800000 */
.L_x_10809:
[----:B------:R-:W0:Y:S01]  /*9570*/  @P4 LDC R193, c[0x0][0x40c] ;  /* 0x00010300ffc14b82 */ /* 0x000e220000000800 */
[----:B------:R-:W-:Y:S01]  /*9580*/  FFMA.FTZ R192, R218, UR6, R196 ;  /* 0x00000006dac07c23 */ /* 0x000fe200080100c4 */
[----:B------:R-:W-:Y:S01]  /*9590*/  UISETP.GT.AND UP0, UPT, UR28, URZ, UPT ;  /* 0x000000ff1c00728c */ /* 0x000fe2000bf04270 */
[----:B------:R-:W-:Y:S02]  /*95a0*/  @P4 HADD2.F32 R198, -RZ, R252.H1_H1 ;  /* 0x300000fcffc64230 */ /* 0x000fe40000004100 */
[----:B------:R-:W-:-:S03]  /*95b0*/  FADD.FTZ R192, R221, -R192 ;  /* 0x800000c0ddc07221 */ /* 0x000fc60000010000 */
[----:B------:R-:W-:Y:S01]  /*95c0*/  PLOP3.LUT P6, PT, PT, PT, UP0, 0x80, 0x8 ;  /* 0x000000000008781c */ /* 0x000fe20003fcf008 */
[----:B------:R-:W-:-:S05]  /*95d0*/  FMUL.FTZ R192, R192, UR25 ;  /* 0x00000019c0c07c20 */ /* 0x000fca0008410000 */
[----:B------:R-:W-:-:S05]  /*95e0*/  FSEL R192, R192, RZ, P6 ;  /* 0x000000ffc0c07208 */ /* 0x000fca0003000000 */
[----:B0-----:R-:W-:-:S04]  /*95f0*/  @P4 FMUL.FTZ R192, R192, R193 ;  /* 0x000000c1c0c04220 */ /* 0x001fc80000410000 */
[-C--:B------:R-:W-:Y:S01]  /*9600*/  @P4 FFMA.FTZ R39, R198, R192.reuse, R39 ;  /* 0x000000c0c6274223 */ /* 0x080fe20000010027 */
[----:B------:R-:W-:-:S05]  /*9610*/  @P4 FMUL.FTZ R192, R123, R192 ;  /* 0x000000c07bc04220 */ /* 0x000fca0000410000 */
[----:B------:R-:W-:Y:S01]  /*9620*/  @P4 F2FP.F16.F32.PACK_AB R192, RZ, R192 ;  /* 0x000000c0ffc0423e */ /* 0x000fe200000000ff */
        /* <DEDUP_REMOVED lines=8> */
[----:B------:R-:W-:Y:S01]  /*96b0*/  F2FP.F16.F32.PACK_AB R198, RZ, R193 ;  /* 0x000000c1ffc6723e */ /* 0x000fe200000000ff */
[----:B------:R-:W-:-:S05]  /*96c0*/  HADD2.F32 R193, -RZ, R249.H0_H0 ;  /* 0x200000f9ffc17230 */ /* 0x000fca0000004100 */
[----:B------:R-:W-:Y:S01]  /*96d0*/  FFMA.FTZ R36, R193, R3, R36 ;  /* 0x00000003c1247223 */ /* 0x000fe20000010024 */
[----:B------:R-:W-:-:S07]  /*96e0*/  PRMT R3, R198, 0x7610, R3 ;  /* 0x00007610c6037816 */ /* 0x000fce0000000003 */
.L_x_10813:
        /* <DEDUP_REMOVED lines=8> */
[-C--:B------:R-:W-:Y:S01]  /*9770*/  FMUL.FTZ R193, R121, R4.reuse ;  /* 0x0000000479c17220 */ /* 0x080fe20000410000 */
[----:B------:R-:W-:-:S04]  /*9780*/  FFMA.FTZ R37, R198, R4, R37 ;  /* 0x00000004c6257223 */ /* 0x000fc80000010025 */
[----:B------:R-:W-:-:S04]  /*9790*/  F2FP.F16.F32.PACK_AB R193, RZ, R193 ;  /* 0x000000c1ffc1723e */ /* 0x000fc800000000ff */
[----:B------:R-:W-:-:S07]  /*97a0*/  PRMT R4, R193, 0x7610, R4 ;  /* 0x00007610c1047816 */ /* 0x000fce0000000004 */
.L_x_10814:
        /* <DEDUP_REMOVED lines=9> */
[----:B------:R-:W-:-:S05]  /*9840*/  HADD2.F32 R193, -RZ, R249.H1_H1 ;  /* 0x300000f9ffc17230 */ /* 0x000fca0000004100 */
[----:B------:R-:W-:Y:S01]  /*9850*/  FFMA.FTZ R38, R193, R5, R38 ;  /* 0x00000005c1267223 */ /* 0x000fe20000010026 */
[----:B------:R-:W-:-:S07]  /*9860*/  PRMT R5, R196, 0x7610, R5 ;  /* 0x00007610c4057816 */ /* 0x000fce0000000005 */
.L_x_10815:
[----:B------:R-:W-:-:S07]  /*9870*/  @P4 PRMT R6, R192, 0x7610, R6 ;  /* 0x00007610c0064816 */ /* 0x000fce0000000006 */
.L_x_10808:
        /* <DEDUP_REMOVED lines=12> */
.L_x_10804:
[----:B------:R-:W-:Y:S05]  /*9940*/  BSYNC.RECONVERGENT B0 ;  /* 0x0000000000007941 */ /* 0x000fea0003800200 */
.L_x_10803:
[----:B------:R-:W-:Y:S02]  /*9950*/  UIADD3 UR9, UPT, UPT, UR9, UR16, URZ ;  /* 0x0000001009097290 */ /* 0x000fe4000fffe0ff */
[----:B------:R-:W-:Y:S02]  /*9960*/  UPLOP3.LUT UP1, UPT, UPT, UPT, UP1, 0x40, 0x4 ;  /* 0x000000000004789c */ /* 0x000fe40003f2e810 */
[----:B------:R-:W-:-:S09]  /*9970*/  UISETP.GE.AND UP0, UPT, UR9, UR17, UPT ;  /* 0x000000110900728c */ /* 0x000fd2000bf06270 */
[----:B------:R-:W-:Y:S05]  /*9980*/  BRA.U !UP0, `(.L_x_10816) ;  /* 0xffffff7108387547 */ /* 0x000fea000b83ffff */
.L_x_10701:
        /* <DEDUP_REMOVED lines=17> */
.L_x_10818:
[----:B------:R-:W-:Y:S05]  /*9aa0*/  BSYNC.RECONVERGENT B0 ;  /* 0x0000000000007941 */ /* 0x000fea0003800200 */
.L_x_10817:
        /* <DEDUP_REMOVED lines=13> */
.L_x_10820:
[----:B------:R-:W-:Y:S05]  /*9b80*/  BSYNC.RECONVERGENT B0 ;  /* 0x0000000000007941 */ /* 0x000fea0003800200 */
.L_x_10819:
        /* <DEDUP_REMOVED lines=12> */
.L_x_10822:
[----:B------:R-:W-:Y:S05]  /*9c50*/  BSYNC.RECONVERGENT B0 ;  /* 0x0000000000007941 */ /* 0x000fea0003800200 */
.L_x_10821:
        /* <DEDUP_REMOVED lines=12> */
.L_x_10824:
[----:B------:R-:W-:Y:S05]  /*9d20*/  BSYNC.RECONVERGENT B0 ;  /* 0x0000000000007941 */ /* 0x000fea0003800200 */
.L_x_10823:
        /* <DEDUP_REMOVED lines=12> */
.L_x_10826:
[----:B------:R-:W-:Y:S05]  /*9df0*/  BSYNC.RECONVERGENT B0 ;  /* 0x0000000000007941 */ /* 0x000fea0003800200 */
.L_x_10825:
        /* <DEDUP_REMOVED lines=12> */
.L_x_10828:
[----:B------:R-:W-:Y:S05]  /*9ec0*/  BSYNC.RECONVERGENT B0 ;  /* 0x0000000000007941 */ /* 0x000fea0003800200 */
.L_x_10827:
        /* <DEDUP_REMOVED lines=12> */
.L_x_10829:
        /* <DEDUP_REMOVED lines=15> */
.L_x_14432:


//--------------------- .text._ZN10layer_norm13ln_bwd_kernelINS_13Kernel_traitsIf6__halffS2_fjLj7168ELj1ELj1ELj8ELj8ENS_18Kernel_traits_baseILj7168EfS2_fS2_fjLj256EEEEELb0ELb1ELb1ELb1EEEvNS_9BwdParamsE --------------------------
	.section	.text._ZN10layer_norm13ln_bwd_kernelINS_13Kernel_traitsIf6__halffS2_fjLj7168ELj1ELj1ELj8ELj8ENS_18Kernel_traits_baseILj7168EfS2_fS2_fjLj256EEEEELb0ELb1ELb1ELb1EEEvNS_9BwdParamsE,"ax",@progbits
	.align	128
        .global         _ZN10layer_norm13ln_bwd_kernelINS_13Kernel_traitsIf6__halffS2_fjLj7168ELj1ELj1ELj8ELj8ENS_18Kernel_traits_baseILj7168EfS2_fS2_fjLj256EEEEELb0ELb1ELb1ELb1EEEvNS_9BwdParamsE
        .type           _ZN10layer_norm13ln_bwd_kernelINS_13Kernel_traitsIf6__halffS2_fjLj7168ELj1ELj1ELj8ELj8ENS_18Kernel_traits_baseILj7168EfS2_fS2_fjLj256EEEEELb0ELb1ELb1ELb1EEEvNS_9BwdParamsE,@function
        .size           _ZN10layer_norm13ln_bwd_kernelINS_13Kernel_traitsIf6__halffS2_fjLj7168ELj1ELj1ELj8ELj8ENS_18Kernel_traits_baseILj7168EfS2_fS2_fjLj256EEEEELb0ELb1ELb1ELb1EEEvNS_9BwdParamsE,(.L_x_14433 - _ZN10layer_norm13ln_bwd_kernelINS_13Kernel_traitsIf6__halffS2_fjLj7168ELj1ELj1ELj8ELj8ENS_18Kernel_traits_baseILj7168EfS2_fS2_fjLj256EEEEELb0ELb1ELb1ELb1EEEvNS_9BwdParamsE)
        .other          _ZN10layer_norm13ln_bwd_kernelINS_13Kernel_traitsIf6__halffS2_fjLj7168ELj1ELj1ELj8ELj8ENS_18Kernel_traits_baseILj7168EfS2_fS2_fjLj256EEEEELb0ELb1ELb1ELb1EEEvNS_9BwdParamsE,@"STO_CUDA_ENTRY STV_DEFAULT"
_ZN10layer_norm13ln_bwd_kernelINS_13Kernel_traitsIf6__halffS2_fjLj7168ELj1ELj1ELj8ELj8ENS_18Kernel_traits_baseILj7168EfS2_fS2_fjLj256EEEEELb0ELb1ELb1ELb1EEEvNS_9BwdParamsE:
.text._ZN10layer_norm13ln_bwd_kernelINS_13Kernel_traitsIf6__halffS2_fjLj7168ELj1ELj1ELj8ELj8ENS_18Kernel_traits_baseILj7168EfS2_fS2_fjLj256EEEEELb0ELb1ELb1ELb1EEEvNS_9BwdParamsE:
        /* <DEDUP_REMOVED lines=76> */
.L_x_10918:
        /* <DEDUP_REMOVED lines=12> */
[----:B------:R-:W1:Y:S01]  /*0580*/  S2R R251, SR_TID.X ;  /* 0x0000000000fb7919 */ /* 0x000e620000002100 */
[----:B------:R-:W-:Y:S01]  /*0590*/  IADD3 R0, PT, PT, R245, -0x1, RZ ;  /* 0xfffffffff5007810 */ /* 0x000fe20007ffe0ff */
[----:B0-----:R-:W0:Y:S04]  /*05a0*/  LDC.64 R2, c[0x0][0x428] ;  /* 0x00010a00ff027b82 */ /* 0x001e280000000a00 */
[----:B------:R-:W-:-:S04]  /*05b0*/  IMAD R0, R0, UR13, RZ ;  /* 0x0000000d00007c24 */ /* 0x000fc8000f8e02ff */
[----:B------:R-:W2:Y:S01]  /*05c0*/  LDC.64 R204, c[0x0][0x3a8] ;  /* 0x0000ea00ffcc7b82 */ /* 0x000ea20000000a00 */
[----:B------:R-:W-:-:S04]  /*05d0*/  SHF.R.S32.HI R5, RZ, 0x1f, R0 ;  /* 0x0000001fff057819 */ /* 0x000fc80000011400 */
[----:B------:R-:W-:-:S03]  /*05e0*/  LEA.HI R0, R5, R0, RZ, 0x2 ;  /* 0x0000000005007211 */ /* 0x000fc600078f10ff */
[----:B------:R-:W3:Y:S01]  /*05f0*/  LDC.64 R4, c[0x0][0x3c0] ;  /* 0x0000f000ff047b82 */ /* 0x000ee20000000a00 */
[----:B-1----:R-:W-:Y:S01]  /*0600*/  LEA.HI.SX32 R233, R0, R251, 0x1e ;  /* 0x000000fb00e97211 */ /* 0x002fe200078ff2ff */
[----:B------:R-:W-:-:S03]  /*0610*/  IMAD R0, R244, UR13, RZ ;  /* 0x0000000df4007c24 */ /* 0x000fc6000f8e02ff */
[C---:B------:R-:W-:Y:S01]  /*0620*/  IADD3 R199, PT, PT, R233.reuse, 0x300, RZ ;  /* 0x00000300e9c77810 */ /* 0x040fe20007ffe0ff */
[C---:B0-----:R-:W-:Y:S01]  /*0630*/  IMAD.WIDE.U32 R196, R233.reuse, 0x8, R2 ;  /* 0x00000008e9c47825 */ /* 0x041fe200078e0002 */
[----:B------:R-:W-:Y:S02]  /*0640*/  SHF.R.S32.HI R7, RZ, 0x1f, R0 ;  /* 0x0000001fff077819 */ /* 0x000fe40000011400 */
[----:B---3--:R-:W-:Y:S02]  /*0650*/  LEA R10, P0, R244, R4, 0x2 ;  /* 0x00000004f40a7211 */ /* 0x008fe400078010ff */
[----:B------:R-:W-:Y:S01]  /*0660*/  IADD3 R213, PT, PT, R233, 0x400, RZ ;  /* 0x00000400e9d57810 */ /* 0x000fe20007ffe0ff */
[----:B------:R-:W-:Y:S01]  /*0670*/  IMAD.WIDE.U32 R198, R199, 0x8, R2 ;  /* 0x00000008c7c67825 */ /* 0x000fe200078e0002 */
[----:B------:R-:W-:Y:S01]  /*0680*/  LEA.HI R7, R7, R0, RZ, 0x2 ;  /* 0x0000000007077211 */ /* 0x000fe200078f10ff */
[----:B------:R-:W3:Y:S01]  /*0690*/  LDG.E.64 R196, desc[UR10][R196.64] ;  /* 0x0000000ac4c47981 */ /* 0x000ee2000c1e1b00 */
[----:B------:R-:W-:-:S02]  /*06a0*/  SHF.R.S32.HI R0, RZ, 0x1f, R244 ;  /* 0x0000001fff007819 */ /* 0x000fc400000114f4 */
[----:B------:R-:W-:Y:S02]  /*06b0*/  LEA.HI.SX32 R251, R7, R251, 0x1e ;  /* 0x000000fb07fb7211 */ /* 0x000fe400078ff2ff */
[C---:B------:R-:W-:Y:S02]  /*06c0*/  IADD3 R215, PT, PT, R233.reuse, 0x500, RZ ;  /* 0x00000500e9d77810 */ /* 0x040fe40007ffe0ff */
[C---:B------:R-:W-:Y:S02]  /*06d0*/  IADD3 R23, PT, PT, R233.reuse, 0x100, RZ ;  /* 0x00000100e9177810 */ /* 0x040fe40007ffe0ff */
[----:B------:R-:W-:Y:S01]  /*06e0*/  IADD3 R217, PT, PT, R233, 0x200, RZ ;  /* 0x00000200e9d97810 */ /* 0x000fe20007ffe0ff */
[----:B------:R-:W-:Y:S01]  /*06f0*/  IMAD.WIDE.U32 R212, R213, 0x8, R2 ;  /* 0x00000008d5d47825 */ /* 0x000fe200078e0002 */
[----:B------:R-:W-:Y:S01]  /*0700*/  IADD3 R235, PT, PT, R251, 0x200, RZ ;  /* 0x00000200fbeb7810 */ /* 0x000fe20007ffe0ff */
[----:B------:R-:W4:Y:S01]  /*0710*/  LDG.E.64 R198, desc[UR10][R198.64] ;  /* 0x0000000ac6c67981 */ /* 0x000f22000c1e1b00 */
[----:B------:R-:W-:-:S02]  /*0720*/  LEA.HI.X R11, R244, R5, R0, 0x2, P0 ;  /* 0x00000005f40b7211 */ /* 0x000fc400000f1400 */
[C---:B------:R-:W-:Y:S02]  /*0730*/  IADD3 R239, PT, PT, R251.reuse, 0x400, RZ ;  /* 0x00000400fbef7810 */ /* 0x040fe40007ffe0ff */
[C---:B------:R-:W-:Y:S02]  /*0740*/  IADD3 R249, PT, PT, R251.reuse, 0x100, RZ ;  /* 0x00000100fbf97810 */ /* 0x040fe40007ffe0ff */
[C---:B------:R-:W-:Y:S01]  /*0750*/  IADD3 R237, PT, PT, R251.reuse, 0x500, RZ ;  /* 0x00000500fbed7810 */ /* 0x040fe20007ffe0ff */
[--C-:B--2---:R-:W-:Y:S01]  /*0760*/  IMAD.WIDE.U32 R208, R251, 0x10, R204.reuse ;  /* 0x00000010fbd07825 */ /* 0x104fe200078e00cc */
[----:B------:R-:W-:Y:S01]  /*0770*/  IADD3 R233, PT, PT, R233, 0x600, RZ ;  /* 0x00000600e9e97810 */ /* 0x000fe20007ffe0ff */
[----:B------:R-:W2:Y:S01]  /*0780*/  LDG.E R229, desc[UR10][R10.64] ;  /* 0x0000000a0ae57981 */ /* 0x000ea2000c1e1900 */
[----:B------:R-:W-:Y:S01]  /*0790*/  IADD3 R247, PT, PT, R251, 0x300, RZ ;  /* 0x00000300fbf77810 */ /* 0x000fe20007ffe0ff */
[--C-:B------:R-:W-:Y:S01]  /*07a0*/  IMAD.WIDE.U32 R8, R235, 0x10, R204.reuse ;  /* 0x00000010eb087825 */ /* 0x100fe200078e00cc */
[----:B------:R-:W-:Y:S01]  /*07b0*/  IADD3 R21, PT, PT, R251, 0x600, RZ ;  /* 0x00000600fb157810 */ /* 0x000fe20007ffe0ff */
[----:B------:R-:W2:Y:S02]  /*07c0*/  LDG.E.64 R212, desc[UR10][R212.64] ;  /* 0x0000000ad4d47981 */ /* 0x000ea4000c1e1b00 */
[----:B------:R-:W-:-:S02]  /*07d0*/  IMAD.WIDE.U32 R16, R239, 0x10, R204 ;  /* 0x00000010ef107825 */ /* 0x000fc400078e00cc */
[----:B------:R-:W2:Y:S02]  /*07e0*/  LDG.E.128 R208, desc[UR10][R208.64] ;  /* 0x0000000ad0d07981 */ /* 0x000ea4000c1e1d00 */
[----:B------:R-:W-:Y:S02]  /*07f0*/  IMAD.WIDE.U32 R214, R215, 0x8, R2 ;  /* 0x00000008d7d67825 */ /* 0x000fe400078e0002 */
[----:B------:R-:W2:Y:S02]  /*0800*/  LDG.E.128 R8, desc[UR10][R8.64] ;  /* 0x0000000a08087981 */ /* 0x000ea4000c1e1d00 */
[--C-:B------:R-:W-:Y:S02]  /*0810*/  IMAD.WIDE.U32 R4, R249, 0x10, R204.reuse ;  /* 0x00000010f9047825 */ /* 0x100fe400078e00cc */
[----:B------:R-:W2:Y:S02]  /*0820*/  LDG.E.128 R16, desc[UR10][R16.64] ;  /* 0x0000000a10107981 */ /* 0x000ea4000c1e1d00 */
[----:B------:R-:W-:-:S02]  /*0830*/  IMAD.WIDE.U32 R200, R237, 0x10, R204 ;  /* 0x00000010edc87825 */ /* 0x000fc400078e00cc */
[----:B------:R-:W2:Y:S02]  /*0840*/  LDG.E.64 R214, desc[UR10][R214.64] ;  /* 0x0000000ad6d67981 */ /* 0x000ea4000c1e1b00 */
[--C-:B------:R-:W-:Y:S02]  /*0850*/  IMAD.WIDE.U32 R232, R233, 0x8, R2.reuse ;  /* 0x00000008e9e87825 */ /* 0x100fe400078e0002 */
[----:B------:R-:W2:Y:S02]  /*0860*/  LDG.E.128 R4, desc[UR10][R4.64] ;  /* 0x0000000a04047981 */ /* 0x000ea4000c1e1d00 */
[--C-:B------:R-:W-:Y:S02]  /*0870*/  IMAD.WIDE.U32 R22, R23, 0x8, R2.reuse ;  /* 0x0000000817167825 */ /* 0x100fe400078e0002 */
[----:B------:R-:W2:Y:S02]  /*0880*/  LDG.E.128 R200, desc[UR10][R200.64] ;  /* 0x0000000ac8c87981 */ /* 0x000ea4000c1e1d00 */
[----:B------:R-:W-:-:S02]  /*0890*/  IMAD.WIDE.U32 R216, R217, 0x8, R2 ;  /* 0x00000008d9d87825 */ /* 0x000fc400078e0002 */
[----:B------:R-:W2:Y:S02]  /*08a0*/  LDG.E.64 R232, desc[UR10][R232.64] ;  /* 0x0000000ae8e87981 */ /* 0x000ea4000c1e1b00 */
[--C-:B------:R-:W-:Y:S02]  /*08b0*/  IMAD.WIDE.U32 R12, R247, 0x10, R204.reuse ;  /* 0x00000010f70c7825 */ /* 0x100fe400078e00cc */
[----:B------:R-:W2:Y:S02]  /*08c0*/  LDG.E.64 R22, desc[UR10][R22.64] ;  /* 0x0000000a16167981 */ /* 0x000ea4000c1e1b00 */
[----:B------:R-:W-:Y:S02]  /*08d0*/  IMAD.WIDE.U32 R204, R21, 0x10, R204 ;  /* 0x0000001015cc7825 */ /* 0x000fe400078e00cc */
[----:B------:R-:W2:Y:S04]  /*08e0*/  LDG.E.64 R216, desc[UR10][R216.64] ;  /* 0x0000000ad8d87981 */ /* 0x000ea8000c1e1b00 */
[----:B------:R-:W2:Y:S04]  /*08f0*/  LDG.E.128 R12, desc[UR10][R12.64] ;  /* 0x0000000a0c0c7981 */ /* 0x000ea8000c1e1d00 */
[----:B------:R-:W2:Y:S01]  /*0900*/  LDG.E.128 R204, desc[UR10][R204.64] ;  /* 0x0000000acccc7981 */ /* 0x000ea2000c1e1d00 */
        /* <DEDUP_REMOVED lines=23> */
[----:B------:R1:W5:Y:S04]  /*0a80*/  @P0 LDG.E.128 R176, desc[UR10][R218.64] ;  /* 0x0000000adab00981 */ /* 0x000368000c1e1d00 */
[----:B------:R1:W5:Y:S01]  /*0a90*/  @P0 LDG.E.128 R168, desc[UR10][R226.64] ;  /* 0x0000000ae2a80981 */ /* 0x000362000c1e1d00 */
[----:B---3--:R-:W-:-:S02]  /*0aa0*/  MOV R230, R196 ;  /* 0x000000c400e67202 */ /* 0x008fc40000000f00 */
[--C-:B------:R-:W-:Y:S02]  /*0ab0*/  SHF.R.U64 R2, R196, 0x10, R197.reuse ;  /* 0x00000010c4027819 */ /* 0x100fe400000012c5 */
[----:B------:R-:W-:Y:S02]  /*0ac0*/  MOV R3, R197 ;  /* 0x000000c500037202 */ /* 0x000fe40000000f00 */
[----:B------:R-:W-:Y:S01]  /*0ad0*/  SHF.R.U32.HI R0, RZ, 0x10, R197 ;  /* 0x00000010ff007819 */ /* 0x000fe200000116c5 */
[----:B------:R-:W-:Y:S01]  /*0ae0*/  HADD2.F32 R248, -RZ, R230.H0_H0 ;  /* 0x200000e6fff87230 */ /* 0x000fe20000004100 */
[----:B----4-:R-:W-:Y:S02]  /*0af0*/  MOV R224, R198 ;  /* 0x000000c600e07202 */ /* 0x010fe40000000f00 */
[----:B------:R-:W-:Y:S02]  /*0b00*/  SHF.R.U64 R197, R198, 0x10, R199 ;  /* 0x00000010c6c57819 */ /* 0x000fe400000012c7 */
[----:B0-----:R-:W-:-:S02]  /*0b10*/  MOV R223, R199 ;  /* 0x000000c700df7202 */ /* 0x001fc40000000f00 */
[----:B------:R-:W-:Y:S02]  /*0b20*/  SHF.R.U32.HI R198, RZ, 0x10, R199 ;  /* 0x00000010ffc67819 */ /* 0x000fe400000116c7 */
[----:B--2---:R-:W-:Y:S01]  /*0b30*/  FSEL R229, R229, RZ, !P1 ;  /* 0x000000ffe5e57208 */ /* 0x004fe20004800000 */
[----:B------:R-:W-:Y:S01]  /*0b40*/  HADD2.F32 R238, -RZ, R2.H0_H0 ;  /* 0x20000002ffee7230 */ /* 0x000fe20000004100 */
[----:B------:R-:W-:Y:S02]  /*0b50*/  MOV R222, R212 ;  /* 0x000000d400de7202 */ /* 0x000fe40000000f00 */
[----:B------:R-:W-:Y:S01]  /*0b60*/  SHF.R.U64 R199, R212, 0x10, R213 ;  /* 0x00000010d4c77819 */ /* 0x000fe200000012d5 */
[C---:B------:R-:W-:Y:S01]  /*0b70*/  FADD.FTZ R236, -R229.reuse, R209 ;  /* 0x000000d1e5ec7221 */ /* 0x040fe20000010100 */
[----:B-1----:R-:W-:Y:S02]  /*0b80*/  MOV R221, R213 ;  /* 0x000000d500dd7202 */ /* 0x002fe40000000f00 */
[----:B------:R-:W-:Y:S01]  /*0b90*/  SHF.R.U32.HI R212, RZ, 0x10, R213 ;  /* 0x00000010ffd47819 */ /* 0x000fe200000116d5 */
[C---:B------:R-:W-:Y:S01]  /*0ba0*/  FADD.FTZ R8, -R229.reuse, R8 ;  /* 0x00000008e5087221 */ /* 0x040fe20000010100 */
[C---:B------:R-:W-:Y:S01]  /*0bb0*/  FADD.FTZ R239, -R229.reuse, R208 ;  /* 0x000000d0e5ef7221 */ /* 0x040fe20000010100 */
[----:B------:R-:W-:Y:S01]  /*0bc0*/  FADD.FTZ R237, -R229, R19 ;  /* 0x00000013e5ed7221 */ /* 0x000fe20000010100 */
[----:B-----5:R-:W-:Y:S01]  /*0bd0*/  FMUL.FTZ R236, R246, R236 ;  /* 0x000000ecf6ec7220 */ /* 0x020fe20000410000 */
[----:B------:R-:W-:-:S02]  /*0be0*/  MOV R220, R214 ;  /* 0x000000d600dc7202 */ /* 0x000fc40000000f00 */
[----:B------:R-:W-:Y:S02]  /*0bf0*/  SHF.R.U64 R213, R214, 0x10, R215 ;  /* 0x00000010d6d57819 */ /* 0x000fe400000012d7 */
[----:B------:R-:W-:Y:S01]  /*0c00*/  MOV R219, R215 ;  /* 0x000000d700db7202 */ /* 0x000fe20000000f00 */
[C---:B------:R-:W-:Y:S01]  /*0c10*/  FADD.FTZ R234, -R229.reuse, R5 ;  /* 0x00000005e5ea7221 */ /* 0x040fe20000010100 */
[----:B------:R-:W-:Y:S01]  /*0c20*/  SHF.R.U32.HI R214, RZ, 0x10, R215 ;  /* 0x00000010ffd67819 */ /* 0x000fe200000116d7 */
[C---:B------:R-:W-:Y:S01]  /*0c30*/  FADD.FTZ R249, -R229.reuse, R201 ;  /* 0x000000c9e5f97221 */ /* 0x040fe20000010100 */
[C---:B------:R-:W-:Y:S01]  /*0c40*/  FMUL.FTZ R201, R246.reuse, R8 ;  /* 0x00000008f6c97220 */ /* 0x040fe20000410000 */
[C---:B------:R-:W-:Y:S01]  /*0c50*/  FADD.FTZ R235, -R229.reuse, R210 ;  /* 0x000000d2e5eb7221 */ /* 0x040fe20000010100 */
[C---:B------:R-:W-:Y:S01]  /*0c60*/  FADD.FTZ R10, -R229.reuse, R10 ;  /* 0x0000000ae50a7221 */ /* 0x040fe20000010100 */
[----:B------:R-:W-:Y:S01]  /*0c70*/  MOV R218, R232 ;  /* 0x000000e800da7202 */ /* 0x000fe20000000f00 */
[----:B------:R-:W-:Y:S01]  /*0c80*/  FMUL.FTZ R8, R246, R237 ;  /* 0x000000edf6087220 */ /* 0x000fe20000410000 */
        /* <DEDUP_REMOVED lines=8> */
[----:B------:R-:W-:Y:S01]  /*0d10*/  SHF.R.U64 R22, R216, 0x10, R217 ;  /* 0x00000010d8167819 */ /* 0x000fe200000012d9 */
[----:B------:R-:W-:Y:S01]  /*0d20*/  FMUL.FTZ R237, R108, R248 ;  /* 0x000000f86ced7220 */ /* 0x000fe20000410000 */
[----:B------:R-:W-:Y:S01]  /*0d30*/  MOV R225, R217 ;  /* 0x000000d900e17202 */ /* 0x000fe20000000f00 */
[C---:B------:R-:W-:Y:S01]  /*0d40*/  FADD.FTZ R13, -R229.reuse, R13 ;  /* 0x0000000de50d7221 */ /* 0x040fe20000010100 */
[----:B------:R-:W-:Y:S01]  /*0d50*/  SHF.R.U32.HI R21, RZ, 0x10, R217 ;  /* 0x00000010ff157819 */ /* 0x000fe200000116d9 */
[C---:B------:R-:W-:Y:S01]  /*0d60*/  FADD.FTZ R231, -R229.reuse, R4 ;  /* 0x00000004e5e77221 */ /* 0x040fe20000010100 */
[----:B------:R-:W-:Y:S01]  /*0d70*/  MOV R217, R233 ;  /* 0x000000e900d97202 */ /* 0x000fe20000000f00 */
[C---:B------:R-:W-:Y:S01]  /*0d80*/  FADD.FTZ R208, -R229.reuse, R7 ;  /* 0x00000007e5d07221 */ /* 0x040fe20000010100 */
[----:B------:R-:W-:Y:S01]  /*0d90*/  SHF.R.U32.HI R216, RZ, 0x10, R233 ;  /* 0x00000010ffd87819 */ /* 0x000fe200000116e9 */
[C---:B------:R-:W-:Y:S01]  /*0da0*/  FADD.FTZ R6, -R229.reuse, R9 ;  /* 0x00000009e5067221 */ /* 0x040fe20000010100 */
[C---:B------:R-:W-:Y:S01]  /*0db0*/  FADD.FTZ R209, -R229.reuse, R16 ;  /* 0x00000010e5d17221 */ /* 0x040fe20000010100 */
[C---:B------:R-:W-:Y:S01]  /*0dc0*/  FMUL.FTZ R239, R246.reuse, R239 ;  /* 0x000000eff6ef7220 */ /* 0x040fe20000410000 */
        /* <DEDUP_REMOVED lines=12> */
[-C--:B------:R-:W-:Y:S01]  /*0e90*/  FFMA.FTZ R105, R236, R238.reuse, R105 ;  /* 0x000000eeec697223 */ /* 0x080fe20000010069 */
[----:B------:R-:W-:Y:S01]  /*0ea0*/  FADD.FTZ R77, R77, R238 ;  /* 0x000000ee4d4d7221 */ /* 0x000fe20000010000 */
[----:B------:R-:W-:Y:S01]  /*0eb0*/  FMUL.FTZ R234, R109, R238 ;  /* 0x000000ee6dea7220 */ /* 0x000fe20000410000 */
[----:B------:R-:W-:-:S02]  /*0ec0*/  HADD2.F32 R229, -RZ, R3.H0_H0 ;  /* 0x20000003ffe57230 */ /* 0x000fc40000004100 */
[C---:B------:R-:W-:Y:S01]  /*0ed0*/  FMUL.FTZ R19, R246.reuse, R10 ;  /* 0x0000000af6137220 */ /* 0x040fe20000410000 */
[----:B------:R-:W-:Y:S02]  /*0ee0*/  HADD2.F32 R238, -RZ, R215.H0_H0 ;  /* 0x200000d7ffee7230 */ /* 0x000fe40000004100 */
[C---:B------:R-:W-:Y:S01]  /*0ef0*/  FMUL.FTZ R14, R246.reuse, R13 ;  /* 0x0000000df60e7220 */ /* 0x040fe20000410000 */
[C---:B------:R-:W-:Y:S01]  /*0f00*/  FMUL.FTZ R10, R246.reuse, R211 ;  /* 0x000000d3f60a7220 */ /* 0x040fe20000410000 */
[----:B------:R-:W-:Y:S01]  /*0f10*/  FADD.FTZ R215, RZ, R237 ;  /* 0x000000edffd77221 */ /* 0x000fe20000010000 */
[C---:B------:R-:W-:Y:S01]  /*0f20*/  FMUL.FTZ R13, R246.reuse, R209 ;  /* 0x000000d1f60d7220 */ /* 0x040fe20000410000 */
[----:B------:R-:W-:Y:S01]  /*0f30*/  FFMA.FTZ R211, R239, R237, RZ ;  /* 0x000000edefd37223 */ /* 0x000fe200000100ff */
[C---:B------:R-:W-:Y:S01]  /*0f40*/  FMUL.FTZ R235, R246.reuse, R235 ;  /* 0x000000ebf6eb7220 */ /* 0x040fe20000410000 */
[----:B------:R-:W-:Y:S02]  /*0f50*/  HADD2.F32 R230, -RZ, R0.H0_H0 ;  /* 0x20000000ffe67230 */ /* 0x000fe40000004100 */
[----:B------:R-:W-:Y:S01]  /*0f60*/  FMUL.FTZ R16, R246, R11 ;  /* 0x0000000bf6107220 */ /* 0x000fe20000410000 */
[----:B------:R-:W-:-:S02]  /*0f70*/  HADD2.F32 R209, -RZ, R226.H0_H0 ;  /* 0x200000e2ffd17230 */ /* 0x000fc40000004100 */
[C---:B------:R-:W-:Y:S01]  /*0f80*/  FMUL.FTZ R232, R246.reuse, R232 ;  /* 0x000000e8f6e87220 */ /* 0x040fe20000410000 */
[C---:B------:R-:W-:Y:S01]  /*0f90*/  FMUL.FTZ R11, R246.reuse, R233 ;  /* 0x000000e9f60b7220 */ /* 0x040fe20000410000 */
[----:B------:R-:W-:Y:S02]  /*0fa0*/  HADD2.F32 R226, -RZ, R214.H0_H0 ;  /* 0x200000d6ffe27230 */ /* 0x000fe40000004100 */
[----:B------:R-:W-:Y:S01]  /*0fb0*/  FMUL.FTZ R203, R246, R210 ;  /* 0x000000d2f6cb7220 */ /* 0x000fe20000410000 */
[----:B------:R-:W-:Y:S01]  /*0fc0*/  FMUL.FTZ R233, R110, R229 ;  /* 0x000000e56ee97220 */ /* 0x000fe20000410000 */
[----:B------:R-:W-:Y:S01]  /*0fd0*/  FADD.FTZ R214, R234, R215 ;  /* 0x000000d7ead67221 */ /* 0x000fe20000010000 */
[----:B------:R-:W-:Y:S01]  /*0fe0*/  FFMA.FTZ R210, R236, R234, R211 ;  /* 0x000000eaecd27223 */ /* 0x000fe200000100d3 */
[----:B------:R-:W-:Y:S01]  /*0ff0*/  FMUL.FTZ R2, R246, R205 ;  /* 0x000000cdf6027220 */ /* 0x000fe20000410000 */
[----:B------:R-:W-:Y:S01]  /*1000*/  FFMA.FTZ R106, R235, R229, R106 ;  /* 0x000000e5eb6a7223 */ /* 0x000fe2000001006a */
[----:B------:R-:W-:Y:S01]  /*1010*/  FADD.FTZ R78, R78, R229 ;  /* 0x000000e54e4e7221 */ /* 0x000fe20000010000 */
[----:B------:R-:W-:Y:S01]  /*1020*/  FFMA.FTZ R107, R232, R230, R107 ;  /* 0x000000e6e86b7223 */ /* 0x000fe2000001006b */
[----:B------:R-:W-:Y:S01]  /*1030*/  FADD.FTZ R79, R79, R230 ;  /* 0x000000e64f4f7221 */ /* 0x000fe20000010000 */
[----:B------:R-:W-:-:S02]  /*1040*/  HADD2.F32 R205, -RZ, R228.H0_H0 ;  /* 0x200000e4ffcd7230 */ /* 0x000fc40000004100 */
[C---:B------:R-:W-:Y:S01]  /*1050*/  FMUL.FTZ R200, R246.reuse, R208 ;  /* 0x000000d0f6c87220 */ /* 0x040fe20000410000 */
[----:B------:R-:W-:Y:S02]  /*1060*/  HADD2.F32 R229, -RZ, R217.H0_H0 ;  /* 0x200000d9ffe57230 */ /* 0x000fe40000004100 */
[----:B------:R-:W-:Y:S01]  /*1070*/  FMUL.FTZ R230, R111, R230 ;  /* 0x000000e66fe67220 */ /* 0x000fe20000410000 */
[----:B------:R-:W-:Y:S01]  /*1080*/  FADD.FTZ R217, R233, R214 ;  /* 0x000000d6e9d97221 */ /* 0x000fe20000010000 */
[C---:B------:R-:W-:Y:S01]  /*1090*/  FMUL.FTZ R17, R246.reuse, R5 ;  /* 0x00000005f6117220 */ /* 0x040fe20000410000 */
[----:B------:R-:W-:Y:S02]  /*10a0*/  HADD2.F32 R208, -RZ, R22.H0_H0 ;  /* 0x20000016ffd07230 */ /* 0x000fe40000004100 */
[----:B------:R-:W-:Y:S01]  /*10b0*/  FFMA.FTZ R215, R235, R233, R210 ;  /* 0x000000e9ebd77223 */ /* 0x000fe200000100d2 */
[----:B------:R-:W-:Y:S01]  /*10c0*/  MOV R227, R23 ;  /* 0x0000001700e37202 */ /* 0x000fe20000000f00 */
[----:B------:R-:W-:Y:S01]  /*10d0*/  FMUL.FTZ R5, R246, R204 ;  /* 0x000000ccf6057220 */ /* 0x000fe20000410000 */
[----:B------:R-:W-:-:S02]  /*10e0*/  HADD2.F32 R22, -RZ, R21.H0_H0 ;  /* 0x20000015ff167230 */ /* 0x000fc40000004100 */
[----:B------:R-:W-:Y:S01]  /*10f0*/  FMUL.FTZ R231, R246, R231 ;  /* 0x000000e7f6e77220 */ /* 0x000fe20000410000 */
[----:B------:R-:W-:Y:S02]  /*1100*/  HADD2.F32 R204, -RZ, R196.H0_H0 ;  /* 0x200000c4ffcc7230 */ /* 0x000fe40000004100 */
[-C--:B------:R-:W-:Y:S01]  /*1110*/  FMUL.FTZ R228, R112, R205.reuse ;  /* 0x000000cd70e47220 */ /* 0x080fe20000410000 */
[----:B------:R-:W-:Y:S02]  /*1120*/  HADD2.F32 R21, -RZ, R224.H0_H0 ;  /* 0x200000e0ff157230 */ /* 0x000fe40000004100 */
[----:B------:R-:W-:Y:S01]  /*1130*/  FADD.FTZ R217, R230, R217 ;  /* 0x000000d9e6d97221 */ /* 0x000fe20000010000 */
[----:B------:R-:W-:Y:S01]  /*1140*/  FFMA.FTZ R214, R232, R230, R215 ;  /* 0x000000e6e8d67223 */ /* 0x000fe200000100d7 */
[----:B------:R-:W-:Y:S01]  /*1150*/  SHF.R.U32.HI R23, RZ, 0x10, R23 ;  /* 0x00000010ff177819 */ /* 0x000fe20000011617 */
[----:B------:R-:W-:Y:S02]  /*1160*/  HADD2.F32 R227, -RZ, R227.H0_H0 ;  /* 0x200000e3ffe37230 */ /* 0x000fe40000004100 */
[----:B------:R-:W-:Y:S01]  /*1170*/  FFMA.FTZ R100, R231, R205, R100 ;  /* 0x000000cde7647223 */ /* 0x000fe20000010064 */
[----:B------:R-:W-:Y:S01]  /*1180*/  FADD.FTZ R72, R72, R205 ;  /* 0x000000cd48487221 */ /* 0x000fe20000010000 */
[-C--:B------:R-:W-:Y:S01]  /*1190*/  FFMA.FTZ R99, R16, R22.reuse, R99 ;  /* 0x0000001610637223 */ /* 0x080fe20000010063 */
[----:B------:R-:W-:Y:S01]  /*11a0*/  FADD.FTZ R71, R71, R22 ;  /* 0x0000001647477221 */ /* 0x000fe20000010000 */
[----:B------:R-:W-:Y:S01]  /*11b0*/  FMUL.FTZ R211, R119, R22 ;  /* 0x0000001677d37220 */ /* 0x000fe20000410000 */
[----:B------:R-:W-:Y:S01]  /*11c0*/  FMUL.FTZ R205, R113, R204 ;  /* 0x000000cc71cd7220 */ /* 0x000fe20000410000 */
[-C--:B------:R-:W-:Y:S01]  /*11d0*/  FFMA.FTZ R92, R17, R21.reuse, R92 ;  /* 0x00000015115c7223 */ /* 0x080fe2000001005c */
[----:B------:R-:W-:Y:S01]  /*11e0*/  FADD.FTZ R64, R64, R21 ;  /* 0x0000001540407221 */ /* 0x000fe20000010000 */
[----:B------:R-:W-:Y:S01]  /*11f0*/  FMUL.FTZ R210, R120, R21 ;  /* 0x0000001578d27220 */ /* 0x000fe20000410000 */
[----:B------:R-:W-:Y:S01]  /*1200*/  FADD.FTZ R22, R228, R217 ;  /* 0x000000d9e4167221 */ /* 0x000fe20000010000 */
[----:B------:R-:W-:Y:S01]  /*1210*/  FFMA.FTZ R21, R231, R228, R214 ;  /* 0x000000e4e7157223 */ /* 0x000fe200000100d6 */
[----:B------:R-:W-:Y:S01]  /*1220*/  FMUL.FTZ R3, R246, R206 ;  /* 0x000000cef6037220 */ /* 0x000fe20000410000 */
[----:B------:R-:W-:-:S02]  /*1230*/  HADD2.F32 R196, -RZ, R197.H0_H0 ;  /* 0x200000c5ffc47230 */ /* 0x000fc40000004100 */
[----:B------:R-:W-:Y:S01]  /*1240*/  FFMA.FTZ R101, R202, R204, R101 ;  /* 0x000000ccca657223 */ /* 0x000fe20000010065 */
[----:B------:R-:W-:Y:S02]  /*1250*/  HADD2.F32 R206, -RZ, R23.H0_H0 ;  /* 0x20000017ffce7230 */ /* 0x000fe40000004100 */
        /* <DEDUP_REMOVED lines=8> */
[----:B------:R-:W-:Y:S01]  /*12e0*/  FMUL.FTZ R207, R115, R206 ;  /* 0x000000ce73cf7220 */ /* 0x000fe20000410000 */
[----:B------:R-:W-:Y:S01]  /*12f0*/  FADD.FTZ R196, R204, R217 ;  /* 0x000000d9ccc47221 */ /* 0x000fe20000010000 */
[----:B------:R-:W-:-:S02]  /*1300*/  HADD2.F32 R23, -RZ, R222.H0_H0 ;  /* 0x200000deff177230 */ /* 0x000fc40000004100 */
[----:B------:R-:W-:Y:S01]  /*1310*/  FFMA.FTZ R21, R203, R204, R22 ;  /* 0x000000cccb157223 */ /* 0x000fe20000010016 */
[----:B------:R-:W-:Y:S02]  /*1320*/  HADD2.F32 R222, -RZ, R199.H0_H0 ;  /* 0x200000c7ffde7230 */ /* 0x000fe40000004100 */
[----:B------:R-:W-:Y:S01]  /*1330*/  FFMA.FTZ R103, R200, R206, R103 ;  /* 0x000000cec8677223 */ /* 0x000fe20000010067 */
[----:B------:R-:W-:Y:S02]  /*1340*/  HADD2.F32 R199, -RZ, R219.H0_H0 ;  /* 0x200000dbffc77230 */ /* 0x000fe40000004100 */
[----:B------:R-:W-:Y:S01]  /*1350*/  FADD.FTZ R75, R75, R206 ;  /* 0x000000ce4b4b7221 */ /* 0x000fe20000010000 */
[----:B------:R-:W-:Y:S01]  /*1360*/  FMUL.FTZ R206, R116, R209 ;  /* 0x000000d174ce7220 */ /* 0x000fe20000410000 */
[----:B------:R-:W-:Y:S01]  /*1370*/  FADD.FTZ R219, R207, R196 ;  /* 0x000000c4cfdb7221 */ /* 0x000fe20000010000 */
[----:B------:R-:W-:Y:S01]  /*1380*/  FFMA.FTZ R196, R200, R207, R21 ;  /* 0x000000cfc8c47223 */ /* 0x000fe20000010015 */
[----:B------:R-:W-:Y:S01]  /*1390*/  FMUL.FTZ R18, R246, R6 ;  /* 0x00000006f6127220 */ /* 0x000fe20000410000 */
[----:B------:R-:W-:-:S02]  /*13a0*/  HADD2.F32 R225, -RZ, R225.H0_H0 ;  /* 0x200000e1ffe17230 */ /* 0x000fc40000004100 */
[----:B------:R-:W-:Y:S01]  /*13b0*/  FFMA.FTZ R96, R201, R209, R96 ;  /* 0x000000d1c9607223 */ /* 0x000fe20000010060 */
[----:B------:R-:W-:Y:S01]  /*13c0*/  FADD.FTZ R68, R68, R209 ;  /* 0x000000d144447221 */ /* 0x000fe20000010000 */
        /* <DEDUP_REMOVED lines=10> */
[----:B------:R-:W-:Y:S01]  /*1470*/  FADD.FTZ R196, R208, R219 ;  /* 0x000000dbd0c47221 */ /* 0x000fe20000010000 */
[----:B------:R-:W-:Y:S01]  /*1480*/  FFMA.FTZ R21, R19, R208, R22 ;  /* 0x000000d013157223 */ /* 0x000fe20000010016 */
[----:B------:R-:W-:-:S02]  /*1490*/  HADD2.F32 R248, -RZ, R216.H0_H0 ;  /* 0x200000d8fff87230 */ /* 0x000fc40000004100 */
[-C--:B------:R-:W-:Y:S01]  /*14a0*/  FFMA.FTZ R88, R13, R23.reuse, R88 ;  /* 0x000000170d587223 */ /* 0x080fe20000010058 */
[----:B------:R-:W-:Y:S01]  /*14b0*/  FADD.FTZ R60, R60, R23 ;  /* 0x000000173c3c7221 */ /* 0x000fe20000010000 */
[----:B------:R-:W-:Y:S01]  /*14c0*/  FMUL.FTZ R216, R124, R23 ;  /* 0x000000177cd87220 */ /* 0x000fe20000410000 */
[----:B------:R-:W-:Y:S01]  /*14d0*/  FADD.FTZ R23, R211, R196 ;  /* 0x000000c4d3177221 */ /* 0x000fe20000010000 */
[----:B------:R-:W-:Y:S01]  /*14e0*/  FFMA.FTZ R196, R16, R211, R21 ;  /* 0x000000d310c47223 */ /* 0x000fe20000010015 */
[----:B------:R-:W-:Y:S02]  /*14f0*/  HADD2.F32 R223, -RZ, R223.H0_H0 ;  /* 0x200000dfffdf7230 */ /* 0x000fe40000004100 */
[----:B------:R-:W-:Y:S01]  /*1500*/  FADD.FTZ R22, R210, R23 ;  /* 0x00000017d2167221 */ /* 0x000fe20000010000 */
[----:B------:R-:W-:Y:S01]  /*1510*/  FFMA.FTZ R21, R17, R210, R196 ;  /* 0x000000d211157223 */ /* 0x000fe200000100c4 */
[----:B------:R-:W-:Y:S02]  /*1520*/  HADD2.F32 R198, -RZ, R198.H0_H0 ;  /* 0x200000c6ffc67230 */ /* 0x000fe40000004100 */
[----:B------:R-:W-:Y:S01]  /*1530*/  FMUL.FTZ R214, R122, R223 ;  /* 0x000000df7ad67220 */ /* 0x000fe20000410000 */
[----:B------:R-:W-:Y:S01]  /*1540*/  FADD.FTZ R23, R215, R22 ;  /* 0x00000016d7177221 */ /* 0x000fe20000010000 */
[----:B------:R-:W-:Y:S01]  /*1550*/  FMUL.FTZ R15, R246, R7 ;  /* 0x00000007f60f7220 */ /* 0x000fe20000410000 */
[----:B------:R-:W-:Y:S01]  /*1560*/  FFMA.FTZ R22, R14, R215, R21 ;  /* 0x000000d70e167223 */ /* 0x000fe20000010015 */
[----:B------:R-:W-:Y:S01]  /*1570*/  FMUL.FTZ R217, R123, R198 ;  /* 0x000000c67bd97220 */ /* 0x000fe20000410000 */
[----:B------:R-:W-:Y:S01]  /*1580*/  FADD.FTZ R196, R214, R23 ;  /* 0x00000017d6c47221 */ /* 0x000fe20000010000 */
[----:B------:R-:W-:Y:S01]  /*1590*/  FMUL.FTZ R12, R246, R9 ;  /* 0x00000009f60c7220 */ /* 0x000fe20000410000 */
[----:B------:R-:W-:-:S02]  /*15a0*/  FFMA.FTZ R21, R15, R214, R22 ;  /* 0x000000d60f157223 */ /* 0x000fc40000010016 */
[----:B------:R-:W-:Y:S02]  /*15b0*/  FADD.FTZ R23, R217, R196 ;  /* 0x000000c4d9177221 */ /* 0x000fe40000010000 */
[----:B------:R-:W-:Y:S01]  /*15c0*/  FFMA.FTZ R196, R12, R217, R21 ;  /* 0x000000d90cc47223 */ /* 0x000fe20000010015 */
[----:B------:R-:W-:Y:S02]  /*15d0*/  HADD2.F32 R221, -RZ, R221.H0_H0 ;  /* 0x200000ddffdd7230 */ /* 0x000fe40000004100 */
[----:B------:R-:W-:Y:S01]  /*15e0*/  FMUL.FTZ R219, R125, R222 ;  /* 0x000000de7ddb7220 */ /* 0x000fe20000410000 */
[----:B------:R-:W-:Y:S01]  /*15f0*/  FADD.FTZ R22, R216, R23 ;  /* 0x00000017d8167221 */ /* 0x000fe20000010000 */
[----:B------:R-:W-:Y:S01]  /*1600*/  FFMA.FTZ R21, R13, R216, R196 ;  /* 0x000000d80d157223 */ /* 0x000fe200000100c4 */
[----:B------:R-:W-:Y:S02]  /*1610*/  HADD2.F32 R224, -RZ, R213.H0_H0 ;  /* 0x200000d5ffe07230 */ /* 0x000fe40000004100 */
[----:B------:R-:W-:-:S02]  /*1620*/  HADD2.F32 R212, -RZ, R212.H0_H0 ;  /* 0x200000d4ffd47230 */ /* 0x000fc40000004100 */
[----:B------:R-:W-:Y:S01]  /*1630*/  FADD.FTZ R23, R219, R22 ;  /* 0x00000016db177221 */ /* 0x000fe20000010000 */
[----:B------:R-:W-:Y:S02]  /*1640*/  HADD2.F32 R213, -RZ, R218.H0_H0 ;  /* 0x200000daffd57230 */ /* 0x000fe40000004100 */
[----:B------:R-:W-:Y:S01]  /*1650*/  FMUL.FTZ R218, R126, R221 ;  /* 0x000000dd7eda7220 */ /* 0x000fe20000410000 */
[----:B------:R-:W-:Y:S01]  /*1660*/  FFMA.FTZ R22, R10, R219, R21 ;  /* 0x000000db0a167223 */ /* 0x000fe20000010015 */
[----:B------:R-:W-:Y:S02]  /*1670*/  HADD2.F32 R197, -RZ, R220.H0_H0 ;  /* 0x200000dcffc57230 */ /* 0x000fe40000004100 */
[----:B------:R-:W-:Y:S01]  /*1680*/  FFMA.FTZ R90, R11, R221, R90 ;  /* 0x000000dd0b5a7223 */ /* 0x000fe2000001005a */
[----:B------:R-:W-:Y:S01]  /*1690*/  FADD.FTZ R62, R62, R221 ;  /* 0x000000dd3e3e7221 */ /* 0x000fe20000010000 */
[----:B------:R-:W-:Y:S01]  /*16a0*/  FMUL.FTZ R221, R127, R212 ;  /* 0x000000d47fdd7220 */ /* 0x000fe20000410000 */
        /* <DEDUP_REMOVED lines=24> */
[----:B------:R-:W-:Y:S01]  /*1830*/  FADD.FTZ R57, R57, R224 ;  /* 0x000000e039397221 */ /* 0x000fe20000010000 */
[----:B------:R-:W-:Y:S01]  /*1840*/  FFMA.FTZ R85, R6, R224, R85 ;  /* 0x000000e006557223 */ /* 0x000fe20000010055 */
        /* <DEDUP_REMOVED lines=8> */
[----:B------:R-:W-:Y:S01]  /*18d0*/  FADD.FTZ R59, R59, R226 ;  /* 0x000000e23b3b7221 */ /* 0x000fe20000010000 */
[----:B------:R-:W-:Y:S01]  /*18e0*/  FFMA.FTZ R87, R4, R226, R87 ;  /* 0x000000e204577223 */ /* 0x000fe20000010057 */
[----:B------:R-:W-:Y:S01]  /*18f0*/  FADD.FTZ R23, R22, R227 ;  /* 0x000000e316177221 */ /* 0x000fe20000010000 */
[----:B------:R-:W-:Y:S01]  /*1900*/  FMUL.FTZ R226, R134, R229 ;  /* 0x000000e586e27220 */ /* 0x000fe20000410000 */
[----:B------:R-:W-:Y:S01]  /*1910*/  FFMA.FTZ R22, R2, R227, R21 ;  /* 0x000000e302167223 */ /* 0x000fe20000010015 */
[----:B------:R-:W-:Y:S01]  /*1920*/  FADD.FTZ R56, R56, R197 ;  /* 0x000000c538387221 */ /* 0x000fe20000010000 */
        /* <DEDUP_REMOVED lines=21> */
.L_x_10831:
        /* <DEDUP_REMOVED lines=9> */
[C---:B------:R-:W-:Y:S01]  /*1b10*/  IADD3 R169, PT, PT, R23.reuse, 0x100, RZ ;  /* 0x0000010017a97810 */ /* 0x040fe20007ffe0ff */
[C-C-:B--2---:R-:W-:Y:S01]  /*1b20*/  IMAD.WIDE.U32 R164, R23.reuse, 0x10, R188.reuse ;  /* 0x0000001017a47825 */ /* 0x144fe200078e00bc */
[C---:B------:R-:W-:Y:S02]  /*1b30*/  IADD3 R173, PT, PT, R23.reuse, 0x200, RZ ;  /* 0x0000020017ad7810 */ /* 0x040fe40007ffe0ff */
[----:B------:R-:W-:Y:S01]  /*1b40*/  IADD3 R177, PT, PT, R23, 0x300, RZ ;  /* 0x0000030017b17810 */ /* 0x000fe20007ffe0ff */
[--C-:B------:R-:W-:Y:S01]  /*1b50*/  IMAD.WIDE.U32 R168, R169, 0x10, R188.reuse ;  /* 0x00000010a9a87825 */ /* 0x100fe200078e00bc */
[C---:B------:R-:W-:Y:S01]  /*1b60*/  IADD3 R181, PT, PT, R23.reuse, 0x400, RZ ;  /* 0x0000040017b57810 */ /* 0x040fe20007ffe0ff */
[----:B------:R-:W5:Y:S01]  /*1b70*/  LDG.E.128 R164, desc[UR10][R164.64] ;  /* 0x0000000aa4a47981 */ /* 0x000f62000c1e1d00 */
[----:B------:R-:W-:Y:S01]  /*1b80*/  IADD3 R185, PT, PT, R23, 0x500, RZ ;  /* 0x0000050017b97810 */ /* 0x000fe20007ffe0ff */
[--C-:B------:R-:W-:Y:S01]  /*1b90*/  IMAD.WIDE.U32 R172, R173, 0x10, R188.reuse ;  /* 0x00000010adac7825 */ /* 0x100fe200078e00bc */
[----:B------:R-:W-:Y:S01]  /*1ba0*/  IADD3 R21, PT, PT, R23, 0x600, RZ ;  /* 0x0000060017157810 */ /* 0x000fe20007ffe0ff */
        /* <DEDUP_REMOVED lines=8> */
[----:B------:R-:W5:Y:S04]  /*1c30*/  LDG.E.128 R184, desc[UR10][R184.64] ;  /* 0x0000000ab8b87981 */ /* 0x000f68000c1e1d00 */
[----:B------:R-:W5:Y:S02]  /*1c40*/  LDG.E.128 R188, desc[UR10][R188.64] ;  /* 0x0000000abcbc7981 */ /* 0x000f64000c1e1d00 */
.L_x_10832:
[----:B------:R-:W1:Y:S01]  /*1c50*/  SHFL.DOWN PT, R21, R196, 0x10, 0x1f ;  /* 0x0a001f00c4157f89 */ /* 0x000e6200000e0000 */
[----:B------:R-:W2:Y:S01]  /*1c60*/  LDC R249, c[0x0][0x388] ;  /* 0x0000e200fff97b82 */ /* 0x000ea20000000800 */
[C---:B-----5:R-:W-:Y:S01]  /*1c70*/  ISETP.GE.AND P3, PT, R20.reuse, 0x1, PT ;  /* 0x000000011400780c */ /* 0x060fe20003f66270 */
[----:B------:R-:W-:Y:S01]  /*1c80*/  BSSY.RECONVERGENT B0, `(.L_x_10833) ;  /* 0x0000026000007945 */ /* 0x000fe20003800200 */
[----:B------:R-:W3:Y:S01]  /*1c90*/  SHFL.DOWN PT, R22, R197, 0x10, 0x1f ;  /* 0x0a001f00c5167f89 */ /* 0x000ee200000e0000 */
[----:B------:R-:W-:Y:S01]  /*1ca0*/  HFMA2 R247, -RZ, RZ, 0, 0 ;  /* 0x00000000fff77431 */ /* 0x000fe200000001ff */
[----:B0-----:R-:W0:Y:S09]  /*1cb0*/  S2R R238, SR_TID.X ;  /* 0x0000000000ee7919 */ /* 0x001e320000002100 */
[----:B------:R-:W-:Y:S01]  /*1cc0*/  @P3 IADD3 R20, PT, PT, R20, -0x1, RZ ;  /* 0xffffffff14143810 */ /* 0x000fe20007ffe0ff */
[----:B-1----:R-:W-:-:S04]  /*1cd0*/  FADD.FTZ R21, R21, R196 ;  /* 0x000000c415157221 */ /* 0x002fc80000010000 */
[----:B--2---:R-:W-:Y:S02]  /*1ce0*/  @P3 IMAD R20, R20, R249, RZ ;  /* 0x000000f914143224 */ /* 0x004fe400078e02ff */
[----:B---3--:R-:W-:Y:S01]  /*1cf0*/  FADD.FTZ R22, R22, R197 ;  /* 0x000000c516167221 */ /* 0x008fe20000010000 */
[----:B------:R-:W1:Y:S04]  /*1d00*/  SHFL.DOWN PT, R198, R21, 0x8, 0x1f ;  /* 0x09001f0015c67f89 */ /* 0x000e6800000e0000 */
[----:B------:R-:W2:Y:S01]  /*1d10*/  SHFL.DOWN PT, R23, R22, 0x8, 0x1f ;  /* 0x09001f0016177f89 */ /* 0x000ea200000e0000 */
[----:B0-----:R-:W-:Y:S01]  /*1d20*/  LOP3.LUT P1, RZ, R238, 0x1f, RZ, 0xc0, !PT ;  /* 0x0000001feeff7812 */ /* 0x001fe2000782c0ff */
[----:B-1----:R-:W-:Y:S01]  /*1d30*/  FADD.FTZ R198, R21, R198 ;  /* 0x000000c615c67221 */ /* 0x002fe20000010000 */
[----:B--2---:R-:W-:-:S04]  /*1d40*/  FADD.FTZ R23, R22, R23 ;  /* 0x0000001716177221 */ /* 0x004fc80000010000 */
        /* <DEDUP_REMOVED lines=25> */
.L_x_10834:
[----:B------:R-:W-:Y:S05]  /*1ee0*/  BSYNC.RECONVERGENT B0 ;  /* 0x0000000000007941 */ /* 0x000fea0003800200 */
.L_x_10833:
[----:B------:R-:W-:Y:S01]  /*1ef0*/  BAR.SYNC.DEFER_BLOCKING 0x0 ;  /* 0x0000000000007b1d */ /* 0x000fe20000010000 */
[----:B------:R-:W-:-:S05]  /*1f00*/  @P3 IMAD.WIDE.U32 R22, R247, 0x8, R22 ;  /* 0x00000008f7163825 */ /* 0x000fca00078e0016 */
[----:B------:R1:W2:Y:S02]  /*1f10*/  @P3 LDG.E.64 R212, desc[UR10][R22.64] ;  /* 0x0000000a16d43981 */ /* 0x0002a4000c1e1b00 */
[----:B------:R-:W3:Y:S01]  /*1f20*/  S2UR UR5, SR_CgaCtaId ;  /* 0x00000000000579c3 */ /* 0x000ee20000008800 */
[----:B------:R-:W-:Y:S01]  /*1f30*/  UMOV UR4, 0x400 ;  /* 0x0000040000047882 */ /* 0x000fe20000000000 */
[----:B------:R-:W-:Y:S01]  /*1f40*/  IMAD R249, R244, R249, RZ ;  /* 0x000000f9f4f97224 */ /* 0x000fe200078e02ff */
[----:B------:R-:W-:Y:S01]  /*1f50*/  UISETP.NE.U32.AND UP0, UPT, UR6, URZ, UPT ;  /* 0x000000ff0600728c */ /* 0x000fe2000bf05070 */
[----:B------:R-:W-:-:S03]  /*1f60*/  ISETP.NE.AND P1, PT, RZ, UR12, PT ;  /* 0x0000000cff007c0c */ /* 0x000fc6000bf25270 */
[----:B------:R-:W-:Y:S02]  /*1f70*/  UISETP.NE.AND.EX UP0, UPT, UR7, URZ, UPT, UP0 ;  /* 0x000000ff0700728c */ /* 0x000fe4000bf05300 */
[----:B---3--:R-:W-:-:S04]  /*1f80*/  ULEA UR4, UR5, UR4, 0x18 ;  /* 0x0000000405047291 */ /* 0x008fc8000f8ec0ff */
[----:B------:R-:W-:Y:S02]  /*1f90*/  UIADD3 UR5, UPT, UPT, UR4, 0x7040, URZ ;  /* 0x0000704004057890 */ /* 0x000fe4000fffe0ff */
[----:B------:R-:W-:-:S09]  /*1fa0*/  @!UP1 UIADD3 UR5, UPT, UPT, UR4, 0x7000, URZ ;  /* 0x0000700004059890 */ /* 0x000fd2000fffe0ff */
[----:B0-----:R-:W0:Y:S01]  /*1fb0*/  LDS.128 R196, [UR5] ;  /* 0x00000005ffc47984 */ /* 0x001e220008000c00 */
[----:B------:R-:W-:Y:S02]  /*1fc0*/  UIADD3 UR5, UPT, UPT, UR4, 0x7050, URZ ;  /* 0x0000705004057890 */ /* 0x000fe4000fffe0ff */
[----:B------:R-:W-:-:S09]  /*1fd0*/  @!UP1 UIADD3 UR5, UPT, UPT, UR4, 0x7010, URZ ;  /* 0x0000701004059890 */ /* 0x000fd2000fffe0ff */
[----:B-1----:R-:W1:Y:S01]  /*1fe0*/  LDS.128 R20, [UR5] ;  /* 0x00000005ff147984 */ /* 0x002e620008000c00 */
[----:B------:R-:W-:Y:S02]  /*1ff0*/  UIADD3 UR5, UPT, UPT, UR4, 0x7060, URZ ;  /* 0x0000706004057890 */ /* 0x000fe4000fffe0ff */
[----:B------:R-:W-:Y:S01]  /*2000*/  @!UP1 UIADD3 UR5, UPT, UPT, UR4, 0x7020, URZ ;  /* 0x0000702004059890 */ /* 0x000fe2000fffe0ff */
[----:B0-----:R-:W-:Y:S01]  /*2010*/  FADD.FTZ R251, RZ, R196 ;  /* 0x000000c4fffb7221 */ /* 0x001fe20000010000 */
[----:B------:R-:W-:-:S03]  /*2020*/  FADD.FTZ R196, RZ, R197 ;  /* 0x000000c5ffc47221 */ /* 0x000fc60000010000 */
[----:B------:R-:W-:Y:S01]  /*2030*/  FADD.FTZ R251, R198, R251 ;  /* 0x000000fbc6fb7221 */ /* 0x000fe20000010000 */
[----:B------:R-:W-:-:S03]  /*2040*/  FADD.FTZ R196, R199, R196 ;  /* 0x000000c4c7c47221 */ /* 0x000fc60000010000 */
[----:B-1----:R-:W-:Y:S01]  /*2050*/  FADD.FTZ R251, R251, R20 ;  /* 0x00000014fbfb7221 */ /* 0x002fe20000010000 */
        /* <DEDUP_REMOVED lines=12> */
[----:B------:R-:W-:Y:S01]  /*2120*/  SHF.R.S32.HI R20, RZ, 0x1f, R249 ;  /* 0x0000001fff147819 */ /* 0x000fe200000114f9 */
[----:B------:R-:W-:Y:S02]  /*2130*/  FADD.FTZ R196, R196, R21 ;  /* 0x00000015c4c47221 */ /* 0x000fe40000010000 */
[----:B------:R-:W-:Y:S01]  /*2140*/  FADD.FTZ R22, R22, R251 ;  /* 0x000000fb16167221 */ /* 0x000fe20000010000 */
[----:B------:R-:W-:Y:S01]  /*2150*/  LEA.HI R249, R20, R249, RZ, 0x2 ;  /* 0x000000f914f97211 */ /* 0x000fe200078f10ff */
[----:B------:R-:W-:Y:S02]  /*2160*/  FADD.FTZ R23, R23, R196 ;  /* 0x000000c417177221 */ /* 0x000fe40000010000 */
[----:B------:R-:W-:Y:S01]  /*2170*/  FMUL.FTZ R20, R22, UR14 ;  /* 0x0000000e16147c20 */ /* 0x000fe20008410000 */
[----:B------:R-:W-:Y:S01]  /*2180*/  LEA.HI.SX32 R22, R249, R238, 0x1e ;  /* 0x000000eef9167211 */ /* 0x000fe200078ff2ff */
[----:B------:R-:W-:-:S03]  /*2190*/  FMUL.FTZ R196, R23, UR14 ;  /* 0x0000000e17c47c20 */ /* 0x000fc60008410000 */
[----:B------:R-:W-:Y:S02]  /*21a0*/  FSEL R23, R20, RZ, !P1 ;  /* 0x000000ff14177208 */ /* 0x000fe40004800000 */
[C---:B--2---:R-:W-:Y:S02]  /*21b0*/  @P3 PRMT R250, R212.reuse, 0x7610, R250 ;  /* 0x00007610d4fa3816 */ /* 0x044fe400000000fa */
[--C-:B------:R-:W-:Y:S02]  /*21c0*/  @P3 SHF.R.U64 R212, R212, 0x10, R213.reuse ;  /* 0x00000010d4d43819 */ /* 0x100fe400000012d5 */
[--C-:B------:R-:W-:Y:S02]  /*21d0*/  @P3 PRMT R250, R250, 0x5410, R213.reuse ;  /* 0x00005410fafa3816 */ /* 0x100fe400000000d5 */
[----:B------:R-:W-:Y:S02]  /*21e0*/  @P3 SHF.R.U32.HI R213, RZ, 0x10, R213 ;  /* 0x00000010ffd53819 */ /* 0x000fe400000116d5 */
[----:B------:R-:W-:-:S04]  /*21f0*/  @P3 PRMT R252, R212, 0x7610, R252 ;  /* 0x00007610d4fc3816 */ /* 0x000fc800000000fc */
        /* <DEDUP_REMOVED lines=15> */
[----:B------:R-:W-:Y:S01]  /*22f0*/  FFMA.FTZ R24, R21, R20, R24 ;  /* 0x0000001415187223 */ /* 0x000fe20000010018 */
[----:B------:R-:W-:-:S05]  /*2300*/  FMUL.FTZ R21, R160, R21 ;  /* 0x00000015a0157220 */ /* 0x000fca0000410000 */
[----:B------:R-:W-:-:S04]  /*2310*/  F2FP.F16.F32.PACK_AB R21, RZ, R21 ;  /* 0x00000015ff15723e */ /* 0x000fc800000000ff */
[----:B------:R-:W-:-:S07]  /*2320*/  PRMT R243, R21, 0x7610, R243 ;  /* 0x0000761015f37816 */ /* 0x000fce00000000f3 */
.L_x_10837:
[----:B------:R-:W-:Y:S05]  /*2330*/  @!P3 BRA `(.L_x_10838) ;  /* 0x00000000002cb947 */ /* 0x000fea0003800000 */
[----:B------:R-:W-:Y:S01]  /*2340*/  FFMA.FTZ R21, R236, R196, R23 ;  /* 0x000000c4ec157223 */ /* 0x000fe20000010017 */
[----:B------:R-:W-:-:S03]  /*2350*/  ISETP.GT.AND P1, PT, R245, RZ, PT ;  /* 0x000000fff500720c */ /* 0x000fc60003f24270 */
[----:B------:R-:W-:-:S04]  /*2360*/  FADD.FTZ R21, R234, -R21 ;  /* 0x80000015ea157221 */ /* 0x000fc80000010000 */
[----:B------:R-:W-:-:S05]  /*2370*/  FMUL.FTZ R21, R246, R21 ;  /* 0x00000015f6157220 */ /* 0x000fca0000410000 */
[----:B------:R-:W-:-:S05]  /*2380*/  FSEL R21, R21, RZ, P1 ;  /* 0x000000ff15157208 */ /* 0x000fca0000800000 */
[----:B------:R-:W-:Y:S01]  /*2390*/  FMUL.FTZ R20, R21, UR15 ;  /* 0x0000000f15147c20 */ /* 0x000fe20008410000 */
[----:B------:R-:W-:-:S05]  /*23a0*/  HADD2.F32 R21, -RZ, R252.H0_H0 ;  /* 0x200000fcff157230 */ /* 0x000fca0000004100 */
[----:B------:R-:W-:Y:S01]  /*23b0*/  FFMA.FTZ R25, R20, R21, R25 ;  /* 0x0000001514197223 */ /* 0x000fe20000010019 */
[----:B------:R-:W-:-:S05]  /*23c0*/  FMUL.FTZ R20, R161, R20 ;  /* 0x00000014a1147220 */ /* 0x000fca0000410000 */
[----:B------:R-:W-:-:S04]  /*23d0*/  F2FP.F16.F32.PACK_AB R20, RZ, R20 ;  /* 0x00000014ff14723e */ /* 0x000fc800000000ff */
[----:B------:R-:W-:-:S07]  /*23e0*/  PRMT R242, R20, 0x7610, R242 ;  /* 0x0000761014f27816 */ /* 0x000fce00000000f2 */
.L_x_10838:
        /* <DEDUP_REMOVED lines=8> */
[----:B------:R-:W-:Y:S01]  /*2470*/  FFMA.FTZ R26, R21, R20, R26 ;  /* 0x00000014151a7223 */ /* 0x000fe2000001001a */
[----:B------:R-:W-:-:S05]  /*2480*/  FMUL.FTZ R21, R162, R21 ;  /* 0x00000015a2157220 */ /* 0x000fca0000410000 */
[----:B------:R-:W-:-:S04]  /*2490*/  F2FP.F16.F32.PACK_AB R21, RZ, R21 ;  /* 0x00000015ff15723e */ /* 0x000fc800000000ff */
[----:B------:R-:W-:-:S07]  /*24a0*/  PRMT R241, R21, 0x7610, R241 ;  /* 0x0000761015f17816 */ /* 0x000fce00000000f1 */
.L_x_10839:
[----:B------:R-:W-:Y:S05]  /*24b0*/  @!P3 BRA `(.L_x_10840) ;  /* 0x00000008009cb947 */ /* 0x000fea0003800000 */
[----:B------:R-:W-:Y:S01]  /*24c0*/  FFMA.FTZ R21, R232, R196, R23 ;  /* 0x000000c4e8157223 */ /* 0x000fe20000010017 */
[----:B------:R-:W-:-:S03]  /*24d0*/  ISETP.GT.AND P1, PT, R245, RZ, PT ;  /* 0x000000fff500720c */ /* 0x000fc60003f24270 */
[----:B------:R-:W-:-:S04]  /*24e0*/  FADD.FTZ R21, R230, -R21 ;  /* 0x80000015e6157221 */ /* 0x000fc80000010000 */
[----:B------:R-:W-:-:S05]  /*24f0*/  FMUL.FTZ R21, R246, R21 ;  /* 0x00000015f6157220 */ /* 0x000fca0000410000 */
[----:B------:R-:W-:-:S05]  /*2500*/  FSEL R21, R21, RZ, P1 ;  /* 0x000000ff15157208 */ /* 0x000fca0000800000 */
[----:B------:R-:W-:Y:S01]  /*2510*/  FMUL.FTZ R20, R21, UR15 ;  /* 0x0000000f15147c20 */ /* 0x000fe20008410000 */
[----:B------:R-:W-:-:S05]  /*2520*/  HADD2.F32 R21, -RZ, R252.H1_H1 ;  /* 0x300000fcff157230 */ /* 0x000fca0000004100 */
[----:B------:R-:W-:Y:S01]  /*2530*/  FFMA.FTZ R27, R20, R21, R27 ;  /* 0x00000015141b7223 */ /* 0x000fe2000001001b */
[----:B------:R-:W-:-:S05]  /*2540*/  FMUL.FTZ R20, R163, R20 ;  /* 0x00000014a3147220 */ /* 0x000fca0000410000 */
[----:B------:R-:W-:-:S04]  /*2550*/  F2FP.F16.F32.PACK_AB R20, RZ, R20 ;  /* 0x00000014ff14723e */ /* 0x000fc800000000ff */
[----:B------:R-:W-:Y:S01]  /*2560*/  PRMT R240, R20, 0x7610, R240 ;  /* 0x0000761014f07816 */ /* 0x000fe200000000f0 */
[----:B------:R-:W-:Y:S06]  /*2570*/  BRA `(.L_x_10840) ;  /* 0x00000008006c7947 */ /* 0x000fec0003800000 */
.L_x_10836:
        /* <DEDUP_REMOVED lines=28> */
.L_x_10841:
        /* <DEDUP_REMOVED lines=12> */
.L_x_10842:
        /* <DEDUP_REMOVED lines=12> */
.L_x_10843:
[----:B------:R-:W-:Y:S01]  /*28c0*/  FSEL R192, R192, RZ, P1 ;  /* 0x000000ffc0c07208 */ /* 0x000fe20000800000 */
[----:B------:R-:W-:Y:S06]  /*28d0*/  @!P3 BRA `(.L_x_10840) ;  /* 0x000000040094b947 */ /* 0x000fec0003800000 */
[----:B------:R-:W-:Y:S02]  /*28e0*/  HADD2.F32 R198, -RZ, R252.H1_H1 ;  /* 0x300000fcffc67230 */ /* 0x000fe40000004100 */
[----:B------:R-:W-:-:S04]  /*28f0*/  FMUL.FTZ R20, R195, UR15 ;  /* 0x0000000fc3147c20 */ /* 0x000fc80008410000 */
[-C--:B------:R-:W-:Y:S01]  /*2900*/  FFMA.FTZ R27, R198, R20.reuse, R27 ;  /* 0x00000014c61b7223 */ /* 0x080fe2000001001b */
[----:B------:R-:W-:-:S05]  /*2910*/  FMUL.FTZ R20, R163, R20 ;  /* 0x00000014a3147220 */ /* 0x000fca0000410000 */
[----:B------:R-:W-:-:S04]  /*2920*/  F2FP.F16.F32.PACK_AB R20, RZ, R20 ;  /* 0x00000014ff14723e */ /* 0x000fc800000000ff */
[----:B------:R-:W-:Y:S01]  /*2930*/  PRMT R240, R20, 0x7610, R240 ;  /* 0x0000761014f07816 */ /* 0x000fe200000000f0 */
[----:B------:R-:W-:Y:S06]  /*2940*/  BRA `(.L_x_10840) ;  /* 0x0000000400787947 */ /* 0x000fec0003800000 */
.L_x_10835:
[----:B------:R-:W-:Y:S01]  /*2950*/  UMOV UR4, UR8 ;  /* 0x0000000800047c82 */ /* 0x000fe20008000000 */
[----:B------:R-:W-:Y:S01]  /*2960*/  UMOV UR5, UR9 ;  /* 0x0000000900057c82 */ /* 0x000fe20008000000 */
[----:B------:R-:W-:-:S04]  /*2970*/  UISETP.NE.U32.AND UP0, UPT, UR4, URZ, UPT ;  /* 0x000000ff0400728c */ /* 0x000fc8000bf05070 */
[----:B------:R-:W-:-:S09]  /*2980*/  UISETP.NE.AND.EX UP0, UPT, UR5, URZ, UPT, UP0 ;  /* 0x000000ff0500728c */ /* 0x000fd2000bf05300 */
[----:B------:R-:W-:Y:S05]  /*2990*/  BRA.U UP0, `(.L_x_10844) ;  /* 0x0000000100b47547 */ /* 0x000fea000b800000 */
[----:B------:R-:W-:Y:S01]  /*29a0*/  @P2 FFMA.FTZ R20, R239, R196, R23 ;  /* 0x000000c4ef142223 */ /* 0x000fe20000010017 */
[----:B------:R-:W-:Y:S01]  /*29b0*/  MOV R197, R164 ;  /* 0x000000a400c57202 */ /* 0x000fe20000000f00 */
[----:B------:R-:W0:Y:S01]  /*29c0*/  @P3 LDC R198, c[0x0][0x40c] ;  /* 0x00010300ffc63b82 */ /* 0x000e220000000800 */
[----:B------:R-:W-:Y:S01]  /*29d0*/  MOV R199, R165 ;  /* 0x000000a500c77202 */ /* 0x000fe20000000f00 */
[----:B------:R-:W-:-:S04]  /*29e0*/  @P2 FADD.FTZ R21, R237, -R20 ;  /* 0x80000014ed152221 */ /* 0x000fc80000010000 */
[----:B------:R-:W-:Y:S01]  /*29f0*/  @P2 FFMA.FTZ R197, R246, R21, R164 ;  /* 0x00000015f6c52223 */ /* 0x000fe200000100a4 */
[----:B------:R-:W-:Y:S01]  /*2a00*/  @P2 FFMA.FTZ R21, R236, R196, R23 ;  /* 0x000000c4ec152223 */ /* 0x000fe20000010017 */
[----:B------:R-:W1:Y:S03]  /*2a10*/  @P3 LDC R212, c[0x0][0x40c] ;  /* 0x00010300ffd43b82 */ /* 0x000e660000000800 */
[----:B------:R-:W-:-:S04]  /*2a20*/  @P2 FADD.FTZ R20, R234, -R21 ;  /* 0x80000015ea142221 */ /* 0x000fc80000010000 */
[----:B------:R-:W-:Y:S01]  /*2a30*/  @P2 FFMA.FTZ R199, R246, R20, R165 ;  /* 0x00000014f6c72223 */ /* 0x000fe200000100a5 */
[----:B------:R-:W2:Y:S01]  /*2a40*/  @P3 LDC R21, c[0x0][0x40c] ;  /* 0x00010300ff153b82 */ /* 0x000ea20000000800 */
[----:B------:R-:W-:-:S04]  /*2a50*/  @P2 FFMA.FTZ R20, R235, R196, R23 ;  /* 0x000000c4eb142223 */ /* 0x000fc80000010017 */
[----:B------:R-:W-:Y:S01]  /*2a60*/  @P2 FADD.FTZ R213, R233, -R20 ;  /* 0x80000014e9d52221 */ /* 0x000fe20000010000 */
[----:B------:R-:W-:Y:S01]  /*2a70*/  MOV R20, R166 ;  /* 0x000000a600147202 */ /* 0x000fe20000000f00 */
[----:B0-----:R-:W-:Y:S01]  /*2a80*/  @P3 FMUL.FTZ R198, R199, R198 ;  /* 0x000000c6c7c63220 */ /* 0x001fe20000410000 */
[----:B------:R-:W-:Y:S02]  /*2a90*/  @P3 HADD2.F32 R199, -RZ, R250.H0_H0 ;  /* 0x200000faffc73230 */ /* 0x000fe40000004100 */
[----:B------:R-:W-:Y:S01]  /*2aa0*/  @P2 FFMA.FTZ R20, R246, R213, R166 ;  /* 0x000000d5f6142223 */ /* 0x000fe200000100a6 */
[----:B-1----:R-:W-:-:S04]  /*2ab0*/  @P3 FMUL.FTZ R197, R197, R212 ;  /* 0x000000d4c5c53220 */ /* 0x002fc80000410000 */
[-C--:B------:R-:W-:Y:S01]  /*2ac0*/  @P3 FFMA.FTZ R24, R199, R197.reuse, R24 ;  /* 0x000000c5c7183223 */ /* 0x080fe20000010018 */
[----:B------:R-:W-:Y:S02]  /*2ad0*/  @P3 HADD2.F32 R199, -RZ, R250.H1_H1 ;  /* 0x300000faffc73230 */ /* 0x000fe40000004100 */
[----:B------:R-:W-:Y:S01]  /*2ae0*/  @P3 FMUL.FTZ R197, R160, R197 ;  /* 0x000000c5a0c53220 */ /* 0x000fe20000410000 */
[----:B--2---:R-:W-:Y:S01]  /*2af0*/  @P3 FMUL.FTZ R21, R20, R21 ;  /* 0x0000001514153220 */ /* 0x004fe20000410000 */
[----:B------:R-:W-:-:S03]  /*2b00*/  @P3 HADD2.F32 R20, -RZ, R252.H0_H0 ;  /* 0x200000fcff143230 */ /* 0x000fc60000004100 */
[----:B------:R-:W-:Y:S01]  /*2b10*/  @P3 F2FP.F16.F32.PACK_AB R197, RZ, R197 ;  /* 0x000000c5ffc5323e */ /* 0x000fe200000000ff */
[-C--:B------:R-:W-:Y:S01]  /*2b20*/  @P3 FFMA.FTZ R26, R199, R21.reuse, R26 ;  /* 0x00000015c71a3223 */ /* 0x080fe2000001001a */
[----:B------:R-:W-:Y:S01]  /*2b30*/  @P3 FMUL.FTZ R21, R162, R21 ;  /* 0x00000015a2153220 */ /* 0x000fe20000410000 */
[-C--:B------:R-:W-:Y:S01]  /*2b40*/  @P3 FFMA.FTZ R25, R20, R198.reuse, R25 ;  /* 0x000000c614193223 */ /* 0x080fe20000010019 */
[----:B------:R-:W-:Y:S01]  /*2b50*/  @P3 FMUL.FTZ R198, R161, R198 ;  /* 0x000000c6a1c63220 */ /* 0x000fe20000410000 */
[----:B------:R-:W-:Y:S02]  /*2b60*/  @P3 PRMT R243, R197, 0x7610, R243 ;  /* 0x00007610c5f33816 */ /* 0x000fe400000000f3 */
[----:B------:R-:W-:Y:S02]  /*2b70*/  @P3 F2FP.F16.F32.PACK_AB R21, RZ, R21 ;  /* 0x00000015ff15323e */ /* 0x000fe400000000ff */
[----:B------:R-:W-:Y:S02]  /*2b80*/  @P3 F2FP.F16.F32.PACK_AB R198, RZ, R198 ;  /* 0x000000c6ffc6323e */ /* 0x000fe400000000ff */
[----:B------:R-:W-:-:S02]  /*2b90*/  @P3 PRMT R241, R21, 0x7610, R241 ;  /* 0x0000761015f13816 */ /* 0x000fc400000000f1 */
[----:B------:R-:W-:Y:S01]  /*2ba0*/  @P3 PRMT R242, R198, 0x7610, R242 ;  /* 0x00007610c6f23816 */ /* 0x000fe200000000f2 */
[----:B------:R-:W-:Y:S06]  /*2bb0*/  @!P3 BRA `(.L_x_10840) ;  /* 0x0000000000dcb947 */ /* 0x000fec0003800000 */
[----:B------:R-:W-:Y:S01]  /*2bc0*/  @P2 FFMA.FTZ R21, R232, R196, R23 ;  /* 0x000000c4e8152223 */ /* 0x000fe20000010017 */
[----:B------:R-:W-:Y:S01]  /*2bd0*/  MOV R20, R167 ;  /* 0x000000a700147202 */ /* 0x000fe20000000f00 */
[----:B------:R-:W-:Y:S02]  /*2be0*/  HADD2.F32 R198, -RZ, R252.H1_H1 ;  /* 0x300000fcffc67230 */ /* 0x000fe40000004100 */
[----:B------:R-:W-:-:S04]  /*2bf0*/  @P2 FADD.FTZ R21, R230, -R21 ;  /* 0x80000015e6152221 */ /* 0x000fc80000010000 */
[----:B------:R-:W-:-:S04]  /*2c00*/  @P2 FFMA.FTZ R20, R246, R21, R167 ;  /* 0x00000015f6142223 */ /* 0x000fc800000100a7 */
[----:B------:R-:W-:-:S04]  /*2c10*/  FMUL.FTZ R20, R20, UR15 ;  /* 0x0000000f14147c20 */ /* 0x000fc80008410000 */
[-C--:B------:R-:W-:Y:S01]  /*2c20*/  FFMA.FTZ R27, R198, R20.reuse, R27 ;  /* 0x00000014c61b7223 */ /* 0x080fe2000001001b */
[----:B------:R-:W-:-:S05]  /*2c30*/  FMUL.FTZ R20, R163, R20 ;  /* 0x00000014a3147220 */ /* 0x000fca0000410000 */
[----:B------:R-:W-:-:S04]  /*2c40*/  F2FP.F16.F32.PACK_AB R20, RZ, R20 ;  /* 0x00000014ff14723e */ /* 0x000fc800000000ff */
[----:B------:R-:W-:Y:S01]  /*2c50*/  PRMT R240, R20, 0x7610, R240 ;  /* 0x0000761014f07816 */ /* 0x000fe200000000f0 */
[----:B------:R-:W-:Y:S06]  /*2c60*/  BRA `(.L_x_10840) ;  /* 0x0000000000b07947 */ /* 0x000fec0003800000 */
.L_x_10844:
[-CC-:B------:R-:W-:Y:S01]  /*2c70*/  @P2 FFMA.FTZ R21, R232, R196.reuse, R23.reuse ;  /* 0x000000c4e8152223 */ /* 0x180fe20000010017 */
[----:B------:R-:W-:Y:S01]  /*2c80*/  @P2 FFMA.FTZ R20, R239, R196, R23 ;  /* 0x000000c4ef142223 */ /* 0x000fe20000010017 */
[----:B------:R-:W-:Y:S01]  /*2c90*/  MOV R195, R167 ;  /* 0x000000a700c37202 */ /* 0x000fe20000000f00 */
[----:B------:R-:W0:Y:S01]  /*2ca0*/  @P3 LDC R212, c[0x0][0x40c] ;  /* 0x00010300ffd43b82 */ /* 0x000e220000000800 */
[----:B------:R-:W-:Y:S01]  /*2cb0*/  @P2 FADD.FTZ R21, R230, -R21 ;  /* 0x80000015e6152221 */ /* 0x000fe20000010000 */
[----:B------:R-:W-:Y:S02]  /*2cc0*/  MOV R192, R164 ;  /* 0x000000a400c07202 */ /* 0x000fe40000000f00 */
[----:B------:R-:W-:Y:S01]  /*2cd0*/  MOV R193, R165 ;  /* 0x000000a500c17202 */ /* 0x000fe20000000f00 */
[C---:B------:R-:W-:Y:S01]  /*2ce0*/  @P2 FFMA.FTZ R195, R246.reuse, R21, R167 ;  /* 0x00000015f6c32223 */ /* 0x040fe200000100a7 */
[----:B------:R-:W-:Y:S01]  /*2cf0*/  @P2 FADD.FTZ R21, R237, -R20 ;  /* 0x80000014ed152221 */ /* 0x000fe20000010000 */
[----:B------:R-:W-:Y:S01]  /*2d00*/  MOV R194, R166 ;  /* 0x000000a600c27202 */ /* 0x000fe20000000f00 */
[----:B------:R-:W1:Y:S02]  /*2d10*/  @P3 LDC R198, c[0x0][0x40c] ;  /* 0x00010300ffc63b82 */ /* 0x000e640000000800 */
[----:B------:R-:W-:Y:S01]  /*2d20*/  @P2 FFMA.FTZ R192, R246, R21, R164 ;  /* 0x00000015f6c02223 */ /* 0x000fe200000100a4 */
[----:B------:R-:W-:-:S04]  /*2d30*/  @P2 FFMA.FTZ R21, R236, R196, R23 ;  /* 0x000000c4ec152223 */ /* 0x000fc80000010017 */
[----:B------:R-:W-:Y:S01]  /*2d40*/  @P2 FADD.FTZ R20, R234, -R21 ;  /* 0x80000015ea142221 */ /* 0x000fe20000010000 */
[----:B------:R-:W2:Y:S03]  /*2d50*/  @P3 LDC R197, c[0x0][0x40c] ;  /* 0x00010300ffc53b82 */ /* 0x000ea60000000800 */
[----:B------:R-:W-:Y:S01]  /*2d60*/  @P2 FFMA.FTZ R193, R246, R20, R165 ;  /* 0x00000014f6c12223 */ /* 0x000fe200000100a5 */
[----:B------:R-:W-:-:S04]  /*2d70*/  @P2 FFMA.FTZ R20, R235, R196, R23 ;  /* 0x000000c4eb142223 */ /* 0x000fc80000010017 */
[----:B------:R-:W3:Y:S01]  /*2d80*/  @P3 LDC R21, c[0x0][0x40c] ;  /* 0x00010300ff153b82 */ /* 0x000ee20000000800 */
[----:B------:R-:W-:Y:S01]  /*2d90*/  @P2 FADD.FTZ R199, R233, -R20 ;  /* 0x80000014e9c72221 */ /* 0x000fe20000010000 */
[----:B0-----:R-:W-:Y:S01]  /*2da0*/  @P3 FMUL.FTZ R20, R195, R212 ;  /* 0x000000d4c3143220 */ /* 0x001fe20000410000 */
[----:B------:R-:W-:Y:S02]  /*2db0*/  @P3 HADD2.F32 R212, -RZ, R252.H1_H1 ;  /* 0x300000fcffd43230 */ /* 0x000fe40000004100 */
[----:B------:R-:W-:Y:S01]  /*2dc0*/  @P2 FFMA.FTZ R194, R246, R199, R166 ;  /* 0x000000c7f6c22223 */ /* 0x000fe200000100a6 */
[----:B------:R-:W-:Y:S02]  /*2dd0*/  @P3 HADD2.F32 R199, -RZ, R250.H0_H0 ;  /* 0x200000faffc73230 */ /* 0x000fe40000004100 */
[----:B------:R-:W-:Y:S01]  /*2de0*/  @P3 FFMA.FTZ R27, R212, R20, R27 ;  /* 0x00000014d41b3223 */ /* 0x000fe2000001001b */
[----:B------:R-:W-:Y:S02]  /*2df0*/  @P3 HADD2.F32 R212, -RZ, R252.H0_H0 ;  /* 0x200000fcffd43230 */ /* 0x000fe40000004100 */
[----:B-1----:R-:W-:Y:S01]  /*2e00*/  @P3 FMUL.FTZ R198, R193, R198 ;  /* 0x000000c6c1c63220 */ /* 0x002fe20000410000 */
[----:B------:R-:W-:-:S03]  /*2e10*/  @P3 FMUL.FTZ R20, R163, R20 ;  /* 0x00000014a3143220 */ /* 0x000fc60000410000 */
[-C--:B------:R-:W-:Y:S01]  /*2e20*/  @P3 FFMA.FTZ R25, R212, R198.reuse, R25 ;  /* 0x000000c6d4193223 */ /* 0x080fe20000010019 */
[----:B------:R-:W-:Y:S01]  /*2e30*/  @P3 FMUL.FTZ R198, R161, R198 ;  /* 0x000000c6a1c63220 */ /* 0x000fe20000410000 */
[----:B--2---:R-:W-:Y:S01]  /*2e40*/  @P3 FMUL.FTZ R197, R194, R197 ;  /* 0x000000c5c2c53220 */ /* 0x004fe20000410000 */
[----:B------:R-:W-:-:S03]  /*2e50*/  @P3 F2FP.F16.F32.PACK_AB R20, RZ, R20 ;  /* 0x00000014ff14323e */ /* 0x000fc600000000ff */
[----:B------:R-:W-:Y:S02]  /*2e60*/  @P3 F2FP.F16.F32.PACK_AB R198, RZ, R198 ;  /* 0x000000c6ffc6323e */ /* 0x000fe400000000ff */
[----:B------:R-:W-:Y:S01]  /*2e70*/  @P3 PRMT R240, R20, 0x7610, R240 ;  /* 0x0000761014f03816 */ /* 0x000fe200000000f0 */
[----:B---3--:R-:W-:Y:S01]  /*2e80*/  @P3 FMUL.FTZ R21, R192, R21 ;  /* 0x00000015c0153220 */ /* 0x008fe20000410000 */
[----:B------:R-:W-:-:S03]  /*2e90*/  @P3 PRMT R242, R198, 0x7610, R242 ;  /* 0x00007610c6f23816 */ /* 0x000fc600000000f2 */
[-C--:B------:R-:W-:Y:S01]  /*2ea0*/  @P3 FFMA.FTZ R24, R199, R21.reuse, R24 ;  /* 0x00000015c7183223 */ /* 0x080fe20000010018 */
[----:B------:R-:W-:Y:S02]  /*2eb0*/  @P3 HADD2.F32 R199, -RZ, R250.H1_H1 ;  /* 0x300000faffc73230 */ /* 0x000fe40000004100 */
[----:B------:R-:W-:-:S03]  /*2ec0*/  @P3 FMUL.FTZ R21, R160, R21 ;  /* 0x00000015a0153220 */ /* 0x000fc60000410000 */
[-C--:B------:R-:W-:Y:S01]  /*2ed0*/  @P3 FFMA.FTZ R26, R199, R197.reuse, R26 ;  /* 0x000000c5c71a3223 */ /* 0x080fe2000001001a */
[----:B------:R-:W-:Y:S01]  /*2ee0*/  @P3 FMUL.FTZ R197, R162, R197 ;  /* 0x000000c5a2c53220 */ /* 0x000fe20000410000 */
[----:B------:R-:W-:-:S04]  /*2ef0*/  @P3 F2FP.F16.F32.PACK_AB R21, RZ, R21 ;  /* 0x00000015ff15323e */ /* 0x000fc800000000ff */
[----:B------:R-:W-:Y:S02]  /*2f00*/  @P3 F2FP.F16.F32.PACK_AB R197, RZ, R197 ;  /* 0x000000c5ffc5323e */ /* 0x000fe400000000ff */
[----:B------:R-:W-:Y:S02]  /*2f10*/  @P3 PRMT R243, R21, 0x7610, R243 ;  /* 0x0000761015f33816 */ /* 0x000fe400000000f3 */
[----:B------:R-:W-:-:S07]  /*2f20*/  @P3 PRMT R241, R197, 0x7610, R241 ;  /* 0x00007610c5f13816 */ /* 0x000fce00000000f1 */
.L_x_10840:
        /* <DEDUP_REMOVED lines=14> */
.L_x_10845:
        /* <DEDUP_REMOVED lines=9> */
.L_x_10846:
[----:B------:R-:W-:Y:S05]  /*30a0*/  @!P0 BRA `(.L_x_10847) ;  /* 0x00000004006c8947 */ /* 0x000fea0003800000 */
[----:B------:R-:W-:Y:S05]  /*30b0*/  @!P1 BRA `(.L_x_10848) ;  /* 0x0000000000b49947 */ /* 0x000fea0003800000 */
[-CC-:B01----:R-:W-:Y:S01]  /*30c0*/  @P2 FFMA.FTZ R20, R200, R196.reuse, R23.reuse ;  /* 0x000000c4c8142223 */ /* 0x183fe20000010017 */
[----:B------:R-:W-:Y:S01]  /*30d0*/  MOV R195, R171 ;  /* 0x000000ab00c37202 */ /* 0x000fe20000000f00 */
[----:B------:R-:W0:Y:S01]  /*30e0*/  @P3 LDC R197, c[0x0][0x40c] ;  /* 0x00010300ffc53b82 */ /* 0x000e220000000800 */
[----:B------:R-:W-:Y:S01]  /*30f0*/  @P2 FFMA.FTZ R21, R231, R196, R23 ;  /* 0x000000c4e7152223 */ /* 0x000fe20000010017 */
[----:B------:R-:W-:Y:S01]  /*3100*/  @P2 FADD.FTZ R20, R207, -R20 ;  /* 0x80000014cf142221 */ /* 0x000fe20000010000 */
[----:B------:R-:W-:Y:S01]  /*3110*/  MOV R193, R169 ;  /* 0x000000a900c17202 */ /* 0x000fe20000000f00 */
[----:B------:R-:W-:Y:S02]  /*3120*/  @P3 HADD2.F32 R198, -RZ, R252.H0_H0 ;  /* 0x200000fcffc63230 */ /* 0x000fe40000004100 */
[----:B------:R-:W-:Y:S01]  /*3130*/  @P2 FADD.FTZ R21, R228, -R21 ;  /* 0x80000015e4152221 */ /* 0x000fe20000010000 */
[----:B------:R-:W-:Y:S01]  /*3140*/  @P2 FFMA.FTZ R195, R246, R20, R171 ;  /* 0x00000014f6c32223 */ /* 0x000fe200000100ab */
[--C-:B------:R-:W-:Y:S01]  /*3150*/  @P2 FFMA.FTZ R20, R202, R196, R23.reuse ;  /* 0x000000c4ca142223 */ /* 0x100fe20000010017 */
[----:B------:R-:W1:Y:S01]  /*3160*/  @P3 LDC R199, c[0x0][0x40c] ;  /* 0x00010300ffc73b82 */ /* 0x000e620000000800 */
[----:B------:R-:W-:Y:S01]  /*3170*/  MOV R192, R168 ;  /* 0x000000a800c07202 */ /* 0x000fe20000000f00 */
[----:B------:R-:W-:Y:S01]  /*3180*/  @P2 FFMA.FTZ R192, R246, R21, R168 ;  /* 0x00000015f6c02223 */ /* 0x000fe200000100a8 */
[----:B------:R-:W-:Y:S01]  /*3190*/  @P2 FADD.FTZ R20, R205, -R20 ;  /* 0x80000014cd142221 */ /* 0x000fe20000010000 */
[----:B------:R-:W-:Y:S01]  /*31a0*/  @P2 FFMA.FTZ R21, R203, R196, R23 ;  /* 0x000000c4cb152223 */ /* 0x000fe20000010017 */
[----:B------:R-:W-:-:S02]  /*31b0*/  MOV R194, R170 ;  /* 0x000000aa00c27202 */ /* 0x000fc40000000f00 */
[----:B------:R-:W-:Y:S01]  /*31c0*/  @P2 FFMA.FTZ R193, R246, R20, R169 ;  /* 0x00000014f6c12223 */ /* 0x000fe200000100a9 */
[----:B------:R-:W-:Y:S01]  /*31d0*/  @P2 FADD.FTZ R21, R204, -R21 ;  /* 0x80000015cc152221 */ /* 0x000fe20000010000 */
[----:B------:R-:W2:Y:S03]  /*31e0*/  @P3 LDC R20, c[0x0][0x40c] ;  /* 0x00010300ff143b82 */ /* 0x000ea60000000800 */
[----:B------:R-:W-:Y:S01]  /*31f0*/  @P2 FFMA.FTZ R194, R246, R21, R170 ;  /* 0x00000015f6c22223 */ /* 0x000fe200000100aa */
[----:B0-----:R-:W-:Y:S01]  /*3200*/  @P3 FMUL.FTZ R21, R192, R197 ;  /* 0x000000c5c0153220 */ /* 0x001fe20000410000 */
[----:B------:R-:W-:-:S05]  /*3210*/  @P3 HADD2.F32 R197, -RZ, R250.H0_H0 ;  /* 0x200000faffc53230 */ /* 0x000fca0000004100 */
[-C--:B------:R-:W-:Y:S01]  /*3220*/  @P3 FFMA.FTZ R28, R197, R21.reuse, R28 ;  /* 0x00000015c51c3223 */ /* 0x080fe2000001001c */
[----:B------:R-:W-:Y:S01]  /*3230*/  @P3 FMUL.FTZ R21, R156, R21 ;  /* 0x000000159c153220 */ /* 0x000fe20000410000 */
[----:B-1----:R-:W-:Y:S01]  /*3240*/  @P3 FMUL.FTZ R197, R194, R199 ;  /* 0x000000c7c2c53220 */ /* 0x002fe20000410000 */
[----:B------:R-:W-:-:S03]  /*3250*/  @P3 HADD2.F32 R199, -RZ, R250.H1_H1 ;  /* 0x300000faffc73230 */ /* 0x000fc60000004100 */
[----:B------:R-:W-:Y:S02]  /*3260*/  @P3 F2FP.F16.F32.PACK_AB R21, RZ, R21 ;  /* 0x00000015ff15323e */ /* 0x000fe400000000ff */
[-C--:B------:R-:W-:Y:S01]  /*3270*/  @P3 FFMA.FTZ R30, R199, R197.reuse, R30 ;  /* 0x000000c5c71e3223 */ /* 0x080fe2000001001e */
[----:B------:R-:W-:Y:S01]  /*3280*/  @P3 FMUL.FTZ R197, R158, R197 ;  /* 0x000000c59ec53220 */ /* 0x000fe20000410000 */
[----:B------:R-:W-:Y:S01]  /*3290*/  @P3 PRMT R243, R21, 0x7610, R243 ;  /* 0x0000761015f33816 */ /* 0x000fe200000000f3 */
[----:B--2---:R-:W-:-:S03]  /*32a0*/  @P3 FMUL.FTZ R20, R193, R20 ;  /* 0x00000014c1143220 */ /* 0x004fc60000410000 */
[----:B------:R-:W-:Y:S01]  /*32b0*/  @P3 F2FP.F16.F32.PACK_AB R197, RZ, R197 ;  /* 0x000000c5ffc5323e */ /* 0x000fe200000000ff */
[-C--:B------:R-:W-:Y:S01]  /*32c0*/  @P3 FFMA.FTZ R29, R198, R20.reuse, R29 ;  /* 0x00000014c61d3223 */ /* 0x080fe2000001001d */
[----:B------:R-:W-:Y:S02]  /*32d0*/  @P3 FMUL.FTZ R20, R157, R20 ;  /* 0x000000149d143220 */ /* 0x000fe40000410000 */
[----:B------:R-:W-:-:S03]  /*32e0*/  @P3 PRMT R241, R197, 0x7610, R241 ;  /* 0x00007610c5f13816 */ /* 0x000fc600000000f1 */
[----:B------:R-:W-:-:S04]  /*32f0*/  @P3 F2FP.F16.F32.PACK_AB R20, RZ, R20 ;  /* 0x00000014ff14323e */ /* 0x000fc800000000ff */
[----:B------:R-:W-:Y:S01]  /*3300*/  @P3 PRMT R242, R20, 0x7610, R242 ;  /* 0x0000761014f23816 */ /* 0x000fe200000000f2 */
        /* <DEDUP_REMOVED lines=8> */
.L_x_10848:
[--C-:B01----:R-:W-:Y:S01]  /*3390*/  @P2 FFMA.FTZ R21, R231, R196, R23.reuse ;  /* 0x000000c4e7152223 */ /* 0x103fe20000010017 */
[----:B------:R-:W0:Y:S01]  /*33a0*/  @P3 LDC R198, c[0x0][0x40c] ;  /* 0x00010300ffc63b82 */ /* 0x000e220000000800 */
[----:B------:R-:W-:Y:S01]  /*33b0*/  MOV R197, R168 ;  /* 0x000000a800c57202 */ /* 0x000fe20000000f00 */
[-C--:B------:R-:W-:Y:S01]  /*33c0*/  @P2 FFMA.FTZ R20, R202, R196.reuse, R23 ;  /* 0x000000c4ca142223 */ /* 0x080fe20000010017 */
[----:B------:R-:W-:Y:S01]  /*33d0*/  @P2 FADD.FTZ R21, R228, -R21 ;  /* 0x80000015e4152221 */ /* 0x000fe20000010000 */
[----:B------:R-:W-:Y:S01]  /*33e0*/  @P2 FFMA.FTZ R213, R203, R196, R23 ;  /* 0x000000c4cbd52223 */ /* 0x000fe20000010017 */
[----:B------:R-:W-:Y:S01]  /*33f0*/  MOV R199, R169 ;  /* 0x000000a900c77202 */ /* 0x000fe20000000f00 */
[----:B------:R-:W-:Y:S01]  /*3400*/  @P2 FADD.FTZ R20, R205, -R20 ;  /* 0x80000014cd142221 */ /* 0x000fe20000010000 */
[----:B------:R-:W-:Y:S01]  /*3410*/  @P2 FFMA.FTZ R197, R246, R21, R168 ;  /* 0x00000015f6c52223 */ /* 0x000fe200000100a8 */
[----:B------:R-:W1:Y:S01]  /*3420*/  @P3 LDC R212, c[0x0][0x40c] ;  /* 0x00010300ffd43b82 */ /* 0x000e620000000800 */
[----:B------:R-:W-:Y:S01]  /*3430*/  @P2 FADD.FTZ R213, R204, -R213 ;  /* 0x800000d5ccd52221 */ /* 0x000fe20000010000 */
[----:B------:R-:W-:Y:S01]  /*3440*/  @P2 FFMA.FTZ R199, R246, R20, R169 ;  /* 0x00000014f6c72223 */ /* 0x000fe200000100a9 */
[----:B------:R-:W-:-:S02]  /*3450*/  MOV R20, R170 ;  /* 0x000000aa00147202 */ /* 0x000fc40000000f00 */
[----:B------:R-:W-:-:S03]  /*3460*/  @P2 FFMA.FTZ R20, R246, R213, R170 ;  /* 0x000000d5f6142223 */ /* 0x000fc600000100aa */
[----:B------:R-:W2:Y:S01]  /*3470*/  @P3 LDC R21, c[0x0][0x40c] ;  /* 0x00010300ff153b82 */ /* 0x000ea20000000800 */
[----:B0-----:R-:W-:Y:S01]  /*3480*/  @P3 FMUL.FTZ R198, R199, R198 ;  /* 0x000000c6c7c63220 */ /* 0x001fe20000410000 */
[----:B------:R-:W-:Y:S02]  /*3490*/  @P3 HADD2.F32 R199, -RZ, R250.H0_H0 ;  /* 0x200000faffc73230 */ /* 0x000fe40000004100 */
        /* <DEDUP_REMOVED lines=18> */
[----:B------:R-:W-:-:S03]  /*35c0*/  HADD2.F32 R198, -RZ, R252.H1_H1 ;  /* 0x300000fcffc67230 */ /* 0x000fc60000004100 */
[----:B------:R-:W-:Y:S01]  /*35d0*/  @P2 FADD.FTZ R21, R207, -R20 ;  /* 0x80000014cf152221 */ /* 0x000fe20000010000 */
[----:B------:R-:W-:-:S03]  /*35e0*/  MOV R20, R171 ;  /* 0x000000ab00147202 */ /* 0x000fc60000000f00 */
[----:B------:R-:W-:-:S04]  /*35f0*/  @P2 FFMA.FTZ R20, R246, R21, R171 ;  /* 0x00000015f6142223 */ /* 0x000fc800000100ab */
[----:B------:R-:W-:-:S04]  /*3600*/  FMUL.FTZ R20, R20, UR15 ;  /* 0x0000000f14147c20 */ /* 0x000fc80008410000 */
[-C--:B------:R-:W-:Y:S01]  /*3610*/  FFMA.FTZ R31, R198, R20.reuse, R31 ;  /* 0x00000014c61f7223 */ /* 0x080fe2000001001f */
[----:B------:R-:W-:-:S05]  /*3620*/  FMUL.FTZ R20, R159, R20 ;  /* 0x000000149f147220 */ /* 0x000fca0000410000 */
[----:B------:R-:W-:-:S04]  /*3630*/  F2FP.F16.F32.PACK_AB R20, RZ, R20 ;  /* 0x00000014ff14723e */ /* 0x000fc800000000ff */
[----:B------:R-:W-:Y:S01]  /*3640*/  PRMT R240, R20, 0x7610, R240 ;  /* 0x0000761014f07816 */ /* 0x000fe200000000f0 */
[----:B------:R-:W-:Y:S06]  /*3650*/  BRA `(.L_x_10849) ;  /* 0x0000000400b87947 */ /* 0x000fec0003800000 */
.L_x_10847:
[----:B------:R-:W-:Y:S05]  /*3660*/  @!P1 BRA `(.L_x_10850) ;  /* 0x0000000000f49947 */ /* 0x000fea0003800000 */
        /* <DEDUP_REMOVED lines=24> */
[-C--:B------:R-:W-:Y:S01]  /*37f0*/  FFMA.FTZ R28, R197, R21.reuse, R28 ;  /* 0x00000015c51c7223 */ /* 0x080fe2000001001c */
[----:B------:R-:W-:-:S05]  /*3800*/  FMUL.FTZ R21, R156, R21 ;  /* 0x000000159c157220 */ /* 0x000fca0000410000 */
[----:B------:R-:W-:-:S04]  /*3810*/  F2FP.F16.F32.PACK_AB R21, RZ, R21 ;  /* 0x00000015ff15723e */ /* 0x000fc800000000ff */
[----:B------:R-:W-:-:S07]  /*3820*/  PRMT R243, R21, 0x7610, R243 ;  /* 0x0000761015f37816 */ /* 0x000fce00000000f3 */
.L_x_10851:
        /* <DEDUP_REMOVED lines=12> */
.L_x_10852:
        /* <DEDUP_REMOVED lines=12> */
.L_x_10853:
        /* <DEDUP_REMOVED lines=9> */
.L_x_10850:
        /* <DEDUP_REMOVED lines=12> */
.L_x_10854:
        /* <DEDUP_REMOVED lines=12> */
.L_x_10855:
        /* <DEDUP_REMOVED lines=12> */
.L_x_10856:
        /* <DEDUP_REMOVED lines=12> */
.L_x_10849:
        /* <DEDUP_REMOVED lines=14> */
.L_x_10857:
        /* <DEDUP_REMOVED lines=9> */
.L_x_10858:
        /* <DEDUP_REMOVED lines=47> */
.L_x_10860:
        /* <DEDUP_REMOVED lines=45> */
.L_x_10859:
        /* <DEDUP_REMOVED lines=29> */
.L_x_10863:
        /* <DEDUP_REMOVED lines=12> */
.L_x_10864:
        /* <DEDUP_REMOVED lines=12> */
.L_x_10865:
        /* <DEDUP_REMOVED lines=9> */
.L_x_10862:
        /* <DEDUP_REMOVED lines=12> */
.L_x_10866:
        /* <DEDUP_REMOVED lines=12> */
.L_x_10867:
        /* <DEDUP_REMOVED lines=12> */
.L_x_10868:
        /* <DEDUP_REMOVED lines=12> */
.L_x_10861:
        /* <DEDUP_REMOVED lines=14> */
.L_x_10869:
        /* <DEDUP_REMOVED lines=9> */
.L_x_10870:
        /* <DEDUP_REMOVED lines=47> */
.L_x_10872:
        /* <DEDUP_REMOVED lines=45> */
.L_x_10871:
        /* <DEDUP_REMOVED lines=29> */
.L_x_10875:
        /* <DEDUP_REMOVED lines=12> */
.L_x_10876:
        /* <DEDUP_REMOVED lines=12> */
.L_x_10877:
        /* <DEDUP_REMOVED lines=9> */
.L_x_10874:
        /* <DEDUP_REMOVED lines=12> */
.L_x_10878:
        /* <DEDUP_REMOVED lines=12> */
.L_x_10879:
        /* <DEDUP_REMOVED lines=12> */
.L_x_10880:
        /* <DEDUP_REMOVED lines=12> */
.L_x_10873:
        /* <DEDUP_REMOVED lines=14> */
.L_x_10881:
        /* <DEDUP_REMOVED lines=9> */
.L_x_10882:
        /* <DEDUP_REMOVED lines=47> */
.L_x_10884:
        /* <DEDUP_REMOVED lines=45> */
.L_x_10883:
        /* <DEDUP_REMOVED lines=29> */
.L_x_10887:
        /* <DEDUP_REMOVED lines=12> */
.L_x_10888:
        /* <DEDUP_REMOVED lines=12> */
.L_x_10889:
        /* <DEDUP_REMOVED lines=9> */
.L_x_10886:
        /* <DEDUP_REMOVED lines=12> */
.L_x_10890:
        /* <DEDUP_REMOVED lines=12> */
.L_x_10891:
        /* <DEDUP_REMOVED lines=12> */
.L_x_10892:
        /* <DEDUP_REMOVED lines=12> */
.L_x_10885:
        /* <DEDUP_REMOVED lines=14> */
.L_x_10893:
        /* <DEDUP_REMOVED lines=9> */
.L_x_10894:
        /* <DEDUP_REMOVED lines=47> */
.L_x_10896:
        /* <DEDUP_REMOVED lines=45> */
.L_x_10895:
        /* <DEDUP_REMOVED lines=29> */
.L_x_10899:
        /* <DEDUP_REMOVED lines=12> */
.L_x_10900:
        /* <DEDUP_REMOVED lines=12> */
.L_x_10901:
        /* <DEDUP_REMOVED lines=9> */
.L_x_10898:
        /* <DEDUP_REMOVED lines=12> */
.L_x_10902:
        /* <DEDUP_REMOVED lines=12> */
.L_x_10903:
        /* <DEDUP_REMOVED lines=12> */
.L_x_10904:
        /* <DEDUP_REMOVED lines=12> */
.L_x_10897:
        /* <DEDUP_REMOVED lines=14> */
.L_x_10905:
[----:B------:R-:W-:Y:S01]  /*7660*/  IADD3 R247, PT, PT, R247, 0x600, RZ ;  /* 0x00000600f7f77810 */ /* 0x000fe20007ffe0ff */
[----:B------:R-:W-:Y:S06]  /*7670*/  @!P3 BRA `(.L_x_10906) ;  /* 0x00000000001cb947 */ /* 0x000fec0003800000 */
[----:B01----:R-:W0:Y:S02]  /*7680*/  LDC.64 R20, c[0x0][0x390] ;  /* 0x0000e400ff147b82 */ /* 0x003e240000000a00 */
[----:B0-----:R-:W-:-:S06]  /*7690*/  IMAD.WIDE.U32 R20, R247, 0x8, R20 ;  /* 0x00000008f7147825 */ /* 0x001fcc00078e0014 */
[----:B------:R-:W2:Y:S02]  /*76a0*/  LDG.E.64 R20, desc[UR10][R20.64] ;  /* 0x0000000a14147981 */ /* 0x000ea4000c1e1b00 */
[C-C-:B--2---:R-:W-:Y:S02]  /*76b0*/  SHF.R.U64 R252, R20.reuse, 0x10, R21.reuse ;  /* 0x0000001014fc7819 */ /* 0x144fe40000001215 */
[--C-:B------:R-:W-:Y:S02]  /*76c0*/  SHF.R.U32.HI R197, RZ, 0x10, R21.reuse ;  /* 0x00000010ffc57819 */ /* 0x100fe40000011615 */
[----:B------:R-:W-:Y:S02]  /*76d0*/  PRMT R250, R20, 0x5410, R21 ;  /* 0x0000541014fa7816 */ /* 0x000fe40000000015 */
[----:B------:R-:W-:-:S07]  /*76e0*/  PRMT R252, R252, 0x5410, R197 ;  /* 0x00005410fcfc7816 */ /* 0x000fce00000000c5 */
.L_x_10906:
[----:B------:R-:W-:Y:S05]  /*76f0*/  @!P0 BRA `(.L_x_10907) ;  /* 0x00000004006c8947 */ /* 0x000fea0003800000 */
[----:B------:R-:W-:Y:S05]  /*7700*/  @!P1 BRA `(.L_x_10908) ;  /* 0x0000000000b49947 */ /* 0x000fea0003800000 */
[----:B------:R-:W2:Y:S01]  /*7710*/  @P3 LDC R197, c[0x0][0x40c] ;  /* 0x00010300ffc53b82 */ /* 0x000ea20000000800 */
[-CC-:B0-----:R-:W-:Y:S01]  /*7720*/  @P2 FFMA.FTZ R192, R0, R196.reuse, R23.reuse ;  /* 0x000000c400c02223 */ /* 0x181fe20000010017 */
[-CC-:B-1----:R-:W-:Y:S01]  /*7730*/  @P2 FFMA.FTZ R21, R5, R196.reuse, R23.reuse ;  /* 0x000000c405152223 */ /* 0x182fe20000010017 */
[-CC-:B------:R-:W-:Y:S01]  /*7740*/  @P2 FFMA.FTZ R20, R2, R196.reuse, R23.reuse ;  /* 0x000000c402142223 */ /* 0x180fe20000010017 */
[----:B------:R-:W-:Y:S01]  /*7750*/  @P2 FFMA.FTZ R23, R3, R196, R23 ;  /* 0x000000c403172223 */ /* 0x000fe20000010017 */
[----:B------:R-:W-:Y:S01]  /*7760*/  @P2 FADD.FTZ R192, R229, -R192 ;  /* 0x800000c0e5c02221 */ /* 0x000fe20000010000 */
[----:B------:R-:W-:Y:S01]  /*7770*/  @P2 FADD.FTZ R21, R224, -R21 ;  /* 0x80000015e0152221 */ /* 0x000fe20000010000 */
[----:B------:R-:W-:Y:S01]  /*7780*/  MOV R195, R191 ;  /* 0x000000bf00c37202 */ /* 0x000fe20000000f00 */
[----:B------:R-:W0:Y:S01]  /*7790*/  @P3 LDC R196, c[0x0][0x40c] ;  /* 0x00010300ffc43b82 */ /* 0x000e220000000800 */
[----:B------:R-:W-:Y:S01]  /*77a0*/  @P2 FFMA.FTZ R195, R246, R192, R191 ;  /* 0x000000c0f6c32223 */ /* 0x000fe200000100bf */
[----:B------:R-:W-:Y:S01]  /*77b0*/  @P2 FADD.FTZ R23, R226, -R23 ;  /* 0x80000017e2172221 */ /* 0x000fe20000010000 */
[----:B------:R-:W-:Y:S01]  /*77c0*/  MOV R192, R188 ;  /* 0x000000bc00c07202 */ /* 0x000fe20000000f00 */
[----:B------:R-:W-:Y:S01]  /*77d0*/  @P2 FADD.FTZ R20, R227, -R20 ;  /* 0x80000014e3142221 */ /* 0x000fe20000010000 */
[C---:B------:R-:W-:Y:S01]  /*77e0*/  @P2 FFMA.FTZ R192, R246.reuse, R21, R188 ;  /* 0x00000015f6c02223 */ /* 0x040fe200000100bc */
[----:B------:R-:W-:Y:S01]  /*77f0*/  MOV R194, R190 ;  /* 0x000000be00c27202 */ /* 0x000fe20000000f00 */
[C---:B------:R-:W-:Y:S01]  /*7800*/  @P2 FFMA.FTZ R194, R246.reuse, R23, R190 ;  /* 0x00000017f6c22223 */ /* 0x040fe200000100be */
[----:B------:R-:W1:Y:S01]  /*7810*/  @P3 LDC R199, c[0x0][0x40c] ;  /* 0x00010300ffc73b82 */ /* 0x000e620000000800 */
[----:B------:R-:W-:Y:S01]  /*7820*/  MOV R193, R189 ;  /* 0x000000bd00c17202 */ /* 0x000fe20000000f00 */
[----:B------:R-:W-:Y:S01]  /*7830*/  @P2 FFMA.FTZ R193, R246, R20, R189 ;  /* 0x00000014f6c12223 */ /* 0x000fe200000100bd */
[----:B------:R-:W-:-:S02]  /*7840*/  @P3 HADD2.F32 R23, -RZ, R250.H0_H0 ;  /* 0x200000faff173230 */ /* 0x000fc40000004100 */
[----:B--2---:R-:W-:Y:S01]  /*7850*/  @P3 FMUL.FTZ R21, R192, R197 ;  /* 0x000000c5c0153220 */ /* 0x004fe20000410000 */
[----:B------:R-:W-:-:S03]  /*7860*/  @P3 HADD2.F32 R197, -RZ, R250.H1_H1 ;  /* 0x300000faffc53230 */ /* 0x000fc60000004100 */
[-C--:B------:R-:W-:Y:S01]  /*7870*/  @P3 FFMA.FTZ R48, R23, R21.reuse, R48 ;  /* 0x0000001517303223 */ /* 0x080fe20000010030 */
[----:B------:R-:W-:Y:S01]  /*7880*/  @P3 FMUL.FTZ R21, R136, R21 ;  /* 0x0000001588153220 */ /* 0x000fe20000410000 */
[----:B0-----:R-:W-:Y:S01]  /*7890*/  @P3 FMUL.FTZ R20, R193, R196 ;  /* 0x000000c4c1143220 */ /* 0x001fe20000410000 */
[----:B------:R-:W-:-:S03]  /*78a0*/  @P3 HADD2.F32 R196, -RZ, R252.H0_H0 ;  /* 0x200000fcffc43230 */ /* 0x000fc60000004100 */
[----:B------:R-:W-:Y:S02]  /*78b0*/  @P3 F2FP.F16.F32.PACK_AB R21, RZ, R21 ;  /* 0x00000015ff15323e */ /* 0x000fe400000000ff */
[-C--:B------:R-:W-:Y:S01]  /*78c0*/  @P3 FFMA.FTZ R49, R196, R20.reuse, R49 ;  /* 0x00000014c4313223 */ /* 0x080fe20000010031 */
[----:B------:R-:W-:Y:S01]  /*78d0*/  @P3 FMUL.FTZ R20, R137, R20 ;  /* 0x0000001489143220 */ /* 0x000fe20000410000 */
[----:B-1----:R-:W-:Y:S01]  /*78e0*/  @P3 FMUL.FTZ R23, R194, R199 ;  /* 0x000000c7c2173220 */ /* 0x002fe20000410000 */
[----:B------:R-:W-:-:S03]  /*78f0*/  @P3 PRMT R243, R21, 0x7610, R243 ;  /* 0x0000761015f33816 */ /* 0x000fc600000000f3 */
[-C--:B------:R-:W-:Y:S01]  /*7900*/  @P3 FFMA.FTZ R50, R197, R23.reuse, R50 ;  /* 0x00000017c5323223 */ /* 0x080fe20000010032 */
[----:B------:R-:W-:Y:S01]  /*7910*/  @P3 FMUL.FTZ R23, R138, R23 ;  /* 0x000000178a173220 */ /* 0x000fe20000410000 */
[----:B------:R-:W-:-:S04]  /*7920*/  @P3 F2FP.F16.F32.PACK_AB R20, RZ, R20 ;  /* 0x00000014ff14323e */ /* 0x000fc800000000ff */
[----:B------:R-:W-:Y:S02]  /*7930*/  @P3 F2FP.F16.F32.PACK_AB R23, RZ, R23 ;  /* 0x00000017ff17323e */ /* 0x000fe400000000ff */
[----:B------:R-:W-:Y:S02]  /*7940*/  @P3 PRMT R242, R20, 0x7610, R242 ;  /* 0x0000761014f23816 */ /* 0x000fe400000000f2 */
        /* <DEDUP_REMOVED lines=9> */
.L_x_10908:
[-CC-:B01----:R-:W-:Y:S01]  /*79e0*/  @P2 FFMA.FTZ R21, R5, R196.reuse, R23.reuse ;  /* 0x000000c405152223 */ /* 0x183fe20000010017 */
[----:B------:R-:W-:Y:S01]  /*79f0*/  @P2 FFMA.FTZ R20, R2, R196, R23 ;  /* 0x000000c402142223 */ /* 0x000fe20000010017 */
[----:B------:R-:W-:Y:S01]  /*7a00*/  MOV R197, R188 ;  /* 0x000000bc00c57202 */ /* 0x000fe20000000f00 */
[----:B------:R-:W0:Y:S01]  /*7a10*/  @P3 LDC R212, c[0x0][0x40c] ;  /* 0x00010300ffd43b82 */ /* 0x000e220000000800 */
[----:B------:R-:W-:Y:S01]  /*7a20*/  @P2 FADD.FTZ R21, R224, -R21 ;  /* 0x80000015e0152221 */ /* 0x000fe20000010000 */
[----:B------:R-:W-:Y:S01]  /*7a30*/  @P2 FADD.FTZ R199, R227, -R20 ;  /* 0x80000014e3c72221 */ /* 0x000fe20000010000 */
[----:B------:R-:W-:Y:S02]  /*7a40*/  MOV R198, R189 ;  /* 0x000000bd00c67202 */ /* 0x000fe40000000f00 */
[C---:B------:R-:W-:Y:S01]  /*7a50*/  @P2 FFMA.FTZ R197, R246.reuse, R21, R188 ;  /* 0x00000015f6c52223 */ /* 0x040fe200000100bc */
[----:B------:R-:W-:Y:S01]  /*7a60*/  @P2 FFMA.FTZ R198, R246, R199, R189 ;  /* 0x000000c7f6c62223 */ /* 0x000fe200000100bd */
[----:B------:R-:W-:Y:S01]  /*7a70*/  @P2 FFMA.FTZ R199, R3, R196, R23 ;  /* 0x000000c403c72223 */ /* 0x000fe20000010017 */
[----:B------:R-:W1:Y:S03]  /*7a80*/  @P3 LDC R21, c[0x0][0x40c] ;  /* 0x00010300ff153b82 */ /* 0x000e660000000800 */
[----:B------:R-:W-:Y:S01]  /*7a90*/  @P2 FADD.FTZ R213, R226, -R199 ;  /* 0x800000c7e2d52221 */ /* 0x000fe20000010000 */
[----:B------:R-:W-:-:S03]  /*7aa0*/  MOV R199, R190 ;  /* 0x000000be00c77202 */ /* 0x000fc60000000f00 */
[----:B------:R-:W-:Y:S01]  /*7ab0*/  @P2 FFMA.FTZ R199, R246, R213, R190 ;  /* 0x000000d5f6c72223 */ /* 0x000fe200000100be */
[----:B------:R-:W2:Y:S01]  /*7ac0*/  @P3 LDC R20, c[0x0][0x40c] ;  /* 0x00010300ff143b82 */ /* 0x000ea20000000800 */
[----:B------:R-:W-:Y:S02]  /*7ad0*/  @P3 HADD2.F32 R213, -RZ, R250.H0_H0 ;  /* 0x200000faffd53230 */ /* 0x000fe40000004100 */
[----:B0-----:R-:W-:-:S04]  /*7ae0*/  @P3 FMUL.FTZ R197, R197, R212 ;  /* 0x000000d4c5c53220 */ /* 0x001fc80000410000 */
[-C--:B------:R-:W-:Y:S01]  /*7af0*/  @P3 FFMA.FTZ R48, R213, R197.reuse, R48 ;  /* 0x000000c5d5303223 */ /* 0x080fe20000010030 */
[----:B------:R-:W-:Y:S01]  /*7b00*/  @P3 FMUL.FTZ R197, R136, R197 ;  /* 0x000000c588c53220 */ /* 0x000fe20000410000 */
[----:B-1----:R-:W-:-:S04]  /*7b10*/  @P3 FMUL.FTZ R198, R198, R21 ;  /* 0x00000015c6c63220 */ /* 0x002fc80000410000 */
[----:B------:R-:W-:-:S04]  /*7b20*/  @P3 F2FP.F16.F32.PACK_AB R197, RZ, R197 ;  /* 0x000000c5ffc5323e */ /* 0x000fc800000000ff */
[----:B------:R-:W-:Y:S01]  /*7b30*/  @P3 PRMT R243, R197, 0x7610, R243 ;  /* 0x00007610c5f33816 */ /* 0x000fe200000000f3 */
[----:B--2---:R-:W-:Y:S01]  /*7b40*/  @P3 FMUL.FTZ R21, R199, R20 ;  /* 0x00000014c7153220 */ /* 0x004fe20000410000 */
[----:B------:R-:W-:Y:S02]  /*7b50*/  @P3 HADD2.F32 R20, -RZ, R252.H0_H0 ;  /* 0x200000fcff143230 */ /* 0x000fe40000004100 */
[----:B------:R-:W-:-:S03]  /*7b60*/  @P3 HADD2.F32 R199, -RZ, R250.H1_H1 ;  /* 0x300000faffc73230 */ /* 0x000fc60000004100 */
[-C--:B------:R-:W-:Y:S01]  /*7b70*/  @P3 FFMA.FTZ R49, R20, R198.reuse, R49 ;  /* 0x000000c614313223 */ /* 0x080fe20000010031 */
[----:B------:R-:W-:Y:S01]  /*7b80*/  @P3 FMUL.FTZ R198, R137, R198 ;  /* 0x000000c689c63220 */ /* 0x000fe20000410000 */
[-C--:B------:R-:W-:Y:S01]  /*7b90*/  @P3 FFMA.FTZ R50, R199, R21.reuse, R50 ;  /* 0x00000015c7323223 */ /* 0x080fe20000010032 */
[----:B------:R-:W-:-:S03]  /*7ba0*/  @P3 FMUL.FTZ R21, R138, R21 ;  /* 0x000000158a153220 */ /* 0x000fc60000410000 */
[----:B------:R-:W-:Y:S02]  /*7bb0*/  @P3 F2FP.F16.F32.PACK_AB R198, RZ, R198 ;  /* 0x000000c6ffc6323e */ /* 0x000fe400000000ff */
[----:B------:R-:W-:Y:S02]  /*7bc0*/  @P3 F2FP.F16.F32.PACK_AB R21, RZ, R21 ;  /* 0x00000015ff15323e */ /* 0x000fe400000000ff */
[----:B------:R-:W-:Y:S02]  /*7bd0*/  @P3 PRMT R242, R198, 0x7610, R242 ;  /* 0x00007610c6f23816 */ /* 0x000fe400000000f2 */
[----:B------:R-:W-:Y:S01]  /*7be0*/  @P3 PRMT R241, R21, 0x7610, R241 ;  /* 0x0000761015f13816 */ /* 0x000fe200000000f1 */
[----:B------:R-:W-:Y:S06]  /*7bf0*/  @!P3 BRA `(.L_x_10909) ;  /* 0x0000000400e4b947 */ /* 0x000fec0003800000 */
[----:B------:R-:W-:Y:S01]  /*7c00*/  @P2 FFMA.FTZ R196, R0, R196, R23 ;  /* 0x000000c400c42223 */ /* 0x000fe20000010017 */
[----:B------:R-:W-:-:S03]  /*7c10*/  MOV R20, R191 ;  /* 0x000000bf00147202 */ /* 0x000fc60000000f00 */
[----:B------:R-:W-:-:S04]  /*7c20*/  @P2 FADD.FTZ R196, R229, -R196 ;  /* 0x800000c4e5c42221 */ /* 0x000fc80000010000 */
[----:B------:R-:W-:Y:S01]  /*7c30*/  @P2 FFMA.FTZ R20, R246, R196, R191 ;  /* 0x000000c4f6142223 */ /* 0x000fe200000100bf */
[----:B------:R-:W-:-:S03]  /*7c40*/  HADD2.F32 R196, -RZ, R252.H1_H1 ;  /* 0x300000fcffc47230 */ /* 0x000fc60000004100 */
[----:B------:R-:W-:-:S04]  /*7c50*/  FMUL.FTZ R20, R20, UR15 ;  /* 0x0000000f14147c20 */ /* 0x000fc80008410000 */
[-C--:B------:R-:W-:Y:S01]  /*7c60*/  FFMA.FTZ R51, R196, R20.reuse, R51 ;  /* 0x00000014c4337223 */ /* 0x080fe20000010033 */
[----:B------:R-:W-:-:S05]  /*7c70*/  FMUL.FTZ R20, R139, R20 ;  /* 0x000000148b147220 */ /* 0x000fca0000410000 */
[----:B------:R-:W-:-:S04]  /*7c80*/  F2FP.F16.F32.PACK_AB R20, RZ, R20 ;  /* 0x00000014ff14723e */ /* 0x000fc800000000ff */
[----:B------:R-:W-:Y:S01]  /*7c90*/  PRMT R240, R20, 0x7610, R240 ;  /* 0x0000761014f07816 */ /* 0x000fe200000000f0 */
[----:B------:R-:W-:Y:S06]  /*7ca0*/  BRA `(.L_x_10909) ;  /* 0x0000000400b87947 */ /* 0x000fec0003800000 */
.L_x_10907:
[----:B------:R-:W-:Y:S05]  /*7cb0*/  @!P1 BRA `(.L_x_10910) ;  /* 0x0000000000f49947 */ /* 0x000fea0003800000 */
[----:B------:R-:W-:Y:S01]  /*7cc0*/  ISETP.GT.AND P2, PT, R245, RZ, PT ;  /* 0x000000fff500720c */ /* 0x000fe20003f44270 */
[----:B------:R-:W-:-:S12]  /*7cd0*/  @!P3 BRA `(.L_x_10911) ;  /* 0x00000000002cb947 */ /* 0x000fd80003800000 */
        /* <DEDUP_REMOVED lines=11> */
.L_x_10911:
        /* <DEDUP_REMOVED lines=12> */
.L_x_10912:
        /* <DEDUP_REMOVED lines=12> */
.L_x_10913:
[-CC-:B0-----:R-:W-:Y:S01]  /*7f10*/  FFMA.FTZ R192, R0, R196.reuse, R23.reuse ;  /* 0x000000c400c07223 */ /* 0x181fe20000010017 */
[-CC-:B-1----:R-:W-:Y:S01]  /*7f20*/  FFMA.FTZ R21, R3, R196.reuse, R23.reuse ;  /* 0x000000c403157223 */ /* 0x182fe20000010017 */
        /* <DEDUP_REMOVED lines=22> */
.L_x_10910:
[----:B01----:R-:W0:Y:S01]  /*8090*/  @P3 LDC R20, c[0x0][0x40c] ;  /* 0x00010300ff143b82 */ /* 0x003e220000000800 */
        /* <DEDUP_REMOVED lines=12> */
.L_x_10914:
        /* <DEDUP_REMOVED lines=12> */
.L_x_10915:
[----:B------:R-:W-:Y:S01]  /*8220*/  FFMA.FTZ R198, R0, R196, R23 ;  /* 0x000000c400c67223 */ /* 0x000fe20000010017 */
[----:B------:R-:W-:Y:S06]  /*8230*/  @!P3 BRA `(.L_x_10916) ;  /* 0x00000000002cb947 */ /* 0x000fec0003800000 */
        /* <DEDUP_REMOVED lines=11> */
.L_x_10916:
[----:B------:R-:W-:Y:S01]  /*82f0*/  FADD.FTZ R21, R229, -R198 ;  /* 0x800000c6e5157221 */ /* 0x000fe20000010000 */
[----:B------:R-:W-:Y:S01]  /*8300*/  ISETP.GT.AND P0, PT, R245, RZ, PT ;  /* 0x000000fff500720c */ /* 0x000fe20003f04270 */
[----:B------:R-:W-:Y:S02]  /*8310*/  @P3 HADD2.F32 R196, -RZ, R252.H1_H1 ;  /* 0x300000fcffc43230 */ /* 0x000fe40000004100 */
[----:B------:R-:W-:-:S05]  /*8320*/  FMUL.FTZ R21, R246, R21 ;  /* 0x00000015f6157220 */ /* 0x000fca0000410000 */
[----:B------:R-:W-:-:S05]  /*8330*/  FSEL R21, R21, RZ, P0 ;  /* 0x000000ff15157208 */ /* 0x000fca0000000000 */
[----:B0-----:R-:W-:-:S04]  /*8340*/  @P3 FMUL.FTZ R20, R21, R20 ;  /* 0x0000001415143220 */ /* 0x001fc80000410000 */
[-C--:B------:R-:W-:Y:S01]  /*8350*/  @P3 FFMA.FTZ R51, R196, R20.reuse, R51 ;  /* 0x00000014c4333223 */ /* 0x080fe20000010033 */
[----:B------:R-:W-:-:S05]  /*8360*/  @P3 FMUL.FTZ R20, R139, R20 ;  /* 0x000000148b143220 */ /* 0x000fca0000410000 */
[----:B------:R-:W-:-:S04]  /*8370*/  @P3 F2FP.F16.F32.PACK_AB R20, RZ, R20 ;  /* 0x00000014ff14323e */ /* 0x000fc800000000ff */
[----:B------:R-:W-:-:S07]  /*8380*/  @P3 PRMT R240, R20, 0x7610, R240 ;  /* 0x0000761014f03816 */ /* 0x000fce00000000f0 */
.L_x_10909:
        /* <DEDUP_REMOVED lines=13> */
.L_x_10917:
[----:B01----:R-:W0:Y:S01]  /*8460*/  LDC.64 R20, c[0x0][0x380] ;  /* 0x0000e000ff147b82 */ /* 0x003e220000000a00 */
[----:B------:R-:W-:Y:S01]  /*8470*/  UPLOP3.LUT UP1, UPT, UPT, UPT, UP1, 0x40, 0x4 ;  /* 0x000000000004789c */ /* 0x000fe20003f2e810 */
[----:B0-----:R-:W-:-:S04]  /*8480*/  IADD3 R244, PT, PT, R244, R20, RZ ;  /* 0x00000014f4f47210 */ /* 0x001fc80007ffe0ff */
[----:B------:R-:W-:-:S13]  /*8490*/  ISETP.GE.AND P0, PT, R244, R21, PT ;  /* 0x00000015f400720c */ /* 0x000fda0003f06270 */
[----:B------:R-:W-:Y:S05]  /*84a0*/  @!P0 BRA `(.L_x_10918) ;  /* 0xffffff8000048947 */ /* 0x000fea000383ffff */
.L_x_10830:
        /* <DEDUP_REMOVED lines=32> */
.L_x_10919:
        /* <DEDUP_REMOVED lines=13> */
.L_x_14433:


//--------------------- .text._ZN10layer_norm13ln_bwd_kernelINS_13Kernel_traitsIf6__halffS2_fjLj7168ELj1ELj1ELj8ELj8ENS_18Kernel_traits_baseILj7168EfS2_fS2_fjLj256EEEEELb1ELb0ELb0ELb0EEEvNS_9BwdParamsE --------------------------
	.section	.text._ZN10layer_norm13ln_bwd_kernelINS_13Kernel_traitsIf6__halffS2_fjLj7168ELj1ELj1ELj8ELj8ENS_18Kernel_traits_baseILj7168EfS2_fS2_fjLj256EEEEELb1ELb0ELb0ELb0EEEvNS_9BwdParamsE,"ax",@progbits
	.align	128
        .global         _ZN10layer_norm13ln_bwd_kernelINS_13Kernel_traitsIf6__halffS2_fjLj7168ELj1ELj1ELj8ELj8ENS_18Kernel_traits_baseILj7168EfS2_fS2_fjLj256EEEEELb1ELb0ELb0ELb0EEEvNS_9BwdParamsE
        .type           _ZN10layer_norm13ln_bwd_kernelINS_13Kernel_traitsIf6__halffS2_fjLj7168ELj1ELj1ELj8ELj8ENS_18Kernel_traits_baseILj7168EfS2_fS2_fjLj256EEEEELb1ELb0ELb0ELb0EEEvNS_9BwdParamsE,@function
        .size           _ZN10layer_norm13ln_bwd_kernelINS_13Kernel_traitsIf6__halffS2_fjLj7168ELj1ELj1ELj8ELj8ENS_18Kernel_traits_baseILj7168EfS2_fS2_fjLj256EEEEELb1ELb0ELb0ELb0EEEvNS_9BwdParamsE,(.L_x_14434 - _ZN10layer_norm13ln_bwd_kernelINS_13Kernel_traitsIf6__halffS2_fjLj7168ELj1ELj1ELj8ELj8ENS_18Kernel_traits_baseILj7168EfS2_fS2_fjLj256EEEEELb1ELb0ELb0ELb0EEEvNS_9BwdParamsE)
        .other          _ZN10layer_norm13ln_bwd_kernelINS_13Kernel_traitsIf6__halffS2_fjLj7168ELj1ELj1ELj8ELj8ENS_18Kernel_traits_baseILj7168EfS2_fS2_fjLj256EEEEELb1ELb0ELb0ELb0EEEvNS_9BwdParamsE,@"STO_CUDA_ENTRY STV_DEFAULT"
_ZN10layer_norm13ln_bwd_kernelINS_13Kernel_traitsIf6__halffS2_fjLj7168ELj1ELj1ELj8ELj8ENS_18Kernel_traits_baseILj7168EfS2_fS2_fjLj256EEEEELb1ELb0ELb0ELb0EEEvNS_9BwdParamsE:
.text._ZN10layer_norm13ln_bwd_kernelINS_13Kernel_traitsIf6__halffS2_fjLj7168ELj1ELj1ELj8ELj8ENS_18Kernel_traits_baseILj7168EfS2_fS2_fjLj256EEEEELb1ELb0ELb0ELb0EEEvNS_9BwdParamsE:
        /* <DEDUP_REMOVED lines=116> */
.L_x_10990:
        /* <DEDUP_REMOVED lines=49> */
[C---:B------:R-:W-:Y:S01]  /*0a50*/  FADD.FTZ R195, -R148.reuse, R146 ;  /* 0x0000009294c37221 */ /* 0x040fe20000010100 */
[----:B------:R-:W-:Y:S01]  /*0a60*/  FADD.FTZ R147, -R148, R147 ;  /* 0x0000009394937221 */ /* 0x000fe20000010100 */
[C---:B-----5:R-:W-:Y:S01]  /*0a70*/  FMUL.FTZ R196, R198.reuse, R145 ;  /* 0x00000091c6c47220 */ /* 0x060fe20000410000 */
[----:B------:R-:W-:Y:S01]  /*0a80*/  FMUL.FTZ R199, R198, R199 ;  /* 0x000000c7c6c77220 */ /* 0x000fe20000410000 */
[----:B------:R-:W-:Y:S01]  /*0a90*/  FMUL.FTZ R197, R136, R149 ;  /* 0x0000009588c57220 */ /* 0x000fe20000410000 */
[----:B------:R-:W-:Y:S01]  /*0aa0*/  SHF.R.U32.HI R150, RZ, 0x10, R151 ;  /* 0x00000010ff967819 */ /* 0x000fe20000011697 */
[----:B------:R-:W-:-:S02]  /*0ab0*/  HADD2.F32 R193, -RZ, R156.H0_H0 ;  /* 0x2000009cffc17230 */ /* 0x000fc40000004100 */
[C---:B------:R-:W-:Y:S01]  /*0ac0*/  FMUL.FTZ R195, R198.reuse, R195 ;  /* 0x000000c3c6c37220 */ /* 0x040fe20000410000 */
[----:B------:R-:W-:Y:S01]  /*0ad0*/  FMUL.FTZ R192, R198, R147 ;  /* 0x00000093c6c07220 */ /* 0x000fe20000410000 */
[----:B------:R-:W-:Y:S01]  /*0ae0*/  FADD.FTZ R81, R81, R194 ;  /* 0x000000c251517221 */ /* 0x000fe20000010000 */
[-C--:B------:R-:W-:Y:S01]  /*0af0*/  FFMA.FTZ R109, R196, R194.reuse, R109 ;  /* 0x000000c2c46d7223 */ /* 0x080fe2000001006d */
[----:B------:R-:W-:Y:S01]  /*0b00*/  FMUL.FTZ R194, R137, R194 ;  /* 0x000000c289c27220 */ /* 0x000fe20000410000 */
[----:B------:R-:W-:Y:S01]  /*0b10*/  FADD.FTZ R145, RZ, R197 ;  /* 0x000000c5ff917221 */ /* 0x000fe20000010000 */
[----:B------:R-:W-:Y:S01]  /*0b20*/  FFMA.FTZ R147, R199, R197, RZ ;  /* 0x000000c5c7937223 */ /* 0x000fe200000100ff */
[----:B------:R-:W-:Y:S02]  /*0b30*/  HADD2.F32 R150, -RZ, R150.H0_H0 ;  /* 0x20000096ff967230 */ /* 0x000fe40000004100 */
        /* <DEDUP_REMOVED lines=15> */
.L_x_10922:
[----:B----4-:R-:W-:Y:S05]  /*0c30*/  BSYNC.RECONVERGENT B0 ;  /* 0x0000000000007941 */ /* 0x010fea0003800200 */
.L_x_10921:
        /* <DEDUP_REMOVED lines=18> */
[----:B------:R-:W-:-:S03]  /*0d60*/  SHF.R.U64 R186, R150, 0x10, R151 ;  /* 0x0000001096ba7819 */ /* 0x000fc60000001297 */
[----:B------:R-:W-:Y:S02]  /*0d70*/  HADD2.F32 R189, -RZ, R158.H0_H0 ;  /* 0x2000009effbd7230 */ /* 0x000fe40000004100 */
[C---:B----4-:R-:W-:Y:S01]  /*0d80*/  FADD.FTZ R191, -R148.reuse, R144 ;  /* 0x0000009094bf7221 */ /* 0x050fe20000010100 */
[----:B------:R-:W-:-:S03]  /*0d90*/  FADD.FTZ R145, -R148, R145 ;  /* 0x0000009194917221 */ /* 0x000fc60000010100 */
[C---:B-----5:R-:W-:Y:S01]  /*0da0*/  FMUL.FTZ R191, R198.reuse, R191 ;  /* 0x000000bfc6bf7220 */ /* 0x060fe20000410000 */
[----:B------:R-:W-:Y:S01]  /*0db0*/  MOV R159, R151 ;  /* 0x00000097009f7202 */ /* 0x000fe20000000f00 */
[----:B------:R-:W-:Y:S02]  /*0dc0*/  HADD2.F32 R186, -RZ, R186.H0_H0 ;  /* 0x200000baffba7230 */ /* 0x000fe40000004100 */
[----:B------:R-:W-:Y:S01]  /*0dd0*/  FMUL.FTZ R188, R198, R145 ;  /* 0x00000091c6bc7220 */ /* 0x000fe20000410000 */
[----:B------:R-:W-:Y:S01]  /*0de0*/  FADD.FTZ R76, R76, R189 ;  /* 0x000000bd4c4c7221 */ /* 0x000fe20000010000 */
[-C--:B------:R-:W-:Y:S01]  /*0df0*/  FFMA.FTZ R104, R191, R189.reuse, R104 ;  /* 0x000000bdbf687223 */ /* 0x080fe20000010068 */
[----:B------:R-:W-:Y:S01]  /*0e00*/  FMUL.FTZ R189, R132, R189 ;  /* 0x000000bd84bd7220 */ /* 0x000fe20000410000 */
[----:B------:R-:W-:Y:S01]  /*0e10*/  SHF.R.U32.HI R150, RZ, 0x10, R151 ;  /* 0x00000010ff967819 */ /* 0x000fe20000011697 */
        /* <DEDUP_REMOVED lines=23> */
.L_x_10924:
[----:B------:R-:W-:Y:S05]  /*0f90*/  BSYNC.RECONVERGENT B0 ;  /* 0x0000000000007941 */ /* 0x000fea0003800200 */
.L_x_10923:
        /* <DEDUP_REMOVED lines=42> */
[----:B0-----:R-:W-:-:S02]  /*1240*/  HADD2.F32 R150, -RZ, R24.H0_H0 ;  /* 0x20000018ff967230 */ /* 0x001fc40000004100 */
        /* <DEDUP_REMOVED lines=10> */
.L_x_10926:
[----:B------:R-:W-:Y:S05]  /*12f0*/  BSYNC.RECONVERGENT B0 ;  /* 0x0000000000007941 */ /* 0x000fea0003800200 */
.L_x_10925:
        /* <DEDUP_REMOVED lines=53> */
.L_x_10928:
[----:B------:R-:W-:Y:S05]  /*1650*/  BSYNC.RECONVERGENT B0 ;  /* 0x0000000000007941 */ /* 0x000fea0003800200 */
.L_x_10927:
        /* <DEDUP_REMOVED lines=23> */
[--C-:B------:R-:W-:Y:S02]  /*17d0*/  SHF.R.U64 R28, R16, 0x10, R17.reuse ;  /* 0x00000010101c7819 */ /* 0x100fe40000001211 */
[----:B------:R-:W-:Y:S01]  /*17e0*/  MOV R18, R17 ;  /* 0x0000001100127202 */ /* 0x000fe20000000f00 */
[----:B------:R-:W-:Y:S01]  /*17f0*/  HADD2.F32 R27, -RZ, R15.H0_H0 ;  /* 0x2000000fff1b7230 */ /* 0x000fe20000004100 */
[----:B------:R-:W-:Y:S01]  /*1800*/  SHF.R.U32.HI R152, RZ, 0x10, R17 ;  /* 0x00000010ff987819 */ /* 0x000fe20000011611 */
[----:B------:R-:W-:-:S02]  /*1810*/  HADD2.F32 R28, -RZ, R28.H0_H0 ;  /* 0x2000001cff1c7230 */ /* 0x000fc40000004100 */
[----:B-----5:R-:W-:Y:S01]  /*1820*/  FMUL.FTZ R17, R198, R153 ;  /* 0x00000099c6117220 */ /* 0x020fe20000410000 */
[----:B------:R-:W-:Y:S02]  /*1830*/  HADD2.F32 R145, -RZ, R18.H0_H0 ;  /* 0x20000012ff917230 */ /* 0x000fe40000004100 */
[----:B------:R-:W-:Y:S01]  /*1840*/  FMUL.FTZ R174, R120, R27 ;  /* 0x0000001b78ae7220 */ /* 0x000fe20000410000 */
        /* <DEDUP_REMOVED lines=23> */
.L_x_10930:
[----:B------:R-:W-:Y:S05]  /*19c0*/  BSYNC.RECONVERGENT B0 ;  /* 0x0000000000007941 */ /* 0x000fea0003800200 */
.L_x_10929:
        /* <DEDUP_REMOVED lines=23> */
[----:B------:R-:W-:-:S03]  /*1b40*/  SHF.R.U64 R154, R30, 0x10, R31 ;  /* 0x000000101e9a7819 */ /* 0x000fc6000000121f */
[----:B------:R-:W-:Y:S01]  /*1b50*/  HADD2.F32 R145, -RZ, R29.H0_H0 ;  /* 0x2000001dff917230 */ /* 0x000fe20000004100 */
[----:B0-----:R-:W-:Y:S01]  /*1b60*/  MOV R152, R31 ;  /* 0x0000001f00987202 */ /* 0x001fe20000000f00 */
[----:B------:R-:W-:Y:S01]  /*1b70*/  HADD2.F32 R144, -RZ, R154.H0_H0 ;  /* 0x2000009aff907230 */ /* 0x000fe20000004100 */
[----:B------:R-:W-:Y:S01]  /*1b80*/  SHF.R.U32.HI R153, RZ, 0x10, R31 ;  /* 0x00000010ff997819 */ /* 0x000fe2000001161f */
[----:B------:R-:W-:Y:S01]  /*1b90*/  FADD.FTZ R31, -R148, R146 ;  /* 0x00000092941f7221 */ /* 0x000fe20000010100 */
[C---:B------:R-:W-:Y:S01]  /*1ba0*/  FMUL.FTZ R30, R198.reuse, R159 ;  /* 0x0000009fc61e7220 */ /* 0x040fe20000410000 */
[----:B------:R-:W-:Y:S01]  /*1bb0*/  FMUL.FTZ R29, R198, R155 ;  /* 0x0000009bc61d7220 */ /* 0x000fe20000410000 */
[----:B------:R-:W-:Y:S01]  /*1bc0*/  FMUL.FTZ R162, R116, R145 ;  /* 0x0000009174a27220 */ /* 0x000fe20000410000 */
[----:B------:R-:W-:Y:S02]  /*1bd0*/  HADD2.F32 R147, -RZ, R152.H0_H0 ;  /* 0x20000098ff937230 */ /* 0x000fe40000004100 */
        /* <DEDUP_REMOVED lines=20> */
[----:B------:R-:W-:-:S07]  /*1d20*/  FFMA.FTZ R156, R160, R163, R144 ;  /* 0x000000a3a09c7223 */ /* 0x000fce0000010090 */
.L_x_10932:
[----:B------:R-:W-:Y:S05]  /*1d30*/  BSYNC.RECONVERGENT B0 ;  /* 0x0000000000007941 */ /* 0x000fea0003800200 */
.L_x_10931:
        /* <DEDUP_REMOVED lines=18> */
[----:B------:R-:W-:-:S03]  /*1e60*/  SHF.R.U64 R159, R150, 0x10, R151 ;  /* 0x00000010969f7819 */ /* 0x000fc60000001297 */
[----:B------:R-:W-:Y:S01]  /*1e70*/  HADD2.F32 R149, -RZ, R149.H0_H0 ;  /* 0x20000095ff957230 */ /* 0x000fe20000004100 */
[----:B0-----:R-:W-:Y:S01]  /*1e80*/  MOV R154, R151 ;  /* 0x00000097009a7202 */ /* 0x001fe20000000f00 */
        /* <DEDUP_REMOVED lines=32> */
.L_x_10934:
[----:B------:R-:W-:Y:S05]  /*2090*/  BSYNC.RECONVERGENT B0 ;  /* 0x0000000000007941 */ /* 0x000fea0003800200 */
.L_x_10933:
        /* <DEDUP_REMOVED lines=31> */
.L_x_10936:
[----:B------:R-:W-:Y:S05]  /*2290*/  BSYNC.RECONVERGENT B0 ;  /* 0x0000000000007941 */ /* 0x000fea0003800200 */
.L_x_10935:
        /* <DEDUP_REMOVED lines=63> */
[----:B------:R-:W-:Y:S03]  /*2690*/  F2F.F16.F32 R151, R151 ;  /* 0x0000009700977304 */ /* 0x000fe60000200800 */
[----:B------:R-:W-:-:S05]  /*26a0*/  FMUL.FTZ R144, R144, UR13 ;  /* 0x0000000d90907c20 */ /* 0x000fca0008410000 */
[----:B------:R-:W-:Y:S01]  /*26b0*/  FSEL R152, R144, RZ, P6 ;  /* 0x000000ff90987208 */ /* 0x000fe20003000000 */
[----:B------:R-:W-:Y:S01]  /*26c0*/  FFMA.FTZ R144, R199, R157, R154 ;  /* 0x0000009dc7907223 */ /* 0x000fe2000001009a */
[----:B------:R-:W-:-:S03]  /*26d0*/  LOP3.LUT P6, RZ, R9, 0xff, RZ, 0xc0, !PT ;  /* 0x000000ff09ff7812 */ /* 0x000fc600078cc0ff */
[----:B------:R-:W-:Y:S01]  /*26e0*/  FADD.FTZ R145, R197, -R144 ;  /* 0x80000090c5917221 */ /* 0x000fe20000010000 */
[----:B------:R-:W0:Y:S03]  /*26f0*/  F2F.F16.F32 R152, R152 ;  /* 0x0000009800987304 */ /* 0x000e260000200800 */
        /* <DEDUP_REMOVED lines=9> */
[----:B------:R-:W-:Y:S01]  /*2790*/  F2F.F16.F32 R149, R148 ;  /* 0x0000009400957304 */ /* 0x000fe20000200800 */
        /* <DEDUP_REMOVED lines=11> */
.L_x_10941:
[----:B------:R-:W-:Y:S05]  /*2850*/  BSYNC.RECONVERGENT B1 ;  /* 0x0000000000017941 */ /* 0x000fea0003800200 */
.L_x_10940:
        /* <DEDUP_REMOVED lines=42> */
.L_x_10943:
[----:B------:R-:W-:Y:S05]  /*2b00*/  BSYNC.RECONVERGENT B1 ;  /* 0x0000000000017941 */ /* 0x000fea0003800200 */
.L_x_10942:
        /* <DEDUP_REMOVED lines=22> */
[----:B------:R-:W0:Y:S03]  /*2c70*/  F2F.F16.F32 R152, R152 ;  /* 0x0000009800987304 */ /* 0x000e260000200800 */
        /* <DEDUP_REMOVED lines=19> */
.L_x_10945:
[----:B------:R-:W-:Y:S05]  /*2db0*/  BSYNC.RECONVERGENT B1 ;  /* 0x0000000000017941 */ /* 0x000fea0003800200 */
.L_x_10944:
        /* <DEDUP_REMOVED lines=42> */
.L_x_10947:
[----:B------:R-:W-:Y:S05]  /*3060*/  BSYNC.RECONVERGENT B1 ;  /* 0x0000000000017941 */ /* 0x000fea0003800200 */
.L_x_10946:
        /* <DEDUP_REMOVED lines=42> */
.L_x_10949:
[----:B------:R-:W-:Y:S05]  /*3310*/  BSYNC.RECONVERGENT B1 ;  /* 0x0000000000017941 */ /* 0x000fea0003800200 */
.L_x_10948:
        /* <DEDUP_REMOVED lines=42> */
.L_x_10951:
[----:B------:R-:W-:Y:S05]  /*35c0*/  BSYNC.RECONVERGENT B1 ;  /* 0x0000000000017941 */ /* 0x000fea0003800200 */
.L_x_10950:
        /* <DEDUP_REMOVED lines=16> */
[----:B------:R-:W-:Y:S02]  /*36d0*/  F2F.F16.F32 R151, R151 ;  /* 0x0000009700977304 */ /* 0x000fe40000200800 */
[----:B------:R-:W-:-:S05]  /*36e0*/  FMUL.FTZ R144, R144, UR13 ;  /* 0x0000000d90907c20 */ /* 0x000fca0008410000 */
[----:B------:R-:W-:Y:S01]  /*36f0*/  FSEL R150, R144, RZ, P6 ;  /* 0x000000ff90967208 */ /* 0x000fe20003000000 */
[----:B------:R-:W-:Y:S01]  /*3700*/  FMUL.FTZ R144, R198, R145 ;  /* 0x00000091c6907220 */ /* 0x000fe20000410000 */
[----:B------:R-:W-:Y:S01]  /*3710*/  FADD.FTZ R145, R169, -R154 ;  /* 0x8000009aa9917221 */ /* 0x000fe20000010000 */
[----:B------:R-:W-:Y:S02]  /*3720*/  LOP3.LUT P6, RZ, R14, 0xff, RZ, 0xc0, !PT ;  /* 0x000000ff0eff7812 */ /* 0x000fe400078cc0ff */
[----:B------:R-:W-:Y:S01]  /*3730*/  FMUL.FTZ R144, R144, R155 ;  /* 0x0000009b90907220 */ /* 0x000fe20000410000 */
[----:B------:R-:W-:Y:S01]  /*3740*/  FMUL.FTZ R198, R198, R145 ;  /* 0x00000091c6c67220 */ /* 0x000fe20000410000 */
[----:B------:R-:W0:Y:S02]  /*3750*/  F2F.F16.F32 R150, R150 ;  /* 0x0000009600967304 */ /* 0x000e240000200800 */
[----:B------:R-:W-:Y:S01]  /*3760*/  FMUL.FTZ R144, R144, UR13 ;  /* 0x0000000d90907c20 */ /* 0x000fe20008410000 */
[----:B------:R-:W-:-:S04]  /*3770*/  FMUL.FTZ R198, R198, R155 ;  /* 0x0000009bc6c67220 */ /* 0x000fc80000410000 */
[----:B------:R-:W-:Y:S01]  /*3780*/  FSEL R148, R144, RZ, P6 ;  /* 0x000000ff90947208 */ /* 0x000fe20003000000 */
[----:B------:R-:W-:Y:S01]  /*3790*/  FMUL.FTZ R198, R198, UR13 ;  /* 0x0000000dc6c67c20 */ /* 0x000fe20008410000 */
[----:B------:R-:W-:Y:S01]  /*37a0*/  LOP3.LUT P6, RZ, R14, 0xff00, RZ, 0xc0, !PT ;  /* 0x0000ff000eff7812 */ /* 0x000fe200078cc0ff */
[----:B------:R-:W1:Y:S01]  /*37b0*/  LDC.64 R144, c[0x0][0x468] ;  /* 0x00011a00ff907b82 */ /* 0x000e620000000a00 */
[----:B------:R-:W-:Y:S02]  /*37c0*/  F2F.F16.F32 R149, R148 ;  /* 0x0000009400957304 */ /* 0x000fe40000200800 */
[----:B------:R-:W-:Y:S02]  /*37d0*/  FSEL R198, R198, RZ, P6 ;  /* 0x000000ffc6c67208 */ /* 0x000fe40003000000 */
[----:B0-----:R-:W-:-:S04]  /*37e0*/  PRMT R153, R150, 0x5410, R151 ;  /* 0x0000541096997816 */ /* 0x001fc80000000097 */
[----:B------:R-:W0:Y:S02]  /*37f0*/  F2F.F16.F32 R146, R198 ;  /* 0x000000c600927304 */ /* 0x000e240000200800 */
[----:B0-----:R-:W-:-:S04]  /*3800*/  IMAD.WIDE.U32 R146, R146, 0x10000, RZ ;  /* 0x0001000092927825 */ /* 0x001fc800078e00ff */
[----:B-1----:R-:W-:Y:S01]  /*3810*/  IMAD.WIDE.U32 R144, R7, 0x8, R144 ;  /* 0x0000000807907825 */ /* 0x002fe200078e0090 */
[----:B------:R-:W-:Y:S02]  /*3820*/  LOP3.LUT R147, R153, R147, RZ, 0xfc, !PT ;  /* 0x0000009399937212 */ /* 0x000fe400078efcff */
[----:B------:R-:W-:-:S05]  /*3830*/  LOP3.LUT R146, R146, R149, RZ, 0xfc, !PT ;  /* 0x0000009592927212 */ /* 0x000fca00078efcff */
[----:B------:R0:W-:Y:S01]  /*3840*/  STG.E.64 desc[UR8][R144.64], R146 ;  /* 0x0000009290007986 */ /* 0x0001e2000c101b08 */
[----:B------:R-:W-:Y:S05]  /*3850*/  BRA `(.L_x_10952) ;  /* 0x0000003800c07947 */ /* 0x000fea0003800000 */
.L_x_10939:
        /* <DEDUP_REMOVED lines=14> */
[----:B------:R-:W-:Y:S01]  /*3940*/  F2F.F16.F32 R159, R156 ;  /* 0x0000009c009f7304 */ /* 0x000fe20000200800 */
        /* <DEDUP_REMOVED lines=21> */
[----:B------:R0:W-:Y:S03]  /*3aa0*/  STG.E.128 desc[UR8][R152.64], R144 ;  /* 0x0000009098007986 */ /* 0x0001e6000c101d08 */
[----:B------:R-:W-:-:S05]  /*3ab0*/  FMUL.FTZ R148, R148, UR13 ;  /* 0x0000000d94947c20 */ /* 0x000fca0008410000 */
[----:B------:R-:W-:Y:S02]  /*3ac0*/  FSEL R201, R148, RZ, P6 ;  /* 0x000000ff94c97208 */ /* 0x000fe40003000000 */
[----:B------:R-:W1:Y:S08]  /*3ad0*/  F2F.F16.F32 R148, R158 ;  /* 0x0000009e00947304 */ /* 0x000e700000200800 */
[----:B------:R-:W2:Y:S01]  /*3ae0*/  F2F.F16.F32 R201, R201 ;  /* 0x000000c900c97304 */ /* 0x000ea20000200800 */
[----:B-1----:R-:W-:-:S03]  /*3af0*/  IMAD.WIDE.U32 R148, R148, 0x10000, RZ ;  /* 0x0001000094947825 */ /* 0x002fc600078e00ff */
[----:B------:R-:W-:Y:S02]  /*3b00*/  LOP3.LUT R148, R148, R159, RZ, 0xfc, !PT ;  /* 0x0000009f94947212 */ /* 0x000fe400078efcff */
[----:B--2---:R-:W-:-:S04]  /*3b10*/  PRMT R203, R200, 0x5410, R201 ;  /* 0x00005410c8cb7816 */ /* 0x004fc800000000c9 */
[----:B------:R-:W-:-:S05]  /*3b20*/  LOP3.LUT R149, R203, R149, RZ, 0xfc, !PT ;  /* 0x00000095cb957212 */ /* 0x000fca00078efcff */
[----:B------:R0:W-:Y:S02]  /*3b30*/  STG.E.64 desc[UR8][R150.64], R148 ;  /* 0x0000009496007986 */ /* 0x0001e4000c101b08 */
.L_x_10954:
[----:B------:R-:W-:Y:S05]  /*3b40*/  BSYNC.RECONVERGENT B1 ;  /* 0x0000000000017941 */ /* 0x000fea0003800200 */
.L_x_10953:
        /* <DEDUP_REMOVED lines=33> */
[----:B------:R-:W-:Y:S03]  /*3d60*/  F2F.F16.F32 R200, R200 ;  /* 0x000000c800c87304 */ /* 0x000fe60000200800 */
[----:B------:R-:W-:Y:S01]  /*3d70*/  FMUL.FTZ R148, R147, R155 ;  /* 0x0000009b93947220 */ /* 0x000fe20000410000 */
[----:B------:R1:W-:Y:S03]  /*3d80*/  STG.E.128 desc[UR8][R152.64], R144 ;  /* 0x0000009098007986 */ /* 0x0003e6000c101d08 */
[----:B------:R-:W-:-:S05]  /*3d90*/  FMUL.FTZ R148, R148, UR13 ;  /* 0x0000000d94947c20 */ /* 0x000fca0008410000 */
[----:B------:R-:W-:Y:S02]  /*3da0*/  FSEL R201, R148, RZ, P6 ;  /* 0x000000ff94c97208 */ /* 0x000fe40003000000 */
[----:B------:R-:W0:Y:S08]  /*3db0*/  F2F.F16.F32 R148, R158 ;  /* 0x0000009e00947304 */ /* 0x000e300000200800 */
[----:B------:R-:W2:Y:S01]  /*3dc0*/  F2F.F16.F32 R201, R201 ;  /* 0x000000c900c97304 */ /* 0x000ea20000200800 */
[----:B0-----:R-:W-:-:S03]  /*3dd0*/  IMAD.WIDE.U32 R148, R148, 0x10000, RZ ;  /* 0x0001000094947825 */ /* 0x001fc600078e00ff */
[----:B------:R-:W-:Y:S02]  /*3de0*/  LOP3.LUT R148, R148, R159, RZ, 0xfc, !PT ;  /* 0x0000009f94947212 */ /* 0x000fe400078efcff */
[----:B--2---:R-:W-:-:S04]  /*3df0*/  PRMT R203, R200, 0x5410, R201 ;  /* 0x00005410c8cb7816 */ /* 0x004fc800000000c9 */
[----:B------:R-:W-:-:S05]  /*3e00*/  LOP3.LUT R149, R203, R149, RZ, 0xfc, !PT ;  /* 0x00000095cb957212 */ /* 0x000fca00078efcff */
[----:B------:R1:W-:Y:S02]  /*3e10*/  STG.E.64 desc[UR8][R150.64], R148 ;  /* 0x0000009496007986 */ /* 0x0003e4000c101b08 */
.L_x_10956:
[----:B------:R-:W-:Y:S05]  /*3e20*/  BSYNC.RECONVERGENT B1 ;  /* 0x0000000000017941 */ /* 0x000fea0003800200 */
.L_x_10955:
        /* <DEDUP_REMOVED lines=17> */
[----:B------:R-:W-:Y:S01]  /*3f40*/  F2F.F16.F32 R159, R156 ;  /* 0x0000009c009f7304 */ /* 0x000fe20000200800 */
        /* <DEDUP_REMOVED lines=21> */
[----:B------:R-:W1:Y:S01]  /*40a0*/  F2F.F16.F32 R201, R201 ;  /* 0x000000c900c97304 */ /* 0x000e620000200800 */
[----:B0-----:R-:W-:-:S03]  /*40b0*/  IMAD.WIDE.U32 R148, R148, 0x10000, RZ ;  /* 0x0001000094947825 */ /* 0x001fc600078e00ff */
[----:B------:R-:W-:Y:S02]  /*40c0*/  LOP3.LUT R148, R148, R159, RZ, 0xfc, !PT ;  /* 0x0000009f94947212 */ /* 0x000fe400078efcff */
[----:B-1----:R-:W-:-:S04]  /*40d0*/  PRMT R203, R200, 0x5410, R201 ;  /* 0x00005410c8cb7816 */ /* 0x002fc800000000c9 */
[----:B------:R-:W-:-:S05]  /*40e0*/  LOP3.LUT R149, R203, R149, RZ, 0xfc, !PT ;  /* 0x00000095cb957212 */ /* 0x000fca00078efcff */
[----:B------:R2:W-:Y:S02]  /*40f0*/  STG.E.64 desc[UR8][R150.64], R148 ;  /* 0x0000009496007986 */ /* 0x0005e4000c101b08 */
.L_x_10958:
[----:B------:R-:W-:Y:S05]  /*4100*/  BSYNC.RECONVERGENT B1 ;  /* 0x0000000000017941 */ /* 0x000fea0003800200 */
.L_x_10957:
        /* <DEDUP_REMOVED lines=45> */
.L_x_10960:
[----:B------:R-:W-:Y:S05]  /*43e0*/  BSYNC.RECONVERGENT B1 ;  /* 0x0000000000017941 */ /* 0x000fea0003800200 */
.L_x_10959:
        /* <DEDUP_REMOVED lines=45> */
.L_x_10962:
[----:B------:R-:W-:Y:S05]  /*46c0*/  BSYNC.RECONVERGENT B1 ;  /* 0x0000000000017941 */ /* 0x000fea0003800200 */
.L_x_10961:
        /* <DEDUP_REMOVED lines=45> */
.L_x_10964:
[----:B------:R-:W-:Y:S05]  /*49a0*/  BSYNC.RECONVERGENT B1 ;  /* 0x0000000000017941 */ /* 0x000fea0003800200 */
.L_x_10963:
        /* <DEDUP_REMOVED lines=18> */
[----:B------:R-:W-:Y:S03]  /*4ad0*/  F2F.F16.F32 R159, R159 ;  /* 0x0000009f009f7304 */ /* 0x000fe60000200800 */
        /* <DEDUP_REMOVED lines=12> */
[----:B------:R-:W0:Y:S01]  /*4ba0*/  F2F.F16.F32 R148, R158 ;  /* 0x0000009e00947304 */ /* 0x000e220000200800 */
[----:B------:R-:W-:Y:S01]  /*4bb0*/  FMUL.FTZ R155, R146, R155 ;  /* 0x0000009b929b7220 */ /* 0x000fe20000410000 */
[----:B------:R1:W-:Y:S03]  /*4bc0*/  STG.E.128 desc[UR8][R152.64], R144 ;  /* 0x0000009098007986 */ /* 0x0003e6000c101d08 */
[----:B------:R-:W-:-:S05]  /*4bd0*/  FMUL.FTZ R155, R155, UR13 ;  /* 0x0000000d9b9b7c20 */ /* 0x000fca0008410000 */
[----:B------:R-:W-:Y:S02]  /*4be0*/  FSEL R154, R155, RZ, P6 ;  /* 0x000000ff9b9a7208 */ /* 0x000fe40003000000 */
[----:B------:R-:W2:Y:S01]  /*4bf0*/  F2F.F16.F32 R155, R156 ;  /* 0x0000009c009b7304 */ /* 0x000ea20000200800 */
[----:B0-----:R-:W-:-:S07]  /*4c00*/  IMAD.WIDE.U32 R148, R148, 0x10000, RZ ;  /* 0x0001000094947825 */ /* 0x001fce00078e00ff */
[----:B------:R-:W0:Y:S01]  /*4c10*/  F2F.F16.F32 R154, R154 ;  /* 0x0000009a009a7304 */ /* 0x000e220000200800 */
[----:B--2---:R-:W-:Y:S02]  /*4c20*/  LOP3.LUT R148, R148, R155, RZ, 0xfc, !PT ;  /* 0x0000009b94947212 */ /* 0x004fe400078efcff */
[----:B0-----:R-:W-:-:S04]  /*4c30*/  PRMT R157, R154, 0x5410, R159 ;  /* 0x000054109a9d7816 */ /* 0x001fc8000000009f */
[----:B------:R-:W-:-:S05]  /*4c40*/  LOP3.LUT R149, R157, R149, RZ, 0xfc, !PT ;  /* 0x000000959d957212 */ /* 0x000fca00078efcff */
[----:B------:R1:W-:Y:S01]  /*4c50*/  STG.E.64 desc[UR8][R150.64], R148 ;  /* 0x0000009496007986 */ /* 0x0003e2000c101b08 */
[----:B------:R-:W-:Y:S05]  /*4c60*/  BRA `(.L_x_10952) ;  /* 0x0000002400bc7947 */ /* 0x000fea0003800000 */
.L_x_10938:
        /* <DEDUP_REMOVED lines=17> */
[----:B------:R-:W-:Y:S03]  /*4d80*/  F2F.F16.F32 R151, R151 ;  /* 0x0000009700977304 */ /* 0x000fe60000200800 */
[----:B------:R-:W-:-:S04]  /*4d90*/  FMUL.FTZ R144, R144, R155 ;  /* 0x0000009b90907220 */ /* 0x000fc80000410000 */
[----:B------:R-:W-:-:S05]  /*4da0*/  FMUL.FTZ R144, R144, UR13 ;  /* 0x0000000d90907c20 */ /* 0x000fca0008410000 */
[----:B------:R-:W-:Y:S01]  /*4db0*/  FSEL R152, R144, RZ, P6 ;  /* 0x000000ff90987208 */ /* 0x000fe20003000000 */
[----:B------:R-:W-:Y:S01]  /*4dc0*/  FFMA.FTZ R144, R199, R157, R154 ;  /* 0x0000009dc7907223 */ /* 0x000fe2000001009a */
[----:B------:R-:W-:-:S03]  /*4dd0*/  LOP3.LUT P6, RZ, R9, 0xff, RZ, 0xc0, !PT ;  /* 0x000000ff09ff7812 */ /* 0x000fc600078cc0ff */
[----:B------:R-:W-:Y:S01]  /*4de0*/  FADD.FTZ R145, R197, -R144 ;  /* 0x80000090c5917221 */ /* 0x000fe20000010000 */
[----:B------:R-:W0:Y:S03]  /*4df0*/  F2F.F16.F32 R152, R152 ;  /* 0x0000009800987304 */ /* 0x000e260000200800 */
        /* <DEDUP_REMOVED lines=8> */
[----:B------:R-:W-:Y:S01]  /*4e80*/  F2F.F16.F32 R149, R148 ;  /* 0x0000009400957304 */ /* 0x000fe20000200800 */
        /* <DEDUP_REMOVED lines=12> */
.L_x_10967:
[----:B------:R-:W-:Y:S05]  /*4f50*/  BSYNC.RECONVERGENT B1 ;  /* 0x0000000000017941 */ /* 0x000fea0003800200 */
.L_x_10966:
        /* <DEDUP_REMOVED lines=12> */
[----:B------:R-:W-:Y:S03]  /*5020*/  F2F.F16.F32 R151, R151 ;  /* 0x0000009700977304 */ /* 0x000fe60000200800 */
[----:B------:R-:W-:-:S04]  /*5030*/  FFMA.FTZ R144, R198, R144, R51 ;  /* 0x00000090c6907223 */ /* 0x000fc80000010033 */
        /* <DEDUP_REMOVED lines=28> */
.L_x_10969:
[----:B------:R-:W-:Y:S05]  /*5200*/  BSYNC.RECONVERGENT B1 ;  /* 0x0000000000017941 */ /* 0x000fea0003800200 */
.L_x_10968:
        /* <DEDUP_REMOVED lines=42> */
.L_x_10971:
[----:B------:R-:W-:Y:S05]  /*54b0*/  BSYNC.RECONVERGENT B1 ;  /* 0x0000000000017941 */ /* 0x000fea0003800200 */
.L_x_10970:
        /* <DEDUP_REMOVED lines=42> */
.L_x_10973:
[----:B------:R-:W-:Y:S05]  /*5760*/  BSYNC.RECONVERGENT B1 ;  /* 0x0000000000017941 */ /* 0x000fea0003800200 */
.L_x_10972:
        /* <DEDUP_REMOVED lines=42> */
.L_x_10975:
[----:B------:R-:W-:Y:S05]  /*5a10*/  BSYNC.RECONVERGENT B1 ;  /* 0x0000000000017941 */ /* 0x000fea0003800200 */
.L_x_10974:
        /* <DEDUP_REMOVED lines=42> */
.L_x_10977:
[----:B------:R-:W-:Y:S05]  /*5cc0*/  BSYNC.RECONVERGENT B1 ;  /* 0x0000000000017941 */ /* 0x000fea0003800200 */
.L_x_10976:
        /* <DEDUP_REMOVED lines=16> */
[----:B------:R-:W-:Y:S01]  /*5dd0*/  F2F.F16.F32 R151, R151 ;  /* 0x0000009700977304 */ /* 0x000fe20000200800 */
        /* <DEDUP_REMOVED lines=8> */
[----:B------:R-:W0:Y:S02]  /*5e60*/  F2F.F16.F32 R150, R150 ;  /* 0x0000009600967304 */ /* 0x000e240000200800 */
[----:B------:R-:W-:Y:S01]  /*5e70*/  FMUL.FTZ R144, R144, UR13 ;  /* 0x0000000d90907c20 */ /* 0x000fe20008410000 */
[----:B------:R-:W-:-:S04]  /*5e80*/  FMUL.FTZ R198, R198, UR13 ;  /* 0x0000000dc6c67c20 */ /* 0x000fc80008410000 */
[----:B------:R-:W-:Y:S02]  /*5e90*/  FSEL R148, R144, RZ, P6 ;  /* 0x000000ff90947208 */ /* 0x000fe40003000000 */
        /* <DEDUP_REMOVED lines=12> */
.L_x_10965:
        /* <DEDUP_REMOVED lines=46> */
.L_x_10979:
[----:B------:R-:W-:Y:S05]  /*6240*/  BSYNC.RECONVERGENT B1 ;  /* 0x0000000000017941 */ /* 0x000fea0003800200 */
.L_x_10978:
        /* <DEDUP_REMOVED lines=45> */
.L_x_10981:
[----:B------:R-:W-:Y:S05]  /*6520*/  BSYNC.RECONVERGENT B1 ;  /* 0x0000000000017941 */ /* 0x000fea0003800200 */
.L_x_10980:
        /* <DEDUP_REMOVED lines=17> */
[----:B------:R-:W-:Y:S01]  /*6640*/  F2F.F16.F32 R159, R156 ;  /* 0x0000009c009f7304 */ /* 0x000fe20000200800 */
        /* <DEDUP_REMOVED lines=27> */
.L_x_10983:
[----:B------:R-:W-:Y:S05]  /*6800*/  BSYNC.RECONVERGENT B1 ;  /* 0x0000000000017941 */ /* 0x000fea0003800200 */
.L_x_10982:
        /* <DEDUP_REMOVED lines=45> */
.L_x_10985:
[----:B------:R-:W-:Y:S05]  /*6ae0*/  BSYNC.RECONVERGENT B1 ;  /* 0x0000000000017941 */ /* 0x000fea0003800200 */
.L_x_10984:
        /* <DEDUP_REMOVED lines=45> */
.L_x_10987:
[----:B------:R-:W-:Y:S05]  /*6dc0*/  BSYNC.RECONVERGENT B1 ;  /* 0x0000000000017941 */ /* 0x000fea0003800200 */
.L_x_10986:
        /* <DEDUP_REMOVED lines=45> */
.L_x_10989:
[----:B------:R-:W-:Y:S05]  /*70a0*/  BSYNC.RECONVERGENT B1 ;  /* 0x0000000000017941 */ /* 0x000fea0003800200 */
.L_x_10988:
        /* <DEDUP_REMOVED lines=42> */
[----:B------:R1:W-:Y:S02]  /*7350*/  STG.E.64 desc[UR8][R150.64], R148 ;  /* 0x0000009496007986 */ /* 0x0003e4000c101b08 */
.L_x_10952:
[----:B------:R-:W-:Y:S05]  /*7360*/  BSYNC.RECONVERGENT B0 ;  /* 0x0000000000007941 */ /* 0x000fea0003800200 */
.L_x_10937:
[----:B01234-:R-:W0:Y:S01]  /*7370*/  LDC.64 R144, c[0x0][0x380] ;  /* 0x0000e000ff907b82 */ /* 0x01fe220000000a00 */
[----:B------:R-:W-:Y:S01]  /*7380*/  UPLOP3.LUT UP1, UPT, UPT, UPT, UP1, 0x40, 0x4 ;  /* 0x000000000004789c */ /* 0x000fe20003f2e810 */
[----:B0-----:R-:W-:-:S04]  /*7390*/  IADD3 R6, PT, PT, R6, R144, RZ ;  /* 0x0000009006067210 */ /* 0x001fc80007ffe0ff */
[----:B------:R-:W-:-:S13]  /*73a0*/  ISETP.GE.AND P6, PT, R6, R145, PT ;  /* 0x000000910600720c */ /* 0x000fda0003fc6270 */
[----:B------:R-:W-:Y:S05]  /*73b0*/  @!P6 BRA `(.L_x_10990) ;  /* 0xffffff9000e0e947 */ /* 0x000fea000383ffff */
.L_x_10920:
        /* <DEDUP_REMOVED lines=54> */
.L_x_10991:
        /* <DEDUP_REMOVED lines=14> */
.L_x_14434:


//--------------------- .text._ZN10layer_norm13ln_bwd_kernelINS_13Kernel_traitsIf6__halffS2_fjLj7168ELj1ELj1ELj8ELj8ENS_18Kernel_traits_baseILj7168EfS2_fS2_fjLj256EEEEELb1ELb0ELb0ELb1EEEvNS_9BwdParamsE --------------------------
	.section	.text._ZN10layer_norm13ln_bwd_kernelINS_13Kernel_traitsIf6__halffS2_fjLj7168ELj1ELj1ELj8ELj8ENS_18Kernel_traits_baseILj7168EfS2_fS2_fjLj256EEEEELb1ELb0ELb0ELb1EEEvNS_9BwdParamsE,"ax",@progbits
	.align	128
        .global         _ZN10layer_norm13ln_bwd_kernelINS_13Kernel_traitsIf6__halffS2_fjLj7168ELj1ELj1ELj8ELj8ENS_18Kernel_traits_baseILj7168EfS2_fS2_fjLj256EEEEELb1ELb0ELb0ELb1EEEvNS_9BwdParamsE
        .type           _ZN10layer_norm13ln_bwd_kernelINS_13Kernel_traitsIf6__halffS2_fjLj7168ELj1ELj1ELj8ELj8ENS_18Kernel_traits_baseILj7168EfS2_fS2_fjLj256EEEEELb1ELb0ELb0ELb1EEEvNS_9BwdParamsE,@function
        .size           _ZN10layer_norm13ln_bwd_kernelINS_13Kernel_traitsIf6__halffS2_fjLj7168ELj1ELj1ELj8ELj8ENS_18Kernel_traits_baseILj7168EfS2_fS2_fjLj256EEEEELb1ELb0ELb0ELb1EEEvNS_9BwdParamsE,(.L_x_14435 - _ZN10layer_norm13ln_bwd_kernelINS_13Kernel_traitsIf6__halffS2_fjLj7168ELj1ELj1ELj8ELj8ENS_18Kernel_traits_baseILj7168EfS2_fS2_fjLj256EEEEELb1ELb0ELb0ELb1EEEvNS_9BwdParamsE)
        .other          _ZN10layer_norm13ln_bwd_kernelINS_13Kernel_traitsIf6__halffS2_fjLj7168ELj1ELj1ELj8ELj8ENS_18Kernel_traits_baseILj7168EfS2_fS2_fjLj256EEEEELb1ELb0ELb0ELb1EEEvNS_9BwdParamsE,@"STO_CUDA_ENTRY STV_DEFAULT"
_ZN10layer_norm13ln_bwd_kernelINS_13Kernel_traitsIf6__halffS2_fjLj7168ELj1ELj1ELj8ELj8ENS_18Kernel_traits_baseILj7168EfS2_fS2_fjLj256EEEEELb1ELb0ELb0ELb1EEEvNS_9BwdParamsE:
.text._ZN10layer_norm13ln_bwd_kernelINS_13Kernel_traitsIf6__halffS2_fjLj7168ELj1ELj1ELj8ELj8ENS_18Kernel_traits_baseILj7168EfS2_fS2_fjLj256EEEEELb1ELb0ELb0ELb1EEEvNS_9BwdParamsE:
        /* <DEDUP_REMOVED lines=84> */
.L_x_10997:
        /* <DEDUP_REMOVED lines=77> */
[----:B------:R-:W1:Y:S01]  /*0a10*/  LDC.64 R68, c[0x0][0x3b0] ;  /* 0x0000ec00ff447b82 */ /* 0x000e620000000a00 */
[----:B------:R-:W-:Y:S02]  /*0a20*/  MOV R169, R173 ;  /* 0x000000ad00a97202 */ /* 0x000fe40000000f00 */
[----:B------:R3:W5:Y:S01]  /*0a30*/  @P0 LDG.E.128 R36, desc[UR4][R72.64] ;  /* 0x0000000448240981 */ /* 0x000762000c1e1d00 */
[----:B--2---:R-:W-:-:S04]  /*0a40*/  @P0 IMAD.WIDE.U32 R60, R141, 0x10, R60 ;  /* 0x000000108d3c0825 */ /* 0x004fc800078e003c */
[----:B------:R-:W2:Y:S01]  /*0a50*/  @P1 LDC.64 R76, c[0x0][0x3e0] ;  /* 0x0000f800ff4c1b82 */ /* 0x000ea20000000a00 */
[----:B0-----:R-:W-:Y:S02]  /*0a60*/  HADD2.F32 R75, -RZ, R168.H0_H0 ;  /* 0x200000a8ff4b7230 */ /* 0x001fe40000004100 */
[----:B------:R-:W-:Y:S01]  /*0a70*/  FMUL.FTZ R0, R151, R0 ;  /* 0x0000000097007220 */ /* 0x000fe20000410000 */
[----:B---3--:R-:W-:Y:S01]  /*0a80*/  @P0 IMAD.WIDE.U32 R70, R137, 0x10, R70 ;  /* 0x0000001089460825 */ /* 0x008fe200078e0046 */
[----:B------:R-:W-:Y:S01]  /*0a90*/  SHF.R.U32.HI R165, RZ, 0x10, R173 ;  /* 0x00000010ffa57819 */ /* 0x000fe200000116ad */
[----:B------:R0:W5:Y:S02]  /*0aa0*/  @P0 LDG.E.128 R56, desc[UR4][R60.64] ;  /* 0x000000043c380981 */ /* 0x000164000c1e1d00 */
[----:B------:R-:W-:Y:S01]  /*0ab0*/  FMUL.FTZ R205, R28, R75 ;  /* 0x0000004b1ccd7220 */ /* 0x000fe20000410000 */
[----:B------:R-:W-:Y:S02]  /*0ac0*/  HADD2.F32 R72, -RZ, R167.H0_H0 ;  /* 0x200000a7ff487230 */ /* 0x000fe40000004100 */
[----:B------:R-:W-:Y:S01]  /*0ad0*/  FMUL.FTZ R201, R151, R164 ;  /* 0x000000a497c97220 */ /* 0x000fe20000410000 */
[----:B----4-:R-:W-:-:S04]  /*0ae0*/  @P0 IMAD.WIDE.U32 R62, R140, 0x10, R62 ;  /* 0x000000108c3e0825 */ /* 0x010fc800078e003e */
[C---:B------:R-:W-:Y:S01]  /*0af0*/  FADD.FTZ R200, -R218.reuse, R78 ;  /* 0x0000004edac87221 */ /* 0x040fe20000010100 */
[----:B------:R-:W-:Y:S01]  /*0b00*/  FADD.FTZ R202, -R218, R79 ;  /* 0x0000004fdaca7221 */ /* 0x000fe20000010100 */
[----:B------:R-:W-:Y:S01]  /*0b10*/  FMUL.FTZ R164, R29, R72 ;  /* 0x000000481da47220 */ /* 0x000fe20000410000 */
[----:B------:R-:W-:Y:S01]  /*0b20*/  HADD2.F32 R73, -RZ, R169.H0_H0 ;  /* 0x200000a9ff497230 */ /* 0x000fe20000004100 */
[----:B------:R-:W-:Y:S01]  /*0b30*/  MOV R173, R156 ;  /* 0x0000009c00ad7202 */ /* 0x000fe20000000f00 */
[----:B0-----:R-:W-:Y:S01]  /*0b40*/  FADD.FTZ R61, RZ, R205 ;  /* 0x000000cdff3d7221 */ /* 0x001fe20000010000 */
[----:B------:R-:W-:-:S04]  /*0b50*/  @P0 IMAD.WIDE.U32 R64, R139, 0x10, R64 ;  /* 0x000000108b400825 */ /* 0x000fc800078e0040 */
[----:B------:R-:W-:Y:S01]  /*0b60*/  FFMA.FTZ R60, R0, R205, RZ ;  /* 0x000000cd003c7223 */ /* 0x000fe200000100ff */
[----:B------:R0:W5:Y:S01]  /*0b70*/  @P0 LDG.E.128 R40, desc[UR4][R70.64] ;  /* 0x0000000446280981 */ /* 0x000162000c1e1d00 */
[----:B-1----:R-:W-:-:S04]  /*0b80*/  IMAD.WIDE.U32 R78, R140, 0x4, R68 ;  /* 0x000000048c4e7825 */ /* 0x002fc800078e0044 */
[----:B------:R-:W-:Y:S01]  /*0b90*/  FMUL.FTZ R167, R30, R73 ;  /* 0x000000491ea77220 */ /* 0x000fe20000410000 */
[----:B------:R1:W5:Y:S01]  /*0ba0*/  @P0 LDG.E.128 R52, desc[UR4][R62.64] ;  /* 0x000000043e340981 */ /* 0x000362000c1e1d00 */
[----:B------:R-:W-:Y:S01]  /*0bb0*/  FMUL.FTZ R166, R151, R166 ;  /* 0x000000a697a67220 */ /* 0x000fe20000410000 */
[----:B------:R-:W-:Y:S02]  /*0bc0*/  SHF.R.U64 R156, R156, 0x10, R157 ;  /* 0x000000109c9c7819 */ /* 0x000fe4000000129d */
[----:B------:R-:W-:Y:S01]  /*0bd0*/  MOV R187, R154 ;  /* 0x0000009a00bb7202 */ /* 0x000fe20000000f00 */
[----:B------:R3:W5:Y:S01]  /*0be0*/  @P0 LDG.E.128 R48, desc[UR4][R64.64] ;  /* 0x0000000440300981 */ /* 0x000762000c1e1d00 */
[----:B0-----:R-:W-:Y:S01]  /*0bf0*/  HADD2.F32 R70, -RZ, R165.H0_H0 ;  /* 0x200000a5ff467230 */ /* 0x001fe20000004100 */
[----:B------:R-:W-:Y:S02]  /*0c00*/  SHF.R.U64 R189, R154, 0x10, R155 ;  /* 0x000000109abd7819 */ /* 0x000fe4000000129b */
[----:B------:R0:W5:Y:S01]  /*0c10*/  LDG.E R154, desc[UR4][R78.64] ;  /* 0x000000044e9a7981 */ /* 0x000162000c1e1900 */
[----:B-1----:R-:W-:Y:S01]  /*0c20*/  FADD.FTZ R62, R164, R61 ;  /* 0x0000003da43e7221 */ /* 0x002fe20000010000 */
[----:B------:R-:W-:Y:S01]  /*0c30*/  FFMA.FTZ R61, R201, R164, R60 ;  /* 0x000000a4c93d7223 */ /* 0x000fe2000001003c */
[----:B------:R-:W-:-:S02]  /*0c40*/  FMUL.FTZ R170, R151, R170 ;  /* 0x000000aa97aa7220 */ /* 0x000fc40000410000 */
[----:B------:R-:W-:Y:S01]  /*0c50*/  FADD.FTZ R63, R167, R62 ;  /* 0x0000003ea73f7221 */ /* 0x000fe20000010000 */
[----:B---3--:R-:W-:Y:S02]  /*0c60*/  HADD2.F32 R65, -RZ, R173.H0_H0 ;  /* 0x200000adff417230 */ /* 0x008fe40000004100 */
[----:B------:R-:W-:Y:S01]  /*0c70*/  FFMA.FTZ R61, R166, R167, R61 ;  /* 0x000000a7a63d7223 */ /* 0x000fe2000001003d */
[C---:B------:R-:W-:Y:S01]  /*0c80*/  FADD.FTZ R176, -R218.reuse, R66 ;  /* 0x00000042dab07221 */ /* 0x040fe20000010100 */
[----:B0-----:R-:W-:Y:S01]  /*0c90*/  FMUL.FTZ R78, R31, R70 ;  /* 0x000000461f4e7220 */ /* 0x001fe20000410000 */
[C---:B------:R-:W-:Y:S01]  /*0ca0*/  FADD.FTZ R178, -R218.reuse, R67 ;  /* 0x00000043dab27221 */ /* 0x040fe20000010100 */
        /* <DEDUP_REMOVED lines=10> */
[----:B------:R-:W-:Y:S01]  /*0d50*/  FMUL.FTZ R220, R24, R65 ;  /* 0x0000004118dc7220 */ /* 0x000fe20000410000 */
[----:B------:R-:W-:-:S04]  /*0d60*/  IMAD.WIDE.U32 R86, R137, 0x4, R68 ;  /* 0x0000000489567825 */ /* 0x000fc800078e0044 */
[----:B------:R-:W-:Y:S01]  /*0d70*/  FADD.FTZ R63, R78, R63 ;  /* 0x0000003f4e3f7221 */ /* 0x000fe20000010000 */
[----:B------:R-:W-:Y:S01]  /*0d80*/  FMUL.FTZ R203, R151, R172 ;  /* 0x000000ac97cb7220 */ /* 0x000fe20000410000 */
[----:B------:R-:W-:Y:S01]  /*0d90*/  FFMA.FTZ R60, R170, R78, R61 ;  /* 0x0000004eaa3c7223 */ /* 0x000fe2000001003d */
[----:B------:R-:W-:Y:S01]  /*0da0*/  SHF.R.U32.HI R157, RZ, 0x10, R157 ;  /* 0x00000010ff9d7819 */ /* 0x000fe2000001169d */
[----:B--2---:R-:W-:-:S04]  /*0db0*/  @P1 IMAD.WIDE R76, R2, 0x2, R76 ;  /* 0x00000002024c1825 */ /* 0x004fc800078e024c */
[----:B------:R-:W-:Y:S01]  /*0dc0*/  FMUL.FTZ R211, R25, R71 ;  /* 0x0000004719d37220 */ /* 0x000fe20000410000 */
[----:B------:R-:W-:Y:S01]  /*0dd0*/  FADD.FTZ R62, R220, R63 ;  /* 0x0000003fdc3e7221 */ /* 0x000fe20000010000 */
[----:B------:R-:W-:Y:S01]  /*0de0*/  FMUL.FTZ R174, R151, R174 ;  /* 0x000000ae97ae7220 */ /* 0x000fe20000410000 */
[----:B------:R-:W-:Y:S02]  /*0df0*/  HADD2.F32 R74, -RZ, R171.H0_H0 ;  /* 0x200000abff4a7230 */ /* 0x000fe40000004100 */
[----:B------:R-:W-:Y:S01]  /*0e00*/  FFMA.FTZ R61, R203, R220, R60 ;  /* 0x000000dccb3d7223 */ /* 0x000fe2000001003c */
[----:B------:R-:W-:Y:S01]  /*0e10*/  MOV R177, R158 ;  /* 0x0000009e00b17202 */ /* 0x000fe20000000f00 */
[----:B------:R0:W5:Y:S01]  /*0e20*/  LDG.E R86, desc[UR4][R86.64] ;  /* 0x0000000456567981 */ /* 0x000162000c1e1900 */
[----:B------:R-:W-:Y:S02]  /*0e30*/  HADD2.F32 R213, -RZ, R157.H0_H0 ;  /* 0x2000009dffd57230 */ /* 0x000fe40000004100 */
[----:B------:R-:W-:Y:S01]  /*0e40*/  FADD.FTZ R63, R211, R62 ;  /* 0x0000003ed33f7221 */ /* 0x000fe20000010000 */
[----:B------:R-:W-:Y:S01]  /*0e50*/  FFMA.FTZ R60, R174, R211, R61 ;  /* 0x000000d3ae3c7223 */ /* 0x000fe2000001003d */
[----:B------:R1:W2:Y:S01]  /*0e60*/  @P1 LDG.E.U16 R76, desc[UR4][R76.64] ;  /* 0x000000044c4c1981 */ /* 0x0002a2000c1e1500 */
[----:B------:R-:W-:Y:S01]  /*0e70*/  SHF.R.U64 R158, R158, 0x10, R159 ;  /* 0x000000109e9e7819 */ /* 0x000fe2000000129f */
[----:B------:R-:W-:Y:S01]  /*0e80*/  HADD2.F32 R221, -RZ, R177.H0_H0 ;  /* 0x200000b1ffdd7230 */ /* 0x000fe20000004100 */
[----:B------:R-:W-:Y:S01]  /*0e90*/  MOV R175, R159 ;  /* 0x0000009f00af7202 */ /* 0x000fe20000000f00 */
[C---:B------:R-:W-:Y:S01]  /*0ea0*/  FMUL.FTZ R169, R151.reuse, R180 ;  /* 0x000000b497a97220 */ /* 0x040fe20000410000 */
[----:B------:R-:W-:Y:S01]  /*0eb0*/  MOV R183, R160 ;  /* 0x000000a000b77202 */ /* 0x000fe20000000f00 */
[C---:B0-----:R-:W-:Y:S01]  /*0ec0*/  FMUL.FTZ R87, R151.reuse, R194 ;  /* 0x000000c297577220 */ /* 0x041fe20000410000 */
[----:B------:R-:W-:Y:S01]  /*0ed0*/  FMUL.FTZ R194, R26, R74 ;  /* 0x0000004a1ac27220 */ /* 0x000fe20000410000 */
[C---:B------:R-:W-:Y:S01]  /*0ee0*/  FMUL.FTZ R182, R151.reuse, R182 ;  /* 0x000000b697b67220 */ /* 0x040fe20000410000 */
[----:B------:R-:W-:Y:S01]  /*0ef0*/  MOV R179, R162 ;  /* 0x000000a200b37202 */ /* 0x000fe20000000f00 */
[----:B-1----:R-:W-:Y:S01]  /*0f00*/  FMUL.FTZ R77, R151, R176 ;  /* 0x000000b0974d7220 */ /* 0x002fe20000410000 */
[----:B------:R-:W-:Y:S01]  /*0f10*/  FMUL.FTZ R209, R27, R213 ;  /* 0x000000d51bd17220 */ /* 0x000fe20000410000 */
[----:B------:R-:W-:Y:S01]  /*0f20*/  FADD.FTZ R62, R194, R63 ;  /* 0x0000003fc23e7221 */ /* 0x000fe20000010000 */
[----:B------:R-:W-:Y:S01]  /*0f30*/  FMUL.FTZ R178, R151, R178 ;  /* 0x000000b297b27220 */ /* 0x000fe20000410000 */
[----:B------:R-:W-:Y:S01]  /*0f40*/  FFMA.FTZ R61, R77, R194, R60 ;  /* 0x000000c24d3d7223 */ /* 0x000fe2000001003c */
[----:B------:R-:W-:-:S02]  /*0f50*/  HADD2.F32 R215, -RZ, R158.H0_H0 ;  /* 0x2000009effd77230 */ /* 0x000fc40000004100 */
[----:B------:R-:W-:Y:S01]  /*0f60*/  FMUL.FTZ R157, R151, R190 ;  /* 0x000000be979d7220 */ /* 0x000fe20000410000 */
[----:B------:R-:W-:Y:S01]  /*0f70*/  FMUL.FTZ R190, R20, R221 ;  /* 0x000000dd14be7220 */ /* 0x000fe20000410000 */
[----:B------:R-:W-:Y:S01]  /*0f80*/  FADD.FTZ R63, R209, R62 ;  /* 0x0000003ed13f7221 */ /* 0x000fe20000010000 */
[----:B------:R-:W-:Y:S01]  /*0f90*/  FFMA.FTZ R60, R178, R209, R61 ;  /* 0x000000d1b23c7223 */ /* 0x000fe2000001003d */
[----:B------:R-:W-:Y:S01]  /*0fa0*/  SHF.R.U32.HI R159, RZ, 0x10, R159 ;  /* 0x00000010ff9f7819 */ /* 0x000fe2000001169f */
        /* <DEDUP_REMOVED lines=10> */
[----:B------:R-:W-:Y:S01]  /*1050*/  SHF.R.U64 R162, R162, 0x10, R163 ;  /* 0x00000010a2a27819 */ /* 0x000fe200000012a3 */
[----:B------:R-:W-:Y:S01]  /*1060*/  FMUL.FTZ R165, R151, R186 ;  /* 0x000000ba97a57220 */ /* 0x000fe20000410000 */
[----:B------:R-:W-:Y:S01]  /*1070*/  MOV R181, R163 ;  /* 0x000000a300b57202 */ /* 0x000fe20000000f00 */
        /* <DEDUP_REMOVED lines=10> */
[----:B------:R-:W-:Y:S01]  /*1120*/  SHF.R.U32.HI R163, RZ, 0x10, R163 ;  /* 0x00000010ffa37819 */ /* 0x000fe200000116a3 */
[----:B------:R-:W-:Y:S01]  /*1130*/  FMUL.FTZ R180, R17, R222 ;  /* 0x000000de11b47220 */ /* 0x000fe20000410000 */
[----:B------:R-:W-:Y:S01]  /*1140*/  FADD.FTZ R63, R181, R62 ;  /* 0x0000003eb53f7221 */ /* 0x000fe20000010000 */
[----:B------:R-:W-:Y:S01]  /*1150*/  FFMA.FTZ R60, R188, R181, R61 ;  /* 0x000000b5bc3c7223 */ /* 0x000fe2000001003d */
[----:B------:R-:W-:-:S04]  /*1160*/  IMAD.WIDE.U32 R82, R135, 0x4, R68 ;  /* 0x0000000487527825 */ /* 0x000fc800078e0044 */
[----:B------:R-:W-:Y:S01]  /*1170*/  FMUL.FTZ R179, R18, R225 ;  /* 0x000000e112b37220 */ /* 0x000fe20000410000 */
[----:B------:R-:W-:Y:S01]  /*1180*/  FADD.FTZ R62, R180, R63 ;  /* 0x0000003fb43e7221 */ /* 0x000fe20000010000 */
[----:B------:R-:W-:Y:S01]  /*1190*/  FMUL.FTZ R192, R151, R192 ;  /* 0x000000c097c07220 */ /* 0x000fe20000410000 */
[----:B------:R-:W-:Y:S02]  /*11a0*/  HADD2.F32 R224, -RZ, R163.H0_H0 ;  /* 0x200000a3ffe07230 */ /* 0x000fe40000004100 */
[----:B------:R-:W-:Y:S01]  /*11b0*/  FFMA.FTZ R61, R157, R180, R60 ;  /* 0x000000b49d3d7223 */ /* 0x000fe2000001003c */
[----:B------:R-:W-:Y:S01]  /*11c0*/  SHF.R.U64 R160, R160, 0x10, R161 ;  /* 0x00000010a0a07819 */ /* 0x000fe200000012a1 */
[----:B------:R-:W-:Y:S01]  /*11d0*/  FADD.FTZ R63, R179, R62 ;  /* 0x0000003eb33f7221 */ /* 0x000fe20000010000 */
[----:B------:R0:W5:Y:S01]  /*11e0*/  LDG.E R82, desc[UR4][R82.64] ;  /* 0x0000000452527981 */ /* 0x000162000c1e1900 */
[----:B------:R-:W-:Y:S01]  /*11f0*/  FMUL.FTZ R176, R19, R224 ;  /* 0x000000e013b07220 */ /* 0x000fe20000410000 */
[----:B------:R-:W-:Y:S01]  /*1200*/  FFMA.FTZ R60, R192, R179, R61 ;  /* 0x000000b3c03c7223 */ /* 0x000fe2000001003d */
[----:B------:R-:W-:Y:S01]  /*1210*/  MOV R185, R161 ;  /* 0x000000a100b97202 */ /* 0x000fe20000000f00 */
[----:B------:R-:W-:Y:S01]  /*1220*/  FMUL.FTZ R177, R12, R227 ;  /* 0x000000e30cb17220 */ /* 0x000fe20000410000 */
[----:B------:R-:W-:Y:S01]  /*1230*/  FADD.FTZ R62, R176, R63 ;  /* 0x0000003fb03e7221 */ /* 0x000fe20000010000 */
[----:B------:R-:W-:Y:S01]  /*1240*/  FMUL.FTZ R196, R151, R196 ;  /* 0x000000c497c47220 */ /* 0x000fe20000410000 */
[----:B------:R-:W-:Y:S01]  /*1250*/  FFMA.FTZ R63, R87, R176, R60 ;  /* 0x000000b0573f7223 */ /* 0x000fe2000001003c */
[C---:B------:R-:W-:Y:S01]  /*1260*/  FMUL.FTZ R79, R151.reuse, R202 ;  /* 0x000000ca974f7220 */ /* 0x040fe20000410000 */
[C---:B------:R-:W-:Y:S01]  /*1270*/  FMUL.FTZ R200, R151.reuse, R200 ;  /* 0x000000c897c87220 */ /* 0x040fe20000410000 */
[----:B0-----:R-:W-:Y:S01]  /*1280*/  FMUL.FTZ R83, R151, R198 ;  /* 0x000000c697537220 */ /* 0x001fe20000410000 */
[----:B------:R-:W-:Y:S01]  /*1290*/  HADD2.F32 R198, -RZ, R160.H0_H0 ;  /* 0x200000a0ffc67230 */ /* 0x000fe20000004100 */
[----:B------:R-:W-:Y:S01]  /*12a0*/  SHF.R.U32.HI R161, RZ, 0x10, R161 ;  /* 0x00000010ffa17819 */ /* 0x000fe200000116a1 */
[----:B------:R-:W-:-:S02]  /*12b0*/  HADD2.F32 R185, -RZ, R185.H0_H0 ;  /* 0x200000b9ffb97230 */ /* 0x000fc40000004100 */
[----:B------:R-:W-:Y:S01]  /*12c0*/  FADD.FTZ R61, R177, R62 ;  /* 0x0000003eb13d7221 */ /* 0x000fe20000010000 */
[----:B------:R-:W-:Y:S01]  /*12d0*/  FFMA.FTZ R60, R196, R177, R63 ;  /* 0x000000b1c43c7223 */ /* 0x000fe2000001003f */
[----:B------:R-:W-:Y:S01]  /*12e0*/  FMUL.FTZ R162, R13, R198 ;  /* 0x000000c60da27220 */ /* 0x000fe20000410000 */
[----:B------:R-:W-:Y:S02]  /*12f0*/  HADD2.F32 R202, -RZ, R161.H0_H0 ;  /* 0x200000a1ffca7230 */ /* 0x000fe40000004100 */
[----:B------:R-:W-:Y:S01]  /*1300*/  FMUL.FTZ R163, R14, R185 ;  /* 0x000000b90ea37220 */ /* 0x000fe20000410000 */
[----:B------:R-:W-:Y:S02]  /*1310*/  HADD2.F32 R187, -RZ, R187.H0_H0 ;  /* 0x200000bbffbb7230 */ /* 0x000fe40000004100 */
[----:B------:R-:W-:Y:S01]  /*1320*/  FADD.FTZ R62, R162, R61 ;  /* 0x0000003da23e7221 */ /* 0x000fe20000010000 */
[----:B------:R-:W-:Y:S01]  /*1330*/  FFMA.FTZ R61, R83, R162, R60 ;  /* 0x000000a2533d7223 */ /* 0x000fe2000001003c */
[----:B------:R-:W-:Y:S01]  /*1340*/  FMUL.FTZ R168, R15, R202 ;  /* 0x000000ca0fa87220 */ /* 0x000fe20000410000 */
[----:B------:R-:W-:-:S04]  /*1350*/  IMAD.WIDE.U32 R80, R139, 0x4, R68 ;  /* 0x000000048b507825 */ /* 0x000fc800078e0044 */
[----:B------:R-:W-:Y:S01]  /*1360*/  FADD.FTZ R63, R163, R62 ;  /* 0x0000003ea33f7221 */ /* 0x000fe20000010000 */
[----:B------:R-:W-:Y:S01]  /*1370*/  FFMA.FTZ R60, R200, R163, R61 ;  /* 0x000000a3c83c7223 */ /* 0x000fe2000001003d */
[----:B------:R-:W-:Y:S01]  /*1380*/  MOV R191, R155 ;  /* 0x0000009b00bf7202 */ /* 0x000fe20000000f00 */
[C---:B------:R-:W-:Y:S01]  /*1390*/  FMUL.FTZ R161, R151.reuse, R208 ;  /* 0x000000d097a17220 */ /* 0x040fe20000410000 */
[----:B------:R-:W-:Y:S02]  /*13a0*/  HADD2.F32 R208, -RZ, R189.H0_H0 ;  /* 0x200000bdffd07230 */ /* 0x000fe40000004100 */
[----:B------:R-:W-:Y:S01]  /*13b0*/  FMUL.FTZ R204, R151, R204 ;  /* 0x000000cc97cc7220 */ /* 0x000fe20000410000 */
[----:B------:R-:W-:Y:S01]  /*13c0*/  FMUL.FTZ R171, R8, R187 ;  /* 0x000000bb08ab7220 */ /* 0x000fe20000410000 */
[----:B------:R-:W-:Y:S01]  /*13d0*/  FADD.FTZ R62, R168, R63 ;  /* 0x0000003fa83e7221 */ /* 0x000fe20000010000 */
[----:B------:R-:W-:Y:S01]  /*13e0*/  FFMA.FTZ R61, R79, R168, R60 ;  /* 0x000000a84f3d7223 */ /* 0x000fe2000001003c */
[----:B------:R-:W-:Y:S01]  /*13f0*/  SHF.R.U32.HI R193, RZ, 0x10, R155 ;  /* 0x00000010ffc17819 */ /* 0x000fe2000001169b */
[----:B------:R0:W5:Y:S01]  /*1400*/  LDG.E R80, desc[UR4][R80.64] ;  /* 0x0000000450507981 */ /* 0x000162000c1e1900 */
[----:B------:R-:W-:-:S02]  /*1410*/  HADD2.F32 R191, -RZ, R191.H0_H0 ;  /* 0x200000bfffbf7230 */ /* 0x000fc40000004100 */
[----:B------:R-:W-:Y:S01]  /*1420*/  FMUL.FTZ R206, R151, R206 ;  /* 0x000000ce97ce7220 */ /* 0x000fe20000410000 */
[----:B------:R-:W-:Y:S01]  /*1430*/  FADD.FTZ R62, R171, R62 ;  /* 0x0000003eab3e7221 */ /* 0x000fe20000010000 */
[----:B------:R-:W-:Y:S01]  /*1440*/  FFMA.FTZ R61, R204, R171, R61 ;  /* 0x000000abcc3d7223 */ /* 0x000fe2000001003d */
[----:B------:R-:W-:Y:S01]  /*1450*/  MOV R195, R152 ;  /* 0x0000009800c37202 */ /* 0x000fe20000000f00 */
[----:B------:R-:W-:Y:S01]  /*1460*/  FMUL.FTZ R159, R151, R210 ;  /* 0x000000d2979f7220 */ /* 0x000fe20000410000 */
[----:B------:R-:W-:Y:S01]  /*1470*/  HADD2.F32 R210, -RZ, R193.H0_H0 ;  /* 0x200000c1ffd27230 */ /* 0x000fe20000004100 */
[----:B------:R-:W-:Y:S01]  /*1480*/  SHF.R.U64 R197, R152, 0x10, R153 ;  /* 0x0000001098c57819 */ /* 0x000fe20000001299 */
[----:B------:R-:W1:Y:S01]  /*1490*/  @P0 LDC.64 R66, c[0x0][0x438] ;  /* 0x00010e00ff420b82 */ /* 0x000e620000000a00 */
[----:B0-----:R-:W-:Y:S01]  /*14a0*/  FMUL.FTZ R81, R9, R208 ;  /* 0x000000d009517220 */ /* 0x001fe20000410000 */
[----:B------:R-:W-:Y:S01]  /*14b0*/  FMUL.FTZ R172, R10, R191 ;  /* 0x000000bf0aac7220 */ /* 0x000fe20000410000 */
[----:B------:R-:W-:-:S04]  /*14c0*/  IMAD.WIDE.U32 R84, R136, 0x4, R68 ;  /* 0x0000000488547825 */ /* 0x000fc800078e0044 */
[----:B------:R-:W-:Y:S01]  /*14d0*/  FADD.FTZ R63, R81, R62 ;  /* 0x0000003e513f7221 */ /* 0x000fe20000010000 */
[----:B------:R-:W-:Y:S01]  /*14e0*/  FFMA.FTZ R60, R206, R81, R61 ;  /* 0x00000051ce3c7223 */ /* 0x000fe2000001003d */
[----:B------:R-:W-:Y:S02]  /*14f0*/  HADD2.F32 R195, -RZ, R195.H0_H0 ;  /* 0x200000c3ffc37230 */ /* 0x000fe40000004100 */
[----:B------:R-:W-:Y:S01]  /*1500*/  FMUL.FTZ R158, R11, R210 ;  /* 0x000000d20b9e7220 */ /* 0x000fe20000410000 */
[----:B------:R-:W-:Y:S01]  /*1510*/  FADD.FTZ R63, R172, R63 ;  /* 0x0000003fac3f7221 */ /* 0x000fe20000010000 */
[----:B------:R-:W-:Y:S01]  /*1520*/  FFMA.FTZ R60, R161, R172, R60 ;  /* 0x000000aca13c7223 */ /* 0x000fe2000001003c */
[----:B------:R-:W-:Y:S01]  /*1530*/  MOV R155, R153 ;  /* 0x00000099009b7202 */ /* 0x000fe20000000f00 */
[----:B------:R0:W5:Y:S01]  /*1540*/  LDG.E R84, desc[UR4][R84.64] ;  /* 0x0000000454547981 */ /* 0x000162000c1e1900 */
[----:B------:R-:W-:Y:S02]  /*1550*/  HADD2.F32 R197, -RZ, R197.H0_H0 ;  /* 0x200000c5ffc57230 */ /* 0x000fe40000004100 */
[----:B------:R-:W-:Y:S01]  /*1560*/  FMUL.FTZ R173, R151, R212 ;  /* 0x000000d497ad7220 */ /* 0x000fe20000410000 */
[----:B------:R-:W-:Y:S01]  /*1570*/  FADD.FTZ R62, R158, R63 ;  /* 0x0000003f9e3e7221 */ /* 0x000fe20000010000 */
[----:B------:R-:W-:Y:S01]  /*1580*/  FFMA.FTZ R60, R159, R158, R60 ;  /* 0x0000009e9f3c7223 */ /* 0x000fe2000001003c */
[----:B------:R-:W-:Y:S01]  /*1590*/  SHF.R.U32.HI R199, RZ, 0x10, R153 ;  /* 0x00000010ffc77819 */ /* 0x000fe20000011699 */
[----:B------:R-:W-:-:S02]  /*15a0*/  HADD2.F32 R189, -RZ, R155.H0_H0 ;  /* 0x2000009bffbd7230 */ /* 0x000fc40000004100 */
[----:B0-----:R-:W-:Y:S01]  /*15b0*/  FMUL.FTZ R85, R4, R195 ;  /* 0x000000c304557220 */ /* 0x001fe20000410000 */
[----:B------:R-:W-:Y:S01]  /*15c0*/  FMUL.FTZ R214, R151, R214 ;  /* 0x000000d697d67220 */ /* 0x000fe20000410000 */
[----:B------:R-:W-:Y:S02]  /*15d0*/  FMUL.FTZ R155, R5, R197 ;  /* 0x000000c5059b7220 */ /* 0x000fe40000410000 */
[----:B------:R-:W-:Y:S01]  /*15e0*/  FADD.FTZ R62, R85, R62 ;  /* 0x0000003e553e7221 */ /* 0x000fe20000010000 */
[----:B------:R-:W-:Y:S01]  /*15f0*/  FFMA.FTZ R61, R173, R85, R60 ;  /* 0x00000055ad3d7223 */ /* 0x000fe2000001003c */
[----:B------:R-:W-:Y:S02]  /*1600*/  HADD2.F32 R226, -RZ, R199.H0_H0 ;  /* 0x200000c7ffe27230 */ /* 0x000fe40000004100 */
        /* <DEDUP_REMOVED lines=11> */
[----:B------:R-:W3:Y:S01]  /*16c0*/  SHFL.DOWN PT, R62, R61, 0x10, 0x1f ;  /* 0x0a001f003d3e7f89 */ /* 0x000ee200000e0000 */
[----:B------:R-:W-:-:S04]  /*16d0*/  IMAD.WIDE.U32 R152, R138, 0x4, R68 ;  /* 0x000000048a987825 */ /* 0x000fc800078e0044 */
[----:B------:R-:W-:Y:S02]  /*16e0*/  IMAD.WIDE.U32 R68, R141, 0x4, R68 ;  /* 0x000000048d447825 */ /* 0x000fe400078e0044 */
[----:B------:R-:W5:Y:S02]  /*16f0*/  LDG.E R152, desc[UR4][R152.64] ;  /* 0x0000000498987981 */ /* 0x000f64000c1e1900 */
[----:B-1----:R-:W-:Y:S02]  /*1700*/  @P0 IMAD.WIDE.U32 R66, R138, 0x10, R66 ;  /* 0x000000108a420825 */ /* 0x002fe400078e0042 */
[----:B------:R-:W5:Y:S04]  /*1710*/  LDG.E R150, desc[UR4][R68.64] ;  /* 0x0000000444967981 */ /* 0x000f68000c1e1900 */
[----:B------:R1:W5:Y:S01]  /*1720*/  @P0 LDG.E.128 R44, desc[UR4][R66.64] ;  /* 0x00000004422c0981 */ /* 0x000362000c1e1d00 */
[----:B0-----:R-:W-:Y:S01]  /*1730*/  FADD.FTZ R60, R63, R60 ;  /* 0x0000003c3f3c7221 */ /* 0x001fe20000010000 */
[----:B---3--:R-:W-:-:S04]  /*1740*/  FADD.FTZ R62, R61, R62 ;  /* 0x0000003e3d3e7221 */ /* 0x008fc80000010000 */
[----:B-1----:R-:W0:Y:S04]  /*1750*/  SHFL.DOWN PT, R67, R60, 0x8, 0x1f ;  /* 0x09001f003c437f89 */ /* 0x002e2800000e0000 */
        /* <DEDUP_REMOVED lines=278> */
[----:B------:R-:W-:Y:S01]  /*28c0*/  F2F.F16.F32 R60, R166 ;  /* 0x000000a6003c7304 */ /* 0x000fe20000200800 */
[----:B------:R-:W-:Y:S01]  /*28d0*/  LOP3.LUT P4, RZ, R152, 0xff00, RZ, 0xc0, !PT ;  /* 0x0000ff0098ff7812 */ /* 0x000fe2000788c0ff */
[-C--:B------:R-:W-:Y:S01]  /*28e0*/  FMUL.FTZ R162, R162, R185.reuse ;  /* 0x000000b9a2a27220 */ /* 0x080fe20000410000 */
[----:B------:R-:W-:Y:S01]  /*28f0*/  ISETP.GE.U32.AND P3, PT, R154, 0x1000000, PT ;  /* 0x010000009a00780c */ /* 0x000fe20003f66070 */
[-C--:B------:R-:W-:Y:S01]  /*2900*/  FMUL.FTZ R156, R156, R185.reuse ;  /* 0x000000b99c9c7220 */ /* 0x080fe20000410000 */
[C---:B------:R-:W-:Y:S01]  /*2910*/  FMUL.FTZ R206, R151.reuse, R206 ;  /* 0x000000ce97ce7220 */ /* 0x040fe20000410000 */
[----:B------:R-:W-:Y:S01]  /*2920*/  FSEL R192, R192, RZ, P5 ;  /* 0x000000ffc0c07208 */ /* 0x000fe20002800000 */
[-C--:B------:R-:W-:Y:S01]  /*2930*/  FMUL.FTZ R168, R168, R185.reuse ;  /* 0x000000b9a8a87220 */ /* 0x080fe20000410000 */
[----:B------:R-:W0:Y:S01]  /*2940*/  F2F.F16.F32 R63, R63 ;  /* 0x0000003f003f7304 */ /* 0x000e220000200800 */
[C---:B------:R-:W-:Y:S01]  /*2950*/  FMUL.FTZ R160, R151.reuse, R160 ;  /* 0x000000a097a07220 */ /* 0x040fe20000410000 */
[----:B------:R-:W-:Y:S01]  /*2960*/  FMUL.FTZ R198, R151, R198 ;  /* 0x000000c697c67220 */ /* 0x000fe20000410000 */
[----:B------:R-:W-:Y:S01]  /*2970*/  FSEL R204, R204, RZ, P0 ;  /* 0x000000ffcccc7208 */ /* 0x000fe20000000000 */
[----:B------:R-:W-:Y:S01]  /*2980*/  FMUL.FTZ R172, R172, UR14 ;  /* 0x0000000eacac7c20 */ /* 0x000fe20008410000 */
[----:B------:R-:W-:Y:S01]  /*2990*/  FSEL R72, R180, RZ, P4 ;  /* 0x000000ffb4487208 */ /* 0x000fe20002000000 */
[----:B------:R-:W-:Y:S01]  /*29a0*/  FMUL.FTZ R162, R162, UR14 ;  /* 0x0000000ea2a27c20 */ /* 0x000fe20008410000 */
[----:B------:R-:W-:Y:S01]  /*29b0*/  LOP3.LUT P0, RZ, R154, 0xff0000, RZ, 0xc0, !PT ;  /* 0x00ff00009aff7812 */ /* 0x000fe2000780c0ff */
[----:B------:R-:W-:Y:S01]  /*29c0*/  F2F.F16.F32 R66, R66 ;  /* 0x0000004200427304 */ /* 0x000fe20000200800 */
[----:B------:R-:W-:Y:S01]  /*29d0*/  FSEL R158, R158, RZ, P3 ;  /* 0x000000ff9e9e7208 */ /* 0x000fe20001800000 */
[----:B------:R-:W-:Y:S01]  /*29e0*/  FMUL.FTZ R156, R156, UR14 ;  /* 0x0000000e9c9c7c20 */ /* 0x000fe20008410000 */
[----:B------:R-:W-:Y:S01]  /*29f0*/  FADD.FTZ R74, R85, -R74 ;  /* 0x8000004a554a7221 */ /* 0x000fe20000010000 */
[-C--:B------:R-:W-:Y:S01]  /*2a00*/  FMUL.FTZ R206, R206, R185.reuse ;  /* 0x000000b9cece7220 */ /* 0x080fe20000410000 */
[----:B------:R-:W-:Y:S01]  /*2a10*/  LOP3.LUT P4, RZ, R80, 0xff00, RZ, 0xc0, !PT ;  /* 0x0000ff0050ff7812 */ /* 0x000fe2000788c0ff */
[----:B------:R-:W-:Y:S01]  /*2a20*/  FMUL.FTZ R168, R168, UR14 ;  /* 0x0000000ea8a87c20 */ /* 0x000fe20008410000 */
[----:B------:R-:W-:Y:S01]  /*2a30*/  LOP3.LUT P3, RZ, R150, 0xff0000, RZ, 0xc0, !PT ;  /* 0x00ff000096ff7812 */ /* 0x000fe2000786c0ff */
[----:B------:R-:W1:Y:S01]  /*2a40*/  F2F.F16.F32 R67, R67 ;  /* 0x0000004300437304 */ /* 0x000e620000200800 */
[-C--:B------:R-:W-:Y:S01]  /*2a50*/  FMUL.FTZ R160, R160, R185.reuse ;  /* 0x000000b9a0a07220 */ /* 0x080fe20000410000 */
[-C--:B------:R-:W-:Y:S01]  /*2a60*/  FMUL.FTZ R198, R198, R185.reuse ;  /* 0x000000b9c6c67220 */ /* 0x080fe20000410000 */
[----:B------:R-:W-:Y:S01]  /*2a70*/  ISETP.GE.U32.AND P5, PT, R80, 0x1000000, PT ;  /* 0x010000005000780c */ /* 0x000fe20003fa6070 */
[----:B------:R-:W-:Y:S01]  /*2a80*/  FMUL.FTZ R74, R151, R74 ;  /* 0x0000004a974a7220 */ /* 0x000fe20000410000 */
[----:B------:R-:W-:Y:S01]  /*2a90*/  FSEL R172, R172, RZ, P0 ;  /* 0x000000ffacac7208 */ /* 0x000fe20000000000 */
[----:B------:R-:W-:Y:S01]  /*2aa0*/  FMUL.FTZ R206, R206, UR14 ;  /* 0x0000000ecece7c20 */ /* 0x000fe20008410000 */
[----:B------:R-:W-:Y:S01]  /*2ab0*/  FSEL R162, R162, RZ, P4 ;  /* 0x000000ffa2a27208 */ /* 0x000fe20002000000 */
[----:B------:R-:W-:Y:S01]  /*2ac0*/  F2F.F16.F32 R70, R70 ;  /* 0x0000004600467304 */ /* 0x000fe20000200800 */
[----:B------:R-:W-:Y:S01]  /*2ad0*/  LOP3.LUT P0, RZ, R154, 0xff00, RZ, 0xc0, !PT ;  /* 0x0000ff009aff7812 */ /* 0x000fe2000780c0ff */
[----:B------:R-:W-:Y:S01]  /*2ae0*/  FMUL.FTZ R160, R160, UR14 ;  /* 0x0000000ea0a07c20 */ /* 0x000fe20008410000 */
[----:B------:R-:W-:Y:S01]  /*2af0*/  FSEL R156, R156, RZ, P3 ;  /* 0x000000ff9c9c7208 */ /* 0x000fe20001800000 */
[----:B------:R-:W-:Y:S01]  /*2b00*/  FMUL.FTZ R198, R198, UR14 ;  /* 0x0000000ec6c67c20 */ /* 0x000fe20008410000 */
[----:B------:R-:W-:Y:S01]  /*2b10*/  FSEL R168, R168, RZ, P5 ;  /* 0x000000ffa8a87208 */ /* 0x000fe20002800000 */
[----:B------:R-:W-:Y:S01]  /*2b20*/  FMUL.FTZ R74, R74, R185 ;  /* 0x000000b94a4a7220 */ /* 0x000fe20000410000 */
[C---:B------:R-:W-:Y:S01]  /*2b30*/  ISETP.GE.U32.AND P3, PT, R150.reuse, 0x1000000, PT ;  /* 0x010000009600780c */ /* 0x040fe20003f66070 */
[----:B------:R-:W2:Y:S01]  /*2b40*/  F2F.F16.F32 R71, R71 ;  /* 0x0000004700477304 */ /* 0x000ea20000200800 */
[----:B------:R-:W-:Y:S01]  /*2b50*/  LOP3.LUT P4, RZ, R150, 0xff00, RZ, 0xc0, !PT ;  /* 0x0000ff0096ff7812 */ /* 0x000fe2000788c0ff */
[----:B------:R-:W-:Y:S01]  /*2b60*/  FMUL.FTZ R74, R74, UR14 ;  /* 0x0000000e4a4a7c20 */ /* 0x000fe20008410000 */
[----:B------:R-:W-:-:S02]  /*2b70*/  FSEL R206, R206, RZ, P0 ;  /* 0x000000ffcece7208 */ /* 0x000fc40000000000 */
[----:B------:R-:W-:Y:S02]  /*2b80*/  FSEL R160, R160, RZ, P3 ;  /* 0x000000ffa0a07208 */ /* 0x000fe40001800000 */
[----:B------:R-:W-:Y:S01]  /*2b90*/  FSEL R198, R198, RZ, P4 ;  /* 0x000000ffc6c67208 */ /* 0x000fe20002000000 */
[----:B------:R-:W3:Y:S01]  /*2ba0*/  F2F.F16.F32 R0, R164 ;  /* 0x000000a400007304 */ /* 0x000ee20000200800 */
[----:B0-----:R-:W-:Y:S02]  /*2bb0*/  PRMT R151, R60, 0x5410, R63 ;  /* 0x000054103c977816 */ /* 0x001fe4000000003f */
[----:B-1----:R-:W-:Y:S02]  /*2bc0*/  PRMT R63, R66, 0x5410, R67 ;  /* 0x00005410423f7816 */ /* 0x002fe40000000043 */
[----:B------:R-:W-:Y:S01]  /*2bd0*/  LOP3.LUT P3, RZ, R150, 0xff, RZ, 0xc0, !PT ;  /* 0x000000ff96ff7812 */ /* 0x000fe2000786c0ff */
[----:B------:R-:W0:Y:S01]  /*2be0*/  LDC.64 R66, c[0x0][0x468] ;  /* 0x00011a00ff427b82 */ /* 0x000e220000000a00 */
[----:B--2---:R-:W-:Y:S01]  /*2bf0*/  PRMT R159, R70, 0x5410, R71 ;  /* 0x00005410469f7816 */ /* 0x004fe20000000047 */
[----:B------:R-:W-:Y:S01]  /*2c00*/  F2F.F16.F32 R192, R192 ;  /* 0x000000c000c07304 */ /* 0x000fe20000200800 */
[----:B---3--:R-:W-:-:S07]  /*2c10*/  IMAD.WIDE.U32 R70, R0, 0x10000, RZ ;  /* 0x0001000000467825 */ /* 0x008fce00078e00ff */
[----:B------:R-:W1:Y:S01]  /*2c20*/  F2F.F16.F32 R75, R176 ;  /* 0x000000b0004b7304 */ /* 0x000e620000200800 */
[----:B------:R-:W-:Y:S02]  /*2c30*/  FSEL R0, R74, RZ, P3 ;  /* 0x000000ff4a007208 */ /* 0x000fe40001800000 */
[----:B------:R-:W-:-:S05]  /*2c40*/  LOP3.LUT R71, R151, R71, RZ, 0xfc, !PT ;  /* 0x0000004797477212 */ /* 0x000fca00078efcff */
[----:B------:R-:W2:Y:S01]  /*2c50*/  F2F.F16.F32 R64, R64 ;  /* 0x0000004000407304 */ /* 0x000ea20000200800 */
[----:B-1----:R-:W-:-:S07]  /*2c60*/  PRMT R157, R192, 0x5410, R75 ;  /* 0x00005410c09d7816 */ /* 0x002fce000000004b */
[----:B------:R-:W1:Y:S01]  /*2c70*/  F2F.F16.F32 R61, R61 ;  /* 0x0000003d003d7304 */ /* 0x000e620000200800 */
[----:B--2---:R-:W-:-:S07]  /*2c80*/  IMAD.WIDE.U32 R74, R64, 0x10000, RZ ;  /* 0x00010000404a7825 */ /* 0x004fce00078e00ff */
[----:B------:R-:W2:Y:S01]  /*2c90*/  F2F.F16.F32 R62, R62 ;  /* 0x0000003e003e7304 */ /* 0x000ea20000200800 */
[----:B-1----:R-:W-:-:S07]  /*2ca0*/  LOP3.LUT R70, R70, R61, RZ, 0xfc, !PT ;  /* 0x0000003d46467212 */ /* 0x002fce00078efcff */
[----:B------:R-:W1:Y:S01]  /*2cb0*/  F2F.F16.F32 R72, R72 ;  /* 0x0000004800487304 */ /* 0x000e620000200800 */
[----:B------:R-:W-:Y:S02]  /*2cc0*/  LOP3.LUT R61, R63, R75, RZ, 0xfc, !PT ;  /* 0x0000004b3f3d7212 */ /* 0x000fe400078efcff */
[----:B--2---:R-:W-:-:S05]  /*2cd0*/  LOP3.LUT R60, R74, R62, RZ, 0xfc, !PT ;  /* 0x0000003e4a3c7212 */ /* 0x004fca00078efcff */
[----:B------:R-:W-:Y:S01]  /*2ce0*/  F2F.F16.F32 R200, R200 ;  /* 0x000000c800c87304 */ /* 0x000fe20000200800 */
[----:B-1----:R-:W-:-:S07]  /*2cf0*/  IMAD.WIDE.U32 R62, R72, 0x10000, RZ ;  /* 0x00010000483e7825 */ /* 0x002fce00078e00ff */
[----:B------:R-:W1:Y:S08]  /*2d00*/  F2F.F16.F32 R77, R168 ;  /* 0x000000a8004d7304 */ /* 0x000e700000200800 */
[----:B------:R-:W2:Y:S01]  /*2d10*/  F2F.F16.F32 R68, R68 ;  /* 0x0000004400447304 */ /* 0x000ea20000200800 */
[----:B-1----:R-:W-:-:S07]  /*2d20*/  PRMT R83, R200, 0x5410, R77 ;  /* 0x00005410c8537816 */ /* 0x002fce000000004d */
[----:B------:R-:W-:Y:S01]  /*2d30*/  F2F.F16.F32 R156, R156 ;  /* 0x0000009c009c7304 */ /* 0x000fe20000200800 */
[----:B--2---:R-:W-:-:S07]  /*2d40*/  IMAD.WIDE.U32 R76, R68, 0x10000, RZ ;  /* 0x00010000444c7825 */ /* 0x004fce00078e00ff */
[----:B------:R-:W1:Y:S08]  /*2d50*/  F2F.F16.F32 R81, R160 ;  /* 0x000000a000517304 */ /* 0x000e700000200800 */
[----:B------:R-:W2:Y:S01]  /*2d60*/  F2F.F16.F32 R69, R69 ;  /* 0x0000004500457304 */ /* 0x000ea20000200800 */
[----:B-1----:R-:W-:-:S07]  /*2d70*/  PRMT R155, R156, 0x5410, R81 ;  /* 0x000054109c9b7816 */ /* 0x002fce0000000051 */
[----:B------:R-:W1:Y:S01]  /*2d80*/  F2F.F16.F32 R206, R206 ;  /* 0x000000ce00ce7304 */ /* 0x000e620000200800 */
[----:B------:R-:W-:Y:S02]  /*2d90*/  LOP3.LUT R81, R157, R63, RZ, 0xfc, !PT ;  /* 0x0000003f9d517212 */ /* 0x000fe400078efcff */
[----:B--2---:R-:W-:-:S05]  /*2da0*/  LOP3.LUT R80, R62, R69, RZ, 0xfc, !PT ;  /* 0x000000453e507212 */ /* 0x004fca00078efcff */
[----:B------:R-:W2:Y:S01]  /*2db0*/  F2F.F16.F32 R65, R65 ;  /* 0x0000004100417304 */ /* 0x000ea20000200800 */
[----:B0-----:R-:W-:-:S04]  /*2dc0*/  IMAD.WIDE.U32 R68, R137, 0x8, R66 ;  /* 0x0000000889447825 */ /* 0x001fc800078e0042 */
[----:B-1----:R-:W-:-:S03]  /*2dd0*/  IMAD.WIDE.U32 R74, R206, 0x10000, RZ ;  /* 0x00010000ce4a7825 */ /* 0x002fc600078e00ff */
[----:B------:R-:W0:Y:S01]  /*2de0*/  F2F.F16.F32 R198, R198 ;  /* 0x000000c600c67304 */ /* 0x000e220000200800 */
[----:B--2---:R-:W-:-:S07]  /*2df0*/  LOP3.LUT R78, R76, R65, RZ, 0xfc, !PT ;  /* 0x000000414c4e7212 */ /* 0x004fce00078efcff */
[----:B------:R-:W1:Y:S01]  /*2e00*/  F2F.F16.F32 R162, R162 ;  /* 0x000000a200a27304 */ /* 0x000e620000200800 */
[----:B0-----:R-:W-:-:S07]  /*2e10*/  IMAD.WIDE.U32 R62, R198, 0x10000, RZ ;  /* 0x00010000c63e7825 */ /* 0x001fce00078e00ff */
[----:B------:R-:W0:Y:S01]  /*2e20*/  F2F.F16.F32 R87, R204 ;  /* 0x000000cc00577304 */ /* 0x000e220000200800 */
[----:B-1----:R-:W-:-:S07]  /*2e30*/  IMAD.WIDE.U32 R64, R162, 0x10000, RZ ;  /* 0x00010000a2407825 */ /* 0x002fce00078e00ff */
[----:B------:R-:W-:Y:S01]  /*2e40*/  F2F.F16.F32 R172, R172 ;  /* 0x000000ac00ac7304 */ /* 0x000fe20000200800 */
[----:B------:R-:W-:Y:S02]  /*2e50*/  LOP3.LUT R83, R83, R65, RZ, 0xfc, !PT ;  /* 0x0000004153537212 */ /* 0x000fe400078efcff */
[----:B0-----:R-:W-:-:S05]  /*2e60*/  LOP3.LUT R84, R74, R87, RZ, 0xfc, !PT ;  /* 0x000000574a547212 */ /* 0x001fca00078efcff */
[----:B------:R-:W0:Y:S01]  /*2e70*/  F2F.F16.F32 R79, R158 ;  /* 0x0000009e004f7304 */ /* 0x000e220000200800 */
[----:B------:R-:W-:-:S07]  /*2e80*/  LOP3.LUT R87, R155, R63, RZ, 0xfc, !PT ;  /* 0x0000003f9b577212 */ /* 0x000fce00078efcff */
[----:B------:R-:W1:Y:S01]  /*2e90*/  F2F.F16.F32 R151, R0 ;  /* 0x0000000000977304 */ /* 0x000e620000200800 */
[----:B0-----:R-:W-:-:S07]  /*2ea0*/  PRMT R85, R172, 0x5410, R79 ;  /* 0x00005410ac557816 */ /* 0x001fce000000004f */
[----:B------:R-:W0:Y:S01]  /*2eb0*/  F2F.F16.F32 R73, R73 ;  /* 0x0000004900497304 */ /* 0x000e220000200800 */
        /* <DEDUP_REMOVED lines=18> */
.L_x_10994:
        /* <DEDUP_REMOVED lines=52> */
[----:B------:R0:W-:Y:S01]  /*3320*/  F2F.F16.F32 R84, R66 ;  /* 0x0000004200547304 */ /* 0x0001e20000200800 */
        /* <DEDUP_REMOVED lines=40> */
[----:B------:R0:W-:Y:S01]  /*35b0*/  F2F.F16.F32 R157, R74 ;  /* 0x0000004a009d7304 */ /* 0x0001e20000200800 */
        /* <DEDUP_REMOVED lines=11> */
[----:B------:R0:W1:Y:S01]  /*3670*/  F2F.F16.F32 R178, R75 ;  /* 0x0000004b00b27304 */ /* 0x0000620000200800 */
        /* <DEDUP_REMOVED lines=10> */
[----:B------:R0:W-:Y:S01]  /*3720*/  F2F.F16.F32 R176, R77 ;  /* 0x0000004d00b07304 */ /* 0x0001e20000200800 */
[----:B------:R-:W-:Y:S01]  /*3730*/  FSEL R78, R78, RZ, P0 ;  /* 0x000000ff4e4e7208 */ /* 0x000fe20000000000 */
[-C--:B------:R-:W-:Y:S01]  /*3740*/  FMUL.FTZ R82, R75, R185.reuse ;  /* 0x000000b94b527220 */ /* 0x080fe20000410000 */
[----:B------:R-:W-:Y:S01]  /*3750*/  FFMA.FTZ R200, R200, R198, R187 ;  /* 0x000000c6c8c87223 */ /* 0x000fe200000100bb */
[----:B------:R-:W-:Y:S01]  /*3760*/  LOP3.LUT P4, RZ, R80, 0xff, RZ, 0xc0, !PT ;  /* 0x000000ff50ff7812 */ /* 0x000fe2000788c0ff */
[----:B------:R-:W-:Y:S01]  /*3770*/  FADD.FTZ R86, R168, -R79 ;  /* 0x8000004fa8567221 */ /* 0x000fe20000010000 */
[----:B------:R-:W-:Y:S01]  /*3780*/  LOP3.LUT P6, RZ, R80, 0xff00, RZ, 0xc0, !PT ;  /* 0x0000ff0050ff7812 */ /* 0x000fe200078cc0ff */
[----:B------:R-:W-:Y:S01]  /*3790*/  FMUL.FTZ R82, R82, UR14 ;  /* 0x0000000e52527c20 */ /* 0x000fe20008410000 */
[----:B------:R2:W-:Y:S01]  /*37a0*/  F2F.F16.F32 R152, R76 ;  /* 0x0000004c00987304 */ /* 0x0005e20000200800 */
[----:B0-----:R-:W-:Y:S01]  /*37b0*/  FMUL.FTZ R77, R151, R162 ;  /* 0x000000a2974d7220 */ /* 0x001fe20000410000 */
[C---:B------:R-:W-:Y:S01]  /*37c0*/  LOP3.LUT P5, RZ, R80.reuse, 0xff0000, RZ, 0xc0, !PT ;  /* 0x00ff000050ff7812 */ /* 0x040fe200078ac0ff */
[----:B------:R-:W-:Y:S01]  /*37d0*/  FADD.FTZ R200, R163, -R200 ;  /* 0x800000c8a3c87221 */ /* 0x000fe20000010000 */
[----:B------:R-:W-:Y:S01]  /*37e0*/  ISETP.GE.U32.AND P0, PT, R80, 0x1000000, PT ;  /* 0x010000005000780c */ /* 0x000fe20003f06070 */
[-C--:B------:R-:W-:Y:S01]  /*37f0*/  FMUL.FTZ R79, R77, R185.reuse ;  /* 0x000000b94d4f7220 */ /* 0x080fe20000410000 */
[----:B------:R-:W-:Y:S01]  /*3800*/  FSEL R82, R82, RZ, P3 ;  /* 0x000000ff52527208 */ /* 0x000fe20001800000 */
[--C-:B------:R-:W-:Y:S01]  /*3810*/  FFMA.FTZ R204, R204, R198, R187.reuse ;  /* 0x000000c6cccc7223 */ /* 0x100fe200000100bb */
[----:B------:R0:W-:Y:S01]  /*3820*/  F2F.F16.F32 R177, R78 ;  /* 0x0000004e00b17304 */ /* 0x0001e20000200800 */
[----:B--2---:R-:W-:Y:S01]  /*3830*/  FMUL.FTZ R76, R151, R196 ;  /* 0x000000c4974c7220 */ /* 0x004fe20000410000 */
[----:B------:R-:W-:Y:S01]  /*3840*/  FMUL.FTZ R79, R79, UR14 ;  /* 0x0000000e4f4f7c20 */ /* 0x000fe20008410000 */
[----:B------:R-:W-:Y:S01]  /*3850*/  FADD.FTZ R204, R171, -R204 ;  /* 0x800000ccabcc7221 */ /* 0x000fe20000010000 */
[-CC-:B------:R-:W-:Y:S01]  /*3860*/  FFMA.FTZ R161, R161, R198.reuse, R187.reuse ;  /* 0x000000c6a1a17223 */ /* 0x180fe200000100bb */
[-C--:B------:R-:W-:Y:S01]  /*3870*/  FMUL.FTZ R80, R76, R185.reuse ;  /* 0x000000b94c507220 */ /* 0x080fe20000410000 */
[----:B------:R-:W-:Y:S01]  /*3880*/  FFMA.FTZ R206, R206, R198, R187 ;  /* 0x000000c6cece7223 */ /* 0x000fe200000100bb */
[----:B------:R-:W-:Y:S01]  /*3890*/  FSEL R171, R79, RZ, P6 ;  /* 0x000000ff4fab7208 */ /* 0x000fe20003000000 */
[----:B------:R2:W-:Y:S01]  /*38a0*/  F2F.F16.F32 R162, R82 ;  /* 0x0000005200a27304 */ /* 0x0005e20000200800 */
        /* <DEDUP_REMOVED lines=9> */
[----:B------:R0:W-:Y:S01]  /*3940*/  F2F.F16.F32 R168, R80 ;  /* 0x0000005000a87304 */ /* 0x0001e20000200800 */
        /* <DEDUP_REMOVED lines=13> */
[----:B------:R0:W-:Y:S01]  /*3a20*/  F2F.F16.F32 R159, R83 ;  /* 0x00000053009f7304 */ /* 0x0001e20000200800 */
        /* <DEDUP_REMOVED lines=9> */
[----:B------:R0:W-:Y:S01]  /*3ac0*/  F2F.F16.F32 R180, R86 ;  /* 0x0000005600b47304 */ /* 0x0001e20000200800 */
        /* <DEDUP_REMOVED lines=9> */
[----:B------:R-:W0:Y:S01]  /*3b60*/  F2F.F16.F32 R167, R167 ;  /* 0x000000a700a77304 */ /* 0x000e220000200800 */
        /* <DEDUP_REMOVED lines=8> */
[----:B------:R-:W-:Y:S01]  /*3bf0*/  F2F.F16.F32 R170, R170 ;  /* 0x000000aa00aa7304 */ /* 0x000fe20000200800 */
[----:B------:R-:W-:Y:S02]  /*3c00*/  LOP3.LUT P3, RZ, R150, 0xff, RZ, 0xc0, !PT ;  /* 0x000000ff96ff7812 */ /* 0x000fe4000786c0ff */
[-C--:B------:R-:W-:Y:S01]  /*3c10*/  FMUL.FTZ R156, R86, R185.reuse ;  /* 0x000000b9569c7220 */ /* 0x080fe20000410000 */
[----:B------:R-:W-:Y:S01]  /*3c20*/  LOP3.LUT P5, RZ, R150, 0xff0000, RZ, 0xc0, !PT ;  /* 0x00ff000096ff7812 */ /* 0x000fe200078ac0ff */
[----:B------:R-:W-:Y:S01]  /*3c30*/  FMUL.FTZ R150, R81, R185 ;  /* 0x000000b951967220 */ /* 0x000fe20000410000 */
[----:B0-----:R-:W-:Y:S01]  /*3c40*/  PRMT R167, R84, 0x5410, R167 ;  /* 0x0000541054a77816 */ /* 0x001fe200000000a7 */
[----:B------:R-:W-:Y:S01]  /*3c50*/  FMUL.FTZ R156, R156, UR14 ;  /* 0x0000000e9c9c7c20 */ /* 0x000fe20008410000 */
[----:B------:R-:W0:Y:S01]  /*3c60*/  F2F.F16.F32 R189, R189 ;  /* 0x000000bd00bd7304 */ /* 0x000e220000200800 */
[----:B------:R-:W-:Y:S01]  /*3c70*/  FMUL.FTZ R150, R150, UR14 ;  /* 0x0000000e96967c20 */ /* 0x000fe20008410000 */
[----:B------:R-:W-:Y:S01]  /*3c80*/  FMUL.FTZ R84, R151, R184 ;  /* 0x000000b897547220 */ /* 0x000fe20000410000 */
[----:B------:R-:W-:-:S02]  /*3c90*/  PRMT R173, R159, 0x5410, R180 ;  /* 0x000054109fad7816 */ /* 0x000fc400000000b4 */
[----:B------:R-:W-:Y:S02]  /*3ca0*/  FSEL R155, R156, RZ, P5 ;  /* 0x000000ff9c9b7208 */ /* 0x000fe40002800000 */
[----:B------:R-:W-:Y:S01]  /*3cb0*/  FSEL R156, R150, RZ, P0 ;  /* 0x000000ff969c7208 */ /* 0x000fe20000000000 */
[----:B------:R1:W-:Y:S01]  /*3cc0*/  F2F.F16.F32 R163, R154 ;  /* 0x0000009a00a37304 */ /* 0x0003e20000200800 */
[----:B------:R-:W2:Y:S01]  /*3cd0*/  LDC.64 R150, c[0x0][0x478] ;  /* 0x00011e00ff967b82 */ /* 0x000ea20000000a00 */
[----:B------:R-:W-:Y:S02]  /*3ce0*/  PRMT R177, R177, 0x5410, R162 ;  /* 0x00005410b1b17816 */ /* 0x000fe400000000a2 */
[----:B0-----:R-:W-:-:S04]  /*3cf0*/  PRMT R189, R170, 0x5410, R189 ;  /* 0x00005410aabd7816 */ /* 0x001fc800000000bd */
[----:B------:R-:W0:Y:S01]  /*3d00*/  F2F.F16.F32 R158, R158 ;  /* 0x0000009e009e7304 */ /* 0x000e220000200800 */
[-C--:B-1----:R-:W-:Y:S01]  /*3d10*/  FMUL.FTZ R154, R85, R185.reuse ;  /* 0x000000b9559a7220 */ /* 0x082fe20000410000 */
[----:B------:R-:W-:-:S03]  /*3d20*/  FMUL.FTZ R185, R84, R185 ;  /* 0x000000b954b97220 */ /* 0x000fc60000410000 */
[----:B------:R-:W-:Y:S01]  /*3d30*/  FMUL.FTZ R154, R154, UR14 ;  /* 0x0000000e9a9a7c20 */ /* 0x000fe20008410000 */
[----:B------:R-:W-:Y:S02]  /*3d40*/  FMUL.FTZ R185, R185, UR14 ;  /* 0x0000000eb9b97c20 */ /* 0x000fe40008410000 */
[----:B------:R1:W-:Y:S03]  /*3d50*/  F2F.F16.F32 R182, R160 ;  /* 0x000000a000b67304 */ /* 0x0003e60000200800 */
[----:B------:R-:W-:Y:S02]  /*3d60*/  FSEL R185, R185, RZ, P3 ;  /* 0x000000ffb9b97208 */ /* 0x000fe40001800000 */
[----:B0-----:R-:W-:-:S03]  /*3d70*/  PRMT R179, R158, 0x5410, R163 ;  /* 0x000054109eb37816 */ /* 0x001fc600000000a3 */
[----:B------:R-:W0:Y:S01]  /*3d80*/  F2F.F16.F32 R175, R155 ;  /* 0x0000009b00af7304 */ /* 0x000e220000200800 */
[----:B-1----:R-:W-:Y:S01]  /*3d90*/  FSEL R160, R154, RZ, P4 ;  /* 0x000000ff9aa07208 */ /* 0x002fe20002000000 */
[----:B------:R-:W-:-:S04]  /*3da0*/  IMAD.WIDE.U32 R162, R176, 0x10000, RZ ;  /* 0x00010000b0a27825 */ /* 0x000fc800078e00ff */
[--C-:B--2---:R-:W-:Y:S01]  /*3db0*/  IMAD.WIDE.U32 R180, R135, 0x10, R150.reuse ;  /* 0x0000001087b47825 */ /* 0x104fe200078e0096 */
[----:B------:R-:W-:Y:S01]  /*3dc0*/  LOP3.LUT R163, R177, R163, RZ, 0xfc, !PT ;  /* 0x000000a3b1a37212 */ /* 0x000fe200078efcff */
[----:B------:R-:W1:Y:S01]  /*3dd0*/  F2F.F16.F32 R164, R164 ;  /* 0x000000a400a47304 */ /* 0x000e620000200800 */
[----:B------:R-:W-:Y:S01]  /*3de0*/  LOP3.LUT R162, R162, R152, RZ, 0xfc, !PT ;  /* 0x00000098a2a27212 */ /* 0x000fe200078efcff */
[----:B------:R-:W-:Y:S01]  /*3df0*/  IMAD.WIDE.U32 R176, R137, 0x10, R150 ;  /* 0x0000001089b07825 */ /* 0x000fe200078e0096 */
[----:B------:R2:W-:Y:S01]  /*3e00*/  STG.E.128 desc[UR4][R180.64], R60 ;  /* 0x0000003cb4007986 */ /* 0x0005e2000c101d04 */
[----:B0-----:R-:W-:-:S04]  /*3e10*/  PRMT R183, R175, 0x5410, R182 ;  /* 0x00005410afb77816 */ /* 0x001fc800000000b6 */
[----:B------:R-:W0:Y:S01]  /*3e20*/  F2F.F16.F32 R169, R169 ;  /* 0x000000a900a97304 */ /* 0x000e220000200800 */
[----:B-1----:R-:W-:-:S07]  /*3e30*/  IMAD.WIDE.U32 R154, R164, 0x10000, RZ ;  /* 0x00010000a49a7825 */ /* 0x002fce00078e00ff */
[----:B------:R-:W1:Y:S01]  /*3e40*/  F2F.F16.F32 R174, R174 ;  /* 0x000000ae00ae7304 */ /* 0x000e620000200800 */
[----:B------:R-:W-:Y:S01]  /*3e50*/  LOP3.LUT R155, R167, R155, RZ, 0xfc, !PT ;  /* 0x0000009ba79b7212 */ /* 0x000fe200078efcff */
[----:B0-----:R-:W-:-:S06]  /*3e60*/  IMAD.WIDE.U32 R158, R169, 0x10000, RZ ;  /* 0x00010000a99e7825 */ /* 0x001fcc00078e00ff */
[----:B------:R0:W-:Y:S01]  /*3e70*/  F2F.F16.F32 R170, R156 ;  /* 0x0000009c00aa7304 */ /* 0x0001e20000200800 */
[----:B------:R-:W-:Y:S01]  /*3e80*/  LOP3.LUT R159, R189, R159, RZ, 0xfc, !PT ;  /* 0x0000009fbd9f7212 */ /* 0x000fe200078efcff */
[----:B-1----:R-:W-:-:S06]  /*3e90*/  IMAD.WIDE.U32 R174, R174, 0x10000, RZ ;  /* 0x00010000aeae7825 */ /* 0x002fcc00078e00ff */
[----:B------:R-:W1:Y:S01]  /*3ea0*/  F2F.F16.F32 R166, R166 ;  /* 0x000000a600a67304 */ /* 0x000e620000200800 */
[----:B0-----:R-:W0:Y:S01]  /*3eb0*/  LDC.64 R156, c[0x0][0x468] ;  /* 0x00011a00ff9c7b82 */ /* 0x001e220000000a00 */
[----:B------:R-:W-:-:S06]  /*3ec0*/  LOP3.LUT R161, R161, R175, RZ, 0xfc, !PT ;  /* 0x000000afa1a17212 */ /* 0x000fcc00078efcff */
[----:B------:R-:W3:Y:S01]  /*3ed0*/  F2F.F16.F32 R165, R165 ;  /* 0x000000a500a57304 */ /* 0x000ee20000200800 */
[----:B-1----:R-:W-:-:S07]  /*3ee0*/  LOP3.LUT R158, R158, R166, RZ, 0xfc, !PT ;  /* 0x000000a69e9e7212 */ /* 0x002fce00078efcff */
[----:B------:R-:W1:Y:S01]  /*3ef0*/  F2F.F16.F32 R171, R171 ;  /* 0x000000ab00ab7304 */ /* 0x000e620000200800 */
[----:B------:R-:W-:-:S05]  /*3f00*/  IMAD.WIDE.U32 R166, R170, 0x10000, RZ ;  /* 0x00010000aaa67825 */ /* 0x000fca00078e00ff */
[----:B------:R-:W-:Y:S02]  /*3f10*/  LOP3.LUT R167, R179, R167, RZ, 0xfc, !PT ;  /* 0x000000a7b3a77212 */ /* 0x000fe400078efcff */
[----:B------:R3:W4:Y:S01]  /*3f20*/  F2F.F16.F32 R178, R160 ;  /* 0x000000a000b27304 */ /* 0x0007220000200800 */
[----:B0-----:R-:W-:-:S04]  /*3f30*/  IMAD.WIDE.U32 R186, R138, 0x8, R156 ;  /* 0x000000088aba7825 */ /* 0x001fc800078e009c */
[----:B--2---:R-:W-:-:S03]  /*3f40*/  IMAD.WIDE.U32 R60, R139, 0x8, R156 ;  /* 0x000000088b3c7825 */ /* 0x004fc600078e009c */
[----:B------:R-:W0:Y:S01]  /*3f50*/  F2F.F16.F32 R0, R0 ;  /* 0x0000000000007304 */ /* 0x000e220000200800 */
[----:B---3--:R-:W-:Y:S01]  /*3f60*/  LOP3.LUT R160, R174, R165, RZ, 0xfc, !PT ;  /* 0x000000a5aea07212 */ /* 0x008fe200078efcff */
[----:B-1----:R-:W-:-:S04]  /*3f70*/  IMAD.WIDE.U32 R164, R171, 0x10000, RZ ;  /* 0x00010000aba47825 */ /* 0x002fc800078e00ff */
[----:B------:R-:W-:Y:S01]  /*3f80*/  IMAD.WIDE.U32 R174, R138, 0x10, R150 ;  /* 0x000000108aae7825 */ /* 0x000fe200078e0096 */
[----:B------:R-:W-:Y:S01]  /*3f90*/  LOP3.LUT R164, R164, R168, RZ, 0xfc, !PT ;  /* 0x000000a8a4a47212 */ /* 0x000fe200078efcff */
[----:B------:R-:W1:Y:S01]  /*3fa0*/  F2F.F16.F32 R185, R185 ;  /* 0x000000b900b97304 */ /* 0x000e620000200800 */
[----:B------:R-:W-:Y:S01]  /*3fb0*/  LOP3.LUT R165, R173, R165, RZ, 0xfc, !PT ;  /* 0x000000a5ada57212 */ /* 0x000fe200078efcff */
[----:B----4-:R-:W-:-:S04]  /*3fc0*/  IMAD.WIDE.U32 R170, R178, 0x10000, RZ ;  /* 0x00010000b2aa7825 */ /* 0x010fc800078e00ff */
[----:B------:R-:W-:Y:S01]  /*3fd0*/  IMAD.WIDE.U32 R178, R136, 0x10, R150 ;  /* 0x0000001088b27825 */ /* 0x000fe200078e0096 */
[----:B------:R-:W-:Y:S01]  /*3fe0*/  LOP3.LUT R169, R183, R171, RZ, 0xfc, !PT ;  /* 0x000000abb7a97212 */ /* 0x000fe200078efcff */
[----:B------:R-:W2:Y:S01]  /*3ff0*/  F2F.F16.F32 R172, R172 ;  /* 0x000000ac00ac7304 */ /* 0x000ea20000200800 */
        /* <DEDUP_REMOVED lines=25> */
.L_x_10993:
        /* <DEDUP_REMOVED lines=37> */
[----:B------:R0:W-:Y:S01]  /*43e0*/  F2F.F16.F32 R0, R61 ;  /* 0x0000003d00007304 */ /* 0x0001e20000200800 */
        /* <DEDUP_REMOVED lines=89> */
[----:B------:R0:W-:Y:S01]  /*4980*/  F2F.F16.F32 R74, R73 ;  /* 0x00000049004a7304 */ /* 0x0001e20000200800 */
        /* <DEDUP_REMOVED lines=25> */
[----:B------:R0:W-:Y:S01]  /*4b20*/  F2F.F16.F32 R77, R80 ;  /* 0x00000050004d7304 */ /* 0x0001e20000200800 */
[-C--:B------:R-:W-:Y:S01]  /*4b30*/  FFMA.FTZ R161, R161, R198.reuse, R187 ;  /* 0x000000c6a1a17223 */ /* 0x080fe200000100bb */
[----:B------:R-:W-:Y:S01]  /*4b40*/  FADD.FTZ R160, R160, -R79 ;  /* 0x8000004fa0a07221 */ /* 0x000fe20000010000 */
[----:B------:R-:W-:Y:S01]  /*4b50*/  FSEL R82, R82, RZ, P0 ;  /* 0x000000ff52527208 */ /* 0x000fe20000000000 */
[----:B------:R-:W-:Y:S01]  /*4b60*/  FMUL.FTZ R86, R86, UR14 ;  /* 0x0000000e56567c20 */ /* 0x000fe20008410000 */
[----:B------:R-:W-:Y:S01]  /*4b70*/  FADD.FTZ R78, R162, -R83 ;  /* 0x80000053a24e7221 */ /* 0x000fe20000010000 */
[----:B------:R-:W-:Y:S01]  /*4b80*/  ISETP.GE.U32.AND P3, PT, R154, 0x1000000, PT ;  /* 0x010000009a00780c */ /* 0x000fe20003f66070 */
[----:B------:R-:W-:Y:S01]  /*4b90*/  FADD.FTZ R84, R172, -R161 ;  /* 0x800000a1ac547221 */ /* 0x000fe20000010000 */
[----:B------:R1:W-:Y:S01]  /*4ba0*/  F2F.F16.F32 R83, R82 ;  /* 0x0000005200537304 */ /* 0x0003e20000200800 */
        /* <DEDUP_REMOVED lines=14> */
[----:B------:R-:W-:Y:S01]  /*4c90*/  F2F.F16.F32 R60, R60 ;  /* 0x0000003c003c7304 */ /* 0x000fe20000200800 */
[-C--:B------:R-:W-:Y:S01]  /*4ca0*/  FMUL.FTZ R84, R84, R185.reuse ;  /* 0x000000b954547220 */ /* 0x080fe20000410000 */
[----:B------:R-:W-:Y:S01]  /*4cb0*/  FSEL R81, R80, RZ, P3 ;  /* 0x000000ff50517208 */ /* 0x000fe20001800000 */
[-C--:B------:R-:W-:Y:S01]  /*4cc0*/  FMUL.FTZ R78, R78, R185.reuse ;  /* 0x000000b94e4e7220 */ /* 0x080fe20000410000 */
[----:B------:R-:W-:Y:S01]  /*4cd0*/  FFMA.FTZ R80, R151, R206, R53 ;  /* 0x000000ce97507223 */ /* 0x000fe20000010035 */
[----:B------:R-:W-:Y:S01]  /*4ce0*/  FMUL.FTZ R82, R82, UR14 ;  /* 0x0000000e52527c20 */ /* 0x000fe20008410000 */
[----:B------:R-:W-:Y:S01]  /*4cf0*/  ISETP.GE.U32.AND P3, PT, R150, 0x1000000, PT ;  /* 0x010000009600780c */ /* 0x000fe20003f66070 */
[----:B------:R-:W-:Y:S01]  /*4d00*/  FMUL.FTZ R84, R84, UR14 ;  /* 0x0000000e54547c20 */ /* 0x000fe20008410000 */
[----:B------:R-:W0:Y:S01]  /*4d10*/  F2F.F16.F32 R63, R63 ;  /* 0x0000003f003f7304 */ /* 0x000e220000200800 */
[----:B------:R-:W-:Y:S01]  /*4d20*/  FADD.FTZ R152, R85, -R152 ;  /* 0x8000009855987221 */ /* 0x000fe20000010000 */
[----:B------:R-:W-:Y:S01]  /*4d30*/  FMUL.FTZ R78, R78, UR14 ;  /* 0x0000000e4e4e7c20 */ /* 0x000fe20008410000 */
[----:B------:R-:W-:Y:S01]  /*4d40*/  LOP3.LUT P0, RZ, R154, 0xff0000, RZ, 0xc0, !PT ;  /* 0x00ff00009aff7812 */ /* 0x000fe2000780c0ff */
[-C--:B------:R-:W-:Y:S01]  /*4d50*/  FMUL.FTZ R80, R80, R185.reuse ;  /* 0x000000b950507220 */ /* 0x080fe20000410000 */
[----:B------:R-:W-:Y:S01]  /*4d60*/  FSEL R85, R82, RZ, P3 ;  /* 0x000000ff52557208 */ /* 0x000fe20001800000 */
[----:B------:R-:W-:Y:S01]  /*4d70*/  FFMA.FTZ R82, R151, R152, R56 ;  /* 0x0000009897527223 */ /* 0x000fe20000010038 */
[----:B------:R-:W-:Y:S01]  /*4d80*/  FSEL R84, R84, RZ, P0 ;  /* 0x000000ff54547208 */ /* 0x000fe20000000000 */
[----:B------:R-:W-:Y:S01]  /*4d90*/  F2F.F16.F32 R66, R66 ;  /* 0x0000004200427304 */ /* 0x000fe20000200800 */
[----:B------:R-:W-:Y:S01]  /*4da0*/  FMUL.FTZ R80, R80, UR14 ;  /* 0x0000000e50507c20 */ /* 0x000fe20008410000 */
[----:B------:R-:W-:Y:S01]  /*4db0*/  FSEL R78, R78, RZ, P4 ;  /* 0x000000ff4e4e7208 */ /* 0x000fe20002000000 */
[----:B------:R-:W-:Y:S01]  /*4dc0*/  FMUL.FTZ R82, R82, R185 ;  /* 0x000000b952527220 */ /* 0x000fe20000410000 */
[----:B------:R-:W-:-:S02]  /*4dd0*/  LOP3.LUT P0, RZ, R154, 0xff00, RZ, 0xc0, !PT ;  /* 0x0000ff009aff7812 */ /* 0x000fc4000780c0ff */
[----:B------:R-:W-:Y:S01]  /*4de0*/  LOP3.LUT P4, RZ, R150, 0xff00, RZ, 0xc0, !PT ;  /* 0x0000ff0096ff7812 */ /* 0x000fe2000788c0ff */
[----:B------:R-:W-:Y:S01]  /*4df0*/  FMUL.FTZ R82, R82, UR14 ;  /* 0x0000000e52527c20 */ /* 0x000fe20008410000 */
[----:B------:R-:W1:Y:S01]  /*4e00*/  F2F.F16.F32 R67, R67 ;  /* 0x0000004300437304 */ /* 0x000e620000200800 */
[----:B------:R-:W-:Y:S02]  /*4e10*/  FSEL R80, R80, RZ, P0 ;  /* 0x000000ff50507208 */ /* 0x000fe40000000000 */
[----:B0-----:R-:W-:Y:S02]  /*4e20*/  PRMT R159, R60, 0x5410, R63 ;  /* 0x000054103c9f7816 */ /* 0x001fe4000000003f */
[----:B------:R-:W-:-:S03]  /*4e30*/  LOP3.LUT P3, RZ, R150, 0xff, RZ, 0xc0, !PT ;  /* 0x000000ff96ff7812 */ /* 0x000fc6000786c0ff */
[----:B------:R0:W-:Y:S01]  /*4e40*/  F2F.F16.F32 R79, R86 ;  /* 0x00000056004f7304 */ /* 0x0001e20000200800 */
[----:B------:R-:W-:Y:S02]  /*4e50*/  FSEL R82, R82, RZ, P3 ;  /* 0x000000ff52527208 */ /* 0x000fe40001800000 */
[----:B-1----:R-:W-:-:S05]  /*4e60*/  PRMT R63, R66, 0x5410, R67 ;  /* 0x00005410423f7816 */ /* 0x002fca0000000043 */
[----:B------:R-:W-:Y:S01]  /*4e70*/  F2F.F16.F32 R68, R68 ;  /* 0x0000004400447304 */ /* 0x000fe20000200800 */
[----:B0-----:R-:W-:Y:S01]  /*4e80*/  FFMA.FTZ R86, R151, R198, R57 ;  /* 0x000000c697567223 */ /* 0x001fe20000010039 */
[----:B------:R-:W0:Y:S03]  /*4e90*/  LDC.64 R66, c[0x0][0x468] ;  /* 0x00011a00ff427b82 */ /* 0x000e260000000a00 */
[----:B------:R-:W-:-:S03]  /*4ea0*/  FMUL.FTZ R86, R86, R185 ;  /* 0x000000b956567220 */ /* 0x000fc60000410000 */
[----:B------:R-:W1:Y:S01]  /*4eb0*/  F2F.F16.F32 R69, R69 ;  /* 0x0000004500457304 */ /* 0x000e620000200800 */
[----:B------:R-:W-:-:S05]  /*4ec0*/  FMUL.FTZ R86, R86, UR14 ;  /* 0x0000000e56567c20 */ /* 0x000fca0008410000 */
[----:B------:R-:W-:Y:S02]  /*4ed0*/  FSEL R86, R86, RZ, P4 ;  /* 0x000000ff56567208 */ /* 0x000fe40002000000 */
[----:B------:R-:W2:Y:S01]  /*4ee0*/  F2F.F16.F32 R75, R75 ;  /* 0x0000004b004b7304 */ /* 0x000ea20000200800 */
[----:B-1----:R-:W-:-:S07]  /*4ef0*/  PRMT R157, R68, 0x5410, R69 ;  /* 0x00005410449d7816 */ /* 0x002fce0000000045 */
[----:B------:R-:W1:Y:S01]  /*4f00*/  F2F.F16.F32 R64, R64 ;  /* 0x0000004000407304 */ /* 0x000e620000200800 */
[----:B------:R-:W-:-:S05]  /*4f10*/  IMAD.WIDE.U32 R68, R0, 0x10000, RZ ;  /* 0x0001000000447825 */ /* 0x000fca00078e00ff */
[----:B------:R-:W-:Y:S02]  /*4f20*/  LOP3.LUT R69, R159, R69, RZ, 0xfc, !PT ;  /* 0x000000459f457212 */ /* 0x000fe400078efcff */
[----:B------:R-:W-:Y:S01]  /*4f30*/  F2F.F16.F32 R81, R81 ;  /* 0x0000005100517304 */ /* 0x000fe20000200800 */
[----:B--2---:R-:W-:Y:S01]  /*4f40*/  PRMT R155, R74, 0x5410, R75 ;  /* 0x000054104a9b7816 */ /* 0x004fe2000000004b */
[----:B-1----:R-:W-:-:S06]  /*4f50*/  IMAD.WIDE.U32 R74, R64, 0x10000, RZ ;  /* 0x00010000404a7825 */ /* 0x002fcc00078e00ff */
[----:B------:R-:W1:Y:S08]  /*4f60*/  F2F.F16.F32 R152, R85 ;  /* 0x0000005500987304 */ /* 0x000e700000200800 */
[----:B------:R-:W2:Y:S01]  /*4f70*/  F2F.F16.F32 R76, R76 ;  /* 0x0000004c004c7304 */ /* 0x000ea20000200800 */
[----:B-1----:R-:W-:-:S07]  /*4f80*/  PRMT R85, R81, 0x5410, R152 ;  /* 0x0000541051557816 */ /* 0x002fce0000000098 */
[----:B------:R-:W1:Y:S01]  /*4f90*/  F2F.F16.F32 R61, R61 ;  /* 0x0000003d003d7304 */ /* 0x000e620000200800 */
[----:B--2---:R-:W-:-:S07]  /*4fa0*/  PRMT R151, R76, 0x5410, R77 ;  /* 0x000054104c977816 */ /* 0x004fce000000004d */
[----:B------:R-:W2:Y:S01]  /*4fb0*/  F2F.F16.F32 R70, R70 ;  /* 0x0000004600467304 */ /* 0x000ea20000200800 */
[----:B-1----:R-:W-:-:S07]  /*4fc0*/  LOP3.LUT R68, R68, R61, RZ, 0xfc, !PT ;  /* 0x0000003d44447212 */ /* 0x002fce00078efcff */
[----:B------:R-:W1:Y:S01]  /*4fd0*/  F2F.F16.F32 R62, R62 ;  /* 0x0000003e003e7304 */ /* 0x000e620000200800 */
[----:B------:R-:W-:Y:S01]  /*4fe0*/  LOP3.LUT R61, R63, R75, RZ, 0xfc, !PT ;  /* 0x0000004b3f3d7212 */ /* 0x000fe200078efcff */
[----:B--2---:R-:W-:-:S06]  /*4ff0*/  IMAD.WIDE.U32 R76, R70, 0x10000, RZ ;  /* 0x00010000464c7825 */ /* 0x004fcc00078e00ff */
[----:B------:R-:W2:Y:S01]  /*5000*/  F2F.F16.F32 R72, R72 ;  /* 0x0000004800487304 */ /* 0x000ea20000200800 */
[----:B------:R-:W-:Y:S02]  /*5010*/  LOP3.LUT R77, R157, R77, RZ, 0xfc, !PT ;  /* 0x0000004d9d4d7212 */ /* 0x000fe400078efcff */
[----:B-1----:R-:W-:-:S05]  /*5020*/  LOP3.LUT R60, R74, R62, RZ, 0xfc, !PT ;  /* 0x0000003e4a3c7212 */ /* 0x002fca00078efcff */
[----:B------:R-:W1:Y:S01]  /*5030*/  F2F.F16.F32 R65, R65 ;  /* 0x0000004100417304 */ /* 0x000e620000200800 */
[----:B--2---:R-:W-:-:S07]  /*5040*/  IMAD.WIDE.U32 R62, R72, 0x10000, RZ ;  /* 0x00010000483e7825 */ /* 0x004fce00078e00ff */
        /* <DEDUP_REMOVED lines=8> */
[----:B------:R-:W-:Y:S02]  /*50d0*/  LOP3.LUT R79, R155, R63, RZ, 0xfc, !PT ;  /* 0x0000003f9b4f7212 */ /* 0x000fe400078efcff */
[----:B--2---:R-:W-:-:S05]  /*50e0*/  LOP3.LUT R78, R62, R71, RZ, 0xfc, !PT ;  /* 0x000000473e4e7212 */ /* 0x004fca00078efcff */
[----:B------:R-:W2:Y:S01]  /*50f0*/  F2F.F16.F32 R86, R86 ;  /* 0x0000005600567304 */ /* 0x000ea20000200800 */
[----:B-1----:R-:W-:-:S07]  /*5100*/  IMAD.WIDE.U32 R74, R80, 0x10000, RZ ;  /* 0x00010000504a7825 */ /* 0x002fce00078e00ff */
[----:B------:R-:W1:Y:S01]  /*5110*/  F2F.F16.F32 R73, R73 ;  /* 0x0000004900497304 */ /* 0x000e620000200800 */
[----:B------:R-:W-:Y:S02]  /*5120*/  LOP3.LUT R71, R87, R75, RZ, 0xfc, !PT ;  /* 0x0000004b57477212 */ /* 0x000fe400078efcff */
[----:B------:R-:W-:Y:S01]  /*5130*/  LOP3.LUT R70, R74, R83, RZ, 0xfc, !PT ;  /* 0x000000534a467212 */ /* 0x000fe200078efcff */
[----:B--2---:R-:W-:-:S04]  /*5140*/  IMAD.WIDE.U32 R62, R86, 0x10000, RZ ;  /* 0x00010000563e7825 */ /* 0x004fc800078e00ff */
[----:B------:R2:W3:Y:S01]  /*5150*/  F2F.F16.F32 R81, R82 ;  /* 0x0000005200517304 */ /* 0x0004e20000200800 */
        /* <DEDUP_REMOVED lines=18> */
.L_x_10996:
        /* <DEDUP_REMOVED lines=125> */
[----:B0-----:R-:W-:Y:S01]  /*5a50*/  FFMA.FTZ R77, R151, R162, R49 ;  /* 0x000000a2974d7223 */ /* 0x001fe20000010031 */
[C---:B------:R-:W-:Y:S01]  /*5a60*/  LOP3.LUT P5, RZ, R80.reuse, 0xff0000, RZ, 0xc0, !PT ;  /* 0x00ff000050ff7812 */ /* 0x040fe200078ac0ff */
[----:B------:R-:W-:Y:S01]  /*5a70*/  FADD.FTZ R200, R163, -R200 ;  /* 0x800000c8a3c87221 */ /* 0x000fe20000010000 */
[----:B------:R-:W-:Y:S01]  /*5a80*/  ISETP.GE.U32.AND P0, PT, R80, 0x1000000, PT ;  /* 0x010000005000780c */ /* 0x000fe20003f06070 */
[-C--:B------:R-:W-:Y:S01]  /*5a90*/  FMUL.FTZ R79, R77, R185.reuse ;  /* 0x000000b94d4f7220 */ /* 0x080fe20000410000 */
[----:B------:R-:W-:Y:S01]  /*5aa0*/  FSEL R82, R82, RZ, P3 ;  /* 0x000000ff52527208 */ /* 0x000fe20001800000 */
[--C-:B------:R-:W-:Y:S01]  /*5ab0*/  FFMA.FTZ R204, R204, R198, R187.reuse ;  /* 0x000000c6cccc7223 */ /* 0x100fe200000100bb */
[----:B------:R0:W-:Y:S01]  /*5ac0*/  F2F.F16.F32 R177, R78 ;  /* 0x0000004e00b17304 */ /* 0x0001e20000200800 */
[----:B--2---:R-:W-:Y:S01]  /*5ad0*/  FFMA.FTZ R76, R151, R196, R48 ;  /* 0x000000c4974c7223 */ /* 0x004fe20000010030 */
        /* <DEDUP_REMOVED lines=40> */
[----:B------:R0:W-:Y:S01]  /*5d60*/  F2F.F16.F32 R180, R86 ;  /* 0x0000005600b47304 */ /* 0x0001e20000200800 */
        /* <DEDUP_REMOVED lines=27> */
[----:B------:R-:W-:Y:S01]  /*5f20*/  FFMA.FTZ R84, R151, R184, R56 ;  /* 0x000000b897547223 */ /* 0x000fe20000010038 */
        /* <DEDUP_REMOVED lines=79> */
.L_x_10995:
        /* <DEDUP_REMOVED lines=55> */
.L_x_10992:
        /* <DEDUP_REMOVED lines=23> */
.L_x_10998:
        /* <DEDUP_REMOVED lines=16> */
.L_x_14435:


//--------------------- .text._ZN10layer_norm22ln_bwd_finalize_kernelINS_22Kernel_traits_finalizeILj7168Ef6__halffS2_fjLb0ELj1024ELj4ENS_18Kernel_traits_baseILj7168EfS2_fS2_fjLj1024EEEEELb0ELb0EEEvNS_9BwdParamsE --------------------------
	.section	.text._ZN10layer_norm22ln_bwd_finalize_kernelINS_22Kernel_traits_finalizeILj7168Ef6__halffS2_fjLb0ELj1024ELj4ENS_18Kernel_traits_baseILj7168EfS2_fS2_fjLj1024EEEEELb0ELb0EEEvNS_9BwdParamsE,"ax",@progbits
	.align	128
        .global         _ZN10layer_norm22ln_bwd_finalize_kernelINS_22Kernel_traits_finalizeILj7168Ef6__halffS2_fjLb0ELj1024ELj4ENS_18Kernel_traits_baseILj7168EfS2_fS2_fjLj1024EEEEELb0ELb0EEEvNS_9BwdParamsE
        .type           _ZN10layer_norm22ln_bwd_finalize_kernelINS_22Kernel_traits_finalizeILj7168Ef6__halffS2_fjLb0ELj1024ELj4ENS_18Kernel_traits_baseILj7168EfS2_fS2_fjLj1024EEEEELb0ELb0EEEvNS_9BwdParamsE,@function
        .size           _ZN10layer_norm22ln_bwd_finalize_kernelINS_22Kernel_traits_finalizeILj7168Ef6__halffS2_fjLb0ELj1024ELj4ENS_18Kernel_traits_baseILj7168EfS2_fS2_fjLj1024EEEEELb0ELb0EEEvNS_9BwdParamsE,(.L_x_14436 - _ZN10layer_norm22ln_bwd_finalize_kernelINS_22Kernel_traits_finalizeILj7168Ef6__halffS2_fjLb0ELj1024ELj4ENS_18Kernel_traits_baseILj7168EfS2_fS2_fjLj1024EEEEELb0ELb0EEEvNS_9BwdParamsE)
        .other          _ZN10layer_norm22ln_bwd_finalize_kernelINS_22Kernel_traits_finalizeILj7168Ef6__halffS2_fjLb0ELj1024ELj4ENS_18Kernel_traits_baseILj7168EfS2_fS2_fjLj1024EEEEELb0ELb0EEEvNS_9BwdParamsE,@"STO_CUDA_ENTRY STV_DEFAULT"
_ZN10layer_norm22ln_bwd_finalize_kernelINS_22Kernel_traits_finalizeILj7168Ef6__halffS2_fjLb0ELj1024ELj4ENS_18Kernel_traits_baseILj7168EfS2_fS2_fjLj1024EEEEELb0ELb0EEEvNS_9BwdParamsE:
.text._ZN10layer_norm22ln_bwd_finalize_kernelINS_22Kernel_traits_finalizeILj7168Ef6__halffS2_fjLb0ELj1024ELj4ENS_18Kernel_traits_baseILj7168EfS2_fS2_fjLj1024EEEEELb0ELb0EEEvNS_9BwdParamsE:
        /* <DEDUP_REMOVED lines=82> */
.L_x_11003:
        /* <DEDUP_REMOVED lines=118> */
.L_x_11002:
[----:B------:R-:W-:Y:S05]  /*0c80*/  BSYNC.RECONVERGENT B1 ;  /* 0x0000000000017941 */ /* 0x000fea0003800200 */
.L_x_11001:
        /* <DEDUP_REMOVED lines=75> */
.L_x_11005:
[----:B------:R-:W-:Y:S05]  /*1140*/  BSYNC.RECONVERGENT B1 ;  /* 0x0000000000017941 */ /* 0x000fea0003800200 */
.L_x_11004:
        /* <DEDUP_REMOVED lines=37> */
.L_x_11007:
[----:B------:R-:W-:Y:S05]  /*13a0*/  BSYNC.RECONVERGENT B1 ;  /* 0x0000000000017941 */ /* 0x000fea0003800200 */
.L_x_11006:
[----:B------:R-:W-:Y:S05]  /*13b0*/  @!P1 BRA `(.L_x_11000) ;  /* 0x0000000000409947 */ /* 0x000fea0003800000 */
[----:B------:R-:W0:Y:S01]  /*13c0*/  LDC.64 R6, c[0x0][0x440] ;  /* 0x00011000ff067b82 */ /* 0x000e220000000a00 */
[----:B------:R-:W-:Y:S01]  /*13d0*/  IMAD R59, R2, R56, R59 ;  /* 0x00000038023b7224 */ /* 0x000fe200078e023b */
[----:B------:R-:W-:Y:S02]  /*13e0*/  LOP3.LUT R8, R8, 0x1f, RZ, 0xc0, !PT ;  /* 0x0000001f08087812 */ /* 0x000fe400078ec0ff */
[----:B------:R-:W-:Y:S02]  /*13f0*/  IADD3 R9, PT, PT, -R9, RZ, RZ ;  /* 0x000000ff09097210 */ /* 0x000fe40007ffe1ff */
[----:B------:R-:W-:Y:S02]  /*1400*/  IADD3 R59, PT, PT, R8, R59, RZ ;  /* 0x0000003b083b7210 */ /* 0x000fe40007ffe0ff */
[----:B------:R-:W1:Y:S05]  /*1410*/  LDC.64 R10, c[0x0][0x448] ;  /* 0x00011200ff0a7b82 */ /* 0x000e6a0000000a00 */
.L_x_11008:
        /* <DEDUP_REMOVED lines=10> */
.L_x_11000:
[----:B------:R-:W-:Y:S05]  /*14c0*/  BSYNC.RECONVERGENT B0 ;  /* 0x0000000000007941 */ /* 0x000fea0003800200 */
.L_x_10999:
        /* <DEDUP_REMOVED lines=57> */
.L_x_11009:
        /* <DEDUP_REMOVED lines=10> */
.L_x_14436:


//--------------------- .text._ZN10layer_norm13ln_bwd_kernelINS_13Kernel_traitsIf6__halffS2_fjLj7168ELj1ELj1ELj8ELj8ENS_18Kernel_traits_baseILj7168EfS2_fS2_fjLj256EEEEELb1ELb0ELb1ELb0EEEvNS_9BwdParamsE --------------------------
	.section	.text._ZN10layer_norm13ln_bwd_kernelINS_13Kernel_traitsIf6__halffS2_fjLj7168ELj1ELj1ELj8ELj8ENS_18Kernel_traits_baseILj7168EfS2_fS2_fjLj256EEEEELb1ELb0ELb1ELb0EEEvNS_9BwdParamsE,"ax",@progbits
	.align	128
        .global         _ZN10layer_norm13ln_bwd_kernelINS_13Kernel_traitsIf6__halffS2_fjLj7168ELj1ELj1ELj8ELj8ENS_18Kernel_traits_baseILj7168EfS2_fS2_fjLj256EEEEELb1ELb0ELb1ELb0EEEvNS_9BwdParamsE
        .type           _ZN10layer_norm13ln_bwd_kernelINS_13Kernel_traitsIf6__halffS2_fjLj7168ELj1ELj1ELj8ELj8ENS_18Kernel_traits_baseILj7168EfS2_fS2_fjLj256EEEEELb1ELb0ELb1ELb0EEEvNS_9BwdParamsE,@function
        .size           _ZN10layer_norm13ln_bwd_kernelINS_13Kernel_traitsIf6__halffS2_fjLj7168ELj1ELj1ELj8ELj8ENS_18Kernel_traits_baseILj7168EfS2_fS2_fjLj256EEEEELb1ELb0ELb1ELb0EEEvNS_9BwdParamsE,(.L_x_14437 - _ZN10layer_norm13ln_bwd_kernelINS_13Kernel_traitsIf6__halffS2_fjLj7168ELj1ELj1ELj8ELj8ENS_18Kernel_traits_baseILj7168EfS2_fS2_fjLj256EEEEELb1ELb0ELb1ELb0EEEvNS_9BwdParamsE)
        .other          _ZN10layer_norm13ln_bwd_kernelINS_13Kernel_traitsIf6__halffS2_fjLj7168ELj1ELj1ELj8ELj8ENS_18Kernel_traits_baseILj7168EfS2_fS2_fjLj256EEEEELb1ELb0ELb1ELb0EEEvNS_9BwdParamsE,@"STO_CUDA_ENTRY STV_DEFAULT"
_ZN10layer_norm13ln_bwd_kernelINS_13Kernel_traitsIf6__halffS2_fjLj7168ELj1ELj1ELj8ELj8ENS_18Kernel_traits_baseILj7168EfS2_fS2_fjLj256EEEEELb1ELb0ELb1ELb0EEEvNS_9BwdParamsE:
.text._ZN10layer_norm13ln_bwd_kernelINS_13Kernel_traitsIf6__halffS2_fjLj7168ELj1ELj1ELj8ELj8ENS_18Kernel_traits_baseILj7168EfS2_fS2_fjLj256EEEEELb1ELb0ELb1ELb0EEEvNS_9BwdParamsE:
        /* <DEDUP_REMOVED lines=115> */
.L_x_11119:
        /* <DEDUP_REMOVED lines=64> */
[----:B------:R-:W-:-:S03]  /*0b30*/  SHF.R.U64 R204, R152, 0x10, R153 ;  /* 0x0000001098cc7819 */ /* 0x000fc60000001299 */
[----:B------:R-:W-:Y:S02]  /*0b40*/  HADD2.F32 R205, -RZ, R160.H0_H0 ;  /* 0x200000a0ffcd7230 */ /* 0x000fe40000004100 */
[C---:B----4-:R-:W-:Y:S01]  /*0b50*/  FADD.FTZ R207, -R158.reuse, R148 ;  /* 0x000000949ecf7221 */ /* 0x050fe20000010100 */
[----:B------:R-:W-:-:S03]  /*0b60*/  FADD.FTZ R149, -R158, R149 ;  /* 0x000000959e957221 */ /* 0x000fc60000010100 */
[----:B------:R-:W-:Y:S01]  /*0b70*/  FMUL.FTZ R207, R4, R207 ;  /* 0x000000cf04cf7220 */ /* 0x000fe20000410000 */
[----:B------:R-:W-:Y:S01]  /*0b80*/  MOV R161, R153 ;  /* 0x0000009900a17202 */ /* 0x000fe20000000f00 */
[----:B------:R-:W-:Y:S02]  /*0b90*/  HADD2.F32 R204, -RZ, R204.H0_H0 ;  /* 0x200000ccffcc7230 */ /* 0x000fe40000004100 */
[----:B------:R-:W-:Y:S01]  /*0ba0*/  FADD.FTZ R151, -R158, R151 ;  /* 0x000000979e977221 */ /* 0x000fe20000010100 */
[----:B------:R-:W-:Y:S01]  /*0bb0*/  FMUL.FTZ R206, R4, R149 ;  /* 0x0000009504ce7220 */ /* 0x000fe20000410000 */
[----:B------:R-:W-:Y:S01]  /*0bc0*/  FADD.FTZ R68, R68, R205 ;  /* 0x000000cd44447221 */ /* 0x000fe20000010000 */
[-C--:B------:R-:W-:Y:S01]  /*0bd0*/  FFMA.FTZ R96, R207, R205.reuse, R96 ;  /* 0x000000cdcf607223 */ /* 0x080fe20000010060 */
[----:B------:R-:W-:Y:S01]  /*0be0*/  FMUL.FTZ R205, R124, R205 ;  /* 0x000000cd7ccd7220 */ /* 0x000fe20000410000 */
[----:B------:R-:W-:Y:S01]  /*0bf0*/  SHF.R.U32.HI R200, RZ, 0x10, R153 ;  /* 0x00000010ffc87819 */ /* 0x000fe20000011699 */
[----:B------:R-:W-:Y:S01]  /*0c00*/  FADD.FTZ R203, -R158, R150 ;  /* 0x000000969ecb7221 */ /* 0x000fe20000010100 */
[----:B------:R-:W-:-:S02]  /*0c10*/  HADD2.F32 R161, -RZ, R161.H0_H0 ;  /* 0x200000a1ffa17230 */ /* 0x000fc40000004100 */
[----:B------:R-:W-:Y:S01]  /*0c20*/  FMUL.FTZ R202, R4, R151 ;  /* 0x0000009704ca7220 */ /* 0x000fe20000410000 */
[----:B------:R-:W-:Y:S01]  /*0c30*/  FADD.FTZ R69, R69, R204 ;  /* 0x000000cc45457221 */ /* 0x000fe20000010000 */
[-C--:B------:R-:W-:Y:S01]  /*0c40*/  FFMA.FTZ R97, R206, R204.reuse, R97 ;  /* 0x000000ccce617223 */ /* 0x080fe20000010061 */
[----:B------:R-:W-:Y:S01]  /*0c50*/  FMUL.FTZ R204, R125, R204 ;  /* 0x000000cc7dcc7220 */ /* 0x000fe20000410000 */
[----:B------:R-:W-:Y:S01]  /*0c60*/  FADD.FTZ R149, RZ, R205 ;  /* 0x000000cdff957221 */ /* 0x000fe20000010000 */
[----:B------:R-:W-:Y:S01]  /*0c70*/  FFMA.FTZ R151, R207, R205, RZ ;  /* 0x000000cdcf977223 */ /* 0x000fe200000100ff */
[----:B------:R-:W-:Y:S02]  /*0c80*/  HADD2.F32 R200, -RZ, R200.H0_H0 ;  /* 0x200000c8ffc87230 */ /* 0x000fe40000004100 */
        /* <DEDUP_REMOVED lines=13> */
.L_x_11014:
[----:B----4-:R-:W-:Y:S05]  /*0d60*/  BSYNC.RECONVERGENT B1 ;  /* 0x0000000000017941 */ /* 0x010fea0003800200 */
.L_x_11013:
        /* <DEDUP_REMOVED lines=20> */
[----:B------:R-:W-:-:S03]  /*0eb0*/  SHF.R.U64 R153, R148, 0x10, R149 ;  /* 0x0000001094997819 */ /* 0x000fc60000001295 */
[----:B------:R-:W-:Y:S01]  /*0ec0*/  HADD2.F32 R27, -RZ, R27.H0_H0 ;  /* 0x2000001bff1b7230 */ /* 0x000fe20000004100 */
[----:B------:R-:W-:Y:S01]  /*0ed0*/  MOV R152, R149 ;  /* 0x0000009500987202 */ /* 0x000fe20000000f00 */
[C---:B----4-:R-:W-:Y:S01]  /*0ee0*/  FADD.FTZ R155, -R158.reuse, R20 ;  /* 0x000000149e9b7221 */ /* 0x050fe20000010100 */
[----:B------:R-:W-:Y:S01]  /*0ef0*/  SHF.R.U32.HI R148, RZ, 0x10, R149 ;  /* 0x00000010ff947819 */ /* 0x000fe20000011695 */
[C---:B------:R-:W-:Y:S01]  /*0f00*/  FADD.FTZ R157, -R158.reuse, R21 ;  /* 0x000000159e9d7221 */ /* 0x040fe20000010100 */
[----:B------:R-:W-:Y:S01]  /*0f10*/  FADD.FTZ R209, -R158, R22 ;  /* 0x000000169ed17221 */ /* 0x000fe20000010100 */
[----:B0-----:R-:W-:Y:S02]  /*0f20*/  HADD2.F32 R24, -RZ, R153.H0_H0 ;  /* 0x20000099ff187230 */ /* 0x001fe40000004100 */
[----:B------:R-:W-:Y:S01]  /*0f30*/  FMUL.FTZ R21, R4, R155 ;  /* 0x0000009b04157220 */ /* 0x000fe20000410000 */
[----:B------:R-:W-:Y:S01]  /*0f40*/  FMUL.FTZ R198, R120, R27 ;  /* 0x0000001b78c67220 */ /* 0x000fe20000410000 */
[----:B------:R-:W-:Y:S01]  /*0f50*/  FADD.FTZ R213, -R158, R23 ;  /* 0x000000179ed57221 */ /* 0x000fe20000010100 */
[----:B------:R-:W-:-:S02]  /*0f60*/  HADD2.F32 R149, -RZ, R152.H0_H0 ;  /* 0x20000098ff957230 */ /* 0x000fc40000004100 */
[C---:B------:R-:W-:Y:S01]  /*0f70*/  FMUL.FTZ R20, R4.reuse, R157 ;  /* 0x0000009d04147220 */ /* 0x040fe20000410000 */
        /* <DEDUP_REMOVED lines=22> */
.L_x_11016:
[----:B------:R-:W-:Y:S05]  /*10e0*/  BSYNC.RECONVERGENT B1 ;  /* 0x0000000000017941 */ /* 0x000fea0003800200 */
.L_x_11015:
        /* <DEDUP_REMOVED lines=25> */
[C---:B------:R-:W-:Y:S01]  /*1280*/  FADD.FTZ R157, -R158.reuse, R28 ;  /* 0x0000001c9e9d7221 */ /* 0x040fe20000010100 */
[----:B0-----:R-:W-:Y:S02]  /*1290*/  HADD2.F32 R148, -RZ, R155.H0_H0 ;  /* 0x2000009bff947230 */ /* 0x001fe40000004100 */
        /* <DEDUP_REMOVED lines=8> */
[----:B------:R-:W-:-:S02]  /*1320*/  HADD2.F32 R153, -RZ, R154.H0_H0 ;  /* 0x2000009aff997230 */ /* 0x000fc40000004100 */
        /* <DEDUP_REMOVED lines=19> */
.L_x_11018:
[----:B------:R-:W-:Y:S05]  /*1460*/  BSYNC.RECONVERGENT B1 ;  /* 0x0000000000017941 */ /* 0x000fea0003800200 */
.L_x_11017:
        /* <DEDUP_REMOVED lines=24> */
[----:B------:R-:W-:Y:S02]  /*15f0*/  HADD2.F32 R149, -RZ, R166.H0_H0 ;  /* 0x200000a6ff957230 */ /* 0x000fe40000004100 */
[C---:B------:R-:W-:Y:S01]  /*1600*/  FADD.FTZ R155, -R158.reuse, R148 ;  /* 0x000000949e9b7221 */ /* 0x040fe20000010100 */
[----:B------:R-:W-:Y:S01]  /*1610*/  FADD.FTZ R173, -R158, R150 ;  /* 0x000000969ead7221 */ /* 0x000fe20000010100 */
[----:B------:R-:W-:Y:S02]  /*1620*/  HADD2.F32 R148, -RZ, R169.H0_H0 ;  /* 0x200000a9ff947230 */ /* 0x000fe40000004100 */
[C---:B------:R-:W-:Y:S01]  /*1630*/  FMUL.FTZ R166, R4.reuse, R171 ;  /* 0x000000ab04a67220 */ /* 0x040fe20000410000 */
[----:B------:R-:W-:Y:S01]  /*1640*/  FMUL.FTZ R169, R4, R155 ;  /* 0x0000009b04a97220 */ /* 0x000fe20000410000 */
[----:B------:R-:W-:Y:S01]  /*1650*/  FMUL.FTZ R170, R112, R149 ;  /* 0x0000009570aa7220 */ /* 0x000fe20000410000 */
[----:B------:R-:W-:Y:S01]  /*1660*/  FADD.FTZ R175, -R158, R151 ;  /* 0x000000979eaf7221 */ /* 0x000fe20000010100 */
        /* <DEDUP_REMOVED lines=23> */
.L_x_11020:
[----:B------:R-:W-:Y:S05]  /*17e0*/  BSYNC.RECONVERGENT B1 ;  /* 0x0000000000017941 */ /* 0x000fea0003800200 */
.L_x_11019:
        /* <DEDUP_REMOVED lines=24> */
[----:B------:R-:W-:-:S02]  /*1970*/  HADD2.F32 R149, -RZ, R174.H0_H0 ;  /* 0x200000aeff957230 */ /* 0x000fc40000004100 */
[C---:B------:R-:W-:Y:S01]  /*1980*/  FADD.FTZ R177, -R158.reuse, R148 ;  /* 0x000000949eb17221 */ /* 0x040fe20000010100 */
[----:B------:R-:W-:Y:S01]  /*1990*/  SHF.R.U32.HI R157, RZ, 0x10, R153 ;  /* 0x00000010ff9d7819 */ /* 0x000fe20000011699 */
[C---:B------:R-:W-:Y:S01]  /*19a0*/  FADD.FTZ R181, -R158.reuse, R151 ;  /* 0x000000979eb57221 */ /* 0x040fe20000010100 */
[----:B------:R-:W-:Y:S02]  /*19b0*/  HADD2.F32 R148, -RZ, R176.H0_H0 ;  /* 0x200000b0ff947230 */ /* 0x000fe40000004100 */
[----:B------:R-:W-:Y:S01]  /*19c0*/  FADD.FTZ R153, -R158, R150 ;  /* 0x000000969e997221 */ /* 0x000fe20000010100 */
[C---:B------:R-:W-:Y:S01]  /*19d0*/  FMUL.FTZ R174, R4.reuse, R179 ;  /* 0x000000b304ae7220 */ /* 0x040fe20000410000 */
        /* <DEDUP_REMOVED lines=25> */
.L_x_11022:
[----:B------:R-:W-:Y:S05]  /*1b70*/  BSYNC.RECONVERGENT B1 ;  /* 0x0000000000017941 */ /* 0x000fea0003800200 */
.L_x_11021:
        /* <DEDUP_REMOVED lines=56> */
.L_x_11024:
[----:B------:R-:W-:Y:S05]  /*1f00*/  BSYNC.RECONVERGENT B1 ;  /* 0x0000000000017941 */ /* 0x000fea0003800200 */
.L_x_11023:
        /* <DEDUP_REMOVED lines=18> */
[----:B------:R-:W-:-:S03]  /*2030*/  SHF.R.U64 R163, R152, 0x10, R153 ;  /* 0x0000001098a37819 */ /* 0x000fc60000001299 */
[----:B------:R-:W-:Y:S01]  /*2040*/  HADD2.F32 R159, -RZ, R159.H0_H0 ;  /* 0x2000009fff9f7230 */ /* 0x000fe20000004100 */
[----:B0-----:R-:W-:Y:S02]  /*2050*/  MOV R156, R153 ;  /* 0x00000099009c7202 */ /* 0x001fe40000000f00 */
[----:B------:R-:W-:Y:S02]  /*2060*/  SHF.R.U32.HI R162, RZ, 0x10, R153 ;  /* 0x00000010ffa27819 */ /* 0x000fe40000011699 */
[----:B------:R-:W-:Y:S01]  /*2070*/  FMUL.FTZ R192, R100, R159 ;  /* 0x0000009f64c07220 */ /* 0x000fe20000410000 */
[C---:B--2---:R-:W-:Y:S01]  /*2080*/  FADD.FTZ R157, -R158.reuse, R149 ;  /* 0x000000959e9d7221 */ /* 0x044fe20000010100 */
[C---:B------:R-:W-:Y:S01]  /*2090*/  FADD.FTZ R193, -R158.reuse, R148 ;  /* 0x000000949ec17221 */ /* 0x040fe20000010100 */
[----:B------:R-:W-:Y:S02]  /*20a0*/  HADD2.F32 R148, -RZ, R163.H0_H0 ;  /* 0x200000a3ff947230 */ /* 0x000fe40000004100 */
[----:B------:R-:W-:Y:S01]  /*20b0*/  FADD.FTZ R195, -R158, R150 ;  /* 0x000000969ec37221 */ /* 0x000fe20000010100 */
        /* <DEDUP_REMOVED lines=27> */
.L_x_11012:
        /* <DEDUP_REMOVED lines=60> */
.L_x_11026:
        /* <DEDUP_REMOVED lines=70> */
.L_x_11025:
[----:B------:R-:W-:Y:S05]  /*2a90*/  BSYNC.RECONVERGENT B0 ;  /* 0x0000000000007941 */ /* 0x000fea0003800200 */
.L_x_11011:
        /* <DEDUP_REMOVED lines=31> */
.L_x_11028:
[----:B------:R-:W-:Y:S05]  /*2c90*/  BSYNC.RECONVERGENT B0 ;  /* 0x0000000000007941 */ /* 0x000fea0003800200 */
.L_x_11027:
        /* <DEDUP_REMOVED lines=66> */
.L_x_11033:
        /* <DEDUP_REMOVED lines=10> */
[----:B------:R-:W-:-:S07]  /*3160*/  F2FP.F16.F32.PACK_AB R15, RZ, R15 ;  /* 0x0000000fff0f723e */ /* 0x000fce00000000ff */
.L_x_11034:
        /* <DEDUP_REMOVED lines=12> */
.L_x_11035:
        /* <DEDUP_REMOVED lines=10> */
[----:B------:R-:W-:Y:S01]  /*32d0*/  F2FP.F16.F32.PACK_AB R17, RZ, R17 ;  /* 0x00000011ff11723e */ /* 0x000fe200000000ff */
[----:B------:R-:W-:Y:S06]  /*32e0*/  BRA `(.L_x_11036) ;  /* 0x0000000800647947 */ /* 0x000fec0003800000 */
.L_x_11032:
        /* <DEDUP_REMOVED lines=29> */
.L_x_11037:
        /* <DEDUP_REMOVED lines=11> */
.L_x_11038:
        /* <DEDUP_REMOVED lines=12> */
.L_x_11039:
[----:B------:R-:W-:Y:S05]  /*3630*/  @!P4 BRA `(.L_x_11036) ;  /* 0x000000040090c947 */ /* 0x000fea0003800000 */
[----:B------:R-:W-:Y:S01]  /*3640*/  FMUL.FTZ R17, R147, UR17 ;  /* 0x0000001193117c20 */ /* 0x000fe20008410000 */
[----:B-----5:R-:W-:-:S03]  /*3650*/  ISETP.GE.U32.AND P5, PT, R6, 0x1000000, PT ;  /* 0x010000000600780c */ /* 0x020fc60003fa6070 */
[----:B------:R-:W-:-:S05]  /*3660*/  FMUL.FTZ R17, R17, UR16 ;  /* 0x0000001011117c20 */ /* 0x000fca0008410000 */
[----:B------:R-:W-:-:S04]  /*3670*/  FSEL R17, R17, RZ, P5 ;  /* 0x000000ff11117208 */ /* 0x000fc80002800000 */
[----:B------:R-:W-:Y:S01]  /*3680*/  F2FP.F16.F32.PACK_AB R17, RZ, R17 ;  /* 0x00000011ff11723e */ /* 0x000fe200000000ff */
[----:B------:R-:W-:Y:S06]  /*3690*/  BRA `(.L_x_11036) ;  /* 0x0000000400787947 */ /* 0x000fec0003800000 */
.L_x_11031:
        /* <DEDUP_REMOVED lines=47> */
[----:B------:R-:W-:Y:S01]  /*3990*/  F2FP.F16.F32.PACK_AB R17, RZ, R17 ;  /* 0x00000011ff11723e */ /* 0x000fe200000000ff */
[----:B------:R-:W-:Y:S06]  /*39a0*/  BRA `(.L_x_11036) ;  /* 0x0000000000b47947 */ /* 0x000fec0003800000 */
.L_x_11040:
        /* <DEDUP_REMOVED lines=45> */
.L_x_11036:
        /* <DEDUP_REMOVED lines=14> */
.L_x_11041:
[----:B------:R-:W-:Y:S02]  /*3d60*/  IADD3 R152, PT, PT, R152, 0x100, RZ ;  /* 0x0000010098987810 */ /* 0x000fe40007ffe0ff */
[----:B------:R-:W-:-:S07]  /*3d70*/  IADD3 R151, PT, PT, R151, 0x100, RZ ;  /* 0x0000010097977810 */ /* 0x000fce0007ffe0ff */
.L_x_11030:
[----:B------:R-:W-:Y:S05]  /*3d80*/  BSYNC.RECONVERGENT B0 ;  /* 0x0000000000007941 */ /* 0x000fea0003800200 */
.L_x_11029:
        /* <DEDUP_REMOVED lines=53> */
[----:B------:R-:W-:Y:S01]  /*40e0*/  F2FP.F16.F32.PACK_AB R17, RZ, R17 ;  /* 0x00000011ff11723e */ /* 0x000fe200000000ff */
[----:B------:R-:W-:Y:S06]  /*40f0*/  BRA `(.L_x_11046) ;  /* 0x00000008005c7947 */ /* 0x000fec0003800000 */
.L_x_11045:
        /* <DEDUP_REMOVED lines=44> */
.L_x_11044:
        /* <DEDUP_REMOVED lines=32> */
.L_x_11048:
        /* <DEDUP_REMOVED lines=11> */
.L_x_11049:
        /* <DEDUP_REMOVED lines=11> */
.L_x_11050:
[----:B------:R-:W-:Y:S05]  /*4720*/  @!P4 BRA `(.L_x_11046) ;  /* 0x0000000000d0c947 */ /* 0x000fea0003800000 */
[----:B------:R-:W-:Y:S01]  /*4730*/  FMUL.FTZ R17, R147, UR17 ;  /* 0x0000001193117c20 */ /* 0x000fe20008410000 */
[----:B-----5:R-:W-:-:S03]  /*4740*/  ISETP.GE.U32.AND P6, PT, R7, 0x1000000, PT ;  /* 0x010000000700780c */ /* 0x020fc60003fc6070 */
[----:B------:R-:W-:-:S05]  /*4750*/  FMUL.FTZ R17, R17, UR16 ;  /* 0x0000001011117c20 */ /* 0x000fca0008410000 */
[----:B------:R-:W-:-:S04]  /*4760*/  FSEL R17, R17, RZ, P6 ;  /* 0x000000ff11117208 */ /* 0x000fc80003000000 */
[----:B------:R-:W-:Y:S01]  /*4770*/  F2FP.F16.F32.PACK_AB R17, RZ, R17 ;  /* 0x00000011ff11723e */ /* 0x000fe200000000ff */
[----:B------:R-:W-:Y:S06]  /*4780*/  BRA `(.L_x_11046) ;  /* 0x0000000000b87947 */ /* 0x000fec0003800000 */
.L_x_11047:
        /* <DEDUP_REMOVED lines=12> */
.L_x_11051:
        /* <DEDUP_REMOVED lines=11> */
.L_x_11052:
        /* <DEDUP_REMOVED lines=12> */
.L_x_11053:
        /* <DEDUP_REMOVED lines=10> */
[----:B------:R-:W-:-:S07]  /*4a60*/  F2FP.F16.F32.PACK_AB R17, RZ, R17 ;  /* 0x00000011ff11723e */ /* 0x000fce00000000ff */
.L_x_11046:
        /* <DEDUP_REMOVED lines=12> */
.L_x_11054:
[----:B------:R-:W-:Y:S02]  /*4b30*/  IADD3 R152, PT, PT, R152, 0x100, RZ ;  /* 0x0000010098987810 */ /* 0x000fe40007ffe0ff */
[----:B------:R-:W-:-:S07]  /*4b40*/  IADD3 R151, PT, PT, R151, 0x100, RZ ;  /* 0x0000010097977810 */ /* 0x000fce0007ffe0ff */
.L_x_11043:
[----:B------:R-:W-:Y:S05]  /*4b50*/  BSYNC.RECONVERGENT B0 ;  /* 0x0000000000007941 */ /* 0x000fea0003800200 */
.L_x_11042:
        /* <DEDUP_REMOVED lines=55> */
.L_x_11058:
        /* <DEDUP_REMOVED lines=44> */
.L_x_11057:
        /* <DEDUP_REMOVED lines=32> */
.L_x_11061:
        /* <DEDUP_REMOVED lines=11> */
.L_x_11062:
        /* <DEDUP_REMOVED lines=11> */
.L_x_11063:
[----:B------:R-:W-:Y:S05]  /*54f0*/  @!P4 BRA `(.L_x_11059) ;  /* 0x0000000000d0c947 */ /* 0x000fea0003800000 */
[----:B------:R-:W-:Y:S01]  /*5500*/  FMUL.FTZ R17, R147, UR17 ;  /* 0x0000001193117c20 */ /* 0x000fe20008410000 */
[----:B-----5:R-:W-:-:S03]  /*5510*/  ISETP.GE.U32.AND P6, PT, R8, 0x1000000, PT ;  /* 0x010000000800780c */ /* 0x020fc60003fc6070 */
[----:B------:R-:W-:-:S05]  /*5520*/  FMUL.FTZ R17, R17, UR16 ;  /* 0x0000001011117c20 */ /* 0x000fca0008410000 */
[----:B------:R-:W-:-:S04]  /*5530*/  FSEL R17, R17, RZ, P6 ;  /* 0x000000ff11117208 */ /* 0x000fc80003000000 */
[----:B------:R-:W-:Y:S01]  /*5540*/  F2FP.F16.F32.PACK_AB R17, RZ, R17 ;  /* 0x00000011ff11723e */ /* 0x000fe200000000ff */
[----:B------:R-:W-:Y:S06]  /*5550*/  BRA `(.L_x_11059) ;  /* 0x0000000000b87947 */ /* 0x000fec0003800000 */
.L_x_11060:
        /* <DEDUP_REMOVED lines=12> */
.L_x_11064:
        /* <DEDUP_REMOVED lines=11> */
.L_x_11065:
        /* <DEDUP_REMOVED lines=12> */
.L_x_11066:
        /* <DEDUP_REMOVED lines=11> */
.L_x_11059:
        /* <DEDUP_REMOVED lines=12> */
.L_x_11067:
[----:B------:R-:W-:Y:S02]  /*5900*/  IADD3 R152, PT, PT, R152, 0x100, RZ ;  /* 0x0000010098987810 */ /* 0x000fe40007ffe0ff */
[----:B------:R-:W-:-:S07]  /*5910*/  IADD3 R151, PT, PT, R151, 0x100, RZ ;  /* 0x0000010097977810 */ /* 0x000fce0007ffe0ff */
.L_x_11056:
[----:B------:R-:W-:Y:S05]  /*5920*/  BSYNC.RECONVERGENT B0 ;  /* 0x0000000000007941 */ /* 0x000fea0003800200 */
.L_x_11055:
        /* <DEDUP_REMOVED lines=54> */
.L_x_11071:
        /* <DEDUP_REMOVED lines=44> */
.L_x_11070:
        /* <DEDUP_REMOVED lines=32> */
.L_x_11074:
        /* <DEDUP_REMOVED lines=11> */
.L_x_11075:
        /* <DEDUP_REMOVED lines=11> */
.L_x_11076:
[----:B------:R-:W-:Y:S05]  /*62b0*/  @!P4 BRA `(.L_x_11072) ;  /* 0x0000000000d0c947 */ /* 0x000fea0003800000 */
[----:B------:R-:W-:Y:S01]  /*62c0*/  FMUL.FTZ R17, R147, UR17 ;  /* 0x0000001193117c20 */ /* 0x000fe20008410000 */
[----:B-----5:R-:W-:-:S03]  /*62d0*/  ISETP.GE.U32.AND P6, PT, R9, 0x1000000, PT ;  /* 0x010000000900780c */ /* 0x020fc60003fc6070 */
[----:B------:R-:W-:-:S05]  /*62e0*/  FMUL.FTZ R17, R17, UR16 ;  /* 0x0000001011117c20 */ /* 0x000fca0008410000 */
[----:B------:R-:W-:-:S04]  /*62f0*/  FSEL R17, R17, RZ, P6 ;  /* 0x000000ff11117208 */ /* 0x000fc80003000000 */
[----:B------:R-:W-:Y:S01]  /*6300*/  F2FP.F16.F32.PACK_AB R17, RZ, R17 ;  /* 0x00000011ff11723e */ /* 0x000fe200000000ff */
[----:B------:R-:W-:Y:S06]  /*6310*/  BRA `(.L_x_11072) ;  /* 0x0000000000b87947 */ /* 0x000fec0003800000 */
.L_x_11073:
        /* <DEDUP_REMOVED lines=12> */
.L_x_11077:
        /* <DEDUP_REMOVED lines=11> */
.L_x_11078:
        /* <DEDUP_REMOVED lines=12> */
.L_x_11079:
        /* <DEDUP_REMOVED lines=11> */
.L_x_11072:
        /* <DEDUP_REMOVED lines=12> */
.L_x_11080:
[----:B------:R-:W-:Y:S02]  /*66c0*/  IADD3 R152, PT, PT, R152, 0x100, RZ ;  /* 0x0000010098987810 */ /* 0x000fe40007ffe0ff */
[----:B------:R-:W-:-:S07]  /*66d0*/  IADD3 R151, PT, PT, R151, 0x100, RZ ;  /* 0x0000010097977810 */ /* 0x000fce0007ffe0ff */
.L_x_11069:
[----:B------:R-:W-:Y:S05]  /*66e0*/  BSYNC.RECONVERGENT B0 ;  /* 0x0000000000007941 */ /* 0x000fea0003800200 */
.L_x_11068:
        /* <DEDUP_REMOVED lines=54> */
.L_x_11084:
        /* <DEDUP_REMOVED lines=44> */
.L_x_11083:
        /* <DEDUP_REMOVED lines=32> */
.L_x_11087:
        /* <DEDUP_REMOVED lines=11> */
.L_x_11088:
        /* <DEDUP_REMOVED lines=11> */
.L_x_11089:
[----:B------:R-:W-:Y:S05]  /*7070*/  @!P4 BRA `(.L_x_11085) ;  /* 0x0000000000d0c947 */ /* 0x000fea0003800000 */
[----:B------:R-:W-:Y:S01]  /*7080*/  FMUL.FTZ R17, R147, UR17 ;  /* 0x0000001193117c20 */ /* 0x000fe20008410000 */
[----:B-----5:R-:W-:-:S03]  /*7090*/  ISETP.GE.U32.AND P6, PT, R10, 0x1000000, PT ;  /* 0x010000000a00780c */ /* 0x020fc60003fc6070 */
[----:B------:R-:W-:-:S05]  /*70a0*/  FMUL.FTZ R17, R17, UR16 ;  /* 0x0000001011117c20 */ /* 0x000fca0008410000 */
[----:B------:R-:W-:-:S04]  /*70b0*/  FSEL R17, R17, RZ, P6 ;  /* 0x000000ff11117208 */ /* 0x000fc80003000000 */
[----:B------:R-:W-:Y:S01]  /*70c0*/  F2FP.F16.F32.PACK_AB R17, RZ, R17 ;  /* 0x00000011ff11723e */ /* 0x000fe200000000ff */
[----:B------:R-:W-:Y:S06]  /*70d0*/  BRA `(.L_x_11085) ;  /* 0x0000000000b87947 */ /* 0x000fec0003800000 */
.L_x_11086:
        /* <DEDUP_REMOVED lines=12> */
.L_x_11090:
        /* <DEDUP_REMOVED lines=11> */
.L_x_11091:
        /* <DEDUP_REMOVED lines=12> */
.L_x_11092:
        /* <DEDUP_REMOVED lines=11> */
.L_x_11085:
        /* <DEDUP_REMOVED lines=12> */
.L_x_11093:
[----:B------:R-:W-:Y:S02]  /*7480*/  IADD3 R152, PT, PT, R152, 0x100, RZ ;  /* 0x0000010098987810 */ /* 0x000fe40007ffe0ff */
[----:B------:R-:W-:-:S07]  /*7490*/  IADD3 R151, PT, PT, R151, 0x100, RZ ;  /* 0x0000010097977810 */ /* 0x000fce0007ffe0ff */
.L_x_11082:
[----:B------:R-:W-:Y:S05]  /*74a0*/  BSYNC.RECONVERGENT B0 ;  /* 0x0000000000007941 */ /* 0x000fea0003800200 */
.L_x_11081:
        /* <DEDUP_REMOVED lines=54> */
.L_x_11097:
        /* <DEDUP_REMOVED lines=44> */
.L_x_11096:
        /* <DEDUP_REMOVED lines=32> */
.L_x_11100:
        /* <DEDUP_REMOVED lines=11> */
.L_x_11101:
        /* <DEDUP_REMOVED lines=11> */
.L_x_11102:
[----:B------:R-:W-:Y:S05]  /*7e30*/  @!P4 BRA `(.L_x_11098) ;  /* 0x0000000000d0c947 */ /* 0x000fea0003800000 */
[----:B------:R-:W-:Y:S01]  /*7e40*/  FMUL.FTZ R17, R147, UR17 ;  /* 0x0000001193117c20 */ /* 0x000fe20008410000 */
[----:B-----5:R-:W-:-:S03]  /*7e50*/  ISETP.GE.U32.AND P6, PT, R11, 0x1000000, PT ;  /* 0x010000000b00780c */ /* 0x020fc60003fc6070 */
[----:B------:R-:W-:-:S05]  /*7e60*/  FMUL.FTZ R17, R17, UR16 ;  /* 0x0000001011117c20 */ /* 0x000fca0008410000 */
[----:B------:R-:W-:-:S04]  /*7e70*/  FSEL R17, R17, RZ, P6 ;  /* 0x000000ff11117208 */ /* 0x000fc80003000000 */
[----:B------:R-:W-:Y:S01]  /*7e80*/  F2FP.F16.F32.PACK_AB R17, RZ, R17 ;  /* 0x00000011ff11723e */ /* 0x000fe200000000ff */
[----:B------:R-:W-:Y:S06]  /*7e90*/  BRA `(.L_x_11098) ;  /* 0x0000000000b87947 */ /* 0x000fec0003800000 */
.L_x_11099:
        /* <DEDUP_REMOVED lines=12> */
.L_x_11103:
        /* <DEDUP_REMOVED lines=11> */
.L_x_11104:
        /* <DEDUP_REMOVED lines=12> */
.L_x_11105:
        /* <DEDUP_REMOVED lines=11> */
.L_x_11098:
        /* <DEDUP_REMOVED lines=12> */
.L_x_11106:
[----:B------:R-:W-:Y:S02]  /*8240*/  IADD3 R152, PT, PT, R152, 0x100, RZ ;  /* 0x0000010098987810 */ /* 0x000fe40007ffe0ff */
[----:B------:R-:W-:-:S07]  /*8250*/  IADD3 R151, PT, PT, R151, 0x100, RZ ;  /* 0x0000010097977810 */ /* 0x000fce0007ffe0ff */
.L_x_11095:
[----:B------:R-:W-:Y:S05]  /*8260*/  BSYNC.RECONVERGENT B0 ;  /* 0x0000000000007941 */ /* 0x000fea0003800200 */
.L_x_11094:
        /* <DEDUP_REMOVED lines=56> */
.L_x_11110:
        /* <DEDUP_REMOVED lines=45> */
.L_x_11109:
        /* <DEDUP_REMOVED lines=32> */
.L_x_11113:
        /* <DEDUP_REMOVED lines=11> */
.L_x_11114:
        /* <DEDUP_REMOVED lines=12> */
.L_x_11115:
        /* <DEDUP_REMOVED lines=8> */
.L_x_11112:
        /* <DEDUP_REMOVED lines=23> */
.L_x_11116:
        /* <DEDUP_REMOVED lines=10> */
[----:B------:R-:W-:-:S07]  /*8ec0*/  F2FP.F16.F32.PACK_AB R15, RZ, R15 ;  /* 0x0000000fff0f723e */ /* 0x000fce00000000ff */
.L_x_11117:
        /* <DEDUP_REMOVED lines=12> */
.L_x_11118:
[----:B------:R-:W-:-:S07]  /*8f90*/  @P4 PRMT R17, R154, 0x7610, R17 ;  /* 0x000076109a114816 */ /* 0x000fce0000000011 */
.L_x_11111:
        /* <DEDUP_REMOVED lines=12> */
.L_x_11108:
[----:B------:R-:W-:Y:S05]  /*9060*/  BSYNC.RECONVERGENT B0 ;  /* 0x0000000000007941 */ /* 0x000fea0003800200 */
.L_x_11107:
[----:B0123--:R-:W0:Y:S01]  /*9070*/  LDC.64 R148, c[0x0][0x380] ;  /* 0x0000e000ff947b82 */ /* 0x00fe220000000a00 */
[----:B------:R-:W-:Y:S01]  /*9080*/  UPLOP3.LUT UP1, UPT, UPT, UPT, UP1, 0x40, 0x4 ;  /* 0x000000000004789c */ /* 0x000fe20003f2e810 */
[----:B0-----:R-:W-:-:S04]  /*9090*/  IADD3 R5, PT, PT, R5, R148, RZ ;  /* 0x0000009405057210 */ /* 0x001fc80007ffe0ff */
[----:B------:R-:W-:-:S13]  /*90a0*/  ISETP.GE.AND P3, PT, R5, R149, PT ;  /* 0x000000950500720c */ /* 0x000fda0003f66270 */
[----:B------:R-:W-:Y:S05]  /*90b0*/  @!P3 BRA `(.L_x_11119) ;  /* 0xffffff74009cb947 */ /* 0x000fea000383ffff */
.L_x_11010:
        /* <DEDUP_REMOVED lines=57> */
.L_x_11120:
        /* <DEDUP_REMOVED lines=11> */
.L_x_14437:


//--------------------- .text._ZN10layer_norm22ln_bwd_finalize_kernelINS_22Kernel_traits_finalizeILj7168Ef6__halffS2_fjLb0ELj1024ELj4ENS_18Kernel_traits_baseILj7168EfS2_fS2_fjLj1024EEEEELb0ELb1EEEvNS_9BwdParamsE --------------------------
	.section	.text._ZN10layer_norm22ln_bwd_finalize_kernelINS_22Kernel_traits_finalizeILj7168Ef6__halffS2_fjLb0ELj1024ELj4ENS_18Kernel_traits_baseILj7168EfS2_fS2_fjLj1024EEEEELb0ELb1EEEvNS_9BwdParamsE,"ax",@progbits
	.align	128
        .global         _ZN10layer_norm22ln_bwd_finalize_kernelINS_22Kernel_traits_finalizeILj7168Ef6__halffS2_fjLb0ELj1024ELj4ENS_18Kernel_traits_baseILj7168EfS2_fS2_fjLj1024EEEEELb0ELb1EEEvNS_9BwdParamsE
        .type           _ZN10layer_norm22ln_bwd_finalize_kernelINS_22Kernel_traits_finalizeILj7168Ef6__halffS2_fjLb0ELj1024ELj4ENS_18Kernel_traits_baseILj7168EfS2_fS2_fjLj1024EEEEELb0ELb1EEEvNS_9BwdParamsE,@function
        .size           _ZN10layer_norm22ln_bwd_finalize_kernelINS_22Kernel_traits_finalizeILj7168Ef6__halffS2_fjLb0ELj1024ELj4ENS_18Kernel_traits_baseILj7168EfS2_fS2_fjLj1024EEEEELb0ELb1EEEvNS_9BwdParamsE,(.L_x_14438 - _ZN10layer_norm22ln_bwd_finalize_kernelINS_22Kernel_traits_finalizeILj7168Ef6__halffS2_fjLb0ELj1024ELj4ENS_18Kernel_traits_baseILj7168EfS2_fS2_fjLj1024EEEEELb0ELb1EEEvNS_9BwdParamsE)
        .other          _ZN10layer_norm22ln_bwd_finalize_kernelINS_22Kernel_traits_finalizeILj7168Ef6__halffS2_fjLb0ELj1024ELj4ENS_18Kernel_traits_baseILj7168EfS2_fS2_fjLj1024EEEEELb0ELb1EEEvNS_9BwdParamsE,@"STO_CUDA_ENTRY STV_DEFAULT"
_ZN10layer_norm22ln_bwd_finalize_kernelINS_22Kernel_traits_finalizeILj7168Ef6__halffS2_fjLb0ELj1024ELj4ENS_18Kernel_traits_baseILj7168EfS2_fS2_fjLj1024EEEEELb0ELb1EEEvNS_9BwdParamsE:
.text._ZN10layer_norm22ln_bwd_finalize_kernelINS_22Kernel_traits_finalizeILj7168Ef6__halffS2_fjLb0ELj1024ELj4ENS_18Kernel_traits_baseILj7168EfS2_fS2_fjLj1024EEEEELb0ELb1EEEvNS_9BwdParamsE:
        /* <DEDUP_REMOVED lines=81> */
.L_x_11125:
        /* <DEDUP_REMOVED lines=118> */
.L_x_11124:
[----:B------:R-:W-:Y:S05]  /*0c70*/  BSYNC.RECONVERGENT B1 ;  /* 0x0000000000017941 */ /* 0x000fea0003800200 */
.L_x_11123:
        /* <DEDUP_REMOVED lines=77> */
.L_x_11127:
[----:B------:R-:W-:Y:S05]  /*1150*/  BSYNC.RECONVERGENT B1 ;  /* 0x0000000000017941 */ /* 0x000fea0003800200 */
.L_x_11126:
        /* <DEDUP_REMOVED lines=38> */
.L_x_11129:
[----:B------:R-:W-:Y:S05]  /*13c0*/  BSYNC.RECONVERGENT B1 ;  /* 0x0000000000017941 */ /* 0x000fea0003800200 */
.L_x_11128:
        /* <DEDUP_REMOVED lines=8> */
.L_x_11130:
        /* <DEDUP_REMOVED lines=10> */
.L_x_11122:
[----:B------:R-:W-:Y:S05]  /*14f0*/  BSYNC.RECONVERGENT B0 ;  /* 0x0000000000007941 */ /* 0x000fea0003800200 */
.L_x_11121:
        /* <DEDUP_REMOVED lines=55> */
.L_x_11131:
        /* <DEDUP_REMOVED lines=9> */
.L_x_14438:


//--------------------- .text._ZN10layer_norm13ln_bwd_kernelINS_13Kernel_traitsIf6__halffS2_fjLj7168ELj1ELj1ELj8ELj8ENS_18Kernel_traits_baseILj7168EfS2_fS2_fjLj256EEEEELb1ELb0ELb1ELb1EEEvNS_9BwdParamsE --------------------------
	.section	.text._ZN10layer_norm13ln_bwd_kernelINS_13Kernel_traitsIf6__halffS2_fjLj7168ELj1ELj1ELj8ELj8ENS_18Kernel_traits_baseILj7168EfS2_fS2_fjLj256EEEEELb1ELb0ELb1ELb1EEEvNS_9BwdParamsE,"ax",@progbits
	.align	128
        .global         _ZN10layer_norm13ln_bwd_kernelINS_13Kernel_traitsIf6__halffS2_fjLj7168ELj1ELj1ELj8ELj8ENS_18Kernel_traits_baseILj7168EfS2_fS2_fjLj256EEEEELb1ELb0ELb1ELb1EEEvNS_9BwdParamsE
        .type           _ZN10layer_norm13ln_bwd_kernelINS_13Kernel_traitsIf6__halffS2_fjLj7168ELj1ELj1ELj8ELj8ENS_18Kernel_traits_baseILj7168EfS2_fS2_fjLj256EEEEELb1ELb0ELb1ELb1EEEvNS_9BwdParamsE,@function
        .size           _ZN10layer_norm13ln_bwd_kernelINS_13Kernel_traitsIf6__halffS2_fjLj7168ELj1ELj1ELj8ELj8ENS_18Kernel_traits_baseILj7168EfS2_fS2_fjLj256EEEEELb1ELb0ELb1ELb1EEEvNS_9BwdParamsE,(.L_x_14439 - _ZN10layer_norm13ln_bwd_kernelINS_13Kernel_traitsIf6__halffS2_fjLj7168ELj1ELj1ELj8ELj8ENS_18Kernel_traits_baseILj7168EfS2_fS2_fjLj256EEEEELb1ELb0ELb1ELb1EEEvNS_9BwdParamsE)
        .other          _ZN10layer_norm13ln_bwd_kernelINS_13Kernel_traitsIf6__halffS2_fjLj7168ELj1ELj1ELj8ELj8ENS_18Kernel_traits_baseILj7168EfS2_fS2_fjLj256EEEEELb1ELb0ELb1ELb1EEEvNS_9BwdParamsE,@"STO_CUDA_ENTRY STV_DEFAULT"
_ZN10layer_norm13ln_bwd_kernelINS_13Kernel_traitsIf6__halffS2_fjLj7168ELj1ELj1ELj8ELj8ENS_18Kernel_traits_baseILj7168EfS2_fS2_fjLj256EEEEELb1ELb0ELb1ELb1EEEvNS_9BwdParamsE:
.text._ZN10layer_norm13ln_bwd_kernelINS_13Kernel_traitsIf6__halffS2_fjLj7168ELj1ELj1ELj8ELj8ENS_18Kernel_traits_baseILj7168EfS2_fS2_fjLj256EEEEELb1ELb0ELb1ELb1EEEvNS_9BwdParamsE:
        /* <DEDUP_REMOVED lines=53> */
.L_x_11216:
        /* <DEDUP_REMOVED lines=35> */
[----:B------:R-:W-:Y:S01]  /*0580*/  IADD3 R159, PT, PT, R5, 0x400, RZ ;  /* 0x00000400059f7810 */ /* 0x000fe20007ffe0ff */
[----:B------:R-:W3:Y:S01]  /*0590*/  LDG.E.64 R6, desc[UR12][R6.64] ;  /* 0x0000000c06067981 */ /* 0x000ee2000c1e1b00 */
[----:B------:R-:W-:Y:S01]  /*05a0*/  IADD3 R165, PT, PT, R3, 0x200, RZ ;  /* 0x0000020003a57810 */ /* 0x000fe20007ffe0ff */
[----:B------:R-:W-:Y:S01]  /*05b0*/  IMAD.WIDE.U32 R12, R164, 0x10, R30 ;  /* 0x00000010a40c7825 */ /* 0x000fe200078e001e */
[C---:B------:R-:W-:Y:S02]  /*05c0*/  IADD3 R155, PT, PT, R5.reuse, 0x200, RZ ;  /* 0x00000200059b7810 */ /* 0x040fe40007ffe0ff */
        /* <DEDUP_REMOVED lines=83> */
[----:B------:R-:W-:Y:S01]  /*0b00*/  FADD.FTZ R11, -R224, R11 ;  /* 0x0000000be00b7221 */ /* 0x000fe20000010100 */
[----:B---3--:R-:W-:Y:S02]  /*0b10*/  MOV R0, R6 ;  /* 0x0000000600007202 */ /* 0x008fe40000000f00 */
[----:B------:R-:W-:Y:S02]  /*0b20*/  MOV R10, R7 ;  /* 0x00000007000a7202 */ /* 0x000fe40000000f00 */
[--C-:B------:R-:W-:Y:S01]  /*0b30*/  SHF.R.U64 R223, R6, 0x10, R7.reuse ;  /* 0x0000001006df7819 */ /* 0x100fe20000001207 */
[----:B------:R-:W-:Y:S01]  /*0b40*/  FMUL.FTZ R6, R4, R9 ;  /* 0x0000000904067220 */ /* 0x000fe20000410000 */
[----:B------:R-:W-:Y:S01]  /*0b50*/  SHF.R.U32.HI R222, RZ, 0x10, R7 ;  /* 0x00000010ffde7819 */ /* 0x000fe20000011607 */
[----:B------:R-:W-:Y:S01]  /*0b60*/  FADD.FTZ R3, -R224, R8 ;  /* 0x00000008e0037221 */ /* 0x000fe20000010100 */
[----:B------:R-:W-:-:S02]  /*0b70*/  HADD2.F32 R9, -RZ, R0.H0_H0 ;  /* 0x20000000ff097230 */ /* 0x000fc40000004100 */
[----:B------:R-:W-:Y:S01]  /*0b80*/  FMUL.FTZ R8, R4, R11 ;  /* 0x0000000b04087220 */ /* 0x000fe20000410000 */
[----:B0-----:R-:W-:Y:S01]  /*0b90*/  FADD.FTZ R171, -R224, R14 ;  /* 0x0000000ee0ab7221 */ /* 0x001fe20000010100 */
[----:B------:R-:W-:Y:S01]  /*0ba0*/  HADD2.F32 R11, -RZ, R10.H0_H0 ;  /* 0x2000000aff0b7230 */ /* 0x000fe20000004100 */
[----:B------:R-:W-:Y:S01]  /*0bb0*/  MOV R164, R152 ;  /* 0x0000009800a47202 */ /* 0x000fe20000000f00 */
[----:B------:R-:W-:Y:S01]  /*0bc0*/  FMUL.FTZ R7, R4, R165 ;  /* 0x000000a504077220 */ /* 0x000fe20000410000 */
[----:B------:R-:W-:Y:S01]  /*0bd0*/  SHF.R.U64 R221, R152, 0x10, R153 ;  /* 0x0000001098dd7819 */ /* 0x000fe20000001299 */
[----:B------:R-:W-:Y:S02]  /*0be0*/  HADD2.F32 R14, -RZ, R222.H0_H0 ;  /* 0x200000deff0e7230 */ /* 0x000fe40000004100 */
[C---:B-1----:R-:W-:Y:S01]  /*0bf0*/  FADD.FTZ R183, -R224.reuse, R22 ;  /* 0x00000016e0b77221 */ /* 0x042fe20000010100 */
[----:B------:R-:W-:Y:S01]  /*0c00*/  FADD.FTZ R167, -R224, R12 ;  /* 0x0000000ce0a77221 */ /* 0x000fe20000010100 */
[----:B------:R-:W-:Y:S01]  /*0c10*/  FMUL.FTZ R3, R4, R3 ;  /* 0x0000000304037220 */ /* 0x000fe20000410000 */
[----:B------:R-:W-:Y:S01]  /*0c20*/  HADD2.F32 R0, -RZ, R223.H0_H0 ;  /* 0x200000dfff007230 */ /* 0x000fe20000004100 */
[----:B------:R-:W-:Y:S01]  /*0c30*/  MOV R176, R159 ;  /* 0x0000009f00b07202 */ /* 0x000fe20000000f00 */
[----:B------:R-:W-:Y:S01]  /*0c40*/  FADD.FTZ R169, -R224, R13 ;  /* 0x0000000de0a97221 */ /* 0x000fe20000010100 */
[----:B------:R-:W-:Y:S01]  /*0c50*/  FMUL.FTZ R10, R84, R9 ;  /* 0x00000009540a7220 */ /* 0x000fe20000410000 */
[----:B------:R-:W-:Y:S01]  /*0c60*/  SHF.R.U32.HI R220, RZ, 0x10, R153 ;  /* 0x00000010ffdc7819 */ /* 0x000fe20000011699 */
[C---:B------:R-:W-:Y:S01]  /*0c70*/  FADD.FTZ R175, -R224.reuse, R17 ;  /* 0x00000011e0af7221 */ /* 0x040fe20000010100 */
[----:B------:R-:W-:Y:S01]  /*0c80*/  FADD.FTZ R185, -R224, R23 ;  /* 0x00000017e0b97221 */ /* 0x000fe20000010100 */
[----:B------:R-:W-:Y:S01]  /*0c90*/  FFMA.FTZ R90, R7, R11, R90 ;  /* 0x0000000b075a7223 */ /* 0x000fe2000001005a */
[----:B------:R-:W-:Y:S01]  /*0ca0*/  FADD.FTZ R142, R142, R11 ;  /* 0x0000000b8e8e7221 */ /* 0x000fe20000010000 */
[----:B------:R-:W-:Y:S01]  /*0cb0*/  MOV R168, R155 ;  /* 0x0000009b00a87202 */ /* 0x000fe20000000f00 */
[----:B------:R-:W-:Y:S01]  /*0cc0*/  FMUL.FTZ R12, R86, R11 ;  /* 0x0000000b560c7220 */ /* 0x000fe20000410000 */
[----:B------:R-:W-:Y:S01]  /*0cd0*/  MOV R152, R154 ;  /* 0x0000009a00987202 */ /* 0x000fe20000000f00 */
[----:B------:R-:W-:Y:S01]  /*0ce0*/  FMUL.FTZ R23, R4, R183 ;  /* 0x000000b704177220 */ /* 0x000fe20000410000 */
[----:B------:R-:W-:-:S02]  /*0cf0*/  SHF.R.U64 R214, R156, 0x10, R157 ;  /* 0x000000109cd67819 */ /* 0x000fc4000000129d */
[----:B------:R-:W-:Y:S02]  /*0d00*/  MOV R172, R157 ;  /* 0x0000009d00ac7202 */ /* 0x000fe40000000f00 */
[----:B------:R-:W-:Y:S01]  /*0d10*/  SHF.R.U32.HI R180, RZ, 0x10, R157 ;  /* 0x00000010ffb47819 */ /* 0x000fe2000001169d */
[----:B------:R-:W-:Y:S01]  /*0d20*/  HADD2.F32 R157, -RZ, R164.H0_H0 ;  /* 0x200000a4ff9d7230 */ /* 0x000fe20000004100 */
[----:B------:R-:W-:Y:S01]  /*0d30*/  SHF.R.U64 R218, R154, 0x10, R155 ;  /* 0x000000109ada7819 */ /* 0x000fe2000000129b */
[C---:B------:R-:W-:Y:S01]  /*0d40*/  FADD.FTZ R173, -R224.reuse, R15 ;  /* 0x0000000fe0ad7221 */ /* 0x040fe20000010100 */
[----:B------:R-:W-:Y:S01]  /*0d50*/  FADD.FTZ R177, -R224, R18 ;  /* 0x00000012e0b17221 */ /* 0x000fe20000010100 */
[----:B------:R-:W-:Y:S01]  /*0d60*/  FFMA.FTZ R88, R3, R9, R88 ;  /* 0x0000000903587223 */ /* 0x000fe20000010058 */
[----:B------:R-:W-:Y:S01]  /*0d70*/  FADD.FTZ R140, R140, R9 ;  /* 0x000000098c8c7221 */ /* 0x000fe20000010000 */
[-C--:B------:R-:W-:Y:S01]  /*0d80*/  FFMA.FTZ R91, R8, R14.reuse, R91 ;  /* 0x0000000e085b7223 */ /* 0x080fe2000001005b */
[----:B------:R-:W-:Y:S01]  /*0d90*/  FADD.FTZ R143, R143, R14 ;  /* 0x0000000e8f8f7221 */ /* 0x000fe20000010000 */
[----:B------:R-:W-:Y:S01]  /*0da0*/  FMUL.FTZ R11, R87, R14 ;  /* 0x0000000e570b7220 */ /* 0x000fe20000410000 */
[----:B------:R-:W-:Y:S01]  /*0db0*/  FMUL.FTZ R13, R4, R167 ;  /* 0x000000a7040d7220 */ /* 0x000fe20000410000 */
[----:B------:R-:W-:-:S02]  /*0dc0*/  HADD2.F32 R154, -RZ, R221.H0_H0 ;  /* 0x200000ddff9a7230 */ /* 0x000fc40000004100 */
[----:B------:R-:W-:Y:S01]  /*0dd0*/  FMUL.FTZ R9, R85, R0 ;  /* 0x0000000055097220 */ /* 0x000fe20000410000 */
[----:B------:R-:W-:Y:S02]  /*0de0*/  HADD2.F32 R183, -RZ, R176.H0_H0 ;  /* 0x200000b0ffb77230 */ /* 0x000fe40000004100 */
[C---:B------:R-:W-:Y:S01]  /*0df0*/  FMUL.FTZ R14, R4.reuse, R169 ;  /* 0x000000a9040e7220 */ /* 0x040fe20000410000 */
[----:B------:R-:W-:Y:S01]  /*0e00*/  FMUL.FTZ R18, R4, R175 ;  /* 0x000000af04127220 */ /* 0x000fe20000410000 */
[----:B------:R-:W-:Y:S01]  /*0e10*/  FADD.FTZ R176, RZ, R10 ;  /* 0x0000000affb07221 */ /* 0x000fe20000010000 */
[----:B------:R-:W-:Y:S01]  /*0e20*/  MOV R166, R153 ;  /* 0x0000009900a67202 */ /* 0x000fe20000000f00 */
[----:B------:R-:W-:Y:S01]  /*0e30*/  FFMA.FTZ R175, R3, R10, RZ ;  /* 0x0000000a03af7223 */ /* 0x000fe200000100ff */
[----:B------:R-:W-:Y:S01]  /*0e40*/  MOV R170, R156 ;  /* 0x0000009c00aa7202 */ /* 0x000fe20000000f00 */
[----:B------:R-:W-:Y:S01]  /*0e50*/  FADD.FTZ R153, -R224, R16 ;  /* 0x00000010e0997221 */ /* 0x000fe20000010100 */
[----:B------:R-:W-:Y:S01]  /*0e60*/  SHF.R.U64 R208, R162, 0x10, R163 ;  /* 0x00000010a2d07819 */ /* 0x000fe200000012a3 */
[----:B------:R-:W-:Y:S01]  /*0e70*/  HADD2.F32 R156, -RZ, R220.H0_H0 ;  /* 0x200000dcff9c7230 */ /* 0x000fe20000004100 */
[----:B------:R-:W-:-:S02]  /*0e80*/  MOV R190, R163 ;  /* 0x000000a300be7202 */ /* 0x000fc40000000f00 */
[----:B------:R-:W-:Y:S01]  /*0e90*/  SHF.R.U32.HI R192, RZ, 0x10, R163 ;  /* 0x00000010ffc07819 */ /* 0x000fe200000116a3 */
[----:B------:R-:W-:Y:S02]  /*0ea0*/  HADD2.F32 R163, -RZ, R168.H0_H0 ;  /* 0x200000a8ffa37230 */ /* 0x000fe40000004100 */
[----:B------:R-:W-:Y:S01]  /*0eb0*/  FMUL.FTZ R16, R4, R173 ;  /* 0x000000ad04107220 */ /* 0x000fe20000410000 */
[-C--:B------:R-:W-:Y:S01]  /*0ec0*/  FFMA.FTZ R92, R13, R157.reuse, R92 ;  /* 0x0000009d0d5c7223 */ /* 0x080fe2000001005c */
        /* <DEDUP_REMOVED lines=10> */
[----:B------:R-:W-:-:S02]  /*0f70*/  HADD2.F32 R159, -RZ, R166.H0_H0 ;  /* 0x200000a6ff9f7230 */ /* 0x000fc40000004100 */
[-C--:B------:R-:W-:Y:S01]  /*0f80*/  FFMA.FTZ R95, R16, R156.reuse, R95 ;  /* 0x0000009c105f7223 */ /* 0x080fe2000001005f */
[----:B------:R-:W-:Y:S01]  /*0f90*/  FADD.FTZ R139, R139, R156 ;  /* 0x0000009c8b8b7221 */ /* 0x000fe20000010000 */
[----:B------:R-:W-:Y:S01]  /*0fa0*/  FMUL.FTZ R171, R83, R156 ;  /* 0x0000009c53ab7220 */ /* 0x000fe20000410000 */
[----:B------:R-:W-:Y:S01]  /*0fb0*/  FADD.FTZ R179, -R224, R19 ;  /* 0x00000013e0b37221 */ /* 0x000fe20000010100 */
        /* <DEDUP_REMOVED lines=16> */
[----:B------:R-:W-:Y:S01]  /*10c0*/  HADD2.F32 R161, -RZ, R152.H0_H0 ;  /* 0x20000098ffa17230 */ /* 0x000fe20000004100 */
[----:B------:R-:W-:Y:S01]  /*10d0*/  SHF.R.U32.HI R216, RZ, 0x10, R155 ;  /* 0x00000010ffd87819 */ /* 0x000fe2000001169b */
[----:B------:R-:W-:Y:S01]  /*10e0*/  FADD.FTZ R156, R170, R159 ;  /* 0x0000009faa9c7221 */ /* 0x000fe20000010000 */
[----:B------:R-:W-:Y:S01]  /*10f0*/  FADD.FTZ R155, -R224, R20 ;  /* 0x00000014e09b7221 */ /* 0x000fe20000010100 */
[----:B------:R-:W-:Y:S01]  /*1100*/  FFMA.FTZ R157, R15, R170, R154 ;  /* 0x000000aa0f9d7223 */ /* 0x000fe2000001009a */
[----:B------:R-:W-:Y:S01]  /*1110*/  MOV R174, R158 ;  /* 0x0000009e00ae7202 */ /* 0x000fe20000000f00 */
[----:B------:R-:W-:Y:S01]  /*1120*/  FMUL.FTZ R20, R4, R179 ;  /* 0x000000b304147220 */ /* 0x000fe20000410000 */
[----:B------:R-:W-:-:S02]  /*1130*/  HADD2.F32 R158, -RZ, R218.H0_H0 ;  /* 0x200000daff9e7230 */ /* 0x000fc40000004100 */
[----:B------:R-:W-:Y:S01]  /*1140*/  FADD.FTZ R159, R171, R156 ;  /* 0x0000009cab9f7221 */ /* 0x000fe20000010000 */
[----:B------:R-:W-:Y:S02]  /*1150*/  HADD2.F32 R179, -RZ, R172.H0_H0 ;  /* 0x200000acffb37230 */ /* 0x000fe40000004100 */
        /* <DEDUP_REMOVED lines=9> */
[----:B------:R-:W-:-:S02]  /*11f0*/  HADD2.F32 R160, -RZ, R216.H0_H0 ;  /* 0x200000d8ffa07230 */ /* 0x000fc40000004100 */
[----:B------:R-:W-:Y:S01]  /*1200*/  FADD.FTZ R159, R173, R156 ;  /* 0x0000009cad9f7221 */ /* 0x000fe20000010000 */
[----:B------:R-:W-:Y:S02]  /*1210*/  HADD2.F32 R181, -RZ, R174.H0_H0 ;  /* 0x200000aeffb57230 */ /* 0x000fe40000004100 */
[----:B------:R-:W-:Y:S01]  /*1220*/  FMUL.FTZ R174, R78, R163 ;  /* 0x000000a34eae7220 */ /* 0x000fe20000410000 */
[----:B------:R-:W-:Y:S01]  /*1230*/  FFMA.FTZ R154, R18, R173, R157 ;  /* 0x000000ad129a7223 */ /* 0x000fe2000001009d */
[----:B------:R-:W-:Y:S02]  /*1240*/  FMUL.FTZ R175, R79, R160 ;  /* 0x000000a04faf7220 */ /* 0x000fe40000410000 */
[----:B------:R-:W-:Y:S01]  /*1250*/  FADD.FTZ R156, R174, R159 ;  /* 0x0000009fae9c7221 */ /* 0x000fe20000010000 */
[----:B------:R-:W-:Y:S01]  /*1260*/  FFMA.FTZ R157, R19, R174, R154 ;  /* 0x000000ae139d7223 */ /* 0x000fe2000001009a */
[----:B------:R-:W-:Y:S01]  /*1270*/  MOV R188, R162 ;  /* 0x000000a200bc7202 */ /* 0x000fe20000000f00 */
[----:B------:R-:W-:Y:S01]  /*1280*/  FMUL.FTZ R21, R4, R155 ;  /* 0x0000009b04157220 */ /* 0x000fe20000410000 */
        /* <DEDUP_REMOVED lines=23> */
[----:B------:R-:W-:-:S02]  /*1400*/  HADD2.F32 R182, -RZ, R182.H0_H0 ;  /* 0x200000b6ffb67230 */ /* 0x000fc40000004100 */
        /* <DEDUP_REMOVED lines=13> */
[----:B------:R-:W-:-:S02]  /*14e0*/  HADD2.F32 R184, -RZ, R184.H0_H0 ;  /* 0x200000b8ffb87230 */ /* 0x000fc40000004100 */
[----:B------:R-:W-:Y:S01]  /*14f0*/  FMUL.FTZ R181, R69, R182 ;  /* 0x000000b645b57220 */ /* 0x000fe20000410000 */
[----:B------:R-:W-:Y:S01]  /*1500*/  FADD.FTZ R154, R180, R159 ;  /* 0x0000009fb49a7221 */ /* 0x000fe20000010000 */
[----:B------:R-:W-:Y:S01]  /*1510*/  FMUL.FTZ R28, R4, R203 ;  /* 0x000000cb041c7220 */ /* 0x000fe20000410000 */
[----:B------:R-:W-:Y:S01]  /*1520*/  FFMA.FTZ R157, R25, R180, R156 ;  /* 0x000000b4199d7223 */ /* 0x000fe2000001009c */
[----:B------:R-:W-:Y:S01]  /*1530*/  FADD.FTZ R211, -R224, R30 ;  /* 0x0000001ee0d37221 */ /* 0x000fe20000010100 */
[----:B------:R-:W-:Y:S02]  /*1540*/  HADD2.F32 R152, -RZ, R212.H0_H0 ;  /* 0x200000d4ff987230 */ /* 0x000fe40000004100 */
        /* <DEDUP_REMOVED lines=13> */
[----:B------:R-:W-:-:S02]  /*1620*/  HADD2.F32 R155, -RZ, R186.H0_H0 ;  /* 0x200000baff9b7230 */ /* 0x000fc40000004100 */
        /* <DEDUP_REMOVED lines=15> */
[----:B------:R-:W-:-:S02]  /*1720*/  HADD2.F32 R150, -RZ, R210.H0_H0 ;  /* 0x200000d2ff967230 */ /* 0x000fc40000004100 */
[----:B------:R-:W-:Y:S01]  /*1730*/  FADD.FTZ R215, -R224, R148 ;  /* 0x00000094e0d77221 */ /* 0x000fe20000010100 */
        /* <DEDUP_REMOVED lines=55> */
.L_x_11133:
        /* <DEDUP_REMOVED lines=12> */
.L_x_11135:
        /* <DEDUP_REMOVED lines=25> */
.L_x_11136:
        /* <DEDUP_REMOVED lines=47> */
.L_x_11134:
        /* <DEDUP_REMOVED lines=32> */
.L_x_11138:
[----:B------:R-:W-:Y:S05]  /*21f0*/  BSYNC.RECONVERGENT B0 ;  /* 0x0000000000007941 */ /* 0x000fea0003800200 */
.L_x_11137:
        /* <DEDUP_REMOVED lines=67> */
.L_x_11141:
        /* <DEDUP_REMOVED lines=12> */
.L_x_11142:
        /* <DEDUP_REMOVED lines=12> */
.L_x_11143:
        /* <DEDUP_REMOVED lines=13> */
.L_x_11140:
        /* <DEDUP_REMOVED lines=29> */
.L_x_11145:
        /* <DEDUP_REMOVED lines=12> */
.L_x_11146:
        /* <DEDUP_REMOVED lines=12> */
.L_x_11147:
        /* <DEDUP_REMOVED lines=8> */
.L_x_11139:
        /* <DEDUP_REMOVED lines=50> */
.L_x_11148:
        /* <DEDUP_REMOVED lines=44> */
.L_x_11144:
        /* <DEDUP_REMOVED lines=16> */
.L_x_11149:
        /* <DEDUP_REMOVED lines=47> */
.L_x_11151:
        /* <DEDUP_REMOVED lines=45> */
.L_x_11150:
        /* <DEDUP_REMOVED lines=30> */
.L_x_11154:
        /* <DEDUP_REMOVED lines=12> */
.L_x_11155:
        /* <DEDUP_REMOVED lines=12> */
.L_x_11156:
        /* <DEDUP_REMOVED lines=9> */
.L_x_11153:
        /* <DEDUP_REMOVED lines=12> */
.L_x_11157:
        /* <DEDUP_REMOVED lines=12> */
.L_x_11158:
        /* <DEDUP_REMOVED lines=12> */
.L_x_11159:
        /* <DEDUP_REMOVED lines=12> */
.L_x_11152:
        /* <DEDUP_REMOVED lines=14> */
.L_x_11160:
        /* <DEDUP_REMOVED lines=47> */
.L_x_11162:
        /* <DEDUP_REMOVED lines=45> */
.L_x_11161:
        /* <DEDUP_REMOVED lines=30> */
.L_x_11165:
        /* <DEDUP_REMOVED lines=12> */
.L_x_11166:
        /* <DEDUP_REMOVED lines=12> */
.L_x_11167:
        /* <DEDUP_REMOVED lines=9> */
.L_x_11164:
        /* <DEDUP_REMOVED lines=12> */
.L_x_11168:
        /* <DEDUP_REMOVED lines=12> */
.L_x_11169:
        /* <DEDUP_REMOVED lines=12> */
.L_x_11170:
        /* <DEDUP_REMOVED lines=12> */
.L_x_11163:
        /* <DEDUP_REMOVED lines=14> */
.L_x_11171:
        /* <DEDUP_REMOVED lines=47> */
.L_x_11173:
        /* <DEDUP_REMOVED lines=45> */
.L_x_11172:
        /* <DEDUP_REMOVED lines=30> */
.L_x_11176:
        /* <DEDUP_REMOVED lines=12> */
.L_x_11177:
        /* <DEDUP_REMOVED lines=12> */
.L_x_11178:
        /* <DEDUP_REMOVED lines=10> */
.L_x_11175:
        /* <DEDUP_REMOVED lines=12> */
.L_x_11179:
        /* <DEDUP_REMOVED lines=12> */
.L_x_11180:
        /* <DEDUP_REMOVED lines=12> */
.L_x_11181:
        /* <DEDUP_REMOVED lines=12> */
.L_x_11174:
        /* <DEDUP_REMOVED lines=14> */
.L_x_11182:
        /* <DEDUP_REMOVED lines=47> */
.L_x_11184:
        /* <DEDUP_REMOVED lines=45> */
.L_x_11183:
        /* <DEDUP_REMOVED lines=30> */
.L_x_11187:
        /* <DEDUP_REMOVED lines=12> */
.L_x_11188:
        /* <DEDUP_REMOVED lines=12> */
.L_x_11189:
        /* <DEDUP_REMOVED lines=9> */
.L_x_11186:
        /* <DEDUP_REMOVED lines=12> */
.L_x_11190:
        /* <DEDUP_REMOVED lines=12> */
.L_x_11191:
        /* <DEDUP_REMOVED lines=12> */
.L_x_11192:
        /* <DEDUP_REMOVED lines=12> */
.L_x_11185:
        /* <DEDUP_REMOVED lines=14> */
.L_x_11193:
        /* <DEDUP_REMOVED lines=47> */
.L_x_11195:
        /* <DEDUP_REMOVED lines=45> */
.L_x_11194:
        /* <DEDUP_REMOVED lines=30> */
.L_x_11198:
        /* <DEDUP_REMOVED lines=12> */
.L_x_11199:
        /* <DEDUP_REMOVED lines=12> */
.L_x_11200:
        /* <DEDUP_REMOVED lines=10> */
.L_x_11197:
        /* <DEDUP_REMOVED lines=12> */
.L_x_11201:
        /* <DEDUP_REMOVED lines=12> */
.L_x_11202:
        /* <DEDUP_REMOVED lines=12> */
.L_x_11203:
        /* <DEDUP_REMOVED lines=12> */
.L_x_11196:
        /* <DEDUP_REMOVED lines=14> */
.L_x_11204:
        /* <DEDUP_REMOVED lines=47> */
.L_x_11206:
        /* <DEDUP_REMOVED lines=45> */
.L_x_11205:
        /* <DEDUP_REMOVED lines=26> */
.L_x_11209:
        /* <DEDUP_REMOVED lines=12> */
.L_x_11210:
        /* <DEDUP_REMOVED lines=12> */
.L_x_11211:
        /* <DEDUP_REMOVED lines=12> */
.L_x_11208:
        /* <DEDUP_REMOVED lines=23> */
.L_x_11212:
        /* <DEDUP_REMOVED lines=12> */
.L_x_11213:
        /* <DEDUP_REMOVED lines=12> */
.L_x_11214:
[----:B------:R-:W-:-:S07]  /*83b0*/  @P2 PRMT R196, R150, 0x7610, R196 ;  /* 0x0000761096c42816 */ /* 0x000fce00000000c4 */
.L_x_11207:
        /* <DEDUP_REMOVED lines=14> */
.L_x_11215:
[----:B01----:R-:W0:Y:S01]  /*84a0*/  LDC.64 R4, c[0x0][0x380] ;  /* 0x0000e000ff047b82 */ /* 0x003e220000000a00 */
[----:B------:R-:W-:Y:S01]  /*84b0*/  UPLOP3.LUT UP1, UPT, UPT, UPT, UP1, 0x40, 0x4 ;  /* 0x000000000004789c */ /* 0x000fe20003f2e810 */
[----:B0-----:R-:W-:-:S04]  /*84c0*/  IADD3 R198, PT, PT, R198, R4, RZ ;  /* 0x00000004c6c67210 */ /* 0x001fc80007ffe0ff */
[----:B------:R-:W-:-:S13]  /*84d0*/  ISETP.GE.AND P0, PT, R198, R5, PT ;  /* 0x00000005c600720c */ /* 0x000fda0003f06270 */
[----:B------:R-:W-:Y:S05]  /*84e0*/  @!P0 BRA `(.L_x_11216) ;  /* 0xffffff7c00988947 */ /* 0x000fea000383ffff */
.L_x_11132:
        /* <DEDUP_REMOVED lines=23> */
.L_x_11217:
        /* <DEDUP_REMOVED lines=10> */
.L_x_14439:


//--------------------- .text._ZN10layer_norm13ln_bwd_kernelINS_13Kernel_traitsIf6__halffS2_fjLj7168ELj1ELj1ELj8ELj8ENS_18Kernel_traits_baseILj7168EfS2_fS2_fjLj256EEEEELb1ELb1ELb0ELb0EEEvNS_9BwdParamsE --------------------------
	.section	.text._ZN10layer_norm13ln_bwd_kernelINS_13Kernel_traitsIf6__halffS2_fjLj7168ELj1ELj1ELj8ELj8ENS_18Kernel_traits_baseILj7168EfS2_fS2_fjLj256EEEEELb1ELb1ELb0ELb0EEEvNS_9BwdParamsE,"ax",@progbits
	.align	128
        .global         _ZN10layer_norm13ln_bwd_kernelINS_13Kernel_traitsIf6__halffS2_fjLj7168ELj1ELj1ELj8ELj8ENS_18Kernel_traits_baseILj7168EfS2_fS2_fjLj256EEEEELb1ELb1ELb0ELb0EEEvNS_9BwdParamsE
        .type           _ZN10layer_norm13ln_bwd_kernelINS_13Kernel_traitsIf6__halffS2_fjLj7168ELj1ELj1ELj8ELj8ENS_18Kernel_traits_baseILj7168EfS2_fS2_fjLj256EEEEELb1ELb1ELb0ELb0EEEvNS_9BwdParamsE,@function
        .size           _ZN10layer_norm13ln_bwd_kernelINS_13Kernel_traitsIf6__halffS2_fjLj7168ELj1ELj1ELj8ELj8ENS_18Kernel_traits_baseILj7168EfS2_fS2_fjLj256EEEEELb1ELb1ELb0ELb0EEEvNS_9BwdParamsE,(.L_x_14440 - _ZN10layer_norm13ln_bwd_kernelINS_13Kernel_traitsIf6__halffS2_fjLj7168ELj1ELj1ELj8ELj8ENS_18Kernel_traits_baseILj7168EfS2_fS2_fjLj256EEEEELb1ELb1ELb0ELb0EEEvNS_9BwdParamsE)
        .other          _ZN10layer_norm13ln_bwd_kernelINS_13Kernel_traitsIf6__halffS2_fjLj7168ELj1ELj1ELj8ELj8ENS_18Kernel_traits_baseILj7168EfS2_fS2_fjLj256EEEEELb1ELb1ELb0ELb0EEEvNS_9BwdParamsE,@"STO_CUDA_ENTRY STV_DEFAULT"
_ZN10layer_norm13ln_bwd_kernelINS_13Kernel_traitsIf6__halffS2_fjLj7168ELj1ELj1ELj8ELj8ENS_18Kernel_traits_baseILj7168EfS2_fS2_fjLj256EEEEELb1ELb1ELb0ELb0EEEvNS_9BwdParamsE:
.text._ZN10layer_norm13ln_bwd_kernelINS_13Kernel_traitsIf6__halffS2_fjLj7168ELj1ELj1ELj8ELj8ENS_18Kernel_traits_baseILj7168EfS2_fS2_fjLj256EEEEELb1ELb1ELb0ELb0EEEvNS_9BwdParamsE:
        /* <DEDUP_REMOVED lines=172> */
.L_x_11289:
[----:B-1----:R-:W1:Y:S01]  /*0ac0*/  @UP0 LDCU.64 UR4, c[0x0][0x3e0] ;  /* 0x00007c00ff0407ac */ /* 0x002e620008000a00 */
[----:B------:R-:W-:Y:S01]  /*0ad0*/  PLOP3.LUT P0, PT, PT, PT, UP0, 0x80, 0x8 ;  /* 0x000000000008781c */ /* 0x000fe20003f0f008 */
[----:B0-----:R-:W-:-:S06]  /*0ae0*/  UIMAD.WIDE UR12, UR7, 0x4, UR10 ;  /* 0x00000004070c78a5 */ /* 0x001fcc000f8e020a */
[----:B------:R-:W-:Y:S02]  /*0af0*/  MOV R168, UR12 ;  /* 0x0000000c00a87c02 */ /* 0x000fe40008000f00 */
[----:B------:R-:W-:-:S05]  /*0b00*/  MOV R169, UR13 ;  /* 0x0000000d00a97c02 */ /* 0x000fca0008000f00 */
[----:B--234-:R0:W4:Y:S01]  /*0b10*/  LDG.E R170, desc[UR14][R168.64] ;  /* 0x0000000ea8aa7981 */ /* 0x01c122000c1e1900 */
[----:B-1----:R-:W-:-:S06]  /*0b20*/  @UP0 UIMAD.WIDE UR4, UR7, 0x2, UR4 ;  /* 0x00000002070408a5 */ /* 0x002fcc000f8e0204 */
[----:B0-----:R-:W-:Y:S02]  /*0b30*/  MOV R168, UR4 ;  /* 0x0000000400a87c02 */ /* 0x001fe40008000f00 */
[----:B------:R-:W-:Y:S01]  /*0b40*/  MOV R169, UR5 ;  /* 0x0000000500a97c02 */ /* 0x000fe20008000f00 */
[----:B------:R-:W-:-:S04]  /*0b50*/  UIMAD.WIDE UR4, UR7, 0x4, UR8 ;  /* 0x00000004070478a5 */ /* 0x000fc8000f8e0208 */
[----:B------:R0:W4:Y:S02]  /*0b60*/  @P0 LDG.E.U16 R9, desc[UR14][R168.64] ;  /* 0x0000000ea8090981 */ /* 0x000124000c1e1500 */
[----:B0-----:R-:W-:Y:S02]  /*0b70*/  MOV R168, UR4 ;  /* 0x0000000400a87c02 */ /* 0x001fe40008000f00 */
[----:B------:R-:W-:-:S05]  /*0b80*/  MOV R169, UR5 ;  /* 0x0000000500a97c02 */ /* 0x000fca0008000f00 */
[----:B------:R-:W4:Y:S01]  /*0b90*/  LDG.E R174, desc[UR14][R168.64] ;  /* 0x0000000ea8ae7981 */ /* 0x000f22000c1e1900 */
[----:B------:R-:W0:Y:S01]  /*0ba0*/  S2R R252, SR_TID.X ;  /* 0x0000000000fc7919 */ /* 0x000e220000002100 */
[----:B------:R-:W-:Y:S01]  /*0bb0*/  PLOP3.LUT P0, PT, PT, PT, UP0, 0x80, 0x8 ;  /* 0x000000000008781c */ /* 0x000fe20003f0f008 */
[----:B--2---:R-:W-:Y:S01]  /*0bc0*/  UIMAD UR4, UR7, UR6, URZ ;  /* 0x00000006070472a4 */ /* 0x004fe2000f8e02ff */
[----:B------:R-:W-:-:S03]  /*0bd0*/  PLOP3.LUT P1, PT, PT, PT, UP0, 0x80, 0x8 ;  /* 0x000000000008781c */ /* 0x000fc60003f2f008 */
[----:B------:R-:W-:Y:S01]  /*0be0*/  USHF.R.S32.HI UR5, URZ, 0x1f, UR4 ;  /* 0x0000001fff057899 */ /* 0x000fe20008011404 */
[----:B------:R-:W-:-:S03]  /*0bf0*/  ISETP.GE.U32.AND P4, PT, R10, 0x100, PT ;  /* 0x000001000a00780c */ /* 0x000fc60003f86070 */
[----:B------:R-:W-:Y:S01]  /*0c00*/  ULEA.HI UR5, UR5, UR4, URZ, 0x2 ;  /* 0x0000000405057291 */ /* 0x000fe2000f8f10ff */
[----:B------:R-:W-:Y:S01]  /*0c10*/  UMOV UR12, 0x3f800000 ;  /* 0x3f800000000c7882 */ /* 0x000fe20000000000 */
[----:B---3--:R-:W-:Y:S01]  /*0c20*/  ISETP.NE.AND P5, PT, RZ, UR16, PT ;  /* 0x00000010ff007c0c */ /* 0x008fe2000bfa5270 */
[----:B------:R-:W-:Y:S01]  /*0c30*/  BSSY.RECONVERGENT B0, `(.L_x_11219) ;  /* 0x0000047000007945 */ /* 0x000fe20003800200 */
[----:B------:R-:W-:Y:S01]  /*0c40*/  HFMA2 R175, -RZ, RZ, 0, 0 ;  /* 0x00000000ffaf7431 */ /* 0x000fe200000001ff */
[C---:B------:R-:W-:Y:S02]  /*0c50*/  ISETP.GE.U32.AND P2, PT, R10.reuse, 0x400, PT ;  /* 0x000004000a00780c */ /* 0x040fe40003f46070 */
[----:B------:R-:W-:Y:S02]  /*0c60*/  P2R R227, PR, RZ, 0x10 ;  /* 0x00000010ffe37803 */ /* 0x000fe40000000000 */
[----:B------:R-:W-:Y:S02]  /*0c70*/  ISETP.GE.U32.AND P3, PT, R10, 0x500, PT ;  /* 0x000005000a00780c */ /* 0x000fe40003f66070 */
[----:B------:R-:W-:-:S02]  /*0c80*/  MOV R178, RZ ;  /* 0x000000ff00b27202 */ /* 0x000fc40000000f00 */
[----:B----4-:R-:W-:Y:S01]  /*0c90*/  R2UR UR23, R170 ;  /* 0x00000000aa1772ca */ /* 0x010fe200000e0000 */
[----:B------:R-:W-:-:S05]  /*0ca0*/  @P0 HADD2.F32 R9, -RZ, R9.H0_H0 ;  /* 0x20000009ff090230 */ /* 0x000fca0000004100 */
[----:B------:R-:W-:Y:S02]  /*0cb0*/  @P1 R2UR UR12, R9 ;  /* 0x00000000090c12ca */ /* 0x000fe400000e0000 */
[----:B------:R-:W-:-:S04]  /*0cc0*/  MOV R9, UR5 ;  /* 0x0000000500097c02 */ /* 0x000fc80008000f00 */
[----:B0-----:R-:W-:Y:S02]  /*0cd0*/  LEA.HI.SX32 R9, R9, R252, 0x1e ;  /* 0x000000fc09097211 */ /* 0x001fe400078ff2ff */
[C---:B------:R-:W-:Y:S02]  /*0ce0*/  ISETP.GE.U32.AND P0, PT, R10.reuse, 0x200, PT ;  /* 0x000002000a00780c */ /* 0x040fe40003f06070 */
[----:B------:R-:W-:Y:S02]  /*0cf0*/  ISETP.GE.U32.AND P1, PT, R10, 0x300, PT ;  /* 0x000003000a00780c */ /* 0x000fe40003f26070 */
[----:B------:R-:W-:Y:S02]  /*0d00*/  FSEL R174, R174, RZ, !P5 ;  /* 0x000000ffaeae7208 */ /* 0x000fe40006800000 */
[----:B------:R-:W-:Y:S01]  /*0d10*/  MOV R179, R9 ;  /* 0x0000000900b37202 */ /* 0x000fe20000000f00 */
[----:B-----5:R-:W-:Y:S08]  /*0d20*/  @!P4 BRA `(.L_x_11220) ;  /* 0x0000000000dcc947 */ /* 0x020ff00003800000 */
        /* <DEDUP_REMOVED lines=23> */
[----:B------:R-:W-:Y:S02]  /*0ea0*/  HADD2.F32 R169, -RZ, R11.H0_H0 ;  /* 0x2000000bffa97230 */ /* 0x000fe40000004100 */
[C---:B------:R-:W-:Y:S01]  /*0eb0*/  FADD.FTZ R0, -R174.reuse, R168 ;  /* 0x000000a8ae007221 */ /* 0x040fe20000010100 */
[----:B------:R-:W-:Y:S01]  /*0ec0*/  SHF.R.U32.HI R175, RZ, 0x10, R13 ;  /* 0x00000010ffaf7819 */ /* 0x000fe2000001160d */
[----:B------:R-:W-:Y:S01]  /*0ed0*/  FADD.FTZ R13, -R174, R171 ;  /* 0x000000abae0d7221 */ /* 0x000fe20000010100 */
[----:B------:R-:W-:-:S02]  /*0ee0*/  HADD2.F32 R168, -RZ, R176.H0_H0 ;  /* 0x200000b0ffa87230 */ /* 0x000fc40000004100 */
[----:B------:R-:W-:Y:S01]  /*0ef0*/  FADD.FTZ R170, -R174, R170 ;  /* 0x000000aaaeaa7221 */ /* 0x000fe20000010100 */
[----:B------:R-:W-:Y:S02]  /*0f00*/  HADD2.F32 R171, -RZ, R14.H0_H0 ;  /* 0x2000000effab7230 */ /* 0x000fe40000004100 */
[----:B------:R-:W-:Y:S01]  /*0f10*/  FMUL.FTZ R11, R12, UR23 ;  /* 0x000000170c0b7c20 */ /* 0x000fe20008410000 */
[----:B------:R-:W-:Y:S01]  /*0f20*/  FMUL.FTZ R0, R0, UR23 ;  /* 0x0000001700007c20 */ /* 0x000fe20008410000 */
[----:B------:R-:W-:Y:S01]  /*0f30*/  FMUL.FTZ R14, R183, R169 ;  /* 0x000000a9b70e7220 */ /* 0x000fe20000410000 */
[----:B------:R-:W-:Y:S01]  /*0f40*/  FMUL.FTZ R12, R170, UR23 ;  /* 0x00000017aa0c7c20 */ /* 0x000fe20008410000 */
[----:B------:R-:W-:Y:S01]  /*0f50*/  FADD.FTZ R93, R93, R168 ;  /* 0x000000a85d5d7221 */ /* 0x000fe20000010000 */
[-C--:B------:R-:W-:Y:S01]  /*0f60*/  FFMA.FTZ R121, R11, R168.reuse, R121 ;  /* 0x000000a80b797223 */ /* 0x080fe20000010079 */
[----:B------:R-:W-:Y:S01]  /*0f70*/  FMUL.FTZ R225, R182, R168 ;  /* 0x000000a8b6e17220 */ /* 0x000fe20000410000 */
[----:B------:R-:W-:Y:S01]  /*0f80*/  FADD.FTZ R168, RZ, R14 ;  /* 0x0000000effa87221 */ /* 0x000fe20000010000 */
[----:B------:R-:W-:Y:S01]  /*0f90*/  FFMA.FTZ R170, R0, R14, RZ ;  /* 0x0000000e00aa7223 */ /* 0x000fe200000100ff */
[----:B0-----:R-:W-:-:S02]  /*0fa0*/  HADD2.F32 R172, -RZ, R175.H0_H0 ;  /* 0x200000afffac7230 */ /* 0x001fc40000004100 */
        /* <DEDUP_REMOVED lines=15> */
.L_x_11220:
[----:B------:R-:W-:Y:S05]  /*10a0*/  BSYNC.RECONVERGENT B0 ;  /* 0x0000000000007941 */ /* 0x000fea0003800200 */
.L_x_11219:
        /* <DEDUP_REMOVED lines=24> */
[----:B------:R-:W-:Y:S01]  /*1230*/  FADD.FTZ R17, -R174, R170 ;  /* 0x000000aaae117221 */ /* 0x000fe20000010100 */
[----:B------:R-:W-:Y:S02]  /*1240*/  HADD2.F32 R170, -RZ, R181.H0_H0 ;  /* 0x200000b5ffaa7230 */ /* 0x000fe40000004100 */
[----:B------:R-:W-:Y:S01]  /*1250*/  FMUL.FTZ R16, R16, UR23 ;  /* 0x0000001710107c20 */ /* 0x000fe20008410000 */
[----:B------:R-:W-:Y:S01]  /*1260*/  FMUL.FTZ R15, R15, UR23 ;  /* 0x000000170f0f7c20 */ /* 0x000fe20008410000 */
[-C--:B-----5:R-:W-:Y:S01]  /*1270*/  FMUL.FTZ R222, R248, R169.reuse ;  /* 0x000000a9f8de7220 */ /* 0x0a0fe20000410000 */
[----:B------:R-:W-:Y:S01]  /*1280*/  FADD.FTZ R177, -R174, R171 ;  /* 0x000000abaeb17221 */ /* 0x000fe20000010100 */
        /* <DEDUP_REMOVED lines=23> */
.L_x_11222:
[----:B------:R-:W-:Y:S05]  /*1400*/  BSYNC.RECONVERGENT B0 ;  /* 0x0000000000007941 */ /* 0x000fea0003800200 */
.L_x_11221:
        /* <DEDUP_REMOVED lines=19> */
[----:B------:R-:W-:Y:S01]  /*1540*/  MOV R181, R173 ;  /* 0x000000ad00b57202 */ /* 0x000fe20000000f00 */
[C---:B----4-:R-:W-:Y:S01]  /*1550*/  FADD.FTZ R188, -R174.reuse, R169 ;  /* 0x000000a9aebc7221 */ /* 0x050fe20000010100 */
[----:B------:R-:W-:Y:S01]  /*1560*/  FADD.FTZ R168, -R174, R168 ;  /* 0x000000a8aea87221 */ /* 0x000fe20000010100 */
[----:B------:R-:W-:-:S02]  /*1570*/  HADD2.F32 R169, -RZ, R180.H0_H0 ;  /* 0x200000b4ffa97230 */ /* 0x000fc40000004100 */
[----:B------:R-:W-:Y:S02]  /*1580*/  HADD2.F32 R214, -RZ, R214.H0_H0 ;  /* 0x200000d6ffd67230 */ /* 0x000fe40000004100 */
[----:B------:R-:W-:Y:S01]  /*1590*/  FMUL.FTZ R187, R168, UR23 ;  /* 0x00000017a8bb7c20 */ /* 0x000fe20008410000 */
[----:B------:R-:W-:Y:S01]  /*15a0*/  FMUL.FTZ R188, R188, UR23 ;  /* 0x00000017bcbc7c20 */ /* 0x000fe20008410000 */
[-C--:B-----5:R-:W-:Y:S01]  /*15b0*/  FMUL.FTZ R218, R244, R169.reuse ;  /* 0x000000a9f4da7220 */ /* 0x0a0fe20000410000 */
[----:B------:R-:W-:Y:S01]  /*15c0*/  SHF.R.U32.HI R212, RZ, 0x10, R173 ;  /* 0x00000010ffd47819 */ /* 0x000fe200000116ad */
[C---:B------:R-:W-:Y:S01]  /*15d0*/  FADD.FTZ R170, -R174.reuse, R170 ;  /* 0x000000aaaeaa7221 */ /* 0x040fe20000010100 */
[----:B------:R-:W-:Y:S01]  /*15e0*/  FADD.FTZ R171, -R174, R171 ;  /* 0x000000abaeab7221 */ /* 0x000fe20000010100 */
[----:B------:R-:W-:Y:S02]  /*15f0*/  HADD2.F32 R181, -RZ, R181.H0_H0 ;  /* 0x200000b5ffb57230 */ /* 0x000fe40000004100 */
        /* <DEDUP_REMOVED lines=22> */
.L_x_11224:
[----:B------:R-:W-:Y:S05]  /*1760*/  BSYNC.RECONVERGENT B0 ;  /* 0x0000000000007941 */ /* 0x000fea0003800200 */
.L_x_11223:
        /* <DEDUP_REMOVED lines=23> */
[----:B------:R-:W-:Y:S01]  /*18e0*/  FADD.FTZ R21, -R174, R21 ;  /* 0x00000015ae157221 */ /* 0x000fe20000010100 */
[----:B------:R-:W-:Y:S01]  /*18f0*/  FMUL.FTZ R19, R20, UR23 ;  /* 0x0000001714137c20 */ /* 0x000fe20008410000 */
[----:B------:R-:W-:Y:S02]  /*1900*/  HADD2.F32 R184, -RZ, R184.H0_H0 ;  /* 0x200000b8ffb87230 */ /* 0x000fe40000004100 */
[----:B------:R-:W-:Y:S01]  /*1910*/  FADD.FTZ R22, -R174, R22 ;  /* 0x00000016ae167221 */ /* 0x000fe20000010100 */
[----:B------:R-:W-:Y:S01]  /*1920*/  FMUL.FTZ R20, R21, UR23 ;  /* 0x0000001715147c20 */ /* 0x000fe20008410000 */
[----:B------:R-:W-:Y:S01]  /*1930*/  FADD.FTZ R80, R80, R23 ;  /* 0x0000001750507221 */ /* 0x000fe20000010000 */
[-C--:B------:R-:W-:Y:S01]  /*1940*/  FFMA.FTZ R108, R19, R23.reuse, R108 ;  /* 0x00000017136c7223 */ /* 0x080fe2000001006c */
        /* <DEDUP_REMOVED lines=23> */
.L_x_11226:
[----:B------:R-:W-:Y:S05]  /*1ac0*/  BSYNC.RECONVERGENT B0 ;  /* 0x0000000000007941 */ /* 0x000fea0003800200 */
.L_x_11225:
        /* <DEDUP_REMOVED lines=18> */
[----:B------:R-:W-:-:S03]  /*1bf0*/  SHF.R.U64 R196, R172, 0x10, R173 ;  /* 0x00000010acc47819 */ /* 0x000fc600000012ad */
[----:B------:R-:W-:Y:S02]  /*1c00*/  HADD2.F32 R195, -RZ, R180.H0_H0 ;  /* 0x200000b4ffc37230 */ /* 0x000fe40000004100 */
[C---:B----4-:R-:W-:Y:S01]  /*1c10*/  FADD.FTZ R168, -R174.reuse, R168 ;  /* 0x000000a8aea87221 */ /* 0x050fe20000010100 */
[----:B------:R-:W-:-:S03]  /*1c20*/  FADD.FTZ R169, -R174, R169 ;  /* 0x000000a9aea97221 */ /* 0x000fc60000010100 */
        /* <DEDUP_REMOVED lines=8> */
[C---:B------:R-:W-:Y:S01]  /*1cb0*/  FADD.FTZ R170, -R174.reuse, R170 ;  /* 0x000000aaaeaa7221 */ /* 0x040fe20000010100 */
[----:B------:R-:W-:Y:S01]  /*1cc0*/  FADD.FTZ R171, -R174, R171 ;  /* 0x000000abaeab7221 */ /* 0x000fe20000010100 */
[----:B------:R-:W-:-:S02]  /*1cd0*/  HADD2.F32 R181, -RZ, R181.H0_H0 ;  /* 0x200000b5ffb57230 */ /* 0x000fc40000004100 */
[----:B------:R-:W-:Y:S01]  /*1ce0*/  FADD.FTZ R77, R77, R196 ;  /* 0x000000c44d4d7221 */ /* 0x000fe20000010000 */
[-C--:B------:R-:W-:Y:S01]  /*1cf0*/  FFMA.FTZ R105, R192, R196.reuse, R105 ;  /* 0x000000c4c0697223 */ /* 0x080fe20000010069 */
[----:B------:R-:W-:Y:S01]  /*1d00*/  FMUL.FTZ R196, R237, R196 ;  /* 0x000000c4edc47220 */ /* 0x000fe20000410000 */
[----:B------:R-:W-:Y:S01]  /*1d10*/  FADD.FTZ R175, R175, R195 ;  /* 0x000000c3afaf7221 */ /* 0x000fe20000010000 */
[----:B------:R-:W-:Y:S01]  /*1d20*/  FFMA.FTZ R169, R191, R195, R178 ;  /* 0x000000c3bfa97223 */ /* 0x000fe200000100b2 */
[----:B------:R-:W-:Y:S02]  /*1d30*/  HADD2.F32 R198, -RZ, R198.H0_H0 ;  /* 0x200000c6ffc67230 */ /* 0x000fe40000004100 */
        /* <DEDUP_REMOVED lines=14> */
.L_x_11228:
[----:B------:R-:W-:Y:S05]  /*1e20*/  BSYNC.RECONVERGENT B0 ;  /* 0x0000000000007941 */ /* 0x000fea0003800200 */
.L_x_11227:
        /* <DEDUP_REMOVED lines=19> */
[----:B------:R-:W-:-:S03]  /*1f60*/  SHF.R.U64 R172, R172, 0x10, R173 ;  /* 0x00000010acac7819 */ /* 0x000fc600000012ad */
[----:B------:R-:W-:Y:S01]  /*1f70*/  HADD2.F32 R217, -RZ, R180.H0_H0 ;  /* 0x200000b4ffd97230 */ /* 0x000fe20000004100 */
[----:B------:R-:W-:Y:S02]  /*1f80*/  MOV R181, R173 ;  /* 0x000000ad00b57202 */ /* 0x000fe40000000f00 */
[----:B------:R-:W-:Y:S02]  /*1f90*/  SHF.R.U32.HI R204, RZ, 0x10, R173 ;  /* 0x00000010ffcc7819 */ /* 0x000fe400000116ad */
[----:B------:R-:W-:Y:S01]  /*1fa0*/  FADD.FTZ R72, R72, R217 ;  /* 0x000000d948487221 */ /* 0x000fe20000010000 */
[----:B------:R-:W-:Y:S02]  /*1fb0*/  HADD2.F32 R181, -RZ, R181.H0_H0 ;  /* 0x200000b5ffb57230 */ /* 0x000fe40000004100 */
[----:B------:R-:W-:-:S03]  /*1fc0*/  HADD2.F32 R204, -RZ, R204.H0_H0 ;  /* 0x200000ccffcc7230 */ /* 0x000fc60000004100 */
[----:B-----5:R-:W-:Y:S01]  /*1fd0*/  FMUL.FTZ R203, R234, R181 ;  /* 0x000000b5eacb7220 */ /* 0x020fe20000410000 */
[C---:B--2---:R-:W-:Y:S01]  /*1fe0*/  FADD.FTZ R199, -R174.reuse, R168 ;  /* 0x000000a8aec77221 */ /* 0x044fe20000010100 */
[----:B------:R-:W-:-:S03]  /*1ff0*/  FADD.FTZ R200, -R174, R169 ;  /* 0x000000a9aec87221 */ /* 0x000fc60000010100 */
[----:B------:R-:W-:Y:S01]  /*2000*/  FMUL.FTZ R199, R199, UR23 ;  /* 0x00000017c7c77c20 */ /* 0x000fe20008410000 */
[----:B------:R-:W-:Y:S02]  /*2010*/  HADD2.F32 R168, -RZ, R172.H0_H0 ;  /* 0x200000acffa87230 */ /* 0x000fe40000004100 */
[----:B------:R-:W-:Y:S01]  /*2020*/  FMUL.FTZ R200, R200, UR23 ;  /* 0x00000017c8c87c20 */ /* 0x000fe20008410000 */
        /* <DEDUP_REMOVED lines=22> */
.L_x_11230:
[----:B------:R-:W-:Y:S05]  /*2190*/  BSYNC.RECONVERGENT B0 ;  /* 0x0000000000007941 */ /* 0x000fea0003800200 */
.L_x_11229:
        /* <DEDUP_REMOVED lines=19> */
[----:B------:R-:W-:-:S03]  /*22d0*/  SHF.R.U64 R181, R172, 0x10, R173 ;  /* 0x00000010acb57819 */ /* 0x000fc600000012ad */
[----:B------:R-:W-:Y:S01]  /*22e0*/  HADD2.F32 R179, -RZ, R179.H0_H0 ;  /* 0x200000b3ffb37230 */ /* 0x000fe20000004100 */
[----:B------:R-:W-:Y:S02]  /*22f0*/  MOV R180, R173 ;  /* 0x000000ad00b47202 */ /* 0x000fe40000000f00 */
[----:B------:R-:W-:Y:S02]  /*2300*/  SHF.R.U32.HI R172, RZ, 0x10, R173 ;  /* 0x00000010ffac7819 */ /* 0x000fe400000116ad */
[----:B-----5:R-:W-:Y:S01]  /*2310*/  FMUL.FTZ R216, R228, R179 ;  /* 0x000000b3e4d87220 */ /* 0x020fe20000410000 */
[----:B------:R-:W-:Y:S01]  /*2320*/  FADD.FTZ R68, R68, R179 ;  /* 0x000000b344447221 */ /* 0x000fe20000010000 */
[C---:B--2---:R-:W-:Y:S01]  /*2330*/  FADD.FTZ R206, -R174.reuse, R169 ;  /* 0x000000a9aece7221 */ /* 0x044fe20000010100 */
[C---:B------:R-:W-:Y:S01]  /*2340*/  FADD.FTZ R205, -R174.reuse, R168 ;  /* 0x000000a8aecd7221 */ /* 0x040fe20000010100 */
[----:B------:R-:W-:Y:S01]  /*2350*/  FADD.FTZ R207, -R174, R170 ;  /* 0x000000aaaecf7221 */ /* 0x000fe20000010100 */
[----:B------:R-:W-:-:S02]  /*2360*/  HADD2.F32 R170, -RZ, R181.H0_H0 ;  /* 0x200000b5ffaa7230 */ /* 0x000fc40000004100 */
[----:B------:R-:W-:Y:S01]  /*2370*/  FMUL.FTZ R206, R206, UR23 ;  /* 0x00000017cece7c20 */ /* 0x000fe20008410000 */
        /* <DEDUP_REMOVED lines=24> */
.L_x_11232:
[----:B------:R-:W-:Y:S05]  /*2500*/  BSYNC.RECONVERGENT B0 ;  /* 0x0000000000007941 */ /* 0x000fea0003800200 */
.L_x_11231:
        /* <DEDUP_REMOVED lines=31> */
.L_x_11234:
[----:B------:R-:W-:Y:S05]  /*2700*/  BSYNC.RECONVERGENT B0 ;  /* 0x0000000000007941 */ /* 0x000fea0003800200 */
.L_x_11233:
        /* <DEDUP_REMOVED lines=61> */
[----:B------:R-:W-:Y:S02]  /*2ae0*/  @P6 HADD2.F32 R170, -RZ, R170.H0_H0 ;  /* 0x200000aaffaa6230 */ /* 0x000fe40000004100 */
        /* <DEDUP_REMOVED lines=9> */
[----:B------:R-:W-:Y:S01]  /*2b80*/  F2FP.F16.F32.PACK_AB R173, RZ, R173 ;  /* 0x000000adffad723e */ /* 0x000fe200000000ff */
[----:B------:R-:W-:-:S04]  /*2b90*/  FMUL.FTZ R170, R170, UR23 ;  /* 0x00000017aaaa7c20 */ /* 0x000fc80008410000 */
[----:B------:R-:W-:-:S04]  /*2ba0*/  FMUL.FTZ R170, R170, UR12 ;  /* 0x0000000caaaa7c20 */ /* 0x000fc80008410000 */
[----:B------:R-:W-:Y:S01]  /*2bb0*/  FMUL.FTZ R174, R170, UR22 ;  /* 0x00000016aaae7c20 */ /* 0x000fe20008410000 */
[----:B------:R-:W-:Y:S01]  /*2bc0*/  MOV R170, RZ ;  /* 0x000000ff00aa7202 */ /* 0x000fe20000000f00 */
[----:B------:R-:W-:-:S05]  /*2bd0*/  @P6 HADD2.F32 R172, -RZ, R169.H1_H1 ;  /* 0x300000a9ffac6230 */ /* 0x000fca0000004100 */
[-C--:B------:R-:W-:Y:S01]  /*2be0*/  @P6 FMUL.FTZ R170, R172, R174.reuse ;  /* 0x000000aeacaa6220 */ /* 0x080fe20000410000 */
[----:B------:R-:W-:-:S03]  /*2bf0*/  FMUL.FTZ R174, R149, R174 ;  /* 0x000000ae95ae7220 */ /* 0x000fc60000410000 */
[----:B------:R-:W-:Y:S02]  /*2c00*/  FADD.FTZ R170, R65, R170 ;  /* 0x000000aa41aa7221 */ /* 0x000fe40000010000 */
[----:B------:R-:W-:Y:S02]  /*2c10*/  FSEL R174, R174, RZ, P6 ;  /* 0x000000ffaeae7208 */ /* 0x000fe40003000000 */
[----:B------:R-:W-:Y:S02]  /*2c20*/  LOP3.LUT P6, RZ, R8, 0xff0000, RZ, 0xc0, !PT ;  /* 0x00ff000008ff7812 */ /* 0x000fe400078cc0ff */
[----:B------:R-:W-:-:S11]  /*2c30*/  F2FP.F16.F32.PACK_AB R174, RZ, R174 ;  /* 0x000000aeffae723e */ /* 0x000fd600000000ff */
[----:B------:R-:W-:Y:S02]  /*2c40*/  @P6 HADD2.F32 R172, -RZ, R171.H0_H0 ;  /* 0x200000abffac6230 */ /* 0x000fe40000004100 */
[----:B------:R-:W-:-:S03]  /*2c50*/  HFMA2 R171, -RZ, RZ, 0, 0 ;  /* 0x00000000ffab7431 */ /* 0x000fc600000001ff */
        /* <DEDUP_REMOVED lines=10> */
[----:B------:R-:W-:Y:S01]  /*2d00*/  MOV R172, RZ ;  /* 0x000000ff00ac7202 */ /* 0x000fe20000000f00 */
[----:B------:R-:W-:-:S05]  /*2d10*/  @P6 HADD2.F32 R169, -RZ, R169.H0_H0 ;  /* 0x200000a9ffa96230 */ /* 0x000fca0000004100 */
[-C--:B------:R-:W-:Y:S01]  /*2d20*/  @P6 FMUL.FTZ R172, R169, R176.reuse ;  /* 0x000000b0a9ac6220 */ /* 0x080fe20000410000 */
[----:B------:R-:W-:Y:S01]  /*2d30*/  FMUL.FTZ R176, R151, R176 ;  /* 0x000000b097b07220 */ /* 0x000fe20000410000 */
[----:B------:R-:W-:Y:S01]  /*2d40*/  FADD.FTZ R169, R64, R177 ;  /* 0x000000b140a97221 */ /* 0x000fe20000010000 */
[----:B------:R-:W-:Y:S01]  /*2d50*/  F2FP.F16.F32.PACK_AB R64, RZ, R175 ;  /* 0x000000afff40723e */ /* 0x000fe200000000ff */
[----:B------:R-:W-:Y:S01]  /*2d60*/  FADD.FTZ R172, R67, R172 ;  /* 0x000000ac43ac7221 */ /* 0x000fe20000010000 */
[----:B------:R-:W-:Y:S02]  /*2d70*/  PRMT R175, R174, 0x7610, R175 ;  /* 0x00007610aeaf7816 */ /* 0x000fe400000000af */
[----:B------:R-:W-:Y:S02]  /*2d80*/  FSEL R176, R176, RZ, P6 ;  /* 0x000000ffb0b07208 */ /* 0x000fe40003000000 */
[----:B------:R-:W-:Y:S02]  /*2d90*/  PRMT R174, R64, 0x7610, R174 ;  /* 0x0000761040ae7816 */ /* 0x000fe400000000ae */
[----:B------:R-:W-:-:S04]  /*2da0*/  F2FP.F16.F32.PACK_AB R176, RZ, R176 ;  /* 0x000000b0ffb0723e */ /* 0x000fc800000000ff */
[----:B------:R-:W-:Y:S01]  /*2db0*/  PRMT R177, R176, 0x7610, R177 ;  /* 0x00007610b0b17816 */ /* 0x000fe200000000b1 */
[----:B------:R-:W-:Y:S06]  /*2dc0*/  BRA `(.L_x_11240) ;  /* 0x0000000000dc7947 */ /* 0x000fec0003800000 */
.L_x_11239:
        /* <DEDUP_REMOVED lines=10> */
[----:B------:R-:W-:-:S03]  /*2e70*/  @P6 HADD2.F32 R170, -RZ, R170.H0_H0 ;  /* 0x200000aaffaa6230 */ /* 0x000fc60000004100 */
        /* <DEDUP_REMOVED lines=8> */
[----:B------:R-:W-:Y:S01]  /*2f00*/  F2FP.F16.F32.PACK_AB R173, RZ, R173 ;  /* 0x000000adffad723e */ /* 0x000fe200000000ff */
[----:B------:R-:W-:-:S10]  /*2f10*/  FMUL.FTZ R174, R166, UR22 ;  /* 0x00000016a6ae7c20 */ /* 0x000fd40008410000 */
[----:B------:R-:W-:-:S05]  /*2f20*/  @P6 HADD2.F32 R166, -RZ, R169.H1_H1 ;  /* 0x300000a9ffa66230 */ /* 0x000fca0000004100 */
[-C--:B------:R-:W-:Y:S01]  /*2f30*/  @P6 FMUL.FTZ R170, R166, R174.reuse ;  /* 0x000000aea6aa6220 */ /* 0x080fe20000410000 */
[----:B------:R-:W-:Y:S01]  /*2f40*/  FMUL.FTZ R174, R149, R174 ;  /* 0x000000ae95ae7220 */ /* 0x000fe20000410000 */
[----:B------:R-:W-:Y:S02]  /*2f50*/  FMUL.FTZ R166, R167, UR23 ;  /* 0x00000017a7a67c20 */ /* 0x000fe40008410000 */
[----:B------:R-:W-:Y:S02]  /*2f60*/  FADD.FTZ R170, R65, R170 ;  /* 0x000000aa41aa7221 */ /* 0x000fe40000010000 */
[----:B------:R-:W-:Y:S01]  /*2f70*/  FSEL R174, R174, RZ, P6 ;  /* 0x000000ffaeae7208 */ /* 0x000fe20003000000 */
[----:B------:R-:W-:Y:S01]  /*2f80*/  FMUL.FTZ R172, R166, UR12 ;  /* 0x0000000ca6ac7c20 */ /* 0x000fe20008410000 */
[----:B------:R-:W-:Y:S02]  /*2f90*/  LOP3.LUT P6, RZ, R8, 0xff0000, RZ, 0xc0, !PT ;  /* 0x00ff000008ff7812 */ /* 0x000fe400078cc0ff */
[----:B------:R-:W-:Y:S01]  /*2fa0*/  F2FP.F16.F32.PACK_AB R174, RZ, R174 ;  /* 0x000000aeffae723e */ /* 0x000fe200000000ff */
[----:B------:R-:W-:-:S04]  /*2fb0*/  FMUL.FTZ R172, R172, UR22 ;  /* 0x00000016acac7c20 */ /* 0x000fc80008410000 */
[----:B------:R-:W-:-:S05]  /*2fc0*/  FMUL.FTZ R175, R150, R172 ;  /* 0x000000ac96af7220 */ /* 0x000fca0000410000 */
[----:B------:R-:W-:Y:S01]  /*2fd0*/  FSEL R175, R175, RZ, P6 ;  /* 0x000000ffafaf7208 */ /* 0x000fe20003000000 */
[----:B------:R-:W-:Y:S02]  /*2fe0*/  @P6 HADD2.F32 R167, -RZ, R171.H0_H0 ;  /* 0x200000abffa76230 */ /* 0x000fe40000004100 */
[----:B------:R-:W-:-:S03]  /*2ff0*/  HFMA2 R171, -RZ, RZ, 0, 0 ;  /* 0x00000000ffab7431 */ /* 0x000fc600000001ff */
[----:B------:R-:W-:Y:S01]  /*3000*/  @P6 FMUL.FTZ R171, R167, R172 ;  /* 0x000000aca7ab6220 */ /* 0x000fe20000410000 */
[----:B------:R-:W-:Y:S01]  /*3010*/  FFMA.FTZ R172, R13, UR4, R168 ;  /* 0x000000040dac7c23 */ /* 0x000fe200080100a8 */
[----:B------:R-:W-:Y:S02]  /*3020*/  ISETP.GE.U32.AND P6, PT, R8, 0x1000000, PT ;  /* 0x010000000800780c */ /* 0x000fe40003fc6070 */
[----:B------:R-:W-:Y:S01]  /*3030*/  FADD.FTZ R171, R66, R171 ;  /* 0x000000ab42ab7221 */ /* 0x000fe20000010000 */
[----:B------:R-:W-:-:S04]  /*3040*/  FADD.FTZ R172, R223, -R172 ;  /* 0x800000acdfac7221 */ /* 0x000fc80000010000 */
[----:B------:R-:W-:-:S04]  /*3050*/  FMUL.FTZ R167, R172, UR23 ;  /* 0x00000017aca77c20 */ /* 0x000fc80008410000 */
[----:B------:R-:W-:Y:S02]  /*3060*/  FMUL.FTZ R172, R167, UR12 ;  /* 0x0000000ca7ac7c20 */ /* 0x000fe40008410000 */
[----:B------:R-:W-:Y:S02]  /*3070*/  @P6 HADD2.F32 R169, -RZ, R169.H0_H0 ;  /* 0x200000a9ffa96230 */ /* 0x000fe40000004100 */
[----:B------:R-:W-:Y:S01]  /*3080*/  FMUL.FTZ R176, R172, UR22 ;  /* 0x00000016acb07c20 */ /* 0x000fe20008410000 */
[----:B------:R-:W-:-:S03]  /*3090*/  MOV R172, RZ ;  /* 0x000000ff00ac7202 */ /* 0x000fc60000000f00 */
        /* <DEDUP_REMOVED lines=9> */
[----:B------:R-:W-:-:S07]  /*3130*/  PRMT R177, R176, 0x7610, R177 ;  /* 0x00007610b0b17816 */ /* 0x000fce00000000b1 */
.L_x_11240:
        /* <DEDUP_REMOVED lines=16> */
.L_x_11238:
[----:B------:R-:W-:Y:S05]  /*3240*/  BSYNC.RECONVERGENT B1 ;  /* 0x0000000000017941 */ /* 0x000fea0003800200 */
.L_x_11237:
        /* <DEDUP_REMOVED lines=12> */
[----:B------:R-:W-:Y:S01]  /*3310*/  LOP3.LUT P6, RZ, R7, 0xff, RZ, 0xc0, !PT ;  /* 0x000000ff07ff7812 */ /* 0x000fe200078cc0ff */
[----:B------:R-:W-:Y:S01]  /*3320*/  FFMA.FTZ R166, R16, UR4, R168 ;  /* 0x0000000410a67c23 */ /* 0x000fe200080100a8 */
[----:B------:R-:W-:Y:S02]  /*3330*/  HFMA2 R177, -RZ, RZ, 0, 0 ;  /* 0x00000000ffb17431 */ /* 0x000fe400000001ff */
[----:B------:R-:W-:Y:S01]  /*3340*/  FADD.FTZ R165, R222, -R165 ;  /* 0x800000a5dea57221 */ /* 0x000fe20000010000 */
[----:B------:R-:W-:-:S03]  /*3350*/  FADD.FTZ R166, R221, -R166 ;  /* 0x800000a6dda67221 */ /* 0x000fc60000010000 */
[----:B------:R-:W-:-:S04]  /*3360*/  FMUL.FTZ R164, R165, UR23 ;  /* 0x00000017a5a47c20 */ /* 0x000fc80008410000 */
[----:B------:R-:W-:Y:S01]  /*3370*/  FMUL.FTZ R165, R164, UR12 ;  /* 0x0000000ca4a57c20 */ /* 0x000fe20008410000 */
[----:B------:R-:W-:-:S03]  /*3380*/  @P6 HADD2.F32 R170, -RZ, R170.H0_H0 ;  /* 0x200000aaffaa6230 */ /* 0x000fc60000004100 */
        /* <DEDUP_REMOVED lines=8> */
[----:B------:R-:W-:Y:S01]  /*3410*/  F2FP.F16.F32.PACK_AB R173, RZ, R173 ;  /* 0x000000adffad723e */ /* 0x000fe200000000ff */
[----:B------:R-:W-:-:S04]  /*3420*/  FMUL.FTZ R167, R166, UR22 ;  /* 0x00000016a6a77c20 */ /* 0x000fc80008410000 */
[----:B------:R-:W-:-:S05]  /*3430*/  FMUL.FTZ R174, R145, R167 ;  /* 0x000000a791ae7220 */ /* 0x000fca0000410000 */
[----:B------:R-:W-:Y:S01]  /*3440*/  FSEL R174, R174, RZ, P6 ;  /* 0x000000ffaeae7208 */ /* 0x000fe20003000000 */
[----:B------:R-:W-:-:S03]  /*3450*/  @P6 HADD2.F32 R166, -RZ, R169.H1_H1 ;  /* 0x300000a9ffa66230 */ /* 0x000fc60000004100 */
[----:B------:R-:W-:Y:S02]  /*3460*/  F2FP.F16.F32.PACK_AB R174, RZ, R174 ;  /* 0x000000aeffae723e */ /* 0x000fe400000000ff */
[----:B------:R-:W-:Y:S01]  /*3470*/  @P6 FMUL.FTZ R170, R166, R167 ;  /* 0x000000a7a6aa6220 */ /* 0x000fe20000410000 */
[----:B------:R-:W-:Y:S01]  /*3480*/  FFMA.FTZ R167, R17, UR4, R168 ;  /* 0x0000000411a77c23 */ /* 0x000fe200080100a8 */
[----:B------:R-:W-:Y:S02]  /*3490*/  LOP3.LUT P6, RZ, R7, 0xff0000, RZ, 0xc0, !PT ;  /* 0x00ff000007ff7812 */ /* 0x000fe400078cc0ff */
[----:B------:R-:W-:Y:S01]  /*34a0*/  FADD.FTZ R170, R61, R170 ;  /* 0x000000aa3daa7221 */ /* 0x000fe20000010000 */
[----:B------:R-:W-:-:S04]  /*34b0*/  FADD.FTZ R167, R220, -R167 ;  /* 0x800000a7dca77221 */ /* 0x000fc80000010000 */
[----:B------:R-:W-:-:S04]  /*34c0*/  FMUL.FTZ R166, R167, UR23 ;  /* 0x00000017a7a67c20 */ /* 0x000fc80008410000 */
[----:B------:R-:W-:Y:S02]  /*34d0*/  FMUL.FTZ R172, R166, UR12 ;  /* 0x0000000ca6ac7c20 */ /* 0x000fe40008410000 */
[----:B------:R-:W-:Y:S02]  /*34e0*/  @P6 HADD2.F32 R167, -RZ, R171.H0_H0 ;  /* 0x200000abffa76230 */ /* 0x000fe40000004100 */
        /* <DEDUP_REMOVED lines=25> */
.L_x_11243:
        /* <DEDUP_REMOVED lines=55> */
.L_x_11244:
        /* <DEDUP_REMOVED lines=16> */
.L_x_11242:
[----:B------:R-:W-:Y:S05]  /*3af0*/  BSYNC.RECONVERGENT B1 ;  /* 0x0000000000017941 */ /* 0x000fea0003800200 */
.L_x_11241:
        /* <DEDUP_REMOVED lines=12> */
[----:B------:R-:W-:Y:S01]  /*3bc0*/  LOP3.LUT P6, RZ, R6, 0xff, RZ, 0xc0, !PT ;  /* 0x000000ff06ff7812 */ /* 0x000fe200078cc0ff */
[----:B------:R-:W-:Y:S02]  /*3bd0*/  HFMA2 R177, -RZ, RZ, 0, 0 ;  /* 0x00000000ffb17431 */ /* 0x000fe400000001ff */
[----:B------:R-:W-:-:S04]  /*3be0*/  FADD.FTZ R165, R218, -R165 ;  /* 0x800000a5daa57221 */ /* 0x000fc80000010000 */
[----:B------:R-:W-:-:S04]  /*3bf0*/  FMUL.FTZ R164, R165, UR23 ;  /* 0x00000017a5a47c20 */ /* 0x000fc80008410000 */
[----:B------:R-:W-:Y:S02]  /*3c00*/  FMUL.FTZ R165, R164, UR12 ;  /* 0x0000000ca4a57c20 */ /* 0x000fe40008410000 */
[----:B------:R-:W-:Y:S02]  /*3c10*/  @P6 HADD2.F32 R170, -RZ, R170.H0_H0 ;  /* 0x200000aaffaa6230 */ /* 0x000fe40000004100 */
        /* <DEDUP_REMOVED lines=8> */
[----:B------:R-:W-:Y:S01]  /*3ca0*/  F2FP.F16.F32.PACK_AB R173, RZ, R173 ;  /* 0x000000adffad723e */ /* 0x000fe200000000ff */
[----:B------:R-:W-:-:S04]  /*3cb0*/  FMUL.FTZ R165, R165, UR23 ;  /* 0x00000017a5a57c20 */ /* 0x000fc80008410000 */
[----:B------:R-:W-:-:S04]  /*3cc0*/  FMUL.FTZ R166, R165, UR12 ;  /* 0x0000000ca5a67c20 */ /* 0x000fc80008410000 */
[----:B------:R-:W-:Y:S02]  /*3cd0*/  FMUL.FTZ R167, R166, UR22 ;  /* 0x00000016a6a77c20 */ /* 0x000fe40008410000 */
[----:B------:R-:W-:Y:S02]  /*3ce0*/  @P6 HADD2.F32 R166, -RZ, R169.H1_H1 ;  /* 0x300000a9ffa66230 */ /* 0x000fe40000004100 */
[----:B------:R-:W-:-:S03]  /*3cf0*/  FMUL.FTZ R174, R141, R167 ;  /* 0x000000a78dae7220 */ /* 0x000fc60000410000 */
[----:B------:R-:W-:Y:S01]  /*3d00*/  @P6 FMUL.FTZ R170, R166, R167 ;  /* 0x000000a7a6aa6220 */ /* 0x000fe20000410000 */
[----:B------:R-:W-:Y:S01]  /*3d10*/  FFMA.FTZ R166, R189, UR4, R168 ;  /* 0x00000004bda67c23 */ /* 0x000fe200080100a8 */
[----:B------:R-:W-:Y:S02]  /*3d20*/  FSEL R174, R174, RZ, P6 ;  /* 0x000000ffaeae7208 */ /* 0x000fe40003000000 */
[----:B------:R-:W-:Y:S01]  /*3d30*/  LOP3.LUT P6, RZ, R6, 0xff0000, RZ, 0xc0, !PT ;  /* 0x00ff000006ff7812 */ /* 0x000fe200078cc0ff */
[----:B------:R-:W-:Y:S01]  /*3d40*/  FADD.FTZ R166, R213, -R166 ;  /* 0x800000a6d5a67221 */ /* 0x000fe20000010000 */
[----:B------:R-:W-:Y:S01]  /*3d50*/  F2FP.F16.F32.PACK_AB R174, RZ, R174 ;  /* 0x000000aeffae723e */ /* 0x000fe200000000ff */
[----:B------:R-:W-:Y:S02]  /*3d60*/  FADD.FTZ R170, R57, R170 ;  /* 0x000000aa39aa7221 */ /* 0x000fe40000010000 */
[----:B------:R-:W-:-:S04]  /*3d70*/  FMUL.FTZ R166, R166, UR23 ;  /* 0x00000017a6a67c20 */ /* 0x000fc80008410000 */
[----:B------:R-:W-:-:S04]  /*3d80*/  FMUL.FTZ R172, R166, UR12 ;  /* 0x0000000ca6ac7c20 */ /* 0x000fc80008410000 */
[----:B------:R-:W-:Y:S01]  /*3d90*/  FMUL.FTZ R172, R172, UR22 ;  /* 0x00000016acac7c20 */ /* 0x000fe20008410000 */
[----:B------:R-:W-:Y:S02]  /*3da0*/  @P6 HADD2.F32 R167, -RZ, R171.H0_H0 ;  /* 0x200000abffa76230 */ /* 0x000fe40000004100 */
[----:B------:R-:W-:Y:S02]  /*3db0*/  HFMA2 R171, -RZ, RZ, 0, 0 ;  /* 0x00000000ffab7431 */ /* 0x000fe400000001ff */
[-C--:B------:R-:W-:Y:S01]  /*3dc0*/  FMUL.FTZ R175, R142, R172.reuse ;  /* 0x000000ac8eaf7220 */ /* 0x080fe20000410000 */
[----:B------:R-:W-:Y:S01]  /*3dd0*/  @P6 FMUL.FTZ R171, R167, R172 ;  /* 0x000000aca7ab6220 */ /* 0x000fe20000410000 */
[----:B------:R-:W-:-:S03]  /*3de0*/  FFMA.FTZ R167, R190, UR4, R168 ;  /* 0x00000004bea77c23 */ /* 0x000fc600080100a8 */
[----:B------:R-:W-:Y:S01]  /*3df0*/  FSEL R175, R175, RZ, P6 ;  /* 0x000000ffafaf7208 */ /* 0x000fe20003000000 */
[----:B------:R-:W-:Y:S01]  /*3e00*/  FADD.FTZ R171, R58, R171 ;  /* 0x000000ab3aab7221 */ /* 0x000fe20000010000 */
[----:B------:R-:W-:Y:S01]  /*3e10*/  ISETP.GE.U32.AND P6, PT, R6, 0x1000000, PT ;  /* 0x010000000600780c */ /* 0x000fe20003fc6070 */
[----:B------:R-:W-:-:S04]  /*3e20*/  FADD.FTZ R167, R212, -R167 ;  /* 0x800000a7d4a77221 */ /* 0x000fc80000010000 */
[----:B------:R-:W-:-:S04]  /*3e30*/  FMUL.FTZ R167, R167, UR23 ;  /* 0x00000017a7a77c20 */ /* 0x000fc80008410000 */
[----:B------:R-:W-:-:S04]  /*3e40*/  FMUL.FTZ R172, R167, UR12 ;  /* 0x0000000ca7ac7c20 */ /* 0x000fc80008410000 */
        /* <DEDUP_REMOVED lines=14> */
.L_x_11247:
        /* <DEDUP_REMOVED lines=12> */
[----:B------:R-:W-:Y:S02]  /*3ff0*/  @P6 HADD2.F32 R170, -RZ, R170.H0_H0 ;  /* 0x200000aaffaa6230 */ /* 0x000fe40000004100 */
        /* <DEDUP_REMOVED lines=11> */
[----:B------:R-:W-:Y:S02]  /*40b0*/  F2FP.F16.F32.PACK_AB R173, RZ, R173 ;  /* 0x000000adffad723e */ /* 0x000fe400000000ff */
[----:B------:R-:W-:-:S04]  /*40c0*/  FSEL R174, R174, RZ, P6 ;  /* 0x000000ffaeae7208 */ /* 0x000fc80003000000 */
[----:B------:R-:W-:-:S05]  /*40d0*/  F2FP.F16.F32.PACK_AB R174, RZ, R174 ;  /* 0x000000aeffae723e */ /* 0x000fca00000000ff */
[----:B------:R-:W-:-:S05]  /*40e0*/  @P6 HADD2.F32 R172, -RZ, R169.H1_H1 ;  /* 0x300000a9ffac6230 */ /* 0x000fca0000004100 */
        /* <DEDUP_REMOVED lines=27> */
.L_x_11248:
        /* <DEDUP_REMOVED lines=16> */
.L_x_11246:
[----:B------:R-:W-:Y:S05]  /*43a0*/  BSYNC.RECONVERGENT B1 ;  /* 0x0000000000017941 */ /* 0x000fea0003800200 */
.L_x_11245:
        /* <DEDUP_REMOVED lines=67> */
.L_x_11251:
        /* <DEDUP_REMOVED lines=55> */
.L_x_11252:
        /* <DEDUP_REMOVED lines=16> */
.L_x_11250:
[----:B------:R-:W-:Y:S05]  /*4c50*/  BSYNC.RECONVERGENT B1 ;  /* 0x0000000000017941 */ /* 0x000fea0003800200 */
.L_x_11249:
        /* <DEDUP_REMOVED lines=67> */
.L_x_11255:
        /* <DEDUP_REMOVED lines=55> */
.L_x_11256:
        /* <DEDUP_REMOVED lines=16> */
.L_x_11254:
[----:B------:R-:W-:Y:S05]  /*5500*/  BSYNC.RECONVERGENT B1 ;  /* 0x0000000000017941 */ /* 0x000fea0003800200 */
.L_x_11253:
        /* <DEDUP_REMOVED lines=67> */
.L_x_11259:
        /* <DEDUP_REMOVED lines=26> */
[----:B------:R-:W-:Y:S01]  /*5ae0*/  FMUL.FTZ R174, R129, R174 ;  /* 0x000000ae81ae7220 */ /* 0x000fe20000410000 */
[----:B------:R-:W-:Y:S02]  /*5af0*/  FFMA.FTZ R172, R201, UR4, R168 ;  /* 0x00000004c9ac7c23 */ /* 0x000fe400080100a8 */
[----:B------:R-:W-:Y:S02]  /*5b00*/  FADD.FTZ R170, R45, R170 ;  /* 0x000000aa2daa7221 */ /* 0x000fe40000010000 */
[----:B------:R-:W-:Y:S01]  /*5b10*/  FSEL R174, R174, RZ, P6 ;  /* 0x000000ffaeae7208 */ /* 0x000fe20003000000 */
[----:B------:R-:W-:Y:S01]  /*5b20*/  FADD.FTZ R172, R203, -R172 ;  /* 0x800000accbac7221 */ /* 0x000fe20000010000 */
[----:B------:R-:W-:Y:S02]  /*5b30*/  LOP3.LUT P6, RZ, R3, 0xff0000, RZ, 0xc0, !PT ;  /* 0x00ff000003ff7812 */ /* 0x000fe400078cc0ff */
[----:B------:R-:W-:Y:S01]  /*5b40*/  F2FP.F16.F32.PACK_AB R174, RZ, R174 ;  /* 0x000000aeffae723e */ /* 0x000fe200000000ff */
[----:B------:R-:W-:-:S04]  /*5b50*/  FMUL.FTZ R172, R172, UR23 ;  /* 0x00000017acac7c20 */ /* 0x000fc80008410000 */
[----:B------:R-:W-:-:S04]  /*5b60*/  FMUL.FTZ R175, R172, UR12 ;  /* 0x0000000cacaf7c20 */ /* 0x000fc80008410000 */
[----:B------:R-:W-:Y:S02]  /*5b70*/  FMUL.FTZ R175, R175, UR22 ;  /* 0x00000016afaf7c20 */ /* 0x000fe40008410000 */
[----:B------:R-:W-:Y:S02]  /*5b80*/  @P6 HADD2.F32 R172, -RZ, R171.H0_H0 ;  /* 0x200000abffac6230 */ /* 0x000fe40000004100 */
[----:B------:R-:W-:-:S03]  /*5b90*/  HFMA2 R171, -RZ, RZ, 0, 0 ;  /* 0x00000000ffab7431 */ /* 0x000fc600000001ff */
        /* <DEDUP_REMOVED lines=17> */
.L_x_11260:
        /* <DEDUP_REMOVED lines=16> */
.L_x_11258:
[----:B------:R-:W-:Y:S05]  /*5db0*/  BSYNC.RECONVERGENT B1 ;  /* 0x0000000000017941 */ /* 0x000fea0003800200 */
.L_x_11257:
        /* <DEDUP_REMOVED lines=12> */
[----:B------:R-:W-:Y:S01]  /*5e80*/  ISETP.GE.U32.AND P6, PT, R2, 0x1000000, PT ;  /* 0x010000000200780c */ /* 0x000fe20003fc6070 */
[----:B------:R-:W-:Y:S02]  /*5e90*/  HFMA2 R176, -RZ, RZ, 0, 0 ;  /* 0x00000000ffb07431 */ /* 0x000fe400000001ff */
[----:B------:R-:W-:Y:S01]  /*5ea0*/  FFMA.FTZ R165, R205, UR4, R168 ;  /* 0x00000004cda57c23 */ /* 0x000fe200080100a8 */
[----:B------:R-:W-:Y:S01]  /*5eb0*/  FADD.FTZ R164, R211, -R164 ;  /* 0x800000a4d3a47221 */ /* 0x000fe20000010000 */
[----:B------:R-:W-:Y:S01]  /*5ec0*/  MOV R175, RZ ;  /* 0x000000ff00af7202 */ /* 0x000fe20000000f00 */
[----:B------:R-:W-:Y:S01]  /*5ed0*/  FFMA.FTZ R166, R206, UR4, R168 ;  /* 0x00000004cea67c23 */ /* 0x000fe200080100a8 */
[----:B------:R-:W-:Y:S01]  /*5ee0*/  FADD.FTZ R165, R216, -R165 ;  /* 0x800000a5d8a57221 */ /* 0x000fe20000010000 */
[----:B------:R-:W-:Y:S01]  /*5ef0*/  FMUL.FTZ R167, R164, UR23 ;  /* 0x00000017a4a77c20 */ /* 0x000fe20008410000 */
[----:B------:R-:W-:-:S02]  /*5f00*/  HFMA2 R178, -RZ, RZ, 0, 0 ;  /* 0x00000000ffb27431 */ /* 0x000fc400000001ff */
[----:B------:R-:W-:Y:S01]  /*5f10*/  FADD.FTZ R166, R209, -R166 ;  /* 0x800000a6d1a67221 */ /* 0x000fe20000010000 */
[----:B------:R-:W-:-:S04]  /*5f20*/  FMUL.FTZ R164, R167, UR12 ;  /* 0x0000000ca7a47c20 */ /* 0x000fc80008410000 */
[----:B------:R-:W-:Y:S01]  /*5f30*/  FMUL.FTZ R172, R164, UR22 ;  /* 0x00000016a4ac7c20 */ /* 0x000fe20008410000 */
[----:B------:R-:W-:-:S05]  /*5f40*/  @P6 HADD2.F32 R164, -RZ, R169.H1_H1 ;  /* 0x300000a9ffa46230 */ /* 0x000fca0000004100 */
[----:B------:R-:W-:Y:S01]  /*5f50*/  @P6 FMUL.FTZ R176, R172, R164 ;  /* 0x000000a4acb06220 */ /* 0x000fe20000410000 */
[----:B-----5:R-:W-:Y:S01]  /*5f60*/  FMUL.FTZ R172, R127, R172 ;  /* 0x000000ac7fac7220 */ /* 0x020fe20000410000 */
[----:B------:R-:W-:-:S04]  /*5f70*/  FMUL.FTZ R164, R165, UR23 ;  /* 0x00000017a5a47c20 */ /* 0x000fc80008410000 */
[----:B------:R-:W-:Y:S01]  /*5f80*/  FSEL R172, R172, RZ, P6 ;  /* 0x000000ffacac7208 */ /* 0x000fe20003000000 */
[----:B------:R-:W-:Y:S01]  /*5f90*/  FMUL.FTZ R165, R164, UR12 ;  /* 0x0000000ca4a57c20 */ /* 0x000fe20008410000 */
[----:B------:R-:W-:-:S03]  /*5fa0*/  LOP3.LUT P6, RZ, R2, 0xff, RZ, 0xc0, !PT ;  /* 0x000000ff02ff7812 */ /* 0x000fc600078cc0ff */
[----:B------:R-:W-:-:S04]  /*5fb0*/  FMUL.FTZ R165, R165, UR22 ;  /* 0x00000016a5a57c20 */ /* 0x000fc80008410000 */
[----:B------:R-:W-:-:S05]  /*5fc0*/  FMUL.FTZ R173, R124, R165 ;  /* 0x000000a57cad7220 */ /* 0x000fca0000410000 */
[----:B------:R-:W-:Y:S01]  /*5fd0*/  FSEL R173, R173, RZ, P6 ;  /* 0x000000ffadad7208 */ /* 0x000fe20003000000 */
[----:B------:R-:W-:-:S03]  /*5fe0*/  @P6 HADD2.F32 R170, -RZ, R170.H0_H0 ;  /* 0x200000aaffaa6230 */ /* 0x000fc60000004100 */
[----:B------:R-:W-:Y:S02]  /*5ff0*/  F2FP.F16.F32.PACK_AB R173, RZ, R173 ;  /* 0x000000adffad723e */ /* 0x000fe400000000ff */
[----:B------:R-:W-:Y:S01]  /*6000*/  @P6 FMUL.FTZ R175, R170, R165 ;  /* 0x000000a5aaaf6220 */ /* 0x000fe20000410000 */
[----:B------:R-:W-:Y:S01]  /*6010*/  LOP3.LUT P6, RZ, R2, 0xff00, RZ, 0xc0, !PT ;  /* 0x0000ff0002ff7812 */ /* 0x000fe200078cc0ff */
[----:B------:R-:W-:Y:S01]  /*6020*/  FMUL.FTZ R165, R166, UR23 ;  /* 0x00000017a6a57c20 */ /* 0x000fe20008410000 */
[----:B------:R-:W-:-:S03]  /*6030*/  FADD.FTZ R170, R43, R176 ;  /* 0x000000b02baa7221 */ /* 0x000fc60000010000 */
[----:B------:R-:W-:-:S04]  /*6040*/  FMUL.FTZ R166, R165, UR12 ;  /* 0x0000000ca5a67c20 */ /* 0x000fc80008410000 */
[----:B------:R-:W-:-:S04]  /*6050*/  FMUL.FTZ R166, R166, UR22 ;  /* 0x00000016a6a67c20 */ /* 0x000fc80008410000 */
[----:B------:R-:W-:Y:S02]  /*6060*/  @P6 HADD2.F32 R169, -RZ, R169.H0_H0 ;  /* 0x200000a9ffa96230 */ /* 0x000fe40000004100 */
[----:B------:R-:W-:-:S03]  /*6070*/  FMUL.FTZ R174, R125, R166 ;  /* 0x000000a67dae7220 */ /* 0x000fc60000410000 */
[----:B------:R-:W-:Y:S01]  /*6080*/  @P6 FMUL.FTZ R178, R169, R166 ;  /* 0x000000a6a9b26220 */ /* 0x000fe20000410000 */
[----:B------:R-:W-:Y:S01]  /*6090*/  FFMA.FTZ R169, R207, UR4, R168 ;  /* 0x00000004cfa97c23 */ /* 0x000fe200080100a8 */
[----:B------:R-:W-:Y:S02]  /*60a0*/  FSEL R174, R174, RZ, P6 ;  /* 0x000000ffaeae7208 */ /* 0x000fe40003000000 */
[----:B------:R-:W-:Y:S01]  /*60b0*/  LOP3.LUT P6, RZ, R2, 0xff0000, RZ, 0xc0, !PT ;  /* 0x00ff000002ff7812 */ /* 0x000fe200078cc0ff */
[----:B------:R-:W-:Y:S01]  /*60c0*/  FADD.FTZ R169, R210, -R169 ;  /* 0x800000a9d2a97221 */ /* 0x000fe20000010000 */
[----:B------:R-:W-:-:S03]  /*60d0*/  F2FP.F16.F32.PACK_AB R174, RZ, R174 ;  /* 0x000000aeffae723e */ /* 0x000fc600000000ff */
[----:B------:R-:W-:Y:S01]  /*60e0*/  FMUL.FTZ R166, R169, UR23 ;  /* 0x00000017a9a67c20 */ /* 0x000fe20008410000 */
[----:B------:R-:W-:-:S03]  /*60f0*/  MOV R169, RZ ;  /* 0x000000ff00a97202 */ /* 0x000fc60000000f00 */
[----:B------:R-:W-:-:S04]  /*6100*/  FMUL.FTZ R168, R166, UR12 ;  /* 0x0000000ca6a87c20 */ /* 0x000fc80008410000 */
[----:B------:R-:W-:Y:S01]  /*6110*/  FMUL.FTZ R168, R168, UR22 ;  /* 0x00000016a8a87c20 */ /* 0x000fe20008410000 */
[----:B------:R-:W-:-:S03]  /*6120*/  @P6 HADD2.F32 R171, -RZ, R171.H0_H0 ;  /* 0x200000abffab6230 */ /* 0x000fc60000004100 */
[-C--:B------:R-:W-:Y:S02]  /*6130*/  FMUL.FTZ R177, R126, R168.reuse ;  /* 0x000000a87eb17220 */ /* 0x080fe40000410000 */
[----:B------:R-:W-:Y:S01]  /*6140*/  @P6 FMUL.FTZ R169, R171, R168 ;  /* 0x000000a8aba96220 */ /* 0x000fe20000410000 */
[----:B------:R-:W-:Y:S01]  /*6150*/  FADD.FTZ R171, R40, R175 ;  /* 0x000000af28ab7221 */ /* 0x000fe20000010000 */
[----:B------:R-:W-:Y:S01]  /*6160*/  F2FP.F16.F32.PACK_AB R175, RZ, R172 ;  /* 0x000000acffaf723e */ /* 0x000fe200000000ff */
[----:B------:R-:W-:Y:S01]  /*6170*/  FADD.FTZ R168, R41, R178 ;  /* 0x000000b229a87221 */ /* 0x000fe20000010000 */
[----:B------:R-:W-:Y:S01]  /*6180*/  FSEL R177, R177, RZ, P6 ;  /* 0x000000ffb1b17208 */ /* 0x000fe20003000000 */
[----:B------:R-:W-:Y:S01]  /*6190*/  FADD.FTZ R169, R42, R169 ;  /* 0x000000a92aa97221 */ /* 0x000fe20000010000 */
[----:B------:R-:W-:Y:S02]  /*61a0*/  PRMT R172, R174, 0x7610, R172 ;  /* 0x00007610aeac7816 */ /* 0x000fe400000000ac */
[----:B------:R-:W-:-:S04]  /*61b0*/  F2FP.F16.F32.PACK_AB R177, RZ, R177 ;  /* 0x000000b1ffb1723e */ /* 0x000fc800000000ff */
[----:B------:R-:W-:Y:S01]  /*61c0*/  PRMT R174, R177, 0x7610, R174 ;  /* 0x00007610b1ae7816 */ /* 0x000fe200000000ae */
[----:B------:R-:W-:Y:S06]  /*61d0*/  BRA `(.L_x_11263) ;  /* 0x0000000000dc7947 */ /* 0x000fec0003800000 */
.L_x_11262:
        /* <DEDUP_REMOVED lines=8> */
[----:B------:R-:W-:-:S03]  /*6260*/  @P6 HADD2.F32 R170, -RZ, R170.H0_H0 ;  /* 0x200000aaffaa6230 */ /* 0x000fc60000004100 */
[----:B------:R-:W-:-:S04]  /*6270*/  FMUL.FTZ R173, R172, UR22 ;  /* 0x00000016acad7c20 */ /* 0x000fc80008410000 */
[-C--:B-----5:R-:W-:Y:S01]  /*6280*/  FMUL.FTZ R172, R124, R173.reuse ;  /* 0x000000ad7cac7220 */ /* 0x0a0fe20000410000 */
[----:B------:R-:W-:Y:S01]  /*6290*/  @P6 FMUL.FTZ R175, R170, R173 ;  /* 0x000000adaaaf6220 */ /* 0x000fe20000410000 */
[--C-:B------:R-:W-:Y:S01]  /*62a0*/  FFMA.FTZ R170, R206, UR4, R168.reuse ;  /* 0x00000004ceaa7c23 */ /* 0x100fe200080100a8 */
[----:B------:R-:W-:Y:S02]  /*62b0*/  FFMA.FTZ R168, R208, UR4, R168 ;  /* 0x00000004d0a87c23 */ /* 0x000fe400080100a8 */
[----:B------:R-:W-:Y:S01]  /*62c0*/  FSEL R172, R172, RZ, P6 ;  /* 0x000000ffacac7208 */ /* 0x000fe20003000000 */
[----:B------:R-:W-:Y:S01]  /*62d0*/  FADD.FTZ R170, R209, -R170 ;  /* 0x800000aad1aa7221 */ /* 0x000fe20000010000 */
[----:B------:R-:W-:Y:S01]  /*62e0*/  LOP3.LUT P6, RZ, R2, 0xff00, RZ, 0xc0, !PT ;  /* 0x0000ff0002ff7812 */ /* 0x000fe200078cc0ff */
[----:B------:R-:W-:Y:S01]  /*62f0*/  FADD.FTZ R168, R211, -R168 ;  /* 0x800000a8d3a87221 */ /* 0x000fe20000010000 */
[----:B------:R-:W-:Y:S01]  /*6300*/  F2FP.F16.F32.PACK_AB R172, RZ, R172 ;  /* 0x000000acffac723e */ /* 0x000fe200000000ff */
[----:B------:R-:W-:-:S02]  /*6310*/  FMUL.FTZ R170, R170, UR23 ;  /* 0x00000017aaaa7c20 */ /* 0x000fc40008410000 */
[----:B------:R-:W-:Y:S02]  /*6320*/  FMUL.FTZ R168, R168, UR23 ;  /* 0x00000017a8a87c20 */ /* 0x000fe40008410000 */
[----:B------:R-:W-:Y:S02]  /*6330*/  FMUL.FTZ R170, R170, UR12 ;  /* 0x0000000caaaa7c20 */ /* 0x000fe40008410000 */
[----:B------:R-:W-:Y:S02]  /*6340*/  FMUL.FTZ R168, R168, UR12 ;  /* 0x0000000ca8a87c20 */ /* 0x000fe40008410000 */
[----:B------:R-:W-:Y:S01]  /*6350*/  FMUL.FTZ R174, R170, UR22 ;  /* 0x00000016aaae7c20 */ /* 0x000fe20008410000 */
[----:B------:R-:W-:Y:S01]  /*6360*/  MOV R170, RZ ;  /* 0x000000ff00aa7202 */ /* 0x000fe20000000f00 */
[----:B------:R-:W-:Y:S02]  /*6370*/  @P6 HADD2.F32 R173, -RZ, R169.H0_H0 ;  /* 0x200000a9ffad6230 */ /* 0x000fe40000004100 */
[----:B------:R-:W-:-:S03]  /*6380*/  FMUL.FTZ R168, R168, UR22 ;  /* 0x00000016a8a87c20 */ /* 0x000fc60008410000 */
[-C--:B------:R-:W-:Y:S01]  /*6390*/  @P6 FMUL.FTZ R170, R173, R174.reuse ;  /* 0x000000aeadaa6220 */ /* 0x080fe20000410000 */
[----:B------:R-:W-:Y:S01]  /*63a0*/  FMUL.FTZ R173, R125, R174 ;  /* 0x000000ae7dad7220 */ /* 0x000fe20000410000 */
[----:B------:R-:W-:Y:S01]  /*63b0*/  FMUL.FTZ R174, R177, UR23 ;  /* 0x00000017b1ae7c20 */ /* 0x000fe20008410000 */
[----:B------:R-:W-:Y:S02]  /*63c0*/  HFMA2 R177, -RZ, RZ, 0, 0 ;  /* 0x00000000ffb17431 */ /* 0x000fe400000001ff */
[----:B------:R-:W-:Y:S01]  /*63d0*/  FMUL.FTZ R178, R127, R168 ;  /* 0x000000a87fb27220 */ /* 0x000fe20000410000 */
[----:B------:R-:W-:Y:S01]  /*63e0*/  FSEL R173, R173, RZ, P6 ;  /* 0x000000ffadad7208 */ /* 0x000fe20003000000 */
[----:B------:R-:W-:Y:S01]  /*63f0*/  FMUL.FTZ R174, R174, UR12 ;  /* 0x0000000caeae7c20 */ /* 0x000fe20008410000 */
[----:B------:R-:W-:-:S13]  /*6400*/  LOP3.LUT P6, RZ, R2, 0xff0000, RZ, 0xc0, !PT ;  /* 0x00ff000002ff7812 */ /* 0x000fda00078cc0ff */
[----:B------:R-:W-:Y:S02]  /*6410*/  @P6 HADD2.F32 R176, -RZ, R171.H0_H0 ;  /* 0x200000abffb06230 */ /* 0x000fe40000004100 */
[----:B------:R-:W-:-:S04]  /*6420*/  FMUL.FTZ R171, R174, UR22 ;  /* 0x00000016aeab7c20 */ /* 0x000fc80008410000 */
[-C--:B------:R-:W-:Y:S01]  /*6430*/  FMUL.FTZ R174, R126, R171.reuse ;  /* 0x000000ab7eae7220 */ /* 0x080fe20000410000 */
[----:B------:R-:W-:Y:S01]  /*6440*/  @P6 FMUL.FTZ R177, R176, R171 ;  /* 0x000000abb0b16220 */ /* 0x000fe20000410000 */
[----:B------:R-:W-:Y:S01]  /*6450*/  MOV R176, RZ ;  /* 0x000000ff00b07202 */ /* 0x000fe20000000f00 */
[----:B------:R-:W-:Y:S01]  /*6460*/  FADD.FTZ R171, R40, R175 ;  /* 0x000000af28ab7221 */ /* 0x000fe20000010000 */
[----:B------:R-:W-:Y:S02]  /*6470*/  F2FP.F16.F32.PACK_AB R40, RZ, R173 ;  /* 0x000000adff28723e */ /* 0x000fe400000000ff */
[----:B------:R-:W-:Y:S02]  /*6480*/  FSEL R174, R174, RZ, P6 ;  /* 0x000000ffaeae7208 */ /* 0x000fe40003000000 */
[----:B------:R-:W-:Y:S02]  /*6490*/  ISETP.GE.U32.AND P6, PT, R2, 0x1000000, PT ;  /* 0x010000000200780c */ /* 0x000fe40003fc6070 */
[----:B------:R-:W-:-:S02]  /*64a0*/  PRMT R173, R172, 0x7610, R173 ;  /* 0x00007610acad7816 */ /* 0x000fc400000000ad */
[----:B------:R-:W-:Y:S02]  /*64b0*/  FSEL R178, R178, RZ, P6 ;  /* 0x000000ffb2b27208 */ /* 0x000fe40003000000 */
[----:B------:R-:W-:Y:S02]  /*64c0*/  F2FP.F16.F32.PACK_AB R174, RZ, R174 ;  /* 0x000000aeffae723e */ /* 0x000fe400000000ff */
[----:B------:R-:W-:Y:S02]  /*64d0*/  F2FP.F16.F32.PACK_AB R178, RZ, R178 ;  /* 0x000000b2ffb2723e */ /* 0x000fe400000000ff */
[----:B------:R-:W-:Y:S02]  /*64e0*/  PRMT R172, R40, 0x7610, R172 ;  /* 0x0000761028ac7816 */ /* 0x000fe400000000ac */
[----:B------:R-:W-:Y:S01]  /*64f0*/  PRMT R175, R178, 0x7610, R175 ;  /* 0x00007610b2af7816 */ /* 0x000fe200000000af */
[----:B------:R-:W-:-:S05]  /*6500*/  @P6 HADD2.F32 R169, -RZ, R169.H1_H1 ;  /* 0x300000a9ffa96230 */ /* 0x000fca0000004100 */
[----:B------:R-:W-:Y:S01]  /*6510*/  @P6 FMUL.FTZ R176, R169, R168 ;  /* 0x000000a8a9b06220 */ /* 0x000fe20000410000 */
[----:B------:R-:W-:Y:S01]  /*6520*/  FADD.FTZ R168, R41, R170 ;  /* 0x000000aa29a87221 */ /* 0x000fe20000010000 */
[----:B------:R-:W-:Y:S02]  /*6530*/  FADD.FTZ R169, R42, R177 ;  /* 0x000000b12aa97221 */ /* 0x000fe40000010000 */
[----:B------:R-:W-:-:S07]  /*6540*/  FADD.FTZ R170, R43, R176 ;  /* 0x000000b02baa7221 */ /* 0x000fce0000010000 */
.L_x_11263:
        /* <DEDUP_REMOVED lines=16> */
.L_x_11236:
        /* <DEDUP_REMOVED lines=19> */
[----:B--2---:R-:W-:-:S05]  /*6780*/  @P5 MOV R169, R170 ;  /* 0x000000aa00a95202 */ /* 0x004fca0000000f00 */
[----:B------:R-:W-:Y:S02]  /*6790*/  @P5 HADD2.F32 R172, -RZ, R169.H0_H0 ;  /* 0x200000a9ffac5230 */ /* 0x000fe40000004100 */
[----:B------:R-:W-:-:S03]  /*67a0*/  HFMA2 R169, -RZ, RZ, 0, 0 ;  /* 0x00000000ffa97431 */ /* 0x000fc600000001ff */
        /* <DEDUP_REMOVED lines=11> */
[----:B------:R-:W-:-:S05]  /*6860*/  @P5 SHF.R.U64 R170, R170, 0x10, R171 ;  /* 0x00000010aaaa5819 */ /* 0x000fca00000012ab */
[----:B------:R-:W-:-:S05]  /*6870*/  @P5 HADD2.F32 R170, -RZ, R170.H0_H0 ;  /* 0x200000aaffaa5230 */ /* 0x000fca0000004100 */
        /* <DEDUP_REMOVED lines=8> */
[----:B------:R-:W-:-:S03]  /*6900*/  FMUL.FTZ R173, R170, UR22 ;  /* 0x00000016aaad7c20 */ /* 0x000fc60008410000 */
[----:B------:R-:W-:Y:S02]  /*6910*/  @P5 HADD2.F32 R170, -RZ, R175.H0_H0 ;  /* 0x200000afffaa5230 */ /* 0x000fe40000004100 */
[-C--:B------:R-:W-:Y:S01]  /*6920*/  FMUL.FTZ R180, R151, R173.reuse ;  /* 0x000000ad97b47220 */ /* 0x080fe20000410000 */
[----:B------:R-:W-:Y:S02]  /*6930*/  HFMA2 R175, -RZ, RZ, 0, 0 ;  /* 0x00000000ffaf7431 */ /* 0x000fe400000001ff */
[----:B------:R-:W-:Y:S01]  /*6940*/  @P5 FMUL.FTZ R175, R170, R173 ;  /* 0x000000adaaaf5220 */ /* 0x000fe20000410000 */
[----:B------:R-:W-:Y:S01]  /*6950*/  FFMA.FTZ R173, R12, UR4, R168 ;  /* 0x000000040cad7c23 */ /* 0x000fe200080100a8 */
[----:B------:R-:W-:Y:S02]  /*6960*/  FSEL R180, R180, RZ, P5 ;  /* 0x000000ffb4b47208 */ /* 0x000fe40002800000 */
[----:B------:R-:W-:Y:S01]  /*6970*/  LOP3.LUT P5, RZ, R8, 0xff0000, RZ, 0xc0, !PT ;  /* 0x00ff000008ff7812 */ /* 0x000fe200078ac0ff */
[----:B------:R-:W-:Y:S01]  /*6980*/  FADD.FTZ R173, R224, -R173 ;  /* 0x800000ade0ad7221 */ /* 0x000fe20000010000 */
[----:B------:R-:W-:-:S02]  /*6990*/  FADD.FTZ R67, R67, R175 ;  /* 0x000000af43437221 */ /* 0x000fc40000010000 */
[----:B------:R-:W0:Y:S01]  /*69a0*/  F2F.F16.F32 R180, R180 ;  /* 0x000000b400b47304 */ /* 0x000e220000200800 */
[----:B------:R-:W-:-:S04]  /*69b0*/  FFMA.FTZ R170, R173, UR23, R38 ;  /* 0x00000017adaa7c23 */ /* 0x000fc80008010026 */
[----:B------:R-:W-:-:S04]  /*69c0*/  FMUL.FTZ R170, R170, UR12 ;  /* 0x0000000caaaa7c20 */ /* 0x000fc80008410000 */
[----:B------:R-:W-:Y:S02]  /*69d0*/  @P5 HADD2.F32 R171, -RZ, R171.H0_H0 ;  /* 0x200000abffab5230 */ /* 0x000fe40000004100 */
[----:B------:R-:W-:-:S04]  /*69e0*/  FMUL.FTZ R170, R170, UR22 ;  /* 0x00000016aaaa7c20 */ /* 0x000fc80008410000 */
[-C--:B------:R-:W-:Y:S01]  /*69f0*/  @P5 FMUL.FTZ R176, R171, R170.reuse ;  /* 0x000000aaabb05220 */ /* 0x080fe20000410000 */
[----:B------:R-:W-:Y:S01]  /*6a00*/  FMUL.FTZ R170, R150, R170 ;  /* 0x000000aa96aa7220 */ /* 0x000fe20000410000 */
[----:B0-----:R-:W-:Y:S02]  /*6a10*/  SHF.L.U32 R173, R180, 0x10, RZ ;  /* 0x00000010b4ad7819 */ /* 0x001fe400000006ff */
[----:B------:R-:W-:Y:S02]  /*6a20*/  FADD.FTZ R66, R66, R176 ;  /* 0x000000b042427221 */ /* 0x000fe40000010000 */
[----:B------:R-:W-:Y:S02]  /*6a30*/  FSEL R181, R170, RZ, P5 ;  /* 0x000000ffaab57208 */ /* 0x000fe40002800000 */
[----:B------:R-:W0:Y:S08]  /*6a40*/  F2F.F16.F32 R170, R177 ;  /* 0x000000b100aa7304 */ /* 0x000e300000200800 */
[----:B------:R-:W2:Y:S01]  /*6a50*/  F2F.F16.F32 R181, R181 ;  /* 0x000000b500b57304 */ /* 0x000ea20000200800 */
[----:B0-----:R-:W-:-:S05]  /*6a60*/  IMAD.WIDE.U32 R170, R170, 0x10000, RZ ;  /* 0x00010000aaaa7825 */ /* 0x001fca00078e00ff */
[----:B--2---:R-:W-:Y:S02]  /*6a70*/  LOP3.LUT R171, R171, R173, R181, 0xfe, !PT ;  /* 0x000000adabab7212 */ /* 0x004fe400078efeb5 */
[----:B------:R-:W0:Y:S02]  /*6a80*/  F2F.F16.F32 R173, R172 ;  /* 0x000000ac00ad7304 */ /* 0x000e240000200800 */
[----:B0-----:R-:W-:Y:S01]  /*6a90*/  LOP3.LUT R170, R170, R173, RZ, 0xfc, !PT ;  /* 0x000000adaaaa7212 */ /* 0x001fe200078efcff */
[C---:B-1----:R-:W-:Y:S01]  /*6aa0*/  IMAD.WIDE.U32 R172, R9.reuse, 0x8, R178 ;  /* 0x0000000809ac7825 */ /* 0x042fe200078e00b2 */
[----:B------:R-:W-:-:S04]  /*6ab0*/  IADD3 R9, PT, PT, R9, 0x100, RZ ;  /* 0x0000010009097810 */ /* 0x000fc80007ffe0ff */
[----:B------:R0:W-:Y:S03]  /*6ac0*/  STG.E.64 desc[UR14][R172.64], R170 ;  /* 0x000000aaac007986 */ /* 0x0001e6000c101b0e */
.L_x_11266:
[----:B------:R-:W-:Y:S05]  /*6ad0*/  BSYNC.RECONVERGENT B1 ;  /* 0x0000000000017941 */ /* 0x000fea0003800200 */
.L_x_11265:
        /* <DEDUP_REMOVED lines=68> */
.L_x_11268:
[----:B------:R-:W-:Y:S05]  /*6f20*/  BSYNC.RECONVERGENT B1 ;  /* 0x0000000000017941 */ /* 0x000fea0003800200 */
.L_x_11267:
        /* <DEDUP_REMOVED lines=28> */
[----:B------:R-:W-:-:S03]  /*70f0*/  FMUL.FTZ R177, R141, R173 ;  /* 0x000000ad8db17220 */ /* 0x000fc60000410000 */
[----:B------:R-:W-:Y:S02]  /*7100*/  @P5 HADD2.F32 R170, -RZ, R170.H0_H0 ;  /* 0x200000aaffaa5230 */ /* 0x000fe40000004100 */
[----:B------:R-:W-:-:S03]  /*7110*/  FSEL R177, R177, RZ, P5 ;  /* 0x000000ffb1b17208 */ /* 0x000fc60002800000 */
        /* <DEDUP_REMOVED lines=37> */
.L_x_11270:
[----:B------:R-:W-:Y:S05]  /*7370*/  BSYNC.RECONVERGENT B1 ;  /* 0x0000000000017941 */ /* 0x000fea0003800200 */
.L_x_11269:
        /* <DEDUP_REMOVED lines=68> */
.L_x_11272:
[----:B------:R-:W-:Y:S05]  /*77c0*/  BSYNC.RECONVERGENT B1 ;  /* 0x0000000000017941 */ /* 0x000fea0003800200 */
.L_x_11271:
        /* <DEDUP_REMOVED lines=68> */
.L_x_11274:
[----:B------:R-:W-:Y:S05]  /*7c10*/  BSYNC.RECONVERGENT B1 ;  /* 0x0000000000017941 */ /* 0x000fea0003800200 */
.L_x_11273:
        /* <DEDUP_REMOVED lines=68> */
.L_x_11276:
[----:B------:R-:W-:Y:S05]  /*8060*/  BSYNC.RECONVERGENT B1 ;  /* 0x0000000000017941 */ /* 0x000fea0003800200 */
.L_x_11275:
        /* <DEDUP_REMOVED lines=13> */
[----:B--2---:R-:W-:-:S05]  /*8140*/  @P5 SHF.R.U64 R172, R170, 0x10, R171 ;  /* 0x00000010aaac5819 */ /* 0x004fca00000012ab */
[----:B------:R-:W-:Y:S02]  /*8150*/  @P5 HADD2.F32 R169, -RZ, R172.H0_H0 ;  /* 0x200000acffa95230 */ /* 0x000fe40000004100 */
[----:B------:R-:W-:-:S03]  /*8160*/  HFMA2 R172, -RZ, RZ, 0, 0 ;  /* 0x00000000ffac7431 */ /* 0x000fc600000001ff */
        /* <DEDUP_REMOVED lines=9> */
[----:B------:R-:W-:Y:S02]  /*8200*/  HFMA2 R173, -RZ, RZ, 0, 0 ;  /* 0x00000000ffad7431 */ /* 0x000fe400000001ff */
        /* <DEDUP_REMOVED lines=9> */
[----:B------:R-:W-:Y:S01]  /*82a0*/  FFMA.FTZ R169, R174, UR23, R163 ;  /* 0x00000017aea97c23 */ /* 0x000fe200080100a3 */
[----:B------:R-:W-:-:S03]  /*82b0*/  CS2R R174, SRZ ;  /* 0x0000000000ae7805 */ /* 0x000fc6000001ff00 */
[----:B------:R-:W-:Y:S02]  /*82c0*/  FMUL.FTZ R169, R169, UR12 ;  /* 0x0000000ca9a97c20 */ /* 0x000fe40008410000 */
[----:B------:R-:W-:Y:S02]  /*82d0*/  @P5 SHF.R.U32.HI R171, RZ, 0x10, R171 ;  /* 0x00000010ffab5819 */ /* 0x000fe400000116ab */
[----:B------:R-:W-:-:S03]  /*82e0*/  FMUL.FTZ R176, R169, UR22 ;  /* 0x00000016a9b07c20 */ /* 0x000fc60008410000 */
[----:B------:R-:W-:-:S05]  /*82f0*/  @P5 HADD2.F32 R169, -RZ, R171.H0_H0 ;  /* 0x200000abffa95230 */ /* 0x000fca0000004100 */
        /* <DEDUP_REMOVED lines=8> */
[----:B------:R-:W0:Y:S03]  /*8380*/  F2F.F16.F32 R176, R176 ;  /* 0x000000b000b07304 */ /* 0x000e260000200800 */
[----:B------:R-:W-:-:S04]  /*8390*/  FMUL.FTZ R168, R168, UR12 ;  /* 0x0000000ca8a87c20 */ /* 0x000fc80008410000 */
[----:B------:R-:W-:Y:S02]  /*83a0*/  FMUL.FTZ R169, R168, UR22 ;  /* 0x00000016a8a97c20 */ /* 0x000fe40008410000 */
[----:B------:R-:W-:Y:S01]  /*83b0*/  @P5 HADD2.F32 R170, -RZ, R170.H0_H0 ;  /* 0x200000aaffaa5230 */ /* 0x000fe20000004100 */
[----:B------:R-:W1:Y:S01]  /*83c0*/  F2F.F16.F32 R168, R178 ;  /* 0x000000b200a87304 */ /* 0x000e620000200800 */
[----:B------:R-:W-:-:S03]  /*83d0*/  FMUL.FTZ R179, R124, R169 ;  /* 0x000000a97cb37220 */ /* 0x000fc60000410000 */
[----:B------:R-:W-:Y:S01]  /*83e0*/  @P5 FMUL.FTZ R175, R170, R169 ;  /* 0x000000a9aaaf5220 */ /* 0x000fe20000410000 */
[----:B0-----:R-:W-:Y:S01]  /*83f0*/  SHF.L.U32 R180, R176, 0x10, RZ ;  /* 0x00000010b0b47819 */ /* 0x001fe200000006ff */
[----:B------:R-:W0:Y:S01]  /*8400*/  LDC.64 R170, c[0x0][0x468] ;  /* 0x00011a00ffaa7b82 */ /* 0x000e220000000a00 */
[----:B------:R-:W-:Y:S01]  /*8410*/  FSEL R179, R179, RZ, P5 ;  /* 0x000000ffb3b37208 */ /* 0x000fe20002800000 */
[----:B------:R-:W-:-:S05]  /*8420*/  FADD.FTZ R40, R40, R175 ;  /* 0x000000af28287221 */ /* 0x000fca0000010000 */
[----:B------:R-:W2:Y:S01]  /*8430*/  F2F.F16.F32 R179, R179 ;  /* 0x000000b300b37304 */ /* 0x000ea20000200800 */
[----:B-1----:R-:W-:-:S05]  /*8440*/  IMAD.WIDE.U32 R168, R168, 0x10000, RZ ;  /* 0x00010000a8a87825 */ /* 0x002fca00078e00ff */
[----:B------:R-:W-:Y:S02]  /*8450*/  LOP3.LUT R169, R169, R180, R177, 0xfe, !PT ;  /* 0x000000b4a9a97212 */ /* 0x000fe400078efeb1 */
[----:B--2---:R-:W-:Y:S01]  /*8460*/  LOP3.LUT R168, R168, R179, RZ, 0xfc, !PT ;  /* 0x000000b3a8a87212 */ /* 0x004fe200078efcff */
[----:B0-----:R-:W-:-:S05]  /*8470*/  IMAD.WIDE.U32 R170, R9, 0x8, R170 ;  /* 0x0000000809aa7825 */ /* 0x001fca00078e00aa */
[----:B------:R0:W-:Y:S01]  /*8480*/  STG.E.64 desc[UR14][R170.64], R168 ;  /* 0x000000a8aa007986 */ /* 0x0001e2000c101b0e */
[----:B------:R-:W-:Y:S05]  /*8490*/  BRA `(.L_x_11261) ;  /* 0x0000001c00bc7947 */ /* 0x000fea0003800000 */
.L_x_11264:
        /* <DEDUP_REMOVED lines=17> */
[----:B--2---:R-:W-:-:S05]  /*85b0*/  @P5 SHF.R.U64 R166, R170, 0x10, R171 ;  /* 0x00000010aaa65819 */ /* 0x004fca00000012ab */
[----:B------:R-:W-:-:S05]  /*85c0*/  @P5 HADD2.F32 R166, -RZ, R166.H0_H0 ;  /* 0x200000a6ffa65230 */ /* 0x000fca0000004100 */
        /* <DEDUP_REMOVED lines=12> */
[----:B------:R-:W-:Y:S01]  /*8690*/  FFMA.FTZ R164, R13, UR4, R168 ;  /* 0x000000040da47c23 */ /* 0x000fe200080100a8 */
[----:B------:R-:W-:Y:S02]  /*86a0*/  FSEL R180, R180, RZ, P5 ;  /* 0x000000ffb4b47208 */ /* 0x000fe40002800000 */
[----:B------:R-:W-:Y:S01]  /*86b0*/  ISETP.GE.U32.AND P5, PT, R8, 0x1000000, PT ;  /* 0x010000000800780c */ /* 0x000fe20003fa6070 */
[----:B------:R-:W-:Y:S01]  /*86c0*/  FADD.FTZ R164, R223, -R164 ;  /* 0x800000a4dfa47221 */ /* 0x000fe20000010000 */
[----:B------:R-:W-:Y:S01]  /*86d0*/  F2F.F16.F32 R173, R180 ;  /* 0x000000b400ad7304 */ /* 0x000fe20000200800 */
[----:B------:R-:W-:Y:S02]  /*86e0*/  FADD.FTZ R66, R66, R174 ;  /* 0x000000ae42427221 */ /* 0x000fe40000010000 */
[----:B------:R-:W-:-:S04]  /*86f0*/  FFMA.FTZ R167, R164, UR23, R39 ;  /* 0x00000017a4a77c23 */ /* 0x000fc80008010027 */
[----:B------:R-:W-:-:S04]  /*8700*/  FMUL.FTZ R172, R167, UR12 ;  /* 0x0000000ca7ac7c20 */ /* 0x000fc80008410000 */
[----:B------:R-:W-:Y:S01]  /*8710*/  @P5 SHF.R.U32.HI R164, RZ, 0x10, R171 ;  /* 0x00000010ffa45819 */ /* 0x000fe200000116ab */
[----:B------:R-:W-:Y:S01]  /*8720*/  FMUL.FTZ R172, R172, UR22 ;  /* 0x00000016acac7c20 */ /* 0x000fe20008410000 */
[----:B------:R-:W-:-:S03]  /*8730*/  FFMA.FTZ R171, R0, UR4, R168 ;  /* 0x0000000400ab7c23 */ /* 0x000fc600080100a8 */
[----:B------:R-:W-:Y:S02]  /*8740*/  @P5 HADD2.F32 R164, -RZ, R164.H0_H0 ;  /* 0x200000a4ffa45230 */ /* 0x000fe40000004100 */
[----:B------:R-:W-:Y:S01]  /*8750*/  FMUL.FTZ R177, R151, R172 ;  /* 0x000000ac97b17220 */ /* 0x000fe20000410000 */
[----:B------:R-:W-:Y:S02]  /*8760*/  FADD.FTZ R171, R14, -R171 ;  /* 0x800000ab0eab7221 */ /* 0x000fe40000010000 */
[----:B------:R-:W-:Y:S02]  /*8770*/  @P5 FMUL.FTZ R175, R172, R164 ;  /* 0x000000a4acaf5220 */ /* 0x000fe40000410000 */
[----:B------:R-:W-:Y:S01]  /*8780*/  FSEL R177, R177, RZ, P5 ;  /* 0x000000ffb1b17208 */ /* 0x000fe20002800000 */
[----:B------:R-:W-:Y:S01]  /*8790*/  FFMA.FTZ R164, R171, UR23, R36 ;  /* 0x00000017aba47c23 */ /* 0x000fe20008010024 */
[----:B------:R-:W-:Y:S01]  /*87a0*/  LOP3.LUT P5, RZ, R8, 0xff, RZ, 0xc0, !PT ;  /* 0x000000ff08ff7812 */ /* 0x000fe200078ac0ff */
[----:B------:R-:W-:-:S02]  /*87b0*/  FADD.FTZ R67, R67, R175 ;  /* 0x000000af43437221 */ /* 0x000fc40000010000 */
[----:B------:R-:W-:Y:S01]  /*87c0*/  FMUL.FTZ R171, R164, UR12 ;  /* 0x0000000ca4ab7c20 */ /* 0x000fe20008410000 */
[----:B------:R-:W0:Y:S03]  /*87d0*/  F2F.F16.F32 R177, R177 ;  /* 0x000000b100b17304 */ /* 0x000e260000200800 */
[----:B------:R-:W-:-:S04]  /*87e0*/  FMUL.FTZ R171, R171, UR22 ;  /* 0x00000016abab7c20 */ /* 0x000fc80008410000 */
[----:B------:R-:W-:Y:S02]  /*87f0*/  FMUL.FTZ R182, R148, R171 ;  /* 0x000000ab94b67220 */ /* 0x000fe40000410000 */
[----:B------:R-:W-:-:S03]  /*8800*/  @P5 HADD2.F32 R170, -RZ, R170.H0_H0 ;  /* 0x200000aaffaa5230 */ /* 0x000fc60000004100 */
[----:B------:R-:W-:Y:S02]  /*8810*/  FSEL R182, R182, RZ, P5 ;  /* 0x000000ffb6b67208 */ /* 0x000fe40002800000 */
[----:B------:R-:W-:Y:S01]  /*8820*/  @P5 FMUL.FTZ R176, R171, R170 ;  /* 0x000000aaabb05220 */ /* 0x000fe20000410000 */
[----:B0-----:R-:W-:Y:S01]  /*8830*/  SHF.L.U32 R172, R177, 0x10, RZ ;  /* 0x00000010b1ac7819 */ /* 0x001fe200000006ff */
[----:B------:R-:W0:Y:S02]  /*8840*/  F2F.F16.F32 R170, R181 ;  /* 0x000000b500aa7304 */ /* 0x000e240000200800 */
[----:B------:R-:W-:-:S06]  /*8850*/  FADD.FTZ R64, R64, R176 ;  /* 0x000000b040407221 */ /* 0x000fcc0000010000 */
[----:B------:R-:W1:Y:S01]  /*8860*/  F2F.F16.F32 R179, R182 ;  /* 0x000000b600b37304 */ /* 0x000e620000200800 */
        /* <DEDUP_REMOVED lines=10> */
.L_x_11278:
[----:B------:R-:W-:Y:S05]  /*8910*/  BSYNC.RECONVERGENT B1 ;  /* 0x0000000000017941 */ /* 0x000fea0003800200 */
.L_x_11277:
        /* <DEDUP_REMOVED lines=70> */
.L_x_11280:
[----:B------:R-:W-:Y:S05]  /*8d80*/  BSYNC.RECONVERGENT B1 ;  /* 0x0000000000017941 */ /* 0x000fea0003800200 */
.L_x_11279:
        /* <DEDUP_REMOVED lines=17> */
[----:B--2---:R-:W-:-:S05]  /*8ea0*/  @P5 SHF.R.U64 R166, R170, 0x10, R171 ;  /* 0x00000010aaa65819 */ /* 0x004fca00000012ab */
[----:B------:R-:W-:-:S05]  /*8eb0*/  @P5 HADD2.F32 R166, -RZ, R166.H0_H0 ;  /* 0x200000a6ffa65230 */ /* 0x000fca0000004100 */
[----:B------:R-:W-:Y:S01]  /*8ec0*/  @P5 FMUL.FTZ R169, R167, R166 ;  /* 0x000000a6a7a95220 */ /* 0x000fe20000410000 */
[----:B------:R-:W-:Y:S01]  /*8ed0*/  LOP3.LUT P5, RZ, R6, 0xff0000, RZ, 0xc0, !PT ;  /* 0x00ff000006ff7812 */ /* 0x000fe200078ac0ff */
[----:B------:R-:W-:Y:S02]  /*8ee0*/  FADD.FTZ R167, R213, -R164 ;  /* 0x800000a4d5a77221 */ /* 0x000fe40000010000 */
[----:B------:R-:W-:Y:S02]  /*8ef0*/  FADD.FTZ R57, R57, R169 ;  /* 0x000000a939397221 */ /* 0x000fe40000010000 */
[----:B------:R-:W-:-:S04]  /*8f00*/  FFMA.FTZ R166, R167, UR23, R30 ;  /* 0x00000017a7a67c23 */ /* 0x000fc8000801001e */
[----:B------:R-:W-:-:S04]  /*8f10*/  FMUL.FTZ R167, R166, UR12 ;  /* 0x0000000ca6a77c20 */ /* 0x000fc80008410000 */
[----:B------:R-:W-:Y:S01]  /*8f20*/  @P5 MOV R164, R171 ;  /* 0x000000ab00a45202 */ /* 0x000fe20000000f00 */
[----:B------:R-:W-:-:S04]  /*8f30*/  FMUL.FTZ R167, R167, UR22 ;  /* 0x00000016a7a77c20 */ /* 0x000fc80008410000 */
        /* <DEDUP_REMOVED lines=43> */
.L_x_11282:
[----:B------:R-:W-:Y:S05]  /*91f0*/  BSYNC.RECONVERGENT B1 ;  /* 0x0000000000017941 */ /* 0x000fea0003800200 */
.L_x_11281:
        /* <DEDUP_REMOVED lines=29> */
[----:B------:R-:W-:Y:S02]  /*93d0*/  @P5 FMUL.FTZ R174, R167, R164 ;  /* 0x000000a4a7ae5220 */ /* 0x000fe40000410000 */
[----:B------:R-:W-:Y:S01]  /*93e0*/  FSEL R180, R180, RZ, P5 ;  /* 0x000000ffb4b47208 */ /* 0x000fe20002800000 */
[----:B------:R-:W-:Y:S01]  /*93f0*/  FFMA.FTZ R167, R22, UR4, R168 ;  /* 0x0000000416a77c23 */ /* 0x000fe200080100a8 */
[----:B------:R-:W-:Y:S01]  /*9400*/  ISETP.GE.U32.AND P5, PT, R5, 0x1000000, PT ;  /* 0x010000000500780c */ /* 0x000fe20003fa6070 */
[----:B------:R-:W-:Y:S01]  /*9410*/  FADD.FTZ R54, R54, R174 ;  /* 0x000000ae36367221 */ /* 0x000fe20000010000 */
[----:B------:R-:W-:Y:S01]  /*9420*/  F2F.F16.F32 R173, R180 ;  /* 0x000000b400ad7304 */ /* 0x000fe20000200800 */
[----:B------:R-:W-:-:S04]  /*9430*/  FADD.FTZ R164, R186, -R167 ;  /* 0x800000a7baa47221 */ /* 0x000fc80000010000 */
[----:B------:R-:W-:-:S04]  /*9440*/  FFMA.FTZ R167, R164, UR23, R27 ;  /* 0x00000017a4a77c23 */ /* 0x000fc8000801001b */
[----:B------:R-:W-:Y:S02]  /*9450*/  FMUL.FTZ R172, R167, UR12 ;  /* 0x0000000ca7ac7c20 */ /* 0x000fe40008410000 */
[----:B------:R-:W-:Y:S02]  /*9460*/  @P5 SHF.R.U32.HI R164, RZ, 0x10, R171 ;  /* 0x00000010ffa45819 */ /* 0x000fe400000116ab */
        /* <DEDUP_REMOVED lines=9> */
[----:B------:R-:W0:Y:S01]  /*9500*/  F2F.F16.F32 R177, R177 ;  /* 0x000000b100b17304 */ /* 0x000e220000200800 */
[----:B------:R-:W-:-:S04]  /*9510*/  FFMA.FTZ R164, R171, UR23, R24 ;  /* 0x00000017aba47c23 */ /* 0x000fc80008010018 */
[----:B------:R-:W-:-:S04]  /*9520*/  FMUL.FTZ R171, R164, UR12 ;  /* 0x0000000ca4ab7c20 */ /* 0x000fc80008410000 */
[----:B------:R-:W-:Y:S02]  /*9530*/  @P5 HADD2.F32 R170, -RZ, R170.H0_H0 ;  /* 0x200000aaffaa5230 */ /* 0x000fe40000004100 */
[----:B------:R-:W-:-:S04]  /*9540*/  FMUL.FTZ R171, R171, UR22 ;  /* 0x00000016abab7c20 */ /* 0x000fc80008410000 */
[----:B------:R-:W-:Y:S01]  /*9550*/  @P5 FMUL.FTZ R176, R171, R170 ;  /* 0x000000aaabb05220 */ /* 0x000fe20000410000 */
[----:B------:R-:W-:Y:S01]  /*9560*/  FMUL.FTZ R182, R136, R171 ;  /* 0x000000ab88b67220 */ /* 0x000fe20000410000 */
[----:B------:R-:W1:Y:S01]  /*9570*/  F2F.F16.F32 R170, R181 ;  /* 0x000000b500aa7304 */ /* 0x000e620000200800 */
[----:B0-----:R-:W-:Y:S01]  /*9580*/  SHF.L.U32 R172, R177, 0x10, RZ ;  /* 0x00000010b1ac7819 */ /* 0x001fe200000006ff */
[----:B------:R-:W-:Y:S02]  /*9590*/  FADD.FTZ R52, R52, R176 ;  /* 0x000000b034347221 */ /* 0x000fe40000010000 */
[----:B------:R-:W-:-:S04]  /*95a0*/  FSEL R182, R182, RZ, P5 ;  /* 0x000000ffb6b67208 */ /* 0x000fc80002800000 */
[----:B------:R-:W0:Y:S01]  /*95b0*/  F2F.F16.F32 R179, R182 ;  /* 0x000000b600b37304 */ /* 0x000e220000200800 */
        /* <DEDUP_REMOVED lines=10> */
.L_x_11284:
[----:B------:R-:W-:Y:S05]  /*9660*/  BSYNC.RECONVERGENT B1 ;  /* 0x0000000000017941 */ /* 0x000fea0003800200 */
.L_x_11283:
        /* <DEDUP_REMOVED lines=70> */
.L_x_11286:
[----:B------:R-:W-:Y:S05]  /*9ad0*/  BSYNC.RECONVERGENT B1 ;  /* 0x0000000000017941 */ /* 0x000fea0003800200 */
.L_x_11285:
        /* <DEDUP_REMOVED lines=70> */
.L_x_11288:
[----:B------:R-:W-:Y:S05]  /*9f40*/  BSYNC.RECONVERGENT B1 ;  /* 0x0000000000017941 */ /* 0x000fea0003800200 */
.L_x_11287:
[----:B------:R-:W-:-:S13]  /*9f50*/  ISETP.NE.AND P5, PT, R226, RZ, PT ;  /* 0x000000ffe200720c */ /* 0x000fda0003fa5270 */
[----:B------:R-:W-:Y:S05]  /*9f60*/  @!P5 BRA `(.L_x_11261) ;  /* 0x000000040008d947 */ /* 0x000fea0003800000 */
[----:B------:R-:W0:Y:S01]  /*9f70*/  LDC.64 R164, c[0x0][0x390] ;  /* 0x0000e400ffa47b82 */ /* 0x000e220000000a00 */
[----:B------:R-:W-:Y:S01]  /*9f80*/  ISETP.GE.U32.AND P5, PT, R2, 0x1000000, PT ;  /* 0x010000000200780c */ /* 0x000fe20003fa6070 */
[----:B------:R-:W-:Y:S01]  /*9f90*/  FFMA.FTZ R166, R208, UR4, R168 ;  /* 0x00000004d0a67c23 */ /* 0x000fe200080100a8 */
[----:B------:R-:W-:Y:S02]  /*9fa0*/  CS2R R174, SRZ ;  /* 0x0000000000ae7805 */ /* 0x000fe4000001ff00 */
[----:B------:R-:W-:-:S03]  /*9fb0*/  CS2R R176, SRZ ;  /* 0x0000000000b07805 */ /* 0x000fc6000001ff00 */
        /* <DEDUP_REMOVED lines=11> */
[----:B--2---:R-:W-:-:S05]  /*a070*/  @P5 SHF.R.U32.HI R169, RZ, 0x10, R171 ;  /* 0x00000010ffa95819 */ /* 0x004fca00000116ab */
[----:B------:R-:W-:-:S05]  /*a080*/  @P5 HADD2.F32 R166, -RZ, R169.H0_H0 ;  /* 0x200000a9ffa65230 */ /* 0x000fca0000004100 */
        /* <DEDUP_REMOVED lines=8> */
[----:B------:R-:W0:Y:S04]  /*a110*/  F2F.F16.F32 R178, R178 ;  /* 0x000000b200b27304 */ /* 0x000e280000200800 */
[----:B------:R-:W-:-:S05]  /*a120*/  FSEL R179, R179, RZ, P5 ;  /* 0x000000ffb3b37208 */ /* 0x000fca0002800000 */
[----:B------:R-:W-:Y:S01]  /*a130*/  @P5 MOV R165, R170 ;  /* 0x000000aa00a55202 */ /* 0x000fe20000000f00 */
[----:B------:R-:W-:Y:S04]  /*a140*/  F2F.F16.F32 R179, R179 ;  /* 0x000000b300b37304 */ /* 0x000fe80000200800 */
        /* <DEDUP_REMOVED lines=30> */
[----:B0-----:R-:W-:-:S03]  /*a330*/  IMAD.WIDE.U32 R168, R168, 0x10000, RZ ;  /* 0x00010000a8a87825 */ /* 0x001fc600078e00ff */
[----:B------:R-:W-:Y:S02]  /*a340*/  LOP3.LUT R168, R168, R179, RZ, 0xfc, !PT ;  /* 0x000000b3a8a87212 */ /* 0x000fe400078efcff */
[----:B--2---:R-:W-:Y:S02]  /*a350*/  LOP3.LUT R169, R169, R171, R181, 0xfe, !PT ;  /* 0x000000aba9a97212 */ /* 0x004fe400078efeb5 */
[----:B------:R-:W0:Y:S02]  /*a360*/  LDC.64 R170, c[0x0][0x468] ;  /* 0x00011a00ffaa7b82 */ /* 0x000e240000000a00 */
[----:B0-----:R-:W-:-:S05]  /*a370*/  IMAD.WIDE.U32 R170, R9, 0x8, R170 ;  /* 0x0000000809aa7825 */ /* 0x001fca00078e00aa */
[----:B------:R1:W-:Y:S02]  /*a380*/  STG.E.64 desc[UR14][R170.64], R168 ;  /* 0x000000a8aa007986 */ /* 0x0003e4000c101b0e */
.L_x_11261:
[----:B------:R-:W-:Y:S05]  /*a390*/  BSYNC.RECONVERGENT B0 ;  /* 0x0000000000007941 */ /* 0x000fea0003800200 */
.L_x_11235:
[----:B------:R-:W-:Y:S02]  /*a3a0*/  UIADD3 UR7, UPT, UPT, UR7, UR24, URZ ;  /* 0x0000001807077290 */ /* 0x000fe4000fffe0ff */
[----:B------:R-:W-:Y:S02]  /*a3b0*/  UPLOP3.LUT UP2, UPT, UPT, UPT, UP2, 0x40, 0x4 ;  /* 0x000000000004789c */ /* 0x000fe40003f4e820 */
[----:B------:R-:W-:-:S09]  /*a3c0*/  UISETP.GE.AND UP1, UPT, UR7, UR25, UPT ;  /* 0x000000190700728c */ /* 0x000fd2000bf26270 */
[----:B------:R-:W-:Y:S05]  /*a3d0*/  BRA.U !UP1, `(.L_x_11289) ;  /* 0xffffff6509b87547 */ /* 0x000fea000b83ffff */
.L_x_11218:
        /* <DEDUP_REMOVED lines=17> */
.L_x_11291:
[----:B------:R-:W-:Y:S05]  /*a4f0*/  BSYNC.RECONVERGENT B0 ;  /* 0x0000000000007941 */ /* 0x000fea0003800200 */
.L_x_11290:
        /* <DEDUP_REMOVED lines=12> */
.L_x_11293:
[----:B------:R-:W-:Y:S05]  /*a5c0*/  BSYNC.RECONVERGENT B0 ;  /* 0x0000000000007941 */ /* 0x000fea0003800200 */
.L_x_11292:
        /* <DEDUP_REMOVED lines=12> */
.L_x_11295:
[----:B------:R-:W-:Y:S05]  /*a690*/  BSYNC.RECONVERGENT B0 ;  /* 0x0000000000007941 */ /* 0x000fea0003800200 */
.L_x_11294:
        /* <DEDUP_REMOVED lines=12> */
.L_x_11297:
[----:B------:R-:W-:Y:S05]  /*a760*/  BSYNC.RECONVERGENT B0 ;  /* 0x0000000000007941 */ /* 0x000fea0003800200 */
.L_x_11296:
        /* <DEDUP_REMOVED lines=12> */
.L_x_11299:
[----:B------:R-:W-:Y:S05]  /*a830*/  BSYNC.RECONVERGENT B0 ;  /* 0x0000000000007941 */ /* 0x000fea0003800200 */
.L_x_11298:
        /* <DEDUP_REMOVED lines=12> */
.L_x_11301:
[----:B------:R-:W-:Y:S05]  /*a900*/  BSYNC.RECONVERGENT B0 ;  /* 0x0000000000007941 */ /* 0x000fea0003800200 */
.L_x_11300:
        /* <DEDUP_REMOVED lines=12> */
.L_x_11302:
        /* <DEDUP_REMOVED lines=11> */
.L_x_14440:


//--------------------- .text._ZN10layer_norm13ln_bwd_kernelINS_13Kernel_traitsIf6__halffS2_fjLj7168ELj1ELj1ELj8ELj8ENS_18Kernel_traits_baseILj7168EfS2_fS2_fjLj256EEEEELb1ELb1ELb0ELb1EEEvNS_9BwdParamsE --------------------------
	.section	.text._ZN10layer_norm13ln_bwd_kernelINS_13Kernel_traitsIf6__halffS2_fjLj7168ELj1ELj1ELj8ELj8ENS_18Kernel_traits_baseILj7168EfS2_fS2_fjLj256EEEEELb1ELb1ELb0ELb1EEEvNS_9BwdParamsE,"ax",@progbits
	.align	128
        .global         _ZN10layer_norm13ln_bwd_kernelINS_13Kernel_traitsIf6__halffS2_fjLj7168ELj1ELj1ELj8ELj8ENS_18Kernel_traits_baseILj7168EfS2_fS2_fjLj256EEEEELb1ELb1ELb0ELb1EEEvNS_9BwdParamsE
        .type           _ZN10layer_norm13ln_bwd_kernelINS_13Kernel_traitsIf6__halffS2_fjLj7168ELj1ELj1ELj8ELj8ENS_18Kernel_traits_baseILj7168EfS2_fS2_fjLj256EEEEELb1ELb1ELb0ELb1EEEvNS_9BwdParamsE,@function
        .size           _ZN10layer_norm13ln_bwd_kernelINS_13Kernel_traitsIf6__halffS2_fjLj7168ELj1ELj1ELj8ELj8ENS_18Kernel_traits_baseILj7168EfS2_fS2_fjLj256EEEEELb1ELb1ELb0ELb1EEEvNS_9BwdParamsE,(.L_x_14441 - _ZN10layer_norm13ln_bwd_kernelINS_13Kernel_traitsIf6__halffS2_fjLj7168ELj1ELj1ELj8ELj8ENS_18Kernel_traits_baseILj7168EfS2_fS2_fjLj256EEEEELb1ELb1ELb0ELb1EEEvNS_9BwdParamsE)
        .other          _ZN10layer_norm13ln_bwd_kernelINS_13Kernel_traitsIf6__halffS2_fjLj7168ELj1ELj1ELj8ELj8ENS_18Kernel_traits_baseILj7168EfS2_fS2_fjLj256EEEEELb1ELb1ELb0ELb1EEEvNS_9BwdParamsE,@"STO_CUDA_ENTRY STV_DEFAULT"
_ZN10layer_norm13ln_bwd_kernelINS_13Kernel_traitsIf6__halffS2_fjLj7168ELj1ELj1ELj8ELj8ENS_18Kernel_traits_baseILj7168EfS2_fS2_fjLj256EEEEELb1ELb1ELb0ELb1EEEvNS_9BwdParamsE:
.text._ZN10layer_norm13ln_bwd_kernelINS_13Kernel_traitsIf6__halffS2_fjLj7168ELj1ELj1ELj8ELj8ENS_18Kernel_traits_baseILj7168EfS2_fS2_fjLj256EEEEELb1ELb1ELb0ELb1EEEvNS_9BwdParamsE:
        /* <DEDUP_REMOVED lines=124> */
.L_x_11308:
[----:B------:R-:W1:Y:S01]  /*07c0*/  S2R R88, SR_TID.X ;  /* 0x0000000000587919 */ /* 0x000e620000002100 */
[----:B------:R-:W3:Y:S01]  /*07d0*/  @UP0 LDCU.64 UR4, c[0x0][0x3e0] ;  /* 0x00007c00ff0407ac */ /* 0x000ee20008000a00 */
[----:B------:R-:W4:Y:S01]  /*07e0*/  LDC.64 R158, c[0x0][0x428] ;  /* 0x00010a00ff9e7b82 */ /* 0x000f220000000a00 */
[----:B------:R-:W-:Y:S01]  /*07f0*/  PLOP3.LUT P0, PT, PT, PT, UP0, 0x80, 0x8 ;  /* 0x000000000008781c */ /* 0x000fe20003f0f008 */
[----:B------:R-:W-:Y:S02]  /*0800*/  UIMAD UR7, UR6, UR20, URZ ;  /* 0x00000014060772a4 */ /* 0x000fe4000f8e02ff */
[----:B0-----:R-:W-:Y:S02]  /*0810*/  UIMAD.WIDE UR10, UR6, 0x4, UR14 ;  /* 0x00000004060a78a5 */ /* 0x001fe4000f8e020e */
[----:B------:R-:W-:Y:S02]  /*0820*/  USHF.R.S32.HI UR8, URZ, 0x1f, UR7 ;  /* 0x0000001fff087899 */ /* 0x000fe40008011407 */
[----:B------:R-:W0:Y:S02]  /*0830*/  LDC.64 R144, c[0x0][0x3a8] ;  /* 0x0000ea00ff907b82 */ /* 0x000e240000000a00 */
[----:B------:R-:W-:Y:S01]  /*0840*/  ULEA.HI UR8, UR8, UR7, URZ, 0x2 ;  /* 0x0000000708087291 */ /* 0x000fe2000f8f10ff */
[----:B------:R-:W-:-:S05]  /*0850*/  MOV R89, UR11 ;  /* 0x0000000b00597c02 */ /* 0x000fca0008000f00 */
[----:B------:R-:W-:Y:S01]  /*0860*/  MOV R160, UR8 ;  /* 0x0000000800a07c02 */ /* 0x000fe20008000f00 */
[----:B---3--:R-:W-:-:S06]  /*0870*/  @UP0 UIMAD.WIDE UR4, UR6, 0x2, UR4 ;  /* 0x00000002060408a5 */ /* 0x008fcc000f8e0204 */
[----:B------:R-:W-:Y:S02]  /*0880*/  MOV R2, UR4 ;  /* 0x0000000400027c02 */ /* 0x000fe40008000f00 */
[----:B------:R-:W-:Y:S02]  /*0890*/  MOV R3, UR5 ;  /* 0x0000000500037c02 */ /* 0x000fe40008000f00 */
[----:B-1----:R-:W-:Y:S01]  /*08a0*/  LEA.HI.SX32 R160, R160, R88, 0x1e ;  /* 0x00000058a0a07211 */ /* 0x002fe200078ff2ff */
[----:B------:R-:W-:Y:S01]  /*08b0*/  UIMAD.WIDE UR4, UR6, 0x4, UR12 ;  /* 0x00000004060478a5 */ /* 0x000fe2000f8e020c */
[----:B------:R-:W-:Y:S01]  /*08c0*/  MOV R88, UR10 ;  /* 0x0000000a00587c02 */ /* 0x000fe20008000f00 */
[----:B------:R-:W3:Y:S01]  /*08d0*/  @P0 LDG.E.U16 R119, desc[UR16][R2.64] ;  /* 0x0000001002770981 */ /* 0x000ee2000c1e1500 */
[C---:B------:R-:W-:Y:S02]  /*08e0*/  IADD3 R137, PT, PT, R160.reuse, 0x100, RZ ;  /* 0x00000100a0897810 */ /* 0x040fe40007ffe0ff */
[C---:B------:R-:W-:Y:S01]  /*08f0*/  IADD3 R127, PT, PT, R160.reuse, 0x200, RZ ;  /* 0x00000200a07f7810 */ /* 0x040fe20007ffe0ff */
[----:B------:R1:W2:Y:S01]  /*0900*/  LDG.E R126, desc[UR16][R88.64] ;  /* 0x00000010587e7981 */ /* 0x0002a2000c1e1900 */
[C---:B------:R-:W-:Y:S01]  /*0910*/  IADD3 R136, PT, PT, R160.reuse, 0x400, RZ ;  /* 0x00000400a0887810 */ /* 0x040fe20007ffe0ff */
[----:B----4-:R-:W-:Y:S01]  /*0920*/  IMAD.WIDE.U32 R138, R137, 0x8, R158 ;  /* 0x00000008898a7825 */ /* 0x010fe200078e009e */
[----:B------:R-:W-:-:S02]  /*0930*/  IADD3 R150, PT, PT, R160, 0x300, RZ ;  /* 0x00000300a0967810 */ /* 0x000fc40007ffe0ff */
[C---:B------:R-:W-:Y:S01]  /*0940*/  IADD3 R124, PT, PT, R160.reuse, 0x500, RZ ;  /* 0x00000500a07c7810 */ /* 0x040fe20007ffe0ff */
[--C-:B------:R-:W-:Y:S01]  /*0950*/  IMAD.WIDE.U32 R148, R127, 0x8, R158.reuse ;  /* 0x000000087f947825 */ /* 0x100fe200078e009e */
[----:B------:R-:W-:Y:S01]  /*0960*/  IADD3 R125, PT, PT, R160, 0x600, RZ ;  /* 0x00000600a07d7810 */ /* 0x000fe20007ffe0ff */
[----:B------:R-:W4:Y:S02]  /*0970*/  LDG.E.64 R138, desc[UR16][R138.64] ;  /* 0x000000108a8a7981 */ /* 0x000f24000c1e1b00 */
[--C-:B------:R-:W-:Y:S01]  /*0980*/  IMAD.WIDE.U32 R154, R136, 0x8, R158.reuse ;  /* 0x00000008889a7825 */ /* 0x100fe200078e009e */
[----:B-1----:R-:W-:Y:S01]  /*0990*/  MOV R88, UR4 ;  /* 0x0000000400587c02 */ /* 0x002fe20008000f00 */
[----:B------:R-:W3:Y:S01]  /*09a0*/  LDG.E.64 R148, desc[UR16][R148.64] ;  /* 0x0000001094947981 */ /* 0x000ee2000c1e1b00 */
[----:B------:R-:W-:Y:S01]  /*09b0*/  MOV R89, UR5 ;  /* 0x0000000500597c02 */ /* 0x000fe20008000f00 */
[--C-:B------:R-:W-:Y:S02]  /*09c0*/  IMAD.WIDE.U32 R2, R160, 0x8, R158.reuse ;  /* 0x00000008a0027825 */ /* 0x100fe400078e009e */
[----:B------:R-:W3:Y:S02]  /*09d0*/  LDG.E.64 R154, desc[UR16][R154.64] ;  /* 0x000000109a9a7981 */ /* 0x000ee4000c1e1b00 */
[----:B------:R-:W-:-:S02]  /*09e0*/  IMAD.WIDE.U32 R152, R150, 0x8, R158 ;  /* 0x0000000896987825 */ /* 0x000fc400078e009e */
[----:B------:R1:W3:Y:S02]  /*09f0*/  LDG.E R175, desc[UR16][R88.64] ;  /* 0x0000001058af7981 */ /* 0x0002e4000c1e1900 */
[--C-:B------:R-:W-:Y:S02]  /*0a00*/  IMAD.WIDE.U32 R156, R124, 0x8, R158.reuse ;  /* 0x000000087c9c7825 */ /* 0x100fe400078e009e */
[----:B------:R-:W3:Y:S02]  /*0a10*/  LDG.E.64 R2, desc[UR16][R2.64] ;  /* 0x0000001002027981 */ /* 0x000ee4000c1e1b00 */
[----:B------:R-:W-:Y:S02]  /*0a20*/  IMAD.WIDE.U32 R158, R125, 0x8, R158 ;  /* 0x000000087d9e7825 */ /* 0x000fe400078e009e */
[----:B------:R-:W3:Y:S02]  /*0a30*/  LDG.E.64 R152, desc[UR16][R152.64] ;  /* 0x0000001098987981 */ /* 0x000ee4000c1e1b00 */
[----:B0-----:R-:W-:-:S02]  /*0a40*/  IMAD.WIDE.U32 R128, R150, 0x10, R144 ;  /* 0x0000001096807825 */ /* 0x001fc400078e0090 */
[----:B------:R-:W3:Y:S02]  /*0a50*/  LDG.E.64 R158, desc[UR16][R158.64] ;  /* 0x000000109e9e7981 */ /* 0x000ee4000c1e1b00 */
[--C-:B-1----:R-:W-:Y:S02]  /*0a60*/  IMAD.WIDE.U32 R88, R160, 0x10, R144.reuse ;  /* 0x00000010a0587825 */ /* 0x102fe400078e0090 */
[----:B------:R-:W3:Y:S02]  /*0a70*/  LDG.E.128 R128, desc[UR16][R128.64] ;  /* 0x0000001080807981 */ /* 0x000ee4000c1e1d00 */
[--C-:B------:R-:W-:Y:S02]  /*0a80*/  IMAD.WIDE.U32 R140, R124, 0x10, R144.reuse ;  /* 0x000000107c8c7825 */ /* 0x100fe400078e0090 */
[----:B------:R-:W3:Y:S02]  /*0a90*/  LDG.E.128 R88, desc[UR16][R88.64] ;  /* 0x0000001058587981 */ /* 0x000ee4000c1e1d00 */
[----:B------:R-:W-:-:S02]  /*0aa0*/  IMAD.WIDE.U32 R120, R127, 0x10, R144 ;  /* 0x000000107f787825 */ /* 0x000fc400078e0090 */
[----:B------:R-:W3:Y:S02]  /*0ab0*/  LDG.E.128 R140, desc[UR16][R140.64] ;  /* 0x000000108c8c7981 */ /* 0x000ee4000c1e1d00 */
[--C-:B------:R-:W-:Y:S02]  /*0ac0*/  IMAD.WIDE.U32 R132, R136, 0x10, R144.reuse ;  /* 0x0000001088847825 */ /* 0x100fe400078e0090 */
[----:B------:R-:W3:Y:S02]  /*0ad0*/  LDG.E.128 R120, desc[UR16][R120.64] ;  /* 0x0000001078787981 */ /* 0x000ee4000c1e1d00 */
[--C-:B------:R-:W-:Y:S02]  /*0ae0*/  IMAD.WIDE.U32 R92, R137, 0x10, R144.reuse ;  /* 0x00000010895c7825 */ /* 0x100fe400078e0090 */
[----:B------:R-:W3:Y:S04]  /*0af0*/  LDG.E.128 R132, desc[UR16][R132.64] ;  /* 0x0000001084847981 */ /* 0x000ee8000c1e1d00 */
[----:B------:R-:W3:Y:S01]  /*0b00*/  LDG.E.128 R92, desc[UR16][R92.64] ;  /* 0x000000105c5c7981 */ /* 0x000ee2000c1e1d00 */
[----:B------:R-:W-:-:S03]  /*0b10*/  IMAD.WIDE.U32 R144, R125, 0x10, R144 ;  /* 0x000000107d907825 */ /* 0x000fc600078e0090 */
[----:B------:R-:W3:Y:S04]  /*0b20*/  LDG.E.64 R156, desc[UR16][R156.64] ;  /* 0x000000109c9c7981 */ /* 0x000ee8000c1e1b00 */
[----:B------:R-:W3:Y:S01]  /*0b30*/  LDG.E.128 R144, desc[UR16][R144.64] ;  /* 0x0000001090907981 */ /* 0x000ee2000c1e1d00 */
        /* <DEDUP_REMOVED lines=9> */
[----:B----4-:R-:W-:Y:S02]  /*0bd0*/  MOV R161, R138 ;  /* 0x0000008a00a17202 */ /* 0x010fe40000000f00 */
[----:B------:R-:W-:Y:S02]  /*0be0*/  SHF.R.U64 R162, R138, 0x10, R139 ;  /* 0x000000108aa27819 */ /* 0x000fe4000000128b */
[----:B---3--:R-:W-:Y:S02]  /*0bf0*/  MOV R169, R148 ;  /* 0x0000009400a97202 */ /* 0x008fe40000000f00 */
[----:B------:R-:W-:Y:S02]  /*0c00*/  SHF.R.U64 R168, R148, 0x10, R149 ;  /* 0x0000001094a87819 */ /* 0x000fe40000001295 */
[----:B------:R-:W-:-:S02]  /*0c10*/  MOV R148, R154 ;  /* 0x0000009a00947202 */ /* 0x000fc40000000f00 */
[----:B------:R-:W-:Y:S02]  /*0c20*/  SHF.R.U64 R138, R154, 0x10, R155 ;  /* 0x000000109a8a7819 */ /* 0x000fe4000000129b */
[----:B------:R-:W-:Y:S02]  /*0c30*/  FSEL R154, R175, RZ, !P2 ;  /* 0x000000ffaf9a7208 */ /* 0x000fe40005000000 */
[----:B------:R-:W-:Y:S02]  /*0c40*/  MOV R172, R2 ;  /* 0x0000000200ac7202 */ /* 0x000fe40000000f00 */
[----:B------:R-:W-:Y:S02]  /*0c50*/  SHF.R.U64 R171, R2, 0x10, R3 ;  /* 0x0000001002ab7819 */ /* 0x000fe40000001203 */
[----:B------:R-:W-:Y:S02]  /*0c60*/  SHF.R.U64 R200, R158, 0x10, R159 ;  /* 0x000000109ec87819 */ /* 0x000fe4000000129f */
[----:B------:R-:W-:-:S02]  /*0c70*/  MOV R201, R159 ;  /* 0x0000009f00c97202 */ /* 0x000fc40000000f00 */
[----:B------:R-:W-:Y:S01]  /*0c80*/  SHF.R.U32.HI R202, RZ, 0x10, R159 ;  /* 0x00000010ffca7819 */ /* 0x000fe2000001169f */
[C---:B------:R-:W-:Y:S01]  /*0c90*/  FADD.FTZ R159, -R154.reuse, R128 ;  /* 0x000000809a9f7221 */ /* 0x040fe20000010100 */
[C---:B------:R-:W-:Y:S01]  /*0ca0*/  FADD.FTZ R178, -R154.reuse, R88 ;  /* 0x000000589ab27221 */ /* 0x040fe20000010100 */
[C---:B------:R-:W-:Y:S01]  /*0cb0*/  FADD.FTZ R181, -R154.reuse, R91 ;  /* 0x0000005b9ab57221 */ /* 0x040fe20000010100 */
[C---:B------:R-:W-:Y:S01]  /*0cc0*/  FADD.FTZ R128, -R154.reuse, R141 ;  /* 0x0000008d9a807221 */ /* 0x040fe20000010100 */
[----:B------:R-:W-:Y:S01]  /*0cd0*/  HADD2.F32 R141, -RZ, R172.H0_H0 ;  /* 0x200000acff8d7230 */ /* 0x000fe20000004100 */
[----:B------:R-:W-:Y:S01]  /*0ce0*/  MOV R170, R3 ;  /* 0x0000000300aa7202 */ /* 0x000fe20000000f00 */
[C---:B------:R-:W-:Y:S01]  /*0cf0*/  FADD.FTZ R180, -R154.reuse, R90 ;  /* 0x0000005a9ab47221 */ /* 0x040fe20000010100 */
[C---:B------:R-:W-:Y:S01]  /*0d00*/  FADD.FTZ R91, -R154.reuse, R120 ;  /* 0x000000789a5b7221 */ /* 0x040fe20000010100 */
[----:B------:R-:W-:Y:S01]  /*0d10*/  FADD.FTZ R120, -R154, R140 ;  /* 0x0000008c9a787221 */ /* 0x000fe20000010100 */
[----:B------:R-:W-:Y:S01]  /*0d20*/  FMUL.FTZ R178, R178, UR8 ;  /* 0x00000008b2b27c20 */ /* 0x000fe20008410000 */
[----:B------:R-:W-:-:S02]  /*0d30*/  HADD2.F32 R140, -RZ, R171.H0_H0 ;  /* 0x200000abff8c7230 */ /* 0x000fc40000004100 */
[----:B------:R-:W-:Y:S01]  /*0d40*/  FADD.FTZ R90, -R154, R135 ;  /* 0x000000879a5a7221 */ /* 0x000fe20000010100 */
[-C--:B-----5:R-:W-:Y:S01]  /*0d50*/  FMUL.FTZ R182, R56, R141.reuse ;  /* 0x0000008d38b67220 */ /* 0x0a0fe20000410000 */
[----:B------:R-:W-:Y:S01]  /*0d60*/  SHF.R.U32.HI R173, RZ, 0x10, R3 ;  /* 0x00000010ffad7819 */ /* 0x000fe20000011603 */
[C---:B------:R-:W-:Y:S01]  /*0d70*/  FADD.FTZ R88, -R154.reuse, R143 ;  /* 0x0000008f9a587221 */ /* 0x040fe20000010100 */
[----:B------:R-:W-:Y:S01]  /*0d80*/  FADD.FTZ R93, -R154, R93 ;  /* 0x0000005d9a5d7221 */ /* 0x000fe20000010100 */
[----:B------:R-:W-:Y:S01]  /*0d90*/  FFMA.FTZ R118, R178, R141, R118 ;  /* 0x0000008db2767223 */ /* 0x000fe20000010076 */
[----:B------:R-:W-:Y:S01]  /*0da0*/  FADD.FTZ R190, R141, R190 ;  /* 0x000000be8dbe7221 */ /* 0x000fe20000010000 */
[----:B------:R-:W-:Y:S02]  /*0db0*/  HADD2.F32 R143, -RZ, R170.H0_H0 ;  /* 0x200000aaff8f7230 */ /* 0x000fe40000004100 */
[----:B------:R-:W-:Y:S01]  /*0dc0*/  FMUL.FTZ R141, R90, UR8 ;  /* 0x000000085a8d7c20 */ /* 0x000fe20008410000 */
[----:B------:R-:W-:Y:S01]  /*0dd0*/  FMUL.FTZ R183, R57, R140 ;  /* 0x0000008c39b77220 */ /* 0x000fe20000410000 */
[----:B------:R-:W-:Y:S01]  /*0de0*/  FADD.FTZ R90, RZ, R182 ;  /* 0x000000b6ff5a7221 */ /* 0x000fe20000010000 */
[----:B------:R-:W-:Y:S01]  /*0df0*/  MOV R163, R139 ;  /* 0x0000008b00a37202 */ /* 0x000fe20000000f00 */
[----:B------:R-:W-:Y:S01]  /*0e00*/  FMUL.FTZ R171, R93, UR8 ;  /* 0x000000085dab7c20 */ /* 0x000fe20008410000 */
[----:B------:R-:W-:Y:S01]  /*0e10*/  SHF.R.U32.HI R164, RZ, 0x10, R139 ;  /* 0x00000010ffa47819 */ /* 0x000fe2000001168b */
[C---:B------:R-:W-:Y:S01]  /*0e20*/  FADD.FTZ R179, -R154.reuse, R89 ;  /* 0x000000599ab37221 */ /* 0x040fe20000010100 */
[----:B------:R-:W-:Y:S01]  /*0e30*/  FADD.FTZ R139, -R154, R142 ;  /* 0x0000008e9a8b7221 */ /* 0x000fe20000010100 */
[----:B------:R-:W-:-:S02]  /*0e40*/  HADD2.F32 R93, -RZ, R161.H0_H0 ;  /* 0x200000a1ff5d7230 */ /* 0x000fc40000004100 */
[----:B------:R-:W-:Y:S01]  /*0e50*/  FMUL.FTZ R161, R91, UR8 ;  /* 0x000000085ba17c20 */ /* 0x000fe20008410000 */
[----:B------:R-:W-:Y:S02]  /*0e60*/  HADD2.F32 R142, -RZ, R173.H0_H0 ;  /* 0x200000adff8e7230 */ /* 0x000fe40000004100 */
[----:B------:R-:W-:Y:S01]  /*0e70*/  FMUL.FTZ R184, R58, R143 ;  /* 0x0000008f3ab87220 */ /* 0x000fe20000410000 */
[----:B------:R-:W-:Y:S01]  /*0e80*/  FADD.FTZ R91, R183, R90 ;  /* 0x0000005ab75b7221 */ /* 0x000fe20000010000 */
[----:B------:R-:W-:Y:S01]  /*0e90*/  MOV R167, R149 ;  /* 0x0000009500a77202 */ /* 0x000fe20000000f00 */
[C---:B------:R-:W-:Y:S01]  /*0ea0*/  FADD.FTZ R92, -R154.reuse, R92 ;  /* 0x0000005c9a5c7221 */ /* 0x040fe20000010100 */
[----:B------:R-:W-:Y:S01]  /*0eb0*/  SHF.R.U32.HI R174, RZ, 0x10, R149 ;  /* 0x00000010ffae7819 */ /* 0x000fe20000011695 */
[----:B------:R-:W-:Y:S01]  /*0ec0*/  FADD.FTZ R122, -R154, R122 ;  /* 0x0000007a9a7a7221 */ /* 0x000fe20000010100 */
[----:B------:R-:W-:Y:S01]  /*0ed0*/  MOV R149, R152 ;  /* 0x0000009800957202 */ /* 0x000fe20000000f00 */
[----:B------:R-:W-:Y:S01]  /*0ee0*/  FMUL.FTZ R179, R179, UR8 ;  /* 0x00000008b3b37c20 */ /* 0x000fe20008410000 */
[----:B------:R-:W-:Y:S01]  /*0ef0*/  SHF.R.U64 R151, R152, 0x10, R153 ;  /* 0x0000001098977819 */ /* 0x000fe20000001299 */
[C---:B------:R-:W-:Y:S01]  /*0f00*/  FADD.FTZ R95, -R154.reuse, R95 ;  /* 0x0000005f9a5f7221 */ /* 0x040fe20000010100 */
[C---:B------:R-:W-:Y:S01]  /*0f10*/  FADD.FTZ R152, -R154.reuse, R123 ;  /* 0x0000007b9a987221 */ /* 0x040fe20000010100 */
[----:B------:R-:W-:Y:S01]  /*0f20*/  FADD.FTZ R123, -R154, R145 ;  /* 0x000000919a7b7221 */ /* 0x000fe20000010100 */
[----:B------:R-:W-:Y:S01]  /*0f30*/  FMUL.FTZ R185, R59, R142 ;  /* 0x0000008e3bb97220 */ /* 0x000fe20000410000 */
[----:B------:R-:W-:Y:S01]  /*0f40*/  FADD.FTZ R90, R184, R91 ;  /* 0x0000005bb85a7221 */ /* 0x000fe20000010000 */
[----:B------:R-:W-:Y:S01]  /*0f50*/  FMUL.FTZ R170, R92, UR8 ;  /* 0x000000085caa7c20 */ /* 0x000fe20008410000 */
[----:B------:R-:W-:-:S02]  /*0f60*/  HADD2.F32 R145, -RZ, R163.H0_H0 ;  /* 0x200000a3ff917230 */ /* 0x000fc40000004100 */
[----:B------:R-:W-:Y:S01]  /*0f70*/  FFMA.FTZ R117, R179, R140, R117 ;  /* 0x0000008cb3757223 */ /* 0x000fe20000010075 */
[----:B------:R-:W-:Y:S01]  /*0f80*/  FADD.FTZ R191, R140, R191 ;  /* 0x000000bf8cbf7221 */ /* 0x000fe20000010000 */
[----:B------:R-:W-:Y:S02]  /*0f90*/  HADD2.F32 R92, -RZ, R164.H0_H0 ;  /* 0x200000a4ff5c7230 */ /* 0x000fe40000004100 */
[----:B------:R-:W-:Y:S01]  /*0fa0*/  FMUL.FTZ R163, R122, UR8 ;  /* 0x000000087aa37c20 */ /* 0x000fe20008410000 */
[----:B------:R-:W-:Y:S01]  /*0fb0*/  FMUL.FTZ R173, R95, UR8 ;  /* 0x000000085fad7c20 */ /* 0x000fe20008410000 */
[----:B------:R-:W-:Y:S02]  /*0fc0*/  HADD2.F32 R140, -RZ, R162.H0_H0 ;  /* 0x200000a2ff8c7230 */ /* 0x000fe40000004100 */
[----:B------:R-:W-:Y:S01]  /*0fd0*/  FADD.FTZ R91, R185, R90 ;  /* 0x0000005ab95b7221 */ /* 0x000fe20000010000 */
[----:B------:R-:W-:Y:S02]  /*0fe0*/  HADD2.F32 R122, -RZ, R174.H0_H0 ;  /* 0x200000aeff7a7230 */ /* 0x000fe40000004100 */
[-C--:B------:R-:W-:Y:S01]  /*0ff0*/  FMUL.FTZ R174, R52, R93.reuse ;  /* 0x0000005d34ae7220 */ /* 0x080fe20000410000 */
[-C--:B------:R-:W-:Y:S01]  /*1000*/  FFMA.FTZ R111, R173, R92.reuse, R111 ;  /* 0x0000005cad6f7223 */ /* 0x080fe2000001006f */
[----:B------:R-:W-:Y:S01]  /*1010*/  FADD.FTZ R197, R92, R197 ;  /* 0x000000c55cc57221 */ /* 0x000fe20000010000 */
[----:B------:R-:W-:Y:S01]  /*1020*/  FMUL.FTZ R177, R55, R92 ;  /* 0x0000005c37b17220 */ /* 0x000fe20000410000 */
[----:B------:R-:W-:Y:S01]  /*1030*/  FMUL.FTZ R175, R53, R140 ;  /* 0x0000008c35af7220 */ /* 0x000fe20000410000 */
[----:B------:R-:W-:Y:S01]  /*1040*/  FADD.FTZ R92, R174, R91 ;  /* 0x0000005bae5c7221 */ /* 0x000fe20000010000 */
[----:B------:R-:W-:Y:S01]  /*1050*/  FFMA.FTZ R114, R170, R93, R114 ;  /* 0x0000005daa727223 */ /* 0x000fe20000010072 */
[----:B------:R-:W-:Y:S01]  /*1060*/  FADD.FTZ R194, R93, R194 ;  /* 0x000000c25dc27221 */ /* 0x000fe20000010000 */
[----:B------:R-:W-:Y:S01]  /*1070*/  FFMA.FTZ R90, R178, R182, RZ ;  /* 0x000000b6b25a7223 */ /* 0x000fe200000100ff */
[----:B------:R-:W-:Y:S01]  /*1080*/  FMUL.FTZ R176, R54, R145 ;  /* 0x0000009136b07220 */ /* 0x000fe20000410000 */
[----:B------:R-:W-:Y:S01]  /*1090*/  FADD.FTZ R93, R175, R92 ;  /* 0x0000005caf5d7221 */ /* 0x000fe20000010000 */
[----:B------:R-:W-:Y:S01]  /*10a0*/  MOV R165, R153 ;  /* 0x0000009900a57202 */ /* 0x000fe20000000f00 */
[----:B------:R-:W-:Y:S01]  /*10b0*/  FMUL.FTZ R180, R180, UR8 ;  /* 0x00000008b4b47c20 */ /* 0x000fe20008410000 */
[----:B------:R-:W-:-:S02]  /*10c0*/  HADD2.F32 R169, -RZ, R169.H0_H0 ;  /* 0x200000a9ffa97230 */ /* 0x000fc40000004100 */
[----:B------:R-:W-:Y:S01]  /*10d0*/  FFMA.FTZ R91, R179, R183, R90 ;  /* 0x000000b7b35b7223 */ /* 0x000fe2000001005a */
[----:B------:R-:W-:Y:S01]  /*10e0*/  FADD.FTZ R92, R176, R93 ;  /* 0x0000005db05c7221 */ /* 0x000fe20000010000 */
[--C-:B------:R-:W-:Y:S01]  /*10f0*/  SHF.R.U64 R2, R156, 0x10, R157.reuse ;  /* 0x000000109c027819 */ /* 0x100fe2000000129d */
[----:B------:R-:W-:Y:S01]  /*1100*/  FADD.FTZ R94, -R154, R94 ;  /* 0x0000005e9a5e7221 */ /* 0x000fe20000010100 */
[----:B------:R-:W-:Y:S02]  /*1110*/  MOV R208, R157 ;  /* 0x0000009d00d07202 */ /* 0x000fe40000000f00 */
[----:B------:R-:W-:Y:S01]  /*1120*/  SHF.R.U32.HI R205, RZ, 0x10, R157 ;  /* 0x00000010ffcd7819 */ /* 0x000fe2000001169d */
[----:B------:R-:W-:Y:S01]  /*1130*/  HADD2.F32 R157, -RZ, R151.H0_H0 ;  /* 0x20000097ff9d7230 */ /* 0x000fe20000004100 */
[----:B------:R-:W-:Y:S01]  /*1140*/  SHF.R.U32.HI R166, RZ, 0x10, R153 ;  /* 0x00000010ffa67819 */ /* 0x000fe20000011699 */
[----:B------:R-:W-:Y:S01]  /*1150*/  FMUL.FTZ R181, R181, UR8 ;  /* 0x00000008b5b57c20 */ /* 0x000fe20008410000 */
[----:B------:R-:W-:-:S02]  /*1160*/  HADD2.F32 R168, -RZ, R168.H0_H0 ;  /* 0x200000a8ffa87230 */ /* 0x000fc40000004100 */
[----:B------:R-:W-:Y:S01]  /*1170*/  FFMA.FTZ R90, R180, R184, R91 ;  /* 0x000000b8b45a7223 */ /* 0x000fe2000001005b */
[----:B------:R-:W-:Y:S02]  /*1180*/  HADD2.F32 R151, -RZ, R165.H0_H0 ;  /* 0x200000a5ff977230 */ /* 0x000fe40000004100 */
[----:B------:R-:W-:Y:S01]  /*1190*/  FMUL.FTZ R165, R48, R169 ;  /* 0x000000a930a57220 */ /* 0x000fe20000410000 */
[----:B------:R-:W-:Y:S01]  /*11a0*/  FADD.FTZ R92, R177, R92 ;  /* 0x0000005cb15c7221 */ /* 0x000fe20000010000 */
[----:B------:R-:W-:Y:S01]  /*11b0*/  FMUL.FTZ R172, R94, UR8 ;  /* 0x000000085eac7c20 */ /* 0x000fe20008410000 */
[----:B------:R-:W-:Y:S02]  /*11c0*/  HADD2.F32 R167, -RZ, R167.H0_H0 ;  /* 0x200000a7ffa77230 */ /* 0x000fe40000004100 */
[----:B------:R-:W-:Y:S01]  /*11d0*/  FADD.FTZ R121, -R154, R121 ;  /* 0x000000799a797221 */ /* 0x000fe20000010100 */
[----:B------:R-:W-:Y:S02]  /*11e0*/  HADD2.F32 R94, -RZ, R166.H0_H0 ;  /* 0x200000a6ff5e7230 */ /* 0x000fe40000004100 */
[----:B------:R-:W-:Y:S01]  /*11f0*/  FFMA.FTZ R93, R181, R185, R90 ;  /* 0x000000b9b55d7223 */ /* 0x000fe2000001005a */
[----:B------:R-:W-:Y:S01]  /*1200*/  FMUL.FTZ R166, R49, R168 ;  /* 0x000000a831a67220 */ /* 0x000fe20000410000 */
[----:B------:R-:W-:Y:S01]  /*1210*/  FADD.FTZ R91, R165, R92 ;  /* 0x0000005ca55b7221 */ /* 0x000fe20000010000 */
[----:B------:R-:W-:Y:S01]  /*1220*/  FMUL.FTZ R162, R121, UR8 ;  /* 0x0000000879a27c20 */ /* 0x000fe20008410000 */
[-C--:B------:R-:W-:Y:S01]  /*1230*/  FFMA.FTZ R108, R163, R167.reuse, R108 ;  /* 0x000000a7a36c7223 */ /* 0x080fe2000001006c */
[----:B------:R-:W-:Y:S01]  /*1240*/  FADD.FTZ R206, R167, R206 ;  /* 0x000000cea7ce7221 */ /* 0x000fe20000010000 */
[----:B------:R-:W-:Y:S01]  /*1250*/  FFMA.FTZ R90, R170, R174, R93 ;  /* 0x000000aeaa5a7223 */ /* 0x000fe2000001005d */
[----:B------:R-:W-:Y:S01]  /*1260*/  FMUL.FTZ R167, R50, R167 ;  /* 0x000000a732a77220 */ /* 0x000fe20000410000 */
[----:B------:R-:W-:Y:S01]  /*1270*/  FADD.FTZ R92, R166, R91 ;  /* 0x0000005ba65c7221 */ /* 0x000fe20000010000 */
[----:B------:R-:W-:Y:S01]  /*1280*/  FADD.FTZ R153, -R154, R129 ;  /* 0x000000819a997221 */ /* 0x000fe20000010100 */
[----:B------:R-:W-:-:S02]  /*1290*/  HADD2.F32 R149, -RZ, R149.H0_H0 ;  /* 0x20000095ff957230 */ /* 0x000fc40000004100 */
[----:B------:R-:W-:Y:S01]  /*12a0*/  FFMA.FTZ R109, R162, R168, R109 ;  /* 0x000000a8a26d7223 */ /* 0x000fe2000001006d */
[----:B------:R-:W-:Y:S01]  /*12b0*/  FADD.FTZ R203, R168, R203 ;  /* 0x000000cba8cb7221 */ /* 0x000fe20000010000 */
[----:B------:R-:W-:Y:S01]  /*12c0*/  FFMA.FTZ R91, R171, R175, R90 ;  /* 0x000000afab5b7223 */ /* 0x000fe2000001005a */
[----:B------:R-:W-:Y:S01]  /*12d0*/  FMUL.FTZ R168, R51, R122 ;  /* 0x0000007a33a87220 */ /* 0x000fe20000410000 */
[----:B------:R-:W-:Y:S01]  /*12e0*/  FADD.FTZ R93, R167, R92 ;  /* 0x0000005ca75d7221 */ /* 0x000fe20000010000 */
[----:B------:R-:W-:Y:S01]  /*12f0*/  FMUL.FTZ R164, R152, UR8 ;  /* 0x0000000898a47c20 */ /* 0x000fe20008410000 */
[----:B------:R-:W-:Y:S01]  /*1300*/  MOV R199, R158 ;  /* 0x0000009e00c77202 */ /* 0x000fe20000000f00 */
[----:B------:R-:W-:Y:S01]  /*1310*/  FADD.FTZ R130, -R154, R130 ;  /* 0x000000829a827221 */ /* 0x000fe20000010100 */
[----:B------:R-:W-:Y:S01]  /*1320*/  FMUL.FTZ R152, R153, UR8 ;  /* 0x0000000899987c20 */ /* 0x000fe20008410000 */
[----:B------:R-:W-:Y:S01]  /*1330*/  FFMA.FTZ R90, R172, R176, R91 ;  /* 0x000000b0ac5a7223 */ /* 0x000fe2000001005b */
[----:B------:R-:W-:Y:S01]  /*1340*/  FMUL.FTZ R158, R44, R149 ;  /* 0x000000952c9e7220 */ /* 0x000fe20000410000 */
[----:B------:R-:W-:Y:S01]  /*1350*/  FADD.FTZ R93, R168, R93 ;  /* 0x0000005da85d7221 */ /* 0x000fe20000010000 */
[----:B------:R-:W-:Y:S01]  /*1360*/  FMUL.FTZ R153, R130, UR8 ;  /* 0x0000000882997c20 */ /* 0x000fe20008410000 */
[----:B------:R-:W-:Y:S01]  /*1370*/  FFMA.FTZ R105, R152, R157, R105 ;  /* 0x0000009d98697223 */ /* 0x000fe20000010069 */
[----:B------:R-:W-:Y:S01]  /*1380*/  FADD.FTZ R210, R157, R210 ;  /* 0x000000d29dd27221 */ /* 0x000fe20000010000 */
[----:B------:R-:W-:Y:S01]  /*1390*/  FFMA.FTZ R92, R173, R177, R90 ;  /* 0x000000b1ad5c7223 */ /* 0x000fe2000001005a */
[----:B------:R-:W-:Y:S01]  /*13a0*/  FMUL.FTZ R157, R45, R157 ;  /* 0x0000009d2d9d7220 */ /* 0x000fe20000410000 */
[----:B------:R-:W-:Y:S01]  /*13b0*/  FADD.FTZ R90, R158, R93 ;  /* 0x0000005d9e5a7221 */ /* 0x000fe20000010000 */
[----:B------:R-:W-:-:S02]  /*13c0*/  @P0 HADD2.F32 R119, -RZ, R119.H0_H0 ;  /* 0x20000077ff770230 */ /* 0x000fc40000004100 */
[----:B------:R-:W-:Y:S01]  /*13d0*/  FFMA.FTZ R107, R164, R122, R107 ;  /* 0x0000007aa46b7223 */ /* 0x000fe2000001006b */
[----:B------:R-:W-:Y:S01]  /*13e0*/  FADD.FTZ R207, R122, R207 ;  /* 0x000000cf7acf7221 */ /* 0x000fe20000010000 */
[----:B------:R-:W-:Y:S01]  /*13f0*/  FFMA.FTZ R104, R153, R151, R104 ;  /* 0x0000009799687223 */ /* 0x000fe20000010068 */
[----:B------:R-:W-:Y:S01]  /*1400*/  FADD.FTZ R211, R151, R211 ;  /* 0x000000d397d37221 */ /* 0x000fe20000010000 */
[----:B------:R-:W-:Y:S01]  /*1410*/  FFMA.FTZ R91, R161, R165, R92 ;  /* 0x000000a5a15b7223 */ /* 0x000fe2000001005c */
[----:B------:R-:W-:Y:S01]  /*1420*/  FMUL.FTZ R151, R46, R151 ;  /* 0x000000972e977220 */ /* 0x000fe20000410000 */
[----:B------:R-:W-:Y:S01]  /*1430*/  FADD.FTZ R122, R157, R90 ;  /* 0x0000005a9d7a7221 */ /* 0x000fe20000010000 */
[----:B------:R-:W-:Y:S01]  /*1440*/  @P0 R2UR UR7, R119 ;  /* 0x00000000770702ca */ /* 0x000fe200000e0000 */
[----:B------:R-:W-:Y:S01]  /*1450*/  FMUL.FTZ R159, R159, UR8 ;  /* 0x000000089f9f7c20 */ /* 0x000fe20008410000 */
[----:B------:R-:W-:Y:S01]  /*1460*/  MOV R119, R155 ;  /* 0x0000009b00777202 */ /* 0x000fe20000000f00 */
[----:B------:R-:W-:Y:S01]  /*1470*/  HADD2.F32 R95, -RZ, R148.H0_H0 ;  /* 0x20000094ff5f7230 */ /* 0x000fe20000004100 */
[----:B------:R-:W-:Y:S01]  /*1480*/  SHF.R.U32.HI R126, RZ, 0x10, R155 ;  /* 0x00000010ff7e7819 */ /* 0x000fe2000001169b */
[----:B------:R-:W-:Y:S01]  /*1490*/  FFMA.FTZ R92, R162, R166, R91 ;  /* 0x000000a6a25c7223 */ /* 0x000fe2000001005b */
[----:B------:R-:W-:Y:S01]  /*14a0*/  FADD.FTZ R122, R151, R122 ;  /* 0x0000007a977a7221 */ /* 0x000fe20000010000 */
[----:B------:R-:W-:Y:S01]  /*14b0*/  FMUL.FTZ R155, R47, R94 ;  /* 0x0000005e2f9b7220 */ /* 0x000fe20000410000 */
[----:B------:R-:W-:Y:S01]  /*14c0*/  FFMA.FTZ R106, R159, R149, R106 ;  /* 0x000000959f6a7223 */ /* 0x000fe2000001006a */
[----:B------:R-:W-:Y:S01]  /*14d0*/  FADD.FTZ R209, R149, R209 ;  /* 0x000000d195d17221 */ /* 0x000fe20000010000 */
[----:B------:R-:W-:-:S02]  /*14e0*/  HADD2.F32 R130, -RZ, R138.H0_H0 ;  /* 0x2000008aff827230 */ /* 0x000fc40000004100 */
[----:B------:R-:W-:Y:S01]  /*14f0*/  FFMA.FTZ R93, R163, R167, R92 ;  /* 0x000000a7a35d7223 */ /* 0x000fe2000001005c */
[----:B------:R-:W-:Y:S01]  /*1500*/  FADD.FTZ R122, R155, R122 ;  /* 0x0000007a9b7a7221 */ /* 0x000fe20000010000 */
[----:B------:R-:W-:Y:S01]  /*1510*/  FMUL.FTZ R149, R40, R95 ;  /* 0x0000005f28957220 */ /* 0x000fe20000410000 */
[----:B------:R-:W-:Y:S02]  /*1520*/  HADD2.F32 R90, -RZ, R119.H0_H0 ;  /* 0x20000077ff5a7230 */ /* 0x000fe40000004100 */
[----:B------:R-:W-:Y:S01]  /*1530*/  FFMA.FTZ R92, R164, R168, R93 ;  /* 0x000000a8a45c7223 */ /* 0x000fe2000001005d */
[----:B------:R-:W-:Y:S01]  /*1540*/  FMUL.FTZ R148, R41, R130 ;  /* 0x0000008229947220 */ /* 0x000fe20000410000 */
[----:B------:R-:W-:Y:S01]  /*1550*/  FADD.FTZ R119, R149, R122 ;  /* 0x0000007a95777221 */ /* 0x000fe20000010000 */
[----:B------:R-:W-:Y:S01]  /*1560*/  MOV R3, R156 ;  /* 0x0000009c00037202 */ /* 0x000fe20000000f00 */
[----:B------:R-:W-:Y:S01]  /*1570*/  FADD.FTZ R135, -R154, R147 ;  /* 0x000000939a877221 */ /* 0x000fe20000010100 */
[----:B------:R-:W-:-:S02]  /*1580*/  HADD2.F32 R91, -RZ, R126.H0_H0 ;  /* 0x2000007eff5b7230 */ /* 0x000fc40000004100 */
[----:B------:R-:W-:Y:S01]  /*1590*/  FFMA.FTZ R93, R159, R158, R92 ;  /* 0x0000009e9f5d7223 */ /* 0x000fe2000001005c */
[----:B------:R-:W-:Y:S01]  /*15a0*/  FADD.FTZ R126, R148, R119 ;  /* 0x00000077947e7221 */ /* 0x000fe20000010000 */
[----:B------:R-:W-:Y:S01]  /*15b0*/  FMUL.FTZ R147, R42, R90 ;  /* 0x0000005a2a937220 */ /* 0x000fe20000410000 */
[C---:B------:R-:W-:Y:S01]  /*15c0*/  FADD.FTZ R131, -R154.reuse, R131 ;  /* 0x000000839a837221 */ /* 0x040fe20000010100 */
[----:B------:R-:W-:Y:S01]  /*15d0*/  FADD.FTZ R129, -R154, R146 ;  /* 0x000000929a817221 */ /* 0x000fe20000010100 */
[----:B------:R-:W-:Y:S02]  /*15e0*/  HADD2.F32 R92, -RZ, R3.H0_H0 ;  /* 0x20000003ff5c7230 */ /* 0x000fe40000004100 */
[----:B------:R-:W-:Y:S01]  /*15f0*/  FFMA.FTZ R122, R152, R157, R93 ;  /* 0x0000009d987a7223 */ /* 0x000fe2000001005d */
[----:B------:R-:W-:Y:S01]  /*1600*/  FADD.FTZ R119, R147, R126 ;  /* 0x0000007e93777221 */ /* 0x000fe20000010000 */
[----:B------:R-:W-:Y:S01]  /*1610*/  FMUL.FTZ R146, R43, R91 ;  /* 0x0000005b2b927220 */ /* 0x000fe20000410000 */
[----:B------:R-:W-:Y:S01]  /*1620*/  FADD.FTZ R132, -R154, R132 ;  /* 0x000000849a847221 */ /* 0x000fe20000010100 */
[----:B------:R-:W-:Y:S01]  /*1630*/  FMUL.FTZ R156, R131, UR8 ;  /* 0x00000008839c7c20 */ /* 0x000fe20008410000 */
[----:B------:R-:W-:-:S02]  /*1640*/  HADD2.F32 R93, -RZ, R2.H0_H0 ;  /* 0x20000002ff5d7230 */ /* 0x000fc40000004100 */
[----:B------:R-:W-:Y:S01]  /*1650*/  FFMA.FTZ R3, R153, R151, R122 ;  /* 0x0000009799037223 */ /* 0x000fe2000001007a */
[----:B------:R-:W-:Y:S01]  /*1660*/  FADD.FTZ R2, R146, R119 ;  /* 0x0000007792027221 */ /* 0x000fe20000010000 */
[----:B------:R-:W-:Y:S01]  /*1670*/  FMUL.FTZ R121, R36, R92 ;  /* 0x0000005c24797220 */ /* 0x000fe20000410000 */
[----:B------:R-:W-:Y:S01]  /*1680*/  FFMA.FTZ R116, R180, R143, R116 ;  /* 0x0000008fb4747223 */ /* 0x000fe20000010074 */
[----:B------:R-:W-:Y:S01]  /*1690*/  FADD.FTZ R192, R143, R192 ;  /* 0x000000c08fc07221 */ /* 0x000fe20000010000 */
[----:B------:R-:W-:Y:S01]  /*16a0*/  FADD.FTZ R133, -R154, R133 ;  /* 0x000000859a857221 */ /* 0x000fe20000010100 */
[----:B------:R-:W-:Y:S01]  /*16b0*/  FMUL.FTZ R143, R132, UR8 ;  /* 0x00000008848f7c20 */ /* 0x000fe20008410000 */
[----:B------:R-:W-:Y:S02]  /*16c0*/  HADD2.F32 R208, -RZ, R208.H0_H0 ;  /* 0x200000d0ffd07230 */ /* 0x000fe40000004100 */
[----:B------:R-:W-:Y:S01]  /*16d0*/  FFMA.FTZ R122, R156, R155, R3 ;  /* 0x0000009b9c7a7223 */ /* 0x000fe20000010003 */
[----:B------:R-:W-:Y:S01]  /*16e0*/  FADD.FTZ R2, R121, R2 ;  /* 0x0000000279027221 */ /* 0x000fe20000010000 */
[----:B------:R-:W-:Y:S01]  /*16f0*/  FMUL.FTZ R119, R37, R93 ;  /* 0x0000005d25777220 */ /* 0x000fe20000410000 */
[----:B------:R-:W-:Y:S01]  /*1700*/  FFMA.FTZ R115, R181, R142, R115 ;  /* 0x0000008eb5737223 */ /* 0x000fe20000010073 */
[----:B------:R-:W-:Y:S01]  /*1710*/  FADD.FTZ R193, R142, R193 ;  /* 0x000000c18ec17221 */ /* 0x000fe20000010000 */
[----:B------:R-:W-:Y:S01]  /*1720*/  FADD.FTZ R134, -R154, R134 ;  /* 0x000000869a867221 */ /* 0x000fe20000010100 */
[----:B------:R-:W-:Y:S01]  /*1730*/  FMUL.FTZ R142, R133, UR8 ;  /* 0x00000008858e7c20 */ /* 0x000fe20008410000 */
[----:B------:R-:W-:-:S02]  /*1740*/  HADD2.F32 R205, -RZ, R205.H0_H0 ;  /* 0x200000cdffcd7230 */ /* 0x000fc40000004100 */
[----:B------:R-:W-:Y:S01]  /*1750*/  FFMA.FTZ R3, R143, R149, R122 ;  /* 0x000000958f037223 */ /* 0x000fe2000001007a */
[----:B------:R-:W-:Y:S01]  /*1760*/  FADD.FTZ R2, R119, R2 ;  /* 0x0000000277027221 */ /* 0x000fe20000010000 */
[----:B------:R-:W-:Y:S01]  /*1770*/  FMUL.FTZ R131, R38, R208 ;  /* 0x000000d026837220 */ /* 0x000fe20000410000 */
[----:B------:R-:W-:Y:S01]  /*1780*/  FADD.FTZ R89, -R154, R144 ;  /* 0x000000909a597221 */ /* 0x000fe20000010100 */
[----:B------:R-:W-:Y:S01]  /*1790*/  FMUL.FTZ R144, R134, UR8 ;  /* 0x0000000886907c20 */ /* 0x000fe20008410000 */
        /* <DEDUP_REMOVED lines=12> */
[----:B------:R-:W-:Y:S01]  /*1860*/  FADD.FTZ R2, R134, R133 ;  /* 0x0000008586027221 */ /* 0x000fe20000010000 */
[----:B------:R-:W-:Y:S01]  /*1870*/  FMUL.FTZ R133, R33, R200 ;  /* 0x000000c821857220 */ /* 0x000fe20000410000 */
[----:B------:R-:W-:Y:S01]  /*1880*/  PLOP3.LUT P0, PT, PT, PT, PT, 0x80, 0x8 ;  /* 0x000000000008781c */ /* 0x000fe20003f0f070 */
[----:B------:R-:W-:Y:S01]  /*1890*/  FFMA.FTZ R112, R172, R145, R112 ;  /* 0x00000091ac707223 */ /* 0x000fe20000010070 */
[----:B------:R-:W-:Y:S01]  /*18a0*/  @!P1 PLOP3.LUT P0, PT, P3, PT, PT, 0x80, 0x8 ;  /* 0x000000000008981c */ /* 0x000fe20001f0f070 */
[----:B------:R-:W-:Y:S01]  /*18b0*/  FADD.FTZ R196, R145, R196 ;  /* 0x000000c491c47221 */ /* 0x000fe20000010000 */
[----:B------:R-:W-:-:S02]  /*18c0*/  HADD2.F32 R202, -RZ, R202.H0_H0 ;  /* 0x200000caffca7230 */ /* 0x000fc40000004100 */
[----:B------:R-:W-:Y:S01]  /*18d0*/  FADD.FTZ R145, R2, R133 ;  /* 0x0000008502917221 */ /* 0x000fe20000010000 */
[----:B------:R-:W-:Y:S01]  /*18e0*/  FMUL.FTZ R132, R34, R201 ;  /* 0x000000c922847220 */ /* 0x000fe20000410000 */
[----:B------:R-:W-:Y:S01]  /*18f0*/  FMUL.FTZ R120, R120, UR8 ;  /* 0x0000000878787c20 */ /* 0x000fe20008410000 */
[----:B------:R-:W-:Y:S01]  /*1900*/  FMUL.FTZ R128, R128, UR8 ;  /* 0x0000000880807c20 */ /* 0x000fe20008410000 */
[----:B------:R-:W-:Y:S01]  /*1910*/  FMUL.FTZ R122, R35, R202 ;  /* 0x000000ca237a7220 */ /* 0x000fe20000410000 */
[----:B------:R-:W-:Y:S01]  /*1920*/  FADD.FTZ R145, R145, R132 ;  /* 0x0000008491917221 */ /* 0x000fe20000010000 */
[----:B------:R-:W-:Y:S01]  /*1930*/  FFMA.FTZ R3, R120, R121, R3 ;  /* 0x0000007978037223 */ /* 0x000fe20000010003 */
[----:B------:R-:W-:Y:S01]  /*1940*/  MOV R138, UR4 ;  /* 0x00000004008a7c02 */ /* 0x000fe20008000f00 */
[----:B------:R-:W-:Y:S01]  /*1950*/  FMUL.FTZ R139, R139, UR8 ;  /* 0x000000088b8b7c20 */ /* 0x000fe20008410000 */
[----:B------:R-:W-:Y:S01]  /*1960*/  FADD.FTZ R2, R145, R122 ;  /* 0x0000007a91027221 */ /* 0x000fe20000010000 */
[----:B------:R-:W-:Y:S01]  /*1970*/  FFMA.FTZ R126, R128, R119, R3 ;  /* 0x00000077807e7223 */ /* 0x000fe20000010003 */
[----:B------:R-:W-:Y:S01]  /*1980*/  @!P1 MOV R3, UR5 ;  /* 0x0000000500039c02 */ /* 0x000fe20008000f00 */
[----:B------:R-:W-:Y:S01]  /*1990*/  FFMA.FTZ R110, R161, R169, R110 ;  /* 0x000000a9a16e7223 */ /* 0x000fe2000001006e */
[----:B------:R-:W-:Y:S01]  /*19a0*/  FADD.FTZ R198, R169, R198 ;  /* 0x000000c6a9c67221 */ /* 0x000fe20000010000 */
[----:B------:R-:W-:Y:S01]  /*19b0*/  @!P0 IADD3 R3, PT, PT, R138, 0x7000, RZ ;  /* 0x000070008a038810 */ /* 0x000fe20007ffe0ff */
[----:B------:R-:W-:Y:S01]  /*19c0*/  FMUL.FTZ R138, R88, UR8 ;  /* 0x00000008588a7c20 */ /* 0x000fe20008410000 */
[----:B------:R-:W-:Y:S01]  /*19d0*/  FFMA.FTZ R169, R139, R131, R126 ;  /* 0x000000838ba97223 */ /* 0x000fe2000001007e */
[----:B------:R-:W0:Y:S01]  /*19e0*/  SHFL.DOWN PT, R145, R2, 0x10, 0x1f ;  /* 0x0a001f0002917f89 */ /* 0x000e2200000e0000 */
[----:B------:R-:W-:-:S02]  /*19f0*/  FMUL.FTZ R126, R89, UR8 ;  /* 0x00000008597e7c20 */ /* 0x000fc40008410000 */
        /* <DEDUP_REMOVED lines=17> */
[----:B------:R-:W0:Y:S04]  /*1b10*/  SHFL.DOWN PT, R2, R169, 0x4, 0x1f ;  /* 0x08801f00a9027f89 */ /* 0x000e2800000e0000 */
[----:B------:R-:W1:Y:S01]  /*1b20*/  SHFL.DOWN PT, R89, R204, 0x2, 0x1f ;  /* 0x08401f00cc597f89 */ /* 0x000e6200000e0000 */
[----:B0-----:R-:W-:-:S05]  /*1b30*/  FADD.FTZ R2, R169, R2 ;  /* 0x00000002a9027221 */ /* 0x001fca0000010000 */
[----:B------:R-:W0:Y:S01]  /*1b40*/  SHFL.DOWN PT, R88, R2, 0x2, 0x1f ;  /* 0x08401f0002587f89 */ /* 0x000e2200000e0000 */
[----:B-1----:R-:W-:Y:S01]  /*1b50*/  FADD.FTZ R89, R204, R89 ;  /* 0x00000059cc597221 */ /* 0x002fe20000010000 */
[----:B------:R-:W1:Y:S01]  /*1b60*/  S2R R154, SR_TID.X ;  /* 0x00000000009a7919 */ /* 0x000e620000002100 */
[----:B0-----:R-:W-:-:S03]  /*1b70*/  FADD.FTZ R145, R2, R88 ;  /* 0x0000005802917221 */ /* 0x001fc60000010000 */
[----:B------:R-:W0:Y:S01]  /*1b80*/  SHFL.DOWN PT, R88, R89, 0x1, 0x1f ;  /* 0x08201f0059587f89 */ /* 0x000e2200000e0000 */
[----:B------:R-:W-:Y:S01]  /*1b90*/  ISETP.NE.U32.AND P0, PT, RZ, UR18, PT ;  /* 0x00000012ff007c0c */ /* 0x000fe2000bf05070 */
[----:B0-----:R-:W-:Y:S01]  /*1ba0*/  FADD.FTZ R2, R89, R88 ;  /* 0x0000005859027221 */ /* 0x001fe20000010000 */
[----:B-1----:R-:W-:-:S04]  /*1bb0*/  @!P1 SHF.R.U32.HI R88, RZ, 0x2, R154 ;  /* 0x00000002ff589819 */ /* 0x002fc8000001169a */
[----:B------:R-:W-:-:S04]  /*1bc0*/  @!P1 LOP3.LUT R88, R88, 0x38, RZ, 0xc0, !PT ;  /* 0x0000003858589812 */ /* 0x000fc800078ec0ff */
[----:B------:R-:W-:Y:S02]  /*1bd0*/  @!P1 IADD3 R154, PT, PT, R88, R3, RZ ;  /* 0x00000003589a9210 */ /* 0x000fe40007ffe0ff */
[----:B------:R-:W0:Y:S01]  /*1be0*/  SHFL.DOWN PT, R88, R145, 0x1, 0x1f ;  /* 0x08201f0091587f89 */ /* 0x000e2200000e0000 */
[----:B------:R-:W-:Y:S01]  /*1bf0*/  ISETP.NE.AND.EX P0, PT, RZ, UR19, PT, P0 ;  /* 0x00000013ff007c0c */ /* 0x000fe2000bf05300 */
[----:B0-----:R-:W-:-:S12]  /*1c00*/  FADD.FTZ R3, R145, R88 ;  /* 0x0000005891037221 */ /* 0x001fd80000010000 */
        /* <DEDUP_REMOVED lines=13> */
[----:B------:R1:W5:Y:S01]  /*1ce0*/  @P0 LDG.E.128 R72, desc[UR16][R2.64] ;  /* 0x0000001002480981 */ /* 0x000362000c1e1d00 */
[----:B------:R-:W-:Y:S01]  /*1cf0*/  FFMA.FTZ R103, R156, R94, R103 ;  /* 0x0000005e9c677223 */ /* 0x000fe20000010067 */
[----:B------:R-:W-:Y:S01]  /*1d00*/  FADD.FTZ R212, R94, R212 ;  /* 0x000000d45ed47221 */ /* 0x000fe20000010000 */
[----:B------:R-:W-:Y:S01]  /*1d10*/  FFMA.FTZ R102, R143, R95, R102 ;  /* 0x0000005f8f667223 */ /* 0x000fe20000010066 */
[----:B------:R-:W-:Y:S02]  /*1d20*/  FADD.FTZ R213, R95, R213 ;  /* 0x000000d55fd57221 */ /* 0x000fe40000010000 */
[----:B------:R-:W2:Y:S08]  /*1d30*/  LDC.64 R94, c[0x0][0x3b0] ;  /* 0x0000ec00ff5e7b82 */ /* 0x000eb00000000a00 */
[----:B-1----:R-:W1:Y:S01]  /*1d40*/  @P0 LDC.64 R2, c[0x0][0x438] ;  /* 0x00010e00ff020b82 */ /* 0x002e620000000a00 */
[----:B0-----:R-:W-:-:S05]  /*1d50*/  @P0 IMAD.WIDE.U32 R88, R136, 0x10, R88 ;  /* 0x0000001088580825 */ /* 0x001fca00078e0058 */
[----:B------:R0:W5:Y:S02]  /*1d60*/  @P0 LDG.E.128 R76, desc[UR16][R88.64] ;  /* 0x00000010584c0981 */ /* 0x000164000c1e1d00 */
[----:B0-----:R-:W0:Y:S01]  /*1d70*/  @P0 LDC.64 R88, c[0x0][0x438] ;  /* 0x00010e00ff580b82 */ /* 0x001e220000000a00 */
[----:B-1----:R-:W-:-:S05]  /*1d80*/  @P0 IMAD.WIDE.U32 R2, R124, 0x10, R2 ;  /* 0x000000107c020825 */ /* 0x002fca00078e0002 */
[----:B------:R2:W5:Y:S02]  /*1d90*/  @P0 LDG.E.128 R80, desc[UR16][R2.64] ;  /* 0x0000001002500981 */ /* 0x000564000c1e1d00 */
[----:B--2---:R-:W-:-:S05]  /*1da0*/  IMAD.WIDE.U32 R2, R160, 0x4, R94 ;  /* 0x00000004a0027825 */ /* 0x004fca00078e005e */
[----:B------:R1:W5:Y:S01]  /*1db0*/  LDG.E R204, desc[UR16][R2.64] ;  /* 0x0000001002cc7981 */ /* 0x000362000c1e1900 */
[----:B0-----:R-:W-:-:S05]  /*1dc0*/  @P0 IMAD.WIDE.U32 R88, R125, 0x10, R88 ;  /* 0x000000107d580825 */ /* 0x001fca00078e0058 */
[----:B------:R0:W5:Y:S01]  /*1dd0*/  @P0 LDG.E.128 R84, desc[UR16][R88.64] ;  /* 0x0000001058540981 */ /* 0x000162000c1e1d00 */
[----:B-1----:R-:W-:-:S05]  /*1de0*/  IMAD.WIDE.U32 R2, R127, 0x4, R94 ;  /* 0x000000047f027825 */ /* 0x002fca00078e005e */
[----:B------:R1:W5:Y:S01]  /*1df0*/  LDG.E R154, desc[UR16][R2.64] ;  /* 0x00000010029a7981 */ /* 0x000362000c1e1900 */
[----:B0-----:R-:W-:-:S05]  /*1e00*/  IMAD.WIDE.U32 R88, R137, 0x4, R94 ;  /* 0x0000000489587825 */ /* 0x001fca00078e005e */
[----:B------:R0:W5:Y:S01]  /*1e10*/  LDG.E R169, desc[UR16][R88.64] ;  /* 0x0000001058a97981 */ /* 0x000162000c1e1900 */
[----:B-1----:R-:W-:-:S05]  /*1e20*/  IMAD.WIDE.U32 R2, R150, 0x4, R94 ;  /* 0x0000000496027825 */ /* 0x002fca00078e005e */
[----:B------:R1:W5:Y:S01]  /*1e30*/  LDG.E R145, desc[UR16][R2.64] ;  /* 0x0000001002917981 */ /* 0x000362000c1e1900 */
[----:B0-----:R-:W-:-:S04]  /*1e40*/  IMAD.WIDE.U32 R88, R124, 0x4, R94 ;  /* 0x000000047c587825 */ /* 0x001fc800078e005e */
[----:B------:R-:W-:Y:S01]  /*1e50*/  FFMA.FTZ R101, R142, R130, R101 ;  /* 0x000000828e657223 */ /* 0x000fe20000010065 */
[----:B------:R-:W-:Y:S01]  /*1e60*/  FADD.FTZ R214, R130, R214 ;  /* 0x000000d682d67221 */ /* 0x000fe20000010000 */
[----:B------:R-:W5:Y:S01]  /*1e70*/  LDG.E R127, desc[UR16][R88.64] ;  /* 0x00000010587f7981 */ /* 0x000f62000c1e1900 */
[----:B-1----:R-:W-:-:S05]  /*1e80*/  IMAD.WIDE.U32 R2, R136, 0x4, R94 ;  /* 0x0000000488027825 */ /* 0x002fca00078e005e */
        /* <DEDUP_REMOVED lines=75> */
[----:B------:R-:W-:Y:S01]  /*2340*/  FADD.FTZ R90, R184, -R91 ;  /* 0x8000005bb85a7221 */ /* 0x000fe20000010000 */
[----:B------:R-:W-:Y:S01]  /*2350*/  FMUL.FTZ R88, R88, UR8 ;  /* 0x0000000858587c20 */ /* 0x000fe20008410000 */
[----:B------:R-:W-:Y:S01]  /*2360*/  FADD.FTZ R91, R185, -R94 ;  /* 0x8000005eb95b7221 */ /* 0x000fe20000010000 */
[----:B------:R-:W-:Y:S01]  /*2370*/  FMUL.FTZ R89, R89, UR8 ;  /* 0x0000000859597c20 */ /* 0x000fe20008410000 */
[----:B------:R-:W-:Y:S01]  /*2380*/  FMUL.FTZ R90, R90, UR8 ;  /* 0x000000085a5a7c20 */ /* 0x000fe20008410000 */
[----:B------:R-:W-:Y:S01]  /*2390*/  FMUL.FTZ R181, R88, UR4 ;  /* 0x0000000458b57c20 */ /* 0x000fe20008410000 */
[----:B------:R-:W-:Y:S01]  /*23a0*/  FMUL.FTZ R91, R91, UR8 ;  /* 0x000000085b5b7c20 */ /* 0x000fe20008410000 */
[C---:B------:R-:W-:Y:S01]  /*23b0*/  LOP3.LUT P3, RZ, R204.reuse, 0xff0000, RZ, 0xc0, !PT ;  /* 0x00ff0000ccff7812 */ /* 0x040fe2000786c0ff */
[----:B------:R-:W1:Y:S01]  /*23c0*/  LDC.64 R182, c[0x0][0x468] ;  /* 0x00011a00ffb67b82 */ /* 0x000e620000000a00 */
[----:B------:R-:W-:Y:S01]  /*23d0*/  FMUL.FTZ R181, R181, UR26 ;  /* 0x0000001ab5b57c20 */ /* 0x000fe20008410000 */
[----:B------:R-:W-:-:S02]  /*23e0*/  ISETP.GE.U32.AND P1, PT, R204, 0x1000000, PT ;  /* 0x01000000cc00780c */ /* 0x000fc40003f26070 */
[----:B------:R-:W-:-:S04]  /*23f0*/  IADD3 R180, PT, PT, R160, 0x100, RZ ;  /* 0x00000100a0b47810 */ /* 0x000fc80007ffe0ff */
[----:B------:R-:W3:Y:S01]  /*2400*/  LDC.64 R204, c[0x0][0x478] ;  /* 0x00011e00ffcc7b82 */ /* 0x000ee20000000a00 */
[----:B0-----:R-:W-:-:S04]  /*2410*/  IMAD.WIDE.U32 R94, R160, 0x10, R178 ;  /* 0x00000010a05e7825 */ /* 0x001fc800078e00b2 */
[----:B------:R-:W-:Y:S01]  /*2420*/  FMUL.FTZ R179, R91, UR4 ;  /* 0x000000045bb37c20 */ /* 0x000fe20008410000 */
[----:B------:R0:W-:Y:S03]  /*2430*/  STG.E.128 desc[UR16][R94.64], R88 ;  /* 0x000000585e007986 */ /* 0x0001e6000c101d10 */
[----:B------:R-:W-:Y:S01]  /*2440*/  FMUL.FTZ R179, R179, UR26 ;  /* 0x0000001ab3b37c20 */ /* 0x000fe20008410000 */
[----:B0-----:R-:W-:-:S04]  /*2450*/  FMUL.FTZ R90, R90, UR4 ;  /* 0x000000045a5a7c20 */ /* 0x001fc80008410000 */
        /* <DEDUP_REMOVED lines=12> */
[----:B------:R-:W-:Y:S01]  /*2520*/  MOV R2, RZ ;  /* 0x000000ff00027202 */ /* 0x000fe20000000f00 */
[----:B------:R-:W-:Y:S02]  /*2530*/  @P0 HADD2.F32 R178, -RZ, R93.H0_H0 ;  /* 0x2000005dffb20230 */ /* 0x000fe40000004100 */
[----:B------:R-:W-:Y:S02]  /*2540*/  HFMA2 R93, -RZ, RZ, 0, 0 ;  /* 0x00000000ff5d7431 */ /* 0x000fe400000001ff */
[----:B------:R-:W-:Y:S02]  /*2550*/  @P2 HADD2.F32 R88, -RZ, R88.H0_H0 ;  /* 0x20000058ff582230 */ /* 0x000fe40000004100 */
[-C--:B------:R-:W-:Y:S01]  /*2560*/  @P0 FMUL.FTZ R93, R178, R181.reuse ;  /* 0x000000b5b25d0220 */ /* 0x080fe20000410000 */
[----:B------:R-:W-:Y:S01]  /*2570*/  FMUL.FTZ R178, R89, UR4 ;  /* 0x0000000459b27c20 */ /* 0x000fe20008410000 */
[----:B------:R-:W-:-:S03]  /*2580*/  FMUL.FTZ R181, R4, R181 ;  /* 0x000000b504b57220 */ /* 0x000fc60000410000 */
[----:B------:R-:W-:Y:S02]  /*2590*/  FMUL.FTZ R178, R178, UR26 ;  /* 0x0000001ab2b27c20 */ /* 0x000fe40008410000 */
[----:B------:R-:W-:Y:S02]  /*25a0*/  FSEL R181, R181, RZ, P0 ;  /* 0x000000ffb5b57208 */ /* 0x000fe40000000000 */
[----:B------:R-:W-:Y:S01]  /*25b0*/  @P2 FMUL.FTZ R2, R88, R178 ;  /* 0x000000b258022220 */ /* 0x000fe20000410000 */
[----:B------:R-:W-:-:S03]  /*25c0*/  @P3 MOV R88, R3 ;  /* 0x0000000300583202 */ /* 0x000fc60000000f00 */
[----:B------:R-:W-:Y:S02]  /*25d0*/  F2F.F16.F32 R181, R181 ;  /* 0x000000b500b57304 */ /* 0x000fe40000200800 */
[----:B------:R-:W-:Y:S02]  /*25e0*/  @P3 HADD2.F32 R89, -RZ, R88.H0_H0 ;  /* 0x20000058ff593230 */ /* 0x000fe40000004100 */
[----:B------:R-:W-:Y:S01]  /*25f0*/  FMUL.FTZ R88, R5, R178 ;  /* 0x000000b205587220 */ /* 0x000fe20000410000 */
[----:B------:R-:W-:Y:S02]  /*2600*/  HFMA2 R178, -RZ, RZ, 0, 0 ;  /* 0x00000000ffb27431 */ /* 0x000fe400000001ff */
[-C--:B------:R-:W-:Y:S01]  /*2610*/  @P3 FMUL.FTZ R178, R89, R90.reuse ;  /* 0x0000005a59b23220 */ /* 0x080fe20000410000 */
[----:B------:R-:W-:Y:S01]  /*2620*/  FMUL.FTZ R89, R7, R179 ;  /* 0x000000b307597220 */ /* 0x000fe20000410000 */
[----:B------:R-:W-:Y:S01]  /*2630*/  FSEL R88, R88, RZ, P2 ;  /* 0x000000ff58587208 */ /* 0x000fe20001000000 */
[----:B------:R-:W-:-:S03]  /*2640*/  FMUL.FTZ R90, R6, R90 ;  /* 0x0000005a065a7220 */ /* 0x000fc60000410000 */
[----:B------:R-:W-:Y:S02]  /*2650*/  FSEL R94, R89, RZ, P1 ;  /* 0x000000ff595e7208 */ /* 0x000fe40000800000 */
[----:B------:R-:W0:Y:S01]  /*2660*/  F2F.F16.F32 R88, R88 ;  /* 0x0000005800587304 */ /* 0x000e220000200800 */
[----:B------:R-:W-:-:S07]  /*2670*/  FSEL R90, R90, RZ, P3 ;  /* 0x000000ff5a5a7208 */ /* 0x000fce0001800000 */
[----:B------:R-:W2:Y:S01]  /*2680*/  F2F.F16.F32 R94, R94 ;  /* 0x0000005e005e7304 */ /* 0x000ea20000200800 */
[----:B0-----:R-:W-:-:S07]  /*2690*/  IMAD.WIDE.U32 R88, R88, 0x10000, RZ ;  /* 0x0001000058587825 */ /* 0x001fce00078e00ff */
[----:B------:R-:W0:Y:S01]  /*26a0*/  F2F.F16.F32 R91, R90 ;  /* 0x0000005a005b7304 */ /* 0x000e220000200800 */
[----:B------:R-:W-:Y:S02]  /*26b0*/  LOP3.LUT R88, R88, R181, RZ, 0xfc, !PT ;  /* 0x000000b558587212 */ /* 0x000fe400078efcff */
[----:B--2---:R-:W-:-:S04]  /*26c0*/  SHF.L.U32 R95, R94, 0x10, RZ ;  /* 0x000000105e5f7819 */ /* 0x004fc800000006ff */
[----:B0-----:R-:W-:Y:S01]  /*26d0*/  LOP3.LUT R89, R89, R95, R91, 0xfe, !PT ;  /* 0x0000005f59597212 */ /* 0x001fe200078efe5b */
[----:B-1----:R-:W-:-:S04]  /*26e0*/  IMAD.WIDE.U32 R90, R160, 0x8, R182 ;  /* 0x00000008a05a7825 */ /* 0x002fc800078e00b6 */
[----:B------:R-:W-:Y:S01]  /*26f0*/  IMAD.WIDE.U32 R94, R180, 0x8, R200 ;  /* 0x00000008b45e7825 */ /* 0x000fe200078e00c8 */
[----:B------:R0:W-:Y:S05]  /*2700*/  STG.E.64 desc[UR16][R90.64], R88 ;  /* 0x000000585a007986 */ /* 0x0001ea000c101b10 */
[----:B------:R-:W2:Y:S01]  /*2710*/  LDG.E.64 R94, desc[UR16][R94.64] ;  /* 0x000000105e5e7981 */ /* 0x000ea2000c1e1b00 */
[C---:B------:R-:W-:Y:S02]  /*2720*/  LOP3.LUT P0, RZ, R169.reuse, 0xff00, RZ, 0xc0, !PT ;  /* 0x0000ff00a9ff7812 */ /* 0x040fe4000780c0ff */
[C---:B------:R-:W-:Y:S02]  /*2730*/  LOP3.LUT P2, RZ, R169.reuse, 0xff0000, RZ, 0xc0, !PT ;  /* 0x00ff0000a9ff7812 */ /* 0x040fe4000784c0ff */
[----:B------:R-:W-:Y:S01]  /*2740*/  ISETP.GE.U32.AND P3, PT, R169, 0x1000000, PT ;  /* 0x01000000a900780c */ /* 0x000fe20003f66070 */
[----:B0-----:R-:W-:Y:S01]  /*2750*/  FADD.FTZ R91, R177, -R172 ;  /* 0x800000acb15b7221 */ /* 0x001fe20000010000 */
[----:B------:R-:W-:Y:S01]  /*2760*/  FMUL.FTZ R89, R170, UR8 ;  /* 0x00000008aa597c20 */ /* 0x000fe20008410000 */
[----:B------:R-:W-:Y:S01]  /*2770*/  FMUL.FTZ R90, R171, UR8 ;  /* 0x00000008ab5a7c20 */ /* 0x000fe20008410000 */
[----:B------:R-:W-:Y:S01]  /*2780*/  FMUL.FTZ R88, R185, UR8 ;  /* 0x00000008b9587c20 */ /* 0x000fe20008410000 */
[----:B------:R-:W-:Y:S01]  /*2790*/  FMUL.FTZ R91, R91, UR8 ;  /* 0x000000085b5b7c20 */ /* 0x000fe20008410000 */
[----:B------:R-:W-:Y:S01]  /*27a0*/  FMUL.FTZ R174, R89, UR4 ;  /* 0x0000000459ae7c20 */ /* 0x000fe20008410000 */
[----:B---3--:R-:W-:-:S04]  /*27b0*/  IMAD.WIDE.U32 R170, R180, 0x10, R204 ;  /* 0x00000010b4aa7825 */ /* 0x008fc800078e00cc */
        /* <DEDUP_REMOVED lines=13> */
[----:B------:R0:W1:Y:S02]  /*2890*/  F2F.F16.F32 R89, R169 ;  /* 0x000000a900597304 */ /* 0x0000640000200800 */
[----:B------:R-:W-:Y:S02]  /*28a0*/  FSEL R170, R91, RZ, P3 ;  /* 0x000000ff5baa7208 */ /* 0x000fe40001800000 */
[----:B------:R-:W-:-:S04]  /*28b0*/  FSEL R90, R90, RZ, P2 ;  /* 0x000000ff5a5a7208 */ /* 0x000fc80001000000 */
[----:B------:R-:W3:Y:S01]  /*28c0*/  F2F.F16.F32 R170, R170 ;  /* 0x000000aa00aa7304 */ /* 0x000ee20000200800 */
[----:B0-----:R-:W-:Y:S01]  /*28d0*/  FSEL R169, R88, RZ, P4 ;  /* 0x000000ff58a97208 */ /* 0x001fe20002000000 */
[----:B-1----:R-:W-:-:S06]  /*28e0*/  IMAD.WIDE.U32 R88, R89, 0x10000, RZ ;  /* 0x0001000059587825 */ /* 0x002fcc00078e00ff */
[----:B------:R-:W0:Y:S01]  /*28f0*/  F2F.F16.F32 R90, R90 ;  /* 0x0000005a005a7304 */ /* 0x000e220000200800 */
[----:B---3--:R-:W-:-:S07]  /*2900*/  SHF.L.U32 R91, R170, 0x10, RZ ;  /* 0x00000010aa5b7819 */ /* 0x008fce00000006ff */
[----:B------:R-:W1:Y:S01]  /*2910*/  F2F.F16.F32 R169, R169 ;  /* 0x000000a900a97304 */ /* 0x000e620000200800 */
        /* <DEDUP_REMOVED lines=10> */
[C---:B------:R-:W-:Y:S01]  /*29c0*/  LOP3.LUT P5, RZ, R154.reuse, 0xff0000, RZ, 0xc0, !PT ;  /* 0x00ff00009aff7812 */ /* 0x040fe200078ac0ff */
[----:B------:R-:W-:Y:S01]  /*29d0*/  @P1 HADD2.F32 R160, -RZ, R160.H0_H0 ;  /* 0x200000a0ffa01230 */ /* 0x000fe20000004100 */
[----:B------:R-:W-:Y:S01]  /*29e0*/  ISETP.GE.U32.AND P6, PT, R154, 0x1000000, PT ;  /* 0x010000009a00780c */ /* 0x000fe20003fc6070 */
[--C-:B------:R-:W-:Y:S01]  /*29f0*/  FFMA.FTZ R156, R156, UR5, R92.reuse ;  /* 0x000000059c9c7c23 */ /* 0x100fe2000801005c */
[----:B0-----:R-:W-:-:S02]  /*2a00*/  FFMA.FTZ R89, R162, UR5, R92 ;  /* 0x00000005a2597c23 */ /* 0x001fc4000801005c */
[----:B------:R-:W-:Y:S01]  /*2a10*/  @P1 FMUL.FTZ R3, R160, R179 ;  /* 0x000000b3a0031220 */ /* 0x000fe20000410000 */
        /* <DEDUP_REMOVED lines=13> */
[----:B------:R-:W-:Y:S01]  /*2af0*/  LOP3.LUT P1, RZ, R154, 0xff, RZ, 0xc0, !PT ;  /* 0x000000ff9aff7812 */ /* 0x000fe2000782c0ff */
[----:B------:R-:W-:-:S02]  /*2b00*/  FADD.FTZ R155, R155, -R156 ;  /* 0x8000009c9b9b7221 */ /* 0x000fc40000010000 */
[----:B------:R-:W-:Y:S01]  /*2b10*/  FMUL.FTZ R165, R165, UR26 ;  /* 0x0000001aa5a57c20 */ /* 0x000fe20008410000 */
[----:B--2---:R-:W-:Y:S02]  /*2b20*/  @P4 MOV R160, R94 ;  /* 0x0000005e00a04202 */ /* 0x004fe40000000f00 */
[----:B------:R-:W-:Y:S01]  /*2b30*/  @P0 SHF.R.U64 R166, R94, 0x10, R95 ;  /* 0x000000105ea60819 */ /* 0x000fe2000000125f */
[----:B------:R-:W-:Y:S01]  /*2b40*/  FFMA.FTZ R94, R152, UR5, R92 ;  /* 0x00000005985e7c23 */ /* 0x000fe2000801005c */
[----:B------:R-:W-:Y:S02]  /*2b50*/  HFMA2 R152, -RZ, RZ, 0, 0 ;  /* 0x00000000ff987431 */ /* 0x000fe400000001ff */
[----:B------:R-:W-:-:S05]  /*2b60*/  @P4 HADD2.F32 R160, -RZ, R160.H0_H0 ;  /* 0x200000a0ffa04230 */ /* 0x000fca0000004100 */
        /* <DEDUP_REMOVED lines=13> */
[----:B------:R-:W-:-:S02]  /*2c40*/  FSEL R154, R154, RZ, P4 ;  /* 0x000000ff9a9a7208 */ /* 0x000fc40002000000 */
[----:B------:R-:W-:Y:S01]  /*2c50*/  F2F.F16.F32 R163, R163 ;  /* 0x000000a300a37304 */ /* 0x000fe20000200800 */
[----:B------:R-:W-:Y:S01]  /*2c60*/  FSEL R90, R89, RZ, P5 ;  /* 0x000000ff595a7208 */ /* 0x000fe20002800000 */
[----:B------:R-:W-:-:S05]  /*2c70*/  FMUL.FTZ R89, R15, R162 ;  /* 0x000000a20f597220 */ /* 0x000fca0000410000 */
[----:B------:R-:W-:Y:S01]  /*2c80*/  FSEL R164, R89, RZ, P6 ;  /* 0x000000ff59a47208 */ /* 0x000fe20003000000 */
[----:B------:R-:W0:Y:S08]  /*2c90*/  F2F.F16.F32 R154, R154 ;  /* 0x0000009a009a7304 */ /* 0x000e300000200800 */
[----:B------:R-:W1:Y:S01]  /*2ca0*/  F2F.F16.F32 R164, R164 ;  /* 0x000000a400a47304 */ /* 0x000e620000200800 */
[----:B0-----:R-:W-:-:S07]  /*2cb0*/  IMAD.WIDE.U32 R88, R154, 0x10000, RZ ;  /* 0x000100009a587825 */ /* 0x001fce00078e00ff */
[----:B------:R-:W0:Y:S01]  /*2cc0*/  F2F.F16.F32 R90, R90 ;  /* 0x0000005a005a7304 */ /* 0x000e220000200800 */
[----:B------:R-:W-:Y:S01]  /*2cd0*/  FADD.FTZ R154, R158, -R159 ;  /* 0x8000009f9e9a7221 */ /* 0x000fe20000010000 */
[----:B------:R-:W-:Y:S02]  /*2ce0*/  @P2 MOV R158, R95 ;  /* 0x0000005f009e2202 */ /* 0x000fe40000000f00 */
[----:B------:R-:W-:Y:S02]  /*2cf0*/  LOP3.LUT R88, R88, R163, RZ, 0xfc, !PT ;  /* 0x000000a358587212 */ /* 0x000fe400078efcff */
[----:B------:R-:W-:Y:S02]  /*2d00*/  @P3 SHF.R.U32.HI R159, RZ, 0x10, R95 ;  /* 0x00000010ff9f3819 */ /* 0x000fe4000001165f */
[----:B-1----:R-:W-:Y:S01]  /*2d10*/  SHF.L.U32 R91, R164, 0x10, RZ ;  /* 0x00000010a45b7819 */ /* 0x002fe200000006ff */
[----:B------:R-:W-:Y:S01]  /*2d20*/  FFMA.FTZ R164, R153, UR5, R92 ;  /* 0x0000000599a47c23 */ /* 0x000fe2000801005c */
[----:B------:R-:W-:-:S02]  /*2d30*/  @P0 HADD2.F32 R153, -RZ, R166.H0_H0 ;  /* 0x200000a6ff990230 */ /* 0x000fc40000004100 */
[----:B0-----:R-:W-:Y:S01]  /*2d40*/  LOP3.LUT R89, R89, R91, R90, 0xfe, !PT ;  /* 0x0000005b59597212 */ /* 0x001fe200078efe5a */
[----:B------:R-:W-:-:S04]  /*2d50*/  IMAD.WIDE.U32 R90, R175, 0x8, R182 ;  /* 0x00000008af5a7825 */ /* 0x000fc800078e00b6 */
[----:B------:R-:W-:Y:S01]  /*2d60*/  @P0 FMUL.FTZ R152, R153, R174 ;  /* 0x000000ae99980220 */ /* 0x000fe20000410000 */
[----:B------:R-:W-:Y:S01]  /*2d70*/  MOV R153, RZ ;  /* 0x000000ff00997202 */ /* 0x000fe20000000f00 */
[----:B------:R0:W-:Y:S02]  /*2d80*/  STG.E.64 desc[UR16][R90.64], R88 ;  /* 0x000000585a007986 */ /* 0x0001e4000c101b10 */
[----:B0-----:R-:W-:Y:S02]  /*2d90*/  @P2 HADD2.F32 R91, -RZ, R158.H0_H0 ;  /* 0x2000009eff5b2230 */ /* 0x001fe40000004100 */
[----:B------:R-:W-:Y:S01]  /*2da0*/  FADD.FTZ R90, R151, -R164 ;  /* 0x800000a4975a7221 */ /* 0x000fe20000010000 */
[----:B------:R-:W-:Y:S01]  /*2db0*/  FADD.FTZ R89, R157, -R94 ;  /* 0x8000005e9d597221 */ /* 0x000fe20000010000 */
[----:B------:R-:W-:-:S04]  /*2dc0*/  IMAD.WIDE.U32 R94, R150, 0x8, R200 ;  /* 0x00000008965e7825 */ /* 0x000fc800078e00c8 */
[----:B------:R-:W-:Y:S01]  /*2dd0*/  @P2 FMUL.FTZ R153, R91, R172 ;  /* 0x000000ac5b992220 */ /* 0x000fe20000410000 */
[----:B------:R-:W-:Y:S01]  /*2de0*/  FMUL.FTZ R90, R90, UR8 ;  /* 0x000000085a5a7c20 */ /* 0x000fe20008410000 */
[----:B------:R-:W-:Y:S01]  /*2df0*/  @P3 HADD2.F32 R88, -RZ, R159.H0_H0 ;  /* 0x2000009fff583230 */ /* 0x000fe20000004100 */
[----:B---3--:R-:W-:Y:S02]  /*2e00*/  @P1 MOV R91, R170 ;  /* 0x000000aa005b1202 */ /* 0x008fe40000000f00 */
[----:B------:R-:W-:Y:S01]  /*2e10*/  CS2R R156, SRZ ;  /* 0x00000000009c7805 */ /* 0x000fe2000001ff00 */
[----:B------:R-:W2:Y:S01]  /*2e20*/  LDG.E.64 R94, desc[UR16][R94.64] ;  /* 0x000000105e5e7981 */ /* 0x000ea2000c1e1b00 */
[----:B------:R-:W-:Y:S01]  /*2e30*/  FMUL.FTZ R159, R90, UR4 ;  /* 0x000000045a9f7c20 */ /* 0x000fe20008410000 */
[----:B------:R-:W-:Y:S01]  /*2e40*/  @P3 FMUL.FTZ R156, R88, R173 ;  /* 0x000000ad589c3220 */ /* 0x000fe20000410000 */
[----:B------:R-:W-:Y:S02]  /*2e50*/  @P1 HADD2.F32 R88, -RZ, R91.H0_H0 ;  /* 0x2000005bff581230 */ /* 0x000fe40000004100 */
[----:B------:R-:W-:Y:S01]  /*2e60*/  FMUL.FTZ R89, R89, UR8 ;  /* 0x0000000859597c20 */ /* 0x000fe20008410000 */
[----:B------:R-:W-:Y:S01]  /*2e70*/  FMUL.FTZ R159, R159, UR26 ;  /* 0x0000001a9f9f7c20 */ /* 0x000fe20008410000 */
[----:B------:R-:W-:Y:S01]  /*2e80*/  FMUL.FTZ R91, R155, UR8 ;  /* 0x000000089b5b7c20 */ /* 0x000fe20008410000 */
[----:B------:R-:W-:-:S02]  /*2e90*/  @P1 FMUL.FTZ R157, R88, R165 ;  /* 0x000000a5589d1220 */ /* 0x000fc40000410000 */
[----:B------:R-:W-:Y:S01]  /*2ea0*/  FMUL.FTZ R88, R18, R159 ;  /* 0x0000009f12587220 */ /* 0x000fe20000410000 */
[----:B------:R-:W-:Y:S01]  /*2eb0*/  LOP3.LUT P1, RZ, R145, 0xff0000, RZ, 0xc0, !PT ;  /* 0x00ff000091ff7812 */ /* 0x000fe2000782c0ff */
[----:B------:R-:W-:Y:S01]  /*2ec0*/  FMUL.FTZ R163, R89, UR4 ;  /* 0x0000000459a37c20 */ /* 0x000fe20008410000 */
[----:B------:R-:W-:Y:S02]  /*2ed0*/  FMUL.FTZ R158, R91, UR4 ;  /* 0x000000045b9e7c20 */ /* 0x000fe40008410000 */
[----:B------:R-:W-:Y:S01]  /*2ee0*/  FSEL R165, R88, RZ, P1 ;  /* 0x000000ff58a57208 */ /* 0x000fe20000800000 */
[----:B------:R-:W-:Y:S01]  /*2ef0*/  FMUL.FTZ R88, R154, UR8 ;  /* 0x000000089a587c20 */ /* 0x000fe20008410000 */
[----:B------:R-:W-:Y:S01]  /*2f00*/  FMUL.FTZ R163, R163, UR26 ;  /* 0x0000001aa3a37c20 */ /* 0x000fe20008410000 */
[----:B------:R-:W-:Y:S01]  /*2f10*/  FMUL.FTZ R158, R158, UR26 ;  /* 0x0000001a9e9e7c20 */ /* 0x000fe20008410000 */
[C---:B------:R-:W-:Y:S01]  /*2f20*/  LOP3.LUT P0, RZ, R145.reuse, 0xff00, RZ, 0xc0, !PT ;  /* 0x0000ff0091ff7812 */ /* 0x040fe2000780c0ff */
[----:B------:R-:W-:Y:S01]  /*2f30*/  FMUL.FTZ R164, R88, UR4 ;  /* 0x0000000458a47c20 */ /* 0x000fe20008410000 */
[----:B------:R-:W-:Y:S01]  /*2f40*/  LOP3.LUT P2, RZ, R145, 0xff, RZ, 0xc0, !PT ;  /* 0x000000ff91ff7812 */ /* 0x000fe2000784c0ff */
[----:B------:R-:W-:Y:S01]  /*2f50*/  FMUL.FTZ R151, R17, R163 ;  /* 0x000000a311977220 */ /* 0x000fe20000410000 */
[----:B------:R-:W-:Y:S01]  /*2f60*/  ISETP.GE.U32.AND P3, PT, R145, 0x1000000, PT ;  /* 0x010000009100780c */ /* 0x000fe20003f66070 */
[----:B------:R-:W-:Y:S01]  /*2f70*/  FMUL.FTZ R145, R19, R158 ;  /* 0x0000009e13917220 */ /* 0x000fe20000410000 */
[----:B------:R-:W-:-:S02]  /*2f80*/  FMUL.FTZ R164, R164, UR26 ;  /* 0x0000001aa4a47c20 */ /* 0x000fc40008410000 */
[----:B------:R-:W-:Y:S02]  /*2f90*/  FSEL R151, R151, RZ, P0 ;  /* 0x000000ff97977208 */ /* 0x000fe40000000000 */
[----:B------:R-:W-:Y:S01]  /*2fa0*/  FSEL R166, R145, RZ, P3 ;  /* 0x000000ff91a67208 */ /* 0x000fe20001800000 */
[----:B------:R-:W-:-:S03]  /*2fb0*/  FMUL.FTZ R145, R16, R164 ;  /* 0x000000a410917220 */ /* 0x000fc60000410000 */
[----:B------:R-:W0:Y:S02]  /*2fc0*/  F2F.F16.F32 R151, R151 ;  /* 0x0000009700977304 */ /* 0x000e240000200800 */
[----:B------:R-:W-:-:S06]  /*2fd0*/  FSEL R145, R145, RZ, P2 ;  /* 0x000000ff91917208 */ /* 0x000fcc0001000000 */
[----:B------:R-:W1:Y:S01]  /*2fe0*/  F2F.F16.F32 R166, R166 ;  /* 0x000000a600a67304 */ /* 0x000e620000200800 */
[----:B------:R-:W-:-:S07]  /*2ff0*/  IMAD.WIDE.U32 R154, R150, 0x10, R204 ;  /* 0x00000010969a7825 */ /* 0x000fce00078e00cc */
[----:B------:R-:W3:Y:S08]  /*3000*/  F2F.F16.F32 R165, R165 ;  /* 0x000000a500a57304 */ /* 0x000ef00000200800 */
[----:B------:R-:W4:Y:S01]  /*3010*/  F2F.F16.F32 R145, R145 ;  /* 0x0000009100917304 */ /* 0x000f220000200800 */
[----:B------:R0:W-:Y:S02]  /*3020*/  STG.E.128 desc[UR16][R154.64], R88 ;  /* 0x000000589a007986 */ /* 0x0001e4000c101d10 */
[----:B0-----:R-:W-:Y:S01]  /*3030*/  IMAD.WIDE.U32 R88, R151, 0x10000, RZ ;  /* 0x0001000097587825 */ /* 0x001fe200078e00ff */
[----:B-1----:R-:W-:-:S04]  /*3040*/  SHF.L.U32 R151, R166, 0x10, RZ ;  /* 0x00000010a6977819 */ /* 0x002fc800000006ff */
[----:B---3--:R-:W-:Y:S01]  /*3050*/  LOP3.LUT R89, R89, R151, R165, 0xfe, !PT ;  /* 0x0000009759597212 */ /* 0x008fe200078efea5 */
[----:B------:R-:W-:Y:S01]  /*3060*/  IMAD.WIDE.U32 R150, R150, 0x8, R182 ;  /* 0x0000000896967825 */ /* 0x000fe200078e00b6 */
[----:B----4-:R-:W-:-:S03]  /*3070*/  LOP3.LUT R88, R88, R145, RZ, 0xfc, !PT ;  /* 0x0000009158587212 */ /* 0x010fc600078efcff */
[----:B------:R-:W-:Y:S02]  /*3080*/  IMAD.WIDE.U32 R90, R136, 0x8, R200 ;  /* 0x00000008885a7825 */ /* 0x000fe400078e00c8 */
[----:B------:R0:W-:Y:S04]  /*3090*/  STG.E.64 desc[UR16][R150.64], R88 ;  /* 0x0000005896007986 */ /* 0x0001e8000c101b10 */
[----:B0-----:R0:W3:Y:S01]  /*30a0*/  LDG.E.64 R150, desc[UR16][R90.64] ;  /* 0x000000105a967981 */ /* 0x0010e2000c1e1b00 */
[--C-:B------:R-:W-:Y:S01]  /*30b0*/  FFMA.FTZ R166, R143, UR5, R92.reuse ;  /* 0x000000058fa67c23 */ /* 0x100fe2000801005c */
[----:B------:R-:W-:Y:S01]  /*30c0*/  FFMA.FTZ R143, R142, UR5, R92 ;  /* 0x000000058e8f7c23 */ /* 0x000fe2000801005c */
[----:B------:R-:W-:-:S03]  /*30d0*/  @P4 SHF.R.U64 R145, R170, 0x10, R171 ;  /* 0x00000010aa914819 */ /* 0x000fc600000012ab */
[----:B------:R-:W-:Y:S01]  /*30e0*/  FADD.FTZ R143, R148, -R143 ;  /* 0x8000008f948f7221 */ /* 0x000fe20000010000 */
[----:B------:R-:W-:Y:S01]  /*30f0*/  FFMA.FTZ R144, R144, UR5, R92 ;  /* 0x0000000590907c23 */ /* 0x000fe2000801005c */
[----:B------:R-:W-:Y:S02]  /*3100*/  @P5 MOV R88, R171 ;  /* 0x000000ab00585202 */ /* 0x000fe40000000f00 */
[----:B------:R-:W-:Y:S01]  /*3110*/  FMUL.FTZ R89, R143, UR8 ;  /* 0x000000088f597c20 */ /* 0x000fe20008410000 */
[----:B0-----:R-:W-:Y:S02]  /*3120*/  @P4 HADD2.F32 R91, -RZ, R145.H0_H0 ;  /* 0x20000091ff5b4230 */ /* 0x001fe40000004100 */
[----:B------:R-:W-:Y:S01]  /*3130*/  FADD.FTZ R144, R147, -R144 ;  /* 0x8000009093907221 */ /* 0x000fe20000010000 */
[----:B------:R-:W-:Y:S01]  /*3140*/  FMUL.FTZ R145, R89, UR4 ;  /* 0x0000000459917c20 */ /* 0x000fe20008410000 */
[----:B------:R-:W-:Y:S01]  /*3150*/  FFMA.FTZ R141, R141, UR5, R92 ;  /* 0x000000058d8d7c23 */ /* 0x000fe2000801005c */
[----:B------:R-:W-:Y:S01]  /*3160*/  @P5 HADD2.F32 R88, -RZ, R88.H0_H0 ;  /* 0x20000058ff585230 */ /* 0x000fe20000004100 */
[----:B------:R-:W-:Y:S01]  /*3170*/  CS2R R142, SRZ ;  /* 0x00000000008e7805 */ /* 0x000fe2000001ff00 */
[----:B------:R-:W-:Y:S01]  /*3180*/  FMUL.FTZ R145, R145, UR26 ;  /* 0x0000001a91917c20 */ /* 0x000fe20008410000 */
[----:B------:R-:W-:Y:S01]  /*3190*/  FMUL.FTZ R90, R144, UR8 ;  /* 0x00000008905a7c20 */ /* 0x000fe20008410000 */
[----:B------:R-:W-:Y:S01]  /*31a0*/  FADD.FTZ R146, R146, -R141 ;  /* 0x8000008d92927221 */ /* 0x000fe20000010000 */
[----:B------:R-:W-:Y:S01]  /*31b0*/  @P6 SHF.R.U32.HI R147, RZ, 0x10, R171 ;  /* 0x00000010ff936819 */ /* 0x000fe200000116ab */
[----:B------:R-:W-:-:S02]  /*31c0*/  HFMA2 R141, -RZ, RZ, 0, 0 ;  /* 0x00000000ff8d7431 */ /* 0x000fc400000001ff */
[----:B------:R-:W-:Y:S01]  /*31d0*/  @P5 FMUL.FTZ R142, R88, R161 ;  /* 0x000000a1588e5220 */ /* 0x000fe20000410000 */
[----:B------:R-:W-:Y:S01]  /*31e0*/  @P4 FMUL.FTZ R141, R91, R160 ;  /* 0x000000a05b8d4220 */ /* 0x000fe20000410000 */
[----:B------:R-:W-:Y:S01]  /*31f0*/  FMUL.FTZ R88, R21, R145 ;  /* 0x0000009115587220 */ /* 0x000fe20000410000 */
[----:B------:R-:W-:Y:S01]  /*3200*/  FMUL.FTZ R148, R90, UR4 ;  /* 0x000000045a947c20 */ /* 0x000fe20008410000 */
[----:B------:R-:W-:Y:S01]  /*3210*/  LOP3.LUT P4, RZ, R137, 0xff00, RZ, 0xc0, !PT ;  /* 0x0000ff0089ff7812 */ /* 0x000fe2000788c0ff */
[----:B------:R-:W-:Y:S01]  /*3220*/  FADD.FTZ R166, R149, -R166 ;  /* 0x800000a695a67221 */ /* 0x000fe20000010000 */
[----:B------:R-:W-:Y:S02]  /*3230*/  @P6 HADD2.F32 R147, -RZ, R147.H0_H0 ;  /* 0x20000093ff936230 */ /* 0x000fe40000004100 */
[----:B------:R-:W-:Y:S01]  /*3240*/  FMUL.FTZ R91, R146, UR8 ;  /* 0x00000008925b7c20 */ /* 0x000fe20008410000 */
[----:B------:R-:W-:Y:S01]  /*3250*/  FMUL.FTZ R148, R148, UR26 ;  /* 0x0000001a94947c20 */ /* 0x000fe20008410000 */
[----:B------:R-:W-:Y:S01]  /*3260*/  FSEL R154, R88, RZ, P4 ;  /* 0x000000ff589a7208 */ /* 0x000fe20002000000 */
[----:B------:R-:W-:Y:S01]  /*3270*/  FMUL.FTZ R88, R166, UR8 ;  /* 0x00000008a6587c20 */ /* 0x000fe20008410000 */
[----:B------:R-:W-:Y:S01]  /*3280*/  @P6 FMUL.FTZ R143, R147, R162 ;  /* 0x000000a2938f6220 */ /* 0x000fe20000410000 */
[----:B------:R-:W-:Y:S01]  /*3290*/  FMUL.FTZ R149, R91, UR4 ;  /* 0x000000045b957c20 */ /* 0x000fe20008410000 */
[----:B------:R-:W-:Y:S01]  /*32a0*/  FMUL.FTZ R144, R22, R148 ;  /* 0x0000009416907220 */ /* 0x000fe20000410000 */
[----:B------:R-:W-:Y:S01]  /*32b0*/  LOP3.LUT P5, RZ, R137, 0xff0000, RZ, 0xc0, !PT ;  /* 0x00ff000089ff7812 */ /* 0x000fe200078ac0ff */
[----:B------:R-:W-:Y:S01]  /*32c0*/  FMUL.FTZ R147, R88, UR4 ;  /* 0x0000000458937c20 */ /* 0x000fe20008410000 */
[----:B------:R-:W-:-:S02]  /*32d0*/  FMUL.FTZ R149, R149, UR26 ;  /* 0x0000001a95957c20 */ /* 0x000fc40008410000 */
[----:B------:R-:W-:Y:S01]  /*32e0*/  FSEL R160, R144, RZ, P5 ;  /* 0x000000ff90a07208 */ /* 0x000fe20002800000 */
[----:B------:R-:W-:Y:S01]  /*32f0*/  FMUL.FTZ R147, R147, UR26 ;  /* 0x0000001a93937c20 */ /* 0x000fe20008410000 */
[----:B------:R-:W-:Y:S01]  /*3300*/  HFMA2 R144, -RZ, RZ, 0, 0 ;  /* 0x00000000ff907431 */ /* 0x000fe200000001ff */
[----:B------:R-:W-:Y:S01]  /*3310*/  ISETP.GE.U32.AND P6, PT, R137, 0x1000000, PT ;  /* 0x010000008900780c */ /* 0x000fe20003fc6070 */
[----:B------:R-:W-:Y:S01]  /*3320*/  FMUL.FTZ R161, R23, R149 ;  /* 0x0000009517a17220 */ /* 0x000fe20000410000 */
[----:B------:R0:W-:Y:S04]  /*3330*/  F2F.F16.F32 R162, R154 ;  /* 0x0000009a00a27304 */ /* 0x0001e80000200800 */
[----:B------:R-:W-:Y:S01]  /*3340*/  FSEL R161, R161, RZ, P6 ;  /* 0x000000ffa1a17208 */ /* 0x000fe20003000000 */
[----:B------:R-:W-:-:S05]  /*3350*/  FFMA.FTZ R128, R128, UR5, R92 ;  /* 0x0000000580807c23 */ /* 0x000fca000801005c */
[----:B------:R-:W1:Y:S01]  /*3360*/  F2F.F16.F32 R161, R161 ;  /* 0x000000a100a17304 */ /* 0x000e620000200800 */
[----:B0-----:R-:W-:Y:S01]  /*3370*/  FADD.FTZ R154, R119, -R128 ;  /* 0x80000080779a7221 */ /* 0x001fe20000010000 */
[--C-:B------:R-:W-:Y:S01]  /*3380*/  FFMA.FTZ R128, R139, UR5, R92.reuse ;  /* 0x000000058b807c23 */ /* 0x100fe2000801005c */
[----:B------:R-:W-:-:S05]  /*3390*/  FFMA.FTZ R119, R138, UR5, R92 ;  /* 0x000000058a777c23 */ /* 0x000fca000801005c */
[----:B------:R0:W-:Y:S01]  /*33a0*/  F2F.F16.F32 R165, R160 ;  /* 0x000000a000a57304 */ /* 0x0001e20000200800 */
[----:B------:R-:W-:Y:S01]  /*33b0*/  FADD.FTZ R140, R140, -R119 ;  /* 0x800000778c8c7221 */ /* 0x000fe20000010000 */
[----:B------:R-:W-:Y:S01]  /*33c0*/  MOV R119, RZ ;  /* 0x000000ff00777202 */ /* 0x000fe20000000f00 */
[----:B0-----:R-:W-:Y:S01]  /*33d0*/  FADD.FTZ R160, R131, -R128 ;  /* 0x8000008083a07221 */ /* 0x001fe20000010000 */
[----:B-1----:R-:W-:Y:S01]  /*33e0*/  SHF.L.U32 R139, R161, 0x10, RZ ;  /* 0x00000010a18b7819 */ /* 0x002fe200000006ff */
[----:B------:R-:W-:Y:S01]  /*33f0*/  HFMA2 R128, -RZ, RZ, 0, 0 ;  /* 0x00000000ff807431 */ /* 0x000fe200000001ff */
[----:B--2---:R-:W-:-:S05]  /*3400*/  @P2 MOV R146, R94 ;  /* 0x0000005e00922202 */ /* 0x004fca0000000f00 */
[----:B------:R-:W-:-:S05]  /*3410*/  @P2 HADD2.F32 R155, -RZ, R146.H0_H0 ;  /* 0x20000092ff9b2230 */ /* 0x000fca0000004100 */
[----:B------:R-:W-:Y:S01]  /*3420*/  @P2 FMUL.FTZ R144, R155, R164 ;  /* 0x000000a49b902220 */ /* 0x000fe20000410000 */
[----:B------:R-:W-:Y:S01]  /*3430*/  LOP3.LUT P2, RZ, R137, 0xff, RZ, 0xc0, !PT ;  /* 0x000000ff89ff7812 */ /* 0x000fe2000784c0ff */
[----:B------:R-:W-:-:S05]  /*3440*/  FMUL.FTZ R137, R20, R147 ;  /* 0x0000009314897220 */ /* 0x000fca0000410000 */
[----:B------:R-:W-:Y:S02]  /*3450*/  FSEL R137, R137, RZ, P2 ;  /* 0x000000ff89897208 */ /* 0x000fe40001000000 */
[----:B------:R-:W-:-:S04]  /*3460*/  @P0 SHF.R.U64 R94, R94, 0x10, R95 ;  /* 0x000000105e5e0819 */ /* 0x000fc8000000125f */
[----:B------:R-:W0:Y:S01]  /*3470*/  F2F.F16.F32 R137, R137 ;  /* 0x0000008900897304 */ /* 0x000e220000200800 */
[----:B------:R-:W-:Y:S01]  /*3480*/  FFMA.FTZ R146, R120, UR5, R92 ;  /* 0x0000000578927c23 */ /* 0x000fe2000801005c */
[----:B------:R-:W-:Y:S01]  /*3490*/  @P0 HADD2.F32 R94, -RZ, R94.H0_H0 ;  /* 0x2000005eff5e0230 */ /* 0x000fe20000004100 */
[----:B------:R-:W-:Y:S02]  /*34a0*/  @P1 MOV R131, R95 ;  /* 0x0000005f00831202 */ /* 0x000fe40000000f00 */
[----:B------:R-:W-:Y:S01]  /*34b0*/  FADD.FTZ R146, R121, -R146 ;  /* 0x8000009279927221 */ /* 0x000fe20000010000 */
[----:B------:R-:W-:Y:S01]  /*34c0*/  IMAD.WIDE.U32 R120, R162, 0x10000, RZ ;  /* 0x00010000a2787825 */ /* 0x000fe200078e00ff */
[----:B------:R-:W-:-:S03]  /*34d0*/  @P3 SHF.R.U32.HI R155, RZ, 0x10, R95 ;  /* 0x00000010ff9b3819 */ /* 0x000fc6000001165f */
[----:B------:R-:W-:Y:S01]  /*34e0*/  @P0 FMUL.FTZ R119, R94, R163 ;  /* 0x000000a35e770220 */ /* 0x000fe20000410000 */
[----:B------:R-:W-:Y:S02]  /*34f0*/  @P1 HADD2.F32 R138, -RZ, R131.H0_H0 ;  /* 0x20000083ff8a1230 */ /* 0x000fe40000004100 */
[----:B------:R-:W-:Y:S01]  /*3500*/  IMAD.WIDE.U32 R94, R136, 0x10, R204 ;  /* 0x00000010885e7825 */ /* 0x000fe200078e00cc */
[----:B0-----:R-:W-:-:S03]  /*3510*/  LOP3.LUT R120, R120, R137, RZ, 0xfc, !PT ;  /* 0x0000008978787212 */ /* 0x001fc600078efcff */
[----:B------:R-:W-:Y:S01]  /*3520*/  FMUL.FTZ R137, R154, UR8 ;  /* 0x000000089a897c20 */ /* 0x000fe20008410000 */
[----:B------:R-:W-:Y:S01]  /*3530*/  LOP3.LUT R121, R121, R139, R165, 0xfe, !PT ;  /* 0x0000008b79797212 */ /* 0x000fe200078efea5 */
[----:B------:R-:W-:Y:S01]  /*3540*/  @P1 FMUL.FTZ R128, R138, R159 ;  /* 0x0000009f8a801220 */ /* 0x000fe20000410000 */
[----:B------:R0:W-:Y:S01]  /*3550*/  STG.E.128 desc[UR16][R94.64], R88 ;  /* 0x000000585e007986 */ /* 0x0001e2000c101d10 */
[----:B------:R-:W-:-:S04]  /*3560*/  IMAD.WIDE.U32 R138, R136, 0x8, R182 ;  /* 0x00000008888a7825 */ /* 0x000fc800078e00b6 */
[----:B------:R-:W-:Y:S01]  /*3570*/  FMUL.FTZ R154, R137, UR4 ;  /* 0x00000004899a7c20 */ /* 0x000fe20008410000 */
[----:B------:R-:W-:Y:S01]  /*3580*/  @P3 HADD2.F32 R155, -RZ, R155.H0_H0 ;  /* 0x2000009bff9b3230 */ /* 0x000fe20000004100 */
[----:B------:R1:W-:Y:S02]  /*3590*/  STG.E.64 desc[UR16][R138.64], R120 ;  /* 0x000000788a007986 */ /* 0x0003e4000c101b10 */
[----:B------:R-:W-:Y:S01]  /*35a0*/  FMUL.FTZ R154, R154, UR26 ;  /* 0x0000001a9a9a7c20 */ /* 0x000fe20008410000 */
[----:B------:R-:W-:Y:S01]  /*35b0*/  MOV R131, RZ ;  /* 0x000000ff00837202 */ /* 0x000fe20000000f00 */
[----:B0-----:R-:W-:-:S04]  /*35c0*/  IMAD.WIDE.U32 R94, R124, 0x8, R200 ;  /* 0x000000087c5e7825 */ /* 0x001fc800078e00c8 */
[----:B------:R-:W-:Y:S01]  /*35d0*/  @P3 FMUL.FTZ R131, R155, R158 ;  /* 0x0000009e9b833220 */ /* 0x000fe20000410000 */
[----:B------:R-:W-:Y:S01]  /*35e0*/  FMUL.FTZ R136, R25, R154 ;  /* 0x0000009a19887220 */ /* 0x000fe20000410000 */
[----:B-1----:R-:W-:Y:S01]  /*35f0*/  FMUL.FTZ R139, R140, UR8 ;  /* 0x000000088c8b7c20 */ /* 0x002fe20008410000 */
[----:B------:R-:W2:Y:S01]  /*3600*/  LDG.E.64 R94, desc[UR16][R94.64] ;  /* 0x000000105e5e7981 */ /* 0x000ea2000c1e1b00 */
[----:B------:R-:W-:Y:S01]  /*3610*/  LOP3.LUT P3, RZ, R127, 0xff00, RZ, 0xc0, !PT ;  /* 0x0000ff007fff7812 */ /* 0x000fe2000786c0ff */
[----:B------:R-:W-:Y:S01]  /*3620*/  FMUL.FTZ R138, R160, UR8 ;  /* 0x00000008a08a7c20 */ /* 0x000fe20008410000 */
[----:B------:R-:W-:Y:S02]  /*3630*/  FMUL.FTZ R158, R139, UR4 ;  /* 0x000000048b9e7c20 */ /* 0x000fe40008410000 */
[----:B------:R-:W-:Y:S01]  /*3640*/  FSEL R89, R136, RZ, P3 ;  /* 0x000000ff88597208 */ /* 0x000fe20001800000 */
[----:B------:R-:W-:Y:S01]  /*3650*/  FMUL.FTZ R136, R146, UR8 ;  /* 0x0000000892887c20 */ /* 0x000fe20008410000 */
[----:B------:R-:W-:Y:S01]  /*3660*/  FMUL.FTZ R155, R138, UR4 ;  /* 0x000000048a9b7c20 */ /* 0x000fe20008410000 */
[----:B------:R-:W-:-:S02]  /*3670*/  FMUL.FTZ R158, R158, UR26 ;  /* 0x0000001a9e9e7c20 */ /* 0x000fc40008410000 */
[----:B------:R-:W-:Y:S01]  /*3680*/  FMUL.FTZ R159, R136, UR4 ;  /* 0x00000004889f7c20 */ /* 0x000fe20008410000 */
[----:B------:R-:W-:Y:S01]  /*3690*/  FMUL.FTZ R155, R155, UR26 ;  /* 0x0000001a9b9b7c20 */ /* 0x000fe20008410000 */
[----:B------:R-:W-:Y:S01]  /*36a0*/  FMUL.FTZ R91, R27, R158 ;  /* 0x0000009e1b5b7220 */ /* 0x000fe20000410000 */
[----:B------:R-:W-:Y:S01]  /*36b0*/  ISETP.GE.U32.AND P1, PT, R127, 0x1000000, PT ;  /* 0x010000007f00780c */ /* 0x000fe20003f26070 */
[----:B------:R-:W-:Y:S01]  /*36c0*/  FMUL.FTZ R159, R159, UR26 ;  /* 0x0000001a9f9f7c20 */ /* 0x000fe20008410000 */
[----:B------:R-:W-:Y:S01]  /*36d0*/  FMUL.FTZ R90, R26, R155 ;  /* 0x0000009b1a5a7220 */ /* 0x000fe20000410000 */
[----:B------:R-:W-:Y:S01]  /*36e0*/  HFMA2 R140, -RZ, RZ, 0, 0 ;  /* 0x00000000ff8c7431 */ /* 0x000fe200000001ff */
[----:B------:R-:W-:Y:S02]  /*36f0*/  LOP3.LUT P0, RZ, R127, 0xff0000, RZ, 0xc0, !PT ;  /* 0x00ff00007fff7812 */ /* 0x000fe4000780c0ff */
[----:B------:R-:W-:Y:S01]  /*3700*/  FSEL R160, R91, RZ, P1 ;  /* 0x000000ff5ba07208 */ /* 0x000fe20000800000 */
[----:B------:R-:W0:Y:S01]  /*3710*/  F2F.F16.F32 R89, R89 ;  /* 0x0000005900597304 */ /* 0x000e220000200800 */
[----:B------:R-:W-:-:S02]  /*3720*/  FSEL R90, R90, RZ, P0 ;  /* 0x000000ff5a5a7208 */ /* 0x000fc40000000000 */
[----:B---3--:R-:W-:-:S05]  /*3730*/  @P2 MOV R88, R150 ;  /* 0x0000009600582202 */ /* 0x008fca0000000f00 */
[----:B------:R-:W-:-:S05]  /*3740*/  @P2 HADD2.F32 R88, -RZ, R88.H0_H0 ;  /* 0x20000058ff582230 */ /* 0x000fca0000004100 */
[----:B------:R-:W-:Y:S01]  /*3750*/  @P2 FMUL.FTZ R140, R88, R147 ;  /* 0x00000093588c2220 */ /* 0x000fe20000410000 */
[----:B------:R-:W-:Y:S01]  /*3760*/  FMUL.FTZ R88, R24, R159 ;  /* 0x0000009f18587220 */ /* 0x000fe20000410000 */
[----:B------:R-:W-:Y:S01]  /*3770*/  LOP3.LUT P2, RZ, R127, 0xff, RZ, 0xc0, !PT ;  /* 0x000000ff7fff7812 */ /* 0x000fe2000784c0ff */
[----:B------:R-:W1:Y:S03]  /*3780*/  F2F.F16.F32 R160, R160 ;  /* 0x000000a000a07304 */ /* 0x000e660000200800 */
[----:B------:R-:W-:-:S05]  /*3790*/  FSEL R127, R88, RZ, P2 ;  /* 0x000000ff587f7208 */ /* 0x000fca0001000000 */
[----:B------:R-:W3:Y:S08]  /*37a0*/  F2F.F16.F32 R90, R90 ;  /* 0x0000005a005a7304 */ /* 0x000ef00000200800 */
[----:B------:R-:W4:Y:S01]  /*37b0*/  F2F.F16.F32 R127, R127 ;  /* 0x0000007f007f7304 */ /* 0x000f220000200800 */
[----:B0-----:R-:W-:Y:S01]  /*37c0*/  IMAD.WIDE.U32 R88, R89, 0x10000, RZ ;  /* 0x0001000059587825 */ /* 0x001fe200078e00ff */
[----:B-1----:R-:W-:-:S03]  /*37d0*/  SHF.L.U32 R91, R160, 0x10, RZ ;  /* 0x00000010a05b7819 */ /* 0x002fc600000006ff */
[----:B------:R-:W-:Y:S01]  /*37e0*/  IMAD.WIDE.U32 R120, R124, 0x8, R182 ;  /* 0x000000087c787825 */ /* 0x000fe200078e00b6 */
[----:B---3--:R-:W-:-:S03]  /*37f0*/  LOP3.LUT R89, R89, R91, R90, 0xfe, !PT ;  /* 0x0000005b59597212 */ /* 0x008fc600078efe5a */
[----:B------:R-:W-:-:S04]  /*3800*/  IMAD.WIDE.U32 R90, R124, 0x10, R204 ;  /* 0x000000107c5a7825 */ /* 0x000fc800078e00cc */
[----:B------:R-:W-:Y:S01]  /*3810*/  IMAD.WIDE.U32 R146, R125, 0x8, R200 ;  /* 0x000000087d927825 */ /* 0x000fe200078e00c8 */
[----:B----4-:R-:W-:Y:S01]  /*3820*/  LOP3.LUT R88, R88, R127, RZ, 0xfc, !PT ;  /* 0x0000007f58587212 */ /* 0x010fe200078efcff */
[----:B------:R0:W-:Y:S04]  /*3830*/  STG.E.128 desc[UR16][R90.64], R136 ;  /* 0x000000885a007986 */ /* 0x0001e8000c101d10 */
[----:B------:R1:W-:Y:S04]  /*3840*/  STG.E.64 desc[UR16][R120.64], R88 ;  /* 0x0000005878007986 */ /* 0x0003e8000c101b10 */
[----:B------:R-:W3:Y:S01]  /*3850*/  LDG.E.64 R146, desc[UR16][R146.64] ;  /* 0x0000001092927981 */ /* 0x000ee2000c1e1b00 */
[--C-:B------:R-:W-:Y:S01]  /*3860*/  FFMA.FTZ R124, R123, UR5, R92.reuse ;  /* 0x000000057b7c7c23 */ /* 0x100fe2000801005c */
[----:B------:R-:W-:-:S03]  /*3870*/  FFMA.FTZ R129, R129, UR5, R92 ;  /* 0x0000000581817c23 */ /* 0x000fc6000801005c */
[----:B------:R-:W-:Y:S01]  /*3880*/  FADD.FTZ R124, R133, -R124 ;  /* 0x8000007c857c7221 */ /* 0x000fe20000010000 */
[----:B------:R-:W-:Y:S01]  /*3890*/  FADD.FTZ R129, R132, -R129 ;  /* 0x8000008184817221 */ /* 0x000fe20000010000 */
[--C-:B0-----:R-:W-:Y:S02]  /*38a0*/  @P4 SHF.R.U64 R91, R150, 0x10, R151.reuse ;  /* 0x00000010965b4819 */ /* 0x101fe40000001297 */
[----:B------:R-:W-:Y:S01]  /*38b0*/  @P5 MOV R90, R151 ;  /* 0x00000097005a5202 */ /* 0x000fe20000000f00 */
[--C-:B------:R-:W-:Y:S01]  /*38c0*/  FFMA.FTZ R127, R126, UR5, R92.reuse ;  /* 0x000000057e7f7c23 */ /* 0x100fe2000801005c */
[----:B-1----:R-:W-:Y:S01]  /*38d0*/  FMUL.FTZ R89, R124, UR8 ;  /* 0x000000087c597c20 */ /* 0x002fe20008410000 */
[----:B------:R-:W-:Y:S02]  /*38e0*/  @P4 HADD2.F32 R88, -RZ, R91.H0_H0 ;  /* 0x2000005bff584230 */ /* 0x000fe40000004100 */
[----:B------:R-:W-:Y:S02]  /*38f0*/  @P5 HADD2.F32 R91, -RZ, R90.H0_H0 ;  /* 0x2000005aff5b5230 */ /* 0x000fe40000004100 */
[----:B------:R-:W-:Y:S01]  /*3900*/  FMUL.FTZ R90, R129, UR8 ;  /* 0x00000008815a7c20 */ /* 0x000fe20008410000 */
[----:B------:R-:W-:Y:S01]  /*3910*/  @P6 SHF.R.U32.HI R120, RZ, 0x10, R151 ;  /* 0x00000010ff786819 */ /* 0x000fe20000011697 */
[----:B------:R-:W-:Y:S01]  /*3920*/  FADD.FTZ R123, R134, -R127 ;  /* 0x8000007f867b7221 */ /* 0x000fe20000010000 */
[----:B------:R-:W-:Y:S01]  /*3930*/  FMUL.FTZ R134, R89, UR4 ;  /* 0x0000000459867c20 */ /* 0x000fe20008410000 */
[----:B------:R-:W-:Y:S01]  /*3940*/  FMUL.FTZ R133, R90, UR4 ;  /* 0x000000045a857c20 */ /* 0x000fe20008410000 */
[----:B------:R-:W-:Y:S01]  /*3950*/  FFMA.FTZ R135, R135, UR5, R92 ;  /* 0x0000000587877c23 */ /* 0x000fe2000801005c */
[----:B------:R-:W-:-:S02]  /*3960*/  @P6 HADD2.F32 R120, -RZ, R120.H0_H0 ;  /* 0x20000078ff786230 */ /* 0x000fc40000004100 */
[----:B------:R-:W-:Y:S01]  /*3970*/  FMUL.FTZ R134, R134, UR26 ;  /* 0x0000001a86867c20 */ /* 0x000fe20008410000 */
[----:B------:R-:W-:Y:S01]  /*3980*/  CS2R R126, SRZ ;  /* 0x00000000007e7805 */ /* 0x000fe2000001ff00 */
[----:B------:R-:W-:Y:S01]  /*3990*/  FMUL.FTZ R133, R133, UR26 ;  /* 0x0000001a85857c20 */ /* 0x000fe20008410000 */
[----:B------:R-:W-:Y:S01]  /*39a0*/  FADD.FTZ R135, R122, -R135 ;  /* 0x800000877a877221 */ /* 0x000fe20000010000 */
[----:B------:R-:W-:Y:S02]  /*39b0*/  HFMA2 R92, -RZ, RZ, 0, 0 ;  /* 0x00000000ff5c7431 */ /* 0x000fe400000001ff */
[----:B------:R-:W-:Y:S01]  /*39c0*/  @P4 FMUL.FTZ R127, R88, R145 ;  /* 0x00000091587f4220 */ /* 0x000fe20000410000 */
[----:B------:R-:W-:Y:S01]  /*39d0*/  @P6 FMUL.FTZ R92, R120, R149 ;  /* 0x00000095785c6220 */ /* 0x000fe20000410000 */
[----:B------:R-:W-:Y:S01]  /*39e0*/  FMUL.FTZ R88, R29, R134 ;  /* 0x000000861d587220 */ /* 0x000fe20000410000 */
[----:B------:R-:W-:Y:S01]  /*39f0*/  @P5 FMUL.FTZ R126, R91, R148 ;  /* 0x000000945b7e5220 */ /* 0x000fe20000410000 */
[----:B------:R-:W-:Y:S01]  /*3a00*/  LOP3.LUT P6, RZ, R130, 0xff00, RZ, 0xc0, !PT ;  /* 0x0000ff0082ff7812 */ /* 0x000fe200078cc0ff */
[----:B------:R-:W-:Y:S01]  /*3a10*/  FMUL.FTZ R120, R30, R133 ;  /* 0x000000851e787220 */ /* 0x000fe20000410000 */
[----:B------:R-:W-:Y:S01]  /*3a20*/  LOP3.LUT P5, RZ, R130, 0xff0000, RZ, 0xc0, !PT ;  /* 0x00ff000082ff7812 */ /* 0x000fe200078ac0ff */
[----:B------:R-:W-:Y:S01]  /*3a30*/  FMUL.FTZ R91, R135, UR8 ;  /* 0x00000008875b7c20 */ /* 0x000fe20008410000 */
[----:B------:R-:W-:Y:S01]  /*3a40*/  FSEL R122, R88, RZ, P6 ;  /* 0x000000ff587a7208 */ /* 0x000fe20003000000 */
[----:B------:R-:W-:Y:S01]  /*3a50*/  FMUL.FTZ R88, R123, UR8 ;  /* 0x000000087b587c20 */ /* 0x000fe20008410000 */
[----:B------:R-:W-:Y:S01]  /*3a60*/  FSEL R124, R120, RZ, P5 ;  /* 0x000000ff787c7208 */ /* 0x000fe20002800000 */
[----:B------:R-:W-:-:S02]  /*3a70*/  FMUL.FTZ R136, R91, UR4 ;  /* 0x000000045b887c20 */ /* 0x000fc40008410000 */
[----:B------:R-:W-:Y:S02]  /*3a80*/  FMUL.FTZ R121, R88, UR4 ;  /* 0x0000000458797c20 */ /* 0x000fe40008410000 */
[----:B------:R-:W-:Y:S02]  /*3a90*/  FMUL.FTZ R136, R136, UR26 ;  /* 0x0000001a88887c20 */ /* 0x000fe40008410000 */
[----:B------:R-:W-:Y:S01]  /*3aa0*/  FMUL.FTZ R151, R121, UR26 ;  /* 0x0000001a79977c20 */ /* 0x000fe20008410000 */
[----:B------:R-:W-:Y:S01]  /*3ab0*/  ISETP.GE.U32.AND P4, PT, R130, 0x1000000, PT ;  /* 0x010000008200780c */ /* 0x000fe20003f86070 */
[----:B------:R-:W-:Y:S01]  /*3ac0*/  FMUL.FTZ R123, R31, R136 ;  /* 0x000000881f7b7220 */ /* 0x000fe20000410000 */
[----:B------:R-:W-:Y:S01]  /*3ad0*/  HFMA2 R129, -RZ, RZ, 0, 0 ;  /* 0x00000000ff817431 */ /* 0x000fe200000001ff */
[----:B------:R-:W-:Y:S03]  /*3ae0*/  F2F.F16.F32 R122, R122 ;  /* 0x0000007a007a7304 */ /* 0x000fe60000200800 */
[----:B------:R-:W-:-:S06]  /*3af0*/  FSEL R135, R123, RZ, P4 ;  /* 0x000000ff7b877208 */ /* 0x000fcc0002000000 */
[----:B------:R-:W0:Y:S08]  /*3b00*/  F2F.F16.F32 R135, R135 ;  /* 0x0000008700877304 */ /* 0x000e300000200800 */
[----:B------:R-:W1:Y:S01]  /*3b10*/  F2F.F16.F32 R124, R124 ;  /* 0x0000007c007c7304 */ /* 0x000e620000200800 */
[----:B0-----:R-:W-:Y:S02]  /*3b20*/  SHF.L.U32 R137, R135, 0x10, RZ ;  /* 0x0000001087897819 */ /* 0x001fe400000006ff */
[----:B------:R-:W-:Y:S01]  /*3b30*/  MOV R132, RZ ;  /* 0x000000ff00847202 */ /* 0x000fe20000000f00 */
[----:B------:R-:W-:Y:S01]  /*3b40*/  HFMA2 R138, -RZ, RZ, 0, 0 ;  /* 0x00000000ff8a7431 */ /* 0x000fe200000001ff */
[----:B------:R-:W-:-:S02]  /*3b50*/  MOV R148, RZ ;  /* 0x000000ff00947202 */ /* 0x000fc40000000f00 */
[----:B--2---:R-:W-:-:S05]  /*3b60*/  @P2 MOV R120, R94 ;  /* 0x0000005e00782202 */ /* 0x004fca0000000f00 */
[----:B------:R-:W-:-:S05]  /*3b70*/  @P2 HADD2.F32 R120, -RZ, R120.H0_H0 ;  /* 0x20000078ff782230 */ /* 0x000fca0000004100 */
[----:B------:R-:W-:Y:S01]  /*3b80*/  @P2 FMUL.FTZ R129, R159, R120 ;  /* 0x000000789f812220 */ /* 0x000fe20000410000 */
[----:B------:R-:W-:Y:S01]  /*3b90*/  FMUL.FTZ R120, R28, R151 ;  /* 0x000000971c787220 */ /* 0x000fe20000410000 */
[----:B------:R-:W-:-:S04]  /*3ba0*/  LOP3.LUT P2, RZ, R130, 0xff, RZ, 0xc0, !PT ;  /* 0x000000ff82ff7812 */ /* 0x000fc8000784c0ff */
[----:B------:R-:W-:-:S06]  /*3bb0*/  FSEL R123, R120, RZ, P2 ;  /* 0x000000ff787b7208 */ /* 0x000fcc0001000000 */
[----:B------:R-:W0:Y:S01]  /*3bc0*/  F2F.F16.F32 R123, R123 ;  /* 0x0000007b007b7304 */ /* 0x000e220000200800 */
[----:B------:R-:W-:Y:S01]  /*3bd0*/  IMAD.WIDE.U32 R120, R122, 0x10000, RZ ;  /* 0x000100007a787825 */ /* 0x000fe200078e00ff */
[----:B------:R-:W-:Y:S02]  /*3be0*/  @P3 SHF.R.U64 R94, R94, 0x10, R95 ;  /* 0x000000105e5e3819 */ /* 0x000fe4000000125f */
[----:B------:R-:W-:-:S03]  /*3bf0*/  @P0 MOV R122, R95 ;  /* 0x0000005f007a0202 */ /* 0x000fc60000000f00 */
[----:B------:R-:W-:Y:S01]  /*3c00*/  @P3 HADD2.F32 R135, -RZ, R94.H0_H0 ;  /* 0x2000005eff873230 */ /* 0x000fe20000004100 */
[----:B-1----:R-:W-:Y:S01]  /*3c10*/  LOP3.LUT R121, R121, R137, R124, 0xfe, !PT ;  /* 0x0000008979797212 */ /* 0x002fe200078efe7c */
[----:B------:R-:W-:Y:S01]  /*3c20*/  @P0 HADD2.F32 R94, -RZ, R122.H0_H0 ;  /* 0x2000007aff5e0230 */ /* 0x000fe20000004100 */
[----:B0-----:R-:W-:Y:S01]  /*3c30*/  LOP3.LUT R120, R120, R123, RZ, 0xfc, !PT ;  /* 0x0000007b78787212 */ /* 0x001fe200078efcff */
[----:B------:R-:W-:-:S04]  /*3c40*/  IMAD.WIDE.U32 R122, R125, 0x10, R204 ;  /* 0x000000107d7a7825 */ /* 0x000fc800078e00cc */
[----:B------:R-:W-:Y:S01]  /*3c50*/  IMAD.WIDE.U32 R124, R125, 0x8, R182 ;  /* 0x000000087d7c7825 */ /* 0x000fe200078e00b6 */
[----:B------:R0:W-:Y:S04]  /*3c60*/  STG.E.128 desc[UR16][R122.64], R88 ;  /* 0x000000587a007986 */ /* 0x0001e8000c101d10 */
[----:B------:R1:W-:Y:S01]  /*3c70*/  STG.E.64 desc[UR16][R124.64], R120 ;  /* 0x000000787c007986 */ /* 0x0003e2000c101b10 */
[----:B------:R-:W-:Y:S01]  /*3c80*/  @P1 SHF.R.U32.HI R149, RZ, 0x10, R95 ;  /* 0x00000010ff951819 */ /* 0x000fe2000001165f */
[----:B------:R-:W-:Y:S01]  /*3c90*/  @P0 FMUL.FTZ R132, R94, R155 ;  /* 0x0000009b5e840220 */ /* 0x000fe20000410000 */
[----:B------:R-:W-:Y:S02]  /*3ca0*/  HFMA2 R130, -RZ, RZ, 0, 0 ;  /* 0x00000000ff827431 */ /* 0x000fe400000001ff */
[----:B------:R-:W-:Y:S01]  /*3cb0*/  @P3 FMUL.FTZ R130, R135, R154 ;  /* 0x0000009a87823220 */ /* 0x000fe20000410000 */
[----:B------:R-:W-:-:S02]  /*3cc0*/  HFMA2 R137, -RZ, RZ, 0, 0 ;  /* 0x00000000ff897431 */ /* 0x000fc400000001ff */
[----:B------:R-:W-:Y:S02]  /*3cd0*/  HFMA2 R135, -RZ, RZ, 0, 0 ;  /* 0x00000000ff877431 */ /* 0x000fe400000001ff */
[----:B0-----:R-:W-:-:S05]  /*3ce0*/  @P1 HADD2.F32 R89, -RZ, R149.H0_H0 ;  /* 0x20000095ff591230 */ /* 0x001fca0000004100 */
[----:B------:R-:W-:Y:S01]  /*3cf0*/  @P1 FMUL.FTZ R138, R89, R158 ;  /* 0x0000009e598a1220 */ /* 0x000fe20000410000 */
[----:B---3--:R-:W-:Y:S02]  /*3d00*/  @P5 MOV R95, R147 ;  /* 0x00000093005f5202 */ /* 0x008fe40000000f00 */
[----:B------:R-:W-:Y:S02]  /*3d10*/  @P2 MOV R94, R146 ;  /* 0x00000092005e2202 */ /* 0x000fe40000000f00 */
[--C-:B------:R-:W-:Y:S02]  /*3d20*/  @P6 SHF.R.U64 R145, R146, 0x10, R147.reuse ;  /* 0x0000001092916819 */ /* 0x100fe40000001293 */
[----:B------:R-:W-:Y:S01]  /*3d30*/  @P4 SHF.R.U32.HI R139, RZ, 0x10, R147 ;  /* 0x00000010ff8b4819 */ /* 0x000fe20000011693 */
[----:B------:R-:W-:Y:S02]  /*3d40*/  @P5 HADD2.F32 R88, -RZ, R95.H0_H0 ;  /* 0x2000005fff585230 */ /* 0x000fe40000004100 */
[----:B------:R-:W-:-:S02]  /*3d50*/  @P2 HADD2.F32 R94, -RZ, R94.H0_H0 ;  /* 0x2000005eff5e2230 */ /* 0x000fc40000004100 */
[----:B------:R-:W-:Y:S02]  /*3d60*/  @P6 HADD2.F32 R91, -RZ, R145.H0_H0 ;  /* 0x20000091ff5b6230 */ /* 0x000fe40000004100 */
[----:B------:R-:W-:Y:S01]  /*3d70*/  @P4 HADD2.F32 R95, -RZ, R139.H0_H0 ;  /* 0x2000008bff5f4230 */ /* 0x000fe20000004100 */
[----:B------:R-:W-:Y:S01]  /*3d80*/  MOV R146, RZ ;  /* 0x000000ff00927202 */ /* 0x000fe20000000f00 */
[----:B------:R-:W-:Y:S01]  /*3d90*/  @P2 FMUL.FTZ R148, R151, R94 ;  /* 0x0000005e97942220 */ /* 0x000fe20000410000 */
[----:B------:R-:W-:Y:S01]  /*3da0*/  @P6 FMUL.FTZ R137, R134, R91 ;  /* 0x0000005b86896220 */ /* 0x000fe20000410000 */
[----:B------:R-:W-:Y:S01]  /*3db0*/  @P5 FMUL.FTZ R146, R133, R88 ;  /* 0x0000005885925220 */ /* 0x000fe20000410000 */
[----:B------:R-:W-:Y:S01]  /*3dc0*/  @P4 FMUL.FTZ R135, R136, R95 ;  /* 0x0000005f88874220 */ /* 0x000fe20000410000 */
[----:B-1----:R-:W-:Y:S06]  /*3dd0*/  BRA `(.L_x_11306) ;  /* 0x00000050000c7947 */ /* 0x002fec0003800000 */
.L_x_11305:
        /* <DEDUP_REMOVED lines=44> */
[----:B---3--:R-:W-:Y:S02]  /*40a0*/  LOP3.LUT R88, R88, R95, RZ, 0xfc, !PT ;  /* 0x0000005f58587212 */ /* 0x008fe400078efcff */
[----:B------:R-:W-:-:S03]  /*40b0*/  IADD3 R95, PT, PT, R160, 0x100, RZ ;  /* 0x00000100a05f7810 */ /* 0x000fc60007ffe0ff */
[----:B------:R0:W-:Y:S02]  /*40c0*/  STG.E.64 desc[UR16][R90.64], R88 ;  /* 0x000000585a007986 */ /* 0x0001e4000c101b10 */
[----:B0-----:R-:W-:-:S06]  /*40d0*/  IMAD.WIDE.U32 R88, R95, 0x8, R200 ;  /* 0x000000085f587825 */ /* 0x001fcc00078e00c8 */
[----:B------:R-:W3:Y:S01]  /*40e0*/  LDG.E.64 R88, desc[UR16][R88.64] ;  /* 0x0000001058587981 */ /* 0x000ee2000c1e1b00 */
[----:B------:R-:W-:Y:S01]  /*40f0*/  LOP3.LUT P6, RZ, R169, 0xff, RZ, 0xc0, !PT ;  /* 0x000000ffa9ff7812 */ /* 0x000fe200078cc0ff */
[--C-:B------:R-:W-:Y:S01]  /*4100*/  FFMA.FTZ R90, R173, UR5, R92.reuse ;  /* 0x00000005ad5a7c23 */ /* 0x100fe2000801005c */
[C---:B------:R-:W-:Y:S01]  /*4110*/  LOP3.LUT P1, RZ, R169.reuse, 0xff0000, RZ, 0xc0, !PT ;  /* 0x00ff0000a9ff7812 */ /* 0x040fe2000782c0ff */
[----:B------:R-:W-:Y:S01]  /*4120*/  FFMA.FTZ R91, R170, UR5, R92 ;  /* 0x00000005aa5b7c23 */ /* 0x000fe2000801005c */
[----:B------:R-:W-:Y:S01]  /*4130*/  ISETP.GE.U32.AND P2, PT, R169, 0x1000000, PT ;  /* 0x01000000a900780c */ /* 0x000fe20003f46070 */
[----:B------:R-:W-:Y:S02]  /*4140*/  FADD.FTZ R177, R177, -R90 ;  /* 0x8000005ab1b17221 */ /* 0x000fe40000010000 */
[----:B------:R-:W-:-:S04]  /*4150*/  FADD.FTZ R174, R174, -R91 ;  /* 0x8000005baeae7221 */ /* 0x000fc80000010000 */
[----:B------:R-:W-:Y:S01]  /*4160*/  FMUL.FTZ R174, R174, UR8 ;  /* 0x00000008aeae7c20 */ /* 0x000fe20008410000 */
[----:B--2---:R-:W-:-:S05]  /*4170*/  @P0 MOV R93, R2 ;  /* 0x00000002005d0202 */ /* 0x004fca0000000f00 */
[----:B------:R-:W-:Y:S02]  /*4180*/  @P0 HADD2.F32 R94, -RZ, R93.H0_H0 ;  /* 0x2000005dff5e0230 */ /* 0x000fe40000004100 */
[----:B------:R-:W-:-:S03]  /*4190*/  HFMA2 R93, -RZ, RZ, 0, 0 ;  /* 0x00000000ff5d7431 */ /* 0x000fc600000001ff */
        /* <DEDUP_REMOVED lines=41> */
[----:B------:R-:W-:Y:S02]  /*4430*/  FFMA.FTZ R159, R159, UR5, R92 ;  /* 0x000000059f9f7c23 */ /* 0x000fe4000801005c */
[----:B------:R-:W-:Y:S01]  /*4440*/  @P3 HADD2.F32 R169, -RZ, R2.H0_H0 ;  /* 0x20000002ffa93230 */ /* 0x000fe20000004100 */
[----:B------:R-:W-:Y:S01]  /*4450*/  MOV R2, RZ ;  /* 0x000000ff00027202 */ /* 0x000fe20000000f00 */
[----:B------:R-:W-:Y:S01]  /*4460*/  FADD.FTZ R95, R166, -R95 ;  /* 0x8000005fa65f7221 */ /* 0x000fe20000010000 */
[----:B------:R-:W-:Y:S02]  /*4470*/  FADD.FTZ R158, R158, -R159 ;  /* 0x8000009f9e9e7221 */ /* 0x000fe40000010000 */
[----:B------:R-:W-:Y:S01]  /*4480*/  @P3 FMUL.FTZ R2, R178, R169 ;  /* 0x000000a9b2023220 */ /* 0x000fe20000410000 */
[----:B------:R-:W-:Y:S01]  /*4490*/  @P5 SHF.R.U32.HI R169, RZ, 0x10, R3 ;  /* 0x00000010ffa95819 */ /* 0x000fe20000011603 */
[----:B------:R-:W-:-:S02]  /*44a0*/  @P4 HADD2.F32 R3, -RZ, R160.H0_H0 ;  /* 0x200000a0ff034230 */ /* 0x000fc40000004100 */
[----:B------:R-:W-:Y:S02]  /*44b0*/  HFMA2 R178, -RZ, RZ, 0, 0 ;  /* 0x00000000ffb27431 */ /* 0x000fe400000001ff */
[----:B------:R-:W-:Y:S01]  /*44c0*/  FMUL.FTZ R95, R95, UR8 ;  /* 0x000000085f5f7c20 */ /* 0x000fe20008410000 */
[----:B------:R-:W-:Y:S01]  /*44d0*/  LOP3.LUT P3, RZ, R154, 0xff, RZ, 0xc0, !PT ;  /* 0x000000ff9aff7812 */ /* 0x000fe2000786c0ff */
[----:B------:R-:W-:Y:S02]  /*44e0*/  @P5 HADD2.F32 R94, -RZ, R169.H0_H0 ;  /* 0x200000a9ff5e5230 */ /* 0x000fe40000004100 */
[----:B------:R-:W-:Y:S01]  /*44f0*/  @P4 FMUL.FTZ R178, R180, R3 ;  /* 0x00000003b4b24220 */ /* 0x000fe20000410000 */
[----:B------:R-:W-:Y:S01]  /*4500*/  MOV R3, RZ ;  /* 0x000000ff00037202 */ /* 0x000fe20000000f00 */
[----:B------:R-:W-:Y:S02]  /*4510*/  HFMA2 R169, -RZ, RZ, 0, 0 ;  /* 0x00000000ffa97431 */ /* 0x000fe400000001ff */
[----:B------:R-:W-:Y:S01]  /*4520*/  FMUL.FTZ R160, R95, UR4 ;  /* 0x000000045fa07c20 */ /* 0x000fe20008410000 */
[----:B------:R-:W-:Y:S01]  /*4530*/  @P5 FMUL.FTZ R3, R179, R94 ;  /* 0x0000005eb3035220 */ /* 0x000fe20000410000 */
[----:B---3--:R-:W-:Y:S01]  /*4540*/  @P6 MOV R94, R88 ;  /* 0x00000058005e6202 */ /* 0x008fe20000000f00 */
[----:B------:R-:W-:Y:S01]  /*4550*/  FFMA.FTZ R95, R164, UR5, R92 ;  /* 0x00000005a45f7c23 */ /* 0x000fe2000801005c */
[----:B------:R-:W-:Y:S01]  /*4560*/  LOP3.LUT P4, RZ, R154, 0xff0000, RZ, 0xc0, !PT ;  /* 0x00ff00009aff7812 */ /* 0x000fe2000788c0ff */
[----:B------:R-:W-:Y:S01]  /*4570*/  FMUL.FTZ R160, R160, UR26 ;  /* 0x0000001aa0a07c20 */ /* 0x000fe20008410000 */
[----:B------:R-:W-:Y:S01]  /*4580*/  LOP3.LUT P5, RZ, R154, 0xff00, RZ, 0xc0, !PT ;  /* 0x0000ff009aff7812 */ /* 0x000fe200078ac0ff */
[----:B------:R-:W-:-:S02]  /*4590*/  @P6 HADD2.F32 R94, -RZ, R94.H0_H0 ;  /* 0x2000005eff5e6230 */ /* 0x000fc40000004100 */
[----:B------:R-:W-:Y:S01]  /*45a0*/  FADD.FTZ R95, R168, -R95 ;  /* 0x8000005fa85f7221 */ /* 0x000fe20000010000 */
[----:B------:R-:W-:Y:S01]  /*45b0*/  @P0 SHF.R.U64 R88, R88, 0x10, R89 ;  /* 0x0000001058580819 */ /* 0x000fe20000001259 */
[--C-:B------:R-:W-:Y:S01]  /*45c0*/  FFMA.FTZ R168, R156, UR5, R92.reuse ;  /* 0x000000059ca87c23 */ /* 0x100fe2000801005c */
[----:B------:R-:W-:Y:S01]  /*45d0*/  @P6 FMUL.FTZ R169, R175, R94 ;  /* 0x0000005eafa96220 */ /* 0x000fe20000410000 */
[----:B------:R-:W-:Y:S01]  /*45e0*/  FFMA.FTZ R94, R161, UR5, R92 ;  /* 0x00000005a15e7c23 */ /* 0x000fe2000801005c */
[----:B------:R-:W-:Y:S01]  /*45f0*/  FMUL.FTZ R95, R95, UR8 ;  /* 0x000000085f5f7c20 */ /* 0x000fe20008410000 */
[----:B------:R-:W-:Y:S02]  /*4600*/  ISETP.GE.U32.AND P6, PT, R154, 0x1000000, PT ;  /* 0x010000009a00780c */ /* 0x000fe40003fc6070 */
[----:B------:R-:W-:Y:S01]  /*4610*/  FADD.FTZ R165, R165, -R94 ;  /* 0x8000005ea5a57221 */ /* 0x000fe20000010000 */
[----:B------:R-:W-:Y:S01]  /*4620*/  FFMA.FTZ R94, R163, UR5, R92 ;  /* 0x00000005a35e7c23 */ /* 0x000fe2000801005c */
[----:B------:R-:W-:-:S02]  /*4630*/  FMUL.FTZ R162, R95, UR4 ;  /* 0x000000045fa27c20 */ /* 0x000fc40008410000 */
[----:B------:R-:W-:Y:S01]  /*4640*/  FMUL.FTZ R163, R165, UR8 ;  /* 0x00000008a5a37c20 */ /* 0x000fe20008410000 */
[----:B------:R-:W-:Y:S01]  /*4650*/  FADD.FTZ R94, R167, -R94 ;  /* 0x8000005ea75e7221 */ /* 0x000fe20000010000 */
[----:B------:R-:W-:Y:S02]  /*4660*/  FMUL.FTZ R162, R162, UR26 ;  /* 0x0000001aa2a27c20 */ /* 0x000fe40008410000 */
[----:B------:R-:W-:Y:S01]  /*4670*/  FMUL.FTZ R163, R163, UR4 ;  /* 0x00000004a3a37c20 */ /* 0x000fe20008410000 */
[----:B------:R-:W-:-:S03]  /*4680*/  FMUL.FTZ R94, R94, UR8 ;  /* 0x000000085e5e7c20 */ /* 0x000fc60008410000 */
[----:B------:R-:W-:Y:S01]  /*4690*/  FMUL.FTZ R163, R163, UR26 ;  /* 0x0000001aa3a37c20 */ /* 0x000fe20008410000 */
[----:B------:R-:W-:Y:S01]  /*46a0*/  FMUL.FTZ R161, R94, UR4 ;  /* 0x000000045ea17c20 */ /* 0x000fe20008410000 */
[----:B------:R-:W-:-:S03]  /*46b0*/  FMUL.FTZ R94, R13, R160 ;  /* 0x000000a00d5e7220 */ /* 0x000fc60000410000 */
[----:B------:R-:W-:Y:S02]  /*46c0*/  FMUL.FTZ R161, R161, UR26 ;  /* 0x0000001aa1a17c20 */ /* 0x000fe40008410000 */
[----:B------:R-:W-:Y:S02]  /*46d0*/  FSEL R94, R94, RZ, P5 ;  /* 0x000000ff5e5e7208 */ /* 0x000fe40002800000 */
[----:B------:R-:W-:Y:S02]  /*46e0*/  FMUL.FTZ R95, R14, R161 ;  /* 0x000000a10e5f7220 */ /* 0x000fe40000410000 */
[----:B------:R0:W1:Y:S03]  /*46f0*/  F2F.F16.F32 R166, R94 ;  /* 0x0000005e00a67304 */ /* 0x0000660000200800 */
[----:B------:R-:W-:Y:S01]  /*4700*/  FSEL R164, R95, RZ, P4 ;  /* 0x000000ff5fa47208 */ /* 0x000fe20002000000 */
[----:B------:R-:W-:-:S05]  /*4710*/  FMUL.FTZ R95, R15, R162 ;  /* 0x000000a20f5f7220 */ /* 0x000fca0000410000 */
[----:B------:R-:W-:Y:S01]  /*4720*/  FSEL R165, R95, RZ, P6 ;  /* 0x000000ff5fa57208 */ /* 0x000fe20003000000 */
[----:B------:R-:W-:Y:S01]  /*4730*/  F2F.F16.F32 R164, R164 ;  /* 0x000000a400a47304 */ /* 0x000fe20000200800 */
[----:B0-----:R-:W-:-:S05]  /*4740*/  FMUL.FTZ R94, R12, R163 ;  /* 0x000000a30c5e7220 */ /* 0x001fca0000410000 */
[----:B------:R-:W-:Y:S01]  /*4750*/  FSEL R154, R94, RZ, P3 ;  /* 0x000000ff5e9a7208 */ /* 0x000fe20001800000 */
[----:B-1----:R-:W-:Y:S01]  /*4760*/  IMAD.WIDE.U32 R94, R166, 0x10000, RZ ;  /* 0x00010000a65e7825 */ /* 0x002fe200078e00ff */
[----:B------:R-:W0:Y:S03]  /*4770*/  F2F.F16.F32 R165, R165 ;  /* 0x000000a500a57304 */ /* 0x000e260000200800 */
[----:B------:R-:W-:-:S04]  /*4780*/  FFMA.FTZ R166, R153, UR5, R92 ;  /* 0x0000000599a67c23 */ /* 0x000fc8000801005c */
[----:B------:R-:W-:Y:S01]  /*4790*/  FADD.FTZ R166, R151, -R166 ;  /* 0x800000a697a67221 */ /* 0x000fe20000010000 */
[----:B------:R-:W-:Y:S01]  /*47a0*/  @P1 MOV R151, R89 ;  /* 0x0000005900971202 */ /* 0x000fe20000000f00 */
[----:B------:R1:W3:Y:S01]  /*47b0*/  F2F.F16.F32 R175, R154 ;  /* 0x0000009a00af7304 */ /* 0x0002e20000200800 */
[----:B0-----:R-:W-:Y:S02]  /*47c0*/  SHF.L.U32 R167, R165, 0x10, RZ ;  /* 0x00000010a5a77819 */ /* 0x001fe400000006ff */
[----:B-1----:R-:W-:Y:S02]  /*47d0*/  @P2 SHF.R.U32.HI R154, RZ, 0x10, R89 ;  /* 0x00000010ff9a2819 */ /* 0x002fe40000011659 */
[----:B------:R-:W-:Y:S01]  /*47e0*/  LOP3.LUT R95, R95, R167, R164, 0xfe, !PT ;  /* 0x000000a75f5f7212 */ /* 0x000fe200078efea4 */
[----:B------:R-:W-:Y:S01]  /*47f0*/  FFMA.FTZ R164, R152, UR5, R92 ;  /* 0x0000000598a47c23 */ /* 0x000fe2000801005c */
[----:B------:R-:W-:Y:S01]  /*4800*/  IMAD.WIDE.U32 R152, R173, 0x8, R182 ;  /* 0x00000008ad987825 */ /* 0x000fe200078e00b6 */
[----:B---3--:R-:W-:-:S03]  /*4810*/  LOP3.LUT R94, R94, R175, RZ, 0xfc, !PT ;  /* 0x000000af5e5e7212 */ /* 0x008fc600078efcff */
[----:B------:R-:W-:-:S04]  /*4820*/  FADD.FTZ R164, R157, -R164 ;  /* 0x800000a49da47221 */ /* 0x000fc80000010000 */
[----:B------:R-:W-:Y:S01]  /*4830*/  FMUL.FTZ R164, R164, UR8 ;  /* 0x00000008a4a47c20 */ /* 0x000fe20008410000 */
[----:B------:R-:W-:Y:S01]  /*4840*/  @P0 HADD2.F32 R89, -RZ, R88.H0_H0 ;  /* 0x20000058ff590230 */ /* 0x000fe20000004100 */
[----:B------:R0:W-:Y:S02]  /*4850*/  STG.E.64 desc[UR16][R152.64], R94 ;  /* 0x0000005e98007986 */ /* 0x0001e4000c101b10 */
[----:B------:R-:W-:Y:S01]  /*4860*/  FMUL.FTZ R164, R164, UR4 ;  /* 0x00000004a4a47c20 */ /* 0x000fe20008410000 */
[----:B------:R-:W-:Y:S02]  /*4870*/  @P1 HADD2.F32 R88, -RZ, R151.H0_H0 ;  /* 0x20000097ff581230 */ /* 0x000fe40000004100 */
[----:B------:R-:W-:Y:S01]  /*4880*/  FADD.FTZ R168, R155, -R168 ;  /* 0x800000a89ba87221 */ /* 0x000fe20000010000 */
[----:B------:R-:W-:-:S03]  /*4890*/  FMUL.FTZ R164, R164, UR26 ;  /* 0x0000001aa4a47c20 */ /* 0x000fc60008410000 */
[----:B------:R-:W-:Y:S01]  /*48a0*/  FMUL.FTZ R168, R168, UR8 ;  /* 0x00000008a8a87c20 */ /* 0x000fe20008410000 */
[----:B0-----:R-:W-:Y:S01]  /*48b0*/  CS2R R152, SRZ ;  /* 0x0000000000987805 */ /* 0x001fe2000001ff00 */
[----:B------:R-:W-:-:S04]  /*48c0*/  IMAD.WIDE.U32 R94, R150, 0x8, R200 ;  /* 0x00000008965e7825 */ /* 0x000fc800078e00c8 */
[----:B------:R-:W-:Y:S01]  /*48d0*/  @P1 FMUL.FTZ R153, R171, R88 ;  /* 0x00000058ab991220 */ /* 0x000fe20000410000 */
[----:B------:R-:W-:Y:S01]  /*48e0*/  @P0 FMUL.FTZ R152, R170, R89 ;  /* 0x00000059aa980220 */ /* 0x000fe20000410000 */
[----:B------:R-:W-:Y:S01]  /*48f0*/  FMUL.FTZ R88, R17, R164 ;  /* 0x000000a411587220 */ /* 0x000fe20000410000 */
[----:B------:R-:W-:Y:S01]  /*4900*/  LOP3.LUT P0, RZ, R145, 0xff00, RZ, 0xc0, !PT ;  /* 0x0000ff0091ff7812 */ /* 0x000fe2000780c0ff */
[----:B------:R-:W-:Y:S01]  /*4910*/  FMUL.FTZ R165, R158, UR8 ;  /* 0x000000089ea57c20 */ /* 0x000fe20008410000 */
[----:B------:R-:W-:Y:S01]  /*4920*/  FMUL.FTZ R159, R166, UR8 ;  /* 0x00000008a69f7c20 */ /* 0x000fe20008410000 */
[----:B------:R-:W-:Y:S01]  /*4930*/  FMUL.FTZ R158, R168, UR4 ;  /* 0x00000004a89e7c20 */ /* 0x000fe20008410000 */
[----:B------:R-:W-:Y:S01]  /*4940*/  FSEL R89, R88, RZ, P0 ;  /* 0x000000ff58597208 */ /* 0x000fe20000000000 */
[----:B------:R-:W3:Y:S01]  /*4950*/  LDG.E.64 R94, desc[UR16][R94.64] ;  /* 0x000000105e5e7981 */ /* 0x000ee2000c1e1b00 */
[----:B------:R-:W-:Y:S02]  /*4960*/  @P2 HADD2.F32 R151, -RZ, R154.H0_H0 ;  /* 0x2000009aff972230 */ /* 0x000fe40000004100 */
[----:B------:R-:W-:Y:S01]  /*4970*/  FMUL.FTZ R159, R159, UR4 ;  /* 0x000000049f9f7c20 */ /* 0x000fe20008410000 */
[----:B------:R-:W-:Y:S01]  /*4980*/  FMUL.FTZ R158, R158, UR26 ;  /* 0x0000001a9e9e7c20 */ /* 0x000fe20008410000 */
[----:B------:R-:W-:Y:S01]  /*4990*/  FMUL.FTZ R165, R165, UR4 ;  /* 0x00000004a5a57c20 */ /* 0x000fe20008410000 */
[----:B------:R-:W-:Y:S01]  /*49a0*/  CS2R R156, SRZ ;  /* 0x00000000009c7805 */ /* 0x000fe2000001ff00 */
[----:B------:R-:W-:Y:S01]  /*49b0*/  FMUL.FTZ R159, R159, UR26 ;  /* 0x0000001a9f9f7c20 */ /* 0x000fe20008410000 */
[----:B------:R-:W-:Y:S01]  /*49c0*/  @P2 FMUL.FTZ R156, R172, R151 ;  /* 0x00000097ac9c2220 */ /* 0x000fe20000410000 */
[----:B------:R-:W-:Y:S01]  /*49d0*/  FMUL.FTZ R154, R19, R158 ;  /* 0x0000009e139a7220 */ /* 0x000fe20000410000 */
[----:B------:R-:W-:Y:S01]  /*49e0*/  FMUL.FTZ R165, R165, UR26 ;  /* 0x0000001aa5a57c20 */ /* 0x000fe20008410000 */
[C---:B------:R-:W-:Y:S01]  /*49f0*/  ISETP.GE.U32.AND P2, PT, R145.reuse, 0x1000000, PT ;  /* 0x010000009100780c */ /* 0x040fe20003f46070 */
[----:B------:R-:W-:Y:S01]  /*4a00*/  FMUL.FTZ R151, R18, R159 ;  /* 0x0000009f12977220 */ /* 0x000fe20000410000 */
[----:B------:R-:W-:Y:S01]  /*4a10*/  LOP3.LUT P1, RZ, R145, 0xff0000, RZ, 0xc0, !PT ;  /* 0x00ff000091ff7812 */ /* 0x000fe2000782c0ff */
[----:B------:R-:W0:Y:S03]  /*4a20*/  F2F.F16.F32 R89, R89 ;  /* 0x0000005900597304 */ /* 0x000e260000200800 */
[----:B------:R-:W-:-:S06]  /*4a30*/  FSEL R151, R151, RZ, P1 ;  /* 0x000000ff97977208 */ /* 0x000fcc0000800000 */
[----:B------:R-:W-:Y:S01]  /*4a40*/  F2F.F16.F32 R151, R151 ;  /* 0x0000009700977304 */ /* 0x000fe20000200800 */
[----:B--2---:R-:W-:-:S05]  /*4a50*/  @P3 MOV R88, R90 ;  /* 0x0000005a00583202 */ /* 0x004fca0000000f00 */
[----:B------:R-:W-:-:S05]  /*4a60*/  @P3 HADD2.F32 R88, -RZ, R88.H0_H0 ;  /* 0x20000058ff583230 */ /* 0x000fca0000004100 */
[----:B------:R-:W-:Y:S01]  /*4a70*/  @P3 FMUL.FTZ R157, R163, R88 ;  /* 0x00000058a39d3220 */ /* 0x000fe20000410000 */
[----:B------:R-:W-:Y:S01]  /*4a80*/  FMUL.FTZ R88, R16, R165 ;  /* 0x000000a510587220 */ /* 0x000fe20000410000 */
[----:B------:R-:W-:Y:S02]  /*4a90*/  FSEL R163, R154, RZ, P2 ;  /* 0x000000ff9aa37208 */ /* 0x000fe40001000000 */
[----:B------:R-:W-:-:S04]  /*4aa0*/  LOP3.LUT P3, RZ, R145, 0xff, RZ, 0xc0, !PT ;  /* 0x000000ff91ff7812 */ /* 0x000fc8000786c0ff */
[----:B------:R-:W-:Y:S01]  /*4ab0*/  FSEL R145, R88, RZ, P3 ;  /* 0x000000ff58917208 */ /* 0x000fe20001800000 */
[----:B------:R-:W1:Y:S01]  /*4ac0*/  F2F.F16.F32 R163, R163 ;  /* 0x000000a300a37304 */ /* 0x000e620000200800 */
[----:B0-----:R-:W-:-:S07]  /*4ad0*/  IMAD.WIDE.U32 R88, R89, 0x10000, RZ ;  /* 0x0001000059587825 */ /* 0x001fce00078e00ff */
[----:B------:R-:W0:Y:S01]  /*4ae0*/  F2F.F16.F32 R145, R145 ;  /* 0x0000009100917304 */ /* 0x000e220000200800 */
        /* <DEDUP_REMOVED lines=13> */
[----:B------:R-:W-:Y:S01]  /*4bc0*/  FADD.FTZ R143, R148, -R143 ;  /* 0x8000008f948f7221 */ /* 0x000fe20000010000 */
[----:B------:R-:W-:Y:S01]  /*4bd0*/  FADD.FTZ R147, R146, -R141 ;  /* 0x8000008d92937221 */ /* 0x000fe20000010000 */
[----:B------:R-:W-:-:S02]  /*4be0*/  HFMA2 R141, -RZ, RZ, 0, 0 ;  /* 0x00000000ff8d7431 */ /* 0x000fc400000001ff */
[----:B------:R-:W-:Y:S01]  /*4bf0*/  FMUL.FTZ R144, R144, UR8 ;  /* 0x0000000890907c20 */ /* 0x000fe20008410000 */
[----:B------:R-:W-:Y:S01]  /*4c00*/  FMUL.FTZ R146, R143, UR8 ;  /* 0x000000088f927c20 */ /* 0x000fe20008410000 */
[----:B0-----:R-:W-:Y:S01]  /*4c10*/  @P4 MOV R88, R91 ;  /* 0x0000005b00584202 */ /* 0x001fe20000000f00 */
[----:B------:R-:W-:Y:S01]  /*4c20*/  FMUL.FTZ R147, R147, UR8 ;  /* 0x0000000893937c20 */ /* 0x000fe20008410000 */
[----:B------:R-:W-:Y:S01]  /*4c30*/  FMUL.FTZ R145, R144, UR4 ;  /* 0x0000000490917c20 */ /* 0x000fe20008410000 */
[----:B------:R-:W-:Y:S01]  /*4c40*/  FMUL.FTZ R146, R146, UR4 ;  /* 0x0000000492927c20 */ /* 0x000fe20008410000 */
[----:B------:R-:W-:Y:S01]  /*4c50*/  @P6 SHF.R.U32.HI R91, RZ, 0x10, R91 ;  /* 0x00000010ff5b6819 */ /* 0x000fe2000001165b */
[----:B------:R-:W-:Y:S02]  /*4c60*/  @P4 HADD2.F32 R88, -RZ, R88.H0_H0 ;  /* 0x20000058ff584230 */ /* 0x000fe40000004100 */
[----:B------:R-:W-:Y:S01]  /*4c70*/  FMUL.FTZ R145, R145, UR26 ;  /* 0x0000001a91917c20 */ /* 0x000fe20008410000 */
[----:B------:R-:W-:-:S02]  /*4c80*/  @P5 HADD2.F32 R89, -RZ, R90.H0_H0 ;  /* 0x2000005aff595230 */ /* 0x000fc40000004100 */
[----:B------:R-:W-:Y:S01]  /*4c90*/  FMUL.FTZ R146, R146, UR26 ;  /* 0x0000001a92927c20 */ /* 0x000fe20008410000 */
[----:B------:R-:W-:Y:S01]  /*4ca0*/  CS2R R142, SRZ ;  /* 0x00000000008e7805 */ /* 0x000fe2000001ff00 */
[----:B------:R-:W-:Y:S01]  /*4cb0*/  FMUL.FTZ R148, R147, UR4 ;  /* 0x0000000493947c20 */ /* 0x000fe20008410000 */
[----:B------:R-:W-:Y:S02]  /*4cc0*/  @P6 HADD2.F32 R91, -RZ, R91.H0_H0 ;  /* 0x2000005bff5b6230 */ /* 0x000fe40000004100 */
[----:B------:R-:W-:Y:S01]  /*4cd0*/  @P4 FMUL.FTZ R142, R161, R88 ;  /* 0x00000058a18e4220 */ /* 0x000fe20000410000 */
[----:B------:R-:W-:Y:S01]  /*4ce0*/  FMUL.FTZ R90, R22, R145 ;  /* 0x00000091165a7220 */ /* 0x000fe20000410000 */
[----:B------:R-:W-:Y:S01]  /*4cf0*/  @P5 FMUL.FTZ R141, R160, R89 ;  /* 0x00000059a08d5220 */ /* 0x000fe20000410000 */
[----:B------:R-:W-:Y:S01]  /*4d00*/  FMUL.FTZ R88, R21, R146 ;  /* 0x0000009215587220 */ /* 0x000fe20000410000 */
[----:B------:R-:W-:Y:S01]  /*4d10*/  LOP3.LUT P4, RZ, R137, 0xff0000, RZ, 0xc0, !PT ;  /* 0x00ff000089ff7812 */ /* 0x000fe2000788c0ff */
[----:B------:R-:W-:Y:S01]  /*4d20*/  FADD.FTZ R166, R149, -R166 ;  /* 0x800000a695a67221 */ /* 0x000fe20000010000 */
[----:B------:R-:W-:Y:S01]  /*4d30*/  LOP3.LUT P5, RZ, R137, 0xff00, RZ, 0xc0, !PT ;  /* 0x0000ff0089ff7812 */ /* 0x000fe200078ac0ff */
[----:B------:R-:W-:Y:S01]  /*4d40*/  FMUL.FTZ R148, R148, UR26 ;  /* 0x0000001a94947c20 */ /* 0x000fe20008410000 */
[----:B------:R-:W-:Y:S01]  /*4d50*/  @P6 FMUL.FTZ R143, R162, R91 ;  /* 0x0000005ba28f6220 */ /* 0x000fe20000410000 */
[----:B------:R-:W-:Y:S01]  /*4d60*/  FSEL R147, R90, RZ, P4 ;  /* 0x000000ff5a937208 */ /* 0x000fe20002000000 */
[----:B------:R-:W-:Y:S01]  /*4d70*/  FMUL.FTZ R91, R166, UR8 ;  /* 0x00000008a65b7c20 */ /* 0x000fe20008410000 */
[----:B------:R-:W-:Y:S01]  /*4d80*/  FSEL R89, R88, RZ, P5 ;  /* 0x000000ff58597208 */ /* 0x000fe20002800000 */
[----:B------:R-:W-:Y:S01]  /*4d90*/  FMUL.FTZ R90, R23, R148 ;  /* 0x00000094175a7220 */ /* 0x000fe20000410000 */
[----:B------:R-:W-:Y:S01]  /*4da0*/  ISETP.GE.U32.AND P6, PT, R137, 0x1000000, PT ;  /* 0x010000008900780c */ /* 0x000fe20003fc6070 */
[----:B------:R-:W-:Y:S01]  /*4db0*/  FMUL.FTZ R91, R91, UR4 ;  /* 0x000000045b5b7c20 */ /* 0x000fe20008410000 */
[----:B------:R-:W-:-:S02]  /*4dc0*/  HFMA2 R144, -RZ, RZ, 0, 0 ;  /* 0x00000000ff907431 */ /* 0x000fc400000001ff */
[--C-:B------:R-:W-:Y:S01]  /*4dd0*/  FFMA.FTZ R120, R120, UR5, R92.reuse ;  /* 0x0000000578787c23 */ /* 0x100fe2000801005c */
[----:B------:R-:W-:Y:S01]  /*4de0*/  FSEL R149, R90, RZ, P6 ;  /* 0x000000ff5a957208 */ /* 0x000fe20003000000 */
[----:B------:R-:W-:Y:S01]  /*4df0*/  FMUL.FTZ R91, R91, UR26 ;  /* 0x0000001a5b5b7c20 */ /* 0x000fe20008410000 */
[----:B------:R-:W-:Y:S01]  /*4e00*/  F2F.F16.F32 R89, R89 ;  /* 0x0000005900597304 */ /* 0x000fe20000200800 */
[----:B------:R-:W-:Y:S01]  /*4e10*/  FFMA.FTZ R128, R128, UR5, R92 ;  /* 0x0000000580807c23 */ /* 0x000fe2000801005c */
[----:B------:R-:W-:Y:S01]  /*4e20*/  FADD.FTZ R121, R121, -R120 ;  /* 0x8000007879797221 */ /* 0x000fe20000010000 */
[--C-:B------:R-:W-:Y:S01]  /*4e30*/  FFMA.FTZ R150, R139, UR5, R92.reuse ;  /* 0x000000058b967c23 */ /* 0x100fe2000801005c */
[----:B------:R-:W-:Y:S01]  /*4e40*/  FFMA.FTZ R139, R138, UR5, R92 ;  /* 0x000000058a8b7c23 */ /* 0x000fe2000801005c */
[----:B------:R-:W-:Y:S01]  /*4e50*/  FADD.FTZ R120, R119, -R128 ;  /* 0x8000008077787221 */ /* 0x000fe20000010000 */
[----:B------:R-:W-:Y:S01]  /*4e60*/  MOV R128, RZ ;  /* 0x000000ff00807202 */ /* 0x000fe20000000f00 */
[----:B------:R-:W-:Y:S01]  /*4e70*/  FADD.FTZ R150, R131, -R150 ;  /* 0x8000009683967221 */ /* 0x000fe20000010000 */
[----:B------:R-:W0:Y:S01]  /*4e80*/  F2F.F16.F32 R149, R149 ;  /* 0x0000009500957304 */ /* 0x000e220000200800 */
[----:B------:R-:W-:Y:S01]  /*4e90*/  FMUL.FTZ R120, R120, UR8 ;  /* 0x0000000878787c20 */ /* 0x000fe20008410000 */
[----:B------:R-:W-:-:S02]  /*4ea0*/  HFMA2 R131, -RZ, RZ, 0, 0 ;  /* 0x00000000ff837431 */ /* 0x000fc400000001ff */
[----:B------:R-:W-:Y:S01]  /*4eb0*/  FMUL.FTZ R121, R121, UR8 ;  /* 0x0000000879797c20 */ /* 0x000fe20008410000 */
[----:B------:R-:W-:Y:S02]  /*4ec0*/  HFMA2 R119, -RZ, RZ, 0, 0 ;  /* 0x00000000ff777431 */ /* 0x000fe400000001ff */
[----:B------:R-:W-:Y:S01]  /*4ed0*/  FMUL.FTZ R138, R120, UR4 ;  /* 0x00000004788a7c20 */ /* 0x000fe20008410000 */
[----:B------:R-:W1:Y:S03]  /*4ee0*/  F2F.F16.F32 R147, R147 ;  /* 0x0000009300937304 */ /* 0x000e660000200800 */
[----:B------:R-:W-:Y:S01]  /*4ef0*/  FMUL.FTZ R138, R138, UR26 ;  /* 0x0000001a8a8a7c20 */ /* 0x000fe20008410000 */
[----:B---3--:R-:W-:Y:S02]  /*4f00*/  @P3 MOV R88, R94 ;  /* 0x0000005e00583202 */ /* 0x008fe40000000f00 */
[----:B------:R-:W-:-:S03]  /*4f10*/  @P0 SHF.R.U64 R94, R94, 0x10, R95 ;  /* 0x000000105e5e0819 */ /* 0x000fc6000000125f */
[----:B------:R-:W-:-:S05]  /*4f20*/  @P3 HADD2.F32 R88, -RZ, R88.H0_H0 ;  /* 0x20000058ff583230 */ /* 0x000fca0000004100 */
[----:B------:R-:W-:Y:S01]  /*4f30*/  @P3 FMUL.FTZ R144, R165, R88 ;  /* 0x00000058a5903220 */ /* 0x000fe20000410000 */
[----:B------:R-:W-:Y:S01]  /*4f40*/  FMUL.FTZ R88, R20, R91 ;  /* 0x0000005b14587220 */ /* 0x000fe20000410000 */
[----:B------:R-:W-:Y:S02]  /*4f50*/  LOP3.LUT P3, RZ, R137, 0xff, RZ, 0xc0, !PT ;  /* 0x000000ff89ff7812 */ /* 0x000fe4000786c0ff */
[----:B0-----:R-:W-:Y:S01]  /*4f60*/  SHF.L.U32 R137, R149, 0x10, RZ ;  /* 0x0000001095897819 */ /* 0x001fe200000006ff */
[----:B------:R-:W-:Y:S01]  /*4f70*/  FADD.FTZ R149, R140, -R139 ;  /* 0x8000008b8c957221 */ /* 0x000fe20000010000 */
[----:B------:R-:W-:Y:S01]  /*4f80*/  FSEL R90, R88, RZ, P3 ;  /* 0x000000ff585a7208 */ /* 0x000fe20001800000 */
[----:B------:R-:W-:Y:S01]  /*4f90*/  IMAD.WIDE.U32 R88, R89, 0x10000, RZ ;  /* 0x0001000059587825 */ /* 0x000fe200078e00ff */
[----:B------:R-:W-:-:S03]  /*4fa0*/  @P2 SHF.R.U32.HI R139, RZ, 0x10, R95 ;  /* 0x00000010ff8b2819 */ /* 0x000fc6000001165f */
[----:B------:R-:W-:Y:S01]  /*4fb0*/  FMUL.FTZ R149, R149, UR8 ;  /* 0x0000000895957c20 */ /* 0x000fe20008410000 */
[----:B------:R0:W3:Y:S01]  /*4fc0*/  F2F.F16.F32 R151, R90 ;  /* 0x0000005a00977304 */ /* 0x0000e20000200800 */
[----:B------:R-:W-:Y:S01]  /*4fd0*/  MOV R140, RZ ;  /* 0x000000ff008c7202 */ /* 0x000fe20000000f00 */
[----:B------:R-:W-:Y:S01]  /*4fe0*/  @P2 HADD2.F32 R139, -RZ, R139.H0_H0 ;  /* 0x2000008bff8b2230 */ /* 0x000fe20000004100 */
[----:B-1----:R-:W-:Y:S01]  /*4ff0*/  LOP3.LUT R89, R89, R137, R147, 0xfe, !PT ;  /* 0x0000008959597212 */ /* 0x002fe200078efe93 */
[----:B------:R-:W-:-:S04]  /*5000*/  IMAD.WIDE.U32 R136, R136, 0x8, R182 ;  /* 0x0000000888887825 */ /* 0x000fc800078e00b6 */
[----:B------:R-:W-:Y:S01]  /*5010*/  @P2 FMUL.FTZ R131, R158, R139 ;  /* 0x0000008b9e832220 */ /* 0x000fe20000410000 */
[----:B0-----:R-:W-:Y:S01]  /*5020*/  @P1 MOV R90, R95 ;  /* 0x0000005f005a1202 */ /* 0x001fe20000000f00 */
[----:B------:R-:W-:Y:S02]  /*5030*/  @P0 HADD2.F32 R95, -RZ, R94.H0_H0 ;  /* 0x2000005eff5f0230 */ /* 0x000fe40000004100 */
[----:B------:R-:W-:Y:S01]  /*5040*/  FMUL.FTZ R94, R150, UR8 ;  /* 0x00000008965e7c20 */ /* 0x000fe20008410000 */
[----:B------:R-:W-:Y:S01]  /*5050*/  LOP3.LUT P2, RZ, R127, 0xff00, RZ, 0xc0, !PT ;  /* 0x0000ff007fff7812 */ /* 0x000fe2000784c0ff */
[----:B------:R-:W-:Y:S01]  /*5060*/  @P1 HADD2.F32 R90, -RZ, R90.H0_H0 ;  /* 0x2000005aff5a1230 */ /* 0x000fe20000004100 */
[----:B---3--:R-:W-:Y:S01]  /*5070*/  LOP3.LUT R88, R88, R151, RZ, 0xfc, !PT ;  /* 0x0000009758587212 */ /* 0x008fe200078efcff */
[----:B------:R-:W-:Y:S01]  /*5080*/  FMUL.FTZ R94, R94, UR4 ;  /* 0x000000045e5e7c20 */ /* 0x000fe20008410000 */
[----:B------:R-:W-:Y:S01]  /*5090*/  FMUL.FTZ R139, R121, UR4 ;  /* 0x00000004798b7c20 */ /* 0x000fe20008410000 */
[----:B------:R-:W-:Y:S01]  /*50a0*/  @P0 FMUL.FTZ R119, R164, R95 ;  /* 0x0000005fa4770220 */ /* 0x000fe20000410000 */
[----:B------:R-:W-:Y:S01]  /*50b0*/  @P1 FMUL.FTZ R128, R159, R90 ;  /* 0x0000005a9f801220 */ /* 0x000fe20000410000 */
[----:B------:R-:W-:Y:S01]  /*50c0*/  FMUL.FTZ R90, R25, R138 ;  /* 0x0000008a195a7220 */ /* 0x000fe20000410000 */
[----:B------:R0:W-:Y:S01]  /*50d0*/  STG.E.64 desc[UR16][R136.64], R88 ;  /* 0x0000005888007986 */ /* 0x0001e2000c101b10 */
[----:B------:R-:W-:Y:S01]  /*50e0*/  FMUL.FTZ R139, R139, UR26 ;  /* 0x0000001a8b8b7c20 */ /* 0x000fe20008410000 */
[----:B------:R-:W-:-:S02]  /*50f0*/  ISETP.GE.U32.AND P1, PT, R127, 0x1000000, PT ;  /* 0x010000007f00780c */ /* 0x000fc40003f26070 */
[----:B------:R-:W-:Y:S01]  /*5100*/  LOP3.LUT P0, RZ, R127, 0xff0000, RZ, 0xc0, !PT ;  /* 0x00ff00007fff7812 */ /* 0x000fe2000780c0ff */
[----:B0-----:R-:W-:-:S04]  /*5110*/  IMAD.WIDE.U32 R88, R124, 0x8, R200 ;  /* 0x000000087c587825 */ /* 0x001fc800078e00c8 */
[----:B------:R-:W-:Y:S01]  /*5120*/  FMUL.FTZ R137, R94, UR26 ;  /* 0x0000001a5e897c20 */ /* 0x000fe20008410000 */
[----:B------:R-:W-:Y:S01]  /*5130*/  FMUL.FTZ R136, R149, UR4 ;  /* 0x0000000495887c20 */ /* 0x000fe20008410000 */
[----:B------:R-:W-:Y:S02]  /*5140*/  FSEL R94, R90, RZ, P2 ;  /* 0x000000ff5a5e7208 */ /* 0x000fe40001000000 */
[----:B------:R-:W-:Y:S01]  /*5150*/  FMUL.FTZ R95, R26, R137 ;  /* 0x000000891a5f7220 */ /* 0x000fe20000410000 */
[----:B------:R-:W-:Y:S01]  /*5160*/  FMUL.FTZ R136, R136, UR26 ;  /* 0x0000001a88887c20 */ /* 0x000fe20008410000 */
[----:B------:R-:W3:Y:S03]  /*5170*/  LDG.E.64 R88, desc[UR16][R88.64] ;  /* 0x0000001058587981 */ /* 0x000ee6000c1e1b00 */
[----:B------:R-:W-:Y:S01]  /*5180*/  FMUL.FTZ R120, R27, R136 ;  /* 0x000000881b787220 */ /* 0x000fe20000410000 */
[----:B------:R-:W-:-:S04]  /*5190*/  FSEL R95, R95, RZ, P0 ;  /* 0x000000ff5f5f7208 */ /* 0x000fc80000000000 */
[----:B------:R-:W-:Y:S01]  /*51a0*/  FSEL R147, R120, RZ, P1 ;  /* 0x000000ff78937208 */ /* 0x000fe20000800000 */
[----:B------:R-:W-:Y:S08]  /*51b0*/  F2F.F16.F32 R94, R94 ;  /* 0x0000005e005e7304 */ /* 0x000ff00000200800 */
[----:B------:R-:W0:Y:S08]  /*51c0*/  F2F.F16.F32 R147, R147 ;  /* 0x0000009300937304 */ /* 0x000e300000200800 */
[----:B------:R-:W1:Y:S01]  /*51d0*/  F2F.F16.F32 R95, R95 ;  /* 0x0000005f005f7304 */ /* 0x000e620000200800 */
[----:B0-----:R-:W-:-:S02]  /*51e0*/  SHF.L.U32 R121, R147, 0x10, RZ ;  /* 0x0000001093797819 */ /* 0x001fc400000006ff */
[----:B--2---:R-:W-:-:S05]  /*51f0*/  @P3 MOV R90, R154 ;  /* 0x0000009a005a3202 */ /* 0x004fca0000000f00 */
[----:B------:R-:W-:-:S05]  /*5200*/  @P3 HADD2.F32 R90, -RZ, R90.H0_H0 ;  /* 0x2000005aff5a3230 */ /* 0x000fca0000004100 */
[----:B------:R-:W-:Y:S01]  /*5210*/  @P3 FMUL.FTZ R140, R91, R90 ;  /* 0x0000005a5b8c3220 */ /* 0x000fe20000410000 */
[----:B------:R-:W-:Y:S01]  /*5220*/  FMUL.FTZ R90, R24, R139 ;  /* 0x0000008b185a7220 */ /* 0x000fe20000410000 */
[----:B------:R-:W-:-:S04]  /*5230*/  LOP3.LUT P3, RZ, R127, 0xff, RZ, 0xc0, !PT ;  /* 0x000000ff7fff7812 */ /* 0x000fc8000786c0ff */
[----:B------:R-:W-:-:S06]  /*5240*/  FSEL R127, R90, RZ, P3 ;  /* 0x000000ff5a7f7208 */ /* 0x000fcc0001800000 */
[----:B------:R-:W0:Y:S01]  /*5250*/  F2F.F16.F32 R127, R127 ;  /* 0x0000007f007f7304 */ /* 0x000e220000200800 */
[----:B------:R-:W-:-:S05]  /*5260*/  IMAD.WIDE.U32 R90, R94, 0x10000, RZ ;  /* 0x000100005e5a7825 */ /* 0x000fca00078e00ff */
[----:B-1----:R-:W-:Y:S01]  /*5270*/  LOP3.LUT R91, R91, R121, R95, 0xfe, !PT ;  /* 0x000000795b5b7212 */ /* 0x002fe200078efe5f */
[----:B------:R-:W-:-:S04]  /*5280*/  IMAD.WIDE.U32 R94, R124, 0x8, R182 ;  /* 0x000000087c5e7825 */ /* 0x000fc800078e00b6 */
[----:B------:R-:W-:Y:S01]  /*5290*/  IMAD.WIDE.U32 R120, R125, 0x8, R200 ;  /* 0x000000087d787825 */ /* 0x000fe200078e00c8 */
[----:B0-----:R-:W-:-:S05]  /*52a0*/  LOP3.LUT R90, R90, R127, RZ, 0xfc, !PT ;  /* 0x0000007f5a5a7212 */ /* 0x001fca00078efcff */
[----:B------:R0:W-:Y:S04]  /*52b0*/  STG.E.64 desc[UR16][R94.64], R90 ;  /* 0x0000005a5e007986 */ /* 0x0001e8000c101b10 */
[----:B------:R-:W2:Y:S01]  /*52c0*/  LDG.E.64 R120, desc[UR16][R120.64] ;  /* 0x0000001078787981 */ /* 0x000ea2000c1e1b00 */
[--C-:B------:R-:W-:Y:S01]  /*52d0*/  FFMA.FTZ R124, R123, UR5, R92.reuse ;  /* 0x000000057b7c7c23 */ /* 0x100fe2000801005c */
[----:B------:R-:W-:-:S03]  /*52e0*/  FFMA.FTZ R135, R135, UR5, R92 ;  /* 0x0000000587877c23 */ /* 0x000fc6000801005c */
[----:B------:R-:W-:Y:S01]  /*52f0*/  FADD.FTZ R133, R133, -R124 ;  /* 0x8000007c85857221 */ /* 0x000fe20000010000 */
[----:B------:R-:W-:-:S03]  /*5300*/  @P4 MOV R123, R155 ;  /* 0x0000009b007b4202 */ /* 0x000fc60000000f00 */
[----:B------:R-:W-:Y:S01]  /*5310*/  FMUL.FTZ R133, R133, UR8 ;  /* 0x0000000885857c20 */ /* 0x000fe20008410000 */
[----:B0-----:R-:W-:Y:S01]  /*5320*/  @P6 SHF.R.U32.HI R95, RZ, 0x10, R155 ;  /* 0x00000010ff5f6819 */ /* 0x001fe2000001169b */
[----:B------:R-:W-:Y:S01]  /*5330*/  FADD.FTZ R135, R122, -R135 ;  /* 0x800000877a877221 */ /* 0x000fe20000010000 */
[----:B------:R-:W-:Y:S01]  /*5340*/  @P5 SHF.R.U64 R124, R154, 0x10, R155 ;  /* 0x000000109a7c5819 */ /* 0x000fe2000000129b */
[----:B------:R-:W-:Y:S01]  /*5350*/  FMUL.FTZ R122, R133, UR4 ;  /* 0x00000004857a7c20 */ /* 0x000fe20008410000 */
[----:B------:R-:W-:Y:S02]  /*5360*/  @P4 HADD2.F32 R90, -RZ, R123.H0_H0 ;  /* 0x2000007bff5a4230 */ /* 0x000fe40000004100 */
[--C-:B------:R-:W-:Y:S01]  /*5370*/  FFMA.FTZ R147, R126, UR5, R92.reuse ;  /* 0x000000057e937c23 */ /* 0x100fe2000801005c */
[----:B------:R-:W-:Y:S02]  /*5380*/  @P6 HADD2.F32 R95, -RZ, R95.H0_H0 ;  /* 0x2000005fff5f6230 */ /* 0x000fe40000004100 */
[----:B------:R-:W-:Y:S01]  /*5390*/  FMUL.FTZ R122, R122, UR26 ;  /* 0x0000001a7a7a7c20 */ /* 0x000fe20008410000 */
[----:B------:R-:W-:Y:S01]  /*53a0*/  CS2R R126, SRZ ;  /* 0x00000000007e7805 */ /* 0x000fe2000001ff00 */
[----:B------:R-:W-:Y:S01]  /*53b0*/  FFMA.FTZ R129, R129, UR5, R92 ;  /* 0x0000000581817c23 */ /* 0x000fe2000801005c */
[----:B------:R-:W-:-:S02]  /*53c0*/  @P5 HADD2.F32 R91, -RZ, R124.H0_H0 ;  /* 0x2000007cff5b5230 */ /* 0x000fc40000004100 */
[----:B------:R-:W-:Y:S02]  /*53d0*/  HFMA2 R92, -RZ, RZ, 0, 0 ;  /* 0x00000000ff5c7431 */ /* 0x000fe400000001ff */
[----:B------:R-:W-:Y:S01]  /*53e0*/  @P4 FMUL.FTZ R126, R145, R90 ;  /* 0x0000005a917e4220 */ /* 0x000fe20000410000 */
[----:B------:R-:W-:Y:S01]  /*53f0*/  FMUL.FTZ R124, R135, UR8 ;  /* 0x00000008877c7c20 */ /* 0x000fe20008410000 */
[----:B------:R-:W-:Y:S01]  /*5400*/  @P6 FMUL.FTZ R92, R148, R95 ;  /* 0x0000005f945c6220 */ /* 0x000fe20000410000 */
[----:B------:R-:W-:Y:S01]  /*5410*/  FMUL.FTZ R90, R29, R122 ;  /* 0x0000007a1d5a7220 */ /* 0x000fe20000410000 */
[----:B------:R-:W-:Y:S01]  /*5420*/  FADD.FTZ R147, R134, -R147 ;  /* 0x8000009386937221 */ /* 0x000fe20000010000 */
[----:B------:R-:W-:Y:S01]  /*5430*/  LOP3.LUT P6, RZ, R130, 0xff00, RZ, 0xc0, !PT ;  /* 0x0000ff0082ff7812 */ /* 0x000fe200078cc0ff */
[----:B------:R-:W-:Y:S01]  /*5440*/  FADD.FTZ R132, R132, -R129 ;  /* 0x8000008184847221 */ /* 0x000fe20000010000 */
[----:B------:R-:W-:Y:S01]  /*5450*/  FMUL.FTZ R124, R124, UR4 ;  /* 0x000000047c7c7c20 */ /* 0x000fe20008410000 */
[----:B------:R-:W-:Y:S01]  /*5460*/  @P5 FMUL.FTZ R127, R146, R91 ;  /* 0x0000005b927f5220 */ /* 0x000fe20000410000 */
[----:B------:R-:W-:Y:S01]  /*5470*/  FMUL.FTZ R91, R147, UR8 ;  /* 0x00000008935b7c20 */ /* 0x000fe20008410000 */
[----:B------:R-:W-:Y:S01]  /*5480*/  FSEL R94, R90, RZ, P6 ;  /* 0x000000ff5a5e7208 */ /* 0x000fe20003000000 */
[----:B------:R-:W-:Y:S01]  /*5490*/  FMUL.FTZ R95, R132, UR8 ;  /* 0x00000008845f7c20 */ /* 0x000fe20008410000 */
[----:B------:R-:W-:Y:S01]  /*54a0*/  FMUL.FTZ R124, R124, UR26 ;  /* 0x0000001a7c7c7c20 */ /* 0x000fe20008410000 */
[----:B------:R-:W-:Y:S01]  /*54b0*/  FMUL.FTZ R91, R91, UR4 ;  /* 0x000000045b5b7c20 */ /* 0x000fe20008410000 */
[----:B------:R-:W-:Y:S01]  /*54c0*/  ISETP.GE.U32.AND P4, PT, R130, 0x1000000, PT ;  /* 0x010000008200780c */ /* 0x000fe20003f86070 */
[----:B------:R-:W-:Y:S01]  /*54d0*/  FMUL.FTZ R95, R95, UR4 ;  /* 0x000000045f5f7c20 */ /* 0x000fe20008410000 */
[----:B------:R-:W-:Y:S01]  /*54e0*/  FMUL.FTZ R123, R31, R124 ;  /* 0x0000007c1f7b7220 */ /* 0x000fe20000410000 */
[----:B------:R-:W-:Y:S01]  /*54f0*/  FMUL.FTZ R145, R91, UR26 ;  /* 0x0000001a5b917c20 */ /* 0x000fe20008410000 */
[----:B------:R-:W-:Y:S01]  /*5500*/  MOV R129, RZ ;  /* 0x000000ff00817202 */ /* 0x000fe20000000f00 */
[----:B------:R-:W-:-:S02]  /*5510*/  FMUL.FTZ R134, R95, UR26 ;  /* 0x0000001a5f867c20 */ /* 0x000fc40008410000 */
[----:B------:R-:W-:Y:S01]  /*5520*/  FSEL R123, R123, RZ, P4 ;  /* 0x000000ff7b7b7208 */ /* 0x000fe20002000000 */
[----:B------:R-:W-:Y:S01]  /*5530*/  F2F.F16.F32 R94, R94 ;  /* 0x0000005e005e7304 */ /* 0x000fe20000200800 */
[----:B------:R-:W-:Y:S01]  /*5540*/  FMUL.FTZ R91, R30, R134 ;  /* 0x000000861e5b7220 */ /* 0x000fe20000410000 */
[----:B------:R-:W-:-:S04]  /*5550*/  LOP3.LUT P5, RZ, R130, 0xff0000, RZ, 0xc0, !PT ;  /* 0x00ff000082ff7812 */ /* 0x000fc800078ac0ff */
[----:B------:R-:W-:Y:S02]  /*5560*/  FSEL R133, R91, RZ, P5 ;  /* 0x000000ff5b857208 */ /* 0x000fe40002800000 */
[----:B------:R-:W0:Y:S08]  /*5570*/  F2F.F16.F32 R123, R123 ;  /* 0x0000007b007b7304 */ /* 0x000e300000200800 */
[----:B------:R-:W1:Y:S01]  /*5580*/  F2F.F16.F32 R133, R133 ;  /* 0x0000008500857304 */ /* 0x000e620000200800 */
[----:B------:R-:W-:-:S02]  /*5590*/  MOV R132, RZ ;  /* 0x000000ff00847202 */ /* 0x000fc40000000f00 */
[----:B0-----:R-:W-:Y:S02]  /*55a0*/  SHF.L.U32 R135, R123, 0x10, RZ ;  /* 0x000000107b877819 */ /* 0x001fe400000006ff */
[----:B---3--:R-:W-:-:S05]  /*55b0*/  @P3 MOV R90, R88 ;  /* 0x00000058005a3202 */ /* 0x008fca0000000f00 */
[----:B------:R-:W-:-:S05]  /*55c0*/  @P3 HADD2.F32 R90, -RZ, R90.H0_H0 ;  /* 0x2000005aff5a3230 */ /* 0x000fca0000004100 */
[----:B------:R-:W-:Y:S01]  /*55d0*/  @P3 FMUL.FTZ R129, R139, R90 ;  /* 0x0000005a8b813220 */ /* 0x000fe20000410000 */
[----:B------:R-:W-:Y:S01]  /*55e0*/  FMUL.FTZ R90, R28, R145 ;  /* 0x000000911c5a7220 */ /* 0x000fe20000410000 */
[----:B------:R-:W-:-:S04]  /*55f0*/  LOP3.LUT P3, RZ, R130, 0xff, RZ, 0xc0, !PT ;  /* 0x000000ff82ff7812 */ /* 0x000fc8000786c0ff */
[----:B------:R-:W-:Y:S01]  /*5600*/  FSEL R95, R90, RZ, P3 ;  /* 0x000000ff5a5f7208 */ /* 0x000fe20001800000 */
[----:B------:R-:W-:-:S05]  /*5610*/  IMAD.WIDE.U32 R90, R94, 0x10000, RZ ;  /* 0x000100005e5a7825 */ /* 0x000fca00078e00ff */
[----:B------:R-:W0:Y:S01]  /*5620*/  F2F.F16.F32 R95, R95 ;  /* 0x0000005f005f7304 */ /* 0x000e220000200800 */
[----:B------:R-:W-:Y:S02]  /*5630*/  @P2 SHF.R.U64 R88, R88, 0x10, R89 ;  /* 0x0000001058582819 */ /* 0x000fe40000001259 */
[----:B------:R-:W-:-:S03]  /*5640*/  @P0 MOV R94, R89 ;  /* 0x00000059005e0202 */ /* 0x000fc60000000f00 */
[----:B------:R-:W-:Y:S02]  /*5650*/  @P2 HADD2.F32 R123, -RZ, R88.H0_H0 ;  /* 0x20000058ff7b2230 */ /* 0x000fe40000004100 */
[----:B------:R-:W-:Y:S02]  /*5660*/  @P0 HADD2.F32 R88, -RZ, R94.H0_H0 ;  /* 0x2000005eff580230 */ /* 0x000fe40000004100 */
[----:B------:R-:W-:Y:S01]  /*5670*/  HFMA2 R130, -RZ, RZ, 0, 0 ;  /* 0x00000000ff827431 */ /* 0x000fe200000001ff */
[----:B-1----:R-:W-:Y:S01]  /*5680*/  LOP3.LUT R91, R91, R135, R133, 0xfe, !PT ;  /* 0x000000875b5b7212 */ /* 0x002fe200078efe85 */
[----:B------:R-:W-:Y:S01]  /*5690*/  @P2 FMUL.FTZ R130, R138, R123 ;  /* 0x0000007b8a822220 */ /* 0x000fe20000410000 */
[----:B------:R-:W-:Y:S01]  /*56a0*/  @P0 FMUL.FTZ R132, R137, R88 ;  /* 0x0000005889840220 */ /* 0x000fe20000410000 */
[----:B0-----:R-:W-:Y:S01]  /*56b0*/  LOP3.LUT R90, R90, R95, RZ, 0xfc, !PT ;  /* 0x0000005f5a5a7212 */ /* 0x001fe200078efcff */
[----:B------:R-:W-:Y:S01]  /*56c0*/  IMAD.WIDE.U32 R94, R125, 0x8, R182 ;  /* 0x000000087d5e7825 */ /* 0x000fe200078e00b6 */
[----:B------:R-:W-:-:S04]  /*56d0*/  @P1 SHF.R.U32.HI R89, RZ, 0x10, R89 ;  /* 0x00000010ff591819 */ /* 0x000fc80000011659 */
[----:B------:R0:W-:Y:S01]  /*56e0*/  STG.E.64 desc[UR16][R94.64], R90 ;  /* 0x0000005a5e007986 */ /* 0x0001e2000c101b10 */
[----:B------:R-:W-:Y:S02]  /*56f0*/  @P1 HADD2.F32 R89, -RZ, R89.H0_H0 ;  /* 0x20000059ff591230 */ /* 0x000fe40000004100 */
        /* <DEDUP_REMOVED lines=19> */
.L_x_11304:
        /* <DEDUP_REMOVED lines=37> */
[----:B------:R-:W1:Y:S01]  /*5a80*/  F2F.F16.F32 R88, R88 ;  /* 0x0000005800587304 */ /* 0x000e620000200800 */
[----:B------:R-:W-:Y:S02]  /*5a90*/  FSEL R90, R90, RZ, P4 ;  /* 0x000000ff5a5a7208 */ /* 0x000fe40002000000 */
[----:B------:R-:W-:-:S05]  /*5aa0*/  FSEL R94, R89, RZ, P0 ;  /* 0x000000ff595e7208 */ /* 0x000fca0000000000 */
        /* <DEDUP_REMOVED lines=19> */
[----:B--2---:R-:W-:-:S05]  /*5be0*/  @P0 MOV R93, R2 ;  /* 0x00000002005d0202 */ /* 0x004fca0000000f00 */
[----:B------:R-:W-:Y:S02]  /*5bf0*/  @P0 HADD2.F32 R94, -RZ, R93.H0_H0 ;  /* 0x2000005dff5e0230 */ /* 0x000fe40000004100 */
[----:B------:R-:W-:-:S03]  /*5c00*/  HFMA2 R93, -RZ, RZ, 0, 0 ;  /* 0x00000000ff5d7431 */ /* 0x000fc600000001ff */
        /* <DEDUP_REMOVED lines=25> */
[----:B------:R-:W0:Y:S01]  /*5da0*/  F2F.F16.F32 R90, R90 ;  /* 0x0000005a005a7304 */ /* 0x000e220000200800 */
[----:B------:R-:W-:-:S07]  /*5db0*/  FSEL R169, R91, RZ, P6 ;  /* 0x000000ff5ba97208 */ /* 0x000fce0003000000 */
        /* <DEDUP_REMOVED lines=13> */
[----:B------:R-:W-:Y:S01]  /*5e90*/  FFMA.FTZ R95, R162, UR5, R92 ;  /* 0x00000005a25f7c23 */ /* 0x000fe2000801005c */
[----:B------:R-:W-:-:S03]  /*5ea0*/  @P4 MOV R160, R3 ;  /* 0x0000000300a04202 */ /* 0x000fc60000000f00 */
[----:B------:R-:W-:Y:S01]  /*5eb0*/  @P3 HADD2.F32 R169, -RZ, R2.H0_H0 ;  /* 0x20000002ffa93230 */ /* 0x000fe20000004100 */
[----:B------:R-:W-:Y:S01]  /*5ec0*/  MOV R2, RZ ;  /* 0x000000ff00027202 */ /* 0x000fe20000000f00 */
[----:B------:R-:W-:-:S03]  /*5ed0*/  FADD.FTZ R166, R166, -R95 ;  /* 0x8000005fa6a67221 */ /* 0x000fc60000010000 */
[----:B------:R-:W-:Y:S01]  /*5ee0*/  @P3 FMUL.FTZ R2, R178, R169 ;  /* 0x000000a9b2023220 */ /* 0x000fe20000410000 */
[----:B------:R-:W-:Y:S01]  /*5ef0*/  @P5 SHF.R.U32.HI R169, RZ, 0x10, R3 ;  /* 0x00000010ffa95819 */ /* 0x000fe20000011603 */
[----:B------:R-:W-:Y:S02]  /*5f00*/  @P4 HADD2.F32 R3, -RZ, R160.H0_H0 ;  /* 0x200000a0ff034230 */ /* 0x000fe40000004100 */
[----:B------:R-:W-:Y:S02]  /*5f10*/  HFMA2 R178, -RZ, RZ, 0, 0 ;  /* 0x00000000ffb27431 */ /* 0x000fe400000001ff */
[----:B------:R-:W-:Y:S01]  /*5f20*/  FFMA.FTZ R160, R163, UR5, R92 ;  /* 0x00000005a3a07c23 */ /* 0x000fe2000801005c */
[----:B------:R-:W-:Y:S01]  /*5f30*/  LOP3.LUT P3, RZ, R154, 0xff, RZ, 0xc0, !PT ;  /* 0x000000ff9aff7812 */ /* 0x000fe2000786c0ff */
[----:B------:R-:W-:Y:S02]  /*5f40*/  @P5 HADD2.F32 R94, -RZ, R169.H0_H0 ;  /* 0x200000a9ff5e5230 */ /* 0x000fe40000004100 */
[----:B------:R-:W-:Y:S01]  /*5f50*/  @P4 FMUL.FTZ R178, R180, R3 ;  /* 0x00000003b4b24220 */ /* 0x000fe20000410000 */
[----:B------:R-:W-:Y:S01]  /*5f60*/  MOV R3, RZ ;  /* 0x000000ff00037202 */ /* 0x000fe20000000f00 */
[----:B------:R-:W-:-:S02]  /*5f70*/  HFMA2 R169, -RZ, RZ, 0, 0 ;  /* 0x00000000ffa97431 */ /* 0x000fc400000001ff */
[----:B------:R-:W-:Y:S01]  /*5f80*/  FADD.FTZ R95, R167, -R160 ;  /* 0x800000a0a75f7221 */ /* 0x000fe20000010000 */
[----:B------:R-:W-:Y:S01]  /*5f90*/  @P5 FMUL.FTZ R3, R179, R94 ;  /* 0x0000005eb3035220 */ /* 0x000fe20000410000 */
[----:B---3--:R-:W-:Y:S02]  /*5fa0*/  @P6 MOV R94, R88 ;  /* 0x00000058005e6202 */ /* 0x008fe40000000f00 */
[----:B------:R-:W-:Y:S01]  /*5fb0*/  FFMA.FTZ R95, R95, UR8, R70 ;  /* 0x000000085f5f7c23 */ /* 0x000fe20008010046 */
[C---:B------:R-:W-:Y:S02]  /*5fc0*/  LOP3.LUT P5, RZ, R154.reuse, 0xff00, RZ, 0xc0, !PT ;  /* 0x0000ff009aff7812 */ /* 0x040fe400078ac0ff */
[----:B------:R-:W-:Y:S02]  /*5fd0*/  @P6 HADD2.F32 R94, -RZ, R94.H0_H0 ;  /* 0x2000005eff5e6230 */ /* 0x000fe40000004100 */
[----:B------:R-:W-:Y:S01]  /*5fe0*/  FMUL.FTZ R95, R95, UR4 ;  /* 0x000000045f5f7c20 */ /* 0x000fe20008410000 */
[----:B------:R-:W-:-:S02]  /*5ff0*/  LOP3.LUT P4, RZ, R154, 0xff0000, RZ, 0xc0, !PT ;  /* 0x00ff00009aff7812 */ /* 0x000fc4000788c0ff */
[----:B------:R-:W-:Y:S01]  /*6000*/  @P0 SHF.R.U64 R88, R88, 0x10, R89 ;  /* 0x0000001058580819 */ /* 0x000fe20000001259 */
[----:B------:R-:W-:Y:S01]  /*6010*/  @P6 FMUL.FTZ R169, R175, R94 ;  /* 0x0000005eafa96220 */ /* 0x000fe20000410000 */
[--C-:B------:R-:W-:Y:S01]  /*6020*/  FFMA.FTZ R94, R161, UR5, R92.reuse ;  /* 0x00000005a15e7c23 */ /* 0x100fe2000801005c */
[----:B------:R-:W-:Y:S01]  /*6030*/  FFMA.FTZ R161, R164, UR5, R92 ;  /* 0x00000005a4a17c23 */ /* 0x000fe2000801005c */
[----:B------:R-:W-:Y:S02]  /*6040*/  ISETP.GE.U32.AND P6, PT, R154, 0x1000000, PT ;  /* 0x010000009a00780c */ /* 0x000fe40003fc6070 */
[----:B------:R-:W-:Y:S01]  /*6050*/  FADD.FTZ R165, R165, -R94 ;  /* 0x8000005ea5a57221 */ /* 0x000fe20000010000 */
[----:B------:R-:W-:Y:S01]  /*6060*/  FFMA.FTZ R94, R166, UR8, R69 ;  /* 0x00000008a65e7c23 */ /* 0x000fe20008010045 */
[----:B------:R-:W-:Y:S01]  /*6070*/  FADD.FTZ R162, R168, -R161 ;  /* 0x800000a1a8a27221 */ /* 0x000fe20000010000 */
[----:B------:R-:W-:Y:S02]  /*6080*/  FMUL.FTZ R161, R95, UR26 ;  /* 0x0000001a5fa17c20 */ /* 0x000fe40008410000 */
        /* <DEDUP_REMOVED lines=12> */
[----:B------:R-:W0:Y:S02]  /*6150*/  F2F.F16.F32 R95, R95 ;  /* 0x0000005f005f7304 */ /* 0x000e240000200800 */
[----:B------:R-:W-:-:S04]  /*6160*/  FMUL.FTZ R94, R94, UR4 ;  /* 0x000000045e5e7c20 */ /* 0x000fc80008410000 */
[----:B------:R-:W-:Y:S02]  /*6170*/  FMUL.FTZ R163, R94, UR26 ;  /* 0x0000001a5ea37c20 */ /* 0x000fe40008410000 */
[----:B------:R-:W1:Y:S02]  /*6180*/  F2F.F16.F32 R166, R166 ;  /* 0x000000a600a67304 */ /* 0x000e640000200800 */
[----:B------:R-:W-:-:S05]  /*6190*/  FMUL.FTZ R94, R12, R163 ;  /* 0x000000a30c5e7220 */ /* 0x000fca0000410000 */
[----:B------:R-:W-:Y:S01]  /*61a0*/  FSEL R154, R94, RZ, P3 ;  /* 0x000000ff5e9a7208 */ /* 0x000fe20001800000 */
[----:B------:R-:W3:Y:S01]  /*61b0*/  F2F.F16.F32 R164, R164 ;  /* 0x000000a400a47304 */ /* 0x000ee20000200800 */
[----:B0-----:R-:W-:Y:S01]  /*61c0*/  IMAD.WIDE.U32 R94, R95, 0x10000, RZ ;  /* 0x000100005f5e7825 */ /* 0x001fe200078e00ff */
[----:B-1----:R-:W-:-:S06]  /*61d0*/  SHF.L.U32 R165, R166, 0x10, RZ ;  /* 0x00000010a6a57819 */ /* 0x002fcc00000006ff */
[----:B------:R-:W0:Y:S01]  /*61e0*/  F2F.F16.F32 R167, R154 ;  /* 0x0000009a00a77304 */ /* 0x000e220000200800 */
[----:B---3--:R-:W-:Y:S01]  /*61f0*/  LOP3.LUT R95, R95, R165, R164, 0xfe, !PT ;  /* 0x000000a55f5f7212 */ /* 0x008fe200078efea4 */
[--C-:B------:R-:W-:Y:S01]  /*6200*/  FFMA.FTZ R165, R159, UR5, R92.reuse ;  /* 0x000000059fa57c23 */ /* 0x100fe2000801005c */
[----:B------:R-:W-:-:S03]  /*6210*/  FFMA.FTZ R164, R153, UR5, R92 ;  /* 0x0000000599a47c23 */ /* 0x000fc6000801005c */
[----:B------:R-:W-:Y:S01]  /*6220*/  FADD.FTZ R165, R158, -R165 ;  /* 0x800000a59ea57221 */ /* 0x000fe20000010000 */
[----:B------:R-:W-:Y:S01]  /*6230*/  FFMA.FTZ R158, R152, UR5, R92 ;  /* 0x00000005989e7c23 */ /* 0x000fe2000801005c */
[----:B------:R-:W-:Y:S01]  /*6240*/  FADD.FTZ R159, R151, -R164 ;  /* 0x800000a4979f7221 */ /* 0x000fe20000010000 */
[----:B------:R-:W-:Y:S01]  /*6250*/  @P1 MOV R151, R89 ;  /* 0x0000005900971202 */ /* 0x000fe20000000f00 */
[----:B------:R-:W-:-:S04]  /*6260*/  IMAD.WIDE.U32 R152, R173, 0x8, R182 ;  /* 0x00000008ad987825 */ /* 0x000fc800078e00b6 */
[----:B------:R-:W-:Y:S01]  /*6270*/  FADD.FTZ R158, R157, -R158 ;  /* 0x8000009e9d9e7221 */ /* 0x000fe20000010000 */
[----:B0-----:R-:W-:Y:S01]  /*6280*/  LOP3.LUT R94, R94, R167, RZ, 0xfc, !PT ;  /* 0x000000a75e5e7212 */ /* 0x001fe200078efcff */
[----:B------:R-:W-:Y:S01]  /*6290*/  FFMA.FTZ R164, R156, UR5, R92 ;  /* 0x000000059ca47c23 */ /* 0x000fe2000801005c */
[----:B------:R-:W-:Y:S01]  /*62a0*/  @P2 SHF.R.U32.HI R157, RZ, 0x10, R89 ;  /* 0x00000010ff9d2819 */ /* 0x000fe20000011659 */
[----:B------:R-:W-:Y:S02]  /*62b0*/  @P0 HADD2.F32 R89, -RZ, R88.H0_H0 ;  /* 0x20000058ff590230 */ /* 0x000fe40000004100 */
[----:B------:R-:W-:Y:S01]  /*62c0*/  FFMA.FTZ R154, R158, UR8, R73 ;  /* 0x000000089e9a7c23 */ /* 0x000fe20008010049 */
[----:B------:R-:W-:Y:S01]  /*62d0*/  @P1 HADD2.F32 R88, -RZ, R151.H0_H0 ;  /* 0x20000097ff581230 */ /* 0x000fe20000004100 */
[----:B------:R0:W-:Y:S02]  /*62e0*/  STG.E.64 desc[UR16][R152.64], R94 ;  /* 0x0000005e98007986 */ /* 0x0001e4000c101b10 */
[----:B------:R-:W-:Y:S01]  /*62f0*/  FMUL.FTZ R154, R154, UR4 ;  /* 0x000000049a9a7c20 */ /* 0x000fe20008410000 */
[----:B------:R-:W-:-:S02]  /*6300*/  @P2 HADD2.F32 R151, -RZ, R157.H0_H0 ;  /* 0x2000009dff972230 */ /* 0x000fc40000004100 */
[----:B------:R-:W-:Y:S01]  /*6310*/  FADD.FTZ R158, R155, -R164 ;  /* 0x800000a49b9e7221 */ /* 0x000fe20000010000 */
[----:B------:R-:W-:Y:S01]  /*6320*/  FMUL.FTZ R164, R154, UR26 ;  /* 0x0000001a9aa47c20 */ /* 0x000fe20008410000 */
[----:B------:R-:W-:Y:S01]  /*6330*/  HFMA2 R156, -RZ, RZ, 0, 0 ;  /* 0x00000000ff9c7431 */ /* 0x000fe200000001ff */
[----:B0-----:R-:W-:Y:S01]  /*6340*/  CS2R R152, SRZ ;  /* 0x0000000000987805 */ /* 0x001fe2000001ff00 */
[----:B------:R-:W-:-:S04]  /*6350*/  IMAD.WIDE.U32 R94, R150, 0x8, R200 ;  /* 0x00000008965e7825 */ /* 0x000fc800078e00c8 */
[----:B------:R-:W-:Y:S01]  /*6360*/  @P1 FMUL.FTZ R153, R171, R88 ;  /* 0x00000058ab991220 */ /* 0x000fe20000410000 */
[----:B------:R-:W-:Y:S01]  /*6370*/  FFMA.FTZ R88, R159, UR8, R74 ;  /* 0x000000089f587c23 */ /* 0x000fe2000801004a */
[----:B------:R-:W-:Y:S01]  /*6380*/  @P2 FMUL.FTZ R156, R172, R151 ;  /* 0x00000097ac9c2220 */ /* 0x000fe20000410000 */
[----:B------:R-:W-:Y:S01]  /*6390*/  @P0 FMUL.FTZ R152, R170, R89 ;  /* 0x00000059aa980220 */ /* 0x000fe20000410000 */
[----:B------:R-:W-:Y:S01]  /*63a0*/  FFMA.FTZ R151, R158, UR8, R75 ;  /* 0x000000089e977c23 */ /* 0x000fe2000801004b */
[----:B------:R-:W3:Y:S01]  /*63b0*/  LDG.E.64 R94, desc[UR16][R94.64] ;  /* 0x000000105e5e7981 */ /* 0x000ee2000c1e1b00 */
[----:B------:R-:W-:Y:S01]  /*63c0*/  FMUL.FTZ R159, R88, UR4 ;  /* 0x00000004589f7c20 */ /* 0x000fe20008410000 */
[----:B------:R-:W-:Y:S01]  /*63d0*/  FMUL.FTZ R88, R17, R164 ;  /* 0x000000a411587220 */ /* 0x000fe20000410000 */
[----:B------:R-:W-:Y:S01]  /*63e0*/  LOP3.LUT P0, RZ, R145, 0xff00, RZ, 0xc0, !PT ;  /* 0x0000ff0091ff7812 */ /* 0x000fe2000780c0ff */
[----:B------:R-:W-:Y:S01]  /*63f0*/  FMUL.FTZ R158, R151, UR4 ;  /* 0x00000004979e7c20 */ /* 0x000fe20008410000 */
[----:B------:R-:W-:Y:S01]  /*6400*/  FFMA.FTZ R165, R165, UR8, R72 ;  /* 0x00000008a5a57c23 */ /* 0x000fe20008010048 */
[----:B------:R-:W-:Y:S01]  /*6410*/  FMUL.FTZ R159, R159, UR26 ;  /* 0x0000001a9f9f7c20 */ /* 0x000fe20008410000 */
[----:B------:R-:W-:Y:S01]  /*6420*/  FSEL R89, R88, RZ, P0 ;  /* 0x000000ff58597208 */ /* 0x000fe20000000000 */
[----:B------:R-:W-:Y:S01]  /*6430*/  FMUL.FTZ R158, R158, UR26 ;  /* 0x0000001a9e9e7c20 */ /* 0x000fe20008410000 */
[----:B------:R-:W-:Y:S01]  /*6440*/  FMUL.FTZ R165, R165, UR4 ;  /* 0x00000004a5a57c20 */ /* 0x000fe20008410000 */
[----:B------:R-:W-:Y:S01]  /*6450*/  ISETP.GE.U32.AND P2, PT, R145, 0x1000000, PT ;  /* 0x010000009100780c */ /* 0x000fe20003f46070 */
[----:B------:R-:W-:Y:S01]  /*6460*/  FMUL.FTZ R151, R18, R159 ;  /* 0x0000009f12977220 */ /* 0x000fe20000410000 */
[----:B------:R-:W-:Y:S01]  /*6470*/  FMUL.FTZ R154, R19, R158 ;  /* 0x0000009e139a7220 */ /* 0x000fe20000410000 */
[----:B------:R-:W-:Y:S01]  /*6480*/  FMUL.FTZ R165, R165, UR26 ;  /* 0x0000001aa5a57c20 */ /* 0x000fe20008410000 */
[----:B------:R-:W-:Y:S01]  /*6490*/  MOV R157, RZ ;  /* 0x000000ff009d7202 */ /* 0x000fe20000000f00 */
[----:B------:R-:W0:Y:S01]  /*64a0*/  F2F.F16.F32 R89, R89 ;  /* 0x0000005900597304 */ /* 0x000e220000200800 */
[----:B------:R-:W-:-:S04]  /*64b0*/  LOP3.LUT P1, RZ, R145, 0xff0000, RZ, 0xc0, !PT ;  /* 0x00ff000091ff7812 */ /* 0x000fc8000782c0ff */
        /* <DEDUP_REMOVED lines=27> */
[----:B------:R-:W-:Y:S01]  /*6670*/  FADD.FTZ R144, R146, -R141 ;  /* 0x8000008d92907221 */ /* 0x000fe20000010000 */
[----:B0-----:R-:W-:Y:S01]  /*6680*/  @P4 MOV R88, R91 ;  /* 0x0000005b00584202 */ /* 0x001fe20000000f00 */
[----:B------:R-:W-:Y:S01]  /*6690*/  FFMA.FTZ R90, R148, UR8, R77 ;  /* 0x00000008945a7c23 */ /* 0x000fe2000801004d */
[----:B------:R-:W-:Y:S01]  /*66a0*/  @P6 SHF.R.U32.HI R91, RZ, 0x10, R91 ;  /* 0x00000010ff5b6819 */ /* 0x000fe2000001165b */
[----:B------:R-:W-:Y:S01]  /*66b0*/  @P5 HADD2.F32 R89, -RZ, R143.H0_H0 ;  /* 0x2000008fff595230 */ /* 0x000fe20000004100 */
[----:B------:R-:W-:Y:S01]  /*66c0*/  CS2R R142, SRZ ;  /* 0x00000000008e7805 */ /* 0x000fe2000001ff00 */
[----:B------:R-:W-:-:S02]  /*66d0*/  @P4 HADD2.F32 R88, -RZ, R88.H0_H0 ;  /* 0x20000058ff584230 */ /* 0x000fc40000004100 */
[----:B------:R-:W-:Y:S01]  /*66e0*/  FMUL.FTZ R90, R90, UR4 ;  /* 0x000000045a5a7c20 */ /* 0x000fe20008410000 */
[----:B------:R-:W-:Y:S02]  /*66f0*/  @P6 HADD2.F32 R91, -RZ, R91.H0_H0 ;  /* 0x2000005bff5b6230 */ /* 0x000fe40000004100 */
[----:B------:R-:W-:Y:S02]  /*6700*/  HFMA2 R141, -RZ, RZ, 0, 0 ;  /* 0x00000000ff8d7431 */ /* 0x000fe400000001ff */
[----:B------:R-:W-:Y:S01]  /*6710*/  @P5 FMUL.FTZ R141, R160, R89 ;  /* 0x00000059a08d5220 */ /* 0x000fe20000410000 */
[----:B------:R-:W-:Y:S01]  /*6720*/  @P4 FMUL.FTZ R142, R161, R88 ;  /* 0x00000058a18e4220 */ /* 0x000fe20000410000 */
[----:B------:R-:W-:Y:S01]  /*6730*/  FFMA.FTZ R88, R147, UR8, R78 ;  /* 0x0000000893587c23 */ /* 0x000fe2000801004e */
[----:B------:R-:W-:Y:S01]  /*6740*/  FMUL.FTZ R146, R90, UR26 ;  /* 0x0000001a5a927c20 */ /* 0x000fe20008410000 */
[----:B------:R-:W-:Y:S01]  /*6750*/  @P6 FMUL.FTZ R143, R162, R91 ;  /* 0x0000005ba28f6220 */ /* 0x000fe20000410000 */
[----:B------:R-:W-:Y:S01]  /*6760*/  LOP3.LUT P5, RZ, R137, 0xff00, RZ, 0xc0, !PT ;  /* 0x0000ff0089ff7812 */ /* 0x000fe200078ac0ff */
[----:B------:R-:W-:Y:S01]  /*6770*/  FMUL.FTZ R145, R88, UR4 ;  /* 0x0000000458917c20 */ /* 0x000fe20008410000 */
[----:B------:R-:W-:Y:S01]  /*6780*/  FMUL.FTZ R88, R21, R146 ;  /* 0x0000009215587220 */ /* 0x000fe20000410000 */
[----:B------:R-:W-:Y:S01]  /*6790*/  FFMA.FTZ R91, R144, UR8, R79 ;  /* 0x00000008905b7c23 */ /* 0x000fe2000801004f */
[----:B------:R-:W-:Y:S01]  /*67a0*/  FFMA.FTZ R89, R149, UR8, R76 ;  /* 0x0000000895597c23 */ /* 0x000fe2000801004c */
[----:B------:R-:W-:Y:S01]  /*67b0*/  FMUL.FTZ R145, R145, UR26 ;  /* 0x0000001a91917c20 */ /* 0x000fe20008410000 */
[----:B------:R-:W-:Y:S01]  /*67c0*/  LOP3.LUT P4, RZ, R137, 0xff0000, RZ, 0xc0, !PT ;  /* 0x00ff000089ff7812 */ /* 0x000fe2000788c0ff */
[----:B------:R-:W-:Y:S01]  /*67d0*/  FMUL.FTZ R148, R91, UR4 ;  /* 0x000000045b947c20 */ /* 0x000fe20008410000 */
[----:B------:R-:W-:Y:S01]  /*67e0*/  FSEL R90, R88, RZ, P5 ;  /* 0x000000ff585a7208 */ /* 0x000fe20002800000 */
[----:B------:R-:W-:Y:S01]  /*67f0*/  FMUL.FTZ R91, R22, R145 ;  /* 0x00000091165b7220 */ /* 0x000fe20000410000 */
[----:B------:R-:W-:Y:S01]  /*6800*/  FMUL.FTZ R89, R89, UR4 ;  /* 0x0000000459597c20 */ /* 0x000fe20008410000 */
[----:B------:R-:W-:Y:S01]  /*6810*/  FMUL.FTZ R148, R148, UR26 ;  /* 0x0000001a94947c20 */ /* 0x000fe20008410000 */
[----:B------:R-:W-:Y:S01]  /*6820*/  HFMA2 R144, -RZ, RZ, 0, 0 ;  /* 0x00000000ff907431 */ /* 0x000fe200000001ff */
[----:B------:R-:W-:Y:S01]  /*6830*/  ISETP.GE.U32.AND P6, PT, R137, 0x1000000, PT ;  /* 0x010000008900780c */ /* 0x000fe20003fc6070 */
[----:B------:R-:W-:Y:S01]  /*6840*/  F2F.F16.F32 R150, R90 ;  /* 0x0000005a00967304 */ /* 0x000fe20000200800 */
[----:B------:R-:W-:Y:S01]  /*6850*/  FSEL R147, R91, RZ, P4 ;  /* 0x000000ff5b937208 */ /* 0x000fe20002000000 */
[----:B------:R-:W-:Y:S01]  /*6860*/  FMUL.FTZ R91, R89, UR26 ;  /* 0x0000001a595b7c20 */ /* 0x000fe20008410000 */
[----:B------:R-:W-:Y:S01]  /*6870*/  FMUL.FTZ R149, R23, R148 ;  /* 0x0000009417957220 */ /* 0x000fe20000410000 */
[--C-:B------:R-:W-:Y:S01]  /*6880*/  FFMA.FTZ R120, R120, UR5, R92.reuse ;  /* 0x0000000578787c23 */ /* 0x100fe2000801005c */
[--C-:B------:R-:W-:Y:S01]  /*6890*/  FFMA.FTZ R128, R128, UR5, R92.reuse ;  /* 0x0000000580807c23 */ /* 0x100fe2000801005c */
[--C-:B------:R-:W-:Y:S01]  /*68a0*/  FFMA.FTZ R160, R139, UR5, R92.reuse ;  /* 0x000000058ba07c23 */ /* 0x100fe2000801005c */
[----:B------:R-:W-:Y:S01]  /*68b0*/  FFMA.FTZ R139, R138, UR5, R92 ;  /* 0x000000058a8b7c23 */ /* 0x000fe2000801005c */
[----:B------:R-:W-:Y:S01]  /*68c0*/  FSEL R149, R149, RZ, P6 ;  /* 0x000000ff95957208 */ /* 0x000fe20003000000 */
[----:B------:R-:W-:Y:S01]  /*68d0*/  F2F.F16.F32 R147, R147 ;  /* 0x0000009300937304 */ /* 0x000fe20000200800 */
[----:B------:R-:W-:Y:S01]  /*68e0*/  FADD.FTZ R121, R121, -R120 ;  /* 0x8000007879797221 */ /* 0x000fe20000010000 */
[----:B------:R-:W-:Y:S01]  /*68f0*/  FADD.FTZ R120, R119, -R128 ;  /* 0x8000008077787221 */ /* 0x000fe20000010000 */
[----:B------:R-:W-:Y:S01]  /*6900*/  MOV R128, RZ ;  /* 0x000000ff00807202 */ /* 0x000fe20000000f00 */
[----:B------:R-:W-:-:S02]  /*6910*/  HFMA2 R119, -RZ, RZ, 0, 0 ;  /* 0x00000000ff777431 */ /* 0x000fc400000001ff */
[----:B------:R-:W-:Y:S02]  /*6920*/  FFMA.FTZ R121, R121, UR8, R80 ;  /* 0x0000000879797c23 */ /* 0x000fe40008010050 */
[----:B------:R-:W0:Y:S01]  /*6930*/  F2F.F16.F32 R149, R149 ;  /* 0x0000009500957304 */ /* 0x000e220000200800 */
        /* <DEDUP_REMOVED lines=9> */
[----:B------:R-:W-:-:S04]  /*69d0*/  IMAD.WIDE.U32 R88, R150, 0x10000, RZ ;  /* 0x0001000096587825 */ /* 0x000fc800078e00ff */
[----:B------:R-:W-:Y:S01]  /*69e0*/  FADD.FTZ R150, R140, -R139 ;  /* 0x8000008b8c967221 */ /* 0x000fe20000010000 */
[----:B------:R-:W-:Y:S01]  /*69f0*/  @P2 SHF.R.U32.HI R139, RZ, 0x10, R95 ;  /* 0x00000010ff8b2819 */ /* 0x000fe2000001165f */
[----:B------:R0:W1:Y:S01]  /*6a00*/  F2F.F16.F32 R151, R90 ;  /* 0x0000005a00977304 */ /* 0x0000620000200800 */
[----:B------:R-:W-:Y:S01]  /*6a10*/  HFMA2 R131, -RZ, RZ, 0, 0 ;  /* 0x00000000ff837431 */ /* 0x000fe200000001ff */
[----:B------:R-:W-:Y:S01]  /*6a20*/  LOP3.LUT R89, R89, R137, R147, 0xfe, !PT ;  /* 0x0000008959597212 */ /* 0x000fe200078efe93 */
[----:B------:R-:W-:-:S04]  /*6a30*/  IMAD.WIDE.U32 R136, R136, 0x8, R182 ;  /* 0x0000000888887825 */ /* 0x000fc800078e00b6 */
[----:B------:R-:W-:Y:S01]  /*6a40*/  FMUL.FTZ R121, R121, UR4 ;  /* 0x0000000479797c20 */ /* 0x000fe20008410000 */
[----:B------:R-:W-:Y:S01]  /*6a50*/  MOV R140, RZ ;  /* 0x000000ff008c7202 */ /* 0x000fe20000000f00 */
[----:B------:R-:W-:Y:S01]  /*6a60*/  @P2 HADD2.F32 R139, -RZ, R139.H0_H0 ;  /* 0x2000008bff8b2230 */ /* 0x000fe20000004100 */
[----:B0-----:R-:W-:Y:S01]  /*6a70*/  @P1 MOV R90, R95 ;  /* 0x0000005f005a1202 */ /* 0x001fe20000000f00 */
[----:B------:R-:W-:Y:S02]  /*6a80*/  @P0 HADD2.F32 R95, -RZ, R94.H0_H0 ;  /* 0x2000005eff5f0230 */ /* 0x000fe40000004100 */
[----:B------:R-:W-:Y:S01]  /*6a90*/  FFMA.FTZ R94, R149, UR8, R82 ;  /* 0x00000008955e7c23 */ /* 0x000fe20008010052 */
[----:B------:R-:W-:Y:S01]  /*6aa0*/  @P2 FMUL.FTZ R131, R158, R139 ;  /* 0x0000008b9e832220 */ /* 0x000fe20000410000 */
[----:B------:R-:W-:Y:S01]  /*6ab0*/  LOP3.LUT P2, RZ, R127, 0xff00, RZ, 0xc0, !PT ;  /* 0x0000ff007fff7812 */ /* 0x000fe2000784c0ff */
[----:B------:R-:W-:Y:S01]  /*6ac0*/  @P1 HADD2.F32 R90, -RZ, R90.H0_H0 ;  /* 0x2000005aff5a1230 */ /* 0x000fe20000004100 */
[----:B-1----:R-:W-:Y:S01]  /*6ad0*/  LOP3.LUT R88, R88, R151, RZ, 0xfc, !PT ;  /* 0x0000009758587212 */ /* 0x002fe200078efcff */
[----:B------:R-:W-:Y:S01]  /*6ae0*/  @P0 FMUL.FTZ R119, R164, R95 ;  /* 0x0000005fa4770220 */ /* 0x000fe20000410000 */
[----:B------:R-:W-:Y:S01]  /*6af0*/  FMUL.FTZ R94, R94, UR4 ;  /* 0x000000045e5e7c20 */ /* 0x000fe20008410000 */
[----:B------:R-:W-:Y:S01]  /*6b00*/  FFMA.FTZ R95, R150, UR8, R83 ;  /* 0x00000008965f7c23 */ /* 0x000fe20008010053 */
[----:B------:R-:W-:Y:S01]  /*6b10*/  @P1 FMUL.FTZ R128, R159, R90 ;  /* 0x0000005a9f801220 */ /* 0x000fe20000410000 */
[----:B------:R-:W-:Y:S01]  /*6b20*/  FFMA.FTZ R90, R120, UR8, R81 ;  /* 0x00000008785a7c23 */ /* 0x000fe20008010051 */
[----:B------:R0:W-:Y:S01]  /*6b30*/  STG.E.64 desc[UR16][R136.64], R88 ;  /* 0x0000005888007986 */ /* 0x0001e2000c101b10 */
[----:B------:R-:W-:Y:S01]  /*6b40*/  FMUL.FTZ R139, R121, UR26 ;  /* 0x0000001a798b7c20 */ /* 0x000fe20008410000 */
[----:B------:R-:W-:Y:S01]  /*6b50*/  LOP3.LUT P0, RZ, R127, 0xff0000, RZ, 0xc0, !PT ;  /* 0x00ff00007fff7812 */ /* 0x000fe2000780c0ff */
[----:B------:R-:W-:-:S04]  /*6b60*/  FMUL.FTZ R90, R90, UR4 ;  /* 0x000000045a5a7c20 */ /* 0x000fc80008410000 */
[----:B------:R-:W-:-:S04]  /*6b70*/  FMUL.FTZ R138, R90, UR26 ;  /* 0x0000001a5a8a7c20 */ /* 0x000fc80008410000 */
[----:B------:R-:W-:Y:S01]  /*6b80*/  FMUL.FTZ R90, R25, R138 ;  /* 0x0000008a195a7220 */ /* 0x000fe20000410000 */
[----:B0-----:R-:W-:-:S04]  /*6b90*/  IMAD.WIDE.U32 R88, R124, 0x8, R200 ;  /* 0x000000087c587825 */ /* 0x001fc800078e00c8 */
[----:B------:R-:W-:Y:S01]  /*6ba0*/  FMUL.FTZ R137, R94, UR26 ;  /* 0x0000001a5e897c20 */ /* 0x000fe20008410000 */
[----:B------:R-:W-:Y:S01]  /*6bb0*/  FMUL.FTZ R136, R95, UR4 ;  /* 0x000000045f887c20 */ /* 0x000fe20008410000 */
[----:B------:R-:W-:Y:S02]  /*6bc0*/  FSEL R94, R90, RZ, P2 ;  /* 0x000000ff5a5e7208 */ /* 0x000fe40001000000 */
[----:B------:R-:W-:Y:S01]  /*6bd0*/  ISETP.GE.U32.AND P1, PT, R127, 0x1000000, PT ;  /* 0x010000007f00780c */ /* 0x000fe20003f26070 */
[----:B------:R-:W-:Y:S01]  /*6be0*/  FMUL.FTZ R136, R136, UR26 ;  /* 0x0000001a88887c20 */ /* 0x000fe20008410000 */
[----:B------:R-:W3:Y:S01]  /*6bf0*/  LDG.E.64 R88, desc[UR16][R88.64] ;  /* 0x0000001058587981 */ /* 0x000ee2000c1e1b00 */
[----:B------:R-:W-:Y:S02]  /*6c00*/  FMUL.FTZ R95, R26, R137 ;  /* 0x000000891a5f7220 */ /* 0x000fe40000410000 */
[----:B------:R-:W-:-:S05]  /*6c10*/  FMUL.FTZ R120, R27, R136 ;  /* 0x000000881b787220 */ /* 0x000fca0000410000 */
[----:B------:R-:W-:Y:S01]  /*6c20*/  FSEL R147, R120, RZ, P1 ;  /* 0x000000ff78937208 */ /* 0x000fe20000800000 */
[----:B------:R-:W-:Y:S01]  /*6c30*/  F2F.F16.F32 R94, R94 ;  /* 0x0000005e005e7304 */ /* 0x000fe20000200800 */
[----:B------:R-:W-:-:S07]  /*6c40*/  FSEL R95, R95, RZ, P0 ;  /* 0x000000ff5f5f7208 */ /* 0x000fce0000000000 */
[----:B------:R-:W0:Y:S08]  /*6c50*/  F2F.F16.F32 R147, R147 ;  /* 0x0000009300937304 */ /* 0x000e300000200800 */
[----:B------:R-:W1:Y:S01]  /*6c60*/  F2F.F16.F32 R95, R95 ;  /* 0x0000005f005f7304 */ /* 0x000e620000200800 */
[----:B0-----:R-:W-:Y:S02]  /*6c70*/  SHF.L.U32 R121, R147, 0x10, RZ ;  /* 0x0000001093797819 */ /* 0x001fe400000006ff */
        /* <DEDUP_REMOVED lines=15> */
[----:B------:R-:W-:Y:S01]  /*6d70*/  FFMA.FTZ R124, R123, UR5, R92 ;  /* 0x000000057b7c7c23 */ /* 0x000fe2000801005c */
[----:B------:R-:W-:Y:S02]  /*6d80*/  @P4 MOV R123, R155 ;  /* 0x0000009b007b4202 */ /* 0x000fe40000000f00 */
[----:B------:R-:W-:Y:S01]  /*6d90*/  FADD.FTZ R147, R134, -R147 ;  /* 0x8000009386937221 */ /* 0x000fe20000010000 */
[----:B------:R-:W-:Y:S01]  /*6da0*/  FADD.FTZ R134, R133, -R124 ;  /* 0x8000007c85867221 */ /* 0x000fe20000010000 */
[----:B------:R-:W-:-:S03]  /*6db0*/  FFMA.FTZ R135, R135, UR5, R92 ;  /* 0x0000000587877c23 */ /* 0x000fc6000801005c */
[----:B0-----:R-:W-:Y:S01]  /*6dc0*/  FFMA.FTZ R94, R134, UR8, R85 ;  /* 0x00000008865e7c23 */ /* 0x001fe20008010055 */
[----:B------:R-:W-:Y:S01]  /*6dd0*/  @P4 HADD2.F32 R90, -RZ, R123.H0_H0 ;  /* 0x2000007bff5a4230 */ /* 0x000fe20000004100 */
[----:B------:R-:W-:Y:S01]  /*6de0*/  @P6 SHF.R.U32.HI R95, RZ, 0x10, R155 ;  /* 0x00000010ff5f6819 */ /* 0x000fe2000001169b */
[----:B------:R-:W-:Y:S01]  /*6df0*/  FADD.FTZ R122, R122, -R135 ;  /* 0x800000877a7a7221 */ /* 0x000fe20000010000 */
[----:B------:R-:W-:Y:S01]  /*6e00*/  CS2R R126, SRZ ;  /* 0x00000000007e7805 */ /* 0x000fe2000001ff00 */
[----:B------:R-:W-:Y:S01]  /*6e10*/  FMUL.FTZ R94, R94, UR4 ;  /* 0x000000045e5e7c20 */ /* 0x000fe20008410000 */
[----:B------:R-:W-:Y:S01]  /*6e20*/  @P5 SHF.R.U64 R124, R154, 0x10, R155 ;  /* 0x000000109a7c5819 */ /* 0x000fe2000000129b */
[----:B------:R-:W-:Y:S01]  /*6e30*/  @P4 FMUL.FTZ R126, R145, R90 ;  /* 0x0000005a917e4220 */ /* 0x000fe20000410000 */
[----:B------:R-:W-:Y:S02]  /*6e40*/  @P6 HADD2.F32 R95, -RZ, R95.H0_H0 ;  /* 0x2000005fff5f6230 */ /* 0x000fe40000004100 */
[----:B------:R-:W-:Y:S01]  /*6e50*/  FFMA.FTZ R90, R122, UR8, R87 ;  /* 0x000000087a5a7c23 */ /* 0x000fe20008010057 */
[----:B------:R-:W-:Y:S01]  /*6e60*/  FMUL.FTZ R122, R94, UR26 ;  /* 0x0000001a5e7a7c20 */ /* 0x000fe20008410000 */
[----:B------:R-:W-:Y:S01]  /*6e70*/  FFMA.FTZ R129, R129, UR5, R92 ;  /* 0x0000000581817c23 */ /* 0x000fe2000801005c */
[----:B------:R-:W-:-:S02]  /*6e80*/  @P5 HADD2.F32 R91, -RZ, R124.H0_H0 ;  /* 0x2000007cff5b5230 */ /* 0x000fc40000004100 */
[----:B------:R-:W-:Y:S02]  /*6e90*/  HFMA2 R92, -RZ, RZ, 0, 0 ;  /* 0x00000000ff5c7431 */ /* 0x000fe400000001ff */
[----:B------:R-:W-:Y:S01]  /*6ea0*/  FMUL.FTZ R124, R90, UR4 ;  /* 0x000000045a7c7c20 */ /* 0x000fe20008410000 */
[----:B------:R-:W-:Y:S01]  /*6eb0*/  @P6 FMUL.FTZ R92, R148, R95 ;  /* 0x0000005f945c6220 */ /* 0x000fe20000410000 */
[----:B------:R-:W-:Y:S01]  /*6ec0*/  FMUL.FTZ R90, R29, R122 ;  /* 0x0000007a1d5a7220 */ /* 0x000fe20000410000 */
[----:B------:R-:W-:Y:S01]  /*6ed0*/  LOP3.LUT P6, RZ, R130, 0xff00, RZ, 0xc0, !PT ;  /* 0x0000ff0082ff7812 */ /* 0x000fe200078cc0ff */
[----:B------:R-:W-:Y:S01]  /*6ee0*/  FADD.FTZ R133, R132, -R129 ;  /* 0x8000008184857221 */ /* 0x000fe20000010000 */
[----:B------:R-:W-:Y:S01]  /*6ef0*/  @P5 FMUL.FTZ R127, R146, R91 ;  /* 0x0000005b927f5220 */ /* 0x000fe20000410000 */
[----:B------:R-:W-:Y:S01]  /*6f00*/  FFMA.FTZ R91, R147, UR8, R84 ;  /* 0x00000008935b7c23 */ /* 0x000fe20008010054 */
[----:B------:R-:W-:Y:S01]  /*6f10*/  FSEL R94, R90, RZ, P6 ;  /* 0x000000ff5a5e7208 */ /* 0x000fe20003000000 */
[----:B------:R-:W-:Y:S01]  /*6f20*/  FFMA.FTZ R95, R133, UR8, R86 ;  /* 0x00000008855f7c23 */ /* 0x000fe20008010056 */
        /* <DEDUP_REMOVED lines=57> */
.L_x_11307:
[----:B------:R-:W0:Y:S02]  /*72c0*/  LDC.64 R200, c[0x0][0x390] ;  /* 0x0000e400ffc87b82 */ /* 0x000e240000000a00 */
[----:B0-----:R-:W-:-:S06]  /*72d0*/  IMAD.WIDE.U32 R2, R160, 0x8, R200 ;  /* 0x00000008a0027825 */ /* 0x001fcc00078e00c8 */
[----:B------:R-:W2:Y:S01]  /*72e0*/  LDG.E.64 R2, desc[UR16][R2.64] ;  /* 0x0000001002027981 */ /* 0x000ea2000c1e1b00 */
[--C-:B------:R-:W-:Y:S01]  /*72f0*/  FFMA.FTZ R89, R178, UR5, R92.reuse ;  /* 0x00000005b2597c23 */ /* 0x100fe2000801005c */
[--C-:B------:R-:W-:Y:S01]  /*7300*/  FFMA.FTZ R88, R179, UR5, R92.reuse ;  /* 0x00000005b3587c23 */ /* 0x100fe2000801005c */
[----:B-----5:R-:W-:Y:S01]  /*7310*/  LOP3.LUT P0, RZ, R204, 0xff, RZ, 0xc0, !PT ;  /* 0x000000ffccff7812 */ /* 0x020fe2000780c0ff */
[----:B------:R-:W0:Y:S01]  /*7320*/  LDC.64 R178, c[0x0][0x478] ;  /* 0x00011e00ffb27b82 */ /* 0x000e220000000a00 */
[----:B------:R-:W-:Y:S01]  /*7330*/  FFMA.FTZ R91, R180, UR5, R92 ;  /* 0x00000005b45b7c23 */ /* 0x000fe2000801005c */
[----:B------:R-:W-:Y:S01]  /*7340*/  FADD.FTZ R90, R183, -R88 ;  /* 0x80000058b75a7221 */ /* 0x000fe20000010000 */
[----:B------:R-:W-:Y:S01]  /*7350*/  FFMA.FTZ R88, R181, UR5, R92 ;  /* 0x00000005b5587c23 */ /* 0x000fe2000801005c */
[----:B------:R-:W-:Y:S01]  /*7360*/  FADD.FTZ R89, R182, -R89 ;  /* 0x80000059b6597221 */ /* 0x000fe20000010000 */
[----:B------:R-:W-:Y:S01]  /*7370*/  LOP3.LUT P2, RZ, R204, 0xff00, RZ, 0xc0, !PT ;  /* 0x0000ff00ccff7812 */ /* 0x000fe2000784c0ff */
[----:B------:R-:W-:Y:S01]  /*7380*/  FADD.FTZ R91, R184, -R91 ;  /* 0x8000005bb85b7221 */ /* 0x000fe20000010000 */
[----:B------:R-:W-:Y:S01]  /*7390*/  FADD.FTZ R94, R185, -R88 ;  /* 0x80000058b95e7221 */ /* 0x000fe20000010000 */
[----:B------:R-:W-:Y:S01]  /*73a0*/  FFMA.FTZ R88, R89, UR8, R60 ;  /* 0x0000000859587c23 */ /* 0x000fe2000801003c */
[----:B------:R-:W-:Y:S01]  /*73b0*/  FFMA.FTZ R89, R90, UR8, R61 ;  /* 0x000000085a597c23 */ /* 0x000fe2000801003d */
[----:B------:R-:W-:Y:S01]  /*73c0*/  FFMA.FTZ R90, R91, UR8, R62 ;  /* 0x000000085b5a7c23 */ /* 0x000fe2000801003e */
[----:B------:R-:W-:Y:S01]  /*73d0*/  FFMA.FTZ R91, R94, UR8, R63 ;  /* 0x000000085e5b7c23 */ /* 0x000fe2000801003f */
[----:B------:R-:W-:Y:S01]  /*73e0*/  FMUL.FTZ R181, R88, UR4 ;  /* 0x0000000458b57c20 */ /* 0x000fe20008410000 */
[C---:B------:R-:W-:Y:S01]  /*73f0*/  LOP3.LUT P3, RZ, R204.reuse, 0xff0000, RZ, 0xc0, !PT ;  /* 0x00ff0000ccff7812 */ /* 0x040fe2000786c0ff */
[----:B------:R-:W1:Y:S01]  /*7400*/  LDC.64 R182, c[0x0][0x468] ;  /* 0x00011a00ffb67b82 */ /* 0x000e620000000a00 */
[----:B------:R-:W-:Y:S01]  /*7410*/  ISETP.GE.U32.AND P1, PT, R204, 0x1000000, PT ;  /* 0x01000000cc00780c */ /* 0x000fe20003f26070 */
[----:B------:R-:W-:Y:S01]  /*7420*/  FMUL.FTZ R181, R181, UR26 ;  /* 0x0000001ab5b57c20 */ /* 0x000fe20008410000 */
[----:B------:R-:W-:-:S05]  /*7430*/  IADD3 R180, PT, PT, R160, 0x100, RZ ;  /* 0x00000100a0b47810 */ /* 0x000fca0007ffe0ff */
        /* <DEDUP_REMOVED lines=19> */
[----:B------:R-:W-:Y:S01]  /*7570*/  MOV R2, RZ ;  /* 0x000000ff00027202 */ /* 0x000fe20000000f00 */
[----:B------:R-:W-:Y:S02]  /*7580*/  @P0 HADD2.F32 R178, -RZ, R93.H0_H0 ;  /* 0x2000005dffb20230 */ /* 0x000fe40000004100 */
[----:B------:R-:W-:Y:S02]  /*7590*/  HFMA2 R93, -RZ, RZ, 0, 0 ;  /* 0x00000000ff5d7431 */ /* 0x000fe400000001ff */
[----:B------:R-:W-:-:S02]  /*75a0*/  @P2 HADD2.F32 R88, -RZ, R88.H0_H0 ;  /* 0x20000058ff582230 */ /* 0x000fc40000004100 */
        /* <DEDUP_REMOVED lines=31> */
[----:B0-----:R-:W-:Y:S01]  /*77a0*/  FFMA.FTZ R89, R170, UR8, R65 ;  /* 0x00000008aa597c23 */ /* 0x001fe20008010041 */
[----:B------:R-:W-:Y:S01]  /*77b0*/  FFMA.FTZ R91, R172, UR8, R67 ;  /* 0x00000008ac5b7c23 */ /* 0x000fe20008010043 */
[----:B------:R-:W-:Y:S01]  /*77c0*/  FFMA.FTZ R90, R171, UR8, R66 ;  /* 0x00000008ab5a7c23 */ /* 0x000fe20008010042 */
[----:B------:R-:W-:Y:S01]  /*77d0*/  FFMA.FTZ R88, R185, UR8, R64 ;  /* 0x00000008b9587c23 */ /* 0x000fe20008010040 */
        /* <DEDUP_REMOVED lines=37> */
[--C-:B0-----:R-:W-:Y:S01]  /*7a30*/  FFMA.FTZ R88, R161, UR5, R92.reuse ;  /* 0x00000005a1587c23 */ /* 0x101fe2000801005c */
[----:B------:R-:W-:-:S02]  /*7a40*/  FFMA.FTZ R89, R162, UR5, R92 ;  /* 0x00000005a2597c23 */ /* 0x000fc4000801005c */
[----:B------:R-:W-:Y:S01]  /*7a50*/  @P1 FMUL.FTZ R3, R160, R179 ;  /* 0x000000b3a0031220 */ /* 0x000fe20000410000 */
[----:B------:R-:W-:Y:S01]  /*7a60*/  LOP3.LUT P1, RZ, R154, 0xff, RZ, 0xc0, !PT ;  /* 0x000000ff9aff7812 */ /* 0x000fe2000782c0ff */
[----:B------:R-:W-:Y:S01]  /*7a70*/  FADD.FTZ R165, R165, -R88 ;  /* 0x80000058a5a57221 */ /* 0x000fe20000010000 */
[----:B------:R-:W-:Y:S01]  /*7a80*/  FADD.FTZ R166, R166, -R89 ;  /* 0x80000059a6a67221 */ /* 0x000fe20000010000 */
[--C-:B------:R-:W-:Y:S01]  /*7a90*/  FFMA.FTZ R88, R163, UR5, R92.reuse ;  /* 0x00000005a3587c23 */ /* 0x100fe2000801005c */
[----:B------:R-:W-:-:S03]  /*7aa0*/  FFMA.FTZ R89, R164, UR5, R92 ;  /* 0x00000005a4597c23 */ /* 0x000fc6000801005c */
[----:B------:R-:W-:Y:S01]  /*7ab0*/  FADD.FTZ R167, R167, -R88 ;  /* 0x80000058a7a77221 */ /* 0x000fe20000010000 */
[----:B------:R-:W-:Y:S01]  /*7ac0*/  FADD.FTZ R168, R168, -R89 ;  /* 0x80000059a8a87221 */ /* 0x000fe20000010000 */
[----:B------:R-:W-:Y:S01]  /*7ad0*/  FFMA.FTZ R89, R166, UR8, R69 ;  /* 0x00000008a6597c23 */ /* 0x000fe20008010045 */
[----:B------:R-:W-:Y:S01]  /*7ae0*/  FFMA.FTZ R88, R165, UR8, R68 ;  /* 0x00000008a5587c23 */ /* 0x000fe20008010044 */
[----:B------:R-:W-:Y:S01]  /*7af0*/  FFMA.FTZ R90, R167, UR8, R70 ;  /* 0x00000008a75a7c23 */ /* 0x000fe20008010046 */
[----:B------:R-:W-:Y:S01]  /*7b00*/  FFMA.FTZ R91, R168, UR8, R71 ;  /* 0x00000008a85b7c23 */ /* 0x000fe20008010047 */
[----:B------:R-:W-:Y:S01]  /*7b10*/  FMUL.FTZ R162, R89, UR4 ;  /* 0x0000000459a27c20 */ /* 0x000fe20008410000 */
[----:B------:R-:W-:Y:S01]  /*7b20*/  FMUL.FTZ R165, R88, UR4 ;  /* 0x0000000458a57c20 */ /* 0x000fe20008410000 */
[--C-:B------:R-:W-:Y:S01]  /*7b30*/  FFMA.FTZ R167, R159, UR5, R92.reuse ;  /* 0x000000059fa77c23 */ /* 0x100fe2000801005c */
[----:B------:R-:W-:Y:S02]  /*7b40*/  FFMA.FTZ R166, R153, UR5, R92 ;  /* 0x0000000599a67c23 */ /* 0x000fe4000801005c */
[----:B------:R-:W-:Y:S01]  /*7b50*/  FMUL.FTZ R165, R165, UR26 ;  /* 0x0000001aa5a57c20 */ /* 0x000fe20008410000 */
[----:B------:R-:W-:Y:S01]  /*7b60*/  FADD.FTZ R167, R158, -R167 ;  /* 0x800000a79ea77221 */ /* 0x000fe20000010000 */
[----:B------:R-:W-:Y:S01]  /*7b70*/  FADD.FTZ R151, R151, -R166 ;  /* 0x800000a697977221 */ /* 0x000fe20000010000 */
[----:B------:R-:W-:Y:S01]  /*7b80*/  FADD.FTZ R166, R155, -R156 ;  /* 0x8000009c9ba67221 */ /* 0x000fe20000010000 */
[----:B--2---:R-:W-:-:S02]  /*7b90*/  @P4 MOV R160, R94 ;  /* 0x0000005e00a04202 */ /* 0x004fc40000000f00 */
[--C-:B------:R-:W-:Y:S02]  /*7ba0*/  @P0 SHF.R.U64 R94, R94, 0x10, R95.reuse ;  /* 0x000000105e5e0819 */ /* 0x100fe4000000125f */
[----:B------:R-:W-:Y:S01]  /*7bb0*/  @P3 SHF.R.U32.HI R158, RZ, 0x10, R95 ;  /* 0x00000010ff9e3819 */ /* 0x000fe2000001165f */
[----:B------:R-:W-:Y:S02]  /*7bc0*/  @P4 HADD2.F32 R160, -RZ, R160.H0_H0 ;  /* 0x200000a0ffa04230 */ /* 0x000fe40000004100 */
[----:B------:R-:W-:-:S03]  /*7bd0*/  @P0 HADD2.F32 R153, -RZ, R94.H0_H0 ;  /* 0x2000005eff990230 */ /* 0x000fc60000004100 */
        /* <DEDUP_REMOVED lines=22> */
[----:B------:R-:W-:Y:S01]  /*7d40*/  @P2 MOV R154, R95 ;  /* 0x0000005f009a2202 */ /* 0x000fe20000000f00 */
[----:B------:R-:W-:Y:S01]  /*7d50*/  IMAD.WIDE.U32 R94, R150, 0x8, R200 ;  /* 0x00000008965e7825 */ /* 0x000fe200078e00c8 */
[----:B------:R-:W-:Y:S02]  /*7d60*/  LOP3.LUT R88, R88, R163, RZ, 0xfc, !PT ;  /* 0x000000a358587212 */ /* 0x000fe400078efcff */
[----:B-1----:R-:W-:Y:S01]  /*7d70*/  SHF.L.U32 R91, R164, 0x10, RZ ;  /* 0x00000010a45b7819 */ /* 0x002fe200000006ff */
[----:B------:R-:W-:Y:S01]  /*7d80*/  FFMA.FTZ R164, R152, UR5, R92 ;  /* 0x0000000598a47c23 */ /* 0x000fe2000801005c */
[----:B------:R-:W-:Y:S02]  /*7d90*/  HFMA2 R152, -RZ, RZ, 0, 0 ;  /* 0x00000000ff987431 */ /* 0x000fe400000001ff */
[----:B------:R-:W-:Y:S01]  /*7da0*/  @P0 FMUL.FTZ R152, R153, R174 ;  /* 0x000000ae99980220 */ /* 0x000fe20000410000 */
[----:B------:R-:W-:Y:S01]  /*7db0*/  MOV R153, RZ ;  /* 0x000000ff00997202 */ /* 0x000fe20000000f00 */
[----:B------:R-:W-:Y:S01]  /*7dc0*/  FADD.FTZ R164, R157, -R164 ;  /* 0x800000a49da47221 */ /* 0x000fe20000010000 */
[----:B0-----:R-:W-:Y:S01]  /*7dd0*/  LOP3.LUT R89, R89, R91, R90, 0xfe, !PT ;  /* 0x0000005b59597212 */ /* 0x001fe200078efe5a */
[----:B------:R-:W-:-:S05]  /*7de0*/  IMAD.WIDE.U32 R90, R175, 0x8, R182 ;  /* 0x00000008af5a7825 */ /* 0x000fca00078e00b6 */
[----:B------:R0:W-:Y:S01]  /*7df0*/  STG.E.64 desc[UR16][R90.64], R88 ;  /* 0x000000585a007986 */ /* 0x0001e2000c101b10 */
[----:B------:R-:W-:-:S03]  /*7e00*/  CS2R R156, SRZ ;  /* 0x00000000009c7805 */ /* 0x000fc6000001ff00 */
[----:B------:R-:W2:Y:S01]  /*7e10*/  LDG.E.64 R94, desc[UR16][R94.64] ;  /* 0x000000105e5e7981 */ /* 0x000ea2000c1e1b00 */
[----:B0-----:R-:W-:Y:S02]  /*7e20*/  @P2 HADD2.F32 R91, -RZ, R154.H0_H0 ;  /* 0x2000009aff5b2230 */ /* 0x001fe40000004100 */
[----:B------:R-:W-:Y:S01]  /*7e30*/  FFMA.FTZ R90, R151, UR8, R74 ;  /* 0x00000008975a7c23 */ /* 0x000fe2000801004a */
[----:B------:R-:W-:Y:S02]  /*7e40*/  @P3 HADD2.F32 R88, -RZ, R158.H0_H0 ;  /* 0x2000009eff583230 */ /* 0x000fe40000004100 */
[----:B------:R-:W-:Y:S01]  /*7e50*/  FFMA.FTZ R89, R164, UR8, R73 ;  /* 0x00000008a4597c23 */ /* 0x000fe20008010049 */
[----:B------:R-:W-:Y:S01]  /*7e60*/  @P2 FMUL.FTZ R153, R91, R172 ;  /* 0x000000ac5b992220 */ /* 0x000fe20000410000 */
[----:B---3--:R-:W-:Y:S01]  /*7e70*/  @P1 MOV R91, R170 ;  /* 0x000000aa005b1202 */ /* 0x008fe20000000f00 */
[----:B------:R-:W-:Y:S01]  /*7e80*/  FMUL.FTZ R159, R90, UR4 ;  /* 0x000000045a9f7c20 */ /* 0x000fe20008410000 */
[----:B------:R-:W-:-:S03]  /*7e90*/  @P3 FMUL.FTZ R156, R88, R173 ;  /* 0x000000ad589c3220 */ /* 0x000fc60000410000 */
[----:B------:R-:W-:Y:S02]  /*7ea0*/  @P1 HADD2.F32 R88, -RZ, R91.H0_H0 ;  /* 0x2000005bff581230 */ /* 0x000fe40000004100 */
[----:B------:R-:W-:Y:S01]  /*7eb0*/  FMUL.FTZ R159, R159, UR26 ;  /* 0x0000001a9f9f7c20 */ /* 0x000fe20008410000 */
[----:B------:R-:W-:Y:S02]  /*7ec0*/  FFMA.FTZ R91, R166, UR8, R75 ;  /* 0x00000008a65b7c23 */ /* 0x000fe4000801004b */
[----:B------:R-:W-:Y:S01]  /*7ed0*/  @P1 FMUL.FTZ R157, R88, R165 ;  /* 0x000000a5589d1220 */ /* 0x000fe20000410000 */
[----:B------:R-:W-:Y:S01]  /*7ee0*/  FMUL.FTZ R88, R18, R159 ;  /* 0x0000009f12587220 */ /* 0x000fe20000410000 */
[----:B------:R-:W-:Y:S01]  /*7ef0*/  LOP3.LUT P1, RZ, R145, 0xff0000, RZ, 0xc0, !PT ;  /* 0x00ff000091ff7812 */ /* 0x000fe2000782c0ff */
[----:B------:R-:W-:Y:S01]  /*7f00*/  FMUL.FTZ R163, R89, UR4 ;  /* 0x0000000459a37c20 */ /* 0x000fe20008410000 */
[----:B------:R-:W-:Y:S02]  /*7f10*/  FMUL.FTZ R158, R91, UR4 ;  /* 0x000000045b9e7c20 */ /* 0x000fe40008410000 */
[----:B------:R-:W-:Y:S01]  /*7f20*/  FSEL R165, R88, RZ, P1 ;  /* 0x000000ff58a57208 */ /* 0x000fe20000800000 */
[----:B------:R-:W-:Y:S01]  /*7f30*/  FFMA.FTZ R88, R167, UR8, R72 ;  /* 0x00000008a7587c23 */ /* 0x000fe20008010048 */
        /* <DEDUP_REMOVED lines=28> */
[----:B------:R-:W-:-:S04]  /*8100*/  FFMA.FTZ R143, R142, UR5, R92 ;  /* 0x000000058e8f7c23 */ /* 0x000fc8000801005c */
[----:B------:R-:W-:Y:S01]  /*8110*/  FADD.FTZ R148, R148, -R143 ;  /* 0x8000008f94947221 */ /* 0x000fe20000010000 */
[----:B------:R-:W-:Y:S01]  /*8120*/  @P4 SHF.R.U64 R143, R170, 0x10, R171 ;  /* 0x00000010aa8f4819 */ /* 0x000fe200000012ab */
[--C-:B------:R-:W-:Y:S01]  /*8130*/  FFMA.FTZ R144, R144, UR5, R92.reuse ;  /* 0x0000000590907c23 */ /* 0x100fe2000801005c */
[----:B------:R-:W-:Y:S01]  /*8140*/  FFMA.FTZ R141, R141, UR5, R92 ;  /* 0x000000058d8d7c23 */ /* 0x000fe2000801005c */
[----:B------:R-:W-:Y:S01]  /*8150*/  FFMA.FTZ R89, R148, UR8, R77 ;  /* 0x0000000894597c23 */ /* 0x000fe2000801004d */
[----:B------:R-:W-:Y:S01]  /*8160*/  @P5 MOV R88, R171 ;  /* 0x000000ab00585202 */ /* 0x000fe20000000f00 */
[----:B0-----:R-:W-:Y:S02]  /*8170*/  @P4 HADD2.F32 R91, -RZ, R143.H0_H0 ;  /* 0x2000008fff5b4230 */ /* 0x001fe40000004100 */
[----:B------:R-:W-:Y:S01]  /*8180*/  FADD.FTZ R155, R149, -R166 ;  /* 0x800000a6959b7221 */ /* 0x000fe20000010000 */
[----:B------:R-:W-:Y:S01]  /*8190*/  FMUL.FTZ R145, R89, UR4 ;  /* 0x0000000459917c20 */ /* 0x000fe20008410000 */
[----:B------:R-:W-:Y:S01]  /*81a0*/  FADD.FTZ R149, R147, -R144 ;  /* 0x8000009093957221 */ /* 0x000fe20000010000 */
[----:B------:R-:W-:Y:S01]  /*81b0*/  FADD.FTZ R146, R146, -R141 ;  /* 0x8000008d92927221 */ /* 0x000fe20000010000 */
[----:B------:R-:W-:-:S02]  /*81c0*/  @P5 HADD2.F32 R88, -RZ, R88.H0_H0 ;  /* 0x20000058ff585230 */ /* 0x000fc40000004100 */
[----:B------:R-:W-:Y:S02]  /*81d0*/  HFMA2 R141, -RZ, RZ, 0, 0 ;  /* 0x00000000ff8d7431 */ /* 0x000fe400000001ff */
[----:B------:R-:W-:Y:S01]  /*81e0*/  @P4 FMUL.FTZ R141, R91, R160 ;  /* 0x000000a05b8d4220 */ /* 0x000fe20000410000 */
[----:B------:R-:W-:Y:S01]  /*81f0*/  FMUL.FTZ R145, R145, UR26 ;  /* 0x0000001a91917c20 */ /* 0x000fe20008410000 */
[----:B------:R-:W-:Y:S01]  /*8200*/  CS2R R142, SRZ ;  /* 0x00000000008e7805 */ /* 0x000fe2000001ff00 */
[----:B------:R-:W-:Y:S01]  /*8210*/  FFMA.FTZ R90, R149, UR8, R78 ;  /* 0x00000008955a7c23 */ /* 0x000fe2000801004e */
[----:B------:R-:W-:Y:S01]  /*8220*/  FFMA.FTZ R91, R146, UR8, R79 ;  /* 0x00000008925b7c23 */ /* 0x000fe2000801004f */
[----:B------:R-:W-:Y:S01]  /*8230*/  @P6 SHF.R.U32.HI R147, RZ, 0x10, R171 ;  /* 0x00000010ff936819 */ /* 0x000fe200000116ab */
[----:B------:R-:W-:Y:S01]  /*8240*/  @P5 FMUL.FTZ R142, R88, R161 ;  /* 0x000000a1588e5220 */ /* 0x000fe20000410000 */
[----:B------:R-:W-:Y:S01]  /*8250*/  FMUL.FTZ R88, R21, R145 ;  /* 0x0000009115587220 */ /* 0x000fe20000410000 */
[----:B------:R-:W-:Y:S01]  /*8260*/  FMUL.FTZ R148, R90, UR4 ;  /* 0x000000045a947c20 */ /* 0x000fe20008410000 */
[----:B------:R-:W-:Y:S01]  /*8270*/  LOP3.LUT P4, RZ, R137, 0xff00, RZ, 0xc0, !PT ;  /* 0x0000ff0089ff7812 */ /* 0x000fe2000788c0ff */
[----:B------:R-:W-:Y:S01]  /*8280*/  FMUL.FTZ R149, R91, UR4 ;  /* 0x000000045b957c20 */ /* 0x000fe20008410000 */
[----:B------:R-:W-:-:S02]  /*8290*/  @P6 HADD2.F32 R147, -RZ, R147.H0_H0 ;  /* 0x20000093ff936230 */ /* 0x000fc40000004100 */
[----:B------:R-:W-:Y:S01]  /*82a0*/  FMUL.FTZ R148, R148, UR26 ;  /* 0x0000001a94947c20 */ /* 0x000fe20008410000 */
[----:B------:R-:W-:Y:S01]  /*82b0*/  FSEL R154, R88, RZ, P4 ;  /* 0x000000ff589a7208 */ /* 0x000fe20002000000 */
[----:B------:R-:W-:Y:S01]  /*82c0*/  FMUL.FTZ R149, R149, UR26 ;  /* 0x0000001a95957c20 */ /* 0x000fe20008410000 */
[----:B------:R-:W-:Y:S01]  /*82d0*/  FFMA.FTZ R88, R155, UR8, R76 ;  /* 0x000000089b587c23 */ /* 0x000fe2000801004c */
[----:B------:R-:W-:Y:S01]  /*82e0*/  @P6 FMUL.FTZ R143, R147, R162 ;  /* 0x000000a2938f6220 */ /* 0x000fe20000410000 */
[----:B------:R-:W-:Y:S01]  /*82f0*/  FMUL.FTZ R144, R22, R148 ;  /* 0x0000009416907220 */ /* 0x000fe20000410000 */
[----:B------:R-:W-:Y:S01]  /*8300*/  FMUL.FTZ R161, R23, R149 ;  /* 0x0000009517a17220 */ /* 0x000fe20000410000 */
[C---:B------:R-:W-:Y:S01]  /*8310*/  LOP3.LUT P5, RZ, R137.reuse, 0xff0000, RZ, 0xc0, !PT ;  /* 0x00ff000089ff7812 */ /* 0x040fe200078ac0ff */
[----:B------:R-:W-:Y:S01]  /*8320*/  FMUL.FTZ R147, R88, UR4 ;  /* 0x0000000458937c20 */ /* 0x000fe20008410000 */
[----:B------:R-:W-:Y:S02]  /*8330*/  ISETP.GE.U32.AND P6, PT, R137, 0x1000000, PT ;  /* 0x010000008900780c */ /* 0x000fe40003fc6070 */
[----:B------:R-:W-:Y:S01]  /*8340*/  FSEL R160, R144, RZ, P5 ;  /* 0x000000ff90a07208 */ /* 0x000fe20002800000 */
[----:B------:R-:W-:Y:S01]  /*8350*/  FMUL.FTZ R147, R147, UR26 ;  /* 0x0000001a93937c20 */ /* 0x000fe20008410000 */
[----:B------:R-:W-:Y:S01]  /*8360*/  HFMA2 R144, -RZ, RZ, 0, 0 ;  /* 0x00000000ff907431 */ /* 0x000fe200000001ff */
[----:B------:R-:W0:Y:S01]  /*8370*/  F2F.F16.F32 R154, R154 ;  /* 0x0000009a009a7304 */ /* 0x000e220000200800 */
[--C-:B------:R-:W-:Y:S01]  /*8380*/  FFMA.FTZ R128, R128, UR5, R92.reuse ;  /* 0x0000000580807c23 */ /* 0x100fe2000801005c */
[----:B------:R-:W-:-:S06]  /*8390*/  FFMA.FTZ R120, R120, UR5, R92 ;  /* 0x0000000578787c23 */ /* 0x000fcc000801005c */
[----:B------:R-:W-:Y:S01]  /*83a0*/  F2F.F16.F32 R160, R160 ;  /* 0x000000a000a07304 */ /* 0x000fe20000200800 */
[----:B------:R-:W-:Y:S01]  /*83b0*/  FADD.FTZ R162, R119, -R128 ;  /* 0x8000008077a27221 */ /* 0x000fe20000010000 */
[----:B------:R-:W-:-:S04]  /*83c0*/  FFMA.FTZ R128, R139, UR5, R92 ;  /* 0x000000058b807c23 */ /* 0x000fc8000801005c */
[----:B------:R-:W-:Y:S01]  /*83d0*/  FADD.FTZ R165, R131, -R128 ;  /* 0x8000008083a57221 */ /* 0x000fe20000010000 */
[----:B------:R-:W-:Y:S01]  /*83e0*/  FFMA.FTZ R139, R138, UR5, R92 ;  /* 0x000000058a8b7c23 */ /* 0x000fe2000801005c */
[----:B------:R-:W-:-:S03]  /*83f0*/  HFMA2 R128, -RZ, RZ, 0, 0 ;  /* 0x00000000ff807431 */ /* 0x000fc600000001ff */
[----:B------:R-:W-:Y:S01]  /*8400*/  FADD.FTZ R140, R140, -R139 ;  /* 0x8000008b8c8c7221 */ /* 0x000fe20000010000 */
[----:B--2---:R-:W-:-:S05]  /*8410*/  @P2 MOV R146, R94 ;  /* 0x0000005e00922202 */ /* 0x004fca0000000f00 */
[----:B------:R-:W-:Y:S01]  /*8420*/  @P2 HADD2.F32 R155, -RZ, R146.H0_H0 ;  /* 0x20000092ff9b2230 */ /* 0x000fe20000004100 */
[----:B------:R-:W-:-:S04]  /*8430*/  FSEL R146, R161, RZ, P6 ;  /* 0x000000ffa1927208 */ /* 0x000fc80003000000 */
[----:B------:R-:W-:Y:S01]  /*8440*/  @P2 FMUL.FTZ R144, R155, R164 ;  /* 0x000000a49b902220 */ /* 0x000fe20000410000 */
[----:B------:R-:W-:Y:S01]  /*8450*/  LOP3.LUT P2, RZ, R137, 0xff, RZ, 0xc0, !PT ;  /* 0x000000ff89ff7812 */ /* 0x000fe2000784c0ff */
[----:B------:R-:W-:Y:S01]  /*8460*/  FMUL.FTZ R137, R20, R147 ;  /* 0x0000009314897220 */ /* 0x000fe20000410000 */
[----:B------:R-:W1:Y:S04]  /*8470*/  F2F.F16.F32 R146, R146 ;  /* 0x0000009200927304 */ /* 0x000e680000200800 */
[----:B------:R-:W-:Y:S02]  /*8480*/  FSEL R137, R137, RZ, P2 ;  /* 0x000000ff89897208 */ /* 0x000fe40001000000 */
[----:B------:R-:W-:-:S04]  /*8490*/  @P0 SHF.R.U64 R94, R94, 0x10, R95 ;  /* 0x000000105e5e0819 */ /* 0x000fc8000000125f */
[----:B------:R-:W2:Y:S01]  /*84a0*/  F2F.F16.F32 R137, R137 ;  /* 0x0000008900897304 */ /* 0x000ea20000200800 */
[----:B------:R-:W-:Y:S01]  /*84b0*/  FADD.FTZ R161, R121, -R120 ;  /* 0x8000007879a17221 */ /* 0x000fe20000010000 */
[----:B0-----:R-:W-:Y:S01]  /*84c0*/  IMAD.WIDE.U32 R120, R154, 0x10000, RZ ;  /* 0x000100009a787825 */ /* 0x001fe200078e00ff */
[----:B------:R-:W-:Y:S02]  /*84d0*/  @P1 MOV R131, R95 ;  /* 0x0000005f00831202 */ /* 0x000fe40000000f00 */
[----:B-1----:R-:W-:Y:S01]  /*84e0*/  SHF.L.U32 R119, R146, 0x10, RZ ;  /* 0x0000001092777819 */ /* 0x002fe200000006ff */
[----:B------:R-:W-:Y:S01]  /*84f0*/  @P0 HADD2.F32 R94, -RZ, R94.H0_H0 ;  /* 0x2000005eff5e0230 */ /* 0x000fe20000004100 */
[----:B------:R-:W-:Y:S02]  /*8500*/  @P3 SHF.R.U32.HI R155, RZ, 0x10, R95 ;  /* 0x00000010ff9b3819 */ /* 0x000fe4000001165f */
[----:B------:R-:W-:Y:S02]  /*8510*/  LOP3.LUT R121, R121, R119, R160, 0xfe, !PT ;  /* 0x0000007779797212 */ /* 0x000fe400078efea0 */
[----:B------:R-:W-:Y:S01]  /*8520*/  MOV R119, RZ ;  /* 0x000000ff00777202 */ /* 0x000fe20000000f00 */
[----:B------:R-:W-:Y:S01]  /*8530*/  @P0 FMUL.FTZ R119, R94, R163 ;  /* 0x000000a35e770220 */ /* 0x000fe20000410000 */
[----:B------:R-:W-:-:S02]  /*8540*/  @P1 HADD2.F32 R138, -RZ, R131.H0_H0 ;  /* 0x20000083ff8a1230 */ /* 0x000fc40000004100 */
[----:B------:R-:W-:Y:S01]  /*8550*/  IMAD.WIDE.U32 R94, R136, 0x10, R204 ;  /* 0x00000010885e7825 */ /* 0x000fe200078e00cc */
[----:B--2---:R-:W-:-:S03]  /*8560*/  LOP3.LUT R120, R120, R137, RZ, 0xfc, !PT ;  /* 0x0000008978787212 */ /* 0x004fc600078efcff */
[----:B------:R-:W-:Y:S01]  /*8570*/  FFMA.FTZ R137, R162, UR8, R81 ;  /* 0x00000008a2897c23 */ /* 0x000fe20008010051 */
[----:B------:R-:W-:Y:S01]  /*8580*/  @P1 FMUL.FTZ R128, R138, R159 ;  /* 0x0000009f8a801220 */ /* 0x000fe20000410000 */
[----:B------:R-:W-:Y:S01]  /*8590*/  IMAD.WIDE.U32 R138, R136, 0x8, R182 ;  /* 0x00000008888a7825 */ /* 0x000fe200078e00b6 */
[----:B------:R0:W-:Y:S03]  /*85a0*/  STG.E.128 desc[UR16][R94.64], R88 ;  /* 0x000000585e007986 */ /* 0x0001e6000c101d10 */
[----:B------:R-:W-:Y:S01]  /*85b0*/  FMUL.FTZ R154, R137, UR4 ;  /* 0x00000004899a7c20 */ /* 0x000fe20008410000 */
[----:B------:R-:W-:Y:S01]  /*85c0*/  @P3 HADD2.F32 R155, -RZ, R155.H0_H0 ;  /* 0x2000009bff9b3230 */ /* 0x000fe20000004100 */
[----:B------:R1:W-:Y:S02]  /*85d0*/  STG.E.64 desc[UR16][R138.64], R120 ;  /* 0x000000788a007986 */ /* 0x0003e4000c101b10 */
[----:B------:R-:W-:Y:S01]  /*85e0*/  FMUL.FTZ R154, R154, UR26 ;  /* 0x0000001a9a9a7c20 */ /* 0x000fe20008410000 */
[----:B------:R-:W-:Y:S01]  /*85f0*/  MOV R131, RZ ;  /* 0x000000ff00837202 */ /* 0x000fe20000000f00 */
[----:B------:R-:W-:-:S02]  /*8600*/  @P3 FMUL.FTZ R131, R155, R158 ;  /* 0x0000009e9b833220 */ /* 0x000fc40000410000 */
[----:B------:R-:W-:Y:S01]  /*8610*/  FMUL.FTZ R136, R25, R154 ;  /* 0x0000009a19887220 */ /* 0x000fe20000410000 */
[----:B0-----:R-:W-:-:S04]  /*8620*/  IMAD.WIDE.U32 R94, R124, 0x8, R200 ;  /* 0x000000087c5e7825 */ /* 0x001fc800078e00c8 */
[----:B-1----:R-:W-:Y:S01]  /*8630*/  FFMA.FTZ R139, R140, UR8, R83 ;  /* 0x000000088c8b7c23 */ /* 0x002fe20008010053 */
[----:B------:R-:W-:Y:S01]  /*8640*/  LOP3.LUT P3, RZ, R127, 0xff00, RZ, 0xc0, !PT ;  /* 0x0000ff007fff7812 */ /* 0x000fe2000786c0ff */
[----:B------:R-:W2:Y:S01]  /*8650*/  LDG.E.64 R94, desc[UR16][R94.64] ;  /* 0x000000105e5e7981 */ /* 0x000ea2000c1e1b00 */
[----:B------:R-:W-:Y:S01]  /*8660*/  FFMA.FTZ R138, R165, UR8, R82 ;  /* 0x00000008a58a7c23 */ /* 0x000fe20008010052 */
[----:B------:R-:W-:Y:S01]  /*8670*/  FMUL.FTZ R158, R139, UR4 ;  /* 0x000000048b9e7c20 */ /* 0x000fe20008410000 */
[----:B------:R-:W-:Y:S01]  /*8680*/  FSEL R89, R136, RZ, P3 ;  /* 0x000000ff88597208 */ /* 0x000fe20001800000 */
[----:B------:R-:W-:Y:S01]  /*8690*/  FFMA.FTZ R136, R161, UR8, R80 ;  /* 0x00000008a1887c23 */ /* 0x000fe20008010050 */
[----:B------:R-:W-:Y:S01]  /*86a0*/  FMUL.FTZ R155, R138, UR4 ;  /* 0x000000048a9b7c20 */ /* 0x000fe20008410000 */
[----:B------:R-:W-:Y:S02]  /*86b0*/  FMUL.FTZ R158, R158, UR26 ;  /* 0x0000001a9e9e7c20 */ /* 0x000fe40008410000 */
[----:B------:R-:W-:Y:S01]  /*86c0*/  FMUL.FTZ R159, R136, UR4 ;  /* 0x00000004889f7c20 */ /* 0x000fe20008410000 */
[----:B------:R-:W-:Y:S01]  /*86d0*/  FMUL.FTZ R155, R155, UR26 ;  /* 0x0000001a9b9b7c20 */ /* 0x000fe20008410000 */
[----:B------:R-:W-:Y:S01]  /*86e0*/  FMUL.FTZ R91, R27, R158 ;  /* 0x0000009e1b5b7220 */ /* 0x000fe20000410000 */
[----:B------:R-:W-:Y:S01]  /*86f0*/  ISETP.GE.U32.AND P1, PT, R127, 0x1000000, PT ;  /* 0x010000007f00780c */ /* 0x000fe20003f26070 */
[----:B------:R-:W-:Y:S01]  /*8700*/  FMUL.FTZ R159, R159, UR26 ;  /* 0x0000001a9f9f7c20 */ /* 0x000fe20008410000 */
[----:B------:R-:W-:Y:S01]  /*8710*/  FMUL.FTZ R90, R26, R155 ;  /* 0x0000009b1a5a7220 */ /* 0x000fe20000410000 */
[----:B------:R-:W-:Y:S01]  /*8720*/  HFMA2 R140, -RZ, RZ, 0, 0 ;  /* 0x00000000ff8c7431 */ /* 0x000fe200000001ff */
[----:B------:R-:W-:-:S02]  /*8730*/  LOP3.LUT P0, RZ, R127, 0xff0000, RZ, 0xc0, !PT ;  /* 0x00ff00007fff7812 */ /* 0x000fc4000780c0ff */
[----:B------:R-:W-:Y:S01]  /*8740*/  FSEL R160, R91, RZ, P1 ;  /* 0x000000ff5ba07208 */ /* 0x000fe20000800000 */
[----:B------:R-:W0:Y:S01]  /*8750*/  F2F.F16.F32 R89, R89 ;  /* 0x0000005900597304 */ /* 0x000e220000200800 */
[----:B------:R-:W-:-:S07]  /*8760*/  FSEL R90, R90, RZ, P0 ;  /* 0x000000ff5a5a7208 */ /* 0x000fce0000000000 */
[----:B------:R-:W1:Y:S01]  /*8770*/  F2F.F16.F32 R160, R160 ;  /* 0x000000a000a07304 */ /* 0x000e620000200800 */
[----:B---3--:R-:W-:-:S05]  /*8780*/  @P2 MOV R88, R150 ;  /* 0x0000009600582202 */ /* 0x008fca0000000f00 */
[----:B------:R-:W-:-:S05]  /*8790*/  @P2 HADD2.F32 R88, -RZ, R88.H0_H0 ;  /* 0x20000058ff582230 */ /* 0x000fca0000004100 */
[----:B------:R-:W-:Y:S01]  /*87a0*/  @P2 FMUL.FTZ R140, R88, R147 ;  /* 0x00000093588c2220 */ /* 0x000fe20000410000 */
[----:B------:R-:W-:Y:S01]  /*87b0*/  FMUL.FTZ R88, R24, R159 ;  /* 0x0000009f18587220 */ /* 0x000fe20000410000 */
[----:B------:R-:W-:-:S04]  /*87c0*/  LOP3.LUT P2, RZ, R127, 0xff, RZ, 0xc0, !PT ;  /* 0x000000ff7fff7812 */ /* 0x000fc8000784c0ff */
[----:B------:R-:W-:Y:S01]  /*87d0*/  FSEL R127, R88, RZ, P2 ;  /* 0x000000ff587f7208 */ /* 0x000fe20001000000 */
        /* <DEDUP_REMOVED lines=16> */
[----:B0-----:R-:W-:Y:S02]  /*88e0*/  @P4 SHF.R.U64 R91, R150, 0x10, R151 ;  /* 0x00000010965b4819 */ /* 0x001fe40000001297 */
[----:B------:R-:W-:Y:S01]  /*88f0*/  @P5 MOV R90, R151 ;  /* 0x00000097005a5202 */ /* 0x000fe20000000f00 */
[----:B------:R-:W-:Y:S01]  /*8900*/  FFMA.FTZ R127, R126, UR5, R92 ;  /* 0x000000057e7f7c23 */ /* 0x000fe2000801005c */
[----:B-1----:R-:W-:Y:S01]  /*8910*/  FFMA.FTZ R89, R124, UR8, R85 ;  /* 0x000000087c597c23 */ /* 0x002fe20008010055 */
[----:B------:R-:W-:Y:S02]  /*8920*/  @P4 HADD2.F32 R88, -RZ, R91.H0_H0 ;  /* 0x2000005bff584230 */ /* 0x000fe40000004100 */
[----:B------:R-:W-:Y:S02]  /*8930*/  @P5 HADD2.F32 R91, -RZ, R90.H0_H0 ;  /* 0x2000005aff5b5230 */ /* 0x000fe40000004100 */
[----:B------:R-:W-:Y:S01]  /*8940*/  FFMA.FTZ R90, R129, UR8, R86 ;  /* 0x00000008815a7c23 */ /* 0x000fe20008010056 */
        /* <DEDUP_REMOVED lines=18> */
[----:B------:R-:W-:Y:S01]  /*8a70*/  FFMA.FTZ R91, R122, UR8, R87 ;  /* 0x000000087a5b7c23 */ /* 0x000fe20008010057 */
[----:B------:R-:W-:Y:S01]  /*8a80*/  FSEL R122, R88, RZ, P6 ;  /* 0x000000ff587a7208 */ /* 0x000fe20003000000 */
[----:B------:R-:W-:Y:S01]  /*8a90*/  FFMA.FTZ R88, R123, UR8, R84 ;  /* 0x000000087b587c23 */ /* 0x000fe20008010054 */
        /* <DEDUP_REMOVED lines=54> */
[----:B-1----:R-:W-:-:S07]  /*8e00*/  @P4 FMUL.FTZ R135, R136, R95 ;  /* 0x0000005f88874220 */ /* 0x002fce0000410000 */
.L_x_11306:
        /* <DEDUP_REMOVED lines=111> */
.L_x_11303:
        /* <DEDUP_REMOVED lines=33> */
.L_x_11309:
        /* <DEDUP_REMOVED lines=15> */
.L_x_14441:


//--------------------- .text._ZN10layer_norm22ln_bwd_finalize_kernelINS_22Kernel_traits_finalizeILj7168Ef6__halffS2_fjLb1ELj1024ELj4ENS_18Kernel_traits_baseILj7168EfS2_fS2_fjLj1024EEEEELb1ELb0EEEvNS_9BwdParamsE --------------------------
	.section	.text._ZN10layer_norm22ln_bwd_finalize_kernelINS_22Kernel_traits_finalizeILj7168Ef6__halffS2_fjLb1ELj1024ELj4ENS_18Kernel_traits_baseILj7168EfS2_fS2_fjLj1024EEEEELb1ELb0EEEvNS_9BwdParamsE,"ax",@progbits
	.align	128
        .global         _ZN10layer_norm22ln_bwd_finalize_kernelINS_22Kernel_traits_finalizeILj7168Ef6__halffS2_fjLb1ELj1024ELj4ENS_18Kernel_traits_baseILj7168EfS2_fS2_fjLj1024EEEEELb1ELb0EEEvNS_9BwdParamsE
        .type           _ZN10layer_norm22ln_bwd_finalize_kernelINS_22Kernel_traits_finalizeILj7168Ef6__halffS2_fjLb1ELj1024ELj4ENS_18Kernel_traits_baseILj7168EfS2_fS2_fjLj1024EEEEELb1ELb0EEEvNS_9BwdParamsE,@function
        .size           _ZN10layer_norm22ln_bwd_finalize_kernelINS_22Kernel_traits_finalizeILj7168Ef6__halffS2_fjLb1ELj1024ELj4ENS_18Kernel_traits_baseILj7168EfS2_fS2_fjLj1024EEEEELb1ELb0EEEvNS_9BwdParamsE,(.L_x_14442 - _ZN10layer_norm22ln_bwd_finalize_kernelINS_22Kernel_traits_finalizeILj7168Ef6__halffS2_fjLb1ELj1024ELj4ENS_18Kernel_traits_baseILj7168EfS2_fS2_fjLj1024EEEEELb1ELb0EEEvNS_9BwdParamsE)
        .other          _ZN10layer_norm22ln_bwd_finalize_kernelINS_22Kernel_traits_finalizeILj7168Ef6__halffS2_fjLb1ELj1024ELj4ENS_18Kernel_traits_baseILj7168EfS2_fS2_fjLj1024EEEEELb1ELb0EEEvNS_9BwdParamsE,@"STO_CUDA_ENTRY STV_DEFAULT"
_ZN10layer_norm22ln_bwd_finalize_kernelINS_22Kernel_traits_finalizeILj7168Ef6__halffS2_fjLb1ELj1024ELj4ENS_18Kernel_traits_baseILj7168EfS2_fS2_fjLj1024EEEEELb1ELb0EEEvNS_9BwdParamsE:
.text._ZN10layer_norm22ln_bwd_finalize_kernelINS_22Kernel_traits_finalizeILj7168Ef6__halffS2_fjLb1ELj1024ELj4ENS_18Kernel_traits_baseILj7168EfS2_fS2_fjLj1024EEEEELb1ELb0EEEvNS_9BwdParamsE:
        /* <DEDUP_REMOVED lines=60> */
.L_x_11314:
        /* <DEDUP_REMOVED lines=87> */
.L_x_11313:
[----:B------:R-:W-:Y:S05]  /*0930*/  BSYNC.RECONVERGENT B1 ;  /* 0x0000000000017941 */ /* 0x000fea0003800200 */
.L_x_11312:
        /* <DEDUP_REMOVED lines=49> */
.L_x_11316:
[----:B------:R-:W-:Y:S05]  /*0c50*/  BSYNC.RECONVERGENT B1 ;  /* 0x0000000000017941 */ /* 0x000fea0003800200 */
.L_x_11315:
        /* <DEDUP_REMOVED lines=29> */
.L_x_11318:
[----:B------:R-:W-:Y:S05]  /*0e30*/  BSYNC.RECONVERGENT B1 ;  /* 0x0000000000017941 */ /* 0x000fea0003800200 */
.L_x_11317:
        /* <DEDUP_REMOVED lines=14> */
.L_x_11311:
[----:B------:R-:W-:Y:S05]  /*0f20*/  BSYNC.RECONVERGENT B0 ;  /* 0x0000000000007941 */ /* 0x000fea0003800200 */
.L_x_11310:
        /* <DEDUP_REMOVED lines=72> */
.L_x_11319:
        /* <DEDUP_REMOVED lines=13> */
.L_x_14442:


//--------------------- .text._ZN10layer_norm13ln_bwd_kernelINS_13Kernel_traitsIf6__halffS2_fjLj7168ELj1ELj1ELj8ELj8ENS_18Kernel_traits_baseILj7168EfS2_fS2_fjLj256EEEEELb1ELb1ELb1ELb0EEEvNS_9BwdParamsE --------------------------
	.section	.text._ZN10layer_norm13ln_bwd_kernelINS_13Kernel_traitsIf6__halffS2_fjLj7168ELj1ELj1ELj8ELj8ENS_18Kernel_traits_baseILj7168EfS2_fS2_fjLj256EEEEELb1ELb1ELb1ELb0EEEvNS_9BwdParamsE,"ax",@progbits
	.align	128
        .global         _ZN10layer_norm13ln_bwd_kernelINS_13Kernel_traitsIf6__halffS2_fjLj7168ELj1ELj1ELj8ELj8ENS_18Kernel_traits_baseILj7168EfS2_fS2_fjLj256EEEEELb1ELb1ELb1ELb0EEEvNS_9BwdParamsE
        .type           _ZN10layer_norm13ln_bwd_kernelINS_13Kernel_traitsIf6__halffS2_fjLj7168ELj1ELj1ELj8ELj8ENS_18Kernel_traits_baseILj7168EfS2_fS2_fjLj256EEEEELb1ELb1ELb1ELb0EEEvNS_9BwdParamsE,@function
        .size           _ZN10layer_norm13ln_bwd_kernelINS_13Kernel_traitsIf6__halffS2_fjLj7168ELj1ELj1ELj8ELj8ENS_18Kernel_traits_baseILj7168EfS2_fS2_fjLj256EEEEELb1ELb1ELb1ELb0EEEvNS_9BwdParamsE,(.L_x_14443 - _ZN10layer_norm13ln_bwd_kernelINS_13Kernel_traitsIf6__halffS2_fjLj7168ELj1ELj1ELj8ELj8ENS_18Kernel_traits_baseILj7168EfS2_fS2_fjLj256EEEEELb1ELb1ELb1ELb0EEEvNS_9BwdParamsE)
        .other          _ZN10layer_norm13ln_bwd_kernelINS_13Kernel_traitsIf6__halffS2_fjLj7168ELj1ELj1ELj8ELj8ENS_18Kernel_traits_baseILj7168EfS2_fS2_fjLj256EEEEELb1ELb1ELb1ELb0EEEvNS_9BwdParamsE,@"STO_CUDA_ENTRY STV_DEFAULT"
_ZN10layer_norm13ln_bwd_kernelINS_13Kernel_traitsIf6__halffS2_fjLj7168ELj1ELj1ELj8ELj8ENS_18Kernel_traits_baseILj7168EfS2_fS2_fjLj256EEEEELb1ELb1ELb1ELb0EEEvNS_9BwdParamsE:
.text._ZN10layer_norm13ln_bwd_kernelINS_13Kernel_traitsIf6__halffS2_fjLj7168ELj1ELj1ELj8ELj8ENS_18Kernel_traits_baseILj7168EfS2_fS2_fjLj256EEEEELb1ELb1ELb1ELb0EEEvNS_9BwdParamsE:
        /* <DEDUP_REMOVED lines=113> */
[----:B--2---:R1:W-:Y:S04]  /*0710*/  @P6 STL.64 [R1], R64 ;  /* 0x0000004001006387 */ /* 0x0043e80000100a00 */
[----:B------:R2:W-:Y:S01]  /*0720*/  @P6 STL.64 [R1+0x8], R66 ;  /* 0x0000084201006387 */ /* 0x0005e20000100a00 */
[----:B-1----:R-:W-:-:S02]  /*0730*/  CS2R R64, SRZ ;  /* 0x0000000000407805 */ /* 0x002fc4000001ff00 */
[----:B--2---:R-:W-:Y:S01]  /*0740*/  CS2R R66, SRZ ;  /* 0x0000000000427805 */ /* 0x004fe2000001ff00 */
        /* <DEDUP_REMOVED lines=53> */
.L_x_11574:
        /* <DEDUP_REMOVED lines=26> */
[----:B------:R-:W-:Y:S01]  /*0c40*/  HFMA2 R214, -RZ, RZ, 0, 0 ;  /* 0x00000000ffd67431 */ /* 0x000fe200000001ff */
[----:B-1----:R-:W-:Y:S01]  /*0c50*/  ISETP.NE.AND P4, PT, RZ, UR30, PT ;  /* 0x0000001eff007c0c */ /* 0x002fe2000bf85270 */
[----:B------:R-:W-:Y:S01]  /*0c60*/  BSSY.RECONVERGENT B1, `(.L_x_11323) ;  /* 0x0000055000017945 */ /* 0x000fe20003800200 */
[----:B------:R-:W-:Y:S02]  /*0c70*/  PLOP3.LUT P0, PT, PT, PT, UP3, 0x80, 0x8 ;  /* 0x000000000008781c */ /* 0x000fe40003f0f038 */
[----:B------:R-:W-:-:S02]  /*0c80*/  CS2R R218, SRZ ;  /* 0x0000000000da7805 */ /* 0x000fc4000001ff00 */
[----:B------:R-:W-:Y:S01]  /*0c90*/  MOV R174, UR5 ;  /* 0x0000000500ae7c02 */ /* 0x000fe20008000f00 */
[----:B------:R-:W-:Y:S01]  /*0ca0*/  @UP3 UIADD3 UR4, UPT, UPT, UR7, -0x1, URZ ;  /* 0xffffffff07043890 */ /* 0x000fe2000fffe0ff */
[----:B------:R-:W-:-:S03]  /*0cb0*/  ISETP.GE.U32.AND P1, PT, R2, 0x300, PT ;  /* 0x000003000200780c */ /* 0x000fc60003f26070 */
[----:B------:R-:W-:Y:S01]  /*0cc0*/  IMAD R174, R174, UR6, RZ ;  /* 0x00000006aeae7c24 */ /* 0x000fe2000f8e02ff */
[----:B------:R-:W-:Y:S01]  /*0cd0*/  @UP3 UIMAD UR4, UR4, UR6, URZ ;  /* 0x00000006040432a4 */ /* 0x000fe2000f8e02ff */
[----:B------:R-:W-:Y:S02]  /*0ce0*/  P2R R227, PR, RZ, 0x20 ;  /* 0x00000020ffe37803 */ /* 0x000fe40000000000 */
[C---:B------:R-:W-:Y:S01]  /*0cf0*/  ISETP.GE.U32.AND P2, PT, R2.reuse, 0x400, PT ;  /* 0x000004000200780c */ /* 0x040fe20003f46070 */
[----:B------:R-:W-:Y:S01]  /*0d00*/  @UP3 USHF.R.S32.HI UR5, URZ, 0x1f, UR4 ;  /* 0x0000001fff053899 */ /* 0x000fe20008011404 */
[----:B0-----:R-:W-:Y:S02]  /*0d10*/  SHF.R.S32.HI R173, RZ, 0x1f, R174 ;  /* 0x0000001fffad7819 */ /* 0x001fe400000114ae */
[----:B------:R-:W-:Y:S01]  /*0d20*/  ISETP.GE.U32.AND P3, PT, R2, 0x500, PT ;  /* 0x000005000200780c */ /* 0x000fe20003f66070 */
[----:B------:R-:W-:Y:S01]  /*0d30*/  @UP3 ULEA.HI UR5, UR5, UR4, URZ, 0x2 ;  /* 0x0000000405053291 */ /* 0x000fe2000f8f10ff */
[----:B------:R-:W-:Y:S01]  /*0d40*/  LEA.HI R173, R173, R174, RZ, 0x2 ;  /* 0x000000aeadad7211 */ /* 0x000fe200078f10ff */
        /* <DEDUP_REMOVED lines=14> */
[----:B------:R-:W2:Y:S01]  /*0e30*/  LDL R225, [R1+0xc] ;  /* 0x00000c0001e17983 */ /* 0x000ea20000100800 */
[----:B------:R-:W-:-:S04]  /*0e40*/  ISETP.NE.U32.AND P5, PT, RZ, UR22, PT ;  /* 0x00000016ff007c0c */ /* 0x000fc8000bfa5070 */
[----:B------:R-:W-:Y:S02]  /*0e50*/  ISETP.NE.AND.EX P5, PT, RZ, UR23, PT, P5 ;  /* 0x00000017ff007c0c */ /* 0x000fe4000bfa5350 */
[----:B------:R-:W1:Y:S08]  /*0e60*/  LDC.64 R174, c[0x0][0x3a8] ;  /* 0x0000ea00ffae7b82 */ /* 0x000e700000000a00 */
[----:B------:R-:W3:Y:S01]  /*0e70*/  LDC.64 R218, c[0x0][0x3b0] ;  /* 0x0000ec00ffda7b82 */ /* 0x000ee20000000a00 */
[----:B0-----:R-:W-:-:S07]  /*0e80*/  IMAD.WIDE.U32 R172, R220, 0x8, R172 ;  /* 0x00000008dcac7825 */ /* 0x001fce00078e00ac */
[----:B------:R-:W0:Y:S01]  /*0e90*/  @P5 LDC.64 R192, c[0x0][0x438] ;  /* 0x00010e00ffc05b82 */ /* 0x000e220000000a00 */
[----:B------:R-:W4:Y:S01]  /*0ea0*/  LDG.E.64 R190, desc[UR10][R172.64] ;  /* 0x0000000aacbe7981 */ /* 0x000f22000c1e1b00 */
[----:B-1----:R-:W-:-:S06]  /*0eb0*/  IMAD.WIDE.U32 R174, R217, 0x10, R174 ;  /* 0x00000010d9ae7825 */ /* 0x002fcc00078e00ae */
[----:B------:R-:W2:Y:S01]  /*0ec0*/  LDG.E.128 R172, desc[UR10][R174.64] ;  /* 0x0000000aaeac7981 */ /* 0x000ea2000c1e1d00 */
[----:B0-----:R-:W-:-:S05]  /*0ed0*/  @P5 IMAD.WIDE.U32 R192, R217, 0x10, R192 ;  /* 0x00000010d9c05825 */ /* 0x001fca00078e00c0 */
[----:B------:R3:W5:Y:S02]  /*0ee0*/  @P5 LDG.E.128 R144, desc[UR10][R192.64] ;  /* 0x0000000ac0905981 */ /* 0x000764000c1e1d00 */
[----:B---3--:R-:W-:Y:S02]  /*0ef0*/  IMAD.WIDE.U32 R192, R214, 0x4, R218 ;  /* 0x00000004d6c07825 */ /* 0x008fe400078e00da */
[----:B------:R-:W3:Y:S04]  /*0f00*/  LDL R218, [R1+0x4] ;  /* 0x0000040001da7983 */ /* 0x000ee80000100800 */
[----:B------:R-:W3:Y:S04]  /*0f10*/  LDL R219, [R1+0x8] ;  /* 0x0000080001db7983 */ /* 0x000ee80000100800 */
[----:B------:R0:W5:Y:S01]  /*0f20*/  LDG.E R3, desc[UR10][R192.64] ;  /* 0x0000000ac0037981 */ /* 0x000162000c1e1900 */
[----:B----4-:R-:W-:Y:S01]  /*0f30*/  MOV R216, R191 ;  /* 0x000000bf00d87202 */ /* 0x010fe20000000f00 */
[----:B--2---:R-:W-:-:S04]  /*0f40*/  FADD.FTZ R189, -R213, R173 ;  /* 0x000000add5bd7221 */ /* 0x004fc80000010100 */
[----:B------:R-:W-:Y:S02]  /*0f50*/  HADD2.F32 R173, -RZ, R216.H0_H0 ;  /* 0x200000d8ffad7230 */ /* 0x000fe40000004100 */
[----:B------:R-:W2:Y:S01]  /*0f60*/  LDL R216, [R1] ;  /* 0x0000000001d87983 */ /* 0x000ea20000100800 */
[----:B------:R-:W-:Y:S02]  /*0f70*/  MOV R208, R190 ;  /* 0x000000be00d07202 */ /* 0x000fe40000000f00 */
[--C-:B0-----:R-:W-:Y:S02]  /*0f80*/  SHF.R.U64 R192, R190, 0x10, R191.reuse ;  /* 0x00000010bec07819 */ /* 0x101fe400000012bf */
[----:B------:R-:W-:Y:S01]  /*0f90*/  SHF.R.U32.HI R193, RZ, 0x10, R191 ;  /* 0x00000010ffc17819 */ /* 0x000fe200000116bf */
[C---:B------:R-:W-:Y:S01]  /*0fa0*/  FADD.FTZ R191, -R213.reuse, R175 ;  /* 0x000000afd5bf7221 */ /* 0x040fe20000010100 */
[----:B------:R-:W-:Y:S01]  /*0fb0*/  FADD.FTZ R190, -R213, R174 ;  /* 0x000000aed5be7221 */ /* 0x000fe20000010100 */
[----:B------:R-:W-:-:S02]  /*0fc0*/  HADD2.F32 R175, -RZ, R208.H0_H0 ;  /* 0x200000d0ffaf7230 */ /* 0x000fc40000004100 */
[----:B------:R-:W-:Y:S01]  /*0fd0*/  FADD.FTZ R0, -R213, R172 ;  /* 0x000000acd5007221 */ /* 0x000fe20000010100 */
[----:B------:R-:W-:Y:S02]  /*0fe0*/  HADD2.F32 R174, -RZ, R192.H0_H0 ;  /* 0x200000c0ffae7230 */ /* 0x000fe40000004100 */
[----:B------:R-:W-:Y:S01]  /*0ff0*/  FMUL.FTZ R192, R190, UR28 ;  /* 0x0000001cbec07c20 */ /* 0x000fe20008410000 */
[----:B------:R-:W-:Y:S02]  /*1000*/  HADD2.F32 R172, -RZ, R193.H0_H0 ;  /* 0x200000c1ffac7230 */ /* 0x000fe40000004100 */
[----:B------:R-:W-:Y:S01]  /*1010*/  FMUL.FTZ R193, R189, UR28 ;  /* 0x0000001cbdc17c20 */ /* 0x000fe20008410000 */
[----:B------:R-:W-:Y:S01]  /*1020*/  FMUL.FTZ R208, R191, UR28 ;  /* 0x0000001cbfd07c20 */ /* 0x000fe20008410000 */
[----:B------:R-:W-:Y:S01]  /*1030*/  FMUL.FTZ R0, R0, UR28 ;  /* 0x0000001c00007c20 */ /* 0x000fe20008410000 */
[----:B------:R-:W-:Y:S01]  /*1040*/  FADD.FTZ R89, R89, R174 ;  /* 0x000000ae59597221 */ /* 0x000fe20000010000 */
[-C--:B------:R-:W-:Y:S01]  /*1050*/  FFMA.FTZ R61, R193, R174.reuse, R61 ;  /* 0x000000aec13d7223 */ /* 0x080fe2000001003d */
[----:B------:R-:W-:Y:S01]  /*1060*/  FADD.FTZ R90, R90, R173 ;  /* 0x000000ad5a5a7221 */ /* 0x000fe20000010000 */
[-C--:B------:R-:W-:Y:S01]  /*1070*/  FFMA.FTZ R62, R192, R173.reuse, R62 ;  /* 0x000000adc03e7223 */ /* 0x080fe2000001003e */
[----:B---3--:R-:W-:Y:S01]  /*1080*/  FMUL.FTZ R190, R218, R174 ;  /* 0x000000aedabe7220 */ /* 0x008fe20000410000 */
[----:B------:R-:W-:Y:S01]  /*1090*/  FMUL.FTZ R189, R219, R173 ;  /* 0x000000addbbd7220 */ /* 0x000fe20000410000 */
[----:B------:R-:W-:Y:S01]  /*10a0*/  IADD3 R214, PT, PT, R214, 0x100, RZ ;  /* 0x00000100d6d67810 */ /* 0x000fe20007ffe0ff */
[----:B------:R-:W-:Y:S01]  /*10b0*/  FADD.FTZ R88, R88, R175 ;  /* 0x000000af58587221 */ /* 0x000fe20000010000 */
[----:B------:R-:W-:Y:S01]  /*10c0*/  FFMA.FTZ R60, R0, R175, R60 ;  /* 0x000000af003c7223 */ /* 0x000fe2000001003c */
[----:B------:R-:W-:Y:S01]  /*10d0*/  FADD.FTZ R91, R91, R172 ;  /* 0x000000ac5b5b7221 */ /* 0x000fe20000010000 */
[----:B------:R-:W-:Y:S01]  /*10e0*/  FFMA.FTZ R63, R208, R172, R63 ;  /* 0x000000acd03f7223 */ /* 0x000fe2000001003f */
[----:B------:R-:W-:-:S02]  /*10f0*/  IADD3 R220, PT, PT, R220, 0x100, RZ ;  /* 0x00000100dcdc7810 */ /* 0x000fc40007ffe0ff */
[----:B------:R-:W-:Y:S01]  /*1100*/  IADD3 R217, PT, PT, R217, 0x100, RZ ;  /* 0x00000100d9d97810 */ /* 0x000fe20007ffe0ff */
[----:B--2---:R-:W-:-:S04]  /*1110*/  FMUL.FTZ R191, R216, R175 ;  /* 0x000000afd8bf7220 */ /* 0x004fc80000410000 */
[----:B------:R-:W-:Y:S01]  /*1120*/  FADD.FTZ R174, RZ, R191 ;  /* 0x000000bfffae7221 */ /* 0x000fe20000010000 */
[----:B------:R-:W-:-:S03]  /*1130*/  FFMA.FTZ R173, R0, R191, RZ ;  /* 0x000000bf00ad7223 */ /* 0x000fc600000100ff */
[----:B------:R-:W-:Y:S01]  /*1140*/  FADD.FTZ R174, R174, R190 ;  /* 0x000000beaeae7221 */ /* 0x000fe20000010000 */
[----:B------:R-:W-:Y:S01]  /*1150*/  FFMA.FTZ R173, R193, R190, R173 ;  /* 0x000000bec1ad7223 */ /* 0x000fe200000100ad */
[----:B------:R-:W-:Y:S02]  /*1160*/  FMUL.FTZ R216, R225, R172 ;  /* 0x000000ace1d87220 */ /* 0x000fe40000410000 */
[----:B------:R-:W-:Y:S01]  /*1170*/  FADD.FTZ R174, R174, R189 ;  /* 0x000000bdaeae7221 */ /* 0x000fe20000010000 */
[----:B------:R-:W-:-:S03]  /*1180*/  FFMA.FTZ R173, R192, R189, R173 ;  /* 0x000000bdc0ad7223 */ /* 0x000fc600000100ad */
[----:B------:R-:W-:Y:S01]  /*1190*/  FADD.FTZ R219, R174, R216 ;  /* 0x000000d8aedb7221 */ /* 0x000fe20000010000 */
[----:B------:R-:W-:-:S07]  /*11a0*/  FFMA.FTZ R218, R208, R216, R173 ;  /* 0x000000d8d0da7223 */ /* 0x000fce00000100ad */
.L_x_11324:
[----:B------:R-:W-:Y:S05]  /*11b0*/  BSYNC.RECONVERGENT B1 ;  /* 0x0000000000017941 */ /* 0x000fea0003800200 */
.L_x_11323:
[----:B------:R-:W-:Y:S04]  /*11c0*/  BSSY.RECONVERGENT B1, `(.L_x_11325) ;  /* 0x0000037000017945 */ /* 0x000fe80003800200 */
[----:B------:R-:W-:Y:S05]  /*11d0*/  @!P0 BRA `(.L_x_11326) ;  /* 0x0000000000d48947 */ /* 0x000fea0003800000 */
[----:B------:R-:W0:Y:S01]  /*11e0*/  LDC.64 R172, c[0x0][0x428] ;  /* 0x00010a00ffac7b82 */ /* 0x000e220000000a00 */
[----:B------:R-:W-:-:S04]  /*11f0*/  ISETP.NE.U32.AND P5, PT, RZ, UR22, PT ;  /* 0x00000016ff007c0c */ /* 0x000fc8000bfa5070 */
[----:B------:R-:W-:-:S03]  /*1200*/  ISETP.NE.AND.EX P5, PT, RZ, UR23, PT, P5 ;  /* 0x00000017ff007c0c */ /* 0x000fc6000bfa5350 */
[----:B------:R-:W1:Y:S10]  /*1210*/  LDC.64 R174, c[0x0][0x3a8] ;  /* 0x0000ea00ffae7b82 */ /* 0x000e740000000a00 */
[----:B------:R-:W2:Y:S01]  /*1220*/  @P5 LDC.64 R186, c[0x0][0x438] ;  /* 0x00010e00ffba5b82 */ /* 0x000ea20000000a00 */
[----:B0-----:R-:W-:-:S05]  /*1230*/  IMAD.WIDE.U32 R172, R220, 0x8, R172 ;  /* 0x00000008dcac7825 */ /* 0x001fca00078e00ac */
[----:B------:R-:W3:Y:S01]  /*1240*/  LDG.E.64 R184, desc[UR10][R172.64] ;  /* 0x0000000aacb87981 */ /* 0x000ee2000c1e1b00 */
[----:B-1----:R-:W-:-:S06]  /*1250*/  IMAD.WIDE.U32 R174, R217, 0x10, R174 ;  /* 0x00000010d9ae7825 */ /* 0x002fcc00078e00ae */
[----:B------:R-:W4:Y:S01]  /*1260*/  LDG.E.128 R172, desc[UR10][R174.64] ;  /* 0x0000000aaeac7981 */ /* 0x000f22000c1e1d00 */
[----:B--2---:R-:W-:-:S05]  /*1270*/  @P5 IMAD.WIDE.U32 R186, R217, 0x10, R186 ;  /* 0x00000010d9ba5825 */ /* 0x004fca00078e00ba */
[----:B------:R0:W5:Y:S02]  /*1280*/  @P5 LDG.E.128 R148, desc[UR10][R186.64] ;  /* 0x0000000aba945981 */ /* 0x000164000c1e1d00 */
[----:B0-----:R-:W0:Y:S02]  /*1290*/  LDC.64 R186, c[0x0][0x3b0] ;  /* 0x0000ec00ffba7b82 */ /* 0x001e240000000a00 */
[----:B0-----:R-:W-:-:S05]  /*12a0*/  IMAD.WIDE.U32 R186, R214, 0x4, R186 ;  /* 0x00000004d6ba7825 */ /* 0x001fca00078e00ba */
        /* <DEDUP_REMOVED lines=10> */
[C---:B0-----:R-:W-:Y:S01]  /*1350*/  FADD.FTZ R187, -R213.reuse, R173 ;  /* 0x000000add5bb7221 */ /* 0x041fe20000010100 */
[----:B------:R-:W-:Y:S02]  /*1360*/  HADD2.F32 R175, -RZ, R207.H0_H0 ;  /* 0x200000cfffaf7230 */ /* 0x000fe40000004100 */
[----:B------:R-:W-:Y:S01]  /*1370*/  FADD.FTZ R186, -R213, R174 ;  /* 0x000000aed5ba7221 */ /* 0x000fe20000010100 */
[----:B------:R-:W-:Y:S02]  /*1380*/  HADD2.F32 R174, -RZ, R188.H0_H0 ;  /* 0x200000bcffae7230 */ /* 0x000fe40000004100 */
[----:B------:R-:W-:Y:S01]  /*1390*/  FMUL.FTZ R188, R183, UR28 ;  /* 0x0000001cb7bc7c20 */ /* 0x000fe20008410000 */
[----:B------:R-:W-:-:S02]  /*13a0*/  HADD2.F32 R172, -RZ, R185.H0_H0 ;  /* 0x200000b9ffac7230 */ /* 0x000fc40000004100 */
[----:B------:R-:W-:Y:S01]  /*13b0*/  FMUL.FTZ R187, R187, UR28 ;  /* 0x0000001cbbbb7c20 */ /* 0x000fe20008410000 */
[-C--:B-----5:R-:W-:Y:S01]  /*13c0*/  FMUL.FTZ R185, R248, R175.reuse ;  /* 0x000000aff8b97220 */ /* 0x0a0fe20000410000 */
[----:B------:R-:W-:Y:S01]  /*13d0*/  FMUL.FTZ R207, R184, UR28 ;  /* 0x0000001cb8cf7c20 */ /* 0x000fe20008410000 */
[----:B------:R-:W-:Y:S02]  /*13e0*/  HADD2.F32 R173, -RZ, R215.H0_H0 ;  /* 0x200000d7ffad7230 */ /* 0x000fe40000004100 */
        /* <DEDUP_REMOVED lines=20> */
.L_x_11326:
[----:B------:R-:W-:Y:S05]  /*1530*/  BSYNC.RECONVERGENT B1 ;  /* 0x0000000000017941 */ /* 0x000fea0003800200 */
.L_x_11325:
        /* <DEDUP_REMOVED lines=20> */
[--C-:B0-----:R-:W-:Y:S02]  /*1680*/  SHF.R.U64 R180, R178, 0x10, R179.reuse ;  /* 0x00000010b2b47819 */ /* 0x101fe400000012b3 */
[----:B------:R-:W-:-:S02]  /*1690*/  SHF.R.U32.HI R181, RZ, 0x10, R179 ;  /* 0x00000010ffb57819 */ /* 0x000fc400000116b3 */
[----:B------:R-:W-:Y:S01]  /*16a0*/  MOV R212, R179 ;  /* 0x000000b300d47202 */ /* 0x000fe20000000f00 */
[C---:B----4-:R-:W-:Y:S01]  /*16b0*/  FADD.FTZ R206, -R213.reuse, R175 ;  /* 0x000000afd5ce7221 */ /* 0x050fe20000010100 */
[C---:B------:R-:W-:Y:S01]  /*16c0*/  FADD.FTZ R177, -R213.reuse, R172 ;  /* 0x000000acd5b17221 */ /* 0x040fe20000010100 */
[C---:B------:R-:W-:Y:S01]  /*16d0*/  FADD.FTZ R178, -R213.reuse, R173 ;  /* 0x000000add5b27221 */ /* 0x040fe20000010100 */
[----:B------:R-:W-:Y:S01]  /*16e0*/  FADD.FTZ R179, -R213, R174 ;  /* 0x000000aed5b37221 */ /* 0x000fe20000010100 */
[----:B------:R-:W-:Y:S02]  /*16f0*/  HADD2.F32 R175, -RZ, R182.H0_H0 ;  /* 0x200000b6ffaf7230 */ /* 0x000fe40000004100 */
[----:B------:R-:W-:Y:S01]  /*1700*/  FMUL.FTZ R182, R177, UR28 ;  /* 0x0000001cb1b67c20 */ /* 0x000fe20008410000 */
[----:B------:R-:W-:Y:S02]  /*1710*/  HADD2.F32 R174, -RZ, R180.H0_H0 ;  /* 0x200000b4ffae7230 */ /* 0x000fe40000004100 */
[----:B------:R-:W-:Y:S01]  /*1720*/  FMUL.FTZ R180, R179, UR28 ;  /* 0x0000001cb3b47c20 */ /* 0x000fe20008410000 */
[----:B------:R-:W-:-:S02]  /*1730*/  HADD2.F32 R172, -RZ, R181.H0_H0 ;  /* 0x200000b5ffac7230 */ /* 0x000fc40000004100 */
[----:B------:R-:W-:Y:S01]  /*1740*/  FMUL.FTZ R181, R178, UR28 ;  /* 0x0000001cb2b57c20 */ /* 0x000fe20008410000 */
[-C--:B-----5:R-:W-:Y:S01]  /*1750*/  FMUL.FTZ R179, R244, R175.reuse ;  /* 0x000000aff4b37220 */ /* 0x0a0fe20000410000 */
        /* <DEDUP_REMOVED lines=21> */
.L_x_11328:
[----:B------:R-:W-:Y:S05]  /*18b0*/  BSYNC.RECONVERGENT B1 ;  /* 0x0000000000017941 */ /* 0x000fea0003800200 */
.L_x_11327:
        /* <DEDUP_REMOVED lines=24> */
[----:B0-----:R-:W-:Y:S01]  /*1a40*/  FADD.FTZ R174, -R213, R25 ;  /* 0x00000019d5ae7221 */ /* 0x001fe20000010100 */
[----:B------:R-:W-:Y:S02]  /*1a50*/  HADD2.F32 R25, -RZ, R176.H0_H0 ;  /* 0x200000b0ff197230 */ /* 0x000fe40000004100 */
[----:B------:R-:W-:Y:S01]  /*1a60*/  FMUL.FTZ R176, R173, UR28 ;  /* 0x0000001cadb07c20 */ /* 0x000fe20008410000 */
[C---:B------:R-:W-:Y:S01]  /*1a70*/  FADD.FTZ R175, -R213.reuse, R27 ;  /* 0x0000001bd5af7221 */ /* 0x040fe20000010100 */
[----:B------:R-:W-:Y:S02]  /*1a80*/  HADD2.F32 R24, -RZ, R23.H0_H0 ;  /* 0x20000017ff187230 */ /* 0x000fe40000004100 */
[----:B------:R-:W-:Y:S01]  /*1a90*/  FADD.FTZ R26, -R213, R26 ;  /* 0x0000001ad51a7221 */ /* 0x000fe20000010100 */
[----:B------:R-:W-:Y:S01]  /*1aa0*/  FMUL.FTZ R27, R174, UR28 ;  /* 0x0000001cae1b7c20 */ /* 0x000fe20008410000 */
[----:B------:R-:W-:Y:S01]  /*1ab0*/  FADD.FTZ R100, R100, R25 ;  /* 0x0000001964647221 */ /* 0x000fe20000010000 */
[-C--:B------:R-:W-:Y:S01]  /*1ac0*/  FFMA.FTZ R72, R176, R25.reuse, R72 ;  /* 0x00000019b0487223 */ /* 0x080fe20000010048 */
[----:B-----5:R-:W-:Y:S01]  /*1ad0*/  FMUL.FTZ R25, R240, R25 ;  /* 0x00000019f0197220 */ /* 0x020fe20000410000 */
        /* <DEDUP_REMOVED lines=20> */
[----:B------:R-:W-:-:S07]  /*1c20*/  FFMA.FTZ R218, R205, R211, R174 ;  /* 0x000000d3cdda7223 */ /* 0x000fce00000100ae */
.L_x_11330:
[----:B------:R-:W-:Y:S05]  /*1c30*/  BSYNC.RECONVERGENT B1 ;  /* 0x0000000000017941 */ /* 0x000fea0003800200 */
.L_x_11329:
[----:B------:R-:W-:Y:S04]  /*1c40*/  BSSY.RECONVERGENT B1, `(.L_x_11331) ;  /* 0x0000037000017945 */ /* 0x000fe80003800200 */
[----:B------:R-:W-:Y:S05]  /*1c50*/  @!P3 BRA `(.L_x_11332) ;  /* 0x0000000000d4b947 */ /* 0x000fea0003800000 */
[----:B------:R-:W0:Y:S01]  /*1c60*/  LDC.64 R18, c[0x0][0x428] ;  /* 0x00010a00ff127b82 */ /* 0x000e220000000a00 */
[----:B------:R-:W-:-:S04]  /*1c70*/  ISETP.NE.U32.AND P5, PT, RZ, UR22, PT ;  /* 0x00000016ff007c0c */ /* 0x000fc8000bfa5070 */
[----:B------:R-:W-:-:S03]  /*1c80*/  ISETP.NE.AND.EX P5, PT, RZ, UR23, PT, P5 ;  /* 0x00000017ff007c0c */ /* 0x000fc6000bfa5350 */
[----:B------:R-:W1:Y:S01]  /*1c90*/  LDC.64 R20, c[0x0][0x3a8] ;  /* 0x0000ea00ff147b82 */ /* 0x000e620000000a00 */
[----:B0-----:R-:W-:-:S06]  /*1ca0*/  IMAD.WIDE.U32 R18, R220, 0x8, R18 ;  /* 0x00000008dc127825 */ /* 0x001fcc00078e0012 */
[----:B------:R-:W2:Y:S01]  /*1cb0*/  LDG.E.64 R18, desc[UR10][R18.64] ;  /* 0x0000000a12127981 */ /* 0x000ea2000c1e1b00 */
[----:B-1----:R-:W-:-:S05]  /*1cc0*/  IMAD.WIDE.U32 R20, R217, 0x10, R20 ;  /* 0x00000010d9147825 */ /* 0x002fca00078e0014 */
[----:B------:R0:W3:Y:S02]  /*1cd0*/  LDG.E.128 R172, desc[UR10][R20.64] ;  /* 0x0000000a14ac7981 */ /* 0x0000e4000c1e1d00 */
[----:B0-----:R-:W0:Y:S02]  /*1ce0*/  @P5 LDC.64 R20, c[0x0][0x438] ;  /* 0x00010e00ff145b82 */ /* 0x001e240000000a00 */
[----:B0-----:R-:W-:-:S05]  /*1cf0*/  @P5 IMAD.WIDE.U32 R20, R217, 0x10, R20 ;  /* 0x00000010d9145825 */ /* 0x001fca00078e0014 */
[----:B------:R0:W5:Y:S02]  /*1d00*/  @P5 LDG.E.128 R160, desc[UR10][R20.64] ;  /* 0x0000000a14a05981 */ /* 0x000164000c1e1d00 */
[----:B0-----:R-:W0:Y:S02]  /*1d10*/  LDC.64 R20, c[0x0][0x3b0] ;  /* 0x0000ec00ff147b82 */ /* 0x001e240000000a00 */
[----:B0-----:R-:W-:-:S05]  /*1d20*/  IMAD.WIDE.U32 R20, R214, 0x4, R20 ;  /* 0x00000004d6147825 */ /* 0x001fca00078e0014 */
[----:B------:R0:W5:Y:S01]  /*1d30*/  LDG.E R7, desc[UR10][R20.64] ;  /* 0x0000000a14077981 */ /* 0x000162000c1e1900 */
[----:B------:R-:W-:Y:S02]  /*1d40*/  IADD3 R214, PT, PT, R214, 0x100, RZ ;  /* 0x00000100d6d67810 */ /* 0x000fe40007ffe0ff */
[----:B------:R-:W-:Y:S02]  /*1d50*/  IADD3 R220, PT, PT, R220, 0x100, RZ ;  /* 0x00000100dcdc7810 */ /* 0x000fe40007ffe0ff */
[----:B------:R-:W-:Y:S02]  /*1d60*/  IADD3 R217, PT, PT, R217, 0x100, RZ ;  /* 0x00000100d9d97810 */ /* 0x000fe40007ffe0ff */
[----:B--2---:R-:W-:Y:S02]  /*1d70*/  MOV R17, R18 ;  /* 0x0000001200117202 */ /* 0x004fe40000000f00 */
[--C-:B------:R-:W-:Y:S02]  /*1d80*/  SHF.R.U64 R18, R18, 0x10, R19.reuse ;  /* 0x0000001012127819 */ /* 0x100fe40000001213 */
[----:B------:R-:W-:Y:S01]  /*1d90*/  MOV R210, R19 ;  /* 0x0000001300d27202 */ /* 0x000fe20000000f00 */
[----:B---3--:R-:W-:Y:S01]  /*1da0*/  FADD.FTZ R22, -R213, R172 ;  /* 0x000000acd5167221 */ /* 0x008fe20000010100 */
[----:B------:R-:W-:Y:S01]  /*1db0*/  SHF.R.U32.HI R204, RZ, 0x10, R19 ;  /* 0x00000010ffcc7819 */ /* 0x000fe20000011613 */
[----:B------:R-:W-:-:S02]  /*1dc0*/  HADD2.F32 R19, -RZ, R17.H0_H0 ;  /* 0x20000011ff137230 */ /* 0x000fc40000004100 */
[C---:B0-----:R-:W-:Y:S01]  /*1dd0*/  FADD.FTZ R21, -R213.reuse, R173 ;  /* 0x000000add5157221 */ /* 0x041fe20000010100 */
[----:B------:R-:W-:Y:S01]  /*1de0*/  FMUL.FTZ R22, R22, UR28 ;  /* 0x0000001c16167c20 */ /* 0x000fe20008410000 */
[----:B------:R-:W-:Y:S02]  /*1df0*/  HADD2.F32 R18, -RZ, R18.H0_H0 ;  /* 0x20000012ff127230 */ /* 0x000fe40000004100 */
[----:B------:R-:W-:Y:S01]  /*1e00*/  FADD.FTZ R20, -R213, R174 ;  /* 0x000000aed5147221 */ /* 0x000fe20000010100 */
[----:B------:R-:W-:Y:S01]  /*1e10*/  FMUL.FTZ R21, R21, UR28 ;  /* 0x0000001c15157c20 */ /* 0x000fe20008410000 */
[----:B------:R-:W-:Y:S01]  /*1e20*/  FADD.FTZ R104, R104, R19 ;  /* 0x0000001368687221 */ /* 0x000fe20000010000 */
[-C--:B------:R-:W-:Y:S01]  /*1e30*/  FFMA.FTZ R76, R22, R19.reuse, R76 ;  /* 0x00000013164c7223 */ /* 0x080fe2000001004c */
[----:B-----5:R-:W-:Y:S01]  /*1e40*/  FMUL.FTZ R19, R236, R19 ;  /* 0x00000013ec137220 */ /* 0x020fe20000410000 */
        /* <DEDUP_REMOVED lines=19> */
[C---:B------:R-:W-:Y:S01]  /*1f80*/  FFMA.FTZ R79, R204.reuse, R172, R79 ;  /* 0x000000accc4f7223 */ /* 0x040fe2000001004f */
[----:B------:R-:W-:Y:S01]  /*1f90*/  FADD.FTZ R219, R173, R210 ;  /* 0x000000d2addb7221 */ /* 0x000fe20000010000 */
[----:B------:R-:W-:-:S07]  /*1fa0*/  FFMA.FTZ R218, R204, R210, R174 ;  /* 0x000000d2ccda7223 */ /* 0x000fce00000100ae */
.L_x_11332:
[----:B------:R-:W-:Y:S05]  /*1fb0*/  BSYNC.RECONVERGENT B1 ;  /* 0x0000000000017941 */ /* 0x000fea0003800200 */
.L_x_11331:
[----:B------:R-:W-:Y:S04]  /*1fc0*/  BSSY.RECONVERGENT B1, `(.L_x_11333) ;  /* 0x0000037000017945 */ /* 0x000fe80003800200 */
        /* <DEDUP_REMOVED lines=23> */
[C---:B0-----:R-:W-:Y:S01]  /*2140*/  FADD.FTZ R195, -R213.reuse, R175 ;  /* 0x000000afd5c37221 */ /* 0x041fe20000010100 */
[C---:B------:R-:W-:Y:S01]  /*2150*/  FADD.FTZ R15, -R213.reuse, R173 ;  /* 0x000000add50f7221 */ /* 0x040fe20000010100 */
[----:B------:R-:W-:Y:S01]  /*2160*/  FADD.FTZ R194, -R213, R174 ;  /* 0x000000aed5c27221 */ /* 0x000fe20000010100 */
[----:B------:R-:W-:Y:S02]  /*2170*/  HADD2.F32 R175, -RZ, R196.H0_H0 ;  /* 0x200000c4ffaf7230 */ /* 0x000fe40000004100 */
[----:B------:R-:W-:Y:S02]  /*2180*/  HADD2.F32 R174, -RZ, R16.H0_H0 ;  /* 0x20000010ffae7230 */ /* 0x000fe40000004100 */
[----:B------:R-:W-:Y:S01]  /*2190*/  FMUL.FTZ R16, R14, UR28 ;  /* 0x0000001c0e107c20 */ /* 0x000fe20008410000 */
[----:B------:R-:W-:Y:S01]  /*21a0*/  FMUL.FTZ R15, R15, UR28 ;  /* 0x0000001c0f0f7c20 */ /* 0x000fe20008410000 */
[----:B------:R-:W-:Y:S01]  /*21b0*/  FMUL.FTZ R14, R194, UR28 ;  /* 0x0000001cc20e7c20 */ /* 0x000fe20008410000 */
[----:B-----5:R-:W-:Y:S01]  /*21c0*/  FMUL.FTZ R194, R232, R175 ;  /* 0x000000afe8c27220 */ /* 0x020fe20000410000 */
[----:B------:R-:W-:-:S02]  /*21d0*/  HADD2.F32 R172, -RZ, R203.H0_H0 ;  /* 0x200000cbffac7230 */ /* 0x000fc40000004100 */
        /* <DEDUP_REMOVED lines=21> */
.L_x_11334:
[----:B------:R-:W-:Y:S05]  /*2330*/  BSYNC.RECONVERGENT B1 ;  /* 0x0000000000017941 */ /* 0x000fea0003800200 */
.L_x_11333:
        /* <DEDUP_REMOVED lines=18> */
[----:B0-----:R-:W-:-:S03]  /*2460*/  SHF.R.U64 R201, R198, 0x10, R199 ;  /* 0x00000010c6c97819 */ /* 0x001fc600000012c7 */
[----:B------:R-:W-:Y:S01]  /*2470*/  HADD2.F32 R200, -RZ, R197.H0_H0 ;  /* 0x200000c5ffc87230 */ /* 0x000fe20000004100 */
[----:B------:R-:W-:Y:S01]  /*2480*/  MOV R202, R199 ;  /* 0x000000c700ca7202 */ /* 0x000fe20000000f00 */
[----:B------:R-:W-:-:S03]  /*2490*/  HADD2.F32 R201, -RZ, R201.H0_H0 ;  /* 0x200000c9ffc97230 */ /* 0x000fc60000004100 */
[----:B------:R-:W-:Y:S01]  /*24a0*/  FADD.FTZ R112, R112, R200 ;  /* 0x000000c870707221 */ /* 0x000fe20000010000 */
[----:B------:R-:W-:Y:S01]  /*24b0*/  SHF.R.U32.HI R221, RZ, 0x10, R199 ;  /* 0x00000010ffdd7819 */ /* 0x000fe200000116c7 */
[----:B------:R-:W-:Y:S02]  /*24c0*/  HADD2.F32 R202, -RZ, R202.H0_H0 ;  /* 0x200000caffca7230 */ /* 0x000fe40000004100 */
[----:B------:R-:W-:Y:S02]  /*24d0*/  FADD.FTZ R113, R113, R201 ;  /* 0x000000c971717221 */ /* 0x000fe40000010000 */
[----:B------:R-:W-:Y:S02]  /*24e0*/  HADD2.F32 R221, -RZ, R221.H0_H0 ;  /* 0x200000ddffdd7230 */ /* 0x000fe40000004100 */
[----:B------:R-:W-:Y:S01]  /*24f0*/  FADD.FTZ R114, R114, R202 ;  /* 0x000000ca72727221 */ /* 0x000fe20000010000 */
[C---:B--2---:R-:W-:Y:S01]  /*2500*/  FADD.FTZ R172, -R213.reuse, R172 ;  /* 0x000000acd5ac7221 */ /* 0x044fe20000010100 */
[----:B------:R-:W-:-:S03]  /*2510*/  FADD.FTZ R173, -R213, R173 ;  /* 0x000000add5ad7221 */ /* 0x000fc60000010100 */
[----:B------:R-:W-:Y:S01]  /*2520*/  FMUL.FTZ R197, R172, UR28 ;  /* 0x0000001cacc57c20 */ /* 0x000fe20008410000 */
[----:B------:R-:W-:Y:S01]  /*2530*/  FMUL.FTZ R198, R173, UR28 ;  /* 0x0000001cadc67c20 */ /* 0x000fe20008410000 */
[----:B------:R-:W-:Y:S02]  /*2540*/  FADD.FTZ R174, -R213, R174 ;  /* 0x000000aed5ae7221 */ /* 0x000fe40000010100 */
[-C--:B------:R-:W-:Y:S01]  /*2550*/  FFMA.FTZ R84, R197, R200.reuse, R84 ;  /* 0x000000c8c5547223 */ /* 0x080fe20000010054 */
[----:B-----5:R-:W-:Y:S01]  /*2560*/  FMUL.FTZ R200, R228, R200 ;  /* 0x000000c8e4c87220 */ /* 0x020fe20000410000 */
[----:B------:R-:W-:Y:S01]  /*2570*/  FADD.FTZ R175, -R213, R175 ;  /* 0x000000afd5af7221 */ /* 0x000fe20000010100 */
[-C--:B------:R-:W-:Y:S01]  /*2580*/  FFMA.FTZ R85, R198, R201.reuse, R85 ;  /* 0x000000c9c6557223 */ /* 0x080fe20000010055 */
[----:B------:R-:W-:Y:S01]  /*2590*/  FMUL.FTZ R199, R174, UR28 ;  /* 0x0000001caec77c20 */ /* 0x000fe20008410000 */
[----:B------:R-:W-:Y:S01]  /*25a0*/  FMUL.FTZ R201, R229, R201 ;  /* 0x000000c9e5c97220 */ /* 0x000fe20000410000 */
[----:B------:R-:W-:Y:S01]  /*25b0*/  FADD.FTZ R172, R219, R200 ;  /* 0x000000c8dbac7221 */ /* 0x000fe20000010000 */
[----:B------:R-:W-:Y:S01]  /*25c0*/  FFMA.FTZ R173, R197, R200, R218 ;  /* 0x000000c8c5ad7223 */ /* 0x000fe200000100da */
[----:B------:R-:W-:Y:S01]  /*25d0*/  FMUL.FTZ R222, R175, UR28 ;  /* 0x0000001cafde7c20 */ /* 0x000fe20008410000 */
[-C--:B------:R-:W-:Y:S01]  /*25e0*/  FFMA.FTZ R86, R199, R202.reuse, R86 ;  /* 0x000000cac7567223 */ /* 0x080fe20000010056 */
[----:B------:R-:W-:Y:S01]  /*25f0*/  FADD.FTZ R175, R172, R201 ;  /* 0x000000c9acaf7221 */ /* 0x000fe20000010000 */
[----:B------:R-:W-:Y:S01]  /*2600*/  FMUL.FTZ R202, R230, R202 ;  /* 0x000000cae6ca7220 */ /* 0x000fe20000410000 */
        /* <DEDUP_REMOVED lines=9> */
.L_x_11322:
        /* <DEDUP_REMOVED lines=13> */
[----:B------:R-:W-:Y:S01]  /*2770*/  @UP3 ULEA.HI UR4, UR4, UR8, URZ, 0x2 ;  /* 0x0000000804043291 */ /* 0x000fe2000f8f10ff */
[----:B0-----:R-:W-:-:S05]  /*2780*/  LEA.HI.SX32 R224, R173, R252, 0x1e ;  /* 0x000000fcade07211 */ /* 0x001fca00078ff2ff */
[----:B------:R-:W-:Y:S02]  /*2790*/  MOV R173, UR4 ;  /* 0x0000000400ad7c02 */ /* 0x000fe40008000f00 */
[----:B------:R-:W-:Y:S02]  /*27a0*/  MOV R175, R224 ;  /* 0x000000e000af7202 */ /* 0x000fe40000000f00 */
[----:B------:R-:W-:Y:S01]  /*27b0*/  @P0 LEA.HI.SX32 R174, R173, R252, 0x1e ;  /* 0x000000fcadae0211 */ /* 0x000fe200078ff2ff */
[----:B------:R-:W-:Y:S06]  /*27c0*/  BRA.U UP0, `(.L_x_11336) ;  /* 0x00000001009c7547 */ /* 0x000fec000b800000 */
[C---:B------:R-:W-:Y:S02]  /*27d0*/  ISETP.GE.U32.AND P3, PT, R2.reuse, 0x100, PT ;  /* 0x000001000200780c */ /* 0x040fe40003f66070 */
[C---:B------:R-:W-:Y:S02]  /*27e0*/  ISETP.GE.U32.AND P0, PT, R2.reuse, 0x200, PT ;  /* 0x000002000200780c */ /* 0x040fe40003f06070 */
[C---:B------:R-:W-:Y:S02]  /*27f0*/  ISETP.GE.U32.AND P1, PT, R2.reuse, 0x300, PT ;  /* 0x000003000200780c */ /* 0x040fe40003f26070 */
[----:B------:R-:W-:Y:S02]  /*2800*/  ISETP.GE.U32.AND P2, PT, R2, 0x400, PT ;  /* 0x000004000200780c */ /* 0x000fe40003f46070 */
[----:B------:R-:W-:-:S05]  /*2810*/  P2R R227, PR, RZ, 0x8 ;  /* 0x00000008ffe37803 */ /* 0x000fca0000000000 */
[----:B------:R-:W0:Y:S08]  /*2820*/  @P3 LDC.64 R218, c[0x0][0x3b0] ;  /* 0x0000ec00ffda3b82 */ /* 0x000e300000000a00 */
[----:B------:R-:W2:Y:S01]  /*2830*/  @P0 LDC.64 R172, c[0x0][0x3b0] ;  /* 0x0000ec00ffac0b82 */ /* 0x000ea20000000a00 */
[C---:B0-----:R-:W-:Y:S01]  /*2840*/  @P3 IMAD.WIDE.U32 R218, R174.reuse, 0x4, R218 ;  /* 0x00000004aeda3825 */ /* 0x041fe200078e00da */
[----:B------:R-:W-:-:S04]  /*2850*/  @P3 IADD3 R174, PT, PT, R174, 0x100, RZ ;  /* 0x00000100aeae3810 */ /* 0x000fc80007ffe0ff */
[----:B------:R0:W5:Y:S01]  /*2860*/  @P3 LDG.E R3, desc[UR10][R218.64] ;  /* 0x0000000ada033981 */ /* 0x000162000c1e1900 */
[----:B--2---:R-:W-:-:S05]  /*2870*/  @P0 IMAD.WIDE.U32 R172, R174, 0x4, R172 ;  /* 0x00000004aeac0825 */ /* 0x004fca00078e00ac */
[----:B------:R2:W5:Y:S01]  /*2880*/  @P0 LDG.E R4, desc[UR10][R172.64] ;  /* 0x0000000aac040981 */ /* 0x000562000c1e1900 */
[----:B0-----:R-:W0:Y:S08]  /*2890*/  @P1 LDC.64 R218, c[0x0][0x3b0] ;  /* 0x0000ec00ffda1b82 */ /* 0x001e300000000a00 */
[----:B--2---:R-:W2:Y:S01]  /*28a0*/  @P2 LDC.64 R172, c[0x0][0x3b0] ;  /* 0x0000ec00ffac2b82 */ /* 0x004ea20000000a00 */
[----:B------:R-:W-:-:S02]  /*28b0*/  ISETP.GE.U32.AND P3, PT, R2, 0x500, PT ;  /* 0x000005000200780c */ /* 0x000fc40003f66070 */
[----:B------:R-:W-:Y:S02]  /*28c0*/  @P0 IADD3 R174, PT, PT, R174, 0x100, RZ ;  /* 0x00000100aeae0810 */ /* 0x000fe40007ffe0ff */
[----:B------:R-:W-:-:S03]  /*28d0*/  ISETP.GE.U32.AND P4, PT, R2, 0x600, PT ;  /* 0x000006000200780c */ /* 0x000fc60003f86070 */
[C---:B0-----:R-:W-:Y:S01]  /*28e0*/  @P1 IMAD.WIDE.U32 R218, R174.reuse, 0x4, R218 ;  /* 0x00000004aeda1825 */ /* 0x041fe200078e00da */
[----:B------:R-:W-:-:S04]  /*28f0*/  @P1 IADD3 R174, PT, PT, R174, 0x100, RZ ;  /* 0x00000100aeae1810 */ /* 0x000fc80007ffe0ff */
[----:B------:R0:W5:Y:S01]  /*2900*/  @P1 LDG.E R5, desc[UR10][R218.64] ;  /* 0x0000000ada051981 */ /* 0x000162000c1e1900 */
[----:B--2---:R-:W-:-:S05]  /*2910*/  @P2 IMAD.WIDE.U32 R172, R174, 0x4, R172 ;  /* 0x00000004aeac2825 */ /* 0x004fca00078e00ac */
[----:B------:R2:W5:Y:S01]  /*2920*/  @P2 LDG.E R6, desc[UR10][R172.64] ;  /* 0x0000000aac062981 */ /* 0x000562000c1e1900 */
[----:B0-----:R-:W0:Y:S08]  /*2930*/  @P3 LDC.64 R218, c[0x0][0x3b0] ;  /* 0x0000ec00ffda3b82 */ /* 0x001e300000000a00 */
[----:B--2---:R-:W2:Y:S01]  /*2940*/  @P4 LDC.64 R172, c[0x0][0x3b0] ;  /* 0x0000ec00ffac4b82 */ /* 0x004ea20000000a00 */
[----:B------:R-:W-:-:S05]  /*2950*/  @P2 IADD3 R174, PT, PT, R174, 0x100, RZ ;  /* 0x00000100aeae2810 */ /* 0x000fca0007ffe0ff */
[C---:B0-----:R-:W-:Y:S01]  /*2960*/  @P3 IMAD.WIDE.U32 R218, R174.reuse, 0x4, R218 ;  /* 0x00000004aeda3825 */ /* 0x041fe200078e00da */
[----:B------:R-:W-:Y:S02]  /*2970*/  @P3 IADD3 R174, PT, PT, R174, 0x100, RZ ;  /* 0x00000100aeae3810 */ /* 0x000fe40007ffe0ff */
[----:B------:R-:W-:Y:S02]  /*2980*/  ISETP.GE.U32.AND P5, PT, R2, 0x700, PT ;  /* 0x000007000200780c */ /* 0x000fe40003fa6070 */
[----:B------:R0:W5:Y:S01]  /*2990*/  @P3 LDG.E R7, desc[UR10][R218.64] ;  /* 0x0000000ada073981 */ /* 0x000162000c1e1900 */
[----:B--2---:R-:W-:-:S05]  /*29a0*/  @P4 IMAD.WIDE.U32 R172, R174, 0x4, R172 ;  /* 0x00000004aeac4825 */ /* 0x004fca00078e00ac */
[----:B------:R2:W5:Y:S01]  /*29b0*/  @P4 LDG.E R8, desc[UR10][R172.64] ;  /* 0x0000000aac084981 */ /* 0x000562000c1e1900 */
[----:B------:R-:W-:Y:S02]  /*29c0*/  @P4 IADD3 R174, PT, PT, R174, 0x100, RZ ;  /* 0x00000100aeae4810 */ /* 0x000fe40007ffe0ff */
[----:B0-----:R-:W-:Y:S02]  /*29d0*/  CS2R R218, SRZ ;  /* 0x0000000000da7805 */ /* 0x001fe4000001ff00 */
[----:B------:R-:W-:Y:S01]  /*29e0*/  P2R R225, PR, RZ, 0x20 ;  /* 0x00000020ffe17803 */ /* 0x000fe20000000000 */
[----:B------:R-:W-:Y:S06]  /*29f0*/  @!P5 BRA `(.L_x_11335) ;  /* 0x000000040010d947 */ /* 0x000fec0003800000 */
[----:B--2---:R-:W0:Y:S02]  /*2a00*/  LDC.64 R172, c[0x0][0x3b0] ;  /* 0x0000ec00ffac7b82 */ /* 0x004e240000000a00 */
[----:B0-----:R-:W-:-:S05]  /*2a10*/  IMAD.WIDE.U32 R174, R174, 0x4, R172 ;  /* 0x00000004aeae7825 */ /* 0x001fca00078e00ac */
[----:B------:R3:W5:Y:S01]  /*2a20*/  LDG.E R9, desc[UR10][R174.64] ;  /* 0x0000000aae097981 */ /* 0x000762000c1e1900 */
[----:B------:R-:W-:Y:S05]  /*2a30*/  BRA `(.L_x_11335) ;  /* 0x0000000400007947 */ /* 0x000fea0003800000 */
.L_x_11336:
        /* <DEDUP_REMOVED lines=8> */
[----:B------:R-:W-:Y:S01]  /*2ac0*/  P2R R227, PR, RZ, 0x40 ;  /* 0x00000040ffe37803 */ /* 0x000fe20000000000 */
[----:B0-----:R-:W-:-:S05]  /*2ad0*/  @P6 IMAD.WIDE.U32 R172, R175, 0x10, R172 ;  /* 0x00000010afac6825 */ /* 0x001fca00078e00ac */
[----:B------:R0:W5:Y:S01]  /*2ae0*/  @P6 LDG.E.128 R144, desc[UR10][R172.64] ;  /* 0x0000000aac906981 */ /* 0x000162000c1e1d00 */
[----:B------:R-:W-:Y:S01]  /*2af0*/  @P6 IADD3 R175, PT, PT, R175, 0x100, RZ ;  /* 0x00000100afaf6810 */ /* 0x000fe20007ffe0ff */
[----:B0-----:R-:W0:Y:S04]  /*2b00*/  @P0 LDC.64 R172, c[0x0][0x438] ;  /* 0x00010e00ffac0b82 */ /* 0x001e280000000a00 */
        /* <DEDUP_REMOVED lines=18> */
[----:B------:R-:W-:Y:S02]  /*2c30*/  @P4 IADD3 R175, PT, PT, R175, 0x100, RZ ;  /* 0x00000100afaf4810 */ /* 0x000fe40007ffe0ff */
[----:B------:R-:W-:Y:S01]  /*2c40*/  P2R R225, PR, RZ, 0x20 ;  /* 0x00000020ffe17803 */ /* 0x000fe20000000000 */
[----:B0-----:R-:W0:Y:S02]  /*2c50*/  @P5 LDC.64 R172, c[0x0][0x438] ;  /* 0x00010e00ffac5b82 */ /* 0x001e240000000a00 */
[----:B0-----:R-:W-:-:S06]  /*2c60*/  @P5 IMAD.WIDE.U32 R218, R175, 0x10, R172 ;  /* 0x00000010afda5825 */ /* 0x001fcc00078e00ac */
[----:B------:R-:W0:Y:S01]  /*2c70*/  @P6 LDC.64 R172, c[0x0][0x3b0] ;  /* 0x0000ec00ffac6b82 */ /* 0x000e220000000a00 */
[----:B------:R-:W5:Y:S01]  /*2c80*/  @P5 LDG.E.128 R168, desc[UR10][R218.64] ;  /* 0x0000000adaa85981 */ /* 0x000f62000c1e1d00 */
[----:B0-----:R-:W-:-:S05]  /*2c90*/  @P6 IMAD.WIDE.U32 R172, R174, 0x4, R172 ;  /* 0x00000004aeac6825 */ /* 0x001fca00078e00ac */
[----:B------:R0:W5:Y:S01]  /*2ca0*/  @P6 LDG.E R3, desc[UR10][R172.64] ;  /* 0x0000000aac036981 */ /* 0x000162000c1e1900 */
[----:B------:R-:W-:Y:S01]  /*2cb0*/  @P6 IADD3 R174, PT, PT, R174, 0x100, RZ ;  /* 0x00000100aeae6810 */ /* 0x000fe20007ffe0ff */
[----:B0-----:R-:W0:Y:S04]  /*2cc0*/  @P0 LDC.64 R172, c[0x0][0x3b0] ;  /* 0x0000ec00ffac0b82 */ /* 0x001e280000000a00 */
        /* <DEDUP_REMOVED lines=22> */
[----:B------:R-:W-:-:S07]  /*2e30*/  CS2R R218, SRZ ;  /* 0x0000000000da7805 */ /* 0x000fce000001ff00 */
.L_x_11335:
[----:B-1----:R-:W-:Y:S05]  /*2e40*/  BSYNC.RECONVERGENT B0 ;  /* 0x0000000000007941 */ /* 0x002fea0003800200 */
.L_x_11321:
[----:B0-2---:R-:W0:Y:S01]  /*2e50*/  SHFL.DOWN PT, R172, R219, 0x10, 0x1f ;  /* 0x0a001f00dbac7f89 */ /* 0x005e2200000e0000 */
[----:B------:R-:W-:Y:S01]  /*2e60*/  LOP3.LUT P5, RZ, R252, 0x1f, RZ, 0xc0, !PT ;  /* 0x0000001ffcff7812 */ /* 0x000fe200078ac0ff */
[----:B------:R-:W-:Y:S02]  /*2e70*/  BSSY.RECONVERGENT B0, `(.L_x_11337) ;  /* 0x000001d000007945 */ /* 0x000fe40003800200 */
[----:B------:R-:W1:Y:S01]  /*2e80*/  SHFL.DOWN PT, R173, R218, 0x10, 0x1f ;  /* 0x0a001f00daad7f89 */ /* 0x000e6200000e0000 */
[----:B0-----:R-:W-:Y:S01]  /*2e90*/  FADD.FTZ R172, R172, R219 ;  /* 0x000000dbacac7221 */ /* 0x001fe20000010000 */
[----:B-1----:R-:W-:-:S04]  /*2ea0*/  FADD.FTZ R213, R173, R218 ;  /* 0x000000daadd57221 */ /* 0x002fc80000010000 */
[----:B------:R-:W0:Y:S04]  /*2eb0*/  SHFL.DOWN PT, R173, R172, 0x8, 0x1f ;  /* 0x09001f00acad7f89 */ /* 0x000e2800000e0000 */
[----:B---3--:R-:W1:Y:S01]  /*2ec0*/  SHFL.DOWN PT, R174, R213, 0x8, 0x1f ;  /* 0x09001f00d5ae7f89 */ /* 0x008e6200000e0000 */
        /* <DEDUP_REMOVED lines=23> */
.L_x_11338:
[----:B------:R-:W-:Y:S05]  /*3040*/  BSYNC.RECONVERGENT B0 ;  /* 0x0000000000007941 */ /* 0x000fea0003800200 */
.L_x_11337:
        /* <DEDUP_REMOVED lines=39> */
[----:B------:R-:W-:Y:S01]  /*32c0*/  FADD.FTZ R172, R174, R172 ;  /* 0x000000acaeac7221 */ /* 0x000fe20000010000 */
[----:B------:R-:W-:Y:S01]  /*32d0*/  HFMA2 R174, -RZ, RZ, 0, 0 ;  /* 0x00000000ffae7431 */ /* 0x000fe200000001ff */
[----:B------:R-:W-:Y:S01]  /*32e0*/  @P5 LEA.HI.SX32 R174, R213, R252, 0x1e ;  /* 0x000000fcd5ae5211 */ /* 0x000fe200078ff2ff */
[----:B------:R-:W-:Y:S01]  /*32f0*/  FMUL.FTZ R175, R175, UR31 ;  /* 0x0000001fafaf7c20 */ /* 0x000fe20008410000 */
[----:B------:R-:W-:Y:S01]  /*3300*/  FMUL.FTZ R172, R172, UR31 ;  /* 0x0000001facac7c20 */ /* 0x000fe20008410000 */
[----:B------:R-:W-:-:S03]  /*3310*/  ISETP.NE.AND P5, PT, RZ, UR30, PT ;  /* 0x0000001eff007c0c */ /* 0x000fc6000bfa5270 */
[----:B------:R-:W-:Y:S02]  /*3320*/  R2UR UR4, R175 ;  /* 0x00000000af0472ca */ /* 0x000fe400000e0000 */
        /* <DEDUP_REMOVED lines=13> */
.L_x_11341:
        /* <DEDUP_REMOVED lines=18> */
[----:B------:R-:W-:-:S05]  /*3520*/  HADD2.F32 R10, -RZ, R223.H0_H0 ;  /* 0x200000dfff0a7230 */ /* 0x000fca0000004100 */
[----:B------:R-:W-:-:S07]  /*3530*/  FMUL.FTZ R214, R10, R214 ;  /* 0x000000d60ad67220 */ /* 0x000fce0000410000 */
.L_x_11346:
[----:B------:R-:W-:Y:S05]  /*3540*/  BSYNC.RECONVERGENT B1 ;  /* 0x0000000000017941 */ /* 0x000fea0003800200 */
.L_x_11345:
        /* <DEDUP_REMOVED lines=10> */
[----:B------:R-:W-:-:S07]  /*35f0*/  F2FP.F16.F32.PACK_AB R10, RZ, R10 ;  /* 0x0000000aff0a723e */ /* 0x000fce00000000ff */
.L_x_11344:
        /* <DEDUP_REMOVED lines=14> */
.L_x_11349:
[----:B------:R-:W-:Y:S05]  /*36e0*/  BSYNC.RECONVERGENT B1 ;  /* 0x0000000000017941 */ /* 0x000fea0003800200 */
.L_x_11348:
        /* <DEDUP_REMOVED lines=11> */
.L_x_11347:
        /* <DEDUP_REMOVED lines=12> */
[----:B------:R-:W-:-:S05]  /*3860*/  HADD2.F32 R12, -RZ, R223.H1_H1 ;  /* 0x300000dfff0c7230 */ /* 0x000fca0000004100 */
[----:B------:R-:W-:-:S07]  /*3870*/  FMUL.FTZ R214, R12, R214 ;  /* 0x000000d60cd67220 */ /* 0x000fce0000410000 */
.L_x_11352:
[----:B------:R-:W-:Y:S05]  /*3880*/  BSYNC.RECONVERGENT B1 ;  /* 0x0000000000017941 */ /* 0x000fea0003800200 */
.L_x_11351:
        /* <DEDUP_REMOVED lines=11> */
.L_x_11350:
[----:B------:R-:W-:Y:S05]  /*3940*/  BRA.U !UP3, `(.L_x_11353) ;  /* 0x000000110b8c7547 */ /* 0x000fea000b800000 */
[----:B-----5:R-:W-:Y:S01]  /*3950*/  ISETP.GE.U32.AND P5, PT, R3, 0x1000000, PT ;  /* 0x010000000300780c */ /* 0x020fe20003fa6070 */
        /* <DEDUP_REMOVED lines=12> */
.L_x_11355:
[----:B------:R-:W-:Y:S05]  /*3a20*/  BSYNC.RECONVERGENT B1 ;  /* 0x0000000000017941 */ /* 0x000fea0003800200 */
.L_x_11354:
        /* <DEDUP_REMOVED lines=10> */
[----:B------:R-:W-:Y:S01]  /*3ad0*/  F2FP.F16.F32.PACK_AB R13, RZ, R13 ;  /* 0x0000000dff0d723e */ /* 0x000fe200000000ff */
[----:B------:R-:W-:Y:S06]  /*3ae0*/  BRA `(.L_x_11353) ;  /* 0x0000001000247947 */ /* 0x000fec0003800000 */
.L_x_11343:
        /* <DEDUP_REMOVED lines=13> */
[----:B------:R-:W-:Y:S01]  /*3bc0*/  F2FP.F16.F32.PACK_AB R10, RZ, R10 ;  /* 0x0000000aff0a723e */ /* 0x000fe200000000ff */
        /* <DEDUP_REMOVED lines=10> */
.L_x_11358:
[----:B------:R-:W-:Y:S05]  /*3c70*/  BSYNC.RECONVERGENT B1 ;  /* 0x0000000000017941 */ /* 0x000fea0003800200 */
.L_x_11357:
[----:B------:R-:W-:-:S07]  /*3c80*/  FADD.FTZ R116, R116, R69 ;  /* 0x0000004574747221 */ /* 0x000fce0000010000 */
.L_x_11356:
        /* <DEDUP_REMOVED lines=24> */
.L_x_11361:
[----:B------:R-:W-:Y:S05]  /*3e10*/  BSYNC.RECONVERGENT B1 ;  /* 0x0000000000017941 */ /* 0x000fea0003800200 */
.L_x_11360:
[----:B------:R-:W-:-:S07]  /*3e20*/  FADD.FTZ R117, R117, R68 ;  /* 0x0000004475757221 */ /* 0x000fce0000010000 */
.L_x_11359:
        /* <DEDUP_REMOVED lines=24> */
.L_x_11364:
[----:B------:R-:W-:Y:S05]  /*3fb0*/  BSYNC.RECONVERGENT B1 ;  /* 0x0000000000017941 */ /* 0x000fea0003800200 */
.L_x_11363:
[----:B------:R-:W-:-:S07]  /*3fc0*/  FADD.FTZ R118, R118, R69 ;  /* 0x0000004576767221 */ /* 0x000fce0000010000 */
.L_x_11362:
        /* <DEDUP_REMOVED lines=27> */
[----:B------:R-:W-:Y:S01]  /*4180*/  F2FP.F16.F32.PACK_AB R13, RZ, R13 ;  /* 0x0000000dff0d723e */ /* 0x000fe200000000ff */
[----:B------:R-:W-:Y:S06]  /*4190*/  BRA `(.L_x_11353) ;  /* 0x0000000800787947 */ /* 0x000fec0003800000 */
.L_x_11342:
        /* <DEDUP_REMOVED lines=17> */
[----:B------:R-:W-:-:S05]  /*42b0*/  @P5 HADD2.F32 R217, -RZ, R223.H0_H0 ;  /* 0x200000dfffd95230 */ /* 0x000fca0000004100 */
[-C--:B------:R-:W-:Y:S01]  /*42c0*/  @P5 FMUL.FTZ R10, R217, R214.reuse ;  /* 0x000000d6d90a5220 */ /* 0x080fe20000410000 */
[----:B------:R-:W-:-:S03]  /*42d0*/  FMUL.FTZ R214, R32, R214 ;  /* 0x000000d620d67220 */ /* 0x000fc60000410000 */
[----:B------:R-:W-:Y:S02]  /*42e0*/  FADD.FTZ R116, R116, R10 ;  /* 0x0000000a74747221 */ /* 0x000fe40000010000 */
[----:B------:R-:W-:-:S04]  /*42f0*/  FSEL R214, R214, RZ, P5 ;  /* 0x000000ffd6d67208 */ /* 0x000fc80002800000 */
[----:B------:R-:W-:-:S04]  /*4300*/  F2FP.F16.F32.PACK_AB R214, RZ, R214 ;  /* 0x000000d6ffd6723e */ /* 0x000fc800000000ff */
[----:B------:R-:W-:-:S07]  /*4310*/  PRMT R10, R214, 0x7610, R10 ;  /* 0x00007610d60a7816 */ /* 0x000fce000000000a */
.L_x_11366:
        /* <DEDUP_REMOVED lines=19> */
.L_x_11367:
        /* <DEDUP_REMOVED lines=12> */
[----:B------:R-:W-:-:S05]  /*4510*/  @P5 HADD2.F32 R217, -RZ, R223.H1_H1 ;  /* 0x300000dfffd95230 */ /* 0x000fca0000004100 */
[-C--:B------:R-:W-:Y:S01]  /*4520*/  @P5 FMUL.FTZ R12, R217, R214.reuse ;  /* 0x000000d6d90c5220 */ /* 0x080fe20000410000 */
[----:B------:R-:W-:-:S03]  /*4530*/  FMUL.FTZ R214, R34, R214 ;  /* 0x000000d622d67220 */ /* 0x000fc60000410000 */
[----:B------:R-:W-:Y:S02]  /*4540*/  FADD.FTZ R118, R118, R12 ;  /* 0x0000000c76767221 */ /* 0x000fe40000010000 */
[----:B------:R-:W-:-:S04]  /*4550*/  FSEL R214, R214, RZ, P5 ;  /* 0x000000ffd6d67208 */ /* 0x000fc80002800000 */
[----:B------:R-:W-:-:S04]  /*4560*/  F2FP.F16.F32.PACK_AB R214, RZ, R214 ;  /* 0x000000d6ffd6723e */ /* 0x000fc800000000ff */
[----:B------:R-:W-:-:S07]  /*4570*/  PRMT R12, R214, 0x7610, R12 ;  /* 0x00007610d60c7816 */ /* 0x000fce000000000c */
.L_x_11368:
        /* <DEDUP_REMOVED lines=18> */
[----:B------:R-:W-:Y:S01]  /*46a0*/  PRMT R13, R214, 0x7610, R13 ;  /* 0x00007610d60d7816 */ /* 0x000fe2000000000d */
[----:B------:R-:W-:Y:S06]  /*46b0*/  BRA `(.L_x_11353) ;  /* 0x0000000400307947 */ /* 0x000fec0003800000 */
.L_x_11365:
[----:B------:R-:W-:Y:S02]  /*46c0*/  PLOP3.LUT P5, PT, PT, PT, UP2, 0x80, 0x8 ;  /* 0x000000000008781c */ /* 0x000fe40003faf028 */
[----:B-----5:R-:W-:-:S11]  /*46d0*/  MOV R70, R146 ;  /* 0x0000009200467202 */ /* 0x020fd60000000f00 */
        /* <DEDUP_REMOVED lines=31> */
.L_x_11369:
[----:B------:R-:W-:Y:S05]  /*48d0*/  BRA.U !UP3, `(.L_x_11370) ;  /* 0x000000010b2c7547 */ /* 0x000fea000b800000 */
[----:B------:R-:W-:Y:S01]  /*48e0*/  LOP3.LUT P5, RZ, R3, 0xff00, RZ, 0xc0, !PT ;  /* 0x0000ff0003ff7812 */ /* 0x000fe200078ac0ff */
        /* <DEDUP_REMOVED lines=10> */
.L_x_11370:
[----:B------:R-:W-:Y:S05]  /*4990*/  BRA.U !UP3, `(.L_x_11371) ;  /* 0x000000010b2c7547 */ /* 0x000fea000b800000 */
        /* <DEDUP_REMOVED lines=11> */
.L_x_11371:
        /* <DEDUP_REMOVED lines=19> */
.L_x_11353:
        /* <DEDUP_REMOVED lines=14> */
.L_x_11372:
[----:B------:R-:W-:Y:S02]  /*4c60*/  IADD3 R175, PT, PT, R175, 0x100, RZ ;  /* 0x00000100afaf7810 */ /* 0x000fe40007ffe0ff */
[----:B------:R-:W-:-:S07]  /*4c70*/  IADD3 R174, PT, PT, R174, 0x100, RZ ;  /* 0x00000100aeae7810 */ /* 0x000fce0007ffe0ff */
.L_x_11340:
[----:B------:R-:W-:Y:S05]  /*4c80*/  BSYNC.RECONVERGENT B0 ;  /* 0x0000000000007941 */ /* 0x000fea0003800200 */
.L_x_11339:
        /* <DEDUP_REMOVED lines=12> */
.L_x_11375:
        /* <DEDUP_REMOVED lines=45> */
.L_x_11378:
        /* <DEDUP_REMOVED lines=12> */
.L_x_11379:
        /* <DEDUP_REMOVED lines=12> */
.L_x_11380:
[----:B------:R-:W-:Y:S05]  /*51a0*/  BRA.U !UP3, `(.L_x_11381) ;  /* 0x000000110bb47547 */ /* 0x000fea000b800000 */
        /* <DEDUP_REMOVED lines=11> */
.L_x_11377:
        /* <DEDUP_REMOVED lines=17> */
[----:B------:R-:W-:-:S07]  /*5370*/  F2FP.F16.F32.PACK_AB R10, RZ, R10 ;  /* 0x0000000aff0a723e */ /* 0x000fce00000000ff */
.L_x_11382:
        /* <DEDUP_REMOVED lines=18> */
.L_x_11383:
        /* <DEDUP_REMOVED lines=17> */
[----:B------:R-:W-:-:S07]  /*55b0*/  F2FP.F16.F32.PACK_AB R12, RZ, R12 ;  /* 0x0000000cff0c723e */ /* 0x000fce00000000ff */
.L_x_11384:
        /* <DEDUP_REMOVED lines=17> */
[----:B------:R-:W-:Y:S01]  /*56d0*/  F2FP.F16.F32.PACK_AB R13, RZ, R13 ;  /* 0x0000000dff0d723e */ /* 0x000fe200000000ff */
[----:B------:R-:W-:Y:S06]  /*56e0*/  BRA `(.L_x_11381) ;  /* 0x0000000c00647947 */ /* 0x000fec0003800000 */
.L_x_11376:
        /* <DEDUP_REMOVED lines=28> */
.L_x_11388:
[----:B------:R-:W-:Y:S05]  /*58b0*/  BSYNC.RECONVERGENT B1 ;  /* 0x0000000000017941 */ /* 0x000fea0003800200 */
.L_x_11387:
[----:B------:R-:W-:-:S07]  /*58c0*/  FADD.FTZ R120, R120, R69 ;  /* 0x0000004578787221 */ /* 0x000fce0000010000 */
.L_x_11386:
        /* <DEDUP_REMOVED lines=13> */
[----:B------:R-:W-:Y:S01]  /*59a0*/  F2FP.F16.F32.PACK_AB R11, RZ, R11 ;  /* 0x0000000bff0b723e */ /* 0x000fe200000000ff */
[----:B------:R-:W-:Y:S06]  /*59b0*/  @!P6 BRA `(.L_x_11391) ;  /* 0x000000000024e947 */ /* 0x000fec0003800000 */
        /* <DEDUP_REMOVED lines=9> */
.L_x_11391:
[----:B------:R-:W-:Y:S05]  /*5a50*/  BSYNC.RECONVERGENT B1 ;  /* 0x0000000000017941 */ /* 0x000fea0003800200 */
.L_x_11390:
[----:B------:R-:W-:-:S07]  /*5a60*/  FADD.FTZ R121, R121, R68 ;  /* 0x0000004479797221 */ /* 0x000fce0000010000 */
.L_x_11389:
        /* <DEDUP_REMOVED lines=24> */
.L_x_11394:
[----:B------:R-:W-:Y:S05]  /*5bf0*/  BSYNC.RECONVERGENT B1 ;  /* 0x0000000000017941 */ /* 0x000fea0003800200 */
.L_x_11393:
[----:B------:R-:W-:-:S07]  /*5c00*/  FADD.FTZ R122, R122, R69 ;  /* 0x000000457a7a7221 */ /* 0x000fce0000010000 */
.L_x_11392:
        /* <DEDUP_REMOVED lines=21> */
[----:B------:R-:W-:-:S03]  /*5d60*/  @P6 HADD2.F32 R214, -RZ, R226.H1_H1 ;  /* 0x300000e2ffd66230 */ /* 0x000fc60000004100 */
[----:B------:R-:W-:-:S04]  /*5d70*/  @P6 FMUL.FTZ R13, R13, UR20 ;  /* 0x000000140d0d6c20 */ /* 0x000fc80008410000 */
[----:B------:R-:W-:Y:S01]  /*5d80*/  @P6 FMUL.FTZ R172, R214, R13 ;  /* 0x0000000dd6ac6220 */ /* 0x000fe20000410000 */
[----:B------:R-:W-:-:S03]  /*5d90*/  FMUL.FTZ R13, R71, UR21 ;  /* 0x00000015470d7c20 */ /* 0x000fc60008410000 */
[----:B------:R-:W-:Y:S01]  /*5da0*/  FADD.FTZ R123, R123, R172 ;  /* 0x000000ac7b7b7221 */ /* 0x000fe20000010000 */
[----:B------:R-:W-:-:S04]  /*5db0*/  FMUL.FTZ R214, R13, UR20 ;  /* 0x000000140dd67c20 */ /* 0x000fc80008410000 */
[----:B------:R-:W-:-:S05]  /*5dc0*/  FMUL.FTZ R214, R39, R214 ;  /* 0x000000d627d67220 */ /* 0x000fca0000410000 */
[----:B------:R-:W-:-:S04]  /*5dd0*/  FSEL R13, R214, RZ, P6 ;  /* 0x000000ffd60d7208 */ /* 0x000fc80003000000 */
[----:B------:R-:W-:Y:S01]  /*5de0*/  F2FP.F16.F32.PACK_AB R13, RZ, R13 ;  /* 0x0000000dff0d723e */ /* 0x000fe200000000ff */
[----:B------:R-:W-:Y:S06]  /*5df0*/  BRA `(.L_x_11381) ;  /* 0x0000000400a07947 */ /* 0x000fec0003800000 */
.L_x_11385:
        /* <DEDUP_REMOVED lines=9> */
[----:B01----:R-:W-:-:S04]  /*5e90*/  FMUL.FTZ R173, R10, UR20 ;  /* 0x000000140aad7c20 */ /* 0x003fc80008410000 */
        /* <DEDUP_REMOVED lines=14> */
.L_x_11397:
[----:B------:R-:W-:Y:S05]  /*5f80*/  BSYNC.RECONVERGENT B1 ;  /* 0x0000000000017941 */ /* 0x000fea0003800200 */
.L_x_11396:
[----:B------:R-:W-:-:S07]  /*5f90*/  FADD.FTZ R120, R120, R173 ;  /* 0x000000ad78787221 */ /* 0x000fce0000010000 */
.L_x_11395:
        /* <DEDUP_REMOVED lines=11> */
[----:B------:R-:W-:-:S04]  /*6050*/  HFMA2 R172, -RZ, RZ, 0, 0 ;  /* 0x00000000ffac7431 */ /* 0x000fc800000001ff */
        /* <DEDUP_REMOVED lines=12> */
.L_x_11400:
[----:B------:R-:W-:Y:S05]  /*6120*/  BSYNC.RECONVERGENT B1 ;  /* 0x0000000000017941 */ /* 0x000fea0003800200 */
.L_x_11399:
[----:B------:R-:W-:-:S07]  /*6130*/  FADD.FTZ R121, R121, R172 ;  /* 0x000000ac79797221 */ /* 0x000fce0000010000 */
.L_x_11398:
        /* <DEDUP_REMOVED lines=24> */
.L_x_11403:
[----:B------:R-:W-:Y:S05]  /*62c0*/  BSYNC.RECONVERGENT B1 ;  /* 0x0000000000017941 */ /* 0x000fea0003800200 */
.L_x_11402:
[----:B------:R-:W-:-:S07]  /*62d0*/  FADD.FTZ R122, R122, R173 ;  /* 0x000000ad7a7a7221 */ /* 0x000fce0000010000 */
.L_x_11401:
        /* <DEDUP_REMOVED lines=10> */
[----:B------:R-:W-:Y:S01]  /*6380*/  FMUL.FTZ R13, R39, R172 ;  /* 0x000000ac270d7220 */ /* 0x000fe20000410000 */
[----:B------:R-:W-:-:S04]  /*6390*/  HFMA2 R172, -RZ, RZ, 0, 0 ;  /* 0x00000000ffac7431 */ /* 0x000fc800000001ff */
        /* <DEDUP_REMOVED lines=12> */
.L_x_11405:
[----:B------:R-:W-:Y:S05]  /*6460*/  BSYNC.RECONVERGENT B1 ;  /* 0x0000000000017941 */ /* 0x000fea0003800200 */
.L_x_11404:
[----:B------:R-:W-:-:S07]  /*6470*/  FADD.FTZ R123, R123, R172 ;  /* 0x000000ac7b7b7221 */ /* 0x000fce0000010000 */
.L_x_11381:
        /* <DEDUP_REMOVED lines=12> */
.L_x_11406:
[----:B------:R-:W-:Y:S02]  /*6540*/  IADD3 R175, PT, PT, R175, 0x100, RZ ;  /* 0x00000100afaf7810 */ /* 0x000fe40007ffe0ff */
[----:B------:R-:W-:-:S07]  /*6550*/  IADD3 R174, PT, PT, R174, 0x100, RZ ;  /* 0x00000100aeae7810 */ /* 0x000fce0007ffe0ff */
.L_x_11374:
[----:B------:R-:W-:Y:S05]  /*6560*/  BSYNC.RECONVERGENT B0 ;  /* 0x0000000000007941 */ /* 0x000fea0003800200 */
.L_x_11373:
        /* <DEDUP_REMOVED lines=12> */
.L_x_11409:
        /* <DEDUP_REMOVED lines=45> */
.L_x_11412:
        /* <DEDUP_REMOVED lines=12> */
.L_x_11413:
        /* <DEDUP_REMOVED lines=12> */
.L_x_11414:
        /* <DEDUP_REMOVED lines=12> */
.L_x_11411:
        /* <DEDUP_REMOVED lines=18> */
.L_x_11416:
        /* <DEDUP_REMOVED lines=18> */
.L_x_11417:
        /* <DEDUP_REMOVED lines=18> */
.L_x_11418:
        /* <DEDUP_REMOVED lines=19> */
.L_x_11410:
        /* <DEDUP_REMOVED lines=28> */
.L_x_11422:
[----:B------:R-:W-:Y:S05]  /*7190*/  BSYNC.RECONVERGENT B1 ;  /* 0x0000000000017941 */ /* 0x000fea0003800200 */
.L_x_11421:
[----:B------:R-:W-:-:S07]  /*71a0*/  FADD.FTZ R124, R124, R69 ;  /* 0x000000457c7c7221 */ /* 0x000fce0000010000 */
.L_x_11420:
        /* <DEDUP_REMOVED lines=24> */
.L_x_11425:
[----:B------:R-:W-:Y:S05]  /*7330*/  BSYNC.RECONVERGENT B1 ;  /* 0x0000000000017941 */ /* 0x000fea0003800200 */
.L_x_11424:
[----:B------:R-:W-:-:S07]  /*7340*/  FADD.FTZ R125, R125, R68 ;  /* 0x000000447d7d7221 */ /* 0x000fce0000010000 */
.L_x_11423:
        /* <DEDUP_REMOVED lines=24> */
.L_x_11428:
[----:B------:R-:W-:Y:S05]  /*74d0*/  BSYNC.RECONVERGENT B1 ;  /* 0x0000000000017941 */ /* 0x000fea0003800200 */
.L_x_11427:
[----:B------:R-:W-:-:S07]  /*74e0*/  FADD.FTZ R126, R126, R69 ;  /* 0x000000457e7e7221 */ /* 0x000fce0000010000 */
.L_x_11426:
        /* <DEDUP_REMOVED lines=31> */
.L_x_11419:
        /* <DEDUP_REMOVED lines=24> */
.L_x_11431:
[----:B------:R-:W-:Y:S05]  /*7860*/  BSYNC.RECONVERGENT B1 ;  /* 0x0000000000017941 */ /* 0x000fea0003800200 */
.L_x_11430:
[----:B------:R-:W-:-:S07]  /*7870*/  FADD.FTZ R124, R124, R173 ;  /* 0x000000ad7c7c7221 */ /* 0x000fce0000010000 */
.L_x_11429:
        /* <DEDUP_REMOVED lines=24> */
.L_x_11434:
[----:B------:R-:W-:Y:S05]  /*7a00*/  BSYNC.RECONVERGENT B1 ;  /* 0x0000000000017941 */ /* 0x000fea0003800200 */
.L_x_11433:
[----:B------:R-:W-:-:S07]  /*7a10*/  FADD.FTZ R125, R125, R172 ;  /* 0x000000ac7d7d7221 */ /* 0x000fce0000010000 */
.L_x_11432:
        /* <DEDUP_REMOVED lines=24> */
.L_x_11437:
[----:B------:R-:W-:Y:S05]  /*7ba0*/  BSYNC.RECONVERGENT B1 ;  /* 0x0000000000017941 */ /* 0x000fea0003800200 */
.L_x_11436:
[----:B------:R-:W-:-:S07]  /*7bb0*/  FADD.FTZ R126, R126, R173 ;  /* 0x000000ad7e7e7221 */ /* 0x000fce0000010000 */
.L_x_11435:
        /* <DEDUP_REMOVED lines=16> */
[----:B------:R-:W-:-:S03]  /*7cc0*/  ISETP.LT.AND P6, PT, RZ, UR29, PT ;  /* 0x0000001dff007c0c */ /* 0x000fc6000bfc1270 */
[----:B------:R-:W-:-:S04]  /*7cd0*/  FADD.FTZ R173, R212, -R173 ;  /* 0x800000add4ad7221 */ /* 0x000fc80000010000 */
[----:B------:R-:W-:Y:S01]  /*7ce0*/  FMUL.FTZ R172, R173, UR28 ;  /* 0x0000001cadac7c20 */ /* 0x000fe20008410000 */
[----:B------:R-:W-:-:S04]  /*7cf0*/  HADD2.F32 R173, -RZ, R226.H1_H1 ;  /* 0x300000e2ffad7230 */ /* 0x000fc80000004100 */
[----:B------:R-:W-:-:S05]  /*7d00*/  FSEL R172, R172, RZ, P6 ;  /* 0x000000ffacac7208 */ /* 0x000fca0003000000 */
[----:B------:R-:W-:-:S04]  /*7d10*/  FMUL.FTZ R172, R172, UR21 ;  /* 0x00000015acac7c20 */ /* 0x000fc80008410000 */
[----:B------:R-:W-:-:S04]  /*7d20*/  FMUL.FTZ R172, R172, UR20 ;  /* 0x00000014acac7c20 */ /* 0x000fc80008410000 */
[----:B------:R-:W-:-:S07]  /*7d30*/  FMUL.FTZ R172, R173, R172 ;  /* 0x000000acadac7220 */ /* 0x000fce0000410000 */
.L_x_11439:
[----:B------:R-:W-:Y:S05]  /*7d40*/  BSYNC.RECONVERGENT B1 ;  /* 0x0000000000017941 */ /* 0x000fea0003800200 */
.L_x_11438:
[----:B------:R-:W-:-:S07]  /*7d50*/  FADD.FTZ R127, R127, R172 ;  /* 0x000000ac7f7f7221 */ /* 0x000fce0000010000 */
.L_x_11415:
        /* <DEDUP_REMOVED lines=12> */
.L_x_11440:
[----:B------:R-:W-:Y:S02]  /*7e20*/  IADD3 R175, PT, PT, R175, 0x100, RZ ;  /* 0x00000100afaf7810 */ /* 0x000fe40007ffe0ff */
[----:B------:R-:W-:-:S07]  /*7e30*/  IADD3 R174, PT, PT, R174, 0x100, RZ ;  /* 0x00000100aeae7810 */ /* 0x000fce0007ffe0ff */
.L_x_11408:
[----:B------:R-:W-:Y:S05]  /*7e40*/  BSYNC.RECONVERGENT B0 ;  /* 0x0000000000007941 */ /* 0x000fea0003800200 */
.L_x_11407:
        /* <DEDUP_REMOVED lines=12> */
.L_x_11443:
        /* <DEDUP_REMOVED lines=45> */
.L_x_11446:
        /* <DEDUP_REMOVED lines=12> */
.L_x_11447:
        /* <DEDUP_REMOVED lines=12> */
.L_x_11448:
        /* <DEDUP_REMOVED lines=12> */
.L_x_11445:
        /* <DEDUP_REMOVED lines=18> */
.L_x_11450:
        /* <DEDUP_REMOVED lines=18> */
.L_x_11451:
        /* <DEDUP_REMOVED lines=18> */
.L_x_11452:
        /* <DEDUP_REMOVED lines=19> */
.L_x_11444:
        /* <DEDUP_REMOVED lines=28> */
.L_x_11456:
[----:B------:R-:W-:Y:S05]  /*8a70*/  BSYNC.RECONVERGENT B1 ;  /* 0x0000000000017941 */ /* 0x000fea0003800200 */
.L_x_11455:
[----:B------:R-:W-:-:S07]  /*8a80*/  FADD.FTZ R128, R128, R69 ;  /* 0x0000004580807221 */ /* 0x000fce0000010000 */
.L_x_11454:
        /* <DEDUP_REMOVED lines=24> */
.L_x_11459:
[----:B------:R-:W-:Y:S05]  /*8c10*/  BSYNC.RECONVERGENT B1 ;  /* 0x0000000000017941 */ /* 0x000fea0003800200 */
.L_x_11458:
[----:B------:R-:W-:-:S07]  /*8c20*/  FADD.FTZ R129, R129, R68 ;  /* 0x0000004481817221 */ /* 0x000fce0000010000 */
.L_x_11457:
        /* <DEDUP_REMOVED lines=24> */
.L_x_11462:
[----:B------:R-:W-:Y:S05]  /*8db0*/  BSYNC.RECONVERGENT B1 ;  /* 0x0000000000017941 */ /* 0x000fea0003800200 */
.L_x_11461:
[----:B------:R-:W-:-:S07]  /*8dc0*/  FADD.FTZ R130, R130, R69 ;  /* 0x0000004582827221 */ /* 0x000fce0000010000 */
.L_x_11460:
        /* <DEDUP_REMOVED lines=31> */
.L_x_11453:
        /* <DEDUP_REMOVED lines=24> */
.L_x_11465:
[----:B------:R-:W-:Y:S05]  /*9140*/  BSYNC.RECONVERGENT B1 ;  /* 0x0000000000017941 */ /* 0x000fea0003800200 */
.L_x_11464:
[----:B------:R-:W-:-:S07]  /*9150*/  FADD.FTZ R128, R128, R173 ;  /* 0x000000ad80807221 */ /* 0x000fce0000010000 */
.L_x_11463:
        /* <DEDUP_REMOVED lines=24> */
.L_x_11468:
[----:B------:R-:W-:Y:S05]  /*92e0*/  BSYNC.RECONVERGENT B1 ;  /* 0x0000000000017941 */ /* 0x000fea0003800200 */
.L_x_11467:
[----:B------:R-:W-:-:S07]  /*92f0*/  FADD.FTZ R129, R129, R172 ;  /* 0x000000ac81817221 */ /* 0x000fce0000010000 */
.L_x_11466:
        /* <DEDUP_REMOVED lines=24> */
.L_x_11471:
[----:B------:R-:W-:Y:S05]  /*9480*/  BSYNC.RECONVERGENT B1 ;  /* 0x0000000000017941 */ /* 0x000fea0003800200 */
.L_x_11470:
[----:B------:R-:W-:-:S07]  /*9490*/  FADD.FTZ R130, R130, R173 ;  /* 0x000000ad82827221 */ /* 0x000fce0000010000 */
.L_x_11469:
        /* <DEDUP_REMOVED lines=24> */
.L_x_11473:
[----:B------:R-:W-:Y:S05]  /*9620*/  BSYNC.RECONVERGENT B1 ;  /* 0x0000000000017941 */ /* 0x000fea0003800200 */
.L_x_11472:
[----:B------:R-:W-:-:S07]  /*9630*/  FADD.FTZ R131, R131, R172 ;  /* 0x000000ac83837221 */ /* 0x000fce0000010000 */
.L_x_11449:
        /* <DEDUP_REMOVED lines=12> */
.L_x_11474:
[----:B------:R-:W-:Y:S02]  /*9700*/  IADD3 R175, PT, PT, R175, 0x100, RZ ;  /* 0x00000100afaf7810 */ /* 0x000fe40007ffe0ff */
[----:B------:R-:W-:-:S07]  /*9710*/  IADD3 R174, PT, PT, R174, 0x100, RZ ;  /* 0x00000100aeae7810 */ /* 0x000fce0007ffe0ff */
.L_x_11442:
[----:B------:R-:W-:Y:S05]  /*9720*/  BSYNC.RECONVERGENT B0 ;  /* 0x0000000000007941 */ /* 0x000fea0003800200 */
.L_x_11441:
        /* <DEDUP_REMOVED lines=12> */
.L_x_11477:
        /* <DEDUP_REMOVED lines=45> */
.L_x_11480:
        /* <DEDUP_REMOVED lines=12> */
.L_x_11481:
        /* <DEDUP_REMOVED lines=12> */
.L_x_11482:
        /* <DEDUP_REMOVED lines=12> */
.L_x_11479:
        /* <DEDUP_REMOVED lines=18> */
.L_x_11484:
        /* <DEDUP_REMOVED lines=18> */
.L_x_11485:
        /* <DEDUP_REMOVED lines=18> */
.L_x_11486:
        /* <DEDUP_REMOVED lines=19> */
.L_x_11478:
        /* <DEDUP_REMOVED lines=28> */
.L_x_11490:
[----:B------:R-:W-:Y:S05]  /*a350*/  BSYNC.RECONVERGENT B1 ;  /* 0x0000000000017941 */ /* 0x000fea0003800200 */
.L_x_11489:
[----:B------:R-:W-:-:S07]  /*a360*/  FADD.FTZ R132, R132, R69 ;  /* 0x0000004584847221 */ /* 0x000fce0000010000 */
.L_x_11488:
        /* <DEDUP_REMOVED lines=24> */
.L_x_11493:
[----:B------:R-:W-:Y:S05]  /*a4f0*/  BSYNC.RECONVERGENT B1 ;  /* 0x0000000000017941 */ /* 0x000fea0003800200 */
.L_x_11492:
[----:B------:R-:W-:-:S07]  /*a500*/  FADD.FTZ R133, R133, R68 ;  /* 0x0000004485857221 */ /* 0x000fce0000010000 */
.L_x_11491:
        /* <DEDUP_REMOVED lines=24> */
.L_x_11496:
[----:B------:R-:W-:Y:S05]  /*a690*/  BSYNC.RECONVERGENT B1 ;  /* 0x0000000000017941 */ /* 0x000fea0003800200 */
.L_x_11495:
[----:B------:R-:W-:-:S07]  /*a6a0*/  FADD.FTZ R134, R134, R69 ;  /* 0x0000004586867221 */ /* 0x000fce0000010000 */
.L_x_11494:
        /* <DEDUP_REMOVED lines=31> */
.L_x_11487:
        /* <DEDUP_REMOVED lines=24> */
.L_x_11499:
[----:B------:R-:W-:Y:S05]  /*aa20*/  BSYNC.RECONVERGENT B1 ;  /* 0x0000000000017941 */ /* 0x000fea0003800200 */
.L_x_11498:
[----:B------:R-:W-:-:S07]  /*aa30*/  FADD.FTZ R132, R132, R173 ;  /* 0x000000ad84847221 */ /* 0x000fce0000010000 */
.L_x_11497:
        /* <DEDUP_REMOVED lines=24> */
.L_x_11502:
[----:B------:R-:W-:Y:S05]  /*abc0*/  BSYNC.RECONVERGENT B1 ;  /* 0x0000000000017941 */ /* 0x000fea0003800200 */
.L_x_11501:
[----:B------:R-:W-:-:S07]  /*abd0*/  FADD.FTZ R133, R133, R172 ;  /* 0x000000ac85857221 */ /* 0x000fce0000010000 */
.L_x_11500:
        /* <DEDUP_REMOVED lines=24> */
.L_x_11505:
[----:B------:R-:W-:Y:S05]  /*ad60*/  BSYNC.RECONVERGENT B1 ;  /* 0x0000000000017941 */ /* 0x000fea0003800200 */
.L_x_11504:
[----:B------:R-:W-:-:S07]  /*ad70*/  FADD.FTZ R134, R134, R173 ;  /* 0x000000ad86867221 */ /* 0x000fce0000010000 */
.L_x_11503:
        /* <DEDUP_REMOVED lines=24> */
.L_x_11507:
[----:B------:R-:W-:Y:S05]  /*af00*/  BSYNC.RECONVERGENT B1 ;  /* 0x0000000000017941 */ /* 0x000fea0003800200 */
.L_x_11506:
[----:B------:R-:W-:-:S07]  /*af10*/  FADD.FTZ R135, R135, R172 ;  /* 0x000000ac87877221 */ /* 0x000fce0000010000 */
.L_x_11483:
        /* <DEDUP_REMOVED lines=12> */
.L_x_11508:
[----:B------:R-:W-:Y:S02]  /*afe0*/  IADD3 R175, PT, PT, R175, 0x100, RZ ;  /* 0x00000100afaf7810 */ /* 0x000fe40007ffe0ff */
[----:B------:R-:W-:-:S07]  /*aff0*/  IADD3 R174, PT, PT, R174, 0x100, RZ ;  /* 0x00000100aeae7810 */ /* 0x000fce0007ffe0ff */
.L_x_11476:
[----:B------:R-:W-:Y:S05]  /*b000*/  BSYNC.RECONVERGENT B0 ;  /* 0x0000000000007941 */ /* 0x000fea0003800200 */
.L_x_11475:
        /* <DEDUP_REMOVED lines=12> */
.L_x_11511:
        /* <DEDUP_REMOVED lines=45> */
.L_x_11514:
        /* <DEDUP_REMOVED lines=12> */
.L_x_11515:
        /* <DEDUP_REMOVED lines=12> */
.L_x_11516:
        /* <DEDUP_REMOVED lines=12> */
.L_x_11513:
        /* <DEDUP_REMOVED lines=18> */
.L_x_11518:
        /* <DEDUP_REMOVED lines=18> */
.L_x_11519:
        /* <DEDUP_REMOVED lines=18> */
.L_x_11520:
        /* <DEDUP_REMOVED lines=19> */
.L_x_11512:
[----:B------:R-:W-:-:S04]  /*ba70*/  UISETP.NE.U32.AND UP0, UPT, UR24, URZ, UPT ;  /* 0x000000ff1800728c */ /* 0x000fc8000bf05070 */
[----:B------:R-:W-:-:S06]  /*ba80*/  UISETP.NE.AND.EX UP0, UPT, UR25, URZ, UPT, UP0 ;  /* 0x000000ff1900728c */ /* 0x000fcc000bf05300 */
[----:B------:R-:W-:-:S13]  /*ba90*/  PLOP3.LUT P5, PT, PT, PT, UP0, 0x80, 0x8 ;  /* 0x000000000008781c */ /* 0x000fda0003faf008 */
        /* <DEDUP_REMOVED lines=25> */
.L_x_11524:
[----:B------:R-:W-:Y:S05]  /*bc30*/  BSYNC.RECONVERGENT B1 ;  /* 0x0000000000017941 */ /* 0x000fea0003800200 */
.L_x_11523:
[----:B------:R-:W-:-:S07]  /*bc40*/  FADD.FTZ R136, R136, R69 ;  /* 0x0000004588887221 */ /* 0x000fce0000010000 */
.L_x_11522:
        /* <DEDUP_REMOVED lines=24> */
.L_x_11527:
[----:B------:R-:W-:Y:S05]  /*bdd0*/  BSYNC.RECONVERGENT B1 ;  /* 0x0000000000017941 */ /* 0x000fea0003800200 */
.L_x_11526:
[----:B------:R-:W-:-:S07]  /*bde0*/  FADD.FTZ R137, R137, R68 ;  /* 0x0000004489897221 */ /* 0x000fce0000010000 */
.L_x_11525:
        /* <DEDUP_REMOVED lines=24> */
.L_x_11530:
[----:B------:R-:W-:Y:S05]  /*bf70*/  BSYNC.RECONVERGENT B1 ;  /* 0x0000000000017941 */ /* 0x000fea0003800200 */
.L_x_11529:
[----:B------:R-:W-:-:S07]  /*bf80*/  FADD.FTZ R138, R138, R69 ;  /* 0x000000458a8a7221 */ /* 0x000fce0000010000 */
.L_x_11528:
        /* <DEDUP_REMOVED lines=31> */
.L_x_11521:
        /* <DEDUP_REMOVED lines=24> */
.L_x_11533:
[----:B------:R-:W-:Y:S05]  /*c300*/  BSYNC.RECONVERGENT B1 ;  /* 0x0000000000017941 */ /* 0x000fea0003800200 */
.L_x_11532:
[----:B------:R-:W-:-:S07]  /*c310*/  FADD.FTZ R136, R136, R173 ;  /* 0x000000ad88887221 */ /* 0x000fce0000010000 */
.L_x_11531:
        /* <DEDUP_REMOVED lines=24> */
.L_x_11536:
[----:B------:R-:W-:Y:S05]  /*c4a0*/  BSYNC.RECONVERGENT B1 ;  /* 0x0000000000017941 */ /* 0x000fea0003800200 */
.L_x_11535:
[----:B------:R-:W-:-:S07]  /*c4b0*/  FADD.FTZ R137, R137, R172 ;  /* 0x000000ac89897221 */ /* 0x000fce0000010000 */
.L_x_11534:
        /* <DEDUP_REMOVED lines=24> */
.L_x_11539:
[----:B------:R-:W-:Y:S05]  /*c640*/  BSYNC.RECONVERGENT B1 ;  /* 0x0000000000017941 */ /* 0x000fea0003800200 */
.L_x_11538:
[----:B------:R-:W-:-:S07]  /*c650*/  FADD.FTZ R138, R138, R173 ;  /* 0x000000ad8a8a7221 */ /* 0x000fce0000010000 */
.L_x_11537:
        /* <DEDUP_REMOVED lines=24> */
.L_x_11541:
[----:B------:R-:W-:Y:S05]  /*c7e0*/  BSYNC.RECONVERGENT B1 ;  /* 0x0000000000017941 */ /* 0x000fea0003800200 */
.L_x_11540:
[----:B------:R-:W-:-:S07]  /*c7f0*/  FADD.FTZ R139, R139, R172 ;  /* 0x000000ac8b8b7221 */ /* 0x000fce0000010000 */
.L_x_11517:
        /* <DEDUP_REMOVED lines=12> */
.L_x_11542:
[----:B------:R-:W-:Y:S02]  /*c8c0*/  IADD3 R175, PT, PT, R175, 0x100, RZ ;  /* 0x00000100afaf7810 */ /* 0x000fe40007ffe0ff */
[----:B------:R-:W-:-:S07]  /*c8d0*/  IADD3 R174, PT, PT, R174, 0x100, RZ ;  /* 0x00000100aeae7810 */ /* 0x000fce0007ffe0ff */
.L_x_11510:
[----:B------:R-:W-:Y:S05]  /*c8e0*/  BSYNC.RECONVERGENT B0 ;  /* 0x0000000000007941 */ /* 0x000fea0003800200 */
.L_x_11509:
        /* <DEDUP_REMOVED lines=13> */
.L_x_11545:
        /* <DEDUP_REMOVED lines=36> */
[----:B-1----:R-:W-:-:S03]  /*cc00*/  HFMA2 R173, -RZ, RZ, 0, 0 ;  /* 0x00000000ffad7431 */ /* 0x002fc600000001ff */
        /* <DEDUP_REMOVED lines=8> */
.L_x_11548:
[----:B------:R-:W-:Y:S05]  /*cc90*/  BRA.U !UP3, `(.L_x_11549) ;  /* 0x000000010b2c7547 */ /* 0x000fea000b800000 */
[----:B------:R-:W-:Y:S01]  /*cca0*/  LOP3.LUT P6, RZ, R9, 0xff00, RZ, 0xc0, !PT ;  /* 0x0000ff0009ff7812 */ /* 0x000fe200078cc0ff */
[----:B------:R-:W-:Y:S01]  /*ccb0*/  FMUL.FTZ R11, R69, UR21 ;  /* 0x00000015450b7c20 */ /* 0x000fe20008410000 */
[----:B-1----:R-:W-:-:S03]  /*ccc0*/  MOV R172, RZ ;  /* 0x000000ff00ac7202 */ /* 0x002fc60000000f00 */
        /* <DEDUP_REMOVED lines=8> */
.L_x_11549:
[----:B------:R-:W-:Y:S05]  /*cd50*/  BRA.U !UP3, `(.L_x_11550) ;  /* 0x000000010b2c7547 */ /* 0x000fea000b800000 */
[----:B------:R-:W-:Y:S01]  /*cd60*/  LOP3.LUT P6, RZ, R9, 0xff0000, RZ, 0xc0, !PT ;  /* 0x00ff000009ff7812 */ /* 0x000fe200078cc0ff */
[----:B------:R-:W-:Y:S01]  /*cd70*/  FMUL.FTZ R12, R70, UR21 ;  /* 0x00000015460c7c20 */ /* 0x000fe20008410000 */
[----:B-1----:R-:W-:-:S03]  /*cd80*/  HFMA2 R173, -RZ, RZ, 0, 0 ;  /* 0x00000000ffad7431 */ /* 0x002fc600000001ff */
        /* <DEDUP_REMOVED lines=8> */
.L_x_11550:
[----:B------:R-:W-:Y:S05]  /*ce10*/  BRA.U !UP3, `(.L_x_11551) ;  /* 0x000000110b887547 */ /* 0x000fea000b800000 */
[----:B------:R-:W-:Y:S01]  /*ce20*/  ISETP.GE.U32.AND P6, PT, R9, 0x1000000, PT ;  /* 0x010000000900780c */ /* 0x000fe20003fc6070 */
[----:B------:R-:W-:Y:S01]  /*ce30*/  FMUL.FTZ R13, R71, UR21 ;  /* 0x00000015470d7c20 */ /* 0x000fe20008410000 */
[----:B-1----:R-:W-:-:S03]  /*ce40*/  MOV R172, RZ ;  /* 0x000000ff00ac7202 */ /* 0x002fc60000000f00 */
        /* <DEDUP_REMOVED lines=8> */
.L_x_11547:
        /* <DEDUP_REMOVED lines=18> */
.L_x_11552:
        /* <DEDUP_REMOVED lines=18> */
.L_x_11553:
        /* <DEDUP_REMOVED lines=18> */
.L_x_11554:
        /* <DEDUP_REMOVED lines=19> */
.L_x_11546:
        /* <DEDUP_REMOVED lines=28> */
.L_x_11558:
[----:B------:R-:W-:Y:S05]  /*d520*/  BSYNC.RECONVERGENT B1 ;  /* 0x0000000000017941 */ /* 0x000fea0003800200 */
.L_x_11557:
[----:B------:R-:W-:-:S07]  /*d530*/  FADD.FTZ R140, R140, R69 ;  /* 0x000000458c8c7221 */ /* 0x000fce0000010000 */
.L_x_11556:
        /* <DEDUP_REMOVED lines=24> */
.L_x_11561:
[----:B------:R-:W-:Y:S05]  /*d6c0*/  BSYNC.RECONVERGENT B1 ;  /* 0x0000000000017941 */ /* 0x000fea0003800200 */
.L_x_11560:
[----:B------:R-:W-:-:S07]  /*d6d0*/  FADD.FTZ R141, R141, R68 ;  /* 0x000000448d8d7221 */ /* 0x000fce0000010000 */
.L_x_11559:
        /* <DEDUP_REMOVED lines=24> */
.L_x_11564:
[----:B------:R-:W-:Y:S05]  /*d860*/  BSYNC.RECONVERGENT B1 ;  /* 0x0000000000017941 */ /* 0x000fea0003800200 */
.L_x_11563:
[----:B------:R-:W-:-:S07]  /*d870*/  FADD.FTZ R142, R142, R69 ;  /* 0x000000458e8e7221 */ /* 0x000fce0000010000 */
.L_x_11562:
        /* <DEDUP_REMOVED lines=10> */
[----:B-1----:R-:W-:Y:S01]  /*d920*/  FMUL.FTZ R172, R70, UR28 ;  /* 0x0000001c46ac7c20 */ /* 0x002fe20008410000 */
        /* <DEDUP_REMOVED lines=18> */
.L_x_11555:
        /* <DEDUP_REMOVED lines=24> */
.L_x_11567:
[----:B------:R-:W-:Y:S05]  /*dbd0*/  BSYNC.RECONVERGENT B1 ;  /* 0x0000000000017941 */ /* 0x000fea0003800200 */
.L_x_11566:
[----:B------:R-:W-:-:S07]  /*dbe0*/  FADD.FTZ R140, R140, R173 ;  /* 0x000000ad8c8c7221 */ /* 0x000fce0000010000 */
.L_x_11565:
        /* <DEDUP_REMOVED lines=24> */
.L_x_11570:
[----:B------:R-:W-:Y:S05]  /*dd70*/  BSYNC.RECONVERGENT B1 ;  /* 0x0000000000017941 */ /* 0x000fea0003800200 */
.L_x_11569:
[----:B------:R-:W-:-:S07]  /*dd80*/  FADD.FTZ R141, R141, R172 ;  /* 0x000000ac8d8d7221 */ /* 0x000fce0000010000 */
.L_x_11568:
        /* <DEDUP_REMOVED lines=24> */
.L_x_11573:
[----:B------:R-:W-:Y:S05]  /*df10*/  BSYNC.RECONVERGENT B1 ;  /* 0x0000000000017941 */ /* 0x000fea0003800200 */
.L_x_11572:
[----:B------:R-:W-:-:S07]  /*df20*/  FADD.FTZ R142, R142, R173 ;  /* 0x000000ad8e8e7221 */ /* 0x000fce0000010000 */
.L_x_11571:
        /* <DEDUP_REMOVED lines=17> */
.L_x_11551:
        /* <DEDUP_REMOVED lines=12> */
.L_x_11544:
[----:B------:R-:W-:Y:S05]  /*e100*/  BSYNC.RECONVERGENT B0 ;  /* 0x0000000000007941 */ /* 0x000fea0003800200 */
.L_x_11543:
[----:B------:R-:W-:Y:S02]  /*e110*/  UIADD3 UR9, UPT, UPT, UR9, UR26, URZ ;  /* 0x0000001a09097290 */ /* 0x000fe4000fffe0ff */
[----:B------:R-:W-:Y:S02]  /*e120*/  UPLOP3.LUT UP1, UPT, UPT, UPT, UP1, 0x40, 0x4 ;  /* 0x000000000004789c */ /* 0x000fe40003f2e810 */
[----:B------:R-:W-:-:S09]  /*e130*/  UISETP.GE.AND UP0, UPT, UR9, UR27, UPT ;  /* 0x0000001b0900728c */ /* 0x000fd2000bf06270 */
[----:B------:R-:W-:Y:S05]  /*e140*/  BRA.U !UP0, `(.L_x_11574) ;  /* 0xffffff2908547547 */ /* 0x000fea000b83ffff */
.L_x_11320:
        /* <DEDUP_REMOVED lines=17> */
.L_x_11576:
[----:B------:R-:W-:Y:S05]  /*e260*/  BSYNC.RECONVERGENT B0 ;  /* 0x0000000000007941 */ /* 0x000fea0003800200 */
.L_x_11575:
        /* <DEDUP_REMOVED lines=12> */
.L_x_11578:
[----:B------:R-:W-:Y:S05]  /*e330*/  BSYNC.RECONVERGENT B0 ;  /* 0x0000000000007941 */ /* 0x000fea0003800200 */
.L_x_11577:
        /* <DEDUP_REMOVED lines=12> */
.L_x_11580:
[----:B------:R-:W-:Y:S05]  /*e400*/  BSYNC.RECONVERGENT B0 ;  /* 0x0000000000007941 */ /* 0x000fea0003800200 */
.L_x_11579:
        /* <DEDUP_REMOVED lines=12> */
.L_x_11582:
[----:B------:R-:W-:Y:S05]  /*e4d0*/  BSYNC.RECONVERGENT B0 ;  /* 0x0000000000007941 */ /* 0x000fea0003800200 */
.L_x_11581:
        /* <DEDUP_REMOVED lines=12> */
.L_x_11584:
[----:B------:R-:W-:Y:S05]  /*e5a0*/  BSYNC.RECONVERGENT B0 ;  /* 0x0000000000007941 */ /* 0x000fea0003800200 */
.L_x_11583:
        /* <DEDUP_REMOVED lines=12> */
.L_x_11586:
[----:B------:R-:W-:Y:S05]  /*e670*/  BSYNC.RECONVERGENT B0 ;  /* 0x0000000000007941 */ /* 0x000fea0003800200 */
.L_x_11585:
        /* <DEDUP_REMOVED lines=12> */
.L_x_11587:
        /* <DEDUP_REMOVED lines=12> */
.L_x_14443:


//--------------------- .text._ZN10layer_norm22ln_bwd_finalize_kernelINS_22Kernel_traits_finalizeILj7168Ef6__halffS2_fjLb1ELj1024ELj4ENS_18Kernel_traits_baseILj7168EfS2_fS2_fjLj1024EEEEELb1ELb1EEEvNS_9BwdParamsE --------------------------
	.section	.text._ZN10layer_norm22ln_bwd_finalize_kernelINS_22Kernel_traits_finalizeILj7168Ef6__halffS2_fjLb1ELj1024ELj4ENS_18Kernel_traits_baseILj7168EfS2_fS2_fjLj1024EEEEELb1ELb1EEEvNS_9BwdParamsE,"ax",@progbits
	.align	128
        .global         _ZN10layer_norm22ln_bwd_finalize_kernelINS_22Kernel_traits_finalizeILj7168Ef6__halffS2_fjLb1ELj1024ELj4ENS_18Kernel_traits_baseILj7168EfS2_fS2_fjLj1024EEEEELb1ELb1EEEvNS_9BwdParamsE
        .type           _ZN10layer_norm22ln_bwd_finalize_kernelINS_22Kernel_traits_finalizeILj7168Ef6__halffS2_fjLb1ELj1024ELj4ENS_18Kernel_traits_baseILj7168EfS2_fS2_fjLj1024EEEEELb1ELb1EEEvNS_9BwdParamsE,@function
        .size           _ZN10layer_norm22ln_bwd_finalize_kernelINS_22Kernel_traits_finalizeILj7168Ef6__halffS2_fjLb1ELj1024ELj4ENS_18Kernel_traits_baseILj7168EfS2_fS2_fjLj1024EEEEELb1ELb1EEEvNS_9BwdParamsE,(.L_x_14444 - _ZN10layer_norm22ln_bwd_finalize_kernelINS_22Kernel_traits_finalizeILj7168Ef6__halffS2_fjLb1ELj1024ELj4ENS_18Kernel_traits_baseILj7168EfS2_fS2_fjLj1024EEEEELb1ELb1EEEvNS_9BwdParamsE)
        .other          _ZN10layer_norm22ln_bwd_finalize_kernelINS_22Kernel_traits_finalizeILj7168Ef6__halffS2_fjLb1ELj1024ELj4ENS_18Kernel_traits_baseILj7168EfS2_fS2_fjLj1024EEEEELb1ELb1EEEvNS_9BwdParamsE,@"STO_CUDA_ENTRY STV_DEFAULT"
_ZN10layer_norm22ln_bwd_finalize_kernelINS_22Kernel_traits_finalizeILj7168Ef6__halffS2_fjLb1ELj1024ELj4ENS_18Kernel_traits_baseILj7168EfS2_fS2_fjLj1024EEEEELb1ELb1EEEvNS_9BwdParamsE:
.text._ZN10layer_norm22ln_bwd_finalize_kernelINS_22Kernel_traits_finalizeILj7168Ef6__halffS2_fjLb1ELj1024ELj4ENS_18Kernel_traits_baseILj7168EfS2_fS2_fjLj1024EEEEELb1ELb1EEEvNS_9BwdParamsE:
        /* <DEDUP_REMOVED lines=60> */
.L_x_11592:
        /* <DEDUP_REMOVED lines=87> */
.L_x_11591:
[----:B------:R-:W-:Y:S05]  /*0930*/  BSYNC.RECONVERGENT B1 ;  /* 0x0000000000017941 */ /* 0x000fea0003800200 */
.L_x_11590:
        /* <DEDUP_REMOVED lines=50> */
.L_x_11594:
[----:B------:R-:W-:Y:S05]  /*0c60*/  BSYNC.RECONVERGENT B1 ;  /* 0x0000000000017941 */ /* 0x000fea0003800200 */
.L_x_11593:
        /* <DEDUP_REMOVED lines=30> */
.L_x_11596:
[----:B------:R-:W-:Y:S05]  /*0e50*/  BSYNC.RECONVERGENT B1 ;  /* 0x0000000000017941 */ /* 0x000fea0003800200 */
.L_x_11595:
        /* <DEDUP_REMOVED lines=15> */
.L_x_11589:
[----:B------:R-:W-:Y:S05]  /*0f50*/  BSYNC.RECONVERGENT B0 ;  /* 0x0000000000007941 */ /* 0x000fea0003800200 */
.L_x_11588:
        /* <DEDUP_REMOVED lines=70> */
.L_x_11597:
        /* <DEDUP_REMOVED lines=12> */
.L_x_14444:


//--------------------- .text._ZN10layer_norm13ln_bwd_kernelINS_13Kernel_traitsIf6__halffS2_fjLj7168ELj1ELj1ELj8ELj8ENS_18Kernel_traits_baseILj7168EfS2_fS2_fjLj256EEEEELb1ELb1ELb1ELb1EEEvNS_9BwdParamsE --------------------------
	.section	.text._ZN10layer_norm13ln_bwd_kernelINS_13Kernel_traitsIf6__halffS2_fjLj7168ELj1ELj1ELj8ELj8ENS_18Kernel_traits_baseILj7168EfS2_fS2_fjLj256EEEEELb1ELb1ELb1ELb1EEEvNS_9BwdParamsE,"ax",@progbits
	.align	128
        .global         _ZN10layer_norm13ln_bwd_kernelINS_13Kernel_traitsIf6__halffS2_fjLj7168ELj1ELj1ELj8ELj8ENS_18Kernel_traits_baseILj7168EfS2_fS2_fjLj256EEEEELb1ELb1ELb1ELb1EEEvNS_9BwdParamsE
        .type           _ZN10layer_norm13ln_bwd_kernelINS_13Kernel_traitsIf6__halffS2_fjLj7168ELj1ELj1ELj8ELj8ENS_18Kernel_traits_baseILj7168EfS2_fS2_fjLj256EEEEELb1ELb1ELb1ELb1EEEvNS_9BwdParamsE,@function
        .size           _ZN10layer_norm13ln_bwd_kernelINS_13Kernel_traitsIf6__halffS2_fjLj7168ELj1ELj1ELj8ELj8ENS_18Kernel_traits_baseILj7168EfS2_fS2_fjLj256EEEEELb1ELb1ELb1ELb1EEEvNS_9BwdParamsE,(.L_x_14445 - _ZN10layer_norm13ln_bwd_kernelINS_13Kernel_traitsIf6__halffS2_fjLj7168ELj1ELj1ELj8ELj8ENS_18Kernel_traits_baseILj7168EfS2_fS2_fjLj256EEEEELb1ELb1ELb1ELb1EEEvNS_9BwdParamsE)
        .other          _ZN10layer_norm13ln_bwd_kernelINS_13Kernel_traitsIf6__halffS2_fjLj7168ELj1ELj1ELj8ELj8ENS_18Kernel_traits_baseILj7168EfS2_fS2_fjLj256EEEEELb1ELb1ELb1ELb1EEEvNS_9BwdParamsE,@"STO_CUDA_ENTRY STV_DEFAULT"
_ZN10layer_norm13ln_bwd_kernelINS_13Kernel_traitsIf6__halffS2_fjLj7168ELj1ELj1ELj8ELj8ENS_18Kernel_traits_baseILj7168EfS2_fS2_fjLj256EEEEELb1ELb1ELb1ELb1EEEvNS_9BwdParamsE:
.text._ZN10layer_norm13ln_bwd_kernelINS_13Kernel_traitsIf6__halffS2_fjLj7168ELj1ELj1ELj8ELj8ENS_18Kernel_traits_baseILj7168EfS2_fS2_fjLj256EEEEELb1ELb1ELb1ELb1EEEvNS_9BwdParamsE:
        /* <DEDUP_REMOVED lines=79> */
.L_x_11826:
[----:B------:R-:W-:Y:S02]  /*04f0*/  UIMAD.WIDE UR30, UR8, 0x4, UR18 ;  /* 0x00000004081e78a5 */ /* 0x000fe4000f8e0212 */
[----:B------:R-:W-:-:S04]  /*0500*/  UIMAD.WIDE UR10, UR8, 0x4, UR14 ;  /* 0x00000004080a78a5 */ /* 0x000fc8000f8e020e */
[----:B-12---:R-:W-:Y:S02]  /*0510*/  MOV R192, UR30 ;  /* 0x0000001e00c07c02 */ /* 0x006fe40008000f00 */
[----:B------:R-:W-:Y:S01]  /*0520*/  MOV R193, UR31 ;  /* 0x0000001f00c17c02 */ /* 0x000fe20008000f00 */
[----:B------:R-:W-:-:S04]  /*0530*/  UIMAD.WIDE UR30, UR8, 0x4, UR16 ;  /* 0x00000004081e78a5 */ /* 0x000fc8000f8e0210 */
[----:B0-----:R0:W2:Y:S02]  /*0540*/  LDG.E R195, desc[UR20][R192.64] ;  /* 0x00000014c0c37981 */ /* 0x0010a4000c1e1900 */
        /* <DEDUP_REMOVED lines=10> */
[----:B-----5:R-:W-:Y:S09]  /*05f0*/  BRA.U !UP2, `(.L_x_11599) ;  /* 0x000000150ab87547 */ /* 0x020ff2000b800000 */
        /* <DEDUP_REMOVED lines=31> */
[----:B------:R-:W-:Y:S01]  /*07f0*/  MOV R10, UR30 ;  /* 0x0000001e000a7c02 */ /* 0x000fe20008000f00 */
[----:B------:R-:W4:Y:S01]  /*0800*/  LDG.E.64 R216, desc[UR20][R216.64] ;  /* 0x00000014d8d87981 */ /* 0x000f22000c1e1b00 */
[----:B------:R-:W-:Y:S01]  /*0810*/  MOV R11, UR31 ;  /* 0x0000001f000b7c02 */ /* 0x000fe20008000f00 */
[--C-:B------:R-:W-:Y:S01]  /*0820*/  IMAD.WIDE.U32 R210, R211, 0x8, R214.reuse ;  /* 0x00000008d3d27825 */ /* 0x100fe200078e00d6 */
[C---:B------:R-:W-:Y:S01]  /*0830*/  IADD3 R231, PT, PT, R219.reuse, 0x100, RZ ;  /* 0x00000100dbe77810 */ /* 0x040fe20007ffe0ff */
[----:B------:R-:W4:Y:S01]  /*0840*/  LDG.E.64 R208, desc[UR20][R208.64] ;  /* 0x00000014d0d07981 */ /* 0x000f22000c1e1b00 */
[----:B------:R-:W-:Y:S01]  /*0850*/  IADD3 R237, PT, PT, R219, 0x500, RZ ;  /* 0x00000500dbed7810 */ /* 0x000fe20007ffe0ff */
[----:B------:R-:W-:Y:S01]  /*0860*/  IMAD.WIDE.U32 R212, R213, 0x8, R214 ;  /* 0x00000008d5d47825 */ /* 0x000fe200078e00d6 */
[----:B------:R-:W-:Y:S01]  /*0870*/  IADD3 R235, PT, PT, R219, 0x600, RZ ;  /* 0x00000600dbeb7810 */ /* 0x000fe20007ffe0ff */
[----:B------:R-:W4:Y:S02]  /*0880*/  LDG.E R229, desc[UR20][R10.64] ;  /* 0x000000140ae57981 */ /* 0x000f24000c1e1900 */
[----:B--2---:R-:W-:Y:S01]  /*0890*/  IMAD.WIDE.U32 R8, R243, 0x10, R2 ;  /* 0x00000010f3087825 */ /* 0x004fe200078e0002 */
[----:B------:R-:W-:Y:S01]  /*08a0*/  IADD3 R247, PT, PT, R219, 0x400, RZ ;  /* 0x00000400dbf77810 */ /* 0x000fe20007ffe0ff */
[----:B------:R-:W2:Y:S02]  /*08b0*/  LDG.E.64 R212, desc[UR20][R212.64] ;  /* 0x00000014d4d47981 */ /* 0x000ea4000c1e1b00 */
[----:B------:R-:W-:Y:S01]  /*08c0*/  IMAD.WIDE.U32 R214, R5, 0x8, R214 ;  /* 0x0000000805d67825 */ /* 0x000fe200078e00d6 */
[C---:B------:R-:W-:Y:S01]  /*08d0*/  IADD3 R245, PT, PT, R219.reuse, 0x300, RZ ;  /* 0x00000300dbf57810 */ /* 0x040fe20007ffe0ff */
[----:B------:R-:W2:Y:S02]  /*08e0*/  LDG.E.64 R210, desc[UR20][R210.64] ;  /* 0x00000014d2d27981 */ /* 0x000ea4000c1e1b00 */
[----:B------:R-:W-:-:S02]  /*08f0*/  IMAD.WIDE.U32 R204, R219, 0x10, R2 ;  /* 0x00000010dbcc7825 */ /* 0x000fc400078e0002 */
[----:B------:R-:W2:Y:S02]  /*0900*/  LDG.E.128 R8, desc[UR20][R8.64] ;  /* 0x0000001408087981 */ /* 0x000ea4000c1e1d00 */
        /* <DEDUP_REMOVED lines=8> */
[----:B------:R-:W-:Y:S02]  /*0990*/  IMAD.WIDE.U32 R12, R245, 0x10, R2 ;  /* 0x00000010f50c7825 */ /* 0x000fe400078e0002 */
[----:B------:R-:W2:Y:S04]  /*09a0*/  LDG.E.64 R214, desc[UR20][R214.64] ;  /* 0x00000014d6d67981 */ /* 0x000ea8000c1e1b00 */
[----:B------:R-:W2:Y:S04]  /*09b0*/  LDG.E.128 R16, desc[UR20][R16.64] ;  /* 0x0000001410107981 */ /* 0x000ea8000c1e1d00 */
[----:B------:R-:W2:Y:S01]  /*09c0*/  LDG.E.128 R12, desc[UR20][R12.64] ;  /* 0x000000140c0c7981 */ /* 0x000ea2000c1e1d00 */
[----:B------:R-:W-:-:S13]  /*09d0*/  ISETP.NE.AND.EX P0, PT, RZ, UR5, PT, P0 ;  /* 0x00000005ff007c0c */ /* 0x000fda000bf05300 */
[----:B------:R-:W0:Y:S01]  /*09e0*/  @P0 LDC.64 R224, c[0x0][0x438] ;  /* 0x00010e00ffe00b82 */ /* 0x000e220000000a00 */
[----:B------:R-:W-:-:S07]  /*09f0*/  @UP3 UIADD3 UR9, UPT, UPT, UR11, -0x1, URZ ;  /* 0xffffffff0b093890 */ /* 0x000fce000fffe0ff */
[----:B------:R-:W1:Y:S01]  /*0a00*/  @P0 LDC.64 R220, c[0x0][0x438] ;  /* 0x00010e00ffdc0b82 */ /* 0x000e620000000a00 */
[----:B------:R-:W-:Y:S01]  /*0a10*/  @UP3 UIMAD UR9, UR9, UR28, URZ ;  /* 0x0000001c090932a4 */ /* 0x000fe2000f8e02ff */
[----:B------:R-:W-:-:S03]  /*0a20*/  PLOP3.LUT P1, PT, PT, PT, UP3, 0x80, 0x8 ;  /* 0x000000000008781c */ /* 0x000fc60003f2f038 */
[----:B------:R-:W-:Y:S01]  /*0a30*/  @UP3 USHF.R.S32.HI UR10, URZ, 0x1f, UR9 ;  /* 0x0000001fff0a3899 */ /* 0x000fe20008011409 */
[----:B------:R-:W-:Y:S02]  /*0a40*/  MOV R233, RZ ;  /* 0x000000ff00e97202 */ /* 0x000fe40000000f00 */
[----:B------:R-:W3:Y:S01]  /*0a50*/  @P0 LDC.64 R226, c[0x0][0x438] ;  /* 0x00010e00ffe20b82 */ /* 0x000ee20000000a00 */
[----:B0-----:R-:W-:-:S07]  /*0a60*/  @P0 IMAD.WIDE.U32 R224, R219, 0x10, R224 ;  /* 0x00000010dbe00825 */ /* 0x001fce00078e00e0 */
[----:B------:R-:W0:Y:S01]  /*0a70*/  @P0 LDC.64 R2, c[0x0][0x438] ;  /* 0x00010e00ff020b82 */ /* 0x000e220000000a00 */
[----:B------:R-:W-:Y:S01]  /*0a80*/  @UP3 ULEA.HI UR10, UR10, UR9, URZ, 0x2 ;  /* 0x000000090a0a3291 */ /* 0x000fe2000f8f10ff */
[----:B------:R0:W5:Y:S06]  /*0a90*/  @P0 LDG.E.128 R160, desc[UR20][R224.64] ;  /* 0x00000014e0a00981 */ /* 0x00016c000c1e1d00 */
[----:B------:R-:W0:Y:S01]  /*0aa0*/  @P0 LDC.64 R218, c[0x0][0x438] ;  /* 0x00010e00ffda0b82 */ /* 0x000e220000000a00 */
[----:B-1----:R-:W-:Y:S01]  /*0ab0*/  @P0 IMAD.WIDE.U32 R230, R231, 0x10, R220 ;  /* 0x00000010e7e60825 */ /* 0x002fe200078e00dc */
[----:B------:R-:W-:-:S04]  /*0ac0*/  MOV R221, UR10 ;  /* 0x0000000a00dd7c02 */ /* 0x000fc80008000f00 */
[----:B------:R-:W-:Y:S01]  /*0ad0*/  @P1 LEA.HI.SX32 R233, R221, R0, 0x1e ;  /* 0x00000000dde91211 */ /* 0x000fe200078ff2ff */
[----:B---3--:R-:W-:Y:S01]  /*0ae0*/  @P0 IMAD.WIDE.U32 R226, R243, 0x10, R226 ;  /* 0x00000010f3e20825 */ /* 0x008fe200078e00e2 */
[----:B------:R-:W1:Y:S01]  /*0af0*/  @P0 LDC.64 R220, c[0x0][0x438] ;  /* 0x00010e00ffdc0b82 */ /* 0x000e620000000a00 */
[----:B------:R3:W5:Y:S02]  /*0b00*/  @P0 LDG.E.128 R164, desc[UR20][R230.64] ;  /* 0x00000014e6a40981 */ /* 0x000764000c1e1d00 */
[----:B0-----:R-:W-:Y:S02]  /*0b10*/  @P0 IMAD.WIDE.U32 R244, R245, 0x10, R218 ;  /* 0x00000010f5f40825 */ /* 0x001fe400078e00da */
[----:B------:R-:W5:Y:S03]  /*0b20*/  @P0 LDG.E.128 R168, desc[UR20][R226.64] ;  /* 0x00000014e2a80981 */ /* 0x000f66000c1e1d00 */
[----:B------:R-:W0:Y:S01]  /*0b30*/  @P0 LDC.64 R218, c[0x0][0x438] ;  /* 0x00010e00ffda0b82 */ /* 0x000e220000000a00 */
[----:B------:R-:W-:Y:S01]  /*0b40*/  @P0 IMAD.WIDE.U32 R242, R247, 0x10, R2 ;  /* 0x00000010f7f20825 */ /* 0x000fe200078e0002 */
[----:B------:R-:W-:Y:S01]  /*0b50*/  IADD3 R3, PT, PT, R233, 0x100, RZ ;  /* 0x00000100e9037810 */ /* 0x000fe20007ffe0ff */
[----:B------:R0:W5:Y:S02]  /*0b60*/  @P0 LDG.E.128 R172, desc[UR20][R244.64] ;  /* 0x00000014f4ac0981 */ /* 0x000164000c1e1d00 */
[----:B-1----:R-:W-:Y:S01]  /*0b70*/  @P0 IMAD.WIDE.U32 R220, R235, 0x10, R220 ;  /* 0x00000010ebdc0825 */ /* 0x002fe200078e00dc */
[C---:B------:R-:W-:Y:S01]  /*0b80*/  IADD3 R225, PT, PT, R233.reuse, 0x200, RZ ;  /* 0x00000200e9e17810 */ /* 0x040fe20007ffe0ff */
[----:B------:R-:W5:Y:S01]  /*0b90*/  @P0 LDG.E.128 R176, desc[UR20][R242.64] ;  /* 0x00000014f2b00981 */ /* 0x000f62000c1e1d00 */
[----:B---3--:R-:W-:-:S03]  /*0ba0*/  IADD3 R231, PT, PT, R233, 0x300, RZ ;  /* 0x00000300e9e77810 */ /* 0x008fc60007ffe0ff */
[----:B------:R-:W5:Y:S01]  /*0bb0*/  @P0 LDG.E.128 R184, desc[UR20][R220.64] ;  /* 0x00000014dcb80981 */ /* 0x000f62000c1e1d00 */
[----:B------:R-:W-:Y:S01]  /*0bc0*/  IADD3 R247, PT, PT, R233, 0x400, RZ ;  /* 0x00000400e9f77810 */ /* 0x000fe20007ffe0ff */
[----:B------:R-:W-:Y:S01]  /*0bd0*/  IMAD.WIDE.U32 R2, R3, 0x4, R222 ;  /* 0x0000000403027825 */ /* 0x000fe200078e00de */
[----:B------:R-:W-:-:S03]  /*0be0*/  IADD3 R251, PT, PT, R233, 0x500, RZ ;  /* 0x00000500e9fb7810 */ /* 0x000fc60007ffe0ff */
[----:B0-----:R-:W-:-:S05]  /*0bf0*/  @P0 IMAD.WIDE.U32 R218, R237, 0x10, R218 ;  /* 0x00000010edda0825 */ /* 0x001fca00078e00da */
[----:B------:R-:W5:Y:S01]  /*0c00*/  @P0 LDG.E.128 R180, desc[UR20][R218.64] ;  /* 0x00000014dab40981 */ /* 0x000f62000c1e1d00 */
[----:B------:R-:W-:Y:S01]  /*0c10*/  ISETP.NE.AND P0, PT, RZ, UR27, PT ;  /* 0x0000001bff007c0c */ /* 0x000fe2000bf05270 */
[C---:B------:R-:W-:Y:S01]  /*0c20*/  IMAD.WIDE.U32 R248, R233.reuse, 0x4, R222 ;  /* 0x00000004e9f87825 */ /* 0x040fe200078e00de */
[----:B------:R-:W-:-:S03]  /*0c30*/  IADD3 R245, PT, PT, R233, 0x600, RZ ;  /* 0x00000600e9f57810 */ /* 0x000fc60007ffe0ff */
[--C-:B------:R-:W-:Y:S02]  /*0c40*/  IMAD.WIDE.U32 R232, R225, 0x4, R222.reuse ;  /* 0x00000004e1e87825 */ /* 0x100fe400078e00de */
[----:B------:R-:W5:Y:S02]  /*0c50*/  LDG.E R248, desc[UR20][R248.64] ;  /* 0x00000014f8f87981 */ /* 0x000f64000c1e1900 */
[--C-:B------:R-:W-:Y:S02]  /*0c60*/  IMAD.WIDE.U32 R226, R231, 0x4, R222.reuse ;  /* 0x00000004e7e27825 */ /* 0x100fe400078e00de */
[----:B------:R-:W5:Y:S02]  /*0c70*/  LDG.E R246, desc[UR20][R232.64] ;  /* 0x00000014e8f67981 */ /* 0x000f64000c1e1900 */
[--C-:B------:R-:W-:Y:S02]  /*0c80*/  IMAD.WIDE.U32 R230, R247, 0x4, R222.reuse ;  /* 0x00000004f7e67825 */ /* 0x100fe400078e00de */
[----:B------:R0:W5:Y:S02]  /*0c90*/  LDG.E R247, desc[UR20][R2.64] ;  /* 0x0000001402f77981 */ /* 0x000164000c1e1900 */
[----:B------:R-:W-:-:S02]  /*0ca0*/  IMAD.WIDE.U32 R224, R251, 0x4, R222 ;  /* 0x00000004fbe07825 */ /* 0x000fc400078e00de */
[----:B------:R-:W5:Y:S02]  /*0cb0*/  LDG.E R244, desc[UR20][R230.64] ;  /* 0x00000014e6f47981 */ /* 0x000f64000c1e1900 */
[----:B------:R-:W-:Y:S02]  /*0cc0*/  IMAD.WIDE.U32 R222, R245, 0x4, R222 ;  /* 0x00000004f5de7825 */ /* 0x000fe400078e00de */
[----:B------:R1:W5:Y:S04]  /*0cd0*/  LDG.E R243, desc[UR20][R224.64] ;  /* 0x00000014e0f37981 */ /* 0x000368000c1e1900 */
[----:B------:R3:W5:Y:S04]  /*0ce0*/  LDG.E R245, desc[UR20][R226.64] ;  /* 0x00000014e2f57981 */ /* 0x000768000c1e1900 */
[----:B------:R3:W5:Y:S01]  /*0cf0*/  LDG.E R242, desc[UR20][R222.64] ;  /* 0x00000014def27981 */ /* 0x000762000c1e1900 */
[----:B----4-:R-:W-:-:S02]  /*0d00*/  MOV R228, R194 ;  /* 0x000000c200e47202 */ /* 0x010fc40000000f00 */
[----:B0-----:R-:W-:-:S03]  /*0d10*/  SHF.R.U64 R3, R194, 0x10, R195 ;  /* 0x00000010c2037819 */ /* 0x001fc600000012c3 */
[----:B------:R-:W-:Y:S01]  /*0d20*/  HADD2.F32 R251, -RZ, R228.H0_H0 ;  /* 0x200000e4fffb7230 */ /* 0x000fe20000004100 */
[----:B------:R-:W-:Y:S01]  /*0d30*/  MOV R2, R195 ;  /* 0x000000c300027202 */ /* 0x000fe20000000f00 */
[----:B------:R-:W-:Y:S01]  /*0d40*/  HADD2.F32 R228, -RZ, R3.H0_H0 ;  /* 0x20000003ffe47230 */ /* 0x000fe20000004100 */
[----:B------:R-:W-:Y:S02]  /*0d50*/  SHF.R.U32.HI R0, RZ, 0x10, R195 ;  /* 0x00000010ff007819 */ /* 0x000fe400000116c3 */
[----:B------:R-:W-:Y:S02]  /*0d60*/  FSEL R229, R229, RZ, !P0 ;  /* 0x000000ffe5e57208 */ /* 0x000fe40004000000 */
[----:B-1----:R-:W-:Y:S02]  /*0d70*/  MOV R224, R217 ;  /* 0x000000d900e07202 */ /* 0x002fe40000000f00 */
[----:B--2---:R-:W-:Y:S02]  /*0d80*/  MOV R219, R212 ;  /* 0x000000d400db7202 */ /* 0x004fe40000000f00 */
[----:B------:R-:W-:-:S02]  /*0d90*/  SHF.R.U64 R212, R212, 0x10, R213 ;  /* 0x00000010d4d47819 */ /* 0x000fc400000012d5 */
[----:B------:R-:W-:Y:S01]  /*0da0*/  MOV R218, R213 ;  /* 0x000000d500da7202 */ /* 0x000fe20000000f00 */
[C---:B------:R-:W-:Y:S01]  /*0db0*/  FADD.FTZ R235, -R229.reuse, R8 ;  /* 0x00000008e5eb7221 */ /* 0x040fe20000010100 */
[----:B---3--:R-:W-:Y:S01]  /*0dc0*/  MOV R227, R192 ;  /* 0x000000c000e37202 */ /* 0x008fe20000000f00 */
[C---:B------:R-:W-:Y:S01]  /*0dd0*/  FADD.FTZ R236, -R229.reuse, R204 ;  /* 0x000000cce5ec7221 */ /* 0x040fe20000010100 */
[----:B------:R-:W-:Y:S01]  /*0de0*/  SHF.R.U64 R195, R192, 0x10, R193 ;  /* 0x00000010c0c37819 */ /* 0x000fe200000012c1 */
[C---:B------:R-:W-:Y:S01]  /*0df0*/  FADD.FTZ R233, -R229.reuse, R9 ;  /* 0x00000009e5e97221 */ /* 0x040fe20000010100 */
[C---:B------:R-:W-:Y:S01]  /*0e00*/  FADD.FTZ R204, -R229.reuse, R4 ;  /* 0x00000004e5cc7221 */ /* 0x040fe20000010100 */
[C---:B------:R-:W-:Y:S01]  /*0e10*/  FADD.FTZ R237, -R229.reuse, R7 ;  /* 0x00000007e5ed7221 */ /* 0x040fe20000010100 */
[----:B------:R-:W-:Y:S01]  /*0e20*/  MOV R226, R193 ;  /* 0x000000c100e27202 */ /* 0x000fe20000000f00 */
[C---:B------:R-:W-:Y:S01]  /*0e30*/  FADD.FTZ R8, -R229.reuse, R196 ;  /* 0x000000c4e5087221 */ /* 0x040fe20000010100 */
[----:B------:R-:W-:Y:S01]  /*0e40*/  SHF.R.U32.HI R194, RZ, 0x10, R193 ;  /* 0x00000010ffc27819 */ /* 0x000fe200000116c1 */
[C---:B------:R-:W-:Y:S01]  /*0e50*/  FADD.FTZ R230, -R229.reuse, R207 ;  /* 0x000000cfe5e67221 */ /* 0x040fe20000010100 */
[----:B------:R-:W-:Y:S01]  /*0e60*/  SHF.R.U32.HI R213, RZ, 0x10, R213 ;  /* 0x00000010ffd57819 */ /* 0x000fe200000116d5 */
[C---:B------:R-:W-:Y:S01]  /*0e70*/  FADD.FTZ R4, -R229.reuse, R200 ;  /* 0x000000c8e5047221 */ /* 0x040fe20000010100 */
[----:B------:R-:W-:Y:S01]  /*0e80*/  FADD.FTZ R196, -R229, R201 ;  /* 0x000000c9e5c47221 */ /* 0x000fe20000010100 */
[----:B------:R-:W-:Y:S01]  /*0e90*/  FMUL.FTZ R200, R235, UR29 ;  /* 0x0000001debc87c20 */ /* 0x000fe20008410000 */
[--C-:B------:R-:W-:Y:S01]  /*0ea0*/  SHF.R.U64 R193, R216, 0x10, R217.reuse ;  /* 0x00000010d8c17819 */ /* 0x100fe200000012d9 */
[----:B-----5:R-:W-:Y:S01]  /*0eb0*/  FMUL.FTZ R235, R104, R251 ;  /* 0x000000fb68eb7220 */ /* 0x020fe20000410000 */
[----:B------:R-:W-:Y:S01]  /*0ec0*/  SHF.R.U32.HI R192, RZ, 0x10, R217 ;  /* 0x00000010ffc07819 */ /* 0x000fe200000116d9 */
[C---:B------:R-:W-:Y:S01]  /*0ed0*/  FADD.FTZ R234, -R229.reuse, R205 ;  /* 0x000000cde5ea7221 */ /* 0x040fe20000010100 */
[----:B------:R-:W-:Y:S01]  /*0ee0*/  MOV R217, R214 ;  /* 0x000000d600d97202 */ /* 0x000fe20000000f00 */
[C---:B------:R-:W-:Y:S01]  /*0ef0*/  FADD.FTZ R250, -R229.reuse, R5 ;  /* 0x00000005e5fa7221 */ /* 0x040fe20000010100 */
[C---:B------:R-:W-:Y:S01]  /*0f00*/  FADD.FTZ R207, -R229.reuse, R11 ;  /* 0x0000000be5cf7221 */ /* 0x040fe20000010100 */
[----:B------:R-:W-:Y:S01]  /*0f10*/  FMUL.FTZ R236, R236, UR29 ;  /* 0x0000001decec7c20 */ /* 0x000fe20008410000 */
[----:B------:R-:W-:Y:S01]  /*0f20*/  SHF.R.U64 R214, R214, 0x10, R215 ;  /* 0x00000010d6d67819 */ /* 0x000fe200000012d7 */
[C---:B------:R-:W-:Y:S01]  /*0f30*/  FADD.FTZ R232, -R229.reuse, R206 ;  /* 0x000000cee5e87221 */ /* 0x040fe20000010100 */
[C---:B------:R-:W-:Y:S01]  /*0f40*/  FADD.FTZ R9, -R229.reuse, R19 ;  /* 0x00000013e5097221 */ /* 0x040fe20000010100 */
[----:B------:R-:W-:Y:S01]  /*0f50*/  FADD.FTZ R5, -R229, R199 ;  /* 0x000000c7e5057221 */ /* 0x000fe20000010100 */
[----:B------:R-:W-:Y:S01]  /*0f60*/  FMUL.FTZ R201, R237, UR29 ;  /* 0x0000001dedc97c20 */ /* 0x000fe20008410000 */
[----:B------:R-:W-:Y:S01]  /*0f70*/  FMUL.FTZ R3, R196, UR29 ;  /* 0x0000001dc4037c20 */ /* 0x000fe20008410000 */
[----:B------:R-:W-:Y:S01]  /*0f80*/  FADD.FTZ R231, -R229, R10 ;  /* 0x0000000ae5e77221 */ /* 0x000fe20000010100 */
[----:B------:R-:W-:-:S02]  /*0f90*/  HADD2.F32 R199, -RZ, R2.H0_H0 ;  /* 0x20000002ffc77230 */ /* 0x000fc40000004100 */
[----:B------:R-:W-:Y:S01]  /*0fa0*/  FMUL.FTZ R19, R233, UR29 ;  /* 0x0000001de9137c20 */ /* 0x000fe20008410000 */
[----:B------:R-:W-:Y:S02]  /*0fb0*/  HADD2.F32 R237, -RZ, R224.H0_H0 ;  /* 0x200000e0ffed7230 */ /* 0x000fe40000004100 */
[----:B------:R-:W-:Y:S01]  /*0fc0*/  FADD.FTZ R11, -R229, R17 ;  /* 0x00000011e50b7221 */ /* 0x000fe20000010100 */
[----:B------:R-:W-:Y:S02]  /*0fd0*/  HADD2.F32 R196, -RZ, R212.H0_H0 ;  /* 0x200000d4ffc47230 */ /* 0x000fe40000004100 */
[----:B------:R-:W-:Y:S01]  /*0fe0*/  FMUL.FTZ R233, R105, R228 ;  /* 0x000000e469e97220 */ /* 0x000fe20000410000 */
[----:B------:R-:W-:Y:S02]  /*0ff0*/  HADD2.F32 R224, -RZ, R213.H0_H0 ;  /* 0x200000d5ffe07230 */ /* 0x000fe40000004100 */
[----:B------:R-:W-:Y:S01]  /*1000*/  FADD.FTZ R212, RZ, R235 ;  /* 0x000000ebffd47221 */ /* 0x000fe20000010000 */
[C---:B------:R-:W-:Y:S01]  /*1010*/  FADD.FTZ R249, -R229.reuse, R6 ;  /* 0x00000006e5f97221 */ /* 0x040fe20000010100 */
[C---:B------:R-:W-:Y:S01]  /*1020*/  FADD.FTZ R206, -R229.reuse, R12 ;  /* 0x0000000ce5ce7221 */ /* 0x040fe20000010100 */
[C---:B------:R-:W-:Y:S01]  /*1030*/  FADD.FTZ R205, -R229.reuse, R13 ;  /* 0x0000000de5cd7221 */ /* 0x040fe20000010100 */
[----:B------:R-:W-:Y:S01]  /*1040*/  FADD.FTZ R7, -R229, R197 ;  /* 0x000000c5e5077221 */ /* 0x000fe20000010100 */
[----:B------:R-:W-:Y:S01]  /*1050*/  FMUL.FTZ R234, R234, UR29 ;  /* 0x0000001deaea7c20 */ /* 0x000fe20008410000 */
[----:B------:R-:W-:Y:S01]  /*1060*/  FMUL.FTZ R17, R207, UR29 ;  /* 0x0000001dcf117c20 */ /* 0x000fe20008410000 */
[----:B------:R-:W-:Y:S01]  /*1070*/  FFMA.FTZ R213, R236, R235, RZ ;  /* 0x000000ebecd57223 */ /* 0x000fe200000100ff */
        /* <DEDUP_REMOVED lines=8> */
[----:B------:R-:W-:Y:S01]  /*1100*/  FADD.FTZ R229, -R229, R203 ;  /* 0x000000cbe5e57221 */ /* 0x000fe20000010100 */
[----:B------:R-:W-:Y:S02]  /*1110*/  HADD2.F32 R198, -RZ, R0.H0_H0 ;  /* 0x20000000ffc67230 */ /* 0x000fe40000004100 */
[----:B------:R-:W-:Y:S01]  /*1120*/  FMUL.FTZ R18, R231, UR29 ;  /* 0x0000001de7127c20 */ /* 0x000fe20008410000 */
[----:B------:R-:W-:Y:S02]  /*1130*/  HADD2.F32 R226, -RZ, R214.H0_H0 ;  /* 0x200000d6ffe27230 */ /* 0x000fe40000004100 */
[----:B------:R-:W-:Y:S01]  /*1140*/  FMUL.FTZ R231, R106, R199 ;  /* 0x000000c76ae77220 */ /* 0x000fe20000410000 */
[----:B------:R-:W-:Y:S01]  /*1150*/  FADD.FTZ R214, R233, R212 ;  /* 0x000000d4e9d67221 */ /* 0x000fe20000010000 */
[----:B------:R-:W-:Y:S01]  /*1160*/  FMUL.FTZ R15, R205, UR29 ;  /* 0x0000001dcd0f7c20 */ /* 0x000fe20008410000 */
[----:B------:R-:W-:Y:S01]  /*1170*/  FFMA.FTZ R213, R234, R233, R213 ;  /* 0x000000e9ead57223 */ /* 0x000fe200000100d5 */
[----:B------:R-:W-:Y:S01]  /*1180*/  MOV R223, R208 ;  /* 0x000000d000df7202 */ /* 0x000fe20000000f00 */
[----:B------:R-:W-:Y:S01]  /*1190*/  FMUL.FTZ R230, R230, UR29 ;  /* 0x0000001de6e67c20 */ /* 0x000fe20008410000 */
[----:B------:R-:W-:Y:S01]  /*11a0*/  FFMA.FTZ R102, R232, R199, R102 ;  /* 0x000000c7e8667223 */ /* 0x000fe20000010066 */
[----:B------:R-:W-:Y:S01]  /*11b0*/  FADD.FTZ R74, R74, R199 ;  /* 0x000000c74a4a7221 */ /* 0x000fe20000010000 */
[----:B------:R-:W-:-:S02]  /*11c0*/  HADD2.F32 R205, -RZ, R227.H0_H0 ;  /* 0x200000e3ffcd7230 */ /* 0x000fc40000004100 */
[----:B------:R-:W-:Y:S01]  /*11d0*/  FMUL.FTZ R204, R204, UR29 ;  /* 0x0000001dcccc7c20 */ /* 0x000fe20008410000 */
[----:B------:R-:W-:Y:S01]  /*11e0*/  FMUL.FTZ R0, R229, UR29 ;  /* 0x0000001de5007c20 */ /* 0x000fe20008410000 */
[----:B------:R-:W-:Y:S01]  /*11f0*/  HADD2.F32 R199, -RZ, R192.H0_H0 ;  /* 0x200000c0ffc77230 */ /* 0x000fe20000004100 */
[----:B------:R-:W-:Y:S01]  /*1200*/  MOV R225, R216 ;  /* 0x000000d800e17202 */ /* 0x000fe20000000f00 */
[-C--:B------:R-:W-:Y:S01]  /*1210*/  FMUL.FTZ R229, R107, R198.reuse ;  /* 0x000000c66be57220 */ /* 0x080fe20000410000 */
[----:B------:R-:W-:Y:S01]  /*1220*/  FADD.FTZ R214, R231, R214 ;  /* 0x000000d6e7d67221 */ /* 0x000fe20000010000 */
[----:B------:R-:W-:Y:S01]  /*1230*/  MOV R216, R215 ;  /* 0x000000d700d87202 */ /* 0x000fe20000000f00 */
[----:B------:R-:W-:Y:S01]  /*1240*/  FMUL.FTZ R16, R206, UR29 ;  /* 0x0000001dce107c20 */ /* 0x000fe20008410000 */
[----:B------:R-:W-:Y:S01]  /*1250*/  FFMA.FTZ R213, R232, R231, R213 ;  /* 0x000000e7e8d57223 */ /* 0x000fe200000100d5 */
[----:B------:R-:W-:Y:S01]  /*1260*/  SHF.R.U64 R208, R208, 0x10, R209 ;  /* 0x00000010d0d07819 */ /* 0x000fe200000012d1 */
[----:B------:R-:W-:Y:S01]  /*1270*/  FFMA.FTZ R103, R230, R198, R103 ;  /* 0x000000c6e6677223 */ /* 0x000fe20000010067 */
[----:B------:R-:W-:Y:S01]  /*1280*/  SHF.R.U32.HI R215, RZ, 0x10, R215 ;  /* 0x00000010ffd77819 */ /* 0x000fe200000116d7 */
[----:B------:R-:W-:Y:S01]  /*1290*/  FADD.FTZ R75, R75, R198 ;  /* 0x000000c64b4b7221 */ /* 0x000fe20000010000 */
[----:B------:R-:W-:-:S02]  /*12a0*/  HADD2.F32 R206, -RZ, R195.H0_H0 ;  /* 0x200000c3ffce7230 */ /* 0x000fc40000004100 */
[----:B------:R-:W-:Y:S01]  /*12b0*/  FMUL.FTZ R203, R250, UR29 ;  /* 0x0000001dfacb7c20 */ /* 0x000fe20008410000 */
[----:B------:R-:W-:Y:S02]  /*12c0*/  HADD2.F32 R198, -RZ, R223.H0_H0 ;  /* 0x200000dfffc67230 */ /* 0x000fe40000004100 */
        /* <DEDUP_REMOVED lines=8> */
[----:B------:R-:W-:Y:S01]  /*1350*/  FMUL.FTZ R2, R197, UR29 ;  /* 0x0000001dc5027c20 */ /* 0x000fe20008410000 */
[----:B------:R-:W-:Y:S01]  /*1360*/  FFMA.FTZ R101, R234, R228, R101 ;  /* 0x000000e4ea657223 */ /* 0x000fe20000010065 */
[----:B------:R-:W-:Y:S01]  /*1370*/  FADD.FTZ R73, R73, R228 ;  /* 0x000000e449497221 */ /* 0x000fe20000010000 */
[----:B------:R-:W-:Y:S01]  /*1380*/  FMUL.FTZ R202, R249, UR29 ;  /* 0x0000001df9ca7c20 */ /* 0x000fe20008410000 */
[----:B------:R-:W-:-:S02]  /*1390*/  HADD2.F32 R197, -RZ, R208.H0_H0 ;  /* 0x200000d0ffc57230 */ /* 0x000fc40000004100 */
[-C--:B------:R-:W-:Y:S01]  /*13a0*/  FFMA.FTZ R97, R203, R206.reuse, R97 ;  /* 0x000000cecb617223 */ /* 0x080fe20000010061 */
[----:B------:R-:W-:Y:S02]  /*13b0*/  HADD2.F32 R228, -RZ, R215.H0_H0 ;  /* 0x200000d7ffe47230 */ /* 0x000fe40000004100 */
[----:B------:R-:W-:Y:S01]  /*13c0*/  FADD.FTZ R69, R69, R206 ;  /* 0x000000ce45457221 */ /* 0x000fe20000010000 */
        /* <DEDUP_REMOVED lines=17> */
[----:B------:R-:W-:Y:S01]  /*14e0*/  MOV R222, R209 ;  /* 0x000000d100de7202 */ /* 0x000fe20000000f00 */
[----:B------:R-:W-:Y:S01]  /*14f0*/  FFMA.FTZ R197, R203, R206, R198 ;  /* 0x000000cecbc57223 */ /* 0x000fe200000100c6 */
[----:B------:R-:W-:Y:S01]  /*1500*/  SHF.R.U32.HI R209, RZ, 0x10, R209 ;  /* 0x00000010ffd17819 */ /* 0x000fe200000116d1 */
[----:B------:R-:W-:-:S02]  /*1510*/  HADD2.F32 R250, -RZ, R225.H0_H0 ;  /* 0x200000e1fffa7230 */ /* 0x000fc40000004100 */
[----:B------:R-:W-:Y:S01]  /*1520*/  FMUL.FTZ R208, R111, R251 ;  /* 0x000000fb6fd07220 */ /* 0x000fe20000410000 */
[----:B------:R-:W-:Y:S01]  /*1530*/  FADD.FTZ R199, R207, R216 ;  /* 0x000000d8cfc77221 */ /* 0x000fe20000010000 */
[----:B------:R-:W-:Y:S01]  /*1540*/  MOV R221, R210 ;  /* 0x000000d200dd7202 */ /* 0x000fe20000000f00 */
[----:B------:R-:W-:Y:S01]  /*1550*/  FFMA.FTZ R198, R202, R207, R197 ;  /* 0x000000cfcac67223 */ /* 0x000fe200000100c5 */
[----:B------:R-:W-:Y:S01]  /*1560*/  SHF.R.U64 R210, R210, 0x10, R211 ;  /* 0x00000010d2d27819 */ /* 0x000fe200000012d3 */
[----:B------:R-:W-:Y:S02]  /*1570*/  HADD2.F32 R249, -RZ, R193.H0_H0 ;  /* 0x200000c1fff97230 */ /* 0x000fe40000004100 */
[----:B------:R-:W-:Y:S01]  /*1580*/  FMUL.FTZ R13, R13, UR29 ;  /* 0x0000001d0d0d7c20 */ /* 0x000fe20008410000 */
[----:B------:R-:W-:Y:S02]  /*1590*/  HADD2.F32 R192, -RZ, R209.H0_H0 ;  /* 0x200000d1ffc07230 */ /* 0x000fe40000004100 */
[----:B------:R-:W-:Y:S01]  /*15a0*/  FMUL.FTZ R209, R112, R250 ;  /* 0x000000fa70d17220 */ /* 0x000fe20000410000 */
[----:B------:R-:W-:-:S02]  /*15b0*/  HADD2.F32 R223, -RZ, R218.H0_H0 ;  /* 0x200000daffdf7230 */ /* 0x000fc40000004100 */
[----:B------:R-:W-:Y:S01]  /*15c0*/  FADD.FTZ R218, R208, R199 ;  /* 0x000000c7d0da7221 */ /* 0x000fe20000010000 */
[----:B------:R-:W-:Y:S01]  /*15d0*/  MOV R220, R211 ;  /* 0x000000d300dc7202 */ /* 0x000fe20000000f00 */
[----:B------:R-:W-:Y:S01]  /*15e0*/  FFMA.FTZ R197, R201, R208, R198 ;  /* 0x000000d0c9c57223 */ /* 0x000fe200000100c6 */
[----:B------:R-:W-:Y:S01]  /*15f0*/  SHF.R.U32.HI R211, RZ, 0x10, R211 ;  /* 0x00000010ffd37819 */ /* 0x000fe200000116d3 */
[----:B------:R-:W-:Y:S02]  /*1600*/  HADD2.F32 R193, -RZ, R210.H0_H0 ;  /* 0x200000d2ffc17230 */ /* 0x000fe40000004100 */
[----:B------:R-:W-:Y:S01]  /*1610*/  FMUL.FTZ R210, R113, R249 ;  /* 0x000000f971d27220 */ /* 0x000fe20000410000 */
        /* <DEDUP_REMOVED lines=8> */
[----:B------:R-:W-:Y:S01]  /*16a0*/  FFMA.FTZ R197, R19, R210, R192 ;  /* 0x000000d213c57223 */ /* 0x000fe200000100c0 */
[----:B------:R-:W-:Y:S02]  /*16b0*/  FMUL.FTZ R11, R11, UR29 ;  /* 0x0000001d0b0b7c20 */ /* 0x000fe40008410000 */
        /* <DEDUP_REMOVED lines=13> */
[----:B------:R-:W-:Y:S02]  /*1790*/  HADD2.F32 R220, -RZ, R220.H0_H0 ;  /* 0x200000dcffdc7230 */ /* 0x000fe40000004100 */
[----:B------:R-:W-:Y:S01]  /*17a0*/  FFMA.FTZ R193, R15, R214, R192 ;  /* 0x000000d60fc17223 */ /* 0x000fe200000100c0 */
[----:B------:R-:W-:Y:S01]  /*17b0*/  FMUL.FTZ R10, R10, UR29 ;  /* 0x0000001d0a0a7c20 */ /* 0x000fe20008410000 */
[----:B------:R-:W-:Y:S01]  /*17c0*/  FMUL.FTZ R9, R9, UR29 ;  /* 0x0000001d09097c20 */ /* 0x000fe20008410000 */
[----:B------:R-:W-:-:S02]  /*17d0*/  HADD2.F32 R221, -RZ, R221.H0_H0 ;  /* 0x200000ddffdd7230 */ /* 0x000fc40000004100 */
[----:B------:R-:W-:Y:S01]  /*17e0*/  FADD.FTZ R197, R215, R198 ;  /* 0x000000c6d7c57221 */ /* 0x000fe20000010000 */
[----:B------:R-:W-:Y:S02]  /*17f0*/  HADD2.F32 R195, -RZ, R219.H0_H0 ;  /* 0x200000dbffc37230 */ /* 0x000fe40000004100 */
[----:B------:R-:W-:Y:S01]  /*1800*/  FFMA.FTZ R192, R14, R215, R193 ;  /* 0x000000d70ec07223 */ /* 0x000fe200000100c1 */
[-C--:B------:R-:W-:Y:S01]  /*1810*/  FFMA.FTZ R86, R10, R220.reuse, R86 ;  /* 0x000000dc0a567223 */ /* 0x080fe20000010056 */
[----:B------:R-:W-:Y:S01]  /*1820*/  FADD.FTZ R58, R58, R220 ;  /* 0x000000dc3a3a7221 */ /* 0x000fe20000010000 */
[----:B------:R-:W-:Y:S01]  /*1830*/  FMUL.FTZ R219, R122, R220 ;  /* 0x000000dc7adb7220 */ /* 0x000fe20000410000 */
[----:B------:R-:W-:Y:S02]  /*1840*/  HADD2.F32 R225, -RZ, R217.H0_H0 ;  /* 0x200000d9ffe17230 */ /* 0x000fe40000004100 */
[-C--:B------:R-:W-:Y:S01]  /*1850*/  FFMA.FTZ R87, R9, R194.reuse, R87 ;  /* 0x000000c209577223 */ /* 0x080fe20000010057 */
[----:B------:R-:W-:Y:S01]  /*1860*/  FADD.FTZ R59, R59, R194 ;  /* 0x000000c23b3b7221 */ /* 0x000fe20000010000 */
[----:B------:R-:W-:Y:S01]  /*1870*/  FMUL.FTZ R220, R123, R194 ;  /* 0x000000c27bdc7220 */ /* 0x000fe20000410000 */
[----:B------:R-:W-:Y:S01]  /*1880*/  FMUL.FTZ R217, R120, R221 ;  /* 0x000000dd78d97220 */ /* 0x000fe20000410000 */
[----:B------:R-:W-:Y:S01]  /*1890*/  FADD.FTZ R194, R216, R197 ;  /* 0x000000c5d8c27221 */ /* 0x000fe20000010000 */
[----:B------:R-:W-:Y:S01]  /*18a0*/  FMUL.FTZ R12, R12, UR29 ;  /* 0x0000001d0c0c7c20 */ /* 0x000fe20008410000 */
[----:B------:R-:W-:-:S02]  /*18b0*/  FFMA.FTZ R197, R13, R216, R192 ;  /* 0x000000d80dc57223 */ /* 0x000fc400000100c0 */
[----:B------:R-:W-:Y:S02]  /*18c0*/  FADD.FTZ R193, R217, R194 ;  /* 0x000000c2d9c17221 */ /* 0x000fe40000010000 */
[----:B------:R-:W-:Y:S01]  /*18d0*/  FFMA.FTZ R192, R12, R217, R197 ;  /* 0x000000d90cc07223 */ /* 0x000fe200000100c5 */
[----:B------:R-:W-:Y:S01]  /*18e0*/  FMUL.FTZ R8, R8, UR29 ;  /* 0x0000001d08087c20 */ /* 0x000fe20008410000 */
[----:B------:R-:W-:Y:S01]  /*18f0*/  FADD.FTZ R194, R218, R193 ;  /* 0x000000c1dac27221 */ /* 0x000fe20000010000 */
[----:B------:R-:W-:Y:S01]  /*1900*/  FFMA.FTZ R84, R12, R221, R84 ;  /* 0x000000dd0c547223 */ /* 0x000fe20000010054 */
[----:B------:R-:W-:Y:S01]  /*1910*/  FFMA.FTZ R193, R11, R218, R192 ;  /* 0x000000da0bc17223 */ /* 0x000fe200000100c0 */
[----:B------:R-:W-:Y:S01]  /*1920*/  FADD.FTZ R56, R56, R221 ;  /* 0x000000dd38387221 */ /* 0x000fe20000010000 */
[----:B------:R-:W-:Y:S01]  /*1930*/  FADD.FTZ R52, R52, R195 ;  /* 0x000000c334347221 */ /* 0x000fe20000010000 */
[-C--:B------:R-:W-:Y:S01]  /*1940*/  FFMA.FTZ R80, R8, R195.reuse, R80 ;  /* 0x000000c308507223 */ /* 0x080fe20000010050 */
[----:B------:R-:W-:Y:S01]  /*1950*/  FMUL.FTZ R221, R124, R195 ;  /* 0x000000c37cdd7220 */ /* 0x000fe20000410000 */
[----:B------:R-:W-:Y:S01]  /*1960*/  FADD.FTZ R195, R219, R194 ;  /* 0x000000c2dbc37221 */ /* 0x000fe20000010000 */
[----:B------:R-:W-:-:S03]  /*1970*/  FFMA.FTZ R192, R10, R219, R193 ;  /* 0x000000db0ac07223 */ /* 0x000fc600000100c1 */
[----:B------:R-:W-:Y:S01]  /*1980*/  FADD.FTZ R194, R220, R195 ;  /* 0x000000c3dcc27221 */ /* 0x000fe20000010000 */
[----:B------:R-:W-:Y:S01]  /*1990*/  FFMA.FTZ R195, R9, R220, R192 ;  /* 0x000000dc09c37223 */ /* 0x000fe200000100c0 */
[----:B------:R-:W-:Y:S01]  /*19a0*/  FMUL.FTZ R6, R6, UR29 ;  /* 0x0000001d06067c20 */ /* 0x000fe20008410000 */
[----:B------:R-:W-:Y:S01]  /*19b0*/  FFMA.FTZ R90, R14, R222, R90 ;  /* 0x000000de0e5a7223 */ /* 0x000fe2000001005a */
[----:B------:R-:W-:Y:S01]  /*19c0*/  FADD.FTZ R62, R62, R222 ;  /* 0x000000de3e3e7221 */ /* 0x000fe20000010000 */
[----:B------:R-:W-:Y:S01]  /*19d0*/  FMUL.FTZ R222, R125, R196 ;  /* 0x000000c47dde7220 */ /* 0x000fe20000410000 */
[----:B------:R-:W-:Y:S01]  /*19e0*/  FADD.FTZ R193, R221, R194 ;  /* 0x000000c2ddc17221 */ /* 0x000fe20000010000 */
[----:B------:R-:W-:Y:S01]  /*19f0*/  FMUL.FTZ R7, R7, UR29 ;  /* 0x0000001d07077c20 */ /* 0x000fe20008410000 */
[----:B------:R-:W-:Y:S01]  /*1a00*/  FFMA.FTZ R192, R8, R221, R195 ;  /* 0x000000dd08c07223 */ /* 0x000fe200000100c3 */
        /* <DEDUP_REMOVED lines=24> */
[----:B------:R-:W-:Y:S01]  /*1b90*/  FADD.FTZ R194, R193, R226 ;  /* 0x000000e2c1c27221 */ /* 0x000fe20000010000 */
[----:B------:R-:W-:Y:S01]  /*1ba0*/  FMUL.FTZ R227, R130, R227 ;  /* 0x000000e382e37220 */ /* 0x000fe20000410000 */
[----:B------:R-:W-:Y:S01]  /*1bb0*/  FFMA.FTZ R193, R3, R226, R192 ;  /* 0x000000e203c17223 */ /* 0x000fe200000100c0 */
[----:B------:R-:W-:Y:S01]  /*1bc0*/  FFMA.FTZ R94, R18, R237, R94 ;  /* 0x000000ed125e7223 */ /* 0x000fe2000001005e */
[----:B------:R-:W-:Y:S01]  /*1bd0*/  FADD.FTZ R66, R66, R237 ;  /* 0x000000ed42427221 */ /* 0x000fe20000010000 */
[----:B------:R-:W-:Y:S01]  /*1be0*/  FADD.FTZ R51, R51, R228 ;  /* 0x000000e433337221 */ /* 0x000fe20000010000 */
[-C--:B------:R-:W-:Y:S01]  /*1bf0*/  FFMA.FTZ R79, R0, R228.reuse, R79 ;  /* 0x000000e4004f7223 */ /* 0x080fe2000001004f */
        /* <DEDUP_REMOVED lines=13> */
[----:B------:R-:W-:Y:S06]  /*1cd0*/  BRA `(.L_x_11600) ;  /* 0x0000000400547947 */ /* 0x000fec0003800000 */
.L_x_11599:
        /* <DEDUP_REMOVED lines=12> */
.L_x_11601:
        /* <DEDUP_REMOVED lines=15> */
[----:B0-----:R-:W-:-:S04]  /*1e90*/  IMAD.WIDE.U32 R194, R249, 0x4, R192 ;  /* 0x00000004f9c27825 */ /* 0x001fc800078e00c0 */
[--C-:B-1----:R-:W-:Y:S02]  /*1ea0*/  IMAD.WIDE.U32 R196, R245, 0x4, R192.reuse ;  /* 0x00000004f5c47825 */ /* 0x102fe400078e00c0 */
[----:B------:R0:W5:Y:S02]  /*1eb0*/  LDG.E R245, desc[UR20][R198.64] ;  /* 0x00000014c6f57981 */ /* 0x000164000c1e1900 */
[--C-:B------:R-:W-:Y:S02]  /*1ec0*/  IMAD.WIDE.U32 R248, R248, 0x4, R192.reuse ;  /* 0x00000004f8f87825 */ /* 0x100fe400078e00c0 */
[----:B------:R0:W5:Y:S02]  /*1ed0*/  LDG.E R244, desc[UR20][R196.64] ;  /* 0x00000014c4f47981 */ /* 0x000164000c1e1900 */
[----:B------:R-:W-:Y:S02]  /*1ee0*/  IMAD.WIDE.U32 R192, R243, 0x4, R192 ;  /* 0x00000004f3c07825 */ /* 0x000fe400078e00c0 */
[----:B------:R0:W5:Y:S04]  /*1ef0*/  LDG.E R243, desc[UR20][R194.64] ;  /* 0x00000014c2f37981 */ /* 0x000168000c1e1900 */
[----:B------:R0:W5:Y:S04]  /*1f00*/  LDG.E R248, desc[UR20][R248.64] ;  /* 0x00000014f8f87981 */ /* 0x000168000c1e1900 */
[----:B------:R0:W5:Y:S01]  /*1f10*/  LDG.E R242, desc[UR20][R192.64] ;  /* 0x00000014c0f27981 */ /* 0x000162000c1e1900 */
[----:B------:R-:W-:Y:S05]  /*1f20*/  BRA `(.L_x_11600) ;  /* 0x0000000000c07947 */ /* 0x000fea0003800000 */
.L_x_11602:
        /* <DEDUP_REMOVED lines=18> */
[----:B------:R-:W5:Y:S03]  /*2050*/  LDG.E R246, desc[UR20][R168.64] ;  /* 0x00000014a8f67981 */ /* 0x000f66000c1e1900 */
[--C-:B------:R-:W-:Y:S01]  /*2060*/  IMAD.WIDE.U32 R164, R165, 0x4, R160.reuse ;  /* 0x00000004a5a47825 */ /* 0x100fe200078e00a0 */
[----:B------:R-:W-:Y:S01]  /*2070*/  IADD3 R177, PT, PT, R183, 0x300, RZ ;  /* 0x00000300b7b17810 */ /* 0x000fe20007ffe0ff */
[----:B------:R-:W5:Y:S02]  /*2080*/  LDG.E R245, desc[UR20][R166.64] ;  /* 0x00000014a6f57981 */ /* 0x000f64000c1e1900 */
[----:B------:R-:W-:-:S04]  /*2090*/  IMAD.WIDE.U32 R162, R163, 0x4, R160 ;  /* 0x00000004a3a27825 */ /* 0x000fc800078e00a0 */
[--C-:B------:R-:W-:Y:S01]  /*20a0*/  IMAD.WIDE.U32 R248, R248, 0x4, R160.reuse ;  /* 0x00000004f8f87825 */ /* 0x100fe200078e00a0 */
[----:B------:R-:W-:Y:S01]  /*20b0*/  IADD3 R175, PT, PT, R183, 0x200, RZ ;  /* 0x00000200b7af7810 */ /* 0x000fe20007ffe0ff */
[----:B------:R2:W5:Y:S02]  /*20c0*/  LDG.E R244, desc[UR20][R164.64] ;  /* 0x00000014a4f47981 */ /* 0x000564000c1e1900 */
[----:B------:R-:W-:Y:S01]  /*20d0*/  IMAD.WIDE.U32 R160, R173, 0x4, R160 ;  /* 0x00000004ada07825 */ /* 0x000fe200078e00a0 */
[C---:B------:R-:W-:Y:S01]  /*20e0*/  IADD3 R173, PT, PT, R183.reuse, 0x100, RZ ;  /* 0x00000100b7ad7810 */ /* 0x040fe20007ffe0ff */
[----:B------:R-:W5:Y:S01]  /*20f0*/  LDG.E R243, desc[UR20][R162.64] ;  /* 0x00000014a2f37981 */ /* 0x000f62000c1e1900 */
[C---:B------:R-:W-:Y:S02]  /*2100*/  IADD3 R179, PT, PT, R183.reuse, 0x400, RZ ;  /* 0x00000400b7b37810 */ /* 0x040fe40007ffe0ff */
[C---:B------:R-:W-:Y:S01]  /*2110*/  IADD3 R181, PT, PT, R183.reuse, 0x500, RZ ;  /* 0x00000500b7b57810 */ /* 0x040fe20007ffe0ff */
[----:B------:R0:W5:Y:S01]  /*2120*/  LDG.E R242, desc[UR20][R160.64] ;  /* 0x00000014a0f27981 */ /* 0x000162000c1e1900 */
[----:B-1----:R-:W-:Y:S01]  /*2130*/  IADD3 R171, PT, PT, R183, 0x600, RZ ;  /* 0x00000600b7ab7810 */ /* 0x002fe20007ffe0ff */
[----:B--2---:R-:W-:-:S02]  /*2140*/  IMAD.WIDE.U32 R164, R173, 0x10, R184 ;  /* 0x00000010ada47825 */ /* 0x004fc400078e00b8 */
[----:B------:R1:W5:Y:S02]  /*2150*/  LDG.E R248, desc[UR20][R248.64] ;  /* 0x00000014f8f87981 */ /* 0x000364000c1e1900 */
[--C-:B------:R-:W-:Y:S02]  /*2160*/  IMAD.WIDE.U32 R172, R177, 0x10, R184.reuse ;  /* 0x00000010b1ac7825 */ /* 0x100fe400078e00b8 */
[----:B------:R-:W5:Y:S02]  /*2170*/  LDG.E.128 R164, desc[UR20][R164.64] ;  /* 0x00000014a4a47981 */ /* 0x000f64000c1e1d00 */
[----:B0-----:R-:W-:-:S04]  /*2180*/  IMAD.WIDE.U32 R160, R183, 0x10, R184 ;  /* 0x00000010b7a07825 */ /* 0x001fc800078e00b8 */
[--C-:B------:R-:W-:Y:S02]  /*2190*/  IMAD.WIDE.U32 R168, R175, 0x10, R184.reuse ;  /* 0x00000010afa87825 */ /* 0x100fe400078e00b8 */
[----:B------:R-:W5:Y:S02]  /*21a0*/  LDG.E.128 R160, desc[UR20][R160.64] ;  /* 0x00000014a0a07981 */ /* 0x000f64000c1e1d00 */
[--C-:B------:R-:W-:Y:S02]  /*21b0*/  IMAD.WIDE.U32 R176, R179, 0x10, R184.reuse ;  /* 0x00000010b3b07825 */ /* 0x100fe400078e00b8 */
[----:B------:R-:W5:Y:S02]  /*21c0*/  LDG.E.128 R172, desc[UR20][R172.64] ;  /* 0x00000014acac7981 */ /* 0x000f64000c1e1d00 */
[--C-:B------:R-:W-:Y:S02]  /*21d0*/  IMAD.WIDE.U32 R180, R181, 0x10, R184.reuse ;  /* 0x00000010b5b47825 */ /* 0x100fe400078e00b8 */
[----:B------:R-:W5:Y:S02]  /*21e0*/  LDG.E.128 R176, desc[UR20][R176.64] ;  /* 0x00000014b0b07981 */ /* 0x000f64000c1e1d00 */
[----:B------:R-:W-:-:S02]  /*21f0*/  IMAD.WIDE.U32 R184, R171, 0x10, R184 ;  /* 0x00000010abb87825 */ /* 0x000fc400078e00b8 */
[----:B------:R-:W5:Y:S04]  /*2200*/  LDG.E.128 R168, desc[UR20][R168.64] ;  /* 0x00000014a8a87981 */ /* 0x000f68000c1e1d00 */
[----:B------:R-:W5:Y:S04]  /*2210*/  LDG.E.128 R180, desc[UR20][R180.64] ;  /* 0x00000014b4b47981 */ /* 0x000f68000c1e1d00 */
[----:B-1----:R-:W5:Y:S02]  /*2220*/  LDG.E.128 R184, desc[UR20][R184.64] ;  /* 0x00000014b8b87981 */ /* 0x002f64000c1e1d00 */
.L_x_11600:
        /* <DEDUP_REMOVED lines=32> */
.L_x_11604:
[----:B------:R-:W-:Y:S05]  /*2430*/  BSYNC.RECONVERGENT B0 ;  /* 0x0000000000007941 */ /* 0x000fea0003800200 */
.L_x_11603:
[----:B------:R-:W1:Y:S08]  /*2440*/  S2UR UR10, SR_CgaCtaId ;  /* 0x00000000000a79c3 */ /* 0x000e700000008800 */
[----:B------:R-:W-:Y:S06]  /*2450*/  BAR.SYNC.DEFER_BLOCKING 0x0 ;  /* 0x0000000000007b1d */ /* 0x000fec0000010000 */
[----:B------:R-:W-:Y:S01]  /*2460*/  UMOV UR9, 0x400 ;  /* 0x0000040000097882 */ /* 0x000fe20000000000 */
[----:B------:R-:W-:Y:S01]  /*2470*/  @UP3 UIADD3 UR11, UPT, UPT, UR11, -0x1, URZ ;  /* 0xffffffff0b0b3890 */ /* 0x000fe2000fffe0ff */
[----:B------:R-:W-:Y:S01]  /*2480*/  PLOP3.LUT P0, PT, PT, PT, UP3, 0x80, 0x8 ;  /* 0x000000000008781c */ /* 0x000fe20003f0f038 */
[----:B------:R-:W2:Y:S01]  /*2490*/  @UP3 LDCU.64 UR30, c[0x0][0x390] ;  /* 0x00007200ff1e37ac */ /* 0x000ea20008000a00 */
[----:B------:R-:W3:Y:S04]  /*24a0*/  LDL.S16 R251, [R1] ;  /* 0x0000000001fb7983 */ /* 0x000ee80000100600 */
[----:B------:R-:W4:Y:S01]  /*24b0*/  LDL.S16 R249, [R1+0x2] ;  /* 0x0000020001f97983 */ /* 0x000f220000100600 */
[----:B------:R-:W-:-:S02]  /*24c0*/  @UP3 UIMAD UR11, UR11, UR28, URZ ;  /* 0x0000001c0b0b32a4 */ /* 0x000fc4000f8e02ff */
[----:B-1----:R-:W-:-:S04]  /*24d0*/  ULEA UR9, UR10, UR9, 0x18 ;  /* 0x000000090a097291 */ /* 0x002fc8000f8ec0ff */
[----:B------:R-:W-:Y:S02]  /*24e0*/  UIADD3 UR10, UPT, UPT, UR9, 0x7040, URZ ;  /* 0x00007040090a7890 */ /* 0x000fe4000fffe0ff */
[----:B------:R-:W-:-:S09]  /*24f0*/  @!UP1 UIADD3 UR10, UPT, UPT, UR9, 0x7000, URZ ;  /* 0x00007000090a9890 */ /* 0x000fd2000fffe0ff */
[----:B------:R-:W1:Y:S01]  /*2500*/  LDS.128 R196, [UR10] ;  /* 0x0000000affc47984 */ /* 0x000e620008000c00 */
[----:B------:R-:W-:Y:S02]  /*2510*/  UIADD3 UR10, UPT, UPT, UR9, 0x7050, URZ ;  /* 0x00007050090a7890 */ /* 0x000fe4000fffe0ff */
[----:B------:R-:W-:-:S09]  /*2520*/  @!UP1 UIADD3 UR10, UPT, UPT, UR9, 0x7010, URZ ;  /* 0x00007010090a9890 */ /* 0x000fd2000fffe0ff */
        /* <DEDUP_REMOVED lines=13> */
[----:B------:R-:W-:Y:S01]  /*2600*/  FADD.FTZ R193, R194, R193 ;  /* 0x000000c1c2c17221 */ /* 0x000fe20000010000 */
[----:B------:R-:W-:-:S04]  /*2610*/  @UP3 USHF.R.S32.HI UR9, URZ, 0x1f, UR11 ;  /* 0x0000001fff093899 */ /* 0x000fc8000801140b */
[----:B------:R-:W-:Y:S01]  /*2620*/  @UP3 ULEA.HI UR9, UR9, UR11, URZ, 0x2 ;  /* 0x0000000b09093291 */ /* 0x000fe2000f8f10ff */
[----:B0-----:R-:W-:Y:S01]  /*2630*/  FADD.FTZ R250, R250, R197 ;  /* 0x000000c5fafa7221 */ /* 0x001fe20000010000 */
[----:B------:R-:W-:-:S04]  /*2640*/  FADD.FTZ R197, R193, R196 ;  /* 0x000000c4c1c57221 */ /* 0x000fc80000010000 */
[----:B------:R-:W-:Y:S01]  /*2650*/  MOV R196, UR9 ;  /* 0x0000000900c47c02 */ /* 0x000fe20008000f00 */
[----:B------:R-:W0:Y:S01]  /*2660*/  LDS.128 R192, [UR10] ;  /* 0x0000000affc07984 */ /* 0x000e220008000c00 */
[----:B------:R-:W-:Y:S01]  /*2670*/  FADD.FTZ R250, R199, R250 ;  /* 0x000000fac7fa7221 */ /* 0x000fe20000010000 */
[----:B------:R-:W-:-:S03]  /*2680*/  FADD.FTZ R198, R198, R197 ;  /* 0x000000c5c6c67221 */ /* 0x000fc60000010000 */
[----:B0-----:R-:W-:-:S04]  /*2690*/  FADD.FTZ R250, R250, R193 ;  /* 0x000000c1fafa7221 */ /* 0x001fc80000010000 */
[----:B------:R-:W-:Y:S01]  /*26a0*/  FADD.FTZ R193, R195, R250 ;  /* 0x000000fac3c17221 */ /* 0x000fe20000010000 */
[----:B------:R-:W-:Y:S02]  /*26b0*/  MOV R195, RZ ;  /* 0x000000ff00c37202 */ /* 0x000fe40000000f00 */
[----:B------:R-:W-:Y:S01]  /*26c0*/  @P0 LEA.HI.SX32 R195, R196, R237, 0x1e ;  /* 0x000000edc4c30211 */ /* 0x000fe200078ff2ff */
[----:B------:R-:W-:-:S05]  /*26d0*/  HFMA2 R196, -RZ, RZ, 0, 4.76837158203125e-07 ;  /* 0x00000008ffc47431 */ /* 0x000fca00000001ff */
[----:B--2---:R-:W-:-:S06]  /*26e0*/  @P0 IMAD.WIDE.U32 R196, R195, R196, UR30 ;  /* 0x0000001ec3c40e25 */ /* 0x004fcc000f8e00c4 */
[----:B------:R-:W2:Y:S01]  /*26f0*/  @P0 LDG.E.64 R196, desc[UR20][R196.64] ;  /* 0x00000014c4c40981 */ /* 0x000ea2000c1e1b00 */
[----:B------:R-:W-:Y:S01]  /*2700*/  FADD.FTZ R199, R198, R192 ;  /* 0x000000c0c6c77221 */ /* 0x000fe20000010000 */
[----:B------:R-:W-:Y:S01]  /*2710*/  UIMAD UR9, UR8, UR28, URZ ;  /* 0x0000001c080972a4 */ /* 0x000fe2000f8e02ff */
[----:B------:R-:W-:Y:S01]  /*2720*/  FMUL.FTZ R193, R193, UR26 ;  /* 0x0000001ac1c17c20 */ /* 0x000fe20008410000 */
[----:B------:R-:W-:Y:S01]  /*2730*/  UISETP.NE.U32.AND UP0, UPT, UR4, URZ, UPT ;  /* 0x000000ff0400728c */ /* 0x000fe2000bf05070 */
[----:B------:R-:W-:Y:S01]  /*2740*/  FADD.FTZ R194, R194, R199 ;  /* 0x000000c7c2c27221 */ /* 0x000fe20000010000 */
[----:B------:R-:W-:Y:S02]  /*2750*/  USHF.R.S32.HI UR10, URZ, 0x1f, UR9 ;  /* 0x0000001fff0a7899 */ /* 0x000fe40008011409 */
[----:B------:R-:W-:Y:S01]  /*2760*/  UISETP.NE.AND.EX UP0, UPT, UR5, URZ, UPT, UP0 ;  /* 0x000000ff0500728c */ /* 0x000fe2000bf05300 */
[----:B------:R-:W-:Y:S01]  /*2770*/  R2UR UR11, R193 ;  /* 0x00000000c10b72ca */ /* 0x000fe200000e0000 */
[----:B------:R-:W-:Y:S01]  /*2780*/  ULEA.HI UR10, UR10, UR9, URZ, 0x2 ;  /* 0x000000090a0a7291 */ /* 0x000fe2000f8f10ff */
[----:B--2---:R-:W-:-:S02]  /*2790*/  @P0 SHF.R.U64 R192, R196, 0x10, R197 ;  /* 0x00000010c4c00819 */ /* 0x004fc400000012c5 */
[----:B------:R-:W-:Y:S02]  /*27a0*/  @P0 PRMT R252, R196, 0x7610, R252 ;  /* 0x00007610c4fc0816 */ /* 0x000fe400000000fc */
[----:B---3--:R-:W-:Y:S02]  /*27b0*/  @P0 PRMT R251, R192, 0x7610, R251 ;  /* 0x00007610c0fb0816 */ /* 0x008fe400000000fb */
[--C-:B------:R-:W-:Y:S02]  /*27c0*/  @P0 SHF.R.U32.HI R192, RZ, 0x10, R197.reuse ;  /* 0x00000010ffc00819 */ /* 0x100fe400000116c5 */
[----:B------:R-:W-:Y:S01]  /*27d0*/  @P0 PRMT R252, R252, 0x5410, R197 ;  /* 0x00005410fcfc0816 */ /* 0x000fe200000000c5 */
[----:B------:R0:W-:Y:S01]  /*27e0*/  @P0 STL.S16 [R1], R251 ;  /* 0x000000fb01000387 */ /* 0x0001e20000100600 */
[----:B----4-:R-:W-:Y:S01]  /*27f0*/  @P0 PRMT R249, R192, 0x7610, R249 ;  /* 0x00007610c0f90816 */ /* 0x010fe200000000f9 */
[----:B------:R-:W-:Y:S01]  /*2800*/  FMUL.FTZ R197, R194, UR26 ;  /* 0x0000001ac2c57c20 */ /* 0x000fe20008410000 */
[----:B------:R-:W-:-:S03]  /*2810*/  MOV R194, UR10 ;  /* 0x0000000a00c27c02 */ /* 0x000fc60008000f00 */
[----:B------:R0:W-:Y:S01]  /*2820*/  @P0 STL.S16 [R1+0x2], R249 ;  /* 0x000002f901000387 */ /* 0x0001e20000100600 */
[----:B------:R-:W-:Y:S02]  /*2830*/  ISETP.NE.AND P0, PT, RZ, UR27, PT ;  /* 0x0000001bff007c0c */ /* 0x000fe4000bf05270 */
[----:B------:R-:W-:Y:S02]  /*2840*/  LEA.HI.SX32 R194, R194, R237, 0x1e ;  /* 0x000000edc2c27211 */ /* 0x000fe400078ff2ff */
[----:B------:R-:W-:Y:S01]  /*2850*/  FSEL R197, R197, RZ, !P0 ;  /* 0x000000ffc5c57208 */ /* 0x000fe20004000000 */
[----:B------:R-:W-:Y:S08]  /*2860*/  BRA.U UP0, `(.L_x_11605) ;  /* 0x0000000d00687547 */ /* 0x000ff0000b800000 */
        /* <DEDUP_REMOVED lines=27> */
.L_x_11609:
[----:B------:R-:W-:Y:S05]  /*2a20*/  BSYNC.RECONVERGENT B0 ;  /* 0x0000000000007941 */ /* 0x000fea0003800200 */
.L_x_11608:
[----:B------:R-:W-:-:S07]  /*2a30*/  FADD.FTZ R20, R20, R193 ;  /* 0x000000c114147221 */ /* 0x000fce0000010000 */
.L_x_11607:
        /* <DEDUP_REMOVED lines=24> */
.L_x_11612:
[----:B------:R-:W-:Y:S05]  /*2bc0*/  BSYNC.RECONVERGENT B0 ;  /* 0x0000000000007941 */ /* 0x000fea0003800200 */
.L_x_11611:
[----:B------:R-:W-:-:S07]  /*2bd0*/  FADD.FTZ R21, R21, R192 ;  /* 0x000000c015157221 */ /* 0x000fce0000010000 */
.L_x_11610:
        /* <DEDUP_REMOVED lines=24> */
.L_x_11615:
[----:B------:R-:W-:Y:S05]  /*2d60*/  BSYNC.RECONVERGENT B0 ;  /* 0x0000000000007941 */ /* 0x000fea0003800200 */
.L_x_11614:
[----:B------:R-:W-:-:S07]  /*2d70*/  FADD.FTZ R22, R22, R193 ;  /* 0x000000c116167221 */ /* 0x000fce0000010000 */
.L_x_11613:
        /* <DEDUP_REMOVED lines=24> */
.L_x_11618:
[----:B------:R-:W-:Y:S05]  /*2f00*/  BSYNC.RECONVERGENT B0 ;  /* 0x0000000000007941 */ /* 0x000fea0003800200 */
.L_x_11617:
[----:B------:R-:W-:Y:S01]  /*2f10*/  FADD.FTZ R23, R23, R192 ;  /* 0x000000c017177221 */ /* 0x000fe20000010000 */
[----:B------:R-:W-:Y:S06]  /*2f20*/  BRA `(.L_x_11616) ;  /* 0x0000000c00dc7947 */ /* 0x000fec0003800000 */
.L_x_11606:
        /* <DEDUP_REMOVED lines=24> */
.L_x_11621:
[----:B------:R-:W-:Y:S05]  /*30b0*/  BSYNC.RECONVERGENT B0 ;  /* 0x0000000000007941 */ /* 0x000fea0003800200 */
.L_x_11620:
[----:B------:R-:W-:-:S07]  /*30c0*/  FADD.FTZ R20, R20, R189 ;  /* 0x000000bd14147221 */ /* 0x000fce0000010000 */
.L_x_11619:
        /* <DEDUP_REMOVED lines=12> */
[----:B------:R-:W-:Y:S01]  /*3190*/  F2FP.F16.F32.PACK_AB R240, RZ, R188 ;  /* 0x000000bcfff0723e */ /* 0x000fe200000000ff */
[----:B------:R-:W-:Y:S01]  /*31a0*/  HFMA2 R188, -RZ, RZ, 0, 0 ;  /* 0x00000000ffbc7431 */ /* 0x000fe200000001ff */
        /* <DEDUP_REMOVED lines=10> */
.L_x_11624:
[----:B------:R-:W-:Y:S05]  /*3250*/  BSYNC.RECONVERGENT B0 ;  /* 0x0000000000007941 */ /* 0x000fea0003800200 */
.L_x_11623:
[----:B------:R-:W-:-:S07]  /*3260*/  FADD.FTZ R21, R21, R188 ;  /* 0x000000bc15157221 */ /* 0x000fce0000010000 */
.L_x_11622:
        /* <DEDUP_REMOVED lines=24> */
.L_x_11627:
[----:B------:R-:W-:Y:S05]  /*33f0*/  BSYNC.RECONVERGENT B0 ;  /* 0x0000000000007941 */ /* 0x000fea0003800200 */
.L_x_11626:
[----:B------:R-:W-:-:S07]  /*3400*/  FADD.FTZ R22, R22, R189 ;  /* 0x000000bd16167221 */ /* 0x000fce0000010000 */
.L_x_11625:
        /* <DEDUP_REMOVED lines=20> */
[----:B------:R-:W-:-:S03]  /*3550*/  @P0 HADD2.F32 R196, -RZ, R249.H0_H0 ;  /* 0x200000f9ffc40230 */ /* 0x000fc60000004100 */
        /* <DEDUP_REMOVED lines=8> */
[----:B------:R-:W-:-:S04]  /*35e0*/  F2FP.F16.F32.PACK_AB R196, RZ, R196 ;  /* 0x000000c4ffc4723e */ /* 0x000fc800000000ff */
[----:B------:R-:W-:Y:S01]  /*35f0*/  PRMT R238, R196, 0x7610, R238 ;  /* 0x00007610c4ee7816 */ /* 0x000fe200000000ee */
[----:B------:R-:W-:Y:S06]  /*3600*/  BRA `(.L_x_11616) ;  /* 0x0000000800247947 */ /* 0x000fec0003800000 */
.L_x_11605:
        /* <DEDUP_REMOVED lines=20> */
.L_x_11629:
[----:B------:R-:W-:Y:S05]  /*3750*/  BRA.U !UP3, `(.L_x_11630) ;  /* 0x000000010b407547 */ /* 0x000fea000b800000 */
[----:B------:R-:W-:Y:S02]  /*3760*/  PLOP3.LUT P1, PT, PT, PT, UP2, 0x80, 0x8 ;  /* 0x000000000008781c */ /* 0x000fe40003f2f028 */
[----:B-----5:R-:W-:-:S11]  /*3770*/  LOP3.LUT P0, RZ, R248, 0xff00, RZ, 0xc0, !PT ;  /* 0x0000ff00f8ff7812 */ /* 0x020fd6000780c0ff */
[----:B------:R-:W-:Y:S02]  /*3780*/  @P1 FFMA.FTZ R192, R234, UR11, R197 ;  /* 0x0000000beac01c23 */ /* 0x000fe400080100c5 */
[----:B------:R-:W-:Y:S02]  /*3790*/  @P0 HADD2.F32 R193, -RZ, R251.H0_H0 ;  /* 0x200000fbffc10230 */ /* 0x000fe40000004100 */
[----:B------:R-:W-:Y:S01]  /*37a0*/  @P1 FADD.FTZ R196, R233, -R192 ;  /* 0x800000c0e9c41221 */ /* 0x000fe20000010000 */
[----:B------:R-:W-:-:S03]  /*37b0*/  MOV R192, R161 ;  /* 0x000000a100c07202 */ /* 0x000fc60000000f00 */
        /* <DEDUP_REMOVED lines=10> */
.L_x_11630:
        /* <DEDUP_REMOVED lines=17> */
.L_x_11631:
[----:B------:R-:W-:Y:S05]  /*3970*/  BRA.U !UP3, `(.L_x_11616) ;  /* 0x000000050b487547 */ /* 0x000fea000b800000 */
[----:B------:R-:W-:Y:S02]  /*3980*/  PLOP3.LUT P1, PT, PT, PT, UP2, 0x80, 0x8 ;  /* 0x000000000008781c */ /* 0x000fe40003f2f028 */
[----:B-----5:R-:W-:-:S11]  /*3990*/  ISETP.GE.U32.AND P0, PT, R248, 0x1000000, PT ;  /* 0x01000000f800780c */ /* 0x020fd60003f06070 */
        /* <DEDUP_REMOVED lines=13> */
[----:B------:R-:W-:Y:S01]  /*3a70*/  PRMT R238, R193, 0x7610, R238 ;  /* 0x00007610c1ee7816 */ /* 0x000fe200000000ee */
[----:B------:R-:W-:Y:S06]  /*3a80*/  BRA `(.L_x_11616) ;  /* 0x0000000400047947 */ /* 0x000fec0003800000 */
.L_x_11628:
[----:B------:R-:W-:Y:S02]  /*3a90*/  PLOP3.LUT P0, PT, PT, PT, UP2, 0x80, 0x8 ;  /* 0x000000000008781c */ /* 0x000fe40003f0f028 */
[----:B-----5:R-:W-:Y:S02]  /*3aa0*/  MOV R189, R161 ;  /* 0x000000a100bd7202 */ /* 0x020fe40000000f00 */
[----:B------:R-:W-:-:S09]  /*3ab0*/  MOV R190, R162 ;  /* 0x000000a200be7202 */ /* 0x000fd20000000f00 */
[----:B------:R-:W-:-:S04]  /*3ac0*/  @P0 FFMA.FTZ R188, R234, UR11, R197 ;  /* 0x0000000beabc0c23 */ /* 0x000fc800080100c5 */
[----:B------:R-:W-:-:S04]  /*3ad0*/  @P0 FADD.FTZ R188, R233, -R188 ;  /* 0x800000bce9bc0221 */ /* 0x000fc80000010000 */
[----:B------:R-:W-:Y:S01]  /*3ae0*/  @P0 FFMA.FTZ R189, R188, UR29, R161 ;  /* 0x0000001dbcbd0c23 */ /* 0x000fe200080100a1 */
[----:B------:R-:W-:-:S04]  /*3af0*/  @P0 FFMA.FTZ R188, R232, UR11, R197 ;  /* 0x0000000be8bc0c23 */ /* 0x000fc800080100c5 */
[----:B------:R-:W-:Y:S01]  /*3b00*/  @P0 FADD.FTZ R191, R231, -R188 ;  /* 0x800000bce7bf0221 */ /* 0x000fe20000010000 */
[----:B------:R-:W-:-:S03]  /*3b10*/  @P0 FFMA.FTZ R188, R230, UR11, R197 ;  /* 0x0000000be6bc0c23 */ /* 0x000fc600080100c5 */
[----:B------:R-:W-:Y:S01]  /*3b20*/  @P0 FFMA.FTZ R190, R191, UR29, R162 ;  /* 0x0000001dbfbe0c23 */ /* 0x000fe200080100a2 */
        /* <DEDUP_REMOVED lines=19> */
.L_x_11632:
[----:B------:R-:W-:Y:S05]  /*3c60*/  BRA.U !UP3, `(.L_x_11633) ;  /* 0x000000010b2c7547 */ /* 0x000fea000b800000 */
[----:B------:R-:W-:Y:S01]  /*3c70*/  LOP3.LUT P0, RZ, R248, 0xff00, RZ, 0xc0, !PT ;  /* 0x0000ff00f8ff7812 */ /* 0x000fe2000780c0ff */
        /* <DEDUP_REMOVED lines=9> */
[----:B------:R-:W-:-:S07]  /*3d10*/  PRMT R240, R196, 0x7610, R240 ;  /* 0x00007610c4f07816 */ /* 0x000fce00000000f0 */
.L_x_11633:
        /* <DEDUP_REMOVED lines=12> */
.L_x_11634:
[----:B------:R-:W-:Y:S05]  /*3de0*/  BRA.U !UP3, `(.L_x_11616) ;  /* 0x000000010b2c7547 */ /* 0x000fea000b800000 */
[----:B------:R-:W-:Y:S01]  /*3df0*/  ISETP.GE.U32.AND P0, PT, R248, 0x1000000, PT ;  /* 0x01000000f800780c */ /* 0x000fe20003f06070 */
        /* <DEDUP_REMOVED lines=10> */
.L_x_11616:
[----:B------:R-:W-:Y:S01]  /*3ea0*/  ISETP.NE.U32.AND P0, PT, RZ, UR6, PT ;  /* 0x00000006ff007c0c */ /* 0x000fe2000bf05070 */
[----:B------:R-:W-:-:S03]  /*3eb0*/  UISETP.NE.U32.AND UP0, UPT, UR4, URZ, UPT ;  /* 0x000000ff0400728c */ /* 0x000fc6000bf05070 */
[----:B------:R-:W-:Y:S01]  /*3ec0*/  ISETP.NE.AND.EX P0, PT, RZ, UR7, PT, P0 ;  /* 0x00000007ff007c0c */ /* 0x000fe2000bf05300 */
[----:B------:R-:W-:-:S12]  /*3ed0*/  UISETP.NE.AND.EX UP0, UPT, UR5, URZ, UPT, UP0 ;  /* 0x000000ff0500728c */ /* 0x000fd8000bf05300 */
[----:B------:R-:W1:Y:S02]  /*3ee0*/  @P0 LDC.64 R192, c[0x0][0x478] ;  /* 0x00011e00ffc00b82 */ /* 0x000e640000000a00 */
[----:B-1----:R-:W-:-:S05]  /*3ef0*/  @P0 IMAD.WIDE.U32 R192, R194, 0x10, R192 ;  /* 0x00000010c2c00825 */ /* 0x002fca00078e00c0 */
[----:B------:R1:W-:Y:S01]  /*3f00*/  @P0 STG.E.128 desc[UR20][R192.64], R188 ;  /* 0x000000bcc0000986 */ /* 0x0003e2000c101d14 */
[----:B------:R-:W-:Y:S05]  /*3f10*/  BRA.U !UP3, `(.L_x_11635) ;  /* 0x000000010b207547 */ /* 0x000fea000b800000 */
[----:B-1----:R-:W1:Y:S01]  /*3f20*/  LDC.64 R192, c[0x0][0x468] ;  /* 0x00011a00ffc07b82 */ /* 0x002e620000000a00 */
[----:B------:R-:W-:Y:S02]  /*3f30*/  LOP3.LUT R198, R240, 0xffff, RZ, 0xc0, !PT ;  /* 0x0000fffff0c67812 */ /* 0x000fe400078ec0ff */
[----:B0-----:R-:W-:-:S03]  /*3f40*/  PRMT R249, R239, 0x5410, R238 ;  /* 0x00005410eff97816 */ /* 0x001fc600000000ee */
[----:B------:R-:W-:-:S05]  /*3f50*/  IMAD.WIDE.U32 R198, R198, 0x10000, RZ ;  /* 0x00010000c6c67825 */ /* 0x000fca00078e00ff */
[----:B------:R-:W-:Y:S02]  /*3f60*/  LOP3.LUT R199, R249, R199, RZ, 0xfc, !PT ;  /* 0x000000c7f9c77212 */ /* 0x000fe400078efcff */
[----:B------:R-:W-:Y:S01]  /*3f70*/  LOP3.LUT R198, R198, 0xffff, R241, 0xf8, !PT ;  /* 0x0000ffffc6c67812 */ /* 0x000fe200078ef8f1 */
[----:B-1----:R-:W-:-:S05]  /*3f80*/  IMAD.WIDE.U32 R192, R195, 0x8, R192 ;  /* 0x00000008c3c07825 */ /* 0x002fca00078e00c0 */
[----:B------:R2:W-:Y:S02]  /*3f90*/  STG.E.64 desc[UR20][R192.64], R198 ;  /* 0x000000c6c0007986 */ /* 0x0005e4000c101b14 */
.L_x_11635:
[----:B------:R-:W-:Y:S05]  /*3fa0*/  BRA.U !UP3, `(.L_x_11636) ;  /* 0x000000010b247547 */ /* 0x000fea000b800000 */
[----:B-12---:R-:W1:Y:S01]  /*3fb0*/  LDC.64 R192, c[0x0][0x390] ;  /* 0x0000e400ffc07b82 */ /* 0x006e620000000a00 */
[----:B------:R-:W-:-:S05]  /*3fc0*/  IADD3 R199, PT, PT, R195, 0x100, RZ ;  /* 0x00000100c3c77810 */ /* 0x000fca0007ffe0ff */
[----:B-1----:R-:W-:-:S06]  /*3fd0*/  IMAD.WIDE.U32 R192, R199, 0x8, R192 ;  /* 0x00000008c7c07825 */ /* 0x002fcc00078e00c0 */
[----:B------:R-:W2:Y:S02]  /*3fe0*/  LDG.E.64 R192, desc[UR20][R192.64] ;  /* 0x00000014c0c07981 */ /* 0x000ea4000c1e1b00 */
[C-C-:B--2---:R-:W-:Y:S02]  /*3ff0*/  SHF.R.U64 R198, R192.reuse, 0x10, R193.reuse ;  /* 0x00000010c0c67819 */ /* 0x144fe400000012c1 */
[--C-:B------:R-:W-:Y:S02]  /*4000*/  SHF.R.U32.HI R196, RZ, 0x10, R193.reuse ;  /* 0x00000010ffc47819 */ /* 0x100fe400000116c1 */
[----:B------:R-:W-:Y:S01]  /*4010*/  PRMT R252, R192, 0x5410, R193 ;  /* 0x00005410c0fc7816 */ /* 0x000fe200000000c1 */
[----:B------:R3:W-:Y:S04]  /*4020*/  STL.S16 [R1], R198 ;  /* 0x000000c601007387 */ /* 0x0007e80000100600 */
[----:B------:R3:W-:Y:S02]  /*4030*/  STL.S16 [R1+0x2], R196 ;  /* 0x000002c401007387 */ /* 0x0007e40000100600 */
.L_x_11636:
[----:B------:R-:W-:Y:S05]  /*4040*/  BRA.U !UP0, `(.L_x_11637) ;  /* 0x0000000908407547 */ /* 0x000fea000b800000 */
[----:B------:R-:W-:Y:S05]  /*4050*/  @!P0 BRA `(.L_x_11638) ;  /* 0x0000000400188947 */ /* 0x000fea0003800000 */
[----:B------:R-:W-:Y:S02]  /*4060*/  PLOP3.LUT P1, PT, PT, PT, UP2, 0x80, 0x8 ;  /* 0x000000000008781c */ /* 0x000fe40003f2f028 */
[----:B-1---5:R-:W-:-:S11]  /*4070*/  MOV R190, R166 ;  /* 0x000000a600be7202 */ /* 0x022fd60000000f00 */
        /* <DEDUP_REMOVED lines=12> */
[----:B--2---:R-:W-:Y:S01]  /*4140*/  @P1 FADD.FTZ R193, R205, -R188 ;  /* 0x800000bccdc11221 */ /* 0x004fe20000010000 */
        /* <DEDUP_REMOVED lines=14> */
.L_x_11639:
[----:B------:R-:W-:Y:S05]  /*4230*/  BRA.U !UP3, `(.L_x_11640) ;  /* 0x000000010b347547 */ /* 0x000fea000b800000 */
[----:B------:R-:W2:Y:S01]  /*4240*/  LDL.S16 R192, [R1] ;  /* 0x0000000001c07983 */ /* 0x000ea20000100600 */
[----:B------:R-:W-:Y:S02]  /*4250*/  LOP3.LUT P1, RZ, R247, 0xff00, RZ, 0xc0, !PT ;  /* 0x0000ff00f7ff7812 */ /* 0x000fe4000782c0ff */
[----:B--2---:R-:W-:Y:S01]  /*4260*/  PRMT R193, R192, 0x7610, R193 ;  /* 0x00007610c0c17816 */ /* 0x004fe200000000c1 */
[----:B------:R-:W-:-:S10]  /*4270*/  FMUL.FTZ R192, R189, UR23 ;  /* 0x00000017bdc07c20 */ /* 0x000fd40008410000 */
[----:B------:R-:W-:Y:S02]  /*4280*/  @P1 HADD2.F32 R193, -RZ, R193.H0_H0 ;  /* 0x200000c1ffc11230 */ /* 0x000fe40000004100 */
[----:B---3--:R-:W-:Y:S01]  /*4290*/  FMUL.FTZ R196, R192, UR22 ;  /* 0x00000016c0c47c20 */ /* 0x008fe20008410000 */
[----:B------:R-:W-:-:S03]  /*42a0*/  MOV R192, RZ ;  /* 0x000000ff00c07202 */ /* 0x000fc60000000f00 */
[-C--:B------:R-:W-:Y:S01]  /*42b0*/  @P1 FMUL.FTZ R192, R193, R196.reuse ;  /* 0x000000c4c1c01220 */ /* 0x080fe20000410000 */
[----:B------:R-:W-:-:S03]  /*42c0*/  FMUL.FTZ R196, R153, R196 ;  /* 0x000000c499c47220 */ /* 0x000fc60000410000 */
[----:B------:R-:W-:Y:S02]  /*42d0*/  FADD.FTZ R25, R25, R192 ;  /* 0x000000c019197221 */ /* 0x000fe40000010000 */
[----:B------:R-:W-:-:S04]  /*42e0*/  FSEL R196, R196, RZ, P1 ;  /* 0x000000ffc4c47208 */ /* 0x000fc80000800000 */
[----:B------:R-:W-:-:S04]  /*42f0*/  F2FP.F16.F32.PACK_AB R196, RZ, R196 ;  /* 0x000000c4ffc4723e */ /* 0x000fc800000000ff */
[----:B------:R-:W-:-:S07]  /*4300*/  PRMT R240, R196, 0x7610, R240 ;  /* 0x00007610c4f07816 */ /* 0x000fce00000000f0 */
.L_x_11640:
        /* <DEDUP_REMOVED lines=12> */
.L_x_11641:
[----:B------:R-:W-:Y:S05]  /*43d0*/  BRA.U !UP3, `(.L_x_11642) ;  /* 0x000000110bd87547 */ /* 0x000fea000b800000 */
[----:B------:R-:W2:Y:S01]  /*43e0*/  LDL.S16 R192, [R1+0x2] ;  /* 0x0000020001c07983 */ /* 0x000ea20000100600 */
[----:B------:R-:W-:Y:S02]  /*43f0*/  ISETP.GE.U32.AND P1, PT, R247, 0x1000000, PT ;  /* 0x01000000f700780c */ /* 0x000fe40003f26070 */
        /* <DEDUP_REMOVED lines=10> */
[----:B------:R-:W-:Y:S01]  /*44a0*/  PRMT R238, R193, 0x7610, R238 ;  /* 0x00007610c1ee7816 */ /* 0x000fe200000000ee */
[----:B------:R-:W-:Y:S06]  /*44b0*/  BRA `(.L_x_11642) ;  /* 0x0000001000a07947 */ /* 0x000fec0003800000 */
.L_x_11638:
[----:B------:R-:W-:Y:S05]  /*44c0*/  BRA.U !UP3, `(.L_x_11643) ;  /* 0x000000010b407547 */ /* 0x000fea000b800000 */
[----:B------:R-:W-:Y:S02]  /*44d0*/  PLOP3.LUT P2, PT, PT, PT, UP2, 0x80, 0x8 ;  /* 0x000000000008781c */ /* 0x000fe40003f4f028 */
[----:B-----5:R-:W-:-:S11]  /*44e0*/  LOP3.LUT P1, RZ, R247, 0xff, RZ, 0xc0, !PT ;  /* 0x000000fff7ff7812 */ /* 0x020fd6000782c0ff */
[----:B-12---:R-:W-:-:S04]  /*44f0*/  @P2 FFMA.FTZ R192, R204, UR11, R197 ;  /* 0x0000000bccc02c23 */ /* 0x006fc800080100c5 */
        /* <DEDUP_REMOVED lines=13> */
.L_x_11643:
[----:B------:R-:W-:Y:S05]  /*45d0*/  BRA.U !UP3, `(.L_x_11644) ;  /* 0x000000010b487547 */ /* 0x000fea000b800000 */
[----:B-12---:R-:W2:Y:S01]  /*45e0*/  LDL.S16 R192, [R1] ;  /* 0x0000000001c07983 */ /* 0x006ea20000100600 */
[----:B------:R-:W-:Y:S02]  /*45f0*/  PLOP3.LUT P2, PT, PT, PT, UP2, 0x80, 0x8 ;  /* 0x000000000008781c */ /* 0x000fe40003f4f028 */
[----:B-----5:R-:W-:-:S11]  /*4600*/  LOP3.LUT P1, RZ, R247, 0xff00, RZ, 0xc0, !PT ;  /* 0x0000ff00f7ff7812 */ /* 0x020fd6000782c0ff */
[----:B------:R-:W-:-:S04]  /*4610*/  @P2 FFMA.FTZ R193, R203, UR11, R197 ;  /* 0x0000000bcbc12c23 */ /* 0x000fc800080100c5 */
[----:B---3--:R-:W-:Y:S01]  /*4620*/  @P2 FADD.FTZ R196, R206, -R193 ;  /* 0x800000c1cec42221 */ /* 0x008fe20000010000 */
[----:B--2---:R-:W-:Y:S02]  /*4630*/  PRMT R198, R192, 0x7610, R198 ;  /* 0x00007610c0c67816 */ /* 0x004fe400000000c6 */
[----:B------:R-:W-:Y:S01]  /*4640*/  MOV R192, R165 ;  /* 0x000000a500c07202 */ /* 0x000fe20000000f00 */
[----:B------:R-:W-:Y:S02]  /*4650*/  @P2 FFMA.FTZ R192, R196, UR29, R165 ;  /* 0x0000001dc4c02c23 */ /* 0x000fe400080100a5 */
[----:B------:R-:W-:Y:S02]  /*4660*/  @P1 HADD2.F32 R193, -RZ, R198.H0_H0 ;  /* 0x200000c6ffc11230 */ /* 0x000fe40000004100 */
        /* <DEDUP_REMOVED lines=9> */
.L_x_11644:
        /* <DEDUP_REMOVED lines=17> */
.L_x_11645:
[----:B------:R-:W-:Y:S05]  /*4810*/  BRA.U !UP3, `(.L_x_11642) ;  /* 0x0000000d0bc87547 */ /* 0x000fea000b800000 */
[----:B-12---:R-:W2:Y:S01]  /*4820*/  LDL.S16 R192, [R1+0x2] ;  /* 0x0000020001c07983 */ /* 0x006ea20000100600 */
[----:B------:R-:W-:Y:S02]  /*4830*/  PLOP3.LUT P2, PT, PT, PT, UP2, 0x80, 0x8 ;  /* 0x000000000008781c */ /* 0x000fe40003f4f028 */
[----:B-----5:R-:W-:-:S11]  /*4840*/  ISETP.GE.U32.AND P1, PT, R247, 0x1000000, PT ;  /* 0x01000000f700780c */ /* 0x020fd60003f26070 */
        /* <DEDUP_REMOVED lines=16> */
.L_x_11637:
[----:B------:R-:W-:Y:S05]  /*4950*/  @!P0 BRA `(.L_x_11646) ;  /* 0x0000000400c88947 */ /* 0x000fea0003800000 */
[----:B------:R-:W-:Y:S05]  /*4960*/  BRA.U !UP3, `(.L_x_11647) ;  /* 0x000000010b647547 */ /* 0x000fea000b800000 */
[----:B-1----:R-:W-:Y:S01]  /*4970*/  FFMA.FTZ R188, R204, UR11, R197 ;  /* 0x0000000bccbc7c23 */ /* 0x002fe200080100c5 */
        /* <DEDUP_REMOVED lines=22> */
.L_x_11649:
[----:B------:R-:W-:Y:S05]  /*4ae0*/  BSYNC.RECONVERGENT B0 ;  /* 0x0000000000007941 */ /* 0x000fea0003800200 */
.L_x_11648:
[----:B------:R-:W-:-:S07]  /*4af0*/  FADD.FTZ R24, R24, R189 ;  /* 0x000000bd18187221 */ /* 0x000fce0000010000 */
.L_x_11647:
        /* <DEDUP_REMOVED lines=15> */
[----:B------:R-:W4:Y:S01]  /*4bf0*/  LDL.S16 R191, [R1] ;  /* 0x0000000001bf7983 */ /* 0x000f220000100600 */
[----:B------:R-:W-:Y:S01]  /*4c00*/  FFMA.FTZ R189, R203, UR11, R197 ;  /* 0x0000000bcbbd7c23 */ /* 0x000fe200080100c5 */
[----:B------:R-:W-:-:S03]  /*4c10*/  ISETP.LT.AND P1, PT, RZ, UR32, PT ;  /* 0x00000020ff007c0c */ /* 0x000fc6000bf21270 */
[----:B------:R-:W-:-:S04]  /*4c20*/  FADD.FTZ R188, R206, -R189 ;  /* 0x800000bdcebc7221 */ /* 0x000fc80000010000 */
[----:B------:R-:W-:-:S05]  /*4c30*/  FMUL.FTZ R188, R188, UR29 ;  /* 0x0000001dbcbc7c20 */ /* 0x000fca0008410000 */
[----:B------:R-:W-:-:S05]  /*4c40*/  FSEL R188, R188, RZ, P1 ;  /* 0x000000ffbcbc7208 */ /* 0x000fca0000800000 */
[----:B------:R-:W-:-:S04]  /*4c50*/  FMUL.FTZ R188, R188, UR23 ;  /* 0x00000017bcbc7c20 */ /* 0x000fc80008410000 */
[----:B------:R-:W-:Y:S01]  /*4c60*/  FMUL.FTZ R188, R188, UR22 ;  /* 0x00000016bcbc7c20 */ /* 0x000fe20008410000 */
[----:B----4-:R-:W-:-:S05]  /*4c70*/  PRMT R190, R191, 0x7610, R190 ;  /* 0x00007610bfbe7816 */ /* 0x010fca00000000be */
[----:B------:R-:W-:-:S05]  /*4c80*/  HADD2.F32 R189, -RZ, R190.H0_H0 ;  /* 0x200000beffbd7230 */ /* 0x000fca0000004100 */
[----:B------:R-:W-:-:S07]  /*4c90*/  FMUL.FTZ R188, R189, R188 ;  /* 0x000000bcbdbc7220 */ /* 0x000fce0000410000 */
.L_x_11652:
[----:B------:R-:W-:Y:S05]  /*4ca0*/  BSYNC.RECONVERGENT B0 ;  /* 0x0000000000007941 */ /* 0x000fea0003800200 */
.L_x_11651:
[----:B------:R-:W-:-:S07]  /*4cb0*/  FADD.FTZ R25, R25, R188 ;  /* 0x000000bc19197221 */ /* 0x000fce0000010000 */
.L_x_11650:
        /* <DEDUP_REMOVED lines=24> */
.L_x_11655:
[----:B------:R-:W-:Y:S05]  /*4e40*/  BSYNC.RECONVERGENT B0 ;  /* 0x0000000000007941 */ /* 0x000fea0003800200 */
.L_x_11654:
[----:B------:R-:W-:-:S07]  /*4e50*/  FADD.FTZ R26, R26, R189 ;  /* 0x000000bd1a1a7221 */ /* 0x000fce0000010000 */
.L_x_11653:
[--C-:B-1----:R-:W-:Y:S01]  /*4e60*/  FFMA.FTZ R188, R202, UR11, R197.reuse ;  /* 0x0000000bcabc7c23 */ /* 0x102fe200080100c5 */
        /* <DEDUP_REMOVED lines=10> */
[----:B--2---:R-:W-:Y:S01]  /*4f10*/  FMUL.FTZ R192, R190, UR29 ;  /* 0x0000001dbec07c20 */ /* 0x004fe20008410000 */
[----:B------:R-:W-:Y:S01]  /*4f20*/  FMUL.FTZ R191, R191, UR29 ;  /* 0x0000001dbfbf7c20 */ /* 0x000fe20008410000 */
[----:B------:R-:W-:-:S02]  /*4f30*/  FSEL R190, R188, RZ, P1 ;  /* 0x000000ffbcbe7208 */ /* 0x000fc40000800000 */
[----:B------:R-:W-:Y:S02]  /*4f40*/  FSEL R189, R189, RZ, P1 ;  /* 0x000000ffbdbd7208 */ /* 0x000fe40000800000 */
[----:B------:R-:W-:Y:S02]  /*4f50*/  FSEL R188, R192, RZ, P1 ;  /* 0x000000ffc0bc7208 */ /* 0x000fe40000800000 */
[----:B------:R-:W-:Y:S01]  /*4f60*/  FSEL R191, R191, RZ, P1 ;  /* 0x000000ffbfbf7208 */ /* 0x000fe20000800000 */
[----:B------:R-:W-:Y:S06]  /*4f70*/  BRA.U !UP3, `(.L_x_11642) ;  /* 0x000000050bf07547 */ /* 0x000fec000b800000 */
[----:B------:R-:W3:Y:S01]  /*4f80*/  LDL.S16 R193, [R1+0x2] ;  /* 0x0000020001c17983 */ /* 0x000ee20000100600 */
[----:B-----5:R-:W-:-:S13]  /*4f90*/  ISETP.GE.U32.AND P1, PT, R247, 0x1000000, PT ;  /* 0x01000000f700780c */ /* 0x020fda0003f26070 */
[----:B------:R-:W-:Y:S01]  /*4fa0*/  @P1 FMUL.FTZ R192, R191, UR23 ;  /* 0x00000017bfc01c20 */ /* 0x000fe20008410000 */
[----:B---3--:R-:W-:-:S03]  /*4fb0*/  PRMT R196, R193, 0x7610, R196 ;  /* 0x00007610c1c47816 */ /* 0x008fc600000000c4 */
[----:B------:R-:W-:Y:S01]  /*4fc0*/  @P1 FMUL.FTZ R193, R192, UR22 ;  /* 0x00000016c0c11c20 */ /* 0x000fe20008410000 */
[----:B------:R-:W-:Y:S02]  /*4fd0*/  HFMA2 R192, -RZ, RZ, 0, 0 ;  /* 0x00000000ffc07431 */ /* 0x000fe400000001ff */
[----:B------:R-:W-:-:S05]  /*4fe0*/  @P1 HADD2.F32 R196, -RZ, R196.H0_H0 ;  /* 0x200000c4ffc41230 */ /* 0x000fca0000004100 */
        /* <DEDUP_REMOVED lines=9> */
.L_x_11646:
[----:B------:R-:W-:Y:S05]  /*5080*/  BRA.U !UP3, `(.L_x_11656) ;  /* 0x000000010b647547 */ /* 0x000fea000b800000 */
[----:B-12---:R-:W-:Y:S01]  /*5090*/  FFMA.FTZ R192, R204, UR11, R197 ;  /* 0x0000000bccc07c23 */ /* 0x006fe200080100c5 */
        /* <DEDUP_REMOVED lines=22> */
.L_x_11658:
[----:B------:R-:W-:Y:S05]  /*5200*/  BSYNC.RECONVERGENT B0 ;  /* 0x0000000000007941 */ /* 0x000fea0003800200 */
.L_x_11657:
[----:B------:R-:W-:-:S07]  /*5210*/  FADD.FTZ R24, R24, R193 ;  /* 0x000000c118187221 */ /* 0x000fce0000010000 */
.L_x_11656:
        /* <DEDUP_REMOVED lines=15> */
[----:B---3--:R-:W2:Y:S01]  /*5310*/  LDL.S16 R198, [R1] ;  /* 0x0000000001c67983 */ /* 0x008ea20000100600 */
[----:B------:R-:W-:Y:S01]  /*5320*/  FFMA.FTZ R193, R203, UR11, R197 ;  /* 0x0000000bcbc17c23 */ /* 0x000fe200080100c5 */
[----:B------:R-:W-:-:S03]  /*5330*/  ISETP.LT.AND P1, PT, RZ, UR32, PT ;  /* 0x00000020ff007c0c */ /* 0x000fc6000bf21270 */
[----:B------:R-:W-:-:S04]  /*5340*/  FADD.FTZ R193, R206, -R193 ;  /* 0x800000c1cec17221 */ /* 0x000fc80000010000 */
[----:B------:R-:W-:-:S05]  /*5350*/  FMUL.FTZ R193, R193, UR29 ;  /* 0x0000001dc1c17c20 */ /* 0x000fca0008410000 */
[----:B------:R-:W-:-:S05]  /*5360*/  FSEL R193, R193, RZ, P1 ;  /* 0x000000ffc1c17208 */ /* 0x000fca0000800000 */
[----:B------:R-:W-:-:S04]  /*5370*/  FMUL.FTZ R193, R193, UR23 ;  /* 0x00000017c1c17c20 */ /* 0x000fc80008410000 */
[----:B------:R-:W-:Y:S01]  /*5380*/  FMUL.FTZ R193, R193, UR22 ;  /* 0x00000016c1c17c20 */ /* 0x000fe20008410000 */
[----:B--2---:R-:W-:-:S05]  /*5390*/  PRMT R196, R198, 0x7610, R196 ;  /* 0x00007610c6c47816 */ /* 0x004fca00000000c4 */
[----:B------:R-:W-:-:S05]  /*53a0*/  HADD2.F32 R192, -RZ, R196.H0_H0 ;  /* 0x200000c4ffc07230 */ /* 0x000fca0000004100 */
[----:B------:R-:W-:-:S07]  /*53b0*/  FMUL.FTZ R192, R192, R193 ;  /* 0x000000c1c0c07220 */ /* 0x000fce0000410000 */
.L_x_11661:
[----:B------:R-:W-:Y:S05]  /*53c0*/  BSYNC.RECONVERGENT B0 ;  /* 0x0000000000007941 */ /* 0x000fea0003800200 */
.L_x_11660:
[----:B------:R-:W-:-:S07]  /*53d0*/  FADD.FTZ R25, R25, R192 ;  /* 0x000000c019197221 */ /* 0x000fce0000010000 */
.L_x_11659:
        /* <DEDUP_REMOVED lines=24> */
.L_x_11664:
[----:B------:R-:W-:Y:S05]  /*5560*/  BSYNC.RECONVERGENT B0 ;  /* 0x0000000000007941 */ /* 0x000fea0003800200 */
.L_x_11663:
[----:B------:R-:W-:-:S07]  /*5570*/  FADD.FTZ R26, R26, R193 ;  /* 0x000000c11a1a7221 */ /* 0x000fce0000010000 */
.L_x_11662:
[----:B------:R-:W-:Y:S05]  /*5580*/  BRA.U !UP3, `(.L_x_11642) ;  /* 0x000000010b6c7547 */ /* 0x000fea000b800000 */
[----:B-12---:R-:W-:Y:S01]  /*5590*/  FFMA.FTZ R193, R201, UR11, R197 ;  /* 0x0000000bc9c17c23 */ /* 0x006fe200080100c5 */
        /* <DEDUP_REMOVED lines=13> */
[----:B---3--:R-:W2:Y:S01]  /*5670*/  LDL.S16 R198, [R1+0x2] ;  /* 0x0000020001c67983 */ /* 0x008ea20000100600 */
        /* <DEDUP_REMOVED lines=10> */
.L_x_11666:
[----:B------:R-:W-:Y:S05]  /*5720*/  BSYNC.RECONVERGENT B0 ;  /* 0x0000000000007941 */ /* 0x000fea0003800200 */
.L_x_11665:
[----:B------:R-:W-:-:S07]  /*5730*/  FADD.FTZ R27, R27, R192 ;  /* 0x000000c01b1b7221 */ /* 0x000fce0000010000 */
.L_x_11642:
[----:B-12---:R-:W1:Y:S01]  /*5740*/  @P0 LDC.64 R192, c[0x0][0x478] ;  /* 0x00011e00ffc00b82 */ /* 0x006e620000000a00 */
[----:B------:R-:W-:-:S05]  /*5750*/  @P0 IADD3 R199, PT, PT, R194, 0x100, RZ ;  /* 0x00000100c2c70810 */ /* 0x000fca0007ffe0ff */
[----:B-1----:R-:W-:-:S05]  /*5760*/  @P0 IMAD.WIDE.U32 R192, R199, 0x10, R192 ;  /* 0x00000010c7c00825 */ /* 0x002fca00078e00c0 */
[----:B------:R1:W-:Y:S01]  /*5770*/  @P0 STG.E.128 desc[UR20][R192.64], R188 ;  /* 0x000000bcc0000986 */ /* 0x0003e2000c101d14 */
[----:B------:R-:W-:Y:S05]  /*5780*/  BRA.U !UP3, `(.L_x_11667) ;  /* 0x000000010b247547 */ /* 0x000fea000b800000 */
[----:B---3--:R-:W2:Y:S01]  /*5790*/  LDC.64 R198, c[0x0][0x468] ;  /* 0x00011a00ffc67b82 */ /* 0x008ea20000000a00 */
[----:B-1----:R-:W-:Y:S02]  /*57a0*/  LOP3.LUT R192, R240, 0xffff, RZ, 0xc0, !PT ;  /* 0x0000fffff0c07812 */ /* 0x002fe400078ec0ff */
[----:B-----5:R-:W-:-:S03]  /*57b0*/  PRMT R247, R239, 0x5410, R238 ;  /* 0x00005410eff77816 */ /* 0x020fc600000000ee */
[----:B------:R-:W-:-:S05]  /*57c0*/  IMAD.WIDE.U32 R192, R192, 0x10000, RZ ;  /* 0x00010000c0c07825 */ /* 0x000fca00078e00ff */
[----:B------:R-:W-:Y:S02]  /*57d0*/  LOP3.LUT R193, R247, R193, RZ, 0xfc, !PT ;  /* 0x000000c1f7c17212 */ /* 0x000fe400078efcff */
[----:B------:R-:W-:Y:S02]  /*57e0*/  IADD3 R247, PT, PT, R195, 0x100, RZ ;  /* 0x00000100c3f77810 */ /* 0x000fe40007ffe0ff */
[----:B------:R-:W-:-:S03]  /*57f0*/  LOP3.LUT R192, R192, 0xffff, R241, 0xf8, !PT ;  /* 0x0000ffffc0c07812 */ /* 0x000fc600078ef8f1 */
[----:B--2---:R-:W-:-:S05]  /*5800*/  IMAD.WIDE.U32 R198, R247, 0x8, R198 ;  /* 0x00000008f7c67825 */ /* 0x004fca00078e00c6 */
[----:B------:R2:W-:Y:S02]  /*5810*/  STG.E.64 desc[UR20][R198.64], R192 ;  /* 0x000000c0c6007986 */ /* 0x0005e4000c101b14 */
.L_x_11667:
[----:B------:R-:W-:Y:S05]  /*5820*/  BRA.U !UP3, `(.L_x_11668) ;  /* 0x000000010b247547 */ /* 0x000fea000b800000 */
[----:B-12---:R-:W1:Y:S01]  /*5830*/  LDC.64 R192, c[0x0][0x390] ;  /* 0x0000e400ffc07b82 */ /* 0x006e620000000a00 */
[----:B------:R-:W-:-:S05]  /*5840*/  IADD3 R199, PT, PT, R195, 0x200, RZ ;  /* 0x00000200c3c77810 */ /* 0x000fca0007ffe0ff */
[----:B-1----:R-:W-:-:S06]  /*5850*/  IMAD.WIDE.U32 R192, R199, 0x8, R192 ;  /* 0x00000008c7c07825 */ /* 0x002fcc00078e00c0 */
[----:B------:R-:W3:Y:S02]  /*5860*/  LDG.E.64 R192, desc[UR20][R192.64] ;  /* 0x00000014c0c07981 */ /* 0x000ee4000c1e1b00 */
[C-C-:B---3--:R-:W-:Y:S02]  /*5870*/  SHF.R.U64 R198, R192.reuse, 0x10, R193.reuse ;  /* 0x00000010c0c67819 */ /* 0x148fe400000012c1 */
[--C-:B------:R-:W-:Y:S02]  /*5880*/  SHF.R.U32.HI R196, RZ, 0x10, R193.reuse ;  /* 0x00000010ffc47819 */ /* 0x100fe400000116c1 */
[----:B------:R-:W-:Y:S01]  /*5890*/  PRMT R252, R192, 0x5410, R193 ;  /* 0x00005410c0fc7816 */ /* 0x000fe200000000c1 */
[----:B------:R4:W-:Y:S04]  /*58a0*/  STL.S16 [R1], R198 ;  /* 0x000000c601007387 */ /* 0x0009e80000100600 */
[----:B------:R4:W-:Y:S02]  /*58b0*/  STL.S16 [R1+0x2], R196 ;  /* 0x000002c401007387 */ /* 0x0009e40000100600 */
.L_x_11668:
        /* <DEDUP_REMOVED lines=31> */
.L_x_11671:
[----:B------:R-:W-:Y:S05]  /*5ab0*/  BRA.U !UP3, `(.L_x_11672) ;  /* 0x000000010b347547 */ /* 0x000fea000b800000 */
[----:B------:R-:W2:Y:S01]  /*5ac0*/  LDL.S16 R192, [R1] ;  /* 0x0000000001c07983 */ /* 0x000ea20000100600 */
[----:B------:R-:W-:Y:S02]  /*5ad0*/  LOP3.LUT P1, RZ, R246, 0xff00, RZ, 0xc0, !PT ;  /* 0x0000ff00f6ff7812 */ /* 0x000fe4000782c0ff */
[----:B--2---:R-:W-:Y:S01]  /*5ae0*/  PRMT R193, R192, 0x7610, R193 ;  /* 0x00007610c0c17816 */ /* 0x004fe200000000c1 */
[----:B------:R-:W-:-:S10]  /*5af0*/  FMUL.FTZ R192, R189, UR23 ;  /* 0x00000017bdc07c20 */ /* 0x000fd40008410000 */
[----:B------:R-:W-:Y:S02]  /*5b00*/  @P1 HADD2.F32 R193, -RZ, R193.H0_H0 ;  /* 0x200000c1ffc11230 */ /* 0x000fe40000004100 */
[----:B---34-:R-:W-:Y:S01]  /*5b10*/  FMUL.FTZ R196, R192, UR22 ;  /* 0x00000016c0c47c20 */ /* 0x018fe20008410000 */
[----:B------:R-:W-:-:S03]  /*5b20*/  MOV R192, RZ ;  /* 0x000000ff00c07202 */ /* 0x000fc60000000f00 */
[-C--:B------:R-:W-:Y:S01]  /*5b30*/  @P1 FMUL.FTZ R192, R193, R196.reuse ;  /* 0x000000c4c1c01220 */ /* 0x080fe20000410000 */
[----:B------:R-:W-:-:S03]  /*5b40*/  FMUL.FTZ R196, R149, R196 ;  /* 0x000000c495c47220 */ /* 0x000fc60000410000 */
[----:B------:R-:W-:Y:S02]  /*5b50*/  FADD.FTZ R29, R29, R192 ;  /* 0x000000c01d1d7221 */ /* 0x000fe40000010000 */
[----:B------:R-:W-:-:S04]  /*5b60*/  FSEL R196, R196, RZ, P1 ;  /* 0x000000ffc4c47208 */ /* 0x000fc80000800000 */
[----:B------:R-:W-:-:S04]  /*5b70*/  F2FP.F16.F32.PACK_AB R196, RZ, R196 ;  /* 0x000000c4ffc4723e */ /* 0x000fc800000000ff */
[----:B------:R-:W-:-:S07]  /*5b80*/  PRMT R240, R196, 0x7610, R240 ;  /* 0x00007610c4f07816 */ /* 0x000fce00000000f0 */
.L_x_11672:
        /* <DEDUP_REMOVED lines=12> */
.L_x_11673:
[----:B------:R-:W-:Y:S05]  /*5c50*/  BRA.U !UP3, `(.L_x_11674) ;  /* 0x000000110bd87547 */ /* 0x000fea000b800000 */
[----:B------:R-:W2:Y:S01]  /*5c60*/  LDL.S16 R192, [R1+0x2] ;  /* 0x0000020001c07983 */ /* 0x000ea20000100600 */
[----:B------:R-:W-:Y:S02]  /*5c70*/  ISETP.GE.U32.AND P1, PT, R246, 0x1000000, PT ;  /* 0x01000000f600780c */ /* 0x000fe40003f26070 */
        /* <DEDUP_REMOVED lines=12> */
.L_x_11670:
        /* <DEDUP_REMOVED lines=17> */
.L_x_11675:
[----:B------:R-:W-:Y:S05]  /*5e50*/  BRA.U !UP3, `(.L_x_11676) ;  /* 0x000000010b487547 */ /* 0x000fea000b800000 */
[----:B-12---:R-:W2:Y:S01]  /*5e60*/  LDL.S16 R192, [R1] ;  /* 0x0000000001c07983 */ /* 0x006ea20000100600 */
[----:B------:R-:W-:Y:S02]  /*5e70*/  PLOP3.LUT P2, PT, PT, PT, UP2, 0x80, 0x8 ;  /* 0x000000000008781c */ /* 0x000fe40003f4f028 */
[----:B-----5:R-:W-:-:S11]  /*5e80*/  LOP3.LUT P1, RZ, R246, 0xff00, RZ, 0xc0, !PT ;  /* 0x0000ff00f6ff7812 */ /* 0x020fd6000782c0ff */
[----:B------:R-:W-:-:S04]  /*5e90*/  @P2 FFMA.FTZ R193, R19, UR11, R197 ;  /* 0x0000000b13c12c23 */ /* 0x000fc800080100c5 */
[----:B---34-:R-:W-:Y:S01]  /*5ea0*/  @P2 FADD.FTZ R196, R210, -R193 ;  /* 0x800000c1d2c42221 */ /* 0x018fe20000010000 */
        /* <DEDUP_REMOVED lines=13> */
.L_x_11676:
        /* <DEDUP_REMOVED lines=17> */
.L_x_11677:
[----:B------:R-:W-:Y:S05]  /*6090*/  BRA.U !UP3, `(.L_x_11674) ;  /* 0x0000000d0bc87547 */ /* 0x000fea000b800000 */
[----:B-12---:R-:W2:Y:S01]  /*60a0*/  LDL.S16 R192, [R1+0x2] ;  /* 0x0000020001c07983 */ /* 0x006ea20000100600 */
[----:B------:R-:W-:Y:S02]  /*60b0*/  PLOP3.LUT P2, PT, PT, PT, UP2, 0x80, 0x8 ;  /* 0x000000000008781c */ /* 0x000fe40003f4f028 */
[----:B-----5:R-:W-:-:S11]  /*60c0*/  ISETP.GE.U32.AND P1, PT, R246, 0x1000000, PT ;  /* 0x01000000f600780c */ /* 0x020fd60003f26070 */
        /* <DEDUP_REMOVED lines=16> */
.L_x_11669:
        /* <DEDUP_REMOVED lines=25> */
.L_x_11681:
[----:B------:R-:W-:Y:S05]  /*6360*/  BSYNC.RECONVERGENT B0 ;  /* 0x0000000000007941 */ /* 0x000fea0003800200 */
.L_x_11680:
[----:B------:R-:W-:-:S07]  /*6370*/  FADD.FTZ R28, R28, R189 ;  /* 0x000000bd1c1c7221 */ /* 0x000fce0000010000 */
.L_x_11679:
        /* <DEDUP_REMOVED lines=15> */
[----:B------:R-:W5:Y:S01]  /*6470*/  LDL.S16 R191, [R1] ;  /* 0x0000000001bf7983 */ /* 0x000f620000100600 */
[----:B------:R-:W-:Y:S01]  /*6480*/  FFMA.FTZ R189, R19, UR11, R197 ;  /* 0x0000000b13bd7c23 */ /* 0x000fe200080100c5 */
[----:B------:R-:W-:-:S03]  /*6490*/  ISETP.LT.AND P1, PT, RZ, UR32, PT ;  /* 0x00000020ff007c0c */ /* 0x000fc6000bf21270 */
[----:B------:R-:W-:-:S04]  /*64a0*/  FADD.FTZ R188, R210, -R189 ;  /* 0x800000bdd2bc7221 */ /* 0x000fc80000010000 */
[----:B------:R-:W-:-:S05]  /*64b0*/  FMUL.FTZ R188, R188, UR29 ;  /* 0x0000001dbcbc7c20 */ /* 0x000fca0008410000 */
[----:B------:R-:W-:-:S05]  /*64c0*/  FSEL R188, R188, RZ, P1 ;  /* 0x000000ffbcbc7208 */ /* 0x000fca0000800000 */
[----:B------:R-:W-:-:S04]  /*64d0*/  FMUL.FTZ R188, R188, UR23 ;  /* 0x00000017bcbc7c20 */ /* 0x000fc80008410000 */
[----:B------:R-:W-:Y:S01]  /*64e0*/  FMUL.FTZ R188, R188, UR22 ;  /* 0x00000016bcbc7c20 */ /* 0x000fe20008410000 */
[----:B-----5:R-:W-:-:S05]  /*64f0*/  PRMT R190, R191, 0x7610, R190 ;  /* 0x00007610bfbe7816 */ /* 0x020fca00000000be */
[----:B------:R-:W-:-:S05]  /*6500*/  HADD2.F32 R189, -RZ, R190.H0_H0 ;  /* 0x200000beffbd7230 */ /* 0x000fca0000004100 */
[----:B------:R-:W-:-:S07]  /*6510*/  FMUL.FTZ R188, R189, R188 ;  /* 0x000000bcbdbc7220 */ /* 0x000fce0000410000 */
.L_x_11684:
[----:B------:R-:W-:Y:S05]  /*6520*/  BSYNC.RECONVERGENT B0 ;  /* 0x0000000000007941 */ /* 0x000fea0003800200 */
.L_x_11683:
[----:B------:R-:W-:-:S07]  /*6530*/  FADD.FTZ R29, R29, R188 ;  /* 0x000000bc1d1d7221 */ /* 0x000fce0000010000 */
.L_x_11682:
        /* <DEDUP_REMOVED lines=24> */
.L_x_11687:
[----:B------:R-:W-:Y:S05]  /*66c0*/  BSYNC.RECONVERGENT B0 ;  /* 0x0000000000007941 */ /* 0x000fea0003800200 */
.L_x_11686:
[----:B------:R-:W-:-:S07]  /*66d0*/  FADD.FTZ R30, R30, R189 ;  /* 0x000000bd1e1e7221 */ /* 0x000fce0000010000 */
.L_x_11685:
        /* <DEDUP_REMOVED lines=12> */
[----:B--2---:R-:W-:Y:S01]  /*67a0*/  FMUL.FTZ R192, R190, UR29 ;  /* 0x0000001dbec07c20 */ /* 0x004fe20008410000 */
        /* <DEDUP_REMOVED lines=8> */
[----:B---34-:R-:W-:-:S03]  /*6830*/  PRMT R196, R193, 0x7610, R196 ;  /* 0x00007610c1c47816 */ /* 0x018fc600000000c4 */
        /* <DEDUP_REMOVED lines=12> */
.L_x_11678:
        /* <DEDUP_REMOVED lines=24> */
.L_x_11690:
[----:B------:R-:W-:Y:S05]  /*6a80*/  BSYNC.RECONVERGENT B0 ;  /* 0x0000000000007941 */ /* 0x000fea0003800200 */
.L_x_11689:
[----:B------:R-:W-:-:S07]  /*6a90*/  FADD.FTZ R28, R28, R193 ;  /* 0x000000c11c1c7221 */ /* 0x000fce0000010000 */
.L_x_11688:
        /* <DEDUP_REMOVED lines=15> */
[----:B---34-:R-:W2:Y:S01]  /*6b90*/  LDL.S16 R198, [R1] ;  /* 0x0000000001c67983 */ /* 0x018ea20000100600 */
        /* <DEDUP_REMOVED lines=10> */
.L_x_11693:
[----:B------:R-:W-:Y:S05]  /*6c40*/  BSYNC.RECONVERGENT B0 ;  /* 0x0000000000007941 */ /* 0x000fea0003800200 */
.L_x_11692:
[----:B------:R-:W-:-:S07]  /*6c50*/  FADD.FTZ R29, R29, R192 ;  /* 0x000000c01d1d7221 */ /* 0x000fce0000010000 */
.L_x_11691:
        /* <DEDUP_REMOVED lines=24> */
.L_x_11696:
[----:B------:R-:W-:Y:S05]  /*6de0*/  BSYNC.RECONVERGENT B0 ;  /* 0x0000000000007941 */ /* 0x000fea0003800200 */
.L_x_11695:
[----:B------:R-:W-:-:S07]  /*6df0*/  FADD.FTZ R30, R30, R193 ;  /* 0x000000c11e1e7221 */ /* 0x000fce0000010000 */
.L_x_11694:
        /* <DEDUP_REMOVED lines=15> */
[----:B---34-:R-:W2:Y:S01]  /*6ef0*/  LDL.S16 R198, [R1+0x2] ;  /* 0x0000020001c67983 */ /* 0x018ea20000100600 */
        /* <DEDUP_REMOVED lines=10> */
.L_x_11698:
[----:B------:R-:W-:Y:S05]  /*6fa0*/  BSYNC.RECONVERGENT B0 ;  /* 0x0000000000007941 */ /* 0x000fea0003800200 */
.L_x_11697:
[----:B------:R-:W-:-:S07]  /*6fb0*/  FADD.FTZ R31, R31, R192 ;  /* 0x000000c01f1f7221 */ /* 0x000fce0000010000 */
.L_x_11674:
[----:B-12---:R-:W1:Y:S01]  /*6fc0*/  @P0 LDC.64 R192, c[0x0][0x478] ;  /* 0x00011e00ffc00b82 */ /* 0x006e620000000a00 */
[----:B------:R-:W-:-:S05]  /*6fd0*/  @P0 IADD3 R199, PT, PT, R194, 0x200, RZ ;  /* 0x00000200c2c70810 */ /* 0x000fca0007ffe0ff */
[----:B-1----:R-:W-:-:S05]  /*6fe0*/  @P0 IMAD.WIDE.U32 R192, R199, 0x10, R192 ;  /* 0x00000010c7c00825 */ /* 0x002fca00078e00c0 */
[----:B------:R1:W-:Y:S01]  /*6ff0*/  @P0 STG.E.128 desc[UR20][R192.64], R188 ;  /* 0x000000bcc0000986 */ /* 0x0003e2000c101d14 */
[----:B------:R-:W-:Y:S05]  /*7000*/  BRA.U !UP3, `(.L_x_11699) ;  /* 0x000000010b247547 */ /* 0x000fea000b800000 */
[----:B---34-:R-:W2:Y:S01]  /*7010*/  LDC.64 R198, c[0x0][0x468] ;  /* 0x00011a00ffc67b82 */ /* 0x018ea20000000a00 */
        /* <DEDUP_REMOVED lines=8> */
.L_x_11699:
[----:B------:R-:W-:Y:S05]  /*70a0*/  BRA.U !UP3, `(.L_x_11700) ;  /* 0x000000010b247547 */ /* 0x000fea000b800000 */
[----:B-12---:R-:W1:Y:S01]  /*70b0*/  LDC.64 R192, c[0x0][0x390] ;  /* 0x0000e400ffc07b82 */ /* 0x006e620000000a00 */
[----:B------:R-:W-:-:S05]  /*70c0*/  IADD3 R199, PT, PT, R195, 0x300, RZ ;  /* 0x00000300c3c77810 */ /* 0x000fca0007ffe0ff */
[----:B-1----:R-:W-:-:S06]  /*70d0*/  IMAD.WIDE.U32 R192, R199, 0x8, R192 ;  /* 0x00000008c7c07825 */ /* 0x002fcc00078e00c0 */
[----:B------:R-:W3:Y:S02]  /*70e0*/  LDG.E.64 R192, desc[UR20][R192.64] ;  /* 0x00000014c0c07981 */ /* 0x000ee4000c1e1b00 */
[C-C-:B---34-:R-:W-:Y:S02]  /*70f0*/  SHF.R.U64 R198, R192.reuse, 0x10, R193.reuse ;  /* 0x00000010c0c67819 */ /* 0x158fe400000012c1 */
[--C-:B------:R-:W-:Y:S02]  /*7100*/  SHF.R.U32.HI R196, RZ, 0x10, R193.reuse ;  /* 0x00000010ffc47819 */ /* 0x100fe400000116c1 */
[----:B------:R-:W-:Y:S01]  /*7110*/  PRMT R252, R192, 0x5410, R193 ;  /* 0x00005410c0fc7816 */ /* 0x000fe200000000c1 */
[----:B------:R1:W-:Y:S04]  /*7120*/  STL.S16 [R1], R198 ;  /* 0x000000c601007387 */ /* 0x0003e80000100600 */
[----:B------:R1:W-:Y:S02]  /*7130*/  STL.S16 [R1+0x2], R196 ;  /* 0x000002c401007387 */ /* 0x0003e40000100600 */
.L_x_11700:
        /* <DEDUP_REMOVED lines=31> */
.L_x_11703:
        /* <DEDUP_REMOVED lines=14> */
.L_x_11704:
        /* <DEDUP_REMOVED lines=12> */
.L_x_11705:
        /* <DEDUP_REMOVED lines=15> */
.L_x_11702:
        /* <DEDUP_REMOVED lines=17> */
.L_x_11707:
        /* <DEDUP_REMOVED lines=19> */
.L_x_11708:
        /* <DEDUP_REMOVED lines=17> */
.L_x_11709:
        /* <DEDUP_REMOVED lines=20> */
.L_x_11701:
        /* <DEDUP_REMOVED lines=25> */
.L_x_11713:
[----:B------:R-:W-:Y:S05]  /*7be0*/  BSYNC.RECONVERGENT B0 ;  /* 0x0000000000007941 */ /* 0x000fea0003800200 */
.L_x_11712:
[----:B------:R-:W-:-:S07]  /*7bf0*/  FADD.FTZ R32, R32, R189 ;  /* 0x000000bd20207221 */ /* 0x000fce0000010000 */
.L_x_11711:
        /* <DEDUP_REMOVED lines=26> */
.L_x_11716:
[----:B------:R-:W-:Y:S05]  /*7da0*/  BSYNC.RECONVERGENT B0 ;  /* 0x0000000000007941 */ /* 0x000fea0003800200 */
.L_x_11715:
[----:B------:R-:W-:-:S07]  /*7db0*/  FADD.FTZ R33, R33, R188 ;  /* 0x000000bc21217221 */ /* 0x000fce0000010000 */
.L_x_11714:
        /* <DEDUP_REMOVED lines=24> */
.L_x_11719:
[----:B------:R-:W-:Y:S05]  /*7f40*/  BSYNC.RECONVERGENT B0 ;  /* 0x0000000000007941 */ /* 0x000fea0003800200 */
.L_x_11718:
[----:B------:R-:W-:-:S07]  /*7f50*/  FADD.FTZ R34, R34, R189 ;  /* 0x000000bd22227221 */ /* 0x000fce0000010000 */
.L_x_11717:
        /* <DEDUP_REMOVED lines=34> */
.L_x_11710:
        /* <DEDUP_REMOVED lines=24> */
.L_x_11722:
[----:B------:R-:W-:Y:S05]  /*8300*/  BSYNC.RECONVERGENT B0 ;  /* 0x0000000000007941 */ /* 0x000fea0003800200 */
.L_x_11721:
[----:B------:R-:W-:-:S07]  /*8310*/  FADD.FTZ R32, R32, R193 ;  /* 0x000000c120207221 */ /* 0x000fce0000010000 */
.L_x_11720:
        /* <DEDUP_REMOVED lines=26> */
.L_x_11725:
[----:B------:R-:W-:Y:S05]  /*84c0*/  BSYNC.RECONVERGENT B0 ;  /* 0x0000000000007941 */ /* 0x000fea0003800200 */
.L_x_11724:
[----:B------:R-:W-:-:S07]  /*84d0*/  FADD.FTZ R33, R33, R192 ;  /* 0x000000c021217221 */ /* 0x000fce0000010000 */
.L_x_11723:
        /* <DEDUP_REMOVED lines=24> */
.L_x_11728:
[----:B------:R-:W-:Y:S05]  /*8660*/  BSYNC.RECONVERGENT B0 ;  /* 0x0000000000007941 */ /* 0x000fea0003800200 */
.L_x_11727:
[----:B------:R-:W-:-:S07]  /*8670*/  FADD.FTZ R34, R34, R193 ;  /* 0x000000c122227221 */ /* 0x000fce0000010000 */
.L_x_11726:
        /* <DEDUP_REMOVED lines=11> */
[----:B------:R-:W-:-:S04]  /*8730*/  FSEL R192, R192, RZ, P1 ;  /* 0x000000ffc0c07208 */ /* 0x000fc80000800000 */
[----:B------:R-:W-:Y:S01]  /*8740*/  F2FP.F16.F32.PACK_AB R238, RZ, R192 ;  /* 0x000000c0ffee723e */ /* 0x000fe200000000ff */
[----:B------:R-:W-:Y:S01]  /*8750*/  HFMA2 R192, -RZ, RZ, 0, 0 ;  /* 0x00000000ffc07431 */ /* 0x000fe200000001ff */
        /* <DEDUP_REMOVED lines=12> */
.L_x_11730:
[----:B------:R-:W-:Y:S05]  /*8820*/  BSYNC.RECONVERGENT B0 ;  /* 0x0000000000007941 */ /* 0x000fea0003800200 */
.L_x_11729:
[----:B------:R-:W-:-:S07]  /*8830*/  FADD.FTZ R35, R35, R192 ;  /* 0x000000c023237221 */ /* 0x000fce0000010000 */
.L_x_11706:
        /* <DEDUP_REMOVED lines=14> */
.L_x_11731:
        /* <DEDUP_REMOVED lines=10> */
.L_x_11732:
        /* <DEDUP_REMOVED lines=31> */
.L_x_11735:
        /* <DEDUP_REMOVED lines=14> */
.L_x_11736:
        /* <DEDUP_REMOVED lines=12> */
.L_x_11737:
        /* <DEDUP_REMOVED lines=15> */
.L_x_11734:
        /* <DEDUP_REMOVED lines=17> */
.L_x_11739:
        /* <DEDUP_REMOVED lines=19> */
.L_x_11740:
        /* <DEDUP_REMOVED lines=17> */
.L_x_11741:
        /* <DEDUP_REMOVED lines=20> */
.L_x_11733:
        /* <DEDUP_REMOVED lines=25> */
.L_x_11745:
[----:B------:R-:W-:Y:S05]  /*9460*/  BSYNC.RECONVERGENT B0 ;  /* 0x0000000000007941 */ /* 0x000fea0003800200 */
.L_x_11744:
[----:B------:R-:W-:-:S07]  /*9470*/  FADD.FTZ R36, R36, R189 ;  /* 0x000000bd24247221 */ /* 0x000fce0000010000 */
.L_x_11743:
        /* <DEDUP_REMOVED lines=26> */
.L_x_11748:
[----:B------:R-:W-:Y:S05]  /*9620*/  BSYNC.RECONVERGENT B0 ;  /* 0x0000000000007941 */ /* 0x000fea0003800200 */
.L_x_11747:
[----:B------:R-:W-:-:S07]  /*9630*/  FADD.FTZ R37, R37, R188 ;  /* 0x000000bc25257221 */ /* 0x000fce0000010000 */
.L_x_11746:
        /* <DEDUP_REMOVED lines=24> */
.L_x_11751:
[----:B------:R-:W-:Y:S05]  /*97c0*/  BSYNC.RECONVERGENT B0 ;  /* 0x0000000000007941 */ /* 0x000fea0003800200 */
.L_x_11750:
[----:B------:R-:W-:-:S07]  /*97d0*/  FADD.FTZ R38, R38, R189 ;  /* 0x000000bd26267221 */ /* 0x000fce0000010000 */
.L_x_11749:
[--C-:B-1----:R-:W-:Y:S01]  /*97e0*/  FFMA.FTZ R189, R11, UR11, R197.reuse ;  /* 0x0000000b0bbd7c23 */ /* 0x102fe200080100c5 */
[--C-:B------:R-:W-:Y:S01]  /*97f0*/  FFMA.FTZ R188, R10, UR11, R197.reuse ;  /* 0x0000000b0abc7c23 */ /* 0x100fe200080100c5 */
[----:B--2---:R-:W-:Y:S01]  /*9800*/  FFMA.FTZ R192, R12, UR11, R197 ;  /* 0x0000000b0cc07c23 */ /* 0x004fe200080100c5 */
        /* <DEDUP_REMOVED lines=15> */
[----:B---34-:R-:W2:Y:S01]  /*9900*/  LDL.S16 R196, [R1+0x2] ;  /* 0x0000020001c47983 */ /* 0x018ea20000100600 */
[----:B-----5:R-:W-:Y:S01]  /*9910*/  ISETP.GE.U32.AND P1, PT, R244, 0x1000000, PT ;  /* 0x01000000f400780c */ /* 0x020fe20003f26070 */
[----:B------:R-:W-:Y:S01]  /*9920*/  FMUL.FTZ R192, R191, UR23 ;  /* 0x00000017bfc07c20 */ /* 0x000fe20008410000 */
[----:B--2---:R-:W-:-:S03]  /*9930*/  PRMT R198, R196, 0x7610, R198 ;  /* 0x00007610c4c67816 */ /* 0x004fc600000000c6 */
        /* <DEDUP_REMOVED lines=10> */
.L_x_11742:
        /* <DEDUP_REMOVED lines=24> */
.L_x_11754:
[----:B------:R-:W-:Y:S05]  /*9b60*/  BSYNC.RECONVERGENT B0 ;  /* 0x0000000000007941 */ /* 0x000fea0003800200 */
.L_x_11753:
[----:B------:R-:W-:-:S07]  /*9b70*/  FADD.FTZ R36, R36, R193 ;  /* 0x000000c124247221 */ /* 0x000fce0000010000 */
.L_x_11752:
        /* <DEDUP_REMOVED lines=26> */
.L_x_11757:
[----:B------:R-:W-:Y:S05]  /*9d20*/  BSYNC.RECONVERGENT B0 ;  /* 0x0000000000007941 */ /* 0x000fea0003800200 */
.L_x_11756:
[----:B------:R-:W-:-:S07]  /*9d30*/  FADD.FTZ R37, R37, R192 ;  /* 0x000000c025257221 */ /* 0x000fce0000010000 */
.L_x_11755:
        /* <DEDUP_REMOVED lines=24> */
.L_x_11760:
[----:B------:R-:W-:Y:S05]  /*9ec0*/  BSYNC.RECONVERGENT B0 ;  /* 0x0000000000007941 */ /* 0x000fea0003800200 */
.L_x_11759:
[----:B------:R-:W-:-:S07]  /*9ed0*/  FADD.FTZ R38, R38, R193 ;  /* 0x000000c126267221 */ /* 0x000fce0000010000 */
.L_x_11758:
        /* <DEDUP_REMOVED lines=26> */
.L_x_11762:
[----:B------:R-:W-:Y:S05]  /*a080*/  BSYNC.RECONVERGENT B0 ;  /* 0x0000000000007941 */ /* 0x000fea0003800200 */
.L_x_11761:
[----:B------:R-:W-:-:S07]  /*a090*/  FADD.FTZ R39, R39, R192 ;  /* 0x000000c027277221 */ /* 0x000fce0000010000 */
.L_x_11738:
        /* <DEDUP_REMOVED lines=14> */
.L_x_11763:
        /* <DEDUP_REMOVED lines=10> */
.L_x_11764:
        /* <DEDUP_REMOVED lines=31> */
.L_x_11767:
        /* <DEDUP_REMOVED lines=14> */
.L_x_11768:
        /* <DEDUP_REMOVED lines=12> */
.L_x_11769:
        /* <DEDUP_REMOVED lines=15> */
.L_x_11766:
        /* <DEDUP_REMOVED lines=17> */
.L_x_11771:
        /* <DEDUP_REMOVED lines=19> */
.L_x_11772:
        /* <DEDUP_REMOVED lines=17> */
.L_x_11773:
        /* <DEDUP_REMOVED lines=20> */
.L_x_11765:
        /* <DEDUP_REMOVED lines=25> */
.L_x_11777:
[----:B------:R-:W-:Y:S05]  /*acc0*/  BSYNC.RECONVERGENT B0 ;  /* 0x0000000000007941 */ /* 0x000fea0003800200 */
.L_x_11776:
[----:B------:R-:W-:-:S07]  /*acd0*/  FADD.FTZ R40, R40, R189 ;  /* 0x000000bd28287221 */ /* 0x000fce0000010000 */
.L_x_11775:
        /* <DEDUP_REMOVED lines=26> */
.L_x_11780:
[----:B------:R-:W-:Y:S05]  /*ae80*/  BSYNC.RECONVERGENT B0 ;  /* 0x0000000000007941 */ /* 0x000fea0003800200 */
.L_x_11779:
[----:B------:R-:W-:-:S07]  /*ae90*/  FADD.FTZ R41, R41, R188 ;  /* 0x000000bc29297221 */ /* 0x000fce0000010000 */
.L_x_11778:
        /* <DEDUP_REMOVED lines=24> */
.L_x_11783:
[----:B------:R-:W-:Y:S05]  /*b020*/  BSYNC.RECONVERGENT B0 ;  /* 0x0000000000007941 */ /* 0x000fea0003800200 */
.L_x_11782:
[----:B------:R-:W-:-:S07]  /*b030*/  FADD.FTZ R42, R42, R189 ;  /* 0x000000bd2a2a7221 */ /* 0x000fce0000010000 */
.L_x_11781:
[--C-:B-1----:R-:W-:Y:S01]  /*b040*/  FFMA.FTZ R189, R5, UR11, R197.reuse ;  /* 0x0000000b05bd7c23 */ /* 0x102fe200080100c5 */
[--C-:B------:R-:W-:Y:S01]  /*b050*/  FFMA.FTZ R188, R6, UR11, R197.reuse ;  /* 0x0000000b06bc7c23 */ /* 0x100fe200080100c5 */
[--C-:B------:R-:W-:Y:S01]  /*b060*/  FFMA.FTZ R191, R7, UR11, R197.reuse ;  /* 0x0000000b07bf7c23 */ /* 0x100fe200080100c5 */
[----:B------:R-:W-:Y:S01]  /*b070*/  FFMA.FTZ R190, R8, UR11, R197 ;  /* 0x0000000b08be7c23 */ /* 0x000fe200080100c5 */
[----:B--2---:R-:W-:Y:S01]  /*b080*/  FADD.FTZ R192, R224, -R189 ;  /* 0x800000bde0c07221 */ /* 0x004fe20000010000 */
        /* <DEDUP_REMOVED lines=27> */
.L_x_11774:
        /* <DEDUP_REMOVED lines=24> */
.L_x_11786:
[----:B------:R-:W-:Y:S05]  /*b3c0*/  BSYNC.RECONVERGENT B0 ;  /* 0x0000000000007941 */ /* 0x000fea0003800200 */
.L_x_11785:
[----:B------:R-:W-:-:S07]  /*b3d0*/  FADD.FTZ R40, R40, R193 ;  /* 0x000000c128287221 */ /* 0x000fce0000010000 */
.L_x_11784:
        /* <DEDUP_REMOVED lines=26> */
.L_x_11789:
[----:B------:R-:W-:Y:S05]  /*b580*/  BSYNC.RECONVERGENT B0 ;  /* 0x0000000000007941 */ /* 0x000fea0003800200 */
.L_x_11788:
[----:B------:R-:W-:-:S07]  /*b590*/  FADD.FTZ R41, R41, R192 ;  /* 0x000000c029297221 */ /* 0x000fce0000010000 */
.L_x_11787:
        /* <DEDUP_REMOVED lines=24> */
.L_x_11792:
[----:B------:R-:W-:Y:S05]  /*b720*/  BSYNC.RECONVERGENT B0 ;  /* 0x0000000000007941 */ /* 0x000fea0003800200 */
.L_x_11791:
[----:B------:R-:W-:-:S07]  /*b730*/  FADD.FTZ R42, R42, R193 ;  /* 0x000000c12a2a7221 */ /* 0x000fce0000010000 */
.L_x_11790:
        /* <DEDUP_REMOVED lines=26> */
.L_x_11794:
[----:B------:R-:W-:Y:S05]  /*b8e0*/  BSYNC.RECONVERGENT B0 ;  /* 0x0000000000007941 */ /* 0x000fea0003800200 */
.L_x_11793:
[----:B------:R-:W-:-:S07]  /*b8f0*/  FADD.FTZ R43, R43, R192 ;  /* 0x000000c02b2b7221 */ /* 0x000fce0000010000 */
.L_x_11770:
        /* <DEDUP_REMOVED lines=14> */
.L_x_11795:
[----:B---34-:R-:W-:Y:S01]  /*b9e0*/  IADD3 R196, PT, PT, R195, 0x600, RZ ;  /* 0x00000600c3c47810 */ /* 0x018fe20007ffe0ff */
[----:B------:R-:W-:Y:S06]  /*b9f0*/  BRA.U !UP3, `(.L_x_11796) ;  /* 0x000000010b207547 */ /* 0x000fec000b800000 */
[----:B-12---:R-:W1:Y:S02]  /*ba00*/  LDC.64 R192, c[0x0][0x390] ;  /* 0x0000e400ffc07b82 */ /* 0x006e640000000a00 */
[----:B-1----:R-:W-:-:S06]  /*ba10*/  IMAD.WIDE.U32 R192, R196, 0x8, R192 ;  /* 0x00000008c4c07825 */ /* 0x002fcc00078e00c0 */
[----:B------:R-:W2:Y:S02]  /*ba20*/  LDG.E.64 R192, desc[UR20][R192.64] ;  /* 0x00000014c0c07981 */ /* 0x000ea4000c1e1b00 */
[C-C-:B--2---:R-:W-:Y:S02]  /*ba30*/  SHF.R.U64 R198, R192.reuse, 0x10, R193.reuse ;  /* 0x00000010c0c67819 */ /* 0x144fe400000012c1 */
[--C-:B------:R-:W-:Y:S02]  /*ba40*/  SHF.R.U32.HI R195, RZ, 0x10, R193.reuse ;  /* 0x00000010ffc37819 */ /* 0x100fe400000116c1 */
[----:B------:R-:W-:Y:S01]  /*ba50*/  PRMT R252, R192, 0x5410, R193 ;  /* 0x00005410c0fc7816 */ /* 0x000fe200000000c1 */
[----:B------:R3:W-:Y:S04]  /*ba60*/  STL.S16 [R1], R198 ;  /* 0x000000c601007387 */ /* 0x0007e80000100600 */
[----:B------:R3:W-:Y:S02]  /*ba70*/  STL.S16 [R1+0x2], R195 ;  /* 0x000002c301007387 */ /* 0x0007e40000100600 */
.L_x_11796:
        /* <DEDUP_REMOVED lines=9> */
[----:B------:R-:W-:Y:S01]  /*bb10*/  @P1 FADD.FTZ R191, R227, -R188 ;  /* 0x800000bce3bf1221 */ /* 0x000fe20000010000 */
[----:B------:R-:W-:-:S03]  /*bb20*/  @P1 FFMA.FTZ R188, R4, UR11, R197 ;  /* 0x0000000b04bc1c23 */ /* 0x000fc600080100c5 */
[----:B------:R-:W-:Y:S01]  /*bb30*/  @P1 FFMA.FTZ R190, R191, UR29, R186 ;  /* 0x0000001dbfbe1c23 */ /* 0x000fe200080100ba */
[----:B------:R-:W-:Y:S01]  /*bb40*/  @P1 FFMA.FTZ R191, R0, UR11, R197 ;  /* 0x0000000b00bf1c23 */ /* 0x000fe200080100c5 */
[----:B--2---:R-:W-:Y:S01]  /*bb50*/  @P1 FADD.FTZ R193, R225, -R188 ;  /* 0x800000bce1c11221 */ /* 0x004fe20000010000 */
[----:B------:R-:W-:Y:S02]  /*bb60*/  MOV R188, R184 ;  /* 0x000000b800bc7202 */ /* 0x000fe40000000f00 */
[----:B------:R-:W-:Y:S01]  /*bb70*/  @P1 FADD.FTZ R192, R228, -R191 ;  /* 0x800000bfe4c01221 */ /* 0x000fe20000010000 */
[----:B------:R-:W-:Y:S01]  /*bb80*/  MOV R191, R187 ;  /* 0x000000bb00bf7202 */ /* 0x000fe20000000f00 */
[----:B------:R-:W-:Y:S02]  /*bb90*/  @P1 FFMA.FTZ R188, R193, UR29, R184 ;  /* 0x0000001dc1bc1c23 */ /* 0x000fe400080100b8 */
[----:B------:R-:W-:Y:S01]  /*bba0*/  @P1 FFMA.FTZ R191, R192, UR29, R187 ;  /* 0x0000001dc0bf1c23 */ /* 0x000fe200080100bb */
[----:B------:R-:W-:Y:S06]  /*bbb0*/  BRA.U !UP3, `(.L_x_11799) ;  /* 0x000000010b2c7547 */ /* 0x000fec000b800000 */
[----:B------:R-:W-:Y:S01]  /*bbc0*/  LOP3.LUT P1, RZ, R242, 0xff, RZ, 0xc0, !PT ;  /* 0x000000fff2ff7812 */ /* 0x000fe2000782c0ff */
[----:B------:R-:W-:Y:S01]  /*bbd0*/  FMUL.FTZ R192, R188, UR23 ;  /* 0x00000017bcc07c20 */ /* 0x000fe20008410000 */
[----:B------:R-:W-:-:S03]  /*bbe0*/  HFMA2 R193, -RZ, RZ, 0, 0 ;  /* 0x00000000ffc17431 */ /* 0x000fc600000001ff */
[----:B---3--:R-:W-:-:S08]  /*bbf0*/  FMUL.FTZ R195, R192, UR22 ;  /* 0x00000016c0c37c20 */ /* 0x008fd00008410000 */
[----:B------:R-:W-:-:S05]  /*bc00*/  @P1 HADD2.F32 R192, -RZ, R252.H0_H0 ;  /* 0x200000fcffc01230 */ /* 0x000fca0000004100 */
[-C--:B------:R-:W-:Y:S01]  /*bc10*/  @P1 FMUL.FTZ R193, R192, R195.reuse ;  /* 0x000000c3c0c11220 */ /* 0x080fe20000410000 */
[----:B------:R-:W-:-:S03]  /*bc20*/  FMUL.FTZ R195, R132, R195 ;  /* 0x000000c384c37220 */ /* 0x000fc60000410000 */
[----:B------:R-:W-:Y:S02]  /*bc30*/  FADD.FTZ R44, R44, R193 ;  /* 0x000000c12c2c7221 */ /* 0x000fe40000010000 */
[----:B------:R-:W-:-:S04]  /*bc40*/  FSEL R195, R195, RZ, P1 ;  /* 0x000000ffc3c37208 */ /* 0x000fc80000800000 */
[----:B------:R-:W-:-:S04]  /*bc50*/  F2FP.F16.F32.PACK_AB R195, RZ, R195 ;  /* 0x000000c3ffc3723e */ /* 0x000fc800000000ff */
[----:B------:R-:W-:-:S07]  /*bc60*/  PRMT R241, R195, 0x7610, R241 ;  /* 0x00007610c3f17816 */ /* 0x000fce00000000f1 */
.L_x_11799:
        /* <DEDUP_REMOVED lines=14> */
.L_x_11800:
[----:B------:R-:W-:Y:S05]  /*bd50*/  BRA.U !UP3, `(.L_x_11801) ;  /* 0x000000010b2c7547 */ /* 0x000fea000b800000 */
[----:B------:R-:W-:Y:S01]  /*bd60*/  LOP3.LUT P1, RZ, R242, 0xff0000, RZ, 0xc0, !PT ;  /* 0x00ff0000f2ff7812 */ /* 0x000fe2000782c0ff */
[----:B------:R-:W-:Y:S01]  /*bd70*/  FMUL.FTZ R192, R190, UR23 ;  /* 0x00000017bec07c20 */ /* 0x000fe20008410000 */
[----:B------:R-:W-:-:S03]  /*bd80*/  HFMA2 R193, -RZ, RZ, 0, 0 ;  /* 0x00000000ffc17431 */ /* 0x000fc600000001ff */
[----:B---3--:R-:W-:-:S08]  /*bd90*/  FMUL.FTZ R195, R192, UR22 ;  /* 0x00000016c0c37c20 */ /* 0x008fd00008410000 */
[----:B------:R-:W-:-:S05]  /*bda0*/  @P1 HADD2.F32 R192, -RZ, R252.H1_H1 ;  /* 0x300000fcffc01230 */ /* 0x000fca0000004100 */
[-C--:B------:R-:W-:Y:S01]  /*bdb0*/  @P1 FMUL.FTZ R193, R192, R195.reuse ;  /* 0x000000c3c0c11220 */ /* 0x080fe20000410000 */
[----:B------:R-:W-:-:S03]  /*bdc0*/  FMUL.FTZ R195, R134, R195 ;  /* 0x000000c386c37220 */ /* 0x000fc60000410000 */
[----:B------:R-:W-:Y:S02]  /*bdd0*/  FADD.FTZ R46, R46, R193 ;  /* 0x000000c12e2e7221 */ /* 0x000fe40000010000 */
[----:B------:R-:W-:-:S04]  /*bde0*/  FSEL R195, R195, RZ, P1 ;  /* 0x000000ffc3c37208 */ /* 0x000fc80000800000 */
[----:B------:R-:W-:-:S04]  /*bdf0*/  F2FP.F16.F32.PACK_AB R195, RZ, R195 ;  /* 0x000000c3ffc3723e */ /* 0x000fc800000000ff */
[----:B------:R-:W-:-:S07]  /*be00*/  PRMT R239, R195, 0x7610, R239 ;  /* 0x00007610c3ef7816 */ /* 0x000fce00000000ef */
.L_x_11801:
        /* <DEDUP_REMOVED lines=15> */
.L_x_11798:
        /* <DEDUP_REMOVED lines=9> */
[----:B---3--:R-:W-:Y:S01]  /*bf90*/  FMUL.FTZ R195, R192, UR22 ;  /* 0x00000016c0c37c20 */ /* 0x008fe20008410000 */
[----:B------:R-:W-:-:S05]  /*bfa0*/  @P1 HADD2.F32 R192, -RZ, R252.H0_H0 ;  /* 0x200000fcffc01230 */ /* 0x000fca0000004100 */
[-C--:B------:R-:W-:Y:S01]  /*bfb0*/  @P1 FMUL.FTZ R193, R192, R195.reuse ;  /* 0x000000c3c0c11220 */ /* 0x080fe20000410000 */
[----:B------:R-:W-:-:S03]  /*bfc0*/  FMUL.FTZ R192, R132, R195 ;  /* 0x000000c384c07220 */ /* 0x000fc60000410000 */
[----:B------:R-:W-:Y:S02]  /*bfd0*/  FADD.FTZ R44, R44, R193 ;  /* 0x000000c12c2c7221 */ /* 0x000fe40000010000 */
[----:B------:R-:W-:-:S04]  /*bfe0*/  FSEL R192, R192, RZ, P1 ;  /* 0x000000ffc0c07208 */ /* 0x000fc80000800000 */
[----:B------:R-:W-:-:S04]  /*bff0*/  F2FP.F16.F32.PACK_AB R192, RZ, R192 ;  /* 0x000000c0ffc0723e */ /* 0x000fc800000000ff */
[----:B------:R-:W-:-:S07]  /*c000*/  PRMT R241, R192, 0x7610, R241 ;  /* 0x00007610c0f17816 */ /* 0x000fce00000000f1 */
.L_x_11803:
        /* <DEDUP_REMOVED lines=19> */
.L_x_11804:
        /* <DEDUP_REMOVED lines=10> */
[----:B------:R-:W-:-:S05]  /*c1e0*/  @P1 HADD2.F32 R192, -RZ, R252.H1_H1 ;  /* 0x300000fcffc01230 */ /* 0x000fca0000004100 */
[-C--:B------:R-:W-:Y:S01]  /*c1f0*/  @P1 FMUL.FTZ R193, R192, R195.reuse ;  /* 0x000000c3c0c11220 */ /* 0x080fe20000410000 */
[----:B------:R-:W-:-:S03]  /*c200*/  FMUL.FTZ R192, R134, R195 ;  /* 0x000000c386c07220 */ /* 0x000fc60000410000 */
[----:B------:R-:W-:Y:S02]  /*c210*/  FADD.FTZ R46, R46, R193 ;  /* 0x000000c12e2e7221 */ /* 0x000fe40000010000 */
[----:B------:R-:W-:-:S04]  /*c220*/  FSEL R192, R192, RZ, P1 ;  /* 0x000000ffc0c07208 */ /* 0x000fc80000800000 */
[----:B------:R-:W-:-:S04]  /*c230*/  F2FP.F16.F32.PACK_AB R192, RZ, R192 ;  /* 0x000000c0ffc0723e */ /* 0x000fc800000000ff */
[----:B------:R-:W-:-:S07]  /*c240*/  PRMT R239, R192, 0x7610, R239 ;  /* 0x00007610c0ef7816 */ /* 0x000fce00000000ef */
.L_x_11805:
        /* <DEDUP_REMOVED lines=20> */
.L_x_11797:
        /* <DEDUP_REMOVED lines=25> */
.L_x_11809:
[----:B------:R-:W-:Y:S05]  /*c520*/  BSYNC.RECONVERGENT B0 ;  /* 0x0000000000007941 */ /* 0x000fea0003800200 */
.L_x_11808:
[----:B------:R-:W-:-:S07]  /*c530*/  FADD.FTZ R44, R44, R189 ;  /* 0x000000bd2c2c7221 */ /* 0x000fce0000010000 */
.L_x_11807:
        /* <DEDUP_REMOVED lines=26> */
.L_x_11812:
[----:B------:R-:W-:Y:S05]  /*c6e0*/  BSYNC.RECONVERGENT B0 ;  /* 0x0000000000007941 */ /* 0x000fea0003800200 */
.L_x_11811:
[----:B------:R-:W-:-:S07]  /*c6f0*/  FADD.FTZ R45, R45, R188 ;  /* 0x000000bc2d2d7221 */ /* 0x000fce0000010000 */
.L_x_11810:
        /* <DEDUP_REMOVED lines=24> */
.L_x_11815:
[----:B------:R-:W-:Y:S05]  /*c880*/  BSYNC.RECONVERGENT B0 ;  /* 0x0000000000007941 */ /* 0x000fea0003800200 */
.L_x_11814:
[----:B------:R-:W-:-:S07]  /*c890*/  FADD.FTZ R46, R46, R189 ;  /* 0x000000bd2e2e7221 */ /* 0x000fce0000010000 */
.L_x_11813:
        /* <DEDUP_REMOVED lines=18> */
[----:B---3--:R-:W2:Y:S01]  /*c9c0*/  LDL.S16 R198, [R1+0x2] ;  /* 0x0000020001c67983 */ /* 0x008ea20000100600 */
        /* <DEDUP_REMOVED lines=13> */
.L_x_11806:
        /* <DEDUP_REMOVED lines=24> */
.L_x_11818:
[----:B------:R-:W-:Y:S05]  /*cc20*/  BSYNC.RECONVERGENT B0 ;  /* 0x0000000000007941 */ /* 0x000fea0003800200 */
.L_x_11817:
[----:B------:R-:W-:-:S07]  /*cc30*/  FADD.FTZ R44, R44, R193 ;  /* 0x000000c12c2c7221 */ /* 0x000fce0000010000 */
.L_x_11816:
        /* <DEDUP_REMOVED lines=26> */
.L_x_11821:
[----:B------:R-:W-:Y:S05]  /*cde0*/  BSYNC.RECONVERGENT B0 ;  /* 0x0000000000007941 */ /* 0x000fea0003800200 */
.L_x_11820:
[----:B------:R-:W-:-:S07]  /*cdf0*/  FADD.FTZ R45, R45, R192 ;  /* 0x000000c02d2d7221 */ /* 0x000fce0000010000 */
.L_x_11819:
        /* <DEDUP_REMOVED lines=24> */
.L_x_11824:
[----:B------:R-:W-:Y:S05]  /*cf80*/  BSYNC.RECONVERGENT B0 ;  /* 0x0000000000007941 */ /* 0x000fea0003800200 */
.L_x_11823:
[----:B------:R-:W-:-:S07]  /*cf90*/  FADD.FTZ R46, R46, R193 ;  /* 0x000000c12e2e7221 */ /* 0x000fce0000010000 */
.L_x_11822:
[----:B------:R-:W-:Y:S05]  /*cfa0*/  BRA.U !UP3, `(.L_x_11802) ;  /* 0x000000010b487547 */ /* 0x000fea000b800000 */
[----:B-12---:R-:W2:Y:S01]  /*cfb0*/  LDL.S16 R192, [R1+0x2] ;  /* 0x0000020001c07983 */ /* 0x006ea20000100600 */
[----:B------:R-:W-:Y:S01]  /*cfc0*/  FFMA.FTZ R197, R0, UR11, R197 ;  /* 0x0000000b00c57c23 */ /* 0x000fe200080100c5 */
[----:B-----5:R-:W-:Y:S02]  /*cfd0*/  ISETP.GE.U32.AND P2, PT, R242, 0x1000000, PT ;  /* 0x01000000f200780c */ /* 0x020fe40003f46070 */
[----:B------:R-:W-:Y:S01]  /*cfe0*/  ISETP.LT.AND P1, PT, RZ, UR32, PT ;  /* 0x00000020ff007c0c */ /* 0x000fe2000bf21270 */
[----:B------:R-:W-:-:S04]  /*cff0*/  FADD.FTZ R197, R228, -R197 ;  /* 0x800000c5e4c57221 */ /* 0x000fc80000010000 */
[----:B------:R-:W-:Y:S01]  /*d000*/  FMUL.FTZ R197, R197, UR29 ;  /* 0x0000001dc5c57c20 */ /* 0x000fe20008410000 */
[----:B--2---:R-:W-:-:S04]  /*d010*/  PRMT R193, R192, 0x7610, R193 ;  /* 0x00007610c0c17816 */ /* 0x004fc800000000c1 */
[----:B------:R-:W-:Y:S01]  /*d020*/  FSEL R192, R197, RZ, P1 ;  /* 0x000000ffc5c07208 */ /* 0x000fe20000800000 */
[----:B------:R-:W-:-:S04]  /*d030*/  @P2 HADD2.F32 R193, -RZ, R193.H0_H0 ;  /* 0x200000c1ffc12230 */ /* 0x000fc80000004100 */
[----:B------:R-:W-:-:S04]  /*d040*/  FMUL.FTZ R192, R192, UR23 ;  /* 0x00000017c0c07c20 */ /* 0x000fc80008410000 */
[----:B---3--:R-:W-:Y:S01]  /*d050*/  FMUL.FTZ R198, R192, UR22 ;  /* 0x00000016c0c67c20 */ /* 0x008fe20008410000 */
[----:B------:R-:W-:-:S03]  /*d060*/  HFMA2 R192, -RZ, RZ, 0, 0 ;  /* 0x00000000ffc07431 */ /* 0x000fc600000001ff */
[-C--:B------:R-:W-:Y:S01]  /*d070*/  @P2 FMUL.FTZ R192, R193, R198.reuse ;  /* 0x000000c6c1c02220 */ /* 0x080fe20000410000 */
[----:B------:R-:W-:-:S03]  /*d080*/  FMUL.FTZ R193, R135, R198 ;  /* 0x000000c687c17220 */ /* 0x000fc60000410000 */
[----:B------:R-:W-:Y:S02]  /*d090*/  FADD.FTZ R47, R47, R192 ;  /* 0x000000c02f2f7221 */ /* 0x000fe40000010000 */
[----:B------:R-:W-:-:S04]  /*d0a0*/  FSEL R193, R193, RZ, P2 ;  /* 0x000000ffc1c17208 */ /* 0x000fc80001000000 */
[----:B------:R-:W-:-:S04]  /*d0b0*/  F2FP.F16.F32.PACK_AB R193, RZ, R193 ;  /* 0x000000c1ffc1723e */ /* 0x000fc800000000ff */
[----:B------:R-:W-:-:S07]  /*d0c0*/  PRMT R238, R193, 0x7610, R238 ;  /* 0x00007610c1ee7816 */ /* 0x000fce00000000ee */
.L_x_11802:
[----:B-12---:R-:W1:Y:S01]  /*d0d0*/  @P0 LDC.64 R192, c[0x0][0x478] ;  /* 0x00011e00ffc00b82 */ /* 0x006e620000000a00 */
[----:B---3--:R-:W-:-:S05]  /*d0e0*/  @P0 IADD3 R195, PT, PT, R194, 0x600, RZ ;  /* 0x00000600c2c30810 */ /* 0x008fca0007ffe0ff */
[----:B-1----:R-:W-:-:S05]  /*d0f0*/  @P0 IMAD.WIDE.U32 R192, R195, 0x10, R192 ;  /* 0x00000010c3c00825 */ /* 0x002fca00078e00c0 */
[----:B------:R1:W-:Y:S01]  /*d100*/  @P0 STG.E.128 desc[UR20][R192.64], R188 ;  /* 0x000000bcc0000986 */ /* 0x0003e2000c101d14 */
[----:B------:R-:W-:Y:S05]  /*d110*/  BRA.U !UP3, `(.L_x_11825) ;  /* 0x000000010b207547 */ /* 0x000fea000b800000 */
[----:B------:R-:W2:Y:S01]  /*d120*/  LDC.64 R194, c[0x0][0x468] ;  /* 0x00011a00ffc27b82 */ /* 0x000ea20000000a00 */
[----:B-1----:R-:W-:Y:S02]  /*d130*/  LOP3.LUT R192, R240, 0xffff, RZ, 0xc0, !PT ;  /* 0x0000fffff0c07812 */ /* 0x002fe400078ec0ff */
[----:B------:R-:W-:-:S03]  /*d140*/  PRMT R197, R239, 0x5410, R238 ;  /* 0x00005410efc57816 */ /* 0x000fc600000000ee */
[----:B------:R-:W-:-:S05]  /*d150*/  IMAD.WIDE.U32 R192, R192, 0x10000, RZ ;  /* 0x00010000c0c07825 */ /* 0x000fca00078e00ff */
[----:B------:R-:W-:Y:S02]  /*d160*/  LOP3.LUT R193, R197, R193, RZ, 0xfc, !PT ;  /* 0x000000c1c5c17212 */ /* 0x000fe400078efcff */
[----:B------:R-:W-:Y:S01]  /*d170*/  LOP3.LUT R192, R192, 0xffff, R241, 0xf8, !PT ;  /* 0x0000ffffc0c07812 */ /* 0x000fe200078ef8f1 */
[----:B--2---:R-:W-:-:S05]  /*d180*/  IMAD.WIDE.U32 R194, R196, 0x8, R194 ;  /* 0x00000008c4c27825 */ /* 0x004fca00078e00c2 */
[----:B------:R2:W-:Y:S02]  /*d190*/  STG.E.64 desc[UR20][R194.64], R192 ;  /* 0x000000c0c2007986 */ /* 0x0005e4000c101b14 */
.L_x_11825:
[----:B------:R-:W-:Y:S02]  /*d1a0*/  UIADD3 UR8, UPT, UPT, UR8, UR24, URZ ;  /* 0x0000001808087290 */ /* 0x000fe4000fffe0ff */
[----:B------:R-:W-:Y:S02]  /*d1b0*/  UPLOP3.LUT UP1, UPT, UPT, UPT, UP1, 0x40, 0x4 ;  /* 0x000000000004789c */ /* 0x000fe40003f2e810 */
[----:B------:R-:W-:-:S09]  /*d1c0*/  UISETP.GE.AND UP0, UPT, UR8, UR25, UPT ;  /* 0x000000190800728c */ /* 0x000fd2000bf06270 */
[----:B------:R-:W-:Y:S05]  /*d1d0*/  BRA.U !UP0, `(.L_x_11826) ;  /* 0xffffff3108c47547 */ /* 0x000fea000b83ffff */
.L_x_11598:
[----:B------:R-:W3:Y:S08]  /*d1e0*/  S2UR UR9, SR_CTAID.X ;  /* 0x00000000000979c3 */ /* 0x000ef00000002500 */
[----:B------:R-:W3:Y:S08]  /*d1f0*/  LDC R0, c[0x0][0x388] ;  /* 0x0000e200ff007b82 */ /* 0x000ef00000000800 */
[----:B------:R-:W4:Y:S08]  /*d200*/  LDC.64 R2, c[0x0][0x440] ;  /* 0x00011000ff027b82 */ /* 0x000f300000000a00 */
[----:B------:R-:W1:Y:S08]  /*d210*/  LDC.64 R4, c[0x0][0x448] ;  /* 0x00011200ff047b82 */ /* 0x000e700000000a00 */
[----:B------:R-:W2:Y:S01]  /*d220*/  LDC.64 R6, c[0x0][0x460] ;  /* 0x00011800ff067b82 */ /* 0x000ea20000000a00 */
[----:B---3--:R-:W-:-:S05]  /*d230*/  IMAD R0, R0, UR9, RZ ;  /* 0x0000000900007c24 */ /* 0x008fca000f8e02ff */
[----:B------:R-:W-:-:S05]  /*d240*/  LEA.HI R237, R0, R237, RZ, 0x1e ;  /* 0x000000ed00ed7211 */ /* 0x000fca00078ff0ff */
[----:B----4-:R-:W-:-:S04]  /*d250*/  IMAD.WIDE.U32 R2, R237, 0x10, R2 ;  /* 0x00000010ed027825 */ /* 0x010fc800078e0002 */
[C---:B-1----:R-:W-:Y:S01]  /*d260*/  IMAD.WIDE.U32 R4, R237.reuse, 0x10, R4 ;  /* 0x00000010ed047825 */ /* 0x042fe200078e0004 */
[----:B0-----:R-:W-:Y:S04]  /*d270*/  STG.E.128 desc[UR20][R2.64], R72 ;  /* 0x0000004802007986 */ /* 0x001fe8000c101d14 */
[----:B------:R-:W-:Y:S01]  /*d280*/  STG.E.128 desc[UR20][R4.64], R100 ;  /* 0x0000006404007986 */ /* 0x000fe2000c101d14 */
        /* <DEDUP_REMOVED lines=21> */
.L_x_11827:
        /* <DEDUP_REMOVED lines=10> */
.L_x_14445:


//--------------------- .text._ZN10layer_norm13ln_bwd_kernelINS_13Kernel_traitsI6__halfffffjLj7168ELj1ELj1ELj8ELj16ENS_18Kernel_traits_baseILj7168ES2_ffffjLj256EEEEELb0ELb0ELb0ELb0EEEvNS_9BwdParamsE --------------------------
	.section	.text._ZN10layer_norm13ln_bwd_kernelINS_13Kernel_traitsI6__halfffffjLj7168ELj1ELj1ELj8ELj16ENS_18Kernel_traits_baseILj7168ES2_ffffjLj256EEEEELb0ELb0ELb0ELb0EEEvNS_9BwdParamsE,"ax",@progbits
	.align	128
        .global         _ZN10layer_norm13ln_bwd_kernelINS_13Kernel_traitsI6__halfffffjLj7168ELj1ELj1ELj8ELj16ENS_18Kernel_traits_baseILj7168ES2_ffffjLj256EEEEELb0ELb0ELb0ELb0EEEvNS_9BwdParamsE
        .type           _ZN10layer_norm13ln_bwd_kernelINS_13Kernel_traitsI6__halfffffjLj7168ELj1ELj1ELj8ELj16ENS_18Kernel_traits_baseILj7168ES2_ffffjLj256EEEEELb0ELb0ELb0ELb0EEEvNS_9BwdParamsE,@function
        .size           _ZN10layer_norm13ln_bwd_kernelINS_13Kernel_traitsI6__halfffffjLj7168ELj1ELj1ELj8ELj16ENS_18Kernel_traits_baseILj7168ES2_ffffjLj256EEEEELb0ELb0ELb0ELb0EEEvNS_9BwdParamsE,(.L_x_14446 - _ZN10layer_norm13ln_bwd_kernelINS_13Kernel_traitsI6__halfffffjLj7168ELj1ELj1ELj8ELj16ENS_18Kernel_traits_baseILj7168ES2_ffffjLj256EEEEELb0ELb0ELb0ELb0EEEvNS_9BwdParamsE)
        .other          _ZN10layer_norm13ln_bwd_kernelINS_13Kernel_traitsI6__halfffffjLj7168ELj1ELj1ELj8ELj16ENS_18Kernel_traits_baseILj7168ES2_ffffjLj256EEEEELb0ELb0ELb0ELb0EEEvNS_9BwdParamsE,@"STO_CUDA_ENTRY STV_DEFAULT"
_ZN10layer_norm13ln_bwd_kernelINS_13Kernel_traitsI6__halfffffjLj7168ELj1ELj1ELj8ELj16ENS_18Kernel_traits_baseILj7168ES2_ffffjLj256EEEEELb0ELb0ELb0ELb0EEEvNS_9BwdParamsE:
.text._ZN10layer_norm13ln_bwd_kernelINS_13Kernel_traitsI6__halfffffjLj7168ELj1ELj1ELj8ELj16ENS_18Kernel_traits_baseILj7168ES2_ffffjLj256EEEEELb0ELb0ELb0ELb0EEEvNS_9BwdParamsE:
        /* <DEDUP_REMOVED lines=78> */
[----:B-1----:R-:W-:Y:S06]  /*04e0*/  @P5 BRA `(.L_x_11828) ;  /* 0x0000004800785947 */ /* 0x002fec0003800000 */
        /* <DEDUP_REMOVED lines=25> */
[----:B0-----:R-:W-:Y:S02]  /*0680*/  ISETP.NE.U32.AND P0, PT, R18, RZ, PT ;  /* 0x000000ff1200720c */ /* 0x001fe40003f05070 */
        /* <DEDUP_REMOVED lines=33> */
[----:B------:R-:W-:Y:S01]  /*08a0*/  ISETP.NE.AND.EX P0, PT, R19, RZ, PT, P0 ;  /* 0x000000ff1300720c */ /* 0x000fe20003f05300 */
        /* <DEDUP_REMOVED lines=18> */
[----:B012---:R-:W-:-:S07]  /*09d0*/  P2R R4, PR, RZ, 0x1 ;  /* 0x00000001ff047803 */ /* 0x007fce0000000000 */
.L_x_11899:
[----:B------:R-:W-:Y:S01]  /*09e0*/  ISETP.NE.AND P0, PT, R4, RZ, PT ;  /* 0x000000ff0400720c */ /* 0x000fe20003f05270 */
[----:B------:R-:W0:Y:S08]  /*09f0*/  LDC.64 R130, c[0x0][0x3c0] ;  /* 0x0000f000ff827b82 */ /* 0x000e300000000a00 */
[----:B------:R-:W1:Y:S08]  /*0a00*/  LDC R2, c[0x0][0x388] ;  /* 0x0000e200ff027b82 */ /* 0x000e700000000800 */
[----:B------:R-:W2:Y:S01]  /*0a10*/  @P0 LDC.64 R128, c[0x0][0x3e0] ;  /* 0x0000f800ff800b82 */ /* 0x000ea20000000a00 */
[----:B0-----:R-:W-:-:S06]  /*0a20*/  IMAD.WIDE R132, R5, 0x4, R130 ;  /* 0x0000000405847825 */ /* 0x001fcc00078e0282 */
[----:B------:R-:W4:Y:S01]  /*0a30*/  LDG.E R132, desc[UR8][R132.64] ;  /* 0x0000000884847981 */ /* 0x000f22000c1e1900 */
[----:B-----5:R-:W-:Y:S02]  /*0a40*/  HFMA2 R31, -RZ, RZ, 1.875, 0 ;  /* 0x3f800000ff1f7431 */ /* 0x020fe400000001ff */
[C---:B--2---:R-:W-:Y:S02]  /*0a50*/  @P0 IMAD.WIDE R130, R5.reuse, 0x4, R128 ;  /* 0x0000000405820825 */ /* 0x044fe400078e0280 */
[----:B------:R-:W0:Y:S01]  /*0a60*/  LDC.64 R128, c[0x0][0x3c8] ;  /* 0x0000f200ff807b82 */ /* 0x000e220000000a00 */
[----:B------:R-:W2:Y:S01]  /*0a70*/  S2R R0, SR_TID.X ;  /* 0x0000000000007919 */ /* 0x000ea20000002100 */
[----:B-1----:R-:W-:Y:S01]  /*0a80*/  IMAD R18, R5, R2, RZ ;  /* 0x0000000205127224 */ /* 0x002fe200078e02ff */
[----:B------:R1:W5:Y:S01]  /*0a90*/  @P0 LDG.E R31, desc[UR8][R130.64] ;  /* 0x00000008821f0981 */ /* 0x000362000c1e1900 */
[----:B------:R-:W-:-:S03]  /*0aa0*/  ISETP.GE.U32.AND P0, PT, R3, 0x100, PT ;  /* 0x000001000300780c */ /* 0x000fc60003f06070 */
[----:B------:R-:W-:Y:S02]  /*0ab0*/  SHF.R.S32.HI R135, RZ, 0x1f, R18 ;  /* 0x0000001fff877819 */ /* 0x000fe40000011412 */
[----:B------:R-:W-:Y:S02]  /*0ac0*/  ISETP.GE.U32.AND P4, PT, R3, 0x200, PT ;  /* 0x000002000300780c */ /* 0x000fe40003f86070 */
[----:B------:R-:W-:Y:S01]  /*0ad0*/  LEA.HI R135, R135, R18, RZ, 0x2 ;  /* 0x0000001287877211 */ /* 0x000fe200078f10ff */
[----:B------:R-:W-:Y:S01]  /*0ae0*/  BSSY.RECONVERGENT B0, `(.L_x_11829) ;  /* 0x0000039000007945 */ /* 0x000fe20003800200 */
[----:B------:R-:W-:Y:S01]  /*0af0*/  ISETP.NE.AND P6, PT, RZ, UR7, PT ;  /* 0x00000007ff007c0c */ /* 0x000fe2000bfc5270 */
[----:B------:R-:W-:Y:S01]  /*0b00*/  HFMA2 R140, -RZ, RZ, 0, 0 ;  /* 0x00000000ff8c7431 */ /* 0x000fe200000001ff */
[C---:B------:R-:W-:Y:S02]  /*0b10*/  ISETP.GE.U32.AND P3, PT, R3.reuse, 0x300, PT ;  /* 0x000003000300780c */ /* 0x040fe40003f66070 */
[----:B------:R-:W-:-:S02]  /*0b20*/  ISETP.GE.U32.AND P2, PT, R3, 0x400, PT ;  /* 0x000004000300780c */ /* 0x000fc40003f46070 */
[----:B------:R-:W-:Y:S01]  /*0b30*/  P2R R18, PR, RZ, 0x1 ;  /* 0x00000001ff127803 */ /* 0x000fe20000000000 */
[----:B0-----:R-:W-:-:S05]  /*0b40*/  IMAD.WIDE R128, R5, 0x4, R128 ;  /* 0x0000000405807825 */ /* 0x001fca00078e0280 */
[----:B------:R1:W5:Y:S01]  /*0b50*/  LDG.E R169, desc[UR8][R128.64] ;  /* 0x0000000880a97981 */ /* 0x000362000c1e1900 */
[----:B------:R-:W-:Y:S02]  /*0b60*/  MOV R139, RZ ;  /* 0x000000ff008b7202 */ /* 0x000fe40000000f00 */
[----:B--2---:R-:W-:-:S04]  /*0b70*/  LEA.HI.SX32 R167, R135, R0, 0x1e ;  /* 0x0000000087a77211 */ /* 0x004fc800078ff2ff */
[----:B------:R-:W-:Y:S02]  /*0b80*/  MOV R141, R167 ;  /* 0x000000a7008d7202 */ /* 0x000fe40000000f00 */
[----:B----4-:R-:W-:Y:S01]  /*0b90*/  FSEL R138, R132, RZ, !P6 ;  /* 0x000000ff848a7208 */ /* 0x010fe20007000000 */
[----:B-1----:R-:W-:Y:S06]  /*0ba0*/  @!P0 BRA `(.L_x_11830) ;  /* 0x0000000000b08947 */ /* 0x002fec0003800000 */
[----:B------:R-:W0:Y:S01]  /*0bb0*/  LDC.64 R128, c[0x0][0x3a8] ;  /* 0x0000ea00ff807b82 */ /* 0x000e220000000a00 */
[----:B------:R-:W-:-:S04]  /*0bc0*/  ISETP.NE.U32.AND P0, PT, RZ, UR10, PT ;  /* 0x0000000aff007c0c */ /* 0x000fc8000bf05070 */
[----:B------:R-:W-:-:S03]  /*0bd0*/  ISETP.NE.AND.EX P0, PT, RZ, UR11, PT, P0 ;  /* 0x0000000bff007c0c */ /* 0x000fc6000bf05300 */
[----:B------:R-:W1:Y:S10]  /*0be0*/  LDC.64 R132, c[0x0][0x428] ;  /* 0x00010a00ff847b82 */ /* 0x000e740000000a00 */
[----:B------:R-:W2:Y:S01]  /*0bf0*/  @P0 LDC.64 R136, c[0x0][0x438] ;  /* 0x00010e00ff880b82 */ /* 0x000ea20000000a00 */
[----:B0-----:R-:W-:-:S06]  /*0c00*/  IMAD.WIDE.U32 R128, R167, 0x10, R128 ;  /* 0x00000010a7807825 */ /* 0x001fcc00078e0080 */
[----:B------:R-:W4:Y:S01]  /*0c10*/  LDG.E.128 R128, desc[UR8][R128.64] ;  /* 0x0000000880807981 */ /* 0x000f22000c1e1d00 */
[----:B-1----:R-:W-:-:S06]  /*0c20*/  IMAD.WIDE.U32 R132, R167, 0x10, R132 ;  /* 0x00000010a7847825 */ /* 0x002fcc00078e0084 */
[----:B------:R-:W3:Y:S01]  /*0c30*/  LDG.E.128 R132, desc[UR8][R132.64] ;  /* 0x0000000884847981 */ /* 0x000ee2000c1e1d00 */
[----:B--2---:R-:W-:-:S05]  /*0c40*/  @P0 IMAD.WIDE.U32 R136, R167, 0x10, R136 ;  /* 0x00000010a7880825 */ /* 0x004fca00078e0088 */
[----:B------:R0:W5:Y:S01]  /*0c50*/  @P0 LDG.E.128 R60, desc[UR8][R136.64] ;  /* 0x00000008883c0981 */ /* 0x000162000c1e1d00 */
[--C-:B------:R-:W-:Y:S01]  /*0c60*/  HADD2.F32 R139, -RZ, R171.reuse.H0_H0 ;  /* 0x200000abff8b7230 */ /* 0x100fe20000004100 */
[----:B------:R-:W-:Y:S01]  /*0c70*/  IADD3 R141, PT, PT, R167, 0x100, RZ ;  /* 0x00000100a78d7810 */ /* 0x000fe20007ffe0ff */
[----:B------:R-:W-:Y:S02]  /*0c80*/  HADD2.F32 R146, -RZ, R171.H1_H1 ;  /* 0x300000abff927230 */ /* 0x000fe40000004100 */
[C---:B----4-:R-:W-:Y:S01]  /*0c90*/  FADD.FTZ R140, -R138.reuse, R128 ;  /* 0x000000808a8c7221 */ /* 0x050fe20000010100 */
[C---:B------:R-:W-:Y:S01]  /*0ca0*/  FADD.FTZ R148, -R138.reuse, R129 ;  /* 0x000000818a947221 */ /* 0x040fe20000010100 */
[--C-:B------:R-:W-:Y:S02]  /*0cb0*/  HADD2.F32 R129, -RZ, R172.reuse.H0_H0 ;  /* 0x200000acff817230 */ /* 0x100fe40000004100 */
[----:B------:R-:W-:Y:S01]  /*0cc0*/  FADD.FTZ R168, -R138, R131 ;  /* 0x000000838aa87221 */ /* 0x000fe20000010100 */
[----:B-----5:R-:W-:Y:S01]  /*0cd0*/  FMUL.FTZ R145, R169, R140 ;  /* 0x0000008ca9917220 */ /* 0x020fe20000410000 */
[----:B------:R-:W-:-:S02]  /*0ce0*/  HADD2.F32 R128, -RZ, R172.H1_H1 ;  /* 0x300000acff807230 */ /* 0x000fc40000004100 */
[----:B------:R-:W-:Y:S01]  /*0cf0*/  FADD.FTZ R130, -R138, R130 ;  /* 0x000000828a827221 */ /* 0x000fe20000010100 */
[----:B------:R-:W-:Y:S01]  /*0d00*/  FMUL.FTZ R148, R169, R148 ;  /* 0x00000094a9947220 */ /* 0x000fe20000410000 */
[----:B---3--:R-:W-:Y:S01]  /*0d10*/  FMUL.FTZ R144, R132, R139 ;  /* 0x0000008b84907220 */ /* 0x008fe20000410000 */
[----:B------:R-:W-:Y:S01]  /*0d20*/  FMUL.FTZ R152, R134, R129 ;  /* 0x0000008186987220 */ /* 0x000fe20000410000 */
[----:B------:R-:W-:Y:S01]  /*0d30*/  FMUL.FTZ R146, R133, R146 ;  /* 0x0000009285927220 */ /* 0x000fe20000410000 */
[----:B------:R-:W-:Y:S01]  /*0d40*/  FMUL.FTZ R165, R135, R128 ;  /* 0x0000008087a57220 */ /* 0x000fe20000410000 */
[----:B------:R-:W-:Y:S01]  /*0d50*/  FADD.FTZ R129, RZ, R144 ;  /* 0x00000090ff817221 */ /* 0x000fe20000010000 */
[----:B------:R-:W-:Y:S01]  /*0d60*/  FFMA.FTZ R131, R145, R144, RZ ;  /* 0x0000009091837223 */ /* 0x000fe200000100ff */
[C---:B------:R-:W-:Y:S01]  /*0d70*/  FMUL.FTZ R153, R169.reuse, R130 ;  /* 0x00000082a9997220 */ /* 0x040fe20000410000 */
        /* <DEDUP_REMOVED lines=15> */
.L_x_11830:
[----:B---3--:R-:W-:Y:S05]  /*0e70*/  BSYNC.RECONVERGENT B0 ;  /* 0x0000000000007941 */ /* 0x008fea0003800200 */
.L_x_11829:
[----:B------:R-:W-:Y:S04]  /*0e80*/  BSSY.RECONVERGENT B0, `(.L_x_11831) ;  /* 0x000002e000007945 */ /* 0x000fe80003800200 */
[----:B------:R-:W-:Y:S05]  /*0e90*/  @!P4 BRA `(.L_x_11832) ;  /* 0x0000000000b0c947 */ /* 0x000fea0003800000 */
[----:B------:R-:W0:Y:S01]  /*0ea0*/  LDC.64 R128, c[0x0][0x3a8] ;  /* 0x0000ea00ff807b82 */ /* 0x000e220000000a00 */
[----:B------:R-:W-:-:S04]  /*0eb0*/  ISETP.NE.U32.AND P0, PT, RZ, UR10, PT ;  /* 0x0000000aff007c0c */ /* 0x000fc8000bf05070 */
[----:B------:R-:W-:-:S03]  /*0ec0*/  ISETP.NE.AND.EX P0, PT, RZ, UR11, PT, P0 ;  /* 0x0000000bff007c0c */ /* 0x000fc6000bf05300 */
[----:B------:R-:W1:Y:S01]  /*0ed0*/  LDC.64 R6, c[0x0][0x428] ;  /* 0x00010a00ff067b82 */ /* 0x000e620000000a00 */
[----:B0-----:R-:W-:-:S06]  /*0ee0*/  IMAD.WIDE.U32 R132, R141, 0x10, R128 ;  /* 0x000000108d847825 */ /* 0x001fcc00078e0080 */
[----:B------:R-:W2:Y:S01]  /*0ef0*/  LDG.E.128 R132, desc[UR8][R132.64] ;  /* 0x0000000884847981 */ /* 0x000ea2000c1e1d00 */
[C---:B-1----:R-:W-:Y:S02]  /*0f00*/  IMAD.WIDE.U32 R128, R141.reuse, 0x10, R6 ;  /* 0x000000108d807825 */ /* 0x042fe400078e0006 */
[----:B------:R-:W0:Y:S04]  /*0f10*/  @P0 LDC.64 R6, c[0x0][0x438] ;  /* 0x00010e00ff060b82 */ /* 0x000e280000000a00 */
[----:B------:R-:W3:Y:S01]  /*0f20*/  LDG.E.128 R128, desc[UR8][R128.64] ;  /* 0x0000000880807981 */ /* 0x000ee2000c1e1d00 */
[----:B0-----:R-:W-:-:S05]  /*0f30*/  @P0 IMAD.WIDE.U32 R136, R141, 0x10, R6 ;  /* 0x000000108d880825 */ /* 0x001fca00078e0006 */
[----:B------:R0:W5:Y:S01]  /*0f40*/  @P0 LDG.E.128 R56, desc[UR8][R136.64] ;  /* 0x0000000888380981 */ /* 0x000162000c1e1d00 */
[--C-:B------:R-:W-:Y:S01]  /*0f50*/  HADD2.F32 R19, -RZ, R173.reuse.H0_H0 ;  /* 0x200000adff137230 */ /* 0x100fe20000004100 */
[----:B------:R-:W-:Y:S01]  /*0f60*/  IADD3 R141, PT, PT, R141, 0x100, RZ ;  /* 0x000001008d8d7810 */ /* 0x000fe20007ffe0ff */
[--C-:B------:R-:W-:Y:S02]  /*0f70*/  HADD2.F32 R149, -RZ, R174.reuse.H0_H0 ;  /* 0x200000aeff957230 */ /* 0x100fe40000004100 */
[----:B------:R-:W-:Y:S02]  /*0f80*/  HADD2.F32 R164, -RZ, R174.H1_H1 ;  /* 0x300000aeffa47230 */ /* 0x000fe40000004100 */
[C---:B--2---:R-:W-:Y:S01]  /*0f90*/  FADD.FTZ R6, -R138.reuse, R132 ;  /* 0x000000848a067221 */ /* 0x044fe20000010100 */
[C---:B------:R-:W-:Y:S01]  /*0fa0*/  FADD.FTZ R20, -R138.reuse, R133 ;  /* 0x000000858a147221 */ /* 0x040fe20000010100 */
[----:B------:R-:W-:Y:S02]  /*0fb0*/  HADD2.F32 R132, -RZ, R173.H1_H1 ;  /* 0x300000adff847230 */ /* 0x000fe40000004100 */
[C---:B------:R-:W-:Y:S01]  /*0fc0*/  FADD.FTZ R134, -R138.reuse, R134 ;  /* 0x000000868a867221 */ /* 0x040fe20000010100 */
[C---:B-----5:R-:W-:Y:S01]  /*0fd0*/  FMUL.FTZ R7, R169.reuse, R6 ;  /* 0x00000006a9077220 */ /* 0x060fe20000410000 */
[C---:B------:R-:W-:Y:S01]  /*0fe0*/  FMUL.FTZ R20, R169.reuse, R20 ;  /* 0x00000014a9147220 */ /* 0x040fe20000410000 */
[----:B------:R-:W-:Y:S01]  /*0ff0*/  FADD.FTZ R166, -R138, R135 ;  /* 0x000000878aa67221 */ /* 0x000fe20000010100 */
[----:B------:R-:W-:Y:S01]  /*1000*/  FMUL.FTZ R151, R169, R134 ;  /* 0x00000086a9977220 */ /* 0x000fe20000410000 */
[----:B---3--:R-:W-:Y:S01]  /*1010*/  FMUL.FTZ R6, R128, R19 ;  /* 0x0000001380067220 */ /* 0x008fe20000410000 */
        /* <DEDUP_REMOVED lines=19> */
[----:B0-----:R-:W-:-:S07]  /*1150*/  FFMA.FTZ R140, R166, R164, R129 ;  /* 0x000000a4a68c7223 */ /* 0x001fce0000010081 */
.L_x_11832:
[----:B------:R-:W-:Y:S05]  /*1160*/  BSYNC.RECONVERGENT B0 ;  /* 0x0000000000007941 */ /* 0x000fea0003800200 */
.L_x_11831:
        /* <DEDUP_REMOVED lines=8> */
[----:B------:R-:W3:Y:S01]  /*11f0*/  LDG.E.128 R132, desc[UR8][R132.64] ;  /* 0x0000000884847981 */ /* 0x000ee2000c1e1d00 */
[----:B-1----:R-:W-:-:S06]  /*1200*/  IMAD.WIDE.U32 R128, R141, 0x10, R128 ;  /* 0x000000108d807825 */ /* 0x002fcc00078e0080 */
[----:B------:R-:W4:Y:S01]  /*1210*/  LDG.E.128 R128, desc[UR8][R128.64] ;  /* 0x0000000880807981 */ /* 0x000f22000c1e1d00 */
[----:B--2---:R-:W-:-:S05]  /*1220*/  @P0 IMAD.WIDE.U32 R136, R141, 0x10, R8 ;  /* 0x000000108d880825 */ /* 0x004fca00078e0008 */
[----:B------:R0:W5:Y:S01]  /*1230*/  @P0 LDG.E.128 R52, desc[UR8][R136.64] ;  /* 0x0000000888340981 */ /* 0x000162000c1e1d00 */
[--C-:B------:R-:W-:Y:S01]  /*1240*/  HADD2.F32 R21, -RZ, R175.reuse.H0_H0 ;  /* 0x200000afff157230 */ /* 0x100fe20000004100 */
[----:B------:R-:W-:Y:S01]  /*1250*/  IADD3 R141, PT, PT, R141, 0x100, RZ ;  /* 0x000001008d8d7810 */ /* 0x000fe20007ffe0ff */
[C---:B---3--:R-:W-:Y:S01]  /*1260*/  FADD.FTZ R8, -R138.reuse, R132 ;  /* 0x000000848a087221 */ /* 0x048fe20000010100 */
[C---:B------:R-:W-:Y:S01]  /*1270*/  FADD.FTZ R22, -R138.reuse, R133 ;  /* 0x000000858a167221 */ /* 0x040fe20000010100 */
[----:B------:R-:W-:Y:S02]  /*1280*/  HADD2.F32 R132, -RZ, R175.H1_H1 ;  /* 0x300000afff847230 */ /* 0x000fe40000004100 */
[----:B------:R-:W-:Y:S01]  /*1290*/  FADD.FTZ R134, -R138, R134 ;  /* 0x000000868a867221 */ /* 0x000fe20000010100 */
[C---:B-----5:R-:W-:Y:S01]  /*12a0*/  FMUL.FTZ R9, R169.reuse, R8 ;  /* 0x00000008a9097220 */ /* 0x060fe20000410000 */
[----:B------:R-:W-:Y:S01]  /*12b0*/  FMUL.FTZ R22, R169, R22 ;  /* 0x00000016a9167220 */ /* 0x000fe20000410000 */
[----:B------:R-:W-:-:S02]  /*12c0*/  HADD2.F32 R133, -RZ, R176.H0_H0 ;  /* 0x200000b0ff857230 */ /* 0x000fc40000004100 */
[----:B------:R-:W-:Y:S01]  /*12d0*/  FMUL.FTZ R147, R169, R134 ;  /* 0x00000086a9937220 */ /* 0x000fe20000410000 */
[----:B----4-:R-:W-:Y:S01]  /*12e0*/  FMUL.FTZ R8, R128, R21 ;  /* 0x0000001580087220 */ /* 0x010fe20000410000 */
        /* <DEDUP_REMOVED lines=8> */
[----:B------:R-:W-:-:S02]  /*1370*/  HADD2.F32 R132, -RZ, R176.H1_H1 ;  /* 0x300000b0ff847230 */ /* 0x000fc40000004100 */
[----:B------:R-:W-:Y:S01]  /*1380*/  FADD.FTZ R133, R128, R21 ;  /* 0x0000001580857221 */ /* 0x000fe20000010000 */
[----:B------:R-:W-:Y:S01]  /*1390*/  FADD.FTZ R160, -R138, R135 ;  /* 0x000000878aa07221 */ /* 0x000fe20000010100 */
        /* <DEDUP_REMOVED lines=11> */
.L_x_11834:
[----:B------:R-:W-:Y:S05]  /*1450*/  BSYNC.RECONVERGENT B0 ;  /* 0x0000000000007941 */ /* 0x000fea0003800200 */
.L_x_11833:
        /* <DEDUP_REMOVED lines=11> */
[----:B------:R-:W-:Y:S02]  /*1510*/  HADD2.F32 R23, -RZ, R177.H0_H0 ;  /* 0x200000b1ff177230 */ /* 0x000fe40000004100 */
[----:B--2---:R-:W-:-:S05]  /*1520*/  @P0 IMAD.WIDE.U32 R32, R141, 0x10, R10 ;  /* 0x000000108d200825 */ /* 0x004fca00078e000a */
[----:B------:R0:W5:Y:S01]  /*1530*/  @P0 LDG.E.128 R48, desc[UR8][R32.64] ;  /* 0x0000000820300981 */ /* 0x000162000c1e1d00 */
[----:B------:R-:W-:Y:S01]  /*1540*/  IADD3 R141, PT, PT, R141, 0x100, RZ ;  /* 0x000001008d8d7810 */ /* 0x000fe20007ffe0ff */
[--C-:B0-----:R-:W-:Y:S02]  /*1550*/  HADD2.F32 R33, -RZ, R178.reuse.H0_H0 ;  /* 0x200000b2ff217230 */ /* 0x101fe40000004100 */
[C---:B---3--:R-:W-:Y:S01]  /*1560*/  FADD.FTZ R10, -R138.reuse, R132 ;  /* 0x000000848a0a7221 */ /* 0x048fe20000010100 */
[C---:B------:R-:W-:Y:S01]  /*1570*/  FADD.FTZ R24, -R138.reuse, R133 ;  /* 0x000000858a187221 */ /* 0x040fe20000010100 */
[----:B------:R-:W-:Y:S02]  /*1580*/  HADD2.F32 R132, -RZ, R177.H1_H1 ;  /* 0x300000b1ff847230 */ /* 0x000fe40000004100 */
[C---:B------:R-:W-:Y:S01]  /*1590*/  FADD.FTZ R134, -R138.reuse, R134 ;  /* 0x000000868a867221 */ /* 0x040fe20000010100 */
[C---:B-----5:R-:W-:Y:S01]  /*15a0*/  FMUL.FTZ R11, R169.reuse, R10 ;  /* 0x0000000aa90b7220 */ /* 0x060fe20000410000 */
[----:B------:R-:W-:Y:S01]  /*15b0*/  FMUL.FTZ R24, R169, R24 ;  /* 0x00000018a9187220 */ /* 0x000fe20000410000 */
[----:B------:R-:W-:Y:S01]  /*15c0*/  FADD.FTZ R158, -R138, R135 ;  /* 0x000000878a9e7221 */ /* 0x000fe20000010100 */
        /* <DEDUP_REMOVED lines=23> */
.L_x_11836:
[----:B------:R-:W-:Y:S05]  /*1740*/  BSYNC.RECONVERGENT B0 ;  /* 0x0000000000007941 */ /* 0x000fea0003800200 */
.L_x_11835:
        /* <DEDUP_REMOVED lines=13> */
[----:B--2---:R-:W-:-:S04]  /*1820*/  @P0 IMAD.WIDE.U32 R12, R141, 0x10, R12 ;  /* 0x000000108d0c0825 */ /* 0x004fc800078e000c */
[----:B------:R-:W-:Y:S01]  /*1830*/  HADD2.F32 R34, -RZ, R179.H1_H1 ;  /* 0x300000b3ff227230 */ /* 0x000fe20000004100 */
[----:B------:R0:W5:Y:S01]  /*1840*/  @P0 LDG.E.128 R44, desc[UR8][R12.64] ;  /* 0x000000080c2c0981 */ /* 0x000162000c1e1d00 */
[----:B------:R-:W-:Y:S01]  /*1850*/  HADD2.F32 R35, -RZ, R180.H0_H0 ;  /* 0x200000b4ff237230 */ /* 0x000fe20000004100 */
[----:B------:R-:W-:Y:S01]  /*1860*/  IADD3 R141, PT, PT, R141, 0x100, RZ ;  /* 0x000001008d8d7810 */ /* 0x000fe20007ffe0ff */
[C---:B---3--:R-:W-:Y:S01]  /*1870*/  FADD.FTZ R26, -R138.reuse, R132 ;  /* 0x000000848a1a7221 */ /* 0x048fe20000010100 */
[----:B------:R-:W-:-:S03]  /*1880*/  FADD.FTZ R136, -R138, R133 ;  /* 0x000000858a887221 */ /* 0x000fc60000010100 */
[C---:B0----5:R-:W-:Y:S01]  /*1890*/  FMUL.FTZ R13, R169.reuse, R26 ;  /* 0x0000001aa90d7220 */ /* 0x061fe20000410000 */
[----:B------:R-:W-:Y:S01]  /*18a0*/  FMUL.FTZ R26, R169, R136 ;  /* 0x00000088a91a7220 */ /* 0x000fe20000410000 */
[----:B----4-:R-:W-:Y:S01]  /*18b0*/  FMUL.FTZ R12, R128, R25 ;  /* 0x00000019800c7220 */ /* 0x010fe20000410000 */
        /* <DEDUP_REMOVED lines=24> */
.L_x_11838:
[----:B------:R-:W-:Y:S05]  /*1a40*/  BSYNC.RECONVERGENT B0 ;  /* 0x0000000000007941 */ /* 0x000fea0003800200 */
.L_x_11837:
        /* <DEDUP_REMOVED lines=47> */
.L_x_11840:
[----:B------:R-:W-:Y:S05]  /*1d40*/  BSYNC.RECONVERGENT B0 ;  /* 0x0000000000007941 */ /* 0x000fea0003800200 */
.L_x_11839:
        /* <DEDUP_REMOVED lines=11> */
[----:B------:R-:W5:Y:S04]  /*1e00*/  @P5 LDG.E.128 R120, desc[UR8][R136.64] ;  /* 0x0000000888785981 */ /* 0x000f68000c1e1d00 */
[----:B------:R0:W2:Y:S01]  /*1e10*/  LDG.E.128 R132, desc[UR8][R38.64] ;  /* 0x0000000826847981 */ /* 0x0000a2000c1e1d00 */
[----:B-1----:R-:W-:-:S06]  /*1e20*/  IMAD.WIDE.U32 R128, R141, 0x10, R16 ;  /* 0x000000108d807825 */ /* 0x002fcc00078e0010 */
[----:B------:R-:W3:Y:S01]  /*1e30*/  LDG.E.128 R128, desc[UR8][R128.64] ;  /* 0x0000000880807981 */ /* 0x000ee2000c1e1d00 */
[--C-:B------:R-:W-:Y:S02]  /*1e40*/  HADD2.F32 R29, -RZ, R183.reuse.H0_H0 ;  /* 0x200000b7ff1d7230 */ /* 0x100fe40000004100 */
[----:B0-----:R-:W-:Y:S02]  /*1e50*/  HADD2.F32 R39, -RZ, R184.H0_H0 ;  /* 0x200000b8ff277230 */ /* 0x001fe40000004100 */
[C---:B--2---:R-:W-:Y:S01]  /*1e60*/  FADD.FTZ R132, -R138.reuse, R132 ;  /* 0x000000848a847221 */ /* 0x044fe20000010100 */
[C---:B------:R-:W-:Y:S01]  /*1e70*/  FADD.FTZ R30, -R138.reuse, R133 ;  /* 0x000000858a1e7221 */ /* 0x040fe20000010100 */
[C---:B------:R-:W-:Y:S01]  /*1e80*/  FADD.FTZ R134, -R138.reuse, R134 ;  /* 0x000000868a867221 */ /* 0x040fe20000010100 */
[----:B------:R-:W-:Y:S01]  /*1e90*/  FADD.FTZ R162, -R138, R135 ;  /* 0x000000878aa27221 */ /* 0x000fe20000010100 */
[----:B-----5:R-:W-:Y:S01]  /*1ea0*/  FMUL.FTZ R17, R169, R132 ;  /* 0x00000084a9117220 */ /* 0x020fe20000410000 */
[----:B------:R-:W-:-:S02]  /*1eb0*/  HADD2.F32 R132, -RZ, R183.H1_H1 ;  /* 0x300000b7ff847230 */ /* 0x000fc40000004100 */
[C---:B------:R-:W-:Y:S01]  /*1ec0*/  FMUL.FTZ R30, R169.reuse, R30 ;  /* 0x0000001ea91e7220 */ /* 0x040fe20000410000 */
        /* <DEDUP_REMOVED lines=22> */
[----:B------:R-:W-:-:S07]  /*2030*/  FFMA.FTZ R140, R162, R155, R129 ;  /* 0x0000009ba28c7223 */ /* 0x000fce0000010081 */
.L_x_11842:
[----:B------:R-:W-:Y:S05]  /*2040*/  BSYNC.RECONVERGENT B0 ;  /* 0x0000000000007941 */ /* 0x000fea0003800200 */
.L_x_11841:
        /* <DEDUP_REMOVED lines=31> */
.L_x_11844:
[----:B------:R-:W-:Y:S05]  /*2240*/  BSYNC.RECONVERGENT B0 ;  /* 0x0000000000007941 */ /* 0x000fea0003800200 */
.L_x_11843:
        /* <DEDUP_REMOVED lines=39> */
[----:B------:R-:W-:Y:S01]  /*24c0*/  ISETP.NE.AND P5, PT, R18, RZ, PT ;  /* 0x000000ff1200720c */ /* 0x000fe20003fa5270 */
[----:B------:R-:W-:-:S12]  /*24d0*/  BSSY.RECONVERGENT B1, `(.L_x_11847) ;  /* 0x000002d000017945 */ /* 0x000fd80003800200 */
[----:B------:R-:W-:Y:S05]  /*24e0*/  @!P5 BRA `(.L_x_11848) ;  /* 0x0000000000acd947 */ /* 0x000fea0003800000 */
[----:B------:R-:W-:-:S04]  /*24f0*/  ISETP.NE.U32.AND P5, PT, RZ, UR14, PT ;  /* 0x0000000eff007c0c */ /* 0x000fc8000bfa5070 */
[----:B------:R-:W-:-:S13]  /*2500*/  ISETP.NE.AND.EX P5, PT, RZ, UR15, PT, P5 ;  /* 0x0000000fff007c0c */ /* 0x000fda000bfa5350 */
[----:B------:R-:W-:Y:S05]  /*2510*/  @P5 BRA `(.L_x_11849) ;  /* 0x0000000000345947 */ /* 0x000fea0003800000 */
        /* <DEDUP_REMOVED lines=8> */
[C---:B-----5:R-:W-:Y:S01]  /*25a0*/  FMUL.FTZ R130, R169.reuse, R130 ;  /* 0x00000082a9827220 */ /* 0x060fe20000410000 */
[C---:B------:R-:W-:Y:S01]  /*25b0*/  FMUL.FTZ R138, R169.reuse, R138 ;  /* 0x0000008aa98a7220 */ /* 0x040fe20000410000 */
[C---:B------:R-:W-:Y:S01]  /*25c0*/  FMUL.FTZ R140, R169.reuse, R140 ;  /* 0x0000008ca98c7220 */ /* 0x040fe20000410000 */
[----:B------:R-:W-:Y:S01]  /*25d0*/  FMUL.FTZ R142, R169, R128 ;  /* 0x00000080a98e7220 */ /* 0x000fe20000410000 */
[----:B------:R-:W-:Y:S06]  /*25e0*/  BRA `(.L_x_11850) ;  /* 0x0000000000407947 */ /* 0x000fec0003800000 */
.L_x_11849:
        /* <DEDUP_REMOVED lines=11> */
[----:B------:R-:W-:-:S02]  /*26a0*/  FMUL.FTZ R142, R169, R124 ;  /* 0x0000007ca98e7220 */ /* 0x000fc40000410000 */
[----:B------:R-:W-:Y:S02]  /*26b0*/  MOV R124, R130 ;  /* 0x00000082007c7202 */ /* 0x000fe40000000f00 */
[----:B------:R-:W-:Y:S02]  /*26c0*/  MOV R125, R138 ;  /* 0x0000008a007d7202 */ /* 0x000fe40000000f00 */
[----:B------:R-:W-:Y:S02]  /*26d0*/  MOV R126, R140 ;  /* 0x0000008c007e7202 */ /* 0x000fe40000000f00 */
[----:B------:R-:W-:-:S07]  /*26e0*/  MOV R127, R142 ;  /* 0x0000008e007f7202 */ /* 0x000fce0000000f00 */
.L_x_11850:
[----:B------:R-:W0:Y:S01]  /*26f0*/  @P5 LDC.64 R128, c[0x0][0x478] ;  /* 0x00011e00ff805b82 */ /* 0x000e220000000a00 */
[----:B------:R-:W-:-:S07]  /*2700*/  FMUL.FTZ R131, R142, R31 ;  /* 0x0000001f8e837220 */ /* 0x000fce0000410000 */
[----:B------:R-:W1:Y:S01]  /*2710*/  LDC.64 R134, c[0x0][0x468] ;  /* 0x00011a00ff867b82 */ /* 0x000e620000000a00 */
[----:B0-----:R-:W-:-:S04]  /*2720*/  @P5 IMAD.WIDE.U32 R136, R167, 0x10, R128 ;  /* 0x00000010a7885825 */ /* 0x001fc800078e0080 */
[-C--:B------:R-:W-:Y:S01]  /*2730*/  FMUL.FTZ R128, R130, R31.reuse ;  /* 0x0000001f82807220 */ /* 0x080fe20000410000 */
[-C--:B------:R-:W-:Y:S01]  /*2740*/  FMUL.FTZ R129, R138, R31.reuse ;  /* 0x0000001f8a817220 */ /* 0x080fe20000410000 */
[----:B------:R-:W-:Y:S01]  /*2750*/  FMUL.FTZ R130, R140, R31 ;  /* 0x0000001f8c827220 */ /* 0x000fe20000410000 */
[----:B------:R0:W-:Y:S01]  /*2760*/  @P5 STG.E.128 desc[UR8][R136.64], R124 ;  /* 0x0000007c88005986 */ /* 0x0001e2000c101d08 */
[C---:B-1----:R-:W-:Y:S01]  /*2770*/  IMAD.WIDE.U32 R134, R167.reuse, 0x10, R134 ;  /* 0x00000010a7867825 */ /* 0x042fe200078e0086 */
[----:B------:R-:W-:-:S04]  /*2780*/  IADD3 R167, PT, PT, R167, 0x100, RZ ;  /* 0x00000100a7a77810 */ /* 0x000fc80007ffe0ff */
[----:B------:R0:W-:Y:S03]  /*2790*/  STG.E.128 desc[UR8][R134.64], R128 ;  /* 0x0000008086007986 */ /* 0x0001e6000c101d08 */
.L_x_11848:
[----:B------:R-:W-:Y:S05]  /*27a0*/  BSYNC.RECONVERGENT B1 ;  /* 0x0000000000017941 */ /* 0x000fea0003800200 */
.L_x_11847:
[----:B------:R-:W-:Y:S04]  /*27b0*/  BSSY.RECONVERGENT B1, `(.L_x_11851) ;  /* 0x000002d000017945 */ /* 0x000fe80003800200 */
[----:B------:R-:W-:Y:S05]  /*27c0*/  @!P4 BRA `(.L_x_11852) ;  /* 0x0000000000acc947 */ /* 0x000fea0003800000 */
[----:B------:R-:W-:-:S04]  /*27d0*/  ISETP.NE.U32.AND P5, PT, RZ, UR14, PT ;  /* 0x0000000eff007c0c */ /* 0x000fc8000bfa5070 */
[----:B------:R-:W-:-:S13]  /*27e0*/  ISETP.NE.AND.EX P5, PT, RZ, UR15, PT, P5 ;  /* 0x0000000fff007c0c */ /* 0x000fda000bfa5350 */
[----:B------:R-:W-:Y:S05]  /*27f0*/  @!P5 BRA `(.L_x_11853) ;  /* 0x000000000044d947 */ /* 0x000fea0003800000 */
[-CC-:B0-----:R-:W-:Y:S01]  /*2800*/  FFMA.FTZ R125, R7, R133.reuse, R132.reuse ;  /* 0x00000085077d7223 */ /* 0x181fe20000010084 */
        /* <DEDUP_REMOVED lines=14> */
[----:B------:R-:W-:Y:S01]  /*28f0*/  MOV R127, R186 ;  /* 0x000000ba007f7202 */ /* 0x000fe20000000f00 */
[----:B------:R-:W-:Y:S06]  /*2900*/  BRA `(.L_x_11854) ;  /* 0x0000000000307947 */ /* 0x000fec0003800000 */
.L_x_11853:
        /* <DEDUP_REMOVED lines=11> */
[----:B------:R-:W-:-:S07]  /*29c0*/  FMUL.FTZ R186, R169, R186 ;  /* 0x000000baa9ba7220 */ /* 0x000fce0000410000 */
.L_x_11854:
[----:B------:R-:W0:Y:S01]  /*29d0*/  @P5 LDC.64 R128, c[0x0][0x478] ;  /* 0x00011e00ff805b82 */ /* 0x000e220000000a00 */
[-C--:B------:R-:W-:Y:S01]  /*29e0*/  FMUL.FTZ R130, R142, R31.reuse ;  /* 0x0000001f8e827220 */ /* 0x080fe20000410000 */
[----:B------:R-:W-:-:S06]  /*29f0*/  FMUL.FTZ R131, R186, R31 ;  /* 0x0000001fba837220 */ /* 0x000fcc0000410000 */
[----:B------:R-:W1:Y:S01]  /*2a00*/  LDC.64 R134, c[0x0][0x468] ;  /* 0x00011a00ff867b82 */ /* 0x000e620000000a00 */
[----:B0-----:R-:W-:-:S04]  /*2a10*/  @P5 IMAD.WIDE.U32 R136, R167, 0x10, R128 ;  /* 0x00000010a7885825 */ /* 0x001fc800078e0080 */
[-C--:B------:R-:W-:Y:S01]  /*2a20*/  FMUL.FTZ R128, R138, R31.reuse ;  /* 0x0000001f8a807220 */ /* 0x080fe20000410000 */
[----:B------:R-:W-:Y:S01]  /*2a30*/  FMUL.FTZ R129, R140, R31 ;  /* 0x0000001f8c817220 */ /* 0x000fe20000410000 */
[----:B------:R2:W-:Y:S01]  /*2a40*/  @P5 STG.E.128 desc[UR8][R136.64], R124 ;  /* 0x0000007c88005986 */ /* 0x0005e2000c101d08 */
[C---:B-1----:R-:W-:Y:S01]  /*2a50*/  IMAD.WIDE.U32 R134, R167.reuse, 0x10, R134 ;  /* 0x00000010a7867825 */ /* 0x042fe200078e0086 */
[----:B------:R-:W-:-:S04]  /*2a60*/  IADD3 R167, PT, PT, R167, 0x100, RZ ;  /* 0x00000100a7a77810 */ /* 0x000fc80007ffe0ff */
[----:B------:R2:W-:Y:S03]  /*2a70*/  STG.E.128 desc[UR8][R134.64], R128 ;  /* 0x0000008086007986 */ /* 0x0005e6000c101d08 */
.L_x_11852:
[----:B------:R-:W-:Y:S05]  /*2a80*/  BSYNC.RECONVERGENT B1 ;  /* 0x0000000000017941 */ /* 0x000fea0003800200 */
.L_x_11851:
[----:B------:R-:W-:Y:S04]  /*2a90*/  BSSY.RECONVERGENT B1, `(.L_x_11855) ;  /* 0x000002d000017945 */ /* 0x000fe80003800200 */
[----:B------:R-:W-:Y:S05]  /*2aa0*/  @!P3 BRA `(.L_x_11856) ;  /* 0x0000000000acb947 */ /* 0x000fea0003800000 */
[----:B------:R-:W-:-:S04]  /*2ab0*/  ISETP.NE.U32.AND P5, PT, RZ, UR14, PT ;  /* 0x0000000eff007c0c */ /* 0x000fc8000bfa5070 */
[----:B------:R-:W-:-:S13]  /*2ac0*/  ISETP.NE.AND.EX P5, PT, RZ, UR15, PT, P5 ;  /* 0x0000000fff007c0c */ /* 0x000fda000bfa5350 */
[----:B------:R-:W-:Y:S05]  /*2ad0*/  @!P5 BRA `(.L_x_11857) ;  /* 0x000000000044d947 */ /* 0x000fea0003800000 */
[-CC-:B0-2---:R-:W-:Y:S01]  /*2ae0*/  FFMA.FTZ R125, R9, R133.reuse, R132.reuse ;  /* 0x00000085097d7223 */ /* 0x185fe20000010084 */
        /* <DEDUP_REMOVED lines=16> */
.L_x_11857:
        /* <DEDUP_REMOVED lines=12> */
.L_x_11858:
        /* <DEDUP_REMOVED lines=11> */
.L_x_11856:
[----:B------:R-:W-:Y:S05]  /*2d60*/  BSYNC.RECONVERGENT B1 ;  /* 0x0000000000017941 */ /* 0x000fea0003800200 */
.L_x_11855:
[----:B------:R-:W-:Y:S04]  /*2d70*/  BSSY.RECONVERGENT B1, `(.L_x_11859) ;  /* 0x000002d000017945 */ /* 0x000fe80003800200 */
[----:B------:R-:W-:Y:S05]  /*2d80*/  @!P2 BRA `(.L_x_11860) ;  /* 0x0000000000aca947 */ /* 0x000fea0003800000 */
[----:B------:R-:W-:-:S04]  /*2d90*/  ISETP.NE.U32.AND P5, PT, RZ, UR14, PT ;  /* 0x0000000eff007c0c */ /* 0x000fc8000bfa5070 */
[----:B------:R-:W-:-:S13]  /*2da0*/  ISETP.NE.AND.EX P5, PT, RZ, UR15, PT, P5 ;  /* 0x0000000fff007c0c */ /* 0x000fda000bfa5350 */
[----:B------:R-:W-:Y:S05]  /*2db0*/  @!P5 BRA `(.L_x_11861) ;  /* 0x000000000044d947 */ /* 0x000fea0003800000 */
[-CC-:B0-23--:R-:W-:Y:S01]  /*2dc0*/  FFMA.FTZ R125, R11, R133.reuse, R132.reuse ;  /* 0x000000850b7d7223 */ /* 0x18dfe20000010084 */
        /* <DEDUP_REMOVED lines=16> */
.L_x_11861:
        /* <DEDUP_REMOVED lines=12> */
.L_x_11862:
        /* <DEDUP_REMOVED lines=11> */
.L_x_11860:
[----:B------:R-:W-:Y:S05]  /*3040*/  BSYNC.RECONVERGENT B1 ;  /* 0x0000000000017941 */ /* 0x000fea0003800200 */
.L_x_11859:
[----:B------:R-:W-:Y:S04]  /*3050*/  BSSY.RECONVERGENT B1, `(.L_x_11863) ;  /* 0x000002d000017945 */ /* 0x000fe80003800200 */
[----:B------:R-:W-:Y:S05]  /*3060*/  @!P1 BRA `(.L_x_11864) ;  /* 0x0000000000ac9947 */ /* 0x000fea0003800000 */
[----:B------:R-:W-:-:S04]  /*3070*/  ISETP.NE.U32.AND P5, PT, RZ, UR14, PT ;  /* 0x0000000eff007c0c */ /* 0x000fc8000bfa5070 */
[----:B------:R-:W-:-:S13]  /*3080*/  ISETP.NE.AND.EX P5, PT, RZ, UR15, PT, P5 ;  /* 0x0000000fff007c0c */ /* 0x000fda000bfa5350 */
        /* <DEDUP_REMOVED lines=18> */
.L_x_11865:
        /* <DEDUP_REMOVED lines=12> */
.L_x_11866:
        /* <DEDUP_REMOVED lines=11> */
.L_x_11864:
[----:B------:R-:W-:Y:S05]  /*3320*/  BSYNC.RECONVERGENT B1 ;  /* 0x0000000000017941 */ /* 0x000fea0003800200 */
.L_x_11863:
        /* <DEDUP_REMOVED lines=22> */
.L_x_11869:
        /* <DEDUP_REMOVED lines=12> */
.L_x_11870:
        /* <DEDUP_REMOVED lines=11> */
.L_x_11868:
[----:B------:R-:W-:Y:S05]  /*3600*/  BSYNC.RECONVERGENT B1 ;  /* 0x0000000000017941 */ /* 0x000fea0003800200 */
.L_x_11867:
[----:B------:R-:W-:-:S13]  /*3610*/  ISETP.NE.AND P5, PT, R170, RZ, PT ;  /* 0x000000ffaa00720c */ /* 0x000fda0003fa5270 */
        /* <DEDUP_REMOVED lines=21> */
.L_x_11872:
        /* <DEDUP_REMOVED lines=12> */
.L_x_11873:
[----:B------:R-:W0:Y:S08]  /*3830*/  @P5 LDC.64 R128, c[0x0][0x478] ;  /* 0x00011e00ff805b82 */ /* 0x000e300000000a00 */
[----:B------:R-:W1:Y:S01]  /*3840*/  LDC.64 R130, c[0x0][0x468] ;  /* 0x00011a00ff827b82 */ /* 0x000e620000000a00 */
[----:B0-----:R-:W-:-:S04]  /*3850*/  @P5 IMAD.WIDE.U32 R134, R167, 0x10, R128 ;  /* 0x00000010a7865825 */ /* 0x001fc800078e0080 */
[-C--:B------:R-:W-:Y:S01]  /*3860*/  FMUL.FTZ R128, R136, R31.reuse ;  /* 0x0000001f88807220 */ /* 0x080fe20000410000 */
[----:B------:R-:W-:Y:S01]  /*3870*/  FMUL.FTZ R129, R138, R31 ;  /* 0x0000001f8a817220 */ /* 0x000fe20000410000 */
[----:B------:R0:W-:Y:S01]  /*3880*/  @P5 STG.E.128 desc[UR8][R134.64], R124 ;  /* 0x0000007c86005986 */ /* 0x0001e2000c101d08 */
[----:B-1----:R-:W-:-:S04]  /*3890*/  IMAD.WIDE.U32 R132, R167, 0x10, R130 ;  /* 0x00000010a7847825 */ /* 0x002fc800078e0082 */
[-C--:B------:R-:W-:Y:S01]  /*38a0*/  FMUL.FTZ R130, R140, R31.reuse ;  /* 0x0000001f8c827220 */ /* 0x080fe20000410000 */
[----:B------:R-:W-:-:S05]  /*38b0*/  FMUL.FTZ R131, R142, R31 ;  /* 0x0000001f8e837220 */ /* 0x000fca0000410000 */
[----:B------:R0:W-:Y:S01]  /*38c0*/  STG.E.128 desc[UR8][R132.64], R128 ;  /* 0x0000008084007986 */ /* 0x0001e2000c101d08 */
[----:B------:R-:W-:Y:S05]  /*38d0*/  BRA `(.L_x_11871) ;  /* 0x0000001400647947 */ /* 0x000fea0003800000 */
.L_x_11846:
[----:B------:R-:W-:-:S04]  /*38e0*/  UISETP.NE.U32.AND UP0, UPT, UR14, URZ, UPT ;  /* 0x000000ff0e00728c */ /* 0x000fc8000bf05070 */
[----:B------:R-:W-:-:S09]  /*38f0*/  UISETP.NE.AND.EX UP0, UPT, UR15, URZ, UPT, UP0 ;  /* 0x000000ff0f00728c */ /* 0x000fd2000bf05300 */
[----:B------:R-:W-:Y:S05]  /*3900*/  BRA.U UP0, `(.L_x_11874) ;  /* 0x0000000900847547 */ /* 0x000fea000b800000 */
[----:B------:R-:W-:Y:S01]  /*3910*/  ISETP.GT.U32.AND P5, PT, R3, 0xff, PT ;  /* 0x000000ff0300780c */ /* 0x000fe20003fa4070 */
[----:B------:R-:W-:-:S12]  /*3920*/  BSSY.RECONVERGENT B1, `(.L_x_11875) ;  /* 0x0000016000017945 */ /* 0x000fd80003800200 */
[----:B------:R-:W-:Y:S05]  /*3930*/  @!P5 BRA `(.L_x_11876) ;  /* 0x000000000050d947 */ /* 0x000fea0003800000 */
[----:B------:R-:W0:Y:S01]  /*3940*/  LDC.64 R134, c[0x0][0x468] ;  /* 0x00011a00ff867b82 */ /* 0x000e220000000a00 */
        /* <DEDUP_REMOVED lines=8> */
[C---:B-----5:R-:W-:Y:S01]  /*39d0*/  FFMA.FTZ R130, R169.reuse, R130, R61 ;  /* 0x00000082a9827223 */ /* 0x060fe2000001003d */
[C---:B------:R-:W-:Y:S01]  /*39e0*/  FFMA.FTZ R128, R169.reuse, R128, R60 ;  /* 0x00000080a9807223 */ /* 0x040fe2000001003c */
[C---:B------:R-:W-:Y:S01]  /*39f0*/  FFMA.FTZ R136, R169.reuse, R137, R62 ;  /* 0x00000089a9887223 */ /* 0x040fe2000001003e */
[----:B------:R-:W-:Y:S01]  /*3a00*/  FFMA.FTZ R138, R169, R138, R63 ;  /* 0x0000008aa98a7223 */ /* 0x000fe2000001003f */
[-C--:B------:R-:W-:Y:S01]  /*3a10*/  FMUL.FTZ R129, R130, R31.reuse ;  /* 0x0000001f82817220 */ /* 0x080fe20000410000 */
[-C--:B------:R-:W-:Y:S01]  /*3a20*/  FMUL.FTZ R128, R128, R31.reuse ;  /* 0x0000001f80807220 */ /* 0x080fe20000410000 */
[-C--:B------:R-:W-:Y:S01]  /*3a30*/  FMUL.FTZ R130, R136, R31.reuse ;  /* 0x0000001f88827220 */ /* 0x080fe20000410000 */
[----:B------:R-:W-:Y:S01]  /*3a40*/  FMUL.FTZ R131, R138, R31 ;  /* 0x0000001f8a837220 */ /* 0x000fe20000410000 */
[C---:B0-----:R-:W-:Y:S01]  /*3a50*/  IMAD.WIDE.U32 R134, R167.reuse, 0x10, R134 ;  /* 0x00000010a7867825 */ /* 0x041fe200078e0086 */
[----:B------:R-:W-:-:S04]  /*3a60*/  IADD3 R167, PT, PT, R167, 0x100, RZ ;  /* 0x00000100a7a77810 */ /* 0x000fc80007ffe0ff */
[----:B------:R0:W-:Y:S03]  /*3a70*/  STG.E.128 desc[UR8][R134.64], R128 ;  /* 0x0000008086007986 */ /* 0x0001e6000c101d08 */
.L_x_11876:
[----:B------:R-:W-:Y:S05]  /*3a80*/  BSYNC.RECONVERGENT B1 ;  /* 0x0000000000017941 */ /* 0x000fea0003800200 */
.L_x_11875:
[----:B------:R-:W-:Y:S04]  /*3a90*/  BSSY.RECONVERGENT B1, `(.L_x_11877) ;  /* 0x0000016000017945 */ /* 0x000fe80003800200 */
[----:B------:R-:W-:Y:S05]  /*3aa0*/  @!P4 BRA `(.L_x_11878) ;  /* 0x000000000050c947 */ /* 0x000fea0003800000 */
[----:B0-----:R-:W0:Y:S01]  /*3ab0*/  LDC.64 R134, c[0x0][0x468] ;  /* 0x00011a00ff867b82 */ /* 0x001e220000000a00 */
        /* <DEDUP_REMOVED lines=19> */
.L_x_11878:
[----:B------:R-:W-:Y:S05]  /*3bf0*/  BSYNC.RECONVERGENT B1 ;  /* 0x0000000000017941 */ /* 0x000fea0003800200 */
.L_x_11877:
[----:B------:R-:W-:Y:S04]  /*3c00*/  BSSY.RECONVERGENT B1, `(.L_x_11879) ;  /* 0x0000016000017945 */ /* 0x000fe80003800200 */
[----:B------:R-:W-:Y:S05]  /*3c10*/  @!P3 BRA `(.L_x_11880) ;  /* 0x000000000050b947 */ /* 0x000fea0003800000 */
[----:B01----:R-:W0:Y:S01]  /*3c20*/  LDC.64 R134, c[0x0][0x468] ;  /* 0x00011a00ff867b82 */ /* 0x003e220000000a00 */
        /* <DEDUP_REMOVED lines=19> */
.L_x_11880:
[----:B------:R-:W-:Y:S05]  /*3d60*/  BSYNC.RECONVERGENT B1 ;  /* 0x0000000000017941 */ /* 0x000fea0003800200 */
.L_x_11879:
[----:B------:R-:W-:Y:S04]  /*3d70*/  BSSY.RECONVERGENT B1, `(.L_x_11881) ;  /* 0x0000016000017945 */ /* 0x000fe80003800200 */
[----:B------:R-:W-:Y:S05]  /*3d80*/  @!P2 BRA `(.L_x_11882) ;  /* 0x000000000050a947 */ /* 0x000fea0003800000 */
[----:B012---:R-:W0:Y:S01]  /*3d90*/  LDC.64 R134, c[0x0][0x468] ;  /* 0x00011a00ff867b82 */ /* 0x007e220000000a00 */
        /* <DEDUP_REMOVED lines=19> */
.L_x_11882:
[----:B------:R-:W-:Y:S05]  /*3ed0*/  BSYNC.RECONVERGENT B1 ;  /* 0x0000000000017941 */ /* 0x000fea0003800200 */
.L_x_11881:
[----:B------:R-:W-:Y:S04]  /*3ee0*/  BSSY.RECONVERGENT B1, `(.L_x_11883) ;  /* 0x0000016000017945 */ /* 0x000fe80003800200 */
[----:B------:R-:W-:Y:S05]  /*3ef0*/  @!P1 BRA `(.L_x_11884) ;  /* 0x0000000000509947 */ /* 0x000fea0003800000 */
[----:B0123--:R-:W0:Y:S01]  /*3f00*/  LDC.64 R134, c[0x0][0x468] ;  /* 0x00011a00ff867b82 */ /* 0x00fe220000000a00 */
        /* <DEDUP_REMOVED lines=19> */
.L_x_11884:
[----:B------:R-:W-:Y:S05]  /*4040*/  BSYNC.RECONVERGENT B1 ;  /* 0x0000000000017941 */ /* 0x000fea0003800200 */
.L_x_11883:
[----:B------:R-:W-:Y:S04]  /*4050*/  BSSY.RECONVERGENT B1, `(.L_x_11885) ;  /* 0x0000016000017945 */ /* 0x000fe80003800200 */
[----:B------:R-:W-:Y:S05]  /*4060*/  @!P0 BRA `(.L_x_11886) ;  /* 0x0000000000508947 */ /* 0x000fea0003800000 */
[----:B01234-:R-:W0:Y:S01]  /*4070*/  LDC.64 R134, c[0x0][0x468] ;  /* 0x00011a00ff867b82 */ /* 0x01fe220000000a00 */
        /* <DEDUP_REMOVED lines=19> */
.L_x_11886:
[----:B------:R-:W-:Y:S05]  /*41b0*/  BSYNC.RECONVERGENT B1 ;  /* 0x0000000000017941 */ /* 0x000fea0003800200 */
.L_x_11885:
[----:B------:R-:W-:-:S13]  /*41c0*/  ISETP.NE.AND P5, PT, R170, RZ, PT ;  /* 0x000000ffaa00720c */ /* 0x000fda0003fa5270 */
        /* <DEDUP_REMOVED lines=14> */
[----:B------:R-:W-:Y:S01]  /*42b0*/  FMUL.FTZ R131, R138, R31 ;  /* 0x0000001f8a837220 */ /* 0x000fe20000410000 */
[----:B0-----:R-:W-:-:S04]  /*42c0*/  IMAD.WIDE.U32 R132, R167, 0x10, R128 ;  /* 0x00000010a7847825 */ /* 0x001fc800078e0080 */
[-C--:B------:R-:W-:Y:S01]  /*42d0*/  FMUL.FTZ R128, R130, R31.reuse ;  /* 0x0000001f82807220 */ /* 0x080fe20000410000 */
[-C--:B------:R-:W-:Y:S01]  /*42e0*/  FMUL.FTZ R129, R134, R31.reuse ;  /* 0x0000001f86817220 */ /* 0x080fe20000410000 */
[----:B------:R-:W-:-:S05]  /*42f0*/  FMUL.FTZ R130, R136, R31 ;  /* 0x0000001f88827220 */ /* 0x000fca0000410000 */
[----:B------:R0:W-:Y:S01]  /*4300*/  STG.E.128 desc[UR8][R132.64], R128 ;  /* 0x0000008084007986 */ /* 0x0001e2000c101d08 */
[----:B------:R-:W-:Y:S05]  /*4310*/  BRA `(.L_x_11871) ;  /* 0x0000000800d47947 */ /* 0x000fea0003800000 */
.L_x_11874:
[----:B------:R-:W-:Y:S01]  /*4320*/  ISETP.NE.AND P5, PT, R18, RZ, PT ;  /* 0x000000ff1200720c */ /* 0x000fe20003fa5270 */
        /* <DEDUP_REMOVED lines=10> */
[----:B------:R-:W1:Y:S01]  /*43d0*/  LDC.64 R136, c[0x0][0x468] ;  /* 0x00011a00ff887b82 */ /* 0x000e620000000a00 */
        /* <DEDUP_REMOVED lines=9> */
[----:B0-----:R-:W-:-:S05]  /*4470*/  IMAD.WIDE.U32 R134, R167, 0x10, R134 ;  /* 0x00000010a7867825 */ /* 0x001fca00078e0086 */
[----:B------:R0:W-:Y:S01]  /*4480*/  STG.E.128 desc[UR8][R134.64], R124 ;  /* 0x0000007c86007986 */ /* 0x0001e2000c101d08 */
[C---:B-1----:R-:W-:Y:S01]  /*4490*/  IMAD.WIDE.U32 R136, R167.reuse, 0x10, R136 ;  /* 0x00000010a7887825 */ /* 0x042fe200078e0088 */
[----:B------:R-:W-:-:S04]  /*44a0*/  IADD3 R167, PT, PT, R167, 0x100, RZ ;  /* 0x00000100a7a77810 */ /* 0x000fc80007ffe0ff */
[----:B------:R0:W-:Y:S03]  /*44b0*/  STG.E.128 desc[UR8][R136.64], R128 ;  /* 0x0000008088007986 */ /* 0x0001e6000c101d08 */
.L_x_11888:
[----:B------:R-:W-:Y:S05]  /*44c0*/  BSYNC.RECONVERGENT B1 ;  /* 0x0000000000017941 */ /* 0x000fea0003800200 */
.L_x_11887:
        /* <DEDUP_REMOVED lines=25> */
.L_x_11890:
[----:B------:R-:W-:Y:S05]  /*4660*/  BSYNC.RECONVERGENT B1 ;  /* 0x0000000000017941 */ /* 0x000fea0003800200 */
.L_x_11889:
[----:B------:R-:W-:Y:S04]  /*4670*/  BSSY.RECONVERGENT B1, `(.L_x_11891) ;  /* 0x0000019000017945 */ /* 0x000fe80003800200 */
[----:B------:R-:W-:Y:S05]  /*4680*/  @!P3 BRA `(.L_x_11892) ;  /* 0x00000000005cb947 */ /* 0x000fea0003800000 */
[----:B0-2---:R-:W0:Y:S01]  /*4690*/  LDC.64 R134, c[0x0][0x478] ;  /* 0x00011e00ff867b82 */ /* 0x005e220000000a00 */
        /* <DEDUP_REMOVED lines=22> */
.L_x_11892:
[----:B------:R-:W-:Y:S05]  /*4800*/  BSYNC.RECONVERGENT B1 ;  /* 0x0000000000017941 */ /* 0x000fea0003800200 */
.L_x_11891:
[----:B------:R-:W-:Y:S04]  /*4810*/  BSSY.RECONVERGENT B1, `(.L_x_11893) ;  /* 0x0000019000017945 */ /* 0x000fe80003800200 */
[----:B------:R-:W-:Y:S05]  /*4820*/  @!P2 BRA `(.L_x_11894) ;  /* 0x00000000005ca947 */ /* 0x000fea0003800000 */
[----:B0-23--:R-:W0:Y:S01]  /*4830*/  LDC.64 R134, c[0x0][0x478] ;  /* 0x00011e00ff867b82 */ /* 0x00de220000000a00 */
        /* <DEDUP_REMOVED lines=22> */
.L_x_11894:
[----:B------:R-:W-:Y:S05]  /*49a0*/  BSYNC.RECONVERGENT B1 ;  /* 0x0000000000017941 */ /* 0x000fea0003800200 */
.L_x_11893:
[----:B------:R-:W-:Y:S04]  /*49b0*/  BSSY.RECONVERGENT B1, `(.L_x_11895) ;  /* 0x0000019000017945 */ /* 0x000fe80003800200 */
[----:B------:R-:W-:Y:S05]  /*49c0*/  @!P1 BRA `(.L_x_11896) ;  /* 0x00000000005c9947 */ /* 0x000fea0003800000 */
[----:B0-234-:R-:W0:Y:S01]  /*49d0*/  LDC.64 R134, c[0x0][0x478] ;  /* 0x00011e00ff867b82 */ /* 0x01de220000000a00 */
        /* <DEDUP_REMOVED lines=22> */
.L_x_11896:
[----:B------:R-:W-:Y:S05]  /*4b40*/  BSYNC.RECONVERGENT B1 ;  /* 0x0000000000017941 */ /* 0x000fea0003800200 */
.L_x_11895:
        /* <DEDUP_REMOVED lines=25> */
.L_x_11898:
[----:B------:R-:W-:Y:S05]  /*4ce0*/  BSYNC.RECONVERGENT B1 ;  /* 0x0000000000017941 */ /* 0x000fea0003800200 */
.L_x_11897:
[----:B------:R-:W-:-:S13]  /*4cf0*/  ISETP.NE.AND P5, PT, R170, RZ, PT ;  /* 0x000000ffaa00720c */ /* 0x000fda0003fa5270 */
[----:B------:R-:W-:Y:S05]  /*4d00*/  @!P5 BRA `(.L_x_11871) ;  /* 0x000000000058d947 */ /* 0x000fea0003800000 */
[----:B0-234-:R-:W0:Y:S01]  /*4d10*/  LDC.64 R124, c[0x0][0x478] ;  /* 0x00011e00ff7c7b82 */ /* 0x01de220000000a00 */
[-CC-:B------:R-:W-:Y:S01]  /*4d20*/  FFMA.FTZ R127, R17, R133.reuse, R132.reuse ;  /* 0x00000085117f7223 */ /* 0x180fe20000010084 */
[-CC-:B------:R-:W-:Y:S01]  /*4d30*/  FFMA.FTZ R126, R30, R133.reuse, R132.reuse ;  /* 0x000000851e7e7223 */ /* 0x180fe20000010084 */
[-CC-:B------:R-:W-:Y:S01]  /*4d40*/  FFMA.FTZ R128, R162, R133.reuse, R132.reuse ;  /* 0x00000085a2807223 */ /* 0x180fe20000010084 */
[----:B------:R-:W-:Y:S02]  /*4d50*/  FFMA.FTZ R129, R39, R133, R132 ;  /* 0x0000008527817223 */ /* 0x000fe40000010084 */
[----:B------:R-:W-:Y:S01]  /*4d60*/  FADD.FTZ R126, R29, -R126 ;  /* 0x8000007e1d7e7221 */ /* 0x000fe20000010000 */
[----:B------:R-:W-:Y:S01]  /*4d70*/  FADD.FTZ R128, R155, -R128 ;  /* 0x800000809b807221 */ /* 0x000fe20000010000 */
[----:B------:R-:W1:Y:S01]  /*4d80*/  LDC.64 R134, c[0x0][0x468] ;  /* 0x00011a00ff867b82 */ /* 0x000e620000000a00 */
[----:B------:R-:W-:Y:S01]  /*4d90*/  FADD.FTZ R129, R38, -R129 ;  /* 0x8000008126817221 */ /* 0x000fe20000010000 */
[----:B0-----:R-:W-:-:S04]  /*4da0*/  IMAD.WIDE.U32 R132, R167, 0x10, R124 ;  /* 0x00000010a7847825 */ /* 0x001fc800078e007c */
[----:B------:R-:W-:Y:S01]  /*4db0*/  FADD.FTZ R125, R16, -R127 ;  /* 0x8000007f107d7221 */ /* 0x000fe20000010000 */
[----:B-----5:R-:W-:-:S03]  /*4dc0*/  FFMA.FTZ R127, R169, R128, R123 ;  /* 0x00000080a97f7223 */ /* 0x020fc6000001007b */
[C---:B------:R-:W-:Y:S01]  /*4dd0*/  FFMA.FTZ R124, R169.reuse, R125, R120 ;  /* 0x0000007da97c7223 */ /* 0x040fe20000010078 */
[C---:B------:R-:W-:Y:S01]  /*4de0*/  FFMA.FTZ R125, R169.reuse, R126, R121 ;  /* 0x0000007ea97d7223 */ /* 0x040fe20000010079 */
[----:B------:R-:W-:Y:S01]  /*4df0*/  FFMA.FTZ R126, R169, R129, R122 ;  /* 0x00000081a97e7223 */ /* 0x000fe2000001007a */
[----:B-1----:R-:W-:-:S04]  /*4e00*/  IMAD.WIDE.U32 R134, R167, 0x10, R134 ;  /* 0x00000010a7867825 */ /* 0x002fc800078e0086 */
[-C--:B------:R-:W-:Y:S01]  /*4e10*/  FMUL.FTZ R131, R127, R31.reuse ;  /* 0x0000001f7f837220 */ /* 0x080fe20000410000 */
[-C--:B------:R-:W-:Y:S01]  /*4e20*/  FMUL.FTZ R128, R124, R31.reuse ;  /* 0x0000001f7c807220 */ /* 0x080fe20000410000 */
[-C--:B------:R-:W-:Y:S01]  /*4e30*/  FMUL.FTZ R129, R125, R31.reuse ;  /* 0x0000001f7d817220 */ /* 0x080fe20000410000 */
[----:B------:R-:W-:Y:S01]  /*4e40*/  FMUL.FTZ R130, R126, R31 ;  /* 0x0000001f7e827220 */ /* 0x000fe20000410000 */
[----:B------:R1:W-:Y:S04]  /*4e50*/  STG.E.128 desc[UR8][R132.64], R124 ;  /* 0x0000007c84007986 */ /* 0x0003e8000c101d08 */
[----:B------:R1:W-:Y:S02]  /*4e60*/  STG.E.128 desc[UR8][R134.64], R128 ;  /* 0x0000008086007986 */ /* 0x0003e4000c101d08 */
.L_x_11871:
[----:B------:R-:W-:Y:S05]  /*4e70*/  BSYNC.RECONVERGENT B0 ;  /* 0x0000000000007941 */ /* 0x000fea0003800200 */
.L_x_11845:
[----:B01234-:R-:W0:Y:S01]  /*4e80*/  LDC.64 R128, c[0x0][0x380] ;  /* 0x0000e000ff807b82 */ /* 0x01fe220000000a00 */
[----:B------:R-:W-:Y:S01]  /*4e90*/  UPLOP3.LUT UP1, UPT, UPT, UPT, UP1, 0x40, 0x4 ;  /* 0x000000000004789c */ /* 0x000fe20003f2e810 */
[----:B0-----:R-:W-:-:S04]  /*4ea0*/  IADD3 R5, PT, PT, R5, R128, RZ ;  /* 0x0000008005057210 */ /* 0x001fc80007ffe0ff */
[----:B------:R-:W-:-:S13]  /*4eb0*/  ISETP.GE.AND P5, PT, R5, R129, PT ;  /* 0x000000810500720c */ /* 0x000fda0003fa6270 */
[----:B------:R-:W-:Y:S05]  /*4ec0*/  @!P5 BRA `(.L_x_11899) ;  /* 0xffffffb800c4d947 */ /* 0x000fea000383ffff */
.L_x_11828:
[----:B------:R-:W0:Y:S01]  /*4ed0*/  S2UR UR4, SR_CTAID.X ;  /* 0x00000000000479c3 */ /* 0x000e220000002500 */
[----:B------:R-:W-:Y:S02]  /*4ee0*/  ISETP.NE.AND P6, PT, R18, RZ, PT ;  /* 0x000000ff1200720c */ /* 0x000fe40003fc5270 */
[----:B------:R-:W-:-:S05]  /*4ef0*/  ISETP.NE.AND P5, PT, R170, RZ, PT ;  /* 0x000000ffaa00720c */ /* 0x000fca0003fa5270 */
        /* <DEDUP_REMOVED lines=52> */
.L_x_11900:
        /* <DEDUP_REMOVED lines=12> */
.L_x_14446:


//--------------------- .text._ZN10layer_norm13ln_bwd_kernelINS_13Kernel_traitsI6__halfffffjLj7168ELj1ELj1ELj8ELj16ENS_18Kernel_traits_baseILj7168ES2_ffffjLj256EEEEELb0ELb0ELb0ELb1EEEvNS_9BwdParamsE --------------------------
	.section	.text._ZN10layer_norm13ln_bwd_kernelINS_13Kernel_traitsI6__halfffffjLj7168ELj1ELj1ELj8ELj16ENS_18Kernel_traits_baseILj7168ES2_ffffjLj256EEEEELb0ELb0ELb0ELb1EEEvNS_9BwdParamsE,"ax",@progbits
	.align	128
        .global         _ZN10layer_norm13ln_bwd_kernelINS_13Kernel_traitsI6__halfffffjLj7168ELj1ELj1ELj8ELj16ENS_18Kernel_traits_baseILj7168ES2_ffffjLj256EEEEELb0ELb0ELb0ELb1EEEvNS_9BwdParamsE
        .type           _ZN10layer_norm13ln_bwd_kernelINS_13Kernel_traitsI6__halfffffjLj7168ELj1ELj1ELj8ELj16ENS_18Kernel_traits_baseILj7168ES2_ffffjLj256EEEEELb0ELb0ELb0ELb1EEEvNS_9BwdParamsE,@function
        .size           _ZN10layer_norm13ln_bwd_kernelINS_13Kernel_traitsI6__halfffffjLj7168ELj1ELj1ELj8ELj16ENS_18Kernel_traits_baseILj7168ES2_ffffjLj256EEEEELb0ELb0ELb0ELb1EEEvNS_9BwdParamsE,(.L_x_14447 - _ZN10layer_norm13ln_bwd_kernelINS_13Kernel_traitsI6__halfffffjLj7168ELj1ELj1ELj8ELj16ENS_18Kernel_traits_baseILj7168ES2_ffffjLj256EEEEELb0ELb0ELb0ELb1EEEvNS_9BwdParamsE)
        .other          _ZN10layer_norm13ln_bwd_kernelINS_13Kernel_traitsI6__halfffffjLj7168ELj1ELj1ELj8ELj16ENS_18Kernel_traits_baseILj7168ES2_ffffjLj256EEEEELb0ELb0ELb0ELb1EEEvNS_9BwdParamsE,@"STO_CUDA_ENTRY STV_DEFAULT"
_ZN10layer_norm13ln_bwd_kernelINS_13Kernel_traitsI6__halfffffjLj7168ELj1ELj1ELj8ELj16ENS_18Kernel_traits_baseILj7168ES2_ffffjLj256EEEEELb0ELb0ELb0ELb1EEEvNS_9BwdParamsE:
.text._ZN10layer_norm13ln_bwd_kernelINS_13Kernel_traitsI6__halfffffjLj7168ELj1ELj1ELj8ELj16ENS_18Kernel_traits_baseILj7168ES2_ffffjLj256EEEEELb0ELb0ELb0ELb1EEEvNS_9BwdParamsE:
        /* <DEDUP_REMOVED lines=57> */
[----:B------:R-:W-:Y:S01]  /*0390*/  UPLOP3.LUT UP1, UPT, UPT, UPT, UPT, 0x40, 0x4 ;  /* 0x000000000004789c */ /* 0x000fe20003f2e870 */
[----:B-1----:R-:W-:Y:S01]  /*03a0*/  IMAD.WIDE.U32 R2, R0, 0x8, R2 ;  /* 0x0000000800027825 */ /* 0x002fe200078e0002 */
[----:B------:R-:W1:Y:S04]  /*03b0*/  LDCU UR12, c[0x0][0x388] ;  /* 0x00007100ff0c77ac */ /* 0x000e680008000800 */
[----:B0-----:R-:W3:Y:S01]  /*03c0*/  LDG.E.64 R6, desc[UR8][R2.64+0x3000] ;  /* 0x0030000802067981 */ /* 0x001ee2000c1e1b00 */
[----:B------:R-:W0:Y:S03]  /*03d0*/  LDCU.U8 UR7, c[0x0][0x410] ;  /* 0x00008200ff0777ac */ /* 0x000e260008000000 */
[----:B------:R-:W4:Y:S01]  /*03e0*/  LDG.E.64 R8, desc[UR8][R2.64+0x2800] ;  /* 0x0028000802087981 */ /* 0x000f22000c1e1b00 */
[----:B------:R-:W0:Y:S03]  /*03f0*/  LDCU UR13, c[0x0][0x400] ;  /* 0x00008000ff0d77ac */ /* 0x000e260008000800 */
[----:B------:R-:W5:Y:S01]  /*0400*/  LDG.E.64 R10, desc[UR8][R2.64+0x2000] ;  /* 0x00200008020a7981 */ /* 0x000f62000c1e1b00 */
[----:B------:R-:W0:Y:S03]  /*0410*/  LDCU.64 UR14, c[0x0][0x478] ;  /* 0x00008f00ff0e77ac */ /* 0x000e260008000a00 */
[----:B------:R-:W5:Y:S01]  /*0420*/  LDG.E.64 R12, desc[UR8][R2.64+0x1800] ;  /* 0x00180008020c7981 */ /* 0x000f62000c1e1b00 */
[----:B------:R-:W0:Y:S03]  /*0430*/  LDCU.64 UR10, c[0x0][0x438] ;  /* 0x00008700ff0a77ac */ /* 0x000e260008000a00 */
[----:B------:R-:W5:Y:S04]  /*0440*/  LDG.E.64 R14, desc[UR8][R2.64+0x1000] ;  /* 0x00100008020e7981 */ /* 0x000f68000c1e1b00 */
[----:B------:R-:W5:Y:S04]  /*0450*/  LDG.E.64 R16, desc[UR8][R2.64+0x800] ;  /* 0x0008000802107981 */ /* 0x000f68000c1e1b00 */
[----:B------:R1:W5:Y:S01]  /*0460*/  LDG.E.64 R18, desc[UR8][R2.64] ;  /* 0x0000000802127981 */ /* 0x000362000c1e1b00 */
[----:B--2---:R-:W-:-:S04]  /*0470*/  ISETP.NE.U32.AND P0, PT, R4, RZ, PT ;  /* 0x000000ff0400720c */ /* 0x004fc80003f05070 */
[----:B------:R-:W-:Y:S02]  /*0480*/  ISETP.NE.AND.EX P0, PT, R5, RZ, PT, P0 ;  /* 0x000000ff0500720c */ /* 0x000fe40003f05300 */
[----:B------:R-:W-:Y:S02]  /*0490*/  CS2R R4, SRZ ;  /* 0x0000000000047805 */ /* 0x000fe4000001ff00 */
[----:B-1----:R-:W-:Y:S02]  /*04a0*/  CS2R R2, SRZ ;  /* 0x0000000000027805 */ /* 0x002fe4000001ff00 */
        /* <DEDUP_REMOVED lines=28> */
[----:B------:R-:W-:-:S02]  /*0670*/  CS2R R6, SRZ ;  /* 0x0000000000067805 */ /* 0x000fc4000001ff00 */
[----:B------:R-:W-:Y:S02]  /*0680*/  CS2R R8, SRZ ;  /* 0x0000000000087805 */ /* 0x000fe4000001ff00 */
[----:B------:R-:W-:Y:S02]  /*0690*/  CS2R R10, SRZ ;  /* 0x00000000000a7805 */ /* 0x000fe4000001ff00 */
[----:B------:R-:W-:Y:S02]  /*06a0*/  CS2R R12, SRZ ;  /* 0x00000000000c7805 */ /* 0x000fe4000001ff00 */
[----:B------:R-:W-:Y:S02]  /*06b0*/  CS2R R14, SRZ ;  /* 0x00000000000e7805 */ /* 0x000fe4000001ff00 */
[----:B------:R-:W-:Y:S02]  /*06c0*/  CS2R R16, SRZ ;  /* 0x0000000000107805 */ /* 0x000fe4000001ff00 */
        /* <DEDUP_REMOVED lines=15> */
.L_x_11908:
[----:B------:R-:W0:Y:S01]  /*07c0*/  LDC.64 R46, c[0x0][0x3c0] ;  /* 0x0000f000ff2e7b82 */ /* 0x000e220000000a00 */
[----:B------:R-:W-:-:S05]  /*07d0*/  IMAD R48, R170, UR12, RZ ;  /* 0x0000000caa307c24 */ /* 0x000fca000f8e02ff */
[----:B------:R-:W-:Y:S02]  /*07e0*/  SHF.R.S32.HI R49, RZ, 0x1f, R48 ;  /* 0x0000001fff317819 */ /* 0x000fe40000011430 */
[----:B------:R-:W1:Y:S02]  /*07f0*/  LDC.64 R44, c[0x0][0x3a8] ;  /* 0x0000ea00ff2c7b82 */ /* 0x000e640000000a00 */
[----:B------:R-:W-:-:S04]  /*0800*/  LEA.HI R49, R49, R48, RZ, 0x2 ;  /* 0x0000003031317211 */ /* 0x000fc800078f10ff */
[----:B------:R-:W-:Y:S02]  /*0810*/  LEA.HI.SX32 R199, R49, R0, 0x1e ;  /* 0x0000000031c77211 */ /* 0x000fe400078ff2ff */
[----:B------:R-:W2:Y:S08]  /*0820*/  LDC.64 R68, c[0x0][0x428] ;  /* 0x00010a00ff447b82 */ /* 0x000eb00000000a00 */
[----:B------:R-:W3:Y:S01]  /*0830*/  LDC.64 R70, c[0x0][0x3c8] ;  /* 0x0000f200ff467b82 */ /* 0x000ee20000000a00 */
[----:B0-----:R-:W-:Y:S01]  /*0840*/  IMAD.WIDE R46, R170, 0x4, R46 ;  /* 0x00000004aa2e7825 */ /* 0x001fe200078e022e */
[----:B------:R-:W-:-:S02]  /*0850*/  IADD3 R197, PT, PT, R199, 0x100, RZ ;  /* 0x00000100c7c57810 */ /* 0x000fc40007ffe0ff */
[C---:B------:R-:W-:Y:S02]  /*0860*/  IADD3 R203, PT, PT, R199.reuse, 0x200, RZ ;  /* 0x00000200c7cb7810 */ /* 0x040fe40007ffe0ff */
[C---:B------:R-:W-:Y:S01]  /*0870*/  IADD3 R201, PT, PT, R199.reuse, 0x300, RZ ;  /* 0x00000300c7c97810 */ /* 0x040fe20007ffe0ff */
[----:B------:R-:W4:Y:S01]  /*0880*/  LDG.E R172, desc[UR8][R46.64] ;  /* 0x000000082eac7981 */ /* 0x000f22000c1e1900 */
[C---:B------:R-:W-:Y:S01]  /*0890*/  IADD3 R195, PT, PT, R199.reuse, 0x400, RZ ;  /* 0x00000400c7c37810 */ /* 0x040fe20007ffe0ff */
[C-C-:B-1----:R-:W-:Y:S01]  /*08a0*/  IMAD.WIDE.U32 R100, R199.reuse, 0x10, R44.reuse ;  /* 0x00000010c7647825 */ /* 0x142fe200078e002c */
[C---:B------:R-:W-:Y:S01]  /*08b0*/  IADD3 R189, PT, PT, R199.reuse, 0x500, RZ ;  /* 0x00000500c7bd7810 */ /* 0x040fe20007ffe0ff */
[----:B------:R-:W0:Y:S01]  /*08c0*/  @P0 LDC.64 R192, c[0x0][0x3e0] ;  /* 0x0000f800ffc00b82 */ /* 0x000e220000000a00 */
[----:B------:R-:W-:Y:S01]  /*08d0*/  IADD3 R191, PT, PT, R199, 0x600, RZ ;  /* 0x00000600c7bf7810 */ /* 0x000fe20007ffe0ff */
[--C-:B------:R-:W-:Y:S02]  /*08e0*/  IMAD.WIDE.U32 R104, R197, 0x10, R44.reuse ;  /* 0x00000010c5687825 */ /* 0x100fe400078e002c */
[----:B------:R-:W4:Y:S02]  /*08f0*/  LDG.E.128 R100, desc[UR8][R100.64] ;  /* 0x0000000864647981 */ /* 0x000f24000c1e1d00 */
[----:B------:R-:W-:-:S02]  /*0900*/  IMAD.WIDE.U32 R108, R203, 0x10, R44 ;  /* 0x00000010cb6c7825 */ /* 0x000fc400078e002c */
[----:B------:R-:W4:Y:S02]  /*0910*/  LDG.E.128 R104, desc[UR8][R104.64] ;  /* 0x0000000868687981 */ /* 0x000f24000c1e1d00 */
[--C-:B------:R-:W-:Y:S02]  /*0920*/  IMAD.WIDE.U32 R112, R201, 0x10, R44.reuse ;  /* 0x00000010c9707825 */ /* 0x100fe400078e002c */
[----:B------:R-:W4:Y:S02]  /*0930*/  LDG.E.128 R108, desc[UR8][R108.64] ;  /* 0x000000086c6c7981 */ /* 0x000f24000c1e1d00 */
[--C-:B------:R-:W-:Y:S02]  /*0940*/  IMAD.WIDE.U32 R116, R195, 0x10, R44.reuse ;  /* 0x00000010c3747825 */ /* 0x100fe400078e002c */
[----:B------:R-:W4:Y:S02]  /*0950*/  LDG.E.128 R112, desc[UR8][R112.64] ;  /* 0x0000000870707981 */ /* 0x000f24000c1e1d00 */
[----:B------:R-:W-:-:S02]  /*0960*/  IMAD.WIDE.U32 R120, R189, 0x10, R44 ;  /* 0x00000010bd787825 */ /* 0x000fc400078e002c */
[----:B------:R-:W4:Y:S02]  /*0970*/  LDG.E.128 R116, desc[UR8][R116.64] ;  /* 0x0000000874747981 */ /* 0x000f24000c1e1d00 */
[----:B------:R-:W-:Y:S02]  /*0980*/  IMAD.WIDE.U32 R124, R191, 0x10, R44 ;  /* 0x00000010bf7c7825 */ /* 0x000fe400078e002c */
[----:B------:R-:W4:Y:S02]  /*0990*/  LDG.E.128 R120, desc[UR8][R120.64] ;  /* 0x0000000878787981 */ /* 0x000f24000c1e1d00 */
[----:B--2---:R-:W-:Y:S02]  /*09a0*/  IMAD.WIDE.U32 R44, R199, 0x10, R68 ;  /* 0x00000010c72c7825 */ /* 0x004fe400078e0044 */
[----:B------:R-:W2:Y:S02]  /*09b0*/  LDG.E.128 R124, desc[UR8][R124.64] ;  /* 0x000000087c7c7981 */ /* 0x000ea4000c1e1d00 */
[----:B---3--:R-:W-:-:S02]  /*09c0*/  IMAD.WIDE R70, R170, 0x4, R70 ;  /* 0x00000004aa467825 */ /* 0x008fc400078e0246 */
[----:B------:R-:W3:Y:S04]  /*09d0*/  LDG.E.128 R44, desc[UR8][R44.64] ;  /* 0x000000082c2c7981 */ /* 0x000ee8000c1e1d00 */
[----:B------:R-:W2:Y:S01]  /*09e0*/  LDG.E R173, desc[UR8][R70.64] ;  /* 0x0000000846ad7981 */ /* 0x000ea2000c1e1900 */
[----:B------:R-:W-:-:S06]  /*09f0*/  IMAD.WIDE.U32 R48, R197, 0x10, R68 ;  /* 0x00000010c5307825 */ /* 0x000fcc00078e0044 */
[----:B------:R-:W2:Y:S01]  /*0a00*/  LDG.E.128 R48, desc[UR8][R48.64] ;  /* 0x0000000830307981 */ /* 0x000ea2000c1e1d00 */
        /* <DEDUP_REMOVED lines=10> */
[----:B------:R-:W-:-:S04]  /*0ab0*/  ISETP.NE.U32.AND P1, PT, RZ, UR10, PT ;  /* 0x0000000aff007c0c */ /* 0x000fc8000bf25070 */
[----:B------:R-:W-:-:S13]  /*0ac0*/  ISETP.NE.AND.EX P1, PT, RZ, UR11, PT, P1 ;  /* 0x0000000bff007c0c */ /* 0x000fda000bf25310 */
[----:B------:R-:W1:Y:S08]  /*0ad0*/  @P1 LDC.64 R184, c[0x0][0x438] ;  /* 0x00010e00ffb81b82 */ /* 0x000e700000000a00 */
[----:B------:R-:W0:Y:S01]  /*0ae0*/  @P1 LDC.64 R174, c[0x0][0x438] ;  /* 0x00010e00ffae1b82 */ /* 0x000e220000000a00 */
[----:B------:R-:W-:-:S07]  /*0af0*/  ISETP.NE.AND P2, PT, RZ, UR7, PT ;  /* 0x00000007ff007c0c */ /* 0x000fce000bf45270 */
[----:B------:R-:W0:Y:S01]  /*0b00*/  @P1 LDC.64 R186, c[0x0][0x438] ;  /* 0x00010e00ffba1b82 */ /* 0x000e220000000a00 */
[----:B-1----:R-:W-:-:S07]  /*0b10*/  @P1 IMAD.WIDE.U32 R184, R197, 0x10, R184 ;  /* 0x00000010c5b81825 */ /* 0x002fce00078e00b8 */
[----:B------:R-:W1:Y:S01]  /*0b20*/  @P1 LDC.64 R182, c[0x0][0x438] ;  /* 0x00010e00ffb61b82 */ /* 0x000e620000000a00 */
[----:B------:R-:W-:Y:S01]  /*0b30*/  HFMA2 R171, -RZ, RZ, 1.875, 0 ;  /* 0x3f800000ffab7431 */ /* 0x000fe200000001ff */
[----:B------:R4:W5:Y:S06]  /*0b40*/  @P1 LDG.E.128 R76, desc[UR8][R184.64] ;  /* 0x00000008b84c1981 */ /* 0x00096c000c1e1d00 */
[----:B------:R-:W1:Y:S01]  /*0b50*/  @P1 LDC.64 R178, c[0x0][0x438] ;  /* 0x00010e00ffb21b82 */ /* 0x000e620000000a00 */
[----:B0-----:R-:W-:-:S07]  /*0b60*/  @P0 IMAD.WIDE R192, R170, 0x4, R192 ;  /* 0x00000004aac00825 */ /* 0x001fce00078e02c0 */
[----:B------:R-:W0:Y:S01]  /*0b70*/  @P1 LDC.64 R180, c[0x0][0x438] ;  /* 0x00010e00ffb41b82 */ /* 0x000e220000000a00 */
[----:B------:R4:W5:Y:S01]  /*0b80*/  @P0 LDG.E R171, desc[UR8][R192.64] ;  /* 0x00000008c0ab0981 */ /* 0x000962000c1e1900 */
[----:B------:R-:W-:-:S05]  /*0b90*/  @P1 IMAD.WIDE.U32 R174, R191, 0x10, R174 ;  /* 0x00000010bfae1825 */ /* 0x000fca00078e00ae */
[----:B------:R4:W5:Y:S01]  /*0ba0*/  @P1 LDG.E.128 R96, desc[UR8][R174.64] ;  /* 0x00000008ae601981 */ /* 0x000962000c1e1d00 */
[----:B------:R-:W0:Y:S01]  /*0bb0*/  @P1 LDC.64 R176, c[0x0][0x438] ;  /* 0x00010e00ffb01b82 */ /* 0x000e220000000a00 */
[----:B------:R-:W-:-:S04]  /*0bc0*/  @P1 IMAD.WIDE.U32 R186, R199, 0x10, R186 ;  /* 0x00000010c7ba1825 */ /* 0x000fc800078e00ba */
[----:B-1----:R-:W-:Y:S01]  /*0bd0*/  @P1 IMAD.WIDE.U32 R182, R203, 0x10, R182 ;  /* 0x00000010cbb61825 */ /* 0x002fe200078e00b6 */
[----:B------:R1:W5:Y:S03]  /*0be0*/  @P1 LDG.E.128 R72, desc[UR8][R186.64] ;  /* 0x00000008ba481981 */ /* 0x000366000c1e1d00 */
[----:B------:R-:W-:Y:S01]  /*0bf0*/  @P1 IMAD.WIDE.U32 R178, R195, 0x10, R178 ;  /* 0x00000010c3b21825 */ /* 0x000fe200078e00b2 */
[----:B------:R1:W5:Y:S04]  /*0c00*/  @P1 LDG.E.128 R80, desc[UR8][R182.64] ;  /* 0x00000008b6501981 */ /* 0x000368000c1e1d00 */
[----:B------:R1:W5:Y:S01]  /*0c10*/  @P1 LDG.E.128 R88, desc[UR8][R178.64] ;  /* 0x00000008b2581981 */ /* 0x000362000c1e1d00 */
[----:B0-----:R-:W-:-:S05]  /*0c20*/  @P1 IMAD.WIDE.U32 R180, R201, 0x10, R180 ;  /* 0x00000010c9b41825 */ /* 0x001fca00078e00b4 */
[----:B------:R0:W5:Y:S01]  /*0c30*/  @P1 LDG.E.128 R84, desc[UR8][R180.64] ;  /* 0x00000008b4541981 */ /* 0x000162000c1e1d00 */
[----:B------:R-:W-:-:S05]  /*0c40*/  @P1 IMAD.WIDE.U32 R176, R189, 0x10, R176 ;  /* 0x00000010bdb01825 */ /* 0x000fca00078e00b0 */
[----:B------:R0:W5:Y:S01]  /*0c50*/  @P1 LDG.E.128 R92, desc[UR8][R176.64] ;  /* 0x00000008b05c1981 */ /* 0x000162000c1e1d00 */
[----:B----4-:R-:W-:-:S05]  /*0c60*/  FSEL R185, R172, RZ, !P2 ;  /* 0x000000ffacb97208 */ /* 0x010fca0005000000 */
        /* <DEDUP_REMOVED lines=12> */
[----:B---3--:R-:W-:Y:S01]  /*0d30*/  FMUL.FTZ R111, R169, R44 ;  /* 0x0000002ca96f7220 */ /* 0x008fe20000410000 */
[----:B------:R-:W-:Y:S01]  /*0d40*/  FMUL.FTZ R112, R168, R45 ;  /* 0x0000002da8707220 */ /* 0x000fe20000410000 */
[----:B--2---:R-:W-:-:S02]  /*0d50*/  FMUL.FTZ R108, R173, R172 ;  /* 0x000000acad6c7220 */ /* 0x004fc40000410000 */
[----:B------:R-:W-:Y:S01]  /*0d60*/  FADD.FTZ R101, RZ, R111 ;  /* 0x0000006fff657221 */ /* 0x000fe20000010000 */
[----:B------:R-:W-:Y:S01]  /*0d70*/  FMUL.FTZ R115, R173, R192 ;  /* 0x000000c0ad737220 */ /* 0x000fe20000410000 */
[----:B------:R-:W-:Y:S01]  /*0d80*/  FFMA.FTZ R110, R108, R111, RZ ;  /* 0x0000006f6c6e7223 */ /* 0x000fe200000100ff */
[----:B------:R-:W-:Y:S01]  /*0d90*/  FMUL.FTZ R109, R167, R46 ;  /* 0x0000002ea76d7220 */ /* 0x000fe20000410000 */
[----:B------:R-:W-:Y:S01]  /*0da0*/  FADD.FTZ R116, R112, R101 ;  /* 0x0000006570747221 */ /* 0x000fe20000010000 */
[----:B------:R-:W-:Y:S01]  /*0db0*/  FMUL.FTZ R114, R173, R198 ;  /* 0x000000c6ad727220 */ /* 0x000fe20000410000 */
[----:B------:R-:W-:Y:S01]  /*0dc0*/  FFMA.FTZ R101, R115, R112, R110 ;  /* 0x0000007073657223 */ /* 0x000fe2000001006e */
[----:B------:R-:W-:Y:S01]  /*0dd0*/  FADD.FTZ R194, -R185, R117 ;  /* 0x00000075b9c27221 */ /* 0x000fe20000010100 */
[----:B------:R-:W-:Y:S01]  /*0de0*/  FMUL.FTZ R110, R166, R47 ;  /* 0x0000002fa66e7220 */ /* 0x000fe20000410000 */
[----:B------:R-:W-:Y:S01]  /*0df0*/  FADD.FTZ R103, R109, R116 ;  /* 0x000000746d677221 */ /* 0x000fe20000010000 */
[----:B------:R-:W-:Y:S01]  /*0e00*/  FADD.FTZ R202, -R185, R104 ;  /* 0x00000068b9ca7221 */ /* 0x000fe20000010100 */
[----:B------:R-:W-:Y:S01]  /*0e10*/  FMUL.FTZ R117, R173, R200 ;  /* 0x000000c8ad757220 */ /* 0x000fe20000410000 */
[----:B------:R-:W-:Y:S01]  /*0e20*/  FFMA.FTZ R116, R114, R109, R101 ;  /* 0x0000006d72747223 */ /* 0x000fe20000010065 */
[C---:B------:R-:W-:Y:S01]  /*0e30*/  FADD.FTZ R214, -R185.reuse, R113 ;  /* 0x00000071b9d67221 */ /* 0x040fe20000010100 */
[C---:B------:R-:W-:Y:S01]  /*0e40*/  FADD.FTZ R190, -R185.reuse, R118 ;  /* 0x00000076b9be7221 */ /* 0x040fe20000010100 */
[----:B-1----:R-:W-:Y:S01]  /*0e50*/  FADD.FTZ R186, -R185, R120 ;  /* 0x00000078b9ba7221 */ /* 0x002fe20000010100 */
[----:B------:R-:W-:Y:S01]  /*0e60*/  FMUL.FTZ R113, R165, R48 ;  /* 0x00000030a5717220 */ /* 0x000fe20000410000 */
[----:B------:R-:W-:Y:S01]  /*0e70*/  FADD.FTZ R118, R110, R103 ;  /* 0x000000676e767221 */ /* 0x000fe20000010000 */
[----:B------:R-:W-:Y:S01]  /*0e80*/  FADD.FTZ R204, -R185, R105 ;  /* 0x00000069b9cc7221 */ /* 0x000fe20000010100 */
[----:B------:R-:W-:Y:S01]  /*0e90*/  FMUL.FTZ R120, R173, R202 ;  /* 0x000000caad787220 */ /* 0x000fe20000410000 */
[----:B------:R-:W-:Y:S01]  /*0ea0*/  FFMA.FTZ R101, R117, R110, R116 ;  /* 0x0000006e75657223 */ /* 0x000fe20000010074 */
[C---:B------:R-:W-:Y:S01]  /*0eb0*/  FADD.FTZ R184, -R185.reuse, R121 ;  /* 0x00000079b9b87221 */ /* 0x040fe20000010100 */
[----:B------:R-:W-:Y:S01]  /*0ec0*/  FADD.FTZ R182, -R185, R122 ;  /* 0x0000007ab9b67221 */ /* 0x000fe20000010100 */
[----:B------:R-:W-:Y:S01]  /*0ed0*/  FMUL.FTZ R116, R164, R49 ;  /* 0x00000031a4747220 */ /* 0x000fe20000410000 */
[----:B------:R-:W-:Y:S01]  /*0ee0*/  FADD.FTZ R103, R113, R118 ;  /* 0x0000007671677221 */ /* 0x000fe20000010000 */
[----:B------:R-:W-:Y:S01]  /*0ef0*/  FADD.FTZ R178, -R185, R106 ;  /* 0x0000006ab9b27221 */ /* 0x000fe20000010100 */
[----:B------:R-:W-:Y:S01]  /*0f00*/  FMUL.FTZ R121, R173, R204 ;  /* 0x000000ccad797220 */ /* 0x000fe20000410000 */
[----:B------:R-:W-:Y:S01]  /*0f10*/  FFMA.FTZ R122, R120, R113, R101 ;  /* 0x00000071787a7223 */ /* 0x000fe20000010065 */
[----:B0-----:R-:W-:Y:S01]  /*0f20*/  FADD.FTZ R180, -R185, R123 ;  /* 0x0000007bb9b47221 */ /* 0x001fe20000010100 */
[----:B------:R-:W-:Y:S01]  /*0f30*/  FMUL.FTZ R118, R163, R50 ;  /* 0x00000032a3767220 */ /* 0x000fe20000410000 */
[----:B------:R-:W-:Y:S01]  /*0f40*/  FADD.FTZ R103, R116, R103 ;  /* 0x0000006774677221 */ /* 0x000fe20000010000 */
[----:B------:R-:W-:Y:S01]  /*0f50*/  FADD.FTZ R176, -R185, R107 ;  /* 0x0000006bb9b07221 */ /* 0x000fe20000010100 */
[----:B------:R-:W-:Y:S01]  /*0f60*/  FMUL.FTZ R123, R173, R178 ;  /* 0x000000b2ad7b7220 */ /* 0x000fe20000410000 */
[----:B------:R-:W-:Y:S01]  /*0f70*/  FFMA.FTZ R122, R121, R116, R122 ;  /* 0x00000074797a7223 */ /* 0x000fe2000001007a */
[C---:B------:R-:W-:Y:S01]  /*0f80*/  FADD.FTZ R188, -R185.reuse, R119 ;  /* 0x00000077b9bc7221 */ /* 0x040fe20000010100 */
[C---:B------:R-:W-:Y:S01]  /*0f90*/  FADD.FTZ R106, -R185.reuse, R124 ;  /* 0x0000007cb96a7221 */ /* 0x040fe20000010100 */
[----:B------:R-:W-:Y:S01]  /*0fa0*/  FADD.FTZ R102, -R185, R126 ;  /* 0x0000007eb9667221 */ /* 0x000fe20000010100 */
[----:B------:R-:W-:Y:S01]  /*0fb0*/  FMUL.FTZ R119, R162, R51 ;  /* 0x00000033a2777220 */ /* 0x000fe20000410000 */
[----:B------:R-:W-:Y:S01]  /*0fc0*/  FADD.FTZ R124, R118, R103 ;  /* 0x00000067767c7221 */ /* 0x000fe20000010000 */
[----:B------:R-:W-:Y:S01]  /*0fd0*/  FMUL.FTZ R126, R173, R176 ;  /* 0x000000b0ad7e7220 */ /* 0x000fe20000410000 */
[----:B------:R-:W-:Y:S01]  /*0fe0*/  FFMA.FTZ R101, R123, R118, R122 ;  /* 0x000000767b657223 */ /* 0x000fe2000001007a */
[----:B------:R-:W-:Y:S01]  /*0ff0*/  FADD.FTZ R100, -R185, R127 ;  /* 0x0000007fb9647221 */ /* 0x000fe20000010100 */
[----:B------:R-:W-:Y:S01]  /*1000*/  FMUL.FTZ R122, R161, R52 ;  /* 0x00000034a17a7220 */ /* 0x000fe20000410000 */
[----:B------:R-:W-:Y:S01]  /*1010*/  FADD.FTZ R103, R119, R124 ;  /* 0x0000007c77677221 */ /* 0x000fe20000010000 */
[C---:B------:R-:W-:Y:S01]  /*1020*/  FMUL.FTZ R127, R173.reuse, R206 ;  /* 0x000000cead7f7220 */ /* 0x040fe20000410000 */
[----:B------:R-:W-:Y:S01]  /*1030*/  FFMA.FTZ R172, R126, R119, R101 ;  /* 0x000000777eac7223 */ /* 0x000fe20000010065 */
[----:B------:R-:W-:Y:S01]  /*1040*/  FMUL.FTZ R124, R160, R53 ;  /* 0x00000035a07c7220 */ /* 0x000fe20000410000 */
[----:B------:R-:W-:Y:S01]  /*1050*/  FADD.FTZ R103, R122, R103 ;  /* 0x000000677a677221 */ /* 0x000fe20000010000 */
[----:B------:R-:W-:Y:S01]  /*1060*/  FMUL.FTZ R175, R173, R174 ;  /* 0x000000aeadaf7220 */ /* 0x000fe20000410000 */
[----:B------:R-:W-:Y:S01]  /*1070*/  FFMA.FTZ R172, R127, R122, R172 ;  /* 0x0000007a7fac7223 */ /* 0x000fe200000100ac */
[----:B------:R-:W-:Y:S01]  /*1080*/  FADD.FTZ R104, -R185, R125 ;  /* 0x0000007db9687221 */ /* 0x000fe20000010100 */
        /* <DEDUP_REMOVED lines=106> */
.L_x_11903:
[----:B------:R-:W-:Y:S05]  /*1730*/  BSYNC.RECONVERGENT B0 ;  /* 0x0000000000007941 */ /* 0x000fea0003800200 */
.L_x_11902:
[----:B------:R-:W1:Y:S08]  /*1740*/  S2UR UR5, SR_CgaCtaId ;  /* 0x00000000000579c3 */ /* 0x000e700000008800 */
[----:B------:R-:W-:Y:S01]  /*1750*/  BAR.SYNC.DEFER_BLOCKING 0x0 ;  /* 0x0000000000007b1d */ /* 0x000fe20000010000 */
[C---:B------:R-:W-:Y:S01]  /*1760*/  FADD.FTZ R23, R44.reuse, R23 ;  /* 0x000000172c177221 */ /* 0x040fe20000010000 */
[----:B------:R-:W-:Y:S01]  /*1770*/  FFMA.FTZ R135, R44, R108, R135 ;  /* 0x0000006c2c877223 */ /* 0x000fe20000010087 */
[C---:B------:R-:W-:Y:S01]  /*1780*/  FADD.FTZ R20, R45.reuse, R20 ;  /* 0x000000142d147221 */ /* 0x040fe20000010000 */
[----:B------:R-:W-:Y:S01]  /*1790*/  FFMA.FTZ R132, R45, R115, R132 ;  /* 0x000000732d847223 */ /* 0x000fe20000010084 */
[C---:B------:R-:W-:Y:S01]  /*17a0*/  FADD.FTZ R21, R46.reuse, R21 ;  /* 0x000000152e157221 */ /* 0x040fe20000010000 */
[----:B------:R-:W-:Y:S01]  /*17b0*/  UMOV UR4, 0x400 ;  /* 0x0000040000047882 */ /* 0x000fe20000000000 */
[----:B------:R-:W-:Y:S01]  /*17c0*/  FFMA.FTZ R133, R46, R114, R133 ;  /* 0x000000722e857223 */ /* 0x000fe20000010085 */
[C---:B------:R-:W-:Y:S01]  /*17d0*/  FADD.FTZ R18, R47.reuse, R18 ;  /* 0x000000122f127221 */ /* 0x040fe20000010000 */
        /* <DEDUP_REMOVED lines=13> */
[----:B------:R-:W-:Y:S01]  /*18b0*/  UISETP.NE.U32.AND UP0, UPT, UR10, URZ, UPT ;  /* 0x000000ff0a00728c */ /* 0x000fe2000bf05070 */
[C---:B------:R-:W-:Y:S01]  /*18c0*/  FADD.FTZ R13, R54.reuse, R13 ;  /* 0x0000000d360d7221 */ /* 0x040fe20000010000 */
[----:B-1----:R-:W-:Y:S01]  /*18d0*/  ULEA UR4, UR5, UR4, 0x18 ;  /* 0x0000000405047291 */ /* 0x002fe2000f8ec0ff */
[----:B------:R-:W-:Y:S01]  /*18e0*/  FFMA.FTZ R41, R54, R176, R41 ;  /* 0x000000b036297223 */ /* 0x000fe20000010029 */
[----:B------:R-:W-:Y:S01]  /*18f0*/  UISETP.NE.AND.EX UP0, UPT, UR11, URZ, UPT, UP0 ;  /* 0x000000ff0b00728c */ /* 0x000fe2000bf05300 */
[C---:B------:R-:W-:Y:S01]  /*1900*/  FADD.FTZ R10, R55.reuse, R10 ;  /* 0x0000000a370a7221 */ /* 0x040fe20000010000 */
[----:B------:R-:W-:Y:S01]  /*1910*/  UIADD3 UR5, UPT, UPT, UR4, 0x7040, URZ ;  /* 0x0000704004057890 */ /* 0x000fe2000fffe0ff */
[----:B------:R-:W-:Y:S01]  /*1920*/  FFMA.FTZ R38, R55, R179, R38 ;  /* 0x000000b337267223 */ /* 0x000fe20000010026 */
[----:B------:R-:W-:Y:S01]  /*1930*/  @!UP1 UIADD3 UR5, UPT, UPT, UR4, 0x7000, URZ ;  /* 0x0000700004059890 */ /* 0x000fe2000fffe0ff */
[C---:B------:R-:W-:Y:S01]  /*1940*/  FADD.FTZ R11, R56.reuse, R11 ;  /* 0x0000000b380b7221 */ /* 0x040fe20000010000 */
[----:B------:R-:W-:Y:S01]  /*1950*/  UIADD3 UR6, UPT, UPT, UR4, 0x7050, URZ ;  /* 0x0000705004067890 */ /* 0x000fe2000fffe0ff */
[----:B------:R-:W-:Y:S01]  /*1960*/  FFMA.FTZ R39, R56, R181, R39 ;  /* 0x000000b538277223 */ /* 0x000fe20000010027 */
[----:B------:R-:W-:Y:S01]  /*1970*/  @!UP1 UIADD3 UR6, UPT, UPT, UR4, 0x7010, URZ ;  /* 0x0000701004069890 */ /* 0x000fe2000fffe0ff */
[C---:B------:R-:W-:Y:S01]  /*1980*/  FADD.FTZ R8, R57.reuse, R8 ;  /* 0x0000000839087221 */ /* 0x040fe20000010000 */
[----:B------:R-:W-:Y:S01]  /*1990*/  FFMA.FTZ R36, R57, R192, R36 ;  /* 0x000000c039247223 */ /* 0x000fe20000010024 */
[C---:B------:R-:W-:Y:S01]  /*19a0*/  FADD.FTZ R9, R58.reuse, R9 ;  /* 0x000000093a097221 */ /* 0x040fe20000010000 */
[----:B------:R-:W-:Y:S01]  /*19b0*/  FFMA.FTZ R37, R58, R187, R37 ;  /* 0x000000bb3a257223 */ /* 0x000fe20000010025 */
[----:B0-----:R-:W0:Y:S01]  /*19c0*/  LDS.128 R100, [UR5] ;  /* 0x00000005ff647984 */ /* 0x001e220008000c00 */
[----:B------:R-:W-:Y:S01]  /*19d0*/  UIADD3 UR5, UPT, UPT, UR4, 0x7060, URZ ;  /* 0x0000706004057890 */ /* 0x000fe2000fffe0ff */
[C---:B------:R-:W-:Y:S01]  /*19e0*/  FADD.FTZ R6, R59.reuse, R6 ;  /* 0x000000063b067221 */ /* 0x040fe20000010000 */
[----:B------:R-:W-:Y:S01]  /*19f0*/  @!UP1 UIADD3 UR5, UPT, UPT, UR4, 0x7020, URZ ;  /* 0x0000702004059890 */ /* 0x000fe2000fffe0ff */
[----:B------:R-:W1:Y:S01]  /*1a00*/  LDS.128 R44, [UR6] ;  /* 0x00000006ff2c7984 */ /* 0x000e620008000c00 */
[----:B------:R-:W-:Y:S01]  /*1a10*/  UIADD3 UR6, UPT, UPT, UR4, 0x7070, URZ ;  /* 0x0000707004067890 */ /* 0x000fe2000fffe0ff */
[----:B------:R-:W-:Y:S01]  /*1a20*/  FFMA.FTZ R34, R59, R198, R34 ;  /* 0x000000c63b227223 */ /* 0x000fe20000010022 */
[----:B------:R-:W-:Y:S01]  /*1a30*/  @!UP1 UIADD3 UR6, UPT, UPT, UR4, 0x7030, URZ ;  /* 0x0000703004069890 */ /* 0x000fe2000fffe0ff */
[C---:B------:R-:W-:Y:S01]  /*1a40*/  FADD.FTZ R7, R60.reuse, R7 ;  /* 0x000000073c077221 */ /* 0x040fe20000010000 */
[----:B------:R-:W-:Y:S01]  /*1a50*/  FFMA.FTZ R35, R60, R196, R35 ;  /* 0x000000c43c237223 */ /* 0x000fe20000010023 */
[C---:B------:R-:W-:Y:S01]  /*1a60*/  FADD.FTZ R4, R61.reuse, R4 ;  /* 0x000000043d047221 */ /* 0x040fe20000010000 */
[----:B------:R-:W-:Y:S01]  /*1a70*/  FFMA.FTZ R32, R61, R200, R32 ;  /* 0x000000c83d207223 */ /* 0x000fe20000010020 */
[----:B------:R-:W2:Y:S01]  /*1a80*/  LDS.128 R48, [UR5] ;  /* 0x00000005ff307984 */ /* 0x000ea20008000c00 */
[C---:B------:R-:W-:Y:S01]  /*1a90*/  FADD.FTZ R5, R62.reuse, R5 ;  /* 0x000000053e057221 */ /* 0x040fe20000010000 */
[----:B------:R-:W-:Y:S01]  /*1aa0*/  FFMA.FTZ R33, R62, R205, R33 ;  /* 0x000000cd3e217223 */ /* 0x000fe20000010021 */
[C---:B------:R-:W-:Y:S01]  /*1ab0*/  FADD.FTZ R2, R63.reuse, R2 ;  /* 0x000000023f027221 */ /* 0x040fe20000010000 */
[----:B------:R-:W3:Y:S01]  /*1ac0*/  LDS.128 R104, [UR6] ;  /* 0x00000006ff687984 */ /* 0x000ee20008000c00 */
        /* <DEDUP_REMOVED lines=69> */
[----:B------:R-:W0:Y:S01]  /*1f20*/  LDC.64 R44, c[0x0][0x468] ;  /* 0x00011a00ff2c7b82 */ /* 0x000e220000000a00 */
[----:B------:R-:W-:Y:S01]  /*1f30*/  FADD.FTZ R112, R112, -R115 ;  /* 0x8000007370707221 */ /* 0x000fe20000010000 */
        /* <DEDUP_REMOVED lines=25> */
[C---:B------:R-:W-:Y:S01]  /*20d0*/  FMUL.FTZ R126, R173.reuse, R126 ;  /* 0x0000007ead7e7220 */ /* 0x040fe20000410000 */
        /* <DEDUP_REMOVED lines=12> */
[----:B0-----:R-:W-:-:S04]  /*21a0*/  IMAD.WIDE.U32 R54, R199, 0x10, R44 ;  /* 0x00000010c7367825 */ /* 0x001fc800078e002c */
[-C--:B-----5:R-:W-:Y:S01]  /*21b0*/  FMUL.FTZ R56, R56, R171.reuse ;  /* 0x000000ab38387220 */ /* 0x0a0fe20000410000 */
[-C--:B------:R-:W-:Y:S01]  /*21c0*/  FMUL.FTZ R57, R112, R171.reuse ;  /* 0x000000ab70397220 */ /* 0x080fe20000410000 */
[-C--:B------:R-:W-:Y:S01]  /*21d0*/  FMUL.FTZ R58, R58, R171.reuse ;  /* 0x000000ab3a3a7220 */ /* 0x080fe20000410000 */
[----:B------:R-:W-:Y:S01]  /*21e0*/  FMUL.FTZ R59, R110, R171 ;  /* 0x000000ab6e3b7220 */ /* 0x000fe20000410000 */
[C---:B------:R-:W-:Y:S01]  /*21f0*/  FMUL.FTZ R48, R173.reuse, R174 ;  /* 0x000000aead307220 */ /* 0x040fe20000410000 */
[C---:B------:R-:W-:Y:S01]  /*2200*/  FMUL.FTZ R192, R173.reuse, R192 ;  /* 0x000000c0adc07220 */ /* 0x040fe20000410000 */
[C---:B------:R-:W-:Y:S01]  /*2210*/  FMUL.FTZ R50, R173.reuse, R178 ;  /* 0x000000b2ad327220 */ /* 0x040fe20000410000 */
[C---:B------:R-:W-:Y:S01]  /*2220*/  FMUL.FTZ R198, R173.reuse, R198 ;  /* 0x000000c6adc67220 */ /* 0x040fe20000410000 */
[C---:B------:R-:W-:Y:S01]  /*2230*/  FMUL.FTZ R52, R173.reuse, R196 ;  /* 0x000000c4ad347220 */ /* 0x040fe20000410000 */
[C---:B------:R-:W-:Y:S01]  /*2240*/  FMUL.FTZ R200, R173.reuse, R200 ;  /* 0x000000c8adc87220 */ /* 0x040fe20000410000 */
[C---:B------:R-:W-:Y:S01]  /*2250*/  FMUL.FTZ R194, R173.reuse, R194 ;  /* 0x000000c2adc27220 */ /* 0x040fe20000410000 */
[----:B------:R-:W-:Y:S01]  /*2260*/  FMUL.FTZ R190, R173, R190 ;  /* 0x000000beadbe7220 */ /* 0x000fe20000410000 */
[----:B------:R-:W-:-:S04]  /*2270*/  IMAD.WIDE.U32 R68, R197, 0x10, R44 ;  /* 0x00000010c5447825 */ /* 0x000fc800078e002c */
[-C--:B------:R-:W-:Y:S01]  /*2280*/  FMUL.FTZ R60, R60, R171.reuse ;  /* 0x000000ab3c3c7220 */ /* 0x080fe20000410000 */
[-C--:B------:R-:W-:Y:S01]  /*2290*/  FMUL.FTZ R61, R116, R171.reuse ;  /* 0x000000ab743d7220 */ /* 0x080fe20000410000 */
[-C--:B------:R-:W-:Y:S01]  /*22a0*/  FMUL.FTZ R62, R62, R171.reuse ;  /* 0x000000ab3e3e7220 */ /* 0x080fe20000410000 */
[----:B------:R-:W-:Y:S01]  /*22b0*/  FMUL.FTZ R63, R126, R171 ;  /* 0x000000ab7e3f7220 */ /* 0x000fe20000410000 */
[C---:B------:R-:W-:Y:S01]  /*22c0*/  FMUL.FTZ R188, R173.reuse, R188 ;  /* 0x000000bcadbc7220 */ /* 0x040fe20000410000 */
[C---:B------:R-:W-:Y:S01]  /*22d0*/  FMUL.FTZ R186, R173.reuse, R186 ;  /* 0x000000baadba7220 */ /* 0x040fe20000410000 */
[C---:B------:R-:W-:Y:S01]  /*22e0*/  FMUL.FTZ R202, R173.reuse, R202 ;  /* 0x000000caadca7220 */ /* 0x040fe20000410000 */
[----:B------:R-:W-:Y:S01]  /*22f0*/  FMUL.FTZ R206, R173, R206 ;  /* 0x000000ceadce7220 */ /* 0x000fe20000410000 */
[----:B------:R-:W-:-:S04]  /*2300*/  IMAD.WIDE.U32 R64, R203, 0x10, R44 ;  /* 0x00000010cb407825 */ /* 0x000fc800078e002c */
[C---:B------:R-:W-:Y:S01]  /*2310*/  FMUL.FTZ R180, R173.reuse, R180 ;  /* 0x000000b4adb47220 */ /* 0x040fe20000410000 */
[C---:B------:R-:W-:Y:S01]  /*2320*/  FMUL.FTZ R182, R173.reuse, R182 ;  /* 0x000000b6adb67220 */ /* 0x040fe20000410000 */
[----:B------:R-:W-:Y:S01]  /*2330*/  FMUL.FTZ R184, R173, R184 ;  /* 0x000000b8adb87220 */ /* 0x000fe20000410000 */
[----:B------:R-:W-:-:S04]  /*2340*/  IMAD.WIDE.U32 R66, R201, 0x10, R44 ;  /* 0x00000010c9427825 */ /* 0x000fc800078e002c */
[----:B------:R-:W-:Y:S01]  /*2350*/  FMUL.FTZ R204, R173, R204 ;  /* 0x000000ccadcc7220 */ /* 0x000fe20000410000 */
[-C--:B------:R-:W-:Y:S01]  /*2360*/  FMUL.FTZ R46, R46, R171.reuse ;  /* 0x000000ab2e2e7220 */ /* 0x080fe20000410000 */
[-C--:B------:R-:W-:Y:S01]  /*2370*/  FMUL.FTZ R47, R172, R171.reuse ;  /* 0x000000abac2f7220 */ /* 0x080fe20000410000 */
[--C-:B------:R-:W-:Y:S01]  /*2380*/  IMAD.WIDE.U32 R70, R195, 0x10, R44.reuse ;  /* 0x00000010c3467825 */ /* 0x100fe200078e002c */
[----:B------:R0:W-:Y:S03]  /*2390*/  STG.E.128 desc[UR8][R54.64], R56 ;  /* 0x0000003836007986 */ /* 0x0001e6000c101d08 */
[-C--:B------:R-:W-:Y:S01]  /*23a0*/  FMUL.FTZ R48, R48, R171.reuse ;  /* 0x000000ab30307220 */ /* 0x080fe20000410000 */
[----:B------:R-:W-:Y:S01]  /*23b0*/  FMUL.FTZ R49, R192, R171 ;  /* 0x000000abc0317220 */ /* 0x000fe20000410000 */
[----:B------:R-:W-:-:S04]  /*23c0*/  IMAD.WIDE.U32 R100, R189, 0x10, R44 ;  /* 0x00000010bd647825 */ /* 0x000fc800078e002c */
[-C--:B------:R-:W-:Y:S01]  /*23d0*/  FMUL.FTZ R50, R50, R171.reuse ;  /* 0x000000ab32327220 */ /* 0x080fe20000410000 */
[-C--:B------:R-:W-:Y:S01]  /*23e0*/  FMUL.FTZ R51, R198, R171.reuse ;  /* 0x000000abc6337220 */ /* 0x080fe20000410000 */
[----:B------:R-:W-:Y:S01]  /*23f0*/  FMUL.FTZ R52, R52, R171 ;  /* 0x000000ab34347220 */ /* 0x000fe20000410000 */
[----:B------:R-:W-:-:S04]  /*2400*/  IMAD.WIDE.U32 R102, R191, 0x10, R44 ;  /* 0x00000010bf667825 */ /* 0x000fc800078e002c */
[-C--:B------:R-:W-:Y:S01]  /*2410*/  FMUL.FTZ R44, R122, R171.reuse ;  /* 0x000000ab7a2c7220 */ /* 0x080fe20000410000 */
[-C--:B------:R-:W-:Y:S01]  /*2420*/  FMUL.FTZ R45, R124, R171.reuse ;  /* 0x000000ab7c2d7220 */ /* 0x080fe20000410000 */
[-C--:B------:R-:W-:Y:S01]  /*2430*/  FMUL.FTZ R53, R200, R171.reuse ;  /* 0x000000abc8357220 */ /* 0x080fe20000410000 */
[----:B------:R1:W-:Y:S04]  /*2440*/  STG.E.128 desc[UR8][R68.64], R60 ;  /* 0x0000003c44007986 */ /* 0x0003e8000c101d08 */
[----:B------:R4:W-:Y:S01]  /*2450*/  STG.E.128 desc[UR8][R64.64], R44 ;  /* 0x0000002c40007986 */ /* 0x0009e2000c101d08 */
[-C--:B0-----:R-:W-:Y:S01]  /*2460*/  FMUL.FTZ R54, R194, R171.reuse ;  /* 0x000000abc2367220 */ /* 0x081fe20000410000 */
[-C--:B------:R-:W-:Y:S01]  /*2470*/  FMUL.FTZ R55, R190, R171.reuse ;  /* 0x000000abbe377220 */ /* 0x080fe20000410000 */
[-C--:B------:R-:W-:Y:S01]  /*2480*/  FMUL.FTZ R56, R188, R171.reuse ;  /* 0x000000abbc387220 */ /* 0x080fe20000410000 */
[-C--:B------:R-:W-:Y:S01]  /*2490*/  FMUL.FTZ R57, R186, R171.reuse ;  /* 0x000000abba397220 */ /* 0x080fe20000410000 */
[-C--:B------:R-:W-:Y:S01]  /*24a0*/  FMUL.FTZ R58, R202, R171.reuse ;  /* 0x000000abca3a7220 */ /* 0x080fe20000410000 */
[-C--:B------:R-:W-:Y:S01]  /*24b0*/  FMUL.FTZ R59, R206, R171.reuse ;  /* 0x000000abce3b7220 */ /* 0x080fe20000410000 */
[----:B------:R4:W-:Y:S04]  /*24c0*/  STG.E.128 desc[UR8][R66.64], R48 ;  /* 0x0000003042007986 */ /* 0x0009e8000c101d08 */
[----:B------:R4:W-:Y:S01]  /*24d0*/  STG.E.128 desc[UR8][R70.64], R52 ;  /* 0x0000003446007986 */ /* 0x0009e2000c101d08 */
[-C--:B-1----:R-:W-:Y:S01]  /*24e0*/  FMUL.FTZ R60, R180, R171.reuse ;  /* 0x000000abb43c7220 */ /* 0x082fe20000410000 */
[-C--:B------:R-:W-:Y:S01]  /*24f0*/  FMUL.FTZ R61, R182, R171.reuse ;  /* 0x000000abb63d7220 */ /* 0x080fe20000410000 */
[-C--:B------:R-:W-:Y:S01]  /*2500*/  FMUL.FTZ R62, R184, R171.reuse ;  /* 0x000000abb83e7220 */ /* 0x080fe20000410000 */
[----:B------:R-:W-:Y:S01]  /*2510*/  FMUL.FTZ R63, R204, R171 ;  /* 0x000000abcc3f7220 */ /* 0x000fe20000410000 */
[----:B------:R4:W-:Y:S04]  /*2520*/  STG.E.128 desc[UR8][R100.64], R56 ;  /* 0x0000003864007986 */ /* 0x0009e8000c101d08 */
[----:B------:R4:W-:Y:S01]  /*2530*/  STG.E.128 desc[UR8][R102.64], R60 ;  /* 0x0000003c66007986 */ /* 0x0009e2000c101d08 */
[----:B------:R-:W-:Y:S05]  /*2540*/  BRA `(.L_x_11906) ;  /* 0x0000001800807947 */ /* 0x000fea0003800000 */
.L_x_11905:
[-CC-:B------:R-:W-:Y:S01]  /*2550*/  FFMA.FTZ R108, R108, R44.reuse, R46.reuse ;  /* 0x0000002c6c6c7223 */ /* 0x180fe2000001002e */
[----:B------:R-:W0:Y:S01]  /*2560*/  LDC.64 R100, c[0x0][0x478] ;  /* 0x00011e00ff647b82 */ /* 0x000e220000000a00 */
        /* <DEDUP_REMOVED lines=32> */
[----:B0-----:R-:W-:-:S04]  /*2770*/  IMAD.WIDE.U32 R48, R199, 0x10, R100 ;  /* 0x00000010c7307825 */ /* 0x001fc800078e0064 */
        /* <DEDUP_REMOVED lines=12> */
[----:B------:R0:W-:Y:S01]  /*2840*/  STG.E.128 desc[UR8][R48.64], R44 ;  /* 0x0000002c30007986 */ /* 0x0001e2000c101d08 */
        /* <DEDUP_REMOVED lines=8> */
[----:B-1----:R-:W-:-:S04]  /*28d0*/  IMAD.WIDE.U32 R68, R199, 0x10, R108 ;  /* 0x00000010c7447825 */ /* 0x002fc800078e006c */
[-C--:B-----5:R-:W-:Y:S01]  /*28e0*/  FMUL.FTZ R60, R56, R171.reuse ;  /* 0x000000ab383c7220 */ /* 0x0a0fe20000410000 */
[-C--:B------:R-:W-:Y:S01]  /*28f0*/  FMUL.FTZ R61, R57, R171.reuse ;  /* 0x000000ab393d7220 */ /* 0x080fe20000410000 */
[----:B------:R-:W-:Y:S01]  /*2900*/  FMUL.FTZ R62, R58, R171 ;  /* 0x000000ab3a3e7220 */ /* 0x000fe20000410000 */
[----:B------:R-:W-:-:S04]  /*2910*/  IMAD.WIDE.U32 R64, R197, 0x10, R100 ;  /* 0x00000010c5407825 */ /* 0x000fc800078e0064 */
[----:B------:R-:W-:Y:S01]  /*2920*/  FMUL.FTZ R63, R59, R171 ;  /* 0x000000ab3b3f7220 */ /* 0x000fe20000410000 */
[C---:B------:R-:W-:Y:S01]  /*2930*/  FMUL.FTZ R50, R173.reuse, R176 ;  /* 0x000000b0ad327220 */ /* 0x040fe20000410000 */
[----:B------:R-:W-:Y:S01]  /*2940*/  FMUL.FTZ R51, R173, R172 ;  /* 0x000000acad337220 */ /* 0x000fe20000410000 */
[----:B------:R-:W-:-:S04]  /*2950*/  IMAD.WIDE.U32 R70, R197, 0x10, R108 ;  /* 0x00000010c5467825 */ /* 0x000fc800078e006c */
[-C--:B0-----:R-:W-:Y:S01]  /*2960*/  FMUL.FTZ R44, R44, R171.reuse ;  /* 0x000000ab2c2c7220 */ /* 0x081fe20000410000 */
[-C--:B------:R-:W-:Y:S01]  /*2970*/  FMUL.FTZ R45, R45, R171.reuse ;  /* 0x000000ab2d2d7220 */ /* 0x080fe20000410000 */
[-C--:B------:R-:W-:Y:S01]  /*2980*/  FMUL.FTZ R46, R46, R171.reuse ;  /* 0x000000ab2e2e7220 */ /* 0x080fe20000410000 */
[----:B------:R-:W-:Y:S01]  /*2990*/  FMUL.FTZ R47, R47, R171 ;  /* 0x000000ab2f2f7220 */ /* 0x000fe20000410000 */
[C---:B------:R-:W-:Y:S01]  /*29a0*/  FMUL.FTZ R48, R173.reuse, R122 ;  /* 0x0000007aad307220 */ /* 0x040fe20000410000 */
[C---:B------:R-:W-:Y:S01]  /*29b0*/  FMUL.FTZ R49, R173.reuse, R124 ;  /* 0x0000007cad317220 */ /* 0x040fe20000410000 */
[C---:B------:R-:W-:Y:S01]  /*29c0*/  FMUL.FTZ R52, R173.reuse, R52 ;  /* 0x00000034ad347220 */ /* 0x040fe20000410000 */
[C---:B------:R-:W-:Y:S01]  /*29d0*/  FMUL.FTZ R53, R173.reuse, R192 ;  /* 0x000000c0ad357220 */ /* 0x040fe20000410000 */
[----:B------:R0:W-:Y:S01]  /*29e0*/  STG.E.128 desc[UR8][R68.64], R44 ;  /* 0x0000002c44007986 */ /* 0x0001e2000c101d08 */
[C---:B------:R-:W-:Y:S01]  /*29f0*/  FMUL.FTZ R54, R173.reuse, R54 ;  /* 0x00000036ad367220 */ /* 0x040fe20000410000 */
[----:B------:R-:W-:Y:S01]  /*2a00*/  FMUL.FTZ R55, R173, R198 ;  /* 0x000000c6ad377220 */ /* 0x000fe20000410000 */
[----:B------:R-:W-:Y:S01]  /*2a10*/  FADD.FTZ R196, R193, -R196 ;  /* 0x800000c4c1c47221 */ /* 0x000fe20000010000 */
[----:B------:R-:W-:Y:S01]  /*2a20*/  FADD.FTZ R200, R185, -R200 ;  /* 0x800000c8b9c87221 */ /* 0x000fe20000010000 */
[----:B------:R-:W-:Y:S01]  /*2a30*/  FADD.FTZ R194, R194, -R205 ;  /* 0x800000cdc2c27221 */ /* 0x000fe20000010000 */
[----:B------:R-:W-:Y:S01]  /*2a40*/  FADD.FTZ R190, R190, -R207 ;  /* 0x800000cfbebe7221 */ /* 0x000fe20000010000 */
[C---:B------:R-:W-:Y:S01]  /*2a50*/  IMAD.WIDE.U32 R66, R203.reuse, 0x10, R100 ;  /* 0x00000010cb427825 */ /* 0x040fe200078e0064 */
[----:B------:R1:W-:Y:S03]  /*2a60*/  STG.E.128 desc[UR8][R64.64], R56 ;  /* 0x0000003840007986 */ /* 0x0003e6000c101d08 */
[----:B------:R-:W-:Y:S01]  /*2a70*/  FADD.FTZ R188, R188, -R209 ;  /* 0x800000d1bcbc7221 */ /* 0x000fe20000010000 */
[----:B------:R-:W-:Y:S01]  /*2a80*/  FADD.FTZ R186, R186, -R211 ;  /* 0x800000d3baba7221 */ /* 0x000fe20000010000 */
[----:B------:R-:W-:-:S04]  /*2a90*/  IMAD.WIDE.U32 R114, R203, 0x10, R108 ;  /* 0x00000010cb727825 */ /* 0x000fc800078e006c */
[----:B------:R-:W-:Y:S01]  /*2aa0*/  FADD.FTZ R202, R202, -R213 ;  /* 0x800000d5caca7221 */ /* 0x000fe20000010000 */
[----:B------:R-:W-:Y:S01]  /*2ab0*/  FADD.FTZ R206, R206, -R215 ;  /* 0x800000d7cece7221 */ /* 0x000fe20000010000 */
[----:B------:R2:W-:Y:S01]  /*2ac0*/  STG.E.128 desc[UR8][R70.64], R60 ;  /* 0x0000003c46007986 */ /* 0x0005e2000c101d08 */
[----:B------:R-:W-:-:S04]  /*2ad0*/  IMAD.WIDE.U32 R112, R201, 0x10, R100 ;  /* 0x00000010c9707825 */ /* 0x000fc800078e0064 */
[----:B------:R-:W-:Y:S01]  /*2ae0*/  FADD.FTZ R180, R180, -R217 ;  /* 0x800000d9b4b47221 */ /* 0x000fe20000010000 */
[----:B------:R-:W-:Y:S01]  /*2af0*/  FADD.FTZ R182, R182, -R219 ;  /* 0x800000dbb6b67221 */ /* 0x000fe20000010000 */
[----:B------:R-:W-:Y:S01]  /*2b00*/  FADD.FTZ R184, R184, -R221 ;  /* 0x800000ddb8b87221 */ /* 0x000fe20000010000 */
[----:B------:R-:W-:-:S04]  /*2b10*/  IMAD.WIDE.U32 R116, R201, 0x10, R108 ;  /* 0x00000010c9747825 */ /* 0x000fc800078e006c */
[----:B------:R-:W-:Y:S01]  /*2b20*/  FADD.FTZ R204, R204, -R223 ;  /* 0x800000dfcccc7221 */ /* 0x000fe20000010000 */
[C---:B0-----:R-:W-:Y:S01]  /*2b30*/  FMUL.FTZ R44, R173.reuse, R196 ;  /* 0x000000c4ad2c7220 */ /* 0x041fe20000410000 */
[----:B------:R-:W-:Y:S01]  /*2b40*/  FMUL.FTZ R45, R173, R200 ;  /* 0x000000c8ad2d7220 */ /* 0x000fe20000410000 */
[----:B------:R-:W-:-:S04]  /*2b50*/  IMAD.WIDE.U32 R110, R195, 0x10, R100 ;  /* 0x00000010c36e7825 */ /* 0x000fc800078e0064 */
[C---:B------:R-:W-:Y:S01]  /*2b60*/  FMUL.FTZ R46, R173.reuse, R194 ;  /* 0x000000c2ad2e7220 */ /* 0x040fe20000410000 */
[----:B------:R-:W-:Y:S01]  /*2b70*/  FMUL.FTZ R47, R173, R190 ;  /* 0x000000bead2f7220 */ /* 0x000fe20000410000 */
[-C--:B-1----:R-:W-:Y:S01]  /*2b80*/  FMUL.FTZ R56, R48, R171.reuse ;  /* 0x000000ab30387220 */ /* 0x082fe20000410000 */
[-C--:B------:R-:W-:Y:S01]  /*2b90*/  FMUL.FTZ R57, R49, R171.reuse ;  /* 0x000000ab31397220 */ /* 0x080fe20000410000 */
[-C--:B------:R-:W-:Y:S01]  /*2ba0*/  FMUL.FTZ R58, R50, R171.reuse ;  /* 0x000000ab323a7220 */ /* 0x080fe20000410000 */
[-C--:B------:R-:W-:Y:S01]  /*2bb0*/  FMUL.FTZ R59, R51, R171.reuse ;  /* 0x000000ab333b7220 */ /* 0x080fe20000410000 */
[----:B------:R0:W-:Y:S01]  /*2bc0*/  STG.E.128 desc[UR8][R66.64], R48 ;  /* 0x0000003042007986 */ /* 0x0001e2000c101d08 */
[----:B------:R-:W-:Y:S01]  /*2bd0*/  FMUL.FTZ R68, R173, R188 ;  /* 0x000000bcad447220 */ /* 0x000fe20000410000 */
[-C--:B--2---:R-:W-:Y:S01]  /*2be0*/  FMUL.FTZ R60, R52, R171.reuse ;  /* 0x000000ab343c7220 */ /* 0x084fe20000410000 */
[-C--:B------:R-:W-:Y:S01]  /*2bf0*/  FMUL.FTZ R61, R53, R171.reuse ;  /* 0x000000ab353d7220 */ /* 0x080fe20000410000 */
[-C--:B------:R-:W-:Y:S01]  /*2c00*/  FMUL.FTZ R62, R54, R171.reuse ;  /* 0x000000ab363e7220 */ /* 0x080fe20000410000 */
[----:B------:R-:W-:Y:S01]  /*2c10*/  FMUL.FTZ R63, R55, R171 ;  /* 0x000000ab373f7220 */ /* 0x000fe20000410000 */
[----:B------:R-:W-:Y:S01]  /*2c20*/  STG.E.128 desc[UR8][R114.64], R56 ;  /* 0x0000003872007986 */ /* 0x000fe2000c101d08 */
[C---:B------:R-:W-:Y:S01]  /*2c30*/  FMUL.FTZ R69, R173.reuse, R186 ;  /* 0x000000baad457220 */ /* 0x040fe20000410000 */
[C---:B------:R-:W-:Y:S01]  /*2c40*/  FMUL.FTZ R70, R173.reuse, R202 ;  /* 0x000000caad467220 */ /* 0x040fe20000410000 */
[----:B------:R-:W-:Y:S01]  /*2c50*/  FMUL.FTZ R71, R173, R206 ;  /* 0x000000cead477220 */ /* 0x000fe20000410000 */
[----:B------:R1:W-:Y:S01]  /*2c60*/  STG.E.128 desc[UR8][R112.64], R52 ;  /* 0x0000003470007986 */ /* 0x0003e2000c101d08 */
[----:B------:R-:W-:-:S04]  /*2c70*/  IMAD.WIDE.U32 R104, R195, 0x10, R108 ;  /* 0x00000010c3687825 */ /* 0x000fc800078e006c */
[C---:B------:R-:W-:Y:S01]  /*2c80*/  FMUL.FTZ R64, R173.reuse, R180 ;  /* 0x000000b4ad407220 */ /* 0x040fe20000410000 */
[----:B------:R-:W-:Y:S01]  /*2c90*/  FMUL.FTZ R65, R173, R182 ;  /* 0x000000b6ad417220 */ /* 0x000fe20000410000 */
[----:B------:R-:W-:Y:S01]  /*2ca0*/  STG.E.128 desc[UR8][R116.64], R60 ;  /* 0x0000003c74007986 */ /* 0x000fe2000c101d08 */
[----:B------:R-:W-:-:S04]  /*2cb0*/  IMAD.WIDE.U32 R102, R189, 0x10, R100 ;  /* 0x00000010bd667825 */ /* 0x000fc800078e0064 */
[C---:B0-----:R-:W-:Y:S01]  /*2cc0*/  FMUL.FTZ R66, R173.reuse, R184 ;  /* 0x000000b8ad427220 */ /* 0x041fe20000410000 */
[----:B------:R-:W-:Y:S01]  /*2cd0*/  FMUL.FTZ R67, R173, R204 ;  /* 0x000000ccad437220 */ /* 0x000fe20000410000 */
[-C--:B------:R-:W-:Y:S01]  /*2ce0*/  FMUL.FTZ R48, R44, R171.reuse ;  /* 0x000000ab2c307220 */ /* 0x080fe20000410000 */
[-C--:B------:R-:W-:Y:S01]  /*2cf0*/  FMUL.FTZ R49, R45, R171.reuse ;  /* 0x000000ab2d317220 */ /* 0x080fe20000410000 */
[-C--:B------:R-:W-:Y:S01]  /*2d00*/  FMUL.FTZ R50, R46, R171.reuse ;  /* 0x000000ab2e327220 */ /* 0x080fe20000410000 */
[----:B------:R-:W-:Y:S01]  /*2d10*/  FMUL.FTZ R51, R47, R171 ;  /* 0x000000ab2f337220 */ /* 0x000fe20000410000 */
[----:B------:R0:W-:Y:S01]  /*2d20*/  STG.E.128 desc[UR8][R110.64], R44 ;  /* 0x0000002c6e007986 */ /* 0x0001e2000c101d08 */
[----:B------:R-:W-:-:S04]  /*2d30*/  IMAD.WIDE.U32 R106, R189, 0x10, R108 ;  /* 0x00000010bd6a7825 */ /* 0x000fc800078e006c */
[----:B-1----:R-:W-:Y:S01]  /*2d40*/  FMUL.FTZ R55, R67, R171 ;  /* 0x000000ab43377220 */ /* 0x002fe20000410000 */
[----:B------:R-:W-:-:S04]  /*2d50*/  IMAD.WIDE.U32 R100, R191, 0x10, R100 ;  /* 0x00000010bf647825 */ /* 0x000fc800078e0064 */
[-C--:B------:R-:W-:Y:S01]  /*2d60*/  FMUL.FTZ R52, R64, R171.reuse ;  /* 0x000000ab40347220 */ /* 0x080fe20000410000 */
[-C--:B------:R-:W-:Y:S01]  /*2d70*/  FMUL.FTZ R53, R65, R171.reuse ;  /* 0x000000ab41357220 */ /* 0x080fe20000410000 */
[-C--:B------:R-:W-:Y:S01]  /*2d80*/  FMUL.FTZ R54, R66, R171.reuse ;  /* 0x000000ab42367220 */ /* 0x080fe20000410000 */
[----:B------:R-:W-:Y:S01]  /*2d90*/  IMAD.WIDE.U32 R108, R191, 0x10, R108 ;  /* 0x00000010bf6c7825 */ /* 0x000fe200078e006c */
[----:B------:R3:W-:Y:S04]  /*2da0*/  STG.E.128 desc[UR8][R104.64], R48 ;  /* 0x0000003068007986 */ /* 0x0007e8000c101d08 */
[----:B------:R3:W-:Y:S01]  /*2db0*/  STG.E.128 desc[UR8][R102.64], R68 ;  /* 0x0000004466007986 */ /* 0x0007e2000c101d08 */
[-C--:B0-----:R-:W-:Y:S01]  /*2dc0*/  FMUL.FTZ R44, R68, R171.reuse ;  /* 0x000000ab442c7220 */ /* 0x081fe20000410000 */
[-C--:B------:R-:W-:Y:S01]  /*2dd0*/  FMUL.FTZ R45, R69, R171.reuse ;  /* 0x000000ab452d7220 */ /* 0x080fe20000410000 */
[-C--:B------:R-:W-:Y:S01]  /*2de0*/  FMUL.FTZ R46, R70, R171.reuse ;  /* 0x000000ab462e7220 */ /* 0x080fe20000410000 */
[----:B------:R-:W-:-:S05]  /*2df0*/  FMUL.FTZ R47, R71, R171 ;  /* 0x000000ab472f7220 */ /* 0x000fca0000410000 */
[----:B------:R3:W-:Y:S04]  /*2e00*/  STG.E.128 desc[UR8][R106.64], R44 ;  /* 0x0000002c6a007986 */ /* 0x0007e8000c101d08 */
[----:B------:R3:W-:Y:S04]  /*2e10*/  STG.E.128 desc[UR8][R100.64], R64 ;  /* 0x0000004064007986 */ /* 0x0007e8000c101d08 */
[----:B------:R3:W-:Y:S01]  /*2e20*/  STG.E.128 desc[UR8][R108.64], R52 ;  /* 0x000000346c007986 */ /* 0x0007e2000c101d08 */
[----:B------:R-:W-:Y:S05]  /*2e30*/  BRA `(.L_x_11906) ;  /* 0x0000001000447947 */ /* 0x000fea0003800000 */
.L_x_11904:
        /* <DEDUP_REMOVED lines=56> */
[C---:B------:R-:W-:Y:S01]  /*31c0*/  FFMA.FTZ R60, R173.reuse, R113, R76 ;  /* 0x00000071ad3c7223 */ /* 0x040fe2000001004c */
[C---:B------:R-:W-:Y:S01]  /*31d0*/  FFMA.FTZ R50, R173.reuse, R50, R77 ;  /* 0x00000032ad327223 */ /* 0x040fe2000001004d */
[C---:B------:R-:W-:Y:S01]  /*31e0*/  FFMA.FTZ R62, R173.reuse, R123, R78 ;  /* 0x0000007bad3e7223 */ /* 0x040fe2000001004e */
[C---:B------:R-:W-:Y:S01]  /*31f0*/  FFMA.FTZ R52, R173.reuse, R52, R79 ;  /* 0x00000034ad347223 */ /* 0x040fe2000001004f */
        /* <DEDUP_REMOVED lines=12> */
[----:B0-----:R-:W-:-:S04]  /*32c0*/  IMAD.WIDE.U32 R54, R199, 0x10, R44 ;  /* 0x00000010c7367825 */ /* 0x001fc800078e002c */
[-C--:B------:R-:W-:Y:S01]  /*32d0*/  FMUL.FTZ R56, R56, R171.reuse ;  /* 0x000000ab38387220 */ /* 0x080fe20000410000 */
[-C--:B------:R-:W-:Y:S01]  /*32e0*/  FMUL.FTZ R57, R46, R171.reuse ;  /* 0x000000ab2e397220 */ /* 0x080fe20000410000 */
[-C--:B------:R-:W-:Y:S01]  /*32f0*/  FMUL.FTZ R58, R58, R171.reuse ;  /* 0x000000ab3a3a7220 */ /* 0x080fe20000410000 */
[----:B------:R-:W-:Y:S01]  /*3300*/  FMUL.FTZ R59, R48, R171 ;  /* 0x000000ab303b7220 */ /* 0x000fe20000410000 */
        /* <DEDUP_REMOVED lines=8> */
[----:B------:R-:W-:-:S04]  /*3390*/  IMAD.WIDE.U32 R68, R197, 0x10, R44 ;  /* 0x00000010c5447825 */ /* 0x000fc800078e002c */
[-C--:B------:R-:W-:Y:S01]  /*33a0*/  FMUL.FTZ R60, R60, R171.reuse ;  /* 0x000000ab3c3c7220 */ /* 0x080fe20000410000 */
[-C--:B------:R-:W-:Y:S01]  /*33b0*/  FMUL.FTZ R61, R50, R171.reuse ;  /* 0x000000ab323d7220 */ /* 0x080fe20000410000 */
[-C--:B------:R-:W-:Y:S01]  /*33c0*/  FMUL.FTZ R62, R62, R171.reuse ;  /* 0x000000ab3e3e7220 */ /* 0x080fe20000410000 */
[----:B------:R-:W-:Y:S01]  /*33d0*/  FMUL.FTZ R63, R52, R171 ;  /* 0x000000ab343f7220 */ /* 0x000fe20000410000 */
[C---:B------:R-:W-:Y:S01]  /*33e0*/  FFMA.FTZ R172, R173.reuse, R209, R92 ;  /* 0x000000d1adac7223 */ /* 0x040fe2000001005c */
[C---:B------:R-:W-:Y:S01]  /*33f0*/  FFMA.FTZ R174, R173.reuse, R174, R93 ;  /* 0x000000aeadae7223 */ /* 0x040fe2000001005d */
[C---:B------:R-:W-:Y:S01]  /*3400*/  FFMA.FTZ R176, R173.reuse, R213, R94 ;  /* 0x000000d5adb07223 */ /* 0x040fe2000001005e */
[----:B------:R-:W-:Y:S01]  /*3410*/  FFMA.FTZ R178, R173, R178, R95 ;  /* 0x000000b2adb27223 */ /* 0x000fe2000001005f */
[----:B------:R-:W-:-:S04]  /*3420*/  IMAD.WIDE.U32 R64, R203, 0x10, R44 ;  /* 0x00000010cb407825 */ /* 0x000fc800078e002c */
[C---:B------:R-:W-:Y:S01]  /*3430*/  FFMA.FTZ R180, R173.reuse, R217, R96 ;  /* 0x000000d9adb47223 */ /* 0x040fe20000010060 */
[C---:B------:R-:W-:Y:S01]  /*3440*/  FFMA.FTZ R182, R173.reuse, R182, R97 ;  /* 0x000000b6adb67223 */ /* 0x040fe20000010061 */
[----:B------:R-:W-:Y:S01]  /*3450*/  FFMA.FTZ R184, R173, R221, R98 ;  /* 0x000000ddadb87223 */ /* 0x000fe20000010062 */
[----:B------:R-:W-:-:S04]  /*3460*/  IMAD.WIDE.U32 R66, R201, 0x10, R44 ;  /* 0x00000010c9427825 */ /* 0x000fc800078e002c */
[----:B------:R-:W-:Y:S01]  /*3470*/  FFMA.FTZ R186, R173, R186, R99 ;  /* 0x000000baadba7223 */ /* 0x000fe20000010063 */
        /* <DEDUP_REMOVED lines=31> */
.L_x_11907:
        /* <DEDUP_REMOVED lines=34> */
[----:B-----5:R-:W-:Y:S01]  /*3890*/  FFMA.FTZ R46, R173, R47, R74 ;  /* 0x0000002fad2e7223 */ /* 0x020fe2000001004a */
[----:B0-----:R-:W-:-:S04]  /*38a0*/  IMAD.WIDE.U32 R48, R199, 0x10, R100 ;  /* 0x00000010c7307825 */ /* 0x001fc800078e0064 */
        /* <DEDUP_REMOVED lines=12> */
[C---:B------:R-:W-:Y:S01]  /*3970*/  FFMA.FTZ R56, R173.reuse, R56, R76 ;  /* 0x00000038ad387223 */ /* 0x040fe2000001004c */
[C---:B------:R-:W-:Y:S01]  /*3980*/  FFMA.FTZ R57, R173.reuse, R50, R77 ;  /* 0x00000032ad397223 */ /* 0x040fe2000001004d */
[C---:B------:R-:W-:Y:S01]  /*3990*/  FFMA.FTZ R58, R173.reuse, R123, R78 ;  /* 0x0000007bad3a7223 */ /* 0x040fe2000001004e */
[----:B------:R-:W-:Y:S01]  /*39a0*/  FFMA.FTZ R59, R173, R126, R79 ;  /* 0x0000007ead3b7223 */ /* 0x000fe2000001004f */
[----:B------:R-:W-:Y:S01]  /*39b0*/  FADD.FTZ R181, R174, -R181 ;  /* 0x800000b5aeb57221 */ /* 0x000fe20000010000 */
[----:B------:R-:W-:Y:S01]  /*39c0*/  FADD.FTZ R192, R177, -R192 ;  /* 0x800000c0b1c07221 */ /* 0x000fe20000010000 */
[----:B------:R-:W-:Y:S01]  /*39d0*/  FADD.FTZ R187, R178, -R187 ;  /* 0x800000bbb2bb7221 */ /* 0x000fe20000010000 */
[----:B------:R-:W-:Y:S01]  /*39e0*/  FADD.FTZ R198, R183, -R198 ;  /* 0x800000c6b7c67221 */ /* 0x000fe20000010000 */
[----:B-1----:R-:W-:-:S04]  /*39f0*/  IMAD.WIDE.U32 R68, R199, 0x10, R108 ;  /* 0x00000010c7447825 */ /* 0x002fc800078e006c */
[-C--:B------:R-:W-:Y:S01]  /*3a00*/  FMUL.FTZ R60, R56, R171.reuse ;  /* 0x000000ab383c7220 */ /* 0x080fe20000410000 */
[-C--:B------:R-:W-:Y:S01]  /*3a10*/  FMUL.FTZ R61, R57, R171.reuse ;  /* 0x000000ab393d7220 */ /* 0x080fe20000410000 */
[----:B------:R-:W-:Y:S01]  /*3a20*/  FMUL.FTZ R62, R58, R171 ;  /* 0x000000ab3a3e7220 */ /* 0x000fe20000410000 */
[----:B------:R-:W-:-:S04]  /*3a30*/  IMAD.WIDE.U32 R64, R197, 0x10, R100 ;  /* 0x00000010c5407825 */ /* 0x000fc800078e0064 */
[----:B------:R-:W-:Y:S01]  /*3a40*/  FMUL.FTZ R63, R59, R171 ;  /* 0x000000ab3b3f7220 */ /* 0x000fe20000410000 */
[C---:B------:R-:W-:Y:S01]  /*3a50*/  FFMA.FTZ R50, R173.reuse, R125, R82 ;  /* 0x0000007dad327223 */ /* 0x040fe20000010052 */
[----:B------:R-:W-:Y:S01]  /*3a60*/  FFMA.FTZ R51, R173, R172, R83 ;  /* 0x000000acad337223 */ /* 0x000fe20000010053 */
[----:B------:R-:W-:-:S04]  /*3a70*/  IMAD.WIDE.U32 R70, R197, 0x10, R108 ;  /* 0x00000010c5467825 */ /* 0x000fc800078e006c */
[-C--:B0-----:R-:W-:Y:S01]  /*3a80*/  FMUL.FTZ R44, R44, R171.reuse ;  /* 0x000000ab2c2c7220 */ /* 0x081fe20000410000 */
[-C--:B------:R-:W-:Y:S01]  /*3a90*/  FMUL.FTZ R45, R45, R171.reuse ;  /* 0x000000ab2d2d7220 */ /* 0x080fe20000410000 */
[-C--:B------:R-:W-:Y:S01]  /*3aa0*/  FMUL.FTZ R46, R46, R171.reuse ;  /* 0x000000ab2e2e7220 */ /* 0x080fe20000410000 */
[----:B------:R-:W-:Y:S01]  /*3ab0*/  FMUL.FTZ R47, R47, R171 ;  /* 0x000000ab2f2f7220 */ /* 0x000fe20000410000 */
[C---:B------:R-:W-:Y:S01]  /*3ac0*/  FFMA.FTZ R48, R173.reuse, R127, R80 ;  /* 0x0000007fad307223 */ /* 0x040fe20000010050 */
[C---:B------:R-:W-:Y:S01]  /*3ad0*/  FFMA.FTZ R49, R173.reuse, R124, R81 ;  /* 0x0000007cad317223 */ /* 0x040fe20000010051 */
[C---:B------:R-:W-:Y:S01]  /*3ae0*/  FFMA.FTZ R52, R173.reuse, R181, R84 ;  /* 0x000000b5ad347223 */ /* 0x040fe20000010054 */
[C---:B------:R-:W-:Y:S01]  /*3af0*/  FFMA.FTZ R53, R173.reuse, R192, R85 ;  /* 0x000000c0ad357223 */ /* 0x040fe20000010055 */
[----:B------:R0:W-:Y:S01]  /*3b00*/  STG.E.128 desc[UR8][R68.64], R44 ;  /* 0x0000002c44007986 */ /* 0x0001e2000c101d08 */
[C---:B------:R-:W-:Y:S01]  /*3b10*/  FFMA.FTZ R54, R173.reuse, R187, R86 ;  /* 0x000000bbad367223 */ /* 0x040fe20000010056 */
[----:B------:R-:W-:Y:S01]  /*3b20*/  FFMA.FTZ R55, R173, R198, R87 ;  /* 0x000000c6ad377223 */ /* 0x000fe20000010057 */
        /* <DEDUP_REMOVED lines=18> */
[C---:B0-----:R-:W-:Y:S01]  /*3c50*/  FFMA.FTZ R44, R173.reuse, R193, R88 ;  /* 0x000000c1ad2c7223 */ /* 0x041fe20000010058 */
[----:B------:R-:W-:Y:S01]  /*3c60*/  FFMA.FTZ R45, R173, R200, R89 ;  /* 0x000000c8ad2d7223 */ /* 0x000fe20000010059 */
[----:B------:R-:W-:-:S04]  /*3c70*/  IMAD.WIDE.U32 R110, R195, 0x10, R100 ;  /* 0x00000010c36e7825 */ /* 0x000fc800078e0064 */
[C---:B------:R-:W-:Y:S01]  /*3c80*/  FFMA.FTZ R46, R173.reuse, R205, R90 ;  /* 0x000000cdad2e7223 */ /* 0x040fe2000001005a */
[----:B------:R-:W-:Y:S01]  /*3c90*/  FFMA.FTZ R47, R173, R190, R91 ;  /* 0x000000bead2f7223 */ /* 0x000fe2000001005b */
[-C--:B-1----:R-:W-:Y:S01]  /*3ca0*/  FMUL.FTZ R56, R48, R171.reuse ;  /* 0x000000ab30387220 */ /* 0x082fe20000410000 */
[-C--:B------:R-:W-:Y:S01]  /*3cb0*/  FMUL.FTZ R57, R49, R171.reuse ;  /* 0x000000ab31397220 */ /* 0x080fe20000410000 */
[-C--:B------:R-:W-:Y:S01]  /*3cc0*/  FMUL.FTZ R58, R50, R171.reuse ;  /* 0x000000ab323a7220 */ /* 0x080fe20000410000 */
[----:B------:R-:W-:Y:S01]  /*3cd0*/  FMUL.FTZ R59, R51, R171 ;  /* 0x000000ab333b7220 */ /* 0x000fe20000410000 */
[----:B------:R0:W-:Y:S01]  /*3ce0*/  STG.E.128 desc[UR8][R66.64], R48 ;  /* 0x0000003042007986 */ /* 0x0001e2000c101d08 */
[----:B------:R-:W-:Y:S01]  /*3cf0*/  FFMA.FTZ R68, R173, R209, R92 ;  /* 0x000000d1ad447223 */ /* 0x000fe2000001005c */
[-C--:B--2---:R-:W-:Y:S01]  /*3d00*/  FMUL.FTZ R60, R52, R171.reuse ;  /* 0x000000ab343c7220 */ /* 0x084fe20000410000 */
[-C--:B------:R-:W-:Y:S01]  /*3d10*/  FMUL.FTZ R61, R53, R171.reuse ;  /* 0x000000ab353d7220 */ /* 0x080fe20000410000 */
[-C--:B------:R-:W-:Y:S01]  /*3d20*/  FMUL.FTZ R62, R54, R171.reuse ;  /* 0x000000ab363e7220 */ /* 0x080fe20000410000 */
[----:B------:R-:W-:Y:S01]  /*3d30*/  FMUL.FTZ R63, R55, R171 ;  /* 0x000000ab373f7220 */ /* 0x000fe20000410000 */
[----:B------:R-:W-:Y:S01]  /*3d40*/  STG.E.128 desc[UR8][R114.64], R56 ;  /* 0x0000003872007986 */ /* 0x000fe2000c101d08 */
[C---:B------:R-:W-:Y:S01]  /*3d50*/  FFMA.FTZ R69, R173.reuse, R186, R93 ;  /* 0x000000baad457223 */ /* 0x040fe2000001005d */
[C---:B------:R-:W-:Y:S01]  /*3d60*/  FFMA.FTZ R70, R173.reuse, R213, R94 ;  /* 0x000000d5ad467223 */ /* 0x040fe2000001005e */
[----:B------:R-:W-:Y:S01]  /*3d70*/  FFMA.FTZ R71, R173, R206, R95 ;  /* 0x000000cead477223 */ /* 0x000fe2000001005f */
[----:B------:R1:W-:Y:S01]  /*3d80*/  STG.E.128 desc[UR8][R112.64], R52 ;  /* 0x0000003470007986 */ /* 0x0003e2000c101d08 */
[----:B------:R-:W-:-:S04]  /*3d90*/  IMAD.WIDE.U32 R104, R195, 0x10, R108 ;  /* 0x00000010c3687825 */ /* 0x000fc800078e006c */
[C---:B------:R-:W-:Y:S01]  /*3da0*/  FFMA.FTZ R64, R173.reuse, R217, R96 ;  /* 0x000000d9ad407223 */ /* 0x040fe20000010060 */
[----:B------:R-:W-:Y:S01]  /*3db0*/  FFMA.FTZ R65, R173, R182, R97 ;  /* 0x000000b6ad417223 */ /* 0x000fe20000010061 */
[----:B------:R-:W-:Y:S01]  /*3dc0*/  STG.E.128 desc[UR8][R116.64], R60 ;  /* 0x0000003c74007986 */ /* 0x000fe2000c101d08 */
[----:B------:R-:W-:-:S04]  /*3dd0*/  IMAD.WIDE.U32 R102, R189, 0x10, R100 ;  /* 0x00000010bd667825 */ /* 0x000fc800078e0064 */
[C---:B0-----:R-:W-:Y:S01]  /*3de0*/  FFMA.FTZ R66, R173.reuse, R221, R98 ;  /* 0x000000ddad427223 */ /* 0x041fe20000010062 */
[----:B------:R-:W-:Y:S01]  /*3df0*/  FFMA.FTZ R67, R173, R204, R99 ;  /* 0x000000ccad437223 */ /* 0x000fe20000010063 */
        /* <DEDUP_REMOVED lines=20> */
[----:B------:R1:W-:Y:S02]  /*3f40*/  STG.E.128 desc[UR8][R108.64], R52 ;  /* 0x000000346c007986 */ /* 0x0003e4000c101d08 */
.L_x_11906:
        /* <DEDUP_REMOVED lines=61> */
.L_x_11901:
        /* <DEDUP_REMOVED lines=24> */
.L_x_11909:
        /* <DEDUP_REMOVED lines=14> */
.L_x_14447:


//--------------------- .text._ZN10layer_norm13ln_bwd_kernelINS_13Kernel_traitsI6__halfffffjLj7168ELj1ELj1ELj8ELj16ENS_18Kernel_traits_baseILj7168ES2_ffffjLj256EEEEELb0ELb0ELb1ELb0EEEvNS_9BwdParamsE --------------------------
	.section	.text._ZN10layer_norm13ln_bwd_kernelINS_13Kernel_traitsI6__halfffffjLj7168ELj1ELj1ELj8ELj16ENS_18Kernel_traits_baseILj7168ES2_ffffjLj256EEEEELb0ELb0ELb1ELb0EEEvNS_9BwdParamsE,"ax",@progbits
	.align	128
        .global         _ZN10layer_norm13ln_bwd_kernelINS_13Kernel_traitsI6__halfffffjLj7168ELj1ELj1ELj8ELj16ENS_18Kernel_traits_baseILj7168ES2_ffffjLj256EEEEELb0ELb0ELb1ELb0EEEvNS_9BwdParamsE
        .type           _ZN10layer_norm13ln_bwd_kernelINS_13Kernel_traitsI6__halfffffjLj7168ELj1ELj1ELj8ELj16ENS_18Kernel_traits_baseILj7168ES2_ffffjLj256EEEEELb0ELb0ELb1ELb0EEEvNS_9BwdParamsE,@function
        .size           _ZN10layer_norm13ln_bwd_kernelINS_13Kernel_traitsI6__halfffffjLj7168ELj1ELj1ELj8ELj16ENS_18Kernel_traits_baseILj7168ES2_ffffjLj256EEEEELb0ELb0ELb1ELb0EEEvNS_9BwdParamsE,(.L_x_14448 - _ZN10layer_norm13ln_bwd_kernelINS_13Kernel_traitsI6__halfffffjLj7168ELj1ELj1ELj8ELj16ENS_18Kernel_traits_baseILj7168ES2_ffffjLj256EEEEELb0ELb0ELb1ELb0EEEvNS_9BwdParamsE)
        .other          _ZN10layer_norm13ln_bwd_kernelINS_13Kernel_traitsI6__halfffffjLj7168ELj1ELj1ELj8ELj16ENS_18Kernel_traits_baseILj7168ES2_ffffjLj256EEEEELb0ELb0ELb1ELb0EEEvNS_9BwdParamsE,@"STO_CUDA_ENTRY STV_DEFAULT"
_ZN10layer_norm13ln_bwd_kernelINS_13Kernel_traitsI6__halfffffjLj7168ELj1ELj1ELj8ELj16ENS_18Kernel_traits_baseILj7168ES2_ffffjLj256EEEEELb0ELb0ELb1ELb0EEEvNS_9BwdParamsE:
.text._ZN10layer_norm13ln_bwd_kernelINS_13Kernel_traitsI6__halfffffjLj7168ELj1ELj1ELj8ELj16ENS_18Kernel_traits_baseILj7168ES2_ffffjLj256EEEEELb0ELb0ELb1ELb0EEEvNS_9BwdParamsE:
        /* <DEDUP_REMOVED lines=19> */
[----:B------:R-:W-:Y:S02]  /*0130*/  P2R R106, PR, RZ, 0x4 ;  /* 0x00000004ff6a7803 */ /* 0x000fe40000000000 */
[----:B------:R-:W-:Y:S02]  /*0140*/  CS2R R20, SRZ ;  /* 0x0000000000147805 */ /* 0x000fe4000001ff00 */
[----:B------:R-:W-:Y:S02]  /*0150*/  P2R R0, PR, RZ, 0x40 ;  /* 0x00000040ff007803 */ /* 0x000fe40000000000 */
[----:B------:R-:W-:Y:S02]  /*0160*/  CS2R R22, SRZ ;  /* 0x0000000000167805 */ /* 0x000fe4000001ff00 */
[----:B------:R-:W-:Y:S01]  /*0170*/  P2R R102, PR, RZ, 0x20 ;  /* 0x00000020ff667803 */ /* 0x000fe20000000000 */
[----:B------:R-:W1:Y:S01]  /*0180*/  @P6 LDC.64 R2, c[0x0][0x3d0] ;  /* 0x0000f400ff026b82 */ /* 0x000e620000000a00 */
[----:B------:R-:W-:-:S07]  /*0190*/  P2R R104, PR, RZ, 0x8 ;  /* 0x00000008ff687803 */ /* 0x000fce0000000000 */
[----:B------:R-:W4:Y:S08]  /*01a0*/  @P5 LDC.64 R4, c[0x0][0x3d0] ;  /* 0x0000f400ff045b82 */ /* 0x000f300000000a00 */
[----:B------:R-:W3:Y:S01]  /*01b0*/  @P3 LDC.64 R8, c[0x0][0x3d0] ;  /* 0x0000f400ff083b82 */ /* 0x000ee20000000a00 */
[----:B-1----:R-:W-:-:S07]  /*01c0*/  @P6 IMAD.WIDE.U32 R2, R19, 0x8, R2 ;  /* 0x0000000813026825 */ /* 0x002fce00078e0002 */
[----:B------:R-:W1:Y:S01]  /*01d0*/  @P2 LDC.64 R10, c[0x0][0x3d0] ;  /* 0x0000f400ff0a2b82 */ /* 0x000e620000000a00 */
[----:B------:R-:W-:Y:S01]  /*01e0*/  @P6 LOP3.LUT R19, R19, 0x100, RZ, 0xfc, !PT ;  /* 0x0000010013136812 */ /* 0x000fe200078efcff */
[----:B--2---:R-:W5:Y:S04]  /*01f0*/  @P6 LDG.E.64 R60, desc[UR10][R2.64] ;  /* 0x0000000a023c6981 */ /* 0x004f68000c1e1b00 */
[C---:B----4-:R-:W-:Y:S02]  /*0200*/  @P5 IMAD.WIDE.U32 R6, R19.reuse, 0x8, R4 ;  /* 0x0000000813065825 */ /* 0x050fe400078e0004 */
[----:B------:R-:W2:Y:S01]  /*0210*/  @P1 LDC.64 R12, c[0x0][0x3d0] ;  /* 0x0000f400ff0c1b82 */ /* 0x000ea20000000a00 */
[----:B------:R-:W-:-:S07]  /*0220*/  @P5 IADD3 R19, PT, PT, R19, 0x100, RZ ;  /* 0x0000010013135810 */ /* 0x000fce0007ffe0ff */
[----:B------:R-:W4:Y:S01]  /*0230*/  @P0 LDC.64 R16, c[0x0][0x3d0] ;  /* 0x0000f400ff100b82 */ /* 0x000f220000000a00 */
[C---:B---3--:R-:W-:Y:S01]  /*0240*/  @P3 IMAD.WIDE.U32 R8, R19.reuse, 0x8, R8 ;  /* 0x0000000813083825 */ /* 0x048fe200078e0008 */
[----:B------:R-:W-:Y:S01]  /*0250*/  @P3 IADD3 R19, PT, PT, R19, 0x100, RZ ;  /* 0x0000010013133810 */ /* 0x000fe20007ffe0ff */
[----:B------:R3:W5:Y:S01]  /*0260*/  @P5 LDG.E.64 R62, desc[UR10][R6.64] ;  /* 0x0000000a063e5981 */ /* 0x000762000c1e1b00 */
[----:B0-----:R-:W-:Y:S02]  /*0270*/  MOV R114, UR4 ;  /* 0x0000000400727c02 */ /* 0x001fe40008000f00 */
[----:B------:R-:W-:Y:S02]  /*0280*/  CS2R R24, SRZ ;  /* 0x0000000000187805 */ /* 0x000fe4000001ff00 */
[----:B------:R-:W-:Y:S01]  /*0290*/  CS2R R26, SRZ ;  /* 0x00000000001a7805 */ /* 0x000fe2000001ff00 */
[----:B------:R0:W5:Y:S01]  /*02a0*/  @P3 LDG.E.64 R64, desc[UR10][R8.64] ;  /* 0x0000000a08403981 */ /* 0x000162000c1e1b00 */
[----:B------:R-:W0:Y:S01]  /*02b0*/  @P4 LDC.64 R4, c[0x0][0x3d0] ;  /* 0x0000f400ff044b82 */ /* 0x000e220000000a00 */
[C---:B-1----:R-:W-:Y:S01]  /*02c0*/  @P2 IMAD.WIDE.U32 R10, R19.reuse, 0x8, R10 ;  /* 0x00000008130a2825 */ /* 0x042fe200078e000a */
[----:B------:R-:W-:-:S04]  /*02d0*/  @P2 IADD3 R19, PT, PT, R19, 0x100, RZ ;  /* 0x0000010013132810 */ /* 0x000fc80007ffe0ff */
[----:B------:R1:W5:Y:S01]  /*02e0*/  @P2 LDG.E.64 R66, desc[UR10][R10.64] ;  /* 0x0000000a0a422981 */ /* 0x000362000c1e1b00 */
[C---:B--2---:R-:W-:Y:S01]  /*02f0*/  @P1 IMAD.WIDE.U32 R14, R19.reuse, 0x8, R12 ;  /* 0x00000008130e1825 */ /* 0x044fe200078e000c */
[----:B------:R-:W-:Y:S02]  /*0300*/  @P1 IADD3 R19, PT, PT, R19, 0x100, RZ ;  /* 0x0000010013131810 */ /* 0x000fe40007ffe0ff */
[----:B------:R-:W-:Y:S02]  /*0310*/  ISETP.GE.AND P2, PT, R114, UR5, PT ;  /* 0x0000000572007c0c */ /* 0x000fe4000bf46270 */
[----:B---3--:R-:W-:Y:S01]  /*0320*/  CS2R R6, SRZ ;  /* 0x0000000000067805 */ /* 0x008fe2000001ff00 */
[----:B------:R2:W5:Y:S01]  /*0330*/  @P1 LDG.E.64 R68, desc[UR10][R14.64] ;  /* 0x0000000a0e441981 */ /* 0x000562000c1e1b00 */
[C---:B----4-:R-:W-:Y:S01]  /*0340*/  @P0 IMAD.WIDE.U32 R16, R19.reuse, 0x8, R16 ;  /* 0x0000000813100825 */ /* 0x050fe200078e0010 */
[----:B------:R-:W-:Y:S02]  /*0350*/  @P0 IADD3 R19, PT, PT, R19, 0x100, RZ ;  /* 0x0000010013130810 */ /* 0x000fe40007ffe0ff */
[----:B0-----:R-:W-:-:S02]  /*0360*/  CS2R R8, SRZ ;  /* 0x0000000000087805 */ /* 0x001fc4000001ff00 */
[----:B-1----:R-:W-:Y:S02]  /*0370*/  CS2R R10, SRZ ;  /* 0x00000000000a7805 */ /* 0x002fe4000001ff00 */
[----:B------:R-:W-:Y:S01]  /*0380*/  CS2R R28, SRZ ;  /* 0x00000000001c7805 */ /* 0x000fe2000001ff00 */
[----:B------:R0:W5:Y:S01]  /*0390*/  @P0 LDG.E.64 R70, desc[UR10][R16.64] ;  /* 0x0000000a10460981 */ /* 0x000162000c1e1b00 */
[----:B------:R-:W-:Y:S01]  /*03a0*/  @P4 IMAD.WIDE.U32 R12, R19, 0x8, R4 ;  /* 0x00000008130c4825 */ /* 0x000fe200078e0004 */
[----:B------:R-:W-:Y:S02]  /*03b0*/  CS2R R4, SRZ ;  /* 0x0000000000047805 */ /* 0x000fe4000001ff00 */
[----:B--2---:R-:W-:Y:S02]  /*03c0*/  CS2R R14, SRZ ;  /* 0x00000000000e7805 */ /* 0x004fe4000001ff00 */
[----:B------:R-:W-:Y:S02]  /*03d0*/  CS2R R18, SRZ ;  /* 0x0000000000127805 */ /* 0x000fe4000001ff00 */
[----:B------:R-:W-:Y:S01]  /*03e0*/  CS2R R30, SRZ ;  /* 0x00000000001e7805 */ /* 0x000fe2000001ff00 */
[----:B------:R1:W5:Y:S01]  /*03f0*/  @P4 LDG.E.64 R72, desc[UR10][R12.64] ;  /* 0x0000000a0c484981 */ /* 0x000362000c1e1b00 */
        /* <DEDUP_REMOVED lines=64> */
[----:B------:R-:W0:Y:S01]  /*0800*/  LDCU UR15, c[0x0][0x40c] ;  /* 0x00008180ff0f77ac */ /* 0x000e220008000800 */
[----:B------:R-:W-:Y:S02]  /*0810*/  MOV R121, R61 ;  /* 0x0000003d00797202 */ /* 0x000fe40000000f00 */
[----:B------:R-:W-:Y:S01]  /*0820*/  SHF.R.U32.HI R2, RZ, 0x10, R61 ;  /* 0x00000010ff027819 */ /* 0x000fe2000001163d */
[----:B------:R-:W1:Y:S01]  /*0830*/  LDCU.U8 UR9, c[0x0][0x410] ;  /* 0x00008200ff0977ac */ /* 0x000e620008000000 */
[----:B------:R-:W-:-:S02]  /*0840*/  MOV R120, R62 ;  /* 0x0000003e00787202 */ /* 0x000fc40000000f00 */
[----:B------:R-:W-:Y:S01]  /*0850*/  SHF.R.U64 R3, R62, 0x10, R63 ;  /* 0x000000103e037819 */ /* 0x000fe2000000123f */
[----:B------:R-:W2:Y:S01]  /*0860*/  LDCU UR14, c[0x0][0x400] ;  /* 0x00008000ff0e77ac */ /* 0x000ea20008000800 */
[----:B------:R-:W-:Y:S02]  /*0870*/  PRMT R119, R4, 0x5410, R119 ;  /* 0x0000541004777816 */ /* 0x000fe40000000077 */
[----:B------:R-:W-:Y:S02]  /*0880*/  PRMT R118, R5, 0x5410, R118 ;  /* 0x0000541005767816 */ /* 0x000fe40000000076 */
[----:B------:R-:W-:Y:S02]  /*0890*/  CS2R R4, SRZ ;  /* 0x0000000000047805 */ /* 0x000fe4000001ff00 */
[----:B------:R-:W-:Y:S01]  /*08a0*/  PRMT R177, R177, 0x5410, R6 ;  /* 0x00005410b1b17816 */ /* 0x000fe20000000006 */
[----:B------:R-:W3:Y:S01]  /*08b0*/  LDCU.64 UR12, c[0x0][0x438] ;  /* 0x00008700ff0c77ac */ /* 0x000ee20008000a00 */
[----:B------:R-:W-:-:S02]  /*08c0*/  PRMT R179, R179, 0x5410, R7 ;  /* 0x00005410b3b37816 */ /* 0x000fc40000000007 */
[----:B------:R-:W-:Y:S02]  /*08d0*/  CS2R R6, SRZ ;  /* 0x0000000000067805 */ /* 0x000fe4000001ff00 */
[----:B------:R-:W-:Y:S01]  /*08e0*/  PRMT R180, R180, 0x5410, R8 ;  /* 0x00005410b4b47816 */ /* 0x000fe20000000008 */
[----:B------:R-:W4:Y:S01]  /*08f0*/  LDCU.64 UR6, c[0x0][0x478] ;  /* 0x00008f00ff0677ac */ /* 0x000f220008000a00 */
        /* <DEDUP_REMOVED lines=13> */
.L_x_11970:
        /* <DEDUP_REMOVED lines=29> */
[----:B------:R-:W-:Y:S02]  /*0ba0*/  ISETP.GE.U32.AND P3, PT, R115, 0x300, PT ;  /* 0x000003007300780c */ /* 0x000fe40003f66070 */
        /* <DEDUP_REMOVED lines=20> */
[--C-:B------:R-:W-:Y:S01]  /*0cf0*/  HADD2.F32 R109, -RZ, R122.reuse.H1_H1 ;  /* 0x3000007aff6d7230 */ /* 0x100fe20000004100 */
[----:B------:R-:W-:Y:S02]  /*0d00*/  IADD3 R108, PT, PT, R108, 0x100, RZ ;  /* 0x000001006c6c7810 */ /* 0x000fe40007ffe0ff */
[----:B------:R-:W-:Y:S01]  /*0d10*/  IADD3 R105, PT, PT, R105, 0x100, RZ ;  /* 0x0000010069697810 */ /* 0x000fe20007ffe0ff */
[C---:B---3--:R-:W-:Y:S01]  /*0d20*/  FADD.FTZ R110, -R104.reuse, R100 ;  /* 0x00000064686e7221 */ /* 0x048fe20000010100 */
[C---:B------:R-:W-:Y:S01]  /*0d30*/  FADD.FTZ R150, -R104.reuse, R101 ;  /* 0x0000006568967221 */ /* 0x040fe20000010100 */
[----:B------:R-:W-:Y:S02]  /*0d40*/  HADD2.F32 R100, -RZ, R122.H0_H0 ;  /* 0x2000007aff647230 */ /* 0x000fe40000004100 */
[----:B------:R-:W-:Y:S01]  /*0d50*/  FADD.FTZ R102, -R104, R102 ;  /* 0x0000006668667221 */ /* 0x000fe20000010100 */
[C---:B-----5:R-:W-:Y:S01]  /*0d60*/  FMUL.FTZ R3, R113.reuse, R110 ;  /* 0x0000006e71037220 */ /* 0x060fe20000410000 */
[----:B------:R-:W-:Y:S01]  /*0d70*/  FMUL.FTZ R150, R113, R150 ;  /* 0x0000009671967220 */ /* 0x000fe20000410000 */
[----:B------:R-:W-:-:S02]  /*0d80*/  HADD2.F32 R101, -RZ, R121.H1_H1 ;  /* 0x30000079ff657230 */ /* 0x000fc40000004100 */
[----:B------:R-:W-:Y:S01]  /*0d90*/  FMUL.FTZ R149, R113, R102 ;  /* 0x0000006671957220 */ /* 0x000fe20000410000 */
[----:B----4-:R-:W-:Y:S01]  /*0da0*/  FMUL.FTZ R134, R96, R109 ;  /* 0x0000006d60867220 */ /* 0x010fe20000410000 */
[----:B------:R-:W-:Y:S01]  /*0db0*/  FADD.FTZ R32, R32, R96 ;  /* 0x0000006020207221 */ /* 0x000fe20000010000 */
[----:B------:R-:W-:Y:S01]  /*0dc0*/  FFMA.FTZ R4, R96, R3, R4 ;  /* 0x0000000360047223 */ /* 0x000fe20000010004 */
[----:B------:R-:W-:Y:S01]  /*0dd0*/  FMUL.FTZ R147, R97, R100 ;  /* 0x0000006461937220 */ /* 0x000fe20000410000 */
[----:B------:R-:W-:Y:S01]  /*0de0*/  FADD.FTZ R33, R33, R97 ;  /* 0x0000006121217221 */ /* 0x000fe20000010000 */
[----:B------:R-:W-:Y:S01]  /*0df0*/  FFMA.FTZ R5, R97, R150, R5 ;  /* 0x0000009661057223 */ /* 0x000fe20000010005 */
[----:B------:R-:W-:Y:S01]  /*0e00*/  FADD.FTZ R96, RZ, R134 ;  /* 0x00000086ff607221 */ /* 0x000fe20000010000 */
[----:B------:R-:W-:Y:S01]  /*0e10*/  FFMA.FTZ R97, R3, R134, RZ ;  /* 0x0000008603617223 */ /* 0x000fe200000100ff */
[----:B------:R-:W-:Y:S01]  /*0e20*/  FMUL.FTZ R152, R98, R101 ;  /* 0x0000006562987220 */ /* 0x000fe20000410000 */
[----:B------:R-:W-:-:S02]  /*0e30*/  HADD2.F32 R100, -RZ, R121.H0_H0 ;  /* 0x20000079ff647230 */ /* 0x000fc40000004100 */
        /* <DEDUP_REMOVED lines=13> */
.L_x_11914:
[----:B------:R-:W-:Y:S05]  /*0f10*/  BSYNC.RECONVERGENT B1 ;  /* 0x0000000000017941 */ /* 0x000fea0003800200 */
.L_x_11913:
[----:B------:R-:W-:Y:S01]  /*0f20*/  BSSY.RECONVERGENT B1, `(.L_x_11915) ;  /* 0x0000030000017945 */ /* 0x000fe20003800200 */
[----:B------:R-:W-:-:S03]  /*0f30*/  ISETP.GE.U32.AND P0, PT, R115, 0x700, PT ;  /* 0x000007007300780c */ /* 0x000fc60003f06070 */
[----:B------:R-:W-:Y:S10]  /*0f40*/  @!P1 BRA `(.L_x_11916) ;  /* 0x0000000000b49947 */ /* 0x000ff40003800000 */
        /* <DEDUP_REMOVED lines=45> */
.L_x_11916:
[----:B------:R-:W-:Y:S05]  /*1220*/  BSYNC.RECONVERGENT B1 ;  /* 0x0000000000017941 */ /* 0x000fea0003800200 */
.L_x_11915:
        /* <DEDUP_REMOVED lines=47> */
.L_x_11918:
[----:B------:R-:W-:Y:S05]  /*1520*/  BSYNC.RECONVERGENT B1 ;  /* 0x0000000000017941 */ /* 0x000fea0003800200 */
.L_x_11917:
        /* <DEDUP_REMOVED lines=14> */
[----:B------:R-:W-:Y:S02]  /*1610*/  IADD3 R108, PT, PT, R108, 0x100, RZ ;  /* 0x000001006c6c7810 */ /* 0x000fe40007ffe0ff */
        /* <DEDUP_REMOVED lines=32> */
.L_x_11920:
[----:B------:R-:W-:Y:S05]  /*1820*/  BSYNC.RECONVERGENT B1 ;  /* 0x0000000000017941 */ /* 0x000fea0003800200 */
.L_x_11919:
        /* <DEDUP_REMOVED lines=47> */
.L_x_11922:
[----:B------:R-:W-:Y:S05]  /*1b20*/  BSYNC.RECONVERGENT B1 ;  /* 0x0000000000017941 */ /* 0x000fea0003800200 */
.L_x_11921:
        /* <DEDUP_REMOVED lines=47> */
.L_x_11924:
[----:B------:R-:W-:Y:S05]  /*1e20*/  BSYNC.RECONVERGENT B1 ;  /* 0x0000000000017941 */ /* 0x000fea0003800200 */
.L_x_11923:
        /* <DEDUP_REMOVED lines=12> */
[--C-:B------:R-:W-:Y:S02]  /*1ef0*/  HADD2.F32 R123, -RZ, R185.reuse.H0_H0 ;  /* 0x200000b9ff7b7230 */ /* 0x100fe40000004100 */
[----:B------:R-:W-:Y:S02]  /*1f00*/  HADD2.F32 R136, -RZ, R185.H1_H1 ;  /* 0x300000b9ff887230 */ /* 0x000fe40000004100 */
[--C-:B------:R-:W-:Y:S02]  /*1f10*/  HADD2.F32 R173, -RZ, R186.reuse.H0_H0 ;  /* 0x200000baffad7230 */ /* 0x100fe40000004100 */
[----:B------:R-:W-:Y:S02]  /*1f20*/  HADD2.F32 R176, -RZ, R186.H1_H1 ;  /* 0x300000baffb07230 */ /* 0x000fe40000004100 */
[C---:B---3--:R-:W-:Y:S01]  /*1f30*/  FADD.FTZ R138, -R104.reuse, R101 ;  /* 0x00000065688a7221 */ /* 0x048fe20000010100 */
[C---:B------:R-:W-:Y:S01]  /*1f40*/  FADD.FTZ R108, -R104.reuse, R100 ;  /* 0x00000064686c7221 */ /* 0x040fe20000010100 */
[C---:B------:R-:W-:Y:S01]  /*1f50*/  FADD.FTZ R102, -R104.reuse, R102 ;  /* 0x0000006668667221 */ /* 0x040fe20000010100 */
[----:B------:R-:W-:Y:S01]  /*1f60*/  FADD.FTZ R178, -R104, R103 ;  /* 0x0000006768b27221 */ /* 0x000fe20000010100 */
[C---:B-----5:R-:W-:Y:S01]  /*1f70*/  FMUL.FTZ R138, R113.reuse, R138 ;  /* 0x0000008a718a7220 */ /* 0x060fe20000410000 */
[C---:B------:R-:W-:Y:S01]  /*1f80*/  FMUL.FTZ R125, R113.reuse, R108 ;  /* 0x0000006c717d7220 */ /* 0x040fe20000410000 */
[C---:B------:R-:W-:Y:S01]  /*1f90*/  FMUL.FTZ R175, R113.reuse, R102 ;  /* 0x0000006671af7220 */ /* 0x040fe20000410000 */
[----:B------:R-:W-:Y:S01]  /*1fa0*/  FMUL.FTZ R178, R113, R178 ;  /* 0x000000b271b27220 */ /* 0x000fe20000410000 */
[----:B----4-:R-:W-:Y:S01]  /*1fb0*/  FMUL.FTZ R123, R96, R123 ;  /* 0x0000007b607b7220 */ /* 0x010fe20000410000 */
[----:B------:R-:W-:Y:S01]  /*1fc0*/  FMUL.FTZ R136, R97, R136 ;  /* 0x0000008861887220 */ /* 0x000fe20000410000 */
[----:B------:R-:W-:Y:S01]  /*1fd0*/  FADD.FTZ R57, R57, R97 ;  /* 0x0000006139397221 */ /* 0x000fe20000010000 */
        /* <DEDUP_REMOVED lines=12> */
[----:B------:R-:W-:Y:S01]  /*20a0*/  FADD.FTZ R111, R96, R173 ;  /* 0x000000ad606f7221 */ /* 0x000fe20000010000 */
[----:B------:R-:W-:Y:S01]  /*20b0*/  FFMA.FTZ R97, R175, R173, R98 ;  /* 0x000000adaf617223 */ /* 0x000fe20000010062 */
[----:B------:R-:W-:-:S02]  /*20c0*/  FFMA.FTZ R31, R99, R178, R31 ;  /* 0x000000b2631f7223 */ /* 0x000fc4000001001f */
[----:B------:R-:W-:Y:S01]  /*20d0*/  FADD.FTZ R111, R111, R176 ;  /* 0x000000b06f6f7221 */ /* 0x000fe20000010000 */
[----:B------:R-:W-:Y:S01]  /*20e0*/  FFMA.FTZ R110, R178, R176, R97 ;  /* 0x000000b0b26e7223 */ /* 0x000fe20000010061 */
[----:B0-----:R-:W-:Y:S06]  /*20f0*/  BRA `(.L_x_11925) ;  /* 0x0000000000b07947 */ /* 0x001fec0003800000 */
.L_x_11912:
        /* <DEDUP_REMOVED lines=44> */
.L_x_11925:
[----:B------:R-:W-:Y:S05]  /*23c0*/  BSYNC.RECONVERGENT B0 ;  /* 0x0000000000007941 */ /* 0x000fea0003800200 */
.L_x_11911:
        /* <DEDUP_REMOVED lines=31> */
.L_x_11927:
[----:B------:R-:W-:Y:S05]  /*25c0*/  BSYNC.RECONVERGENT B0 ;  /* 0x0000000000007941 */ /* 0x000fea0003800200 */
.L_x_11926:
        /* <DEDUP_REMOVED lines=31> */
[----:B------:R-:W-:-:S02]  /*27c0*/  MOV R103, R0 ;  /* 0x0000000000677202 */ /* 0x000fc40000000f00 */
        /* <DEDUP_REMOVED lines=10> */
[----:B------:R-:W-:Y:S01]  /*2870*/  FADD.FTZ R96, R111, R96 ;  /* 0x000000606f607221 */ /* 0x000fe20000010000 */
[----:B------:R-:W-:Y:S02]  /*2880*/  P2R R0, PR, RZ, 0x2 ;  /* 0x00000002ff007803 */ /* 0x000fe40000000000 */
        /* <DEDUP_REMOVED lines=12> */
[-CC-:B------:R-:W-:Y:S01]  /*2950*/  FFMA.FTZ R97, R3, R100.reuse, R105.reuse ;  /* 0x0000006403617223 */ /* 0x180fe20000010069 */
[-CC-:B------:R-:W-:Y:S01]  /*2960*/  FFMA.FTZ R98, R150, R100.reuse, R105.reuse ;  /* 0x0000006496627223 */ /* 0x180fe20000010069 */
[----:B------:R-:W-:Y:S01]  /*2970*/  FFMA.FTZ R99, R149, R100, R105 ;  /* 0x0000006495637223 */ /* 0x000fe20000010069 */
[----:B------:R-:W-:Y:S01]  /*2980*/  ISETP.GT.AND P1, PT, R112, RZ, PT ;  /* 0x000000ff7000720c */ /* 0x000fe20003f24270 */
[----:B------:R-:W-:Y:S01]  /*2990*/  FADD.FTZ R96, R134, -R97 ;  /* 0x8000006186607221 */ /* 0x000fe20000010000 */
[----:B------:R-:W-:Y:S01]  /*29a0*/  FADD.FTZ R98, R147, -R98 ;  /* 0x8000006293627221 */ /* 0x000fe20000010000 */
[----:B------:R-:W-:Y:S01]  /*29b0*/  FADD.FTZ R102, R152, -R99 ;  /* 0x8000006398667221 */ /* 0x000fe20000010000 */
[----:B------:R-:W-:Y:S01]  /*29c0*/  ISETP.GT.AND P0, PT, R2, RZ, PT ;  /* 0x000000ff0200720c */ /* 0x000fe20003f04270 */
[C---:B------:R-:W-:Y:S01]  /*29d0*/  FMUL.FTZ R96, R113.reuse, R96 ;  /* 0x0000006071607220 */ /* 0x040fe20000410000 */
[C---:B------:R-:W-:Y:S01]  /*29e0*/  FMUL.FTZ R98, R113.reuse, R98 ;  /* 0x0000006271627220 */ /* 0x040fe20000410000 */
[----:B------:R-:W-:-:S03]  /*29f0*/  FMUL.FTZ R102, R113, R102 ;  /* 0x0000006671667220 */ /* 0x000fc60000410000 */
[----:B------:R-:W-:Y:S02]  /*2a00*/  FSEL R96, R96, RZ, P1 ;  /* 0x000000ff60607208 */ /* 0x000fe40000800000 */
[----:B------:R-:W-:Y:S02]  /*2a10*/  FSEL R98, R98, RZ, P1 ;  /* 0x000000ff62627208 */ /* 0x000fe40000800000 */
[----:B------:R-:W-:Y:S01]  /*2a20*/  FSEL R102, R102, RZ, P1 ;  /* 0x000000ff66667208 */ /* 0x000fe20000800000 */
[----:B------:R-:W-:Y:S02]  /*2a30*/  FMUL.FTZ R97, R96, UR15 ;  /* 0x0000000f60617c20 */ /* 0x000fe40008410000 */
[----:B------:R-:W-:Y:S02]  /*2a40*/  FMUL.FTZ R98, R98, UR15 ;  /* 0x0000000f62627c20 */ /* 0x000fe40008410000 */
[----:B------:R-:W-:Y:S01]  /*2a50*/  FMUL.FTZ R99, R102, UR15 ;  /* 0x0000000f66637c20 */ /* 0x000fe20008410000 */
[----:B------:R-:W-:-:S02]  /*2a60*/  SEL R88, R97, R88, P0 ;  /* 0x0000005861587207 */ /* 0x000fc40000000000 */
[----:B------:R-:W-:Y:S02]  /*2a70*/  SEL R89, R98, R89, P0 ;  /* 0x0000005962597207 */ /* 0x000fe40000000000 */
[----:B------:R-:W-:Y:S01]  /*2a80*/  SEL R90, R99, R90, P0 ;  /* 0x0000005a635a7207 */ /* 0x000fe20000000000 */
[----:B------:R-:W-:Y:S06]  /*2a90*/  @!P3 BRA `(.L_x_11932) ;  /* 0x000000040070b947 */ /* 0x000fec0003800000 */
[----:B------:R-:W-:-:S04]  /*2aa0*/  FFMA.FTZ R96, R154, R100, R105 ;  /* 0x000000649a607223 */ /* 0x000fc80000010069 */
[----:B------:R-:W-:-:S04]  /*2ab0*/  FADD.FTZ R96, R151, -R96 ;  /* 0x8000006097607221 */ /* 0x000fc80000010000 */
[----:B------:R-:W-:-:S05]  /*2ac0*/  FMUL.FTZ R96, R113, R96 ;  /* 0x0000006071607220 */ /* 0x000fca0000410000 */
[----:B------:R-:W-:-:S05]  /*2ad0*/  FSEL R96, R96, RZ, P1 ;  /* 0x000000ff60607208 */ /* 0x000fca0000800000 */
[----:B------:R-:W-:Y:S01]  /*2ae0*/  FMUL.FTZ R91, R96, UR15 ;  /* 0x0000000f605b7c20 */ /* 0x000fe20008410000 */
[----:B------:R-:W-:Y:S06]  /*2af0*/  BRA `(.L_x_11932) ;  /* 0x0000000400587947 */ /* 0x000fec0003800000 */
.L_x_11931:
[-CC-:B------:R-:W-:Y:S01]  /*2b00*/  FFMA.FTZ R93, R3, R100.reuse, R105.reuse ;  /* 0x00000064035d7223 */ /* 0x180fe20000010069 */
[-CC-:B------:R-:W-:Y:S01]  /*2b10*/  FFMA.FTZ R94, R150, R100.reuse, R105.reuse ;  /* 0x00000064965e7223 */ /* 0x180fe20000010069 */
[-C--:B------:R-:W-:Y:S01]  /*2b20*/  FFMA.FTZ R95, R149, R100.reuse, R105 ;  /* 0x00000064955f7223 */ /* 0x080fe20000010069 */
[----:B------:R-:W-:Y:S01]  /*2b30*/  ISETP.GT.AND P1, PT, R112, RZ, PT ;  /* 0x000000ff7000720c */ /* 0x000fe20003f24270 */
[----:B------:R-:W-:Y:S01]  /*2b40*/  FADD.FTZ R92, R134, -R93 ;  /* 0x8000005d865c7221 */ /* 0x000fe20000010000 */
[----:B------:R-:W-:Y:S01]  /*2b50*/  FADD.FTZ R94, R147, -R94 ;  /* 0x8000005e935e7221 */ /* 0x000fe20000010000 */
[----:B------:R-:W-:Y:S01]  /*2b60*/  FADD.FTZ R96, R152, -R95 ;  /* 0x8000005f98607221 */ /* 0x000fe20000010000 */
[----:B------:R-:W-:Y:S01]  /*2b70*/  FFMA.FTZ R98, R154, R100, R105 ;  /* 0x000000649a627223 */ /* 0x000fe20000010069 */
[C---:B------:R-:W-:Y:S01]  /*2b80*/  FMUL.FTZ R92, R113.reuse, R92 ;  /* 0x0000005c715c7220 */ /* 0x040fe20000410000 */
[C---:B------:R-:W-:Y:S01]  /*2b90*/  FMUL.FTZ R94, R113.reuse, R94 ;  /* 0x0000005e715e7220 */ /* 0x040fe20000410000 */
[----:B------:R-:W-:Y:S01]  /*2ba0*/  FMUL.FTZ R97, R113, R96 ;  /* 0x0000006071617220 */ /* 0x000fe20000410000 */
[----:B------:R-:W-:Y:S01]  /*2bb0*/  FADD.FTZ R98, R151, -R98 ;  /* 0x8000006297627221 */ /* 0x000fe20000010000 */
[----:B------:R-:W-:-:S02]  /*2bc0*/  ISETP.GT.AND P0, PT, R2, RZ, PT ;  /* 0x000000ff0200720c */ /* 0x000fc40003f04270 */
[----:B------:R-:W-:Y:S01]  /*2bd0*/  FSEL R92, R92, RZ, P1 ;  /* 0x000000ff5c5c7208 */ /* 0x000fe20000800000 */
[----:B------:R-:W-:Y:S01]  /*2be0*/  FMUL.FTZ R98, R113, R98 ;  /* 0x0000006271627220 */ /* 0x000fe20000410000 */
[----:B------:R-:W-:Y:S02]  /*2bf0*/  FSEL R96, R94, RZ, P1 ;  /* 0x000000ff5e607208 */ /* 0x000fe40000800000 */
[----:B------:R-:W-:Y:S01]  /*2c00*/  FSEL R97, R97, RZ, P1 ;  /* 0x000000ff61617208 */ /* 0x000fe20000800000 */
[----:B------:R-:W-:Y:S02]  /*2c10*/  FMUL.FTZ R93, R92, UR15 ;  /* 0x0000000f5c5d7c20 */ /* 0x000fe40008410000 */
[----:B------:R-:W-:Y:S02]  /*2c20*/  FMUL.FTZ R94, R96, UR15 ;  /* 0x0000000f605e7c20 */ /* 0x000fe40008410000 */
[----:B------:R-:W-:Y:S01]  /*2c30*/  FMUL.FTZ R95, R97, UR15 ;  /* 0x0000000f615f7c20 */ /* 0x000fe20008410000 */
[----:B------:R-:W-:-:S02]  /*2c40*/  SEL R88, R93, R88, P0 ;  /* 0x000000585d587207 */ /* 0x000fc40000000000 */
[----:B------:R-:W-:Y:S02]  /*2c50*/  SEL R89, R94, R89, P0 ;  /* 0x000000595e597207 */ /* 0x000fe40000000000 */
[----:B------:R-:W-:Y:S02]  /*2c60*/  SEL R90, R95, R90, P0 ;  /* 0x0000005a5f5a7207 */ /* 0x000fe40000000000 */
[----:B------:R-:W-:Y:S02]  /*2c70*/  FSEL R95, R98, RZ, P1 ;  /* 0x000000ff625f7208 */ /* 0x000fe40000800000 */
[----:B------:R-:W-:Y:S02]  /*2c80*/  MOV R93, R96 ;  /* 0x00000060005d7202 */ /* 0x000fe40000000f00 */
[----:B------:R-:W-:Y:S01]  /*2c90*/  MOV R94, R97 ;  /* 0x00000061005e7202 */ /* 0x000fe20000000f00 */
[----:B------:R-:W-:Y:S06]  /*2ca0*/  @!P3 BRA `(.L_x_11932) ;  /* 0x0000000000ecb947 */ /* 0x000fec0003800000 */
[----:B------:R-:W-:Y:S01]  /*2cb0*/  MOV R94, R97 ;  /* 0x00000061005e7202 */ /* 0x000fe20000000f00 */
[----:B------:R-:W-:Y:S01]  /*2cc0*/  FMUL.FTZ R91, R95, UR15 ;  /* 0x0000000f5f5b7c20 */ /* 0x000fe20008410000 */
[----:B------:R-:W-:Y:S01]  /*2cd0*/  MOV R93, R96 ;  /* 0x00000060005d7202 */ /* 0x000fe20000000f00 */
[----:B------:R-:W-:Y:S06]  /*2ce0*/  BRA `(.L_x_11932) ;  /* 0x0000000000dc7947 */ /* 0x000fec0003800000 */
.L_x_11930:
[----:B------:R-:W-:Y:S01]  /*2cf0*/  UMOV UR4, UR6 ;  /* 0x0000000600047c82 */ /* 0x000fe20008000000 */
[----:B------:R-:W-:Y:S01]  /*2d00*/  UMOV UR5, UR7 ;  /* 0x0000000700057c82 */ /* 0x000fe20008000000 */
[----:B------:R-:W-:-:S04]  /*2d10*/  UISETP.NE.U32.AND UP0, UPT, UR4, URZ, UPT ;  /* 0x000000ff0400728c */ /* 0x000fc8000bf05070 */
[----:B------:R-:W-:-:S09]  /*2d20*/  UISETP.NE.AND.EX UP0, UPT, UR5, URZ, UPT, UP0 ;  /* 0x000000ff0500728c */ /* 0x000fd2000bf05300 */
[----:B------:R-:W-:Y:S05]  /*2d30*/  BRA.U UP0, `(.L_x_11933) ;  /* 0x0000000100687547 */ /* 0x000fea000b800000 */
[-CC-:B------:R-:W-:Y:S01]  /*2d40*/  @P2 FFMA.FTZ R97, R3, R100.reuse, R105.reuse ;  /* 0x0000006403612223 */ /* 0x180fe20000010069 */
[-CC-:B------:R-:W-:Y:S01]  /*2d50*/  @P2 FFMA.FTZ R102, R150, R100.reuse, R105.reuse ;  /* 0x0000006496662223 */ /* 0x180fe20000010069 */
[----:B------:R-:W-:Y:S01]  /*2d60*/  @P2 FFMA.FTZ R107, R149, R100, R105 ;  /* 0x00000064956b2223 */ /* 0x000fe20000010069 */
[----:B------:R-:W-:Y:S01]  /*2d70*/  MOV R96, R60 ;  /* 0x0000003c00607202 */ /* 0x000fe20000000f00 */
[----:B------:R-:W-:Y:S01]  /*2d80*/  @P2 FADD.FTZ R97, R134, -R97 ;  /* 0x8000006186612221 */ /* 0x000fe20000010000 */
[----:B------:R-:W-:Y:S01]  /*2d90*/  @P2 FADD.FTZ R102, R147, -R102 ;  /* 0x8000006693662221 */ /* 0x000fe20000010000 */
[----:B------:R-:W-:Y:S01]  /*2da0*/  @P2 FADD.FTZ R107, R152, -R107 ;  /* 0x8000006b986b2221 */ /* 0x000fe20000010000 */
[----:B------:R-:W-:Y:S01]  /*2db0*/  MOV R98, R61 ;  /* 0x0000003d00627202 */ /* 0x000fe20000000f00 */
[C---:B------:R-:W-:Y:S01]  /*2dc0*/  @P2 FFMA.FTZ R96, R113.reuse, R97, R60 ;  /* 0x0000006171602223 */ /* 0x040fe2000001003c */
[----:B------:R-:W-:Y:S01]  /*2dd0*/  MOV R99, R62 ;  /* 0x0000003e00637202 */ /* 0x000fe20000000f00 */
[C---:B------:R-:W-:Y:S01]  /*2de0*/  @P2 FFMA.FTZ R98, R113.reuse, R102, R61 ;  /* 0x0000006671622223 */ /* 0x040fe2000001003d */
[----:B------:R-:W-:Y:S01]  /*2df0*/  @P2 FFMA.FTZ R99, R113, R107, R62 ;  /* 0x0000006b71632223 */ /* 0x000fe2000001003e */
[----:B------:R-:W-:Y:S01]  /*2e00*/  FMUL.FTZ R97, R96, UR15 ;  /* 0x0000000f60617c20 */ /* 0x000fe20008410000 */
[----:B------:R-:W-:Y:S01]  /*2e10*/  ISETP.GT.AND P0, PT, R2, RZ, PT ;  /* 0x000000ff0200720c */ /* 0x000fe20003f04270 */
[----:B------:R-:W-:Y:S01]  /*2e20*/  FMUL.FTZ R96, R98, UR15 ;  /* 0x0000000f62607c20 */ /* 0x000fe20008410000 */
[----:B------:R-:W-:-:S02]  /*2e30*/  FMUL.FTZ R99, R99, UR15 ;  /* 0x0000000f63637c20 */ /* 0x000fc40008410000 */
[----:B------:R-:W-:Y:S02]  /*2e40*/  SEL R88, R97, R88, P0 ;  /* 0x0000005861587207 */ /* 0x000fe40000000000 */
[----:B------:R-:W-:Y:S02]  /*2e50*/  SEL R89, R96, R89, P0 ;  /* 0x0000005960597207 */ /* 0x000fe40000000000 */
[----:B------:R-:W-:Y:S01]  /*2e60*/  SEL R90, R99, R90, P0 ;  /* 0x0000005a635a7207 */ /* 0x000fe20000000000 */
[----:B------:R-:W-:Y:S06]  /*2e70*/  @!P3 BRA `(.L_x_11932) ;  /* 0x000000000078b947 */ /* 0x000fec0003800000 */
[----:B------:R-:W-:Y:S01]  /*2e80*/  @P2 FFMA.FTZ R96, R154, R100, R105 ;  /* 0x000000649a602223 */ /* 0x000fe20000010069 */
[----:B------:R-:W-:-:S03]  /*2e90*/  MOV R91, R63 ;  /* 0x0000003f005b7202 */ /* 0x000fc60000000f00 */
[----:B------:R-:W-:-:S04]  /*2ea0*/  @P2 FADD.FTZ R96, R151, -R96 ;  /* 0x8000006097602221 */ /* 0x000fc80000010000 */
[----:B------:R-:W-:-:S04]  /*2eb0*/  @P2 FFMA.FTZ R91, R113, R96, R63 ;  /* 0x00000060715b2223 */ /* 0x000fc8000001003f */
[----:B------:R-:W-:Y:S01]  /*2ec0*/  FMUL.FTZ R91, R91, UR15 ;  /* 0x0000000f5b5b7c20 */ /* 0x000fe20008410000 */
[----:B------:R-:W-:Y:S06]  /*2ed0*/  BRA `(.L_x_11932) ;  /* 0x0000000000607947 */ /* 0x000fec0003800000 */
.L_x_11933:
        /* <DEDUP_REMOVED lines=9> */
[----:B------:R-:W-:Y:S01]  /*2f70*/  @P2 FFMA.FTZ R96, R154, R100, R105 ;  /* 0x000000649a602223 */ /* 0x000fe20000010069 */
[----:B------:R-:W-:Y:S01]  /*2f80*/  MOV R94, R62 ;  /* 0x0000003e005e7202 */ /* 0x000fe20000000f00 */
[C---:B------:R-:W-:Y:S01]  /*2f90*/  @P2 FFMA.FTZ R92, R113.reuse, R95, R60 ;  /* 0x0000005f715c2223 */ /* 0x040fe2000001003c */
[----:B------:R-:W-:Y:S01]  /*2fa0*/  @P2 FFMA.FTZ R94, R113, R97, R62 ;  /* 0x00000061715e2223 */ /* 0x000fe2000001003e */
[----:B------:R-:W-:Y:S01]  /*2fb0*/  @P2 FADD.FTZ R98, R151, -R96 ;  /* 0x8000006097622221 */ /* 0x000fe20000010000 */
[----:B------:R-:W-:Y:S01]  /*2fc0*/  MOV R95, R63 ;  /* 0x0000003f005f7202 */ /* 0x000fe20000000f00 */
[----:B------:R-:W-:Y:S01]  /*2fd0*/  FMUL.FTZ R96, R93, UR15 ;  /* 0x0000000f5d607c20 */ /* 0x000fe20008410000 */
[----:B------:R-:W-:Y:S01]  /*2fe0*/  FMUL.FTZ R97, R94, UR15 ;  /* 0x0000000f5e617c20 */ /* 0x000fe20008410000 */
[----:B------:R-:W-:Y:S01]  /*2ff0*/  FMUL.FTZ R99, R92, UR15 ;  /* 0x0000000f5c637c20 */ /* 0x000fe20008410000 */
[----:B------:R-:W-:Y:S01]  /*3000*/  ISETP.GT.AND P0, PT, R2, RZ, PT ;  /* 0x000000ff0200720c */ /* 0x000fe20003f04270 */
[----:B------:R-:W-:-:S03]  /*3010*/  @P2 FFMA.FTZ R95, R113, R98, R63 ;  /* 0x00000062715f2223 */ /* 0x000fc6000001003f */
[----:B------:R-:W-:Y:S01]  /*3020*/  SEL R90, R97, R90, P0 ;  /* 0x0000005a615a7207 */ /* 0x000fe20000000000 */
[----:B------:R-:W-:Y:S01]  /*3030*/  @P3 FMUL.FTZ R91, R95, UR15 ;  /* 0x0000000f5f5b3c20 */ /* 0x000fe20008410000 */
[----:B------:R-:W-:Y:S02]  /*3040*/  SEL R89, R96, R89, P0 ;  /* 0x0000005960597207 */ /* 0x000fe40000000000 */
[----:B------:R-:W-:-:S07]  /*3050*/  SEL R88, R99, R88, P0 ;  /* 0x0000005863587207 */ /* 0x000fce0000000000 */
.L_x_11932:
[----:B------:R-:W-:Y:S01]  /*3060*/  ISETP.NE.U32.AND P0, PT, RZ, UR4, PT ;  /* 0x00000004ff007c0c */ /* 0x000fe2000bf05070 */
[----:B------:R-:W0:Y:S03]  /*3070*/  @P3 LDC.64 R96, c[0x0][0x468] ;  /* 0x00011a00ff603b82 */ /* 0x000e260000000a00 */
[----:B------:R-:W-:-:S13]  /*3080*/  ISETP.NE.AND.EX P0, PT, RZ, UR5, PT, P0 ;  /* 0x00000005ff007c0c */ /* 0x000fda000bf05300 */
[----:B------:R-:W1:Y:S01]  /*3090*/  @P0 LDC.64 R98, c[0x0][0x478] ;  /* 0x00011e00ff620b82 */ /* 0x000e620000000a00 */
[C---:B0-----:R-:W-:Y:S01]  /*30a0*/  @P3 IMAD.WIDE.U32 R96, R101.reuse, 0x10, R96 ;  /* 0x0000001065603825 */ /* 0x041fe200078e0060 */
[----:B------:R-:W-:-:S03]  /*30b0*/  IADD3 R101, PT, PT, R101, 0x100, RZ ;  /* 0x0000010065657810 */ /* 0x000fc60007ffe0ff */
[C---:B-1----:R-:W-:Y:S01]  /*30c0*/  @P0 IMAD.WIDE.U32 R98, R103.reuse, 0x10, R98 ;  /* 0x0000001067620825 */ /* 0x042fe200078e0062 */
[----:B------:R-:W-:-:S04]  /*30d0*/  IADD3 R103, PT, PT, R103, 0x100, RZ ;  /* 0x0000010067677810 */ /* 0x000fc80007ffe0ff */
[----:B------:R0:W-:Y:S04]  /*30e0*/  @P0 STG.E.128 desc[UR10][R98.64], R92 ;  /* 0x0000005c62000986 */ /* 0x0001e8000c101d0a */
[----:B------:R0:W-:Y:S02]  /*30f0*/  @P3 STG.E.128 desc[UR10][R96.64], R88 ;  /* 0x0000005860003986 */ /* 0x0001e4000c101d0a */
.L_x_11929:
[----:B------:R-:W-:Y:S05]  /*3100*/  BSYNC.RECONVERGENT B0 ;  /* 0x0000000000007941 */ /* 0x000fea0003800200 */
.L_x_11928:
        /* <DEDUP_REMOVED lines=23> */
[----:B------:R-:W-:Y:S01]  /*3280*/  @P2 FFMA.FTZ R96, R158, R100, R105 ;  /* 0x000000649e602223 */ /* 0x000fe20000010069 */
[----:B------:R-:W-:Y:S01]  /*3290*/  FMUL.FTZ R99, R92, UR15 ;  /* 0x0000000f5c637c20 */ /* 0x000fe20008410000 */
[----:B------:R-:W-:Y:S01]  /*32a0*/  FMUL.FTZ R98, R93, UR15 ;  /* 0x0000000f5d627c20 */ /* 0x000fe20008410000 */
[----:B------:R-:W-:Y:S01]  /*32b0*/  FMUL.FTZ R97, R94, UR15 ;  /* 0x0000000f5e617c20 */ /* 0x000fe20008410000 */
[----:B------:R-:W-:Y:S01]  /*32c0*/  ISETP.GT.AND P1, PT, R2, RZ, PT ;  /* 0x000000ff0200720c */ /* 0x000fe20003f24270 */
[----:B------:R-:W-:Y:S01]  /*32d0*/  @P2 FADD.FTZ R96, R155, -R96 ;  /* 0x800000609b602221 */ /* 0x000fe20000010000 */
[----:B------:R-:W-:-:S02]  /*32e0*/  MOV R95, R67 ;  /* 0x00000043005f7202 */ /* 0x000fc40000000f00 */
[----:B------:R-:W-:Y:S01]  /*32f0*/  SEL R90, R97, R90, P1 ;  /* 0x0000005a615a7207 */ /* 0x000fe20000800000 */
[----:B------:R-:W-:Y:S01]  /*3300*/  @P2 FFMA.FTZ R95, R113, R96, R67 ;  /* 0x00000060715f2223 */ /* 0x000fe20000010043 */
[----:B------:R-:W-:Y:S02]  /*3310*/  SEL R89, R98, R89, P1 ;  /* 0x0000005962597207 */ /* 0x000fe40000800000 */
[----:B------:R-:W-:Y:S01]  /*3320*/  SEL R88, R99, R88, P1 ;  /* 0x0000005863587207 */ /* 0x000fe20000800000 */
[----:B------:R-:W-:Y:S06]  /*3330*/  @!P3 BRA `(.L_x_11938) ;  /* 0x000000040060b947 */ /* 0x000fec0003800000 */
[----:B------:R-:W-:Y:S01]  /*3340*/  FMUL.FTZ R91, R95, UR15 ;  /* 0x0000000f5f5b7c20 */ /* 0x000fe20008410000 */
[----:B------:R-:W-:Y:S06]  /*3350*/  BRA `(.L_x_11938) ;  /* 0x0000000400587947 */ /* 0x000fec0003800000 */
.L_x_11937:
        /* <DEDUP_REMOVED lines=26> */
.L_x_11936:
[----:B0-----:R-:W0:Y:S02]  /*3500*/  LDC.64 R96, c[0x0][0x478] ;  /* 0x00011e00ff607b82 */ /* 0x001e240000000a00 */
[----:B0-----:R-:W-:-:S04]  /*3510*/  ISETP.NE.U32.AND P0, PT, R96, RZ, PT ;  /* 0x000000ff6000720c */ /* 0x001fc80003f05070 */
[----:B------:R-:W-:-:S13]  /*3520*/  ISETP.NE.AND.EX P0, PT, R97, RZ, PT, P0 ;  /* 0x000000ff6100720c */ /* 0x000fda0003f05300 */
[----:B------:R-:W-:Y:S05]  /*3530*/  @!P0 BRA `(.L_x_11939) ;  /* 0x00000000007c8947 */ /* 0x000fea0003800000 */
        /* <DEDUP_REMOVED lines=31> */
.L_x_11939:
[-CC-:B------:R-:W-:Y:S01]  /*3730*/  FFMA.FTZ R97, R135, R100.reuse, R105.reuse ;  /* 0x0000006487617223 */ /* 0x180fe20000010069 */
[-CC-:B------:R-:W-:Y:S01]  /*3740*/  FFMA.FTZ R98, R148, R100.reuse, R105.reuse ;  /* 0x0000006494627223 */ /* 0x180fe20000010069 */
[-CC-:B------:R-:W-:Y:S01]  /*3750*/  FFMA.FTZ R99, R153, R100.reuse, R105.reuse ;  /* 0x0000006499637223 */ /* 0x180fe20000010069 */
[----:B------:R-:W-:Y:S01]  /*3760*/  @P3 FFMA.FTZ R106, R158, R100, R105 ;  /* 0x000000649e6a3223 */ /* 0x000fe20000010069 */
[----:B------:R-:W-:Y:S01]  /*3770*/  FADD.FTZ R96, R132, -R97 ;  /* 0x8000006184607221 */ /* 0x000fe20000010000 */
[----:B------:R-:W-:Y:S01]  /*3780*/  FADD.FTZ R98, R145, -R98 ;  /* 0x8000006291627221 */ /* 0x000fe20000010000 */
[----:B------:R-:W-:Y:S01]  /*3790*/  FADD.FTZ R104, R156, -R99 ;  /* 0x800000639c687221 */ /* 0x000fe20000010000 */
[----:B------:R-:W-:Y:S01]  /*37a0*/  ISETP.GT.AND P4, PT, R112, RZ, PT ;  /* 0x000000ff7000720c */ /* 0x000fe20003f84270 */
[C---:B------:R-:W-:Y:S01]  /*37b0*/  FMUL.FTZ R96, R113.reuse, R96 ;  /* 0x0000006071607220 */ /* 0x040fe20000410000 */
[C---:B------:R-:W-:Y:S01]  /*37c0*/  FMUL.FTZ R98, R113.reuse, R98 ;  /* 0x0000006271627220 */ /* 0x040fe20000410000 */
[----:B------:R-:W-:Y:S01]  /*37d0*/  FMUL.FTZ R99, R113, R104 ;  /* 0x0000006871637220 */ /* 0x000fe20000410000 */
[----:B------:R-:W-:Y:S01]  /*37e0*/  @P3 FADD.FTZ R106, R155, -R106 ;  /* 0x8000006a9b6a3221 */ /* 0x000fe20000010000 */
[----:B------:R-:W-:-:S02]  /*37f0*/  ISETP.GT.AND P1, PT, R2, RZ, PT ;  /* 0x000000ff0200720c */ /* 0x000fc40003f24270 */
[----:B------:R-:W-:Y:S01]  /*3800*/  FSEL R96, R96, RZ, P4 ;  /* 0x000000ff60607208 */ /* 0x000fe20002000000 */
[----:B------:R-:W-:Y:S01]  /*3810*/  @P3 FMUL.FTZ R104, R113, R106 ;  /* 0x0000006a71683220 */ /* 0x000fe20000410000 */
[----:B------:R-:W-:Y:S02]  /*3820*/  FSEL R98, R98, RZ, P4 ;  /* 0x000000ff62627208 */ /* 0x000fe40002000000 */
[----:B------:R-:W-:Y:S01]  /*3830*/  FSEL R99, R99, RZ, P4 ;  /* 0x000000ff63637208 */ /* 0x000fe20002000000 */
[----:B------:R-:W-:Y:S01]  /*3840*/  FMUL.FTZ R97, R96, UR15 ;  /* 0x0000000f60617c20 */ /* 0x000fe20008410000 */
[----:B------:R-:W-:Y:S01]  /*3850*/  @P3 FSEL R104, R104, RZ, P4 ;  /* 0x000000ff68683208 */ /* 0x000fe20002000000 */
[----:B------:R-:W-:Y:S02]  /*3860*/  FMUL.FTZ R98, R98, UR15 ;  /* 0x0000000f62627c20 */ /* 0x000fe40008410000 */
[----:B------:R-:W-:Y:S01]  /*3870*/  FMUL.FTZ R99, R99, UR15 ;  /* 0x0000000f63637c20 */ /* 0x000fe20008410000 */
[----:B------:R-:W-:Y:S01]  /*3880*/  SEL R88, R97, R88, P1 ;  /* 0x0000005861587207 */ /* 0x000fe20000800000 */
[----:B------:R-:W-:Y:S01]  /*3890*/  @P3 FMUL.FTZ R91, R104, UR15 ;  /* 0x0000000f685b3c20 */ /* 0x000fe20008410000 */
[----:B------:R-:W-:-:S02]  /*38a0*/  SEL R89, R98, R89, P1 ;  /* 0x0000005962597207 */ /* 0x000fc40000800000 */
[----:B------:R-:W-:-:S07]  /*38b0*/  SEL R90, R99, R90, P1 ;  /* 0x0000005a635a7207 */ /* 0x000fce0000800000 */
.L_x_11938:
[----:B------:R-:W0:Y:S08]  /*38c0*/  @P0 LDC.64 R98, c[0x0][0x478] ;  /* 0x00011e00ff620b82 */ /* 0x000e300000000a00 */
[----:B------:R-:W1:Y:S01]  /*38d0*/  @P3 LDC.64 R96, c[0x0][0x468] ;  /* 0x00011a00ff603b82 */ /* 0x000e620000000a00 */
[C---:B0-----:R-:W-:Y:S01]  /*38e0*/  @P0 IMAD.WIDE.U32 R98, R103.reuse, 0x10, R98 ;  /* 0x0000001067620825 */ /* 0x041fe200078e0062 */
[----:B------:R-:W-:-:S04]  /*38f0*/  IADD3 R103, PT, PT, R103, 0x100, RZ ;  /* 0x0000010067677810 */ /* 0x000fc80007ffe0ff */
[----:B------:R2:W-:Y:S01]  /*3900*/  @P0 STG.E.128 desc[UR10][R98.64], R92 ;  /* 0x0000005c62000986 */ /* 0x0005e2000c101d0a */
[C---:B-1----:R-:W-:Y:S01]  /*3910*/  @P3 IMAD.WIDE.U32 R96, R101.reuse, 0x10, R96 ;  /* 0x0000001065603825 */ /* 0x042fe200078e0060 */
[----:B------:R-:W-:-:S04]  /*3920*/  IADD3 R101, PT, PT, R101, 0x100, RZ ;  /* 0x0000010065657810 */ /* 0x000fc80007ffe0ff */
[----:B------:R2:W-:Y:S03]  /*3930*/  @P3 STG.E.128 desc[UR10][R96.64], R88 ;  /* 0x0000005860003986 */ /* 0x0005e6000c101d0a */
.L_x_11935:
[----:B------:R-:W-:Y:S05]  /*3940*/  BSYNC.RECONVERGENT B0 ;  /* 0x0000000000007941 */ /* 0x000fea0003800200 */
.L_x_11934:
        /* <DEDUP_REMOVED lines=11> */
[-CC-:B0-2---:R-:W-:Y:S01]  /*3a00*/  @P2 FFMA.FTZ R95, R133, R100.reuse, R105.reuse ;  /* 0x00000064855f2223 */ /* 0x185fe20000010069 */
        /* <DEDUP_REMOVED lines=25> */
.L_x_11943:
        /* <DEDUP_REMOVED lines=26> */
.L_x_11942:
[----:B0-2---:R-:W0:Y:S02]  /*3d40*/  LDC.64 R96, c[0x0][0x478] ;  /* 0x00011e00ff607b82 */ /* 0x005e240000000a00 */
[----:B0-----:R-:W-:-:S04]  /*3d50*/  ISETP.NE.U32.AND P0, PT, R96, RZ, PT ;  /* 0x000000ff6000720c */ /* 0x001fc80003f05070 */
[----:B------:R-:W-:-:S13]  /*3d60*/  ISETP.NE.AND.EX P0, PT, R97, RZ, PT, P0 ;  /* 0x000000ff6100720c */ /* 0x000fda0003f05300 */
[----:B------:R-:W-:Y:S05]  /*3d70*/  @!P0 BRA `(.L_x_11945) ;  /* 0x00000000007c8947 */ /* 0x000fea0003800000 */
        /* <DEDUP_REMOVED lines=17> */
[----:B------:R-:W-:Y:S01]  /*3e90*/  SEL R89, R94, R89, P4 ;  /* 0x000000595e597207 */ /* 0x000fe20002000000 */
[----:B------:R-:W-:Y:S01]  /*3ea0*/  FFMA.FTZ R94, R162, R100, R105 ;  /* 0x00000064a25e7223 */ /* 0x000fe20000010069 */
[----:B------:R-:W-:-:S02]  /*3eb0*/  SEL R90, R95, R90, P4 ;  /* 0x0000005a5f5a7207 */ /* 0x000fc40002000000 */
[----:B------:R-:W-:Y:S01]  /*3ec0*/  SEL R88, R93, R88, P4 ;  /* 0x000000585d587207 */ /* 0x000fe20002000000 */
[----:B------:R-:W-:-:S04]  /*3ed0*/  FADD.FTZ R94, R159, -R94 ;  /* 0x8000005e9f5e7221 */ /* 0x000fc80000010000 */
[----:B------:R-:W-:Y:S01]  /*3ee0*/  FMUL.FTZ R93, R113, R94 ;  /* 0x0000005e715d7220 */ /* 0x000fe20000410000 */
[----:B------:R-:W-:-:S04]  /*3ef0*/  MOV R94, R97 ;  /* 0x00000061005e7202 */ /* 0x000fc80000000f00 */
[----:B------:R-:W-:Y:S02]  /*3f00*/  FSEL R95, R93, RZ, P1 ;  /* 0x000000ff5d5f7208 */ /* 0x000fe40000800000 */
[----:B------:R-:W-:Y:S01]  /*3f10*/  MOV R93, R96 ;  /* 0x00000060005d7202 */ /* 0x000fe20000000f00 */
[----:B------:R-:W-:Y:S06]  /*3f20*/  @!P3 BRA `(.L_x_11944) ;  /* 0x000000000074b947 */ /* 0x000fec0003800000 */
[----:B------:R-:W-:Y:S01]  /*3f30*/  MOV R94, R97 ;  /* 0x00000061005e7202 */ /* 0x000fe20000000f00 */
[----:B------:R-:W-:Y:S01]  /*3f40*/  FMUL.FTZ R91, R95, UR15 ;  /* 0x0000000f5f5b7c20 */ /* 0x000fe20008410000 */
[----:B------:R-:W-:Y:S01]  /*3f50*/  MOV R93, R96 ;  /* 0x00000060005d7202 */ /* 0x000fe20000000f00 */
[----:B------:R-:W-:Y:S06]  /*3f60*/  BRA `(.L_x_11944) ;  /* 0x0000000000647947 */ /* 0x000fec0003800000 */
.L_x_11945:
        /* <DEDUP_REMOVED lines=11> */
[----:B------:R-:W-:-:S02]  /*4020*/  @P3 FADD.FTZ R108, R159, -R108 ;  /* 0x8000006c9f6c3221 */ /* 0x000fc40000010000 */
[----:B------:R-:W-:Y:S02]  /*4030*/  FSEL R96, R96, RZ, P1 ;  /* 0x000000ff60607208 */ /* 0x000fe40000800000 */
[----:B------:R-:W-:Y:S01]  /*4040*/  @P3 FMUL.FTZ R106, R113, R108 ;  /* 0x0000006c716a3220 */ /* 0x000fe20000410000 */
[----:B------:R-:W-:Y:S02]  /*4050*/  FSEL R98, R98, RZ, P1 ;  /* 0x000000ff62627208 */ /* 0x000fe40000800000 */
[----:B------:R-:W-:Y:S01]  /*4060*/  FSEL R99, R99, RZ, P1 ;  /* 0x000000ff63637208 */ /* 0x000fe20000800000 */
[----:B------:R-:W-:Y:S01]  /*4070*/  FMUL.FTZ R97, R96, UR15 ;  /* 0x0000000f60617c20 */ /* 0x000fe20008410000 */
[----:B------:R-:W-:Y:S01]  /*4080*/  @P3 FSEL R106, R106, RZ, P1 ;  /* 0x000000ff6a6a3208 */ /* 0x000fe20000800000 */
[----:B------:R-:W-:Y:S01]  /*4090*/  FMUL.FTZ R98, R98, UR15 ;  /* 0x0000000f62627c20 */ /* 0x000fe20008410000 */
[----:B------:R-:W-:Y:S01]  /*40a0*/  ISETP.GT.AND P1, PT, R2, RZ, PT ;  /* 0x000000ff0200720c */ /* 0x000fe20003f24270 */
[----:B------:R-:W-:-:S02]  /*40b0*/  FMUL.FTZ R99, R99, UR15 ;  /* 0x0000000f63637c20 */ /* 0x000fc40008410000 */
[----:B------:R-:W-:Y:S01]  /*40c0*/  @P3 FMUL.FTZ R91, R106, UR15 ;  /* 0x0000000f6a5b3c20 */ /* 0x000fe20008410000 */
[----:B------:R-:W-:Y:S02]  /*40d0*/  SEL R88, R97, R88, P1 ;  /* 0x0000005861587207 */ /* 0x000fe40000800000 */
[----:B------:R-:W-:Y:S02]  /*40e0*/  SEL R89, R98, R89, P1 ;  /* 0x0000005962597207 */ /* 0x000fe40000800000 */
[----:B------:R-:W-:-:S07]  /*40f0*/  SEL R90, R99, R90, P1 ;  /* 0x0000005a635a7207 */ /* 0x000fce0000800000 */
.L_x_11944:
        /* <DEDUP_REMOVED lines=8> */
.L_x_11941:
[----:B------:R-:W-:Y:S05]  /*4180*/  BSYNC.RECONVERGENT B0 ;  /* 0x0000000000007941 */ /* 0x000fea0003800200 */
.L_x_11940:
        /* <DEDUP_REMOVED lines=11> */
[-CC-:B0-23--:R-:W-:Y:S01]  /*4240*/  @P2 FFMA.FTZ R96, R144, R100.reuse, R105.reuse ;  /* 0x0000006490602223 */ /* 0x18dfe20000010069 */
[-CC-:B------:R-:W-:Y:S01]  /*4250*/  @P2 FFMA.FTZ R97, R161, R100.reuse, R105.reuse ;  /* 0x00000064a1612223 */ /* 0x180fe20000010069 */
[----:B------:R-:W-:Y:S01]  /*4260*/  MOV R93, R73 ;  /* 0x00000049005d7202 */ /* 0x000fe20000000f00 */
[----:B------:R-:W-:Y:S01]  /*4270*/  @P2 FFMA.FTZ R95, R131, R100, R105 ;  /* 0x00000064835f2223 */ /* 0x000fe20000010069 */
[----:B------:R-:W-:Y:S01]  /*4280*/  @P2 FADD.FTZ R96, R141, -R96 ;  /* 0x800000608d602221 */ /* 0x000fe20000010000 */
[----:B------:R-:W-:Y:S01]  /*4290*/  @P2 FADD.FTZ R97, R164, -R97 ;  /* 0x80000061a4612221 */ /* 0x000fe20000010000 */
[----:B------:R-:W-:Y:S01]  /*42a0*/  ISETP.GT.AND P1, PT, R2, RZ, PT ;  /* 0x000000ff0200720c */ /* 0x000fe20003f24270 */
[----:B------:R-:W-:Y:S01]  /*42b0*/  @P2 FADD.FTZ R95, R128, -R95 ;  /* 0x8000005f805f2221 */ /* 0x000fe20000010000 */
[C---:B------:R-:W-:Y:S01]  /*42c0*/  @P2 FFMA.FTZ R93, R113.reuse, R96, R73 ;  /* 0x00000060715d2223 */ /* 0x040fe20000010049 */
[----:B------:R-:W-:Y:S01]  /*42d0*/  MOV R94, R74 ;  /* 0x0000004a005e7202 */ /* 0x000fe20000000f00 */
[----:B------:R-:W-:Y:S01]  /*42e0*/  @P2 FFMA.FTZ R94, R113, R97, R74 ;  /* 0x00000061715e2223 */ /* 0x000fe2000001004a */
[----:B------:R-:W-:Y:S01]  /*42f0*/  MOV R92, R72 ;  /* 0x00000048005c7202 */ /* 0x000fe20000000f00 */
[----:B------:R-:W-:Y:S01]  /*4300*/  FMUL.FTZ R96, R93, UR15 ;  /* 0x0000000f5d607c20 */ /* 0x000fe20008410000 */
[----:B------:R-:W-:Y:S01]  /*4310*/  @P2 FFMA.FTZ R92, R113, R95, R72 ;  /* 0x0000005f715c2223 */ /* 0x000fe20000010048 */
[----:B------:R-:W-:-:S03]  /*4320*/  FMUL.FTZ R95, R94, UR15 ;  /* 0x0000000f5e5f7c20 */ /* 0x000fc60008410000 */
[----:B------:R-:W-:Y:S01]  /*4330*/  SEL R89, R96, R89, P1 ;  /* 0x0000005960597207 */ /* 0x000fe20000800000 */
[----:B------:R-:W-:Y:S01]  /*4340*/  @P2 FFMA.FTZ R96, R166, R100, R105 ;  /* 0x00000064a6602223 */ /* 0x000fe20000010069 */
[----:B------:R-:W-:Y:S01]  /*4350*/  FMUL.FTZ R97, R92, UR15 ;  /* 0x0000000f5c617c20 */ /* 0x000fe20008410000 */
[----:B------:R-:W-:Y:S02]  /*4360*/  SEL R90, R95, R90, P1 ;  /* 0x0000005a5f5a7207 */ /* 0x000fe40000800000 */
[----:B------:R-:W-:Y:S01]  /*4370*/  @P2 FADD.FTZ R96, R163, -R96 ;  /* 0x80000060a3602221 */ /* 0x000fe20000010000 */
[----:B------:R-:W-:Y:S02]  /*4380*/  MOV R95, R75 ;  /* 0x0000004b005f7202 */ /* 0x000fe40000000f00 */
[----:B------:R-:W-:Y:S01]  /*4390*/  SEL R88, R97, R88, P1 ;  /* 0x0000005861587207 */ /* 0x000fe20000800000 */
[----:B------:R-:W-:Y:S01]  /*43a0*/  @P2 FFMA.FTZ R95, R113, R96, R75 ;  /* 0x00000060715f2223 */ /* 0x000fe2000001004b */
[----:B------:R-:W-:Y:S06]  /*43b0*/  @!P3 BRA `(.L_x_11950) ;  /* 0x000000040060b947 */ /* 0x000fec0003800000 */
[----:B------:R-:W-:Y:S01]  /*43c0*/  FMUL.FTZ R91, R95, UR15 ;  /* 0x0000000f5f5b7c20 */ /* 0x000fe20008410000 */
[----:B------:R-:W-:Y:S06]  /*43d0*/  BRA `(.L_x_11950) ;  /* 0x0000000400587947 */ /* 0x000fec0003800000 */
.L_x_11949:
[-CC-:B0-23--:R-:W-:Y:S01]  /*43e0*/  @P2 FFMA.FTZ R97, R131, R100.reuse, R105.reuse ;  /* 0x0000006483612223 */ /* 0x18dfe20000010069 */
        /* <DEDUP_REMOVED lines=25> */
.L_x_11948:
[----:B0-23--:R-:W0:Y:S02]  /*4580*/  LDC.64 R96, c[0x0][0x478] ;  /* 0x00011e00ff607b82 */ /* 0x00de240000000a00 */
        /* <DEDUP_REMOVED lines=34> */
.L_x_11951:
[-CC-:B------:R-:W-:Y:S01]  /*47b0*/  FFMA.FTZ R97, R131, R100.reuse, R105.reuse ;  /* 0x0000006483617223 */ /* 0x180fe20000010069 */
[-CC-:B------:R-:W-:Y:S01]  /*47c0*/  FFMA.FTZ R98, R144, R100.reuse, R105.reuse ;  /* 0x0000006490627223 */ /* 0x180fe20000010069 */
[-CC-:B------:R-:W-:Y:S01]  /*47d0*/  FFMA.FTZ R99, R161, R100.reuse, R105.reuse ;  /* 0x00000064a1637223 */ /* 0x180fe20000010069 */
[----:B------:R-:W-:Y:S01]  /*47e0*/  @P3 FFMA.FTZ R110, R166, R100, R105 ;  /* 0x00000064a66e3223 */ /* 0x000fe20000010069 */
[----:B------:R-:W-:Y:S01]  /*47f0*/  FADD.FTZ R96, R128, -R97 ;  /* 0x8000006180607221 */ /* 0x000fe20000010000 */
[----:B------:R-:W-:Y:S01]  /*4800*/  FADD.FTZ R98, R141, -R98 ;  /* 0x800000628d627221 */ /* 0x000fe20000010000 */
[----:B------:R-:W-:Y:S01]  /*4810*/  FADD.FTZ R108, R164, -R99 ;  /* 0x80000063a46c7221 */ /* 0x000fe20000010000 */
[----:B------:R-:W-:Y:S01]  /*4820*/  @P3 FADD.FTZ R110, R163, -R110 ;  /* 0x8000006ea36e3221 */ /* 0x000fe20000010000 */
[C---:B------:R-:W-:Y:S01]  /*4830*/  FMUL.FTZ R96, R113.reuse, R96 ;  /* 0x0000006071607220 */ /* 0x040fe20000410000 */
[C---:B------:R-:W-:Y:S01]  /*4840*/  FMUL.FTZ R98, R113.reuse, R98 ;  /* 0x0000006271627220 */ /* 0x040fe20000410000 */
[C---:B------:R-:W-:Y:S01]  /*4850*/  FMUL.FTZ R99, R113.reuse, R108 ;  /* 0x0000006c71637220 */ /* 0x040fe20000410000 */
[----:B------:R-:W-:Y:S01]  /*4860*/  ISETP.GT.AND P1, PT, R112, RZ, PT ;  /* 0x000000ff7000720c */ /* 0x000fe20003f24270 */
[----:B------:R-:W-:-:S03]  /*4870*/  @P3 FMUL.FTZ R107, R113, R110 ;  /* 0x0000006e716b3220 */ /* 0x000fc60000410000 */
[----:B------:R-:W-:Y:S02]  /*4880*/  FSEL R96, R96, RZ, P1 ;  /* 0x000000ff60607208 */ /* 0x000fe40000800000 */
[----:B------:R-:W-:Y:S02]  /*4890*/  FSEL R98, R98, RZ, P1 ;  /* 0x000000ff62627208 */ /* 0x000fe40000800000 */
[----:B------:R-:W-:Y:S01]  /*48a0*/  FSEL R99, R99, RZ, P1 ;  /* 0x000000ff63637208 */ /* 0x000fe20000800000 */
[----:B------:R-:W-:Y:S01]  /*48b0*/  FMUL.FTZ R97, R96, UR15 ;  /* 0x0000000f60617c20 */ /* 0x000fe20008410000 */
[----:B------:R-:W-:Y:S01]  /*48c0*/  @P3 FSEL R107, R107, RZ, P1 ;  /* 0x000000ff6b6b3208 */ /* 0x000fe20000800000 */
[----:B------:R-:W-:Y:S01]  /*48d0*/  FMUL.FTZ R98, R98, UR15 ;  /* 0x0000000f62627c20 */ /* 0x000fe20008410000 */
[----:B------:R-:W-:Y:S01]  /*48e0*/  ISETP.GT.AND P1, PT, R2, RZ, PT ;  /* 0x000000ff0200720c */ /* 0x000fe20003f24270 */
[----:B------:R-:W-:Y:S02]  /*48f0*/  FMUL.FTZ R99, R99, UR15 ;  /* 0x0000000f63637c20 */ /* 0x000fe40008410000 */
[----:B------:R-:W-:Y:S01]  /*4900*/  @P3 FMUL.FTZ R91, R107, UR15 ;  /* 0x0000000f6b5b3c20 */ /* 0x000fe20008410000 */
[----:B------:R-:W-:-:S02]  /*4910*/  SEL R88, R97, R88, P1 ;  /* 0x0000005861587207 */ /* 0x000fc40000800000 */
[----:B------:R-:W-:Y:S02]  /*4920*/  SEL R89, R98, R89, P1 ;  /* 0x0000005962597207 */ /* 0x000fe40000800000 */
[----:B------:R-:W-:-:S07]  /*4930*/  SEL R90, R99, R90, P1 ;  /* 0x0000005a635a7207 */ /* 0x000fce0000800000 */
.L_x_11950:
        /* <DEDUP_REMOVED lines=8> */
.L_x_11947:
[----:B------:R-:W-:Y:S05]  /*49c0*/  BSYNC.RECONVERGENT B0 ;  /* 0x0000000000007941 */ /* 0x000fea0003800200 */
.L_x_11946:
        /* <DEDUP_REMOVED lines=10> */
[-CC-:B0-234-:R-:W-:Y:S01]  /*4a70*/  @P2 FFMA.FTZ R96, R142, R100.reuse, R105.reuse ;  /* 0x000000648e602223 */ /* 0x19dfe20000010069 */
        /* <DEDUP_REMOVED lines=25> */
.L_x_11955:
[-CC-:B0-234-:R-:W-:Y:S01]  /*4c10*/  @P2 FFMA.FTZ R97, R129, R100.reuse, R105.reuse ;  /* 0x0000006481612223 */ /* 0x19dfe20000010069 */
        /* <DEDUP_REMOVED lines=25> */
.L_x_11954:
[----:B0-234-:R-:W0:Y:S02]  /*4db0*/  LDC.64 R96, c[0x0][0x478] ;  /* 0x00011e00ff607b82 */ /* 0x01de240000000a00 */
        /* <DEDUP_REMOVED lines=34> */
.L_x_11957:
        /* <DEDUP_REMOVED lines=25> */
.L_x_11956:
        /* <DEDUP_REMOVED lines=8> */
.L_x_11953:
[----:B------:R-:W-:Y:S05]  /*51f0*/  BSYNC.RECONVERGENT B0 ;  /* 0x0000000000007941 */ /* 0x000fea0003800200 */
.L_x_11952:
        /* <DEDUP_REMOVED lines=36> */
.L_x_11961:
        /* <DEDUP_REMOVED lines=26> */
.L_x_11960:
        /* <DEDUP_REMOVED lines=35> */
.L_x_11963:
        /* <DEDUP_REMOVED lines=25> */
.L_x_11962:
        /* <DEDUP_REMOVED lines=8> */
.L_x_11959:
[----:B------:R-:W-:Y:S05]  /*5a20*/  BSYNC.RECONVERGENT B0 ;  /* 0x0000000000007941 */ /* 0x000fea0003800200 */
.L_x_11958:
        /* <DEDUP_REMOVED lines=12> */
[-CC-:B------:R-:W-:Y:S01]  /*5af0*/  @P2 FFMA.FTZ R95, R138, R100.reuse, R105.reuse ;  /* 0x000000648a5f2223 */ /* 0x180fe20000010069 */
[----:B------:R-:W-:Y:S01]  /*5b00*/  @P2 FFMA.FTZ R100, R175, R100, R105 ;  /* 0x00000064af642223 */ /* 0x000fe20000010069 */
[----:B------:R-:W-:Y:S02]  /*5b10*/  MOV R94, R86 ;  /* 0x00000056005e7202 */ /* 0x000fe40000000f00 */
[----:B------:R-:W-:Y:S01]  /*5b20*/  @P2 FADD.FTZ R98, R136, -R95 ;  /* 0x8000005f88622221 */ /* 0x000fe20000010000 */
[----:B------:R-:W-:Y:S01]  /*5b30*/  @P2 FADD.FTZ R100, R173, -R100 ;  /* 0x80000064ad642221 */ /* 0x000fe20000010000 */
[----:B------:R-:W-:Y:S01]  /*5b40*/  @P2 FADD.FTZ R95, R123, -R96 ;  /* 0x800000607b5f2221 */ /* 0x000fe20000010000 */
[----:B------:R-:W-:Y:S01]  /*5b50*/  MOV R92, R84 ;  /* 0x00000054005c7202 */ /* 0x000fe20000000f00 */
[----:B------:R-:W-:Y:S01]  /*5b60*/  @P2 FADD.FTZ R96, R176, -R99 ;  /* 0x80000063b0602221 */ /* 0x000fe20000010000 */
[----:B------:R-:W-:Y:S01]  /*5b70*/  MOV R93, R85 ;  /* 0x00000055005d7202 */ /* 0x000fe20000000f00 */
[C---:B------:R-:W-:Y:S01]  /*5b80*/  @P2 FFMA.FTZ R94, R113.reuse, R100, R86 ;  /* 0x00000064715e2223 */ /* 0x040fe20000010056 */
[C---:B------:R-:W-:Y:S01]  /*5b90*/  @P2 FFMA.FTZ R93, R113.reuse, R98, R85 ;  /* 0x00000062715d2223 */ /* 0x040fe20000010055 */
[C---:B------:R-:W-:Y:S01]  /*5ba0*/  @P2 FFMA.FTZ R92, R113.reuse, R95, R84 ;  /* 0x0000005f715c2223 */ /* 0x040fe20000010054 */
[----:B------:R-:W-:Y:S01]  /*5bb0*/  MOV R97, R87 ;  /* 0x0000005700617202 */ /* 0x000fe20000000f00 */
[----:B------:R-:W-:Y:S01]  /*5bc0*/  @P2 FFMA.FTZ R97, R113, R96, R87 ;  /* 0x0000006071612223 */ /* 0x000fe20000010057 */
[----:B------:R-:W-:Y:S01]  /*5bd0*/  FMUL.FTZ R95, R94, UR15 ;  /* 0x0000000f5e5f7c20 */ /* 0x000fe20008410000 */
[----:B------:R-:W-:Y:S01]  /*5be0*/  FMUL.FTZ R96, R93, UR15 ;  /* 0x0000000f5d607c20 */ /* 0x000fe20008410000 */
[----:B------:R-:W-:Y:S01]  /*5bf0*/  FMUL.FTZ R99, R92, UR15 ;  /* 0x0000000f5c637c20 */ /* 0x000fe20008410000 */
[----:B------:R-:W-:-:S04]  /*5c00*/  ISETP.GT.AND P2, PT, R2, RZ, PT ;  /* 0x000000ff0200720c */ /* 0x000fc80003f44270 */
[----:B------:R-:W-:Y:S02]  /*5c10*/  SEL R90, R95, R90, P2 ;  /* 0x0000005a5f5a7207 */ /* 0x000fe40001000000 */
[----:B------:R-:W-:Y:S02]  /*5c20*/  SEL R89, R96, R89, P2 ;  /* 0x0000005960597207 */ /* 0x000fe40001000000 */
[----:B------:R-:W-:Y:S02]  /*5c30*/  SEL R88, R99, R88, P2 ;  /* 0x0000005863587207 */ /* 0x000fe40001000000 */
[----:B------:R-:W-:Y:S01]  /*5c40*/  MOV R95, R97 ;  /* 0x00000061005f7202 */ /* 0x000fe20000000f00 */
[----:B------:R-:W-:Y:S06]  /*5c50*/  @!P3 BRA `(.L_x_11968) ;  /* 0x000000040054b947 */ /* 0x000fec0003800000 */
[----:B------:R-:W-:Y:S01]  /*5c60*/  FMUL.FTZ R91, R97, UR15 ;  /* 0x0000000f615b7c20 */ /* 0x000fe20008410000 */
[----:B------:R-:W-:Y:S06]  /*5c70*/  BRA `(.L_x_11968) ;  /* 0x00000004004c7947 */ /* 0x000fec0003800000 */
.L_x_11967:
[-CC-:B------:R-:W-:Y:S01]  /*5c80*/  @P2 FFMA.FTZ R108, R125, R100.reuse, R105.reuse ;  /* 0x000000647d6c2223 */ /* 0x180fe20000010069 */
[-CC-:B0-234-:R-:W-:Y:S01]  /*5c90*/  @P2 FFMA.FTZ R97, R138, R100.reuse, R105.reuse ;  /* 0x000000648a612223 */ /* 0x19dfe20000010069 */
        /* <DEDUP_REMOVED lines=24> */
.L_x_11966:
[----:B0-234-:R-:W0:Y:S02]  /*5e20*/  LDC.64 R96, c[0x0][0x478] ;  /* 0x00011e00ff607b82 */ /* 0x01de240000000a00 */
        /* <DEDUP_REMOVED lines=31> */
.L_x_11969:
        /* <DEDUP_REMOVED lines=15> */
[----:B------:R-:W-:Y:S01]  /*6110*/  FSEL R100, R100, RZ, P2 ;  /* 0x000000ff64647208 */ /* 0x000fe20001000000 */
[----:B------:R-:W-:Y:S01]  /*6120*/  FMUL.FTZ R97, R96, UR15 ;  /* 0x0000000f60617c20 */ /* 0x000fe20008410000 */
[----:B------:R-:W-:Y:S01]  /*6130*/  FSEL R108, R108, RZ, P2 ;  /* 0x000000ff6c6c7208 */ /* 0x000fe20001000000 */
[----:B------:R-:W-:Y:S01]  /*6140*/  FMUL.FTZ R98, R98, UR15 ;  /* 0x0000000f62627c20 */ /* 0x000fe20008410000 */
[----:B------:R-:W-:Y:S01]  /*6150*/  ISETP.GT.AND P2, PT, R2, RZ, PT ;  /* 0x000000ff0200720c */ /* 0x000fe20003f44270 */
[----:B------:R-:W-:Y:S02]  /*6160*/  FMUL.FTZ R99, R100, UR15 ;  /* 0x0000000f64637c20 */ /* 0x000fe40008410000 */
[----:B------:R-:W-:Y:S01]  /*6170*/  @P3 FMUL.FTZ R91, R108, UR15 ;  /* 0x0000000f6c5b3c20 */ /* 0x000fe20008410000 */
[----:B------:R-:W-:-:S02]  /*6180*/  SEL R88, R97, R88, P2 ;  /* 0x0000005861587207 */ /* 0x000fc40001000000 */
[----:B------:R-:W-:Y:S02]  /*6190*/  SEL R89, R98, R89, P2 ;  /* 0x0000005962597207 */ /* 0x000fe40001000000 */
[----:B------:R-:W-:-:S07]  /*61a0*/  SEL R90, R99, R90, P2 ;  /* 0x0000005a635a7207 */ /* 0x000fce0001000000 */
.L_x_11968:
[----:B------:R-:W0:Y:S08]  /*61b0*/  @P5 LDC.64 R96, c[0x0][0x478] ;  /* 0x00011e00ff605b82 */ /* 0x000e300000000a00 */
[----:B------:R-:W1:Y:S01]  /*61c0*/  @P3 LDC.64 R98, c[0x0][0x468] ;  /* 0x00011a00ff623b82 */ /* 0x000e620000000a00 */
[----:B0-----:R-:W-:-:S05]  /*61d0*/  @P5 IMAD.WIDE.U32 R96, R103, 0x10, R96 ;  /* 0x0000001067605825 */ /* 0x001fca00078e0060 */
[----:B------:R0:W-:Y:S01]  /*61e0*/  @P5 STG.E.128 desc[UR10][R96.64], R92 ;  /* 0x0000005c60005986 */ /* 0x0001e2000c101d0a */
[----:B-1----:R-:W-:-:S05]  /*61f0*/  @P3 IMAD.WIDE.U32 R98, R101, 0x10, R98 ;  /* 0x0000001065623825 */ /* 0x002fca00078e0062 */
[----:B------:R0:W-:Y:S02]  /*6200*/  @P3 STG.E.128 desc[UR10][R98.64], R88 ;  /* 0x0000005862003986 */ /* 0x0001e4000c101d0a */
.L_x_11965:
[----:B------:R-:W-:Y:S05]  /*6210*/  BSYNC.RECONVERGENT B0 ;  /* 0x0000000000007941 */ /* 0x000fea0003800200 */
.L_x_11964:
[----:B0-234-:R-:W0:Y:S01]  /*6220*/  LDC.64 R96, c[0x0][0x380] ;  /* 0x0000e000ff607b82 */ /* 0x01de220000000a00 */
[----:B------:R-:W-:Y:S01]  /*6230*/  UPLOP3.LUT UP1, UPT, UPT, UPT, UP1, 0x40, 0x4 ;  /* 0x000000000004789c */ /* 0x000fe20003f2e810 */
[----:B0-----:R-:W-:-:S04]  /*6240*/  IADD3 R114, PT, PT, R114, R96, RZ ;  /* 0x0000006072727210 */ /* 0x001fc80007ffe0ff */
[----:B------:R-:W-:-:S13]  /*6250*/  ISETP.GE.AND P2, PT, R114, R97, PT ;  /* 0x000000617200720c */ /* 0x000fda0003f46270 */
[----:B------:R-:W-:Y:S05]  /*6260*/  @!P2 BRA `(.L_x_11970) ;  /* 0xffffffa400d8a947 */ /* 0x000fea000383ffff */
.L_x_11910:
        /* <DEDUP_REMOVED lines=57> */
.L_x_11971:
        /* <DEDUP_REMOVED lines=16> */
.L_x_14448:


//--------------------- .text._ZN10layer_norm13ln_bwd_kernelINS_13Kernel_traitsI6__halfffffjLj7168ELj1ELj1ELj8ELj16ENS_18Kernel_traits_baseILj7168ES2_ffffjLj256EEEEELb0ELb0ELb1ELb1EEEvNS_9BwdParamsE --------------------------
	.section	.text._ZN10layer_norm13ln_bwd_kernelINS_13Kernel_traitsI6__halfffffjLj7168ELj1ELj1ELj8ELj16ENS_18Kernel_traits_baseILj7168ES2_ffffjLj256EEEEELb0ELb0ELb1ELb1EEEvNS_9BwdParamsE,"ax",@progbits
	.align	128
        .global         _ZN10layer_norm13ln_bwd_kernelINS_13Kernel_traitsI6__halfffffjLj7168ELj1ELj1ELj8ELj16ENS_18Kernel_traits_baseILj7168ES2_ffffjLj256EEEEELb0ELb0ELb1ELb1EEEvNS_9BwdParamsE
        .type           _ZN10layer_norm13ln_bwd_kernelINS_13Kernel_traitsI6__halfffffjLj7168ELj1ELj1ELj8ELj16ENS_18Kernel_traits_baseILj7168ES2_ffffjLj256EEEEELb0ELb0ELb1ELb1EEEvNS_9BwdParamsE,@function
        .size           _ZN10layer_norm13ln_bwd_kernelINS_13Kernel_traitsI6__halfffffjLj7168ELj1ELj1ELj8ELj16ENS_18Kernel_traits_baseILj7168ES2_ffffjLj256EEEEELb0ELb0ELb1ELb1EEEvNS_9BwdParamsE,(.L_x_14449 - _ZN10layer_norm13ln_bwd_kernelINS_13Kernel_traitsI6__halfffffjLj7168ELj1ELj1ELj8ELj16ENS_18Kernel_traits_baseILj7168ES2_ffffjLj256EEEEELb0ELb0ELb1ELb1EEEvNS_9BwdParamsE)
        .other          _ZN10layer_norm13ln_bwd_kernelINS_13Kernel_traitsI6__halfffffjLj7168ELj1ELj1ELj8ELj16ENS_18Kernel_traits_baseILj7168ES2_ffffjLj256EEEEELb0ELb0ELb1ELb1EEEvNS_9BwdParamsE,@"STO_CUDA_ENTRY STV_DEFAULT"
_ZN10layer_norm13ln_bwd_kernelINS_13Kernel_traitsI6__halfffffjLj7168ELj1ELj1ELj8ELj16ENS_18Kernel_traits_baseILj7168ES2_ffffjLj256EEEEELb0ELb0ELb1ELb1EEEvNS_9BwdParamsE:
.text._ZN10layer_norm13ln_bwd_kernelINS_13Kernel_traitsI6__halfffffjLj7168ELj1ELj1ELj8ELj16ENS_18Kernel_traits_baseILj7168ES2_ffffjLj256EEEEELb0ELb0ELb1ELb1EEEvNS_9BwdParamsE:
        /* <DEDUP_REMOVED lines=51> */
[----:B------:R-:W-:Y:S01]  /*0330*/  UPLOP3.LUT UP1, UPT, UPT, UPT, UPT, 0x40, 0x4 ;  /* 0x000000000004789c */ /* 0x000fe20003f2e870 */
[----:B-----5:R-:W-:-:S02]  /*0340*/  SHF.R.U32.HI R0, RZ, 0x10, R161 ;  /* 0x00000010ff007819 */ /* 0x020fc400000116a1 */
[----:B------:R-:W-:Y:S02]  /*0350*/  SHF.R.U64 R170, R160, 0x10, R161 ;  /* 0x00000010a0aa7819 */ /* 0x000fe400000012a1 */
[----:B--2---:R-:W-:-:S04]  /*0360*/  SHF.R.U64 R169, R158, 0x10, R159 ;  /* 0x000000109ea97819 */ /* 0x004fc8000000129f */
[----:B------:R-:W-:Y:S02]  /*0370*/  PRMT R169, R169, 0x5410, R0 ;  /* 0x00005410a9a97816 */ /* 0x000fe40000000000 */
[----:B------:R-:W-:Y:S02]  /*0380*/  SHF.R.U32.HI R0, RZ, 0x10, R159 ;  /* 0x00000010ff007819 */ /* 0x000fe4000001169f */
[----:B---3--:R-:W-:Y:S02]  /*0390*/  SHF.R.U64 R168, R156, 0x10, R157 ;  /* 0x000000109ca87819 */ /* 0x008fe4000000129d */
[----:B----4-:R-:W-:Y:S02]  /*03a0*/  SHF.R.U64 R167, R154, 0x10, R155 ;  /* 0x000000109aa77819 */ /* 0x010fe4000000129b */
[----:B------:R-:W-:Y:S02]  /*03b0*/  PRMT R168, R168, 0x5410, R0 ;  /* 0x00005410a8a87816 */ /* 0x000fe40000000000 */
[----:B------:R-:W-:-:S02]  /*03c0*/  SHF.R.U32.HI R0, RZ, 0x10, R157 ;  /* 0x00000010ff007819 */ /* 0x000fc4000001169d */
[----:B------:R-:W-:Y:S02]  /*03d0*/  SHF.R.U64 R166, R152, 0x10, R153 ;  /* 0x0000001098a67819 */ /* 0x000fe40000001299 */
[----:B------:R-:W-:Y:S02]  /*03e0*/  PRMT R167, R167, 0x5410, R0 ;  /* 0x00005410a7a77816 */ /* 0x000fe40000000000 */
[----:B------:R-:W-:Y:S02]  /*03f0*/  SHF.R.U32.HI R0, RZ, 0x10, R155 ;  /* 0x00000010ff007819 */ /* 0x000fe4000001169b */
[----:B------:R-:W-:Y:S02]  /*0400*/  SHF.R.U64 R189, R150, 0x10, R151 ;  /* 0x0000001096bd7819 */ /* 0x000fe40000001297 */
[----:B------:R-:W-:Y:S02]  /*0410*/  PRMT R166, R166, 0x5410, R0 ;  /* 0x00005410a6a67816 */ /* 0x000fe40000000000 */
[----:B------:R-:W-:-:S02]  /*0420*/  SHF.R.U32.HI R0, RZ, 0x10, R153 ;  /* 0x00000010ff007819 */ /* 0x000fc40000011699 */
[----:B------:R-:W-:Y:S02]  /*0430*/  SHF.R.U32.HI R2, RZ, 0x10, R151 ;  /* 0x00000010ff027819 */ /* 0x000fe40000011697 */
[----:B------:R-:W-:Y:S02]  /*0440*/  PRMT R170, R170, 0x5410, R0 ;  /* 0x00005410aaaa7816 */ /* 0x000fe40000000000 */
[--C-:B------:R-:W-:Y:S02]  /*0450*/  SHF.R.U64 R193, R148, 0x10, R149.reuse ;  /* 0x0000001094c17819 */ /* 0x100fe40000001295 */
[----:B------:R-:W-:Y:S02]  /*0460*/  SHF.R.U32.HI R0, RZ, 0x10, R149 ;  /* 0x00000010ff007819 */ /* 0x000fe40000011695 */
[----:B------:R-:W-:Y:S02]  /*0470*/  PRMT R189, R189, 0x5410, R2 ;  /* 0x00005410bdbd7816 */ /* 0x000fe40000000002 */
[----:B------:R-:W-:-:S02]  /*0480*/  PRMT R193, R193, 0x5410, R0 ;  /* 0x00005410c1c17816 */ /* 0x000fc40000000000 */
[----:B------:R-:W-:-:S07]  /*0490*/  MOV R2, UR4 ;  /* 0x0000000400027c02 */ /* 0x000fce0008000f00 */
.L_x_12005:
        /* <DEDUP_REMOVED lines=9> */
[----:B------:R-:W-:Y:S02]  /*0530*/  MOV R191, R92 ;  /* 0x0000005c00bf7202 */ /* 0x000fe40000000f00 */
[----:B------:R-:W-:Y:S02]  /*0540*/  MOV R192, R93 ;  /* 0x0000005d00c07202 */ /* 0x000fe40000000f00 */
[----:B------:R-:W-:Y:S02]  /*0550*/  CS2R R92, SRZ ;  /* 0x00000000005c7805 */ /* 0x000fe4000001ff00 */
[----:B---3--:R-:W-:-:S13]  /*0560*/  ISETP.GE.AND P2, PT, R165, 0x1, PT ;  /* 0x00000001a500780c */ /* 0x008fda0003f46270 */
[----:B0-----:R-:W-:Y:S05]  /*0570*/  @!P2 BRA `(.L_x_11973) ;  /* 0x0000001000d0a947 */ /* 0x001fea0003800000 */
[----:B------:R-:W0:Y:S01]  /*0580*/  S2R R98, SR_TID.X ;  /* 0x0000000000627919 */ /* 0x000e220000002100 */
[----:B------:R-:W1:Y:S01]  /*0590*/  LDC.64 R104, c[0x0][0x3c0] ;  /* 0x0000f000ff687b82 */ /* 0x000e620000000a00 */
[----:B------:R-:W-:Y:S01]  /*05a0*/  IMAD R0, R2, UR17, RZ ;  /* 0x0000001102007c24 */ /* 0x000fe2000f8e02ff */
[----:B------:R-:W-:-:S04]  /*05b0*/  IADD3 R96, PT, PT, R165, -0x1, RZ ;  /* 0xffffffffa5607810 */ /* 0x000fc80007ffe0ff */
[----:B------:R-:W-:Y:S01]  /*05c0*/  SHF.R.S32.HI R3, RZ, 0x1f, R0 ;  /* 0x0000001fff037819 */ /* 0x000fe20000011400 */
[----:B------:R-:W-:Y:S01]  /*05d0*/  IMAD R96, R96, UR17, RZ ;  /* 0x0000001160607c24 */ /* 0x000fe2000f8e02ff */
[----:B------:R-:W2:Y:S02]  /*05e0*/  LDC.64 R140, c[0x0][0x3a8] ;  /* 0x0000ea00ff8c7b82 */ /* 0x000ea40000000a00 */
[----:B------:R-:W-:Y:S02]  /*05f0*/  LEA.HI R3, R3, R0, RZ, 0x2 ;  /* 0x0000000003037211 */ /* 0x000fe400078f10ff */
[----:B------:R-:W-:-:S04]  /*0600*/  SHF.R.S32.HI R97, RZ, 0x1f, R96 ;  /* 0x0000001fff617819 */ /* 0x000fc80000011460 */
[----:B------:R-:W3:Y:S01]  /*0610*/  LDC.64 R92, c[0x0][0x428] ;  /* 0x00010a00ff5c7b82 */ /* 0x000ee20000000a00 */
[----:B------:R-:W-:Y:S01]  /*0620*/  LEA.HI R97, R97, R96, RZ, 0x2 ;  /* 0x0000006061617211 */ /* 0x000fe200078f10ff */
[----:B-1----:R-:W-:-:S05]  /*0630*/  IMAD.WIDE R104, R2, 0x4, R104 ;  /* 0x0000000402687825 */ /* 0x002fca00078e0268 */
[----:B------:R-:W4:Y:S01]  /*0640*/  LDG.E R0, desc[UR14][R104.64] ;  /* 0x0000000e68007981 */ /* 0x000f22000c1e1900 */
[-C--:B0-----:R-:W-:Y:S02]  /*0650*/  LEA.HI.SX32 R203, R3, R98.reuse, 0x1e ;  /* 0x0000006203cb7211 */ /* 0x081fe400078ff2ff */
[----:B------:R-:W-:-:S03]  /*0660*/  LEA.HI.SX32 R145, R97, R98, 0x1e ;  /* 0x0000006261917211 */ /* 0x000fc600078ff2ff */
[----:B--2---:R-:W-:Y:S01]  /*0670*/  IMAD.WIDE.U32 R172, R203, 0x10, R140 ;  /* 0x00000010cbac7825 */ /* 0x004fe200078e008c */
[----:B------:R-:W-:-:S03]  /*0680*/  IADD3 R107, PT, PT, R145, 0x100, RZ ;  /* 0x00000100916b7810 */ /* 0x000fc60007ffe0ff */
[--C-:B---3--:R-:W-:Y:S02]  /*0690*/  IMAD.WIDE.U32 R96, R145, 0x10, R92.reuse ;  /* 0x0000001091607825 */ /* 0x108fe400078e005c */
[----:B------:R-:W2:Y:S02]  /*06a0*/  LDG.E.128 R172, desc[UR14][R172.64] ;  /* 0x0000000eacac7981 */ /* 0x000ea4000c1e1d00 */
[----:B------:R-:W-:Y:S02]  /*06b0*/  IMAD.WIDE.U32 R106, R107, 0x10, R92 ;  /* 0x000000106b6a7825 */ /* 0x000fe400078e005c */
[----:B------:R-:W3:Y:S01]  /*06c0*/  LDG.E.128 R96, desc[UR14][R96.64] ;  /* 0x0000000e60607981 */ /* 0x000ee2000c1e1d00 */
[----:B------:R-:W-:Y:S02]  /*06d0*/  IADD3 R171, PT, PT, R203, 0x200, RZ ;  /* 0x00000200cbab7810 */ /* 0x000fe40007ffe0ff */
[----:B------:R-:W-:Y:S01]  /*06e0*/  IADD3 R113, PT, PT, R145, 0x200, RZ ;  /* 0x0000020091717810 */ /* 0x000fe20007ffe0ff */
[----:B------:R-:W3:Y:S02]  /*06f0*/  LDG.E.128 R104, desc[UR14][R106.64] ;  /* 0x0000000e6a687981 */ /* 0x000ee4000c1e1d00 */
[----:B------:R-:W-:-:S04]  /*0700*/  IMAD.WIDE.U32 R108, R171, 0x10, R140 ;  /* 0x00000010ab6c7825 */ /* 0x000fc800078e008c */
[----:B------:R-:W-:Y:S02]  /*0710*/  IMAD.WIDE.U32 R112, R113, 0x10, R92 ;  /* 0x0000001071707825 */ /* 0x000fe400078e005c */
[----:B------:R-:W3:Y:S01]  /*0720*/  LDG.E.128 R108, desc[UR14][R108.64] ;  /* 0x0000000e6c6c7981 */ /* 0x000ee2000c1e1d00 */
[C---:B------:R-:W-:Y:S02]  /*0730*/  IADD3 R3, PT, PT, R203.reuse, 0x100, RZ ;  /* 0x00000100cb037810 */ /* 0x040fe40007ffe0ff */
[----:B------:R-:W-:Y:S01]  /*0740*/  IADD3 R197, PT, PT, R203, 0x300, RZ ;  /* 0x00000300cbc57810 */ /* 0x000fe20007ffe0ff */
[----:B------:R-:W3:Y:S01]  /*0750*/  LDG.E.128 R112, desc[UR14][R112.64] ;  /* 0x0000000e70707981 */ /* 0x000ee2000c1e1d00 */
[----:B------:R-:W-:Y:S01]  /*0760*/  IADD3 R121, PT, PT, R145, 0x300, RZ ;  /* 0x0000030091797810 */ /* 0x000fe20007ffe0ff */
[----:B------:R-:W-:-:S04]  /*0770*/  IMAD.WIDE.U32 R100, R3, 0x10, R140 ;  /* 0x0000001003647825 */ /* 0x000fc800078e008c */
[----:B------:R-:W-:Y:S01]  /*0780*/  IMAD.WIDE.U32 R116, R197, 0x10, R140 ;  /* 0x00000010c5747825 */ /* 0x000fe200078e008c */
[----:B------:R-:W-:Y:S01]  /*0790*/  IADD3 R199, PT, PT, R203, 0x400, RZ ;  /* 0x00000400cbc77810 */ /* 0x000fe20007ffe0ff */
[----:B------:R-:W3:Y:S02]  /*07a0*/  LDG.E.128 R100, desc[UR14][R100.64] ;  /* 0x0000000e64647981 */ /* 0x000ee4000c1e1d00 */
[----:B------:R-:W-:Y:S02]  /*07b0*/  IMAD.WIDE.U32 R120, R121, 0x10, R92 ;  /* 0x0000001079787825 */ /* 0x000fe400078e005c */
[----:B------:R-:W3:Y:S01]  /*07c0*/  LDG.E.128 R116, desc[UR14][R116.64] ;  /* 0x0000000e74747981 */ /* 0x000ee2000c1e1d00 */
[----:B------:R-:W-:Y:S01]  /*07d0*/  IADD3 R129, PT, PT, R145, 0x400, RZ ;  /* 0x0000040091817810 */ /* 0x000fe20007ffe0ff */
[----:B------:R-:W-:Y:S02]  /*07e0*/  IMAD.WIDE.U32 R124, R199, 0x10, R140 ;  /* 0x00000010c77c7825 */ /* 0x000fe400078e008c */
[----:B------:R-:W3:Y:S02]  /*07f0*/  LDG.E.128 R120, desc[UR14][R120.64] ;  /* 0x0000000e78787981 */ /* 0x000ee4000c1e1d00 */
[----:B------:R-:W-:-:S02]  /*0800*/  IMAD.WIDE.U32 R128, R129, 0x10, R92 ;  /* 0x0000001081807825 */ /* 0x000fc400078e005c */
[----:B------:R-:W3:Y:S04]  /*0810*/  LDG.E.128 R124, desc[UR14][R124.64] ;  /* 0x0000000e7c7c7981 */ /* 0x000ee8000c1e1d00 */
[----:B------:R-:W3:Y:S01]  /*0820*/  LDG.E.128 R128, desc[UR14][R128.64] ;  /* 0x0000000e80807981 */ /* 0x000ee2000c1e1d00 */
[----:B------:R-:W-:-:S05]  /*0830*/  IADD3 R137, PT, PT, R145, 0x500, RZ ;  /* 0x0000050091897810 */ /* 0x000fca0007ffe0ff */
[----:B------:R-:W-:Y:S01]  /*0840*/  IMAD.WIDE.U32 R136, R137, 0x10, R92 ;  /* 0x0000001089887825 */ /* 0x000fe200078e005c */
[----:B------:R-:W-:-:S05]  /*0850*/  IADD3 R201, PT, PT, R203, 0x500, RZ ;  /* 0x00000500cbc97810 */ /* 0x000fca0007ffe0ff */
[----:B------:R-:W3:Y:S01]  /*0860*/  LDG.E.128 R136, desc[UR14][R136.64] ;  /* 0x0000000e88887981 */ /* 0x000ee2000c1e1d00 */
[----:B------:R-:W-:-:S06]  /*0870*/  IMAD.WIDE.U32 R132, R201, 0x10, R140 ;  /* 0x00000010c9847825 */ /* 0x000fcc00078e008c */
[----:B------:R-:W3:Y:S01]  /*0880*/  LDG.E.128 R132, desc[UR14][R132.64] ;  /* 0x0000000e84847981 */ /* 0x000ee2000c1e1d00 */
[----:B------:R-:W-:Y:S01]  /*0890*/  IADD3 R205, PT, PT, R203, 0x600, RZ ;  /* 0x00000600cbcd7810 */ /* 0x000fe20007ffe0ff */
[----:B------:R-:W-:Y:S02]  /*08a0*/  UMOV UR6, UR8 ;  /* 0x0000000800067c82 */ /* 0x000fe40008000000 */
[----:B------:R-:W-:Y:S02]  /*08b0*/  UISETP.NE.U32.AND UP0, UPT, UR6, URZ, UPT ;  /* 0x000000ff0600728c */ /* 0x000fe4000bf05070 */
[----:B------:R-:W-:Y:S01]  /*08c0*/  IMAD.WIDE.U32 R140, R205, 0x10, R140 ;  /* 0x00000010cd8c7825 */ /* 0x000fe200078e008c */
[----:B------:R-:W-:Y:S01]  /*08d0*/  UMOV UR7, UR9 ;  /* 0x0000000900077c82 */ /* 0x000fe20008000000 */
[----:B------:R-:W-:Y:S01]  /*08e0*/  IADD3 R145, PT, PT, R145, 0x600, RZ ;  /* 0x0000060091917810 */ /* 0x000fe20007ffe0ff */
[----:B------:R-:W-:-:S03]  /*08f0*/  UISETP.NE.AND.EX UP0, UPT, UR7, URZ, UPT, UP0 ;  /* 0x000000ff0700728c */ /* 0x000fc6000bf05300 */
[----:B------:R-:W3:Y:S01]  /*0900*/  LDG.E.128 R140, desc[UR14][R140.64] ;  /* 0x0000000e8c8c7981 */ /* 0x000ee2000c1e1d00 */
[----:B------:R-:W-:Y:S02]  /*0910*/  IMAD.WIDE.U32 R144, R145, 0x10, R92 ;  /* 0x0000001091907825 */ /* 0x000fe400078e005c */
[----:B------:R-:W-:-:S04]  /*0920*/  PLOP3.LUT P0, PT, PT, PT, UP0, 0x80, 0x8 ;  /* 0x000000000008781c */ /* 0x000fc80003f0f008 */
[----:B------:R-:W3:Y:S09]  /*0930*/  LDG.E.128 R144, desc[UR14][R144.64] ;  /* 0x0000000e90907981 */ /* 0x000ef2000c1e1d00 */
[----:B------:R-:W0:Y:S08]  /*0940*/  @P0 LDC.64 R194, c[0x0][0x438] ;  /* 0x00010e00ffc20b82 */ /* 0x000e300000000a00 */
[----:B------:R-:W1:Y:S08]  /*0950*/  @P0 LDC.64 R178, c[0x0][0x438] ;  /* 0x00010e00ffb20b82 */ /* 0x000e700000000a00 */
[----:B------:R-:W1:Y:S01]  /*0960*/  @P0 LDC.64 R176, c[0x0][0x438] ;  /* 0x00010e00ffb00b82 */ /* 0x000e620000000a00 */
[----:B0-----:R-:W-:Y:S01]  /*0970*/  @P0 IMAD.WIDE.U32 R194, R205, 0x10, R194 ;  /* 0x00000010cdc20825 */ /* 0x001fe200078e00c2 */
[----:B------:R-:W-:-:S06]  /*0980*/  ISETP.NE.AND P1, PT, RZ, UR16, PT ;  /* 0x00000010ff007c0c */ /* 0x000fcc000bf25270 */
[----:B------:R-:W0:Y:S01]  /*0990*/  @P0 LDC.64 R184, c[0x0][0x438] ;  /* 0x00010e00ffb80b82 */ /* 0x000e220000000a00 */
[----:B------:R-:W5:Y:S07]  /*09a0*/  @P0 LDG.E.128 R84, desc[UR14][R194.64] ;  /* 0x0000000ec2540981 */ /* 0x000f6e000c1e1d00 */
[----:B------:R-:W0:Y:S01]  /*09b0*/  @P0 LDC.64 R182, c[0x0][0x438] ;  /* 0x00010e00ffb60b82 */ /* 0x000e220000000a00 */
[----:B-1----:R-:W-:-:S04]  /*09c0*/  @P0 IMAD.WIDE.U32 R178, R3, 0x10, R178 ;  /* 0x0000001003b20825 */ /* 0x002fc800078e00b2 */
[----:B------:R-:W-:Y:S01]  /*09d0*/  HADD2.F32 R93, -RZ, R148.H0_H0 ;  /* 0x20000094ff5d7230 */ /* 0x000fe20000004100 */
[----:B------:R-:W5:Y:S02]  /*09e0*/  @P0 LDG.E.128 R64, desc[UR14][R178.64] ;  /* 0x0000000eb2400981 */ /* 0x000f64000c1e1d00 */
[----:B------:R-:W1:Y:S01]  /*09f0*/  @P0 LDC.64 R186, c[0x0][0x438] ;  /* 0x00010e00ffba0b82 */ /* 0x000e620000000a00 */
[----:B------:R-:W-:-:S05]  /*0a00*/  @P0 IMAD.WIDE.U32 R176, R203, 0x10, R176 ;  /* 0x00000010cbb00825 */ /* 0x000fca00078e00b0 */
[----:B------:R3:W5:Y:S02]  /*0a10*/  @P0 LDG.E.128 R60, desc[UR14][R176.64] ;  /* 0x0000000eb03c0981 */ /* 0x000764000c1e1d00 */
[----:B------:R-:W1:Y:S01]  /*0a20*/  @P0 LDC.64 R180, c[0x0][0x438] ;  /* 0x00010e00ffb40b82 */ /* 0x000e620000000a00 */
[----:B0-----:R-:W-:-:S05]  /*0a30*/  @P0 IMAD.WIDE.U32 R184, R199, 0x10, R184 ;  /* 0x00000010c7b80825 */ /* 0x001fca00078e00b8 */
[----:B------:R0:W5:Y:S01]  /*0a40*/  @P0 LDG.E.128 R76, desc[UR14][R184.64] ;  /* 0x0000000eb84c0981 */ /* 0x000162000c1e1d00 */
[----:B------:R-:W-:-:S05]  /*0a50*/  @P0 IMAD.WIDE.U32 R182, R197, 0x10, R182 ;  /* 0x00000010c5b60825 */ /* 0x000fca00078e00b6 */
[----:B------:R0:W5:Y:S01]  /*0a60*/  @P0 LDG.E.128 R72, desc[UR14][R182.64] ;  /* 0x0000000eb6480981 */ /* 0x000162000c1e1d00 */
[----:B-1----:R-:W-:-:S05]  /*0a70*/  @P0 IMAD.WIDE.U32 R186, R201, 0x10, R186 ;  /* 0x00000010c9ba0825 */ /* 0x002fca00078e00ba */
[----:B------:R1:W5:Y:S01]  /*0a80*/  @P0 LDG.E.128 R80, desc[UR14][R186.64] ;  /* 0x0000000eba500981 */ /* 0x000362000c1e1d00 */
[----:B------:R-:W-:-:S04]  /*0a90*/  @P0 IMAD.WIDE.U32 R180, R171, 0x10, R180 ;  /* 0x00000010abb40825 */ /* 0x000fc800078e00b4 */
[----:B------:R-:W-:Y:S01]  /*0aa0*/  HADD2.F32 R171, -RZ, R149.H0_H0 ;  /* 0x20000095ffab7230 */ /* 0x000fe20000004100 */
[----:B------:R1:W5:Y:S01]  /*0ab0*/  @P0 LDG.E.128 R68, desc[UR14][R180.64] ;  /* 0x0000000eb4440981 */ /* 0x000362000c1e1d00 */
[----:B------:R-:W-:Y:S01]  /*0ac0*/  HADD2.F32 R162, -RZ, R193.H0_H0 ;  /* 0x200000c1ffa27230 */ /* 0x000fe20000004100 */
[----:B----4-:R-:W-:-:S05]  /*0ad0*/  FSEL R92, R0, RZ, !P1 ;  /* 0x000000ff005c7208 */ /* 0x010fca0004800000 */
[----:B--2---:R-:W-:-:S04]  /*0ae0*/  FADD.FTZ R172, -R92, R172 ;  /* 0x000000ac5cac7221 */ /* 0x004fc80000010100 */
[C---:B-----5:R-:W-:Y:S01]  /*0af0*/  FMUL.FTZ R3, R163.reuse, R172 ;  /* 0x000000aca3037220 */ /* 0x060fe20000410000 */
[----:B---3--:R-:W-:Y:S01]  /*0b00*/  FMUL.FTZ R0, R96, R93 ;  /* 0x0000005d60007220 */ /* 0x008fe20000410000 */
[----:B------:R-:W-:Y:S02]  /*0b10*/  FADD.FTZ R32, R32, R96 ;  /* 0x0000006020207221 */ /* 0x000fe40000010000 */
[----:B------:R-:W-:Y:S01]  /*0b20*/  FFMA.FTZ R4, R96, R3, R4 ;  /* 0x0000000360047223 */ /* 0x000fe20000010004 */
[----:B------:R-:W-:Y:S02]  /*0b30*/  HADD2.F32 R96, -RZ, R193.H1_H1 ;  /* 0x300000c1ff607230 */ /* 0x000fe40000004100 */
[C---:B------:R-:W-:Y:S01]  /*0b40*/  FADD.FTZ R174, -R92.reuse, R174 ;  /* 0x000000ae5cae7221 */ /* 0x040fe20000010100 */
[----:B------:R-:W-:Y:S02]  /*0b50*/  HADD2.F32 R93, -RZ, R150.H0_H0 ;  /* 0x20000096ff5d7230 */ /* 0x000fe40000004100 */
[C---:B------:R-:W-:Y:S01]  /*0b60*/  FADD.FTZ R164, -R92.reuse, R173 ;  /* 0x000000ad5ca47221 */ /* 0x040fe20000010100 */
[----:B------:R-:W-:Y:S01]  /*0b70*/  FADD.FTZ R176, -R92, R175 ;  /* 0x000000af5cb07221 */ /* 0x000fe20000010100 */
[----:B------:R-:W-:Y:S01]  /*0b80*/  FMUL.FTZ R173, R163, R174 ;  /* 0x000000aea3ad7220 */ /* 0x000fe20000410000 */
[----:B------:R-:W-:Y:S01]  /*0b90*/  FMUL.FTZ R175, R99, R96 ;  /* 0x0000006063af7220 */ /* 0x000fe20000410000 */
[----:B------:R-:W-:-:S02]  /*0ba0*/  HADD2.F32 R96, -RZ, R189.H0_H0 ;  /* 0x200000bdff607230 */ /* 0x000fc40000004100 */
[----:B------:R-:W-:Y:S01]  /*0bb0*/  FMUL.FTZ R174, R104, R93 ;  /* 0x0000005d68ae7220 */ /* 0x000fe20000410000 */
[----:B------:R-:W-:Y:S02]  /*0bc0*/  HADD2.F32 R93, -RZ, R151.H0_H0 ;  /* 0x20000097ff5d7230 */ /* 0x000fe40000004100 */
[----:B------:R-:W-:Y:S01]  /*0bd0*/  FMUL.FTZ R179, R105, R96 ;  /* 0x0000006069b37220 */ /* 0x000fe20000410000 */
[----:B------:R-:W-:Y:S02]  /*0be0*/  HADD2.F32 R96, -RZ, R189.H1_H1 ;  /* 0x300000bdff607230 */ /* 0x000fe40000004100 */
[----:B------:R-:W-:Y:S01]  /*0bf0*/  FMUL.FTZ R178, R106, R93 ;  /* 0x0000005d6ab27220 */ /* 0x000fe20000410000 */
[----:B------:R-:W-:Y:S02]  /*0c00*/  HADD2.F32 R93, -RZ, R152.H0_H0 ;  /* 0x20000098ff5d7230 */ /* 0x000fe40000004100 */
[C---:B------:R-:W-:Y:S01]  /*0c10*/  FADD.FTZ R108, -R92.reuse, R108 ;  /* 0x0000006c5c6c7221 */ /* 0x040fe20000010100 */
[----:B0-----:R-:W-:Y:S01]  /*0c20*/  FADD.FTZ R184, -R92, R109 ;  /* 0x0000006d5cb87221 */ /* 0x001fe20000010100 */
[----:B------:R-:W-:Y:S01]  /*0c30*/  FMUL.FTZ R183, R107, R96 ;  /* 0x000000606bb77220 */ /* 0x000fe20000410000 */
[----:B------:R-:W-:-:S02]  /*0c40*/  HADD2.F32 R96, -RZ, R166.H0_H0 ;  /* 0x200000a6ff607230 */ /* 0x000fc40000004100 */
[C---:B------:R-:W-:Y:S01]  /*0c50*/  FMUL.FTZ R185, R163.reuse, R108 ;  /* 0x0000006ca3b97220 */ /* 0x040fe20000410000 */
[----:B------:R-:W-:Y:S01]  /*0c60*/  FMUL.FTZ R182, R112, R93 ;  /* 0x0000005d70b67220 */ /* 0x000fe20000410000 */
[----:B------:R-:W-:Y:S02]  /*0c70*/  HADD2.F32 R93, -RZ, R153.H0_H0 ;  /* 0x20000099ff5d7230 */ /* 0x000fe40000004100 */
[----:B------:R-:W-:Y:S01]  /*0c80*/  FMUL.FTZ R184, R163, R184 ;  /* 0x000000b8a3b87220 */ /* 0x000fe20000410000 */
[C---:B------:R-:W-:Y:S01]  /*0c90*/  FADD.FTZ R110, -R92.reuse, R110 ;  /* 0x0000006e5c6e7221 */ /* 0x040fe20000010100 */
[----:B-1----:R-:W-:Y:S01]  /*0ca0*/  FADD.FTZ R186, -R92, R111 ;  /* 0x0000006f5cba7221 */ /* 0x002fe20000010100 */
[----:B------:R-:W-:Y:S01]  /*0cb0*/  FADD.FTZ R24, R24, R112 ;  /* 0x0000007018187221 */ /* 0x000fe20000010000 */
[----:B------:R-:W-:Y:S01]  /*0cc0*/  FFMA.FTZ R52, R112, R185, R52 ;  /* 0x000000b970347223 */ /* 0x000fe20000010034 */
[----:B------:R-:W-:Y:S01]  /*0cd0*/  FMUL.FTZ R112, R113, R96 ;  /* 0x0000006071707220 */ /* 0x000fe20000410000 */
[----:B------:R-:W-:Y:S01]  /*0ce0*/  FADD.FTZ R25, R25, R113 ;  /* 0x0000007119197221 */ /* 0x000fe20000010000 */
[----:B------:R-:W-:Y:S01]  /*0cf0*/  FFMA.FTZ R53, R113, R184, R53 ;  /* 0x000000b871357223 */ /* 0x000fe20000010035 */
[----:B------:R-:W-:-:S02]  /*0d00*/  HADD2.F32 R96, -RZ, R170.H1_H1 ;  /* 0x300000aaff607230 */ /* 0x000fc40000004100 */
[----:B------:R-:W-:Y:S01]  /*0d10*/  FMUL.FTZ R188, R114, R93 ;  /* 0x0000005d72bc7220 */ /* 0x000fe20000410000 */
[C---:B------:R-:W-:Y:S01]  /*0d20*/  FMUL.FTZ R113, R163.reuse, R110 ;  /* 0x0000006ea3717220 */ /* 0x040fe20000410000 */
[----:B------:R-:W-:Y:S02]  /*0d30*/  HADD2.F32 R93, -RZ, R154.H0_H0 ;  /* 0x2000009aff5d7230 */ /* 0x000fe40000004100 */
[----:B------:R-:W-:Y:S01]  /*0d40*/  FMUL.FTZ R186, R163, R186 ;  /* 0x000000baa3ba7220 */ /* 0x000fe20000410000 */
[C---:B------:R-:W-:Y:S01]  /*0d50*/  FADD.FTZ R100, -R92.reuse, R100 ;  /* 0x000000645c647221 */ /* 0x040fe20000010100 */
[----:B------:R-:W-:Y:S01]  /*0d60*/  FADD.FTZ R116, -R92, R116 ;  /* 0x000000745c747221 */ /* 0x000fe20000010100 */
[----:B------:R-:W-:Y:S01]  /*0d70*/  FADD.FTZ R26, R26, R114 ;  /* 0x000000721a1a7221 */ /* 0x000fe20000010000 */
[----:B------:R-:W-:Y:S01]  /*0d80*/  FFMA.FTZ R54, R114, R113, R54 ;  /* 0x0000007172367223 */ /* 0x000fe20000010036 */
[----:B------:R-:W-:Y:S01]  /*0d90*/  FMUL.FTZ R187, R115, R96 ;  /* 0x0000006073bb7220 */ /* 0x000fe20000410000 */
[----:B------:R-:W-:Y:S01]  /*0da0*/  FADD.FTZ R27, R27, R115 ;  /* 0x000000731b1b7221 */ /* 0x000fe20000010000 */
[----:B------:R-:W-:Y:S01]  /*0db0*/  FFMA.FTZ R55, R115, R186, R55 ;  /* 0x000000ba73377223 */ /* 0x000fe20000010037 */
[----:B------:R-:W-:Y:S01]  /*0dc0*/  FADD.FTZ R96, -R92, R117 ;  /* 0x000000755c607221 */ /* 0x000fe20000010100 */
[----:B------:R-:W-:Y:S01]  /*0dd0*/  FMUL.FTZ R114, R120, R93 ;  /* 0x0000005d78727220 */ /* 0x000fe20000410000 */
[C---:B------:R-:W-:Y:S01]  /*0de0*/  FMUL.FTZ R177, R163.reuse, R100 ;  /* 0x00000064a3b17220 */ /* 0x040fe20000410000 */
[----:B------:R-:W-:Y:S01]  /*0df0*/  FADD.FTZ R118, -R92, R118 ;  /* 0x000000765c767221 */ /* 0x000fe20000010100 */
[----:B------:R-:W-:Y:S01]  /*0e00*/  FMUL.FTZ R115, R163, R116 ;  /* 0x00000074a3737220 */ /* 0x000fe20000410000 */
[----:B------:R-:W-:-:S02]  /*0e10*/  HADD2.F32 R93, -RZ, R155.H0_H0 ;  /* 0x2000009bff5d7230 */ /* 0x000fc40000004100 */
[----:B------:R-:W-:Y:S01]  /*0e20*/  FADD.FTZ R100, -R92, R119 ;  /* 0x000000775c647221 */ /* 0x000fe20000010100 */
[----:B------:R-:W-:Y:S01]  /*0e30*/  FMUL.FTZ R171, R98, R171 ;  /* 0x000000ab62ab7220 */ /* 0x000fe20000410000 */
[----:B------:R-:W-:Y:S01]  /*0e40*/  FADD.FTZ R34, R34, R98 ;  /* 0x0000006222227221 */ /* 0x000fe20000010000 */
[----:B------:R-:W-:Y:S01]  /*0e50*/  FFMA.FTZ R6, R98, R173, R6 ;  /* 0x000000ad62067223 */ /* 0x000fe20000010006 */
[----:B------:R-:W-:Y:S02]  /*0e60*/  HADD2.F32 R98, -RZ, R167.H0_H0 ;  /* 0x200000a7ff627230 */ /* 0x000fe40000004100 */
[C---:B------:R-:W-:Y:S01]  /*0e70*/  FMUL.FTZ R116, R163.reuse, R96 ;  /* 0x00000060a3747220 */ /* 0x040fe20000410000 */
[----:B------:R-:W-:Y:S01]  /*0e80*/  FADD.FTZ R20, R20, R120 ;  /* 0x0000007814147221 */ /* 0x000fe20000010000 */
[----:B------:R-:W-:Y:S01]  /*0e90*/  FFMA.FTZ R48, R120, R115, R48 ;  /* 0x0000007378307223 */ /* 0x000fe20000010030 */
[----:B------:R-:W-:Y:S02]  /*0ea0*/  HADD2.F32 R96, -RZ, R166.H1_H1 ;  /* 0x300000a6ff607230 */ /* 0x000fe40000004100 */
[C---:B------:R-:W-:Y:S01]  /*0eb0*/  FMUL.FTZ R119, R163.reuse, R118 ;  /* 0x00000076a3777220 */ /* 0x040fe20000410000 */
[----:B------:R-:W-:Y:S01]  /*0ec0*/  FMUL.FTZ R118, R163, R100 ;  /* 0x00000064a3767220 */ /* 0x000fe20000410000 */
[----:B------:R-:W-:Y:S01]  /*0ed0*/  FMUL.FTZ R120, R122, R93 ;  /* 0x0000005d7a787220 */ /* 0x000fe20000410000 */
[----:B------:R-:W-:-:S02]  /*0ee0*/  HADD2.F32 R93, -RZ, R156.H0_H0 ;  /* 0x2000009cff5d7230 */ /* 0x000fc40000004100 */
[----:B------:R-:W-:Y:S01]  /*0ef0*/  FADD.FTZ R124, -R92, R124 ;  /* 0x0000007c5c7c7221 */ /* 0x000fe20000010100 */
[----:B------:R-:W-:Y:S01]  /*0f00*/  FMUL.FTZ R172, R163, R176 ;  /* 0x000000b0a3ac7220 */ /* 0x000fe20000410000 */
[----:B------:R-:W-:Y:S01]  /*0f10*/  FMUL.FTZ R117, R121, R98 ;  /* 0x0000006279757220 */ /* 0x000fe20000410000 */
[----:B------:R-:W-:Y:S01]  /*0f20*/  FADD.FTZ R21, R21, R121 ;  /* 0x0000007915157221 */ /* 0x000fe20000010000 */
[----:B------:R-:W-:Y:S01]  /*0f30*/  FFMA.FTZ R49, R121, R116, R49 ;  /* 0x0000007479317223 */ /* 0x000fe20000010031 */
[----:B------:R-:W-:Y:S01]  /*0f40*/  FMUL.FTZ R121, R123, R96 ;  /* 0x000000607b797220 */ /* 0x000fe20000410000 */
[----:B------:R-:W-:Y:S01]  /*0f50*/  FADD.FTZ R23, R23, R123 ;  /* 0x0000007b17177221 */ /* 0x000fe20000010000 */
[----:B------:R-:W-:Y:S01]  /*0f60*/  FFMA.FTZ R51, R123, R118, R51 ;  /* 0x000000767b337223 */ /* 0x000fe20000010033 */
[----:B------:R-:W-:Y:S02]  /*0f70*/  HADD2.F32 R96, -RZ, R168.H0_H0 ;  /* 0x200000a8ff607230 */ /* 0x000fe40000004100 */
[C---:B------:R-:W-:Y:S01]  /*0f80*/  FMUL.FTZ R123, R163.reuse, R124 ;  /* 0x0000007ca37b7220 */ /* 0x040fe20000410000 */
[----:B------:R-:W-:Y:S01]  /*0f90*/  FMUL.FTZ R124, R128, R93 ;  /* 0x0000005d807c7220 */ /* 0x000fe20000410000 */
[----:B------:R-:W-:Y:S01]  /*0fa0*/  FMUL.FTZ R164, R163, R164 ;  /* 0x000000a4a3a47220 */ /* 0x000fe20000410000 */
[----:B------:R-:W-:Y:S01]  /*0fb0*/  FMUL.FTZ R162, R97, R162 ;  /* 0x000000a261a27220 */ /* 0x000fe20000410000 */
[----:B------:R-:W-:Y:S01]  /*0fc0*/  FADD.FTZ R35, R35, R99 ;  /* 0x0000006323237221 */ /* 0x000fe20000010000 */
[----:B------:R-:W-:Y:S01]  /*0fd0*/  FFMA.FTZ R7, R99, R172, R7 ;  /* 0x000000ac63077223 */ /* 0x000fe20000010007 */
[----:B------:R-:W-:Y:S01]  /*0fe0*/  FADD.FTZ R102, -R92, R102 ;  /* 0x000000665c667221 */ /* 0x000fe20000010100 */
[----:B------:R-:W-:Y:S01]  /*0ff0*/  FFMA.FTZ R93, R3, R0, RZ ;  /* 0x00000000035d7223 */ /* 0x000fe200000100ff */
[----:B------:R-:W-:Y:S01]  /*1000*/  FADD.FTZ R22, R22, R122 ;  /* 0x0000007a16167221 */ /* 0x000fe20000010000 */
[----:B------:R-:W-:Y:S01]  /*1010*/  FFMA.FTZ R50, R122, R119, R50 ;  /* 0x000000777a327223 */ /* 0x000fe20000010032 */
[----:B------:R-:W-:Y:S01]  /*1020*/  FADD.FTZ R99, RZ, R0 ;  /* 0x00000000ff637221 */ /* 0x000fe20000010000 */
[----:B------:R-:W-:Y:S01]  /*1030*/  FADD.FTZ R122, -R92, R125 ;  /* 0x0000007d5c7a7221 */ /* 0x000fe20000010100 */
[----:B------:R-:W-:Y:S01]  /*1040*/  FMUL.FTZ R125, R129, R96 ;  /* 0x00000060817d7220 */ /* 0x000fe20000410000 */
[----:B------:R-:W-:Y:S01]  /*1050*/  FMUL.FTZ R181, R163, R102 ;  /* 0x00000066a3b57220 */ /* 0x000fe20000410000 */
[----:B------:R-:W-:Y:S01]  /*1060*/  FFMA.FTZ R96, R164, R162, R93 ;  /* 0x000000a2a4607223 */ /* 0x000fe2000001005d */
[----:B------:R-:W-:Y:S01]  /*1070*/  FADD.FTZ R102, R162, R99 ;  /* 0x00000063a2667221 */ /* 0x000fe20000010000 */
[----:B------:R-:W-:Y:S01]  /*1080*/  FADD.FTZ R33, R33, R97 ;  /* 0x0000006121217221 */ /* 0x000fe20000010000 */
[----:B------:R-:W-:Y:S01]  /*1090*/  FFMA.FTZ R5, R97, R164, R5 ;  /* 0x000000a461057223 */ /* 0x000fe20000010005 */
[----:B------:R-:W-:Y:S01]  /*10a0*/  FADD.FTZ R126, -R92, R126 ;  /* 0x0000007e5c7e7221 */ /* 0x000fe20000010100 */
[----:B------:R-:W-:-:S02]  /*10b0*/  HADD2.F32 R97, -RZ, R157.H0_H0 ;  /* 0x2000009dff617230 */ /* 0x000fc40000004100 */
[----:B------:R-:W-:Y:S01]  /*10c0*/  FFMA.FTZ R93, R173, R171, R96 ;  /* 0x000000abad5d7223 */ /* 0x000fe20000010060 */
[----:B------:R-:W-:Y:S01]  /*10d0*/  FADD.FTZ R102, R171, R102 ;  /* 0x00000066ab667221 */ /* 0x000fe20000010000 */
[C---:B------:R-:W-:Y:S01]  /*10e0*/  FADD.FTZ R98, -R92.reuse, R127 ;  /* 0x0000007f5c627221 */ /* 0x040fe20000010100 */
[C---:B------:R-:W-:Y:S01]  /*10f0*/  FMUL.FTZ R122, R163.reuse, R122 ;  /* 0x0000007aa37a7220 */ /* 0x040fe20000410000 */
[----:B------:R-:W-:Y:S02]  /*1100*/  HADD2.F32 R100, -RZ, R167.H1_H1 ;  /* 0x300000a7ff647230 */ /* 0x000fe40000004100 */
[----:B------:R-:W-:Y:S01]  /*1110*/  FMUL.FTZ R127, R163, R126 ;  /* 0x0000007ea37f7220 */ /* 0x000fe20000410000 */
[----:B------:R-:W-:Y:S01]  /*1120*/  FADD.FTZ R176, -R92, R101 ;  /* 0x000000655cb07221 */ /* 0x000fe20000010100 */
[----:B------:R-:W-:Y:S01]  /*1130*/  FMUL.FTZ R126, R130, R97 ;  /* 0x00000061827e7220 */ /* 0x000fe20000410000 */
[----:B------:R-:W-:Y:S01]  /*1140*/  FFMA.FTZ R96, R172, R175, R93 ;  /* 0x000000afac607223 */ /* 0x000fe2000001005d */
[----:B------:R-:W-:Y:S01]  /*1150*/  FADD.FTZ R97, R175, R102 ;  /* 0x00000066af617221 */ /* 0x000fe20000010000 */
[----:B------:R-:W-:Y:S01]  /*1160*/  FADD.FTZ R17, R17, R129 ;  /* 0x0000008111117221 */ /* 0x000fe20000010000 */
[----:B------:R-:W-:Y:S01]  /*1170*/  FFMA.FTZ R45, R129, R122, R45 ;  /* 0x0000007a812d7223 */ /* 0x000fe2000001002d */
[----:B------:R-:W-:Y:S01]  /*1180*/  FMUL.FTZ R176, R163, R176 ;  /* 0x000000b0a3b07220 */ /* 0x000fe20000410000 */
[----:B------:R-:W-:Y:S01]  /*1190*/  FMUL.FTZ R129, R131, R100 ;  /* 0x0000006483817220 */ /* 0x000fe20000410000 */
[----:B------:R-:W-:Y:S01]  /*11a0*/  FFMA.FTZ R93, R177, R174, R96 ;  /* 0x000000aeb15d7223 */ /* 0x000fe20000010060 */
[----:B------:R-:W-:Y:S01]  /*11b0*/  FADD.FTZ R100, R174, R97 ;  /* 0x00000061ae647221 */ /* 0x000fe20000010000 */
[----:B------:R-:W-:-:S02]  /*11c0*/  FADD.FTZ R180, -R92, R103 ;  /* 0x000000675cb47221 */ /* 0x000fc40000010100 */
[----:B------:R-:W-:Y:S01]  /*11d0*/  FFMA.FTZ R96, R176, R179, R93 ;  /* 0x000000b3b0607223 */ /* 0x000fe2000001005d */
[----:B------:R-:W-:Y:S01]  /*11e0*/  FADD.FTZ R99, R179, R100 ;  /* 0x00000064b3637221 */ /* 0x000fe20000010000 */
[----:B------:R-:W-:Y:S02]  /*11f0*/  HADD2.F32 R97, -RZ, R158.H0_H0 ;  /* 0x2000009eff617230 */ /* 0x000fe40000004100 */
[----:B------:R-:W-:Y:S01]  /*1200*/  FADD.FTZ R28, R28, R104 ;  /* 0x000000681c1c7221 */ /* 0x000fe20000010000 */
[----:B------:R-:W-:Y:S01]  /*1210*/  FFMA.FTZ R56, R104, R177, R56 ;  /* 0x000000b168387223 */ /* 0x000fe20000010038 */
[----:B------:R-:W-:Y:S01]  /*1220*/  FMUL.FTZ R180, R163, R180 ;  /* 0x000000b4a3b47220 */ /* 0x000fe20000410000 */
[----:B------:R-:W-:Y:S01]  /*1230*/  FFMA.FTZ R93, R181, R178, R96 ;  /* 0x000000b2b55d7223 */ /* 0x000fe20000010060 */
[----:B------:R-:W-:Y:S01]  /*1240*/  FADD.FTZ R104, R178, R99 ;  /* 0x00000063b2687221 */ /* 0x000fe20000010000 */
[----:B------:R-:W-:Y:S01]  /*1250*/  FADD.FTZ R18, R18, R130 ;  /* 0x0000008212127221 */ /* 0x000fe20000010000 */
[----:B------:R-:W-:Y:S01]  /*1260*/  FFMA.FTZ R46, R130, R127, R46 ;  /* 0x0000007f822e7223 */ /* 0x000fe2000001002e */
[----:B------:R-:W-:Y:S01]  /*1270*/  FMUL.FTZ R130, R136, R97 ;  /* 0x0000006188827220 */ /* 0x000fe20000410000 */
[----:B------:R-:W-:Y:S01]  /*1280*/  FFMA.FTZ R96, R180, R183, R93 ;  /* 0x000000b7b4607223 */ /* 0x000fe2000001005d */
[----:B------:R-:W-:-:S03]  /*1290*/  FADD.FTZ R97, R183, R104 ;  /* 0x00000068b7617221 */ /* 0x000fc60000010000 */
[----:B------:R-:W-:Y:S01]  /*12a0*/  FFMA.FTZ R93, R185, R182, R96 ;  /* 0x000000b6b95d7223 */ /* 0x000fe20000010060 */
[----:B------:R-:W-:Y:S01]  /*12b0*/  FADD.FTZ R97, R182, R97 ;  /* 0x00000061b6617221 */ /* 0x000fe20000010000 */
[----:B------:R-:W-:Y:S02]  /*12c0*/  HADD2.F32 R100, -RZ, R169.H0_H0 ;  /* 0x200000a9ff647230 */ /* 0x000fe40000004100 */
[----:B------:R-:W-:Y:S01]  /*12d0*/  FADD.FTZ R16, R16, R128 ;  /* 0x0000008010107221 */ /* 0x000fe20000010000 */
[----:B------:R-:W-:Y:S01]  /*12e0*/  FFMA.FTZ R96, R184, R112, R93 ;  /* 0x00000070b8607223 */ /* 0x000fe2000001005d */
[----:B------:R-:W-:Y:S01]  /*12f0*/  FFMA.FTZ R44, R128, R123, R44 ;  /* 0x0000007b802c7223 */ /* 0x000fe2000001002c */
[----:B------:R-:W-:Y:S01]  /*1300*/  FADD.FTZ R97, R112, R97 ;  /* 0x0000006170617221 */ /* 0x000fe20000010000 */
[----:B------:R-:W-:Y:S01]  /*1310*/  FMUL.FTZ R128, R163, R98 ;  /* 0x00000062a3807220 */ /* 0x000fe20000410000 */
[----:B------:R-:W-:Y:S01]  /*1320*/  FADD.FTZ R98, -R92, R133 ;  /* 0x000000855c627221 */ /* 0x000fe20000010100 */
[----:B------:R-:W-:Y:S01]  /*1330*/  FMUL.FTZ R133, R137, R100 ;  /* 0x0000006489857220 */ /* 0x000fe20000410000 */
[----:B------:R-:W-:Y:S01]  /*1340*/  FFMA.FTZ R93, R113, R188, R96 ;  /* 0x000000bc715d7223 */ /* 0x000fe20000010060 */
[----:B------:R-:W-:-:S03]  /*1350*/  FADD.FTZ R100, R188, R97 ;  /* 0x00000061bc647221 */ /* 0x000fc60000010000 */
[----:B------:R-:W-:Y:S01]  /*1360*/  FFMA.FTZ R96, R186, R187, R93 ;  /* 0x000000bbba607223 */ /* 0x000fe2000001005d */
[----:B------:R-:W-:Y:S01]  /*1370*/  FADD.FTZ R99, R187, R100 ;  /* 0x00000064bb637221 */ /* 0x000fe20000010000 */
[----:B------:R-:W-:Y:S01]  /*1380*/  FADD.FTZ R134, -R92, R134 ;  /* 0x000000865c867221 */ /* 0x000fe20000010100 */
[----:B------:R-:W-:Y:S02]  /*1390*/  HADD2.F32 R97, -RZ, R159.H0_H0 ;  /* 0x2000009fff617230 */ /* 0x000fe40000004100 */
[----:B------:R-:W-:Y:S01]  /*13a0*/  FFMA.FTZ R93, R115, R114, R96 ;  /* 0x00000072735d7223 */ /* 0x000fe20000010060 */
[----:B------:R-:W-:Y:S01]  /*13b0*/  FADD.FTZ R100, R114, R99 ;  /* 0x0000006372647221 */ /* 0x000fe20000010000 */
[----:B------:R-:W-:Y:S01]  /*13c0*/  FADD.FTZ R102, -R92, R135 ;  /* 0x000000875c667221 */ /* 0x000fe20000010100 */
[----:B------:R-:W-:Y:S01]  /*13d0*/  FMUL.FTZ R135, R163, R134 ;  /* 0x00000086a3877220 */ /* 0x000fe20000410000 */
[----:B------:R-:W-:Y:S01]  /*13e0*/  FMUL.FTZ R134, R138, R97 ;  /* 0x000000618a867220 */ /* 0x000fe20000410000 */
[----:B------:R-:W-:Y:S01]  /*13f0*/  FFMA.FTZ R96, R116, R117, R93 ;  /* 0x0000007574607223 */ /* 0x000fe2000001005d */
[----:B------:R-:W-:Y:S01]  /*1400*/  FADD.FTZ R97, R117, R100 ;  /* 0x0000006475617221 */ /* 0x000fe20000010000 */
[----:B------:R-:W-:-:S02]  /*1410*/  FADD.FTZ R132, -R92, R132 ;  /* 0x000000845c847221 */ /* 0x000fc40000010100 */
[----:B------:R-:W-:Y:S01]  /*1420*/  FFMA.FTZ R93, R119, R120, R96 ;  /* 0x00000078775d7223 */ /* 0x000fe20000010060 */
[----:B------:R-:W-:Y:S01]  /*1430*/  FADD.FTZ R96, R120, R97 ;  /* 0x0000006178607221 */ /* 0x000fe20000010000 */
[----:B------:R-:W-:Y:S01]  /*1440*/  FADD.FTZ R19, R19, R131 ;  /* 0x0000008313137221 */ /* 0x000fe20000010000 */
[----:B------:R-:W-:Y:S01]  /*1450*/  FFMA.FTZ R47, R131, R128, R47 ;  /* 0x00000080832f7223 */ /* 0x000fe2000001002f */
[C---:B------:R-:W-:Y:S01]  /*1460*/  FMUL.FTZ R131, R163.reuse, R132 ;  /* 0x00000084a3837220 */ /* 0x040fe20000410000 */
[----:B------:R-:W-:Y:S01]  /*1470*/  FMUL.FTZ R132, R163, R98 ;  /* 0x00000062a3847220 */ /* 0x000fe20000410000 */
[----:B------:R-:W-:Y:S01]  /*1480*/  FFMA.FTZ R100, R118, R121, R93 ;  /* 0x0000007976647223 */ /* 0x000fe2000001005d */
[----:B------:R-:W-:Y:S02]  /*1490*/  HADD2.F32 R98, -RZ, R168.H1_H1 ;  /* 0x300000a8ff627230 */ /* 0x000fe40000004100 */
[----:B------:R-:W-:Y:S01]  /*14a0*/  FADD.FTZ R97, R121, R96 ;  /* 0x0000006079617221 */ /* 0x000fe20000010000 */
[----:B------:R-:W-:Y:S01]  /*14b0*/  FADD.FTZ R12, R12, R136 ;  /* 0x000000880c0c7221 */ /* 0x000fe20000010000 */
[----:B------:R-:W-:Y:S01]  /*14c0*/  FFMA.FTZ R93, R123, R124, R100 ;  /* 0x0000007c7b5d7223 */ /* 0x000fe20000010064 */
[----:B------:R-:W-:Y:S01]  /*14d0*/  FFMA.FTZ R40, R136, R131, R40 ;  /* 0x0000008388287223 */ /* 0x000fe20000010028 */
[----:B------:R-:W-:Y:S01]  /*14e0*/  FADD.FTZ R13, R13, R137 ;  /* 0x000000890d0d7221 */ /* 0x000fe20000010000 */
[----:B------:R-:W-:Y:S01]  /*14f0*/  FFMA.FTZ R41, R137, R132, R41 ;  /* 0x0000008489297223 */ /* 0x000fe20000010029 */
[----:B------:R-:W-:Y:S01]  /*1500*/  FADD.FTZ R96, R124, R97 ;  /* 0x000000617c607221 */ /* 0x000fe20000010000 */
[----:B------:R-:W-:Y:S01]  /*1510*/  FMUL.FTZ R136, R163, R102 ;  /* 0x00000066a3887220 */ /* 0x000fe20000410000 */
[----:B------:R-:W-:Y:S01]  /*1520*/  FMUL.FTZ R137, R139, R98 ;  /* 0x000000628b897220 */ /* 0x000fe20000410000 */
[C---:B------:R-:W-:Y:S01]  /*1530*/  FADD.FTZ R140, -R92.reuse, R140 ;  /* 0x0000008c5c8c7221 */ /* 0x040fe20000010100 */
[C---:B------:R-:W-:Y:S01]  /*1540*/  FADD.FTZ R98, -R92.reuse, R141 ;  /* 0x0000008d5c627221 */ /* 0x040fe20000010100 */
[C---:B------:R-:W-:Y:S01]  /*1550*/  FADD.FTZ R142, -R92.reuse, R142 ;  /* 0x0000008e5c8e7221 */ /* 0x040fe20000010100 */
[----:B------:R-:W-:Y:S01]  /*1560*/  FADD.FTZ R102, -R92, R143 ;  /* 0x0000008f5c667221 */ /* 0x000fe20000010100 */
[----:B------:R-:W-:Y:S01]  /*1570*/  FFMA.FTZ R92, R122, R125, R93 ;  /* 0x0000007d7a5c7223 */ /* 0x000fe2000001005d */
[----:B------:R-:W-:Y:S01]  /*1580*/  FADD.FTZ R99, R125, R96 ;  /* 0x000000607d637221 */ /* 0x000fe20000010000 */
[----:B------:R-:W-:-:S02]  /*1590*/  HADD2.F32 R97, -RZ, R160.H0_H0 ;  /* 0x200000a0ff617230 */ /* 0x000fc40000004100 */
        /* <DEDUP_REMOVED lines=8> */
[----:B------:R-:W-:-:S03]  /*1620*/  FADD.FTZ R96, R130, R97 ;  /* 0x0000006182607221 */ /* 0x000fc60000010000 */
[----:B------:R-:W-:Y:S01]  /*1630*/  FFMA.FTZ R92, R132, R133, R93 ;  /* 0x00000085845c7223 */ /* 0x000fe2000001005d */
[----:B------:R-:W-:-:S03]  /*1640*/  FADD.FTZ R97, R133, R96 ;  /* 0x0000006085617221 */ /* 0x000fc60000010000 */
[----:B------:R-:W-:Y:S01]  /*1650*/  FFMA.FTZ R93, R135, R134, R92 ;  /* 0x00000086875d7223 */ /* 0x000fe2000001005c */
[----:B------:R-:W-:Y:S01]  /*1660*/  FADD.FTZ R92, R134, R97 ;  /* 0x00000061865c7221 */ /* 0x000fe20000010000 */
[----:B------:R-:W-:Y:S02]  /*1670*/  HADD2.F32 R97, -RZ, R161.H0_H0 ;  /* 0x200000a1ff617230 */ /* 0x000fe40000004100 */
[----:B------:R-:W-:Y:S01]  /*1680*/  FADD.FTZ R15, R15, R139 ;  /* 0x0000008b0f0f7221 */ /* 0x000fe20000010000 */
[----:B------:R-:W-:Y:S01]  /*1690*/  FFMA.FTZ R43, R139, R136, R43 ;  /* 0x000000888b2b7223 */ /* 0x000fe2000001002b */
[----:B------:R-:W-:Y:S02]  /*16a0*/  HADD2.F32 R100, -RZ, R170.H0_H0 ;  /* 0x200000aaff647230 */ /* 0x000fe40000004100 */
[----:B------:R-:W-:Y:S01]  /*16b0*/  FFMA.FTZ R96, R136, R137, R93 ;  /* 0x0000008988607223 */ /* 0x000fe2000001005d */
[----:B------:R-:W-:Y:S01]  /*16c0*/  FMUL.FTZ R139, R163, R140 ;  /* 0x0000008ca38b7220 */ /* 0x000fe20000410000 */
[----:B------:R-:W-:Y:S01]  /*16d0*/  FADD.FTZ R93, R137, R92 ;  /* 0x0000005c895d7221 */ /* 0x000fe20000010000 */
[C---:B------:R-:W-:Y:S01]  /*16e0*/  FMUL.FTZ R143, R163.reuse, R142 ;  /* 0x0000008ea38f7220 */ /* 0x040fe20000410000 */
[----:B------:R-:W-:Y:S01]  /*16f0*/  FMUL.FTZ R142, R146, R97 ;  /* 0x00000061928e7220 */ /* 0x000fe20000410000 */
[----:B------:R-:W-:Y:S01]  /*1700*/  FMUL.FTZ R140, R163, R98 ;  /* 0x00000062a38c7220 */ /* 0x000fe20000410000 */
[----:B------:R-:W-:Y:S01]  /*1710*/  FMUL.FTZ R141, R145, R100 ;  /* 0x00000064918d7220 */ /* 0x000fe20000410000 */
[----:B------:R-:W-:Y:S01]  /*1720*/  FFMA.FTZ R97, R139, R138, R96 ;  /* 0x0000008a8b617223 */ /* 0x000fe20000010060 */
[----:B------:R-:W-:Y:S01]  /*1730*/  FADD.FTZ R92, R138, R93 ;  /* 0x0000005d8a5c7221 */ /* 0x000fe20000010000 */
[----:B------:R-:W-:-:S02]  /*1740*/  HADD2.F32 R98, -RZ, R169.H1_H1 ;  /* 0x300000a9ff627230 */ /* 0x000fc40000004100 */
[----:B------:R-:W-:Y:S01]  /*1750*/  FFMA.FTZ R96, R140, R141, R97 ;  /* 0x0000008d8c607223 */ /* 0x000fe20000010061 */
[----:B------:R-:W-:Y:S01]  /*1760*/  FADD.FTZ R93, R92, R141 ;  /* 0x0000008d5c5d7221 */ /* 0x000fe20000010000 */
[----:B------:R-:W-:Y:S01]  /*1770*/  FADD.FTZ R9, R9, R145 ;  /* 0x0000009109097221 */ /* 0x000fe20000010000 */
[----:B------:R-:W-:Y:S01]  /*1780*/  FFMA.FTZ R37, R145, R140, R37 ;  /* 0x0000008c91257223 */ /* 0x000fe20000010025 */
[----:B------:R-:W-:Y:S01]  /*1790*/  FADD.FTZ R10, R10, R146 ;  /* 0x000000920a0a7221 */ /* 0x000fe20000010000 */
[----:B------:R-:W-:Y:S01]  /*17a0*/  FFMA.FTZ R38, R146, R143, R38 ;  /* 0x0000008f92267223 */ /* 0x000fe20000010026 */
[----:B------:R-:W-:Y:S01]  /*17b0*/  FMUL.FTZ R146, R163, R102 ;  /* 0x00000066a3927220 */ /* 0x000fe20000410000 */
        /* <DEDUP_REMOVED lines=15> */
[----:B------:R-:W-:Y:S06]  /*18b0*/  BRA `(.L_x_11974) ;  /* 0x00000000007c7947 */ /* 0x000fec0003800000 */
.L_x_11973:
[----:B------:R-:W-:Y:S01]  /*18c0*/  UMOV UR6, UR8 ;  /* 0x0000000800067c82 */ /* 0x000fe20008000000 */
[----:B------:R-:W-:Y:S01]  /*18d0*/  UMOV UR7, UR9 ;  /* 0x0000000900077c82 */ /* 0x000fe20008000000 */
        /* <DEDUP_REMOVED lines=29> */
.L_x_11974:
        /* <DEDUP_REMOVED lines=32> */
.L_x_11976:
[----:B------:R-:W-:Y:S05]  /*1cb0*/  BSYNC.RECONVERGENT B0 ;  /* 0x0000000000007941 */ /* 0x000fea0003800200 */
.L_x_11975:
[----:B------:R-:W1:Y:S08]  /*1cc0*/  S2UR UR5, SR_CgaCtaId ;  /* 0x00000000000579c3 */ /* 0x000e700000008800 */
[----:B------:R-:W-:Y:S01]  /*1cd0*/  BAR.SYNC.DEFER_BLOCKING 0x0 ;  /* 0x0000000000007b1d */ /* 0x000fe20000010000 */
[----:B-----5:R-:W-:Y:S01]  /*1ce0*/  ISETP.GE.AND P3, PT, R190, 0x1, PT ;  /* 0x00000001be00780c */ /* 0x020fe20003f66270 */
[----:B------:R-:W-:Y:S01]  /*1cf0*/  UISETP.NE.U32.AND UP0, UPT, UR6, URZ, UPT ;  /* 0x000000ff0600728c */ /* 0x000fe2000bf05070 */
[----:B------:R-:W-:-:S03]  /*1d00*/  ISETP.NE.AND P1, PT, RZ, UR16, PT ;  /* 0x00000010ff007c0c */ /* 0x000fc6000bf25270 */
[----:B------:R-:W-:Y:S02]  /*1d10*/  UMOV UR4, 0x400 ;  /* 0x0000040000047882 */ /* 0x000fe40000000000 */
[----:B------:R-:W2:Y:S01]  /*1d20*/  LDC R147, c[0x0][0x388] ;  /* 0x0000e200ff937b82 */ /* 0x000ea20000000800 */
        /* <DEDUP_REMOVED lines=16> */
[----:B------:R-:W-:Y:S02]  /*1e30*/  @P3 IADD3 R96, PT, PT, R190, -0x1, RZ ;  /* 0xffffffffbe603810 */ /* 0x000fe40007ffe0ff */
[----:B------:R-:W-:Y:S01]  /*1e40*/  FADD.FTZ R93, R98, R93 ;  /* 0x0000005d625d7221 */ /* 0x000fe20000010000 */
[----:B------:R-:W-:Y:S01]  /*1e50*/  FADD.FTZ R92, R99, R92 ;  /* 0x0000005c635c7221 */ /* 0x000fe20000010000 */
[----:B--2---:R-:W-:-:S02]  /*1e60*/  IMAD R98, R2, R147, RZ ;  /* 0x0000009302627224 */ /* 0x004fc400078e02ff */
[----:B-1----:R-:W-:Y:S01]  /*1e70*/  FADD.FTZ R93, R93, R100 ;  /* 0x000000645d5d7221 */ /* 0x002fe20000010000 */
[----:B------:R-:W-:Y:S01]  /*1e80*/  FADD.FTZ R92, R92, R101 ;  /* 0x000000655c5c7221 */ /* 0x000fe20000010000 */
[----:B------:R-:W-:Y:S01]  /*1e90*/  @P3 IMAD R96, R96, R147, RZ ;  /* 0x0000009360603224 */ /* 0x000fe200078e02ff */
[----:B------:R-:W-:Y:S01]  /*1ea0*/  SHF.R.S32.HI R99, RZ, 0x1f, R98 ;  /* 0x0000001fff637819 */ /* 0x000fe20000011462 */
[----:B------:R-:W-:Y:S01]  /*1eb0*/  FADD.FTZ R93, R102, R93 ;  /* 0x0000005d665d7221 */ /* 0x000fe20000010000 */
[----:B------:R-:W-:Y:S01]  /*1ec0*/  FADD.FTZ R92, R103, R92 ;  /* 0x0000005c675c7221 */ /* 0x000fe20000010000 */
[----:B------:R-:W-:Y:S01]  /*1ed0*/  HFMA2 R103, -RZ, RZ, 0, 0 ;  /* 0x00000000ff677431 */ /* 0x000fe200000001ff */
[----:B------:R-:W-:Y:S01]  /*1ee0*/  @P3 SHF.R.S32.HI R97, RZ, 0x1f, R96 ;  /* 0x0000001fff613819 */ /* 0x000fe20000011460 */
[----:B---3--:R-:W-:Y:S01]  /*1ef0*/  FADD.FTZ R93, R93, R104 ;  /* 0x000000685d5d7221 */ /* 0x008fe20000010000 */
[----:B------:R-:W-:Y:S01]  /*1f00*/  FADD.FTZ R92, R92, R105 ;  /* 0x000000695c5c7221 */ /* 0x000fe20000010000 */
[----:B------:R-:W-:-:S02]  /*1f10*/  LEA.HI R99, R99, R98, RZ, 0x2 ;  /* 0x0000006263637211 */ /* 0x000fc400078f10ff */
[----:B------:R-:W-:Y:S01]  /*1f20*/  FADD.FTZ R93, R106, R93 ;  /* 0x0000005d6a5d7221 */ /* 0x000fe20000010000 */
[----:B------:R-:W-:Y:S01]  /*1f30*/  FADD.FTZ R92, R107, R92 ;  /* 0x0000005c6b5c7221 */ /* 0x000fe20000010000 */
[----:B------:R-:W-:Y:S02]  /*1f40*/  @P3 LEA.HI R97, R97, R96, RZ, 0x2 ;  /* 0x0000006061613211 */ /* 0x000fe400078f10ff */
[----:B----4-:R-:W-:Y:S01]  /*1f50*/  FADD.FTZ R93, R93, R108 ;  /* 0x0000006c5d5d7221 */ /* 0x010fe20000010000 */
        /* <DEDUP_REMOVED lines=21> */
[----:B------:R-:W-:Y:S01]  /*20b0*/  UMOV UR6, UR12 ;  /* 0x0000000c00067c82 */ /* 0x000fe20008000000 */
[C---:B------:R-:W-:Y:S01]  /*20c0*/  FMUL.FTZ R92, R163.reuse, R92 ;  /* 0x0000005ca35c7220 */ /* 0x040fe20000410000 */
[C---:B------:R-:W-:Y:S01]  /*20d0*/  FMUL.FTZ R96, R163.reuse, R96 ;  /* 0x00000060a3607220 */ /* 0x040fe20000410000 */
[----:B------:R-:W-:Y:S01]  /*20e0*/  FMUL.FTZ R98, R163, R98 ;  /* 0x00000062a3627220 */ /* 0x000fe20000410000 */
[----:B------:R-:W-:-:S02]  /*20f0*/  ISETP.GT.AND P4, PT, R190, RZ, PT ;  /* 0x000000ffbe00720c */ /* 0x000fc40003f84270 */
        /* <DEDUP_REMOVED lines=16> */
.L_x_11978:
        /* <DEDUP_REMOVED lines=11> */
[----:B------:R-:W-:Y:S01]  /*22b0*/  FFMA.FTZ R90, R172, R100, R101 ;  /* 0x00000064ac5a7223 */ /* 0x000fe20000010065 */
[----:B------:R-:W-:-:S02]  /*22c0*/  ISETP.GT.AND P4, PT, R190, RZ, PT ;  /* 0x000000ffbe00720c */ /* 0x000fc40003f84270 */
[----:B------:R-:W-:Y:S01]  /*22d0*/  FSEL R88, R88, RZ, P1 ;  /* 0x000000ff58587208 */ /* 0x000fe20000800000 */
[----:B------:R-:W-:Y:S01]  /*22e0*/  FADD.FTZ R96, R175, -R90 ;  /* 0x8000005aaf607221 */ /* 0x000fe20000010000 */
[----:B------:R-:W-:Y:S02]  /*22f0*/  FSEL R89, R89, RZ, P1 ;  /* 0x000000ff59597208 */ /* 0x000fe40000800000 */
[----:B------:R-:W-:Y:S01]  /*2300*/  FSEL R92, R92, RZ, P1 ;  /* 0x000000ff5c5c7208 */ /* 0x000fe20000800000 */
[----:B------:R-:W-:Y:S01]  /*2310*/  FMUL.FTZ R90, R88, UR6 ;  /* 0x00000006585a7c20 */ /* 0x000fe20008410000 */
[----:B------:R-:W-:Y:S01]  /*2320*/  FMUL.FTZ R96, R163, R96 ;  /* 0x00000060a3607220 */ /* 0x000fe20000410000 */
[----:B------:R-:W-:Y:S02]  /*2330*/  FMUL.FTZ R91, R89, UR6 ;  /* 0x00000006595b7c20 */ /* 0x000fe40008410000 */
[----:B------:R-:W-:Y:S01]  /*2340*/  FMUL.FTZ R93, R92, UR6 ;  /* 0x000000065c5d7c20 */ /* 0x000fe20008410000 */
[----:B------:R-:W-:-:S02]  /*2350*/  SEL R191, R90, R191, P4 ;  /* 0x000000bf5abf7207 */ /* 0x000fc40002000000 */
[----:B------:R-:W-:Y:S02]  /*2360*/  SEL R192, R91, R192, P4 ;  /* 0x000000c05bc07207 */ /* 0x000fe40002000000 */
[----:B------:R-:W-:Y:S02]  /*2370*/  SEL R94, R93, R94, P4 ;  /* 0x0000005e5d5e7207 */ /* 0x000fe40002000000 */
[----:B------:R-:W-:Y:S02]  /*2380*/  FSEL R91, R96, RZ, P1 ;  /* 0x000000ff605b7208 */ /* 0x000fe40000800000 */
[----:B------:R-:W-:Y:S01]  /*2390*/  MOV R90, R92 ;  /* 0x0000005c005a7202 */ /* 0x000fe20000000f00 */
[----:B------:R-:W-:Y:S06]  /*23a0*/  @!P3 BRA `(.L_x_11979) ;  /* 0x0000000000e4b947 */ /* 0x000fec0003800000 */
[----:B------:R-:W-:Y:S01]  /*23b0*/  MOV R90, R92 ;  /* 0x0000005c005a7202 */ /* 0x000fe20000000f00 */
[----:B------:R-:W-:Y:S01]  /*23c0*/  FMUL.FTZ R95, R91, UR6 ;  /* 0x000000065b5f7c20 */ /* 0x000fe20008410000 */
[----:B------:R-:W-:Y:S06]  /*23d0*/  BRA `(.L_x_11979) ;  /* 0x0000000000d87947 */ /* 0x000fec0003800000 */
.L_x_11977:
        /* <DEDUP_REMOVED lines=17> */
[----:B------:R-:W-:Y:S01]  /*24f0*/  UMOV UR6, UR12 ;  /* 0x0000000c00067c82 */ /* 0x000fe20008000000 */
[----:B------:R-:W-:Y:S01]  /*2500*/  ISETP.GT.AND P4, PT, R190, RZ, PT ;  /* 0x000000ffbe00720c */ /* 0x000fe20003f84270 */
[----:B------:R-:W-:Y:S01]  /*2510*/  FMUL.FTZ R92, R92, UR6 ;  /* 0x000000065c5c7c20 */ /* 0x000fe20008410000 */
[----:B------:R-:W-:Y:S01]  /*2520*/  FMUL.FTZ R93, R93, UR6 ;  /* 0x000000065d5d7c20 */ /* 0x000fe20008410000 */
[----:B------:R-:W-:-:S03]  /*2530*/  FMUL.FTZ R97, R96, UR6 ;  /* 0x0000000660617c20 */ /* 0x000fc60008410000 */
        /* <DEDUP_REMOVED lines=10> */
.L_x_11980:
[-CC-:B------:R-:W-:Y:S01]  /*25e0*/  @P2 FFMA.FTZ R89, R3, R100.reuse, R101.reuse ;  /* 0x0000006403592223 */ /* 0x180fe20000010065 */
[----:B------:R-:W-:Y:S01]  /*25f0*/  ISETP.GT.AND P4, PT, R190, RZ, PT ;  /* 0x000000ffbe00720c */ /* 0x000fe20003f84270 */
        /* <DEDUP_REMOVED lines=15> */
[----:B------:R-:W-:-:S02]  /*26f0*/  UMOV UR6, UR12 ;  /* 0x0000000c00067c82 */ /* 0x000fc40008000000 */
[----:B------:R-:W-:Y:S01]  /*2700*/  @P4 FMUL.FTZ R191, R88, UR6 ;  /* 0x0000000658bf4c20 */ /* 0x000fe20008410000 */
[----:B------:R-:W-:Y:S01]  /*2710*/  @P4 FMUL.FTZ R192, R89, UR6 ;  /* 0x0000000659c04c20 */ /* 0x000fe20008410000 */
[----:B------:R-:W-:Y:S01]  /*2720*/  @P4 FMUL.FTZ R94, R90, UR6 ;  /* 0x000000065a5e4c20 */ /* 0x000fe20008410000 */
[----:B------:R-:W-:-:S07]  /*2730*/  @P3 FMUL.FTZ R95, R91, UR6 ;  /* 0x000000065b5f3c20 */ /* 0x000fce0008410000 */
.L_x_11979:
[----:B------:R-:W-:Y:S01]  /*2740*/  ISETP.NE.U32.AND P1, PT, RZ, UR4, PT ;  /* 0x00000004ff007c0c */ /* 0x000fe2000bf25070 */
[----:B------:R-:W0:Y:S01]  /*2750*/  @P3 LDC.64 R96, c[0x0][0x468] ;  /* 0x00011a00ff603b82 */ /* 0x000e220000000a00 */
[----:B------:R-:W-:Y:S02]  /*2760*/  MOV R92, R191 ;  /* 0x000000bf005c7202 */ /* 0x000fe40000000f00 */
[----:B------:R-:W-:Y:S02]  /*2770*/  ISETP.NE.AND.EX P1, PT, RZ, UR5, PT, P1 ;  /* 0x00000005ff007c0c */ /* 0x000fe4000bf25310 */
[----:B------:R-:W-:-:S11]  /*2780*/  MOV R93, R192 ;  /* 0x000000c0005d7202 */ /* 0x000fd60000000f00 */
[----:B------:R-:W1:Y:S01]  /*2790*/  @P1 LDC.64 R98, c[0x0][0x478] ;  /* 0x00011e00ff621b82 */ /* 0x000e620000000a00 */
[----:B0-----:R-:W-:-:S04]  /*27a0*/  @P3 IMAD.WIDE.U32 R96, R103, 0x10, R96 ;  /* 0x0000001067603825 */ /* 0x001fc800078e0060 */
[----:B-1----:R-:W-:-:S05]  /*27b0*/  @P1 IMAD.WIDE.U32 R98, R105, 0x10, R98 ;  /* 0x0000001069621825 */ /* 0x002fca00078e0062 */
[----:B------:R0:W-:Y:S04]  /*27c0*/  @P1 STG.E.128 desc[UR14][R98.64], R88 ;  /* 0x0000005862001986 */ /* 0x0001e8000c101d0e */
[----:B------:R0:W-:Y:S01]  /*27d0*/  @P3 STG.E.128 desc[UR14][R96.64], R92 ;  /* 0x0000005c60003986 */ /* 0x0001e2000c101d0e */
[----:B------:R-:W-:Y:S05]  /*27e0*/  @!P0 BRA `(.L_x_11981) ;  /* 0x0000000000cc8947 */ /* 0x000fea0003800000 */
        /* <DEDUP_REMOVED lines=26> */
.L_x_11982:
        /* <DEDUP_REMOVED lines=12> */
[----:B------:R-:W-:-:S02]  /*2a50*/  FMUL.FTZ R97, R96, UR6 ;  /* 0x0000000660617c20 */ /* 0x000fc40008410000 */
[----:B------:R-:W-:Y:S01]  /*2a60*/  FMUL.FTZ R96, R98, UR6 ;  /* 0x0000000662607c20 */ /* 0x000fe20008410000 */
[----:B------:R-:W-:Y:S02]  /*2a70*/  FMUL.FTZ R99, R99, UR6 ;  /* 0x0000000663637c20 */ /* 0x000fe40008410000 */
        /* <DEDUP_REMOVED lines=10> */
.L_x_11981:
[----:B------:R-:W-:Y:S05]  /*2b20*/  @!P1 BRA `(.L_x_11984) ;  /* 0x0000000000789947 */ /* 0x000fea0003800000 */
[-CC-:B0-----:R-:W-:Y:S01]  /*2b30*/  FFMA.FTZ R90, R176, R100.reuse, R101.reuse ;  /* 0x00000064b05a7223 */ /* 0x181fe20000010065 */
        /* <DEDUP_REMOVED lines=10> */
[----:B------:R-:W-:-:S02]  /*2be0*/  FADD.FTZ R98, R183, -R98 ;  /* 0x80000062b7627221 */ /* 0x000fc40000010000 */
[----:B------:R-:W-:Y:S02]  /*2bf0*/  FSEL R96, R89, RZ, P5 ;  /* 0x000000ff59607208 */ /* 0x000fe40002800000 */
[----:B------:R-:W-:Y:S01]  /*2c00*/  FSEL R88, R88, RZ, P5 ;  /* 0x000000ff58587208 */ /* 0x000fe20002800000 */
[----:B------:R-:W-:Y:S01]  /*2c10*/  FMUL.FTZ R98, R163, R98 ;  /* 0x00000062a3627220 */ /* 0x000fe20000410000 */
        /* <DEDUP_REMOVED lines=15> */
.L_x_11984:
[-CC-:B0-----:R-:W-:Y:S01]  /*2d10*/  FFMA.FTZ R98, R176, R100.reuse, R101.reuse ;  /* 0x00000064b0627223 */ /* 0x181fe20000010065 */
        /* <DEDUP_REMOVED lines=10> */
[----:B------:R-:W-:Y:S01]  /*2dc0*/  @P3 FMUL.FTZ R99, R163, R104 ;  /* 0x00000068a3633220 */ /* 0x000fe20000410000 */
[----:B------:R-:W-:-:S04]  /*2dd0*/  ISETP.GT.AND P5, PT, R165, RZ, PT ;  /* 0x000000ffa500720c */ /* 0x000fc80003fa4270 */
[----:B------:R-:W-:Y:S02]  /*2de0*/  FSEL R96, R96, RZ, P5 ;  /* 0x000000ff60607208 */ /* 0x000fe40002800000 */
[----:B------:R-:W-:Y:S02]  /*2df0*/  FSEL R97, R97, RZ, P5 ;  /* 0x000000ff61617208 */ /* 0x000fe40002800000 */
[----:B------:R-:W-:Y:S01]  /*2e00*/  FSEL R98, R98, RZ, P5 ;  /* 0x000000ff62627208 */ /* 0x000fe20002800000 */
[----:B------:R-:W-:Y:S01]  /*2e10*/  @P4 FMUL.FTZ R92, R96, UR6 ;  /* 0x00000006605c4c20 */ /* 0x000fe20008410000 */
[----:B------:R-:W-:Y:S01]  /*2e20*/  @P3 FSEL R99, R99, RZ, P5 ;  /* 0x000000ff63633208 */ /* 0x000fe20002800000 */
[----:B------:R-:W-:Y:S02]  /*2e30*/  @P4 FMUL.FTZ R93, R97, UR6 ;  /* 0x00000006615d4c20 */ /* 0x000fe40008410000 */
[----:B------:R-:W-:Y:S02]  /*2e40*/  @P4 FMUL.FTZ R94, R98, UR6 ;  /* 0x00000006625e4c20 */ /* 0x000fe40008410000 */
[----:B------:R-:W-:-:S07]  /*2e50*/  @P3 FMUL.FTZ R95, R99, UR6 ;  /* 0x00000006635f3c20 */ /* 0x000fce0008410000 */
.L_x_11983:
[----:B------:R-:W0:Y:S01]  /*2e60*/  @P1 LDC.64 R96, c[0x0][0x478] ;  /* 0x00011e00ff601b82 */ /* 0x000e220000000a00 */
[----:B------:R-:W-:Y:S02]  /*2e70*/  @P1 IADD3 R107, PT, PT, R105, 0x100, RZ ;  /* 0x00000100696b1810 */ /* 0x000fe40007ffe0ff */
[----:B------:R-:W-:-:S05]  /*2e80*/  @P3 IADD3 R109, PT, PT, R103, 0x100, RZ ;  /* 0x00000100676d3810 */ /* 0x000fca0007ffe0ff */
[----:B------:R-:W1:Y:S01]  /*2e90*/  @P3 LDC.64 R98, c[0x0][0x468] ;  /* 0x00011a00ff623b82 */ /* 0x000e620000000a00 */
[----:B0-----:R-:W-:-:S05]  /*2ea0*/  @P1 IMAD.WIDE.U32 R96, R107, 0x10, R96 ;  /* 0x000000106b601825 */ /* 0x001fca00078e0060 */
[----:B------:R0:W-:Y:S01]  /*2eb0*/  @P1 STG.E.128 desc[UR14][R96.64], R88 ;  /* 0x0000005860001986 */ /* 0x0001e2000c101d0e */
[----:B-1----:R-:W-:-:S05]  /*2ec0*/  @P3 IMAD.WIDE.U32 R98, R109, 0x10, R98 ;  /* 0x000000106d623825 */ /* 0x002fca00078e0062 */
        /* <DEDUP_REMOVED lines=28> */
.L_x_11986:
        /* <DEDUP_REMOVED lines=25> */
.L_x_11985:
        /* <DEDUP_REMOVED lines=31> */
.L_x_11988:
[-CC-:B0-----:R-:W-:Y:S01]  /*3410*/  FFMA.FTZ R97, R185, R100.reuse, R101.reuse ;  /* 0x00000064b9617223 */ /* 0x181fe20000010065 */
[-CC-:B------:R-:W-:Y:S01]  /*3420*/  FFMA.FTZ R99, R184, R100.reuse, R101.reuse ;  /* 0x00000064b8637223 */ /* 0x180fe20000010065 */
[-CC-:B------:R-:W-:Y:S01]  /*3430*/  FFMA.FTZ R107, R113, R100.reuse, R101.reuse ;  /* 0x00000064716b7223 */ /* 0x180fe20000010065 */
[----:B------:R-:W-:Y:S01]  /*3440*/  @P3 FFMA.FTZ R104, R186, R100, R101 ;  /* 0x00000064ba683223 */ /* 0x000fe20000010065 */
[----:B------:R-:W-:Y:S01]  /*3450*/  FADD.FTZ R96, R182, -R97 ;  /* 0x80000061b6607221 */ /* 0x000fe20000010000 */
[----:B------:R-:W-:Y:S01]  /*3460*/  ISETP.GT.AND P5, PT, R165, RZ, PT ;  /* 0x000000ffa500720c */ /* 0x000fe20003fa4270 */
[----:B------:R-:W-:Y:S01]  /*3470*/  FADD.FTZ R98, R112, -R99 ;  /* 0x8000006370627221 */ /* 0x000fe20000010000 */
[----:B------:R-:W-:Y:S01]  /*3480*/  FADD.FTZ R102, R188, -R107 ;  /* 0x8000006bbc667221 */ /* 0x000fe20000010000 */
[----:B------:R-:W-:Y:S01]  /*3490*/  FMUL.FTZ R96, R163, R96 ;  /* 0x00000060a3607220 */ /* 0x000fe20000410000 */
[----:B------:R-:W-:Y:S01]  /*34a0*/  @P3 FADD.FTZ R104, R187, -R104 ;  /* 0x80000068bb683221 */ /* 0x000fe20000010000 */
[C---:B------:R-:W-:Y:S01]  /*34b0*/  FMUL.FTZ R97, R163.reuse, R98 ;  /* 0x00000062a3617220 */ /* 0x040fe20000410000 */
[----:B------:R-:W-:-:S02]  /*34c0*/  FMUL.FTZ R98, R163, R102 ;  /* 0x00000066a3627220 */ /* 0x000fc40000410000 */
[----:B------:R-:W-:Y:S01]  /*34d0*/  FSEL R96, R96, RZ, P5 ;  /* 0x000000ff60607208 */ /* 0x000fe20002800000 */
[----:B------:R-:W-:Y:S01]  /*34e0*/  @P3 FMUL.FTZ R104, R163, R104 ;  /* 0x00000068a3683220 */ /* 0x000fe20000410000 */
[----:B------:R-:W-:Y:S02]  /*34f0*/  FSEL R97, R97, RZ, P5 ;  /* 0x000000ff61617208 */ /* 0x000fe40002800000 */
[----:B------:R-:W-:Y:S01]  /*3500*/  FSEL R98, R98, RZ, P5 ;  /* 0x000000ff62627208 */ /* 0x000fe20002800000 */
[----:B------:R-:W-:Y:S01]  /*3510*/  @P4 FMUL.FTZ R92, R96, UR6 ;  /* 0x00000006605c4c20 */ /* 0x000fe20008410000 */
[----:B------:R-:W-:Y:S01]  /*3520*/  @P3 FSEL R96, R104, RZ, P5 ;  /* 0x000000ff68603208 */ /* 0x000fe20002800000 */
[----:B------:R-:W-:Y:S02]  /*3530*/  @P4 FMUL.FTZ R93, R97, UR6 ;  /* 0x00000006615d4c20 */ /* 0x000fe40008410000 */
[----:B------:R-:W-:Y:S02]  /*3540*/  @P4 FMUL.FTZ R94, R98, UR6 ;  /* 0x00000006625e4c20 */ /* 0x000fe40008410000 */
[----:B------:R-:W-:-:S07]  /*3550*/  @P3 FMUL.FTZ R95, R96, UR6 ;  /* 0x00000006605f3c20 */ /* 0x000fce0008410000 */
.L_x_11987:
        /* <DEDUP_REMOVED lines=35> */
.L_x_11990:
        /* <DEDUP_REMOVED lines=25> */
.L_x_11989:
        /* <DEDUP_REMOVED lines=31> */
.L_x_11992:
        /* <DEDUP_REMOVED lines=21> */
.L_x_11991:
        /* <DEDUP_REMOVED lines=35> */
.L_x_11994:
        /* <DEDUP_REMOVED lines=25> */
.L_x_11993:
        /* <DEDUP_REMOVED lines=31> */
.L_x_11996:
        /* <DEDUP_REMOVED lines=21> */
.L_x_11995:
        /* <DEDUP_REMOVED lines=35> */
.L_x_11998:
        /* <DEDUP_REMOVED lines=25> */
.L_x_11997:
        /* <DEDUP_REMOVED lines=31> */
.L_x_12000:
        /* <DEDUP_REMOVED lines=21> */
.L_x_11999:
        /* <DEDUP_REMOVED lines=35> */
.L_x_12002:
        /* <DEDUP_REMOVED lines=25> */
.L_x_12001:
        /* <DEDUP_REMOVED lines=18> */
[----:B------:R-:W-:Y:S01]  /*4f40*/  FMUL.FTZ R96, R89, UR6 ;  /* 0x0000000659607c20 */ /* 0x000fe20008410000 */
[----:B------:R-:W-:Y:S01]  /*4f50*/  FSEL R163, R163, RZ, P0 ;  /* 0x000000ffa3a37208 */ /* 0x000fe20000000000 */
[----:B------:R-:W-:Y:S01]  /*4f60*/  FMUL.FTZ R97, R90, UR6 ;  /* 0x000000065a617c20 */ /* 0x000fe20008410000 */
[----:B------:R-:W-:-:S02]  /*4f70*/  SEL R92, R91, R92, P4 ;  /* 0x0000005c5b5c7207 */ /* 0x000fc40002000000 */
[----:B------:R-:W-:Y:S02]  /*4f80*/  SEL R93, R96, R93, P4 ;  /* 0x0000005d605d7207 */ /* 0x000fe40002000000 */
[----:B------:R-:W-:Y:S02]  /*4f90*/  SEL R94, R97, R94, P4 ;  /* 0x0000005e615e7207 */ /* 0x000fe40002000000 */
[----:B------:R-:W-:Y:S01]  /*4fa0*/  MOV R91, R163 ;  /* 0x000000a3005b7202 */ /* 0x000fe20000000f00 */
[----:B------:R-:W-:Y:S06]  /*4fb0*/  @!P3 BRA `(.L_x_12003) ;  /* 0x00000000005cb947 */ /* 0x000fec0003800000 */
[----:B------:R-:W-:Y:S01]  /*4fc0*/  FMUL.FTZ R95, R163, UR6 ;  /* 0x00000006a35f7c20 */ /* 0x000fe20008410000 */
[----:B------:R-:W-:Y:S06]  /*4fd0*/  BRA `(.L_x_12003) ;  /* 0x0000000000547947 */ /* 0x000fec0003800000 */
.L_x_12004:
        /* <DEDUP_REMOVED lines=15> */
[----:B------:R-:W-:Y:S01]  /*50d0*/  FSEL R100, R100, RZ, P0 ;  /* 0x000000ff64647208 */ /* 0x000fe20000000000 */
[----:B------:R-:W-:Y:S01]  /*50e0*/  @P4 FMUL.FTZ R92, R96, UR6 ;  /* 0x00000006605c4c20 */ /* 0x000fe20008410000 */
[----:B------:R-:W-:Y:S01]  /*50f0*/  FSEL R102, R102, RZ, P0 ;  /* 0x000000ff66667208 */ /* 0x000fe20000000000 */
[----:B------:R-:W-:Y:S02]  /*5100*/  @P4 FMUL.FTZ R93, R98, UR6 ;  /* 0x00000006625d4c20 */ /* 0x000fe40008410000 */
[----:B------:R-:W-:Y:S02]  /*5110*/  @P4 FMUL.FTZ R94, R100, UR6 ;  /* 0x00000006645e4c20 */ /* 0x000fe40008410000 */
[----:B------:R-:W-:-:S07]  /*5120*/  @P3 FMUL.FTZ R95, R102, UR6 ;  /* 0x00000006665f3c20 */ /* 0x000fce0008410000 */
.L_x_12003:
[----:B------:R-:W0:Y:S01]  /*5130*/  @P1 LDC.64 R96, c[0x0][0x478] ;  /* 0x00011e00ff601b82 */ /* 0x000e220000000a00 */
[----:B------:R-:W-:Y:S01]  /*5140*/  @P1 IADD3 R105, PT, PT, R105, 0x600, RZ ;  /* 0x0000060069691810 */ /* 0x000fe20007ffe0ff */
[----:B------:R-:W-:Y:S01]  /*5150*/  UPLOP3.LUT UP1, UPT, UPT, UPT, UP1, 0x40, 0x4 ;  /* 0x000000000004789c */ /* 0x000fe20003f2e810 */
[----:B------:R-:W-:-:S05]  /*5160*/  @P3 IADD3 R103, PT, PT, R103, 0x600, RZ ;  /* 0x0000060067673810 */ /* 0x000fca0007ffe0ff */
[----:B------:R-:W1:Y:S08]  /*5170*/  @P3 LDC.64 R98, c[0x0][0x468] ;  /* 0x00011a00ff623b82 */ /* 0x000e700000000a00 */
[----:B------:R-:W2:Y:S01]  /*5180*/  LDC.64 R100, c[0x0][0x380] ;  /* 0x0000e000ff647b82 */ /* 0x000ea20000000a00 */
[----:B0-----:R-:W-:-:S05]  /*5190*/  @P1 IMAD.WIDE.U32 R96, R105, 0x10, R96 ;  /* 0x0000001069601825 */ /* 0x001fca00078e0060 */
[----:B------:R3:W-:Y:S01]  /*51a0*/  @P1 STG.E.128 desc[UR14][R96.64], R88 ;  /* 0x0000005860001986 */ /* 0x0007e2000c101d0e */
[----:B-1----:R-:W-:-:S05]  /*51b0*/  @P3 IMAD.WIDE.U32 R98, R103, 0x10, R98 ;  /* 0x0000001067623825 */ /* 0x002fca00078e0062 */
[----:B------:R3:W-:Y:S01]  /*51c0*/  @P3 STG.E.128 desc[UR14][R98.64], R92 ;  /* 0x0000005c62003986 */ /* 0x0007e2000c101d0e */
[----:B--2---:R-:W-:-:S04]  /*51d0*/  IADD3 R2, PT, PT, R2, R100, RZ ;  /* 0x0000006402027210 */ /* 0x004fc80007ffe0ff */
[----:B------:R-:W-:-:S13]  /*51e0*/  ISETP.GE.AND P0, PT, R2, R101, PT ;  /* 0x000000650200720c */ /* 0x000fda0003f06270 */
[----:B---3--:R-:W-:Y:S05]  /*51f0*/  @!P0 BRA `(.L_x_12005) ;  /* 0xffffffb000a88947 */ /* 0x008fea000383ffff */
.L_x_11972:
        /* <DEDUP_REMOVED lines=23> */
.L_x_12006:
        /* <DEDUP_REMOVED lines=9> */
.L_x_14449:


//--------------------- .text._ZN10layer_norm13ln_bwd_kernelINS_13Kernel_traitsI6__halfffffjLj7168ELj1ELj1ELj8ELj16ENS_18Kernel_traits_baseILj7168ES2_ffffjLj256EEEEELb0ELb1ELb0ELb0EEEvNS_9BwdParamsE --------------------------
	.section	.text._ZN10layer_norm13ln_bwd_kernelINS_13Kernel_traitsI6__halfffffjLj7168ELj1ELj1ELj8ELj16ENS_18Kernel_traits_baseILj7168ES2_ffffjLj256EEEEELb0ELb1ELb0ELb0EEEvNS_9BwdParamsE,"ax",@progbits
	.align	128
        .global         _ZN10layer_norm13ln_bwd_kernelINS_13Kernel_traitsI6__halfffffjLj7168ELj1ELj1ELj8ELj16ENS_18Kernel_traits_baseILj7168ES2_ffffjLj256EEEEELb0ELb1ELb0ELb0EEEvNS_9BwdParamsE
        .type           _ZN10layer_norm13ln_bwd_kernelINS_13Kernel_traitsI6__halfffffjLj7168ELj1ELj1ELj8ELj16ENS_18Kernel_traits_baseILj7168ES2_ffffjLj256EEEEELb0ELb1ELb0ELb0EEEvNS_9BwdParamsE,@function
        .size           _ZN10layer_norm13ln_bwd_kernelINS_13Kernel_traitsI6__halfffffjLj7168ELj1ELj1ELj8ELj16ENS_18Kernel_traits_baseILj7168ES2_ffffjLj256EEEEELb0ELb1ELb0ELb0EEEvNS_9BwdParamsE,(.L_x_14450 - _ZN10layer_norm13ln_bwd_kernelINS_13Kernel_traitsI6__halfffffjLj7168ELj1ELj1ELj8ELj16ENS_18Kernel_traits_baseILj7168ES2_ffffjLj256EEEEELb0ELb1ELb0ELb0EEEvNS_9BwdParamsE)
        .other          _ZN10layer_norm13ln_bwd_kernelINS_13Kernel_traitsI6__halfffffjLj7168ELj1ELj1ELj8ELj16ENS_18Kernel_traits_baseILj7168ES2_ffffjLj256EEEEELb0ELb1ELb0ELb0EEEvNS_9BwdParamsE,@"STO_CUDA_ENTRY STV_DEFAULT"
_ZN10layer_norm13ln_bwd_kernelINS_13Kernel_traitsI6__halfffffjLj7168ELj1ELj1ELj8ELj16ENS_18Kernel_traits_baseILj7168ES2_ffffjLj256EEEEELb0ELb1ELb0ELb0EEEvNS_9BwdParamsE:
.text._ZN10layer_norm13ln_bwd_kernelINS_13Kernel_traitsI6__halfffffjLj7168ELj1ELj1ELj8ELj16ENS_18Kernel_traits_baseILj7168ES2_ffffjLj256EEEEELb0ELb1ELb0ELb0EEEvNS_9BwdParamsE:
        /* <DEDUP_REMOVED lines=44> */
[----:B------:R-:W-:-:S04]  /*02c0*/  @P1 IADD3 R17, PT, PT, R17, 0x100, RZ ;  /* 0x0000010011111810 */ /* 0x000fc80007ffe0ff */
[----:B------:R-:W5:Y:S02]  /*02d0*/  @P1 LDG.E.64 R4, desc[UR14][R44.64] ;  /* 0x0000000e2c041981 */ /* 0x000f64000c1e1b00 */
[----:B------:R-:W1:Y:S01]  /*02e0*/  @P3 LDC.64 R52, c[0x0][0x3e8] ;  /* 0x0000fa00ff343b82 */ /* 0x000e620000000a00 */
[----:B----4-:R-:W-:-:S05]  /*02f0*/  @P2 IMAD.WIDE.U32 R46, R17, 0x8, R46 ;  /* 0x00000008112e2825 */ /* 0x010fca00078e002e */
[----:B------:R-:W5:Y:S02]  /*0300*/  @P2 LDG.E.64 R30, desc[UR14][R46.64] ;  /* 0x0000000e2e1e2981 */ /* 0x000f64000c1e1b00 */
[----:B------:R-:W4:Y:S01]  /*0310*/  @P4 LDC.64 R54, c[0x0][0x3d0] ;  /* 0x0000f400ff364b82 */ /* 0x000f220000000a00 */
[C---:B0-----:R-:W-:Y:S01]  /*0320*/  @P2 IMAD.WIDE.U32 R48, R17.reuse, 0x8, R48 ;  /* 0x0000000811302825 */ /* 0x041fe200078e0030 */
[----:B------:R-:W-:-:S04]  /*0330*/  @P2 IADD3 R17, PT, PT, R17, 0x100, RZ ;  /* 0x0000010011112810 */ /* 0x000fc80007ffe0ff */
[----:B------:R-:W5:Y:S02]  /*0340*/  @P2 LDG.E.64 R6, desc[UR14][R48.64] ;  /* 0x0000000e30062981 */ /* 0x000f64000c1e1b00 */
[----:B------:R-:W0:Y:S08]  /*0350*/  @P4 LDC.64 R56, c[0x0][0x3e8] ;  /* 0x0000fa00ff384b82 */ /* 0x000e300000000a00 */
[----:B------:R-:W3:Y:S08]  /*0360*/  @P5 LDC.64 R58, c[0x0][0x3d0] ;  /* 0x0000f400ff3a5b82 */ /* 0x000ef00000000a00 */
[----:B------:R-:W3:Y:S01]  /*0370*/  @P5 LDC.64 R60, c[0x0][0x3e8] ;  /* 0x0000fa00ff3c5b82 */ /* 0x000ee20000000a00 */
[----:B--2---:R-:W-:-:S04]  /*0380*/  @P3 IMAD.WIDE.U32 R50, R17, 0x8, R50 ;  /* 0x0000000811323825 */ /* 0x004fc800078e0032 */
[C---:B-1----:R-:W-:Y:S01]  /*0390*/  @P3 IMAD.WIDE.U32 R52, R17.reuse, 0x8, R52 ;  /* 0x0000000811343825 */ /* 0x042fe200078e0034 */
[----:B------:R-:W-:Y:S01]  /*03a0*/  @P3 IADD3 R17, PT, PT, R17, 0x100, RZ ;  /* 0x0000010011113810 */ /* 0x000fe20007ffe0ff */
[----:B------:R-:W5:Y:S04]  /*03b0*/  @P3 LDG.E.64 R32, desc[UR14][R50.64] ;  /* 0x0000000e32203981 */ /* 0x000f68000c1e1b00 */
[C---:B----4-:R-:W-:Y:S01]  /*03c0*/  @P4 IMAD.WIDE.U32 R54, R17.reuse, 0x8, R54 ;  /* 0x0000000811364825 */ /* 0x050fe200078e0036 */
[----:B------:R-:W-:Y:S01]  /*03d0*/  UISETP.GE.AND UP0, UPT, UR7, UR4, UPT ;  /* 0x000000040700728c */ /* 0x000fe2000bf06270 */
[----:B------:R-:W5:Y:S02]  /*03e0*/  @P3 LDG.E.64 R8, desc[UR14][R52.64] ;  /* 0x0000000e34083981 */ /* 0x000f64000c1e1b00 */
        /* <DEDUP_REMOVED lines=140> */
[----:B------:R-:W-:Y:S01]  /*0cb0*/  UPLOP3.LUT UP2, UPT, UPT, UPT, UPT, 0x40, 0x4 ;  /* 0x000000000004789c */ /* 0x000fe20003f4e870 */
[----:B------:R-:W-:Y:S01]  /*0cc0*/  MOV R206, R36 ;  /* 0x0000002400ce7202 */ /* 0x000fe20000000f00 */
[----:B------:R-:W0:Y:S01]  /*0cd0*/  LDCU UR6, c[0x0][0x388] ;  /* 0x00007100ff0677ac */ /* 0x000e220008000800 */
[--C-:B------:R-:W-:Y:S02]  /*0ce0*/  SHF.R.U64 R28, R36, 0x10, R37.reuse ;  /* 0x00000010241c7819 */ /* 0x100fe40000001225 */
[----:B------:R-:W-:Y:S01]  /*0cf0*/  MOV R207, R37 ;  /* 0x0000002500cf7202 */ /* 0x000fe20000000f00 */
[----:B------:R-:W1:Y:S01]  /*0d00*/  LDCU.U8 UR16, c[0x0][0x410] ;  /* 0x00008200ff1077ac */ /* 0x000e620008000000 */
[----:B------:R-:W-:-:S02]  /*0d10*/  SHF.R.U32.HI R29, RZ, 0x10, R37 ;  /* 0x00000010ff1d7819 */ /* 0x000fc40000011625 */
[----:B------:R-:W-:Y:S01]  /*0d20*/  SHF.R.U32.HI R25, RZ, 0x10, R25 ;  /* 0x00000010ff197819 */ /* 0x000fe20000011619 */
[----:B------:R-:W2:Y:S01]  /*0d30*/  LDCU UR17, c[0x0][0x400] ;  /* 0x00008000ff1177ac */ /* 0x000ea20008000800 */
[----:B------:R-:W-:Y:S02]  /*0d40*/  SHF.R.U32.HI R15, RZ, 0x10, R15 ;  /* 0x00000010ff0f7819 */ /* 0x000fe4000001160f */
[----:B------:R-:W-:Y:S01]  /*0d50*/  SHF.R.U32.HI R5, RZ, 0x10, R5 ;  /* 0x00000010ff057819 */ /* 0x000fe20000011605 */
[----:B------:R-:W3:Y:S01]  /*0d60*/  LDCU.64 UR20, c[0x0][0x478] ;  /* 0x00008f00ff1477ac */ /* 0x000ee20008000a00 */
[----:B------:R-:W-:Y:S02]  /*0d70*/  SHF.R.U32.HI R7, RZ, 0x10, R7 ;  /* 0x00000010ff077819 */ /* 0x000fe40000011607 */
[----:B------:R-:W-:Y:S01]  /*0d80*/  SHF.R.U32.HI R9, RZ, 0x10, R9 ;  /* 0x00000010ff097819 */ /* 0x000fe20000011609 */
[----:B------:R-:W4:Y:S01]  /*0d90*/  LDCU.64 UR18, c[0x0][0x438] ;  /* 0x00008700ff1277ac */ /* 0x000f220008000a00 */
[----:B------:R-:W-:-:S02]  /*0da0*/  SHF.R.U32.HI R11, RZ, 0x10, R11 ;  /* 0x00000010ff0b7819 */ /* 0x000fc4000001160b */
[----:B------:R-:W-:Y:S01]  /*0db0*/  SHF.R.U32.HI R13, RZ, 0x10, R13 ;  /* 0x00000010ff0d7819 */ /* 0x000fe2000001160d */
[----:B------:R-:W0:Y:S01]  /*0dc0*/  LDCU.128 UR8, c[0x0][0x3c0] ;  /* 0x00007800ff0877ac */ /* 0x000e220008000c00 */
[----:B------:R-:W-:Y:S02]  /*0dd0*/  PRMT R194, R194, 0x5410, R0 ;  /* 0x00005410c2c27816 */ /* 0x000fe40000000000 */
[----:B------:R-:W-:Y:S01]  /*0de0*/  PRMT R195, R195, 0x5410, R3 ;  /* 0x00005410c3c37816 */ /* 0x000fe20000000003 */
[----:B------:R-:W0:Y:S01]  /*0df0*/  LDCU.64 UR22, c[0x0][0x380] ;  /* 0x00007000ff1677ac */ /* 0x000e220008000a00 */
        /* <DEDUP_REMOVED lines=26> */
.L_x_12079:
[----:B0-----:R-:W0:Y:S01]  /*0fa0*/  @UP0 LDCU.64 UR4, c[0x0][0x3e0] ;  /* 0x00007c00ff0407ac */ /* 0x001e220008000a00 */
        /* <DEDUP_REMOVED lines=8> */
[----:B------:R-:W2:Y:S02]  /*1030*/  @P0 LDG.E R148, desc[UR14][R148.64] ;  /* 0x0000000e94940981 */ /* 0x000ea4000c1e1900 */
        /* <DEDUP_REMOVED lines=8> */
[----:B------:R-:W-:-:S03]  /*10c0*/  ISETP.GE.U32.AND P4, PT, R2, 0x100, PT ;  /* 0x000001000200780c */ /* 0x000fc60003f86070 */
[----:B------:R-:W-:Y:S01]  /*10d0*/  ULEA.HI UR5, UR5, UR4, URZ, 0x2 ;  /* 0x0000000405057291 */ /* 0x000fe2000f8f10ff */
[----:B------:R-:W-:Y:S01]  /*10e0*/  ISETP.NE.AND P5, PT, RZ, UR16, PT ;  /* 0x00000010ff007c0c */ /* 0x000fe2000bfa5270 */
[----:B------:R-:W-:-:S04]  /*10f0*/  UMOV UR12, 0x3f800000 ;  /* 0x3f800000000c7882 */ /* 0x000fc80000000000 */
[----:B------:R-:W-:Y:S01]  /*1100*/  MOV R0, UR5 ;  /* 0x0000000500007c02 */ /* 0x000fe20008000f00 */
[----:B------:R-:W-:Y:S01]  /*1110*/  BSSY.RECONVERGENT B0, `(.L_x_12008) ;  /* 0x000003a000007945 */ /* 0x000fe20003800200 */
[C---:B------:R-:W-:Y:S02]  /*1120*/  ISETP.GE.U32.AND P1, PT, R2.reuse, 0x300, PT ;  /* 0x000003000200780c */ /* 0x040fe40003f26070 */
[----:B------:R-:W-:Y:S02]  /*1130*/  CS2R R156, SRZ ;  /* 0x00000000009c7805 */ /* 0x000fe4000001ff00 */
[C---:B------:R-:W-:Y:S02]  /*1140*/  ISETP.GE.U32.AND P2, PT, R2.reuse, 0x400, PT ;  /* 0x000004000200780c */ /* 0x040fe40003f46070 */
[----:B------:R-:W-:Y:S02]  /*1150*/  P2R R16, PR, RZ, 0x10 ;  /* 0x00000010ff107803 */ /* 0x000fe40000000000 */
[----:B------:R-:W-:-:S02]  /*1160*/  ISETP.GE.U32.AND P3, PT, R2, 0x500, PT ;  /* 0x000005000200780c */ /* 0x000fc40003f66070 */
[----:B0-----:R-:W-:-:S04]  /*1170*/  LEA.HI.SX32 R0, R0, R3, 0x1e ;  /* 0x0000000300007211 */ /* 0x001fc800078ff2ff */
[----:B------:R-:W-:Y:S02]  /*1180*/  MOV R158, R0 ;  /* 0x00000000009e7202 */ /* 0x000fe40000000f00 */
[----:B--2---:R-:W-:Y:S02]  /*1190*/  @P0 R2UR UR12, R148 ;  /* 0x00000000940c02ca */ /* 0x004fe400000e0000 */
[----:B------:R-:W-:Y:S02]  /*11a0*/  ISETP.GE.U32.AND P0, PT, R2, 0x200, PT ;  /* 0x000002000200780c */ /* 0x000fe40003f06070 */
[----:B---3--:R-:W-:Y:S02]  /*11b0*/  R2UR UR24, R150 ;  /* 0x00000000961872ca */ /* 0x008fe400000e0000 */
[----:B----4-:R-:W-:-:S04]  /*11c0*/  FSEL R152, R152, RZ, !P5 ;  /* 0x000000ff98987208 */ /* 0x010fc80006800000 */
[----:B------:R-:W-:Y:S01]  /*11d0*/  R2UR UR4, R152 ;  /* 0x00000000980472ca */ /* 0x000fe200000e0000 */
[----:B-----5:R-:W-:-:S14]  /*11e0*/  @!P4 BRA `(.L_x_12009) ;  /* 0x0000000000b0c947 */ /* 0x020fdc0003800000 */
[----:B------:R-:W0:Y:S01]  /*11f0*/  LDC.64 R148, c[0x0][0x3a8] ;  /* 0x0000ea00ff947b82 */ /* 0x000e220000000a00 */
[----:B------:R-:W-:-:S04]  /*1200*/  ISETP.NE.U32.AND P4, PT, RZ, UR18, PT ;  /* 0x00000012ff007c0c */ /* 0x000fc8000bf85070 */
[----:B------:R-:W-:-:S03]  /*1210*/  ISETP.NE.AND.EX P4, PT, RZ, UR19, PT, P4 ;  /* 0x00000013ff007c0c */ /* 0x000fc6000bf85340 */
[----:B------:R-:W1:Y:S01]  /*1220*/  LDC.64 R152, c[0x0][0x428] ;  /* 0x00010a00ff987b82 */ /* 0x000e620000000a00 */
[----:B------:R-:W-:-:S09]  /*1230*/  HADD2.F32 R159, -RZ, R194.H0_H0 ;  /* 0x200000c2ff9f7230 */ /* 0x000fd20000004100 */
[----:B------:R-:W2:Y:S01]  /*1240*/  @P4 LDC.64 R156, c[0x0][0x438] ;  /* 0x00010e00ff9c4b82 */ /* 0x000ea20000000a00 */
[----:B0-----:R-:W-:-:S06]  /*1250*/  IMAD.WIDE.U32 R148, R0, 0x10, R148 ;  /* 0x0000001000947825 */ /* 0x001fcc00078e0094 */
[----:B------:R-:W3:Y:S01]  /*1260*/  LDG.E.128 R148, desc[UR14][R148.64] ;  /* 0x0000000e94947981 */ /* 0x000ee2000c1e1d00 */
[----:B-1----:R-:W-:-:S06]  /*1270*/  IMAD.WIDE.U32 R152, R0, 0x10, R152 ;  /* 0x0000001000987825 */ /* 0x002fcc00078e0098 */
[----:B------:R-:W4:Y:S01]  /*1280*/  LDG.E.128 R152, desc[UR14][R152.64] ;  /* 0x0000000e98987981 */ /* 0x000f22000c1e1d00 */
[----:B------:R-:W-:Y:S02]  /*1290*/  HADD2.F32 R164, -RZ, R194.H1_H1 ;  /* 0x300000c2ffa47230 */ /* 0x000fe40000004100 */
[----:B------:R-:W-:Y:S02]  /*12a0*/  HADD2.F32 R177, -RZ, R195.H0_H0 ;  /* 0x200000c3ffb17230 */ /* 0x000fe40000004100 */
[C---:B--2---:R-:W-:Y:S01]  /*12b0*/  @P4 IMAD.WIDE.U32 R156, R0.reuse, 0x10, R156 ;  /* 0x00000010009c4825 */ /* 0x044fe200078e009c */
[----:B------:R-:W-:-:S04]  /*12c0*/  IADD3 R158, PT, PT, R0, 0x100, RZ ;  /* 0x00000100009e7810 */ /* 0x000fc80007ffe0ff */
[----:B------:R0:W5:Y:S01]  /*12d0*/  @P4 LDG.E.128 R48, desc[UR14][R156.64] ;  /* 0x0000000e9c304981 */ /* 0x000162000c1e1d00 */
[----:B---3--:R-:W-:Y:S01]  /*12e0*/  FADD.FTZ R169, R148, -UR4 ;  /* 0x8000000494a97e21 */ /* 0x008fe20008010000 */
[----:B------:R-:W-:Y:S01]  /*12f0*/  FADD.FTZ R166, R149, -UR4 ;  /* 0x8000000495a67e21 */ /* 0x000fe20008010000 */
[----:B------:R-:W-:Y:S02]  /*1300*/  HADD2.F32 R148, -RZ, R195.H1_H1 ;  /* 0x300000c3ff947230 */ /* 0x000fe40000004100 */
[----:B------:R-:W-:Y:S01]  /*1310*/  FADD.FTZ R150, R150, -UR4 ;  /* 0x8000000496967e21 */ /* 0x000fe20008010000 */
[----:B------:R-:W-:Y:S01]  /*1320*/  FMUL.FTZ R169, R169, UR24 ;  /* 0x00000018a9a97c20 */ /* 0x000fe20008410000 */
[----:B------:R-:W-:Y:S01]  /*1330*/  FADD.FTZ R192, R151, -UR4 ;  /* 0x8000000497c07e21 */ /* 0x000fe20008010000 */
[----:B------:R-:W-:Y:S01]  /*1340*/  FMUL.FTZ R166, R166, UR24 ;  /* 0x00000018a6a67c20 */ /* 0x000fe20008410000 */
[----:B------:R-:W-:Y:S01]  /*1350*/  FMUL.FTZ R179, R150, UR24 ;  /* 0x0000001896b37c20 */ /* 0x000fe20008410000 */
[----:B----4-:R-:W-:Y:S01]  /*1360*/  FMUL.FTZ R30, R152, R159 ;  /* 0x0000009f981e7220 */ /* 0x010fe20000410000 */
[----:B------:R-:W-:Y:S01]  /*1370*/  FMUL.FTZ R164, R153, R164 ;  /* 0x000000a499a47220 */ /* 0x000fe20000410000 */
[----:B------:R-:W-:Y:S01]  /*1380*/  FMUL.FTZ R191, R155, R148 ;  /* 0x000000949bbf7220 */ /* 0x000fe20000410000 */
[----:B------:R-:W-:Y:S01]  /*1390*/  FMUL.FTZ R177, R154, R177 ;  /* 0x000000b19ab17220 */ /* 0x000fe20000410000 */
[----:B------:R-:W-:Y:S01]  /*13a0*/  FADD.FTZ R149, RZ, R30 ;  /* 0x0000001eff957221 */ /* 0x000fe20000010000 */
[----:B------:R-:W-:Y:S01]  /*13b0*/  FFMA.FTZ R151, R169, R30, RZ ;  /* 0x0000001ea9977223 */ /* 0x000fe200000100ff */
[----:B------:R-:W-:Y:S01]  /*13c0*/  FMUL.FTZ R192, R192, UR24 ;  /* 0x00000018c0c07c20 */ /* 0x000fe20008410000 */
[----:B------:R-:W-:Y:S01]  /*13d0*/  FADD.FTZ R104, R104, R152 ;  /* 0x0000009868687221 */ /* 0x000fe20000010000 */
        /* <DEDUP_REMOVED lines=11> */
[----:B0-----:R-:W-:Y:S01]  /*1490*/  FADD.FTZ R157, R148, R191 ;  /* 0x000000bf949d7221 */ /* 0x001fe20000010000 */
[----:B------:R-:W-:-:S07]  /*14a0*/  FFMA.FTZ R156, R192, R191, R149 ;  /* 0x000000bfc09c7223 */ /* 0x000fce0000010095 */
.L_x_12009:
[----:B------:R-:W-:Y:S05]  /*14b0*/  BSYNC.RECONVERGENT B0 ;  /* 0x0000000000007941 */ /* 0x000fea0003800200 */
.L_x_12008:
        /* <DEDUP_REMOVED lines=17> */
[----:B--2---:R-:W-:Y:S01]  /*15d0*/  FADD.FTZ R5, R152, -UR4 ;  /* 0x8000000498057e21 */ /* 0x004fe20008010000 */
[----:B------:R-:W-:Y:S01]  /*15e0*/  FADD.FTZ R28, R153, -UR4 ;  /* 0x80000004991c7e21 */ /* 0x000fe20008010000 */
[----:B------:R-:W-:Y:S02]  /*15f0*/  HADD2.F32 R152, -RZ, R196.H1_H1 ;  /* 0x300000c4ff987230 */ /* 0x000fe40000004100 */
[----:B------:R-:W-:Y:S01]  /*1600*/  FADD.FTZ R154, R154, -UR4 ;  /* 0x800000049a9a7e21 */ /* 0x000fe20008010000 */
[----:B------:R-:W-:Y:S01]  /*1610*/  FMUL.FTZ R5, R5, UR24 ;  /* 0x0000001805057c20 */ /* 0x000fe20008410000 */
[----:B------:R-:W-:Y:S01]  /*1620*/  FMUL.FTZ R28, R28, UR24 ;  /* 0x000000181c1c7c20 */ /* 0x000fe20008410000 */
[----:B------:R-:W-:Y:S01]  /*1630*/  FADD.FTZ R155, R155, -UR4 ;  /* 0x800000049b9b7e21 */ /* 0x000fe20008010000 */
[----:B------:R-:W-:Y:S01]  /*1640*/  FMUL.FTZ R175, R154, UR24 ;  /* 0x000000189aaf7c20 */ /* 0x000fe20008410000 */
        /* <DEDUP_REMOVED lines=20> */
[----:B0-----:R-:W-:-:S07]  /*1790*/  FFMA.FTZ R156, R190, R188, R149 ;  /* 0x000000bcbe9c7223 */ /* 0x001fce0000010095 */
.L_x_12011:
[----:B------:R-:W-:Y:S05]  /*17a0*/  BSYNC.RECONVERGENT B0 ;  /* 0x0000000000007941 */ /* 0x000fea0003800200 */
.L_x_12010:
        /* <DEDUP_REMOVED lines=15> */
[----:B---3--:R-:W-:Y:S01]  /*18a0*/  FADD.FTZ R7, R152, -UR4 ;  /* 0x8000000498077e21 */ /* 0x008fe20008010000 */
[----:B------:R-:W-:Y:S01]  /*18b0*/  FADD.FTZ R26, R153, -UR4 ;  /* 0x80000004991a7e21 */ /* 0x000fe20008010000 */
[----:B------:R-:W-:Y:S02]  /*18c0*/  HADD2.F32 R152, -RZ, R198.H1_H1 ;  /* 0x300000c6ff987230 */ /* 0x000fe40000004100 */
[----:B------:R-:W-:Y:S01]  /*18d0*/  FADD.FTZ R154, R154, -UR4 ;  /* 0x800000049a9a7e21 */ /* 0x000fe20008010000 */
[----:B------:R-:W-:Y:S01]  /*18e0*/  FMUL.FTZ R7, R7, UR24 ;  /* 0x0000001807077c20 */ /* 0x000fe20008410000 */
[----:B------:R-:W-:Y:S01]  /*18f0*/  FMUL.FTZ R26, R26, UR24 ;  /* 0x000000181a1a7c20 */ /* 0x000fe20008410000 */
[----:B------:R-:W-:-:S02]  /*1900*/  HADD2.F32 R153, -RZ, R199.H0_H0 ;  /* 0x200000c7ff997230 */ /* 0x000fc40000004100 */
[----:B------:R-:W-:Y:S01]  /*1910*/  FMUL.FTZ R167, R154, UR24 ;  /* 0x000000189aa77c20 */ /* 0x000fe20008410000 */
        /* <DEDUP_REMOVED lines=11> */
[----:B------:R-:W-:Y:S01]  /*19d0*/  FADD.FTZ R155, R155, -UR4 ;  /* 0x800000049b9b7e21 */ /* 0x000fe20008010000 */
        /* <DEDUP_REMOVED lines=11> */
.L_x_12013:
[----:B------:R-:W-:Y:S05]  /*1a90*/  BSYNC.RECONVERGENT B0 ;  /* 0x0000000000007941 */ /* 0x000fea0003800200 */
.L_x_12012:
        /* <DEDUP_REMOVED lines=46> */
.L_x_12015:
[----:B------:R-:W-:Y:S05]  /*1d80*/  BSYNC.RECONVERGENT B0 ;  /* 0x0000000000007941 */ /* 0x000fea0003800200 */
.L_x_12014:
        /* <DEDUP_REMOVED lines=15> */
[--C-:B------:R-:W-:Y:S02]  /*1e80*/  HADD2.F32 R31, -RZ, R203.reuse.H0_H0 ;  /* 0x200000cbff1f7230 */ /* 0x100fe40000004100 */
[----:B---3--:R-:W-:Y:S01]  /*1e90*/  FADD.FTZ R11, R152, -UR4 ;  /* 0x80000004980b7e21 */ /* 0x008fe20008010000 */
[----:B------:R-:W-:Y:S01]  /*1ea0*/  FADD.FTZ R22, R153, -UR4 ;  /* 0x8000000499167e21 */ /* 0x000fe20008010000 */
[----:B------:R-:W-:Y:S02]  /*1eb0*/  HADD2.F32 R152, -RZ, R202.H1_H1 ;  /* 0x300000caff987230 */ /* 0x000fe40000004100 */
[----:B------:R-:W-:Y:S01]  /*1ec0*/  FADD.FTZ R154, R154, -UR4 ;  /* 0x800000049a9a7e21 */ /* 0x000fe20008010000 */
[----:B------:R-:W-:Y:S01]  /*1ed0*/  FMUL.FTZ R11, R11, UR24 ;  /* 0x000000180b0b7c20 */ /* 0x000fe20008410000 */
[----:B------:R-:W-:Y:S01]  /*1ee0*/  FMUL.FTZ R22, R22, UR24 ;  /* 0x0000001816167c20 */ /* 0x000fe20008410000 */
[----:B------:R-:W-:Y:S01]  /*1ef0*/  FADD.FTZ R155, R155, -UR4 ;  /* 0x800000049b9b7e21 */ /* 0x000fe20008010000 */
        /* <DEDUP_REMOVED lines=10> */
[----:B------:R-:W-:Y:S01]  /*1fa0*/  FMUL.FTZ R31, R154, UR24 ;  /* 0x000000189a1f7c20 */ /* 0x000fe20008410000 */
        /* <DEDUP_REMOVED lines=12> */
.L_x_12017:
[----:B------:R-:W-:Y:S05]  /*2070*/  BSYNC.RECONVERGENT B0 ;  /* 0x0000000000007941 */ /* 0x000fea0003800200 */
.L_x_12016:
        /* <DEDUP_REMOVED lines=16> */
[----:B---3--:R-:W-:Y:S01]  /*2180*/  FADD.FTZ R20, R152, -UR4 ;  /* 0x8000000498147e21 */ /* 0x008fe20008010000 */
[----:B------:R-:W-:Y:S01]  /*2190*/  FADD.FTZ R29, R153, -UR4 ;  /* 0x80000004991d7e21 */ /* 0x000fe20008010000 */
[----:B------:R-:W-:Y:S01]  /*21a0*/  FADD.FTZ R159, R154, -UR4 ;  /* 0x800000049a9f7e21 */ /* 0x000fe20008010000 */
[----:B------:R-:W-:Y:S02]  /*21b0*/  HADD2.F32 R154, -RZ, R204.H1_H1 ;  /* 0x300000ccff9a7230 */ /* 0x000fe40000004100 */
[----:B0-----:R-:W-:Y:S01]  /*21c0*/  FMUL.FTZ R13, R20, UR24 ;  /* 0x00000018140d7c20 */ /* 0x001fe20008410000 */
[----:B------:R-:W-:Y:S01]  /*21d0*/  FMUL.FTZ R20, R29, UR24 ;  /* 0x000000181d147c20 */ /* 0x000fe20008410000 */
[--C-:B------:R-:W-:Y:S02]  /*21e0*/  HADD2.F32 R29, -RZ, R205.reuse.H0_H0 ;  /* 0x200000cdff1d7230 */ /* 0x100fe40000004100 */
        /* <DEDUP_REMOVED lines=24> */
.L_x_12019:
[----:B------:R-:W-:Y:S05]  /*2370*/  BSYNC.RECONVERGENT B0 ;  /* 0x0000000000007941 */ /* 0x000fea0003800200 */
.L_x_12018:
        /* <DEDUP_REMOVED lines=12> */
[----:B------:R-:W2:Y:S01]  /*2440*/  LDG.E.128 R152, desc[UR14][R152.64] ;  /* 0x0000000e98987981 */ /* 0x000ea2000c1e1d00 */
[----:B-1----:R-:W-:-:S06]  /*2450*/  IMAD.WIDE.U32 R148, R158, 0x10, R14 ;  /* 0x000000109e947825 */ /* 0x002fcc00078e000e */
[----:B------:R-:W3:Y:S01]  /*2460*/  LDG.E.128 R148, desc[UR14][R148.64] ;  /* 0x0000000e94947981 */ /* 0x000ee2000c1e1d00 */
[--C-:B------:R-:W-:Y:S02]  /*2470*/  HADD2.F32 R17, -RZ, R206.reuse.H0_H0 ;  /* 0x200000ceff117230 */ /* 0x100fe40000004100 */
[----:B--2---:R-:W-:Y:S01]  /*2480*/  FADD.FTZ R15, R152, -UR4 ;  /* 0x80000004980f7e21 */ /* 0x004fe20008010000 */
[----:B------:R-:W-:Y:S01]  /*2490*/  FADD.FTZ R18, R153, -UR4 ;  /* 0x8000000499127e21 */ /* 0x000fe20008010000 */
[----:B------:R-:W-:Y:S01]  /*24a0*/  FADD.FTZ R171, R154, -UR4 ;  /* 0x800000049aab7e21 */ /* 0x000fe20008010000 */
[----:B------:R-:W-:Y:S02]  /*24b0*/  HADD2.F32 R154, -RZ, R206.H1_H1 ;  /* 0x300000ceff9a7230 */ /* 0x000fe40000004100 */
[----:B------:R-:W-:Y:S01]  /*24c0*/  FMUL.FTZ R15, R15, UR24 ;  /* 0x000000180f0f7c20 */ /* 0x000fe20008410000 */
[----:B------:R-:W-:Y:S01]  /*24d0*/  FMUL.FTZ R18, R18, UR24 ;  /* 0x0000001812127c20 */ /* 0x000fe20008410000 */
[----:B------:R-:W-:-:S02]  /*24e0*/  HADD2.F32 R153, -RZ, R207.H0_H0 ;  /* 0x200000cfff997230 */ /* 0x000fc40000004100 */
[----:B------:R-:W-:Y:S01]  /*24f0*/  FMUL.FTZ R171, R171, UR24 ;  /* 0x00000018abab7c20 */ /* 0x000fe20008410000 */
[----:B------:R-:W-:Y:S02]  /*2500*/  HADD2.F32 R152, -RZ, R207.H1_H1 ;  /* 0x300000cfff987230 */ /* 0x000fe40000004100 */
[----:B------:R-:W-:-:S04]  /*2510*/  FADD.FTZ R155, R155, -UR4 ;  /* 0x800000049b9b7e21 */ /* 0x000fc80008010000 */
        /* <DEDUP_REMOVED lines=13> */
[----:B------:R-:W-:Y:S01]  /*25f0*/  FFMA.FTZ R110, R150, R171, R110 ;  /* 0x000000ab966e7223 */ /* 0x000fe2000001006e */
[----:B------:R-:W-:Y:S01]  /*2600*/  FMUL.FTZ R181, R151, R152 ;  /* 0x0000009897b57220 */ /* 0x000fe20000410000 */
[----:B------:R-:W-:Y:S01]  /*2610*/  FADD.FTZ R150, R153, R168 ;  /* 0x000000a899967221 */ /* 0x000fe20000010000 */
[----:B------:R-:W-:Y:S01]  /*2620*/  FFMA.FTZ R149, R171, R168, R148 ;  /* 0x000000a8ab957223 */ /* 0x000fe20000010094 */
[----:B------:R-:W-:Y:S01]  /*2630*/  FADD.FTZ R83, R83, R151 ;  /* 0x0000009753537221 */ /* 0x000fe20000010000 */
[----:B------:R-:W-:Y:S01]  /*2640*/  FFMA.FTZ R111, R151, R186, R111 ;  /* 0x000000ba976f7223 */ /* 0x000fe2000001006f */
[----:B------:R-:W-:Y:S01]  /*2650*/  FADD.FTZ R157, R150, R181 ;  /* 0x000000b5969d7221 */ /* 0x000fe20000010000 */
[----:B0-----:R-:W-:-:S07]  /*2660*/  FFMA.FTZ R156, R186, R181, R149 ;  /* 0x000000b5ba9c7223 */ /* 0x001fce0000010095 */
.L_x_12021:
[----:B------:R-:W-:Y:S05]  /*2670*/  BSYNC.RECONVERGENT B0 ;  /* 0x0000000000007941 */ /* 0x000fea0003800200 */
.L_x_12020:
        /* <DEDUP_REMOVED lines=31> */
.L_x_12023:
[----:B------:R-:W-:Y:S05]  /*2870*/  BSYNC.RECONVERGENT B0 ;  /* 0x0000000000007941 */ /* 0x000fea0003800200 */
.L_x_12022:
        /* <DEDUP_REMOVED lines=45> */
[----:B------:R-:W5:Y:S01]  /*2b50*/  LDG.E.128 R148, desc[UR14][R148.64] ;  /* 0x0000000e94947981 */ /* 0x000f62000c1e1d00 */
[----:B------:R-:W-:-:S04]  /*2b60*/  ISETP.NE.U32.AND P5, PT, RZ, UR20, PT ;  /* 0x00000014ff007c0c */ /* 0x000fc8000bfa5070 */
[----:B------:R-:W-:-:S13]  /*2b70*/  ISETP.NE.AND.EX P5, PT, RZ, UR21, PT, P5 ;  /* 0x00000015ff007c0c */ /* 0x000fda000bfa5350 */
[----:B------:R-:W-:Y:S05]  /*2b80*/  @P5 BRA `(.L_x_12028) ;  /* 0x0000000000745947 */ /* 0x000fea0003800000 */
        /* <DEDUP_REMOVED lines=10> */
[----:B------:R-:W-:-:S02]  /*2c30*/  FMUL.FTZ R156, R156, UR24 ;  /* 0x000000189c9c7c20 */ /* 0x000fc40008410000 */
[----:B------:R-:W-:Y:S01]  /*2c40*/  FMUL.FTZ R155, R153, UR12 ;  /* 0x0000000c999b7c20 */ /* 0x000fe20008410000 */
[----:B------:R-:W-:Y:S01]  /*2c50*/  FMUL.FTZ R154, R154, UR12 ;  /* 0x0000000c9a9a7c20 */ /* 0x000fe20008410000 */
[----:B------:R-:W-:Y:S02]  /*2c60*/  FMUL.FTZ R157, R156, UR12 ;  /* 0x0000000c9c9d7c20 */ /* 0x000fe40008410000 */
[----:B-----5:R-:W-:Y:S01]  /*2c70*/  FFMA.FTZ R153, R148, R155, R76 ;  /* 0x0000009b94997223 */ /* 0x020fe2000001004c */
[----:B------:R-:W-:Y:S01]  /*2c80*/  FMUL.FTZ R76, R158, UR24 ;  /* 0x000000189e4c7c20 */ /* 0x000fe20008410000 */
[----:B------:R-:W-:Y:S01]  /*2c90*/  FFMA.FTZ R158, R149, R154, R77 ;  /* 0x0000009a959e7223 */ /* 0x000fe2000001004d */
[----:B------:R-:W-:Y:S01]  /*2ca0*/  FFMA.FTZ R78, R150, R157, R78 ;  /* 0x0000009d964e7223 */ /* 0x000fe2000001004e */
[--C-:B------:R-:W-:Y:S02]  /*2cb0*/  HADD2.F32 R148, -RZ, R208.reuse.H0_H0 ;  /* 0x200000d0ff947230 */ /* 0x100fe40000004100 */
[----:B------:R-:W-:Y:S01]  /*2cc0*/  FMUL.FTZ R76, R76, UR12 ;  /* 0x0000000c4c4c7c20 */ /* 0x000fe20008410000 */
[----:B------:R-:W-:-:S02]  /*2cd0*/  HADD2.F32 R149, -RZ, R208.H1_H1 ;  /* 0x300000d0ff957230 */ /* 0x000fc40000004100 */
[--C-:B------:R-:W-:Y:S02]  /*2ce0*/  HADD2.F32 R150, -RZ, R209.reuse.H0_H0 ;  /* 0x200000d1ff967230 */ /* 0x100fe40000004100 */
[----:B------:R-:W-:Y:S01]  /*2cf0*/  FFMA.FTZ R79, R151, R76, R79 ;  /* 0x0000004c974f7223 */ /* 0x000fe2000001004f */
[----:B------:R-:W-:Y:S02]  /*2d00*/  HADD2.F32 R77, -RZ, R209.H1_H1 ;  /* 0x300000d1ff4d7230 */ /* 0x000fe40000004100 */
[----:B------:R-:W-:Y:S01]  /*2d10*/  FMUL.FTZ R148, R155, R148 ;  /* 0x000000949b947220 */ /* 0x000fe20000410000 */
[----:B------:R-:W-:Y:S01]  /*2d20*/  FMUL.FTZ R149, R154, R149 ;  /* 0x000000959a957220 */ /* 0x000fe20000410000 */
[----:B------:R-:W-:Y:S01]  /*2d30*/  FMUL.FTZ R150, R157, R150 ;  /* 0x000000969d967220 */ /* 0x000fe20000410000 */
[----:B------:R-:W-:Y:S01]  /*2d40*/  FMUL.FTZ R151, R76, R77 ;  /* 0x0000004d4c977220 */ /* 0x000fe20000410000 */
[----:B------:R-:W-:Y:S06]  /*2d50*/  BRA `(.L_x_12029) ;  /* 0x0000000000707947 */ /* 0x000fec0003800000 */
.L_x_12028:
[--C-:B------:R-:W-:Y:S01]  /*2d60*/  FFMA.FTZ R145, R169, UR4, R152.reuse ;  /* 0x00000004a9917c23 */ /* 0x100fe20008010098 */
[--C-:B------:R-:W-:Y:S01]  /*2d70*/  FFMA.FTZ R147, R166, UR4, R152.reuse ;  /* 0x00000004a6937c23 */ /* 0x100fe20008010098 */
[--C-:B------:R-:W-:Y:S01]  /*2d80*/  FFMA.FTZ R144, R179, UR4, R152.reuse ;  /* 0x00000004b3907c23 */ /* 0x100fe20008010098 */
[----:B------:R-:W-:Y:S01]  /*2d90*/  FFMA.FTZ R154, R192, UR4, R152 ;  /* 0x00000004c09a7c23 */ /* 0x000fe20008010098 */
[----:B------:R-:W-:Y:S01]  /*2da0*/  FADD.FTZ R145, R30, -R145 ;  /* 0x800000911e917221 */ /* 0x000fe20000010000 */
[----:B------:R-:W-:Y:S01]  /*2db0*/  FADD.FTZ R147, R164, -R147 ;  /* 0x80000093a4937221 */ /* 0x000fe20000010000 */
[----:B------:R-:W-:Y:S02]  /*2dc0*/  FADD.FTZ R146, R177, -R144 ;  /* 0x80000090b1927221 */ /* 0x000fe40000010000 */
        /* <DEDUP_REMOVED lines=8> */
[----:B-----5:R-:W-:Y:S01]  /*2e50*/  FFMA.FTZ R153, R148, R157, R76 ;  /* 0x0000009d94997223 */ /* 0x020fe2000001004c */
[----:B------:R-:W-:Y:S01]  /*2e60*/  FFMA.FTZ R158, R149, R154, R77 ;  /* 0x0000009a959e7223 */ /* 0x000fe2000001004d */
[----:B------:R-:W-:Y:S01]  /*2e70*/  FFMA.FTZ R78, R150, R155, R78 ;  /* 0x0000009b964e7223 */ /* 0x000fe2000001004e */
[----:B------:R-:W-:-:S02]  /*2e80*/  HADD2.F32 R148, -RZ, R208.H0_H0 ;  /* 0x200000d0ff947230 */ /* 0x000fc40000004100 */
[----:B------:R-:W-:Y:S01]  /*2e90*/  FMUL.FTZ R76, R147, UR12 ;  /* 0x0000000c934c7c20 */ /* 0x000fe20008410000 */
[----:B------:R-:W-:Y:S02]  /*2ea0*/  HADD2.F32 R149, -RZ, R208.H1_H1 ;  /* 0x300000d0ff957230 */ /* 0x000fe40000004100 */
[--C-:B------:R-:W-:Y:S02]  /*2eb0*/  HADD2.F32 R150, -RZ, R209.reuse.H0_H0 ;  /* 0x200000d1ff967230 */ /* 0x100fe40000004100 */
[----:B------:R-:W-:Y:S01]  /*2ec0*/  FFMA.FTZ R79, R151, R76, R79 ;  /* 0x0000004c974f7223 */ /* 0x000fe2000001004f */
[----:B------:R-:W-:Y:S02]  /*2ed0*/  HADD2.F32 R77, -RZ, R209.H1_H1 ;  /* 0x300000d1ff4d7230 */ /* 0x000fe40000004100 */
[----:B------:R-:W-:Y:S01]  /*2ee0*/  FMUL.FTZ R148, R157, R148 ;  /* 0x000000949d947220 */ /* 0x000fe20000410000 */
[----:B------:R-:W-:Y:S01]  /*2ef0*/  FMUL.FTZ R149, R154, R149 ;  /* 0x000000959a957220 */ /* 0x000fe20000410000 */
[----:B------:R-:W-:Y:S01]  /*2f00*/  FMUL.FTZ R150, R155, R150 ;  /* 0x000000969b967220 */ /* 0x000fe20000410000 */
[----:B------:R-:W-:-:S07]  /*2f10*/  FMUL.FTZ R151, R76, R77 ;  /* 0x0000004d4c977220 */ /* 0x000fce0000410000 */
.L_x_12029:
[----:B------:R-:W0:Y:S02]  /*2f20*/  @P5 LDC.64 R76, c[0x0][0x478] ;  /* 0x00011e00ff4c5b82 */ /* 0x000e240000000a00 */
[----:B0-----:R-:W-:-:S06]  /*2f30*/  @P5 IMAD.WIDE.U32 R156, R0, 0x10, R76 ;  /* 0x00000010009c5825 */ /* 0x001fcc00078e004c */
[----:B------:R-:W0:Y:S01]  /*2f40*/  LDC.64 R76, c[0x0][0x468] ;  /* 0x00011a00ff4c7b82 */ /* 0x000e220000000a00 */
[----:B------:R1:W-:Y:S01]  /*2f50*/  @P5 STG.E.128 desc[UR14][R156.64], R144 ;  /* 0x000000909c005986 */ /* 0x0003e2000c101d0e */
[C---:B0-----:R-:W-:Y:S01]  /*2f60*/  IMAD.WIDE.U32 R154, R0.reuse, 0x10, R76 ;  /* 0x00000010009a7825 */ /* 0x041fe200078e004c */
[----:B------:R-:W-:Y:S02]  /*2f70*/  MOV R76, R153 ;  /* 0x00000099004c7202 */ /* 0x000fe40000000f00 */
[----:B------:R-:W-:Y:S02]  /*2f80*/  MOV R77, R158 ;  /* 0x0000009e004d7202 */ /* 0x000fe40000000f00 */
[----:B------:R1:W-:Y:S01]  /*2f90*/  STG.E.128 desc[UR14][R154.64], R148 ;  /* 0x000000949a007986 */ /* 0x0003e2000c101d0e */
[----:B------:R-:W-:-:S07]  /*2fa0*/  IADD3 R0, PT, PT, R0, 0x100, RZ ;  /* 0x0000010000007810 */ /* 0x000fce0007ffe0ff */
.L_x_12027:
[----:B------:R-:W-:Y:S05]  /*2fb0*/  BSYNC.RECONVERGENT B1 ;  /* 0x0000000000017941 */ /* 0x000fea0003800200 */
.L_x_12026:
[----:B------:R-:W-:Y:S04]  /*2fc0*/  BSSY.RECONVERGENT B1, `(.L_x_12030) ;  /* 0x0000048000017945 */ /* 0x000fe80003800200 */
[----:B------:R-:W-:Y:S05]  /*2fd0*/  @!P0 BRA `(.L_x_12031) ;  /* 0x0000000400188947 */ /* 0x000fea0003800000 */
[----:B-1----:R-:W0:Y:S02]  /*2fe0*/  LDC.64 R148, c[0x0][0x390] ;  /* 0x0000e400ff947b82 */ /* 0x002e240000000a00 */
[----:B0-----:R-:W-:-:S06]  /*2ff0*/  IMAD.WIDE.U32 R148, R0, 0x10, R148 ;  /* 0x0000001000947825 */ /* 0x001fcc00078e0094 */
[----:B------:R-:W5:Y:S01]  /*3000*/  LDG.E.128 R148, desc[UR14][R148.64] ;  /* 0x0000000e94947981 */ /* 0x000f62000c1e1d00 */
[----:B------:R-:W-:-:S04]  /*3010*/  ISETP.NE.U32.AND P5, PT, RZ, UR20, PT ;  /* 0x00000014ff007c0c */ /* 0x000fc8000bfa5070 */
[----:B------:R-:W-:-:S13]  /*3020*/  ISETP.NE.AND.EX P5, PT, RZ, UR21, PT, P5 ;  /* 0x00000015ff007c0c */ /* 0x000fda000bfa5350 */
        /* <DEDUP_REMOVED lines=21> */
[----:B------:R-:W-:Y:S01]  /*3180*/  FFMA.FTZ R75, R151, R156, R75 ;  /* 0x0000009c974b7223 */ /* 0x000fe2000001004b */
[----:B------:R-:W-:Y:S02]  /*3190*/  HADD2.F32 R149, -RZ, R210.H1_H1 ;  /* 0x300000d2ff957230 */ /* 0x000fe40000004100 */
[--C-:B------:R-:W-:Y:S02]  /*31a0*/  HADD2.F32 R150, -RZ, R211.reuse.H0_H0 ;  /* 0x200000d3ff967230 */ /* 0x100fe40000004100 */
[----:B------:R-:W-:Y:S01]  /*31b0*/  FMUL.FTZ R148, R155, R148 ;  /* 0x000000949b947220 */ /* 0x000fe20000410000 */
[----:B------:R-:W-:Y:S02]  /*31c0*/  HADD2.F32 R157, -RZ, R211.H1_H1 ;  /* 0x300000d3ff9d7230 */ /* 0x000fe40000004100 */
[----:B------:R-:W-:Y:S01]  /*31d0*/  FMUL.FTZ R149, R154, R149 ;  /* 0x000000959a957220 */ /* 0x000fe20000410000 */
[----:B------:R-:W-:Y:S02]  /*31e0*/  FMUL.FTZ R150, R153, R150 ;  /* 0x0000009699967220 */ /* 0x000fe40000410000 */
[----:B------:R-:W-:Y:S01]  /*31f0*/  FMUL.FTZ R151, R156, R157 ;  /* 0x0000009d9c977220 */ /* 0x000fe20000410000 */
[----:B------:R-:W-:Y:S06]  /*3200*/  BRA `(.L_x_12033) ;  /* 0x0000000000707947 */ /* 0x000fec0003800000 */
.L_x_12032:
        /* <DEDUP_REMOVED lines=27> */
[----:B------:R-:W-:-:S07]  /*33c0*/  FMUL.FTZ R151, R156, R157 ;  /* 0x0000009d9c977220 */ /* 0x000fce0000410000 */
.L_x_12033:
[----:B------:R-:W0:Y:S08]  /*33d0*/  @P5 LDC.64 R156, c[0x0][0x478] ;  /* 0x00011e00ff9c5b82 */ /* 0x000e300000000a00 */
[----:B------:R-:W1:Y:S01]  /*33e0*/  LDC.64 R154, c[0x0][0x468] ;  /* 0x00011a00ff9a7b82 */ /* 0x000e620000000a00 */
[----:B0-----:R-:W-:-:S05]  /*33f0*/  @P5 IMAD.WIDE.U32 R156, R0, 0x10, R156 ;  /* 0x00000010009c5825 */ /* 0x001fca00078e009c */
[----:B------:R0:W-:Y:S01]  /*3400*/  @P5 STG.E.128 desc[UR14][R156.64], R144 ;  /* 0x000000909c005986 */ /* 0x0001e2000c101d0e */
[C---:B-1----:R-:W-:Y:S01]  /*3410*/  IMAD.WIDE.U32 R154, R0.reuse, 0x10, R154 ;  /* 0x00000010009a7825 */ /* 0x042fe200078e009a */
[----:B------:R-:W-:-:S04]  /*3420*/  IADD3 R0, PT, PT, R0, 0x100, RZ ;  /* 0x0000010000007810 */ /* 0x000fc80007ffe0ff */
[----:B------:R0:W-:Y:S03]  /*3430*/  STG.E.128 desc[UR14][R154.64], R148 ;  /* 0x000000949a007986 */ /* 0x0001e6000c101d0e */
.L_x_12031:
[----:B------:R-:W-:Y:S05]  /*3440*/  BSYNC.RECONVERGENT B1 ;  /* 0x0000000000017941 */ /* 0x000fea0003800200 */
.L_x_12030:
[----:B------:R-:W-:Y:S04]  /*3450*/  BSSY.RECONVERGENT B1, `(.L_x_12034) ;  /* 0x0000048000017945 */ /* 0x000fe80003800200 */
[----:B------:R-:W-:Y:S05]  /*3460*/  @!P1 BRA `(.L_x_12035) ;  /* 0x0000000400189947 */ /* 0x000fea0003800000 */
[----:B01----:R-:W0:Y:S02]  /*3470*/  LDC.64 R148, c[0x0][0x390] ;  /* 0x0000e400ff947b82 */ /* 0x003e240000000a00 */
        /* <DEDUP_REMOVED lines=12> */
[----:B------:R-:W-:Y:S02]  /*3540*/  HADD2.F32 R157, -RZ, R213.H1_H1 ;  /* 0x300000d5ff9d7230 */ /* 0x000fe40000004100 */
        /* <DEDUP_REMOVED lines=14> */
[----:B------:R-:W-:Y:S02]  /*3630*/  HADD2.F32 R150, -RZ, R213.H0_H0 ;  /* 0x200000d5ff967230 */ /* 0x000fe40000004100 */
[----:B------:R-:W-:Y:S01]  /*3640*/  FFMA.FTZ R71, R151, R156, R71 ;  /* 0x0000009c97477223 */ /* 0x000fe20000010047 */
[----:B------:R-:W-:Y:S01]  /*3650*/  FMUL.FTZ R148, R155, R148 ;  /* 0x000000949b947220 */ /* 0x000fe20000410000 */
[----:B------:R-:W-:Y:S01]  /*3660*/  FMUL.FTZ R149, R154, R149 ;  /* 0x000000959a957220 */ /* 0x000fe20000410000 */
[----:B------:R-:W-:Y:S01]  /*3670*/  FMUL.FTZ R151, R156, R157 ;  /* 0x0000009d9c977220 */ /* 0x000fe20000410000 */
[----:B------:R-:W-:Y:S01]  /*3680*/  FMUL.FTZ R150, R153, R150 ;  /* 0x0000009699967220 */ /* 0x000fe20000410000 */
[----:B------:R-:W-:Y:S06]  /*3690*/  BRA `(.L_x_12037) ;  /* 0x0000000000707947 */ /* 0x000fec0003800000 */
.L_x_12036:
        /* <DEDUP_REMOVED lines=28> */
.L_x_12037:
[----:B------:R-:W0:Y:S08]  /*3860*/  @P5 LDC.64 R156, c[0x0][0x478] ;  /* 0x00011e00ff9c5b82 */ /* 0x000e300000000a00 */
[----:B------:R-:W1:Y:S01]  /*3870*/  LDC.64 R154, c[0x0][0x468] ;  /* 0x00011a00ff9a7b82 */ /* 0x000e620000000a00 */
[----:B0-----:R-:W-:-:S05]  /*3880*/  @P5 IMAD.WIDE.U32 R156, R0, 0x10, R156 ;  /* 0x00000010009c5825 */ /* 0x001fca00078e009c */
[----:B------:R2:W-:Y:S01]  /*3890*/  @P5 STG.E.128 desc[UR14][R156.64], R144 ;  /* 0x000000909c005986 */ /* 0x0005e2000c101d0e */
[C---:B-1----:R-:W-:Y:S01]  /*38a0*/  IMAD.WIDE.U32 R154, R0.reuse, 0x10, R154 ;  /* 0x00000010009a7825 */ /* 0x042fe200078e009a */
[----:B------:R-:W-:-:S04]  /*38b0*/  IADD3 R0, PT, PT, R0, 0x100, RZ ;  /* 0x0000010000007810 */ /* 0x000fc80007ffe0ff */
[----:B------:R2:W-:Y:S03]  /*38c0*/  STG.E.128 desc[UR14][R154.64], R148 ;  /* 0x000000949a007986 */ /* 0x0005e6000c101d0e */
.L_x_12035:
[----:B------:R-:W-:Y:S05]  /*38d0*/  BSYNC.RECONVERGENT B1 ;  /* 0x0000000000017941 */ /* 0x000fea0003800200 */
.L_x_12034:
[----:B------:R-:W-:Y:S04]  /*38e0*/  BSSY.RECONVERGENT B1, `(.L_x_12038) ;  /* 0x0000048000017945 */ /* 0x000fe80003800200 */
[----:B------:R-:W-:Y:S05]  /*38f0*/  @!P2 BRA `(.L_x_12039) ;  /* 0x000000040018a947 */ /* 0x000fea0003800000 */
[----:B012---:R-:W0:Y:S02]  /*3900*/  LDC.64 R148, c[0x0][0x390] ;  /* 0x0000e400ff947b82 */ /* 0x007e240000000a00 */
        /* <DEDUP_REMOVED lines=34> */
.L_x_12040:
        /* <DEDUP_REMOVED lines=28> */
.L_x_12041:
[----:B------:R-:W0:Y:S08]  /*3cf0*/  @P5 LDC.64 R156, c[0x0][0x478] ;  /* 0x00011e00ff9c5b82 */ /* 0x000e300000000a00 */
[----:B------:R-:W1:Y:S01]  /*3d00*/  LDC.64 R154, c[0x0][0x468] ;  /* 0x00011a00ff9a7b82 */ /* 0x000e620000000a00 */
[----:B0-----:R-:W-:-:S05]  /*3d10*/  @P5 IMAD.WIDE.U32 R156, R0, 0x10, R156 ;  /* 0x00000010009c5825 */ /* 0x001fca00078e009c */
[----:B------:R3:W-:Y:S01]  /*3d20*/  @P5 STG.E.128 desc[UR14][R156.64], R144 ;  /* 0x000000909c005986 */ /* 0x0007e2000c101d0e */
[C---:B-1----:R-:W-:Y:S01]  /*3d30*/  IMAD.WIDE.U32 R154, R0.reuse, 0x10, R154 ;  /* 0x00000010009a7825 */ /* 0x042fe200078e009a */
[----:B------:R-:W-:-:S04]  /*3d40*/  IADD3 R0, PT, PT, R0, 0x100, RZ ;  /* 0x0000010000007810 */ /* 0x000fc80007ffe0ff */
[----:B------:R3:W-:Y:S03]  /*3d50*/  STG.E.128 desc[UR14][R154.64], R148 ;  /* 0x000000949a007986 */ /* 0x0007e6000c101d0e */
.L_x_12039:
[----:B------:R-:W-:Y:S05]  /*3d60*/  BSYNC.RECONVERGENT B1 ;  /* 0x0000000000017941 */ /* 0x000fea0003800200 */
.L_x_12038:
[----:B------:R-:W-:Y:S04]  /*3d70*/  BSSY.RECONVERGENT B1, `(.L_x_12042) ;  /* 0x0000048000017945 */ /* 0x000fe80003800200 */
[----:B------:R-:W-:Y:S05]  /*3d80*/  @!P3 BRA `(.L_x_12043) ;  /* 0x000000040018b947 */ /* 0x000fea0003800000 */
[----:B0123--:R-:W0:Y:S02]  /*3d90*/  LDC.64 R148, c[0x0][0x390] ;  /* 0x0000e400ff947b82 */ /* 0x00fe240000000a00 */
        /* <DEDUP_REMOVED lines=34> */
.L_x_12044:
        /* <DEDUP_REMOVED lines=28> */
.L_x_12045:
[----:B------:R-:W0:Y:S08]  /*4180*/  @P5 LDC.64 R156, c[0x0][0x478] ;  /* 0x00011e00ff9c5b82 */ /* 0x000e300000000a00 */
[----:B------:R-:W1:Y:S01]  /*4190*/  LDC.64 R154, c[0x0][0x468] ;  /* 0x00011a00ff9a7b82 */ /* 0x000e620000000a00 */
[----:B0-----:R-:W-:-:S05]  /*41a0*/  @P5 IMAD.WIDE.U32 R156, R0, 0x10, R156 ;  /* 0x00000010009c5825 */ /* 0x001fca00078e009c */
[----:B------:R4:W-:Y:S01]  /*41b0*/  @P5 STG.E.128 desc[UR14][R156.64], R144 ;  /* 0x000000909c005986 */ /* 0x0009e2000c101d0e */
[C---:B-1----:R-:W-:Y:S01]  /*41c0*/  IMAD.WIDE.U32 R154, R0.reuse, 0x10, R154 ;  /* 0x00000010009a7825 */ /* 0x042fe200078e009a */
[----:B------:R-:W-:-:S04]  /*41d0*/  IADD3 R0, PT, PT, R0, 0x100, RZ ;  /* 0x0000010000007810 */ /* 0x000fc80007ffe0ff */
[----:B------:R4:W-:Y:S03]  /*41e0*/  STG.E.128 desc[UR14][R154.64], R148 ;  /* 0x000000949a007986 */ /* 0x0009e6000c101d0e */
.L_x_12043:
[----:B------:R-:W-:Y:S05]  /*41f0*/  BSYNC.RECONVERGENT B1 ;  /* 0x0000000000017941 */ /* 0x000fea0003800200 */
.L_x_12042:
[----:B------:R-:W-:Y:S04]  /*4200*/  BSSY.RECONVERGENT B1, `(.L_x_12046) ;  /* 0x000004a000017945 */ /* 0x000fe80003800200 */
[----:B------:R-:W-:Y:S05]  /*4210*/  @!P4 BRA `(.L_x_12047) ;  /* 0x000000040020c947 */ /* 0x000fea0003800000 */
[----:B01234-:R-:W0:Y:S02]  /*4220*/  LDC.64 R148, c[0x0][0x390] ;  /* 0x0000e400ff947b82 */ /* 0x01fe240000000a00 */
        /* <DEDUP_REMOVED lines=34> */
.L_x_12048:
        /* <DEDUP_REMOVED lines=28> */
.L_x_12049:
[----:B------:R-:W0:Y:S08]  /*4610*/  @P5 LDC.64 R154, c[0x0][0x478] ;  /* 0x00011e00ff9a5b82 */ /* 0x000e300000000a00 */
[----:B------:R-:W1:Y:S01]  /*4620*/  LDC.64 R56, c[0x0][0x468] ;  /* 0x00011a00ff387b82 */ /* 0x000e620000000a00 */
[----:B0-----:R-:W-:-:S05]  /*4630*/  @P5 IMAD.WIDE.U32 R154, R0, 0x10, R154 ;  /* 0x00000010009a5825 */ /* 0x001fca00078e009a */
[----:B------:R0:W-:Y:S01]  /*4640*/  @P5 STG.E.128 desc[UR14][R154.64], R144 ;  /* 0x000000909a005986 */ /* 0x0001e2000c101d0e */
[C---:B-1----:R-:W-:Y:S01]  /*4650*/  IMAD.WIDE.U32 R156, R0.reuse, 0x10, R56 ;  /* 0x00000010009c7825 */ /* 0x042fe200078e0038 */
[----:B------:R-:W-:Y:S02]  /*4660*/  MOV R56, R153 ;  /* 0x0000009900387202 */ /* 0x000fe40000000f00 */
[----:B------:R-:W-:Y:S02]  /*4670*/  MOV R57, R158 ;  /* 0x0000009e00397202 */ /* 0x000fe40000000f00 */
[----:B------:R0:W-:Y:S01]  /*4680*/  STG.E.128 desc[UR14][R156.64], R148 ;  /* 0x000000949c007986 */ /* 0x0001e2000c101d0e */
[----:B------:R-:W-:-:S07]  /*4690*/  IADD3 R0, PT, PT, R0, 0x100, RZ ;  /* 0x0000010000007810 */ /* 0x000fce0007ffe0ff */
.L_x_12047:
[----:B------:R-:W-:Y:S05]  /*46a0*/  BSYNC.RECONVERGENT B1 ;  /* 0x0000000000017941 */ /* 0x000fea0003800200 */
.L_x_12046:
[----:B------:R-:W-:-:S13]  /*46b0*/  ISETP.NE.AND P5, PT, R193, RZ, PT ;  /* 0x000000ffc100720c */ /* 0x000fda0003fa5270 */
        /* <DEDUP_REMOVED lines=36> */
.L_x_12051:
        /* <DEDUP_REMOVED lines=28> */
.L_x_12052:
[----:B------:R-:W0:Y:S02]  /*4ac0*/  @P5 LDC.64 R52, c[0x0][0x478] ;  /* 0x00011e00ff345b82 */ /* 0x000e240000000a00 */
[----:B0-----:R-:W-:-:S06]  /*4ad0*/  @P5 IMAD.WIDE.U32 R152, R0, 0x10, R52 ;  /* 0x0000001000985825 */ /* 0x001fcc00078e0034 */
[----:B------:R-:W0:Y:S01]  /*4ae0*/  LDC.64 R52, c[0x0][0x468] ;  /* 0x00011a00ff347b82 */ /* 0x000e220000000a00 */
[----:B------:R1:W-:Y:S01]  /*4af0*/  @P5 STG.E.128 desc[UR14][R152.64], R144 ;  /* 0x0000009098005986 */ /* 0x0003e2000c101d0e */
[----:B0-----:R-:W-:Y:S01]  /*4b00*/  IMAD.WIDE.U32 R154, R0, 0x10, R52 ;  /* 0x00000010009a7825 */ /* 0x001fe200078e0034 */
[----:B------:R-:W-:Y:S02]  /*4b10*/  MOV R52, R156 ;  /* 0x0000009c00347202 */ /* 0x000fe40000000f00 */
[----:B------:R-:W-:Y:S02]  /*4b20*/  MOV R53, R157 ;  /* 0x0000009d00357202 */ /* 0x000fe40000000f00 */
[----:B------:R1:W-:Y:S01]  /*4b30*/  STG.E.128 desc[UR14][R154.64], R148 ;  /* 0x000000949a007986 */ /* 0x0003e2000c101d0e */
[----:B------:R-:W-:Y:S05]  /*4b40*/  BRA `(.L_x_12050) ;  /* 0x0000002000387947 */ /* 0x000fea0003800000 */
.L_x_12025:
[----:B------:R-:W-:Y:S01]  /*4b50*/  ISETP.NE.AND P5, PT, R16, RZ, PT ;  /* 0x000000ff1000720c */ /* 0x000fe20003fa5270 */
[----:B------:R-:W-:-:S12]  /*4b60*/  BSSY.RECONVERGENT B1, `(.L_x_12053) ;  /* 0x000004c000017945 */ /* 0x000fd80003800200 */
[----:B------:R-:W-:Y:S05]  /*4b70*/  @!P5 BRA `(.L_x_12054) ;  /* 0x000000040028d947 */ /* 0x000fea0003800000 */
[----:B------:R-:W0:Y:S02]  /*4b80*/  LDC.64 R148, c[0x0][0x390] ;  /* 0x0000e400ff947b82 */ /* 0x000e240000000a00 */
[----:B0-----:R-:W-:-:S06]  /*4b90*/  IMAD.WIDE.U32 R148, R0, 0x10, R148 ;  /* 0x0000001000947825 */ /* 0x001fcc00078e0094 */
[----:B------:R-:W5:Y:S01]  /*4ba0*/  LDG.E.128 R148, desc[UR14][R148.64] ;  /* 0x0000000e94947981 */ /* 0x000f62000c1e1d00 */
[----:B------:R-:W-:-:S04]  /*4bb0*/  UISETP.NE.U32.AND UP1, UPT, UR20, URZ, UPT ;  /* 0x000000ff1400728c */ /* 0x000fc8000bf25070 */
[----:B------:R-:W-:-:S09]  /*4bc0*/  UISETP.NE.AND.EX UP1, UPT, UR21, URZ, UPT, UP1 ;  /* 0x000000ff1500728c */ /* 0x000fd2000bf25310 */
[----:B------:R-:W-:Y:S05]  /*4bd0*/  BRA.U UP1, `(.L_x_12055) ;  /* 0x0000000101747547 */ /* 0x000fea000b800000 */
[--C-:B------:R-:W-:Y:S01]  /*4be0*/  FFMA.FTZ R153, R169, UR4, R152.reuse ;  /* 0x00000004a9997c23 */ /* 0x100fe20008010098 */
[--C-:B------:R-:W-:Y:S01]  /*4bf0*/  FFMA.FTZ R155, R166, UR4, R152.reuse ;  /* 0x00000004a69b7c23 */ /* 0x100fe20008010098 */
[----:B------:R-:W-:Y:S02]  /*4c00*/  FFMA.FTZ R156, R179, UR4, R152 ;  /* 0x00000004b39c7c23 */ /* 0x000fe40008010098 */
        /* <DEDUP_REMOVED lines=8> */
[----:B------:R-:W-:Y:S01]  /*4c90*/  FMUL.FTZ R155, R155, UR12 ;  /* 0x0000000c9b9b7c20 */ /* 0x000fe20008410000 */
[----:B------:R-:W-:Y:S01]  /*4ca0*/  FMUL.FTZ R154, R154, UR12 ;  /* 0x0000000c9a9a7c20 */ /* 0x000fe20008410000 */
[----:B------:R-:W-:-:S02]  /*4cb0*/  FMUL.FTZ R157, R157, UR12 ;  /* 0x0000000c9d9d7c20 */ /* 0x000fc40008410000 */
[----:B------:R-:W-:Y:S01]  /*4cc0*/  FFMA.FTZ R153, R148, R155, R76 ;  /* 0x0000009b94997223 */ /* 0x000fe2000001004c */
[----:B------:R-:W-:Y:S01]  /*4cd0*/  FFMA.FTZ R76, R156, UR24, R51 ;  /* 0x000000189c4c7c23 */ /* 0x000fe20008010033 */
[----:B------:R-:W-:Y:S01]  /*4ce0*/  FFMA.FTZ R158, R149, R154, R77 ;  /* 0x0000009a959e7223 */ /* 0x000fe2000001004d */
[----:B------:R-:W-:Y:S01]  /*4cf0*/  FFMA.FTZ R78, R150, R157, R78 ;  /* 0x0000009d964e7223 */ /* 0x000fe2000001004e */
[--C-:B------:R-:W-:Y:S02]  /*4d00*/  HADD2.F32 R148, -RZ, R208.reuse.H0_H0 ;  /* 0x200000d0ff947230 */ /* 0x100fe40000004100 */
[----:B------:R-:W-:Y:S01]  /*4d10*/  FMUL.FTZ R76, R76, UR12 ;  /* 0x0000000c4c4c7c20 */ /* 0x000fe20008410000 */
[----:B------:R-:W-:Y:S02]  /*4d20*/  HADD2.F32 R149, -RZ, R208.H1_H1 ;  /* 0x300000d0ff957230 */ /* 0x000fe40000004100 */
[--C-:B------:R-:W-:Y:S02]  /*4d30*/  HADD2.F32 R150, -RZ, R209.reuse.H0_H0 ;  /* 0x200000d1ff967230 */ /* 0x100fe40000004100 */
[----:B------:R-:W-:Y:S01]  /*4d40*/  FFMA.FTZ R79, R151, R76, R79 ;  /* 0x0000004c974f7223 */ /* 0x000fe2000001004f */
[----:B------:R-:W-:-:S02]  /*4d50*/  HADD2.F32 R77, -RZ, R209.H1_H1 ;  /* 0x300000d1ff4d7230 */ /* 0x000fc40000004100 */
[----:B------:R-:W-:Y:S01]  /*4d60*/  FMUL.FTZ R148, R148, R155 ;  /* 0x0000009b94947220 */ /* 0x000fe20000410000 */
[----:B------:R-:W-:Y:S01]  /*4d70*/  FMUL.FTZ R149, R149, R154 ;  /* 0x0000009a95957220 */ /* 0x000fe20000410000 */
[----:B------:R-:W-:Y:S01]  /*4d80*/  FMUL.FTZ R150, R150, R157 ;  /* 0x0000009d96967220 */ /* 0x000fe20000410000 */
[----:B------:R-:W-:Y:S01]  /*4d90*/  FMUL.FTZ R151, R77, R76 ;  /* 0x0000004c4d977220 */ /* 0x000fe20000410000 */
[----:B------:R-:W-:Y:S06]  /*4da0*/  BRA `(.L_x_12056) ;  /* 0x0000000000707947 */ /* 0x000fec0003800000 */
.L_x_12055:
        /* <DEDUP_REMOVED lines=14> */
[----:B------:R-:W-:-:S02]  /*4e90*/  FMUL.FTZ R155, R146, UR12 ;  /* 0x0000000c929b7c20 */ /* 0x000fc40008410000 */
[----:B------:R-:W-:Y:S01]  /*4ea0*/  FFMA.FTZ R153, R148, R157, R76 ;  /* 0x0000009d94997223 */ /* 0x000fe2000001004c */
        /* <DEDUP_REMOVED lines=11> */
[----:B------:R-:W-:-:S07]  /*4f60*/  FMUL.FTZ R151, R77, R76 ;  /* 0x0000004c4d977220 */ /* 0x000fce0000410000 */
.L_x_12056:
[----:B------:R-:W-:-:S04]  /*4f70*/  ISETP.NE.U32.AND P5, PT, RZ, UR20, PT ;  /* 0x00000014ff007c0c */ /* 0x000fc8000bfa5070 */
[----:B------:R-:W-:-:S13]  /*4f80*/  ISETP.NE.AND.EX P5, PT, RZ, UR21, PT, P5 ;  /* 0x00000015ff007c0c */ /* 0x000fda000bfa5350 */
        /* <DEDUP_REMOVED lines=9> */
.L_x_12054:
[----:B------:R-:W-:Y:S05]  /*5020*/  BSYNC.RECONVERGENT B1 ;  /* 0x0000000000017941 */ /* 0x000fea0003800200 */
.L_x_12053:
        /* <DEDUP_REMOVED lines=37> */
.L_x_12059:
        /* <DEDUP_REMOVED lines=16> */
[----:B------:R-:W-:Y:S01]  /*5380*/  FFMA.FTZ R153, R148, R155, R72 ;  /* 0x0000009b94997223 */ /* 0x000fe20000010048 */
        /* <DEDUP_REMOVED lines=11> */
.L_x_12060:
        /* <DEDUP_REMOVED lines=9> */
.L_x_12058:
[----:B------:R-:W-:Y:S05]  /*54d0*/  BSYNC.RECONVERGENT B1 ;  /* 0x0000000000017941 */ /* 0x000fea0003800200 */
.L_x_12057:
[----:B------:R-:W-:Y:S04]  /*54e0*/  BSSY.RECONVERGENT B1, `(.L_x_12061) ;  /* 0x000004a000017945 */ /* 0x000fe80003800200 */
[----:B------:R-:W-:Y:S05]  /*54f0*/  @!P1 BRA `(.L_x_12062) ;  /* 0x0000000400209947 */ /* 0x000fea0003800000 */
[----:B-12---:R-:W0:Y:S02]  /*5500*/  LDC.64 R148, c[0x0][0x390] ;  /* 0x0000e400ff947b82 */ /* 0x006e240000000a00 */
        /* <DEDUP_REMOVED lines=34> */
.L_x_12063:
        /* <DEDUP_REMOVED lines=28> */
.L_x_12064:
        /* <DEDUP_REMOVED lines=9> */
.L_x_12062:
[----:B------:R-:W-:Y:S05]  /*5980*/  BSYNC.RECONVERGENT B1 ;  /* 0x0000000000017941 */ /* 0x000fea0003800200 */
.L_x_12061:
[----:B------:R-:W-:Y:S04]  /*5990*/  BSSY.RECONVERGENT B1, `(.L_x_12065) ;  /* 0x000004a000017945 */ /* 0x000fe80003800200 */
[----:B------:R-:W-:Y:S05]  /*59a0*/  @!P2 BRA `(.L_x_12066) ;  /* 0x000000040020a947 */ /* 0x000fea0003800000 */
[----:B-123--:R-:W0:Y:S02]  /*59b0*/  LDC.64 R148, c[0x0][0x390] ;  /* 0x0000e400ff947b82 */ /* 0x00ee240000000a00 */
        /* <DEDUP_REMOVED lines=34> */
.L_x_12067:
        /* <DEDUP_REMOVED lines=28> */
.L_x_12068:
        /* <DEDUP_REMOVED lines=9> */
.L_x_12066:
[----:B------:R-:W-:Y:S05]  /*5e30*/  BSYNC.RECONVERGENT B1 ;  /* 0x0000000000017941 */ /* 0x000fea0003800200 */
.L_x_12065:
[----:B------:R-:W-:Y:S04]  /*5e40*/  BSSY.RECONVERGENT B1, `(.L_x_12069) ;  /* 0x000004a000017945 */ /* 0x000fe80003800200 */
[----:B------:R-:W-:Y:S05]  /*5e50*/  @!P3 BRA `(.L_x_12070) ;  /* 0x000000040020b947 */ /* 0x000fea0003800000 */
[----:B-1234-:R-:W0:Y:S02]  /*5e60*/  LDC.64 R148, c[0x0][0x390] ;  /* 0x0000e400ff947b82 */ /* 0x01ee240000000a00 */
        /* <DEDUP_REMOVED lines=34> */
.L_x_12071:
        /* <DEDUP_REMOVED lines=28> */
.L_x_12072:
        /* <DEDUP_REMOVED lines=9> */
.L_x_12070:
[----:B------:R-:W-:Y:S05]  /*62e0*/  BSYNC.RECONVERGENT B1 ;  /* 0x0000000000017941 */ /* 0x000fea0003800200 */
.L_x_12069:
        /* <DEDUP_REMOVED lines=37> */
.L_x_12075:
        /* <DEDUP_REMOVED lines=28> */
.L_x_12076:
        /* <DEDUP_REMOVED lines=9> */
.L_x_12074:
[----:B------:R-:W-:Y:S05]  /*6790*/  BSYNC.RECONVERGENT B1 ;  /* 0x0000000000017941 */ /* 0x000fea0003800200 */
.L_x_12073:
[----:B------:R-:W-:-:S13]  /*67a0*/  ISETP.NE.AND P5, PT, R193, RZ, PT ;  /* 0x000000ffc100720c */ /* 0x000fda0003fa5270 */
        /* <DEDUP_REMOVED lines=36> */
.L_x_12077:
        /* <DEDUP_REMOVED lines=28> */
.L_x_12078:
[----:B------:R-:W0:Y:S02]  /*6bb0*/  @P5 LDC.64 R52, c[0x0][0x478] ;  /* 0x00011e00ff345b82 */ /* 0x000e240000000a00 */
[----:B0-----:R-:W-:-:S06]  /*6bc0*/  @P5 IMAD.WIDE.U32 R152, R0, 0x10, R52 ;  /* 0x0000001000985825 */ /* 0x001fcc00078e0034 */
[----:B------:R-:W0:Y:S01]  /*6bd0*/  LDC.64 R52, c[0x0][0x468] ;  /* 0x00011a00ff347b82 */ /* 0x000e220000000a00 */
[----:B------:R1:W-:Y:S01]  /*6be0*/  @P5 STG.E.128 desc[UR14][R152.64], R144 ;  /* 0x0000009098005986 */ /* 0x0003e2000c101d0e */
[----:B0-----:R-:W-:Y:S01]  /*6bf0*/  IMAD.WIDE.U32 R154, R0, 0x10, R52 ;  /* 0x00000010009a7825 */ /* 0x001fe200078e0034 */
[----:B------:R-:W-:Y:S02]  /*6c00*/  MOV R52, R156 ;  /* 0x0000009c00347202 */ /* 0x000fe40000000f00 */
[----:B------:R-:W-:Y:S02]  /*6c10*/  MOV R53, R157 ;  /* 0x0000009d00357202 */ /* 0x000fe40000000f00 */
[----:B------:R1:W-:Y:S05]  /*6c20*/  STG.E.128 desc[UR14][R154.64], R148 ;  /* 0x000000949a007986 */ /* 0x0003ea000c101d0e */
.L_x_12050:
[----:B------:R-:W-:Y:S05]  /*6c30*/  BSYNC.RECONVERGENT B0 ;  /* 0x0000000000007941 */ /* 0x000fea0003800200 */
.L_x_12024:
[----:B------:R-:W-:Y:S02]  /*6c40*/  UIADD3 UR7, UPT, UPT, UR7, UR22, URZ ;  /* 0x0000001607077290 */ /* 0x000fe4000fffe0ff */
[----:B------:R-:W-:Y:S02]  /*6c50*/  UPLOP3.LUT UP2, UPT, UPT, UPT, UP2, 0x40, 0x4 ;  /* 0x000000000004789c */ /* 0x000fe40003f4e820 */
[----:B------:R-:W-:-:S09]  /*6c60*/  UISETP.GE.AND UP1, UPT, UR7, UR23, UPT ;  /* 0x000000170700728c */ /* 0x000fd2000bf26270 */
[----:B------:R-:W-:Y:S05]  /*6c70*/  BRA.U !UP1, `(.L_x_12079) ;  /* 0xffffffa109c87547 */ /* 0x000fea000b83ffff */
.L_x_12007:
[----:B------:R-:W0:Y:S01]  /*6c80*/  S2UR UR4, SR_CTAID.X ;  /* 0x00000000000479c3 */ /* 0x000e220000002500 */
[----:B------:R-:W-:Y:S01]  /*6c90*/  ISETP.NE.AND P5, PT, R16, RZ, PT ;  /* 0x000000ff1000720c */ /* 0x000fe20003fa5270 */
[----:B------:R-:W-:Y:S01]  /*6ca0*/  BSSY.RECONVERGENT B0, `(.L_x_12080) ;  /* 0x000000f000007945 */ /* 0x000fe20003800200 */
[----:B0-----:R-:W-:-:S06]  /*6cb0*/  UIMAD UR4, UR4, UR6, URZ ;  /* 0x00000006040472a4 */ /* 0x001fcc000f8e02ff */
[----:B------:R-:W-:-:S04]  /*6cc0*/  MOV R0, UR4 ;  /* 0x0000000400007c02 */ /* 0x000fc80008000f00 */
[----:B-----5:R-:W-:Y:S01]  /*6cd0*/  LEA.HI R9, R0, R3, RZ, 0x1e ;  /* 0x0000000300097211 */ /* 0x020fe200078ff0ff */
        /* <DEDUP_REMOVED lines=11> */
.L_x_12081:
[----:B------:R-:W-:Y:S05]  /*6d90*/  BSYNC.RECONVERGENT B0 ;  /* 0x0000000000007941 */ /* 0x000fea0003800200 */
.L_x_12080:
        /* <DEDUP_REMOVED lines=12> */
.L_x_12083:
[----:B------:R-:W-:Y:S05]  /*6e60*/  BSYNC.RECONVERGENT B0 ;  /* 0x0000000000007941 */ /* 0x000fea0003800200 */
.L_x_12082:
        /* <DEDUP_REMOVED lines=12> */
.L_x_12085:
[----:B------:R-:W-:Y:S05]  /*6f30*/  BSYNC.RECONVERGENT B0 ;  /* 0x0000000000007941 */ /* 0x000fea0003800200 */
.L_x_12084:
        /* <DEDUP_REMOVED lines=12> */
.L_x_12087:
[----:B------:R-:W-:Y:S05]  /*7000*/  BSYNC.RECONVERGENT B0 ;  /* 0x0000000000007941 */ /* 0x000fea0003800200 */
.L_x_12086:
        /* <DEDUP_REMOVED lines=12> */
.L_x_12089:
[----:B------:R-:W-:Y:S05]  /*70d0*/  BSYNC.RECONVERGENT B0 ;  /* 0x0000000000007941 */ /* 0x000fea0003800200 */
.L_x_12088:
        /* <DEDUP_REMOVED lines=12> */
.L_x_12091:
[----:B------:R-:W-:Y:S05]  /*71a0*/  BSYNC.RECONVERGENT B0 ;  /* 0x0000000000007941 */ /* 0x000fea0003800200 */
.L_x_12090:
        /* <DEDUP_REMOVED lines=12> */
.L_x_12092:
        /* <DEDUP_REMOVED lines=9> */
.L_x_14450:


//--------------------- .text._ZN10layer_norm13ln_bwd_kernelINS_13Kernel_traitsI6__halfffffjLj7168ELj1ELj1ELj8ELj16ENS_18Kernel_traits_baseILj7168ES2_ffffjLj256EEEEELb0ELb1ELb0ELb1EEEvNS_9BwdParamsE --------------------------
	.section	.text._ZN10layer_norm13ln_bwd_kernelINS_13Kernel_traitsI6__halfffffjLj7168ELj1ELj1ELj8ELj16ENS_18Kernel_traits_baseILj7168ES2_ffffjLj256EEEEELb0ELb1ELb0ELb1EEEvNS_9BwdParamsE,"ax",@progbits
	.align	128
        .global         _ZN10layer_norm13ln_bwd_kernelINS_13Kernel_traitsI6__halfffffjLj7168ELj1ELj1ELj8ELj16ENS_18Kernel_traits_baseILj7168ES2_ffffjLj256EEEEELb0ELb1ELb0ELb1EEEvNS_9BwdParamsE
        .type           _ZN10layer_norm13ln_bwd_kernelINS_13Kernel_traitsI6__halfffffjLj7168ELj1ELj1ELj8ELj16ENS_18Kernel_traits_baseILj7168ES2_ffffjLj256EEEEELb0ELb1ELb0ELb1EEEvNS_9BwdParamsE,@function
        .size           _ZN10layer_norm13ln_bwd_kernelINS_13Kernel_traitsI6__halfffffjLj7168ELj1ELj1ELj8ELj16ENS_18Kernel_traits_baseILj7168ES2_ffffjLj256EEEEELb0ELb1ELb0ELb1EEEvNS_9BwdParamsE,(.L_x_14451 - _ZN10layer_norm13ln_bwd_kernelINS_13Kernel_traitsI6__halfffffjLj7168ELj1ELj1ELj8ELj16ENS_18Kernel_traits_baseILj7168ES2_ffffjLj256EEEEELb0ELb1ELb0ELb1EEEvNS_9BwdParamsE)
        .other          _ZN10layer_norm13ln_bwd_kernelINS_13Kernel_traitsI6__halfffffjLj7168ELj1ELj1ELj8ELj16ENS_18Kernel_traits_baseILj7168ES2_ffffjLj256EEEEELb0ELb1ELb0ELb1EEEvNS_9BwdParamsE,@"STO_CUDA_ENTRY STV_DEFAULT"
_ZN10layer_norm13ln_bwd_kernelINS_13Kernel_traitsI6__halfffffjLj7168ELj1ELj1ELj8ELj16ENS_18Kernel_traits_baseILj7168ES2_ffffjLj256EEEEELb0ELb1ELb0ELb1EEEvNS_9BwdParamsE:
.text._ZN10layer_norm13ln_bwd_kernelINS_13Kernel_traitsI6__halfffffjLj7168ELj1ELj1ELj8ELj16ENS_18Kernel_traits_baseILj7168ES2_ffffjLj256EEEEELb0ELb1ELb0ELb1EEEvNS_9BwdParamsE:
        /* <DEDUP_REMOVED lines=62> */
[----:B------:R-:W-:Y:S02]  /*03e0*/  MOV R171, RZ ;  /* 0x000000ff00ab7202 */ /* 0x000fe40000000f00 */
        /* <DEDUP_REMOVED lines=14> */
[----:B---3--:R-:W-:Y:S01]  /*04d0*/  IMAD.WIDE.U32 R2, R0, 0x8, R2 ;  /* 0x0000000800027825 */ /* 0x008fe200078e0002 */
        /* <DEDUP_REMOVED lines=31> */
[----:B------:R-:W0:Y:S03]  /*06d0*/  LDCU.64 UR26, c[0x0][0x380] ;  /* 0x00007000ff1a77ac */ /* 0x000e260008000a00 */
[----:B------:R0:W3:Y:S01]  /*06e0*/  LDG.E.64 R136, desc[UR18][R4.64] ;  /* 0x0000001204887981 */ /* 0x0000e2000c1e1b00 */
[----:B--2---:R-:W-:Y:S01]  /*06f0*/  UISETP.NE.U32.AND UP0, UPT, UR4, URZ, UPT ;  /* 0x000000ff0400728c */ /* 0x004fe2000bf05070 */
[----:B-1----:R-:W-:-:S03]  /*0700*/  MOV R3, RZ ;  /* 0x000000ff00037202 */ /* 0x002fc60000000f00 */
        /* <DEDUP_REMOVED lines=8> */
[----:B------:R-:W-:Y:S02]  /*0790*/  SHF.R.U32.HI R2, RZ, 0x10, R143 ;  /* 0x00000010ff027819 */ /* 0x000fe4000001168f */
[--C-:B------:R-:W-:Y:S02]  /*07a0*/  SHF.R.U64 R194, R140, 0x10, R141.reuse ;  /* 0x000000108cc27819 */ /* 0x100fe4000000128d */
        /* <DEDUP_REMOVED lines=61> */
[----:B------:R-:W-:-:S07]  /*0b80*/  HADD2.F32 R249, -RZ, R249.H0_H0 ;  /* 0x200000f9fff97230 */ /* 0x000fce0000004100 */
.L_x_12126:
[----:B0-----:R-:W0:Y:S01]  /*0b90*/  S2R R0, SR_TID.X ;  /* 0x0000000000007919 */ /* 0x001e220000002100 */
[----:B-1----:R-:W1:Y:S01]  /*0ba0*/  LDC.64 R128, c[0x0][0x3a8] ;  /* 0x0000ea00ff807b82 */ /* 0x002e620000000a00 */
[----:B------:R-:W-:Y:S01]  /*0bb0*/  UIMAD UR7, UR6, UR22, URZ ;  /* 0x00000016060772a4 */ /* 0x000fe2000f8e02ff */
[----:B------:R-:W-:Y:S01]  /*0bc0*/  PLOP3.LUT P1, PT, PT, PT, UP0, 0x80, 0x8 ;  /* 0x000000000008781c */ /* 0x000fe20003f2f008 */
[----:B------:R-:W-:Y:S02]  /*0bd0*/  UIMAD.WIDE UR16, UR6, 0x4, UR14 ;  /* 0x00000004061078a5 */ /* 0x000fe4000f8e020e */
[----:B------:R-:W-:Y:S02]  /*0be0*/  USHF.R.S32.HI UR8, URZ, 0x1f, UR7 ;  /* 0x0000001fff087899 */ /* 0x000fe40008011407 */
[----:B------:R-:W-:Y:S01]  /*0bf0*/  UIMAD.WIDE UR10, UR6, 0x4, UR12 ;  /* 0x00000004060a78a5 */ /* 0x000fe2000f8e020c */
[----:B------:R-:W2:Y:S01]  /*0c00*/  LDC.64 R56, c[0x0][0x428] ;  /* 0x00010a00ff387b82 */ /* 0x000ea20000000a00 */
[----:B------:R-:W-:Y:S01]  /*0c10*/  ULEA.HI UR8, UR8, UR7, URZ, 0x2 ;  /* 0x0000000708087291 */ /* 0x000fe2000f8f10ff */
[----:B------:R-:W-:Y:S01]  /*0c20*/  MOV R46, UR16 ;  /* 0x00000010002e7c02 */ /* 0x000fe20008000f00 */
[----:B------:R-:W3:Y:S01]  /*0c30*/  @UP0 LDCU.64 UR4, c[0x0][0x3e0] ;  /* 0x00007c00ff0407ac */ /* 0x000ee20008000a00 */
[----:B------:R-:W-:-:S02]  /*0c40*/  MOV R47, UR17 ;  /* 0x00000011002f7c02 */ /* 0x000fc40008000f00 */
[----:B------:R-:W-:Y:S02]  /*0c50*/  MOV R44, UR10 ;  /* 0x0000000a002c7c02 */ /* 0x000fe40008000f00 */
[----:B------:R-:W-:Y:S01]  /*0c60*/  MOV R168, UR8 ;  /* 0x0000000800a87c02 */ /* 0x000fe20008000f00 */
[----:B------:R-:W4:Y:S01]  /*0c70*/  LDG.E R165, desc[UR18][R46.64] ;  /* 0x000000122ea57981 */ /* 0x000f22000c1e1900 */
[----:B------:R-:W-:-:S05]  /*0c80*/  MOV R45, UR11 ;  /* 0x0000000b002d7c02 */ /* 0x000fca0008000f00 */
[----:B------:R2:W4:Y:S01]  /*0c90*/  LDG.E R164, desc[UR18][R44.64] ;  /* 0x000000122ca47981 */ /* 0x000522000c1e1900 */
[----:B---3--:R-:W-:Y:S01]  /*0ca0*/  @UP0 UIMAD.WIDE UR4, UR6, 0x4, UR4 ;  /* 0x00000004060408a5 */ /* 0x008fe2000f8e0204 */
[----:B0-----:R-:W-:-:S05]  /*0cb0*/  LEA.HI.SX32 R168, R168, R0, 0x1e ;  /* 0x00000000a8a87211 */ /* 0x001fca00078ff2ff */
[----:B-1----:R-:W-:-:S06]  /*0cc0*/  IMAD.WIDE.U32 R92, R168, 0x10, R128 ;  /* 0x00000010a85c7825 */ /* 0x002fcc00078e0080 */
[----:B------:R-:W3:Y:S01]  /*0cd0*/  LDG.E.128 R92, desc[UR18][R92.64] ;  /* 0x000000125c5c7981 */ /* 0x000ee2000c1e1d00 */
[C---:B--2---:R-:W-:Y:S01]  /*0ce0*/  IMAD.WIDE.U32 R96, R168.reuse, 0x10, R56 ;  /* 0x00000010a8607825 */ /* 0x044fe200078e0038 */
[----:B------:R-:W-:-:S05]  /*0cf0*/  IADD3 R154, PT, PT, R168, 0x100, RZ ;  /* 0x00000100a89a7810 */ /* 0x000fca0007ffe0ff */
[----:B------:R-:W2:Y:S01]  /*0d00*/  LDG.E.128 R96, desc[UR18][R96.64] ;  /* 0x0000001260607981 */ /* 0x000ea2000c1e1d00 */
[----:B------:R-:W-:Y:S01]  /*0d10*/  IMAD.WIDE.U32 R104, R154, 0x10, R56 ;  /* 0x000000109a687825 */ /* 0x000fe200078e0038 */
[----:B------:R-:W-:-:S05]  /*0d20*/  IADD3 R153, PT, PT, R168, 0x200, RZ ;  /* 0x00000200a8997810 */ /* 0x000fca0007ffe0ff */
[----:B------:R-:W2:Y:S01]  /*0d30*/  LDG.E.128 R104, desc[UR18][R104.64] ;  /* 0x0000001268687981 */ /* 0x000ea2000c1e1d00 */
[----:B------:R-:W-:-:S04]  /*0d40*/  IMAD.WIDE.U32 R120, R153, 0x10, R56 ;  /* 0x0000001099787825 */ /* 0x000fc800078e0038 */
[--C-:B------:R-:W-:Y:S02]  /*0d50*/  IMAD.WIDE.U32 R100, R154, 0x10, R128.reuse ;  /* 0x000000109a647825 */ /* 0x100fe400078e0080 */
[----:B------:R-:W2:Y:S02]  /*0d60*/  LDG.E.128 R120, desc[UR18][R120.64] ;  /* 0x0000001278787981 */ /* 0x000ea4000c1e1d00 */
[----:B------:R-:W-:Y:S01]  /*0d70*/  IMAD.WIDE.U32 R108, R153, 0x10, R128 ;  /* 0x00000010996c7825 */ /* 0x000fe200078e0080 */
[----:B------:R-:W-:Y:S01]  /*0d80*/  MOV R44, UR4 ;  /* 0x00000004002c7c02 */ /* 0x000fe20008000f00 */
[----:B------:R-:W2:Y:S01]  /*0d90*/  LDG.E.128 R100, desc[UR18][R100.64] ;  /* 0x0000001264647981 */ /* 0x000ea2000c1e1d00 */
[----:B------:R-:W-:Y:S02]  /*0da0*/  MOV R45, UR5 ;  /* 0x00000005002d7c02 */ /* 0x000fe40008000f00 */
[C---:B------:R-:W-:Y:S01]  /*0db0*/  IADD3 R152, PT, PT, R168.reuse, 0x300, RZ ;  /* 0x00000300a8987810 */ /* 0x040fe20007ffe0ff */
[----:B------:R-:W2:Y:S04]  /*0dc0*/  LDG.E.128 R108, desc[UR18][R108.64] ;  /* 0x000000126c6c7981 */ /* 0x000ea8000c1e1d00 */
[----:B------:R0:W2:Y:S01]  /*0dd0*/  @P1 LDG.E R155, desc[UR18][R44.64] ;  /* 0x000000122c9b1981 */ /* 0x0000a2000c1e1900 */
[----:B------:R-:W-:Y:S01]  /*0de0*/  IADD3 R2, PT, PT, R168, 0x500, RZ ;  /* 0x00000500a8027810 */ /* 0x000fe20007ffe0ff */
[----:B0-----:R-:W-:Y:S01]  /*0df0*/  IMAD.WIDE.U32 R44, R152, 0x10, R56 ;  /* 0x00000010982c7825 */ /* 0x001fe200078e0038 */
[----:B------:R-:W-:-:S05]  /*0e00*/  IADD3 R151, PT, PT, R168, 0x400, RZ ;  /* 0x00000400a8977810 */ /* 0x000fca0007ffe0ff */
[----:B------:R-:W2:Y:S01]  /*0e10*/  LDG.E.128 R44, desc[UR18][R44.64] ;  /* 0x000000122c2c7981 */ /* 0x000ea2000c1e1d00 */
[----:B------:R-:W-:Y:S01]  /*0e20*/  IMAD.WIDE.U32 R124, R2, 0x10, R128 ;  /* 0x00000010027c7825 */ /* 0x000fe200078e0080 */
[----:B------:R-:W-:-:S03]  /*0e30*/  IADD3 R0, PT, PT, R168, 0x600, RZ ;  /* 0x00000600a8007810 */ /* 0x000fc60007ffe0ff */
[----:B------:R-:W-:Y:S02]  /*0e40*/  IMAD.WIDE.U32 R112, R152, 0x10, R128 ;  /* 0x0000001098707825 */ /* 0x000fe400078e0080 */
[----:B------:R-:W2:Y:S02]  /*0e50*/  LDG.E.128 R124, desc[UR18][R124.64] ;  /* 0x000000127c7c7981 */ /* 0x000ea4000c1e1d00 */
[C---:B------:R-:W-:Y:S02]  /*0e60*/  IMAD.WIDE.U32 R48, R151.reuse, 0x10, R56 ;  /* 0x0000001097307825 */ /* 0x040fe400078e0038 */
[----:B------:R-:W2:Y:S02]  /*0e70*/  LDG.E.128 R112, desc[UR18][R112.64] ;  /* 0x0000001270707981 */ /* 0x000ea4000c1e1d00 */
[--C-:B------:R-:W-:Y:S02]  /*0e80*/  IMAD.WIDE.U32 R116, R151, 0x10, R128.reuse ;  /* 0x0000001097747825 */ /* 0x100fe400078e0080 */
[----:B------:R-:W2:Y:S02]  /*0e90*/  LDG.E.128 R48, desc[UR18][R48.64] ;  /* 0x0000001230307981 */ /* 0x000ea4000c1e1d00 */
[----:B------:R-:W-:-:S02]  /*0ea0*/  IMAD.WIDE.U32 R128, R0, 0x10, R128 ;  /* 0x0000001000807825 */ /* 0x000fc400078e0080 */
[----:B------:R-:W2:Y:S04]  /*0eb0*/  LDG.E.128 R116, desc[UR18][R116.64] ;  /* 0x0000001274747981 */ /* 0x000ea8000c1e1d00 */
[----:B------:R-:W2:Y:S01]  /*0ec0*/  LDG.E.128 R128, desc[UR18][R128.64] ;  /* 0x0000001280807981 */ /* 0x000ea2000c1e1d00 */
[----:B------:R-:W-:-:S06]  /*0ed0*/  IMAD.WIDE.U32 R52, R2, 0x10, R56 ;  /* 0x0000001002347825 */ /* 0x000fcc00078e0038 */
[----:B------:R-:W2:Y:S01]  /*0ee0*/  LDG.E.128 R52, desc[UR18][R52.64] ;  /* 0x0000001234347981 */ /* 0x000ea2000c1e1d00 */
[----:B------:R-:W-:-:S06]  /*0ef0*/  IMAD.WIDE.U32 R56, R0, 0x10, R56 ;  /* 0x0000001000387825 */ /* 0x000fcc00078e0038 */
[----:B------:R-:W2:Y:S01]  /*0f00*/  LDG.E.128 R56, desc[UR18][R56.64] ;  /* 0x0000001238387981 */ /* 0x000ea2000c1e1d00 */
[----:B------:R-:W-:-:S04]  /*0f10*/  ISETP.NE.U32.AND P0, PT, RZ, UR20, PT ;  /* 0x00000014ff007c0c */ /* 0x000fc8000bf05070 */
[----:B------:R-:W-:-:S13]  /*0f20*/  ISETP.NE.AND.EX P0, PT, RZ, UR21, PT, P0 ;  /* 0x00000015ff007c0c */ /* 0x000fda000bf05300 */
[----:B------:R-:W0:Y:S01]  /*0f30*/  @P0 LDC.64 R156, c[0x0][0x438] ;  /* 0x00010e00ff9c0b82 */ /* 0x000e220000000a00 */
[----:B------:R-:W-:-:S07]  /*0f40*/  ISETP.NE.AND P2, PT, RZ, UR9, PT ;  /* 0x00000009ff007c0c */ /* 0x000fce000bf45270 */
[----:B------:R-:W1:Y:S08]  /*0f50*/  @P0 LDC.64 R158, c[0x0][0x438] ;  /* 0x00010e00ff9e0b82 */ /* 0x000e700000000a00 */
[----:B------:R-:W1:Y:S01]  /*0f60*/  @P0 LDC.64 R162, c[0x0][0x438] ;  /* 0x00010e00ffa20b82 */ /* 0x000e620000000a00 */
[----:B0-----:R-:W-:-:S07]  /*0f70*/  @P0 IMAD.WIDE.U32 R156, R168, 0x10, R156 ;  /* 0x00000010a89c0825 */ /* 0x001fce00078e009c */
[----:B------:R-:W0:Y:S01]  /*0f80*/  @P0 LDC.64 R160, c[0x0][0x438] ;  /* 0x00010e00ffa00b82 */ /* 0x000e220000000a00 */
[----:B------:R1:W5:Y:S07]  /*0f90*/  @P0 LDG.E.128 R60, desc[UR18][R156.64] ;  /* 0x000000129c3c0981 */ /* 0x00036e000c1e1d00 */
[----:B-1----:R-:W1:Y:S01]  /*0fa0*/  @P0 LDC.64 R156, c[0x0][0x438] ;  /* 0x00010e00ff9c0b82 */ /* 0x002e620000000a00 */
[----:B------:R-:W-:-:S04]  /*0fb0*/  @P0 IMAD.WIDE.U32 R158, R152, 0x10, R158 ;  /* 0x00000010989e0825 */ /* 0x000fc800078e009e */
[----:B------:R-:W-:Y:S01]  /*0fc0*/  @P0 IMAD.WIDE.U32 R162, R154, 0x10, R162 ;  /* 0x000000109aa20825 */ /* 0x000fe200078e00a2 */
[----:B------:R-:W5:Y:S04]  /*0fd0*/  @P0 LDG.E.128 R72, desc[UR18][R158.64] ;  /* 0x000000129e480981 */ /* 0x000f68000c1e1d00 */
[----:B------:R-:W5:Y:S01]  /*0fe0*/  @P0 LDG.E.128 R64, desc[UR18][R162.64] ;  /* 0x00000012a2400981 */ /* 0x000f62000c1e1d00 */
[----:B-1----:R-:W-:-:S05]  /*0ff0*/  @P0 IMAD.WIDE.U32 R156, R151, 0x10, R156 ;  /* 0x00000010979c0825 */ /* 0x002fca00078e009c */
[----:B------:R1:W5:Y:S02]  /*1000*/  @P0 LDG.E.128 R76, desc[UR18][R156.64] ;  /* 0x000000129c4c0981 */ /* 0x000364000c1e1d00 */
[----:B-1----:R-:W1:Y:S01]  /*1010*/  @P0 LDC.64 R156, c[0x0][0x438] ;  /* 0x00010e00ff9c0b82 */ /* 0x002e620000000a00 */
[----:B0-----:R-:W-:-:S05]  /*1020*/  @P0 IMAD.WIDE.U32 R160, R153, 0x10, R160 ;  /* 0x0000001099a00825 */ /* 0x001fca00078e00a0 */
[----:B------:R0:W5:Y:S01]  /*1030*/  @P0 LDG.E.128 R68, desc[UR18][R160.64] ;  /* 0x00000012a0440981 */ /* 0x000162000c1e1d00 */
[----:B------:R-:W-:Y:S01]  /*1040*/  UMOV UR7, 0x3f800000 ;  /* 0x3f80000000077882 */ /* 0x000fe20000000000 */
[----:B-1----:R-:W-:-:S05]  /*1050*/  @P0 IMAD.WIDE.U32 R156, R2, 0x10, R156 ;  /* 0x00000010029c0825 */ /* 0x002fca00078e009c */
[----:B------:R-:W5:Y:S01]  /*1060*/  @P0 LDG.E.128 R80, desc[UR18][R156.64] ;  /* 0x000000129c500981 */ /* 0x000f62000c1e1d00 */
[----:B----4-:R-:W-:Y:S02]  /*1070*/  R2UR UR10, R165 ;  /* 0x00000000a50a72ca */ /* 0x010fe400000e0000 */
[----:B------:R-:W-:-:S05]  /*1080*/  FSEL R233, R164, RZ, !P2 ;  /* 0x000000ffa4e97208 */ /* 0x000fca0005000000 */
[C---:B---3--:R-:W-:Y:S01]  /*1090*/  FADD.FTZ R92, -R233.reuse, R92 ;  /* 0x0000005ce95c7221 */ /* 0x048fe20000010100 */
[----:B------:R-:W-:-:S05]  /*10a0*/  FADD.FTZ R93, -R233, R93 ;  /* 0x0000005de95d7221 */ /* 0x000fca0000010100 */
[----:B------:R-:W-:Y:S01]  /*10b0*/  FMUL.FTZ R182, R92, UR10 ;  /* 0x0000000a5cb67c20 */ /* 0x000fe20008410000 */
[----:B------:R-:W-:Y:S02]  /*10c0*/  FMUL.FTZ R187, R93, UR10 ;  /* 0x0000000a5dbb7c20 */ /* 0x000fe40008410000 */
[----:B------:R-:W1:Y:S01]  /*10d0*/  @P0 LDC.64 R92, c[0x0][0x438] ;  /* 0x00010e00ff5c0b82 */ /* 0x000e620000000a00 */
[----:B--2---:R-:W-:Y:S01]  /*10e0*/  FMUL.FTZ R186, R252, R96 ;  /* 0x00000060fcba7220 */ /* 0x004fe20000410000 */
[C---:B------:R-:W-:Y:S01]  /*10f0*/  FADD.FTZ R31, R96.reuse, R31 ;  /* 0x0000001f601f7221 */ /* 0x040fe20000010000 */
[----:B------:R-:W-:Y:S01]  /*1100*/  FFMA.FTZ R3, R96, R182, R3 ;  /* 0x000000b660037223 */ /* 0x000fe20000010003 */
[----:B------:R-:W-:Y:S01]  /*1110*/  FMUL.FTZ R189, R251, R97 ;  /* 0x00000061fbbd7220 */ /* 0x000fe20000410000 */
[----:B------:R-:W-:Y:S01]  /*1120*/  FADD.FTZ R96, RZ, R186 ;  /* 0x000000baff607221 */ /* 0x000fe20000010000 */
[C---:B------:R-:W-:Y:S01]  /*1130*/  FADD.FTZ R32, R97.reuse, R32 ;  /* 0x0000002061207221 */ /* 0x040fe20000010000 */
[----:B------:R-:W-:Y:S01]  /*1140*/  FFMA.FTZ R4, R97, R187, R4 ;  /* 0x000000bb61047223 */ /* 0x000fe20000010004 */
[----:B------:R-:W-:Y:S01]  /*1150*/  FMUL.FTZ R190, R250, R98 ;  /* 0x00000062fabe7220 */ /* 0x000fe20000410000 */
[----:B------:R-:W-:Y:S01]  /*1160*/  FADD.FTZ R97, R189, R96 ;  /* 0x00000060bd617221 */ /* 0x000fe20000010000 */
[----:B------:R-:W-:-:S03]  /*1170*/  FMUL.FTZ R191, R249, R99 ;  /* 0x00000063f9bf7220 */ /* 0x000fc60000410000 */
[----:B------:R-:W-:Y:S01]  /*1180*/  FADD.FTZ R96, R190, R97 ;  /* 0x00000061be607221 */ /* 0x000fe20000010000 */
[----:B------:R-:W-:-:S03]  /*1190*/  FMUL.FTZ R159, R248, R104 ;  /* 0x00000068f89f7220 */ /* 0x000fc60000410000 */
[----:B------:R-:W-:Y:S01]  /*11a0*/  FADD.FTZ R96, R191, R96 ;  /* 0x00000060bf607221 */ /* 0x000fe20000010000 */
[----:B------:R-:W-:-:S03]  /*11b0*/  FMUL.FTZ R162, R247, R105 ;  /* 0x00000069f7a27220 */ /* 0x000fc60000410000 */
[----:B------:R-:W-:Y:S01]  /*11c0*/  FADD.FTZ R97, R159, R96 ;  /* 0x000000609f617221 */ /* 0x000fe20000010000 */
[----:B-1----:R-:W-:-:S04]  /*11d0*/  @P0 IMAD.WIDE.U32 R92, R0, 0x10, R92 ;  /* 0x00000010005c0825 */ /* 0x002fc800078e005c */
[----:B------:R-:W-:Y:S01]  /*11e0*/  FMUL.FTZ R166, R246, R106 ;  /* 0x0000006af6a67220 */ /* 0x000fe20000410000 */
[----:B------:R-:W-:Y:S01]  /*11f0*/  FADD.FTZ R97, R162, R97 ;  /* 0x00000061a2617221 */ /* 0x000fe20000010000 */
[----:B------:R-:W-:Y:S01]  /*1200*/  FADD.FTZ R94, -R233, R94 ;  /* 0x0000005ee95e7221 */ /* 0x000fe20000010100 */
[----:B------:R1:W5:Y:S01]  /*1210*/  @P0 LDG.E.128 R84, desc[UR18][R92.64] ;  /* 0x000000125c540981 */ /* 0x000362000c1e1d00 */
[----:B------:R-:W-:Y:S01]  /*1220*/  FMUL.FTZ R169, R245, R107 ;  /* 0x0000006bf5a97220 */ /* 0x000fe20000410000 */
[----:B------:R-:W-:Y:S01]  /*1230*/  FADD.FTZ R96, R166, R97 ;  /* 0x00000061a6607221 */ /* 0x000fe20000010000 */
[----:B------:R-:W-:Y:S01]  /*1240*/  FADD.FTZ R95, -R233, R95 ;  /* 0x0000005fe95f7221 */ /* 0x000fe20000010100 */
[----:B------:R-:W-:Y:S01]  /*1250*/  FMUL.FTZ R185, R94, UR10 ;  /* 0x0000000a5eb97c20 */ /* 0x000fe20008410000 */
[----:B0-----:R-:W-:Y:S01]  /*1260*/  FMUL.FTZ R161, R244, R120 ;  /* 0x00000078f4a17220 */ /* 0x001fe20000410000 */
[----:B-1----:R-:W-:Y:S01]  /*1270*/  FFMA.FTZ R92, R182, R186, RZ ;  /* 0x000000bab65c7223 */ /* 0x002fe200000100ff */
[----:B------:R-:W-:-:S03]  /*1280*/  FADD.FTZ R96, R169, R96 ;  /* 0x00000060a9607221 */ /* 0x000fc60000010000 */
[----:B------:R-:W-:Y:S01]  /*1290*/  FFMA.FTZ R92, R187, R189, R92 ;  /* 0x000000bdbb5c7223 */ /* 0x000fe2000001005c */
[----:B------:R-:W-:Y:S01]  /*12a0*/  FMUL.FTZ R188, R95, UR10 ;  /* 0x0000000a5fbc7c20 */ /* 0x000fe20008410000 */
[----:B------:R-:W-:Y:S01]  /*12b0*/  FADD.FTZ R100, -R233, R100 ;  /* 0x00000064e9647221 */ /* 0x000fe20000010100 */
[----:B------:R-:W-:Y:S01]  /*12c0*/  FMUL.FTZ R164, R243, R121 ;  /* 0x00000079f3a47220 */ /* 0x000fe20000410000 */
[----:B------:R-:W-:Y:S01]  /*12d0*/  FFMA.FTZ R93, R185, R190, R92 ;  /* 0x000000beb95d7223 */ /* 0x000fe2000001005c */
[----:B------:R-:W-:Y:S01]  /*12e0*/  FADD.FTZ R97, R161, R96 ;  /* 0x00000060a1617221 */ /* 0x000fe20000010000 */
[C---:B------:R-:W-:Y:S01]  /*12f0*/  FADD.FTZ R101, -R233.reuse, R101 ;  /* 0x00000065e9657221 */ /* 0x040fe20000010100 */
[----:B------:R-:W-:Y:S01]  /*1300*/  FMUL.FTZ R158, R100, UR10 ;  /* 0x0000000a649e7c20 */ /* 0x000fe20008410000 */
[C---:B------:R-:W-:Y:S01]  /*1310*/  FADD.FTZ R108, -R233.reuse, R108 ;  /* 0x0000006ce96c7221 */ /* 0x040fe20000010100 */
[----:B------:R-:W-:Y:S01]  /*1320*/  FFMA.FTZ R93, R188, R191, R93 ;  /* 0x000000bfbc5d7223 */ /* 0x000fe2000001005d */
[----:B------:R-:W-:Y:S01]  /*1330*/  FMUL.FTZ R167, R242, R122 ;  /* 0x0000007af2a77220 */ /* 0x000fe20000410000 */
[----:B------:R-:W-:Y:S01]  /*1340*/  FADD.FTZ R96, R164, R97 ;  /* 0x00000061a4607221 */ /* 0x000fe20000010000 */
[C---:B------:R-:W-:Y:S01]  /*1350*/  FADD.FTZ R102, -R233.reuse, R102 ;  /* 0x00000066e9667221 */ /* 0x040fe20000010100 */
[----:B------:R-:W-:Y:S01]  /*1360*/  FADD.FTZ R103, -R233, R103 ;  /* 0x00000067e9677221 */ /* 0x000fe20000010100 */
[----:B------:R-:W-:Y:S01]  /*1370*/  FMUL.FTZ R157, R101, UR10 ;  /* 0x0000000a659d7c20 */ /* 0x000fe20008410000 */
[----:B------:R-:W-:Y:S01]  /*1380*/  FADD.FTZ R109, -R233, R109 ;  /* 0x0000006de96d7221 */ /* 0x000fe20000010100 */
[----:B------:R-:W-:Y:S01]  /*1390*/  FMUL.FTZ R156, R108, UR10 ;  /* 0x0000000a6c9c7c20 */ /* 0x000fe20008410000 */
[----:B------:R-:W-:Y:S01]  /*13a0*/  FFMA.FTZ R92, R158, R159, R93 ;  /* 0x0000009f9e5c7223 */ /* 0x000fe2000001005d */
[----:B------:R-:W-:Y:S01]  /*13b0*/  FMUL.FTZ R170, R241, R123 ;  /* 0x0000007bf1aa7220 */ /* 0x000fe20000410000 */
[----:B------:R-:W-:Y:S01]  /*13c0*/  FADD.FTZ R97, R167, R96 ;  /* 0x00000060a7617221 */ /* 0x000fe20000010000 */
[----:B------:R-:W-:Y:S01]  /*13d0*/  @P1 R2UR UR7, R155 ;  /* 0x000000009b0712ca */ /* 0x000fe200000e0000 */
[----:B------:R-:W-:Y:S01]  /*13e0*/  FMUL.FTZ R160, R102, UR10 ;  /* 0x0000000a66a07c20 */ /* 0x000fe20008410000 */
[----:B------:R-:W-:Y:S01]  /*13f0*/  FMUL.FTZ R163, R103, UR10 ;  /* 0x0000000a67a37c20 */ /* 0x000fe20008410000 */
[----:B------:R-:W-:Y:S01]  /*1400*/  FADD.FTZ R110, -R233, R110 ;  /* 0x0000006ee96e7221 */ /* 0x000fe20000010100 */
[C---:B------:R-:W-:Y:S01]  /*1410*/  FADD.FTZ R39, R120.reuse, R39 ;  /* 0x0000002778277221 */ /* 0x040fe20000010000 */
[----:B------:R-:W-:Y:S01]  /*1420*/  FMUL.FTZ R155, R109, UR10 ;  /* 0x0000000a6d9b7c20 */ /* 0x000fe20008410000 */
[----:B------:R-:W-:Y:S01]  /*1430*/  FFMA.FTZ R11, R120, R156, R11 ;  /* 0x0000009c780b7223 */ /* 0x000fe2000001000b */
[----:B------:R-:W-:Y:S01]  /*1440*/  FFMA.FTZ R93, R157, R162, R92 ;  /* 0x000000a29d5d7223 */ /* 0x000fe2000001005c */
[----:B------:R-:W-:Y:S01]  /*1450*/  FADD.FTZ R103, R170, R97 ;  /* 0x00000061aa677221 */ /* 0x000fe20000010000 */
[----:B------:R-:W-:Y:S01]  /*1460*/  FMUL.FTZ R120, R240, R44 ;  /* 0x0000002cf0787220 */ /* 0x000fe20000410000 */
[C---:B------:R-:W-:Y:S01]  /*1470*/  FADD.FTZ R35, R104.reuse, R35 ;  /* 0x0000002368237221 */ /* 0x040fe20000010000 */
[----:B------:R-:W-:Y:S01]  /*1480*/  FFMA.FTZ R7, R104, R158, R7 ;  /* 0x0000009e68077223 */ /* 0x000fe20000010007 */
[C---:B------:R-:W-:Y:S01]  /*1490*/  FADD.FTZ R40, R121.reuse, R40 ;  /* 0x0000002879287221 */ /* 0x040fe20000010000 */
[----:B------:R-:W-:Y:S01]  /*14a0*/  FFMA.FTZ R12, R121, R155, R12 ;  /* 0x0000009b790c7223 */ /* 0x000fe2000001000c */
[----:B------:R-:W-:Y:S01]  /*14b0*/  FMUL.FTZ R165, R110, UR10 ;  /* 0x0000000a6ea57c20 */ /* 0x000fe20008410000 */
[----:B------:R-:W-:Y:S01]  /*14c0*/  FFMA.FTZ R92, R160, R166, R93 ;  /* 0x000000a6a05c7223 */ /* 0x000fe2000001005d */
[----:B------:R-:W-:Y:S01]  /*14d0*/  FADD.FTZ R104, R120, R103 ;  /* 0x0000006778687221 */ /* 0x000fe20000010000 */
[----:B------:R-:W-:Y:S01]  /*14e0*/  FMUL.FTZ R121, R239, R45 ;  /* 0x0000002def797220 */ /* 0x000fe20000410000 */
[C---:B------:R-:W-:Y:S01]  /*14f0*/  FADD.FTZ R41, R122.reuse, R41 ;  /* 0x000000297a297221 */ /* 0x040fe20000010000 */
[----:B------:R-:W-:Y:S01]  /*1500*/  FFMA.FTZ R13, R122, R165, R13 ;  /* 0x000000a57a0d7223 */ /* 0x000fe2000001000d */
[----:B------:R-:W-:Y:S01]  /*1510*/  FFMA.FTZ R103, R163, R169, R92 ;  /* 0x000000a9a3677223 */ /* 0x000fe2000001005c */
[----:B------:R-:W-:Y:S01]  /*1520*/  FADD.FTZ R93, R121, R104 ;  /* 0x00000068795d7221 */ /* 0x000fe20000010000 */
[----:B------:R-:W-:Y:S01]  /*1530*/  FMUL.FTZ R122, R238, R46 ;  /* 0x0000002eee7a7220 */ /* 0x000fe20000410000 */
[----:B------:R-:W-:Y:S01]  /*1540*/  FADD.FTZ R108, -R233, R124 ;  /* 0x0000007ce96c7221 */ /* 0x000fe20000010100 */
[----:B------:R-:W-:Y:S01]  /*1550*/  FFMA.FTZ R92, R156, R161, R103 ;  /* 0x000000a19c5c7223 */ /* 0x000fe20000010067 */
[----:B------:R-:W-:Y:S01]  /*1560*/  FMUL.FTZ R124, R237, R47 ;  /* 0x0000002fed7c7220 */ /* 0x000fe20000410000 */
[----:B------:R-:W-:Y:S01]  /*1570*/  FADD.FTZ R93, R122, R93 ;  /* 0x0000005d7a5d7221 */ /* 0x000fe20000010000 */
[C---:B------:R-:W-:Y:S01]  /*1580*/  FADD.FTZ R102, -R233.reuse, R111 ;  /* 0x0000006fe9667221 */ /* 0x040fe20000010100 */
[----:B------:R-:W-:Y:S01]  /*1590*/  FADD.FTZ R101, -R233, R112 ;  /* 0x00000070e9657221 */ /* 0x000fe20000010100 */
[----:B------:R-:W-:Y:S01]  /*15a0*/  FFMA.FTZ R92, R155, R164, R92 ;  /* 0x000000a49b5c7223 */ /* 0x000fe2000001005c */
[----:B------:R-:W-:Y:S01]  /*15b0*/  FADD.FTZ R93, R124, R93 ;  /* 0x0000005d7c5d7221 */ /* 0x000fe20000010000 */
[----:B------:R-:W-:Y:S01]  /*15c0*/  FMUL.FTZ R112, R236, R48 ;  /* 0x00000030ec707220 */ /* 0x000fe20000410000 */
[C---:B------:R-:W-:Y:S01]  /*15d0*/  FADD.FTZ R33, R98.reuse, R33 ;  /* 0x0000002162217221 */ /* 0x040fe20000010000 */
[----:B------:R-:W-:Y:S01]  /*15e0*/  FFMA.FTZ R5, R98, R185, R5 ;  /* 0x000000b962057223 */ /* 0x000fe20000010005 */
[C---:B------:R-:W-:Y:S01]  /*15f0*/  FADD.FTZ R98, -R233.reuse, R129 ;  /* 0x00000081e9627221 */ /* 0x040fe20000010100 */
[----:B------:R-:W-:Y:S01]  /*1600*/  FADD.FTZ R100, -R233, R113 ;  /* 0x00000071e9647221 */ /* 0x000fe20000010100 */
[----:B------:R-:W-:Y:S01]  /*1610*/  FMUL.FTZ R129, R102, UR10 ;  /* 0x0000000a66817c20 */ /* 0x000fe20008410000 */
[----:B------:R-:W-:Y:S01]  /*1620*/  FFMA.FTZ R92, R165, R167, R92 ;  /* 0x000000a7a55c7223 */ /* 0x000fe2000001005c */
[----:B------:R-:W-:Y:S01]  /*1630*/  FADD.FTZ R102, R112, R93 ;  /* 0x0000005d70667221 */ /* 0x000fe20000010000 */
[----:B------:R-:W-:Y:S01]  /*1640*/  FMUL.FTZ R113, R235, R49 ;  /* 0x00000031eb717220 */ /* 0x000fe20000410000 */
        /* <DEDUP_REMOVED lines=12> */
[----:B------:R-:W-:Y:S01]  /*1710*/  FADD.FTZ R111, -R233, R127 ;  /* 0x0000007fe96f7221 */ /* 0x000fe20000010100 */
[----:B------:R-:W-:Y:S01]  /*1720*/  FMUL.FTZ R127, R95, UR10 ;  /* 0x0000000a5f7f7c20 */ /* 0x000fe20008410000 */
[----:B------:R-:W-:Y:S01]  /*1730*/  FFMA.FTZ R92, R126, R121, R93 ;  /* 0x000000797e5c7223 */ /* 0x000fe2000001005d */
[----:B------:R-:W-:Y:S01]  /*1740*/  FADD.FTZ R95, R115, R100 ;  /* 0x00000064735f7221 */ /* 0x000fe20000010000 */
[----:B------:R-:W-:Y:S01]  /*1750*/  FMUL.FTZ R104, R231, R52 ;  /* 0x00000034e7687220 */ /* 0x000fe20000410000 */
[C---:B------:R-:W-:Y:S01]  /*1760*/  FADD.FTZ R34, R99.reuse, R34 ;  /* 0x0000002263227221 */ /* 0x040fe20000010000 */
[----:B------:R-:W-:Y:S01]  /*1770*/  FFMA.FTZ R6, R99, R188, R6 ;  /* 0x000000bc63067223 */ /* 0x000fe20000010006 */
[----:B------:R-:W-:Y:S01]  /*1780*/  FADD.FTZ R99, -R233, R128 ;  /* 0x00000080e9637221 */ /* 0x000fe20000010100 */
[C---:B------:R-:W-:Y:S01]  /*1790*/  FADD.FTZ R36, R105.reuse, R36 ;  /* 0x0000002469247221 */ /* 0x040fe20000010000 */
[----:B------:R-:W-:Y:S01]  /*17a0*/  FFMA.FTZ R8, R105, R157, R8 ;  /* 0x0000009d69087223 */ /* 0x000fe20000010008 */
[----:B------:R-:W-:Y:S01]  /*17b0*/  FMUL.FTZ R128, R94, UR10 ;  /* 0x0000000a5e807c20 */ /* 0x000fe20008410000 */
[----:B------:R-:W-:Y:S01]  /*17c0*/  FFMA.FTZ R93, R127, R122, R92 ;  /* 0x0000007a7f5d7223 */ /* 0x000fe2000001005c */
[----:B------:R-:W-:Y:S01]  /*17d0*/  FADD.FTZ R92, R104, R95 ;  /* 0x0000005f685c7221 */ /* 0x000fe20000010000 */
[----:B------:R-:W-:Y:S01]  /*17e0*/  FMUL.FTZ R105, R230, R53 ;  /* 0x00000035e6697220 */ /* 0x000fe20000410000 */
[----:B------:R-:W-:Y:S01]  /*17f0*/  FADD.FTZ R116, -R233, R116 ;  /* 0x00000074e9747221 */ /* 0x000fe20000010100 */
[C---:B------:R-:W-:Y:S01]  /*1800*/  FADD.FTZ R37, R106.reuse, R37 ;  /* 0x000000256a257221 */ /* 0x040fe20000010000 */
[----:B------:R-:W-:Y:S01]  /*1810*/  FFMA.FTZ R9, R106, R160, R9 ;  /* 0x000000a06a097223 */ /* 0x000fe20000010009 */
[----:B------:R-:W-:Y:S01]  /*1820*/  FFMA.FTZ R95, R128, R124, R93 ;  /* 0x0000007c805f7223 */ /* 0x000fe2000001005d */
[----:B------:R-:W-:Y:S01]  /*1830*/  FADD.FTZ R93, R105, R92 ;  /* 0x0000005c695d7221 */ /* 0x000fe20000010000 */
[----:B------:R-:W-:Y:S01]  /*1840*/  FMUL.FTZ R106, R229, R54 ;  /* 0x00000036e56a7220 */ /* 0x000fe20000410000 */
[----:B------:R-:W-:Y:S01]  /*1850*/  FADD.FTZ R117, -R233, R117 ;  /* 0x00000075e9757221 */ /* 0x000fe20000010100 */
[----:B------:R-:W-:Y:S01]  /*1860*/  FMUL.FTZ R116, R116, UR10 ;  /* 0x0000000a74747c20 */ /* 0x000fe20008410000 */
[C---:B------:R-:W-:Y:S01]  /*1870*/  FADD.FTZ R38, R107.reuse, R38 ;  /* 0x000000266b267221 */ /* 0x040fe20000010000 */
        /* <DEDUP_REMOVED lines=31> */
[----:B------:R-:W-:Y:S01]  /*1a70*/  FADD.FTZ R97, -R233, R130 ;  /* 0x00000082e9617221 */ /* 0x000fe20000010100 */
[----:B------:R-:W-:Y:S02]  /*1a80*/  FMUL.FTZ R98, R98, UR10 ;  /* 0x0000000a62627c20 */ /* 0x000fe40008410000 */
[----:B------:R-:W-:Y:S01]  /*1a90*/  FFMA.FTZ R94, R99, R103, R94 ;  /* 0x00000067635e7223 */ /* 0x000fe2000001005e */
[----:B------:R-:W-:Y:S01]  /*1aa0*/  FADD.FTZ R96, -R233, R131 ;  /* 0x00000083e9607221 */ /* 0x000fe20000010100 */
[----:B------:R-:W-:Y:S02]  /*1ab0*/  FMUL.FTZ R97, R97, UR10 ;  /* 0x0000000a61617c20 */ /* 0x000fe40008410000 */
        /* <DEDUP_REMOVED lines=17> */
[----:B------:R-:W0:Y:S01]  /*1bd0*/  SHFL.DOWN PT, R93, R94, 0x2, 0x1f ;  /* 0x08401f005e5d7f89 */ /* 0x000e2200000e0000 */
[----:B------:R-:W1:Y:S01]  /*1be0*/  S2R R130, SR_TID.X ;  /* 0x0000000000827919 */ /* 0x000e620000002100 */
[----:B0-----:R-:W-:Y:S02]  /*1bf0*/  FADD.FTZ R93, R94, R93 ;  /* 0x0000005d5e5d7221 */ /* 0x001fe40000010000 */
[----:B------:R-:W0:Y:S01]  /*1c00*/  SHFL.DOWN PT, R94, R92, 0x1, 0x1f ;  /* 0x08201f005c5e7f89 */ /* 0x000e2200000e0000 */
[----:B-1----:R-:W-:Y:S01]  /*1c10*/  LOP3.LUT P0, RZ, R130, 0x1f, RZ, 0xc0, !PT ;  /* 0x0000001f82ff7812 */ /* 0x002fe2000780c0ff */
[----:B0-----:R-:W-:Y:S02]  /*1c20*/  FADD.FTZ R92, R92, R94 ;  /* 0x0000005e5c5c7221 */ /* 0x001fe40000010000 */
[----:B------:R-:W0:Y:S01]  /*1c30*/  SHFL.DOWN PT, R94, R93, 0x1, 0x1f ;  /* 0x08201f005d5e7f89 */ /* 0x000e2200000e0000 */
[----:B------:R-:W-:Y:S01]  /*1c40*/  BSSY.RECONVERGENT B0, `(.L_x_12094) ;  /* 0x000000b000007945 */ /* 0x000fe20003800200 */
        /* <DEDUP_REMOVED lines=10> */
.L_x_12095:
[----:B------:R-:W-:Y:S05]  /*1cf0*/  BSYNC.RECONVERGENT B0 ;  /* 0x0000000000007941 */ /* 0x000fea0003800200 */
.L_x_12094:
        /* <DEDUP_REMOVED lines=23> */
[----:B------:R-:W-:Y:S01]  /*1e70*/  FFMA.FTZ R23, R52, R108, R23 ;  /* 0x0000006c34177223 */ /* 0x000fe20000010017 */
[----:B-1----:R-:W-:Y:S01]  /*1e80*/  ULEA UR4, UR5, UR4, 0x18 ;  /* 0x0000000405047291 */ /* 0x002fe2000f8ec0ff */
[C---:B------:R-:W-:Y:S01]  /*1e90*/  FADD.FTZ R205, R53.reuse, R205 ;  /* 0x000000cd35cd7221 */ /* 0x040fe20000010000 */
[----:B------:R-:W-:Y:S01]  /*1ea0*/  UISETP.NE.AND.EX UP1, UPT, UR21, URZ, UPT, UP1 ;  /* 0x000000ff1500728c */ /* 0x000fe2000bf25310 */
[----:B------:R-:W-:Y:S01]  /*1eb0*/  FFMA.FTZ R24, R53, R109, R24 ;  /* 0x0000006d35187223 */ /* 0x000fe20000010018 */
[----:B------:R-:W-:Y:S01]  /*1ec0*/  UIADD3 UR5, UPT, UPT, UR4, 0x7040, URZ ;  /* 0x0000704004057890 */ /* 0x000fe2000fffe0ff */
[C---:B------:R-:W-:Y:S01]  /*1ed0*/  FADD.FTZ R206, R54.reuse, R206 ;  /* 0x000000ce36ce7221 */ /* 0x040fe20000010000 */
[----:B------:R-:W-:Y:S01]  /*1ee0*/  @!UP2 UIADD3 UR5, UPT, UPT, UR4, 0x7000, URZ ;  /* 0x000070000405a890 */ /* 0x000fe2000fffe0ff */
[----:B------:R-:W-:Y:S01]  /*1ef0*/  FFMA.FTZ R25, R54, R110, R25 ;  /* 0x0000006e36197223 */ /* 0x000fe20000010019 */
[----:B------:R-:W-:Y:S01]  /*1f00*/  UIADD3 UR8, UPT, UPT, UR4, 0x7050, URZ ;  /* 0x0000705004087890 */ /* 0x000fe2000fffe0ff */
[C---:B------:R-:W-:Y:S01]  /*1f10*/  FADD.FTZ R207, R55.reuse, R207 ;  /* 0x000000cf37cf7221 */ /* 0x040fe20000010000 */
[----:B------:R-:W-:Y:S01]  /*1f20*/  @!UP2 UIADD3 UR8, UPT, UPT, UR4, 0x7010, URZ ;  /* 0x000070100408a890 */ /* 0x000fe2000fffe0ff */
[----:B------:R-:W-:Y:S01]  /*1f30*/  FFMA.FTZ R26, R55, R111, R26 ;  /* 0x0000006f371a7223 */ /* 0x000fe2000001001a */
[C---:B------:R-:W-:Y:S01]  /*1f40*/  FADD.FTZ R220, R56.reuse, R220 ;  /* 0x000000dc38dc7221 */ /* 0x040fe20000010000 */
[----:B------:R-:W-:Y:S01]  /*1f50*/  FFMA.FTZ R27, R56, R99, R27 ;  /* 0x00000063381b7223 */ /* 0x000fe2000001001b */
[C---:B------:R-:W-:Y:S01]  /*1f60*/  FADD.FTZ R221, R57.reuse, R221 ;  /* 0x000000dd39dd7221 */ /* 0x040fe20000010000 */
[----:B0-----:R-:W0:Y:S01]  /*1f70*/  LDS.128 R92, [UR5] ;  /* 0x00000005ff5c7984 */ /* 0x001e220008000c00 */
[----:B------:R-:W-:Y:S01]  /*1f80*/  UIADD3 UR5, UPT, UPT, UR4, 0x7060, URZ ;  /* 0x0000706004057890 */ /* 0x000fe2000fffe0ff */
[----:B------:R-:W-:Y:S01]  /*1f90*/  FFMA.FTZ R28, R57, R98, R28 ;  /* 0x00000062391c7223 */ /* 0x000fe2000001001c */
[----:B------:R-:W-:Y:S01]  /*1fa0*/  @!UP2 UIADD3 UR5, UPT, UPT, UR4, 0x7020, URZ ;  /* 0x000070200405a890 */ /* 0x000fe2000fffe0ff */
[----:B------:R-:W1:Y:S01]  /*1fb0*/  LDS.128 R44, [UR8] ;  /* 0x00000008ff2c7984 */ /* 0x000e620008000c00 */
[----:B------:R-:W-:Y:S01]  /*1fc0*/  UIADD3 UR8, UPT, UPT, UR4, 0x7070, URZ ;  /* 0x0000707004087890 */ /* 0x000fe2000fffe0ff */
[C---:B------:R-:W-:Y:S01]  /*1fd0*/  FADD.FTZ R222, R58.reuse, R222 ;  /* 0x000000de3ade7221 */ /* 0x040fe20000010000 */
[----:B------:R-:W-:Y:S01]  /*1fe0*/  @!UP2 UIADD3 UR8, UPT, UPT, UR4, 0x7030, URZ ;  /* 0x000070300408a890 */ /* 0x000fe2000fffe0ff */
[----:B------:R-:W-:Y:S01]  /*1ff0*/  FFMA.FTZ R29, R58, R97, R29 ;  /* 0x000000613a1d7223 */ /* 0x000fe2000001001d */
[C---:B------:R-:W-:Y:S01]  /*2000*/  FADD.FTZ R223, R59.reuse, R223 ;  /* 0x000000df3bdf7221 */ /* 0x040fe20000010000 */
[----:B------:R-:W-:Y:S01]  /*2010*/  FFMA.FTZ R30, R59, R96, R30 ;  /* 0x000000603b1e7223 */ /* 0x000fe2000001001e */
[----:B0-----:R-:W-:Y:S01]  /*2020*/  FADD.FTZ R48, RZ, R93 ;  /* 0x0000005dff307221 */ /* 0x001fe20000010000 */
[----:B------:R-:W-:-:S03]  /*2030*/  FADD.FTZ R92, RZ, R92 ;  /* 0x0000005cff5c7221 */ /* 0x000fc60000010000 */
[----:B------:R-:W-:Y:S01]  /*2040*/  FADD.FTZ R48, R95, R48 ;  /* 0x000000305f307221 */ /* 0x000fe20000010000 */
[----:B------:R-:W-:Y:S02]  /*2050*/  FADD.FTZ R123, R94, R92 ;  /* 0x0000005c5e7b7221 */ /* 0x000fe40000010000 */
[----:B------:R-:W-:Y:S01]  /*2060*/  LDS.128 R92, [UR8] ;  /* 0x00000008ff5c7984 */ /* 0x000fe20008000c00 */
[----:B-1----:R-:W-:Y:S01]  /*2070*/  FADD.FTZ R48, R48, R45 ;  /* 0x0000002d30307221 */ /* 0x002fe20000010000 */
[----:B------:R-:W-:-:S03]  /*2080*/  FADD.FTZ R44, R123, R44 ;  /* 0x0000002c7b2c7221 */ /* 0x000fc60000010000 */
[----:B------:R-:W-:Y:S01]  /*2090*/  FADD.FTZ R47, R47, R48 ;  /* 0x000000302f2f7221 */ /* 0x000fe20000010000 */
[----:B------:R-:W-:Y:S01]  /*20a0*/  FADD.FTZ R45, R46, R44 ;  /* 0x0000002c2e2d7221 */ /* 0x000fe20000010000 */
        /* <DEDUP_REMOVED lines=27> */
[----:B------:R-:W-:Y:S02]  /*2260*/  HADD2.F32 R50, -RZ, R136.H0_H0 ;  /* 0x20000088ff327230 */ /* 0x000fe40000004100 */
[----:B------:R-:W-:Y:S01]  /*2270*/  FMUL.FTZ R49, R49, UR10 ;  /* 0x0000000a31317c20 */ /* 0x000fe20008410000 */
[----:B------:R-:W-:Y:S01]  /*2280*/  FMUL.FTZ R48, R48, UR10 ;  /* 0x0000000a30307c20 */ /* 0x000fe20008410000 */
[----:B------:R-:W-:Y:S01]  /*2290*/  FADD.FTZ R188, R191, -R188 ;  /* 0x800000bcbfbc7221 */ /* 0x000fe20000010000 */
[----:B------:R-:W-:-:S02]  /*22a0*/  HADD2.F32 R53, -RZ, R196.H0_H0 ;  /* 0x200000c4ff357230 */ /* 0x000fc40000004100 */
[----:B------:R-:W-:Y:S01]  /*22b0*/  FMUL.FTZ R49, R49, UR7 ;  /* 0x0000000731317c20 */ /* 0x000fe20008410000 */
[----:B------:R-:W-:Y:S01]  /*22c0*/  FMUL.FTZ R52, R48, UR7 ;  /* 0x0000000730347c20 */ /* 0x000fe20008410000 */
[----:B------:R-:W-:Y:S01]  /*22d0*/  FMUL.FTZ R185, R185, UR10 ;  /* 0x0000000ab9b97c20 */ /* 0x000fe20008410000 */
[----:B------:R-:W-:Y:S01]  /*22e0*/  FMUL.FTZ R188, R188, UR10 ;  /* 0x0000000abcbc7c20 */ /* 0x000fe20008410000 */
[----:B-----5:R-:W-:Y:S01]  /*22f0*/  FMUL.FTZ R48, R44, R49 ;  /* 0x000000312c307220 */ /* 0x020fe20000410000 */
[----:B------:R-:W-:Y:S01]  /*2300*/  FMUL.FTZ R44, R49, R50 ;  /* 0x00000032312c7220 */ /* 0x000fe20000410000 */
[----:B------:R-:W-:Y:S01]  /*2310*/  FMUL.FTZ R49, R45, R52 ;  /* 0x000000342d317220 */ /* 0x000fe20000410000 */
[----:B------:R-:W-:Y:S01]  /*2320*/  FMUL.FTZ R45, R52, R53 ;  /* 0x00000035342d7220 */ /* 0x000fe20000410000 */
[----:B------:R-:W-:Y:S02]  /*2330*/  HADD2.F32 R52, -RZ, R137.H0_H0 ;  /* 0x20000089ff347230 */ /* 0x000fe40000004100 */
[----:B------:R-:W-:Y:S01]  /*2340*/  FMUL.FTZ R185, R185, UR7 ;  /* 0x00000007b9b97c20 */ /* 0x000fe20008410000 */
[----:B------:R-:W-:Y:S01]  /*2350*/  FMUL.FTZ R188, R188, UR7 ;  /* 0x00000007bcbc7c20 */ /* 0x000fe20008410000 */
[----:B------:R-:W-:-:S02]  /*2360*/  HADD2.F32 R53, -RZ, R196.H1_H1 ;  /* 0x300000c4ff357230 */ /* 0x000fc40000004100 */
[----:B------:R-:W-:Y:S01]  /*2370*/  FMUL.FTZ R50, R46, R185 ;  /* 0x000000b92e327220 */ /* 0x000fe20000410000 */
[----:B------:R-:W-:Y:S01]  /*2380*/  FMUL.FTZ R46, R185, R52 ;  /* 0x00000034b92e7220 */ /* 0x000fe20000410000 */
[----:B------:R-:W-:Y:S01]  /*2390*/  FMUL.FTZ R52, R47, R188 ;  /* 0x000000bc2f347220 */ /* 0x000fe20000410000 */
[----:B------:R-:W-:Y:S01]  /*23a0*/  FMUL.FTZ R47, R188, R53 ;  /* 0x00000035bc2f7220 */ /* 0x000fe20000410000 */
[----:B------:R-:W-:Y:S06]  /*23b0*/  BRA `(.L_x_12098) ;  /* 0x0000000000707947 */ /* 0x000fec0003800000 */
.L_x_12097:
        /* <DEDUP_REMOVED lines=22> */
[----:B------:R-:W-:-:S02]  /*2520*/  HADD2.F32 R55, -RZ, R196.H1_H1 ;  /* 0x300000c4ff377230 */ /* 0x000fc40000004100 */
[----:B------:R-:W-:Y:S01]  /*2530*/  FMUL.FTZ R54, R91, UR7 ;  /* 0x000000075b367c20 */ /* 0x000fe20008410000 */
[----:B------:R-:W-:Y:S01]  /*2540*/  FMUL.FTZ R50, R46, R53 ;  /* 0x000000352e327220 */ /* 0x000fe20000410000 */
[----:B------:R-:W-:Y:S02]  /*2550*/  FMUL.FTZ R46, R53, R52 ;  /* 0x00000034352e7220 */ /* 0x000fe40000410000 */
[----:B------:R-:W-:Y:S01]  /*2560*/  FMUL.FTZ R52, R47, R54 ;  /* 0x000000362f347220 */ /* 0x000fe20000410000 */
[----:B------:R-:W-:-:S07]  /*2570*/  FMUL.FTZ R47, R54, R55 ;  /* 0x00000037362f7220 */ /* 0x000fce0000410000 */
.L_x_12098:
[----:B------:R-:W0:Y:S08]  /*2580*/  @P0 LDC.64 R54, c[0x0][0x478] ;  /* 0x00011e00ff360b82 */ /* 0x000e300000000a00 */
[----:B------:R-:W1:Y:S08]  /*2590*/  LDC.64 R186, c[0x0][0x468] ;  /* 0x00011a00ffba7b82 */ /* 0x000e700000000a00 */
[----:B------:R-:W2:Y:S01]  /*25a0*/  LDC.64 R188, c[0x0][0x390] ;  /* 0x0000e400ffbc7b82 */ /* 0x000ea20000000a00 */
[----:B0-----:R-:W-:-:S05]  /*25b0*/  @P0 IMAD.WIDE.U32 R54, R168, 0x10, R54 ;  /* 0x00000010a8360825 */ /* 0x001fca00078e0036 */
[----:B------:R1:W-:Y:S02]  /*25c0*/  @P0 STG.E.128 desc[UR18][R54.64], R88 ;  /* 0x0000005836000986 */ /* 0x0003e4000c101d12 */
[----:B-1----:R-:W-:-:S05]  /*25d0*/  IMAD.WIDE.U32 R54, R168, 0x10, R186 ;  /* 0x00000010a8367825 */ /* 0x002fca00078e00ba */
[----:B------:R2:W-:Y:S02]  /*25e0*/  STG.E.128 desc[UR18][R54.64], R44 ;  /* 0x0000002c36007986 */ /* 0x0005e4000c101d12 */
[----:B--2---:R-:W-:-:S06]  /*25f0*/  IMAD.WIDE.U32 R44, R154, 0x10, R188 ;  /* 0x000000109a2c7825 */ /* 0x004fcc00078e00bc */
[----:B------:R-:W5:Y:S01]  /*2600*/  LDG.E.128 R44, desc[UR18][R44.64] ;  /* 0x000000122c2c7981 */ /* 0x000f62000c1e1d00 */
        /* <DEDUP_REMOVED lines=13> */
[----:B------:R-:W-:-:S02]  /*26e0*/  HADD2.F32 R54, -RZ, R138.H0_H0 ;  /* 0x2000008aff367230 */ /* 0x000fc40000004100 */
[----:B------:R-:W-:Y:S01]  /*26f0*/  FMUL.FTZ R55, R88, UR7 ;  /* 0x0000000758377c20 */ /* 0x000fe20008410000 */
[----:B------:R-:W-:Y:S02]  /*2700*/  HADD2.F32 R57, -RZ, R195.H0_H0 ;  /* 0x200000c3ff397230 */ /* 0x000fe40000004100 */
[----:B------:R-:W-:Y:S01]  /*2710*/  FMUL.FTZ R56, R89, UR7 ;  /* 0x0000000759387c20 */ /* 0x000fe20008410000 */
[----:B------:R-:W-:Y:S02]  /*2720*/  HADD2.F32 R58, -RZ, R139.H0_H0 ;  /* 0x2000008bff3a7230 */ /* 0x000fe40000004100 */
[----:B------:R-:W-:Y:S01]  /*2730*/  FMUL.FTZ R59, R90, UR7 ;  /* 0x000000075a3b7c20 */ /* 0x000fe20008410000 */
[----:B------:R-:W-:Y:S02]  /*2740*/  HADD2.F32 R95, -RZ, R195.H1_H1 ;  /* 0x300000c3ff5f7230 */ /* 0x000fe40000004100 */
[----:B------:R-:W-:Y:S01]  /*2750*/  FMUL.FTZ R130, R91, UR7 ;  /* 0x000000075b827c20 */ /* 0x000fe20008410000 */
[----:B-----5:R-:W-:Y:S01]  /*2760*/  FMUL.FTZ R53, R44, R55 ;  /* 0x000000372c357220 */ /* 0x020fe20000410000 */
        /* <DEDUP_REMOVED lines=8> */
.L_x_12099:
        /* <DEDUP_REMOVED lines=27> */
[----:B------:R-:W-:-:S07]  /*29a0*/  FMUL.FTZ R47, R169, R54 ;  /* 0x00000036a92f7220 */ /* 0x000fce0000410000 */
.L_x_12100:
[----:B------:R-:W0:Y:S01]  /*29b0*/  @P0 LDC.64 R54, c[0x0][0x478] ;  /* 0x00011e00ff360b82 */ /* 0x000e220000000a00 */
[----:B------:R-:W-:-:S04]  /*29c0*/  IMAD.WIDE.U32 R56, R154, 0x10, R186 ;  /* 0x000000109a387825 */ /* 0x000fc800078e00ba */
[----:B------:R-:W-:-:S04]  /*29d0*/  IMAD.WIDE.U32 R58, R153, 0x10, R188 ;  /* 0x00000010993a7825 */ /* 0x000fc800078e00bc */
[----:B0-----:R-:W-:-:S05]  /*29e0*/  @P0 IMAD.WIDE.U32 R54, R154, 0x10, R54 ;  /* 0x000000109a360825 */ /* 0x001fca00078e0036 */
[----:B------:R-:W-:Y:S04]  /*29f0*/  @P0 STG.E.128 desc[UR18][R54.64], R88 ;  /* 0x0000005836000986 */ /* 0x000fe8000c101d12 */
[----:B------:R0:W-:Y:S04]  /*2a00*/  STG.E.128 desc[UR18][R56.64], R44 ;  /* 0x0000002c38007986 */ /* 0x0001e8000c101d12 */
[----:B0-----:R0:W5:Y:S01]  /*2a10*/  LDG.E.128 R44, desc[UR18][R58.64] ;  /* 0x000000123a2c7981 */ /* 0x001162000c1e1d00 */
        /* <DEDUP_REMOVED lines=15> */
[--C-:B------:R-:W-:Y:S02]  /*2b10*/  HADD2.F32 R57, -RZ, R194.reuse.H0_H0 ;  /* 0x200000c2ff397230 */ /* 0x100fe40000004100 */
[----:B------:R-:W-:Y:S01]  /*2b20*/  FMUL.FTZ R56, R89, UR7 ;  /* 0x0000000759387c20 */ /* 0x000fe20008410000 */
[----:B0-----:R-:W-:Y:S02]  /*2b30*/  HADD2.F32 R58, -RZ, R141.H0_H0 ;  /* 0x2000008dff3a7230 */ /* 0x001fe40000004100 */
        /* <DEDUP_REMOVED lines=12> */
.L_x_12101:
        /* <DEDUP_REMOVED lines=28> */
.L_x_12102:
        /* <DEDUP_REMOVED lines=37> */
.L_x_12103:
        /* <DEDUP_REMOVED lines=19> */
[----:B0-----:R-:W-:Y:S01]  /*3140*/  FMUL.FTZ R58, R124, UR7 ;  /* 0x000000077c3a7c20 */ /* 0x001fe20008410000 */
        /* <DEDUP_REMOVED lines=8> */
.L_x_12104:
[----:B------:R-:W0:Y:S01]  /*31d0*/  @P0 LDC.64 R54, c[0x0][0x478] ;  /* 0x00011e00ff360b82 */ /* 0x000e220000000a00 */
[----:B------:R-:W-:-:S04]  /*31e0*/  IMAD.WIDE.U32 R56, R151, 0x10, R188 ;  /* 0x0000001097387825 */ /* 0x000fc800078e00bc */
[----:B0-----:R-:W-:-:S04]  /*31f0*/  @P0 IMAD.WIDE.U32 R54, R152, 0x10, R54 ;  /* 0x0000001098360825 */ /* 0x001fc800078e0036 */
[----:B------:R-:W-:Y:S01]  /*3200*/  IMAD.WIDE.U32 R152, R152, 0x10, R186 ;  /* 0x0000001098987825 */ /* 0x000fe200078e00ba */
[----:B------:R-:W-:Y:S04]  /*3210*/  @P0 STG.E.128 desc[UR18][R54.64], R88 ;  /* 0x0000005836000986 */ /* 0x000fe8000c101d12 */
[----:B------:R0:W-:Y:S04]  /*3220*/  STG.E.128 desc[UR18][R152.64], R44 ;  /* 0x0000002c98007986 */ /* 0x0001e8000c101d12 */
[----:B0-----:R0:W5:Y:S01]  /*3230*/  LDG.E.128 R44, desc[UR18][R56.64] ;  /* 0x00000012382c7981 */ /* 0x001162000c1e1d00 */
[----:B------:R-:W-:Y:S05]  /*3240*/  @!P0 BRA `(.L_x_12105) ;  /* 0x0000000000748947 */ /* 0x000fea0003800000 */
[--C-:B------:R-:W-:Y:S01]  /*3250*/  FFMA.FTZ R55, R116, UR4, R51.reuse ;  /* 0x0000000474377c23 */ /* 0x100fe20008010033 */
[--C-:B------:R-:W-:Y:S01]  /*3260*/  FFMA.FTZ R54, R117, UR4, R51.reuse ;  /* 0x0000000475367c23 */ /* 0x100fe20008010033 */
[--C-:B0-----:R-:W-:Y:S01]  /*3270*/  FFMA.FTZ R57, R118, UR4, R51.reuse ;  /* 0x0000000476397c23 */ /* 0x101fe20008010033 */
        /* <DEDUP_REMOVED lines=26> */
.L_x_12105:
        /* <DEDUP_REMOVED lines=28> */
.L_x_12106:
        /* <DEDUP_REMOVED lines=37> */
.L_x_12107:
        /* <DEDUP_REMOVED lines=28> */
.L_x_12108:
        /* <DEDUP_REMOVED lines=30> */
[----:B0-----:R-:W-:Y:S01]  /*3bd0*/  FMUL.FTZ R59, R46, R97 ;  /* 0x000000612e3b7220 */ /* 0x001fe20000410000 */
[----:B------:R-:W-:Y:S01]  /*3be0*/  FMUL.FTZ R58, R47, R98 ;  /* 0x000000622f3a7220 */ /* 0x000fe20000410000 */
[----:B------:R-:W-:Y:S01]  /*3bf0*/  FMUL.FTZ R44, R55, R54 ;  /* 0x00000036372c7220 */ /* 0x000fe20000410000 */
[----:B------:R-:W-:Y:S01]  /*3c00*/  FMUL.FTZ R45, R56, R57 ;  /* 0x00000039382d7220 */ /* 0x000fe20000410000 */
[----:B------:R-:W-:Y:S01]  /*3c10*/  FMUL.FTZ R46, R97, R96 ;  /* 0x00000060612e7220 */ /* 0x000fe20000410000 */
[----:B------:R-:W-:Y:S01]  /*3c20*/  FMUL.FTZ R47, R98, R99 ;  /* 0x00000063622f7220 */ /* 0x000fe20000410000 */
[----:B------:R-:W-:Y:S06]  /*3c30*/  BRA `(.L_x_12110) ;  /* 0x0000000000707947 */ /* 0x000fec0003800000 */
.L_x_12109:
        /* <DEDUP_REMOVED lines=27> */
[----:B------:R-:W-:-:S07]  /*3df0*/  FMUL.FTZ R47, R100, R97 ;  /* 0x00000061642f7220 */ /* 0x000fce0000410000 */
.L_x_12110:
[----:B------:R-:W0:Y:S01]  /*3e00*/  @P0 LDC.64 R54, c[0x0][0x478] ;  /* 0x00011e00ff360b82 */ /* 0x000e220000000a00 */
[----:B------:R-:W-:-:S04]  /*3e10*/  IMAD.WIDE.U32 R56, R0, 0x10, R186 ;  /* 0x0000001000387825 */ /* 0x000fc800078e00ba */
[----:B0-----:R-:W-:-:S05]  /*3e20*/  @P0 IMAD.WIDE.U32 R54, R0, 0x10, R54 ;  /* 0x0000001000360825 */ /* 0x001fca00078e0036 */
[----:B------:R0:W-:Y:S04]  /*3e30*/  @P0 STG.E.128 desc[UR18][R54.64], R88 ;  /* 0x0000005836000986 */ /* 0x0001e8000c101d12 */
[----:B------:R0:W-:Y:S01]  /*3e40*/  STG.E.128 desc[UR18][R56.64], R44 ;  /* 0x0000002c38007986 */ /* 0x0001e2000c101d12 */
[----:B------:R-:W-:Y:S05]  /*3e50*/  BRA `(.L_x_12111) ;  /* 0x0000001c00387947 */ /* 0x000fea0003800000 */
.L_x_12096:
        /* <DEDUP_REMOVED lines=14> */
[----:B-----5:R-:W-:Y:S01]  /*3f40*/  FFMA.FTZ R48, R49, UR10, R60 ;  /* 0x0000000a31307c23 */ /* 0x020fe2000801003c */
[----:B------:R-:W-:Y:S01]  /*3f50*/  FFMA.FTZ R50, R50, UR10, R61 ;  /* 0x0000000a32327c23 */ /* 0x000fe2000801003d */
[----:B------:R-:W-:Y:S01]  /*3f60*/  FADD.FTZ R54, R191, -R188 ;  /* 0x800000bcbf367221 */ /* 0x000fe20000010000 */
[----:B------:R-:W-:-:S02]  /*3f70*/  HADD2.F32 R53, -RZ, R196.H0_H0 ;  /* 0x200000c4ff357230 */ /* 0x000fc40000004100 */
[----:B------:R-:W-:Y:S01]  /*3f80*/  FMUL.FTZ R49, R48, UR7 ;  /* 0x0000000730317c20 */ /* 0x000fe20008410000 */
[----:B------:R-:W-:Y:S01]  /*3f90*/  FMUL.FTZ R50, R50, UR7 ;  /* 0x0000000732327c20 */ /* 0x000fe20008410000 */
[----:B------:R-:W-:Y:S01]  /*3fa0*/  FFMA.FTZ R54, R54, UR10, R63 ;  /* 0x0000000a36367c23 */ /* 0x000fe2000801003f */
[----:B------:R-:W-:Y:S02]  /*3fb0*/  HADD2.F32 R56, -RZ, R137.H0_H0 ;  /* 0x20000089ff387230 */ /* 0x000fe40000004100 */
[-C--:B------:R-:W-:Y:S01]  /*3fc0*/  FMUL.FTZ R48, R44, R49.reuse ;  /* 0x000000312c307220 */ /* 0x080fe20000410000 */
[----:B------:R-:W-:Y:S01]  /*3fd0*/  FMUL.FTZ R44, R52, R49 ;  /* 0x00000031342c7220 */ /* 0x000fe20000410000 */
[----:B------:R-:W-:Y:S01]  /*3fe0*/  FFMA.FTZ R52, R185, UR10, R62 ;  /* 0x0000000ab9347c23 */ /* 0x000fe2000801003e */
[-C--:B------:R-:W-:Y:S01]  /*3ff0*/  FMUL.FTZ R49, R45, R50.reuse ;  /* 0x000000322d317220 */ /* 0x080fe20000410000 */
[----:B------:R-:W-:Y:S01]  /*4000*/  FMUL.FTZ R45, R53, R50 ;  /* 0x00000032352d7220 */ /* 0x000fe20000410000 */
[----:B------:R-:W-:Y:S01]  /*4010*/  FMUL.FTZ R54, R54, UR7 ;  /* 0x0000000736367c20 */ /* 0x000fe20008410000 */
[----:B------:R-:W-:Y:S01]  /*4020*/  FMUL.FTZ R53, R52, UR7 ;  /* 0x0000000734357c20 */ /* 0x000fe20008410000 */
[----:B------:R-:W-:-:S02]  /*4030*/  HADD2.F32 R55, -RZ, R196.H1_H1 ;  /* 0x300000c4ff377230 */ /* 0x000fc40000004100 */
[-C--:B------:R-:W-:Y:S01]  /*4040*/  FMUL.FTZ R52, R47, R54.reuse ;  /* 0x000000362f347220 */ /* 0x080fe20000410000 */
[-C--:B------:R-:W-:Y:S01]  /*4050*/  FMUL.FTZ R50, R46, R53.reuse ;  /* 0x000000352e327220 */ /* 0x080fe20000410000 */
[----:B------:R-:W-:Y:S01]  /*4060*/  FMUL.FTZ R46, R56, R53 ;  /* 0x00000035382e7220 */ /* 0x000fe20000410000 */
[----:B------:R-:W-:Y:S01]  /*4070*/  FMUL.FTZ R47, R55, R54 ;  /* 0x00000036372f7220 */ /* 0x000fe20000410000 */
[----:B------:R-:W-:Y:S06]  /*4080*/  BRA `(.L_x_12113) ;  /* 0x0000000000707947 */ /* 0x000fec0003800000 */
.L_x_12112:
        /* <DEDUP_REMOVED lines=8> */
[----:B-----5:R-:W-:Y:S01]  /*4110*/  FFMA.FTZ R88, R49, UR10, R60 ;  /* 0x0000000a31587c23 */ /* 0x020fe2000801003c */
[----:B------:R-:W-:Y:S01]  /*4120*/  FFMA.FTZ R89, R48, UR10, R61 ;  /* 0x0000000a30597c23 */ /* 0x000fe2000801003d */
[----:B------:R-:W-:Y:S01]  /*4130*/  FADD.FTZ R188, R191, -R188 ;  /* 0x800000bcbfbc7221 */ /* 0x000fe20000010000 */
[----:B------:R-:W-:-:S02]  /*4140*/  HADD2.F32 R53, -RZ, R196.H0_H0 ;  /* 0x200000c4ff357230 */ /* 0x000fc40000004100 */
[----:B------:R-:W-:Y:S01]  /*4150*/  FMUL.FTZ R49, R88, UR7 ;  /* 0x0000000758317c20 */ /* 0x000fe20008410000 */
[----:B------:R-:W-:Y:S01]  /*4160*/  FMUL.FTZ R52, R89, UR7 ;  /* 0x0000000759347c20 */ /* 0x000fe20008410000 */
[----:B------:R-:W-:Y:S01]  /*4170*/  FFMA.FTZ R90, R185, UR10, R62 ;  /* 0x0000000ab95a7c23 */ /* 0x000fe2000801003e */
[----:B------:R-:W-:Y:S01]  /*4180*/  FFMA.FTZ R91, R188, UR10, R63 ;  /* 0x0000000abc5b7c23 */ /* 0x000fe2000801003f */
[-C--:B------:R-:W-:Y:S01]  /*4190*/  FMUL.FTZ R48, R44, R49.reuse ;  /* 0x000000312c307220 */ /* 0x080fe20000410000 */
[----:B------:R-:W-:Y:S01]  /*41a0*/  FMUL.FTZ R44, R50, R49 ;  /* 0x00000031322c7220 */ /* 0x000fe20000410000 */
[-C--:B------:R-:W-:Y:S01]  /*41b0*/  FMUL.FTZ R49, R45, R52.reuse ;  /* 0x000000342d317220 */ /* 0x080fe20000410000 */
[----:B------:R-:W-:Y:S01]  /*41c0*/  FMUL.FTZ R45, R53, R52 ;  /* 0x00000034352d7220 */ /* 0x000fe20000410000 */
[----:B------:R-:W-:Y:S02]  /*41d0*/  HADD2.F32 R52, -RZ, R137.H0_H0 ;  /* 0x20000089ff347230 */ /* 0x000fe40000004100 */
[----:B------:R-:W-:Y:S01]  /*41e0*/  FMUL.FTZ R53, R90, UR7 ;  /* 0x000000075a357c20 */ /* 0x000fe20008410000 */
[----:B------:R-:W-:-:S02]  /*41f0*/  HADD2.F32 R55, -RZ, R196.H1_H1 ;  /* 0x300000c4ff377230 */ /* 0x000fc40000004100 */
[----:B------:R-:W-:Y:S01]  /*4200*/  FMUL.FTZ R54, R91, UR7 ;  /* 0x000000075b367c20 */ /* 0x000fe20008410000 */
[-C--:B------:R-:W-:Y:S01]  /*4210*/  FMUL.FTZ R50, R46, R53.reuse ;  /* 0x000000352e327220 */ /* 0x080fe20000410000 */
[----:B------:R-:W-:Y:S02]  /*4220*/  FMUL.FTZ R46, R52, R53 ;  /* 0x00000035342e7220 */ /* 0x000fe40000410000 */
[-C--:B------:R-:W-:Y:S01]  /*4230*/  FMUL.FTZ R52, R47, R54.reuse ;  /* 0x000000362f347220 */ /* 0x080fe20000410000 */
[----:B------:R-:W-:-:S07]  /*4240*/  FMUL.FTZ R47, R55, R54 ;  /* 0x00000036372f7220 */ /* 0x000fce0000410000 */
.L_x_12113:
[----:B------:R-:W-:Y:S01]  /*4250*/  ISETP.NE.U32.AND P0, PT, RZ, UR24, PT ;  /* 0x00000018ff007c0c */ /* 0x000fe2000bf05070 */
[----:B------:R-:W0:Y:S03]  /*4260*/  LDC.64 R186, c[0x0][0x468] ;  /* 0x00011a00ffba7b82 */ /* 0x000e260000000a00 */
[----:B------:R-:W-:-:S05]  /*4270*/  ISETP.NE.AND.EX P0, PT, RZ, UR25, PT, P0 ;  /* 0x00000019ff007c0c */ /* 0x000fca000bf05300 */
[----:B------:R-:W1:Y:S08]  /*4280*/  LDC.64 R188, c[0x0][0x390] ;  /* 0x0000e400ffbc7b82 */ /* 0x000e700000000a00 */
[----:B------:R-:W2:Y:S02]  /*4290*/  @P0 LDC.64 R54, c[0x0][0x478] ;  /* 0x00011e00ff360b82 */ /* 0x000ea40000000a00 */
[----:B--2---:R-:W-:-:S05]  /*42a0*/  @P0 IMAD.WIDE.U32 R54, R168, 0x10, R54 ;  /* 0x00000010a8360825 */ /* 0x004fca00078e0036 */
[----:B------:R0:W-:Y:S02]  /*42b0*/  @P0 STG.E.128 desc[UR18][R54.64], R88 ;  /* 0x0000005836000986 */ /* 0x0001e4000c101d12 */
[----:B0-----:R-:W-:-:S05]  /*42c0*/  IMAD.WIDE.U32 R54, R168, 0x10, R186 ;  /* 0x00000010a8367825 */ /* 0x001fca00078e00ba */
[----:B------:R1:W-:Y:S02]  /*42d0*/  STG.E.128 desc[UR18][R54.64], R44 ;  /* 0x0000002c36007986 */ /* 0x0003e4000c101d12 */
[----:B-1----:R-:W-:-:S06]  /*42e0*/  IMAD.WIDE.U32 R44, R154, 0x10, R188 ;  /* 0x000000109a2c7825 */ /* 0x002fcc00078e00bc */
        /* <DEDUP_REMOVED lines=10> */
[----:B------:R-:W-:Y:S01]  /*4390*/  FFMA.FTZ R88, R159, UR10, R64 ;  /* 0x0000000a9f587c23 */ /* 0x000fe20008010040 */
[----:B------:R-:W-:Y:S01]  /*43a0*/  FFMA.FTZ R89, R162, UR10, R65 ;  /* 0x0000000aa2597c23 */ /* 0x000fe20008010041 */
[----:B------:R-:W-:Y:S01]  /*43b0*/  FFMA.FTZ R90, R53, UR10, R66 ;  /* 0x0000000a355a7c23 */ /* 0x000fe20008010042 */
[----:B------:R-:W-:Y:S01]  /*43c0*/  FFMA.FTZ R91, R54, UR10, R67 ;  /* 0x0000000a365b7c23 */ /* 0x000fe20008010043 */
        /* <DEDUP_REMOVED lines=17> */
.L_x_12114:
        /* <DEDUP_REMOVED lines=21> */
[-C--:B------:R-:W-:Y:S01]  /*4630*/  FMUL.FTZ R92, R45, R162.reuse ;  /* 0x000000a22d5c7220 */ /* 0x080fe20000410000 */
[----:B------:R-:W-:Y:S01]  /*4640*/  FMUL.FTZ R93, R46, R57 ;  /* 0x000000392e5d7220 */ /* 0x000fe20000410000 */
[----:B------:R-:W-:Y:S01]  /*4650*/  FMUL.FTZ R94, R47, R59 ;  /* 0x0000003b2f5e7220 */ /* 0x000fe20000410000 */
[----:B------:R-:W-:Y:S01]  /*4660*/  FMUL.FTZ R44, R58, R159 ;  /* 0x0000009f3a2c7220 */ /* 0x000fe20000410000 */
[----:B------:R-:W-:Y:S01]  /*4670*/  FMUL.FTZ R45, R56, R162 ;  /* 0x000000a2382d7220 */ /* 0x000fe20000410000 */
[----:B------:R-:W-:Y:S01]  /*4680*/  FMUL.FTZ R46, R55, R57 ;  /* 0x00000039372e7220 */ /* 0x000fe20000410000 */
[----:B------:R-:W-:-:S07]  /*4690*/  FMUL.FTZ R47, R54, R59 ;  /* 0x0000003b362f7220 */ /* 0x000fce0000410000 */
.L_x_12115:
        /* <DEDUP_REMOVED lines=20> */
[----:B0-----:R-:W-:-:S02]  /*47e0*/  HADD2.F32 R58, -RZ, R140.H0_H0 ;  /* 0x2000008cff3a7230 */ /* 0x001fc40000004100 */
        /* <DEDUP_REMOVED lines=16> */
.L_x_12116:
        /* <DEDUP_REMOVED lines=28> */
.L_x_12117:
[----:B------:R-:W1:Y:S01]  /*4ab0*/  @P0 LDC.64 R54, c[0x0][0x478] ;  /* 0x00011e00ff360b82 */ /* 0x000e620000000a00 */
[----:B------:R-:W-:-:S04]  /*4ac0*/  IMAD.WIDE.U32 R56, R153, 0x10, R186 ;  /* 0x0000001099387825 */ /* 0x000fc800078e00ba */
[----:B0-----:R-:W-:-:S04]  /*4ad0*/  IMAD.WIDE.U32 R58, R152, 0x10, R188 ;  /* 0x00000010983a7825 */ /* 0x001fc800078e00bc */
[----:B-1----:R-:W-:-:S05]  /*4ae0*/  @P0 IMAD.WIDE.U32 R54, R153, 0x10, R54 ;  /* 0x0000001099360825 */ /* 0x002fca00078e0036 */
        /* <DEDUP_REMOVED lines=33> */
.L_x_12118:
        /* <DEDUP_REMOVED lines=28> */
.L_x_12119:
        /* <DEDUP_REMOVED lines=37> */
.L_x_12120:
        /* <DEDUP_REMOVED lines=28> */
.L_x_12121:
        /* <DEDUP_REMOVED lines=37> */
.L_x_12122:
[--C-:B------:R-:W-:Y:S01]  /*5520*/  FFMA.FTZ R55, R108, UR4, R51.reuse ;  /* 0x000000046c377c23 */ /* 0x100fe20008010033 */
[--C-:B------:R-:W-:Y:S01]  /*5530*/  FFMA.FTZ R54, R109, UR4, R51.reuse ;  /* 0x000000046d367c23 */ /* 0x100fe20008010033 */
[--C-:B------:R-:W-:Y:S01]  /*5540*/  FFMA.FTZ R57, R110, UR4, R51.reuse ;  /* 0x000000046e397c23 */ /* 0x100fe20008010033 */
[----:B0-----:R-:W-:Y:S01]  /*5550*/  FFMA.FTZ R58, R111, UR4, R51 ;  /* 0x000000046f3a7c23 */ /* 0x001fe20008010033 */
        /* <DEDUP_REMOVED lines=24> */
.L_x_12123:
        /* <DEDUP_REMOVED lines=37> */
.L_x_12124:
        /* <DEDUP_REMOVED lines=28> */
.L_x_12125:
[----:B------:R-:W0:Y:S01]  /*5af0*/  @P0 LDC.64 R54, c[0x0][0x478] ;  /* 0x00011e00ff360b82 */ /* 0x000e220000000a00 */
[----:B------:R-:W-:-:S04]  /*5b00*/  IMAD.WIDE.U32 R56, R0, 0x10, R186 ;  /* 0x0000001000387825 */ /* 0x000fc800078e00ba */
[----:B0-----:R-:W-:-:S05]  /*5b10*/  @P0 IMAD.WIDE.U32 R54, R0, 0x10, R54 ;  /* 0x0000001000360825 */ /* 0x001fca00078e0036 */
[----:B------:R1:W-:Y:S04]  /*5b20*/  @P0 STG.E.128 desc[UR18][R54.64], R88 ;  /* 0x0000005836000986 */ /* 0x0003e8000c101d12 */
[----:B------:R1:W-:Y:S02]  /*5b30*/  STG.E.128 desc[UR18][R56.64], R44 ;  /* 0x0000002c38007986 */ /* 0x0003e4000c101d12 */
.L_x_12111:
        /* <DEDUP_REMOVED lines=48> */
[----:B01----:R-:W-:Y:S02]  /*5e40*/  MOV R46, R201 ;  /* 0x000000c9002e7202 */ /* 0x003fe40000000f00 */
        /* <DEDUP_REMOVED lines=52> */
.L_x_12093:
        /* <DEDUP_REMOVED lines=33> */
.L_x_12127:
        /* <DEDUP_REMOVED lines=14> */
.L_x_14451:


//--------------------- .text._ZN10layer_norm13ln_bwd_kernelINS_13Kernel_traitsI6__halfffffjLj7168ELj1ELj1ELj8ELj16ENS_18Kernel_traits_baseILj7168ES2_ffffjLj256EEEEELb0ELb1ELb1ELb0EEEvNS_9BwdParamsE --------------------------
	.section	.text._ZN10layer_norm13ln_bwd_kernelINS_13Kernel_traitsI6__halfffffjLj7168ELj1ELj1ELj8ELj16ENS_18Kernel_traits_baseILj7168ES2_ffffjLj256EEEEELb0ELb1ELb1ELb0EEEvNS_9BwdParamsE,"ax",@progbits
	.align	128
        .global         _ZN10layer_norm13ln_bwd_kernelINS_13Kernel_traitsI6__halfffffjLj7168ELj1ELj1ELj8ELj16ENS_18Kernel_traits_baseILj7168ES2_ffffjLj256EEEEELb0ELb1ELb1ELb0EEEvNS_9BwdParamsE
        .type           _ZN10layer_norm13ln_bwd_kernelINS_13Kernel_traitsI6__halfffffjLj7168ELj1ELj1ELj8ELj16ENS_18Kernel_traits_baseILj7168ES2_ffffjLj256EEEEELb0ELb1ELb1ELb0EEEvNS_9BwdParamsE,@function
        .size           _ZN10layer_norm13ln_bwd_kernelINS_13Kernel_traitsI6__halfffffjLj7168ELj1ELj1ELj8ELj16ENS_18Kernel_traits_baseILj7168ES2_ffffjLj256EEEEELb0ELb1ELb1ELb0EEEvNS_9BwdParamsE,(.L_x_14452 - _ZN10layer_norm13ln_bwd_kernelINS_13Kernel_traitsI6__halfffffjLj7168ELj1ELj1ELj8ELj16ENS_18Kernel_traits_baseILj7168ES2_ffffjLj256EEEEELb0ELb1ELb1ELb0EEEvNS_9BwdParamsE)
        .other          _ZN10layer_norm13ln_bwd_kernelINS_13Kernel_traitsI6__halfffffjLj7168ELj1ELj1ELj8ELj16ENS_18Kernel_traits_baseILj7168ES2_ffffjLj256EEEEELb0ELb1ELb1ELb0EEEvNS_9BwdParamsE,@"STO_CUDA_ENTRY STV_DEFAULT"
_ZN10layer_norm13ln_bwd_kernelINS_13Kernel_traitsI6__halfffffjLj7168ELj1ELj1ELj8ELj16ENS_18Kernel_traits_baseILj7168ES2_ffffjLj256EEEEELb0ELb1ELb1ELb0EEEvNS_9BwdParamsE:
.text._ZN10layer_norm13ln_bwd_kernelINS_13Kernel_traitsI6__halfffffjLj7168ELj1ELj1ELj8ELj16ENS_18Kernel_traits_baseILj7168ES2_ffffjLj256EEEEELb0ELb1ELb1ELb0EEEvNS_9BwdParamsE:
        /* <DEDUP_REMOVED lines=42> */
[----:B--2---:R-:W-:-:S05]  /*02a0*/  @P0 IMAD.WIDE.U32 R42, R3, 0x8, R42 ;  /* 0x00000008032a0825 */ /* 0x004fca00078e002a */
[----:B------:R-:W5:Y:S02]  /*02b0*/  @P0 LDG.E.64 R28, desc[UR10][R42.64] ;  /* 0x0000000a2a1c0981 */ /* 0x000f64000c1e1b00 */
[----:B------:R-:W2:Y:S01]  /*02c0*/  @P2 LDC.64 R50, c[0x0][0x3d0] ;  /* 0x0000f400ff322b82 */ /* 0x000ea20000000a00 */
[C---:B-1----:R-:W-:Y:S01]  /*02d0*/  @P0 IMAD.WIDE.U32 R44, R3.reuse, 0x8, R44 ;  /* 0x00000008032c0825 */ /* 0x042fe200078e002c */
[----:B------:R-:W-:-:S04]  /*02e0*/  @P0 IADD3 R3, PT, PT, R3, 0x100, RZ ;  /* 0x0000010003030810 */ /* 0x000fc80007ffe0ff */
[----:B------:R-:W5:Y:S02]  /*02f0*/  @P0 LDG.E.64 R8, desc[UR10][R44.64] ;  /* 0x0000000a2c080981 */ /* 0x000f64000c1e1b00 */
[----:B------:R-:W1:Y:S01]  /*0300*/  @P2 LDC.64 R52, c[0x0][0x3e8] ;  /* 0x0000fa00ff342b82 */ /* 0x000e620000000a00 */
        /* <DEDUP_REMOVED lines=9> */
[----:B--2---:R-:W-:-:S04]  /*03a0*/  @P2 IMAD.WIDE.U32 R50, R3, 0x8, R50 ;  /* 0x0000000803322825 */ /* 0x004fc800078e0032 */
[C---:B-1----:R-:W-:Y:S01]  /*03b0*/  @P2 IMAD.WIDE.U32 R52, R3.reuse, 0x8, R52 ;  /* 0x0000000803342825 */ /* 0x042fe200078e0034 */
[----:B------:R-:W-:Y:S01]  /*03c0*/  @P2 IADD3 R3, PT, PT, R3, 0x100, RZ ;  /* 0x0000010003032810 */ /* 0x000fe20007ffe0ff */
[----:B------:R-:W5:Y:S04]  /*03d0*/  @P2 LDG.E.64 R32, desc[UR10][R50.64] ;  /* 0x0000000a32202981 */ /* 0x000f68000c1e1b00 */
[C---:B---3--:R-:W-:Y:S01]  /*03e0*/  @P3 IMAD.WIDE.U32 R54, R3.reuse, 0x8, R54 ;  /* 0x0000000803363825 */ /* 0x048fe200078e0036 */
[----:B------:R-:W5:Y:S03]  /*03f0*/  @P2 LDG.E.64 R12, desc[UR10][R52.64] ;  /* 0x0000000a340c2981 */ /* 0x000f66000c1e1b00 */
[C---:B----4-:R-:W-:Y:S01]  /*0400*/  @P3 IMAD.WIDE.U32 R56, R3.reuse, 0x8, R56 ;  /* 0x0000000803383825 */ /* 0x050fe200078e0038 */
[----:B------:R-:W-:Y:S01]  /*0410*/  @P3 IADD3 R3, PT, PT, R3, 0x100, RZ ;  /* 0x0000010003033810 */ /* 0x000fe20007ffe0ff */
[----:B------:R-:W5:Y:S04]  /*0420*/  @P3 LDG.E.64 R34, desc[UR10][R54.64] ;  /* 0x0000000a36223981 */ /* 0x000f68000c1e1b00 */
        /* <DEDUP_REMOVED lines=45> */
[----:B------:R-:W-:Y:S01]  /*0700*/  CS2R R58, SRZ ;  /* 0x00000000003a7805 */ /* 0x000fe2000001ff00 */
[----:B-1----:R-:W-:Y:S06]  /*0710*/  BRA.U UP0, `(.L_x_12128) ;  /* 0x0000008100587547 */ /* 0x002fec000b800000 */
        /* <DEDUP_REMOVED lines=90> */
[----:B------:R-:W1:Y:S01]  /*0cc0*/  LDCU UR8, c[0x0][0x388] ;  /* 0x00007100ff0877ac */ /* 0x000e620008000800 */
[--C-:B------:R-:W-:Y:S02]  /*0cd0*/  SHF.R.U64 R28, R36, 0x10, R37.reuse ;  /* 0x00000010241c7819 */ /* 0x100fe40000001225 */
[----:B------:R-:W-:Y:S01]  /*0ce0*/  MOV R214, R37 ;  /* 0x0000002500d67202 */ /* 0x000fe20000000f00 */
[----:B------:R-:W2:Y:S01]  /*0cf0*/  LDCU.U8 UR25, c[0x0][0x410] ;  /* 0x00008200ff1977ac */ /* 0x000ea20008000000 */
[----:B------:R-:W-:-:S02]  /*0d00*/  SHF.R.U32.HI R29, RZ, 0x10, R37 ;  /* 0x00000010ff1d7819 */ /* 0x000fc40000011625 */
[----:B------:R-:W-:Y:S01]  /*0d10*/  SHF.R.U32.HI R25, RZ, 0x10, R25 ;  /* 0x00000010ff197819 */ /* 0x000fe20000011619 */
[----:B------:R-:W3:Y:S01]  /*0d20*/  LDCU.64 UR16, c[0x0][0x3c8] ;  /* 0x00007900ff1077ac */ /* 0x000ee20008000a00 */
[----:B------:R-:W-:Y:S02]  /*0d30*/  SHF.R.U32.HI R7, RZ, 0x10, R7 ;  /* 0x00000010ff077819 */ /* 0x000fe40000011607 */
[----:B------:R-:W-:Y:S01]  /*0d40*/  SHF.R.U32.HI R9, RZ, 0x10, R9 ;  /* 0x00000010ff097819 */ /* 0x000fe20000011609 */
[----:B------:R-:W4:Y:S01]  /*0d50*/  LDCU UR26, c[0x0][0x400] ;  /* 0x00008000ff1a77ac */ /* 0x000f220008000800 */
[----:B------:R-:W-:Y:S02]  /*0d60*/  SHF.R.U32.HI R11, RZ, 0x10, R11 ;  /* 0x00000010ff0b7819 */ /* 0x000fe4000001160b */
[----:B------:R-:W-:Y:S01]  /*0d70*/  SHF.R.U32.HI R13, RZ, 0x10, R13 ;  /* 0x00000010ff0d7819 */ /* 0x000fe2000001160d */
[----:B------:R-:W0:Y:S01]  /*0d80*/  LDCU.64 UR18, c[0x0][0x438] ;  /* 0x00008700ff1277ac */ /* 0x000e220008000a00 */
[----:B------:R-:W-:-:S02]  /*0d90*/  SHF.R.U32.HI R15, RZ, 0x10, R15 ;  /* 0x00000010ff0f7819 */ /* 0x000fc4000001160f */
[----:B------:R-:W-:Y:S01]  /*0da0*/  SHF.R.U32.HI R17, RZ, 0x10, R17 ;  /* 0x00000010ff117819 */ /* 0x000fe20000011611 */
        /* <DEDUP_REMOVED lines=8> */
[----:B------:R-:W-:Y:S01]  /*0e30*/  PRMT R206, R206, 0x5410, R19 ;  /* 0x00005410cece7816 */ /* 0x000fe20000000013 */
[----:B------:R-:W0:Y:S01]  /*0e40*/  LDCU.64 UR22, c[0x0][0x380] ;  /* 0x00007000ff1677ac */ /* 0x000e220008000a00 */
        /* <DEDUP_REMOVED lines=22> */
.L_x_12216:
[----:B------:R-:W-:-:S06]  /*0fb0*/  UIMAD.WIDE UR6, UR9, 0x4, UR14 ;  /* 0x00000004090678a5 */ /* 0x000fcc000f8e020e */
[----:B0-234-:R-:W-:Y:S02]  /*0fc0*/  MOV R158, UR6 ;  /* 0x00000006009e7c02 */ /* 0x01dfe40008000f00 */
[----:B------:R-:W-:Y:S01]  /*0fd0*/  MOV R159, UR7 ;  /* 0x00000007009f7c02 */ /* 0x000fe20008000f00 */
[----:B------:R-:W-:-:S04]  /*0fe0*/  UIMAD.WIDE UR6, UR9, 0x4, UR16 ;  /* 0x00000004090678a5 */ /* 0x000fc8000f8e0210 */
[----:B------:R-:W2:Y:S02]  /*0ff0*/  LDG.E R158, desc[UR10][R158.64] ;  /* 0x0000000a9e9e7981 */ /* 0x000ea4000c1e1900 */
[----:B------:R-:W-:Y:S02]  /*1000*/  MOV R160, UR6 ;  /* 0x0000000600a07c02 */ /* 0x000fe40008000f00 */
[----:B------:R-:W-:Y:S01]  /*1010*/  MOV R161, UR7 ;  /* 0x0000000700a17c02 */ /* 0x000fe20008000f00 */
[----:B------:R-:W-:-:S04]  /*1020*/  UIMAD.WIDE UR6, UR9, 0x4, UR12 ;  /* 0x00000004090678a5 */ /* 0x000fc8000f8e020c */
[----:B------:R-:W3:Y:S02]  /*1030*/  LDG.E R160, desc[UR10][R160.64] ;  /* 0x0000000aa0a07981 */ /* 0x000ee4000c1e1900 */
[----:B------:R-:W-:Y:S02]  /*1040*/  MOV R156, UR6 ;  /* 0x00000006009c7c02 */ /* 0x000fe40008000f00 */
[----:B------:R-:W-:-:S05]  /*1050*/  MOV R157, UR7 ;  /* 0x00000007009d7c02 */ /* 0x000fca0008000f00 */
[----:B-----5:R0:W5:Y:S01]  /*1060*/  LDG.E R2, desc[UR10][R156.64] ;  /* 0x0000000a9c027981 */ /* 0x020162000c1e1900 */
[----:B------:R-:W-:Y:S01]  /*1070*/  BSSY.RECONVERGENT B0, `(.L_x_12129) ;  /* 0x000019c000007945 */ /* 0x000fe20003800200 */
[----:B------:R-:W-:Y:S02]  /*1080*/  CS2R R170, SRZ ;  /* 0x0000000000aa7805 */ /* 0x000fe4000001ff00 */
[----:B--2---:R-:W-:Y:S02]  /*1090*/  R2UR UR28, R158 ;  /* 0x000000009e1c72ca */ /* 0x004fe400000e0000 */
[----:B---3--:R-:W-:-:S11]  /*10a0*/  R2UR UR27, R160 ;  /* 0x00000000a01b72ca */ /* 0x008fd600000e0000 */
[----:B------:R-:W-:-:S09]  /*10b0*/  UISETP.GE.AND UP2, UPT, UR28, 0x1, UPT ;  /* 0x000000011c00788c */ /* 0x000fd2000bf46270 */
[----:B0-----:R-:W-:Y:S05]  /*10c0*/  BRA.U !UP2, `(.L_x_12130) ;  /* 0x000000150aa87547 */ /* 0x001fea000b800000 */
        /* <DEDUP_REMOVED lines=17> */
[----:B------:R-:W-:Y:S01]  /*11e0*/  IMAD R0, R0, UR8, RZ ;  /* 0x0000000800007c24 */ /* 0x000fe2000f8e02ff */
[----:B------:R-:W-:Y:S01]  /*11f0*/  ULEA.HI UR7, UR7, UR6, URZ, 0x2 ;  /* 0x0000000607077291 */ /* 0x000fe2000f8f10ff */
[C---:B------:R-:W-:Y:S02]  /*1200*/  ISETP.GE.U32.AND P3, PT, R4.reuse, 0x400, PT ;  /* 0x000004000400780c */ /* 0x040fe40003f66070 */
[----:B------:R-:W-:Y:S02]  /*1210*/  ISETP.GE.U32.AND P4, PT, R4, 0x500, PT ;  /* 0x000005000400780c */ /* 0x000fe40003f86070 */
[----:B0-----:R-:W-:Y:S02]  /*1220*/  SHF.R.S32.HI R157, RZ, 0x1f, R0 ;  /* 0x0000001fff9d7819 */ /* 0x001fe40000011400 */
        /* <DEDUP_REMOVED lines=12> */
[----:B------:R-:W1:Y:S01]  /*12f0*/  LDC.64 R6, c[0x0][0x428] ;  /* 0x00010a00ff067b82 */ /* 0x000e620000000a00 */
[----:B0-----:R-:W-:-:S06]  /*1300*/  IMAD.WIDE.U32 R160, R165, 0x10, R156 ;  /* 0x00000010a5a07825 */ /* 0x001fcc00078e009c */
[----:B------:R-:W2:Y:S01]  /*1310*/  LDG.E.128 R160, desc[UR10][R160.64] ;  /* 0x0000000aa0a07981 */ /* 0x000ea2000c1e1d00 */
[----:B-1----:R-:W-:Y:S02]  /*1320*/  IMAD.WIDE.U32 R156, R166, 0x10, R6 ;  /* 0x00000010a69c7825 */ /* 0x002fe400078e0006 */
[----:B------:R-:W0:Y:S04]  /*1330*/  @P0 LDC.64 R6, c[0x0][0x438] ;  /* 0x00010e00ff060b82 */ /* 0x000e280000000a00 */
[----:B------:R-:W3:Y:S01]  /*1340*/  LDG.E.128 R156, desc[UR10][R156.64] ;  /* 0x0000000a9c9c7981 */ /* 0x000ee2000c1e1d00 */
[----:B0-----:R-:W-:-:S05]  /*1350*/  @P0 IMAD.WIDE.U32 R168, R165, 0x10, R6 ;  /* 0x00000010a5a80825 */ /* 0x001fca00078e0006 */
[----:B------:R0:W5:Y:S01]  /*1360*/  @P0 LDG.E.128 R52, desc[UR10][R168.64] ;  /* 0x0000000aa8340981 */ /* 0x000162000c1e1d00 */
[--C-:B------:R-:W-:Y:S01]  /*1370*/  HADD2.F32 R7, -RZ, R201.reuse.H0_H0 ;  /* 0x200000c9ff077230 */ /* 0x100fe20000004100 */
[----:B------:R-:W-:Y:S01]  /*1380*/  IADD3 R166, PT, PT, R166, 0x100, RZ ;  /* 0x00000100a6a67810 */ /* 0x000fe20007ffe0ff */
[----:B------:R-:W-:Y:S01]  /*1390*/  HADD2.F32 R30, -RZ, R201.H1_H1 ;  /* 0x300000c9ff1e7230 */ /* 0x000fe20000004100 */
[----:B------:R-:W-:Y:S01]  /*13a0*/  IADD3 R165, PT, PT, R165, 0x100, RZ ;  /* 0x00000100a5a57810 */ /* 0x000fe20007ffe0ff */
[--C-:B------:R-:W-:Y:S02]  /*13b0*/  HADD2.F32 R186, -RZ, R202.reuse.H1_H1 ;  /* 0x300000caffba7230 */ /* 0x100fe40000004100 */
[C---:B--2---:R-:W-:Y:S01]  /*13c0*/  FADD.FTZ R3, -R164.reuse, R160 ;  /* 0x000000a0a4037221 */ /* 0x044fe20000010100 */
[C---:B------:R-:W-:Y:S01]  /*13d0*/  FADD.FTZ R8, -R164.reuse, R161 ;  /* 0x000000a1a4087221 */ /* 0x040fe20000010100 */
[----:B------:R-:W-:Y:S02]  /*13e0*/  HADD2.F32 R161, -RZ, R202.H0_H0 ;  /* 0x200000caffa17230 */ /* 0x000fe40000004100 */
[----:B------:R-:W-:Y:S01]  /*13f0*/  FADD.FTZ R29, -R164, R162 ;  /* 0x000000a2a41d7221 */ /* 0x000fe20000010100 */
[----:B------:R-:W-:Y:S01]  /*1400*/  FMUL.FTZ R3, R3, UR27 ;  /* 0x0000001b03037c20 */ /* 0x000fe20008410000 */
[----:B------:R-:W-:Y:S01]  /*1410*/  FMUL.FTZ R8, R8, UR27 ;  /* 0x0000001b08087c20 */ /* 0x000fe20008410000 */
[----:B------:R-:W-:Y:S01]  /*1420*/  FADD.FTZ R163, -R164, R163 ;  /* 0x000000a3a4a37221 */ /* 0x000fe20000010100 */
[----:B------:R-:W-:Y:S01]  /*1430*/  FMUL.FTZ R29, R29, UR27 ;  /* 0x0000001b1d1d7c20 */ /* 0x000fe20008410000 */
[----:B---3--:R-:W-:Y:S01]  /*1440*/  FMUL.FTZ R6, R156, R7 ;  /* 0x000000079c067220 */ /* 0x008fe20000410000 */
        /* <DEDUP_REMOVED lines=19> */
[----:B0-----:R-:W-:-:S07]  /*1580*/  FFMA.FTZ R170, R188, R186, R157 ;  /* 0x000000babcaa7223 */ /* 0x001fce000001009d */
.L_x_12132:
[----:B------:R-:W-:Y:S05]  /*1590*/  BSYNC.RECONVERGENT B1 ;  /* 0x0000000000017941 */ /* 0x000fea0003800200 */
.L_x_12131:
        /* <DEDUP_REMOVED lines=14> */
[----:B------:R-:W-:Y:S02]  /*1680*/  IADD3 R166, PT, PT, R166, 0x100, RZ ;  /* 0x00000100a6a67810 */ /* 0x000fe40007ffe0ff */
[----:B------:R-:W-:Y:S01]  /*1690*/  IADD3 R165, PT, PT, R165, 0x100, RZ ;  /* 0x00000100a5a57810 */ /* 0x000fe20007ffe0ff */
[C---:B--2---:R-:W-:Y:S01]  /*16a0*/  FADD.FTZ R9, -R164.reuse, R160 ;  /* 0x000000a0a4097221 */ /* 0x044fe20000010100 */
[C---:B------:R-:W-:Y:S01]  /*16b0*/  FADD.FTZ R12, -R164.reuse, R161 ;  /* 0x000000a1a40c7221 */ /* 0x040fe20000010100 */
[----:B------:R-:W-:Y:S02]  /*16c0*/  HADD2.F32 R160, -RZ, R203.H1_H1 ;  /* 0x300000cbffa07230 */ /* 0x000fe40000004100 */
[----:B------:R-:W-:Y:S01]  /*16d0*/  FADD.FTZ R162, -R164, R162 ;  /* 0x000000a2a4a27221 */ /* 0x000fe20000010100 */
[----:B------:R-:W-:Y:S01]  /*16e0*/  FMUL.FTZ R9, R9, UR27 ;  /* 0x0000001b09097c20 */ /* 0x000fe20008410000 */
[----:B------:R-:W-:Y:S01]  /*16f0*/  FMUL.FTZ R12, R12, UR27 ;  /* 0x0000001b0c0c7c20 */ /* 0x000fe20008410000 */
[----:B------:R-:W-:-:S02]  /*1700*/  HADD2.F32 R161, -RZ, R204.H0_H0 ;  /* 0x200000ccffa17230 */ /* 0x000fc40000004100 */
        /* <DEDUP_REMOVED lines=24> */
.L_x_12134:
[----:B------:R-:W-:Y:S05]  /*1890*/  BSYNC.RECONVERGENT B1 ;  /* 0x0000000000017941 */ /* 0x000fea0003800200 */
.L_x_12133:
        /* <DEDUP_REMOVED lines=47> */
.L_x_12136:
[----:B------:R-:W-:Y:S05]  /*1b90*/  BSYNC.RECONVERGENT B1 ;  /* 0x0000000000017941 */ /* 0x000fea0003800200 */
.L_x_12135:
        /* <DEDUP_REMOVED lines=47> */
.L_x_12138:
[----:B------:R-:W-:Y:S05]  /*1e90*/  BSYNC.RECONVERGENT B1 ;  /* 0x0000000000017941 */ /* 0x000fea0003800200 */
.L_x_12137:
        /* <DEDUP_REMOVED lines=47> */
.L_x_12140:
[----:B------:R-:W-:Y:S05]  /*2190*/  BSYNC.RECONVERGENT B1 ;  /* 0x0000000000017941 */ /* 0x000fea0003800200 */
.L_x_12139:
        /* <DEDUP_REMOVED lines=47> */
.L_x_12142:
[----:B------:R-:W-:Y:S05]  /*2490*/  BSYNC.RECONVERGENT B1 ;  /* 0x0000000000017941 */ /* 0x000fea0003800200 */
.L_x_12141:
        /* <DEDUP_REMOVED lines=12> */
[--C-:B------:R-:W-:Y:S02]  /*2560*/  HADD2.F32 R165, -RZ, R213.reuse.H0_H0 ;  /* 0x200000d5ffa57230 */ /* 0x100fe40000004100 */
[--C-:B------:R-:W-:Y:S02]  /*2570*/  HADD2.F32 R185, -RZ, R214.reuse.H0_H0 ;  /* 0x200000d6ffb97230 */ /* 0x100fe40000004100 */
[C---:B--2---:R-:W-:Y:S01]  /*2580*/  FADD.FTZ R31, -R164.reuse, R156 ;  /* 0x0000009ca41f7221 */ /* 0x044fe20000010100 */
[----:B------:R-:W-:Y:S02]  /*2590*/  HADD2.F32 R156, -RZ, R213.H1_H1 ;  /* 0x300000d5ff9c7230 */ /* 0x000fe40000004100 */
[C---:B------:R-:W-:Y:S01]  /*25a0*/  FADD.FTZ R174, -R164.reuse, R157 ;  /* 0x0000009da4ae7221 */ /* 0x040fe20000010100 */
[C---:B------:R-:W-:Y:S01]  /*25b0*/  FADD.FTZ R158, -R164.reuse, R158 ;  /* 0x0000009ea49e7221 */ /* 0x040fe20000010100 */
[----:B------:R-:W-:Y:S01]  /*25c0*/  FMUL.FTZ R31, R31, UR27 ;  /* 0x0000001b1f1f7c20 */ /* 0x000fe20008410000 */
[----:B------:R-:W-:Y:S01]  /*25d0*/  FADD.FTZ R159, -R164, R159 ;  /* 0x0000009fa49f7221 */ /* 0x000fe20000010100 */
[----:B------:R-:W-:Y:S01]  /*25e0*/  FMUL.FTZ R174, R174, UR27 ;  /* 0x0000001baeae7c20 */ /* 0x000fe20008410000 */
[----:B------:R-:W-:Y:S01]  /*25f0*/  FMUL.FTZ R187, R158, UR27 ;  /* 0x0000001b9ebb7c20 */ /* 0x000fe20008410000 */
[----:B---3--:R-:W-:Y:S01]  /*2600*/  FMUL.FTZ R172, R160, R165 ;  /* 0x000000a5a0ac7220 */ /* 0x008fe20000410000 */
[----:B------:R-:W-:Y:S01]  /*2610*/  FMUL.FTZ R173, R161, R156 ;  /* 0x0000009ca1ad7220 */ /* 0x000fe20000410000 */
[----:B------:R-:W-:Y:S01]  /*2620*/  FADD.FTZ R84, R84, R160 ;  /* 0x000000a054547221 */ /* 0x000fe20000010000 */
[----:B------:R-:W-:Y:S01]  /*2630*/  FFMA.FTZ R112, R160, R31, R112 ;  /* 0x0000001fa0707223 */ /* 0x000fe20000010070 */
[----:B------:R-:W-:Y:S01]  /*2640*/  FADD.FTZ R156, R171, R172 ;  /* 0x000000acab9c7221 */ /* 0x000fe20000010000 */
[----:B------:R-:W-:Y:S01]  /*2650*/  FFMA.FTZ R157, R31, R172, R170 ;  /* 0x000000ac1f9d7223 */ /* 0x000fe200000100aa */
[----:B------:R-:W-:-:S02]  /*2660*/  HADD2.F32 R160, -RZ, R214.H1_H1 ;  /* 0x300000d6ffa07230 */ /* 0x000fc40000004100 */
        /* <DEDUP_REMOVED lines=16> */
.L_x_12130:
        /* <DEDUP_REMOVED lines=44> */
.L_x_12143:
[----:B------:R-:W-:Y:S05]  /*2a30*/  BSYNC.RECONVERGENT B0 ;  /* 0x0000000000007941 */ /* 0x000fea0003800200 */
.L_x_12129:
        /* <DEDUP_REMOVED lines=31> */
.L_x_12145:
[----:B------:R-:W-:Y:S05]  /*2c30*/  BSYNC.RECONVERGENT B0 ;  /* 0x0000000000007941 */ /* 0x000fea0003800200 */
.L_x_12144:
        /* <DEDUP_REMOVED lines=54> */
[----:B------:R-:W5:Y:S02]  /*2fa0*/  LDG.E.128 R144, desc[UR10][R144.64] ;  /* 0x0000000a90907981 */ /* 0x000f64000c1e1d00 */
.L_x_12148:
[----:B------:R-:W-:Y:S05]  /*2fb0*/  BRA.U UP0, `(.L_x_12149) ;  /* 0x00000005004c7547 */ /* 0x000fea000b800000 */
[----:B------:R-:W-:-:S04]  /*2fc0*/  UISETP.NE.U32.AND UP0, UPT, UR4, URZ, UPT ;  /* 0x000000ff0400728c */ /* 0x000fc8000bf05070 */
[----:B------:R-:W-:-:S09]  /*2fd0*/  UISETP.NE.AND.EX UP0, UPT, UR5, URZ, UPT, UP0 ;  /* 0x000000ff0500728c */ /* 0x000fd2000bf05300 */
[----:B------:R-:W-:Y:S05]  /*2fe0*/  BRA.U UP0, `(.L_x_12150) ;  /* 0x0000000100a47547 */ /* 0x000fea000b800000 */
        /* <DEDUP_REMOVED lines=8> */
[----:B-----5:R-:W-:Y:S01]  /*3070*/  FFMA.FTZ R80, R144, R157, R80 ;  /* 0x0000009d90507223 */ /* 0x020fe20000010050 */
[----:B------:R-:W-:-:S07]  /*3080*/  FMUL.FTZ R148, R157, R148 ;  /* 0x000000949d947220 */ /* 0x000fce0000410000 */
.L_x_12151:
        /* <DEDUP_REMOVED lines=8> */
[----:B-----5:R-:W-:Y:S01]  /*3110*/  FFMA.FTZ R81, R145, R156, R81 ;  /* 0x0000009c91517223 */ /* 0x020fe20000010051 */
[----:B------:R-:W-:-:S07]  /*3120*/  FMUL.FTZ R149, R156, R149 ;  /* 0x000000959c957220 */ /* 0x000fce0000410000 */
.L_x_12152:
        /* <DEDUP_REMOVED lines=10> */
.L_x_12153:
        /* <DEDUP_REMOVED lines=9> */
[----:B------:R-:W-:Y:S01]  /*3260*/  FMUL.FTZ R151, R156, R157 ;  /* 0x0000009d9c977220 */ /* 0x000fe20000410000 */
[----:B------:R-:W-:Y:S06]  /*3270*/  BRA `(.L_x_12154) ;  /* 0x00000008002c7947 */ /* 0x000fec0003800000 */
.L_x_12150:
[----:B------:R-:W0:Y:S01]  /*3280*/  @P4 LDC R157, c[0x0][0x40c] ;  /* 0x00010300ff9d4b82 */ /* 0x000e220000000800 */
[--C-:B------:R-:W-:Y:S01]  /*3290*/  FFMA.FTZ R153, R3, UR6, R0.reuse ;  /* 0x0000000603997c23 */ /* 0x100fe20008010000 */
[--C-:B------:R-:W-:Y:S01]  /*32a0*/  FFMA.FTZ R152, R8, UR6, R0.reuse ;  /* 0x0000000608987c23 */ /* 0x100fe20008010000 */
[----:B------:R-:W-:Y:S01]  /*32b0*/  ISETP.LT.AND P0, PT, RZ, UR28, PT ;  /* 0x0000001cff007c0c */ /* 0x000fe2000bf01270 */
[----:B------:R-:W-:Y:S01]  /*32c0*/  FFMA.FTZ R159, R29, UR6, R0 ;  /* 0x000000061d9f7c23 */ /* 0x000fe20008010000 */
[----:B------:R-:W-:Y:S01]  /*32d0*/  FADD.FTZ R153, R6, -R153 ;  /* 0x8000009906997221 */ /* 0x000fe20000010000 */
[----:B------:R-:W-:Y:S01]  /*32e0*/  FADD.FTZ R154, R7, -R152 ;  /* 0x80000098079a7221 */ /* 0x000fe20000010000 */
[----:B------:R-:W-:Y:S01]  /*32f0*/  FFMA.FTZ R165, R188, UR6, R0 ;  /* 0x00000006bca57c23 */ /* 0x000fe20008010000 */
[----:B------:R-:W1:Y:S01]  /*3300*/  @P4 LDC R155, c[0x0][0x40c] ;  /* 0x00010300ff9b4b82 */ /* 0x000e620000000800 */
[----:B------:R-:W-:Y:S01]  /*3310*/  FMUL.FTZ R153, R153, UR27 ;  /* 0x0000001b99997c20 */ /* 0x000fe20008410000 */
[----:B------:R-:W-:Y:S01]  /*3320*/  FADD.FTZ R159, R30, -R159 ;  /* 0x8000009f1e9f7221 */ /* 0x000fe20000010000 */
[----:B------:R-:W-:-:S03]  /*3330*/  FADD.FTZ R165, R186, -R165 ;  /* 0x800000a5baa57221 */ /* 0x000fc60000010000 */
[----:B------:R-:W-:Y:S01]  /*3340*/  FSEL R152, R153, RZ, P0 ;  /* 0x000000ff99987208 */ /* 0x000fe20000000000 */
[----:B------:R-:W-:Y:S01]  /*3350*/  FMUL.FTZ R153, R154, UR27 ;  /* 0x0000001b9a997c20 */ /* 0x000fe20008410000 */
[----:B------:R-:W2:Y:S01]  /*3360*/  @P4 LDC R156, c[0x0][0x40c] ;  /* 0x00010300ff9c4b82 */ /* 0x000ea20000000800 */
[--C-:B------:R-:W-:Y:S02]  /*3370*/  @P4 HADD2.F32 R154, -RZ, R215.reuse.H0_H0 ;  /* 0x200000d7ff9a4230 */ /* 0x100fe40000004100 */
[----:B------:R-:W-:Y:S01]  /*3380*/  FMUL.FTZ R158, R159, UR27 ;  /* 0x0000001b9f9e7c20 */ /* 0x000fe20008410000 */
[----:B------:R-:W-:Y:S01]  /*3390*/  FMUL.FTZ R165, R165, UR27 ;  /* 0x0000001ba5a57c20 */ /* 0x000fe20008410000 */
[----:B------:R-:W-:Y:S01]  /*33a0*/  FSEL R153, R153, RZ, P0 ;  /* 0x000000ff99997208 */ /* 0x000fe20000000000 */
[----:B------:R-:W-:Y:S02]  /*33b0*/  @P4 HADD2.F32 R159, -RZ, R215.H1_H1 ;  /* 0x300000d7ff9f4230 */ /* 0x000fe40000004100 */
[----:B0-----:R-:W-:-:S04]  /*33c0*/  @P4 FMUL.FTZ R157, R152, R157 ;  /* 0x0000009d989d4220 */ /* 0x001fc80000410000 */
[-C--:B------:R-:W-:Y:S01]  /*33d0*/  @P4 FMUL.FTZ R148, R154, R157.reuse ;  /* 0x0000009d9a944220 */ /* 0x080fe20000410000 */
[----:B------:R-:W-:Y:S01]  /*33e0*/  FSEL R154, R158, RZ, P0 ;  /* 0x000000ff9e9a7208 */ /* 0x000fe20000000000 */
[----:B------:R-:W-:Y:S02]  /*33f0*/  @P4 HADD2.F32 R158, -RZ, R216.H0_H0 ;  /* 0x200000d8ff9e4230 */ /* 0x000fe40000004100 */
[----:B-----5:R-:W-:Y:S01]  /*3400*/  @P4 FFMA.FTZ R80, R144, R157, R80 ;  /* 0x0000009d90504223 */ /* 0x020fe20000010050 */
[----:B------:R-:W-:Y:S01]  /*3410*/  FSEL R157, R165, RZ, P0 ;  /* 0x000000ffa59d7208 */ /* 0x000fe20000000000 */
[----:B-1----:R-:W-:-:S04]  /*3420*/  @P4 FMUL.FTZ R155, R154, R155 ;  /* 0x0000009b9a9b4220 */ /* 0x002fc80000410000 */
[-C--:B------:R-:W-:Y:S01]  /*3430*/  @P4 FMUL.FTZ R150, R158, R155.reuse ;  /* 0x0000009b9e964220 */ /* 0x080fe20000410000 */
[----:B------:R-:W-:Y:S01]  /*3440*/  @P4 FFMA.FTZ R82, R146, R155, R82 ;  /* 0x0000009b92524223 */ /* 0x000fe20000010052 */
[----:B--2---:R-:W-:Y:S01]  /*3450*/  @P4 FMUL.FTZ R156, R153, R156 ;  /* 0x0000009c999c4220 */ /* 0x004fe20000410000 */
[----:B------:R-:W-:-:S03]  /*3460*/  MOV R155, R157 ;  /* 0x0000009d009b7202 */ /* 0x000fc60000000f00 */
[-C--:B------:R-:W-:Y:S01]  /*3470*/  @P4 FMUL.FTZ R149, R159, R156.reuse ;  /* 0x0000009c9f954220 */ /* 0x080fe20000410000 */
[----:B------:R-:W-:Y:S01]  /*3480*/  @P4 FFMA.FTZ R81, R145, R156, R81 ;  /* 0x0000009c91514223 */ /* 0x000fe20000010051 */
[----:B------:R-:W-:Y:S06]  /*3490*/  @!P4 BRA `(.L_x_12154) ;  /* 0x0000000400a4c947 */ /* 0x000fec0003800000 */
[----:B------:R-:W-:Y:S02]  /*34a0*/  HADD2.F32 R151, -RZ, R216.H1_H1 ;  /* 0x300000d8ff977230 */ /* 0x000fe40000004100 */
[----:B------:R-:W-:-:S04]  /*34b0*/  FMUL.FTZ R156, R157, UR29 ;  /* 0x0000001d9d9c7c20 */ /* 0x000fc80008410000 */
[-C--:B------:R-:W-:Y:S01]  /*34c0*/  FFMA.FTZ R83, R147, R156.reuse, R83 ;  /* 0x0000009c93537223 */ /* 0x080fe20000010053 */
[----:B------:R-:W-:Y:S01]  /*34d0*/  FMUL.FTZ R151, R151, R156 ;  /* 0x0000009c97977220 */ /* 0x000fe20000410000 */
[----:B------:R-:W-:Y:S06]  /*34e0*/  BRA `(.L_x_12154) ;  /* 0x0000000400907947 */ /* 0x000fec0003800000 */
.L_x_12149:
        /* <DEDUP_REMOVED lines=12> */
[--C-:B------:R-:W-:Y:S01]  /*35b0*/  @P2 FFMA.FTZ R162, R8, UR6, R0.reuse ;  /* 0x0000000608a22c23 */ /* 0x100fe20008010000 */
[----:B------:R-:W-:Y:S01]  /*35c0*/  PLOP3.LUT P2, PT, PT, PT, UP2, 0x80, 0x8 ;  /* 0x000000000008781c */ /* 0x000fe20003f4f028 */
[----:B------:R-:W-:Y:S01]  /*35d0*/  @P3 FFMA.FTZ R159, R29, UR6, R0 ;  /* 0x000000061d9f3c23 */ /* 0x000fe20008010000 */
[----:B------:R-:W-:Y:S01]  /*35e0*/  PLOP3.LUT P3, PT, PT, PT, UP2, 0x80, 0x8 ;  /* 0x000000000008781c */ /* 0x000fe20003f6f028 */
[----:B------:R-:W2:Y:S01]  /*35f0*/  @P4 LDC R157, c[0x0][0x40c] ;  /* 0x00010300ff9d4b82 */ /* 0x000ea20000000800 */
[----:B------:R-:W-:Y:S01]  /*3600*/  @P5 FADD.FTZ R162, R7, -R162 ;  /* 0x800000a207a25221 */ /* 0x000fe20000010000 */
[----:B------:R-:W-:Y:S01]  /*3610*/  @P0 FADD.FTZ R169, R30, -R159 ;  /* 0x8000009f1ea90221 */ /* 0x000fe20000010000 */
[----:B------:R-:W-:Y:S01]  /*3620*/  PLOP3.LUT P5, PT, PT, PT, UP2, 0x80, 0x8 ;  /* 0x000000000008781c */ /* 0x000fe20003faf028 */
[----:B------:R-:W-:Y:S01]  /*3630*/  @P1 FFMA.FTZ R167, R3, UR6, R0 ;  /* 0x0000000603a71c23 */ /* 0x000fe20008010000 */
[----:B------:R-:W-:-:S02]  /*3640*/  PLOP3.LUT P0, PT, PT, PT, UP2, 0x80, 0x8 ;  /* 0x000000000008781c */ /* 0x000fc40003f0f028 */
[----:B------:R-:W-:-:S03]  /*3650*/  MOV R159, R54 ;  /* 0x00000036009f7202 */ /* 0x000fc60000000f00 */
[----:B------:R-:W-:Y:S02]  /*3660*/  @P2 FADD.FTZ R167, R6, -R167 ;  /* 0x800000a706a72221 */ /* 0x000fe40000010000 */
[----:B------:R-:W-:-:S04]  /*3670*/  @P3 FFMA.FTZ R159, R169, UR27, R54 ;  /* 0x0000001ba99f3c23 */ /* 0x000fc80008010036 */
[----:B------:R-:W-:Y:S01]  /*3680*/  @P5 FFMA.FTZ R165, R162, UR27, R53 ;  /* 0x0000001ba2a55c23 */ /* 0x000fe20008010035 */
[----:B-1----:R-:W-:Y:S01]  /*3690*/  @P4 FMUL.FTZ R159, R159, R158 ;  /* 0x0000009e9f9f4220 */ /* 0x002fe20000410000 */
[----:B------:R-:W-:Y:S01]  /*36a0*/  @P0 FFMA.FTZ R156, R167, UR27, R52 ;  /* 0x0000001ba79c0c23 */ /* 0x000fe20008010034 */
[----:B------:R-:W-:Y:S02]  /*36b0*/  @P4 HADD2.F32 R158, -RZ, R216.H0_H0 ;  /* 0x200000d8ff9e4230 */ /* 0x000fe40000004100 */
[----:B0-----:R-:W-:Y:S01]  /*36c0*/  @P4 FMUL.FTZ R160, R165, R160 ;  /* 0x000000a0a5a04220 */ /* 0x001fe20000410000 */
[--C-:B------:R-:W-:Y:S02]  /*36d0*/  @P4 HADD2.F32 R165, -RZ, R215.reuse.H1_H1 ;  /* 0x300000d7ffa54230 */ /* 0x100fe40000004100 */
[----:B-----5:R-:W-:Y:S01]  /*36e0*/  @P4 FFMA.FTZ R82, R146, R159, R82 ;  /* 0x0000009f92524223 */ /* 0x020fe20000010052 */
[----:B--2---:R-:W-:Y:S01]  /*36f0*/  @P4 FMUL.FTZ R157, R156, R157 ;  /* 0x0000009d9c9d4220 */ /* 0x004fe20000410000 */
[----:B------:R-:W-:-:S02]  /*3700*/  @P4 HADD2.F32 R156, -RZ, R215.H0_H0 ;  /* 0x200000d7ff9c4230 */ /* 0x000fc40000004100 */
[-C--:B------:R-:W-:Y:S01]  /*3710*/  @P4 FMUL.FTZ R149, R165, R160.reuse ;  /* 0x000000a0a5954220 */ /* 0x080fe20000410000 */
[----:B------:R-:W-:Y:S01]  /*3720*/  @P4 FFMA.FTZ R81, R145, R160, R81 ;  /* 0x000000a091514223 */ /* 0x000fe20000010051 */
[----:B------:R-:W-:Y:S01]  /*3730*/  @P4 FMUL.FTZ R150, R158, R159 ;  /* 0x0000009f9e964220 */ /* 0x000fe20000410000 */
[-C--:B------:R-:W-:Y:S01]  /*3740*/  @P4 FFMA.FTZ R80, R144, R157.reuse, R80 ;  /* 0x0000009d90504223 */ /* 0x080fe20000010050 */
[----:B------:R-:W-:Y:S01]  /*3750*/  @P4 FMUL.FTZ R148, R156, R157 ;  /* 0x0000009d9c944220 */ /* 0x000fe20000410000 */
[----:B------:R-:W-:Y:S06]  /*3760*/  @!P4 BRA `(.L_x_12154) ;  /* 0x0000000000f0c947 */ /* 0x000fec0003800000 */
[----:B------:R-:W-:Y:S02]  /*3770*/  PLOP3.LUT P0, PT, PT, PT, UP2, 0x80, 0x8 ;  /* 0x000000000008781c */ /* 0x000fe40003f0f028 */
[----:B------:R-:W-:Y:S02]  /*3780*/  PLOP3.LUT P1, PT, PT, PT, UP2, 0x80, 0x8 ;  /* 0x000000000008781c */ /* 0x000fe40003f2f028 */
[----:B------:R-:W-:Y:S02]  /*3790*/  PLOP3.LUT P2, PT, PT, PT, UP2, 0x80, 0x8 ;  /* 0x000000000008781c */ /* 0x000fe40003f4f028 */
[----:B------:R-:W-:-:S07]  /*37a0*/  MOV R151, R55 ;  /* 0x0000003700977202 */ /* 0x000fce0000000f00 */
[----:B------:R-:W-:-:S04]  /*37b0*/  @P0 FFMA.FTZ R157, R188, UR6, R0 ;  /* 0x00000006bc9d0c23 */ /* 0x000fc80008010000 */
[----:B------:R-:W-:Y:S01]  /*37c0*/  @P1 FADD.FTZ R156, R186, -R157 ;  /* 0x8000009dba9c1221 */ /* 0x000fe20000010000 */
[----:B------:R-:W-:-:S03]  /*37d0*/  HADD2.F32 R157, -RZ, R216.H1_H1 ;  /* 0x300000d8ff9d7230 */ /* 0x000fc60000004100 */
[----:B------:R-:W-:-:S04]  /*37e0*/  @P2 FFMA.FTZ R151, R156, UR27, R55 ;  /* 0x0000001b9c972c23 */ /* 0x000fc80008010037 */
[----:B------:R-:W-:-:S04]  /*37f0*/  FMUL.FTZ R156, R151, UR29 ;  /* 0x0000001d979c7c20 */ /* 0x000fc80008410000 */
[-C--:B------:R-:W-:Y:S01]  /*3800*/  FFMA.FTZ R83, R147, R156.reuse, R83 ;  /* 0x0000009c93537223 */ /* 0x080fe20000010053 */
[----:B------:R-:W-:Y:S01]  /*3810*/  FMUL.FTZ R151, R157, R156 ;  /* 0x0000009c9d977220 */ /* 0x000fe20000410000 */
[----:B------:R-:W-:Y:S06]  /*3820*/  BRA `(.L_x_12154) ;  /* 0x0000000000c07947 */ /* 0x000fec0003800000 */
.L_x_12155:
        /* <DEDUP_REMOVED lines=13> */
[----:B------:R-:W2:Y:S01]  /*3900*/  @P4 LDC R156, c[0x0][0x40c] ;  /* 0x00010300ff9c4b82 */ /* 0x000ea20000000800 */
[--C-:B------:R-:W-:Y:S01]  /*3910*/  @P2 FFMA.FTZ R155, R29, UR6, R0.reuse ;  /* 0x000000061d9b2c23 */ /* 0x100fe20008010000 */
[----:B------:R-:W-:Y:S01]  /*3920*/  PLOP3.LUT P2, PT, PT, PT, UP2, 0x80, 0x8 ;  /* 0x000000000008781c */ /* 0x000fe20003f4f028 */
[----:B------:R-:W-:Y:S01]  /*3930*/  @P1 FFMA.FTZ R153, R152, UR27, R53 ;  /* 0x0000001b98991c23 */ /* 0x000fe20008010035 */
[----:B------:R-:W-:Y:S01]  /*3940*/  PLOP3.LUT P1, PT, PT, PT, UP2, 0x80, 0x8 ;  /* 0x000000000008781c */ /* 0x000fe20003f2f028 */
[----:B------:R-:W-:Y:S01]  /*3950*/  @P5 FADD.FTZ R167, R30, -R155 ;  /* 0x8000009b1ea75221 */ /* 0x000fe20000010000 */
[----:B------:R-:W-:Y:S01]  /*3960*/  PLOP3.LUT P5, PT, PT, PT, UP2, 0x80, 0x8 ;  /* 0x000000000008781c */ /* 0x000fe20003faf028 */
[----:B0-----:R-:W-:Y:S01]  /*3970*/  @P4 FMUL.FTZ R158, R153, R158 ;  /* 0x0000009e999e4220 */ /* 0x001fe20000410000 */
[----:B------:R-:W0:Y:S01]  /*3980*/  @P4 LDC R157, c[0x0][0x40c] ;  /* 0x00010300ff9d4b82 */ /* 0x000e220000000800 */
[----:B------:R-:W-:Y:S01]  /*3990*/  @P0 FFMA.FTZ R165, R188, UR6, R0 ;  /* 0x00000006bca50c23 */ /* 0x000fe20008010000 */
[----:B------:R-:W-:Y:S01]  /*39a0*/  PLOP3.LUT P0, PT, PT, PT, UP2, 0x80, 0x8 ;  /* 0x000000000008781c */ /* 0x000fe20003f0f028 */
[----:B-----5:R-:W-:Y:S01]  /*39b0*/  @P4 FFMA.FTZ R81, R145, R158, R81 ;  /* 0x0000009e91514223 */ /* 0x020fe20000010051 */
[----:B------:R-:W-:-:S02]  /*39c0*/  PLOP3.LUT P3, PT, PT, PT, UP2, 0x80, 0x8 ;  /* 0x000000000008781c */ /* 0x000fc40003f6f028 */
[----:B------:R-:W-:Y:S01]  /*39d0*/  MOV R155, R55 ;  /* 0x00000037009b7202 */ /* 0x000fe20000000f00 */
[----:B------:R-:W-:Y:S01]  /*39e0*/  @P2 FFMA.FTZ R154, R167, UR27, R54 ;  /* 0x0000001ba79a2c23 */ /* 0x000fe20008010036 */
[--C-:B------:R-:W-:Y:S02]  /*39f0*/  @P4 HADD2.F32 R167, -RZ, R215.reuse.H1_H1 ;  /* 0x300000d7ffa74230 */ /* 0x100fe40000004100 */
[----:B------:R-:W-:Y:S01]  /*3a00*/  @P1 FADD.FTZ R152, R186, -R165 ;  /* 0x800000a5ba981221 */ /* 0x000fe20000010000 */
[----:B------:R-:W-:Y:S01]  /*3a10*/  PLOP3.LUT P1, PT, PT, PT, UP2, 0x80, 0x8 ;  /* 0x000000000008781c */ /* 0x000fe20003f2f028 */
[----:B------:R-:W-:Y:S01]  /*3a20*/  @P5 FFMA.FTZ R165, R3, UR6, R0 ;  /* 0x0000000603a55c23 */ /* 0x000fe20008010000 */
[----:B-1----:R-:W-:Y:S01]  /*3a30*/  @P4 FMUL.FTZ R159, R154, R159 ;  /* 0x0000009f9a9f4220 */ /* 0x002fe20000410000 */
[----:B------:R-:W-:Y:S01]  /*3a40*/  @P4 FMUL.FTZ R149, R167, R158 ;  /* 0x0000009ea7954220 */ /* 0x000fe20000410000 */
[----:B------:R-:W-:Y:S02]  /*3a50*/  @P4 HADD2.F32 R158, -RZ, R215.H0_H0 ;  /* 0x200000d7ff9e4230 */ /* 0x000fe40000004100 */
[----:B------:R-:W-:Y:S01]  /*3a60*/  @P0 FADD.FTZ R165, R6, -R165 ;  /* 0x800000a506a50221 */ /* 0x000fe20000010000 */
[-C--:B------:R-:W-:Y:S01]  /*3a70*/  @P4 FMUL.FTZ R150, R160, R159.reuse ;  /* 0x0000009fa0964220 */ /* 0x080fe20000410000 */
[----:B------:R-:W-:Y:S01]  /*3a80*/  @P3 FFMA.FTZ R155, R152, UR27, R55 ;  /* 0x0000001b989b3c23 */ /* 0x000fe20008010037 */
[----:B------:R-:W-:Y:S01]  /*3a90*/  MOV R152, R52 ;  /* 0x0000003400987202 */ /* 0x000fe20000000f00 */
[----:B------:R-:W-:-:S02]  /*3aa0*/  @P4 FFMA.FTZ R82, R146, R159, R82 ;  /* 0x0000009f92524223 */ /* 0x000fc40000010052 */
[----:B--2---:R-:W-:Y:S01]  /*3ab0*/  @P4 FMUL.FTZ R156, R155, R156 ;  /* 0x0000009c9b9c4220 */ /* 0x004fe20000410000 */
[----:B------:R-:W-:Y:S01]  /*3ac0*/  @P1 FFMA.FTZ R152, R165, UR27, R52 ;  /* 0x0000001ba5981c23 */ /* 0x000fe20008010034 */
[----:B------:R-:W-:Y:S02]  /*3ad0*/  @P4 HADD2.F32 R165, -RZ, R216.H1_H1 ;  /* 0x300000d8ffa54230 */ /* 0x000fe40000004100 */
[-C--:B------:R-:W-:Y:S01]  /*3ae0*/  @P4 FFMA.FTZ R83, R147, R156.reuse, R83 ;  /* 0x0000009c93534223 */ /* 0x080fe20000010053 */
[----:B0-----:R-:W-:Y:S02]  /*3af0*/  @P4 FMUL.FTZ R157, R152, R157 ;  /* 0x0000009d989d4220 */ /* 0x001fe40000410000 */
[----:B------:R-:W-:Y:S02]  /*3b00*/  @P4 FMUL.FTZ R151, R165, R156 ;  /* 0x0000009ca5974220 */ /* 0x000fe40000410000 */
[-C--:B------:R-:W-:Y:S01]  /*3b10*/  @P4 FMUL.FTZ R148, R158, R157.reuse ;  /* 0x0000009d9e944220 */ /* 0x080fe20000410000 */
[----:B------:R-:W-:-:S07]  /*3b20*/  @P4 FFMA.FTZ R80, R144, R157, R80 ;  /* 0x0000009d90504223 */ /* 0x000fce0000010050 */
.L_x_12154:
        /* <DEDUP_REMOVED lines=10> */
.L_x_12147:
[----:B------:R-:W-:Y:S05]  /*3bd0*/  BSYNC.RECONVERGENT B0 ;  /* 0x0000000000007941 */ /* 0x000fea0003800200 */
.L_x_12146:
[----:B------:R-:W-:Y:S01]  /*3be0*/  ISETP.GE.U32.AND P0, PT, R4, 0x200, PT ;  /* 0x000002000400780c */ /* 0x000fe20003f06070 */
[----:B------:R-:W-:Y:S03]  /*3bf0*/  BSSY.RECONVERGENT B0, `(.L_x_12156) ;  /* 0x00000cb000007945 */ /* 0x000fe60003800200 */
[----:B------:R-:W-:-:S09]  /*3c00*/  P2R R160, PR, RZ, 0x1 ;  /* 0x00000001ffa07803 */ /* 0x000fd20000000000 */
[----:B------:R-:W-:Y:S05]  /*3c10*/  @!P0 BRA `(.L_x_12157) ;  /* 0x0000000c00208947 */ /* 0x000fea0003800000 */
[----:B------:R-:W-:-:S04]  /*3c20*/  UISETP.NE.U32.AND UP0, UPT, UR18, URZ, UPT ;  /* 0x000000ff1200728c */ /* 0x000fc8000bf05070 */
[----:B------:R-:W-:Y:S01]  /*3c30*/  UISETP.NE.AND.EX UP0, UPT, UR19, URZ, UPT, UP0 ;  /* 0x000000ff1300728c */ /* 0x000fe2000bf05300 */
[----:B------:R-:W-:Y:S10]  /*3c40*/  @!P4 BRA `(.L_x_12158) ;  /* 0x00000000000cc947 */ /* 0x000ff40003800000 */
[----:B-----5:R-:W1:Y:S02]  /*3c50*/  LDC.64 R144, c[0x0][0x390] ;  /* 0x0000e400ff907b82 */ /* 0x020e640000000a00 */
[----:B-1----:R-:W-:-:S06]  /*3c60*/  IMAD.WIDE.U32 R144, R161, 0x10, R144 ;  /* 0x00000010a1907825 */ /* 0x002fcc00078e0090 */
[----:B------:R-:W5:Y:S02]  /*3c70*/  LDG.E.128 R144, desc[UR10][R144.64] ;  /* 0x0000000a90907981 */ /* 0x000f64000c1e1d00 */
.L_x_12158:
[----:B------:R-:W-:Y:S05]  /*3c80*/  BRA.U !UP0, `(.L_x_12159) ;  /* 0x0000000508987547 */ /* 0x000fea000b800000 */
[----:B------:R-:W-:-:S04]  /*3c90*/  UISETP.NE.U32.AND UP0, UPT, UR4, URZ, UPT ;  /* 0x000000ff0400728c */ /* 0x000fc8000bf05070 */
[----:B------:R-:W-:-:S06]  /*3ca0*/  UISETP.NE.AND.EX UP0, UPT, UR5, URZ, UPT, UP0 ;  /* 0x000000ff0500728c */ /* 0x000fcc000bf05300 */
[----:B------:R-:W-:-:S13]  /*3cb0*/  PLOP3.LUT P0, PT, PT, PT, UP0, 0x80, 0x8 ;  /* 0x000000000008781c */ /* 0x000fda0003f0f008 */
[----:B------:R-:W-:Y:S05]  /*3cc0*/  @!P0 BRA `(.L_x_12160) ;  /* 0x0000000000c48947 */ /* 0x000fea0003800000 */
[----:B------:R-:W-:Y:S01]  /*3cd0*/  PLOP3.LUT P2, PT, PT, PT, UP2, 0x80, 0x8 ;  /* 0x000000000008781c */ /* 0x000fe20003f4f028 */
[----:B0-----:R-:W0:Y:S01]  /*3ce0*/  @P4 LDC R156, c[0x0][0x40c] ;  /* 0x00010300ff9c4b82 */ /* 0x001e220000000800 */
[----:B------:R-:W-:Y:S01]  /*3cf0*/  PLOP3.LUT P3, PT, PT, PT, UP2, 0x80, 0x8 ;  /* 0x000000000008781c */ /* 0x000fe20003f6f028 */
[--C-:B------:R-:W-:Y:S01]  /*3d00*/  @P4 HADD2.F32 R169, -RZ, R217.reuse.H1_H1 ;  /* 0x300000d9ffa94230 */ /* 0x100fe20000004100 */
[----:B------:R-:W-:Y:S01]  /*3d10*/  PLOP3.LUT P1, PT, PT, PT, UP2, 0x80, 0x8 ;  /* 0x000000000008781c */ /* 0x000fe20003f2f028 */
[----:B------:R-:W-:Y:S01]  /*3d20*/  @P4 HADD2.F32 R162, -RZ, R218.H0_H0 ;  /* 0x200000daffa24230 */ /* 0x000fe20000004100 */
[----:B------:R-:W-:Y:S01]  /*3d30*/  MOV R153, R49 ;  /* 0x0000003100997202 */ /* 0x000fe20000000f00 */
[----:B------:R-:W-:Y:S01]  /*3d40*/  @P4 HADD2.F32 R158, -RZ, R217.H0_H0 ;  /* 0x200000d9ff9e4230 */ /* 0x000fe20000004100 */
[----:B------:R-:W-:Y:S01]  /*3d50*/  MOV R155, R51 ;  /* 0x00000033009b7202 */ /* 0x000fe20000000f00 */
[----:B------:R-:W1:Y:S01]  /*3d60*/  @P4 LDC R159, c[0x0][0x40c] ;  /* 0x00010300ff9f4b82 */ /* 0x000e620000000800 */
[----:B------:R-:W-:-:S03]  /*3d70*/  MOV R154, R50 ;  /* 0x00000032009a7202 */ /* 0x000fc60000000f00 */
[----:B------:R-:W-:Y:S01]  /*3d80*/  @P2 FFMA.FTZ R152, R12, UR6, R0 ;  /* 0x000000060c982c23 */ /* 0x000fe20008010000 */
[----:B------:R-:W-:-:S03]  /*3d90*/  PLOP3.LUT P2, PT, PT, PT, UP2, 0x80, 0x8 ;  /* 0x000000000008781c */ /* 0x000fc60003f4f028 */
[----:B------:R-:W-:Y:S01]  /*3da0*/  @P3 FADD.FTZ R152, R11, -R152 ;  /* 0x800000980b983221 */ /* 0x000fe20000010000 */
[----:B------:R-:W-:Y:S01]  /*3db0*/  PLOP3.LUT P3, PT, PT, PT, UP2, 0x80, 0x8 ;  /* 0x000000000008781c */ /* 0x000fe20003f6f028 */
[----:B------:R-:W2:Y:S02]  /*3dc0*/  @P4 LDC R157, c[0x0][0x40c] ;  /* 0x00010300ff9d4b82 */ /* 0x000ea40000000800 */
[----:B------:R-:W-:Y:S01]  /*3dd0*/  @P1 FFMA.FTZ R153, R152, UR27, R49 ;  /* 0x0000001b98991c23 */ /* 0x000fe20008010031 */
[----:B------:R-:W-:-:S03]  /*3de0*/  PLOP3.LUT P1, PT, PT, PT, UP2, 0x80, 0x8 ;  /* 0x000000000008781c */ /* 0x000fc60003f2f028 */
[----:B0-----:R-:W-:Y:S02]  /*3df0*/  @P4 FMUL.FTZ R156, R153, R156 ;  /* 0x0000009c999c4220 */ /* 0x001fe40000410000 */
[----:B------:R-:W-:Y:S01]  /*3e00*/  @P2 FFMA.FTZ R165, R175, UR6, R0 ;  /* 0x00000006afa52c23 */ /* 0x000fe20008010000 */
[----:B------:R-:W-:Y:S01]  /*3e10*/  PLOP3.LUT P2, PT, PT, PT, UP2, 0x80, 0x8 ;  /* 0x000000000008781c */ /* 0x000fe20003f4f028 */
[----:B------:R-:W-:Y:S01]  /*3e20*/  @P4 FMUL.FTZ R149, R156, R169 ;  /* 0x000000a99c954220 */ /* 0x000fe20000410000 */
[----:B-----5:R-:W-:Y:S01]  /*3e30*/  @P4 FFMA.FTZ R77, R145, R156, R77 ;  /* 0x0000009c914d4223 */ /* 0x020fe2000001004d */
[----:B------:R-:W-:Y:S01]  /*3e40*/  @P3 FADD.FTZ R165, R176, -R165 ;  /* 0x800000a5b0a53221 */ /* 0x000fe20000010000 */
[----:B------:R-:W-:-:S03]  /*3e50*/  PLOP3.LUT P3, PT, PT, PT, UP2, 0x80, 0x8 ;  /* 0x000000000008781c */ /* 0x000fc60003f6f028 */
[----:B------:R-:W-:Y:S01]  /*3e60*/  @P1 FFMA.FTZ R152, R190, UR6, R0 ;  /* 0x00000006be981c23 */ /* 0x000fe20008010000 */
[----:B------:R-:W-:-:S05]  /*3e70*/  PLOP3.LUT P1, PT, PT, PT, UP2, 0x80, 0x8 ;  /* 0x000000000008781c */ /* 0x000fca0003f2f028 */
[----:B------:R-:W-:Y:S01]  /*3e80*/  @P2 FADD.FTZ R152, R189, -R152 ;  /* 0x80000098bd982221 */ /* 0x000fe20000010000 */
[----:B------:R-:W-:-:S03]  /*3e90*/  PLOP3.LUT P2, PT, PT, PT, UP2, 0x80, 0x8 ;  /* 0x000000000008781c */ /* 0x000fc60003f4f028 */
[----:B------:R-:W-:Y:S01]  /*3ea0*/  @P3 FFMA.FTZ R155, R152, UR27, R51 ;  /* 0x0000001b989b3c23 */ /* 0x000fe20008010033 */
[----:B------:R-:W-:Y:S02]  /*3eb0*/  PLOP3.LUT P3, PT, PT, PT, UP2, 0x80, 0x8 ;  /* 0x000000000008781c */ /* 0x000fe40003f6f028 */
[----:B------:R-:W-:Y:S01]  /*3ec0*/  MOV R152, R48 ;  /* 0x0000003000987202 */ /* 0x000fe20000000f00 */
[----:B------:R-:W-:Y:S01]  /*3ed0*/  @P1 FFMA.FTZ R167, R9, UR6, R0 ;  /* 0x0000000609a71c23 */ /* 0x000fe20008010000 */
[----:B------:R-:W-:-:S05]  /*3ee0*/  PLOP3.LUT P1, PT, PT, PT, UP2, 0x80, 0x8 ;  /* 0x000000000008781c */ /* 0x000fca0003f2f028 */
[----:B------:R-:W-:-:S04]  /*3ef0*/  @P2 FADD.FTZ R167, R10, -R167 ;  /* 0x800000a70aa72221 */ /* 0x000fc80000010000 */
[----:B------:R-:W-:-:S04]  /*3f00*/  @P3 FFMA.FTZ R154, R165, UR27, R50 ;  /* 0x0000001ba59a3c23 */ /* 0x000fc80008010032 */
[----:B------:R-:W-:Y:S01]  /*3f10*/  @P1 FFMA.FTZ R152, R167, UR27, R48 ;  /* 0x0000001ba7981c23 */ /* 0x000fe20008010030 */
[----:B-1----:R-:W-:-:S03]  /*3f20*/  @P4 FMUL.FTZ R159, R154, R159 ;  /* 0x0000009f9a9f4220 */ /* 0x002fc60000410000 */
[----:B--2---:R-:W-:Y:S01]  /*3f30*/  @P4 FMUL.FTZ R157, R152, R157 ;  /* 0x0000009d989d4220 */ /* 0x004fe20000410000 */
[----:B------:R-:W-:Y:S01]  /*3f40*/  @P4 FMUL.FTZ R150, R159, R162 ;  /* 0x000000a29f964220 */ /* 0x000fe20000410000 */
[----:B------:R-:W-:Y:S02]  /*3f50*/  @P4 FFMA.FTZ R78, R146, R159, R78 ;  /* 0x0000009f924e4223 */ /* 0x000fe4000001004e */
[----:B------:R-:W-:Y:S01]  /*3f60*/  @P4 FMUL.FTZ R148, R157, R158 ;  /* 0x0000009e9d944220 */ /* 0x000fe20000410000 */
[----:B------:R-:W-:Y:S01]  /*3f70*/  @P4 FFMA.FTZ R76, R144, R157, R76 ;  /* 0x0000009d904c4223 */ /* 0x000fe2000001004c */
[----:B------:R-:W-:Y:S06]  /*3f80*/  @!P4 BRA `(.L_x_12161) ;  /* 0x000000080024c947 */ /* 0x000fec0003800000 */
[----:B------:R-:W-:Y:S02]  /*3f90*/  HADD2.F32 R151, -RZ, R218.H1_H1 ;  /* 0x300000daff977230 */ /* 0x000fe40000004100 */
[----:B------:R-:W-:-:S04]  /*3fa0*/  FMUL.FTZ R156, R155, UR29 ;  /* 0x0000001d9b9c7c20 */ /* 0x000fc80008410000 */
[----:B------:R-:W-:Y:S01]  /*3fb0*/  FFMA.FTZ R79, R147, R156, R79 ;  /* 0x0000009c934f7223 */ /* 0x000fe2000001004f */
[----:B------:R-:W-:Y:S01]  /*3fc0*/  FMUL.FTZ R151, R156, R151 ;  /* 0x000000979c977220 */ /* 0x000fe20000410000 */
[----:B------:R-:W-:Y:S06]  /*3fd0*/  BRA `(.L_x_12161) ;  /* 0x0000000800107947 */ /* 0x000fec0003800000 */
.L_x_12160:
[----:B------:R-:W-:Y:S01]  /*3fe0*/  PLOP3.LUT P3, PT, PT, PT, UP2, 0x80, 0x8 ;  /* 0x000000000008781c */ /* 0x000fe20003f6f028 */
[----:B------:R-:W1:Y:S01]  /*3ff0*/  @P4 LDC R165, c[0x0][0x40c] ;  /* 0x00010300ffa54b82 */ /* 0x000e620000000800 */
[----:B------:R-:W-:Y:S02]  /*4000*/  PLOP3.LUT P2, PT, PT, PT, UP2, 0x80, 0x8 ;  /* 0x000000000008781c */ /* 0x000fe40003f4f028 */
[----:B------:R-:W-:Y:S02]  /*4010*/  PLOP3.LUT P1, PT, PT, PT, UP2, 0x80, 0x8 ;  /* 0x000000000008781c */ /* 0x000fe40003f2f028 */
[----:B------:R-:W-:Y:S02]  /*4020*/  MOV R162, R49 ;  /* 0x0000003100a27202 */ /* 0x000fe40000000f00 */
[----:B0-----:R-:W-:Y:S01]  /*4030*/  MOV R158, R50 ;  /* 0x00000032009e7202 */ /* 0x001fe20000000f00 */
[----:B------:R-:W0:Y:S04]  /*4040*/  @P4 LDC R159, c[0x0][0x40c] ;  /* 0x00010300ff9f4b82 */ /* 0x000e280000000800 */
[----:B------:R-:W-:Y:S01]  /*4050*/  @P3 FFMA.FTZ R156, R12, UR6, R0 ;  /* 0x000000060c9c3c23 */ /* 0x000fe20008010000 */
[----:B------:R-:W-:-:S03]  /*4060*/  PLOP3.LUT P3, PT, PT, PT, UP2, 0x80, 0x8 ;  /* 0x000000000008781c */ /* 0x000fc60003f6f028 */
[----:B------:R-:W-:Y:S01]  /*4070*/  @P2 FADD.FTZ R156, R11, -R156 ;  /* 0x8000009c0b9c2221 */ /* 0x000fe20000010000 */
[----:B------:R-:W-:-:S03]  /*4080*/  PLOP3.LUT P2, PT, PT, PT, UP2, 0x80, 0x8 ;  /* 0x000000000008781c */ /* 0x000fc60003f4f028 */
[----:B------:R-:W-:Y:S01]  /*4090*/  @P1 FFMA.FTZ R162, R156, UR27, R49 ;  /* 0x0000001b9ca21c23 */ /* 0x000fe20008010031 */
[----:B------:R-:W-:Y:S01]  /*40a0*/  PLOP3.LUT P1, PT, PT, PT, UP2, 0x80, 0x8 ;  /* 0x000000000008781c */ /* 0x000fe20003f2f028 */
[----:B------:R-:W2:Y:S02]  /*40b0*/  @P4 LDC R156, c[0x0][0x40c] ;  /* 0x00010300ff9c4b82 */ /* 0x000ea40000000800 */
[----:B-1----:R-:W-:Y:S01]  /*40c0*/  @P4 FMUL.FTZ R162, R162, R165 ;  /* 0x000000a5a2a24220 */ /* 0x002fe20000410000 */
[----:B------:R-:W-:Y:S02]  /*40d0*/  @P4 HADD2.F32 R165, -RZ, R217.H1_H1 ;  /* 0x300000d9ffa54230 */ /* 0x000fe40000004100 */
[--C-:B------:R-:W-:Y:S01]  /*40e0*/  @P3 FFMA.FTZ R157, R175, UR6, R0.reuse ;  /* 0x00000006af9d3c23 */ /* 0x100fe20008010000 */
[----:B------:R-:W-:Y:S01]  /*40f0*/  PLOP3.LUT P3, PT, PT, PT, UP2, 0x80, 0x8 ;  /* 0x000000000008781c */ /* 0x000fe20003f6f028 */
[-C--:B-----5:R-:W-:Y:S02]  /*4100*/  @P4 FFMA.FTZ R77, R145, R162.reuse, R77 ;  /* 0x000000a2914d4223 */ /* 0x0a0fe4000001004d */
[----:B------:R-:W-:Y:S01]  /*4110*/  @P2 FADD.FTZ R169, R176, -R157 ;  /* 0x8000009db0a92221 */ /* 0x000fe20000010000 */
[----:B------:R-:W-:Y:S01]  /*4120*/  PLOP3.LUT P2, PT, PT, PT, UP2, 0x80, 0x8 ;  /* 0x000000000008781c */ /* 0x000fe20003f4f028 */
[----:B------:R-:W-:Y:S01]  /*4130*/  @P4 FMUL.FTZ R149, R165, R162 ;  /* 0x000000a2a5954220 */ /* 0x000fe20000410000 */
[----:B------:R-:W-:Y:S01]  /*4140*/  MOV R157, R48 ;  /* 0x00000030009d7202 */ /* 0x000fe20000000f00 */
[----:B------:R-:W-:Y:S01]  /*4150*/  @P1 FFMA.FTZ R167, R9, UR6, R0 ;  /* 0x0000000609a71c23 */ /* 0x000fe20008010000 */
[----:B------:R-:W-:-:S05]  /*4160*/  PLOP3.LUT P1, PT, PT, PT, UP2, 0x80, 0x8 ;  /* 0x000000000008781c */ /* 0x000fca0003f2f028 */
[----:B------:R-:W-:-:S04]  /*4170*/  @P3 FADD.FTZ R167, R10, -R167 ;  /* 0x800000a70aa73221 */ /* 0x000fc80000010000 */
[----:B------:R-:W-:-:S04]  /*4180*/  @P2 FFMA.FTZ R158, R169, UR27, R50 ;  /* 0x0000001ba99e2c23 */ /* 0x000fc80008010032 */
[----:B------:R-:W-:Y:S01]  /*4190*/  @P1 FFMA.FTZ R157, R167, UR27, R48 ;  /* 0x0000001ba79d1c23 */ /* 0x000fe20008010030 */
[----:B0-----:R-:W-:Y:S01]  /*41a0*/  @P4 FMUL.FTZ R159, R158, R159 ;  /* 0x0000009f9e9f4220 */ /* 0x001fe20000410000 */
[----:B------:R-:W-:Y:S02]  /*41b0*/  @P4 HADD2.F32 R158, -RZ, R218.H0_H0 ;  /* 0x200000daff9e4230 */ /* 0x000fe40000004100 */
[----:B--2---:R-:W-:Y:S01]  /*41c0*/  @P4 FMUL.FTZ R157, R157, R156 ;  /* 0x0000009c9d9d4220 */ /* 0x004fe20000410000 */
[----:B------:R-:W-:Y:S02]  /*41d0*/  @P4 HADD2.F32 R156, -RZ, R217.H0_H0 ;  /* 0x200000d9ff9c4230 */ /* 0x000fe40000004100 */
[-C--:B------:R-:W-:Y:S01]  /*41e0*/  @P4 FFMA.FTZ R78, R146, R159.reuse, R78 ;  /* 0x0000009f924e4223 */ /* 0x080fe2000001004e */
[----:B------:R-:W-:Y:S01]  /*41f0*/  @P4 FMUL.FTZ R150, R158, R159 ;  /* 0x0000009f9e964220 */ /* 0x000fe20000410000 */
[-C--:B------:R-:W-:Y:S01]  /*4200*/  @P4 FFMA.FTZ R76, R144, R157.reuse, R76 ;  /* 0x0000009d904c4223 */ /* 0x080fe2000001004c */
[----:B------:R-:W-:Y:S01]  /*4210*/  @P4 FMUL.FTZ R148, R156, R157 ;  /* 0x0000009d9c944220 */ /* 0x000fe20000410000 */
[----:B------:R-:W-:Y:S06]  /*4220*/  @!P4 BRA `(.L_x_12161) ;  /* 0x00000004007cc947 */ /* 0x000fec0003800000 */
[----:B------:R-:W-:Y:S01]  /*4230*/  PLOP3.LUT P1, PT, PT, PT, UP2, 0x80, 0x8 ;  /* 0x000000000008781c */ /* 0x000fe20003f2f028 */
[----:B------:R-:W-:Y:S01]  /*4240*/  HADD2.F32 R157, -RZ, R218.H1_H1 ;  /* 0x300000daff9d7230 */ /* 0x000fe20000004100 */
[----:B------:R-:W-:Y:S02]  /*4250*/  PLOP3.LUT P2, PT, PT, PT, UP2, 0x80, 0x8 ;  /* 0x000000000008781c */ /* 0x000fe40003f4f028 */
[----:B------:R-:W-:Y:S02]  /*4260*/  PLOP3.LUT P3, PT, PT, PT, UP2, 0x80, 0x8 ;  /* 0x000000000008781c */ /* 0x000fe40003f6f028 */
[----:B------:R-:W-:-:S07]  /*4270*/  MOV R151, R51 ;  /* 0x0000003300977202 */ /* 0x000fce0000000f00 */
[----:B------:R-:W-:-:S04]  /*4280*/  @P1 FFMA.FTZ R156, R190, UR6, R0 ;  /* 0x00000006be9c1c23 */ /* 0x000fc80008010000 */
[----:B------:R-:W-:-:S04]  /*4290*/  @P2 FADD.FTZ R156, R189, -R156 ;  /* 0x8000009cbd9c2221 */ /* 0x000fc80000010000 */
[----:B------:R-:W-:-:S04]  /*42a0*/  @P3 FFMA.FTZ R151, R156, UR27, R51 ;  /* 0x0000001b9c973c23 */ /* 0x000fc80008010033 */
[----:B------:R-:W-:-:S04]  /*42b0*/  FMUL.FTZ R156, R151, UR29 ;  /* 0x0000001d979c7c20 */ /* 0x000fc80008410000 */
[-C--:B------:R-:W-:Y:S01]  /*42c0*/  FFMA.FTZ R79, R147, R156.reuse, R79 ;  /* 0x0000009c934f7223 */ /* 0x080fe2000001004f */
[----:B------:R-:W-:Y:S01]  /*42d0*/  FMUL.FTZ R151, R157, R156 ;  /* 0x0000009c9d977220 */ /* 0x000fe20000410000 */
[----:B------:R-:W-:Y:S06]  /*42e0*/  BRA `(.L_x_12161) ;  /* 0x00000004004c7947 */ /* 0x000fec0003800000 */
.L_x_12159:
[----:B0-----:R-:W0:Y:S02]  /*42f0*/  LDC.64 R156, c[0x0][0x478] ;  /* 0x00011e00ff9c7b82 */ /* 0x001e240000000a00 */
[----:B0-----:R-:W-:-:S04]  /*4300*/  ISETP.NE.U32.AND P0, PT, R156, RZ, PT ;  /* 0x000000ff9c00720c */ /* 0x001fc80003f05070 */
[----:B------:R-:W-:-:S13]  /*4310*/  ISETP.NE.AND.EX P0, PT, R157, RZ, PT, P0 ;  /* 0x000000ff9d00720c */ /* 0x000fda0003f05300 */
[----:B------:R-:W-:Y:S05]  /*4320*/  @!P0 BRA `(.L_x_12162) ;  /* 0x00000000009c8947 */ /* 0x000fea0003800000 */
[----:B------:R-:W0:Y:S01]  /*4330*/  @P4 LDC R153, c[0x0][0x40c] ;  /* 0x00010300ff994b82 */ /* 0x000e220000000800 */
[--C-:B------:R-:W-:Y:S01]  /*4340*/  FFMA.FTZ R155, R9, UR6, R0.reuse ;  /* 0x00000006099b7c23 */ /* 0x100fe20008010000 */
[--C-:B------:R-:W-:Y:S01]  /*4350*/  FFMA.FTZ R154, R12, UR6, R0.reuse ;  /* 0x000000060c9a7c23 */ /* 0x100fe20008010000 */
[----:B------:R-:W-:Y:S01]  /*4360*/  FFMA.FTZ R157, R175, UR6, R0 ;  /* 0x00000006af9d7c23 */ /* 0x000fe20008010000 */
[----:B------:R-:W-:Y:S01]  /*4370*/  ISETP.LT.AND P1, PT, RZ, UR28, PT ;  /* 0x0000001cff007c0c */ /* 0x000fe2000bf21270 */
[----:B------:R-:W-:Y:S01]  /*4380*/  FADD.FTZ R152, R10, -R155 ;  /* 0x8000009b0a987221 */ /* 0x000fe20000010000 */
[----:B------:R-:W-:Y:S01]  /*4390*/  FADD.FTZ R154, R11, -R154 ;  /* 0x8000009a0b9a7221 */ /* 0x000fe20000010000 */
[----:B------:R-:W-:Y:S01]  /*43a0*/  FADD.FTZ R158, R176, -R157 ;  /* 0x8000009db09e7221 */ /* 0x000fe20000010000 */
[----:B------:R-:W1:Y:S01]  /*43b0*/  @P4 LDC R155, c[0x0][0x40c] ;  /* 0x00010300ff9b4b82 */ /* 0x000e620000000800 */
[----:B------:R-:W-:Y:S01]  /*43c0*/  FMUL.FTZ R152, R152, UR27 ;  /* 0x0000001b98987c20 */ /* 0x000fe20008410000 */
[----:B------:R-:W-:Y:S01]  /*43d0*/  FFMA.FTZ R164, R190, UR6, R0 ;  /* 0x00000006bea47c23 */ /* 0x000fe20008010000 */
[----:B------:R-:W-:Y:S01]  /*43e0*/  FMUL.FTZ R154, R154, UR27 ;  /* 0x0000001b9a9a7c20 */ /* 0x000fe20008410000 */
[----:B------:R-:W-:Y:S01]  /*43f0*/  FMUL.FTZ R158, R158, UR27 ;  /* 0x0000001b9e9e7c20 */ /* 0x000fe20008410000 */
[--C-:B------:R-:W-:Y:S01]  /*4400*/  @P4 HADD2.F32 R162, -RZ, R217.reuse.H0_H0 ;  /* 0x200000d9ffa24230 */ /* 0x100fe20000004100 */
[----:B------:R-:W-:Y:S01]  /*4410*/  FSEL R152, R152, RZ, P1 ;  /* 0x000000ff98987208 */ /* 0x000fe20000800000 */
[----:B------:R-:W-:Y:S01]  /*4420*/  FADD.FTZ R164, R189, -R164 ;  /* 0x800000a4bda47221 */ /* 0x000fe20000010000 */
[----:B------:R-:W2:Y:S01]  /*4430*/  @P4 LDC R156, c[0x0][0x40c] ;  /* 0x00010300ff9c4b82 */ /* 0x000ea20000000800 */
[----:B------:R-:W-:-:S02]  /*4440*/  @P4 HADD2.F32 R159, -RZ, R217.H1_H1 ;  /* 0x300000d9ff9f4230 */ /* 0x000fc40000004100 */
[----:B0-----:R-:W-:Y:S01]  /*4450*/  @P4 FMUL.FTZ R157, R152, R153 ;  /* 0x00000099989d4220 */ /* 0x001fe20000410000 */
[----:B------:R-:W-:Y:S02]  /*4460*/  FSEL R153, R154, RZ, P1 ;  /* 0x000000ff9a997208 */ /* 0x000fe40000800000 */
[----:B------:R-:W-:Y:S01]  /*4470*/  FSEL R154, R158, RZ, P1 ;  /* 0x000000ff9e9a7208 */ /* 0x000fe20000800000 */
[----:B------:R-:W-:Y:S01]  /*4480*/  FMUL.FTZ R158, R164, UR27 ;  /* 0x0000001ba49e7c20 */ /* 0x000fe20008410000 */
[-C--:B------:R-:W-:Y:S01]  /*4490*/  @P4 FMUL.FTZ R148, R162, R157.reuse ;  /* 0x0000009da2944220 */ /* 0x080fe20000410000 */
[----:B------:R-:W-:Y:S02]  /*44a0*/  @P4 HADD2.F32 R162, -RZ, R218.H0_H0 ;  /* 0x200000daffa24230 */ /* 0x000fe40000004100 */
[----:B-----5:R-:W-:Y:S01]  /*44b0*/  @P4 FFMA.FTZ R76, R144, R157, R76 ;  /* 0x0000009d904c4223 */ /* 0x020fe2000001004c */
[----:B-1----:R-:W-:Y:S01]  /*44c0*/  @P4 FMUL.FTZ R155, R154, R155 ;  /* 0x0000009b9a9b4220 */ /* 0x002fe20000410000 */
[----:B------:R-:W-:-:S03]  /*44d0*/  FSEL R158, R158, RZ, P1 ;  /* 0x000000ff9e9e7208 */ /* 0x000fc60000800000 */
[-C--:B------:R-:W-:Y:S01]  /*44e0*/  @P4 FMUL.FTZ R150, R162, R155.reuse ;  /* 0x0000009ba2964220 */ /* 0x080fe20000410000 */
[----:B------:R-:W-:Y:S01]  /*44f0*/  @P4 FFMA.FTZ R78, R146, R155, R78 ;  /* 0x0000009b924e4223 */ /* 0x000fe2000001004e */
[----:B------:R-:W-:Y:S01]  /*4500*/  MOV R155, R158 ;  /* 0x0000009e009b7202 */ /* 0x000fe20000000f00 */
[----:B--2---:R-:W-:-:S04]  /*4510*/  @P4 FMUL.FTZ R156, R153, R156 ;  /* 0x0000009c999c4220 */ /* 0x004fc80000410000 */
        /* <DEDUP_REMOVED lines=8> */
.L_x_12162:
        /* <DEDUP_REMOVED lines=8> */
[-C--:B-----5:R-:W-:Y:S01]  /*4620*/  FFMA.FTZ R76, R144, R157.reuse, R76 ;  /* 0x0000009d904c7223 */ /* 0x0a0fe2000001004c */
[----:B------:R-:W-:-:S07]  /*4630*/  FMUL.FTZ R148, R156, R157 ;  /* 0x0000009d9c947220 */ /* 0x000fce0000410000 */
.L_x_12163:
        /* <DEDUP_REMOVED lines=8> */
[-C--:B-----5:R-:W-:Y:S01]  /*46c0*/  FFMA.FTZ R77, R145, R156.reuse, R77 ;  /* 0x0000009c914d7223 */ /* 0x0a0fe2000001004d */
[----:B------:R-:W-:-:S07]  /*46d0*/  FMUL.FTZ R149, R157, R156 ;  /* 0x0000009c9d957220 */ /* 0x000fce0000410000 */
.L_x_12164:
        /* <DEDUP_REMOVED lines=10> */
.L_x_12165:
        /* <DEDUP_REMOVED lines=10> */
.L_x_12161:
        /* <DEDUP_REMOVED lines=8> */
.L_x_12157:
[----:B------:R-:W-:Y:S05]  /*48a0*/  BSYNC.RECONVERGENT B0 ;  /* 0x0000000000007941 */ /* 0x000fea0003800200 */
.L_x_12156:
[----:B------:R-:W-:Y:S01]  /*48b0*/  ISETP.GE.U32.AND P0, PT, R4, 0x300, PT ;  /* 0x000003000400780c */ /* 0x000fe20003f06070 */
[----:B------:R-:W-:-:S12]  /*48c0*/  BSSY.RECONVERGENT B0, `(.L_x_12166) ;  /* 0x00000ca000007945 */ /* 0x000fd80003800200 */
[----:B------:R-:W-:Y:S05]  /*48d0*/  @!P0 BRA `(.L_x_12167) ;  /* 0x0000000c00208947 */ /* 0x000fea0003800000 */
[----:B------:R-:W-:-:S04]  /*48e0*/  UISETP.NE.U32.AND UP0, UPT, UR18, URZ, UPT ;  /* 0x000000ff1200728c */ /* 0x000fc8000bf05070 */
[----:B------:R-:W-:Y:S01]  /*48f0*/  UISETP.NE.AND.EX UP0, UPT, UR19, URZ, UPT, UP0 ;  /* 0x000000ff1300728c */ /* 0x000fe2000bf05300 */
[----:B------:R-:W-:Y:S10]  /*4900*/  @!P4 BRA `(.L_x_12168) ;  /* 0x00000000000cc947 */ /* 0x000ff40003800000 */
[----:B-----5:R-:W1:Y:S02]  /*4910*/  LDC.64 R144, c[0x0][0x390] ;  /* 0x0000e400ff907b82 */ /* 0x020e640000000a00 */
[----:B-1----:R-:W-:-:S06]  /*4920*/  IMAD.WIDE.U32 R144, R161, 0x10, R144 ;  /* 0x00000010a1907825 */ /* 0x002fcc00078e0090 */
[----:B------:R-:W5:Y:S02]  /*4930*/  LDG.E.128 R144, desc[UR10][R144.64] ;  /* 0x0000000a90907981 */ /* 0x000f64000c1e1d00 */
.L_x_12168:
[----:B------:R-:W-:Y:S05]  /*4940*/  BRA.U !UP0, `(.L_x_12169) ;  /* 0x0000000508987547 */ /* 0x000fea000b800000 */
[----:B------:R-:W-:-:S04]  /*4950*/  UISETP.NE.U32.AND UP0, UPT, UR4, URZ, UPT ;  /* 0x000000ff0400728c */ /* 0x000fc8000bf05070 */
[----:B------:R-:W-:-:S06]  /*4960*/  UISETP.NE.AND.EX UP0, UPT, UR5, URZ, UPT, UP0 ;  /* 0x000000ff0500728c */ /* 0x000fcc000bf05300 */
[----:B------:R-:W-:-:S13]  /*4970*/  PLOP3.LUT P1, PT, PT, PT, UP0, 0x80, 0x8 ;  /* 0x000000000008781c */ /* 0x000fda0003f2f008 */
[----:B------:R-:W-:Y:S05]  /*4980*/  @!P1 BRA `(.L_x_12170) ;  /* 0x0000000000c49947 */ /* 0x000fea0003800000 */
[----:B------:R-:W-:Y:S01]  /*4990*/  PLOP3.LUT P2, PT, PT, PT, UP2, 0x80, 0x8 ;  /* 0x000000000008781c */ /* 0x000fe20003f4f028 */
[----:B0-2---:R-:W0:Y:S01]  /*49a0*/  @P4 LDC R158, c[0x0][0x40c] ;  /* 0x00010300ff9e4b82 */ /* 0x005e220000000800 */
[----:B------:R-:W-:Y:S01]  /*49b0*/  PLOP3.LUT P3, PT, PT, PT, UP2, 0x80, 0x8 ;  /* 0x000000000008781c */ /* 0x000fe20003f6f028 */
[--C-:B------:R-:W-:Y:S01]  /*49c0*/  @P4 HADD2.F32 R165, -RZ, R219.reuse.H1_H1 ;  /* 0x300000dbffa54230 */ /* 0x100fe20000004100 */
[----:B------:R-:W-:Y:S01]  /*49d0*/  MOV R153, R45 ;  /* 0x0000002d00997202 */ /* 0x000fe20000000f00 */
[----:B------:R-:W-:Y:S01]  /*49e0*/  @P4 HADD2.F32 R162, -RZ, R220.H0_H0 ;  /* 0x200000dcffa24230 */ /* 0x000fe20000004100 */
[----:B------:R-:W-:Y:S01]  /*49f0*/  MOV R154, R46 ;  /* 0x0000002e009a7202 */ /* 0x000fe20000000f00 */
[----:B------:R-:W-:Y:S02]  /*4a00*/  @P4 HADD2.F32 R156, -RZ, R219.H0_H0 ;  /* 0x200000dbff9c4230 */ /* 0x000fe40000004100 */
[----:B------:R-:W1:Y:S04]  /*4a10*/  @P4 LDC R167, c[0x0][0x40c] ;  /* 0x00010300ffa74b82 */ /* 0x000e680000000800 */
[----:B------:R-:W-:Y:S01]  /*4a20*/  @P2 FFMA.FTZ R152, R16, UR6, R0 ;  /* 0x0000000610982c23 */ /* 0x000fe20008010000 */
[----:B------:R-:W-:-:S03]  /*4a30*/  PLOP3.LUT P2, PT, PT, PT, UP2, 0x80, 0x8 ;  /* 0x000000000008781c */ /* 0x000fc60003f4f028 */
[----:B------:R-:W-:Y:S01]  /*4a40*/  @P3 FADD.FTZ R152, R15, -R152 ;  /* 0x800000980f983221 */ /* 0x000fe20000010000 */
[----:B------:R-:W-:Y:S01]  /*4a50*/  PLOP3.LUT P3, PT, PT, PT, UP2, 0x80, 0x8 ;  /* 0x000000000008781c */ /* 0x000fe20003f6f028 */
[----:B------:R-:W2:Y:S08]  /*4a60*/  @P4 LDC R157, c[0x0][0x40c] ;  /* 0x00010300ff9d4b82 */ /* 0x000eb00000000800 */
[----:B------:R-:W-:Y:S01]  /*4a70*/  @P2 FFMA.FTZ R153, R152, UR27, R45 ;  /* 0x0000001b98992c23 */ /* 0x000fe2000801002d */
[----:B------:R-:W-:-:S03]  /*4a80*/  PLOP3.LUT P2, PT, PT, PT, UP2, 0x80, 0x8 ;  /* 0x000000000008781c */ /* 0x000fc60003f4f028 */
[----:B------:R-:W-:Y:S01]  /*4a90*/  @P3 FFMA.FTZ R155, R177, UR6, R0 ;  /* 0x00000006b19b3c23 */ /* 0x000fe20008010000 */
[----:B------:R-:W-:Y:S01]  /*4aa0*/  PLOP3.LUT P3, PT, PT, PT, UP2, 0x80, 0x8 ;  /* 0x000000000008781c */ /* 0x000fe20003f6f028 */
[----:B0-----:R-:W-:-:S04]  /*4ab0*/  @P4 FMUL.FTZ R158, R153, R158 ;  /* 0x0000009e999e4220 */ /* 0x001fc80000410000 */
[----:B------:R-:W-:Y:S01]  /*4ac0*/  @P4 FMUL.FTZ R149, R158, R165 ;  /* 0x000000a59e954220 */ /* 0x000fe20000410000 */
[----:B-----5:R-:W-:-:S03]  /*4ad0*/  @P4 FFMA.FTZ R73, R145, R158, R73 ;  /* 0x0000009e91494223 */ /* 0x020fc60000010049 */
        /* <DEDUP_REMOVED lines=10> */
[----:B------:R-:W-:Y:S02]  /*4b80*/  PLOP3.LUT P2, PT, PT, PT, UP2, 0x80, 0x8 ;  /* 0x000000000008781c */ /* 0x000fe40003f4f028 */
[----:B------:R-:W-:Y:S01]  /*4b90*/  MOV R152, R44 ;  /* 0x0000002c00987202 */ /* 0x000fe20000000f00 */
[----:B------:R-:W-:Y:S01]  /*4ba0*/  @P3 FFMA.FTZ R159, R13, UR6, R0 ;  /* 0x000000060d9f3c23 */ /* 0x000fe20008010000 */
[----:B------:R-:W-:-:S09]  /*4bb0*/  PLOP3.LUT P3, PT, PT, PT, UP2, 0x80, 0x8 ;  /* 0x000000000008781c */ /* 0x000fd20003f6f028 */
[----:B------:R-:W-:-:S04]  /*4bc0*/  @P2 FADD.FTZ R159, R14, -R159 ;  /* 0x8000009f0e9f2221 */ /* 0x000fc80000010000 */
        /* <DEDUP_REMOVED lines=13> */
.L_x_12170:
[----:B------:R-:W-:Y:S01]  /*4ca0*/  PLOP3.LUT P2, PT, PT, PT, UP2, 0x80, 0x8 ;  /* 0x000000000008781c */ /* 0x000fe20003f4f028 */
[----:B------:R-:W1:Y:S01]  /*4cb0*/  @P4 LDC R162, c[0x0][0x40c] ;  /* 0x00010300ffa24b82 */ /* 0x000e620000000800 */
[----:B------:R-:W-:Y:S02]  /*4cc0*/  PLOP3.LUT P3, PT, PT, PT, UP2, 0x80, 0x8 ;  /* 0x000000000008781c */ /* 0x000fe40003f6f028 */
[----:B0-2---:R-:W-:Y:S02]  /*4cd0*/  MOV R158, R45 ;  /* 0x0000002d009e7202 */ /* 0x005fe40000000f00 */
[----:B------:R-:W-:-:S03]  /*4ce0*/  MOV R159, R46 ;  /* 0x0000002e009f7202 */ /* 0x000fc60000000f00 */
[----:B------:R-:W0:Y:S04]  /*4cf0*/  @P4 LDC R167, c[0x0][0x40c] ;  /* 0x00010300ffa74b82 */ /* 0x000e280000000800 */
        /* <DEDUP_REMOVED lines=8> */
[----:B------:R-:W-:Y:S01]  /*4d80*/  PLOP3.LUT P3, PT, PT, PT, UP2, 0x80, 0x8 ;  /* 0x000000000008781c */ /* 0x000fe20003f6f028 */
[----:B0-----:R-:W-:-:S04]  /*4d90*/  @P4 FMUL.FTZ R158, R158, R167 ;  /* 0x000000a79e9e4220 */ /* 0x001fc80000410000 */
[----:B-----5:R-:W-:-:S04]  /*4da0*/  @P4 FFMA.FTZ R73, R145, R158, R73 ;  /* 0x0000009e91494223 */ /* 0x020fc80000010049 */
[----:B------:R-:W-:Y:S01]  /*4db0*/  @P2 FADD.FTZ R165, R178, -R157 ;  /* 0x8000009db2a52221 */ /* 0x000fe20000010000 */
[----:B------:R-:W-:Y:S01]  /*4dc0*/  PLOP3.LUT P2, PT, PT, PT, UP2, 0x80, 0x8 ;  /* 0x000000000008781c */ /* 0x000fe20003f4f028 */
[----:B------:R-:W0:Y:S02]  /*4dd0*/  @P4 LDC R157, c[0x0][0x40c] ;  /* 0x00010300ff9d4b82 */ /* 0x000e240000000800 */
[----:B------:R-:W-:Y:S01]  /*4de0*/  @P3 FFMA.FTZ R159, R165, UR27, R46 ;  /* 0x0000001ba59f3c23 */ /* 0x000fe2000801002e */
[----:B------:R-:W-:-:S03]  /*4df0*/  PLOP3.LUT P3, PT, PT, PT, UP2, 0x80, 0x8 ;  /* 0x000000000008781c */ /* 0x000fc60003f6f028 */
[----:B-1----:R-:W-:Y:S01]  /*4e00*/  @P4 FMUL.FTZ R159, R159, R162 ;  /* 0x000000a29f9f4220 */ /* 0x002fe20000410000 */
[----:B------:R-:W-:-:S03]  /*4e10*/  @P4 HADD2.F32 R162, -RZ, R220.H0_H0 ;  /* 0x200000dcffa24230 */ /* 0x000fc60000004100 */
[-C--:B------:R-:W-:Y:S02]  /*4e20*/  @P4 FFMA.FTZ R74, R146, R159.reuse, R74 ;  /* 0x0000009f924a4223 */ /* 0x080fe4000001004a */
[----:B------:R-:W-:Y:S01]  /*4e30*/  @P2 FFMA.FTZ R165, R13, UR6, R0 ;  /* 0x000000060da52c23 */ /* 0x000fe20008010000 */
[----:B------:R-:W-:Y:S01]  /*4e40*/  PLOP3.LUT P2, PT, PT, PT, UP2, 0x80, 0x8 ;  /* 0x000000000008781c */ /* 0x000fe20003f4f028 */
[----:B------:R-:W-:Y:S02]  /*4e50*/  @P4 FMUL.FTZ R150, R162, R159 ;  /* 0x0000009fa2964220 */ /* 0x000fe40000410000 */
[----:B------:R-:W-:-:S10]  /*4e60*/  @P3 FADD.FTZ R165, R14, -R165 ;  /* 0x800000a50ea53221 */ /* 0x000fd40000010000 */
[----:B------:R-:W-:Y:S01]  /*4e70*/  @P2 FFMA.FTZ R156, R165, UR27, R44 ;  /* 0x0000001ba59c2c23 */ /* 0x000fe2000801002c */
[----:B------:R-:W-:-:S03]  /*4e80*/  @P4 HADD2.F32 R165, -RZ, R219.H1_H1 ;  /* 0x300000dbffa54230 */ /* 0x000fc60000004100 */
[----:B0-----:R-:W-:Y:S01]  /*4e90*/  @P4 FMUL.FTZ R157, R156, R157 ;  /* 0x0000009d9c9d4220 */ /* 0x001fe20000410000 */
[----:B------:R-:W-:Y:S02]  /*4ea0*/  @P4 HADD2.F32 R156, -RZ, R219.H0_H0 ;  /* 0x200000dbff9c4230 */ /* 0x000fe40000004100 */
[----:B------:R-:W-:Y:S01]  /*4eb0*/  @P4 FMUL.FTZ R149, R165, R158 ;  /* 0x0000009ea5954220 */ /* 0x000fe20000410000 */
[-C--:B------:R-:W-:Y:S02]  /*4ec0*/  @P4 FFMA.FTZ R72, R144, R157.reuse, R72 ;  /* 0x0000009d90484223 */ /* 0x080fe40000010048 */
[----:B------:R-:W-:Y:S01]  /*4ed0*/  @P4 FMUL.FTZ R148, R156, R157 ;  /* 0x0000009d9c944220 */ /* 0x000fe20000410000 */
[----:B------:R-:W-:Y:S06]  /*4ee0*/  @!P4 BRA `(.L_x_12171) ;  /* 0x00000004007cc947 */ /* 0x000fec0003800000 */
[----:B------:R-:W-:Y:S01]  /*4ef0*/  PLOP3.LUT P3, PT, PT, PT, UP2, 0x80, 0x8 ;  /* 0x000000000008781c */ /* 0x000fe20003f6f028 */
[----:B------:R-:W-:Y:S01]  /*4f00*/  HADD2.F32 R157, -RZ, R220.H1_H1 ;  /* 0x300000dcff9d7230 */ /* 0x000fe20000004100 */
[----:B------:R-:W-:Y:S02]  /*4f10*/  PLOP3.LUT P2, PT, PT, PT, UP2, 0x80, 0x8 ;  /* 0x000000000008781c */ /* 0x000fe40003f4f028 */
[----:B------:R-:W-:-:S09]  /*4f20*/  MOV R151, R47 ;  /* 0x0000002f00977202 */ /* 0x000fd20000000f00 */
[----:B------:R-:W-:Y:S01]  /*4f30*/  @P3 FFMA.FTZ R156, R192, UR6, R0 ;  /* 0x00000006c09c3c23 */ /* 0x000fe20008010000 */
[----:B------:R-:W-:-:S03]  /*4f40*/  PLOP3.LUT P3, PT, PT, PT, UP2, 0x80, 0x8 ;  /* 0x000000000008781c */ /* 0x000fc60003f6f028 */
[----:B------:R-:W-:-:S10]  /*4f50*/  @P2 FADD.FTZ R156, R191, -R156 ;  /* 0x8000009cbf9c2221 */ /* 0x000fd40000010000 */
[----:B------:R-:W-:-:S04]  /*4f60*/  @P3 FFMA.FTZ R151, R156, UR27, R47 ;  /* 0x0000001b9c973c23 */ /* 0x000fc8000801002f */
[----:B------:R-:W-:-:S04]  /*4f70*/  FMUL.FTZ R156, R151, UR29 ;  /* 0x0000001d979c7c20 */ /* 0x000fc80008410000 */
[-C--:B------:R-:W-:Y:S01]  /*4f80*/  FFMA.FTZ R75, R147, R156.reuse, R75 ;  /* 0x0000009c934b7223 */ /* 0x080fe2000001004b */
[----:B------:R-:W-:Y:S01]  /*4f90*/  FMUL.FTZ R151, R157, R156 ;  /* 0x0000009c9d977220 */ /* 0x000fe20000410000 */
[----:B------:R-:W-:Y:S06]  /*4fa0*/  BRA `(.L_x_12171) ;  /* 0x00000004004c7947 */ /* 0x000fec0003800000 */
.L_x_12169:
[----:B0-2---:R-:W0:Y:S02]  /*4fb0*/  LDC.64 R156, c[0x0][0x478] ;  /* 0x00011e00ff9c7b82 */ /* 0x005e240000000a00 */
        /* <DEDUP_REMOVED lines=42> */
.L_x_12172:
        /* <DEDUP_REMOVED lines=10> */
.L_x_12173:
        /* <DEDUP_REMOVED lines=10> */
.L_x_12174:
        /* <DEDUP_REMOVED lines=10> */
.L_x_12175:
        /* <DEDUP_REMOVED lines=10> */
.L_x_12171:
        /* <DEDUP_REMOVED lines=8> */
.L_x_12167:
[----:B------:R-:W-:Y:S05]  /*5560*/  BSYNC.RECONVERGENT B0 ;  /* 0x0000000000007941 */ /* 0x000fea0003800200 */
.L_x_12166:
        /* <DEDUP_REMOVED lines=9> */
.L_x_12178:
[----:B------:R-:W-:Y:S05]  /*5600*/  BRA.U !UP0, `(.L_x_12179) ;  /* 0x0000000508987547 */ /* 0x000fea000b800000 */
[----:B------:R-:W-:-:S04]  /*5610*/  UISETP.NE.U32.AND UP0, UPT, UR4, URZ, UPT ;  /* 0x000000ff0400728c */ /* 0x000fc8000bf05070 */
[----:B------:R-:W-:-:S06]  /*5620*/  UISETP.NE.AND.EX UP0, UPT, UR5, URZ, UPT, UP0 ;  /* 0x000000ff0500728c */ /* 0x000fcc000bf05300 */
[----:B------:R-:W-:-:S13]  /*5630*/  PLOP3.LUT P2, PT, PT, PT, UP0, 0x80, 0x8 ;  /* 0x000000000008781c */ /* 0x000fda0003f4f008 */
[----:B------:R-:W-:Y:S05]  /*5640*/  @!P2 BRA `(.L_x_12180) ;  /* 0x0000000000c4a947 */ /* 0x000fea0003800000 */
[----:B------:R-:W-:Y:S01]  /*5650*/  PLOP3.LUT P3, PT, PT, PT, UP2, 0x80, 0x8 ;  /* 0x000000000008781c */ /* 0x000fe20003f6f028 */
[----:B0-23--:R-:W0:Y:S01]  /*5660*/  @P4 LDC R158, c[0x0][0x40c] ;  /* 0x00010300ff9e4b82 */ /* 0x00de220000000800 */
[----:B------:R-:W-:Y:S01]  /*5670*/  MOV R153, R41 ;  /* 0x0000002900997202 */ /* 0x000fe20000000f00 */
[--C-:B------:R-:W-:Y:S01]  /*5680*/  @P4 HADD2.F32 R165, -RZ, R222.reuse.H1_H1 ;  /* 0x300000deffa54230 */ /* 0x100fe20000004100 */
[----:B------:R-:W-:Y:S01]  /*5690*/  MOV R154, R42 ;  /* 0x0000002a009a7202 */ /* 0x000fe20000000f00 */
[----:B------:R-:W-:Y:S02]  /*56a0*/  @P4 HADD2.F32 R162, -RZ, R223.H0_H0 ;  /* 0x200000dfffa24230 */ /* 0x000fe40000004100 */
[----:B------:R-:W-:Y:S02]  /*56b0*/  @P4 HADD2.F32 R156, -RZ, R222.H0_H0 ;  /* 0x200000deff9c4230 */ /* 0x000fe40000004100 */
[----:B------:R-:W1:Y:S04]  /*56c0*/  @P4 LDC R167, c[0x0][0x40c] ;  /* 0x00010300ffa74b82 */ /* 0x000e680000000800 */
[----:B------:R-:W-:Y:S01]  /*56d0*/  @P3 FFMA.FTZ R152, R20, UR6, R0 ;  /* 0x0000000614983c23 */ /* 0x000fe20008010000 */
[----:B------:R-:W-:-:S03]  /*56e0*/  PLOP3.LUT P3, PT, PT, PT, UP2, 0x80, 0x8 ;  /* 0x000000000008781c */ /* 0x000fc60003f6f028 */
[----:B------:R-:W2:Y:S10]  /*56f0*/  @P4 LDC R157, c[0x0][0x40c] ;  /* 0x00010300ff9d4b82 */ /* 0x000eb40000000800 */
[----:B------:R-:W-:Y:S01]  /*5700*/  @P3 FADD.FTZ R152, R19, -R152 ;  /* 0x8000009813983221 */ /* 0x000fe20000010000 */
[----:B------:R-:W-:-:S13]  /*5710*/  PLOP3.LUT P3, PT, PT, PT, UP2, 0x80, 0x8 ;  /* 0x000000000008781c */ /* 0x000fda0003f6f028 */
[----:B------:R-:W-:Y:S01]  /*5720*/  @P3 FFMA.FTZ R153, R152, UR27, R41 ;  /* 0x0000001b98993c23 */ /* 0x000fe20008010029 */
[----:B------:R-:W-:-:S03]  /*5730*/  PLOP3.LUT P3, PT, PT, PT, UP2, 0x80, 0x8 ;  /* 0x000000000008781c */ /* 0x000fc60003f6f028 */
[----:B0-----:R-:W-:-:S04]  /*5740*/  @P4 FMUL.FTZ R158, R153, R158 ;  /* 0x0000009e999e4220 */ /* 0x001fc80000410000 */
[----:B------:R-:W-:Y:S01]  /*5750*/  @P4 FMUL.FTZ R149, R158, R165 ;  /* 0x000000a59e954220 */ /* 0x000fe20000410000 */
[----:B-----5:R-:W-:-:S05]  /*5760*/  @P4 FFMA.FTZ R69, R145, R158, R69 ;  /* 0x0000009e91454223 */ /* 0x020fca0000010045 */
        /* <DEDUP_REMOVED lines=31> */
.L_x_12180:
[----:B------:R-:W-:Y:S01]  /*5960*/  PLOP3.LUT P3, PT, PT, PT, UP2, 0x80, 0x8 ;  /* 0x000000000008781c */ /* 0x000fe20003f6f028 */
[----:B------:R-:W1:Y:S01]  /*5970*/  @P4 LDC R167, c[0x0][0x40c] ;  /* 0x00010300ffa74b82 */ /* 0x000e620000000800 */
[----:B------:R-:W-:-:S07]  /*5980*/  MOV R162, R41 ;  /* 0x0000002900a27202 */ /* 0x000fce0000000f00 */
[----:B0-23--:R-:W0:Y:S04]  /*5990*/  @P4 LDC R158, c[0x0][0x40c] ;  /* 0x00010300ff9e4b82 */ /* 0x00de280000000800 */
[----:B------:R-:W-:Y:S01]  /*59a0*/  @P3 FFMA.FTZ R156, R20, UR6, R0 ;  /* 0x00000006149c3c23 */ /* 0x000fe20008010000 */
[----:B------:R-:W-:-:S13]  /*59b0*/  PLOP3.LUT P3, PT, PT, PT, UP2, 0x80, 0x8 ;  /* 0x000000000008781c */ /* 0x000fda0003f6f028 */
[----:B------:R-:W-:Y:S01]  /*59c0*/  @P3 FADD.FTZ R156, R19, -R156 ;  /* 0x8000009c139c3221 */ /* 0x000fe20000010000 */
[----:B------:R-:W-:-:S13]  /*59d0*/  PLOP3.LUT P3, PT, PT, PT, UP2, 0x80, 0x8 ;  /* 0x000000000008781c */ /* 0x000fda0003f6f028 */
[----:B------:R-:W-:Y:S01]  /*59e0*/  @P3 FFMA.FTZ R162, R156, UR27, R41 ;  /* 0x0000001b9ca23c23 */ /* 0x000fe20008010029 */
[----:B------:R-:W-:Y:S01]  /*59f0*/  PLOP3.LUT P3, PT, PT, PT, UP2, 0x80, 0x8 ;  /* 0x000000000008781c */ /* 0x000fe20003f6f028 */
[----:B------:R-:W2:Y:S02]  /*5a00*/  @P4 LDC R156, c[0x0][0x40c] ;  /* 0x00010300ff9c4b82 */ /* 0x000ea40000000800 */
[----:B-1----:R-:W-:-:S04]  /*5a10*/  @P4 FMUL.FTZ R162, R162, R167 ;  /* 0x000000a7a2a24220 */ /* 0x002fc80000410000 */
[----:B-----5:R-:W-:-:S06]  /*5a20*/  @P4 FFMA.FTZ R69, R145, R162, R69 ;  /* 0x000000a291454223 */ /* 0x020fcc0000010045 */
[----:B------:R-:W-:Y:S01]  /*5a30*/  @P3 FFMA.FTZ R157, R179, UR6, R0 ;  /* 0x00000006b39d3c23 */ /* 0x000fe20008010000 */
[----:B------:R-:W-:-:S13]  /*5a40*/  PLOP3.LUT P3, PT, PT, PT, UP2, 0x80, 0x8 ;  /* 0x000000000008781c */ /* 0x000fda0003f6f028 */
[----:B------:R-:W-:Y:S01]  /*5a50*/  @P3 FADD.FTZ R159, R180, -R157 ;  /* 0x8000009db49f3221 */ /* 0x000fe20000010000 */
[----:B------:R-:W-:Y:S02]  /*5a60*/  PLOP3.LUT P3, PT, PT, PT, UP2, 0x80, 0x8 ;  /* 0x000000000008781c */ /* 0x000fe40003f6f028 */
[----:B------:R-:W-:-:S11]  /*5a70*/  MOV R157, R42 ;  /* 0x0000002a009d7202 */ /* 0x000fd60000000f00 */
[----:B------:R-:W-:Y:S01]  /*5a80*/  @P3 FFMA.FTZ R157, R159, UR27, R42 ;  /* 0x0000001b9f9d3c23 */ /* 0x000fe2000801002a */
[----:B------:R-:W-:-:S03]  /*5a90*/  PLOP3.LUT P3, PT, PT, PT, UP2, 0x80, 0x8 ;  /* 0x000000000008781c */ /* 0x000fc60003f6f028 */
[----:B0-----:R-:W-:Y:S01]  /*5aa0*/  @P4 FMUL.FTZ R167, R157, R158 ;  /* 0x0000009e9da74220 */ /* 0x001fe20000410000 */
[----:B------:R-:W-:-:S03]  /*5ab0*/  @P4 HADD2.F32 R158, -RZ, R223.H0_H0 ;  /* 0x200000dfff9e4230 */ /* 0x000fc60000004100 */
[-C--:B------:R-:W-:Y:S02]  /*5ac0*/  @P4 FFMA.FTZ R70, R146, R167.reuse, R70 ;  /* 0x000000a792464223 */ /* 0x080fe40000010046 */
[----:B------:R-:W-:-:S04]  /*5ad0*/  @P4 FMUL.FTZ R150, R158, R167 ;  /* 0x000000a79e964220 */ /* 0x000fc80000410000 */
[----:B------:R-:W-:Y:S01]  /*5ae0*/  @P3 FFMA.FTZ R159, R17, UR6, R0 ;  /* 0x00000006119f3c23 */ /* 0x000fe20008010000 */
[----:B------:R-:W-:-:S13]  /*5af0*/  PLOP3.LUT P3, PT, PT, PT, UP2, 0x80, 0x8 ;  /* 0x000000000008781c */ /* 0x000fda0003f6f028 */
[----:B------:R-:W-:Y:S01]  /*5b00*/  @P3 FADD.FTZ R165, R18, -R159 ;  /* 0x8000009f12a53221 */ /* 0x000fe20000010000 */
[----:B------:R-:W-:Y:S02]  /*5b10*/  PLOP3.LUT P3, PT, PT, PT, UP2, 0x80, 0x8 ;  /* 0x000000000008781c */ /* 0x000fe40003f6f028 */
[----:B------:R-:W-:-:S11]  /*5b20*/  MOV R159, R40 ;  /* 0x00000028009f7202 */ /* 0x000fd60000000f00 */
[----:B------:R-:W-:Y:S01]  /*5b30*/  @P3 FFMA.FTZ R159, R165, UR27, R40 ;  /* 0x0000001ba59f3c23 */ /* 0x000fe20008010028 */
[----:B------:R-:W-:-:S03]  /*5b40*/  @P4 HADD2.F32 R165, -RZ, R222.H1_H1 ;  /* 0x300000deffa54230 */ /* 0x000fc60000004100 */
[----:B--2---:R-:W-:Y:S01]  /*5b50*/  @P4 FMUL.FTZ R157, R159, R156 ;  /* 0x0000009c9f9d4220 */ /* 0x004fe20000410000 */
[----:B------:R-:W-:Y:S02]  /*5b60*/  @P4 HADD2.F32 R156, -RZ, R222.H0_H0 ;  /* 0x200000deff9c4230 */ /* 0x000fe40000004100 */
[----:B------:R-:W-:Y:S01]  /*5b70*/  @P4 FMUL.FTZ R149, R165, R162 ;  /* 0x000000a2a5954220 */ /* 0x000fe20000410000 */
[-C--:B------:R-:W-:Y:S02]  /*5b80*/  @P4 FFMA.FTZ R68, R144, R157.reuse, R68 ;  /* 0x0000009d90444223 */ /* 0x080fe40000010044 */
[----:B------:R-:W-:Y:S01]  /*5b90*/  @P4 FMUL.FTZ R148, R156, R157 ;  /* 0x0000009d9c944220 */ /* 0x000fe20000410000 */
        /* <DEDUP_REMOVED lines=11> */
[----:B------:R-:W-:Y:S01]  /*5c50*/  FMUL.FTZ R151, R157, R156 ;  /* 0x0000009c9d977220 */ /* 0x000fe20000410000 */
[----:B------:R-:W-:Y:S06]  /*5c60*/  BRA `(.L_x_12181) ;  /* 0x00000004004c7947 */ /* 0x000fec0003800000 */
.L_x_12179:
[----:B0-23--:R-:W0:Y:S02]  /*5c70*/  LDC.64 R156, c[0x0][0x478] ;  /* 0x00011e00ff9c7b82 */ /* 0x00de240000000a00 */
        /* <DEDUP_REMOVED lines=42> */
.L_x_12182:
        /* <DEDUP_REMOVED lines=10> */
.L_x_12183:
        /* <DEDUP_REMOVED lines=10> */
.L_x_12184:
        /* <DEDUP_REMOVED lines=10> */
.L_x_12185:
        /* <DEDUP_REMOVED lines=10> */
.L_x_12181:
        /* <DEDUP_REMOVED lines=8> */
.L_x_12177:
[----:B------:R-:W-:Y:S05]  /*6220*/  BSYNC.RECONVERGENT B0 ;  /* 0x0000000000007941 */ /* 0x000fea0003800200 */
.L_x_12176:
        /* <DEDUP_REMOVED lines=9> */
.L_x_12188:
[----:B------:R-:W-:Y:S05]  /*62c0*/  BRA.U !UP0, `(.L_x_12189) ;  /* 0x0000000508987547 */ /* 0x000fea000b800000 */
[----:B------:R-:W-:-:S04]  /*62d0*/  UISETP.NE.U32.AND UP0, UPT, UR4, URZ, UPT ;  /* 0x000000ff0400728c */ /* 0x000fc8000bf05070 */
[----:B------:R-:W-:-:S06]  /*62e0*/  UISETP.NE.AND.EX UP0, UPT, UR5, URZ, UPT, UP0 ;  /* 0x000000ff0500728c */ /* 0x000fcc000bf05300 */
[----:B------:R-:W-:-:S13]  /*62f0*/  PLOP3.LUT P3, PT, PT, PT, UP0, 0x80, 0x8 ;  /* 0x000000000008781c */ /* 0x000fda0003f6f008 */
[----:B------:R-:W-:Y:S05]  /*6300*/  @!P3 BRA `(.L_x_12190) ;  /* 0x0000000000c4b947 */ /* 0x000fea0003800000 */
[----:B------:R-:W-:Y:S01]  /*6310*/  PLOP3.LUT P5, PT, PT, PT, UP2, 0x80, 0x8 ;  /* 0x000000000008781c */ /* 0x000fe20003faf028 */
[----:B0-234-:R-:W0:Y:S01]  /*6320*/  @P4 LDC R158, c[0x0][0x40c] ;  /* 0x00010300ff9e4b82 */ /* 0x01de220000000800 */
[----:B------:R-:W-:Y:S01]  /*6330*/  MOV R155, R39 ;  /* 0x00000027009b7202 */ /* 0x000fe20000000f00 */
[----:B------:R-:W-:Y:S02]  /*6340*/  @P4 HADD2.F32 R162, -RZ, R225.H0_H0 ;  /* 0x200000e1ffa24230 */ /* 0x000fe40000004100 */
[----:B------:R-:W-:-:S04]  /*6350*/  @P4 HADD2.F32 R156, -RZ, R224.H0_H0 ;  /* 0x200000e0ff9c4230 */ /* 0x000fc80000004100 */
[----:B------:R-:W1:Y:S04]  /*6360*/  @P4 LDC R159, c[0x0][0x40c] ;  /* 0x00010300ff9f4b82 */ /* 0x000e680000000800 */
[----:B------:R-:W-:Y:S01]  /*6370*/  @P5 FFMA.FTZ R152, R24, UR6, R0 ;  /* 0x0000000618985c23 */ /* 0x000fe20008010000 */
[----:B------:R-:W-:-:S03]  /*6380*/  PLOP3.LUT P5, PT, PT, PT, UP2, 0x80, 0x8 ;  /* 0x000000000008781c */ /* 0x000fc60003faf028 */
[----:B------:R-:W2:Y:S10]  /*6390*/  @P4 LDC R165, c[0x0][0x40c] ;  /* 0x00010300ffa54b82 */ /* 0x000eb40000000800 */
        /* <DEDUP_REMOVED lines=8> */
[----:B------:R-:W-:-:S11]  /*6420*/  MOV R153, R37 ;  /* 0x0000002500997202 */ /* 0x000fd60000000f00 */
[----:B------:R-:W-:Y:S01]  /*6430*/  @P5 FADD.FTZ R154, R195, -R154 ;  /* 0x8000009ac39a5221 */ /* 0x000fe20000010000 */
[----:B------:R-:W-:-:S13]  /*6440*/  PLOP3.LUT P5, PT, PT, PT, UP2, 0x80, 0x8 ;  /* 0x000000000008781c */ /* 0x000fda0003faf028 */
[----:B------:R-:W-:Y:S01]  /*6450*/  @P5 FFMA.FTZ R155, R154, UR27, R39 ;  /* 0x0000001b9a9b5c23 */ /* 0x000fe20008010027 */
[----:B------:R-:W-:Y:S02]  /*6460*/  PLOP3.LUT P5, PT, PT, PT, UP2, 0x80, 0x8 ;  /* 0x000000000008781c */ /* 0x000fe40003faf028 */
[----:B------:R-:W-:-:S11]  /*6470*/  MOV R154, R38 ;  /* 0x00000026009a7202 */ /* 0x000fd60000000f00 */
[----:B------:R-:W-:Y:S01]  /*6480*/  @P5 FFMA.FTZ R153, R152, UR27, R37 ;  /* 0x0000001b98995c23 */ /* 0x000fe20008010025 */
[----:B------:R-:W-:Y:S02]  /*6490*/  PLOP3.LUT P5, PT, PT, PT, UP2, 0x80, 0x8 ;  /* 0x000000000008781c */ /* 0x000fe40003faf028 */
[----:B------:R-:W-:Y:S01]  /*64a0*/  MOV R152, R36 ;  /* 0x0000002400987202 */ /* 0x000fe20000000f00 */
[----:B0-----:R-:W-:-:S04]  /*64b0*/  @P4 FMUL.FTZ R158, R153, R158 ;  /* 0x0000009e999e4220 */ /* 0x001fc80000410000 */
[----:B-----5:R-:W-:-:S06]  /*64c0*/  @P4 FFMA.FTZ R65, R145, R158, R65 ;  /* 0x0000009e91414223 */ /* 0x020fcc0000010041 */
[----:B------:R-:W-:Y:S01]  /*64d0*/  @P5 FFMA.FTZ R154, R157, UR27, R38 ;  /* 0x0000001b9d9a5c23 */ /* 0x000fe20008010026 */
[----:B------:R-:W-:-:S03]  /*64e0*/  PLOP3.LUT P5, PT, PT, PT, UP2, 0x80, 0x8 ;  /* 0x000000000008781c */ /* 0x000fc60003faf028 */
[----:B-1----:R-:W-:-:S04]  /*64f0*/  @P4 FMUL.FTZ R159, R154, R159 ;  /* 0x0000009f9a9f4220 */ /* 0x002fc80000410000 */
[----:B------:R-:W-:Y:S01]  /*6500*/  @P4 FMUL.FTZ R150, R159, R162 ;  /* 0x000000a29f964220 */ /* 0x000fe20000410000 */
[----:B------:R-:W-:-:S05]  /*6510*/  @P4 FFMA.FTZ R66, R146, R159, R66 ;  /* 0x0000009f92424223 */ /* 0x000fca0000010042 */
[----:B------:R-:W-:Y:S01]  /*6520*/  @P5 FFMA.FTZ R157, R21, UR6, R0 ;  /* 0x00000006159d5c23 */ /* 0x000fe20008010000 */
[----:B------:R-:W-:-:S13]  /*6530*/  PLOP3.LUT P5, PT, PT, PT, UP2, 0x80, 0x8 ;  /* 0x000000000008781c */ /* 0x000fda0003faf028 */
[----:B------:R-:W-:Y:S01]  /*6540*/  @P5 FADD.FTZ R157, R22, -R157 ;  /* 0x8000009d169d5221 */ /* 0x000fe20000010000 */
[----:B------:R-:W-:-:S13]  /*6550*/  PLOP3.LUT P5, PT, PT, PT, UP2, 0x80, 0x8 ;  /* 0x000000000008781c */ /* 0x000fda0003faf028 */
[----:B------:R-:W-:Y:S01]  /*6560*/  @P5 FFMA.FTZ R152, R157, UR27, R36 ;  /* 0x0000001b9d985c23 */ /* 0x000fe20008010024 */
[----:B------:R-:W-:-:S05]  /*6570*/  @P4 HADD2.F32 R157, -RZ, R224.H1_H1 ;  /* 0x300000e0ff9d4230 */ /* 0x000fca0000004100 */
[----:B------:R-:W-:Y:S01]  /*6580*/  @P4 FMUL.FTZ R149, R158, R157 ;  /* 0x0000009d9e954220 */ /* 0x000fe20000410000 */
[----:B--2---:R-:W-:-:S04]  /*6590*/  @P4 FMUL.FTZ R157, R152, R165 ;  /* 0x000000a5989d4220 */ /* 0x004fc80000410000 */
        /* <DEDUP_REMOVED lines=8> */
.L_x_12190:
[----:B------:R-:W-:Y:S01]  /*6620*/  PLOP3.LUT P5, PT, PT, PT, UP2, 0x80, 0x8 ;  /* 0x000000000008781c */ /* 0x000fe20003faf028 */
[----:B------:R-:W1:Y:S01]  /*6630*/  @P4 LDC R162, c[0x0][0x40c] ;  /* 0x00010300ffa24b82 */ /* 0x000e620000000800 */
[----:B0-234-:R-:W-:Y:S01]  /*6640*/  MOV R158, R37 ;  /* 0x00000025009e7202 */ /* 0x01dfe20000000f00 */
[----:B------:R-:W-:-:S10]  /*6650*/  @P4 HADD2.F32 R164, -RZ, R225.H0_H0 ;  /* 0x200000e1ffa44230 */ /* 0x000fd40000004100 */
        /* <DEDUP_REMOVED lines=17> */
[----:B------:R-:W-:Y:S01]  /*6770*/  PLOP3.LUT P5, PT, PT, PT, UP2, 0x80, 0x8 ;  /* 0x000000000008781c */ /* 0x000fe20003faf028 */
[----:B------:R-:W0:-:S12]  /*6780*/  @P4 LDC R165, c[0x0][0x40c] ;  /* 0x00010300ffa54b82 */ /* 0x000e180000000800 */
[----:B------:R-:W-:Y:S02]  /*6790*/  @P5 FFMA.FTZ R157, R159, UR27, R36 ;  /* 0x0000001b9f9d5c23 */ /* 0x000fe40008010024 */
[----:B------:R-:W2:Y:S02]  /*67a0*/  @P4 LDC R159, c[0x0][0x40c] ;  /* 0x00010300ff9f4b82 */ /* 0x000ea40000000800 */
[----:B-1----:R-:W-:-:S04]  /*67b0*/  @P4 FMUL.FTZ R157, R157, R162 ;  /* 0x000000a29d9d4220 */ /* 0x002fc80000410000 */
[----:B-----5:R-:W-:Y:S01]  /*67c0*/  @P4 FFMA.FTZ R64, R144, R157, R64 ;  /* 0x0000009d90404223 */ /* 0x020fe20000010040 */
[----:B0-----:R-:W-:Y:S01]  /*67d0*/  @P4 FMUL.FTZ R165, R156, R165 ;  /* 0x000000a59ca54220 */ /* 0x001fe20000410000 */
[----:B------:R-:W-:-:S03]  /*67e0*/  @P4 HADD2.F32 R156, -RZ, R224.H0_H0 ;  /* 0x200000e0ff9c4230 */ /* 0x000fc60000004100 */
[-C--:B------:R-:W-:Y:S01]  /*67f0*/  @P4 FMUL.FTZ R150, R164, R165.reuse ;  /* 0x000000a5a4964220 */ /* 0x080fe20000410000 */
[----:B------:R-:W-:Y:S01]  /*6800*/  @P4 FFMA.FTZ R66, R146, R165, R66 ;  /* 0x000000a592424223 */ /* 0x000fe20000010042 */
[----:B------:R-:W-:Y:S01]  /*6810*/  @P4 FMUL.FTZ R148, R156, R157 ;  /* 0x0000009d9c944220 */ /* 0x000fe20000410000 */
[----:B--2---:R-:W-:Y:S01]  /*6820*/  @P4 FMUL.FTZ R158, R158, R159 ;  /* 0x0000009f9e9e4220 */ /* 0x004fe20000410000 */
[----:B------:R-:W-:-:S03]  /*6830*/  @P4 HADD2.F32 R159, -RZ, R224.H1_H1 ;  /* 0x300000e0ff9f4230 */ /* 0x000fc60000004100 */
        /* <DEDUP_REMOVED lines=15> */
.L_x_12189:
[----:B0-234-:R-:W0:Y:S02]  /*6930*/  LDC.64 R156, c[0x0][0x478] ;  /* 0x00011e00ff9c7b82 */ /* 0x01de240000000a00 */
        /* <DEDUP_REMOVED lines=16> */
[--C-:B------:R-:W-:Y:S01]  /*6a40*/  @P4 HADD2.F32 R165, -RZ, R224.reuse.H1_H1 ;  /* 0x300000e0ffa54230 */ /* 0x100fe20000004100 */
[----:B------:R-:W-:Y:S01]  /*6a50*/  FSEL R152, R152, RZ, P5 ;  /* 0x000000ff98987208 */ /* 0x000fe20002800000 */
[----:B------:R-:W-:Y:S01]  /*6a60*/  FADD.FTZ R155, R195, -R156 ;  /* 0x8000009cc39b7221 */ /* 0x000fe20000010000 */
[----:B------:R-:W2:Y:S01]  /*6a70*/  @P4 LDC R159, c[0x0][0x40c] ;  /* 0x00010300ff9f4b82 */ /* 0x000ea20000000800 */
[----:B------:R-:W-:Y:S01]  /*6a80*/  @P4 HADD2.F32 R156, -RZ, R224.H0_H0 ;  /* 0x200000e0ff9c4230 */ /* 0x000fe20000004100 */
[----:B------:R-:W-:Y:S01]  /*6a90*/  FSEL R153, R153, RZ, P5 ;  /* 0x000000ff99997208 */ /* 0x000fe20002800000 */
[----:B------:R-:W-:Y:S01]  /*6aa0*/  FMUL.FTZ R155, R155, UR27 ;  /* 0x0000001b9b9b7c20 */ /* 0x000fe20008410000 */
[----:B------:R-:W-:Y:S01]  /*6ab0*/  FSEL R154, R154, RZ, P5 ;  /* 0x000000ff9a9a7208 */ /* 0x000fe20002800000 */
[----:B0-----:R-:W-:-:S03]  /*6ac0*/  @P4 FMUL.FTZ R157, R152, R157 ;  /* 0x0000009d989d4220 */ /* 0x001fc60000410000 */
[----:B------:R-:W-:Y:S01]  /*6ad0*/  FSEL R155, R155, RZ, P5 ;  /* 0x000000ff9b9b7208 */ /* 0x000fe20002800000 */
[-C--:B------:R-:W-:Y:S01]  /*6ae0*/  @P4 FMUL.FTZ R148, R156, R157.reuse ;  /* 0x0000009d9c944220 */ /* 0x080fe20000410000 */
[----:B-----5:R-:W-:Y:S01]  /*6af0*/  @P4 FFMA.FTZ R64, R144, R157, R64 ;  /* 0x0000009d90404223 */ /* 0x020fe20000010040 */
[----:B-1----:R-:W-:Y:S01]  /*6b00*/  @P4 FMUL.FTZ R156, R153, R158 ;  /* 0x0000009e999c4220 */ /* 0x002fe20000410000 */
[----:B------:R-:W-:-:S03]  /*6b10*/  @P4 HADD2.F32 R158, -RZ, R225.H0_H0 ;  /* 0x200000e1ff9e4230 */ /* 0x000fc60000004100 */
[-C--:B------:R-:W-:Y:S01]  /*6b20*/  @P4 FMUL.FTZ R149, R165, R156.reuse ;  /* 0x0000009ca5954220 */ /* 0x080fe20000410000 */
[----:B------:R-:W-:Y:S01]  /*6b30*/  @P4 FFMA.FTZ R65, R145, R156, R65 ;  /* 0x0000009c91414223 */ /* 0x000fe20000010041 */
        /* <DEDUP_REMOVED lines=9> */
.L_x_12192:
        /* <DEDUP_REMOVED lines=10> */
.L_x_12193:
        /* <DEDUP_REMOVED lines=10> */
.L_x_12194:
        /* <DEDUP_REMOVED lines=10> */
.L_x_12195:
        /* <DEDUP_REMOVED lines=10> */
.L_x_12191:
        /* <DEDUP_REMOVED lines=8> */
.L_x_12187:
[----:B------:R-:W-:Y:S05]  /*6ed0*/  BSYNC.RECONVERGENT B0 ;  /* 0x0000000000007941 */ /* 0x000fea0003800200 */
.L_x_12186:
        /* <DEDUP_REMOVED lines=9> */
.L_x_12198:
        /* <DEDUP_REMOVED lines=54> */
.L_x_12200:
        /* <DEDUP_REMOVED lines=49> */
.L_x_12199:
        /* <DEDUP_REMOVED lines=42> */
.L_x_12202:
        /* <DEDUP_REMOVED lines=10> */
.L_x_12203:
        /* <DEDUP_REMOVED lines=10> */
.L_x_12204:
        /* <DEDUP_REMOVED lines=10> */
.L_x_12205:
        /* <DEDUP_REMOVED lines=10> */
.L_x_12201:
        /* <DEDUP_REMOVED lines=8> */
.L_x_12197:
[----:B------:R-:W-:Y:S05]  /*7b80*/  BSYNC.RECONVERGENT B0 ;  /* 0x0000000000007941 */ /* 0x000fea0003800200 */
.L_x_12196:
        /* <DEDUP_REMOVED lines=10> */
.L_x_12208:
        /* <DEDUP_REMOVED lines=8> */
[----:B------:R-:W-:Y:S01]  /*7cb0*/  @P4 HADD2.F32 R158, -RZ, R230.H0_H0 ;  /* 0x200000e6ff9e4230 */ /* 0x000fe20000004100 */
[----:B------:R-:W-:-:S05]  /*7cc0*/  MOV R153, R141 ;  /* 0x0000008d00997202 */ /* 0x000fca0000000f00 */
[----:B------:R-:W1:Y:S04]  /*7cd0*/  @P4 LDC R165, c[0x0][0x40c] ;  /* 0x00010300ffa54b82 */ /* 0x000e680000000800 */
        /* <DEDUP_REMOVED lines=14> */
[----:B------:R-:W-:Y:S01]  /*7dc0*/  PLOP3.LUT P6, PT, PT, PT, UP2, 0x80, 0x8 ;  /* 0x000000000008781c */ /* 0x000fe20003fcf028 */
[----:B------:R-:W2:-:S12]  /*7dd0*/  @P4 LDC R156, c[0x0][0x40c] ;  /* 0x00010300ff9c4b82 */ /* 0x000e980000000800 */
[----:B------:R-:W-:Y:S01]  /*7de0*/  @P6 FFMA.FTZ R153, R152, UR27, R141 ;  /* 0x0000001b98996c23 */ /* 0x000fe2000801008d */
[----:B------:R-:W-:Y:S02]  /*7df0*/  PLOP3.LUT P6, PT, PT, PT, UP2, 0x80, 0x8 ;  /* 0x000000000008781c */ /* 0x000fe40003fcf028 */
[----:B------:R-:W-:Y:S01]  /*7e00*/  MOV R152, R140 ;  /* 0x0000008c00987202 */ /* 0x000fe20000000f00 */
[----:B--2---:R-:W-:-:S10]  /*7e10*/  @P4 FMUL.FTZ R156, R153, R156 ;  /* 0x0000009c999c4220 */ /* 0x004fd40000410000 */
[----:B------:R-:W-:Y:S01]  /*7e20*/  @P6 FFMA.FTZ R154, R157, UR27, R142 ;  /* 0x0000001b9d9a6c23 */ /* 0x000fe2000801008e */
[----:B------:R-:W-:Y:S01]  /*7e30*/  PLOP3.LUT P6, PT, PT, PT, UP2, 0x80, 0x8 ;  /* 0x000000000008781c */ /* 0x000fe20003fcf028 */
[----:B-----5:R-:W-:Y:S02]  /*7e40*/  @P4 FFMA.FTZ R57, R145, R156, R57 ;  /* 0x0000009c91394223 */ /* 0x020fe40000010039 */
[----:B0-----:R-:W-:-:S04]  /*7e50*/  @P4 FMUL.FTZ R159, R154, R159 ;  /* 0x0000009f9a9f4220 */ /* 0x001fc80000410000 */
[----:B------:R-:W-:Y:S01]  /*7e60*/  @P4 FMUL.FTZ R150, R159, R158 ;  /* 0x0000009e9f964220 */ /* 0x000fe20000410000 */
[----:B------:R-:W-:-:S05]  /*7e70*/  @P4 FFMA.FTZ R58, R146, R159, R58 ;  /* 0x0000009f923a4223 */ /* 0x000fca000001003a */
[----:B------:R-:W-:Y:S01]  /*7e80*/  @P6 FFMA.FTZ R157, R31, UR6, R0 ;  /* 0x000000061f9d6c23 */ /* 0x000fe20008010000 */
[----:B------:R-:W-:Y:S01]  /*7e90*/  PLOP3.LUT P6, PT, PT, PT, UP2, 0x80, 0x8 ;  /* 0x000000000008781c */ /* 0x000fe20003fcf028 */
[----:B------:R-:W-:-:S12]  /*7ea0*/  @P4 HADD2.F32 R0, -RZ, R229.H0_H0 ;  /* 0x200000e5ff004230 */ /* 0x000fd80000004100 */
[----:B------:R-:W-:Y:S01]  /*7eb0*/  @P6 FADD.FTZ R157, R172, -R157 ;  /* 0x8000009dac9d6221 */ /* 0x000fe20000010000 */
[----:B------:R-:W-:-:S13]  /*7ec0*/  PLOP3.LUT P6, PT, PT, PT, UP2, 0x80, 0x8 ;  /* 0x000000000008781c */ /* 0x000fda0003fcf028 */
[----:B------:R-:W-:Y:S01]  /*7ed0*/  @P6 FFMA.FTZ R152, R157, UR27, R140 ;  /* 0x0000001b9d986c23 */ /* 0x000fe2000801008c */
[----:B------:R-:W-:-:S05]  /*7ee0*/  @P4 HADD2.F32 R157, -RZ, R229.H1_H1 ;  /* 0x300000e5ff9d4230 */ /* 0x000fca0000004100 */
[----:B------:R-:W-:Y:S01]  /*7ef0*/  @P4 FMUL.FTZ R149, R156, R157 ;  /* 0x0000009d9c954220 */ /* 0x000fe20000410000 */
[----:B-1----:R-:W-:-:S04]  /*7f00*/  @P4 FMUL.FTZ R157, R152, R165 ;  /* 0x000000a5989d4220 */ /* 0x002fc80000410000 */
        /* <DEDUP_REMOVED lines=8> */
.L_x_12210:
[----:B------:R-:W-:Y:S01]  /*7f90*/  PLOP3.LUT P6, PT, PT, PT, UP2, 0x80, 0x8 ;  /* 0x000000000008781c */ /* 0x000fe20003fcf028 */
[----:B------:R-:W1:-:S12]  /*7fa0*/  @P4 LDC R164, c[0x0][0x40c] ;  /* 0x00010300ffa44b82 */ /* 0x000e580000000800 */
[----:B0-234-:R-:W-:Y:S01]  /*7fb0*/  @P6 FFMA.FTZ R156, R174, UR6, R0 ;  /* 0x00000006ae9c6c23 */ /* 0x01dfe20008010000 */
        /* <DEDUP_REMOVED lines=18> */
[----:B------:R-:W0:Y:S02]  /*80e0*/  @P4 LDC R165, c[0x0][0x40c] ;  /* 0x00010300ffa54b82 */ /* 0x000e240000000800 */
[----:B-1----:R-:W-:Y:S01]  /*80f0*/  @P4 FMUL.FTZ R157, R157, R164 ;  /* 0x000000a49d9d4220 */ /* 0x002fe20000410000 */
[----:B------:R-:W-:-:S03]  /*8100*/  @P4 HADD2.F32 R164, -RZ, R230.H0_H0 ;  /* 0x200000e6ffa44230 */ /* 0x000fc60000004100 */
[-C--:B-----5:R-:W-:Y:S02]  /*8110*/  @P4 FFMA.FTZ R58, R146, R157.reuse, R58 ;  /* 0x0000009d923a4223 */ /* 0x0a0fe4000001003a */
[----:B------:R-:W-:-:S04]  /*8120*/  @P4 FMUL.FTZ R150, R164, R157 ;  /* 0x0000009da4964220 */ /* 0x000fc80000410000 */
[----:B------:R-:W-:Y:S02]  /*8130*/  @P6 FFMA.FTZ R156, R159, UR27, R140 ;  /* 0x0000001b9f9c6c23 */ /* 0x000fe4000801008c */
[----:B------:R-:W1:Y:S01]  /*8140*/  @P4 LDC R159, c[0x0][0x40c] ;  /* 0x00010300ff9f4b82 */ /* 0x000e620000000800 */
[----:B0-----:R-:W-:Y:S01]  /*8150*/  @P4 FMUL.FTZ R158, R158, R165 ;  /* 0x000000a59e9e4220 */ /* 0x001fe20000410000 */
[----:B------:R-:W-:-:S03]  /*8160*/  @P4 HADD2.F32 R165, -RZ, R229.H1_H1 ;  /* 0x300000e5ffa54230 */ /* 0x000fc60000004100 */
[-C--:B------:R-:W-:Y:S02]  /*8170*/  @P4 FFMA.FTZ R57, R145, R158.reuse, R57 ;  /* 0x0000009e91394223 */ /* 0x080fe40000010039 */
[----:B------:R-:W-:Y:S01]  /*8180*/  @P4 FMUL.FTZ R149, R165, R158 ;  /* 0x0000009ea5954220 */ /* 0x000fe20000410000 */
[----:B-1----:R-:W-:Y:S01]  /*8190*/  @P4 FMUL.FTZ R159, R156, R159 ;  /* 0x0000009f9c9f4220 */ /* 0x002fe20000410000 */
[----:B------:R-:W-:-:S03]  /*81a0*/  @P4 HADD2.F32 R156, -RZ, R229.H0_H0 ;  /* 0x200000e5ff9c4230 */ /* 0x000fc60000004100 */
[-C--:B------:R-:W-:Y:S02]  /*81b0*/  @P4 FFMA.FTZ R56, R144, R159.reuse, R56 ;  /* 0x0000009f90384223 */ /* 0x080fe40000010038 */
[----:B------:R-:W-:Y:S01]  /*81c0*/  @P4 FMUL.FTZ R148, R156, R159 ;  /* 0x0000009f9c944220 */ /* 0x000fe20000410000 */
[----:B------:R-:W-:Y:S06]  /*81d0*/  @!P4 BRA `(.L_x_12211) ;  /* 0x00000004007cc947 */ /* 0x000fec0003800000 */
[----:B------:R-:W-:Y:S01]  /*81e0*/  PLOP3.LUT P6, PT, PT, PT, UP2, 0x80, 0x8 ;  /* 0x000000000008781c */ /* 0x000fe20003fcf028 */
[----:B------:R-:W-:-:S12]  /*81f0*/  HADD2.F32 R151, -RZ, R230.H1_H1 ;  /* 0x300000e6ff977230 */ /* 0x000fd80000004100 */
[----:B------:R-:W-:Y:S01]  /*8200*/  @P6 FFMA.FTZ R0, R200, UR6, R0 ;  /* 0x00000006c8006c23 */ /* 0x000fe20008010000 */
[----:B------:R-:W-:-:S13]  /*8210*/  PLOP3.LUT P6, PT, PT, PT, UP2, 0x80, 0x8 ;  /* 0x000000000008781c */ /* 0x000fda0003fcf028 */
[----:B------:R-:W-:Y:S01]  /*8220*/  @P6 FADD.FTZ R156, R199, -R0 ;  /* 0x80000000c79c6221 */ /* 0x000fe20000010000 */
[----:B------:R-:W-:Y:S02]  /*8230*/  PLOP3.LUT P6, PT, PT, PT, UP2, 0x80, 0x8 ;  /* 0x000000000008781c */ /* 0x000fe40003fcf028 */
[----:B------:R-:W-:-:S11]  /*8240*/  MOV R0, R143 ;  /* 0x0000008f00007202 */ /* 0x000fd60000000f00 */
[----:B------:R-:W-:-:S04]  /*8250*/  @P6 FFMA.FTZ R0, R156, UR27, R143 ;  /* 0x0000001b9c006c23 */ /* 0x000fc8000801008f */
[----:B------:R-:W-:-:S04]  /*8260*/  FMUL.FTZ R0, R0, UR29 ;  /* 0x0000001d00007c20 */ /* 0x000fc80008410000 */
[-C--:B------:R-:W-:Y:S01]  /*8270*/  FFMA.FTZ R59, R147, R0.reuse, R59 ;  /* 0x00000000933b7223 */ /* 0x080fe2000001003b */
[----:B------:R-:W-:Y:S01]  /*8280*/  FMUL.FTZ R151, R151, R0 ;  /* 0x0000000097977220 */ /* 0x000fe20000410000 */
[----:B------:R-:W-:Y:S06]  /*8290*/  BRA `(.L_x_12211) ;  /* 0x00000004004c7947 */ /* 0x000fec0003800000 */
.L_x_12209:
[----:B0-234-:R-:W0:Y:S02]  /*82a0*/  LDC.64 R156, c[0x0][0x478] ;  /* 0x00011e00ff9c7b82 */ /* 0x01de240000000a00 */
[----:B0-----:R-:W-:-:S04]  /*82b0*/  ISETP.NE.U32.AND P5, PT, R156, RZ, PT ;  /* 0x000000ff9c00720c */ /* 0x001fc80003fa5070 */
[----:B------:R-:W-:-:S13]  /*82c0*/  ISETP.NE.AND.EX P5, PT, R157, RZ, PT, P5 ;  /* 0x000000ff9d00720c */ /* 0x000fda0003fa5350 */
[----:B------:R-:W-:Y:S05]  /*82d0*/  @!P5 BRA `(.L_x_12212) ;  /* 0x000000000098d947 */ /* 0x000fea0003800000 */
[--C-:B------:R-:W-:Y:S01]  /*82e0*/  FFMA.FTZ R153, R31, UR6, R0.reuse ;  /* 0x000000061f997c23 */ /* 0x100fe20008010000 */
[--C-:B------:R-:W-:Y:S01]  /*82f0*/  FFMA.FTZ R154, R174, UR6, R0.reuse ;  /* 0x00000006ae9a7c23 */ /* 0x100fe20008010000 */
[----:B------:R-:W-:Y:S01]  /*8300*/  FFMA.FTZ R156, R187, UR6, R0 ;  /* 0x00000006bb9c7c23 */ /* 0x000fe20008010000 */
[----:B------:R-:W0:Y:S01]  /*8310*/  @P4 LDC R157, c[0x0][0x40c] ;  /* 0x00010300ff9d4b82 */ /* 0x000e220000000800 */
[----:B------:R-:W-:Y:S01]  /*8320*/  FADD.FTZ R152, R172, -R153 ;  /* 0x80000099ac987221 */ /* 0x000fe20000010000 */
[----:B------:R-:W-:Y:S01]  /*8330*/  FADD.FTZ R153, R173, -R154 ;  /* 0x8000009aad997221 */ /* 0x000fe20000010000 */
[----:B------:R-:W-:Y:S01]  /*8340*/  FADD.FTZ R154, R185, -R156 ;  /* 0x8000009cb99a7221 */ /* 0x000fe20000010000 */
[----:B------:R-:W-:Y:S01]  /*8350*/  FFMA.FTZ R0, R200, UR6, R0 ;  /* 0x00000006c8007c23 */ /* 0x000fe20008010000 */
[----:B------:R-:W-:Y:S01]  /*8360*/  FMUL.FTZ R152, R152, UR27 ;  /* 0x0000001b98987c20 */ /* 0x000fe20008410000 */
[----:B------:R-:W-:Y:S01]  /*8370*/  ISETP.LT.AND P6, PT, RZ, UR28, PT ;  /* 0x0000001cff007c0c */ /* 0x000fe2000bfc1270 */
[----:B------:R-:W-:Y:S01]  /*8380*/  FMUL.FTZ R153, R153, UR27 ;  /* 0x0000001b99997c20 */ /* 0x000fe20008410000 */
[----:B------:R-:W1:Y:S01]  /*8390*/  @P4 LDC R156, c[0x0][0x40c] ;  /* 0x00010300ff9c4b82 */ /* 0x000e620000000800 */
[----:B------:R-:W-:Y:S01]  /*83a0*/  FADD.FTZ R0, R199, -R0 ;  /* 0x80000000c7007221 */ /* 0x000fe20000010000 */
[----:B------:R-:W-:Y:S01]  /*83b0*/  FSEL R152, R152, RZ, P6 ;  /* 0x000000ff98987208 */ /* 0x000fe20003000000 */
[----:B------:R-:W-:Y:S01]  /*83c0*/  FMUL.FTZ R154, R154, UR27 ;  /* 0x0000001b9a9a7c20 */ /* 0x000fe20008410000 */
[----:B------:R-:W-:Y:S01]  /*83d0*/  FSEL R153, R153, RZ, P6 ;  /* 0x000000ff99997208 */ /* 0x000fe20003000000 */
[----:B------:R-:W-:Y:S01]  /*83e0*/  FMUL.FTZ R155, R0, UR27 ;  /* 0x0000001b009b7c20 */ /* 0x000fe20008410000 */
[----:B------:R-:W-:-:S02]  /*83f0*/  @P4 HADD2.F32 R0, -RZ, R229.H0_H0 ;  /* 0x200000e5ff004230 */ /* 0x000fc40000004100 */
[----:B------:R-:W2:Y:S01]  /*8400*/  @P4 LDC R159, c[0x0][0x40c] ;  /* 0x00010300ff9f4b82 */ /* 0x000ea20000000800 */
[----:B------:R-:W-:Y:S01]  /*8410*/  FSEL R154, R154, RZ, P6 ;  /* 0x000000ff9a9a7208 */ /* 0x000fe20003000000 */
[----:B------:R-:W-:Y:S01]  /*8420*/  @P4 HADD2.F32 R165, -RZ, R229.H1_H1 ;  /* 0x300000e5ffa54230 */ /* 0x000fe20000004100 */
[----:B------:R-:W-:Y:S01]  /*8430*/  FSEL R155, R155, RZ, P6 ;  /* 0x000000ff9b9b7208 */ /* 0x000fe20003000000 */
[----:B0-----:R-:W-:-:S04]  /*8440*/  @P4 FMUL.FTZ R157, R152, R157 ;  /* 0x0000009d989d4220 */ /* 0x001fc80000410000 */
        /* <DEDUP_REMOVED lines=15> */
.L_x_12212:
[----:B------:R-:W0:Y:S01]  /*8540*/  @P4 LDC R157, c[0x0][0x40c] ;  /* 0x00010300ff9d4b82 */ /* 0x000e220000000800 */
[----:B------:R-:W-:Y:S01]  /*8550*/  FFMA.FTZ R156, R200, UR6, R0 ;  /* 0x00000006c89c7c23 */ /* 0x000fe20008010000 */
[----:B------:R-:W-:-:S03]  /*8560*/  UISETP.GT.AND UP0, UPT, UR28, URZ, UPT ;  /* 0x000000ff1c00728c */ /* 0x000fc6000bf04270 */
[----:B------:R-:W-:-:S03]  /*8570*/  FADD.FTZ R156, R199, -R156 ;  /* 0x8000009cc79c7221 */ /* 0x000fc60000010000 */
[----:B------:R-:W-:Y:S01]  /*8580*/  PLOP3.LUT P6, PT, PT, PT, UP0, 0x80, 0x8 ;  /* 0x000000000008781c */ /* 0x000fe20003fcf008 */
[----:B------:R-:W-:-:S05]  /*8590*/  FMUL.FTZ R156, R156, UR27 ;  /* 0x0000001b9c9c7c20 */ /* 0x000fca0008410000 */
[----:B------:R-:W-:Y:S01]  /*85a0*/  FSEL R158, R156, RZ, P6 ;  /* 0x000000ff9c9e7208 */ /* 0x000fe20003000000 */
[----:B------:R-:W-:-:S04]  /*85b0*/  @P4 HADD2.F32 R156, -RZ, R230.H1_H1 ;  /* 0x300000e6ff9c4230 */ /* 0x000fc80000004100 */
[----:B0-----:R-:W-:Y:S01]  /*85c0*/  @P4 FMUL.FTZ R158, R158, R157 ;  /* 0x0000009d9e9e4220 */ /* 0x001fe20000410000 */
        /* <DEDUP_REMOVED lines=10> */
.L_x_12213:
        /* <DEDUP_REMOVED lines=10> */
.L_x_12214:
        /* <DEDUP_REMOVED lines=10> */
.L_x_12215:
[-C--:B------:R-:W-:Y:S01]  /*87b0*/  @P4 FMUL.FTZ R151, R156, R158.reuse ;  /* 0x0000009e9c974220 */ /* 0x080fe20000410000 */
[----:B-----5:R-:W-:-:S07]  /*87c0*/  @P4 FFMA.FTZ R59, R147, R158, R59 ;  /* 0x0000009e933b4223 */ /* 0x020fce000001003b */
.L_x_12211:
[----:B------:R-:W0:Y:S08]  /*87d0*/  @P5 LDC.64 R156, c[0x0][0x478] ;  /* 0x00011e00ff9c5b82 */ /* 0x000e300000000a00 */
[----:B------:R-:W1:Y:S01]  /*87e0*/  @P4 LDC.64 R158, c[0x0][0x468] ;  /* 0x00011a00ff9e4b82 */ /* 0x000e620000000a00 */
[----:B0-----:R-:W-:-:S05]  /*87f0*/  @P5 IMAD.WIDE.U32 R156, R163, 0x10, R156 ;  /* 0x00000010a39c5825 */ /* 0x001fca00078e009c */
[----:B------:R0:W-:Y:S01]  /*8800*/  @P5 STG.E.128 desc[UR10][R156.64], R152 ;  /* 0x000000989c005986 */ /* 0x0001e2000c101d0a */
[----:B-1----:R-:W-:-:S05]  /*8810*/  @P4 IMAD.WIDE.U32 R158, R161, 0x10, R158 ;  /* 0x00000010a19e4825 */ /* 0x002fca00078e009e */
[----:B------:R0:W-:Y:S02]  /*8820*/  @P4 STG.E.128 desc[UR10][R158.64], R148 ;  /* 0x000000949e004986 */ /* 0x0001e4000c101d0a */
.L_x_12207:
[----:B------:R-:W-:Y:S05]  /*8830*/  BSYNC.RECONVERGENT B0 ;  /* 0x0000000000007941 */ /* 0x000fea0003800200 */
.L_x_12206:
[----:B------:R-:W-:Y:S02]  /*8840*/  UIADD3 UR9, UPT, UPT, UR9, UR22, URZ ;  /* 0x0000001609097290 */ /* 0x000fe4000fffe0ff */
[----:B------:R-:W-:Y:S02]  /*8850*/  UPLOP3.LUT UP1, UPT, UPT, UPT, UP1, 0x40, 0x4 ;  /* 0x000000000004789c */ /* 0x000fe40003f2e810 */
[----:B------:R-:W-:-:S09]  /*8860*/  UISETP.GE.AND UP0, UPT, UR9, UR23, UPT ;  /* 0x000000170900728c */ /* 0x000fd2000bf06270 */
[----:B------:R-:W-:Y:S05]  /*8870*/  BRA.U !UP0, `(.L_x_12216) ;  /* 0xffffff8508cc7547 */ /* 0x000fea000b83ffff */
.L_x_12128:
[----:B------:R-:W1:Y:S01]  /*8880*/  S2UR UR4, SR_CTAID.X ;  /* 0x00000000000479c3 */ /* 0x000e620000002500 */
[----:B------:R-:W-:Y:S01]  /*8890*/  ISETP.NE.AND P4, PT, R2, RZ, PT ;  /* 0x000000ff0200720c */ /* 0x000fe20003f85270 */
[----:B------:R-:W-:Y:S01]  /*88a0*/  BSSY.RECONVERGENT B0, `(.L_x_12217) ;  /* 0x000000f000007945 */ /* 0x000fe20003800200 */
[----:B-1----:R-:W-:-:S06]  /*88b0*/  UIMAD UR4, UR4, UR8, URZ ;  /* 0x00000008040472a4 */ /* 0x002fcc000f8e02ff */
[----:B------:R-:W-:-:S04]  /*88c0*/  MOV R0, UR4 ;  /* 0x0000000400007c02 */ /* 0x000fc80008000f00 */
[----:B-----5:R-:W-:Y:S01]  /*88d0*/  LEA.HI R9, R0, R5, RZ, 0x1e ;  /* 0x0000000500097211 */ /* 0x020fe200078ff0ff */
[----:B------:R-:W-:Y:S06]  /*88e0*/  @!P4 BRA `(.L_x_12218) ;  /* 0x000000000028c947 */ /* 0x000fec0003800000 */
[----:B------:R-:W1:Y:S08]  /*88f0*/  LDC.64 R2, c[0x0][0x440] ;  /* 0x00011000ff027b82 */ /* 0x000e700000000a00 */
[----:B------:R-:W5:Y:S08]  /*8900*/  LDC.64 R4, c[0x0][0x448] ;  /* 0x00011200ff047b82 */ /* 0x000f700000000a00 */
[----:B------:R-:W0:Y:S01]  /*8910*/  LDC.64 R6, c[0x0][0x460] ;  /* 0x00011800ff067b82 */ /* 0x000e220000000a00 */
[----:B-1----:R-:W-:-:S05]  /*8920*/  IMAD.WIDE.U32 R2, R9, 0x10, R2 ;  /* 0x0000001009027825 */ /* 0x002fca00078e0002 */
[----:B------:R1:W-:Y:S01]  /*8930*/  STG.E.128 desc[UR10][R2.64], R108 ;  /* 0x0000006c02007986 */ /* 0x0003e2000c101d0a */
[----:B-----5:R-:W-:-:S05]  /*8940*/  IMAD.WIDE.U32 R4, R9, 0x10, R4 ;  /* 0x0000001009047825 */ /* 0x020fca00078e0004 */
[----:B------:R1:W-:Y:S01]  /*8950*/  STG.E.128 desc[UR10][R4.64], R136 ;  /* 0x0000008804007986 */ /* 0x0003e2000c101d0a */
[C---:B0-----:R-:W-:Y:S01]  /*8960*/  IMAD.WIDE.U32 R6, R9.reuse, 0x10, R6 ;  /* 0x0000001009067825 */ /* 0x041fe200078e0006 */
[----:B------:R-:W-:-:S04]  /*8970*/  IADD3 R9, PT, PT, R9, 0x100, RZ ;  /* 0x0000010009097810 */ /* 0x000fc80007ffe0ff */
[----:B------:R1:W-:Y:S03]  /*8980*/  STG.E.128 desc[UR10][R6.64], R80 ;  /* 0x0000005006007986 */ /* 0x0003e6000c101d0a */
.L_x_12218:
[----:B------:R-:W-:Y:S05]  /*8990*/  BSYNC.RECONVERGENT B0 ;  /* 0x0000000000007941 */ /* 0x000fea0003800200 */
.L_x_12217:
[----:B------:R-:W-:Y:S01]  /*89a0*/  ISETP.NE.AND P4, PT, R160, RZ, PT ;  /* 0x000000ffa000720c */ /* 0x000fe20003f85270 */
[----:B------:R-:W-:-:S12]  /*89b0*/  BSSY.RECONVERGENT B0, `(.L_x_12219) ;  /* 0x000000c000007945 */ /* 0x000fd80003800200 */
[----:B------:R-:W-:Y:S05]  /*89c0*/  @!P4 BRA `(.L_x_12220) ;  /* 0x000000000028c947 */ /* 0x000fea0003800000 */
[----:B-1----:R-:W1:Y:S08]  /*89d0*/  LDC.64 R2, c[0x0][0x440] ;  /* 0x00011000ff027b82 */ /* 0x002e700000000a00 */
        /* <DEDUP_REMOVED lines=9> */
.L_x_12220:
[----:B------:R-:W-:Y:S05]  /*8a70*/  BSYNC.RECONVERGENT B0 ;  /* 0x0000000000007941 */ /* 0x000fea0003800200 */
.L_x_12219:
[----:B------:R-:W-:Y:S04]  /*8a80*/  BSSY.RECONVERGENT B0, `(.L_x_12221) ;  /* 0x000000c000007945 */ /* 0x000fe80003800200 */
        /* <DEDUP_REMOVED lines=11> */
.L_x_12222:
[----:B------:R-:W-:Y:S05]  /*8b40*/  BSYNC.RECONVERGENT B0 ;  /* 0x0000000000007941 */ /* 0x000fea0003800200 */
.L_x_12221:
        /* <DEDUP_REMOVED lines=12> */
.L_x_12224:
[----:B------:R-:W-:Y:S05]  /*8c10*/  BSYNC.RECONVERGENT B0 ;  /* 0x0000000000007941 */ /* 0x000fea0003800200 */
.L_x_12223:
        /* <DEDUP_REMOVED lines=12> */
.L_x_12226:
[----:B------:R-:W-:Y:S05]  /*8ce0*/  BSYNC.RECONVERGENT B0 ;  /* 0x0000000000007941 */ /* 0x000fea0003800200 */
.L_x_12225:
        /* <DEDUP_REMOVED lines=12> */
.L_x_12228:
[----:B------:R-:W-:Y:S05]  /*8db0*/  BSYNC.RECONVERGENT B0 ;  /* 0x0000000000007941 */ /* 0x000fea0003800200 */
.L_x_12227:
[----:B------:R-:W-:-:S13]  /*8dc0*/  ISETP.NE.AND P0, PT, R162, RZ, PT ;  /* 0x000000ffa200720c */ /* 0x000fda0003f05270 */
[----:B------:R-:W-:Y:S05]  /*8dd0*/  @!P0 EXIT ;  /* 0x000000000000894d */ /* 0x000fea0003800000 */
[----:B-1----:R-:W1:Y:S08]  /*8de0*/  LDC.64 R2, c[0x0][0x440] ;  /* 0x00011000ff027b82 */ /* 0x002e700000000a00 */
[----:B------:R-:W5:Y:S08]  /*8df0*/  LDC.64 R4, c[0x0][0x448] ;  /* 0x00011200ff047b82 */ /* 0x000f700000000a00 */
[----:B------:R-:W0:Y:S01]  /*8e00*/  LDC.64 R6, c[0x0][0x460] ;  /* 0x00011800ff067b82 */ /* 0x000e220000000a00 */
[----:B-1----:R-:W-:-:S05]  /*8e10*/  IMAD.WIDE.U32 R2, R9, 0x10, R2 ;  /* 0x0000001009027825 */ /* 0x002fca00078e0002 */
[----:B------:R-:W-:Y:S01]  /*8e20*/  STG.E.128 desc[UR10][R2.64], R84 ;  /* 0x0000005402007986 */ /* 0x000fe2000c101d0a */
[----:B-----5:R-:W-:-:S05]  /*8e30*/  IMAD.WIDE.U32 R4, R9, 0x10, R4 ;  /* 0x0000001009047825 */ /* 0x020fca00078e0004 */
[----:B------:R-:W-:Y:S01]  /*8e40*/  STG.E.128 desc[UR10][R4.64], R112 ;  /* 0x0000007004007986 */ /* 0x000fe2000c101d0a */
[----:B0-----:R-:W-:-:S05]  /*8e50*/  IMAD.WIDE.U32 R6, R9, 0x10, R6 ;  /* 0x0000001009067825 */ /* 0x001fca00078e0006 */
[----:B------:R-:W-:Y:S01]  /*8e60*/  STG.E.128 desc[UR10][R6.64], R56 ;  /* 0x0000003806007986 */ /* 0x000fe2000c101d0a */
[----:B------:R-:W-:Y:S05]  /*8e70*/  EXIT ;  /* 0x000000000000794d */ /* 0x000fea0003800000 */
.L_x_12229:
        /* <DEDUP_REMOVED lines=16> */
.L_x_14452:


//--------------------- .text._ZN10layer_norm13ln_bwd_kernelINS_13Kernel_traitsI6__halfffffjLj7168ELj1ELj1ELj8ELj16ENS_18Kernel_traits_baseILj7168ES2_ffffjLj256EEEEELb0ELb1ELb1ELb1EEEvNS_9BwdParamsE --------------------------
	.section	.text._ZN10layer_norm13ln_bwd_kernelINS_13Kernel_traitsI6__halfffffjLj7168ELj1ELj1ELj8ELj16ENS_18Kernel_traits_baseILj7168ES2_ffffjLj256EEEEELb0ELb1ELb1ELb1EEEvNS_9BwdParamsE,"ax",@progbits
	.align	128
        .global         _ZN10layer_norm13ln_bwd_kernelINS_13Kernel_traitsI6__halfffffjLj7168ELj1ELj1ELj8ELj16ENS_18Kernel_traits_baseILj7168ES2_ffffjLj256EEEEELb0ELb1ELb1ELb1EEEvNS_9BwdParamsE
        .type           _ZN10layer_norm13ln_bwd_kernelINS_13Kernel_traitsI6__halfffffjLj7168ELj1ELj1ELj8ELj16ENS_18Kernel_traits_baseILj7168ES2_ffffjLj256EEEEELb0ELb1ELb1ELb1EEEvNS_9BwdParamsE,@function
        .size           _ZN10layer_norm13ln_bwd_kernelINS_13Kernel_traitsI6__halfffffjLj7168ELj1ELj1ELj8ELj16ENS_18Kernel_traits_baseILj7168ES2_ffffjLj256EEEEELb0ELb1ELb1ELb1EEEvNS_9BwdParamsE,(.L_x_14453 - _ZN10layer_norm13ln_bwd_kernelINS_13Kernel_traitsI6__halfffffjLj7168ELj1ELj1ELj8ELj16ENS_18Kernel_traits_baseILj7168ES2_ffffjLj256EEEEELb0ELb1ELb1ELb1EEEvNS_9BwdParamsE)
        .other          _ZN10layer_norm13ln_bwd_kernelINS_13Kernel_traitsI6__halfffffjLj7168ELj1ELj1ELj8ELj16ENS_18Kernel_traits_baseILj7168ES2_ffffjLj256EEEEELb0ELb1ELb1ELb1EEEvNS_9BwdParamsE,@"STO_CUDA_ENTRY STV_DEFAULT"
_ZN10layer_norm13ln_bwd_kernelINS_13Kernel_traitsI6__halfffffjLj7168ELj1ELj1ELj8ELj16ENS_18Kernel_traits_baseILj7168ES2_ffffjLj256EEEEELb0ELb1ELb1ELb1EEEvNS_9BwdParamsE:
.text._ZN10layer_norm13ln_bwd_kernelINS_13Kernel_traitsI6__halfffffjLj7168ELj1ELj1ELj8ELj16ENS_18Kernel_traits_baseILj7168ES2_ffffjLj256EEEEELb0ELb1ELb1ELb1EEEvNS_9BwdParamsE:
        /* <DEDUP_REMOVED lines=59> */
[----:B------:R-:W3:Y:S04]  /*03b0*/  LDG.E.64 R214, desc[UR12][R2.64+0x1000] ;  /* 0x0010000c02d67981 */ /* 0x000ee8000c1e1b00 */
        /* <DEDUP_REMOVED lines=15> */
[----:B0-----:R-:W-:-:S02]  /*04b0*/  MOV R4, UR4 ;  /* 0x0000000400047c02 */ /* 0x001fc40008000f00 */
[--C-:B--2---:R-:W-:Y:S02]  /*04c0*/  SHF.R.U64 R232, R216, 0x10, R217.reuse ;  /* 0x00000010d8e87819 */ /* 0x104fe400000012d9 */
[----:B------:R-:W-:Y:S02]  /*04d0*/  SHF.R.U32.HI R0, RZ, 0x10, R217 ;  /* 0x00000010ff007819 */ /* 0x000fe400000116d9 */
[--C-:B---3--:R-:W-:Y:S02]  /*04e0*/  SHF.R.U64 R233, R214, 0x10, R215.reuse ;  /* 0x00000010d6e97819 */ /* 0x108fe400000012d7 */
[----:B------:R-:W-:Y:S02]  /*04f0*/  PRMT R232, R232, 0x5410, R0 ;  /* 0x00005410e8e87816 */ /* 0x000fe40000000000 */
[----:B------:R-:W-:Y:S02]  /*0500*/  SHF.R.U32.HI R0, RZ, 0x10, R215 ;  /* 0x00000010ff007819 */ /* 0x000fe400000116d7 */
[----:B------:R-:W-:-:S02]  /*0510*/  SHF.R.U64 R235, R210, 0x10, R211 ;  /* 0x00000010d2eb7819 */ /* 0x000fc400000012d3 */
[----:B------:R-:W-:Y:S02]  /*0520*/  PRMT R233, R233, 0x5410, R0 ;  /* 0x00005410e9e97816 */ /* 0x000fe40000000000 */
[----:B------:R-:W-:Y:S02]  /*0530*/  SHF.R.U32.HI R0, RZ, 0x10, R211 ;  /* 0x00000010ff007819 */ /* 0x000fe400000116d3 */
[--C-:B----4-:R-:W-:Y:S02]  /*0540*/  SHF.R.U64 R237, R206, 0x10, R207.reuse ;  /* 0x00000010ceed7819 */ /* 0x110fe400000012cf */
[----:B------:R-:W-:Y:S02]  /*0550*/  PRMT R235, R235, 0x5410, R0 ;  /* 0x00005410ebeb7816 */ /* 0x000fe40000000000 */
[----:B------:R-:W-:Y:S02]  /*0560*/  SHF.R.U32.HI R0, RZ, 0x10, R207 ;  /* 0x00000010ff007819 */ /* 0x000fe400000116cf */
[----:B------:R-:W-:-:S02]  /*0570*/  SHF.R.U64 R240, R198, 0x10, R199 ;  /* 0x00000010c6f07819 */ /* 0x000fc400000012c7 */
[----:B------:R-:W-:Y:S02]  /*0580*/  PRMT R237, R237, 0x5410, R0 ;  /* 0x00005410eded7816 */ /* 0x000fe40000000000 */
[----:B------:R-:W-:Y:S02]  /*0590*/  SHF.R.U32.HI R0, RZ, 0x10, R199 ;  /* 0x00000010ff007819 */ /* 0x000fe400000116c7 */
[--C-:B------:R-:W-:Y:S02]  /*05a0*/  SHF.R.U64 R242, R196, 0x10, R197.reuse ;  /* 0x00000010c4f27819 */ /* 0x100fe400000012c5 */
[----:B------:R-:W-:Y:S02]  /*05b0*/  PRMT R240, R240, 0x5410, R0 ;  /* 0x00005410f0f07816 */ /* 0x000fe40000000000 */
[----:B------:R-:W-:Y:S02]  /*05c0*/  SHF.R.U32.HI R0, RZ, 0x10, R197 ;  /* 0x00000010ff007819 */ /* 0x000fe400000116c5 */
[----:B------:R-:W-:-:S02]  /*05d0*/  SHF.R.U64 R236, R208, 0x10, R209 ;  /* 0x00000010d0ec7819 */ /* 0x000fc400000012d1 */
[----:B------:R-:W-:Y:S02]  /*05e0*/  PRMT R242, R242, 0x5410, R0 ;  /* 0x00005410f2f27816 */ /* 0x000fe40000000000 */
[----:B-1----:R-:W-:Y:S02]  /*05f0*/  SHF.R.U32.HI R2, RZ, 0x10, R209 ;  /* 0x00000010ff027819 */ /* 0x002fe400000116d1 */
[--C-:B------:R-:W-:Y:S02]  /*0600*/  SHF.R.U64 R244, R26, 0x10, R27.reuse ;  /* 0x000000101af47819 */ /* 0x100fe4000000121b */
[----:B------:R-:W-:Y:S02]  /*0610*/  SHF.R.U32.HI R0, RZ, 0x10, R27 ;  /* 0x00000010ff007819 */ /* 0x000fe4000001161b */
[----:B------:R-:W-:Y:S02]  /*0620*/  PRMT R236, R236, 0x5410, R2 ;  /* 0x00005410ecec7816 */ /* 0x000fe40000000002 */
[----:B------:R-:W-:-:S02]  /*0630*/  PRMT R244, R244, 0x5410, R0 ;  /* 0x00005410f4f47816 */ /* 0x000fc40000000000 */
[--C-:B------:R-:W-:Y:S02]  /*0640*/  SHF.R.U64 R238, R204, 0x10, R205.reuse ;  /* 0x00000010ccee7819 */ /* 0x100fe400000012cd */
[----:B------:R-:W-:Y:S02]  /*0650*/  SHF.R.U32.HI R2, RZ, 0x10, R205 ;  /* 0x00000010ff027819 */ /* 0x000fe400000116cd */
        /* <DEDUP_REMOVED lines=8> */
[--C-:B------:R-:W-:Y:S02]  /*06e0*/  SHF.R.U64 R248, R20, 0x10, R21.reuse ;  /* 0x0000001014f87819 */ /* 0x100fe40000001215 */
[----:B------:R-:W-:-:S02]  /*06f0*/  SHF.R.U32.HI R0, RZ, 0x10, R21 ;  /* 0x00000010ff007819 */ /* 0x000fc40000011615 */
[----:B------:R-:W-:Y:S02]  /*0700*/  PRMT R234, R234, 0x5410, R6 ;  /* 0x00005410eaea7816 */ /* 0x000fe40000000006 */
[----:B------:R-:W-:Y:S02]  /*0710*/  PRMT R247, R247, 0x5410, R2 ;  /* 0x00005410f7f77816 */ /* 0x000fe40000000002 */
[----:B------:R-:W-:-:S07]  /*0720*/  PRMT R248, R248, 0x5410, R0 ;  /* 0x00005410f8f87816 */ /* 0x000fce0000000000 */
.L_x_12290:
        /* <DEDUP_REMOVED lines=9> */
[----:B------:R-:W-:Y:S02]  /*07c0*/  CS2R R156, SRZ ;  /* 0x00000000009c7805 */ /* 0x000fe4000001ff00 */
[----:B---3--:R-:W-:-:S13]  /*07d0*/  ISETP.GE.AND P2, PT, R2, 0x1, PT ;  /* 0x000000010200780c */ /* 0x008fda0003f46270 */
[----:B0-----:R-:W-:Y:S05]  /*07e0*/  @!P2 BRA `(.L_x_12231) ;  /* 0x0000001000d8a947 */ /* 0x001fea0003800000 */
[----:B------:R-:W0:Y:S01]  /*07f0*/  S2R R193, SR_TID.X ;  /* 0x0000000000c17919 */ /* 0x000e220000002100 */
[----:B------:R-:W1:Y:S01]  /*0800*/  LDC.64 R154, c[0x0][0x3c0] ;  /* 0x0000f000ff9a7b82 */ /* 0x000e620000000a00 */
[----:B------:R-:W-:Y:S01]  /*0810*/  IMAD R3, R4, UR14, RZ ;  /* 0x0000000e04037c24 */ /* 0x000fe2000f8e02ff */
[----:B------:R-:W-:Y:S02]  /*0820*/  IADD3 R5, PT, PT, R2, -0x1, RZ ;  /* 0xffffffff02057810 */ /* 0x000fe40007ffe0ff */
[----:B------:R-:W-:Y:S02]  /*0830*/  SHF.R.S32.HI R9, RZ, 0x1f, R4 ;  /* 0x0000001fff097819 */ /* 0x000fe40000011404 */
[----:B------:R-:W-:Y:S01]  /*0840*/  SHF.R.S32.HI R8, RZ, 0x1f, R3 ;  /* 0x0000001fff087819 */ /* 0x000fe20000011403 */
[----:B------:R-:W-:Y:S01]  /*0850*/  IMAD R5, R5, UR14, RZ ;  /* 0x0000000e05057c24 */ /* 0x000fe2000f8e02ff */
[----:B------:R-:W2:Y:S02]  /*0860*/  LDC.64 R16, c[0x0][0x3a8] ;  /* 0x0000ea00ff107b82 */ /* 0x000ea40000000a00 */
[----:B------:R-:W-:-:S02]  /*0870*/  LEA.HI R8, R8, R3, RZ, 0x2 ;  /* 0x0000000308087211 */ /* 0x000fc400078f10ff */
[----:B------:R-:W-:-:S04]  /*0880*/  SHF.R.S32.HI R10, RZ, 0x1f, R5 ;  /* 0x0000001fff0a7819 */ /* 0x000fc80000011405 */
[----:B------:R-:W3:Y:S01]  /*0890*/  LDC.64 R6, c[0x0][0x428] ;  /* 0x00010a00ff067b82 */ /* 0x000ee20000000a00 */
[----:B------:R-:W-:Y:S02]  /*08a0*/  LEA.HI R10, R10, R5, RZ, 0x2 ;  /* 0x000000050a0a7211 */ /* 0x000fe400078f10ff */
[----:B-1----:R-:W-:-:S04]  /*08b0*/  LEA R154, P0, R4, R154, 0x2 ;  /* 0x0000009a049a7211 */ /* 0x002fc800078010ff */
[----:B------:R-:W-:Y:S02]  /*08c0*/  LEA.HI.X R155, R4, R155, R9, 0x2, P0 ;  /* 0x0000009b049b7211 */ /* 0x000fe400000f1409 */
[----:B0-----:R-:W-:-:S03]  /*08d0*/  LEA.HI.SX32 R245, R8, R193, 0x1e ;  /* 0x000000c108f57211 */ /* 0x001fc600078ff2ff */
[----:B------:R-:W4:Y:S01]  /*08e0*/  LDG.E R219, desc[UR12][R154.64] ;  /* 0x0000000c9adb7981 */ /* 0x000f22000c1e1900 */
[----:B------:R-:W-:Y:S01]  /*08f0*/  LEA.HI.SX32 R193, R10, R193, 0x1e ;  /* 0x000000c10ac17211 */ /* 0x000fe200078ff2ff */
[----:B--2---:R-:W-:-:S04]  /*0900*/  IMAD.WIDE.U32 R8, R245, 0x10, R16 ;  /* 0x00000010f5087825 */ /* 0x004fc800078e0010 */
[----:B---3--:R-:W-:Y:S02]  /*0910*/  IMAD.WIDE.U32 R12, R193, 0x10, R6 ;  /* 0x00000010c10c7825 */ /* 0x008fe400078e0006 */
[----:B------:R-:W2:Y:S01]  /*0920*/  LDG.E.128 R8, desc[UR12][R8.64] ;  /* 0x0000000c08087981 */ /* 0x000ea2000c1e1d00 */
[----:B------:R-:W-:-:S03]  /*0930*/  IADD3 R243, PT, PT, R245, 0x100, RZ ;  /* 0x00000100f5f37810 */ /* 0x000fc60007ffe0ff */
[----:B------:R-:W3:Y:S01]  /*0940*/  LDG.E.128 R12, desc[UR12][R12.64] ;  /* 0x0000000c0c0c7981 */ /* 0x000ee2000c1e1d00 */
[----:B------:R-:W-:Y:S01]  /*0950*/  IADD3 R153, PT, PT, R193, 0x100, RZ ;  /* 0x00000100c1997810 */ /* 0x000fe20007ffe0ff */
[----:B------:R-:W-:-:S04]  /*0960*/  IMAD.WIDE.U32 R200, R243, 0x10, R16 ;  /* 0x00000010f3c87825 */ /* 0x000fc800078e0010 */
[----:B------:R-:W-:Y:S02]  /*0970*/  IMAD.WIDE.U32 R152, R153, 0x10, R6 ;  /* 0x0000001099987825 */ /* 0x000fe400078e0006 */
[----:B------:R-:W3:Y:S01]  /*0980*/  LDG.E.128 R200, desc[UR12][R200.64] ;  /* 0x0000000cc8c87981 */ /* 0x000ee2000c1e1d00 */
[----:B------:R-:W-:-:S03]  /*0990*/  IADD3 R161, PT, PT, R193, 0x200, RZ ;  /* 0x00000200c1a17810 */ /* 0x000fc60007ffe0ff */
[----:B------:R-:W3:Y:S01]  /*09a0*/  LDG.E.128 R152, desc[UR12][R152.64] ;  /* 0x0000000c98987981 */ /* 0x000ee2000c1e1d00 */
[----:B------:R-:W-:Y:S01]  /*09b0*/  IADD3 R239, PT, PT, R245, 0x300, RZ ;  /* 0x00000300f5ef7810 */ /* 0x000fe20007ffe0ff */
[----:B------:R-:W-:Y:S01]  /*09c0*/  IMAD.WIDE.U32 R160, R161, 0x10, R6 ;  /* 0x00000010a1a07825 */ /* 0x000fe200078e0006 */
[----:B------:R-:W-:Y:S02]  /*09d0*/  IADD3 R169, PT, PT, R193, 0x300, RZ ;  /* 0x00000300c1a97810 */ /* 0x000fe40007ffe0ff */
[----:B------:R-:W-:Y:S01]  /*09e0*/  IADD3 R241, PT, PT, R245, 0x200, RZ ;  /* 0x00000200f5f17810 */ /* 0x000fe20007ffe0ff */
[----:B------:R-:W-:Y:S02]  /*09f0*/  IMAD.WIDE.U32 R164, R239, 0x10, R16 ;  /* 0x00000010efa47825 */ /* 0x000fe400078e0010 */
[----:B------:R-:W3:Y:S02]  /*0a00*/  LDG.E.128 R160, desc[UR12][R160.64] ;  /* 0x0000000ca0a07981 */ /* 0x000ee4000c1e1d00 */
[----:B------:R-:W-:-:S02]  /*0a10*/  IMAD.WIDE.U32 R168, R169, 0x10, R6 ;  /* 0x00000010a9a87825 */ /* 0x000fc400078e0006 */
[----:B------:R-:W3:Y:S01]  /*0a20*/  LDG.E.128 R164, desc[UR12][R164.64] ;  /* 0x0000000ca4a47981 */ /* 0x000ee2000c1e1d00 */
[----:B------:R-:W-:Y:S01]  /*0a30*/  IADD3 R231, PT, PT, R245, 0x400, RZ ;  /* 0x00000400f5e77810 */ /* 0x000fe20007ffe0ff */
[--C-:B------:R-:W-:Y:S01]  /*0a40*/  IMAD.WIDE.U32 R156, R241, 0x10, R16.reuse ;  /* 0x00000010f19c7825 */ /* 0x100fe200078e0010 */
[----:B------:R-:W-:Y:S01]  /*0a50*/  IADD3 R177, PT, PT, R193, 0x400, RZ ;  /* 0x00000400c1b17810 */ /* 0x000fe20007ffe0ff */
[----:B------:R-:W3:Y:S02]  /*0a60*/  LDG.E.128 R168, desc[UR12][R168.64] ;  /* 0x0000000ca8a87981 */ /* 0x000ee4000c1e1d00 */
[----:B------:R-:W-:Y:S02]  /*0a70*/  IMAD.WIDE.U32 R172, R231, 0x10, R16 ;  /* 0x00000010e7ac7825 */ /* 0x000fe400078e0010 */
[----:B------:R-:W3:Y:S02]  /*0a80*/  LDG.E.128 R156, desc[UR12][R156.64] ;  /* 0x0000000c9c9c7981 */ /* 0x000ee4000c1e1d00 */
[----:B------:R-:W-:-:S02]  /*0a90*/  IMAD.WIDE.U32 R176, R177, 0x10, R6 ;  /* 0x00000010b1b07825 */ /* 0x000fc400078e0006 */
[----:B------:R-:W3:Y:S04]  /*0aa0*/  LDG.E.128 R172, desc[UR12][R172.64] ;  /* 0x0000000cacac7981 */ /* 0x000ee8000c1e1d00 */
[----:B------:R-:W3:Y:S01]  /*0ab0*/  LDG.E.128 R176, desc[UR12][R176.64] ;  /* 0x0000000cb0b07981 */ /* 0x000ee2000c1e1d00 */
[----:B------:R-:W-:Y:S02]  /*0ac0*/  IADD3 R3, PT, PT, R245, 0x500, RZ ;  /* 0x00000500f5037810 */ /* 0x000fe40007ffe0ff */
[----:B------:R-:W-:-:S03]  /*0ad0*/  IADD3 R185, PT, PT, R193, 0x500, RZ ;  /* 0x00000500c1b97810 */ /* 0x000fc60007ffe0ff */
[----:B------:R-:W-:-:S04]  /*0ae0*/  IMAD.WIDE.U32 R180, R3, 0x10, R16 ;  /* 0x0000001003b47825 */ /* 0x000fc800078e0010 */
[----:B------:R-:W-:Y:S02]  /*0af0*/  IMAD.WIDE.U32 R184, R185, 0x10, R6 ;  /* 0x00000010b9b87825 */ /* 0x000fe400078e0006 */
        /* <DEDUP_REMOVED lines=8> */
[----:B------:R-:W-:-:S04]  /*0b80*/  UISETP.NE.U32.AND UP0, UPT, UR6, URZ, UPT ;  /* 0x000000ff0600728c */ /* 0x000fc8000bf05070 */
[----:B------:R-:W-:-:S06]  /*0b90*/  UISETP.NE.AND.EX UP0, UPT, UR7, URZ, UPT, UP0 ;  /* 0x000000ff0700728c */ /* 0x000fcc000bf05300 */
[----:B------:R-:W-:-:S13]  /*0ba0*/  PLOP3.LUT P0, PT, PT, PT, UP0, 0x80, 0x8 ;  /* 0x000000000008781c */ /* 0x000fda0003f0f008 */
[----:B------:R-:W0:Y:S08]  /*0bb0*/  @P0 LDC.64 R224, c[0x0][0x438] ;  /* 0x00010e00ffe00b82 */ /* 0x000e300000000a00 */
[----:B------:R-:W1:Y:S08]  /*0bc0*/  @P0 LDC.64 R220, c[0x0][0x438] ;  /* 0x00010e00ffdc0b82 */ /* 0x000e700000000a00 */
[----:B------:R-:W1:Y:S08]  /*0bd0*/  @P0 LDC.64 R6, c[0x0][0x438] ;  /* 0x00010e00ff060b82 */ /* 0x000e700000000a00 */
[----:B------:R-:W1:Y:S01]  /*0be0*/  @P0 LDC.64 R16, c[0x0][0x438] ;  /* 0x00010e00ff100b82 */ /* 0x000e620000000a00 */
[----:B------:R-:W-:Y:S01]  /*0bf0*/  ISETP.NE.AND P1, PT, RZ, UR11, PT ;  /* 0x0000000bff007c0c */ /* 0x000fe2000bf25270 */
[----:B0-----:R-:W-:-:S05]  /*0c00*/  @P0 IMAD.WIDE.U32 R224, R245, 0x10, R224 ;  /* 0x00000010f5e00825 */ /* 0x001fca00078e00e0 */
[----:B------:R0:W5:Y:S01]  /*0c10*/  @P0 LDG.E.128 R112, desc[UR12][R224.64] ;  /* 0x0000000ce0700981 */ /* 0x000162000c1e1d00 */
[----:B-1----:R-:W-:Y:S01]  /*0c20*/  @P0 IMAD.WIDE.U32 R220, R3, 0x10, R220 ;  /* 0x0000001003dc0825 */ /* 0x002fe200078e00dc */
[----:B------:R-:W1:Y:S04]  /*0c30*/  @P0 LDC.64 R226, c[0x0][0x438] ;  /* 0x00010e00ffe20b82 */ /* 0x000e680000000a00 */
[----:B------:R-:W5:Y:S01]  /*0c40*/  @P0 LDG.E.128 R132, desc[UR12][R220.64] ;  /* 0x0000000cdc840981 */ /* 0x000f62000c1e1d00 */
[----:B------:R-:W-:Y:S01]  /*0c50*/  @P0 IMAD.WIDE.U32 R6, R231, 0x10, R6 ;  /* 0x00000010e7060825 */ /* 0x000fe200078e0006 */
[----:B0-----:R-:W-:Y:S02]  /*0c60*/  SHF.R.U64 R224, R18, 0x10, R19 ;  /* 0x0000001012e07819 */ /* 0x001fe40000001213 */
[----:B------:R-:W0:Y:S02]  /*0c70*/  @P0 LDC.64 R228, c[0x0][0x438] ;  /* 0x00010e00ffe40b82 */ /* 0x000e240000000a00 */
[----:B------:R1:W5:Y:S01]  /*0c80*/  @P0 LDG.E.128 R128, desc[UR12][R6.64] ;  /* 0x0000000c06800981 */ /* 0x000362000c1e1d00 */
[----:B------:R-:W-:-:S05]  /*0c90*/  @P0 IMAD.WIDE.U32 R16, R5, 0x10, R16 ;  /* 0x0000001005100825 */ /* 0x000fca00078e0010 */
[----:B------:R-:W0:Y:S01]  /*0ca0*/  @P0 LDC.64 R222, c[0x0][0x438] ;  /* 0x00010e00ffde0b82 */ /* 0x000e220000000a00 */
[----:B------:R-:W-:Y:S01]  /*0cb0*/  HADD2.F32 R5, -RZ, R18.H0_H0 ;  /* 0x20000012ff057230 */ /* 0x000fe20000004100 */
[----:B------:R3:W5:Y:S01]  /*0cc0*/  @P0 LDG.E.128 R136, desc[UR12][R16.64] ;  /* 0x0000000c10880981 */ /* 0x000762000c1e1d00 */
[----:B-1----:R-:W-:Y:S02]  /*0cd0*/  HADD2.F32 R7, -RZ, R19.H0_H0 ;  /* 0x20000013ff077230 */ /* 0x002fe40000004100 */
[----:B------:R-:W-:-:S05]  /*0ce0*/  @P0 IMAD.WIDE.U32 R226, R241, 0x10, R226 ;  /* 0x00000010f1e20825 */ /* 0x000fca00078e00e2 */
[----:B------:R1:W5:Y:S01]  /*0cf0*/  @P0 LDG.E.128 R120, desc[UR12][R226.64] ;  /* 0x0000000ce2780981 */ /* 0x000362000c1e1d00 */
[----:B0-----:R-:W-:-:S05]  /*0d00*/  @P0 IMAD.WIDE.U32 R228, R243, 0x10, R228 ;  /* 0x00000010f3e40825 */ /* 0x001fca00078e00e4 */
[----:B------:R0:W5:Y:S01]  /*0d10*/  @P0 LDG.E.128 R116, desc[UR12][R228.64] ;  /* 0x0000000ce4740981 */ /* 0x000162000c1e1d00 */
[----:B------:R-:W-:-:S05]  /*0d20*/  @P0 IMAD.WIDE.U32 R222, R239, 0x10, R222 ;  /* 0x00000010efde0825 */ /* 0x000fca00078e00de */
[----:B------:R0:W5:Y:S01]  /*0d30*/  @P0 LDG.E.128 R124, desc[UR12][R222.64] ;  /* 0x0000000cde7c0981 */ /* 0x000162000c1e1d00 */
[----:B----4-:R-:W-:-:S05]  /*0d40*/  FSEL R219, R219, RZ, !P1 ;  /* 0x000000ffdbdb7208 */ /* 0x010fca0004800000 */
[----:B--2---:R-:W-:-:S04]  /*0d50*/  FADD.FTZ R3, -R219, R8 ;  /* 0x00000008db037221 */ /* 0x004fc80000010100 */
[----:B-----5:R-:W-:Y:S01]  /*0d60*/  FMUL.FTZ R3, R0, R3 ;  /* 0x0000000300037220 */ /* 0x020fe20000410000 */
[C---:B------:R-:W-:Y:S01]  /*0d70*/  FADD.FTZ R9, -R219.reuse, R9 ;  /* 0x00000009db097221 */ /* 0x040fe20000010100 */
[C---:B------:R-:W-:Y:S01]  /*0d80*/  FADD.FTZ R225, -R219.reuse, R10 ;  /* 0x0000000adbe17221 */ /* 0x040fe20000010100 */
[----:B---3--:R-:W-:Y:S01]  /*0d90*/  FMUL.FTZ R6, R12, R5 ;  /* 0x000000050c067220 */ /* 0x008fe20000410000 */
[----:B------:R-:W-:Y:S01]  /*0da0*/  FADD.FTZ R92, R92, R12 ;  /* 0x0000000c5c5c7221 */ /* 0x000fe20000010000 */
[----:B------:R-:W-:Y:S01]  /*0db0*/  FFMA.FTZ R28, R12, R3, R28 ;  /* 0x000000030c1c7223 */ /* 0x000fe2000001001c */
[----:B------:R-:W-:Y:S01]  /*0dc0*/  HADD2.F32 R10, -RZ, R224.H0_H0 ;  /* 0x200000e0ff0a7230 */ /* 0x000fe20000004100 */
[----:B------:R-:W-:Y:S01]  /*0dd0*/  SHF.R.U32.HI R12, RZ, 0x10, R19 ;  /* 0x00000010ff0c7819 */ /* 0x000fe20000011613 */
[----:B------:R-:W-:Y:S01]  /*0de0*/  FADD.FTZ R11, -R219, R11 ;  /* 0x0000000bdb0b7221 */ /* 0x000fe20000010100 */
[----:B------:R-:W-:Y:S02]  /*0df0*/  FMUL.FTZ R8, R0, R9 ;  /* 0x0000000900087220 */ /* 0x000fe40000410000 */
[----:B------:R-:W-:Y:S01]  /*0e00*/  FMUL.FTZ R5, R13, R10 ;  /* 0x0000000a0d057220 */ /* 0x000fe20000410000 */
[----:B------:R-:W-:-:S02]  /*0e10*/  HADD2.F32 R12, -RZ, R12.H0_H0 ;  /* 0x2000000cff0c7230 */ /* 0x000fc40000004100 */
[C---:B------:R-:W-:Y:S01]  /*0e20*/  FMUL.FTZ R10, R0.reuse, R11 ;  /* 0x0000000b000a7220 */ /* 0x040fe20000410000 */
[----:B------:R-:W-:Y:S01]  /*0e30*/  FADD.FTZ R93, R93, R13 ;  /* 0x0000000d5d5d7221 */ /* 0x000fe20000010000 */
[----:B------:R-:W-:Y:S01]  /*0e40*/  FFMA.FTZ R29, R13, R8, R29 ;  /* 0x000000080d1d7223 */ /* 0x000fe2000001001d */
[----:B------:R-:W-:Y:S01]  /*0e50*/  FADD.FTZ R13, -R219, R200 ;  /* 0x000000c8db0d7221 */ /* 0x000fe20000010100 */
[----:B------:R-:W-:Y:S01]  /*0e60*/  FMUL.FTZ R11, R15, R12 ;  /* 0x0000000c0f0b7220 */ /* 0x000fe20000410000 */
[----:B------:R-:W-:Y:S01]  /*0e70*/  FADD.FTZ R95, R95, R15 ;  /* 0x0000000f5f5f7221 */ /* 0x000fe20000010000 */
[----:B------:R-:W-:Y:S01]  /*0e80*/  FFMA.FTZ R31, R15, R10, R31 ;  /* 0x0000000a0f1f7223 */ /* 0x000fe2000001001f */
[----:B------:R-:W-:Y:S02]  /*0e90*/  HADD2.F32 R15, -RZ, R216.H0_H0 ;  /* 0x200000d8ff0f7230 */ /* 0x000fe40000004100 */
[C---:B------:R-:W-:Y:S01]  /*0ea0*/  FMUL.FTZ R9, R0.reuse, R225 ;  /* 0x000000e100097220 */ /* 0x040fe20000410000 */
[----:B------:R-:W-:Y:S01]  /*0eb0*/  FMUL.FTZ R13, R0, R13 ;  /* 0x0000000d000d7220 */ /* 0x000fe20000410000 */
[----:B------:R-:W-:Y:S01]  /*0ec0*/  FADD.FTZ R201, -R219, R201 ;  /* 0x000000c9dbc97221 */ /* 0x000fe20000010100 */
[----:B------:R-:W-:Y:S01]  /*0ed0*/  FMUL.FTZ R7, R14, R7 ;  /* 0x000000070e077220 */ /* 0x000fe20000410000 */
[----:B------:R-:W-:Y:S01]  /*0ee0*/  FADD.FTZ R94, R94, R14 ;  /* 0x0000000e5e5e7221 */ /* 0x000fe20000010000 */
[----:B------:R-:W-:Y:S01]  /*0ef0*/  FFMA.FTZ R30, R14, R9, R30 ;  /* 0x000000090e1e7223 */ /* 0x000fe2000001001e */
[----:B------:R-:W-:Y:S01]  /*0f00*/  FMUL.FTZ R12, R152, R15 ;  /* 0x0000000f980c7220 */ /* 0x000fe20000410000 */
[----:B------:R-:W-:Y:S01]  /*0f10*/  FADD.FTZ R88, R88, R152 ;  /* 0x0000009858587221 */ /* 0x000fe20000010000 */
[----:B------:R-:W-:Y:S01]  /*0f20*/  FFMA.FTZ R32, R152, R13, R32 ;  /* 0x0000000d98207223 */ /* 0x000fe20000010020 */
[----:B------:R-:W-:-:S02]  /*0f30*/  HADD2.F32 R14, -RZ, R232.H0_H0 ;  /* 0x200000e8ff0e7230 */ /* 0x000fc40000004100 */
[----:B------:R-:W-:Y:S01]  /*0f40*/  FMUL.FTZ R16, R0, R201 ;  /* 0x000000c900107220 */ /* 0x000fe20000410000 */
[----:B------:R-:W-:Y:S02]  /*0f50*/  HADD2.F32 R152, -RZ, R232.H1_H1 ;  /* 0x300000e8ff987230 */ /* 0x000fe40000004100 */
[----:B------:R-:W-:Y:S01]  /*0f60*/  FADD.FTZ R89, R89, R153 ;  /* 0x0000009959597221 */ /* 0x000fe20000010000 */
[C---:B------:R-:W-:Y:S01]  /*0f70*/  FMUL.FTZ R14, R153.reuse, R14 ;  /* 0x0000000e990e7220 */ /* 0x040fe20000410000 */
[----:B------:R-:W-:Y:S01]  /*0f80*/  FFMA.FTZ R33, R153, R16, R33 ;  /* 0x0000001099217223 */ /* 0x000fe20000010021 */
[----:B------:R-:W-:Y:S01]  /*0f90*/  FMUL.FTZ R201, R155, R152 ;  /* 0x000000989bc97220 */ /* 0x000fe20000410000 */
[----:B------:R-:W-:Y:S02]  /*0fa0*/  HADD2.F32 R153, -RZ, R214.H0_H0 ;  /* 0x200000d6ff997230 */ /* 0x000fe40000004100 */
[----:B------:R-:W-:Y:S02]  /*0fb0*/  HADD2.F32 R152, -RZ, R233.H0_H0 ;  /* 0x200000e9ff987230 */ /* 0x000fe40000004100 */
[----:B------:R-:W-:Y:S01]  /*0fc0*/  FADD.FTZ R17, -R219, R202 ;  /* 0x000000cadb117221 */ /* 0x000fe20000010100 */
[----:B------:R-:W-:Y:S01]  /*0fd0*/  FMUL.FTZ R202, R160, R153 ;  /* 0x00000099a0ca7220 */ /* 0x000fe20000410000 */
[----:B------:R-:W-:-:S02]  /*0fe0*/  HADD2.F32 R153, -RZ, R215.H0_H0 ;  /* 0x200000d7ff997230 */ /* 0x000fc40000004100 */
[----:B------:R-:W-:Y:S01]  /*0ff0*/  FMUL.FTZ R221, R161, R152 ;  /* 0x00000098a1dd7220 */ /* 0x000fe20000410000 */
[----:B------:R-:W-:Y:S02]  /*1000*/  HADD2.F32 R152, -RZ, R233.H1_H1 ;  /* 0x300000e9ff987230 */ /* 0x000fe40000004100 */
[C---:B-1----:R-:W-:Y:S01]  /*1010*/  FADD.FTZ R227, -R219.reuse, R164 ;  /* 0x000000a4dbe37221 */ /* 0x042fe20000010100 */
[----:B------:R-:W-:Y:S01]  /*1020*/  FADD.FTZ R203, -R219, R203 ;  /* 0x000000cbdbcb7221 */ /* 0x000fe20000010100 */
[----:B------:R-:W-:Y:S01]  /*1030*/  FMUL.FTZ R224, R162, R153 ;  /* 0x00000099a2e07220 */ /* 0x000fe20000410000 */
[----:B------:R-:W-:Y:S02]  /*1040*/  HADD2.F32 R153, -RZ, R212.H0_H0 ;  /* 0x200000d4ff997230 */ /* 0x000fe40000004100 */
[----:B------:R-:W-:Y:S01]  /*1050*/  FMUL.FTZ R225, R163, R152 ;  /* 0x00000098a3e17220 */ /* 0x000fe20000410000 */
[--C-:B------:R-:W-:Y:S02]  /*1060*/  HADD2.F32 R152, -RZ, R234.reuse.H0_H0 ;  /* 0x200000eaff987230 */ /* 0x100fe40000004100 */
[C---:B------:R-:W-:Y:S01]  /*1070*/  FMUL.FTZ R227, R0.reuse, R227 ;  /* 0x000000e300e37220 */ /* 0x040fe20000410000 */
[----:B------:R-:W-:Y:S01]  /*1080*/  FMUL.FTZ R200, R0, R203 ;  /* 0x000000cb00c87220 */ /* 0x000fe20000410000 */
[----:B------:R-:W-:Y:S01]  /*1090*/  FADD.FTZ R165, -R219, R165 ;  /* 0x000000a5dba57221 */ /* 0x000fe20000010100 */
[----:B------:R-:W-:Y:S01]  /*10a0*/  FMUL.FTZ R226, R168, R153 ;  /* 0x00000099a8e27220 */ /* 0x000fe20000410000 */
[----:B------:R-:W-:Y:S01]  /*10b0*/  FADD.FTZ R80, R80, R168 ;  /* 0x000000a850507221 */ /* 0x000fe20000010000 */
[----:B------:R-:W-:Y:S01]  /*10c0*/  FFMA.FTZ R108, R168, R227, R108 ;  /* 0x000000e3a86c7223 */ /* 0x000fe2000001006c */
[----:B0-----:R-:W-:Y:S01]  /*10d0*/  FMUL.FTZ R229, R169, R152 ;  /* 0x00000098a9e57220 */ /* 0x001fe20000410000 */
[----:B------:R-:W-:Y:S01]  /*10e0*/  FADD.FTZ R91, R91, R155 ;  /* 0x0000009b5b5b7221 */ /* 0x000fe20000010000 */
[----:B------:R-:W-:Y:S01]  /*10f0*/  FFMA.FTZ R35, R155, R200, R35 ;  /* 0x000000c89b237223 */ /* 0x000fe20000010023 */
[----:B------:R-:W-:Y:S01]  /*1100*/  FMUL.FTZ R168, R0, R165 ;  /* 0x000000a500a87220 */ /* 0x000fe20000410000 */
[----:B------:R-:W-:-:S02]  /*1110*/  HADD2.F32 R152, -RZ, R234.H1_H1 ;  /* 0x300000eaff987230 */ /* 0x000fc40000004100 */
[C---:B------:R-:W-:Y:S01]  /*1120*/  FADD.FTZ R155, -R219.reuse, R166 ;  /* 0x000000a6db9b7221 */ /* 0x040fe20000010100 */
[----:B------:R-:W-:Y:S01]  /*1130*/  FADD.FTZ R167, -R219, R167 ;  /* 0x000000a7dba77221 */ /* 0x000fe20000010100 */
[----:B------:R-:W-:Y:S02]  /*1140*/  HADD2.F32 R153, -RZ, R213.H0_H0 ;  /* 0x200000d5ff997230 */ /* 0x000fe40000004100 */
[----:B------:R-:W-:Y:S01]  /*1150*/  FADD.FTZ R81, R81, R169 ;  /* 0x000000a951517221 */ /* 0x000fe20000010000 */
[----:B------:R-:W-:Y:S01]  /*1160*/  FFMA.FTZ R109, R169, R168, R109 ;  /* 0x000000a8a96d7223 */ /* 0x000fe2000001006d */
[C---:B------:R-:W-:Y:S01]  /*1170*/  FMUL.FTZ R169, R0.reuse, R155 ;  /* 0x0000009b00a97220 */ /* 0x040fe20000410000 */
[----:B------:R-:W-:Y:S01]  /*1180*/  FMUL.FTZ R231, R171, R152 ;  /* 0x00000098abe77220 */ /* 0x000fe20000410000 */
[C---:B------:R-:W-:Y:S01]  /*1190*/  FADD.FTZ R157, -R219.reuse, R157 ;  /* 0x0000009ddb9d7221 */ /* 0x040fe20000010100 */
[----:B------:R-:W-:Y:S01]  /*11a0*/  FMUL.FTZ R228, R0, R167 ;  /* 0x000000a700e47220 */ /* 0x000fe20000410000 */
[----:B------:R-:W-:Y:S01]  /*11b0*/  FADD.FTZ R173, -R219, R173 ;  /* 0x000000addbad7221 */ /* 0x000fe20000010100 */
[----:B------:R-:W-:-:S02]  /*11c0*/  HADD2.F32 R152, -RZ, R235.H0_H0 ;  /* 0x200000ebff987230 */ /* 0x000fc40000004100 */
[----:B------:R-:W-:Y:S02]  /*11d0*/  HADD2.F32 R155, -RZ, R210.H0_H0 ;  /* 0x200000d2ff9b7230 */ /* 0x000fe40000004100 */
[----:B------:R-:W-:Y:S01]  /*11e0*/  FADD.FTZ R159, -R219, R159 ;  /* 0x0000009fdb9f7221 */ /* 0x000fe20000010100 */
[----:B------:R-:W-:Y:S01]  /*11f0*/  FMUL.FTZ R230, R170, R153 ;  /* 0x00000099aae67220 */ /* 0x000fe20000410000 */
[----:B------:R-:W-:Y:S01]  /*1200*/  FADD.FTZ R82, R82, R170 ;  /* 0x000000aa52527221 */ /* 0x000fe20000010000 */
[----:B------:R-:W-:Y:S01]  /*1210*/  FFMA.FTZ R110, R170, R169, R110 ;  /* 0x000000a9aa6e7223 */ /* 0x000fe2000001006e */
[C---:B------:R-:W-:Y:S01]  /*1220*/  FMUL.FTZ R220, R0.reuse, R157 ;  /* 0x0000009d00dc7220 */ /* 0x040fe20000410000 */
[----:B------:R-:W-:Y:S01]  /*1230*/  FADD.FTZ R83, R83, R171 ;  /* 0x000000ab53537221 */ /* 0x000fe20000010000 */
[----:B------:R-:W-:Y:S01]  /*1240*/  FFMA.FTZ R111, R171, R228, R111 ;  /* 0x000000e4ab6f7223 */ /* 0x000fe2000001006f */
[----:B------:R-:W-:Y:S01]  /*1250*/  FMUL.FTZ R170, R0, R173 ;  /* 0x000000ad00aa7220 */ /* 0x000fe20000410000 */
[----:B------:R-:W-:-:S02]  /*1260*/  HADD2.F32 R15, -RZ, R217.H0_H0 ;  /* 0x200000d9ff0f7230 */ /* 0x000fc40000004100 */
[C---:B------:R-:W-:Y:S01]  /*1270*/  FADD.FTZ R171, -R219.reuse, R172 ;  /* 0x000000acdbab7221 */ /* 0x040fe20000010100 */
[----:B------:R-:W-:Y:S01]  /*1280*/  FADD.FTZ R157, -R219, R174 ;  /* 0x000000aedb9d7221 */ /* 0x000fe20000010100 */
[----:B------:R-:W-:Y:S01]  /*1290*/  FMUL.FTZ R173, R177, R152 ;  /* 0x00000098b1ad7220 */ /* 0x000fe20000410000 */
[----:B------:R-:W-:Y:S01]  /*12a0*/  FMUL.FTZ R17, R0, R17 ;  /* 0x0000001100117220 */ /* 0x000fe20000410000 */
[----:B------:R-:W-:Y:S01]  /*12b0*/  FMUL.FTZ R172, R176, R155 ;  /* 0x0000009bb0ac7220 */ /* 0x000fe20000410000 */
[----:B------:R-:W-:Y:S01]  /*12c0*/  FADD.FTZ R152, RZ, R6 ;  /* 0x00000006ff987221 */ /* 0x000fe20000010000 */
[C---:B------:R-:W-:Y:S01]  /*12d0*/  FMUL.FTZ R222, R0.reuse, R159 ;  /* 0x0000009f00de7220 */ /* 0x040fe20000410000 */
[----:B------:R-:W-:Y:S01]  /*12e0*/  FFMA.FTZ R155, R3, R6, RZ ;  /* 0x00000006039b7223 */ /* 0x000fe200000100ff */
[----:B------:R-:W-:Y:S01]  /*12f0*/  FADD.FTZ R153, -R219, R175 ;  /* 0x000000afdb997221 */ /* 0x000fe20000010100 */
[----:B------:R-:W-:Y:S02]  /*1300*/  HADD2.F32 R159, -RZ, R211.H0_H0 ;  /* 0x200000d3ff9f7230 */ /* 0x000fe40000004100 */
        /* <DEDUP_REMOVED lines=19> */
[----:B------:R-:W-:Y:S01]  /*1440*/  FADD.FTZ R203, -R219, R156 ;  /* 0x0000009cdbcb7221 */ /* 0x000fe20000010100 */
[----:B------:R-:W-:Y:S01]  /*1450*/  FADD.FTZ R152, R152, R15 ;  /* 0x0000000f98987221 */ /* 0x000fe20000010000 */
[----:B------:R-:W-:Y:S01]  /*1460*/  FADD.FTZ R77, R77, R177 ;  /* 0x000000b14d4d7221 */ /* 0x000fe20000010000 */
[----:B------:R-:W-:Y:S01]  /*1470*/  FFMA.FTZ R105, R177, R170, R105 ;  /* 0x000000aab1697223 */ /* 0x000fe20000010069 */
[----:B------:R-:W-:Y:S01]  /*1480*/  FFMA.FTZ R157, R17, R15, R154 ;  /* 0x0000000f119d7223 */ /* 0x000fe2000001009a */
[C---:B------:R-:W-:Y:S01]  /*1490*/  FADD.FTZ R177, -R219.reuse, R180 ;  /* 0x000000b4dbb17221 */ /* 0x040fe20000010100 */
[----:B------:R-:W-:Y:S01]  /*14a0*/  FMUL.FTZ R180, R184, R159 ;  /* 0x0000009fb8b47220 */ /* 0x000fe20000410000 */
[----:B------:R-:W-:Y:S01]  /*14b0*/  FADD.FTZ R159, R152, R201 ;  /* 0x000000c9989f7221 */ /* 0x000fe20000010000 */
[----:B------:R-:W-:Y:S01]  /*14c0*/  FMUL.FTZ R203, R0, R203 ;  /* 0x000000cb00cb7220 */ /* 0x000fe20000410000 */
[----:B------:R-:W-:Y:S01]  /*14d0*/  FFMA.FTZ R154, R200, R201, R157 ;  /* 0x000000c9c89a7223 */ /* 0x000fe2000001009d */
[----:B------:R-:W-:Y:S01]  /*14e0*/  FADD.FTZ R223, -R219, R158 ;  /* 0x0000009edbdf7221 */ /* 0x000fe20000010100 */
[----:B------:R-:W-:-:S02]  /*14f0*/  FADD.FTZ R152, R159, R202 ;  /* 0x000000ca9f987221 */ /* 0x000fc40000010000 */
[----:B------:R-:W-:Y:S01]  /*1500*/  FFMA.FTZ R157, R203, R202, R154 ;  /* 0x000000cacb9d7223 */ /* 0x000fe2000001009a */
[----:B------:R-:W-:Y:S01]  /*1510*/  FMUL.FTZ R223, R0, R223 ;  /* 0x000000df00df7220 */ /* 0x000fe20000410000 */
[----:B------:R-:W-:Y:S02]  /*1520*/  FADD.FTZ R159, R152, R221 ;  /* 0x000000dd989f7221 */ /* 0x000fe40000010000 */
[----:B------:R-:W-:Y:S02]  /*1530*/  FFMA.FTZ R152, R220, R221, R157 ;  /* 0x000000dddc987223 */ /* 0x000fe4000001009d */
[----:B------:R-:W-:Y:S02]  /*1540*/  FADD.FTZ R154, R159, R224 ;  /* 0x000000e09f9a7221 */ /* 0x000fe40000010000 */
[----:B------:R-:W-:Y:S01]  /*1550*/  FFMA.FTZ R157, R223, R224, R152 ;  /* 0x000000e0df9d7223 */ /* 0x000fe20000010098 */
[C---:B------:R-:W-:Y:S01]  /*1560*/  FADD.FTZ R155, -R219.reuse, R182 ;  /* 0x000000b6db9b7221 */ /* 0x040fe20000010100 */
[----:B------:R-:W-:Y:S01]  /*1570*/  FADD.FTZ R159, R154, R225 ;  /* 0x000000e19a9f7221 */ /* 0x000fe20000010000 */
[C---:B------:R-:W-:Y:S01]  /*1580*/  FADD.FTZ R181, -R219.reuse, R181 ;  /* 0x000000b5dbb57221 */ /* 0x040fe20000010100 */
[----:B------:R-:W-:Y:S01]  /*1590*/  FFMA.FTZ R154, R222, R225, R157 ;  /* 0x000000e1de9a7223 */ /* 0x000fe2000001009d */
[----:B------:R-:W-:Y:S01]  /*15a0*/  FADD.FTZ R153, -R219, R183 ;  /* 0x000000b7db997221 */ /* 0x000fe20000010100 */
[C---:B------:R-:W-:Y:S01]  /*15b0*/  FMUL.FTZ R183, R0.reuse, R155 ;  /* 0x0000009b00b77220 */ /* 0x040fe20000410000 */
[----:B------:R-:W-:Y:S01]  /*15c0*/  FADD.FTZ R152, R159, R226 ;  /* 0x000000e29f987221 */ /* 0x000fe20000010000 */
[----:B------:R-:W-:Y:S01]  /*15d0*/  FMUL.FTZ R182, R0, R181 ;  /* 0x000000b500b67220 */ /* 0x000fe20000410000 */
[----:B------:R-:W-:Y:S01]  /*15e0*/  FFMA.FTZ R155, R227, R226, R154 ;  /* 0x000000e2e39b7223 */ /* 0x000fe2000001009a */
[----:B------:R-:W-:-:S02]  /*15f0*/  HADD2.F32 R181, -RZ, R209.H0_H0 ;  /* 0x200000d1ffb57230 */ /* 0x000fc40000004100 */
[----:B------:R-:W-:Y:S01]  /*1600*/  FADD.FTZ R157, R152, R229 ;  /* 0x000000e5989d7221 */ /* 0x000fe20000010000 */
[----:B------:R-:W-:Y:S01]  /*1610*/  FFMA.FTZ R152, R168, R229, R155 ;  /* 0x000000e5a8987223 */ /* 0x000fe2000001009b */
[----:B------:R-:W-:Y:S01]  /*1620*/  FADD.FTZ R74, R74, R186 ;  /* 0x000000ba4a4a7221 */ /* 0x000fe20000010000 */
[C---:B------:R-:W-:Y:S01]  /*1630*/  FMUL.FTZ R181, R186.reuse, R181 ;  /* 0x000000b5bab57220 */ /* 0x040fe20000410000 */
[----:B------:R-:W-:Y:S01]  /*1640*/  FFMA.FTZ R102, R186, R183, R102 ;  /* 0x000000b7ba667223 */ /* 0x000fe20000010066 */
[C---:B------:R-:W-:Y:S01]  /*1650*/  FMUL.FTZ R186, R0.reuse, R153 ;  /* 0x0000009900ba7220 */ /* 0x040fe20000410000 */
[----:B------:R-:W-:Y:S01]  /*1660*/  FADD.FTZ R154, R157, R230 ;  /* 0x000000e69d9a7221 */ /* 0x000fe20000010000 */
[----:B------:R-:W-:Y:S01]  /*1670*/  FFMA.FTZ R153, R169, R230, R152 ;  /* 0x000000e6a9997223 */ /* 0x000fe20000010098 */
[----:B------:R-:W-:Y:S02]  /*1680*/  FMUL.FTZ R171, R0, R171 ;  /* 0x000000ab00ab7220 */ /* 0x000fe40000410000 */
[----:B------:R-:W-:Y:S01]  /*1690*/  FADD.FTZ R155, R154, R231 ;  /* 0x000000e79a9b7221 */ /* 0x000fe20000010000 */
[----:B------:R-:W-:-:S03]  /*16a0*/  FFMA.FTZ R154, R228, R231, R153 ;  /* 0x000000e7e49a7223 */ /* 0x000fc60000010099 */
[----:B------:R-:W-:Y:S01]  /*16b0*/  FADD.FTZ R152, R155, R172 ;  /* 0x000000ac9b987221 */ /* 0x000fe20000010000 */
[----:B------:R-:W-:Y:S01]  /*16c0*/  FFMA.FTZ R155, R171, R172, R154 ;  /* 0x000000acab9b7223 */ /* 0x000fe2000001009a */
[----:B------:R-:W-:Y:S01]  /*16d0*/  FADD.FTZ R76, R76, R176 ;  /* 0x000000b04c4c7221 */ /* 0x000fe20000010000 */
[----:B------:R-:W-:Y:S01]  /*16e0*/  FFMA.FTZ R104, R176, R171, R104 ;  /* 0x000000abb0687223 */ /* 0x000fe20000010068 */
[----:B------:R-:W-:Y:S02]  /*16f0*/  HADD2.F32 R176, -RZ, R235.H1_H1 ;  /* 0x300000ebffb07230 */ /* 0x000fe40000004100 */
[----:B------:R-:W-:Y:S01]  /*1700*/  FADD.FTZ R157, R152, R173 ;  /* 0x000000ad989d7221 */ /* 0x000fe20000010000 */
[----:B------:R-:W-:Y:S02]  /*1710*/  FFMA.FTZ R152, R170, R173, R155 ;  /* 0x000000adaa987223 */ /* 0x000fe4000001009b */
        /* <DEDUP_REMOVED lines=14> */
[----:B------:R-:W-:-:S02]  /*1800*/  HADD2.F32 R184, -RZ, R236.H1_H1 ;  /* 0x300000ecffb87230 */ /* 0x000fc40000004100 */
[----:B------:R-:W-:Y:S01]  /*1810*/  FADD.FTZ R153, -R219, R189 ;  /* 0x000000bddb997221 */ /* 0x000fe20000010100 */
        /* <DEDUP_REMOVED lines=8> */
[----:B------:R-:W-:Y:S02]  /*18a0*/  HADD2.F32 R185, -RZ, R206.H0_H0 ;  /* 0x200000ceffb97230 */ /* 0x000fe40000004100 */
[----:B------:R-:W-:Y:S01]  /*18b0*/  FMUL.FTZ R190, R0, R153 ;  /* 0x0000009900be7220 */ /* 0x000fe20000410000 */
[----:B------:R-:W-:Y:S01]  /*18c0*/  FADD.FTZ R187, -R219, R188 ;  /* 0x000000bcdbbb7221 */ /* 0x000fe20000010100 */
        /* <DEDUP_REMOVED lines=12> */
[----:B------:R-:W-:Y:S01]  /*1990*/  FADD.FTZ R191, -R219, R191 ;  /* 0x000000bfdbbf7221 */ /* 0x000fe20000010100 */
[----:B------:R-:W-:Y:S01]  /*19a0*/  FADD.FTZ R68, R68, R192 ;  /* 0x000000c044447221 */ /* 0x000fe20000010000 */
[----:B------:R-:W-:Y:S01]  /*19b0*/  FFMA.FTZ R96, R192, R187, R96 ;  /* 0x000000bbc0607223 */ /* 0x000fe20000010060 */
        /* <DEDUP_REMOVED lines=25> */
.L_x_12231:
        /* <DEDUP_REMOVED lines=29> */
.L_x_12232:
[----:B------:R-:W0:Y:S01]  /*1d20*/  SHFL.DOWN PT, R153, R156, 0x10, 0x1f ;  /* 0x0a001f009c997f89 */ /* 0x000e2200000e0000 */
[----:B------:R-:W1:Y:S01]  /*1d30*/  LDC R219, c[0x0][0x388] ;  /* 0x0000e200ffdb7b82 */ /* 0x000e620000000800 */
[C---:B-----5:R-:W-:Y:S01]  /*1d40*/  ISETP.GE.AND P3, PT, R218.reuse, 0x1, PT ;  /* 0x00000001da00780c */ /* 0x060fe20003f66270 */
[----:B------:R-:W-:Y:S01]  /*1d50*/  BSSY.RECONVERGENT B0, `(.L_x_12233) ;  /* 0x0000027000007945 */ /* 0x000fe20003800200 */
[----:B------:R-:W2:Y:S01]  /*1d60*/  SHFL.DOWN PT, R152, R157, 0x10, 0x1f ;  /* 0x0a001f009d987f89 */ /* 0x000ea200000e0000 */
[----:B------:R-:W-:Y:S01]  /*1d70*/  MOV R195, RZ ;  /* 0x000000ff00c37202 */ /* 0x000fe20000000f00 */
        /* <DEDUP_REMOVED lines=18> */
[----:B--2---:R-:W-:-:S04]  /*1ea0*/  FADD.FTZ R158, R156, R157 ;  /* 0x0000009d9c9e7221 */ /* 0x004fc80000010000 */
[----:B------:R-:W0:Y:S01]  /*1eb0*/  SHFL.DOWN PT, R152, R159, 0x1, 0x1f ;  /* 0x08201f009f987f89 */ /* 0x000e2200000e0000 */
[----:B------:R-:W-:-:S03]  /*1ec0*/  @P3 SHF.R.S32.HI R157, RZ, 0x1f, R218 ;  /* 0x0000001fff9d3819 */ /* 0x000fc600000114da */
[----:B------:R-:W2:Y:S01]  /*1ed0*/  SHFL.DOWN PT, R153, R158, 0x1, 0x1f ;  /* 0x08201f009e997f89 */ /* 0x000ea200000e0000 */
[----:B------:R-:W-:-:S04]  /*1ee0*/  @P3 LEA.HI R218, R157, R218, RZ, 0x2 ;  /* 0x000000da9dda3211 */ /* 0x000fc800078f10ff */
        /* <DEDUP_REMOVED lines=13> */
.L_x_12234:
[----:B------:R-:W-:Y:S05]  /*1fc0*/  BSYNC.RECONVERGENT B0 ;  /* 0x0000000000007941 */ /* 0x000fea0003800200 */
.L_x_12233:
[----:B------:R-:W1:Y:S08]  /*1fd0*/  S2UR UR5, SR_CgaCtaId ;  /* 0x00000000000579c3 */ /* 0x000e700000008800 */
[----:B------:R-:W-:Y:S06]  /*1fe0*/  BAR.SYNC.DEFER_BLOCKING 0x0 ;  /* 0x0000000000007b1d */ /* 0x000fec0000010000 */
[----:B------:R-:W-:-:S02]  /*1ff0*/  UMOV UR4, 0x400 ;  /* 0x0000040000047882 */ /* 0x000fc40000000000 */
[----:B-1----:R-:W-:Y:S01]  /*2000*/  ULEA UR4, UR5, UR4, 0x18 ;  /* 0x0000000405047291 */ /* 0x002fe2000f8ec0ff */
[----:B------:R1:W5:Y:S01]  /*2010*/  @P3 LDG.E.128 R140, desc[UR12][R156.64] ;  /* 0x0000000c9c8c3981 */ /* 0x000362000c1e1d00 */
[----:B------:R-:W-:Y:S01]  /*2020*/  UISETP.NE.U32.AND UP0, UPT, UR6, URZ, UPT ;  /* 0x000000ff0600728c */ /* 0x000fe2000bf05070 */
[----:B------:R-:W-:Y:S01]  /*2030*/  IMAD R219, R4, R219, RZ ;  /* 0x000000db04db7224 */ /* 0x000fe200078e02ff */
[----:B------:R-:W-:Y:S01]  /*2040*/  UIADD3 UR5, UPT, UPT, UR4, 0x7040, URZ ;  /* 0x0000704004057890 */ /* 0x000fe2000fffe0ff */
[----:B------:R-:W-:Y:S01]  /*2050*/  ISETP.NE.AND P1, PT, RZ, UR11, PT ;  /* 0x0000000bff007c0c */ /* 0x000fe2000bf25270 */
[----:B------:R-:W-:Y:S02]  /*2060*/  @!UP1 UIADD3 UR5, UPT, UPT, UR4, 0x7000, URZ ;  /* 0x0000700004059890 */ /* 0x000fe4000fffe0ff */
[----:B------:R-:W-:Y:S02]  /*2070*/  UIADD3 UR10, UPT, UPT, UR4, 0x7050, URZ ;  /* 0x00007050040a7890 */ /* 0x000fe4000fffe0ff */
[----:B------:R-:W-:-:S02]  /*2080*/  @!UP1 UIADD3 UR10, UPT, UPT, UR4, 0x7010, URZ ;  /* 0x00007010040a9890 */ /* 0x000fc4000fffe0ff */
[----:B------:R-:W-:-:S03]  /*2090*/  UISETP.NE.AND.EX UP0, UPT, UR7, URZ, UPT, UP0 ;  /* 0x000000ff0700728c */ /* 0x000fc6000bf05300 */
[----:B0-----:R-:W0:Y:S01]  /*20a0*/  LDS.128 R152, [UR5] ;  /* 0x00000005ff987984 */ /* 0x001e220008000c00 */
[----:B------:R-:W-:Y:S02]  /*20b0*/  UIADD3 UR5, UPT, UPT, UR4, 0x7060, URZ ;  /* 0x0000706004057890 */ /* 0x000fe4000fffe0ff */
[----:B------:R-:W-:Y:S01]  /*20c0*/  @!UP1 UIADD3 UR5, UPT, UPT, UR4, 0x7020, URZ ;  /* 0x0000702004059890 */ /* 0x000fe2000fffe0ff */
[----:B-1----:R-:W1:Y:S01]  /*20d0*/  LDS.128 R156, [UR10] ;  /* 0x0000000aff9c7984 */ /* 0x002e620008000c00 */
        /* <DEDUP_REMOVED lines=40> */
[----:B-----5:R-:W-:Y:S01]  /*2360*/  FFMA.FTZ R64, R140, R153, R64 ;  /* 0x000000998c407223 */ /* 0x020fe20000010040 */
[----:B------:R-:W-:-:S07]  /*2370*/  FMUL.FTZ R144, R153, R144 ;  /* 0x0000009099907220 */ /* 0x000fce0000410000 */
.L_x_12237:
        /* <DEDUP_REMOVED lines=10> */
.L_x_12238:
        /* <DEDUP_REMOVED lines=8> */
[----:B-----5:R-:W-:Y:S01]  /*24a0*/  FFMA.FTZ R66, R142, R153, R66 ;  /* 0x000000998e427223 */ /* 0x020fe20000010042 */
[----:B------:R-:W-:-:S07]  /*24b0*/  FMUL.FTZ R146, R153, R146 ;  /* 0x0000009299927220 */ /* 0x000fce0000410000 */
.L_x_12239:
        /* <DEDUP_REMOVED lines=8> */
[----:B-----5:R-:W-:Y:S01]  /*2540*/  FFMA.FTZ R67, R143, R152, R67 ;  /* 0x000000988f437223 */ /* 0x020fe20000010043 */
[----:B------:R-:W-:Y:S01]  /*2550*/  FMUL.FTZ R147, R152, R153 ;  /* 0x0000009998937220 */ /* 0x000fe20000410000 */
[----:B------:R-:W-:Y:S06]  /*2560*/  BRA `(.L_x_12240) ;  /* 0x0000000400d47947 */ /* 0x000fec0003800000 */
.L_x_12236:
        /* <DEDUP_REMOVED lines=13> */
[----:B------:R-:W-:Y:S01]  /*2640*/  FADD.FTZ R149, R7, -R150 ;  /* 0x8000009607957221 */ /* 0x000fe20000010000 */
[----:B------:R-:W2:Y:S01]  /*2650*/  @P3 LDC R152, c[0x0][0x40c] ;  /* 0x00010300ff983b82 */ /* 0x000ea20000000800 */
[----:B------:R-:W-:Y:S02]  /*2660*/  @P3 HADD2.F32 R150, -RZ, R20.H0_H0 ;  /* 0x20000014ff963230 */ /* 0x000fe40000004100 */
[C---:B------:R-:W-:Y:S01]  /*2670*/  FMUL.FTZ R161, R0.reuse, R161 ;  /* 0x000000a100a17220 */ /* 0x040fe20000410000 */
[----:B------:R-:W-:Y:S01]  /*2680*/  FMUL.FTZ R154, R0, R149 ;  /* 0x00000095009a7220 */ /* 0x000fe20000410000 */
[----:B------:R-:W-:Y:S01]  /*2690*/  FSEL R149, R155, RZ, P1 ;  /* 0x000000ff9b957208 */ /* 0x000fe20000800000 */
[----:B------:R-:W-:Y:S02]  /*26a0*/  @P3 HADD2.F32 R155, -RZ, R248.H0_H0 ;  /* 0x200000f8ff9b3230 */ /* 0x000fe40000004100 */
        /* <DEDUP_REMOVED lines=19> */
.L_x_12235:
[----:B------:R-:W-:Y:S01]  /*27e0*/  UMOV UR4, UR8 ;  /* 0x0000000800047c82 */ /* 0x000fe20008000000 */
[----:B------:R-:W-:Y:S01]  /*27f0*/  UMOV UR5, UR9 ;  /* 0x0000000900057c82 */ /* 0x000fe20008000000 */
[----:B------:R-:W-:-:S04]  /*2800*/  UISETP.NE.U32.AND UP0, UPT, UR4, URZ, UPT ;  /* 0x000000ff0400728c */ /* 0x000fc8000bf05070 */
[----:B------:R-:W-:-:S09]  /*2810*/  UISETP.NE.AND.EX UP0, UPT, UR5, URZ, UPT, UP0 ;  /* 0x000000ff0500728c */ /* 0x000fd2000bf05300 */
[----:B------:R-:W-:Y:S05]  /*2820*/  BRA.U UP0, `(.L_x_12241) ;  /* 0x0000000100947547 */ /* 0x000fea000b800000 */
[-CC-:B------:R-:W-:Y:S01]  /*2830*/  @P2 FFMA.FTZ R153, R3, R156.reuse, R159.reuse ;  /* 0x0000009c03992223 */ /* 0x180fe2000001009f */
[----:B------:R-:W0:Y:S01]  /*2840*/  @P3 LDC R154, c[0x0][0x40c] ;  /* 0x00010300ff9a3b82 */ /* 0x000e220000000800 */
[----:B------:R-:W-:Y:S01]  /*2850*/  @P2 FFMA.FTZ R158, R8, R156, R159 ;  /* 0x0000009c089e2223 */ /* 0x000fe2000001009f */
[----:B------:R-:W-:Y:S01]  /*2860*/  MOV R155, R112 ;  /* 0x00000070009b7202 */ /* 0x000fe20000000f00 */
[----:B------:R-:W-:Y:S02]  /*2870*/  @P2 FADD.FTZ R161, R6, -R153 ;  /* 0x8000009906a12221 */ /* 0x000fe40000010000 */
[----:B------:R-:W-:Y:S01]  /*2880*/  @P2 FADD.FTZ R160, R5, -R158 ;  /* 0x8000009e05a02221 */ /* 0x000fe20000010000 */
[----:B------:R-:W-:Y:S01]  /*2890*/  MOV R158, R113 ;  /* 0x00000071009e7202 */ /* 0x000fe20000000f00 */
[C---:B------:R-:W-:Y:S01]  /*28a0*/  @P2 FFMA.FTZ R155, R0.reuse, R161, R112 ;  /* 0x000000a1009b2223 */ /* 0x040fe20000010070 */
[----:B------:R-:W1:Y:S01]  /*28b0*/  @P3 LDC R153, c[0x0][0x40c] ;  /* 0x00010300ff993b82 */ /* 0x000e620000000800 */
[----:B------:R-:W-:Y:S01]  /*28c0*/  @P2 FFMA.FTZ R158, R0, R160, R113 ;  /* 0x000000a0009e2223 */ /* 0x000fe20000010071 */
[----:B------:R-:W-:Y:S01]  /*28d0*/  @P2 FFMA.FTZ R160, R9, R156, R159 ;  /* 0x0000009c09a02223 */ /* 0x000fe2000001009f */
[----:B------:R-:W-:-:S03]  /*28e0*/  MOV R161, R114 ;  /* 0x0000007200a17202 */ /* 0x000fc60000000f00 */
[----:B------:R-:W-:Y:S02]  /*28f0*/  @P2 FADD.FTZ R163, R7, -R160 ;  /* 0x800000a007a32221 */ /* 0x000fe40000010000 */
[----:B------:R-:W2:Y:S02]  /*2900*/  @P3 LDC R152, c[0x0][0x40c] ;  /* 0x00010300ff983b82 */ /* 0x000ea40000000800 */
[----:B------:R-:W-:Y:S01]  /*2910*/  @P2 FFMA.FTZ R161, R0, R163, R114 ;  /* 0x000000a300a12223 */ /* 0x000fe20000010072 */
[----:B0-----:R-:W-:-:S04]  /*2920*/  @P3 FMUL.FTZ R155, R155, R154 ;  /* 0x0000009a9b9b3220 */ /* 0x001fc80000410000 */
[----:B-----5:R-:W-:Y:S01]  /*2930*/  @P3 FFMA.FTZ R64, R140, R155, R64 ;  /* 0x0000009b8c403223 */ /* 0x020fe20000010040 */
[----:B-1----:R-:W-:Y:S01]  /*2940*/  @P3 FMUL.FTZ R154, R158, R153 ;  /* 0x000000999e9a3220 */ /* 0x002fe20000410000 */
[----:B------:R-:W-:-:S03]  /*2950*/  @P3 HADD2.F32 R158, -RZ, R20.H0_H0 ;  /* 0x20000014ff9e3230 */ /* 0x000fc60000004100 */
[----:B------:R-:W-:Y:S02]  /*2960*/  @P3 FFMA.FTZ R65, R141, R154, R65 ;  /* 0x0000009a8d413223 */ /* 0x000fe40000010041 */
[----:B------:R-:W-:Y:S01]  /*2970*/  @P3 FMUL.FTZ R144, R158, R155 ;  /* 0x0000009b9e903220 */ /* 0x000fe20000410000 */
[----:B--2---:R-:W-:Y:S01]  /*2980*/  @P3 FMUL.FTZ R153, R161, R152 ;  /* 0x00000098a1993220 */ /* 0x004fe20000410000 */
[----:B------:R-:W-:Y:S02]  /*2990*/  @P3 HADD2.F32 R161, -RZ, R248.H0_H0 ;  /* 0x200000f8ffa13230 */ /* 0x000fe40000004100 */
[----:B------:R-:W-:Y:S02]  /*29a0*/  @P3 HADD2.F32 R152, -RZ, R21.H0_H0 ;  /* 0x20000015ff983230 */ /* 0x000fe40000004100 */
[-C--:B------:R-:W-:Y:S01]  /*29b0*/  @P3 FFMA.FTZ R66, R142, R153.reuse, R66 ;  /* 0x000000998e423223 */ /* 0x080fe20000010042 */
[----:B------:R-:W-:Y:S02]  /*29c0*/  @P3 FMUL.FTZ R145, R161, R154 ;  /* 0x0000009aa1913220 */ /* 0x000fe40000410000 */
[----:B------:R-:W-:Y:S01]  /*29d0*/  @P3 FMUL.FTZ R146, R152, R153 ;  /* 0x0000009998923220 */ /* 0x000fe20000410000 */
        /* <DEDUP_REMOVED lines=8> */
[----:B------:R-:W-:Y:S01]  /*2a60*/  FMUL.FTZ R147, R153, R152 ;  /* 0x0000009899937220 */ /* 0x000fe20000410000 */
[----:B------:R-:W-:Y:S06]  /*2a70*/  BRA `(.L_x_12240) ;  /* 0x0000000000907947 */ /* 0x000fec0003800000 */
.L_x_12241:
[----:B------:R-:W0:Y:S01]  /*2a80*/  @P3 LDC R154, c[0x0][0x40c] ;  /* 0x00010300ff9a3b82 */ /* 0x000e220000000800 */
[-CC-:B------:R-:W-:Y:S01]  /*2a90*/  @P2 FFMA.FTZ R150, R10, R156.reuse, R159.reuse ;  /* 0x0000009c0a962223 */ /* 0x180fe2000001009f */
[----:B------:R-:W-:Y:S01]  /*2aa0*/  MOV R151, R115 ;  /* 0x0000007300977202 */ /* 0x000fe20000000f00 */
[-CC-:B------:R-:W-:Y:S01]  /*2ab0*/  @P2 FFMA.FTZ R149, R3, R156.reuse, R159.reuse ;  /* 0x0000009c03952223 */ /* 0x180fe2000001009f */
[----:B------:R-:W-:Y:S01]  /*2ac0*/  @P2 FFMA.FTZ R160, R9, R156, R159 ;  /* 0x0000009c09a02223 */ /* 0x000fe2000001009f */
[----:B------:R-:W-:Y:S01]  /*2ad0*/  @P2 FADD.FTZ R150, R11, -R150 ;  /* 0x800000960b962221 */ /* 0x000fe20000010000 */
[----:B------:R-:W-:Y:S01]  /*2ae0*/  MOV R148, R112 ;  /* 0x0000007000947202 */ /* 0x000fe20000000f00 */
[----:B------:R-:W-:Y:S01]  /*2af0*/  @P2 FADD.FTZ R149, R6, -R149 ;  /* 0x8000009506952221 */ /* 0x000fe20000010000 */
[----:B------:R-:W1:Y:S01]  /*2b00*/  @P3 LDC R155, c[0x0][0x40c] ;  /* 0x00010300ff9b3b82 */ /* 0x000e620000000800 */
[----:B------:R-:W-:Y:S01]  /*2b10*/  @P2 FFMA.FTZ R151, R0, R150, R115 ;  /* 0x0000009600972223 */ /* 0x000fe20000010073 */
[----:B------:R-:W-:Y:S01]  /*2b20*/  @P2 FFMA.FTZ R150, R8, R156, R159 ;  /* 0x0000009c08962223 */ /* 0x000fe2000001009f */
[----:B------:R-:W-:Y:S01]  /*2b30*/  @P2 FADD.FTZ R161, R7, -R160 ;  /* 0x800000a007a12221 */ /* 0x000fe20000010000 */
[C---:B------:R-:W-:Y:S01]  /*2b40*/  @P2 FFMA.FTZ R148, R0.reuse, R149, R112 ;  /* 0x0000009500942223 */ /* 0x040fe20000010070 */
[----:B------:R-:W-:Y:S01]  /*2b50*/  MOV R149, R113 ;  /* 0x0000007100957202 */ /* 0x000fe20000000f00 */
[----:B------:R-:W-:Y:S01]  /*2b60*/  @P2 FADD.FTZ R158, R5, -R150 ;  /* 0x80000096059e2221 */ /* 0x000fe20000010000 */
[----:B------:R-:W-:Y:S01]  /*2b70*/  MOV R150, R114 ;  /* 0x0000007200967202 */ /* 0x000fe20000000f00 */
[----:B------:R-:W2:Y:S01]  /*2b80*/  @P3 LDC R152, c[0x0][0x40c] ;  /* 0x00010300ff983b82 */ /* 0x000ea20000000800 */
[C---:B------:R-:W-:Y:S01]  /*2b90*/  @P2 FFMA.FTZ R150, R0.reuse, R161, R114 ;  /* 0x000000a100962223 */ /* 0x040fe20000010072 */
[----:B------:R-:W-:Y:S01]  /*2ba0*/  @P2 FFMA.FTZ R149, R0, R158, R113 ;  /* 0x0000009e00952223 */ /* 0x000fe20000010071 */
[----:B------:R-:W-:-:S02]  /*2bb0*/  @P3 HADD2.F32 R161, -RZ, R248.H1_H1 ;  /* 0x300000f8ffa13230 */ /* 0x000fc40000004100 */
[----:B------:R-:W-:-:S03]  /*2bc0*/  @P3 HADD2.F32 R158, -RZ, R20.H0_H0 ;  /* 0x20000014ff9e3230 */ /* 0x000fc60000004100 */
[----:B------:R-:W3:Y:S01]  /*2bd0*/  @P3 LDC R153, c[0x0][0x40c] ;  /* 0x00010300ff993b82 */ /* 0x000ee20000000800 */
[----:B0-----:R-:W-:-:S04]  /*2be0*/  @P3 FMUL.FTZ R154, R151, R154 ;  /* 0x0000009a979a3220 */ /* 0x001fc80000410000 */
[-C--:B------:R-:W-:Y:S01]  /*2bf0*/  @P3 FMUL.FTZ R147, R161, R154.reuse ;  /* 0x0000009aa1933220 */ /* 0x080fe20000410000 */
[----:B-----5:R-:W-:Y:S01]  /*2c00*/  @P3 FFMA.FTZ R67, R143, R154, R67 ;  /* 0x0000009a8f433223 */ /* 0x020fe20000010043 */
[----:B------:R-:W-:Y:S02]  /*2c10*/  @P3 HADD2.F32 R154, -RZ, R21.H0_H0 ;  /* 0x20000015ff9a3230 */ /* 0x000fe40000004100 */
[----:B-1----:R-:W-:-:S04]  /*2c20*/  @P3 FMUL.FTZ R155, R148, R155 ;  /* 0x0000009b949b3220 */ /* 0x002fc80000410000 */
[-C--:B------:R-:W-:Y:S01]  /*2c30*/  @P3 FMUL.FTZ R144, R158, R155.reuse ;  /* 0x0000009b9e903220 */ /* 0x080fe20000410000 */
[----:B------:R-:W-:Y:S01]  /*2c40*/  @P3 FFMA.FTZ R64, R140, R155, R64 ;  /* 0x0000009b8c403223 */ /* 0x000fe20000010040 */
[----:B------:R-:W-:Y:S02]  /*2c50*/  @P3 HADD2.F32 R155, -RZ, R248.H0_H0 ;  /* 0x200000f8ff9b3230 */ /* 0x000fe40000004100 */
[----:B--2---:R-:W-:-:S04]  /*2c60*/  @P3 FMUL.FTZ R152, R149, R152 ;  /* 0x0000009895983220 */ /* 0x004fc80000410000 */
[-C--:B------:R-:W-:Y:S01]  /*2c70*/  @P3 FMUL.FTZ R145, R155, R152.reuse ;  /* 0x000000989b913220 */ /* 0x080fe20000410000 */
[----:B------:R-:W-:Y:S01]  /*2c80*/  @P3 FFMA.FTZ R65, R141, R152, R65 ;  /* 0x000000988d413223 */ /* 0x000fe20000010041 */
[----:B---3--:R-:W-:-:S04]  /*2c90*/  @P3 FMUL.FTZ R153, R150, R153 ;  /* 0x0000009996993220 */ /* 0x008fc80000410000 */
[-C--:B------:R-:W-:Y:S01]  /*2ca0*/  @P3 FMUL.FTZ R146, R154, R153.reuse ;  /* 0x000000999a923220 */ /* 0x080fe20000410000 */
[----:B------:R-:W-:-:S07]  /*2cb0*/  @P3 FFMA.FTZ R66, R142, R153, R66 ;  /* 0x000000998e423223 */ /* 0x000fce0000010042 */
.L_x_12240:
[----:B------:R-:W-:Y:S01]  /*2cc0*/  ISETP.NE.U32.AND P1, PT, RZ, UR4, PT ;  /* 0x00000004ff007c0c */ /* 0x000fe2000bf25070 */
[----:B------:R-:W0:Y:S03]  /*2cd0*/  @P3 LDC.64 R152, c[0x0][0x468] ;  /* 0x00011a00ff983b82 */ /* 0x000e260000000a00 */
[----:B------:R-:W-:-:S13]  /*2ce0*/  ISETP.NE.AND.EX P1, PT, RZ, UR5, PT, P1 ;  /* 0x00000005ff007c0c */ /* 0x000fda000bf25310 */
[----:B------:R-:W1:Y:S01]  /*2cf0*/  @P1 LDC.64 R154, c[0x0][0x478] ;  /* 0x00011e00ff9a1b82 */ /* 0x000e620000000a00 */
[----:B0-----:R-:W-:-:S04]  /*2d00*/  @P3 IMAD.WIDE.U32 R152, R195, 0x10, R152 ;  /* 0x00000010c3983825 */ /* 0x001fc800078e0098 */
[----:B-1----:R-:W-:-:S05]  /*2d10*/  @P1 IMAD.WIDE.U32 R154, R157, 0x10, R154 ;  /* 0x000000109d9a1825 */ /* 0x002fca00078e009a */
[----:B------:R0:W-:Y:S04]  /*2d20*/  @P1 STG.E.128 desc[UR12][R154.64], R148 ;  /* 0x000000949a001986 */ /* 0x0001e8000c101d0c */
[----:B------:R0:W-:Y:S01]  /*2d30*/  @P3 STG.E.128 desc[UR12][R152.64], R144 ;  /* 0x0000009098003986 */ /* 0x0001e2000c101d0c */
[----:B------:R-:W-:Y:S05]  /*2d40*/  @!P3 BRA `(.L_x_12242) ;  /* 0x000000000010b947 */ /* 0x000fea0003800000 */
[----:B-----5:R-:W1:Y:S01]  /*2d50*/  LDC.64 R140, c[0x0][0x390] ;  /* 0x0000e400ff8c7b82 */ /* 0x020e620000000a00 */
[----:B------:R-:W-:-:S05]  /*2d60*/  IADD3 R143, PT, PT, R195, 0x100, RZ ;  /* 0x00000100c38f7810 */ /* 0x000fca0007ffe0ff */
[----:B-1----:R-:W-:-:S06]  /*2d70*/  IMAD.WIDE.U32 R140, R143, 0x10, R140 ;  /* 0x000000108f8c7825 */ /* 0x002fcc00078e008c */
[----:B------:R-:W5:Y:S02]  /*2d80*/  LDG.E.128 R140, desc[UR12][R140.64] ;  /* 0x0000000c8c8c7981 */ /* 0x000f64000c1e1d00 */
.L_x_12242:
[----:B------:R-:W-:Y:S05]  /*2d90*/  @!P0 BRA `(.L_x_12243) ;  /* 0x00000004002c8947 */ /* 0x000fea0003800000 */
[----:B------:R-:W-:Y:S05]  /*2da0*/  @!P1 BRA `(.L_x_12244) ;  /* 0x0000000000949947 */ /* 0x000fea0003800000 */
[----:B0-----:R-:W0:Y:S01]  /*2db0*/  @P3 LDC R155, c[0x0][0x40c] ;  /* 0x00010300ff9b3b82 */ /* 0x001e220000000800 */
[-CC-:B------:R-:W-:Y:S01]  /*2dc0*/  @P2 FFMA.FTZ R148, R200, R156.reuse, R159.reuse ;  /* 0x0000009cc8942223 */ /* 0x180fe2000001009f */
[-CC-:B------:R-:W-:Y:S01]  /*2dd0*/  @P2 FFMA.FTZ R149, R13, R156.reuse, R159.reuse ;  /* 0x0000009c0d952223 */ /* 0x180fe2000001009f */
[-C--:B------:R-:W-:Y:S01]  /*2de0*/  @P2 FFMA.FTZ R163, R16, R156.reuse, R159 ;  /* 0x0000009c10a32223 */ /* 0x080fe2000001009f */
[----:B------:R-:W-:Y:S01]  /*2df0*/  MOV R151, R119 ;  /* 0x0000007700977202 */ /* 0x000fe20000000f00 */
[----:B------:R-:W-:Y:S01]  /*2e00*/  @P2 FADD.FTZ R150, R201, -R148 ;  /* 0x80000094c9962221 */ /* 0x000fe20000010000 */
[----:B------:R-:W-:Y:S01]  /*2e10*/  @P2 FADD.FTZ R161, R12, -R149 ;  /* 0x800000950ca12221 */ /* 0x000fe20000010000 */
[----:B------:R-:W-:Y:S01]  /*2e20*/  @P2 FFMA.FTZ R154, R17, R156, R159 ;  /* 0x0000009c119a2223 */ /* 0x000fe2000001009f */
[----:B------:R-:W1:Y:S01]  /*2e30*/  @P3 LDC R152, c[0x0][0x40c] ;  /* 0x00010300ff983b82 */ /* 0x000e620000000800 */
[----:B------:R-:W-:Y:S01]  /*2e40*/  MOV R148, R116 ;  /* 0x0000007400947202 */ /* 0x000fe20000000f00 */
[----:B------:R-:W-:Y:S01]  /*2e50*/  @P2 FFMA.FTZ R151, R0, R150, R119 ;  /* 0x0000009600972223 */ /* 0x000fe20000010077 */
[----:B------:R-:W-:Y:S01]  /*2e60*/  @P2 FADD.FTZ R150, R14, -R163 ;  /* 0x800000a30e962221 */ /* 0x000fe20000010000 */
[C---:B------:R-:W-:Y:S01]  /*2e70*/  @P2 FFMA.FTZ R148, R0.reuse, R161, R116 ;  /* 0x000000a100942223 */ /* 0x040fe20000010074 */
[----:B------:R-:W-:Y:S01]  /*2e80*/  @P2 FADD.FTZ R161, R15, -R154 ;  /* 0x8000009a0fa12221 */ /* 0x000fe20000010000 */
[----:B------:R-:W-:Y:S01]  /*2e90*/  MOV R149, R117 ;  /* 0x0000007500957202 */ /* 0x000fe20000000f00 */
[----:B------:R-:W-:Y:S01]  /*2ea0*/  @P3 HADD2.F32 R154, -RZ, R22.H0_H0 ;  /* 0x20000016ff9a3230 */ /* 0x000fe20000004100 */
[----:B------:R-:W2:Y:S01]  /*2eb0*/  @P3 LDC R153, c[0x0][0x40c] ;  /* 0x00010300ff993b82 */ /* 0x000ea20000000800 */
[C---:B------:R-:W-:Y:S01]  /*2ec0*/  @P2 FFMA.FTZ R149, R0.reuse, R150, R117 ;  /* 0x0000009600952223 */ /* 0x040fe20000010075 */
[----:B------:R-:W-:Y:S01]  /*2ed0*/  MOV R150, R118 ;  /* 0x0000007600967202 */ /* 0x000fe20000000f00 */
[----:B------:R-:W-:Y:S01]  /*2ee0*/  @P2 FFMA.FTZ R150, R0, R161, R118 ;  /* 0x000000a100962223 */ /* 0x000fe20000010076 */
[----:B0-----:R-:W-:-:S04]  /*2ef0*/  @P3 FMUL.FTZ R155, R148, R155 ;  /* 0x0000009b949b3220 */ /* 0x001fc80000410000 */
[----:B------:R-:W-:Y:S01]  /*2f00*/  @P3 FMUL.FTZ R144, R155, R154 ;  /* 0x0000009a9b903220 */ /* 0x000fe20000410000 */
[----:B-----5:R-:W-:Y:S01]  /*2f10*/  @P3 FFMA.FTZ R60, R140, R155, R60 ;  /* 0x0000009b8c3c3223 */ /* 0x020fe2000001003c */
[----:B------:R-:W-:Y:S02]  /*2f20*/  @P3 HADD2.F32 R155, -RZ, R247.H0_H0 ;  /* 0x200000f7ff9b3230 */ /* 0x000fe40000004100 */
[----:B------:R-:W-:Y:S02]  /*2f30*/  @P3 HADD2.F32 R154, -RZ, R23.H0_H0 ;  /* 0x20000017ff9a3230 */ /* 0x000fe40000004100 */
[----:B-1----:R-:W-:-:S04]  /*2f40*/  @P3 FMUL.FTZ R152, R149, R152 ;  /* 0x0000009895983220 */ /* 0x002fc80000410000 */
[----:B------:R-:W-:Y:S01]  /*2f50*/  @P3 FMUL.FTZ R145, R152, R155 ;  /* 0x0000009b98913220 */ /* 0x000fe20000410000 */
[----:B------:R-:W-:Y:S01]  /*2f60*/  @P3 FFMA.FTZ R61, R141, R152, R61 ;  /* 0x000000988d3d3223 */ /* 0x000fe2000001003d */
        /* <DEDUP_REMOVED lines=9> */
.L_x_12244:
[-CC-:B0-----:R-:W-:Y:S01]  /*3000*/  @P2 FFMA.FTZ R153, R13, R156.reuse, R159.reuse ;  /* 0x0000009c0d992223 */ /* 0x181fe2000001009f */
[----:B------:R-:W0:Y:S01]  /*3010*/  @P3 LDC R154, c[0x0][0x40c] ;  /* 0x00010300ff9a3b82 */ /* 0x000e220000000800 */
[-CC-:B------:R-:W-:Y:S01]  /*3020*/  @P2 FFMA.FTZ R163, R16, R156.reuse, R159.reuse ;  /* 0x0000009c10a32223 */ /* 0x180fe2000001009f */
[----:B------:R-:W-:Y:S01]  /*3030*/  @P2 FFMA.FTZ R160, R17, R156, R159 ;  /* 0x0000009c11a02223 */ /* 0x000fe2000001009f */
[----:B------:R-:W-:Y:S01]  /*3040*/  @P2 FADD.FTZ R161, R12, -R153 ;  /* 0x800000990ca12221 */ /* 0x000fe20000010000 */
[----:B------:R-:W-:Y:S01]  /*3050*/  MOV R158, R117 ;  /* 0x00000075009e7202 */ /* 0x000fe20000000f00 */
[----:B------:R-:W-:Y:S01]  /*3060*/  @P2 FADD.FTZ R163, R14, -R163 ;  /* 0x800000a30ea32221 */ /* 0x000fe20000010000 */
[----:B------:R-:W-:Y:S01]  /*3070*/  MOV R155, R116 ;  /* 0x00000074009b7202 */ /* 0x000fe20000000f00 */
[C---:B------:R-:W-:Y:S01]  /*3080*/  @P2 FFMA.FTZ R155, R0.reuse, R161, R116 ;  /* 0x000000a1009b2223 */ /* 0x040fe20000010074 */
[----:B------:R-:W1:Y:S01]  /*3090*/  @P3 LDC R153, c[0x0][0x40c] ;  /* 0x00010300ff993b82 */ /* 0x000e620000000800 */
[----:B------:R-:W-:Y:S01]  /*30a0*/  @P2 FFMA.FTZ R158, R0, R163, R117 ;  /* 0x000000a3009e2223 */ /* 0x000fe20000010075 */
[----:B------:R-:W-:Y:S01]  /*30b0*/  @P2 FADD.FTZ R163, R15, -R160 ;  /* 0x800000a00fa32221 */ /* 0x000fe20000010000 */
[----:B------:R-:W-:-:S03]  /*30c0*/  MOV R161, R118 ;  /* 0x0000007600a17202 */ /* 0x000fc60000000f00 */
[----:B------:R-:W-:Y:S02]  /*30d0*/  @P2 FFMA.FTZ R161, R0, R163, R118 ;  /* 0x000000a300a12223 */ /* 0x000fe40000010076 */
[----:B------:R-:W2:Y:S01]  /*30e0*/  @P3 LDC R152, c[0x0][0x40c] ;  /* 0x00010300ff983b82 */ /* 0x000ea20000000800 */
        /* <DEDUP_REMOVED lines=22> */
.L_x_12243:
[----:B------:R-:W-:Y:S05]  /*3250*/  @!P1 BRA `(.L_x_12246) ;  /* 0x00000000009c9947 */ /* 0x000fea0003800000 */
[----:B0-----:R-:W0:Y:S01]  /*3260*/  @P3 LDC R153, c[0x0][0x40c] ;  /* 0x00010300ff993b82 */ /* 0x001e220000000800 */
[-CC-:B------:R-:W-:Y:S01]  /*3270*/  FFMA.FTZ R149, R13, R156.reuse, R159.reuse ;  /* 0x0000009c0d957223 */ /* 0x180fe2000001009f */
[-CC-:B------:R-:W-:Y:S01]  /*3280*/  FFMA.FTZ R155, R16, R156.reuse, R159.reuse ;  /* 0x0000009c109b7223 */ /* 0x180fe2000001009f */
[----:B------:R-:W-:Y:S01]  /*3290*/  ISETP.GT.AND P4, PT, R2, RZ, PT ;  /* 0x000000ff0200720c */ /* 0x000fe20003f84270 */
[-C--:B------:R-:W-:Y:S01]  /*32a0*/  FFMA.FTZ R150, R17, R156.reuse, R159 ;  /* 0x0000009c11967223 */ /* 0x080fe2000001009f */
[----:B------:R-:W-:Y:S01]  /*32b0*/  FADD.FTZ R149, R12, -R149 ;  /* 0x800000950c957221 */ /* 0x000fe20000010000 */
[----:B------:R-:W-:Y:S01]  /*32c0*/  FFMA.FTZ R158, R200, R156, R159 ;  /* 0x0000009cc89e7223 */ /* 0x000fe2000001009f */
[----:B------:R-:W-:Y:S01]  /*32d0*/  @P3 HADD2.F32 R154, -RZ, R22.H0_H0 ;  /* 0x20000016ff9a3230 */ /* 0x000fe20000004100 */
[----:B------:R-:W1:Y:S01]  /*32e0*/  @P3 LDC R151, c[0x0][0x40c] ;  /* 0x00010300ff973b82 */ /* 0x000e620000000800 */
[----:B------:R-:W-:Y:S01]  /*32f0*/  FMUL.FTZ R148, R0, R149 ;  /* 0x0000009500947220 */ /* 0x000fe20000410000 */
[----:B------:R-:W-:Y:S01]  /*3300*/  FADD.FTZ R149, R14, -R155 ;  /* 0x8000009b0e957221 */ /* 0x000fe20000010000 */
[----:B------:R-:W-:Y:S01]  /*3310*/  FADD.FTZ R155, R15, -R150 ;  /* 0x800000960f9b7221 */ /* 0x000fe20000010000 */
[----:B------:R-:W-:Y:S01]  /*3320*/  FADD.FTZ R161, R201, -R158 ;  /* 0x8000009ec9a17221 */ /* 0x000fe20000010000 */
[----:B------:R-:W-:Y:S01]  /*3330*/  @P3 HADD2.F32 R158, -RZ, R23.H0_H0 ;  /* 0x20000017ff9e3230 */ /* 0x000fe20000004100 */
[----:B------:R-:W-:Y:S01]  /*3340*/  FSEL R148, R148, RZ, P4 ;  /* 0x000000ff94947208 */ /* 0x000fe20002000000 */
[C---:B------:R-:W-:Y:S01]  /*3350*/  FMUL.FTZ R150, R0.reuse, R155 ;  /* 0x0000009b00967220 */ /* 0x040fe20000410000 */
[----:B------:R-:W2:Y:S01]  /*3360*/  @P3 LDC R152, c[0x0][0x40c] ;  /* 0x00010300ff983b82 */ /* 0x000ea20000000800 */
[----:B------:R-:W-:Y:S01]  /*3370*/  FMUL.FTZ R149, R0, R149 ;  /* 0x0000009500957220 */ /* 0x000fe20000410000 */
[----:B------:R-:W-:-:S02]  /*3380*/  @P3 HADD2.F32 R155, -RZ, R247.H0_H0 ;  /* 0x200000f7ff9b3230 */ /* 0x000fc40000004100 */
[----:B------:R-:W-:Y:S02]  /*3390*/  FSEL R150, R150, RZ, P4 ;  /* 0x000000ff96967208 */ /* 0x000fe40002000000 */
[----:B------:R-:W-:Y:S01]  /*33a0*/  FSEL R149, R149, RZ, P4 ;  /* 0x000000ff95957208 */ /* 0x000fe20002000000 */
[----:B0-----:R-:W-:-:S04]  /*33b0*/  @P3 FMUL.FTZ R153, R148, R153 ;  /* 0x0000009994993220 */ /* 0x001fc80000410000 */
[----:B------:R-:W-:Y:S01]  /*33c0*/  @P3 FMUL.FTZ R144, R154, R153 ;  /* 0x000000999a903220 */ /* 0x000fe20000410000 */
[----:B------:R-:W-:Y:S01]  /*33d0*/  FMUL.FTZ R154, R0, R161 ;  /* 0x000000a1009a7220 */ /* 0x000fe20000410000 */
[----:B-----5:R-:W-:Y:S01]  /*33e0*/  @P3 FFMA.FTZ R60, R140, R153, R60 ;  /* 0x000000998c3c3223 */ /* 0x020fe2000001003c */
[----:B-1----:R-:W-:-:S03]  /*33f0*/  @P3 FMUL.FTZ R151, R150, R151 ;  /* 0x0000009796973220 */ /* 0x002fc60000410000 */
[----:B------:R-:W-:Y:S01]  /*3400*/  FSEL R154, R154, RZ, P4 ;  /* 0x000000ff9a9a7208 */ /* 0x000fe20002000000 */
[-C--:B------:R-:W-:Y:S01]  /*3410*/  @P3 FMUL.FTZ R146, R158, R151.reuse ;  /* 0x000000979e923220 */ /* 0x080fe20000410000 */
[----:B------:R-:W-:Y:S02]  /*3420*/  @P3 FFMA.FTZ R62, R142, R151, R62 ;  /* 0x000000978e3e3223 */ /* 0x000fe4000001003e */
        /* <DEDUP_REMOVED lines=10> */
.L_x_12246:
[----:B------:R-:W-:Y:S05]  /*34d0*/  @!P3 BRA `(.L_x_12247) ;  /* 0x000000000024b947 */ /* 0x000fea0003800000 */
[----:B0-----:R-:W-:Y:S01]  /*34e0*/  FFMA.FTZ R153, R13, R156, R159 ;  /* 0x0000009c0d997223 */ /* 0x001fe2000001009f */
[----:B------:R-:W-:Y:S01]  /*34f0*/  ISETP.GT.AND P4, PT, R2, RZ, PT ;  /* 0x000000ff0200720c */ /* 0x000fe20003f84270 */
[----:B------:R-:W-:Y:S02]  /*3500*/  HADD2.F32 R152, -RZ, R22.H0_H0 ;  /* 0x20000016ff987230 */ /* 0x000fe40000004100 */
[----:B------:R-:W-:-:S04]  /*3510*/  FADD.FTZ R153, R12, -R153 ;  /* 0x800000990c997221 */ /* 0x000fc80000010000 */
[----:B------:R-:W-:-:S05]  /*3520*/  FMUL.FTZ R144, R0, R153 ;  /* 0x0000009900907220 */ /* 0x000fca0000410000 */
[----:B------:R-:W-:-:S05]  /*3530*/  FSEL R144, R144, RZ, P4 ;  /* 0x000000ff90907208 */ /* 0x000fca0002000000 */
[----:B------:R-:W-:-:S04]  /*3540*/  FMUL.FTZ R153, R144, UR16 ;  /* 0x0000001090997c20 */ /* 0x000fc80008410000 */
[-C--:B-----5:R-:W-:Y:S01]  /*3550*/  FFMA.FTZ R60, R140, R153.reuse, R60 ;  /* 0x000000998c3c7223 */ /* 0x0a0fe2000001003c */
[----:B------:R-:W-:-:S07]  /*3560*/  FMUL.FTZ R144, R152, R153 ;  /* 0x0000009998907220 */ /* 0x000fce0000410000 */
.L_x_12247:
        /* <DEDUP_REMOVED lines=10> */
.L_x_12248:
        /* <DEDUP_REMOVED lines=10> */
.L_x_12249:
[----:B------:R-:W-:Y:S05]  /*36b0*/  @!P3 BRA `(.L_x_12245) ;  /* 0x000000000024b947 */ /* 0x000fea0003800000 */
[----:B0-----:R-:W-:Y:S01]  /*36c0*/  FFMA.FTZ R152, R200, R156, R159 ;  /* 0x0000009cc8987223 */ /* 0x001fe2000001009f */
[----:B------:R-:W-:Y:S01]  /*36d0*/  ISETP.GT.AND P4, PT, R2, RZ, PT ;  /* 0x000000ff0200720c */ /* 0x000fe20003f84270 */
[----:B------:R-:W-:Y:S02]  /*36e0*/  HADD2.F32 R153, -RZ, R247.H1_H1 ;  /* 0x300000f7ff997230 */ /* 0x000fe40000004100 */
[----:B------:R-:W-:-:S04]  /*36f0*/  FADD.FTZ R147, R201, -R152 ;  /* 0x80000098c9937221 */ /* 0x000fc80000010000 */
[----:B------:R-:W-:-:S05]  /*3700*/  FMUL.FTZ R147, R0, R147 ;  /* 0x0000009300937220 */ /* 0x000fca0000410000 */
[----:B------:R-:W-:-:S05]  /*3710*/  FSEL R147, R147, RZ, P4 ;  /* 0x000000ff93937208 */ /* 0x000fca0002000000 */
[----:B------:R-:W-:-:S04]  /*3720*/  FMUL.FTZ R152, R147, UR16 ;  /* 0x0000001093987c20 */ /* 0x000fc80008410000 */
[-C--:B-----5:R-:W-:Y:S01]  /*3730*/  FFMA.FTZ R63, R143, R152.reuse, R63 ;  /* 0x000000988f3f7223 */ /* 0x0a0fe2000001003f */
[----:B------:R-:W-:-:S07]  /*3740*/  FMUL.FTZ R147, R153, R152 ;  /* 0x0000009899937220 */ /* 0x000fce0000410000 */
.L_x_12245:
[----:B0-----:R-:W0:Y:S01]  /*3750*/  @P1 LDC.64 R154, c[0x0][0x478] ;  /* 0x00011e00ff9a1b82 */ /* 0x001e220000000a00 */
        /* <DEDUP_REMOVED lines=8> */
[----:B-----5:R-:W1:Y:S01]  /*37e0*/  LDC.64 R140, c[0x0][0x390] ;  /* 0x0000e400ff8c7b82 */ /* 0x020e620000000a00 */
[----:B------:R-:W-:-:S05]  /*37f0*/  IADD3 R143, PT, PT, R195, 0x200, RZ ;  /* 0x00000200c38f7810 */ /* 0x000fca0007ffe0ff */
[----:B-1----:R-:W-:-:S06]  /*3800*/  IMAD.WIDE.U32 R140, R143, 0x10, R140 ;  /* 0x000000108f8c7825 */ /* 0x002fcc00078e008c */
[----:B------:R-:W5:Y:S02]  /*3810*/  LDG.E.128 R140, desc[UR12][R140.64] ;  /* 0x0000000c8c8c7981 */ /* 0x000f64000c1e1d00 */
.L_x_12250:
[----:B------:R-:W-:Y:S05]  /*3820*/  @!P0 BRA `(.L_x_12251) ;  /* 0x00000004002c8947 */ /* 0x000fea0003800000 */
[----:B------:R-:W-:Y:S05]  /*3830*/  @!P1 BRA `(.L_x_12252) ;  /* 0x0000000000949947 */ /* 0x000fea0003800000 */
[----:B0-----:R-:W0:Y:S01]  /*3840*/  @P3 LDC R155, c[0x0][0x40c] ;  /* 0x00010300ff9b3b82 */ /* 0x001e220000000800 */
[-CC-:B------:R-:W-:Y:S01]  /*3850*/  @P2 FFMA.FTZ R149, R203, R156.reuse, R159.reuse ;  /* 0x0000009ccb952223 */ /* 0x180fe2000001009f */
[-CC-:B------:R-:W-:Y:S01]  /*3860*/  @P2 FFMA.FTZ R148, R222, R156.reuse, R159.reuse ;  /* 0x0000009cde942223 */ /* 0x180fe2000001009f */
[----:B------:R-:W-:Y:S01]  /*3870*/  @P2 FFMA.FTZ R150, R220, R156, R159 ;  /* 0x0000009cdc962223 */ /* 0x000fe2000001009f */
[----:B------:R-:W-:Y:S01]  /*3880*/  MOV R151, R123 ;  /* 0x0000007b00977202 */ /* 0x000fe20000000f00 */
[----:B------:R-:W-:Y:S01]  /*3890*/  @P2 FADD.FTZ R161, R202, -R149 ;  /* 0x80000095caa12221 */ /* 0x000fe20000010000 */
[----:B------:R-:W-:Y:S01]  /*38a0*/  @P2 FADD.FTZ R154, R225, -R148 ;  /* 0x80000094e19a2221 */ /* 0x000fe20000010000 */
[----:B------:R-:W-:Y:S01]  /*38b0*/  MOV R148, R120 ;  /* 0x0000007800947202 */ /* 0x000fe20000000f00 */
[----:B------:R-:W1:Y:S01]  /*38c0*/  @P3 LDC R152, c[0x0][0x40c] ;  /* 0x00010300ff983b82 */ /* 0x000e620000000800 */
[C---:B------:R-:W-:Y:S01]  /*38d0*/  @P2 FFMA.FTZ R148, R0.reuse, R161, R120 ;  /* 0x000000a100942223 */ /* 0x040fe20000010078 */
[----:B------:R-:W-:Y:S01]  /*38e0*/  @P2 FFMA.FTZ R161, R223, R156, R159 ;  /* 0x0000009cdfa12223 */ /* 0x000fe2000001009f */
[----:B------:R-:W-:Y:S01]  /*38f0*/  @P2 FADD.FTZ R150, R221, -R150 ;  /* 0x80000096dd962221 */ /* 0x000fe20000010000 */
[----:B------:R-:W-:Y:S01]  /*3900*/  @P2 FFMA.FTZ R151, R0, R154, R123 ;  /* 0x0000009a00972223 */ /* 0x000fe2000001007b */
[----:B------:R-:W-:Y:S01]  /*3910*/  MOV R149, R121 ;  /* 0x0000007900957202 */ /* 0x000fe20000000f00 */
[----:B------:R-:W-:Y:S01]  /*3920*/  @P2 FADD.FTZ R161, R224, -R161 ;  /* 0x800000a1e0a12221 */ /* 0x000fe20000010000 */
        /* <DEDUP_REMOVED lines=22> */
.L_x_12252:
[--C-:B0-----:R-:W-:Y:S01]  /*3a90*/  @P2 FFMA.FTZ R153, R203, R156, R159.reuse ;  /* 0x0000009ccb992223 */ /* 0x101fe2000001009f */
[----:B------:R-:W0:Y:S01]  /*3aa0*/  @P3 LDC R154, c[0x0][0x40c] ;  /* 0x00010300ff9a3b82 */ /* 0x000e220000000800 */
[----:B------:R-:W-:Y:S01]  /*3ab0*/  MOV R155, R120 ;  /* 0x00000078009b7202 */ /* 0x000fe20000000f00 */
[----:B------:R-:W-:Y:S01]  /*3ac0*/  @P2 FFMA.FTZ R158, R220, R156, R159 ;  /* 0x0000009cdc9e2223 */ /* 0x000fe2000001009f */
[----:B------:R-:W-:-:S03]  /*3ad0*/  @P2 FADD.FTZ R161, R202, -R153 ;  /* 0x80000099caa12221 */ /* 0x000fc60000010000 */
[----:B------:R-:W-:Y:S01]  /*3ae0*/  @P2 FADD.FTZ R160, R221, -R158 ;  /* 0x8000009edda02221 */ /* 0x000fe20000010000 */
[C---:B------:R-:W-:Y:S01]  /*3af0*/  @P2 FFMA.FTZ R155, R0.reuse, R161, R120 ;  /* 0x000000a1009b2223 */ /* 0x040fe20000010078 */
[----:B------:R-:W1:Y:S01]  /*3b00*/  @P3 LDC R153, c[0x0][0x40c] ;  /* 0x00010300ff993b82 */ /* 0x000e620000000800 */
[----:B------:R-:W-:Y:S01]  /*3b10*/  @P2 FFMA.FTZ R161, R223, R156, R159 ;  /* 0x0000009cdfa12223 */ /* 0x000fe2000001009f */
[----:B------:R-:W-:Y:S01]  /*3b20*/  MOV R158, R121 ;  /* 0x00000079009e7202 */ /* 0x000fe20000000f00 */
[----:B------:R-:W-:Y:S02]  /*3b30*/  @P2 FFMA.FTZ R158, R0, R160, R121 ;  /* 0x000000a0009e2223 */ /* 0x000fe40000010079 */
[----:B------:R-:W-:Y:S01]  /*3b40*/  @P2 FADD.FTZ R163, R224, -R161 ;  /* 0x800000a1e0a32221 */ /* 0x000fe20000010000 */
[----:B------:R-:W-:Y:S02]  /*3b50*/  MOV R161, R122 ;  /* 0x0000007a00a17202 */ /* 0x000fe40000000f00 */
[----:B------:R-:W2:Y:S01]  /*3b60*/  @P3 LDC R152, c[0x0][0x40c] ;  /* 0x00010300ff983b82 */ /* 0x000ea20000000800 */
        /* <DEDUP_REMOVED lines=23> */
.L_x_12251:
[----:B------:R-:W-:Y:S05]  /*3ce0*/  @!P1 BRA `(.L_x_12254) ;  /* 0x00000000009c9947 */ /* 0x000fea0003800000 */
[----:B0-----:R-:W0:Y:S01]  /*3cf0*/  @P3 LDC R153, c[0x0][0x40c] ;  /* 0x00010300ff993b82 */ /* 0x001e220000000800 */
[-CC-:B------:R-:W-:Y:S01]  /*3d00*/  FFMA.FTZ R149, R203, R156.reuse, R159.reuse ;  /* 0x0000009ccb957223 */ /* 0x180fe2000001009f */
[----:B------:R-:W-:Y:S01]  /*3d10*/  ISETP.GT.AND P4, PT, R2, RZ, PT ;  /* 0x000000ff0200720c */ /* 0x000fe20003f84270 */
[-CC-:B------:R-:W-:Y:S01]  /*3d20*/  FFMA.FTZ R155, R223, R156.reuse, R159.reuse ;  /* 0x0000009cdf9b7223 */ /* 0x180fe2000001009f */
[-C--:B------:R-:W-:Y:S01]  /*3d30*/  FFMA.FTZ R150, R220, R156.reuse, R159 ;  /* 0x0000009cdc967223 */ /* 0x080fe2000001009f */
[----:B------:R-:W-:Y:S01]  /*3d40*/  FADD.FTZ R149, R202, -R149 ;  /* 0x80000095ca957221 */ /* 0x000fe20000010000 */
[----:B------:R-:W-:Y:S01]  /*3d50*/  FFMA.FTZ R158, R222, R156, R159 ;  /* 0x0000009cde9e7223 */ /* 0x000fe2000001009f */
[----:B------:R-:W-:Y:S01]  /*3d60*/  FADD.FTZ R155, R224, -R155 ;  /* 0x8000009be09b7221 */ /* 0x000fe20000010000 */
[----:B------:R-:W1:Y:S01]  /*3d70*/  @P3 LDC R151, c[0x0][0x40c] ;  /* 0x00010300ff973b82 */ /* 0x000e620000000800 */
[----:B------:R-:W-:Y:S01]  /*3d80*/  FMUL.FTZ R148, R0, R149 ;  /* 0x0000009500947220 */ /* 0x000fe20000410000 */
[----:B------:R-:W-:Y:S01]  /*3d90*/  FADD.FTZ R149, R221, -R150 ;  /* 0x80000096dd957221 */ /* 0x000fe20000010000 */
[----:B------:R-:W-:-:S02]  /*3da0*/  @P3 HADD2.F32 R154, -RZ, R24.H0_H0 ;  /* 0x20000018ff9a3230 */ /* 0x000fc40000004100 */
[----:B------:R-:W-:Y:S01]  /*3db0*/  FMUL.FTZ R150, R0, R155 ;  /* 0x0000009b00967220 */ /* 0x000fe20000410000 */
[----:B------:R-:W-:Y:S01]  /*3dc0*/  FADD.FTZ R161, R225, -R158 ;  /* 0x8000009ee1a17221 */ /* 0x000fe20000010000 */
[----:B------:R-:W-:Y:S01]  /*3dd0*/  FSEL R148, R148, RZ, P4 ;  /* 0x000000ff94947208 */ /* 0x000fe20002000000 */
[----:B------:R-:W-:Y:S01]  /*3de0*/  FMUL.FTZ R149, R0, R149 ;  /* 0x0000009500957220 */ /* 0x000fe20000410000 */
[----:B------:R-:W2:Y:S01]  /*3df0*/  @P3 LDC R152, c[0x0][0x40c] ;  /* 0x00010300ff983b82 */ /* 0x000ea20000000800 */
[----:B------:R-:W-:Y:S01]  /*3e00*/  FSEL R150, R150, RZ, P4 ;  /* 0x000000ff96967208 */ /* 0x000fe20002000000 */
[----:B------:R-:W-:Y:S02]  /*3e10*/  @P3 HADD2.F32 R158, -RZ, R25.H0_H0 ;  /* 0x20000019ff9e3230 */ /* 0x000fe40000004100 */
[----:B------:R-:W-:Y:S01]  /*3e20*/  FSEL R149, R149, RZ, P4 ;  /* 0x000000ff95957208 */ /* 0x000fe20002000000 */
[----:B------:R-:W-:Y:S02]  /*3e30*/  @P3 HADD2.F32 R155, -RZ, R246.H0_H0 ;  /* 0x200000f6ff9b3230 */ /* 0x000fe40000004100 */
        /* <DEDUP_REMOVED lines=18> */
.L_x_12254:
        /* <DEDUP_REMOVED lines=10> */
.L_x_12255:
        /* <DEDUP_REMOVED lines=10> */
.L_x_12256:
        /* <DEDUP_REMOVED lines=10> */
.L_x_12257:
        /* <DEDUP_REMOVED lines=10> */
.L_x_12253:
        /* <DEDUP_REMOVED lines=13> */
.L_x_12258:
        /* <DEDUP_REMOVED lines=39> */
.L_x_12260:
        /* <DEDUP_REMOVED lines=37> */
.L_x_12259:
        /* <DEDUP_REMOVED lines=40> */
.L_x_12262:
        /* <DEDUP_REMOVED lines=10> */
.L_x_12263:
        /* <DEDUP_REMOVED lines=10> */
.L_x_12264:
        /* <DEDUP_REMOVED lines=10> */
.L_x_12265:
        /* <DEDUP_REMOVED lines=10> */
.L_x_12261:
        /* <DEDUP_REMOVED lines=13> */
.L_x_12266:
        /* <DEDUP_REMOVED lines=13> */
[----:B------:R-:W-:Y:S01]  /*4e10*/  @P2 FFMA.FTZ R161, R175, R156, R159 ;  /* 0x0000009cafa12223 */ /* 0x000fe2000001009f */
[----:B------:R-:W-:Y:S01]  /*4e20*/  @P2 FFMA.FTZ R151, R0, R154, R131 ;  /* 0x0000009a00972223 */ /* 0x000fe20000010083 */
[----:B------:R-:W-:Y:S01]  /*4e30*/  MOV R149, R129 ;  /* 0x0000008100957202 */ /* 0x000fe20000000f00 */
[----:B------:R-:W-:-:S02]  /*4e40*/  @P3 HADD2.F32 R154, -RZ, R196.H0_H0 ;  /* 0x200000c4ff9a3230 */ /* 0x000fc40000004100 */
[----:B------:R-:W-:Y:S01]  /*4e50*/  @P2 FADD.FTZ R161, R174, -R161 ;  /* 0x800000a1aea12221 */ /* 0x000fe20000010000 */
        /* <DEDUP_REMOVED lines=21> */
.L_x_12268:
        /* <DEDUP_REMOVED lines=35> */
[----:B------:R-:W-:Y:S01]  /*51e0*/  FMUL.FTZ R147, R153, R152 ;  /* 0x0000009899937220 */ /* 0x000fe20000410000 */
[----:B------:R-:W-:Y:S06]  /*51f0*/  BRA `(.L_x_12269) ;  /* 0x0000000400407947 */ /* 0x000fec0003800000 */
.L_x_12267:
        /* <DEDUP_REMOVED lines=40> */
.L_x_12270:
        /* <DEDUP_REMOVED lines=10> */
.L_x_12271:
        /* <DEDUP_REMOVED lines=10> */
.L_x_12272:
        /* <DEDUP_REMOVED lines=10> */
.L_x_12273:
        /* <DEDUP_REMOVED lines=10> */
.L_x_12269:
        /* <DEDUP_REMOVED lines=13> */
.L_x_12274:
[----:B------:R-:W-:Y:S05]  /*57d0*/  @!P0 BRA `(.L_x_12275) ;  /* 0x00000004002c8947 */ /* 0x000fea0003800000 */
[----:B------:R-:W-:Y:S05]  /*57e0*/  @!P1 BRA `(.L_x_12276) ;  /* 0x0000000000949947 */ /* 0x000fea0003800000 */
[----:B0-----:R-:W0:Y:S01]  /*57f0*/  @P3 LDC R155, c[0x0][0x40c] ;  /* 0x00010300ff9b3b82 */ /* 0x001e220000000800 */
[-CC-:B------:R-:W-:Y:S01]  /*5800*/  @P2 FFMA.FTZ R161, R186, R156.reuse, R159.reuse ;  /* 0x0000009cbaa12223 */ /* 0x180fe2000001009f */
[-CC-:B------:R-:W-:Y:S01]  /*5810*/  @P2 FFMA.FTZ R149, R177, R156.reuse, R159.reuse ;  /* 0x0000009cb1952223 */ /* 0x180fe2000001009f */
[----:B------:R-:W-:Y:S01]  /*5820*/  MOV R151, R135 ;  /* 0x0000008700977202 */ /* 0x000fe20000000f00 */
[----:B------:R-:W-:Y:S01]  /*5830*/  @P2 FFMA.FTZ R150, R182, R156, R159 ;  /* 0x0000009cb6962223 */ /* 0x000fe2000001009f */
[----:B------:R-:W-:Y:S01]  /*5840*/  @P2 FADD.FTZ R154, R184, -R161 ;  /* 0x800000a1b89a2221 */ /* 0x000fe20000010000 */
[----:B------:R-:W-:Y:S01]  /*5850*/  @P2 FADD.FTZ R161, R180, -R149 ;  /* 0x80000095b4a12221 */ /* 0x000fe20000010000 */
[----:B------:R-:W-:Y:S01]  /*5860*/  MOV R148, R132 ;  /* 0x0000008400947202 */ /* 0x000fe20000000f00 */
[----:B------:R-:W1:Y:S01]  /*5870*/  @P3 LDC R152, c[0x0][0x40c] ;  /* 0x00010300ff983b82 */ /* 0x000e620000000800 */
[C---:B------:R-:W-:Y:S01]  /*5880*/  @P2 FFMA.FTZ R151, R0.reuse, R154, R135 ;  /* 0x0000009a00972223 */ /* 0x040fe20000010087 */
[----:B------:R-:W-:Y:S01]  /*5890*/  @P2 FFMA.FTZ R154, R183, R156, R159 ;  /* 0x0000009cb79a2223 */ /* 0x000fe2000001009f */
[----:B------:R-:W-:Y:S01]  /*58a0*/  @P2 FADD.FTZ R150, R179, -R150 ;  /* 0x80000096b3962221 */ /* 0x000fe20000010000 */
[C---:B------:R-:W-:Y:S01]  /*58b0*/  @P2 FFMA.FTZ R148, R0.reuse, R161, R132 ;  /* 0x000000a100942223 */ /* 0x040fe20000010084 */
        /* <DEDUP_REMOVED lines=24> */
.L_x_12276:
[-CC-:B0-----:R-:W-:Y:S01]  /*5a40*/  @P2 FFMA.FTZ R153, R177, R156.reuse, R159.reuse ;  /* 0x0000009cb1992223 */ /* 0x181fe2000001009f */
        /* <DEDUP_REMOVED lines=36> */
.L_x_12275:
        /* <DEDUP_REMOVED lines=40> */
.L_x_12278:
        /* <DEDUP_REMOVED lines=10> */
.L_x_12279:
        /* <DEDUP_REMOVED lines=10> */
.L_x_12280:
        /* <DEDUP_REMOVED lines=10> */
.L_x_12281:
        /* <DEDUP_REMOVED lines=10> */
.L_x_12277:
[----:B0-----:R-:W0:Y:S01]  /*6190*/  @P1 LDC.64 R152, c[0x0][0x478] ;  /* 0x00011e00ff981b82 */ /* 0x001e220000000a00 */
[----:B------:R-:W-:Y:S02]  /*61a0*/  @P1 IADD3 R161, PT, PT, R157, 0x500, RZ ;  /* 0x000005009da11810 */ /* 0x000fe40007ffe0ff */
[C---:B------:R-:W-:Y:S02]  /*61b0*/  @P3 IADD3 R163, PT, PT, R195.reuse, 0x500, RZ ;  /* 0x00000500c3a33810 */ /* 0x040fe40007ffe0ff */
[----:B------:R-:W-:-:S03]  /*61c0*/  IADD3 R195, PT, PT, R195, 0x600, RZ ;  /* 0x00000600c3c37810 */ /* 0x000fc60007ffe0ff */
[----:B------:R-:W1:Y:S01]  /*61d0*/  @P3 LDC.64 R154, c[0x0][0x468] ;  /* 0x00011a00ff9a3b82 */ /* 0x000e620000000a00 */
[----:B0-----:R-:W-:-:S05]  /*61e0*/  @P1 IMAD.WIDE.U32 R152, R161, 0x10, R152 ;  /* 0x00000010a1981825 */ /* 0x001fca00078e0098 */
[----:B------:R0:W-:Y:S01]  /*61f0*/  @P1 STG.E.128 desc[UR12][R152.64], R148 ;  /* 0x0000009498001986 */ /* 0x0001e2000c101d0c */
[----:B-1----:R-:W-:-:S05]  /*6200*/  @P3 IMAD.WIDE.U32 R154, R163, 0x10, R154 ;  /* 0x00000010a39a3825 */ /* 0x002fca00078e009a */
[----:B------:R0:W-:Y:S01]  /*6210*/  @P3 STG.E.128 desc[UR12][R154.64], R144 ;  /* 0x000000909a003986 */ /* 0x0001e2000c101d0c */
[----:B------:R-:W-:Y:S05]  /*6220*/  @!P3 BRA `(.L_x_12282) ;  /* 0x00000000000cb947 */ /* 0x000fea0003800000 */
[----:B-----5:R-:W1:Y:S02]  /*6230*/  LDC.64 R140, c[0x0][0x390] ;  /* 0x0000e400ff8c7b82 */ /* 0x020e640000000a00 */
[----:B-1----:R-:W-:-:S06]  /*6240*/  IMAD.WIDE.U32 R140, R195, 0x10, R140 ;  /* 0x00000010c38c7825 */ /* 0x002fcc00078e008c */
[----:B------:R-:W5:Y:S02]  /*6250*/  LDG.E.128 R140, desc[UR12][R140.64] ;  /* 0x0000000c8c8c7981 */ /* 0x000f64000c1e1d00 */
.L_x_12282:
[----:B------:R-:W-:Y:S05]  /*6260*/  @!P0 BRA `(.L_x_12283) ;  /* 0x0000000400308947 */ /* 0x000fea0003800000 */
[----:B------:R-:W-:Y:S05]  /*6270*/  @!P1 BRA `(.L_x_12284) ;  /* 0x0000000000989947 */ /* 0x000fea0003800000 */
[----:B0-----:R-:W0:Y:S01]  /*6280*/  @P3 LDC R151, c[0x0][0x40c] ;  /* 0x00010300ff973b82 */ /* 0x001e220000000800 */
[-CC-:B------:R-:W-:Y:S01]  /*6290*/  @P2 FFMA.FTZ R150, R187, R156.reuse, R159.reuse ;  /* 0x0000009cbb962223 */ /* 0x180fe2000001009f */
[-CC-:B------:R-:W-:Y:S01]  /*62a0*/  @P2 FFMA.FTZ R158, R194, R156.reuse, R159.reuse ;  /* 0x0000009cc29e2223 */ /* 0x180fe2000001009f */
[-CC-:B------:R-:W-:Y:S01]  /*62b0*/  @P2 FFMA.FTZ R155, R190, R156.reuse, R159.reuse ;  /* 0x0000009cbe9b2223 */ /* 0x180fe2000001009f */
[----:B------:R-:W-:Y:S01]  /*62c0*/  @P2 FFMA.FTZ R159, R189, R156, R159 ;  /* 0x0000009cbd9f2223 */ /* 0x000fe2000001009f */
[----:B------:R-:W-:Y:S01]  /*62d0*/  @P2 FADD.FTZ R149, R185, -R150 ;  /* 0x80000096b9952221 */ /* 0x000fe20000010000 */
[----:B------:R-:W-:Y:S01]  /*62e0*/  MOV R148, R136 ;  /* 0x0000008800947202 */ /* 0x000fe20000000f00 */
[----:B------:R-:W-:Y:S01]  /*62f0*/  @P2 FADD.FTZ R156, R188, -R155 ;  /* 0x8000009bbc9c2221 */ /* 0x000fe20000010000 */
[----:B------:R-:W1:Y:S01]  /*6300*/  @P3 LDC R153, c[0x0][0x40c] ;  /* 0x00010300ff993b82 */ /* 0x000e620000000800 */
[----:B------:R-:W-:Y:S01]  /*6310*/  @P2 FADD.FTZ R159, R192, -R159 ;  /* 0x8000009fc09f2221 */ /* 0x000fe20000010000 */
[----:B------:R-:W-:Y:S01]  /*6320*/  @P2 FADD.FTZ R158, R191, -R158 ;  /* 0x8000009ebf9e2221 */ /* 0x000fe20000010000 */
[C---:B------:R-:W-:Y:S01]  /*6330*/  @P2 FFMA.FTZ R148, R0.reuse, R149, R136 ;  /* 0x0000009500942223 */ /* 0x040fe20000010088 */
[----:B------:R-:W-:Y:S01]  /*6340*/  MOV R150, R138 ;  /* 0x0000008a00967202 */ /* 0x000fe20000000f00 */
[C---:B------:R-:W-:Y:S01]  /*6350*/  @P2 FFMA.FTZ R150, R0.reuse, R159, R138 ;  /* 0x0000009f00962223 */ /* 0x040fe2000001008a */
[----:B------:R-:W-:Y:S01]  /*6360*/  MOV R149, R137 ;  /* 0x0000008900957202 */ /* 0x000fe20000000f00 */
[C---:B------:R-:W-:Y:S01]  /*6370*/  @P2 FFMA.FTZ R149, R0.reuse, R156, R137 ;  /* 0x0000009c00952223 */ /* 0x040fe20000010089 */
[----:B------:R-:W2:Y:S01]  /*6380*/  @P3 LDC R2, c[0x0][0x40c] ;  /* 0x00010300ff023b82 */ /* 0x000ea20000000800 */
[----:B------:R-:W-:Y:S01]  /*6390*/  MOV R152, R139 ;  /* 0x0000008b00987202 */ /* 0x000fe20000000f00 */
[----:B------:R-:W-:Y:S01]  /*63a0*/  @P2 FFMA.FTZ R152, R0, R158, R139 ;  /* 0x0000009e00982223 */ /* 0x000fe2000001008b */
[----:B------:R-:W-:-:S02]  /*63b0*/  @P3 HADD2.F32 R0, -RZ, R205.H0_H0 ;  /* 0x200000cdff003230 */ /* 0x000fc40000004100 */
[----:B------:R-:W-:Y:S02]  /*63c0*/  @P3 HADD2.F32 R154, -RZ, R204.H0_H0 ;  /* 0x200000ccff9a3230 */ /* 0x000fe40000004100 */
[----:B------:R-:W-:Y:S02]  /*63d0*/  @P3 HADD2.F32 R155, -RZ, R238.H0_H0 ;  /* 0x200000eeff9b3230 */ /* 0x000fe40000004100 */
[----:B0-----:R-:W-:-:S04]  /*63e0*/  @P3 FMUL.FTZ R151, R150, R151 ;  /* 0x0000009796973220 */ /* 0x001fc80000410000 */
[----:B------:R-:W-:Y:S01]  /*63f0*/  @P3 FMUL.FTZ R146, R151, R0 ;  /* 0x0000000097923220 */ /* 0x000fe20000410000 */
[----:B-----5:R-:W-:Y:S01]  /*6400*/  @P3 FFMA.FTZ R42, R142, R151, R42 ;  /* 0x000000978e2a3223 */ /* 0x020fe2000001002a */
[----:B------:R-:W-:Y:S01]  /*6410*/  MOV R151, R152 ;  /* 0x0000009800977202 */ /* 0x000fe20000000f00 */
        /* <DEDUP_REMOVED lines=12> */
.L_x_12284:
[----:B0-----:R-:W0:Y:S01]  /*64e0*/  @P3 LDC R152, c[0x0][0x40c] ;  /* 0x00010300ff983b82 */ /* 0x001e220000000800 */
[--C-:B------:R-:W-:Y:S01]  /*64f0*/  @P2 FFMA.FTZ R158, R187, R156, R159.reuse ;  /* 0x0000009cbb9e2223 */ /* 0x100fe2000001009f */
[----:B------:R-:W-:Y:S01]  /*6500*/  MOV R155, R136 ;  /* 0x00000088009b7202 */ /* 0x000fe20000000f00 */
[-C--:B------:R-:W-:Y:S02]  /*6510*/  @P2 FFMA.FTZ R153, R190, R156.reuse, R159 ;  /* 0x0000009cbe992223 */ /* 0x080fe4000001009f */
[----:B------:R-:W-:Y:S02]  /*6520*/  @P2 FADD.FTZ R161, R185, -R158 ;  /* 0x8000009eb9a12221 */ /* 0x000fe40000010000 */
[----:B------:R-:W-:Y:S01]  /*6530*/  @P2 FADD.FTZ R158, R188, -R153 ;  /* 0x80000099bc9e2221 */ /* 0x000fe20000010000 */
[----:B------:R-:W1:Y:S01]  /*6540*/  @P3 LDC R154, c[0x0][0x40c] ;  /* 0x00010300ff9a3b82 */ /* 0x000e620000000800 */
[C---:B------:R-:W-:Y:S01]  /*6550*/  @P2 FFMA.FTZ R155, R0.reuse, R161, R136 ;  /* 0x000000a1009b2223 */ /* 0x040fe20000010088 */
[----:B------:R-:W-:Y:S01]  /*6560*/  @P2 FFMA.FTZ R161, R189, R156, R159 ;  /* 0x0000009cbda12223 */ /* 0x000fe2000001009f */
[----:B------:R-:W-:Y:S01]  /*6570*/  MOV R153, R137 ;  /* 0x0000008900997202 */ /* 0x000fe20000000f00 */
[----:B------:R-:W-:-:S02]  /*6580*/  @P2 FFMA.FTZ R153, R0, R158, R137 ;  /* 0x0000009e00992223 */ /* 0x000fc40000010089 */
[----:B------:R-:W-:Y:S01]  /*6590*/  @P2 FADD.FTZ R163, R192, -R161 ;  /* 0x800000a1c0a32221 */ /* 0x000fe20000010000 */
[----:B------:R-:W-:Y:S01]  /*65a0*/  MOV R161, R138 ;  /* 0x0000008a00a17202 */ /* 0x000fe20000000f00 */
[----:B------:R-:W2:Y:S02]  /*65b0*/  @P3 LDC R2, c[0x0][0x40c] ;  /* 0x00010300ff023b82 */ /* 0x000ea40000000800 */
[----:B------:R-:W-:Y:S01]  /*65c0*/  @P2 FFMA.FTZ R161, R0, R163, R138 ;  /* 0x000000a300a12223 */ /* 0x000fe2000001008a */
[----:B------:R-:W-:Y:S02]  /*65d0*/  @P3 HADD2.F32 R163, -RZ, R238.H0_H0 ;  /* 0x200000eeffa33230 */ /* 0x000fe40000004100 */
[----:B0-----:R-:W-:-:S04]  /*65e0*/  @P3 FMUL.FTZ R152, R153, R152 ;  /* 0x0000009899983220 */ /* 0x001fc80000410000 */
[-C--:B------:R-:W-:Y:S01]  /*65f0*/  @P3 FMUL.FTZ R145, R163, R152.reuse ;  /* 0x00000098a3913220 */ /* 0x080fe20000410000 */
[----:B-----5:R-:W-:Y:S01]  /*6600*/  @P3 FFMA.FTZ R41, R141, R152, R41 ;  /* 0x000000988d293223 */ /* 0x020fe20000010029 */
[----:B-1----:R-:W-:Y:S01]  /*6610*/  @P3 FMUL.FTZ R155, R155, R154 ;  /* 0x0000009a9b9b3220 */ /* 0x002fe20000410000 */
[----:B------:R-:W-:-:S03]  /*6620*/  @P3 HADD2.F32 R154, -RZ, R204.H0_H0 ;  /* 0x200000ccff9a3230 */ /* 0x000fc60000004100 */
[-C--:B------:R-:W-:Y:S02]  /*6630*/  @P3 FFMA.FTZ R40, R140, R155.reuse, R40 ;  /* 0x0000009b8c283223 */ /* 0x080fe40000010028 */
[----:B------:R-:W-:Y:S01]  /*6640*/  @P3 FMUL.FTZ R144, R154, R155 ;  /* 0x0000009b9a903220 */ /* 0x000fe20000410000 */
[----:B--2---:R-:W-:Y:S01]  /*6650*/  @P3 FMUL.FTZ R153, R161, R2 ;  /* 0x00000002a1993220 */ /* 0x004fe20000410000 */
[----:B------:R-:W-:-:S03]  /*6660*/  @P3 HADD2.F32 R2, -RZ, R205.H0_H0 ;  /* 0x200000cdff023230 */ /* 0x000fc60000004100 */
[-C--:B------:R-:W-:Y:S02]  /*6670*/  @P3 FFMA.FTZ R42, R142, R153.reuse, R42 ;  /* 0x000000998e2a3223 */ /* 0x080fe4000001002a */
        /* <DEDUP_REMOVED lines=11> */
.L_x_12283:
[----:B------:R-:W-:Y:S05]  /*6730*/  @!P1 BRA `(.L_x_12286) ;  /* 0x00000000009c9947 */ /* 0x000fea0003800000 */
[----:B0-----:R-:W0:Y:S01]  /*6740*/  @P3 LDC R149, c[0x0][0x40c] ;  /* 0x00010300ff953b82 */ /* 0x001e220000000800 */
[-CC-:B------:R-:W-:Y:S01]  /*6750*/  FFMA.FTZ R148, R187, R156.reuse, R159.reuse ;  /* 0x0000009cbb947223 */ /* 0x180fe2000001009f */
[-CC-:B------:R-:W-:Y:S01]  /*6760*/  FFMA.FTZ R161, R189, R156.reuse, R159.reuse ;  /* 0x0000009cbda17223 */ /* 0x180fe2000001009f */
[-C--:B------:R-:W-:Y:S01]  /*6770*/  FFMA.FTZ R155, R190, R156.reuse, R159 ;  /* 0x0000009cbe9b7223 */ /* 0x080fe2000001009f */
[----:B------:R-:W-:Y:S01]  /*6780*/  ISETP.GT.AND P0, PT, R2, RZ, PT ;  /* 0x000000ff0200720c */ /* 0x000fe20003f04270 */
[----:B------:R-:W-:Y:S01]  /*6790*/  FADD.FTZ R153, R185, -R148 ;  /* 0x80000094b9997221 */ /* 0x000fe20000010000 */
[----:B------:R-:W-:Y:S01]  /*67a0*/  FADD.FTZ R161, R192, -R161 ;  /* 0x800000a1c0a17221 */ /* 0x000fe20000010000 */
[----:B------:R-:W-:Y:S01]  /*67b0*/  FADD.FTZ R155, R188, -R155 ;  /* 0x8000009bbc9b7221 */ /* 0x000fe20000010000 */
[----:B------:R-:W1:Y:S01]  /*67c0*/  @P3 LDC R151, c[0x0][0x40c] ;  /* 0x00010300ff973b82 */ /* 0x000e620000000800 */
[----:B------:R-:W-:Y:S01]  /*67d0*/  FMUL.FTZ R148, R0, R153 ;  /* 0x0000009900947220 */ /* 0x000fe20000410000 */
[----:B------:R-:W-:Y:S01]  /*67e0*/  FFMA.FTZ R156, R194, R156, R159 ;  /* 0x0000009cc29c7223 */ /* 0x000fe2000001009f */
[C---:B------:R-:W-:Y:S01]  /*67f0*/  FMUL.FTZ R150, R0.reuse, R161 ;  /* 0x000000a100967220 */ /* 0x040fe20000410000 */
[----:B------:R-:W-:Y:S01]  /*6800*/  FMUL.FTZ R2, R0, R155 ;  /* 0x0000009b00027220 */ /* 0x000fe20000410000 */
[----:B------:R-:W-:Y:S01]  /*6810*/  @P3 HADD2.F32 R154, -RZ, R204.H0_H0 ;  /* 0x200000ccff9a3230 */ /* 0x000fe20000004100 */
[----:B------:R-:W-:Y:S01]  /*6820*/  FSEL R148, R148, RZ, P0 ;  /* 0x000000ff94947208 */ /* 0x000fe20000000000 */
[----:B------:R-:W-:Y:S01]  /*6830*/  FADD.FTZ R155, R191, -R156 ;  /* 0x8000009cbf9b7221 */ /* 0x000fe20000010000 */
[----:B------:R-:W2:Y:S01]  /*6840*/  @P3 LDC R152, c[0x0][0x40c] ;  /* 0x00010300ff983b82 */ /* 0x000ea20000000800 */
[----:B------:R-:W-:-:S02]  /*6850*/  FSEL R150, R150, RZ, P0 ;  /* 0x000000ff96967208 */ /* 0x000fc40000000000 */
[----:B------:R-:W-:Y:S01]  /*6860*/  FMUL.FTZ R0, R0, R155 ;  /* 0x0000009b00007220 */ /* 0x000fe20000410000 */
[----:B------:R-:W-:Y:S02]  /*6870*/  @P3 HADD2.F32 R155, -RZ, R238.H0_H0 ;  /* 0x200000eeff9b3230 */ /* 0x000fe40000004100 */
[----:B0-----:R-:W-:Y:S01]  /*6880*/  @P3 FMUL.FTZ R153, R148, R149 ;  /* 0x0000009594993220 */ /* 0x001fe20000410000 */
[----:B------:R-:W-:Y:S01]  /*6890*/  FSEL R149, R2, RZ, P0 ;  /* 0x000000ff02957208 */ /* 0x000fe20000000000 */
[----:B------:R-:W-:Y:S01]  /*68a0*/  @P3 HADD2.F32 R2, -RZ, R205.H0_H0 ;  /* 0x200000cdff023230 */ /* 0x000fe20000004100 */
[----:B------:R-:W-:Y:S01]  /*68b0*/  FSEL R0, R0, RZ, P0 ;  /* 0x000000ff00007208 */ /* 0x000fe20000000000 */
[-C--:B------:R-:W-:Y:S01]  /*68c0*/  @P3 FMUL.FTZ R144, R154, R153.reuse ;  /* 0x000000999a903220 */ /* 0x080fe20000410000 */
[----:B-----5:R-:W-:Y:S01]  /*68d0*/  @P3 FFMA.FTZ R40, R140, R153, R40 ;  /* 0x000000998c283223 */ /* 0x020fe20000010028 */
[----:B-1----:R-:W-:-:S04]  /*68e0*/  @P3 FMUL.FTZ R151, R150, R151 ;  /* 0x0000009796973220 */ /* 0x002fc80000410000 */
        /* <DEDUP_REMOVED lines=12> */
.L_x_12286:
[----:B0-----:R-:W0:Y:S01]  /*69b0*/  @P3 LDC R155, c[0x0][0x40c] ;  /* 0x00010300ff9b3b82 */ /* 0x001e220000000800 */
[----:B------:R-:W-:Y:S01]  /*69c0*/  FFMA.FTZ R152, R194, R156, R159 ;  /* 0x0000009cc2987223 */ /* 0x000fe2000001009f */
[----:B------:R-:W-:-:S03]  /*69d0*/  ISETP.GT.AND P0, PT, R2, RZ, PT ;  /* 0x000000ff0200720c */ /* 0x000fc60003f04270 */
[----:B------:R-:W-:Y:S01]  /*69e0*/  FADD.FTZ R153, R191, -R152 ;  /* 0x80000098bf997221 */ /* 0x000fe20000010000 */
[----:B------:R-:W-:-:S03]  /*69f0*/  @P3 HADD2.F32 R152, -RZ, R238.H1_H1 ;  /* 0x300000eeff983230 */ /* 0x000fc60000004100 */
[----:B------:R-:W-:-:S05]  /*6a00*/  FMUL.FTZ R153, R0, R153 ;  /* 0x0000009900997220 */ /* 0x000fca0000410000 */
[----:B------:R-:W-:-:S05]  /*6a10*/  FSEL R154, R153, RZ, P0 ;  /* 0x000000ff999a7208 */ /* 0x000fca0000000000 */
[----:B0-----:R-:W-:Y:S01]  /*6a20*/  @P3 FMUL.FTZ R154, R154, R155 ;  /* 0x0000009b9a9a3220 */ /* 0x001fe20000410000 */
        /* <DEDUP_REMOVED lines=10> */
.L_x_12287:
        /* <DEDUP_REMOVED lines=10> */
.L_x_12288:
        /* <DEDUP_REMOVED lines=10> */
.L_x_12289:
[-C--:B------:R-:W-:Y:S01]  /*6c10*/  @P3 FMUL.FTZ R147, R152, R154.reuse ;  /* 0x0000009a98933220 */ /* 0x080fe20000410000 */
[----:B-----5:R-:W-:-:S07]  /*6c20*/  @P3 FFMA.FTZ R43, R143, R154, R43 ;  /* 0x0000009a8f2b3223 */ /* 0x020fce000001002b */
.L_x_12285:
[----:B------:R-:W0:Y:S01]  /*6c30*/  @P1 LDC.64 R158, c[0x0][0x478] ;  /* 0x00011e00ff9e1b82 */ /* 0x000e220000000a00 */
[----:B------:R-:W-:Y:S01]  /*6c40*/  @P1 IADD3 R157, PT, PT, R157, 0x600, RZ ;  /* 0x000006009d9d1810 */ /* 0x000fe20007ffe0ff */
[----:B------:R-:W-:-:S06]  /*6c50*/  UPLOP3.LUT UP1, UPT, UPT, UPT, UP1, 0x40, 0x4 ;  /* 0x000000000004789c */ /* 0x000fcc0003f2e810 */
        /* <DEDUP_REMOVED lines=9> */
.L_x_12230:
        /* <DEDUP_REMOVED lines=32> */
.L_x_12291:
        /* <DEDUP_REMOVED lines=9> */
.L_x_14453:


//--------------------- .text._ZN10layer_norm13ln_bwd_kernelINS_13Kernel_traitsI6__halfffffjLj7168ELj1ELj1ELj8ELj16ENS_18Kernel_traits_baseILj7168ES2_ffffjLj256EEEEELb1ELb0ELb0ELb0EEEvNS_9BwdParamsE --------------------------
	.section	.text._ZN10layer_norm13ln_bwd_kernelINS_13Kernel_traitsI6__halfffffjLj7168ELj1ELj1ELj8ELj16ENS_18Kernel_traits_baseILj7168ES2_ffffjLj256EEEEELb1ELb0ELb0ELb0EEEvNS_9BwdParamsE,"ax",@progbits
	.align	128
        .global         _ZN10layer_norm13ln_bwd_kernelINS_13Kernel_traitsI6__halfffffjLj7168ELj1ELj1ELj8ELj16ENS_18Kernel_traits_baseILj7168ES2_ffffjLj256EEEEELb1ELb0ELb0ELb0EEEvNS_9BwdParamsE
        .type           _ZN10layer_norm13ln_bwd_kernelINS_13Kernel_traitsI6__halfffffjLj7168ELj1ELj1ELj8ELj16ENS_18Kernel_traits_baseILj7168ES2_ffffjLj256EEEEELb1ELb0ELb0ELb0EEEvNS_9BwdParamsE,@function
        .size           _ZN10layer_norm13ln_bwd_kernelINS_13Kernel_traitsI6__halfffffjLj7168ELj1ELj1ELj8ELj16ENS_18Kernel_traits_baseILj7168ES2_ffffjLj256EEEEELb1ELb0ELb0ELb0EEEvNS_9BwdParamsE,(.L_x_14454 - _ZN10layer_norm13ln_bwd_kernelINS_13Kernel_traitsI6__halfffffjLj7168ELj1ELj1ELj8ELj16ENS_18Kernel_traits_baseILj7168ES2_ffffjLj256EEEEELb1ELb0ELb0ELb0EEEvNS_9BwdParamsE)
        .other          _ZN10layer_norm13ln_bwd_kernelINS_13Kernel_traitsI6__halfffffjLj7168ELj1ELj1ELj8ELj16ENS_18Kernel_traits_baseILj7168ES2_ffffjLj256EEEEELb1ELb0ELb0ELb0EEEvNS_9BwdParamsE,@"STO_CUDA_ENTRY STV_DEFAULT"
_ZN10layer_norm13ln_bwd_kernelINS_13Kernel_traitsI6__halfffffjLj7168ELj1ELj1ELj8ELj16ENS_18Kernel_traits_baseILj7168ES2_ffffjLj256EEEEELb1ELb0ELb0ELb0EEEvNS_9BwdParamsE:
.text._ZN10layer_norm13ln_bwd_kernelINS_13Kernel_traitsI6__halfffffjLj7168ELj1ELj1ELj8ELj16ENS_18Kernel_traits_baseILj7168ES2_ffffjLj256EEEEELb1ELb0ELb0ELb0EEEvNS_9BwdParamsE:
        /* <DEDUP_REMOVED lines=157> */
[----:B------:R-:W-:Y:S02]  /*09d0*/  PRMT R191, R191, 0x5410, R16 ;  /* 0x00005410bfbf7816 */ /* 0x000fe40000000010 */
[----:B012---:R-:W-:-:S07]  /*09e0*/  P2R R4, PR, RZ, 0x1 ;  /* 0x00000001ff047803 */ /* 0x007fce0000000000 */
.L_x_12363:
[----:B------:R-:W-:Y:S01]  /*09f0*/  ISETP.NE.AND P0, PT, R4, RZ, PT ;  /* 0x000000ff0400720c */ /* 0x000fe20003f05270 */
[----:B------:R-:W0:Y:S08]  /*0a00*/  LDC.64 R130, c[0x0][0x3c0] ;  /* 0x0000f000ff827b82 */ /* 0x000e300000000a00 */
[----:B------:R-:W1:Y:S08]  /*0a10*/  LDC R2, c[0x0][0x388] ;  /* 0x0000e200ff027b82 */ /* 0x000e700000000800 */
[----:B------:R-:W2:Y:S01]  /*0a20*/  @P0 LDC.64 R128, c[0x0][0x3e0] ;  /* 0x0000f800ff800b82 */ /* 0x000ea20000000a00 */
[----:B0-----:R-:W-:-:S06]  /*0a30*/  IMAD.WIDE R132, R5, 0x4, R130 ;  /* 0x0000000405847825 */ /* 0x001fcc00078e0282 */
[----:B------:R-:W3:Y:S01]  /*0a40*/  LDG.E R132, desc[UR8][R132.64] ;  /* 0x0000000884847981 */ /* 0x000ee2000c1e1900 */
[----:B-----5:R-:W-:Y:S02]  /*0a50*/  HFMA2 R144, -RZ, RZ, 1.875, 0 ;  /* 0x3f800000ff907431 */ /* 0x020fe400000001ff */
[C---:B--2---:R-:W-:Y:S02]  /*0a60*/  @P0 IMAD.WIDE R130, R5.reuse, 0x4, R128 ;  /* 0x0000000405820825 */ /* 0x044fe400078e0280 */
[----:B------:R-:W0:Y:S01]  /*0a70*/  LDC.64 R128, c[0x0][0x3c8] ;  /* 0x0000f200ff807b82 */ /* 0x000e220000000a00 */
[----:B------:R-:W2:Y:S01]  /*0a80*/  S2R R0, SR_TID.X ;  /* 0x0000000000007919 */ /* 0x000ea20000002100 */
[----:B-1----:R-:W-:Y:S01]  /*0a90*/  IMAD R25, R5, R2, RZ ;  /* 0x0000000205197224 */ /* 0x002fe200078e02ff */
[----:B------:R-:W-:Y:S01]  /*0aa0*/  ISETP.GE.U32.AND P3, PT, R3, 0x100, PT ;  /* 0x000001000300780c */ /* 0x000fe20003f66070 */
[----:B------:R-:W-:Y:S01]  /*0ab0*/  BSSY.RECONVERGENT B0, `(.L_x_12293) ;  /* 0x0000040000007945 */ /* 0x000fe20003800200 */
[----:B------:R-:W-:Y:S01]  /*0ac0*/  ISETP.NE.AND P5, PT, RZ, UR7, PT ;  /* 0x00000007ff007c0c */ /* 0x000fe2000bfa5270 */
[----:B------:R-:W-:Y:S01]  /*0ad0*/  HFMA2 R142, -RZ, RZ, 0, 0 ;  /* 0x00000000ff8e7431 */ /* 0x000fe200000001ff */
[----:B------:R1:W5:Y:S01]  /*0ae0*/  @P0 LDG.E R144, desc[UR8][R130.64] ;  /* 0x0000000882900981 */ /* 0x000362000c1e1900 */
[----:B------:R-:W-:-:S02]  /*0af0*/  SHF.R.S32.HI R26, RZ, 0x1f, R25 ;  /* 0x0000001fff1a7819 */ /* 0x000fc40000011419 */
[C---:B------:R-:W-:Y:S02]  /*0b00*/  ISETP.GE.U32.AND P0, PT, R3.reuse, 0x200, PT ;  /* 0x000002000300780c */ /* 0x040fe40003f06070 */
[----:B------:R-:W-:Y:S02]  /*0b10*/  LEA.HI R135, R26, R25, RZ, 0x2 ;  /* 0x000000191a877211 */ /* 0x000fe400078f10ff */
[C---:B------:R-:W-:Y:S02]  /*0b20*/  ISETP.GE.U32.AND P1, PT, R3.reuse, 0x300, PT ;  /* 0x000003000300780c */ /* 0x040fe40003f26070 */
[----:B------:R-:W-:Y:S02]  /*0b30*/  ISETP.GE.U32.AND P2, PT, R3, 0x400, PT ;  /* 0x000004000300780c */ /* 0x000fe40003f46070 */
[----:B------:R-:W-:Y:S01]  /*0b40*/  P2R R25, PR, RZ, 0x8 ;  /* 0x00000008ff197803 */ /* 0x000fe20000000000 */
[----:B0-----:R-:W-:-:S05]  /*0b50*/  IMAD.WIDE R128, R5, 0x4, R128 ;  /* 0x0000000405807825 */ /* 0x001fca00078e0280 */
[----:B------:R1:W5:Y:S01]  /*0b60*/  LDG.E R39, desc[UR8][R128.64] ;  /* 0x0000000880277981 */ /* 0x000362000c1e1900 */
[----:B------:R-:W-:Y:S02]  /*0b70*/  MOV R141, RZ ;  /* 0x000000ff008d7202 */ /* 0x000fe40000000f00 */
[----:B--2---:R-:W-:-:S04]  /*0b80*/  LEA.HI.SX32 R26, R135, R0, 0x1e ;  /* 0x00000000871a7211 */ /* 0x004fc800078ff2ff */
[----:B------:R-:W-:Y:S02]  /*0b90*/  MOV R143, R26 ;  /* 0x0000001a008f7202 */ /* 0x000fe40000000f00 */
[----:B---3--:R-:W-:Y:S01]  /*0ba0*/  FSEL R140, R132, RZ, !P5 ;  /* 0x000000ff848c7208 */ /* 0x008fe20006800000 */
[----:B-1----:R-:W-:Y:S06]  /*0bb0*/  @!P3 BRA `(.L_x_12294) ;  /* 0x0000000000bcb947 */ /* 0x002fec0003800000 */
[----:B------:R-:W0:Y:S01]  /*0bc0*/  LDC.64 R128, c[0x0][0x3a8] ;  /* 0x0000ea00ff807b82 */ /* 0x000e220000000a00 */
[----:B------:R-:W-:-:S04]  /*0bd0*/  ISETP.NE.U32.AND P3, PT, RZ, UR10, PT ;  /* 0x0000000aff007c0c */ /* 0x000fc8000bf65070 */
[----:B------:R-:W-:-:S03]  /*0be0*/  ISETP.NE.AND.EX P3, PT, RZ, UR11, PT, P3 ;  /* 0x0000000bff007c0c */ /* 0x000fc6000bf65330 */
[----:B------:R-:W1:Y:S08]  /*0bf0*/  LDC.64 R132, c[0x0][0x428] ;  /* 0x00010a00ff847b82 */ /* 0x000e700000000a00 */
[----:B------:R-:W2:Y:S01]  /*0c00*/  LDC.64 R138, c[0x0][0x3b0] ;  /* 0x0000ec00ff8a7b82 */ /* 0x000ea20000000a00 */
[----:B0-----:R-:W-:-:S07]  /*0c10*/  IMAD.WIDE.U32 R128, R26, 0x10, R128 ;  /* 0x000000101a807825 */ /* 0x001fce00078e0080 */
[----:B------:R-:W0:Y:S01]  /*0c20*/  @P3 LDC.64 R136, c[0x0][0x438] ;  /* 0x00010e00ff883b82 */ /* 0x000e220000000a00 */
[----:B------:R-:W3:Y:S01]  /*0c30*/  LDG.E.128 R128, desc[UR8][R128.64] ;  /* 0x0000000880807981 */ /* 0x000ee2000c1e1d00 */
[----:B-1----:R-:W-:-:S06]  /*0c40*/  IMAD.WIDE.U32 R132, R26, 0x10, R132 ;  /* 0x000000101a847825 */ /* 0x002fcc00078e0084 */
[----:B------:R-:W4:Y:S01]  /*0c50*/  LDG.E.128 R132, desc[UR8][R132.64] ;  /* 0x0000000884847981 */ /* 0x000f22000c1e1d00 */
[----:B--2---:R-:W-:-:S05]  /*0c60*/  IMAD.WIDE.U32 R138, R26, 0x4, R138 ;  /* 0x000000041a8a7825 */ /* 0x004fca00078e008a */
[----:B------:R1:W5:Y:S01]  /*0c70*/  LDG.E R6, desc[UR8][R138.64] ;  /* 0x000000088a067981 */ /* 0x000362000c1e1900 */
[----:B0-----:R-:W-:-:S05]  /*0c80*/  @P3 IMAD.WIDE.U32 R136, R26, 0x10, R136 ;  /* 0x000000101a883825 */ /* 0x001fca00078e0088 */
[----:B------:R1:W5:Y:S01]  /*0c90*/  @P3 LDG.E.128 R64, desc[UR8][R136.64] ;  /* 0x0000000888403981 */ /* 0x000362000c1e1d00 */
[--C-:B------:R-:W-:Y:S02]  /*0ca0*/  HADD2.F32 R145, -RZ, R178.reuse.H0_H0 ;  /* 0x200000b2ff917230 */ /* 0x100fe40000004100 */
[----:B------:R-:W-:Y:S01]  /*0cb0*/  HADD2.F32 R146, -RZ, R178.H1_H1 ;  /* 0x300000b2ff927230 */ /* 0x000fe20000004100 */
[----:B------:R-:W-:Y:S01]  /*0cc0*/  IADD3 R143, PT, PT, R26, 0x100, RZ ;  /* 0x000001001a8f7810 */ /* 0x000fe20007ffe0ff */
[C---:B---3--:R-:W-:Y:S01]  /*0cd0*/  FADD.FTZ R142, -R140.reuse, R128 ;  /* 0x000000808c8e7221 */ /* 0x048fe20000010100 */
[----:B------:R-:W-:Y:S01]  /*0ce0*/  FADD.FTZ R148, -R140, R129 ;  /* 0x000000818c947221 */ /* 0x000fe20000010100 */
[--C-:B------:R-:W-:Y:S02]  /*0cf0*/  HADD2.F32 R129, -RZ, R179.reuse.H0_H0 ;  /* 0x200000b3ff817230 */ /* 0x100fe40000004100 */
[----:B-----5:R-:W-:Y:S01]  /*0d00*/  FMUL.FTZ R147, R39, R142 ;  /* 0x0000008e27937220 */ /* 0x020fe20000410000 */
[----:B------:R-:W-:-:S02]  /*0d10*/  HADD2.F32 R128, -RZ, R179.H1_H1 ;  /* 0x300000b3ff807230 */ /* 0x000fc40000004100 */
[----:B----4-:R-:W-:Y:S01]  /*0d20*/  FMUL.FTZ R145, R132, R145 ;  /* 0x0000009184917220 */ /* 0x010fe20000410000 */
[----:B------:R-:W-:Y:S01]  /*0d30*/  FMUL.FTZ R160, R134, R129 ;  /* 0x0000008186a07220 */ /* 0x000fe20000410000 */
[C---:B------:R-:W-:Y:S01]  /*0d40*/  FADD.FTZ R176, -R140.reuse, R131 ;  /* 0x000000838cb07221 */ /* 0x040fe20000010100 */
[----:B------:R-:W-:Y:S01]  /*0d50*/  FMUL.FTZ R146, R133, R146 ;  /* 0x0000009285927220 */ /* 0x000fe20000410000 */
[----:B------:R-:W-:Y:S01]  /*0d60*/  FADD.FTZ R129, RZ, R145 ;  /* 0x00000091ff817221 */ /* 0x000fe20000010000 */
[----:B------:R-:W-:Y:S01]  /*0d70*/  FADD.FTZ R130, -R140, R130 ;  /* 0x000000828c827221 */ /* 0x000fe20000010100 */
[----:B------:R-:W-:Y:S01]  /*0d80*/  FMUL.FTZ R148, R39, R148 ;  /* 0x0000009427947220 */ /* 0x000fe20000410000 */
[----:B------:R-:W-:Y:S01]  /*0d90*/  FFMA.FTZ R131, R147, R145, RZ ;  /* 0x0000009193837223 */ /* 0x000fe200000100ff */
[----:B------:R-:W-:Y:S01]  /*0da0*/  FMUL.FTZ R175, R135, R128 ;  /* 0x0000008087af7220 */ /* 0x000fe20000410000 */
[----:B------:R-:W-:Y:S01]  /*0db0*/  FADD.FTZ R129, R129, R146 ;  /* 0x0000009281817221 */ /* 0x000fe20000010000 */
[C---:B------:R-:W-:Y:S01]  /*0dc0*/  FMUL.FTZ R163, R39.reuse, R130 ;  /* 0x0000008227a37220 */ /* 0x040fe20000410000 */
[----:B------:R-:W-:Y:S01]  /*0dd0*/  FFMA.FTZ R128, R148, R146, R131 ;  /* 0x0000009294807223 */ /* 0x000fe20000010083 */
[----:B------:R-:W-:Y:S01]  /*0de0*/  FMUL.FTZ R176, R39, R176 ;  /* 0x000000b027b07220 */ /* 0x000fe20000410000 */
[----:B------:R-:W-:-:S02]  /*0df0*/  FADD.FTZ R130, R129, R160 ;  /* 0x000000a081827221 */ /* 0x000fc40000010000 */
        /* <DEDUP_REMOVED lines=11> */
.L_x_12294:
[----:B----4-:R-:W-:Y:S05]  /*0eb0*/  BSYNC.RECONVERGENT B0 ;  /* 0x0000000000007941 */ /* 0x010fea0003800200 */
.L_x_12293:
        /* <DEDUP_REMOVED lines=10> */
[----:B-1----:R-:W-:-:S05]  /*0f60*/  IMAD.WIDE.U32 R8, R143, 0x10, R8 ;  /* 0x000000108f087825 */ /* 0x002fca00078e0008 */
[----:B------:R1:W4:Y:S01]  /*0f70*/  LDG.E.128 R128, desc[UR8][R8.64] ;  /* 0x0000000808807981 */ /* 0x000322000c1e1d00 */
[----:B--2---:R-:W-:-:S05]  /*0f80*/  IMAD.WIDE.U32 R138, R143, 0x4, R138 ;  /* 0x000000048f8a7825 */ /* 0x004fca00078e008a */
[----:B------:R2:W5:Y:S01]  /*0f90*/  LDG.E R7, desc[UR8][R138.64] ;  /* 0x000000088a077981 */ /* 0x000562000c1e1900 */
[----:B0-----:R-:W-:-:S05]  /*0fa0*/  @P3 IMAD.WIDE.U32 R136, R143, 0x10, R136 ;  /* 0x000000108f883825 */ /* 0x001fca00078e0088 */
[----:B------:R2:W5:Y:S01]  /*0fb0*/  @P3 LDG.E.128 R60, desc[UR8][R136.64] ;  /* 0x00000008883c3981 */ /* 0x000562000c1e1d00 */
[--C-:B------:R-:W-:Y:S02]  /*0fc0*/  HADD2.F32 R27, -RZ, R180.reuse.H0_H0 ;  /* 0x200000b4ff1b7230 */ /* 0x100fe40000004100 */
[--C-:B------:R-:W-:Y:S01]  /*0fd0*/  HADD2.F32 R159, -RZ, R181.reuse.H0_H0 ;  /* 0x200000b5ff9f7230 */ /* 0x100fe20000004100 */
[----:B------:R-:W-:Y:S01]  /*0fe0*/  IADD3 R143, PT, PT, R143, 0x100, RZ ;  /* 0x000001008f8f7810 */ /* 0x000fe20007ffe0ff */
[C---:B---3--:R-:W-:Y:S01]  /*0ff0*/  FADD.FTZ R28, -R140.reuse, R132 ;  /* 0x000000848c1c7221 */ /* 0x048fe20000010100 */
[C---:B------:R-:W-:Y:S01]  /*1000*/  FADD.FTZ R132, -R140.reuse, R133 ;  /* 0x000000858c847221 */ /* 0x040fe20000010100 */
[----:B------:R-:W-:Y:S01]  /*1010*/  FADD.FTZ R172, -R140, R134 ;  /* 0x000000868cac7221 */ /* 0x000fe20000010100 */
[----:B------:R-:W-:Y:S02]  /*1020*/  HADD2.F32 R134, -RZ, R180.H1_H1 ;  /* 0x300000b4ff867230 */ /* 0x000fe40000004100 */
[C---:B-1---5:R-:W-:Y:S01]  /*1030*/  FMUL.FTZ R9, R39.reuse, R28 ;  /* 0x0000001c27097220 */ /* 0x062fe20000410000 */
[----:B------:R-:W-:Y:S01]  /*1040*/  FMUL.FTZ R28, R39, R132 ;  /* 0x00000084271c7220 */ /* 0x000fe20000410000 */
[----:B----4-:R-:W-:Y:S01]  /*1050*/  FMUL.FTZ R8, R128, R27 ;  /* 0x0000001b80087220 */ /* 0x010fe20000410000 */
        /* <DEDUP_REMOVED lines=8> */
[----:B------:R-:W-:-:S02]  /*10e0*/  HADD2.F32 R132, -RZ, R181.H1_H1 ;  /* 0x300000b5ff847230 */ /* 0x000fc40000004100 */
[----:B------:R-:W-:Y:S01]  /*10f0*/  FMUL.FTZ R159, R130, R159 ;  /* 0x0000009f829f7220 */ /* 0x000fe20000410000 */
[----:B------:R-:W-:Y:S01]  /*1100*/  FADD.FTZ R90, R90, R130 ;  /* 0x000000825a5a7221 */ /* 0x000fe20000010000 */
[----:B------:R-:W-:Y:S01]  /*1110*/  FFMA.FTZ R118, R130, R161, R118 ;  /* 0x000000a182767223 */ /* 0x000fe20000010076 */
        /* <DEDUP_REMOVED lines=10> */
[----:B--2---:R-:W-:-:S07]  /*11c0*/  FFMA.FTZ R142, R174, R172, R129 ;  /* 0x000000acae8e7223 */ /* 0x004fce0000010081 */
.L_x_12296:
[----:B------:R-:W-:Y:S05]  /*11d0*/  BSYNC.RECONVERGENT B0 ;  /* 0x0000000000007941 */ /* 0x000fea0003800200 */
.L_x_12295:
        /* <DEDUP_REMOVED lines=16> */
[--C-:B------:R-:W-:Y:S01]  /*12e0*/  HADD2.F32 R29, -RZ, R182.reuse.H0_H0 ;  /* 0x200000b6ff1d7230 */ /* 0x100fe20000004100 */
[----:B------:R-:W-:Y:S01]  /*12f0*/  IADD3 R143, PT, PT, R143, 0x100, RZ ;  /* 0x000001008f8f7810 */ /* 0x000fe20007ffe0ff */
[C---:B---3--:R-:W-:Y:S01]  /*1300*/  FADD.FTZ R12, -R140.reuse, R132 ;  /* 0x000000848c0c7221 */ /* 0x048fe20000010100 */
[----:B------:R-:W-:Y:S01]  /*1310*/  FADD.FTZ R30, -R140, R133 ;  /* 0x000000858c1e7221 */ /* 0x000fe20000010100 */
[----:B------:R-:W-:Y:S02]  /*1320*/  HADD2.F32 R132, -RZ, R182.H1_H1 ;  /* 0x300000b6ff847230 */ /* 0x000fe40000004100 */
[C---:B-----5:R-:W-:Y:S01]  /*1330*/  FMUL.FTZ R11, R39.reuse, R12 ;  /* 0x0000000c270b7220 */ /* 0x060fe20000410000 */
[----:B------:R-:W-:Y:S01]  /*1340*/  FMUL.FTZ R30, R39, R30 ;  /* 0x0000001e271e7220 */ /* 0x000fe20000410000 */
[--C-:B------:R-:W-:Y:S02]  /*1350*/  HADD2.F32 R133, -RZ, R183.reuse.H0_H0 ;  /* 0x200000b7ff857230 */ /* 0x100fe40000004100 */
        /* <DEDUP_REMOVED lines=24> */
[----:B-1----:R-:W-:-:S07]  /*14e0*/  FFMA.FTZ R142, R168, R173, R129 ;  /* 0x000000ada88e7223 */ /* 0x002fce0000010081 */
.L_x_12298:
[----:B------:R-:W-:Y:S05]  /*14f0*/  BSYNC.RECONVERGENT B0 ;  /* 0x0000000000007941 */ /* 0x000fea0003800200 */
.L_x_12297:
        /* <DEDUP_REMOVED lines=49> */
.L_x_12300:
[----:B------:R-:W-:Y:S05]  /*1810*/  BSYNC.RECONVERGENT B0 ;  /* 0x0000000000007941 */ /* 0x000fea0003800200 */
.L_x_12299:
        /* <DEDUP_REMOVED lines=50> */
.L_x_12302:
[----:B------:R-:W-:Y:S05]  /*1b40*/  BSYNC.RECONVERGENT B0 ;  /* 0x0000000000007941 */ /* 0x000fea0003800200 */
.L_x_12301:
        /* <DEDUP_REMOVED lines=14> */
[----:B------:R-:W5:Y:S01]  /*1c30*/  LDG.E R19, desc[UR8][R136.64] ;  /* 0x0000000888137981 */ /* 0x000f62000c1e1900 */
[----:B0-----:R-:W-:-:S04]  /*1c40*/  @P6 IMAD.WIDE.U32 R20, R143, 0x10, R20 ;  /* 0x000000108f146825 */ /* 0x001fc800078e0014 */
[--C-:B------:R-:W-:Y:S01]  /*1c50*/  HADD2.F32 R35, -RZ, R188.reuse.H0_H0 ;  /* 0x200000bcff237230 */ /* 0x100fe20000004100 */
[----:B------:R3:W5:Y:S01]  /*1c60*/  @P6 LDG.E.128 R44, desc[UR8][R20.64] ;  /* 0x00000008142c6981 */ /* 0x000762000c1e1d00 */
        /* <DEDUP_REMOVED lines=32> */
.L_x_12304:
[----:B------:R-:W-:Y:S05]  /*1e70*/  BSYNC.RECONVERGENT B0 ;  /* 0x0000000000007941 */ /* 0x000fea0003800200 */
.L_x_12303:
        /* <DEDUP_REMOVED lines=13> */
[C---:B-1----:R-:W-:Y:S02]  /*1f50*/  IMAD.WIDE.U32 R128, R143.reuse, 0x10, R22 ;  /* 0x000000108f807825 */ /* 0x042fe400078e0016 */
[----:B------:R-:W1:Y:S04]  /*1f60*/  LDC.64 R22, c[0x0][0x3b0] ;  /* 0x0000ec00ff167b82 */ /* 0x000e680000000a00 */
[----:B------:R-:W3:Y:S01]  /*1f70*/  LDG.E.128 R128, desc[UR8][R128.64] ;  /* 0x0000000880807981 */ /* 0x000ee2000c1e1d00 */
[----:B-1----:R-:W-:-:S05]  /*1f80*/  IMAD.WIDE.U32 R136, R143, 0x4, R22 ;  /* 0x000000048f887825 */ /* 0x002fca00078e0016 */
[----:B------:R0:W5:Y:S01]  /*1f90*/  LDG.E R22, desc[UR8][R136.64] ;  /* 0x0000000888167981 */ /* 0x000162000c1e1900 */
[--C-:B------:R-:W-:Y:S02]  /*1fa0*/  HADD2.F32 R37, -RZ, R190.reuse.H0_H0 ;  /* 0x200000beff257230 */ /* 0x100fe40000004100 */
[C---:B--2---:R-:W-:Y:S01]  /*1fb0*/  FADD.FTZ R24, -R140.reuse, R132 ;  /* 0x000000848c187221 */ /* 0x044fe20000010100 */
[C---:B------:R-:W-:Y:S01]  /*1fc0*/  FADD.FTZ R38, -R140.reuse, R133 ;  /* 0x000000858c267221 */ /* 0x040fe20000010100 */
[----:B------:R-:W-:Y:S02]  /*1fd0*/  HADD2.F32 R132, -RZ, R190.H1_H1 ;  /* 0x300000beff847230 */ /* 0x000fe40000004100 */
[----:B------:R-:W-:Y:S01]  /*1fe0*/  FADD.FTZ R134, -R140, R134 ;  /* 0x000000868c867221 */ /* 0x000fe20000010100 */
[C---:B-----5:R-:W-:Y:S01]  /*1ff0*/  FMUL.FTZ R23, R39.reuse, R24 ;  /* 0x0000001827177220 */ /* 0x060fe20000410000 */
[----:B------:R-:W-:Y:S01]  /*2000*/  FMUL.FTZ R38, R39, R38 ;  /* 0x0000002627267220 */ /* 0x000fe20000410000 */
[----:B------:R-:W-:-:S02]  /*2010*/  HADD2.F32 R133, -RZ, R191.H0_H0 ;  /* 0x200000bfff857230 */ /* 0x000fc40000004100 */
[----:B------:R-:W-:Y:S01]  /*2020*/  FMUL.FTZ R157, R39, R134 ;  /* 0x00000086279d7220 */ /* 0x000fe20000410000 */
[----:B------:R-:W-:-:S04]  /*2030*/  FADD.FTZ R170, -R140, R135 ;  /* 0x000000878caa7221 */ /* 0x000fc80000010100 */
        /* <DEDUP_REMOVED lines=22> */
.L_x_12306:
[----:B------:R-:W-:Y:S05]  /*21a0*/  BSYNC.RECONVERGENT B0 ;  /* 0x0000000000007941 */ /* 0x000fea0003800200 */
.L_x_12305:
        /* <DEDUP_REMOVED lines=31> */
.L_x_12308:
[----:B------:R-:W-:Y:S05]  /*23a0*/  BSYNC.RECONVERGENT B0 ;  /* 0x0000000000007941 */ /* 0x000fea0003800200 */
.L_x_12307:
        /* <DEDUP_REMOVED lines=46> */
[----:B------:R-:W-:Y:S01]  /*2690*/  LOP3.LUT P6, RZ, R6, 0xff, RZ, 0xc0, !PT ;  /* 0x000000ff06ff7812 */ /* 0x000fe200078cc0ff */
[-CC-:B------:R-:W-:Y:S01]  /*26a0*/  FFMA.FTZ R131, R163, R133.reuse, R132.reuse ;  /* 0x00000085a3837223 */ /* 0x180fe20000010084 */
[----:B------:R-:W-:Y:S01]  /*26b0*/  FFMA.FTZ R134, R176, R133, R132 ;  /* 0x00000085b0867223 */ /* 0x000fe20000010084 */
[----:B------:R-:W-:-:S03]  /*26c0*/  FADD.FTZ R128, R145, -R128 ;  /* 0x8000008091807221 */ /* 0x000fc60000010000 */
[----:B------:R-:W-:Y:S01]  /*26d0*/  FADD.FTZ R134, R175, -R134 ;  /* 0x80000086af867221 */ /* 0x000fe20000010000 */
[----:B-----5:R-:W-:-:S04]  /*26e0*/  FMUL.FTZ R129, R39, R128 ;  /* 0x0000008027817220 */ /* 0x020fc80000410000 */
[----:B------:R-:W-:-:S04]  /*26f0*/  FMUL.FTZ R129, R129, R144 ;  /* 0x0000009081817220 */ /* 0x000fc80000410000 */
[----:B------:R-:W-:-:S05]  /*2700*/  FMUL.FTZ R129, R129, UR13 ;  /* 0x0000000d81817c20 */ /* 0x000fca0008410000 */
[----:B------:R-:W-:Y:S01]  /*2710*/  SEL R128, R129, RZ, P6 ;  /* 0x000000ff81807207 */ /* 0x000fe20003000000 */
[----:B------:R-:W-:Y:S01]  /*2720*/  FFMA.FTZ R129, R148, R133, R132 ;  /* 0x0000008594817223 */ /* 0x000fe20000010084 */
[----:B------:R-:W-:-:S03]  /*2730*/  LOP3.LUT P6, RZ, R6, 0xff00, RZ, 0xc0, !PT ;  /* 0x0000ff0006ff7812 */ /* 0x000fc600078cc0ff */
[----:B------:R-:W-:-:S04]  /*2740*/  FADD.FTZ R130, R146, -R129 ;  /* 0x8000008192827221 */ /* 0x000fc80000010000 */
[----:B------:R-:W-:Y:S01]  /*2750*/  FMUL.FTZ R129, R39, R130 ;  /* 0x0000008227817220 */ /* 0x000fe20000410000 */
[----:B------:R-:W-:-:S03]  /*2760*/  FADD.FTZ R130, R160, -R131 ;  /* 0x80000083a0827221 */ /* 0x000fc60000010000 */
[----:B------:R-:W-:Y:S01]  /*2770*/  FMUL.FTZ R129, R129, R144 ;  /* 0x0000009081817220 */ /* 0x000fe20000410000 */
[----:B------:R-:W-:-:S03]  /*2780*/  FMUL.FTZ R131, R39, R130 ;  /* 0x0000008227837220 */ /* 0x000fc60000410000 */
[----:B------:R-:W-:Y:S01]  /*2790*/  FMUL.FTZ R129, R129, UR13 ;  /* 0x0000000d81817c20 */ /* 0x000fe20008410000 */
[----:B------:R-:W-:-:S04]  /*27a0*/  FMUL.FTZ R131, R131, R144 ;  /* 0x0000009083837220 */ /* 0x000fc80000410000 */
[----:B------:R-:W-:Y:S01]  /*27b0*/  SEL R129, R129, RZ, P6 ;  /* 0x000000ff81817207 */ /* 0x000fe20003000000 */
[----:B------:R-:W-:Y:S01]  /*27c0*/  FMUL.FTZ R131, R131, UR13 ;  /* 0x0000000d83837c20 */ /* 0x000fe20008410000 */
[----:B------:R-:W-:-:S04]  /*27d0*/  LOP3.LUT P6, RZ, R6, 0xff0000, RZ, 0xc0, !PT ;  /* 0x00ff000006ff7812 */ /* 0x000fc800078cc0ff */
[----:B------:R-:W-:Y:S01]  /*27e0*/  SEL R130, R131, RZ, P6 ;  /* 0x000000ff83827207 */ /* 0x000fe20003000000 */
[----:B------:R-:W-:Y:S01]  /*27f0*/  FMUL.FTZ R131, R39, R134 ;  /* 0x0000008627837220 */ /* 0x000fe20000410000 */
[----:B------:R-:W-:-:S03]  /*2800*/  ISETP.GE.U32.AND P6, PT, R6, 0x1000000, PT ;  /* 0x010000000600780c */ /* 0x000fc60003fc6070 */
[----:B------:R-:W-:-:S04]  /*2810*/  FMUL.FTZ R131, R131, R144 ;  /* 0x0000009083837220 */ /* 0x000fc80000410000 */
[----:B------:R-:W-:-:S05]  /*2820*/  FMUL.FTZ R131, R131, UR13 ;  /* 0x0000000d83837c20 */ /* 0x000fca0008410000 */
[----:B------:R-:W-:Y:S01]  /*2830*/  SEL R131, R131, RZ, P6 ;  /* 0x000000ff83837207 */ /* 0x000fe20003000000 */
[----:B------:R-:W-:Y:S06]  /*2840*/  BRA `(.L_x_12314) ;  /* 0x0000000000707947 */ /* 0x000fec0003800000 */
.L_x_12313:
        /* <DEDUP_REMOVED lines=13> */
[----:B------:R-:W-:-:S04]  /*2920*/  FMUL.FTZ R125, R39, R126 ;  /* 0x0000007e277d7220 */ /* 0x000fc80000410000 */
[----:B------:R-:W-:-:S04]  /*2930*/  FMUL.FTZ R126, R125, R144 ;  /* 0x000000907d7e7220 */ /* 0x000fc80000410000 */
[----:B------:R-:W-:-:S05]  /*2940*/  FMUL.FTZ R126, R126, UR13 ;  /* 0x0000000d7e7e7c20 */ /* 0x000fca0008410000 */
[----:B------:R-:W-:Y:S01]  /*2950*/  SEL R129, R126, RZ, P6 ;  /* 0x000000ff7e817207 */ /* 0x000fe20003000000 */
[----:B------:R-:W-:Y:S01]  /*2960*/  FADD.FTZ R126, R160, -R127 ;  /* 0x8000007fa07e7221 */ /* 0x000fe20000010000 */
[----:B------:R-:W-:-:S03]  /*2970*/  LOP3.LUT P6, RZ, R6, 0xff0000, RZ, 0xc0, !PT ;  /* 0x00ff000006ff7812 */ /* 0x000fc600078cc0ff */
[----:B------:R-:W-:-:S04]  /*2980*/  FMUL.FTZ R126, R39, R126 ;  /* 0x0000007e277e7220 */ /* 0x000fc80000410000 */
[----:B------:R-:W-:-:S04]  /*2990*/  FMUL.FTZ R127, R126, R144 ;  /* 0x000000907e7f7220 */ /* 0x000fc80000410000 */
[----:B------:R-:W-:-:S05]  /*29a0*/  FMUL.FTZ R127, R127, UR13 ;  /* 0x0000000d7f7f7c20 */ /* 0x000fca0008410000 */
[----:B------:R-:W-:Y:S01]  /*29b0*/  SEL R130, R127, RZ, P6 ;  /* 0x000000ff7f827207 */ /* 0x000fe20003000000 */
[----:B------:R-:W-:Y:S01]  /*29c0*/  FMUL.FTZ R127, R39, R134 ;  /* 0x00000086277f7220 */ /* 0x000fe20000410000 */
[----:B------:R-:W-:-:S03]  /*29d0*/  ISETP.GE.U32.AND P6, PT, R6, 0x1000000, PT ;  /* 0x010000000600780c */ /* 0x000fc60003fc6070 */
[----:B------:R-:W-:-:S04]  /*29e0*/  FMUL.FTZ R131, R127, R144 ;  /* 0x000000907f837220 */ /* 0x000fc80000410000 */
[----:B------:R-:W-:-:S05]  /*29f0*/  FMUL.FTZ R131, R131, UR13 ;  /* 0x0000000d83837c20 */ /* 0x000fca0008410000 */
[----:B------:R-:W-:-:S07]  /*2a00*/  SEL R131, R131, RZ, P6 ;  /* 0x000000ff83837207 */ /* 0x000fce0003000000 */
.L_x_12314:
[----:B------:R-:W0:Y:S08]  /*2a10*/  @P5 LDC.64 R134, c[0x0][0x478] ;  /* 0x00011e00ff865b82 */ /* 0x000e300000000a00 */
[----:B------:R-:W1:Y:S01]  /*2a20*/  LDC.64 R136, c[0x0][0x468] ;  /* 0x00011a00ff887b82 */ /* 0x000e620000000a00 */
[----:B0-----:R-:W-:-:S05]  /*2a30*/  @P5 IMAD.WIDE.U32 R134, R26, 0x10, R134 ;  /* 0x000000101a865825 */ /* 0x001fca00078e0086 */
[----:B------:R0:W-:Y:S01]  /*2a40*/  @P5 STG.E.128 desc[UR8][R134.64], R124 ;  /* 0x0000007c86005986 */ /* 0x0001e2000c101d08 */
[C---:B-1----:R-:W-:Y:S01]  /*2a50*/  IMAD.WIDE.U32 R136, R26.reuse, 0x10, R136 ;  /* 0x000000101a887825 */ /* 0x042fe200078e0088 */
[----:B------:R-:W-:-:S04]  /*2a60*/  IADD3 R26, PT, PT, R26, 0x100, RZ ;  /* 0x000001001a1a7810 */ /* 0x000fc80007ffe0ff */
[----:B------:R0:W-:Y:S03]  /*2a70*/  STG.E.128 desc[UR8][R136.64], R128 ;  /* 0x0000008088007986 */ /* 0x0001e6000c101d08 */
.L_x_12312:
[----:B------:R-:W-:Y:S05]  /*2a80*/  BSYNC.RECONVERGENT B1 ;  /* 0x0000000000017941 */ /* 0x000fea0003800200 */
.L_x_12311:
[----:B------:R-:W-:Y:S04]  /*2a90*/  BSSY.RECONVERGENT B1, `(.L_x_12315) ;  /* 0x0000045000017945 */ /* 0x000fe80003800200 */
[----:B------:R-:W-:Y:S05]  /*2aa0*/  @!P0 BRA `(.L_x_12316) ;  /* 0x00000004000c8947 */ /* 0x000fea0003800000 */
[----:B------:R-:W-:-:S04]  /*2ab0*/  ISETP.NE.U32.AND P5, PT, RZ, UR14, PT ;  /* 0x0000000eff007c0c */ /* 0x000fc8000bfa5070 */
[----:B------:R-:W-:-:S13]  /*2ac0*/  ISETP.NE.AND.EX P5, PT, RZ, UR15, PT, P5 ;  /* 0x0000000fff007c0c */ /* 0x000fda000bfa5350 */
[----:B------:R-:W-:Y:S05]  /*2ad0*/  @!P5 BRA `(.L_x_12317) ;  /* 0x000000000074d947 */ /* 0x000fea0003800000 */
[-CC-:B0-----:R-:W-:Y:S01]  /*2ae0*/  FFMA.FTZ R125, R9, R133.reuse, R132.reuse ;  /* 0x00000085097d7223 */ /* 0x181fe20000010084 */
[----:B------:R-:W-:Y:S01]  /*2af0*/  FFMA.FTZ R126, R28, R133, R132 ;  /* 0x000000851c7e7223 */ /* 0x000fe20000010084 */
[----:B------:R-:W-:Y:S02]  /*2b00*/  LOP3.LUT P6, RZ, R7, 0xff, RZ, 0xc0, !PT ;  /* 0x000000ff07ff7812 */ /* 0x000fe400078cc0ff */
[----:B------:R-:W-:Y:S01]  /*2b10*/  FADD.FTZ R124, R8, -R125 ;  /* 0x8000007d087c7221 */ /* 0x000fe20000010000 */
[----:B------:R-:W-:-:S03]  /*2b20*/  FADD.FTZ R126, R27, -R126 ;  /* 0x8000007e1b7e7221 */ /* 0x000fc60000010000 */
[----:B-----5:R-:W-:-:S04]  /*2b30*/  FMUL.FTZ R124, R39, R124 ;  /* 0x0000007c277c7220 */ /* 0x020fc80000410000 */
[----:B------:R-:W-:-:S04]  /*2b40*/  FMUL.FTZ R125, R124, R144 ;  /* 0x000000907c7d7220 */ /* 0x000fc80000410000 */
[----:B------:R-:W-:-:S05]  /*2b50*/  FMUL.FTZ R125, R125, UR13 ;  /* 0x0000000d7d7d7c20 */ /* 0x000fca0008410000 */
[----:B------:R-:W-:Y:S01]  /*2b60*/  SEL R128, R125, RZ, P6 ;  /* 0x000000ff7d807207 */ /* 0x000fe20003000000 */
[----:B------:R-:W-:Y:S01]  /*2b70*/  FMUL.FTZ R125, R39, R126 ;  /* 0x0000007e277d7220 */ /* 0x000fe20000410000 */
[----:B------:R-:W-:-:S03]  /*2b80*/  LOP3.LUT P6, RZ, R7, 0xff00, RZ, 0xc0, !PT ;  /* 0x0000ff0007ff7812 */ /* 0x000fc600078cc0ff */
        /* <DEDUP_REMOVED lines=10> */
[----:B------:R-:W-:Y:S01]  /*2c30*/  FFMA.FTZ R127, R174, R133, R132 ;  /* 0x00000085ae7f7223 */ /* 0x000fe20000010084 */
[----:B------:R-:W-:-:S03]  /*2c40*/  ISETP.GE.U32.AND P6, PT, R7, 0x1000000, PT ;  /* 0x010000000700780c */ /* 0x000fc60003fc6070 */
[----:B------:R-:W-:-:S04]  /*2c50*/  FADD.FTZ R134, R172, -R127 ;  /* 0x8000007fac867221 */ /* 0x000fc80000010000 */
[----:B------:R-:W-:-:S04]  /*2c60*/  FMUL.FTZ R127, R39, R134 ;  /* 0x00000086277f7220 */ /* 0x000fc80000410000 */
[----:B------:R-:W-:-:S04]  /*2c70*/  FMUL.FTZ R131, R127, R144 ;  /* 0x000000907f837220 */ /* 0x000fc80000410000 */
[----:B------:R-:W-:-:S05]  /*2c80*/  FMUL.FTZ R131, R131, UR13 ;  /* 0x0000000d83837c20 */ /* 0x000fca0008410000 */
[----:B------:R-:W-:Y:S01]  /*2c90*/  SEL R131, R131, RZ, P6 ;  /* 0x000000ff83837207 */ /* 0x000fe20003000000 */
[----:B------:R-:W-:Y:S06]  /*2ca0*/  BRA `(.L_x_12318) ;  /* 0x0000000000707947 */ /* 0x000fec0003800000 */
.L_x_12317:
        /* <DEDUP_REMOVED lines=10> */
[----:B------:R-:W-:Y:S01]  /*2d50*/  FFMA.FTZ R130, R161, R133, R132 ;  /* 0x00000085a1827223 */ /* 0x000fe20000010084 */
[----:B------:R-:W-:Y:S02]  /*2d60*/  LOP3.LUT P6, RZ, R7, 0xff00, RZ, 0xc0, !PT ;  /* 0x0000ff0007ff7812 */ /* 0x000fe400078cc0ff */
[----:B------:R-:W-:Y:S01]  /*2d70*/  FMUL.FTZ R129, R129, R144 ;  /* 0x0000009081817220 */ /* 0x000fe20000410000 */
[----:B------:R-:W-:-:S03]  /*2d80*/  FADD.FTZ R130, R159, -R130 ;  /* 0x800000829f827221 */ /* 0x000fc60000010000 */
[----:B------:R-:W-:Y:S01]  /*2d90*/  FMUL.FTZ R129, R129, UR13 ;  /* 0x0000000d81817c20 */ /* 0x000fe20008410000 */
[----:B------:R-:W-:-:S04]  /*2da0*/  FMUL.FTZ R131, R39, R130 ;  /* 0x0000008227837220 */ /* 0x000fc80000410000 */
[----:B------:R-:W-:Y:S01]  /*2db0*/  FMUL.FTZ R131, R131, R144 ;  /* 0x0000009083837220 */ /* 0x000fe20000410000 */
[----:B------:R-:W-:Y:S02]  /*2dc0*/  SEL R129, R129, RZ, P6 ;  /* 0x000000ff81817207 */ /* 0x000fe40003000000 */
[----:B------:R-:W-:Y:S01]  /*2dd0*/  LOP3.LUT P6, RZ, R7, 0xff0000, RZ, 0xc0, !PT ;  /* 0x00ff000007ff7812 */ /* 0x000fe200078cc0ff */
        /* <DEDUP_REMOVED lines=8> */
[----:B------:R-:W-:-:S07]  /*2e60*/  SEL R131, R131, RZ, P6 ;  /* 0x000000ff83837207 */ /* 0x000fce0003000000 */
.L_x_12318:
[----:B------:R-:W0:Y:S08]  /*2e70*/  @P5 LDC.64 R134, c[0x0][0x478] ;  /* 0x00011e00ff865b82 */ /* 0x000e300000000a00 */
[----:B------:R-:W1:Y:S01]  /*2e80*/  LDC.64 R136, c[0x0][0x468] ;  /* 0x00011a00ff887b82 */ /* 0x000e620000000a00 */
[----:B0-----:R-:W-:-:S05]  /*2e90*/  @P5 IMAD.WIDE.U32 R134, R26, 0x10, R134 ;  /* 0x000000101a865825 */ /* 0x001fca00078e0086 */
[----:B------:R2:W-:Y:S01]  /*2ea0*/  @P5 STG.E.128 desc[UR8][R134.64], R124 ;  /* 0x0000007c86005986 */ /* 0x0005e2000c101d08 */
[C---:B-1----:R-:W-:Y:S01]  /*2eb0*/  IMAD.WIDE.U32 R136, R26.reuse, 0x10, R136 ;  /* 0x000000101a887825 */ /* 0x042fe200078e0088 */
[----:B------:R-:W-:-:S04]  /*2ec0*/  IADD3 R26, PT, PT, R26, 0x100, RZ ;  /* 0x000001001a1a7810 */ /* 0x000fc80007ffe0ff */
[----:B------:R2:W-:Y:S03]  /*2ed0*/  STG.E.128 desc[UR8][R136.64], R128 ;  /* 0x0000008088007986 */ /* 0x0005e6000c101d08 */
.L_x_12316:
[----:B------:R-:W-:Y:S05]  /*2ee0*/  BSYNC.RECONVERGENT B1 ;  /* 0x0000000000017941 */ /* 0x000fea0003800200 */
.L_x_12315:
[----:B------:R-:W-:Y:S04]  /*2ef0*/  BSSY.RECONVERGENT B1, `(.L_x_12319) ;  /* 0x0000045000017945 */ /* 0x000fe80003800200 */
[----:B------:R-:W-:Y:S05]  /*2f00*/  @!P1 BRA `(.L_x_12320) ;  /* 0x00000004000c9947 */ /* 0x000fea0003800000 */
[----:B------:R-:W-:-:S04]  /*2f10*/  ISETP.NE.U32.AND P5, PT, RZ, UR14, PT ;  /* 0x0000000eff007c0c */ /* 0x000fc8000bfa5070 */
[----:B------:R-:W-:-:S13]  /*2f20*/  ISETP.NE.AND.EX P5, PT, RZ, UR15, PT, P5 ;  /* 0x0000000fff007c0c */ /* 0x000fda000bfa5350 */
[----:B------:R-:W-:Y:S05]  /*2f30*/  @!P5 BRA `(.L_x_12321) ;  /* 0x000000000074d947 */ /* 0x000fea0003800000 */
[-CC-:B0-2---:R-:W-:Y:S01]  /*2f40*/  FFMA.FTZ R125, R11, R133.reuse, R132.reuse ;  /* 0x000000850b7d7223 */ /* 0x185fe20000010084 */
[-CC-:B------:R-:W-:Y:S01]  /*2f50*/  FFMA.FTZ R126, R30, R133.reuse, R132.reuse ;  /* 0x000000851e7e7223 */ /* 0x180fe20000010084 */
[----:B------:R-:W-:Y:S01]  /*2f60*/  LOP3.LUT P6, RZ, R10, 0xff, RZ, 0xc0, !PT ;  /* 0x000000ff0aff7812 */ /* 0x000fe200078cc0ff */
[-C--:B------:R-:W-:Y:S01]  /*2f70*/  FFMA.FTZ R127, R155, R133.reuse, R132 ;  /* 0x000000859b7f7223 */ /* 0x080fe20000010084 */
[----:B------:R-:W-:Y:S01]  /*2f80*/  FADD.FTZ R124, R12, -R125 ;  /* 0x8000007d0c7c7221 */ /* 0x000fe20000010000 */
[----:B------:R-:W-:Y:S01]  /*2f90*/  FADD.FTZ R126, R29, -R126 ;  /* 0x8000007e1d7e7221 */ /* 0x000fe20000010000 */
[----:B------:R-:W-:Y:S02]  /*2fa0*/  FFMA.FTZ R134, R168, R133, R132 ;  /* 0x00000085a8867223 */ /* 0x000fe40000010084 */
[----:B-----5:R-:W-:Y:S02]  /*2fb0*/  FMUL.FTZ R124, R39, R124 ;  /* 0x0000007c277c7220 */ /* 0x020fe40000410000 */
[----:B------:R-:W-:-:S02]  /*2fc0*/  FADD.FTZ R134, R173, -R134 ;  /* 0x80000086ad867221 */ /* 0x000fc40000010000 */
        /* <DEDUP_REMOVED lines=18> */
[----:B------:R-:W-:Y:S01]  /*30f0*/  SEL R131, R131, RZ, P6 ;  /* 0x000000ff83837207 */ /* 0x000fe20003000000 */
[----:B------:R-:W-:Y:S06]  /*3100*/  BRA `(.L_x_12322) ;  /* 0x0000000000707947 */ /* 0x000fec0003800000 */
.L_x_12321:
        /* <DEDUP_REMOVED lines=13> */
[----:B------:R-:W-:Y:S01]  /*31e0*/  FADD.FTZ R130, R158, -R131 ;  /* 0x800000839e827221 */ /* 0x000fe20000010000 */
[----:B------:R-:W-:Y:S02]  /*31f0*/  LOP3.LUT P6, RZ, R10, 0xff00, RZ, 0xc0, !PT ;  /* 0x0000ff000aff7812 */ /* 0x000fe400078cc0ff */
        /* <DEDUP_REMOVED lines=12> */
[----:B------:R-:W-:-:S07]  /*32c0*/  SEL R131, R131, RZ, P6 ;  /* 0x000000ff83837207 */ /* 0x000fce0003000000 */
.L_x_12322:
[----:B------:R-:W0:Y:S08]  /*32d0*/  @P5 LDC.64 R134, c[0x0][0x478] ;  /* 0x00011e00ff865b82 */ /* 0x000e300000000a00 */
[----:B------:R-:W1:Y:S01]  /*32e0*/  LDC.64 R136, c[0x0][0x468] ;  /* 0x00011a00ff887b82 */ /* 0x000e620000000a00 */
[----:B0-----:R-:W-:-:S05]  /*32f0*/  @P5 IMAD.WIDE.U32 R134, R26, 0x10, R134 ;  /* 0x000000101a865825 */ /* 0x001fca00078e0086 */
[----:B------:R3:W-:Y:S01]  /*3300*/  @P5 STG.E.128 desc[UR8][R134.64], R124 ;  /* 0x0000007c86005986 */ /* 0x0007e2000c101d08 */
[C---:B-1----:R-:W-:Y:S01]  /*3310*/  IMAD.WIDE.U32 R136, R26.reuse, 0x10, R136 ;  /* 0x000000101a887825 */ /* 0x042fe200078e0088 */
[----:B------:R-:W-:-:S04]  /*3320*/  IADD3 R26, PT, PT, R26, 0x100, RZ ;  /* 0x000001001a1a7810 */ /* 0x000fc80007ffe0ff */
[----:B------:R3:W-:Y:S03]  /*3330*/  STG.E.128 desc[UR8][R136.64], R128 ;  /* 0x0000008088007986 */ /* 0x0007e6000c101d08 */
.L_x_12320:
[----:B------:R-:W-:Y:S05]  /*3340*/  BSYNC.RECONVERGENT B1 ;  /* 0x0000000000017941 */ /* 0x000fea0003800200 */
.L_x_12319:
[----:B------:R-:W-:Y:S04]  /*3350*/  BSSY.RECONVERGENT B1, `(.L_x_12323) ;  /* 0x0000045000017945 */ /* 0x000fe80003800200 */
[----:B------:R-:W-:Y:S05]  /*3360*/  @!P2 BRA `(.L_x_12324) ;  /* 0x00000004000ca947 */ /* 0x000fea0003800000 */
[----:B------:R-:W-:-:S04]  /*3370*/  ISETP.NE.U32.AND P5, PT, RZ, UR14, PT ;  /* 0x0000000eff007c0c */ /* 0x000fc8000bfa5070 */
[----:B------:R-:W-:-:S13]  /*3380*/  ISETP.NE.AND.EX P5, PT, RZ, UR15, PT, P5 ;  /* 0x0000000fff007c0c */ /* 0x000fda000bfa5350 */
[----:B------:R-:W-:Y:S05]  /*3390*/  @!P5 BRA `(.L_x_12325) ;  /* 0x000000000074d947 */ /* 0x000fea0003800000 */
[-CC-:B0-23--:R-:W-:Y:S01]  /*33a0*/  FFMA.FTZ R125, R15, R133.reuse, R132.reuse ;  /* 0x000000850f7d7223 */ /* 0x18dfe20000010084 */
        /* <DEDUP_REMOVED lines=28> */
.L_x_12325:
        /* <DEDUP_REMOVED lines=28> */
.L_x_12326:
[----:B------:R-:W0:Y:S08]  /*3730*/  @P5 LDC.64 R134, c[0x0][0x478] ;  /* 0x00011e00ff865b82 */ /* 0x000e300000000a00 */
[----:B------:R-:W1:Y:S01]  /*3740*/  LDC.64 R136, c[0x0][0x468] ;  /* 0x00011a00ff887b82 */ /* 0x000e620000000a00 */
[----:B0-----:R-:W-:-:S05]  /*3750*/  @P5 IMAD.WIDE.U32 R134, R26, 0x10, R134 ;  /* 0x000000101a865825 */ /* 0x001fca00078e0086 */
[----:B------:R4:W-:Y:S01]  /*3760*/  @P5 STG.E.128 desc[UR8][R134.64], R124 ;  /* 0x0000007c86005986 */ /* 0x0009e2000c101d08 */
[C---:B-1----:R-:W-:Y:S01]  /*3770*/  IMAD.WIDE.U32 R136, R26.reuse, 0x10, R136 ;  /* 0x000000101a887825 */ /* 0x042fe200078e0088 */
[----:B------:R-:W-:-:S04]  /*3780*/  IADD3 R26, PT, PT, R26, 0x100, RZ ;  /* 0x000001001a1a7810 */ /* 0x000fc80007ffe0ff */
[----:B------:R4:W-:Y:S03]  /*3790*/  STG.E.128 desc[UR8][R136.64], R128 ;  /* 0x0000008088007986 */ /* 0x0009e6000c101d08 */
.L_x_12324:
[----:B------:R-:W-:Y:S05]  /*37a0*/  BSYNC.RECONVERGENT B1 ;  /* 0x0000000000017941 */ /* 0x000fea0003800200 */
.L_x_12323:
[----:B------:R-:W-:Y:S04]  /*37b0*/  BSSY.RECONVERGENT B1, `(.L_x_12327) ;  /* 0x0000045000017945 */ /* 0x000fe80003800200 */
[----:B------:R-:W-:Y:S05]  /*37c0*/  @!P3 BRA `(.L_x_12328) ;  /* 0x00000004000cb947 */ /* 0x000fea0003800000 */
[----:B------:R-:W-:-:S04]  /*37d0*/  ISETP.NE.U32.AND P5, PT, RZ, UR14, PT ;  /* 0x0000000eff007c0c */ /* 0x000fc8000bfa5070 */
[----:B------:R-:W-:-:S13]  /*37e0*/  ISETP.NE.AND.EX P5, PT, RZ, UR15, PT, P5 ;  /* 0x0000000fff007c0c */ /* 0x000fda000bfa5350 */
[----:B------:R-:W-:Y:S05]  /*37f0*/  @!P5 BRA `(.L_x_12329) ;  /* 0x000000000074d947 */ /* 0x000fea0003800000 */
[-CC-:B0-234-:R-:W-:Y:S01]  /*3800*/  FFMA.FTZ R125, R17, R133.reuse, R132.reuse ;  /* 0x00000085117d7223 */ /* 0x19dfe20000010084 */
        /* <DEDUP_REMOVED lines=28> */
.L_x_12329:
        /* <DEDUP_REMOVED lines=28> */
.L_x_12330:
[----:B------:R-:W0:Y:S08]  /*3b90*/  @P5 LDC.64 R134, c[0x0][0x478] ;  /* 0x00011e00ff865b82 */ /* 0x000e300000000a00 */
[----:B------:R-:W1:Y:S01]  /*3ba0*/  LDC.64 R136, c[0x0][0x468] ;  /* 0x00011a00ff887b82 */ /* 0x000e620000000a00 */
[----:B0-----:R-:W-:-:S05]  /*3bb0*/  @P5 IMAD.WIDE.U32 R134, R26, 0x10, R134 ;  /* 0x000000101a865825 */ /* 0x001fca00078e0086 */
[----:B------:R0:W-:Y:S01]  /*3bc0*/  @P5 STG.E.128 desc[UR8][R134.64], R124 ;  /* 0x0000007c86005986 */ /* 0x0001e2000c101d08 */
[C---:B-1----:R-:W-:Y:S01]  /*3bd0*/  IMAD.WIDE.U32 R136, R26.reuse, 0x10, R136 ;  /* 0x000000101a887825 */ /* 0x042fe200078e0088 */
[----:B------:R-:W-:-:S04]  /*3be0*/  IADD3 R26, PT, PT, R26, 0x100, RZ ;  /* 0x000001001a1a7810 */ /* 0x000fc80007ffe0ff */
[----:B------:R0:W-:Y:S03]  /*3bf0*/  STG.E.128 desc[UR8][R136.64], R128 ;  /* 0x0000008088007986 */ /* 0x0001e6000c101d08 */
.L_x_12328:
[----:B------:R-:W-:Y:S05]  /*3c00*/  BSYNC.RECONVERGENT B1 ;  /* 0x0000000000017941 */ /* 0x000fea0003800200 */
.L_x_12327:
        /* <DEDUP_REMOVED lines=34> */
.L_x_12333:
        /* <DEDUP_REMOVED lines=28> */
.L_x_12334:
[----:B------:R-:W0:Y:S08]  /*3ff0*/  @P5 LDC.64 R134, c[0x0][0x478] ;  /* 0x00011e00ff865b82 */ /* 0x000e300000000a00 */
[----:B------:R-:W1:Y:S01]  /*4000*/  LDC.64 R136, c[0x0][0x468] ;  /* 0x00011a00ff887b82 */ /* 0x000e620000000a00 */
[----:B0-----:R-:W-:-:S05]  /*4010*/  @P5 IMAD.WIDE.U32 R134, R26, 0x10, R134 ;  /* 0x000000101a865825 */ /* 0x001fca00078e0086 */
[----:B------:R0:W-:Y:S01]  /*4020*/  @P5 STG.E.128 desc[UR8][R134.64], R124 ;  /* 0x0000007c86005986 */ /* 0x0001e2000c101d08 */
[C---:B-1----:R-:W-:Y:S01]  /*4030*/  IMAD.WIDE.U32 R136, R26.reuse, 0x10, R136 ;  /* 0x000000101a887825 */ /* 0x042fe200078e0088 */
[----:B------:R-:W-:-:S04]  /*4040*/  IADD3 R26, PT, PT, R26, 0x100, RZ ;  /* 0x000001001a1a7810 */ /* 0x000fc80007ffe0ff */
[----:B------:R0:W-:Y:S03]  /*4050*/  STG.E.128 desc[UR8][R136.64], R128 ;  /* 0x0000008088007986 */ /* 0x0001e6000c101d08 */
.L_x_12332:
[----:B------:R-:W-:Y:S05]  /*4060*/  BSYNC.RECONVERGENT B1 ;  /* 0x0000000000017941 */ /* 0x000fea0003800200 */
.L_x_12331:
[----:B------:R-:W-:-:S13]  /*4070*/  ISETP.NE.AND P5, PT, R177, RZ, PT ;  /* 0x000000ffb100720c */ /* 0x000fda0003fa5270 */
[----:B------:R-:W-:Y:S05]  /*4080*/  @!P5 BRA `(.L_x_12335) ;  /* 0x000000240010d947 */ /* 0x000fea0003800000 */
[----:B------:R-:W-:-:S04]  /*4090*/  ISETP.NE.U32.AND P5, PT, RZ, UR14, PT ;  /* 0x0000000eff007c0c */ /* 0x000fc8000bfa5070 */
[----:B------:R-:W-:-:S13]  /*40a0*/  ISETP.NE.AND.EX P5, PT, RZ, UR15, PT, P5 ;  /* 0x0000000fff007c0c */ /* 0x000fda000bfa5350 */
[----:B------:R-:W-:Y:S05]  /*40b0*/  @!P5 BRA `(.L_x_12336) ;  /* 0x000000000074d947 */ /* 0x000fea0003800000 */
[-CC-:B0-234-:R-:W-:Y:S01]  /*40c0*/  FFMA.FTZ R124, R170, R133.reuse, R132.reuse ;  /* 0x00000085aa7c7223 */ /* 0x19dfe20000010084 */
[----:B------:R-:W-:Y:S01]  /*40d0*/  ISETP.GE.U32.AND P6, PT, R22, 0x1000000, PT ;  /* 0x010000001600780c */ /* 0x000fe20003fc6070 */
[-CC-:B------:R-:W-:Y:S01]  /*40e0*/  FFMA.FTZ R125, R23, R133.reuse, R132.reuse ;  /* 0x00000085177d7223 */ /* 0x180fe20000010084 */
[-C--:B------:R-:W-:Y:S01]  /*40f0*/  FFMA.FTZ R126, R38, R133.reuse, R132 ;  /* 0x00000085267e7223 */ /* 0x080fe20000010084 */
[----:B------:R-:W-:Y:S01]  /*4100*/  FADD.FTZ R124, R165, -R124 ;  /* 0x8000007ca57c7221 */ /* 0x000fe20000010000 */
[----:B------:R-:W-:Y:S02]  /*4110*/  FFMA.FTZ R133, R157, R133, R132 ;  /* 0x000000859d857223 */ /* 0x000fe40000010084 */
[----:B------:R-:W-:Y:S01]  /*4120*/  FADD.FTZ R126, R37, -R126 ;  /* 0x8000007e257e7221 */ /* 0x000fe20000010000 */
[----:B-----5:R-:W-:-:S04]  /*4130*/  FMUL.FTZ R127, R39, R124 ;  /* 0x0000007c277f7220 */ /* 0x020fc80000410000 */
        /* <DEDUP_REMOVED lines=20> */
[----:B------:R-:W-:Y:S06]  /*4280*/  BRA `(.L_x_12337) ;  /* 0x0000000000707947 */ /* 0x000fec0003800000 */
.L_x_12336:
[-CC-:B0-234-:R-:W-:Y:S01]  /*4290*/  FFMA.FTZ R128, R170, R133.reuse, R132.reuse ;  /* 0x00000085aa807223 */ /* 0x19dfe20000010084 */
[----:B------:R-:W-:Y:S01]  /*42a0*/  ISETP.GE.U32.AND P6, PT, R22, 0x1000000, PT ;  /* 0x010000001600780c */ /* 0x000fe20003fc6070 */
[----:B------:R-:W-:Y:S02]  /*42b0*/  FFMA.FTZ R130, R38, R133, R132 ;  /* 0x0000008526827223 */ /* 0x000fe40000010084 */
[----:B------:R-:W-:Y:S02]  /*42c0*/  FADD.FTZ R128, R165, -R128 ;  /* 0x80000080a5807221 */ /* 0x000fe40000010000 */
[----:B------:R-:W-:Y:S02]  /*42d0*/  FADD.FTZ R130, R37, -R130 ;  /* 0x8000008225827221 */ /* 0x000fe40000010000 */
[----:B-----5:R-:W-:-:S04]  /*42e0*/  FMUL.FTZ R129, R39, R128 ;  /* 0x0000008027817220 */ /* 0x020fc80000410000 */
[----:B------:R-:W-:-:S04]  /*42f0*/  FMUL.FTZ R129, R129, R144 ;  /* 0x0000009081817220 */ /* 0x000fc80000410000 */
[----:B------:R-:W-:-:S05]  /*4300*/  FMUL.FTZ R129, R129, UR13 ;  /* 0x0000000d81817c20 */ /* 0x000fca0008410000 */
[----:B------:R-:W-:Y:S01]  /*4310*/  SEL R131, R129, RZ, P6 ;  /* 0x000000ff81837207 */ /* 0x000fe20003000000 */
[-CC-:B------:R-:W-:Y:S01]  /*4320*/  FFMA.FTZ R129, R23, R133.reuse, R132.reuse ;  /* 0x0000008517817223 */ /* 0x180fe20000010084 */
[----:B------:R-:W-:Y:S01]  /*4330*/  LOP3.LUT P6, RZ, R22, 0xff, RZ, 0xc0, !PT ;  /* 0x000000ff16ff7812 */ /* 0x000fe200078cc0ff */
[----:B------:R-:W-:Y:S02]  /*4340*/  FFMA.FTZ R133, R157, R133, R132 ;  /* 0x000000859d857223 */ /* 0x000fe40000010084 */
[----:B------:R-:W-:-:S04]  /*4350*/  FADD.FTZ R128, R24, -R129 ;  /* 0x8000008118807221 */ /* 0x000fc80000010000 */
[----:B------:R-:W-:-:S04]  /*4360*/  FMUL.FTZ R129, R39, R128 ;  /* 0x0000008027817220 */ /* 0x000fc80000410000 */
        /* <DEDUP_REMOVED lines=13> */
[----:B------:R-:W-:-:S09]  /*4440*/  SEL R130, R39, RZ, P6 ;  /* 0x000000ff27827207 */ /* 0x000fd20003000000 */
.L_x_12337:
[----:B------:R-:W0:Y:S08]  /*4450*/  @P5 LDC.64 R132, c[0x0][0x478] ;  /* 0x00011e00ff845b82 */ /* 0x000e300000000a00 */
[----:B------:R-:W1:Y:S01]  /*4460*/  LDC.64 R134, c[0x0][0x468] ;  /* 0x00011a00ff867b82 */ /* 0x000e620000000a00 */
[----:B0-----:R-:W-:-:S05]  /*4470*/  @P5 IMAD.WIDE.U32 R132, R26, 0x10, R132 ;  /* 0x000000101a845825 */ /* 0x001fca00078e0084 */
[----:B------:R0:W-:Y:S01]  /*4480*/  @P5 STG.E.128 desc[UR8][R132.64], R124 ;  /* 0x0000007c84005986 */ /* 0x0001e2000c101d08 */
[----:B-1----:R-:W-:-:S05]  /*4490*/  IMAD.WIDE.U32 R134, R26, 0x10, R134 ;  /* 0x000000101a867825 */ /* 0x002fca00078e0086 */
[----:B------:R0:W-:Y:S01]  /*44a0*/  STG.E.128 desc[UR8][R134.64], R128 ;  /* 0x0000008086007986 */ /* 0x0001e2000c101d08 */
[----:B------:R-:W-:Y:S05]  /*44b0*/  BRA `(.L_x_12335) ;  /* 0x0000002000047947 */ /* 0x000fea0003800000 */
.L_x_12310:
        /* <DEDUP_REMOVED lines=8> */
[----:B------:R-:W-:Y:S01]  /*4540*/  FFMA.FTZ R134, R176, R133, R132 ;  /* 0x00000085b0867223 */ /* 0x000fe20000010084 */
[----:B------:R-:W-:Y:S01]  /*4550*/  LOP3.LUT P5, RZ, R6, 0xff, RZ, 0xc0, !PT ;  /* 0x000000ff06ff7812 */ /* 0x000fe200078ac0ff */
[----:B------:R-:W-:Y:S01]  /*4560*/  FADD.FTZ R128, R145, -R128 ;  /* 0x8000008091807221 */ /* 0x000fe20000010000 */
[----:B------:R-:W-:Y:S01]  /*4570*/  FADD.FTZ R131, R160, -R131 ;  /* 0x80000083a0837221 */ /* 0x000fe20000010000 */
[----:B------:R-:W-:Y:S02]  /*4580*/  FADD.FTZ R134, R175, -R134 ;  /* 0x80000086af867221 */ /* 0x000fe40000010000 */
[C---:B-----5:R-:W-:Y:S01]  /*4590*/  FFMA.FTZ R129, R39.reuse, R128, R64 ;  /* 0x0000008027817223 */ /* 0x060fe20000010040 */
[----:B------:R-:W-:-:S03]  /*45a0*/  FFMA.FTZ R131, R39, R131, R66 ;  /* 0x0000008327837223 */ /* 0x000fc60000010042 */
[-C--:B------:R-:W-:Y:S01]  /*45b0*/  FMUL.FTZ R129, R129, R144.reuse ;  /* 0x0000009081817220 */ /* 0x080fe20000410000 */
[----:B------:R-:W-:-:S03]  /*45c0*/  FMUL.FTZ R131, R131, R144 ;  /* 0x0000009083837220 */ /* 0x000fc60000410000 */
[----:B------:R-:W-:Y:S01]  /*45d0*/  FMUL.FTZ R128, R129, UR13 ;  /* 0x0000000d81807c20 */ /* 0x000fe20008410000 */
[----:B------:R-:W-:-:S04]  /*45e0*/  FFMA.FTZ R129, R148, R133, R132 ;  /* 0x0000008594817223 */ /* 0x000fc80000010084 */
[----:B------:R-:W-:Y:S01]  /*45f0*/  FADD.FTZ R130, R146, -R129 ;  /* 0x8000008192827221 */ /* 0x000fe20000010000 */
[----:B------:R-:W-:Y:S02]  /*4600*/  SEL R128, R128, RZ, P5 ;  /* 0x000000ff80807207 */ /* 0x000fe40002800000 */
[----:B------:R-:W-:Y:S01]  /*4610*/  LOP3.LUT P5, RZ, R6, 0xff00, RZ, 0xc0, !PT ;  /* 0x0000ff0006ff7812 */ /* 0x000fe200078ac0ff */
[----:B------:R-:W-:Y:S01]  /*4620*/  FFMA.FTZ R129, R39, R130, R65 ;  /* 0x0000008227817223 */ /* 0x000fe20000010041 */
[----:B------:R-:W-:Y:S01]  /*4630*/  FMUL.FTZ R130, R131, UR13 ;  /* 0x0000000d83827c20 */ /* 0x000fe20008410000 */
[----:B------:R-:W-:Y:S02]  /*4640*/  FFMA.FTZ R131, R39, R134, R67 ;  /* 0x0000008627837223 */ /* 0x000fe40000010043 */
[----:B------:R-:W0:Y:S01]  /*4650*/  LDC.64 R134, c[0x0][0x468] ;  /* 0x00011a00ff867b82 */ /* 0x000e220000000a00 */
[-C--:B------:R-:W-:Y:S01]  /*4660*/  FMUL.FTZ R129, R129, R144.reuse ;  /* 0x0000009081817220 */ /* 0x080fe20000410000 */
[----:B------:R-:W-:-:S03]  /*4670*/  FMUL.FTZ R131, R131, R144 ;  /* 0x0000009083837220 */ /* 0x000fc60000410000 */
[----:B------:R-:W-:Y:S01]  /*4680*/  FMUL.FTZ R129, R129, UR13 ;  /* 0x0000000d81817c20 */ /* 0x000fe20008410000 */
[----:B------:R-:W-:-:S04]  /*4690*/  FMUL.FTZ R131, R131, UR13 ;  /* 0x0000000d83837c20 */ /* 0x000fc80008410000 */
[----:B------:R-:W-:Y:S02]  /*46a0*/  SEL R129, R129, RZ, P5 ;  /* 0x000000ff81817207 */ /* 0x000fe40002800000 */
[----:B------:R-:W-:-:S04]  /*46b0*/  LOP3.LUT P5, RZ, R6, 0xff0000, RZ, 0xc0, !PT ;  /* 0x00ff000006ff7812 */ /* 0x000fc800078ac0ff */
[----:B------:R-:W-:Y:S02]  /*46c0*/  SEL R130, R130, RZ, P5 ;  /* 0x000000ff82827207 */ /* 0x000fe40002800000 */
[----:B------:R-:W-:-:S04]  /*46d0*/  ISETP.GE.U32.AND P5, PT, R6, 0x1000000, PT ;  /* 0x010000000600780c */ /* 0x000fc80003fa6070 */
[----:B------:R-:W-:Y:S01]  /*46e0*/  SEL R131, R131, RZ, P5 ;  /* 0x000000ff83837207 */ /* 0x000fe20002800000 */
[C---:B0-----:R-:W-:Y:S01]  /*46f0*/  IMAD.WIDE.U32 R134, R26.reuse, 0x10, R134 ;  /* 0x000000101a867825 */ /* 0x041fe200078e0086 */
[----:B------:R-:W-:-:S04]  /*4700*/  IADD3 R26, PT, PT, R26, 0x100, RZ ;  /* 0x000001001a1a7810 */ /* 0x000fc80007ffe0ff */
[----:B------:R0:W-:Y:S03]  /*4710*/  STG.E.128 desc[UR8][R134.64], R128 ;  /* 0x0000008086007986 */ /* 0x0001e6000c101d08 */
.L_x_12340:
[----:B------:R-:W-:Y:S05]  /*4720*/  BSYNC.RECONVERGENT B1 ;  /* 0x0000000000017941 */ /* 0x000fea0003800200 */
.L_x_12339:
[----:B------:R-:W-:Y:S04]  /*4730*/  BSSY.RECONVERGENT B1, `(.L_x_12341) ;  /* 0x0000022000017945 */ /* 0x000fe80003800200 */
[----:B------:R-:W-:Y:S05]  /*4740*/  @!P0 BRA `(.L_x_12342) ;  /* 0x0000000000808947 */ /* 0x000fea0003800000 */
[-CC-:B0-----:R-:W-:Y:S01]  /*4750*/  FFMA.FTZ R129, R9, R133.reuse, R132.reuse ;  /* 0x0000008509817223 */ /* 0x181fe20000010084 */
[----:B------:R-:W-:Y:S01]  /*4760*/  FFMA.FTZ R130, R28, R133, R132 ;  /* 0x000000851c827223 */ /* 0x000fe20000010084 */
[----:B------:R-:W-:Y:S02]  /*4770*/  LOP3.LUT P5, RZ, R7, 0xff, RZ, 0xc0, !PT ;  /* 0x000000ff07ff7812 */ /* 0x000fe400078ac0ff */
[----:B------:R-:W-:Y:S01]  /*4780*/  FADD.FTZ R129, R8, -R129 ;  /* 0x8000008108817221 */ /* 0x000fe20000010000 */
[----:B------:R-:W-:-:S03]  /*4790*/  FADD.FTZ R130, R27, -R130 ;  /* 0x800000821b827221 */ /* 0x000fc60000010000 */
[----:B-----5:R-:W-:-:S04]  /*47a0*/  FFMA.FTZ R129, R39, R129, R60 ;  /* 0x0000008127817223 */ /* 0x020fc8000001003c */
[----:B------:R-:W-:-:S04]  /*47b0*/  FMUL.FTZ R129, R129, R144 ;  /* 0x0000009081817220 */ /* 0x000fc80000410000 */
[----:B------:R-:W-:Y:S01]  /*47c0*/  FMUL.FTZ R128, R129, UR13 ;  /* 0x0000000d81807c20 */ /* 0x000fe20008410000 */
[----:B------:R-:W-:Y:S01]  /*47d0*/  FFMA.FTZ R129, R39, R130, R61 ;  /* 0x0000008227817223 */ /* 0x000fe2000001003d */
[----:B------:R-:W-:-:S03]  /*47e0*/  FFMA.FTZ R130, R161, R133, R132 ;  /* 0x00000085a1827223 */ /* 0x000fc60000010084 */
[----:B------:R-:W-:Y:S01]  /*47f0*/  FMUL.FTZ R129, R129, R144 ;  /* 0x0000009081817220 */ /* 0x000fe20000410000 */
[----:B------:R-:W-:Y:S01]  /*4800*/  FADD.FTZ R130, R159, -R130 ;  /* 0x800000829f827221 */ /* 0x000fe20000010000 */
[----:B------:R-:W-:Y:S02]  /*4810*/  SEL R128, R128, RZ, P5 ;  /* 0x000000ff80807207 */ /* 0x000fe40002800000 */
[----:B------:R-:W-:Y:S01]  /*4820*/  FMUL.FTZ R129, R129, UR13 ;  /* 0x0000000d81817c20 */ /* 0x000fe20008410000 */
[----:B------:R-:W-:Y:S01]  /*4830*/  FFMA.FTZ R131, R39, R130, R62 ;  /* 0x0000008227837223 */ /* 0x000fe2000001003e */
[----:B------:R-:W-:-:S03]  /*4840*/  LOP3.LUT P5, RZ, R7, 0xff00, RZ, 0xc0, !PT ;  /* 0x0000ff0007ff7812 */ /* 0x000fc600078ac0ff */
[----:B------:R-:W-:Y:S01]  /*4850*/  FMUL.FTZ R131, R131, R144 ;  /* 0x0000009083837220 */ /* 0x000fe20000410000 */
[----:B------:R-:W-:Y:S02]  /*4860*/  SEL R129, R129, RZ, P5 ;  /* 0x000000ff81817207 */ /* 0x000fe40002800000 */
[----:B------:R-:W-:Y:S01]  /*4870*/  LOP3.LUT P5, RZ, R7, 0xff0000, RZ, 0xc0, !PT ;  /* 0x00ff000007ff7812 */ /* 0x000fe200078ac0ff */
[----:B------:R-:W-:Y:S01]  /*4880*/  FMUL.FTZ R130, R131, UR13 ;  /* 0x0000000d83827c20 */ /* 0x000fe20008410000 */
[----:B------:R-:W-:-:S04]  /*4890*/  FFMA.FTZ R131, R174, R133, R132 ;  /* 0x00000085ae837223 */ /* 0x000fc80000010084 */
[----:B------:R-:W-:Y:S01]  /*48a0*/  FADD.FTZ R134, R172, -R131 ;  /* 0x80000083ac867221 */ /* 0x000fe20000010000 */
[----:B------:R-:W-:Y:S02]  /*48b0*/  SEL R130, R130, RZ, P5 ;  /* 0x000000ff82827207 */ /* 0x000fe40002800000 */
[----:B------:R-:W-:Y:S01]  /*48c0*/  ISETP.GE.U32.AND P5, PT, R7, 0x1000000, PT ;  /* 0x010000000700780c */ /* 0x000fe20003fa6070 */
[----:B------:R-:W-:Y:S02]  /*48d0*/  FFMA.FTZ R131, R39, R134, R63 ;  /* 0x0000008627837223 */ /* 0x000fe4000001003f */
[----:B------:R-:W0:Y:S02]  /*48e0*/  LDC.64 R134, c[0x0][0x468] ;  /* 0x00011a00ff867b82 */ /* 0x000e240000000a00 */
[----:B------:R-:W-:-:S04]  /*48f0*/  FMUL.FTZ R131, R131, R144 ;  /* 0x0000009083837220 */ /* 0x000fc80000410000 */
[----:B------:R-:W-:-:S05]  /*4900*/  FMUL.FTZ R131, R131, UR13 ;  /* 0x0000000d83837c20 */ /* 0x000fca0008410000 */
[----:B------:R-:W-:Y:S01]  /*4910*/  SEL R131, R131, RZ, P5 ;  /* 0x000000ff83837207 */ /* 0x000fe20002800000 */
[C---:B0-----:R-:W-:Y:S01]  /*4920*/  IMAD.WIDE.U32 R134, R26.reuse, 0x10, R134 ;  /* 0x000000101a867825 */ /* 0x041fe200078e0086 */
[----:B------:R-:W-:-:S04]  /*4930*/  IADD3 R26, PT, PT, R26, 0x100, RZ ;  /* 0x000001001a1a7810 */ /* 0x000fc80007ffe0ff */
[----:B------:R1:W-:Y:S03]  /*4940*/  STG.E.128 desc[UR8][R134.64], R128 ;  /* 0x0000008086007986 */ /* 0x0003e6000c101d08 */
.L_x_12342:
[----:B------:R-:W-:Y:S05]  /*4950*/  BSYNC.RECONVERGENT B1 ;  /* 0x0000000000017941 */ /* 0x000fea0003800200 */
.L_x_12341:
[----:B------:R-:W-:Y:S04]  /*4960*/  BSSY.RECONVERGENT B1, `(.L_x_12343) ;  /* 0x0000022000017945 */ /* 0x000fe80003800200 */
[----:B------:R-:W-:Y:S05]  /*4970*/  @!P1 BRA `(.L_x_12344) ;  /* 0x0000000000809947 */ /* 0x000fea0003800000 */
        /* <DEDUP_REMOVED lines=9> */
[----:B------:R-:W-:Y:S01]  /*4a10*/  FFMA.FTZ R131, R39, R131, R58 ;  /* 0x0000008327837223 */ /* 0x000fe2000001003a */
[----:B------:R-:W-:-:S02]  /*4a20*/  LOP3.LUT P5, RZ, R10, 0xff, RZ, 0xc0, !PT ;  /* 0x000000ff0aff7812 */ /* 0x000fc400078ac0ff */
[-C--:B------:R-:W-:Y:S01]  /*4a30*/  FMUL.FTZ R129, R129, R144.reuse ;  /* 0x0000009081817220 */ /* 0x080fe20000410000 */
[----:B------:R-:W-:-:S03]  /*4a40*/  FMUL.FTZ R131, R131, R144 ;  /* 0x0000009083837220 */ /* 0x000fc60000410000 */
[----:B------:R-:W-:Y:S01]  /*4a50*/  FMUL.FTZ R128, R129, UR13 ;  /* 0x0000000d81807c20 */ /* 0x000fe20008410000 */
[----:B------:R-:W-:Y:S01]  /*4a60*/  FFMA.FTZ R129, R39, R130, R57 ;  /* 0x0000008227817223 */ /* 0x000fe20000010039 */
[----:B------:R-:W-:Y:S01]  /*4a70*/  FMUL.FTZ R130, R131, UR13 ;  /* 0x0000000d83827c20 */ /* 0x000fe20008410000 */
[----:B------:R-:W-:Y:S02]  /*4a80*/  FFMA.FTZ R131, R39, R134, R59 ;  /* 0x0000008627837223 */ /* 0x000fe4000001003b */
[----:B------:R-:W0:Y:S01]  /*4a90*/  LDC.64 R134, c[0x0][0x468] ;  /* 0x00011a00ff867b82 */ /* 0x000e220000000a00 */
[-C--:B------:R-:W-:Y:S01]  /*4aa0*/  FMUL.FTZ R129, R129, R144.reuse ;  /* 0x0000009081817220 */ /* 0x080fe20000410000 */
[----:B------:R-:W-:Y:S01]  /*4ab0*/  SEL R128, R128, RZ, P5 ;  /* 0x000000ff80807207 */ /* 0x000fe20002800000 */
[----:B------:R-:W-:Y:S01]  /*4ac0*/  FMUL.FTZ R131, R131, R144 ;  /* 0x0000009083837220 */ /* 0x000fe20000410000 */
[----:B------:R-:W-:Y:S01]  /*4ad0*/  LOP3.LUT P5, RZ, R10, 0xff00, RZ, 0xc0, !PT ;  /* 0x0000ff000aff7812 */ /* 0x000fe200078ac0ff */
[----:B------:R-:W-:-:S02]  /*4ae0*/  FMUL.FTZ R129, R129, UR13 ;  /* 0x0000000d81817c20 */ /* 0x000fc40008410000 */
[----:B------:R-:W-:-:S03]  /*4af0*/  FMUL.FTZ R131, R131, UR13 ;  /* 0x0000000d83837c20 */ /* 0x000fc60008410000 */
        /* <DEDUP_REMOVED lines=8> */
.L_x_12344:
[----:B------:R-:W-:Y:S05]  /*4b80*/  BSYNC.RECONVERGENT B1 ;  /* 0x0000000000017941 */ /* 0x000fea0003800200 */
.L_x_12343:
[----:B------:R-:W-:Y:S04]  /*4b90*/  BSSY.RECONVERGENT B1, `(.L_x_12345) ;  /* 0x0000022000017945 */ /* 0x000fe80003800200 */
[----:B------:R-:W-:Y:S05]  /*4ba0*/  @!P2 BRA `(.L_x_12346) ;  /* 0x000000000080a947 */ /* 0x000fea0003800000 */
[-CC-:B012---:R-:W-:Y:S01]  /*4bb0*/  FFMA.FTZ R129, R15, R133.reuse, R132.reuse ;  /* 0x000000850f817223 */ /* 0x187fe20000010084 */
        /* <DEDUP_REMOVED lines=31> */
.L_x_12346:
[----:B------:R-:W-:Y:S05]  /*4db0*/  BSYNC.RECONVERGENT B1 ;  /* 0x0000000000017941 */ /* 0x000fea0003800200 */
.L_x_12345:
[----:B------:R-:W-:Y:S04]  /*4dc0*/  BSSY.RECONVERGENT B1, `(.L_x_12347) ;  /* 0x0000022000017945 */ /* 0x000fe80003800200 */
[----:B------:R-:W-:Y:S05]  /*4dd0*/  @!P3 BRA `(.L_x_12348) ;  /* 0x000000000080b947 */ /* 0x000fea0003800000 */
[-CC-:B0123--:R-:W-:Y:S01]  /*4de0*/  FFMA.FTZ R129, R17, R133.reuse, R132.reuse ;  /* 0x0000008511817223 */ /* 0x18ffe20000010084 */
        /* <DEDUP_REMOVED lines=31> */
.L_x_12348:
[----:B------:R-:W-:Y:S05]  /*4fe0*/  BSYNC.RECONVERGENT B1 ;  /* 0x0000000000017941 */ /* 0x000fea0003800200 */
.L_x_12347:
[----:B------:R-:W-:Y:S04]  /*4ff0*/  BSSY.RECONVERGENT B1, `(.L_x_12349) ;  /* 0x0000022000017945 */ /* 0x000fe80003800200 */
        /* <DEDUP_REMOVED lines=33> */
.L_x_12350:
[----:B------:R-:W-:Y:S05]  /*5210*/  BSYNC.RECONVERGENT B1 ;  /* 0x0000000000017941 */ /* 0x000fea0003800200 */
.L_x_12349:
[----:B------:R-:W-:-:S13]  /*5220*/  ISETP.NE.AND P5, PT, R177, RZ, PT ;  /* 0x000000ffb100720c */ /* 0x000fda0003fa5270 */
[----:B------:R-:W-:Y:S05]  /*5230*/  @!P5 BRA `(.L_x_12335) ;  /* 0x0000001000a4d947 */ /* 0x000fea0003800000 */
[-CC-:B01234-:R-:W-:Y:S01]  /*5240*/  FFMA.FTZ R128, R170, R133.reuse, R132.reuse ;  /* 0x00000085aa807223 */ /* 0x19ffe20000010084 */
[----:B------:R-:W-:Y:S01]  /*5250*/  ISETP.GE.U32.AND P5, PT, R22, 0x1000000, PT ;  /* 0x010000001600780c */ /* 0x000fe20003fa6070 */
[----:B------:R-:W-:Y:S02]  /*5260*/  FFMA.FTZ R130, R38, R133, R132 ;  /* 0x0000008526827223 */ /* 0x000fe40000010084 */
[----:B------:R-:W-:Y:S02]  /*5270*/  FADD.FTZ R128, R165, -R128 ;  /* 0x80000080a5807221 */ /* 0x000fe40000010000 */
[----:B------:R-:W-:Y:S02]  /*5280*/  FADD.FTZ R130, R37, -R130 ;  /* 0x8000008225827221 */ /* 0x000fe40000010000 */
[----:B-----5:R-:W-:-:S04]  /*5290*/  FFMA.FTZ R129, R39, R128, R43 ;  /* 0x0000008027817223 */ /* 0x020fc8000001002b */
[----:B------:R-:W-:-:S04]  /*52a0*/  FMUL.FTZ R129, R129, R144 ;  /* 0x0000009081817220 */ /* 0x000fc80000410000 */
[----:B------:R-:W-:-:S05]  /*52b0*/  FMUL.FTZ R129, R129, UR13 ;  /* 0x0000000d81817c20 */ /* 0x000fca0008410000 */
[----:B------:R-:W-:Y:S01]  /*52c0*/  SEL R131, R129, RZ, P5 ;  /* 0x000000ff81837207 */ /* 0x000fe20002800000 */
[-CC-:B------:R-:W-:Y:S01]  /*52d0*/  FFMA.FTZ R129, R23, R133.reuse, R132.reuse ;  /* 0x0000008517817223 */ /* 0x180fe20000010084 */
[----:B------:R-:W-:Y:S01]  /*52e0*/  FFMA.FTZ R133, R157, R133, R132 ;  /* 0x000000859d857223 */ /* 0x000fe20000010084 */
[----:B------:R-:W-:Y:S02]  /*52f0*/  LOP3.LUT P5, RZ, R22, 0xff, RZ, 0xc0, !PT ;  /* 0x000000ff16ff7812 */ /* 0x000fe400078ac0ff */
[----:B------:R-:W-:Y:S01]  /*5300*/  FADD.FTZ R129, R24, -R129 ;  /* 0x8000008118817221 */ /* 0x000fe20000010000 */
[----:B------:R-:W-:-:S03]  /*5310*/  FADD.FTZ R133, R150, -R133 ;  /* 0x8000008596857221 */ /* 0x000fc60000010000 */
[----:B------:R-:W-:-:S04]  /*5320*/  FFMA.FTZ R129, R39, R129, R40 ;  /* 0x0000008127817223 */ /* 0x000fc80000010028 */
[----:B------:R-:W-:-:S04]  /*5330*/  FMUL.FTZ R129, R129, R144 ;  /* 0x0000009081817220 */ /* 0x000fc80000410000 */
[----:B------:R-:W-:Y:S01]  /*5340*/  FMUL.FTZ R128, R129, UR13 ;  /* 0x0000000d81807c20 */ /* 0x000fe20008410000 */
[C---:B------:R-:W-:Y:S01]  /*5350*/  FFMA.FTZ R129, R39.reuse, R130, R41 ;  /* 0x0000008227817223 */ /* 0x040fe20000010029 */
[----:B------:R-:W-:Y:S02]  /*5360*/  FFMA.FTZ R39, R39, R133, R42 ;  /* 0x0000008527277223 */ /* 0x000fe4000001002a */
[----:B------:R-:W0:Y:S01]  /*5370*/  LDC.64 R132, c[0x0][0x468] ;  /* 0x00011a00ff847b82 */ /* 0x000e220000000a00 */
[-C--:B------:R-:W-:Y:S01]  /*5380*/  FMUL.FTZ R129, R129, R144.reuse ;  /* 0x0000009081817220 */ /* 0x080fe20000410000 */
[----:B------:R-:W-:Y:S01]  /*5390*/  SEL R128, R128, RZ, P5 ;  /* 0x000000ff80807207 */ /* 0x000fe20002800000 */
[----:B------:R-:W-:Y:S01]  /*53a0*/  FMUL.FTZ R39, R39, R144 ;  /* 0x0000009027277220 */ /* 0x000fe20000410000 */
[----:B------:R-:W-:Y:S01]  /*53b0*/  LOP3.LUT P5, RZ, R22, 0xff00, RZ, 0xc0, !PT ;  /* 0x0000ff0016ff7812 */ /* 0x000fe200078ac0ff */
[----:B------:R-:W-:Y:S02]  /*53c0*/  FMUL.FTZ R129, R129, UR13 ;  /* 0x0000000d81817c20 */ /* 0x000fe40008410000 */
[----:B------:R-:W-:-:S03]  /*53d0*/  FMUL.FTZ R39, R39, UR13 ;  /* 0x0000000d27277c20 */ /* 0x000fc60008410000 */
[----:B------:R-:W-:Y:S02]  /*53e0*/  SEL R129, R129, RZ, P5 ;  /* 0x000000ff81817207 */ /* 0x000fe40002800000 */
[----:B------:R-:W-:-:S04]  /*53f0*/  LOP3.LUT P5, RZ, R22, 0xff0000, RZ, 0xc0, !PT ;  /* 0x00ff000016ff7812 */ /* 0x000fc800078ac0ff */
[----:B------:R-:W-:Y:S01]  /*5400*/  SEL R130, R39, RZ, P5 ;  /* 0x000000ff27827207 */ /* 0x000fe20002800000 */
[----:B0-----:R-:W-:-:S05]  /*5410*/  IMAD.WIDE.U32 R132, R26, 0x10, R132 ;  /* 0x000000101a847825 */ /* 0x001fca00078e0084 */
[----:B------:R0:W-:Y:S01]  /*5420*/  STG.E.128 desc[UR8][R132.64], R128 ;  /* 0x0000008084007986 */ /* 0x0001e2000c101d08 */
[----:B------:R-:W-:Y:S05]  /*5430*/  BRA `(.L_x_12335) ;  /* 0x0000001000247947 */ /* 0x000fea0003800000 */
.L_x_12338:
[----:B------:R-:W-:Y:S01]  /*5440*/  ISETP.NE.AND P5, PT, R25, RZ, PT ;  /* 0x000000ff1900720c */ /* 0x000fe20003fa5270 */
[----:B------:R-:W-:-:S12]  /*5450*/  BSSY.RECONVERGENT B1, `(.L_x_12351) ;  /* 0x0000025000017945 */ /* 0x000fd80003800200 */
[----:B------:R-:W-:Y:S05]  /*5460*/  @!P5 BRA `(.L_x_12352) ;  /* 0x00000000008cd947 */ /* 0x000fea0003800000 */
[-CC-:B------:R-:W-:Y:S01]  /*5470*/  FFMA.FTZ R124, R147, R133.reuse, R132.reuse ;  /* 0x00000085937c7223 */ /* 0x180fe20000010084 */
[----:B------:R-:W-:Y:S01]  /*5480*/  LOP3.LUT P5, RZ, R6, 0xff, RZ, 0xc0, !PT ;  /* 0x000000ff06ff7812 */ /* 0x000fe200078ac0ff */
[-CC-:B------:R-:W-:Y:S01]  /*5490*/  FFMA.FTZ R127, R163, R133.reuse, R132.reuse ;  /* 0x00000085a37f7223 */ /* 0x180fe20000010084 */
[----:B------:R-:W-:Y:S01]  /*54a0*/  FFMA.FTZ R134, R176, R133, R132 ;  /* 0x00000085b0867223 */ /* 0x000fe20000010084 */
[----:B------:R-:W-:Y:S01]  /*54b0*/  FADD.FTZ R124, R145, -R124 ;  /* 0x8000007c917c7221 */ /* 0x000fe20000010000 */
[----:B------:R-:W0:Y:S01]  /*54c0*/  LDC.64 R136, c[0x0][0x478] ;  /* 0x00011e00ff887b82 */ /* 0x000e220000000a00 */
[----:B------:R-:W-:Y:S01]  /*54d0*/  FADD.FTZ R127, R160, -R127 ;  /* 0x8000007fa07f7221 */ /* 0x000fe20000010000 */
[----:B------:R-:W-:Y:S01]  /*54e0*/  FADD.FTZ R134, R175, -R134 ;  /* 0x80000086af867221 */ /* 0x000fe20000010000 */
[----:B-----5:R-:W-:-:S04]  /*54f0*/  FFMA.FTZ R124, R39, R124, R64 ;  /* 0x0000007c277c7223 */ /* 0x020fc80000010040 */
[----:B------:R-:W-:-:S04]  /*5500*/  FMUL.FTZ R125, R124, R144 ;  /* 0x000000907c7d7220 */ /* 0x000fc80000410000 */
[----:B------:R-:W-:-:S05]  /*5510*/  FMUL.FTZ R125, R125, UR13 ;  /* 0x0000000d7d7d7c20 */ /* 0x000fca0008410000 */
[----:B------:R-:W-:Y:S01]  /*5520*/  SEL R128, R125, RZ, P5 ;  /* 0x000000ff7d807207 */ /* 0x000fe20002800000 */
[----:B------:R-:W-:Y:S01]  /*5530*/  FFMA.FTZ R125, R148, R133, R132 ;  /* 0x00000085947d7223 */ /* 0x000fe20000010084 */
[----:B------:R-:W-:-:S03]  /*5540*/  LOP3.LUT P5, RZ, R6, 0xff00, RZ, 0xc0, !PT ;  /* 0x0000ff0006ff7812 */ /* 0x000fc600078ac0ff */
[----:B------:R-:W-:Y:S01]  /*5550*/  FADD.FTZ R126, R146, -R125 ;  /* 0x8000007d927e7221 */ /* 0x000fe20000010000 */
[----:B0-----:R-:W-:-:S04]  /*5560*/  IMAD.WIDE.U32 R136, R26, 0x10, R136 ;  /* 0x000000101a887825 */ /* 0x001fc800078e0088 */
[----:B------:R-:W-:-:S04]  /*5570*/  FFMA.FTZ R125, R39, R126, R65 ;  /* 0x0000007e277d7223 */ /* 0x000fc80000010041 */
[----:B------:R-:W-:-:S04]  /*5580*/  FMUL.FTZ R126, R125, R144 ;  /* 0x000000907d7e7220 */ /* 0x000fc80000410000 */
[----:B------:R-:W-:-:S05]  /*5590*/  FMUL.FTZ R126, R126, UR13 ;  /* 0x0000000d7e7e7c20 */ /* 0x000fca0008410000 */
[----:B------:R-:W-:Y:S01]  /*55a0*/  SEL R129, R126, RZ, P5 ;  /* 0x000000ff7e817207 */ /* 0x000fe20002800000 */
[----:B------:R-:W-:Y:S01]  /*55b0*/  FFMA.FTZ R126, R39, R127, R66 ;  /* 0x0000007f277e7223 */ /* 0x000fe20000010042 */
[----:B------:R-:W-:-:S03]  /*55c0*/  LOP3.LUT P5, RZ, R6, 0xff0000, RZ, 0xc0, !PT ;  /* 0x00ff000006ff7812 */ /* 0x000fc600078ac0ff */
[----:B------:R-:W-:-:S04]  /*55d0*/  FMUL.FTZ R127, R126, R144 ;  /* 0x000000907e7f7220 */ /* 0x000fc80000410000 */
[----:B------:R-:W-:-:S05]  /*55e0*/  FMUL.FTZ R127, R127, UR13 ;  /* 0x0000000d7f7f7c20 */ /* 0x000fca0008410000 */
[----:B------:R-:W-:Y:S01]  /*55f0*/  SEL R130, R127, RZ, P5 ;  /* 0x000000ff7f827207 */ /* 0x000fe20002800000 */
[----:B------:R-:W-:Y:S01]  /*5600*/  FFMA.FTZ R127, R39, R134, R67 ;  /* 0x00000086277f7223 */ /* 0x000fe20000010043 */
[----:B------:R-:W-:Y:S01]  /*5610*/  ISETP.GE.U32.AND P5, PT, R6, 0x1000000, PT ;  /* 0x010000000600780c */ /* 0x000fe20003fa6070 */
[----:B------:R-:W0:Y:S02]  /*5620*/  LDC.64 R134, c[0x0][0x468] ;  /* 0x00011a00ff867b82 */ /* 0x000e240000000a00 */
[----:B------:R-:W-:Y:S01]  /*5630*/  FMUL.FTZ R131, R127, R144 ;  /* 0x000000907f837220 */ /* 0x000fe20000410000 */
[----:B------:R1:W-:Y:S03]  /*5640*/  STG.E.128 desc[UR8][R136.64], R124 ;  /* 0x0000007c88007986 */ /* 0x0003e6000c101d08 */
[----:B------:R-:W-:-:S05]  /*5650*/  FMUL.FTZ R131, R131, UR13 ;  /* 0x0000000d83837c20 */ /* 0x000fca0008410000 */
[----:B------:R-:W-:Y:S01]  /*5660*/  SEL R131, R131, RZ, P5 ;  /* 0x000000ff83837207 */ /* 0x000fe20002800000 */
[C---:B0-----:R-:W-:Y:S01]  /*5670*/  IMAD.WIDE.U32 R134, R26.reuse, 0x10, R134 ;  /* 0x000000101a867825 */ /* 0x041fe200078e0086 */
[----:B------:R-:W-:-:S04]  /*5680*/  IADD3 R26, PT, PT, R26, 0x100, RZ ;  /* 0x000001001a1a7810 */ /* 0x000fc80007ffe0ff */
[----:B------:R1:W-:Y:S03]  /*5690*/  STG.E.128 desc[UR8][R134.64], R128 ;  /* 0x0000008086007986 */ /* 0x0003e6000c101d08 */
.L_x_12352:
[----:B------:R-:W-:Y:S05]  /*56a0*/  BSYNC.RECONVERGENT B1 ;  /* 0x0000000000017941 */ /* 0x000fea0003800200 */
.L_x_12351:
[----:B------:R-:W-:Y:S04]  /*56b0*/  BSSY.RECONVERGENT B1, `(.L_x_12353) ;  /* 0x0000025000017945 */ /* 0x000fe80003800200 */
[----:B------:R-:W-:Y:S05]  /*56c0*/  @!P0 BRA `(.L_x_12354) ;  /* 0x00000000008c8947 */ /* 0x000fea0003800000 */
[-CC-:B-1----:R-:W-:Y:S01]  /*56d0*/  FFMA.FTZ R125, R9, R133.reuse, R132.reuse ;  /* 0x00000085097d7223 */ /* 0x182fe20000010084 */
[----:B------:R-:W-:Y:S01]  /*56e0*/  FFMA.FTZ R126, R28, R133, R132 ;  /* 0x000000851c7e7223 */ /* 0x000fe20000010084 */
[----:B------:R-:W-:Y:S01]  /*56f0*/  LOP3.LUT P5, RZ, R7, 0xff, RZ, 0xc0, !PT ;  /* 0x000000ff07ff7812 */ /* 0x000fe200078ac0ff */
[----:B------:R-:W0:Y:S01]  /*5700*/  LDC.64 R136, c[0x0][0x478] ;  /* 0x00011e00ff887b82 */ /* 0x000e220000000a00 */
[----:B------:R-:W-:Y:S01]  /*5710*/  FADD.FTZ R125, R8, -R125 ;  /* 0x8000007d087d7221 */ /* 0x000fe20000010000 */
[----:B------:R-:W-:-:S03]  /*5720*/  FADD.FTZ R126, R27, -R126 ;  /* 0x8000007e1b7e7221 */ /* 0x000fc60000010000 */
[----:B-----5:R-:W-:-:S04]  /*5730*/  FFMA.FTZ R124, R39, R125, R60 ;  /* 0x0000007d277c7223 */ /* 0x020fc8000001003c */
[----:B------:R-:W-:-:S04]  /*5740*/  FMUL.FTZ R125, R124, R144 ;  /* 0x000000907c7d7220 */ /* 0x000fc80000410000 */
[----:B------:R-:W-:-:S05]  /*5750*/  FMUL.FTZ R125, R125, UR13 ;  /* 0x0000000d7d7d7c20 */ /* 0x000fca0008410000 */
[----:B------:R-:W-:Y:S01]  /*5760*/  SEL R128, R125, RZ, P5 ;  /* 0x000000ff7d807207 */ /* 0x000fe20002800000 */
[----:B------:R-:W-:Y:S01]  /*5770*/  FFMA.FTZ R125, R39, R126, R61 ;  /* 0x0000007e277d7223 */ /* 0x000fe2000001003d */
[----:B------:R-:W-:-:S03]  /*5780*/  LOP3.LUT P5, RZ, R7, 0xff00, RZ, 0xc0, !PT ;  /* 0x0000ff0007ff7812 */ /* 0x000fc600078ac0ff */
[----:B------:R-:W-:Y:S01]  /*5790*/  FMUL.FTZ R126, R125, R144 ;  /* 0x000000907d7e7220 */ /* 0x000fe20000410000 */
[----:B0-----:R-:W-:-:S04]  /*57a0*/  IMAD.WIDE.U32 R136, R26, 0x10, R136 ;  /* 0x000000101a887825 */ /* 0x001fc800078e0088 */
[----:B------:R-:W-:-:S05]  /*57b0*/  FMUL.FTZ R126, R126, UR13 ;  /* 0x0000000d7e7e7c20 */ /* 0x000fca0008410000 */
[----:B------:R-:W-:Y:S01]  /*57c0*/  SEL R129, R126, RZ, P5 ;  /* 0x000000ff7e817207 */ /* 0x000fe20002800000 */
[----:B------:R-:W-:Y:S01]  /*57d0*/  FFMA.FTZ R126, R161, R133, R132 ;  /* 0x00000085a17e7223 */ /* 0x000fe20000010084 */
[----:B------:R-:W-:-:S03]  /*57e0*/  LOP3.LUT P5, RZ, R7, 0xff0000, RZ, 0xc0, !PT ;  /* 0x00ff000007ff7812 */ /* 0x000fc600078ac0ff */
[----:B------:R-:W-:-:S04]  /*57f0*/  FADD.FTZ R126, R159, -R126 ;  /* 0x8000007e9f7e7221 */ /* 0x000fc80000010000 */
[----:B------:R-:W-:-:S04]  /*5800*/  FFMA.FTZ R126, R39, R126, R62 ;  /* 0x0000007e277e7223 */ /* 0x000fc8000001003e */
[----:B------:R-:W-:-:S04]  /*5810*/  FMUL.FTZ R127, R126, R144 ;  /* 0x000000907e7f7220 */ /* 0x000fc80000410000 */
[----:B------:R-:W-:-:S05]  /*5820*/  FMUL.FTZ R127, R127, UR13 ;  /* 0x0000000d7f7f7c20 */ /* 0x000fca0008410000 */
[----:B------:R-:W-:Y:S01]  /*5830*/  SEL R130, R127, RZ, P5 ;  /* 0x000000ff7f827207 */ /* 0x000fe20002800000 */
[----:B------:R-:W-:Y:S01]  /*5840*/  FFMA.FTZ R127, R174, R133, R132 ;  /* 0x00000085ae7f7223 */ /* 0x000fe20000010084 */
[----:B------:R-:W-:-:S03]  /*5850*/  ISETP.GE.U32.AND P5, PT, R7, 0x1000000, PT ;  /* 0x010000000700780c */ /* 0x000fc60003fa6070 */
[----:B------:R-:W-:-:S04]  /*5860*/  FADD.FTZ R134, R172, -R127 ;  /* 0x8000007fac867221 */ /* 0x000fc80000010000 */
[----:B------:R-:W-:Y:S02]  /*5870*/  FFMA.FTZ R127, R39, R134, R63 ;  /* 0x00000086277f7223 */ /* 0x000fe4000001003f */
        /* <DEDUP_REMOVED lines=8> */
.L_x_12354:
[----:B------:R-:W-:Y:S05]  /*5900*/  BSYNC.RECONVERGENT B1 ;  /* 0x0000000000017941 */ /* 0x000fea0003800200 */
.L_x_12353:
[----:B------:R-:W-:Y:S04]  /*5910*/  BSSY.RECONVERGENT B1, `(.L_x_12355) ;  /* 0x0000025000017945 */ /* 0x000fe80003800200 */
[----:B------:R-:W-:Y:S05]  /*5920*/  @!P1 BRA `(.L_x_12356) ;  /* 0x00000000008c9947 */ /* 0x000fea0003800000 */
[-CC-:B-12---:R-:W-:Y:S01]  /*5930*/  FFMA.FTZ R125, R11, R133.reuse, R132.reuse ;  /* 0x000000850b7d7223 */ /* 0x186fe20000010084 */
[-CC-:B------:R-:W-:Y:S01]  /*5940*/  FFMA.FTZ R126, R30, R133.reuse, R132.reuse ;  /* 0x000000851e7e7223 */ /* 0x180fe20000010084 */
[----:B------:R-:W-:Y:S01]  /*5950*/  LOP3.LUT P5, RZ, R10, 0xff, RZ, 0xc0, !PT ;  /* 0x000000ff0aff7812 */ /* 0x000fe200078ac0ff */
[-C--:B------:R-:W-:Y:S01]  /*5960*/  FFMA.FTZ R127, R155, R133.reuse, R132 ;  /* 0x000000859b7f7223 */ /* 0x080fe20000010084 */
[----:B------:R-:W-:Y:S01]  /*5970*/  FADD.FTZ R125, R12, -R125 ;  /* 0x8000007d0c7d7221 */ /* 0x000fe20000010000 */
[----:B------:R-:W-:Y:S01]  /*5980*/  FADD.FTZ R126, R29, -R126 ;  /* 0x8000007e1d7e7221 */ /* 0x000fe20000010000 */
[----:B------:R-:W-:Y:S01]  /*5990*/  FFMA.FTZ R134, R168, R133, R132 ;  /* 0x00000085a8867223 */ /* 0x000fe20000010084 */
[----:B------:R-:W-:Y:S01]  /*59a0*/  FADD.FTZ R127, R158, -R127 ;  /* 0x8000007f9e7f7221 */ /* 0x000fe20000010000 */
[----:B-----5:R-:W-:Y:S01]  /*59b0*/  FFMA.FTZ R124, R39, R125, R56 ;  /* 0x0000007d277c7223 */ /* 0x020fe20000010038 */
[----:B------:R-:W0:Y:S01]  /*59c0*/  LDC.64 R136, c[0x0][0x478] ;  /* 0x00011e00ff887b82 */ /* 0x000e220000000a00 */
[----:B------:R-:W-:-:S02]  /*59d0*/  FADD.FTZ R134, R173, -R134 ;  /* 0x80000086ad867221 */ /* 0x000fc40000010000 */
[----:B------:R-:W-:-:S04]  /*59e0*/  FMUL.FTZ R125, R124, R144 ;  /* 0x000000907c7d7220 */ /* 0x000fc80000410000 */
[----:B------:R-:W-:-:S05]  /*59f0*/  FMUL.FTZ R125, R125, UR13 ;  /* 0x0000000d7d7d7c20 */ /* 0x000fca0008410000 */
[----:B------:R-:W-:Y:S01]  /*5a00*/  SEL R128, R125, RZ, P5 ;  /* 0x000000ff7d807207 */ /* 0x000fe20002800000 */
[----:B------:R-:W-:Y:S01]  /*5a10*/  FFMA.FTZ R125, R39, R126, R57 ;  /* 0x0000007e277d7223 */ /* 0x000fe20000010039 */
[----:B------:R-:W-:-:S03]  /*5a20*/  LOP3.LUT P5, RZ, R10, 0xff00, RZ, 0xc0, !PT ;  /* 0x0000ff000aff7812 */ /* 0x000fc600078ac0ff */
[----:B------:R-:W-:-:S04]  /*5a30*/  FMUL.FTZ R126, R125, R144 ;  /* 0x000000907d7e7220 */ /* 0x000fc80000410000 */
[----:B------:R-:W-:Y:S01]  /*5a40*/  FMUL.FTZ R126, R126, UR13 ;  /* 0x0000000d7e7e7c20 */ /* 0x000fe20008410000 */
[----:B0-----:R-:W-:-:S04]  /*5a50*/  IMAD.WIDE.U32 R136, R26, 0x10, R136 ;  /* 0x000000101a887825 */ /* 0x001fc800078e0088 */
        /* <DEDUP_REMOVED lines=16> */
.L_x_12356:
[----:B------:R-:W-:Y:S05]  /*5b60*/  BSYNC.RECONVERGENT B1 ;  /* 0x0000000000017941 */ /* 0x000fea0003800200 */
.L_x_12355:
[----:B------:R-:W-:Y:S04]  /*5b70*/  BSSY.RECONVERGENT B1, `(.L_x_12357) ;  /* 0x0000025000017945 */ /* 0x000fe80003800200 */
[----:B------:R-:W-:Y:S05]  /*5b80*/  @!P2 BRA `(.L_x_12358) ;  /* 0x00000000008ca947 */ /* 0x000fea0003800000 */
[-CC-:B-123--:R-:W-:Y:S01]  /*5b90*/  FFMA.FTZ R125, R15, R133.reuse, R132.reuse ;  /* 0x000000850f7d7223 */ /* 0x18efe20000010084 */
        /* <DEDUP_REMOVED lines=34> */
.L_x_12358:
[----:B------:R-:W-:Y:S05]  /*5dc0*/  BSYNC.RECONVERGENT B1 ;  /* 0x0000000000017941 */ /* 0x000fea0003800200 */
.L_x_12357:
[----:B------:R-:W-:Y:S04]  /*5dd0*/  BSSY.RECONVERGENT B1, `(.L_x_12359) ;  /* 0x0000025000017945 */ /* 0x000fe80003800200 */
[----:B------:R-:W-:Y:S05]  /*5de0*/  @!P3 BRA `(.L_x_12360) ;  /* 0x00000000008cb947 */ /* 0x000fea0003800000 */
[-CC-:B-1234-:R-:W-:Y:S01]  /*5df0*/  FFMA.FTZ R125, R17, R133.reuse, R132.reuse ;  /* 0x00000085117d7223 */ /* 0x19efe20000010084 */
        /* <DEDUP_REMOVED lines=34> */
.L_x_12360:
[----:B------:R-:W-:Y:S05]  /*6020*/  BSYNC.RECONVERGENT B1 ;  /* 0x0000000000017941 */ /* 0x000fea0003800200 */
.L_x_12359:
        /* <DEDUP_REMOVED lines=37> */
.L_x_12362:
[----:B------:R-:W-:Y:S05]  /*6280*/  BSYNC.RECONVERGENT B1 ;  /* 0x0000000000017941 */ /* 0x000fea0003800200 */
.L_x_12361:
[----:B------:R-:W-:-:S13]  /*6290*/  ISETP.NE.AND P5, PT, R177, RZ, PT ;  /* 0x000000ffb100720c */ /* 0x000fda0003fa5270 */
[----:B------:R-:W-:Y:S05]  /*62a0*/  @!P5 BRA `(.L_x_12335) ;  /* 0x000000000088d947 */ /* 0x000fea0003800000 */
[-CC-:B-1234-:R-:W-:Y:S01]  /*62b0*/  FFMA.FTZ R124, R170, R133.reuse, R132.reuse ;  /* 0x00000085aa7c7223 */ /* 0x19efe20000010084 */
[-CC-:B------:R-:W-:Y:S01]  /*62c0*/  FFMA.FTZ R125, R23, R133.reuse, R132.reuse ;  /* 0x00000085177d7223 */ /* 0x180fe20000010084 */
[----:B------:R-:W-:Y:S01]  /*62d0*/  ISETP.GE.U32.AND P5, PT, R22, 0x1000000, PT ;  /* 0x010000001600780c */ /* 0x000fe20003fa6070 */
        /* <DEDUP_REMOVED lines=23> */
[----:B------:R-:W-:Y:S01]  /*6450*/  LOP3.LUT P5, RZ, R22, 0xff0000, RZ, 0xc0, !PT ;  /* 0x00ff000016ff7812 */ /* 0x000fe200078ac0ff */
[----:B------:R-:W0:Y:S02]  /*6460*/  LDC.64 R132, c[0x0][0x468] ;  /* 0x00011a00ff847b82 */ /* 0x000e240000000a00 */
[----:B------:R-:W-:Y:S01]  /*6470*/  FMUL.FTZ R144, R126, R144 ;  /* 0x000000907e907220 */ /* 0x000fe20000410000 */
[----:B------:R1:W-:Y:S03]  /*6480*/  STG.E.128 desc[UR8][R134.64], R124 ;  /* 0x0000007c86007986 */ /* 0x0003e6000c101d08 */
[----:B------:R-:W-:-:S05]  /*6490*/  FMUL.FTZ R130, R144, UR13 ;  /* 0x0000000d90827c20 */ /* 0x000fca0008410000 */
[----:B------:R-:W-:Y:S01]  /*64a0*/  SEL R130, R130, RZ, P5 ;  /* 0x000000ff82827207 */ /* 0x000fe20002800000 */
[----:B0-----:R-:W-:-:S05]  /*64b0*/  IMAD.WIDE.U32 R132, R26, 0x10, R132 ;  /* 0x000000101a847825 */ /* 0x001fca00078e0084 */
[----:B------:R1:W-:Y:S02]  /*64c0*/  STG.E.128 desc[UR8][R132.64], R128 ;  /* 0x0000008084007986 */ /* 0x0003e4000c101d08 */
.L_x_12335:
[----:B------:R-:W-:Y:S05]  /*64d0*/  BSYNC.RECONVERGENT B0 ;  /* 0x0000000000007941 */ /* 0x000fea0003800200 */
.L_x_12309:
[----:B01234-:R-:W0:Y:S01]  /*64e0*/  LDC.64 R128, c[0x0][0x380] ;  /* 0x0000e000ff807b82 */ /* 0x01fe220000000a00 */
[----:B------:R-:W-:Y:S01]  /*64f0*/  UPLOP3.LUT UP1, UPT, UPT, UPT, UP1, 0x40, 0x4 ;  /* 0x000000000004789c */ /* 0x000fe20003f2e810 */
[----:B0-----:R-:W-:-:S04]  /*6500*/  IADD3 R5, PT, PT, R5, R128, RZ ;  /* 0x0000008005057210 */ /* 0x001fc80007ffe0ff */
[----:B------:R-:W-:-:S13]  /*6510*/  ISETP.GE.AND P5, PT, R5, R129, PT ;  /* 0x000000810500720c */ /* 0x000fda0003fa6270 */
[----:B------:R-:W-:Y:S05]  /*6520*/  @!P5 BRA `(.L_x_12363) ;  /* 0xffffffa40030d947 */ /* 0x000fea000383ffff */
.L_x_12292:
        /* <DEDUP_REMOVED lines=55> */
.L_x_12364:
        /* <DEDUP_REMOVED lines=14> */
.L_x_14454:


//--------------------- .text._ZN10layer_norm13ln_bwd_kernelINS_13Kernel_traitsI6__halfffffjLj7168ELj1ELj1ELj8ELj16ENS_18Kernel_traits_baseILj7168ES2_ffffjLj256EEEEELb1ELb0ELb0ELb1EEEvNS_9BwdParamsE --------------------------
	.section	.text._ZN10layer_norm13ln_bwd_kernelINS_13Kernel_traitsI6__halfffffjLj7168ELj1ELj1ELj8ELj16ENS_18Kernel_traits_baseILj7168ES2_ffffjLj256EEEEELb1ELb0ELb0ELb1EEEvNS_9BwdParamsE,"ax",@progbits
	.align	128
        .global         _ZN10layer_norm13ln_bwd_kernelINS_13Kernel_traitsI6__halfffffjLj7168ELj1ELj1ELj8ELj16ENS_18Kernel_traits_baseILj7168ES2_ffffjLj256EEEEELb1ELb0ELb0ELb1EEEvNS_9BwdParamsE
        .type           _ZN10layer_norm13ln_bwd_kernelINS_13Kernel_traitsI6__halfffffjLj7168ELj1ELj1ELj8ELj16ENS_18Kernel_traits_baseILj7168ES2_ffffjLj256EEEEELb1ELb0ELb0ELb1EEEvNS_9BwdParamsE,@function
        .size           _ZN10layer_norm13ln_bwd_kernelINS_13Kernel_traitsI6__halfffffjLj7168ELj1ELj1ELj8ELj16ENS_18Kernel_traits_baseILj7168ES2_ffffjLj256EEEEELb1ELb0ELb0ELb1EEEvNS_9BwdParamsE,(.L_x_14455 - _ZN10layer_norm13ln_bwd_kernelINS_13Kernel_traitsI6__halfffffjLj7168ELj1ELj1ELj8ELj16ENS_18Kernel_traits_baseILj7168ES2_ffffjLj256EEEEELb1ELb0ELb0ELb1EEEvNS_9BwdParamsE)
        .other          _ZN10layer_norm13ln_bwd_kernelINS_13Kernel_traitsI6__halfffffjLj7168ELj1ELj1ELj8ELj16ENS_18Kernel_traits_baseILj7168ES2_ffffjLj256EEEEELb1ELb0ELb0ELb1EEEvNS_9BwdParamsE,@"STO_CUDA_ENTRY STV_DEFAULT"
_ZN10layer_norm13ln_bwd_kernelINS_13Kernel_traitsI6__halfffffjLj7168ELj1ELj1ELj8ELj16ENS_18Kernel_traits_baseILj7168ES2_ffffjLj256EEEEELb1ELb0ELb0ELb1EEEvNS_9BwdParamsE:
.text._ZN10layer_norm13ln_bwd_kernelINS_13Kernel_traitsI6__halfffffjLj7168ELj1ELj1ELj8ELj16ENS_18Kernel_traits_baseILj7168ES2_ffffjLj256EEEEELb1ELb0ELb0ELb1EEEvNS_9BwdParamsE:
        /* <DEDUP_REMOVED lines=36> */
[----:B------:R-:W-:Y:S02]  /*0240*/  PLOP3.LUT P3, PT, PT, PT, PT, 0x8, 0x80 ;  /* 0x000000000080781c */ /* 0x000fe40003f6e170 */
[----:B------:R-:W-:Y:S02]  /*0250*/  CS2R R144, SRZ ;  /* 0x0000000000907805 */ /* 0x000fe4000001ff00 */
[----:B------:R-:W-:Y:S02]  /*0260*/  MOV R174, UR5 ;  /* 0x0000000500ae7c02 */ /* 0x000fe40008000f00 */
        /* <DEDUP_REMOVED lines=18> */
[----:B------:R-:W-:Y:S01]  /*0390*/  MOV R0, RZ ;  /* 0x000000ff00007202 */ /* 0x000fe20000000f00 */
[----:B------:R-:W2:Y:S01]  /*03a0*/  LDCU UR4, c[0x0][0x408] ;  /* 0x00008100ff0477ac */ /* 0x000ea20008000800 */
[----:B-1----:R-:W-:Y:S02]  /*03b0*/  IMAD.WIDE.U32 R140, R140, 0x8, R2 ;  /* 0x000000088c8c7825 */ /* 0x002fe400078e0002 */
[----:B------:R-:W1:Y:S01]  /*03c0*/  LDC.64 R2, c[0x0][0x3e0] ;  /* 0x0000f800ff027b82 */ /* 0x000e620000000a00 */
[----:B------:R-:W3:Y:S02]  /*03d0*/  LDCU UR9, c[0x0][0x388] ;  /* 0x00007100ff0977ac */ /* 0x000ee40008000800 */
[----:B0-----:R-:W4:Y:S01]  /*03e0*/  LDG.E.64 R4, desc[UR6][R140.64+0x3000] ;  /* 0x003000068c047981 */ /* 0x001f22000c1e1b00 */
[----:B------:R-:W0:Y:S03]  /*03f0*/  LDCU.U8 UR8, c[0x0][0x410] ;  /* 0x00008200ff0877ac */ /* 0x000e260008000000 */
[----:B------:R-:W5:Y:S01]  /*0400*/  LDG.E.64 R6, desc[UR6][R140.64+0x2800] ;  /* 0x002800068c067981 */ /* 0x000f62000c1e1b00 */
[----:B------:R-:W0:Y:S03]  /*0410*/  LDCU UR12, c[0x0][0x400] ;  /* 0x00008000ff0c77ac */ /* 0x000e260008000800 */
[----:B------:R-:W2:Y:S01]  /*0420*/  LDG.E.64 R8, desc[UR6][R140.64+0x2000] ;  /* 0x002000068c087981 */ /* 0x000ea2000c1e1b00 */
[----:B------:R-:W0:Y:S03]  /*0430*/  LDCU.64 UR14, c[0x0][0x478] ;  /* 0x00008f00ff0e77ac */ /* 0x000e260008000a00 */
[----:B------:R-:W3:Y:S01]  /*0440*/  LDG.E.64 R10, desc[UR6][R140.64+0x1800] ;  /* 0x001800068c0a7981 */ /* 0x000ee2000c1e1b00 */
[----:B------:R-:W0:Y:S03]  /*0450*/  LDCU.64 UR10, c[0x0][0x438] ;  /* 0x00008700ff0a77ac */ /* 0x000e260008000a00 */
[----:B------:R-:W3:Y:S04]  /*0460*/  LDG.E.64 R12, desc[UR6][R140.64+0x1000] ;  /* 0x001000068c0c7981 */ /* 0x000ee8000c1e1b00 */
[----:B------:R-:W3:Y:S04]  /*0470*/  LDG.E.64 R14, desc[UR6][R140.64+0x800] ;  /* 0x000800068c0e7981 */ /* 0x000ee8000c1e1b00 */
[----:B------:R0:W3:Y:S01]  /*0480*/  LDG.E.64 R16, desc[UR6][R140.64] ;  /* 0x000000068c107981 */ /* 0x0000e2000c1e1b00 */
[----:B-1----:R-:W-:-:S04]  /*0490*/  ISETP.NE.U32.AND P1, PT, R2, RZ, PT ;  /* 0x000000ff0200720c */ /* 0x002fc80003f25070 */
[----:B------:R-:W-:Y:S02]  /*04a0*/  ISETP.NE.AND.EX P1, PT, R3, RZ, PT, P1 ;  /* 0x000000ff0300720c */ /* 0x000fe40003f25310 */
[----:B------:R-:W-:Y:S01]  /*04b0*/  CS2R R2, SRZ ;  /* 0x0000000000027805 */ /* 0x000fe2000001ff00 */
[----:B0-----:R-:W-:Y:S01]  /*04c0*/  HFMA2 R141, -RZ, RZ, 0, 0 ;  /* 0x00000000ff8d7431 */ /* 0x001fe200000001ff */
        /* <DEDUP_REMOVED lines=49> */
.L_x_12383:
[----:B------:R-:W0:Y:S01]  /*07e0*/  S2R R140, SR_TID.X ;  /* 0x00000000008c7919 */ /* 0x000e220000002100 */
[----:B------:R-:W1:Y:S01]  /*07f0*/  LDC.64 R88, c[0x0][0x3c0] ;  /* 0x0000f000ff587b82 */ /* 0x000e620000000a00 */
[----:B------:R-:W-:-:S05]  /*0800*/  IMAD R76, R174, UR9, RZ ;  /* 0x00000009ae4c7c24 */ /* 0x000fca000f8e02ff */
[----:B------:R-:W-:Y:S02]  /*0810*/  SHF.R.S32.HI R77, RZ, 0x1f, R76 ;  /* 0x0000001fff4d7819 */ /* 0x000fe4000001144c */
[----:B------:R-:W2:Y:S02]  /*0820*/  LDC.64 R100, c[0x0][0x3a8] ;  /* 0x0000ea00ff647b82 */ /* 0x000ea40000000a00 */
[----:B------:R-:W-:-:S06]  /*0830*/  LEA.HI R77, R77, R76, RZ, 0x2 ;  /* 0x0000004c4d4d7211 */ /* 0x000fcc00078f10ff */
[----:B------:R-:W3:Y:S01]  /*0840*/  LDC.64 R128, c[0x0][0x428] ;  /* 0x00010a00ff807b82 */ /* 0x000ee20000000a00 */
[----:B-1----:R-:W-:-:S07]  /*0850*/  IMAD.WIDE R88, R174, 0x4, R88 ;  /* 0x00000004ae587825 */ /* 0x002fce00078e0258 */
[----:B------:R-:W1:Y:S01]  /*0860*/  LDC.64 R130, c[0x0][0x3c8] ;  /* 0x0000f200ff827b82 */ /* 0x000e620000000a00 */
[----:B------:R4:W3:Y:S01]  /*0870*/  LDG.E R183, desc[UR6][R88.64] ;  /* 0x0000000658b77981 */ /* 0x0008e2000c1e1900 */
[----:B0-----:R-:W-:-:S05]  /*0880*/  LEA.HI.SX32 R182, R77, R140, 0x1e ;  /* 0x0000008c4db67211 */ /* 0x001fca00078ff2ff */
[----:B--2---:R-:W-:-:S06]  /*0890*/  IMAD.WIDE.U32 R76, R182, 0x10, R100 ;  /* 0x00000010b64c7825 */ /* 0x004fcc00078e0064 */
[----:B------:R-:W2:Y:S01]  /*08a0*/  LDG.E.128 R76, desc[UR6][R76.64] ;  /* 0x000000064c4c7981 */ /* 0x000ea2000c1e1d00 */
[C---:B------:R-:W-:Y:S02]  /*08b0*/  IADD3 R181, PT, PT, R182.reuse, 0x100, RZ ;  /* 0x00000100b6b57810 */ /* 0x040fe40007ffe0ff */
[C---:B------:R-:W-:Y:S02]  /*08c0*/  IADD3 R180, PT, PT, R182.reuse, 0x200, RZ ;  /* 0x00000200b6b47810 */ /* 0x040fe40007ffe0ff */
[C---:B------:R-:W-:Y:S02]  /*08d0*/  IADD3 R179, PT, PT, R182.reuse, 0x300, RZ ;  /* 0x00000300b6b37810 */ /* 0x040fe40007ffe0ff */
[C---:B------:R-:W-:Y:S02]  /*08e0*/  IADD3 R178, PT, PT, R182.reuse, 0x400, RZ ;  /* 0x00000400b6b27810 */ /* 0x040fe40007ffe0ff */
[C---:B------:R-:W-:Y:S02]  /*08f0*/  IADD3 R177, PT, PT, R182.reuse, 0x500, RZ ;  /* 0x00000500b6b17810 */ /* 0x040fe40007ffe0ff */
[----:B------:R-:W-:Y:S01]  /*0900*/  IADD3 R175, PT, PT, R182, 0x600, RZ ;  /* 0x00000600b6af7810 */ /* 0x000fe20007ffe0ff */
[----:B------:R-:W-:-:S04]  /*0910*/  IMAD.WIDE.U32 R80, R181, 0x10, R100 ;  /* 0x00000010b5507825 */ /* 0x000fc800078e0064 */
[--C-:B------:R-:W-:Y:S02]  /*0920*/  IMAD.WIDE.U32 R84, R180, 0x10, R100.reuse ;  /* 0x00000010b4547825 */ /* 0x100fe400078e0064 */
[----:B------:R-:W2:Y:S02]  /*0930*/  LDG.E.128 R80, desc[UR6][R80.64] ;  /* 0x0000000650507981 */ /* 0x000ea4000c1e1d00 */
[--C-:B----4-:R-:W-:Y:S02]  /*0940*/  IMAD.WIDE.U32 R88, R179, 0x10, R100.reuse ;  /* 0x00000010b3587825 */ /* 0x110fe400078e0064 */
[----:B------:R-:W4:Y:S02]  /*0950*/  LDG.E.128 R84, desc[UR6][R84.64] ;  /* 0x0000000654547981 */ /* 0x000f24000c1e1d00 */
[--C-:B------:R-:W-:Y:S02]  /*0960*/  IMAD.WIDE.U32 R92, R178, 0x10, R100.reuse ;  /* 0x00000010b25c7825 */ /* 0x100fe400078e0064 */
[----:B------:R-:W4:Y:S02]  /*0970*/  LDG.E.128 R88, desc[UR6][R88.64] ;  /* 0x0000000658587981 */ /* 0x000f24000c1e1d00 */
[----:B------:R-:W-:-:S02]  /*0980*/  IMAD.WIDE.U32 R96, R177, 0x10, R100 ;  /* 0x00000010b1607825 */ /* 0x000fc400078e0064 */
[----:B------:R-:W4:Y:S02]  /*0990*/  LDG.E.128 R92, desc[UR6][R92.64] ;  /* 0x000000065c5c7981 */ /* 0x000f24000c1e1d00 */
[----:B------:R-:W-:Y:S02]  /*09a0*/  IMAD.WIDE.U32 R100, R175, 0x10, R100 ;  /* 0x00000010af647825 */ /* 0x000fe400078e0064 */
[----:B------:R-:W4:Y:S02]  /*09b0*/  LDG.E.128 R96, desc[UR6][R96.64] ;  /* 0x0000000660607981 */ /* 0x000f24000c1e1d00 */
[----:B---3--:R-:W-:Y:S02]  /*09c0*/  IMAD.WIDE.U32 R104, R182, 0x10, R128 ;  /* 0x00000010b6687825 */ /* 0x008fe400078e0080 */
[----:B------:R-:W3:Y:S02]  /*09d0*/  LDG.E.128 R100, desc[UR6][R100.64] ;  /* 0x0000000664647981 */ /* 0x000ee4000c1e1d00 */
[----:B-1----:R-:W-:-:S02]  /*09e0*/  IMAD.WIDE R130, R174, 0x4, R130 ;  /* 0x00000004ae827825 */ /* 0x002fc400078e0282 */
[----:B------:R-:W3:Y:S04]  /*09f0*/  LDG.E.128 R104, desc[UR6][R104.64] ;  /* 0x0000000668687981 */ /* 0x000ee8000c1e1d00 */
[----:B------:R-:W3:Y:S01]  /*0a00*/  LDG.E R176, desc[UR6][R130.64] ;  /* 0x0000000682b07981 */ /* 0x000ee2000c1e1900 */
[----:B------:R-:W-:-:S06]  /*0a10*/  IMAD.WIDE.U32 R108, R181, 0x10, R128 ;  /* 0x00000010b56c7825 */ /* 0x000fcc00078e0080 */
[----:B------:R-:W3:Y:S01]  /*0a20*/  LDG.E.128 R108, desc[UR6][R108.64] ;  /* 0x000000066c6c7981 */ /* 0x000ee2000c1e1d00 */
        /* <DEDUP_REMOVED lines=10> */
[----:B------:R-:W-:Y:S02]  /*0ad0*/  ISETP.NE.AND P5, PT, RZ, UR8, PT ;  /* 0x00000008ff007c0c */ /* 0x000fe4000bfa5270 */
[----:B------:R-:W-:-:S04]  /*0ae0*/  ISETP.NE.U32.AND P2, PT, RZ, UR10, PT ;  /* 0x0000000aff007c0c */ /* 0x000fc8000bf45070 */
[----:B------:R-:W-:Y:S02]  /*0af0*/  ISETP.NE.AND.EX P2, PT, RZ, UR11, PT, P2 ;  /* 0x0000000bff007c0c */ /* 0x000fe4000bf45320 */
[----:B------:R-:W-:-:S05]  /*0b00*/  FSEL R183, R183, RZ, !P5 ;  /* 0x000000ffb7b77208 */ /* 0x000fca0006800000 */
[C---:B--2---:R-:W-:Y:S01]  /*0b10*/  FADD.FTZ R243, -R183.reuse, R76 ;  /* 0x0000004cb7f37221 */ /* 0x044fe20000010100 */
[C---:B------:R-:W-:Y:S02]  /*0b20*/  FADD.FTZ R241, -R183.reuse, R77 ;  /* 0x0000004db7f17221 */ /* 0x040fe40000010100 */
[----:B------:R-:W0:Y:S01]  /*0b30*/  @P1 LDC.64 R76, c[0x0][0x3e0] ;  /* 0x0000f800ff4c1b82 */ /* 0x000e220000000a00 */
[C---:B------:R-:W-:Y:S01]  /*0b40*/  FADD.FTZ R213, -R183.reuse, R78 ;  /* 0x0000004eb7d57221 */ /* 0x040fe20000010100 */
[----:B------:R-:W-:-:S06]  /*0b50*/  FADD.FTZ R239, -R183, R79 ;  /* 0x0000004fb7ef7221 */ /* 0x000fcc0000010100 */
[----:B------:R-:W1:Y:S01]  /*0b60*/  LDC.64 R78, c[0x0][0x3b0] ;  /* 0x0000ec00ff4e7b82 */ /* 0x000e620000000a00 */
[----:B0-----:R-:W-:-:S07]  /*0b70*/  @P1 IMAD.WIDE R192, R174, 0x4, R76 ;  /* 0x00000004aec01825 */ /* 0x001fce00078e024c */
[----:B------:R-:W0:Y:S01]  /*0b80*/  @P2 LDC.64 R76, c[0x0][0x438] ;  /* 0x00010e00ff4c2b82 */ /* 0x000e220000000a00 */
[C---:B------:R-:W-:Y:S01]  /*0b90*/  FADD.FTZ R215, -R183.reuse, R80 ;  /* 0x00000050b7d77221 */ /* 0x040fe20000010100 */
[C---:B------:R-:W-:Y:S01]  /*0ba0*/  FADD.FTZ R231, -R183.reuse, R81 ;  /* 0x00000051b7e77221 */ /* 0x040fe20000010100 */
[C---:B------:R-:W-:Y:S01]  /*0bb0*/  FADD.FTZ R247, -R183.reuse, R82 ;  /* 0x00000052b7f77221 */ /* 0x040fe20000010100 */
[C---:B------:R-:W-:Y:S01]  /*0bc0*/  FADD.FTZ R229, -R183.reuse, R83 ;  /* 0x00000053b7e57221 */ /* 0x040fe20000010100 */
[C---:B----4-:R-:W-:Y:S01]  /*0bd0*/  FADD.FTZ R223, -R183.reuse, R84 ;  /* 0x00000054b7df7221 */ /* 0x050fe20000010100 */
        /* <DEDUP_REMOVED lines=15> */
[C---:B---3--:R-:W-:Y:S01]  /*0cd0*/  FADD.FTZ R233, -R183.reuse, R100 ;  /* 0x00000064b7e97221 */ /* 0x048fe20000010100 */
[C---:B------:R-:W-:Y:S01]  /*0ce0*/  FADD.FTZ R185, -R183.reuse, R101 ;  /* 0x00000065b7b97221 */ /* 0x040fe20000010100 */
[C---:B------:R-:W-:Y:S01]  /*0cf0*/  FADD.FTZ R227, -R183.reuse, R102 ;  /* 0x00000066b7e37221 */ /* 0x040fe20000010100 */
[----:B------:R-:W-:Y:S01]  /*0d00*/  FADD.FTZ R225, -R183, R103 ;  /* 0x00000067b7e17221 */ /* 0x000fe20000010100 */
[----:B------:R-:W-:Y:S01]  /*0d10*/  MOV R183, 0x3f800000 ;  /* 0x3f80000000b77802 */ /* 0x000fe20000000f00 */
[----:B-1----:R-:W-:-:S04]  /*0d20*/  IMAD.WIDE.U32 R244, R180, 0x4, R78 ;  /* 0x00000004b4f47825 */ /* 0x002fc800078e004e */
[----:B------:R-:W-:Y:S01]  /*0d30*/  FMUL.FTZ R232, R176, R241 ;  /* 0x000000f1b0e87220 */ /* 0x000fe20000410000 */
[--C-:B------:R-:W-:Y:S01]  /*0d40*/  IMAD.WIDE.U32 R248, R181, 0x4, R78.reuse ;  /* 0x00000004b5f87825 */ /* 0x100fe200078e004e */
[----:B------:R-:W5:Y:S03]  /*0d50*/  @P1 LDG.E R183, desc[UR6][R192.64] ;  /* 0x00000006c0b71981 */ /* 0x000f66000c1e1900 */
[C---:B------:R-:W-:Y:S01]  /*0d60*/  IMAD.WIDE.U32 R188, R175.reuse, 0x4, R78 ;  /* 0x00000004afbc7825 */ /* 0x040fe200078e004e */
[----:B------:R1:W5:Y:S03]  /*0d70*/  LDG.E R99, desc[UR6][R244.64] ;  /* 0x00000006f4637981 */ /* 0x000366000c1e1900 */
[----:B0-----:R-:W-:-:S04]  /*0d80*/  @P2 IMAD.WIDE.U32 R76, R175, 0x10, R76 ;  /* 0x00000010af4c2825 */ /* 0x001fc800078e004c */
[----:B------:R-:W-:Y:S01]  /*0d90*/  FMUL.FTZ R230, R176, R213 ;  /* 0x000000d5b0e67220 */ /* 0x000fe20000410000 */
[----:B------:R-:W-:Y:S01]  /*0da0*/  FMUL.FTZ R228, R170, R107 ;  /* 0x0000006baae47220 */ /* 0x000fe20000410000 */
[----:B------:R-:W-:Y:S01]  /*0db0*/  FMUL.FTZ R239, R176, R239 ;  /* 0x000000efb0ef7220 */ /* 0x000fe20000410000 */
[----:B------:R-:W-:-:S04]  /*0dc0*/  IMAD.WIDE.U32 R92, R177, 0x4, R78 ;  /* 0x00000004b15c7825 */ /* 0x000fc800078e004e */
[----:B------:R-:W-:Y:S01]  /*0dd0*/  FMUL.FTZ R226, R176, R215 ;  /* 0x000000d7b0e27220 */ /* 0x000fe20000410000 */
[----:B------:R-:W-:Y:S01]  /*0de0*/  FMUL.FTZ R214, R168, R109 ;  /* 0x0000006da8d67220 */ /* 0x000fe20000410000 */
[----:B-1----:R-:W-:Y:S01]  /*0df0*/  FMUL.FTZ R245, R173, R104 ;  /* 0x00000068adf57220 */ /* 0x002fe20000410000 */
[--C-:B------:R-:W-:Y:S01]  /*0e00*/  IMAD.WIDE.U32 R100, R182, 0x4, R78.reuse ;  /* 0x00000004b6647825 */ /* 0x100fe200078e004e */
[----:B------:R0:W5:Y:S03]  /*0e10*/  LDG.E R193, desc[UR6][R92.64] ;  /* 0x000000065cc17981 */ /* 0x000166000c1e1900 */
[C---:B------:R-:W-:Y:S01]  /*0e20*/  FMUL.FTZ R231, R176.reuse, R231 ;  /* 0x000000e7b0e77220 */ /* 0x040fe20000410000 */
[----:B------:R-:W-:Y:S01]  /*0e30*/  FMUL.FTZ R224, R176, R247 ;  /* 0x000000f7b0e07220 */ /* 0x000fe20000410000 */
[----:B------:R-:W-:-:S04]  /*0e40*/  IMAD.WIDE.U32 R96, R179, 0x4, R78 ;  /* 0x00000004b3607825 */ /* 0x000fc800078e004e */
[----:B------:R-:W-:Y:S01]  /*0e50*/  FMUL.FTZ R212, R166, R111 ;  /* 0x0000006fa6d47220 */ /* 0x000fe20000410000 */
[C---:B------:R-:W-:Y:S01]  /*0e60*/  FMUL.FTZ R229, R176.reuse, R229 ;  /* 0x000000e5b0e57220 */ /* 0x040fe20000410000 */
[----:B------:R-:W-:Y:S01]  /*0e70*/  FMUL.FTZ R223, R176, R223 ;  /* 0x000000dfb0df7220 */ /* 0x000fe20000410000 */
[----:B------:R-:W-:-:S04]  /*0e80*/  IMAD.WIDE.U32 R94, R178, 0x4, R78 ;  /* 0x00000004b25e7825 */ /* 0x000fc800078e004e */
[----:B------:R-:W-:Y:S01]  /*0e90*/  FMUL.FTZ R241, R171, R106 ;  /* 0x0000006aabf17220 */ /* 0x000fe20000410000 */
[----:B------:R1:W5:Y:S01]  /*0ea0*/  @P2 LDG.E.128 R68, desc[UR6][R76.64] ;  /* 0x000000064c442981 */ /* 0x000362000c1e1d00 */
[----:B0-----:R-:W-:Y:S01]  /*0eb0*/  FMUL.FTZ R92, R176, R243 ;  /* 0x000000f3b05c7220 */ /* 0x001fe20000410000 */
[----:B------:R-:W-:Y:S01]  /*0ec0*/  FMUL.FTZ R243, R172, R105 ;  /* 0x00000069acf37220 */ /* 0x000fe20000410000 */
[----:B------:R-:W-:Y:S01]  /*0ed0*/  FADD.FTZ R78, RZ, R245 ;  /* 0x000000f5ff4e7221 */ /* 0x000fe20000010000 */
[----:B------:R-:W-:Y:S01]  /*0ee0*/  FMUL.FTZ R213, R169, R108 ;  /* 0x0000006ca9d57220 */ /* 0x000fe20000410000 */
[----:B------:R-:W-:Y:S01]  /*0ef0*/  FFMA.FTZ R79, R92, R245, RZ ;  /* 0x000000f55c4f7223 */ /* 0x000fe200000100ff */
[----:B------:R-:W-:Y:S01]  /*0f00*/  FMUL.FTZ R215, R167, R110 ;  /* 0x0000006ea7d77220 */ /* 0x000fe20000410000 */
[----:B------:R-:W-:Y:S01]  /*0f10*/  FADD.FTZ R78, R243, R78 ;  /* 0x0000004ef34e7221 */ /* 0x000fe20000010000 */
[----:B------:R0:W5:Y:S01]  /*0f20*/  LDG.E R103, desc[UR6][R96.64] ;  /* 0x0000000660677981 */ /* 0x000162000c1e1900 */
[----:B------:R-:W-:Y:S01]  /*0f30*/  FFMA.FTZ R79, R232, R243, R79 ;  /* 0x000000f3e84f7223 */ /* 0x000fe2000001004f */
[----:B------:R-:W-:Y:S01]  /*0f40*/  FMUL.FTZ R222, R176, R203 ;  /* 0x000000cbb0de7220 */ /* 0x000fe20000410000 */
[----:B-1----:R-:W-:Y:S01]  /*0f50*/  FADD.FTZ R77, R241, R78 ;  /* 0x0000004ef14d7221 */ /* 0x002fe20000010000 */
[----:B------:R1:W5:Y:S01]  /*0f60*/  LDG.E R195, desc[UR6][R94.64] ;  /* 0x000000065ec37981 */ /* 0x000362000c1e1900 */
        /* <DEDUP_REMOVED lines=13> */
[C---:B------:R-:W-:Y:S01]  /*1040*/  FMUL.FTZ R217, R176.reuse, R217 ;  /* 0x000000d9b0d97220 */ /* 0x040fe20000410000 */
[----:B------:R-:W-:Y:S01]  /*1050*/  FADD.FTZ R79, R215, R78 ;  /* 0x0000004ed74f7221 */ /* 0x000fe20000010000 */
[----:B------:R-:W-:Y:S01]  /*1060*/  FMUL.FTZ R216, R176, R197 ;  /* 0x000000c5b0d87220 */ /* 0x000fe20000410000 */
[----:B------:R-:W-:Y:S01]  /*1070*/  FFMA.FTZ R76, R224, R215, R77 ;  /* 0x000000d7e04c7223 */ /* 0x000fe2000001004d */
[----:B0-----:R-:W-:Y:S01]  /*1080*/  FMUL.FTZ R96, R165, R112 ;  /* 0x00000070a5607220 */ /* 0x001fe20000410000 */
[----:B------:R-:W-:Y:S01]  /*1090*/  FADD.FTZ R79, R212, R79 ;  /* 0x0000004fd44f7221 */ /* 0x000fe20000010000 */
[----:B------:R-:W-:Y:S01]  /*10a0*/  FMUL.FTZ R196, R157, R120 ;  /* 0x000000789dc47220 */ /* 0x000fe20000410000 */
[----:B------:R-:W-:Y:S01]  /*10b0*/  FFMA.FTZ R76, R229, R212, R76 ;  /* 0x000000d4e54c7223 */ /* 0x000fe2000001004c */
[----:B-1----:R-:W-:Y:S01]  /*10c0*/  FMUL.FTZ R95, R164, R113 ;  /* 0x00000071a45f7220 */ /* 0x002fe20000410000 */
        /* <DEDUP_REMOVED lines=19> */
[----:B------:R0:W5:Y:S01]  /*1200*/  LDG.E R100, desc[UR6][R100.64] ;  /* 0x0000000664647981 */ /* 0x000162000c1e1900 */
        /* <DEDUP_REMOVED lines=11> */
[----:B------:R-:W-:Y:S01]  /*12c0*/  FMUL.FTZ R197, R156, R121 ;  /* 0x000000799cc57220 */ /* 0x000fe20000410000 */
[----:B------:R-:W-:Y:S01]  /*12d0*/  FADD.FTZ R76, R196, R79 ;  /* 0x0000004fc44c7221 */ /* 0x000fe20000010000 */
[----:B------:R1:W5:Y:S01]  /*12e0*/  LDG.E R188, desc[UR6][R188.64] ;  /* 0x00000006bcbc7981 */ /* 0x000362000c1e1900 */
        /* <DEDUP_REMOVED lines=9> */
[----:B0-----:R-:W-:Y:S01]  /*1380*/  FMUL.FTZ R101, R176, R191 ;  /* 0x000000bfb0657220 */ /* 0x001fe20000410000 */
[----:B------:R-:W-:Y:S01]  /*1390*/  FADD.FTZ R79, R194, R79 ;  /* 0x0000004fc24f7221 */ /* 0x000fe20000010000 */
[----:B------:R-:W-:Y:S01]  /*13a0*/  FMUL.FTZ R184, R146, R131 ;  /* 0x0000008392b87220 */ /* 0x000fe20000410000 */
[----:B------:R-:W-:Y:S01]  /*13b0*/  FFMA.FTZ R78, R211, R194, R76 ;  /* 0x000000c2d34e7223 */ /* 0x000fe2000001004c */
[----:B------:R-:W-:Y:S01]  /*13c0*/  FMUL.FTZ R191, R152, R125 ;  /* 0x0000007d98bf7220 */ /* 0x000fe20000410000 */
[----:B------:R-:W-:Y:S01]  /*13d0*/  FADD.FTZ R76, R192, R79 ;  /* 0x0000004fc04c7221 */ /* 0x000fe20000010000 */
[----:B------:R-:W0:Y:S01]  /*13e0*/  @P2 LDC.64 R80, c[0x0][0x438] ;  /* 0x00010e00ff502b82 */ /* 0x000e220000000a00 */
[----:B------:R-:W-:Y:S01]  /*13f0*/  FFMA.FTZ R77, R101, R192, R78 ;  /* 0x000000c0654d7223 */ /* 0x000fe2000001004e */
[----:B------:R-:W-:Y:S01]  /*1400*/  LOP3.LUT P4, RZ, R140, 0x1f, RZ, 0xc0, !PT ;  /* 0x0000001f8cff7812 */ /* 0x000fe2000788c0ff */
[----:B------:R-:W-:Y:S01]  /*1410*/  FADD.FTZ R79, R191, R76 ;  /* 0x0000004cbf4f7221 */ /* 0x000fe20000010000 */
[----:B------:R-:W-:Y:S01]  /*1420*/  PLOP3.LUT P0, PT, PT, PT, PT, 0x80, 0x8 ;  /* 0x000000000008781c */ /* 0x000fe20003f0f070 */
[----:B------:R-:W-:Y:S01]  /*1430*/  FFMA.FTZ R76, R206, R191, R77 ;  /* 0x000000bfce4c7223 */ /* 0x000fe2000001004d */
[----:B-1----:R-:W-:Y:S01]  /*1440*/  FMUL.FTZ R189, R150, R127 ;  /* 0x0000007f96bd7220 */ /* 0x002fe20000410000 */
[----:B------:R-:W-:Y:S01]  /*1450*/  FADD.FTZ R78, R190, R79 ;  /* 0x0000004fbe4e7221 */ /* 0x000fe20000010000 */
[----:B------:R-:W1:Y:S01]  /*1460*/  @P2 LDC.64 R82, c[0x0][0x438] ;  /* 0x00010e00ff522b82 */ /* 0x000e620000000a00 */
[----:B------:R-:W-:Y:S01]  /*1470*/  FFMA.FTZ R77, R205, R190, R76 ;  /* 0x000000becd4d7223 */ /* 0x000fe2000001004c */
[----:B------:R-:W-:Y:S01]  /*1480*/  FMUL.FTZ R187, R149, R128 ;  /* 0x0000008095bb7220 */ /* 0x000fe20000410000 */
[----:B------:R-:W-:Y:S01]  /*1490*/  FADD.FTZ R78, R189, R78 ;  /* 0x0000004ebd4e7221 */ /* 0x000fe20000010000 */
[----:B------:R-:W5:Y:S01]  /*14a0*/  LDG.E R98, desc[UR6][R248.64] ;  /* 0x00000006f8627981 */ /* 0x000f62000c1e1900 */
[----:B------:R-:W-:Y:S01]  /*14b0*/  FFMA.FTZ R79, R208, R189, R77 ;  /* 0x000000bdd04f7223 */ /* 0x000fe2000001004d */
[----:B------:R-:W-:Y:S01]  /*14c0*/  FMUL.FTZ R93, R176, R185 ;  /* 0x000000b9b05d7220 */ /* 0x000fe20000410000 */
[----:B------:R-:W-:Y:S01]  /*14d0*/  FADD.FTZ R77, R187, R78 ;  /* 0x0000004ebb4d7221 */ /* 0x000fe20000010000 */
[----:B------:R-:W2:Y:S01]  /*14e0*/  @P2 LDC.64 R86, c[0x0][0x438] ;  /* 0x00010e00ff562b82 */ /* 0x000ea20000000a00 */
[----:B------:R-:W-:Y:S01]  /*14f0*/  FFMA.FTZ R76, R102, R187, R79 ;  /* 0x000000bb664c7223 */ /* 0x000fe2000001004f */
[----:B------:R-:W-:Y:S01]  /*1500*/  FMUL.FTZ R185, R147, R130 ;  /* 0x0000008293b97220 */ /* 0x000fe20000410000 */
[----:B------:R-:W-:-:S02]  /*1510*/  FADD.FTZ R78, R77, R186 ;  /* 0x000000ba4d4e7221 */ /* 0x000fc40000010000 */
[----:B------:R-:W-:Y:S01]  /*1520*/  FFMA.FTZ R77, R93, R186, R76 ;  /* 0x000000ba5d4d7223 */ /* 0x000fe2000001004c */
[----:B------:R-:W-:Y:S01]  /*1530*/  FMUL.FTZ R97, R176, R225 ;  /* 0x000000e1b0617220 */ /* 0x000fe20000410000 */
[----:B------:R-:W-:Y:S01]  /*1540*/  FADD.FTZ R79, R78, R185 ;  /* 0x000000b94e4f7221 */ /* 0x000fe20000010000 */
[----:B------:R-:W3:Y:S01]  /*1550*/  @P2 LDC.64 R84, c[0x0][0x438] ;  /* 0x00010e00ff542b82 */ /* 0x000ee20000000a00 */
[----:B------:R-:W-:Y:S02]  /*1560*/  FFMA.FTZ R76, R204, R185, R77 ;  /* 0x000000b9cc4c7223 */ /* 0x000fe4000001004d */
[----:B------:R-:W-:Y:S02]  /*1570*/  FADD.FTZ R79, R79, R184 ;  /* 0x000000b84f4f7221 */ /* 0x000fe40000010000 */
[----:B------:R-:W-:-:S03]  /*1580*/  FFMA.FTZ R76, R97, R184, R76 ;  /* 0x000000b8614c7223 */ /* 0x000fc6000001004c */
[----:B------:R-:W4:Y:S01]  /*1590*/  SHFL.DOWN PT, R78, R79, 0x10, 0x1f ;  /* 0x0a001f004f4e7f89 */ /* 0x000f2200000e0000 */
[----:B------:R-:W3:Y:S03]  /*15a0*/  @P2 LDC.64 R90, c[0x0][0x438] ;  /* 0x00010e00ff5a2b82 */ /* 0x000ee60000000a00 */
[----:B------:R-:W1:Y:S01]  /*15b0*/  SHFL.DOWN PT, R77, R76, 0x10, 0x1f ;  /* 0x0a001f004c4d7f89 */ /* 0x000e6200000e0000 */
[----:B0-----:R-:W-:-:S04]  /*15c0*/  @P2 IMAD.WIDE.U32 R80, R180, 0x10, R80 ;  /* 0x00000010b4502825 */ /* 0x001fc800078e0050 */
[----:B------:R-:W0:Y:S01]  /*15d0*/  @P2 LDC.64 R88, c[0x0][0x438] ;  /* 0x00010e00ff582b82 */ /* 0x000e220000000a00 */
[----:B------:R2:W5:Y:S01]  /*15e0*/  @P2 LDG.E.128 R52, desc[UR6][R80.64] ;  /* 0x0000000650342981 */ /* 0x000562000c1e1d00 */
[----:B----4-:R-:W-:Y:S01]  /*15f0*/  FADD.FTZ R78, R79, R78 ;  /* 0x0000004e4f4e7221 */ /* 0x010fe20000010000 */
[----:B-1----:R-:W-:-:S04]  /*1600*/  FADD.FTZ R77, R76, R77 ;  /* 0x0000004d4c4d7221 */ /* 0x002fc80000010000 */
[----:B--2---:R-:W1:Y:S04]  /*1610*/  SHFL.DOWN PT, R81, R78, 0x8, 0x1f ;  /* 0x09001f004e517f89 */ /* 0x004e6800000e0000 */
[----:B------:R-:W2:Y:S01]  /*1620*/  SHFL.DOWN PT, R80, R77, 0x8, 0x1f ;  /* 0x09001f004d507f89 */ /* 0x000ea200000e0000 */
[----:B------:R-:W-:-:S05]  /*1630*/  @P2 IMAD.WIDE.U32 R82, R181, 0x10, R82 ;  /* 0x00000010b5522825 */ /* 0x000fca00078e0052 */
[----:B------:R4:W5:Y:S01]  /*1640*/  @P2 LDG.E.128 R48, desc[UR6][R82.64] ;  /* 0x0000000652302981 */ /* 0x000962000c1e1d00 */
[----:B-1----:R-:W-:Y:S01]  /*1650*/  FADD.FTZ R81, R78, R81 ;  /* 0x000000514e517221 */ /* 0x002fe20000010000 */
[----:B--2---:R-:W-:-:S04]  /*1660*/  FADD.FTZ R80, R77, R80 ;  /* 0x000000504d507221 */ /* 0x004fc80000010000 */
[----:B----4-:R-:W1:Y:S04]  /*1670*/  SHFL.DOWN PT, R82, R81, 0x4, 0x1f ;  /* 0x08801f0051527f89 */ /* 0x010e6800000e0000 */
[----:B------:R-:W2:Y:S01]  /*1680*/  SHFL.DOWN PT, R83, R80, 0x4, 0x1f ;  /* 0x08801f0050537f89 */ /* 0x000ea200000e0000 */
[----:B------:R-:W-:-:S05]  /*1690*/  @P2 IMAD.WIDE.U32 R86, R178, 0x10, R86 ;  /* 0x00000010b2562825 */ /* 0x000fca00078e0056 */
[----:B------:R4:W5:Y:S01]  /*16a0*/  @P2 LDG.E.128 R60, desc[UR6][R86.64] ;  /* 0x00000006563c2981 */ /* 0x000962000c1e1d00 */
[----:B-1----:R-:W-:Y:S01]  /*16b0*/  FADD.FTZ R82, R81, R82 ;  /* 0x0000005251527221 */ /* 0x002fe20000010000 */
[----:B--2---:R-:W-:-:S04]  /*16c0*/  FADD.FTZ R83, R80, R83 ;  /* 0x0000005350537221 */ /* 0x004fc80000010000 */
[----:B------:R-:W1:Y:S04]  /*16d0*/  SHFL.DOWN PT, R79, R82, 0x2, 0x1f ;  /* 0x08401f00524f7f89 */ /* 0x000e6800000e0000 */
[----:B------:R-:W2:Y:S01]  /*16e0*/  SHFL.DOWN PT, R76, R83, 0x2, 0x1f ;  /* 0x08401f00534c7f89 */ /* 0x000ea200000e0000 */
[----:B----4-:R-:W4:Y:S01]  /*16f0*/  S2R R86, SR_CgaCtaId ;  /* 0x0000000000567919 */ /* 0x010f220000008800 */
[----:B---3--:R-:W-:-:S05]  /*1700*/  @P2 IMAD.WIDE.U32 R84, R177, 0x10, R84 ;  /* 0x00000010b1542825 */ /* 0x008fca00078e0054 */
[----:B------:R3:W5:Y:S01]  /*1710*/  @P2 LDG.E.128 R64, desc[UR6][R84.64] ;  /* 0x0000000654402981 */ /* 0x000762000c1e1d00 */
[----:B-1----:R-:W-:Y:S01]  /*1720*/  FADD.FTZ R79, R82, R79 ;  /* 0x0000004f524f7221 */ /* 0x002fe20000010000 */
[----:B--2---:R-:W-:-:S04]  /*1730*/  FADD.FTZ R76, R83, R76 ;  /* 0x0000004c534c7221 */ /* 0x004fc80000010000 */
[----:B---3--:R-:W1:Y:S04]  /*1740*/  SHFL.DOWN PT, R84, R79, 0x1, 0x1f ;  /* 0x08201f004f547f89 */ /* 0x008e6800000e0000 */
[----:B------:R-:W2:Y:S01]  /*1750*/  SHFL.DOWN PT, R85, R76, 0x1, 0x1f ;  /* 0x08201f004c557f89 */ /* 0x000ea200000e0000 */
        /* <DEDUP_REMOVED lines=8> */
[----:B------:R-:W-:-:S04]  /*17e0*/  @P2 IMAD.WIDE.U32 R90, R182, 0x10, R90 ;  /* 0x00000010b65a2825 */ /* 0x000fc800078e005a */
[----:B-1----:R-:W-:Y:S01]  /*17f0*/  FADD.FTZ R84, R79, R84 ;  /* 0x000000544f547221 */ /* 0x002fe20000010000 */
[----:B------:R-:W-:Y:S01]  /*1800*/  @!P4 IADD3 R86, PT, PT, R80, R78, RZ ;  /* 0x0000004e5056c210 */ /* 0x000fe20007ffe0ff */
[----:B0-----:R-:W-:Y:S01]  /*1810*/  @P2 IMAD.WIDE.U32 R88, R179, 0x10, R88 ;  /* 0x00000010b3582825 */ /* 0x001fe200078e0058 */
[----:B------:R-:W5:Y:S03]  /*1820*/  @P2 LDG.E.128 R44, desc[UR6][R90.64] ;  /* 0x000000065a2c2981 */ /* 0x000f66000c1e1d00 */
[----:B--2---:R-:W-:Y:S01]  /*1830*/  FADD.FTZ R85, R76, R85 ;  /* 0x000000554c557221 */ /* 0x004fe20000010000 */
[----:B------:R0:W5:Y:S04]  /*1840*/  @P2 LDG.E.128 R56, desc[UR6][R88.64] ;  /* 0x0000000658382981 */ /* 0x000168000c1e1d00 */
[----:B------:R-:W-:Y:S01]  /*1850*/  @!P4 STS.64 [R86], R84 ;  /* 0x000000545600c388 */ /* 0x000fe20000000a00 */
[----:B------:R-:W-:-:S02]  /*1860*/  @!P3 IADD3 R87, PT, PT, R77, 0x7000, RZ ;  /* 0x000070004d57b810 */ /* 0x000fc40007ffe0ff */
[C---:B------:R-:W-:Y:S02]  /*1870*/  IADD3 R80, PT, PT, R77.reuse, 0x7050, RZ ;  /* 0x000070504d507810 */ /* 0x040fe40007ffe0ff */
[C---:B------:R-:W-:Y:S02]  /*1880*/  IADD3 R225, PT, PT, R77.reuse, 0x7060, RZ ;  /* 0x000070604de17810 */ /* 0x040fe40007ffe0ff */
[C---:B0-----:R-:W-:Y:S02]  /*1890*/  IADD3 R88, PT, PT, R77.reuse, 0x7070, RZ ;  /* 0x000070704d587810 */ /* 0x041fe40007ffe0ff */
[C---:B------:R-:W-:Y:S01]  /*18a0*/  @!P3 IADD3 R80, PT, PT, R77.reuse, 0x7010, RZ ;  /* 0x000070104d50b810 */ /* 0x040fe20007ffe0ff */
[----:B------:R-:W-:Y:S01]  /*18b0*/  BAR.SYNC.DEFER_BLOCKING 0x0 ;  /* 0x0000000000007b1d */ /* 0x000fe20000010000 */
[C---:B------:R-:W-:Y:S02]  /*18c0*/  @!P3 IADD3 R225, PT, PT, R77.reuse, 0x7020, RZ ;  /* 0x000070204de1b810 */ /* 0x040fe40007ffe0ff */
[----:B------:R-:W-:-:S03]  /*18d0*/  @!P3 IADD3 R88, PT, PT, R77, 0x7030, RZ ;  /* 0x000070304d58b810 */ /* 0x000fc60007ffe0ff */
[----:B------:R-:W0:Y:S04]  /*18e0*/  LDS.128 R76, [R87] ;  /* 0x00000000574c7984 */ /* 0x000e280000000c00 */
[----:B------:R-:W1:Y:S04]  /*18f0*/  LDS.128 R80, [R80] ;  /* 0x0000000050507984 */ /* 0x000e680000000c00 */
[----:B------:R-:W2:Y:S04]  /*1900*/  LDS.128 R84, [R225] ;  /* 0x00000000e1547984 */ /* 0x000ea80000000c00 */
[----:B------:R-:W3:Y:S01]  /*1910*/  LDS.128 R88, [R88] ;  /* 0x0000000058587984 */ /* 0x000ee20000000c00 */
        /* <DEDUP_REMOVED lines=73> */
[----:B------:R-:W-:Y:S01]  /*1db0*/  FMUL.FTZ R87, R76, UR12 ;  /* 0x0000000c4c577c20 */ /* 0x000fe20008410000 */
[----:B------:R-:W-:Y:S01]  /*1dc0*/  FSEL R86, R86, RZ, !P5 ;  /* 0x000000ff56567208 */ /* 0x000fe20006800000 */
[----:B------:R-:W-:Y:S06]  /*1dd0*/  @!P2 BRA `(.L_x_12366) ;  /* 0x0000001800e8a947 */ /* 0x000fec0003800000 */
        /* <DEDUP_REMOVED lines=10> */
[----:B------:R-:W-:Y:S01]  /*1e80*/  FFMA.FTZ R223, R223, R87, R86 ;  /* 0x00000057dfdf7223 */ /* 0x000fe20000010056 */
[C---:B-----5:R-:W-:Y:S01]  /*1e90*/  FFMA.FTZ R232, R176.reuse, R232, R45 ;  /* 0x000000e8b0e87223 */ /* 0x060fe2000001002d */
[C---:B------:R-:W-:Y:S01]  /*1ea0*/  FFMA.FTZ R76, R176.reuse, R241, R46 ;  /* 0x000000f1b04c7223 */ /* 0x040fe2000001002e */
[----:B------:R-:W-:Y:S01]  /*1eb0*/  FFMA.FTZ R228, R176, R228, R47 ;  /* 0x000000e4b0e47223 */ /* 0x000fe2000001002f */
[--C-:B------:R-:W-:Y:S01]  /*1ec0*/  FFMA.FTZ R221, R221, R87, R86.reuse ;  /* 0x00000057dddd7223 */ /* 0x100fe20000010056 */
[-C--:B------:R-:W-:Y:S01]  /*1ed0*/  FMUL.FTZ R232, R232, R183.reuse ;  /* 0x000000b7e8e87220 */ /* 0x080fe20000410000 */
[-C--:B------:R-:W-:Y:S01]  /*1ee0*/  FMUL.FTZ R76, R76, R183.reuse ;  /* 0x000000b74c4c7220 */ /* 0x080fe20000410000 */
[----:B------:R-:W-:Y:S01]  /*1ef0*/  FMUL.FTZ R228, R228, R183 ;  /* 0x000000b7e4e47220 */ /* 0x000fe20000410000 */
[-CC-:B------:R-:W-:Y:S01]  /*1f00*/  FFMA.FTZ R101, R101, R87.reuse, R86.reuse ;  /* 0x0000005765657223 */ /* 0x180fe20000010056 */
[----:B------:R-:W-:Y:S01]  /*1f10*/  FADD.FTZ R229, R212, -R229 ;  /* 0x800000e5d4e57221 */ /* 0x000fe20000010000 */
[-CC-:B------:R-:W-:Y:S01]  /*1f20*/  FFMA.FTZ R92, R92, R87.reuse, R86.reuse ;  /* 0x000000575c5c7223 */ /* 0x180fe20000010056 */
[----:B------:R-:W-:Y:S01]  /*1f30*/  FADD.FTZ R223, R96, -R223 ;  /* 0x800000df60df7221 */ /* 0x000fe20000010000 */
[-CC-:B------:R-:W-:Y:S01]  /*1f40*/  FFMA.FTZ R226, R226, R87.reuse, R86.reuse ;  /* 0x00000057e2e27223 */ /* 0x180fe20000010056 */
[-CC-:B------:R-:W-:Y:S01]  /*1f50*/  FFMA.FTZ R231, R231, R87.reuse, R86.reuse ;  /* 0x00000057e7e77223 */ /* 0x180fe20000010056 */
[-CC-:B------:R-:W-:Y:S01]  /*1f60*/  FFMA.FTZ R224, R224, R87.reuse, R86.reuse ;  /* 0x00000057e0e07223 */ /* 0x180fe20000010056 */
[----:B------:R-:W-:Y:S01]  /*1f70*/  FMUL.FTZ R77, R232, UR4 ;  /* 0x00000004e84d7c20 */ /* 0x000fe20008410000 */
[----:B------:R-:W-:Y:S01]  /*1f80*/  FMUL.FTZ R76, R76, UR4 ;  /* 0x000000044c4c7c20 */ /* 0x000fe20008410000 */
[----:B------:R-:W-:Y:S01]  /*1f90*/  FMUL.FTZ R79, R228, UR4 ;  /* 0x00000004e44f7c20 */ /* 0x000fe20008410000 */
[----:B------:R-:W-:Y:S01]  /*1fa0*/  FADD.FTZ R221, R94, -R221 ;  /* 0x800000dd5edd7221 */ /* 0x000fe20000010000 */
[----:B------:R-:W-:Y:S01]  /*1fb0*/  LOP3.LUT P0, RZ, R100, 0xff00, RZ, 0xc0, !PT ;  /* 0x0000ff0064ff7812 */ /* 0x000fe2000780c0ff */
[-CC-:B------:R-:W-:Y:S01]  /*1fc0*/  FFMA.FTZ R222, R222, R87.reuse, R86.reuse ;  /* 0x00000057dede7223 */ /* 0x180fe20000010056 */
[----:B------:R-:W-:Y:S01]  /*1fd0*/  LOP3.LUT P6, RZ, R100, 0xff0000, RZ, 0xc0, !PT ;  /* 0x00ff000064ff7812 */ /* 0x000fe200078cc0ff */
[-CC-:B------:R-:W-:Y:S01]  /*1fe0*/  FFMA.FTZ R220, R220, R87.reuse, R86.reuse ;  /* 0x00000057dcdc7223 */ /* 0x180fe20000010056 */
[----:B------:R-:W-:Y:S01]  /*1ff0*/  ISETP.GE.U32.AND P5, PT, R100, 0x1000000, PT ;  /* 0x010000006400780c */ /* 0x000fe20003fa6070 */
        /* <DEDUP_REMOVED lines=15> */
[----:B------:R-:W-:Y:S01]  /*20f0*/  FFMA.FTZ R84, R176, R229, R51 ;  /* 0x000000e5b0547223 */ /* 0x000fe20000010033 */
[----:B------:R-:W-:Y:S01]  /*2100*/  FADD.FTZ R101, R192, -R101 ;  /* 0x80000065c0657221 */ /* 0x000fe20000010000 */
[----:B------:R-:W-:Y:S01]  /*2110*/  FADD.FTZ R245, R245, -R92 ;  /* 0x8000005cf5f57221 */ /* 0x000fe20000010000 */
[----:B------:R-:W-:Y:S01]  /*2120*/  FFMA.FTZ R86, R176, R223, R52 ;  /* 0x000000dfb0567223 */ /* 0x000fe20000010034 */
[----:B------:R-:W-:Y:S01]  /*2130*/  FADD.FTZ R213, R213, -R226 ;  /* 0x800000e2d5d57221 */ /* 0x000fe20000010000 */
[----:B------:R-:W-:Y:S01]  /*2140*/  FADD.FTZ R214, R214, -R231 ;  /* 0x800000e7d6d67221 */ /* 0x000fe20000010000 */
[----:B------:R-:W-:Y:S01]  /*2150*/  FADD.FTZ R215, R215, -R224 ;  /* 0x800000e0d7d77221 */ /* 0x000fe20000010000 */
[----:B------:R-:W-:Y:S01]  /*2160*/  FFMA.FTZ R88, R176, R221, R54 ;  /* 0x000000ddb0587223 */ /* 0x000fe20000010036 */
[----:B------:R-:W-:Y:S01]  /*2170*/  SEL R77, R77, RZ, P0 ;  /* 0x000000ff4d4d7207 */ /* 0x000fe20000000000 */
[----:B------:R-:W-:Y:S01]  /*2180*/  FMUL.FTZ R84, R84, R183 ;  /* 0x000000b754547220 */ /* 0x000fe20000410000 */
[----:B------:R-:W-:Y:S01]  /*2190*/  SEL R78, R76, RZ, P6 ;  /* 0x000000ff4c4e7207 */ /* 0x000fe20003000000 */
[----:B------:R-:W-:Y:S01]  /*21a0*/  FFMA.FTZ R76, R176, R245, R44 ;  /* 0x000000f5b04c7223 */ /* 0x000fe2000001002c */
[----:B------:R-:W-:Y:S01]  /*21b0*/  SEL R79, R79, RZ, P5 ;  /* 0x000000ff4f4f7207 */ /* 0x000fe20002800000 */
[----:B------:R-:W-:Y:S01]  /*21c0*/  FMUL.FTZ R86, R86, R183 ;  /* 0x000000b756567220 */ /* 0x000fe20000410000 */
[----:B------:R-:W-:Y:S01]  /*21d0*/  LOP3.LUT P2, RZ, R98, 0xff, RZ, 0xc0, !PT ;  /* 0x000000ff62ff7812 */ /* 0x000fe2000784c0ff */
[----:B------:R-:W-:Y:S01]  /*21e0*/  FFMA.FTZ R80, R176, R213, R48 ;  /* 0x000000d5b0507223 */ /* 0x000fe20000010030 */
[----:B------:R-:W-:Y:S01]  /*21f0*/  LOP3.LUT P0, RZ, R98, 0xff00, RZ, 0xc0, !PT ;  /* 0x0000ff0062ff7812 */ /* 0x000fe2000780c0ff */
[----:B------:R-:W-:Y:S01]  /*2200*/  FFMA.FTZ R214, R176, R214, R49 ;  /* 0x000000d6b0d67223 */ /* 0x000fe20000010031 */
[----:B------:R-:W-:Y:S01]  /*2210*/  LOP3.LUT P6, RZ, R98, 0xff0000, RZ, 0xc0, !PT ;  /* 0x00ff000062ff7812 */ /* 0x000fe200078cc0ff */
[----:B------:R-:W-:Y:S01]  /*2220*/  FFMA.FTZ R82, R176, R215, R50 ;  /* 0x000000d7b0527223 */ /* 0x000fe20000010032 */
[----:B------:R-:W-:Y:S01]  /*2230*/  ISETP.GE.U32.AND P5, PT, R98, 0x1000000, PT ;  /* 0x010000006200780c */ /* 0x000fe20003fa6070 */
[----:B------:R-:W-:Y:S01]  /*2240*/  FFMA.FTZ R98, R176, R101, R64 ;  /* 0x00000065b0627223 */ /* 0x000fe20000010040 */
[----:B------:R-:W-:Y:S01]  /*2250*/  LOP3.LUT P4, RZ, R100, 0xff, RZ, 0xc0, !PT ;  /* 0x000000ff64ff7812 */ /* 0x000fe2000788c0ff */
[-C--:B------:R-:W-:Y:S01]  /*2260*/  FMUL.FTZ R88, R88, R183.reuse ;  /* 0x000000b758587220 */ /* 0x080fe20000410000 */
[----:B------:R-:W0:Y:S01]  /*2270*/  LDC.64 R100, c[0x0][0x468] ;  /* 0x00011a00ff647b82 */ /* 0x000e220000000a00 */
[----:B------:R-:W-:Y:S01]  /*2280*/  FADD.FTZ R222, R95, -R222 ;  /* 0x800000de5fde7221 */ /* 0x000fe20000010000 */
[----:B------:R-:W-:Y:S01]  /*2290*/  FADD.FTZ R220, R203, -R220 ;  /* 0x800000dccbdc7221 */ /* 0x000fe20000010000 */
[----:B------:R-:W-:Y:S01]  /*22a0*/  FADD.FTZ R219, R200, -R219 ;  /* 0x800000dbc8db7221 */ /* 0x000fe20000010000 */
[----:B------:R-:W-:Y:S01]  /*22b0*/  FMUL.FTZ R83, R84, UR4 ;  /* 0x0000000454537c20 */ /* 0x000fe20008410000 */
[-C--:B------:R-:W-:Y:S01]  /*22c0*/  FMUL.FTZ R76, R76, R183.reuse ;  /* 0x000000b74c4c7220 */ /* 0x080fe20000410000 */
[----:B------:R-:W-:Y:S01]  /*22d0*/  FMUL.FTZ R84, R86, UR4 ;  /* 0x0000000456547c20 */ /* 0x000fe20008410000 */
[-C--:B------:R-:W-:Y:S01]  /*22e0*/  FMUL.FTZ R80, R80, R183.reuse ;  /* 0x000000b750507220 */ /* 0x080fe20000410000 */
[-C--:B------:R-:W-:Y:S01]  /*22f0*/  FMUL.FTZ R214, R214, R183.reuse ;  /* 0x000000b7d6d67220 */ /* 0x080fe20000410000 */
[----:B------:R-:W-:Y:S01]  /*2300*/  FMUL.FTZ R82, R82, R183 ;  /* 0x000000b752527220 */ /* 0x000fe20000410000 */
[----:B------:R-:W-:Y:S01]  /*2310*/  FMUL.FTZ R86, R88, UR4 ;  /* 0x0000000458567c20 */ /* 0x000fe20008410000 */
[----:B------:R-:W-:Y:S01]  /*2320*/  FADD.FTZ R211, R194, -R211 ;  /* 0x800000d3c2d37221 */ /* 0x000fe20000010000 */
[C---:B------:R-:W-:Y:S01]  /*2330*/  FFMA.FTZ R222, R176.reuse, R222, R53 ;  /* 0x000000deb0de7223 */ /* 0x040fe20000010035 */
[----:B------:R-:W-:Y:S01]  /*2340*/  FADD.FTZ R218, R201, -R218 ;  /* 0x800000dac9da7221 */ /* 0x000fe20000010000 */
[C---:B------:R-:W-:Y:S01]  /*2350*/  FFMA.FTZ R220, R176.reuse, R220, R55 ;  /* 0x000000dcb0dc7223 */ /* 0x040fe20000010037 */
[----:B------:R-:W-:Y:S01]  /*2360*/  FFMA.FTZ R88, R176, R219, R56 ;  /* 0x000000dbb0587223 */ /* 0x000fe20000010038 */
[----:B------:R-:W-:Y:S01]  /*2370*/  FADD.FTZ R217, R202, -R217 ;  /* 0x800000d9cad97221 */ /* 0x000fe20000010000 */
        /* <DEDUP_REMOVED lines=8> */
[----:B------:R-:W-:Y:S01]  /*2400*/  FFMA.FTZ R96, R176, R211, R63 ;  /* 0x000000d3b0607223 */ /* 0x000fe2000001003f */
[-C--:B------:R-:W-:Y:S01]  /*2410*/  FMUL.FTZ R222, R222, R183.reuse ;  /* 0x000000b7dede7220 */ /* 0x080fe20000410000 */
[----:B------:R-:W-:Y:S01]  /*2420*/  FFMA.FTZ R218, R176, R218, R57 ;  /* 0x000000dab0da7223 */ /* 0x000fe20000010039 */
[-C--:B------:R-:W-:Y:S01]  /*2430*/  FMUL.FTZ R220, R220, R183.reuse ;  /* 0x000000b7dcdc7220 */ /* 0x080fe20000410000 */
[----:B------:R-:W-:Y:S01]  /*2440*/  FMUL.FTZ R88, R88, R183 ;  /* 0x000000b758587220 */ /* 0x000fe20000410000 */
[C---:B------:R-:W-:Y:S01]  /*2450*/  FFMA.FTZ R90, R176.reuse, R217, R58 ;  /* 0x000000d9b05a7223 */ /* 0x040fe2000001003a */
[----:B------:R-:W-:Y:S01]  /*2460*/  FFMA.FTZ R216, R176, R216, R59 ;  /* 0x000000d8b0d87223 */ /* 0x000fe2000001003b */
[----:B------:R-:W-:Y:S01]  /*2470*/  FADD.FTZ R209, R198, -R209 ;  /* 0x800000d1c6d17221 */ /* 0x000fe20000010000 */
[C---:B------:R-:W-:Y:S01]  /*2480*/  FFMA.FTZ R92, R176.reuse, R207, R60 ;  /* 0x000000cfb05c7223 */ /* 0x040fe2000001003c */
[C---:B------:R-:W-:Y:S01]  /*2490*/  FFMA.FTZ R210, R176.reuse, R210, R61 ;  /* 0x000000d2b0d27223 */ /* 0x040fe2000001003d */
[----:B------:R-:W-:Y:S01]  /*24a0*/  FFMA.FTZ R104, R176, R205, R66 ;  /* 0x000000cdb0687223 */ /* 0x000fe20000010042 */
[----:B------:R-:W-:Y:S01]  /*24b0*/  FADD.FTZ R206, R191, -R206 ;  /* 0x800000cebfce7221 */ /* 0x000fe20000010000 */
[----:B------:R-:W-:Y:S01]  /*24c0*/  SEL R76, R76, RZ, P4 ;  /* 0x000000ff4c4c7207 */ /* 0x000fe20002000000 */
[-C--:B------:R-:W-:Y:S01]  /*24d0*/  FMUL.FTZ R96, R96, R183.reuse ;  /* 0x000000b760607220 */ /* 0x080fe20000410000 */
[----:B------:R-:W-:Y:S01]  /*24e0*/  LOP3.LUT P4, RZ, R99, 0xff, RZ, 0xc0, !PT ;  /* 0x000000ff63ff7812 */ /* 0x000fe2000788c0ff */
[----:B------:R-:W-:Y:S01]  /*24f0*/  FMUL.FTZ R85, R222, UR4 ;  /* 0x00000004de557c20 */ /* 0x000fe20008410000 */
[----:B------:R-:W-:Y:S01]  /*2500*/  SEL R80, R80, RZ, P2 ;  /* 0x000000ff50507207 */ /* 0x000fe20001000000 */
[-C--:B------:R-:W-:Y:S01]  /*2510*/  FMUL.FTZ R218, R218, R183.reuse ;  /* 0x000000b7dada7220 */ /* 0x080fe20000410000 */
[----:B------:R-:W-:Y:S01]  /*2520*/  SEL R81, R81, RZ, P0 ;  /* 0x000000ff51517207 */ /* 0x000fe20000000000 */
[----:B------:R-:W-:Y:S01]  /*2530*/  FMUL.FTZ R87, R220, UR4 ;  /* 0x00000004dc577c20 */ /* 0x000fe20008410000 */
[----:B------:R-:W-:Y:S01]  /*2540*/  SEL R82, R82, RZ, P6 ;  /* 0x000000ff52527207 */ /* 0x000fe20003000000 */
[----:B------:R-:W-:Y:S01]  /*2550*/  FMUL.FTZ R88, R88, UR4 ;  /* 0x0000000458587c20 */ /* 0x000fe20008410000 */
[----:B------:R-:W-:Y:S01]  /*2560*/  SEL R83, R83, RZ, P5 ;  /* 0x000000ff53537207 */ /* 0x000fe20002800000 */
[-C--:B------:R-:W-:Y:S01]  /*2570*/  FMUL.FTZ R98, R98, R183.reuse ;  /* 0x000000b762627220 */ /* 0x080fe20000410000 */
[C---:B------:R-:W-:Y:S01]  /*2580*/  LOP3.LUT P2, RZ, R99.reuse, 0xff00, RZ, 0xc0, !PT ;  /* 0x0000ff0063ff7812 */ /* 0x040fe2000784c0ff */
[-C--:B------:R-:W-:Y:S01]  /*2590*/  FMUL.FTZ R90, R90, R183.reuse ;  /* 0x000000b75a5a7220 */ /* 0x080fe20000410000 */
[C---:B------:R-:W-:Y:S01]  /*25a0*/  LOP3.LUT P0, RZ, R99.reuse, 0xff0000, RZ, 0xc0, !PT ;  /* 0x00ff000063ff7812 */ /* 0x040fe2000780c0ff */
[----:B------:R-:W-:Y:S01]  /*25b0*/  FMUL.FTZ R216, R216, R183 ;  /* 0x000000b7d8d87220 */ /* 0x000fe20000410000 */
[----:B------:R-:W-:Y:S01]  /*25c0*/  ISETP.GE.U32.AND P6, PT, R99, 0x1000000, PT ;  /* 0x010000006300780c */ /* 0x000fe20003fc6070 */
[----:B------:R-:W-:Y:S01]  /*25d0*/  FFMA.FTZ R94, R176, R209, R62 ;  /* 0x000000d1b05e7223 */ /* 0x000fe2000001003e */
[----:B------:R-:W-:Y:S01]  /*25e0*/  LOP3.LUT P5, RZ, R103, 0xff, RZ, 0xc0, !PT ;  /* 0x000000ff67ff7812 */ /* 0x000fe200078ac0ff */
[-C--:B------:R-:W-:Y:S01]  /*25f0*/  FMUL.FTZ R92, R92, R183.reuse ;  /* 0x000000b75c5c7220 */ /* 0x080fe20000410000 */
[-C--:B------:R-:W-:Y:S01]  /*2600*/  FMUL.FTZ R210, R210, R183.reuse ;  /* 0x000000b7d2d27220 */ /* 0x080fe20000410000 */
[-C--:B------:R-:W-:Y:S01]  /*2610*/  FMUL.FTZ R104, R104, R183.reuse ;  /* 0x000000b768687220 */ /* 0x080fe20000410000 */
[----:B------:R-:W-:Y:S01]  /*2620*/  FADD.FTZ R187, R187, -R102 ;  /* 0x80000066bbbb7221 */ /* 0x000fe20000010000 */
[----:B------:R-:W-:Y:S01]  /*2630*/  FFMA.FTZ R206, R176, R206, R65 ;  /* 0x000000ceb0ce7223 */ /* 0x000fe20000010041 */
[----:B------:R-:W-:Y:S01]  /*2640*/  FADD.FTZ R208, R189, -R208 ;  /* 0x800000d0bdd07221 */ /* 0x000fe20000010000 */
[----:B------:R-:W-:Y:S01]  /*2650*/  FADD.FTZ R185, R185, -R204 ;  /* 0x800000ccb9b97221 */ /* 0x000fe20000010000 */
[----:B------:R-:W-:Y:S01]  /*2660*/  FMUL.FTZ R95, R96, UR4 ;  /* 0x00000004605f7c20 */ /* 0x000fe20008410000 */
[----:B------:R-:W-:Y:S01]  /*2670*/  FADD.FTZ R186, R186, -R105 ;  /* 0x80000069baba7221 */ /* 0x000fe20000010000 */
[----:B------:R-:W-:Y:S01]  /*2680*/  FADD.FTZ R184, R184, -R107 ;  /* 0x8000006bb8b87221 */ /* 0x000fe20000010000 */
[----:B------:R-:W-:Y:S01]  /*2690*/  SEL R84, R84, RZ, P4 ;  /* 0x000000ff54547207 */ /* 0x000fe20002000000 */
[----:B------:R-:W-:Y:S01]  /*26a0*/  FMUL.FTZ R89, R218, UR4 ;  /* 0x00000004da597c20 */ /* 0x000fe20008410000 */
[----:B------:R-:W-:Y:S01]  /*26b0*/  FMUL.FTZ R96, R98, UR4 ;  /* 0x0000000462607c20 */ /* 0x000fe20008410000 */
[----:B------:R-:W-:Y:S01]  /*26c0*/  LOP3.LUT P4, RZ, R103, 0xff00, RZ, 0xc0, !PT ;  /* 0x0000ff0067ff7812 */ /* 0x000fe2000788c0ff */
[----:B------:R-:W-:Y:S01]  /*26d0*/  FMUL.FTZ R90, R90, UR4 ;  /* 0x000000045a5a7c20 */ /* 0x000fe20008410000 */
[----:B------:R-:W-:Y:S01]  /*26e0*/  SEL R85, R85, RZ, P2 ;  /* 0x000000ff55557207 */ /* 0x000fe20001000000 */
[----:B------:R-:W-:Y:S01]  /*26f0*/  FMUL.FTZ R91, R216, UR4 ;  /* 0x00000004d85b7c20 */ /* 0x000fe20008410000 */
[----:B------:R-:W-:Y:S01]  /*2700*/  SEL R86, R86, RZ, P0 ;  /* 0x000000ff56567207 */ /* 0x000fe20000000000 */
[----:B------:R-:W-:Y:S01]  /*2710*/  FMUL.FTZ R94, R94, R183 ;  /* 0x000000b75e5e7220 */ /* 0x000fe20000410000 */
[----:B------:R-:W-:Y:S01]  /*2720*/  SEL R87, R87, RZ, P6 ;  /* 0x000000ff57577207 */ /* 0x000fe20003000000 */
[----:B------:R-:W-:Y:S01]  /*2730*/  FMUL.FTZ R92, R92, UR4 ;  /* 0x000000045c5c7c20 */ /* 0x000fe20008410000 */
[----:B------:R-:W-:Y:S01]  /*2740*/  SEL R88, R88, RZ, P5 ;  /* 0x000000ff58587207 */ /* 0x000fe20002800000 */
[----:B------:R-:W-:Y:S01]  /*2750*/  FMUL.FTZ R93, R210, UR4 ;  /* 0x00000004d25d7c20 */ /* 0x000fe20008410000 */
[----:B------:R-:W-:Y:S01]  /*2760*/  FMUL.FTZ R98, R104, UR4 ;  /* 0x0000000468627c20 */ /* 0x000fe20008410000 */
[----:B------:R-:W-:Y:S01]  /*2770*/  FFMA.FTZ R102, R176, R187, R68 ;  /* 0x000000bbb0667223 */ /* 0x000fe20000010044 */
[C---:B------:R-:W-:Y:S01]  /*2780*/  LOP3.LUT P2, RZ, R103.reuse, 0xff0000, RZ, 0xc0, !PT ;  /* 0x00ff000067ff7812 */ /* 0x040fe2000784c0ff */
[----:B------:R-:W-:Y:S01]  /*2790*/  FMUL.FTZ R206, R206, R183 ;  /* 0x000000b7cece7220 */ /* 0x000fe20000410000 */
[----:B------:R-:W-:Y:S01]  /*27a0*/  ISETP.GE.U32.AND P0, PT, R103, 0x1000000, PT ;  /* 0x010000006700780c */ /* 0x000fe20003f06070 */
[C---:B------:R-:W-:Y:S01]  /*27b0*/  FFMA.FTZ R208, R176.reuse, R208, R67 ;  /* 0x000000d0b0d07223 */ /* 0x040fe20000010043 */
[C---:B------:R-:W-:Y:S01]  /*27c0*/  LOP3.LUT P6, RZ, R195.reuse, 0xff, RZ, 0xc0, !PT ;  /* 0x000000ffc3ff7812 */ /* 0x040fe200078cc0ff */
[C---:B------:R-:W-:Y:S01]  /*27d0*/  FFMA.FTZ R104, R176.reuse, R185, R70 ;  /* 0x000000b9b0687223 */ /* 0x040fe20000010046 */
[----:B------:R-:W-:Y:S01]  /*27e0*/  LOP3.LUT P5, RZ, R195, 0xff00, RZ, 0xc0, !PT ;  /* 0x0000ff00c3ff7812 */ /* 0x000fe200078ac0ff */
[C---:B------:R-:W-:Y:S01]  /*27f0*/  FFMA.FTZ R186, R176.reuse, R186, R69 ;  /* 0x000000bab0ba7223 */ /* 0x040fe20000010045 */
[----:B------:R-:W-:Y:S01]  /*2800*/  FFMA.FTZ R184, R176, R184, R71 ;  /* 0x000000b8b0b87223 */ /* 0x000fe20000010047 */
[----:B------:R-:W-:Y:S01]  /*2810*/  SEL R89, R89, RZ, P4 ;  /* 0x000000ff59597207 */ /* 0x000fe20002000000 */
[----:B------:R-:W-:Y:S01]  /*2820*/  FMUL.FTZ R94, R94, UR4 ;  /* 0x000000045e5e7c20 */ /* 0x000fe20008410000 */
[-C--:B------:R-:W-:Y:S01]  /*2830*/  FMUL.FTZ R102, R102, R183.reuse ;  /* 0x000000b766667220 */ /* 0x080fe20000410000 */
[----:B------:R-:W-:Y:S01]  /*2840*/  LOP3.LUT P4, RZ, R195, 0xff0000, RZ, 0xc0, !PT ;  /* 0x00ff0000c3ff7812 */ /* 0x000fe2000788c0ff */
[----:B------:R-:W-:Y:S01]  /*2850*/  FMUL.FTZ R97, R206, UR4 ;  /* 0x00000004ce617c20 */ /* 0x000fe20008410000 */
[----:B------:R-:W-:Y:S01]  /*2860*/  SEL R90, R90, RZ, P2 ;  /* 0x000000ff5a5a7207 */ /* 0x000fe20001000000 */
[-C--:B------:R-:W-:Y:S01]  /*2870*/  FMUL.FTZ R208, R208, R183.reuse ;  /* 0x000000b7d0d07220 */ /* 0x080fe20000410000 */
[----:B------:R-:W-:Y:S01]  /*2880*/  SEL R91, R91, RZ, P0 ;  /* 0x000000ff5b5b7207 */ /* 0x000fe20000000000 */
[-C--:B------:R-:W-:Y:S01]  /*2890*/  FMUL.FTZ R103, R104, R183.reuse ;  /* 0x000000b768677220 */ /* 0x080fe20000410000 */
[----:B------:R-:W-:Y:S01]  /*28a0*/  SEL R92, R92, RZ, P6 ;  /* 0x000000ff5c5c7207 */ /* 0x000fe20003000000 */
[-C--:B------:R-:W-:Y:S01]  /*28b0*/  FMUL.FTZ R186, R186, R183.reuse ;  /* 0x000000b7baba7220 */ /* 0x080fe20000410000 */
[----:B------:R-:W-:Y:S01]  /*28c0*/  SEL R93, R93, RZ, P5 ;  /* 0x000000ff5d5d7207 */ /* 0x000fe20002800000 */
[----:B------:R-:W-:Y:S01]  /*28d0*/  FMUL.FTZ R184, R184, R183 ;  /* 0x000000b7b8b87220 */ /* 0x000fe20000410000 */
[----:B------:R-:W-:Y:S01]  /*28e0*/  ISETP.GE.U32.AND P2, PT, R195, 0x1000000, PT ;  /* 0x01000000c300780c */ /* 0x000fe20003f46070 */
[----:B0-----:R-:W-:Y:S01]  /*28f0*/  IMAD.WIDE.U32 R106, R181, 0x10, R100 ;  /* 0x00000010b56a7825 */ /* 0x001fe200078e0064 */
[----:B------:R-:W-:-:S03]  /*2900*/  LOP3.LUT P0, RZ, R193, 0xff, RZ, 0xc0, !PT ;  /* 0x000000ffc1ff7812 */ /* 0x000fc6000780c0ff */
[----:B------:R-:W-:Y:S01]  /*2910*/  FMUL.FTZ R99, R208, UR4 ;  /* 0x00000004d0637c20 */ /* 0x000fe20008410000 */
[----:B------:R-:W-:Y:S01]  /*2920*/  LOP3.LUT P6, RZ, R193, 0xff00, RZ, 0xc0, !PT ;  /* 0x0000ff00c1ff7812 */ /* 0x000fe200078cc0ff */
[--C-:B------:R-:W-:Y:S01]  /*2930*/  IMAD.WIDE.U32 R104, R179, 0x10, R100.reuse ;  /* 0x00000010b3687825 */ /* 0x100fe200078e0064 */
[C---:B------:R-:W-:Y:S02]  /*2940*/  LOP3.LUT P5, RZ, R193.reuse, 0xff0000, RZ, 0xc0, !PT ;  /* 0x00ff0000c1ff7812 */ /* 0x040fe400078ac0ff */
[----:B------:R-:W-:Y:S01]  /*2950*/  SEL R94, R94, RZ, P4 ;  /* 0x000000ff5e5e7207 */ /* 0x000fe20002000000 */
[--C-:B------:R-:W-:Y:S01]  /*2960*/  IMAD.WIDE.U32 R182, R182, 0x10, R100.reuse ;  /* 0x00000010b6b67825 */ /* 0x100fe200078e0064 */
[----:B------:R-:W-:Y:S02]  /*2970*/  ISETP.GE.U32.AND P4, PT, R193, 0x1000000, PT ;  /* 0x01000000c100780c */ /* 0x000fe40003f86070 */
[----:B------:R-:W-:Y:S01]  /*2980*/  SEL R95, R95, RZ, P2 ;  /* 0x000000ff5f5f7207 */ /* 0x000fe20001000000 */
[--C-:B------:R-:W-:Y:S01]  /*2990*/  IMAD.WIDE.U32 R180, R180, 0x10, R100.reuse ;  /* 0x00000010b4b47825 */ /* 0x100fe200078e0064 */
[----:B------:R-:W-:Y:S01]  /*29a0*/  SEL R96, R96, RZ, P0 ;  /* 0x000000ff60607207 */ /* 0x000fe20000000000 */
[----:B------:R0:W-:Y:S01]  /*29b0*/  STG.E.128 desc[UR6][R182.64], R76 ;  /* 0x0000004cb6007986 */ /* 0x0001e2000c101d06 */
[----:B------:R-:W-:Y:S01]  /*29c0*/  SEL R97, R97, RZ, P6 ;  /* 0x000000ff61617207 */ /* 0x000fe20003000000 */
[--C-:B------:R-:W-:Y:S01]  /*29d0*/  IMAD.WIDE.U32 R178, R178, 0x10, R100.reuse ;  /* 0x00000010b2b27825 */ /* 0x100fe200078e0064 */
[----:B------:R-:W-:Y:S01]  /*29e0*/  SEL R98, R98, RZ, P5 ;  /* 0x000000ff62627207 */ /* 0x000fe20002800000 */
[----:B------:R0:W-:Y:S01]  /*29f0*/  STG.E.128 desc[UR6][R106.64], R80 ;  /* 0x000000506a007986 */ /* 0x0001e2000c101d06 */
[C---:B------:R-:W-:Y:S01]  /*2a00*/  LOP3.LUT P2, RZ, R188.reuse, 0xff, RZ, 0xc0, !PT ;  /* 0x000000ffbcff7812 */ /* 0x040fe2000784c0ff */
[--C-:B------:R-:W-:Y:S01]  /*2a10*/  IMAD.WIDE.U32 R108, R177, 0x10, R100.reuse ;  /* 0x00000010b16c7825 */ /* 0x100fe200078e0064 */
[C---:B------:R-:W-:Y:S01]  /*2a20*/  LOP3.LUT P0, RZ, R188.reuse, 0xff00, RZ, 0xc0, !PT ;  /* 0x0000ff00bcff7812 */ /* 0x040fe2000780c0ff */
[----:B------:R0:W-:Y:S01]  /*2a30*/  STG.E.128 desc[UR6][R180.64], R84 ;  /* 0x00000054b4007986 */ /* 0x0001e2000c101d06 */
[----:B------:R-:W-:Y:S01]  /*2a40*/  LOP3.LUT P6, RZ, R188, 0xff0000, RZ, 0xc0, !PT ;  /* 0x00ff0000bcff7812 */ /* 0x000fe200078cc0ff */
[----:B------:R-:W-:-:S04]  /*2a50*/  IMAD.WIDE.U32 R110, R175, 0x10, R100 ;  /* 0x00000010af6e7825 */ /* 0x000fc800078e0064 */
[----:B------:R-:W-:Y:S01]  /*2a60*/  FMUL.FTZ R100, R102, UR4 ;  /* 0x0000000466647c20 */ /* 0x000fe20008410000 */
[----:B------:R-:W-:Y:S01]  /*2a70*/  FMUL.FTZ R102, R103, UR4 ;  /* 0x0000000467667c20 */ /* 0x000fe20008410000 */
[----:B------:R-:W-:Y:S01]  /*2a80*/  FMUL.FTZ R101, R186, UR4 ;  /* 0x00000004ba657c20 */ /* 0x000fe20008410000 */
[----:B------:R-:W-:Y:S01]  /*2a90*/  FMUL.FTZ R103, R184, UR4 ;  /* 0x00000004b8677c20 */ /* 0x000fe20008410000 */
[----:B------:R-:W-:Y:S01]  /*2aa0*/  ISETP.GE.U32.AND P5, PT, R188, 0x1000000, PT ;  /* 0x01000000bc00780c */ /* 0x000fe20003fa6070 */
[----:B------:R0:W-:Y:S01]  /*2ab0*/  STG.E.128 desc[UR6][R104.64], R88 ;  /* 0x0000005868007986 */ /* 0x0001e2000c101d06 */
[----:B------:R-:W-:Y:S02]  /*2ac0*/  SEL R99, R99, RZ, P4 ;  /* 0x000000ff63637207 */ /* 0x000fe40002000000 */
[----:B------:R-:W-:Y:S01]  /*2ad0*/  SEL R100, R100, RZ, P2 ;  /* 0x000000ff64647207 */ /* 0x000fe20001000000 */
[----:B------:R0:W-:Y:S01]  /*2ae0*/  STG.E.128 desc[UR6][R178.64], R92 ;  /* 0x0000005cb2007986 */ /* 0x0001e2000c101d06 */
[----:B------:R-:W-:-:S02]  /*2af0*/  SEL R101, R101, RZ, P0 ;  /* 0x000000ff65657207 */ /* 0x000fc40000000000 */
[----:B------:R-:W-:Y:S01]  /*2b00*/  SEL R102, R102, RZ, P6 ;  /* 0x000000ff66667207 */ /* 0x000fe20003000000 */
[----:B------:R0:W-:Y:S01]  /*2b10*/  STG.E.128 desc[UR6][R108.64], R96 ;  /* 0x000000606c007986 */ /* 0x0001e2000c101d06 */
[----:B------:R-:W-:-:S05]  /*2b20*/  SEL R103, R103, RZ, P5 ;  /* 0x000000ff67677207 */ /* 0x000fca0002800000 */
[----:B------:R0:W-:Y:S01]  /*2b30*/  STG.E.128 desc[UR6][R110.64], R100 ;  /* 0x000000646e007986 */ /* 0x0001e2000c101d06 */
[----:B------:R-:W-:Y:S05]  /*2b40*/  BRA `(.L_x_12368) ;  /* 0x00000028007c7947 */ /* 0x000fea0003800000 */
.L_x_12367:
[-CC-:B------:R-:W-:Y:S01]  /*2b50*/  FFMA.FTZ R92, R92, R87.reuse, R86.reuse ;  /* 0x000000575c5c7223 */ /* 0x180fe20000010056 */
[-CC-:B------:R-:W-:Y:S01]  /*2b60*/  FFMA.FTZ R232, R232, R87.reuse, R86.reuse ;  /* 0x00000057e8e87223 */ /* 0x180fe20000010056 */
[----:B-----5:R-:W-:Y:S01]  /*2b70*/  LOP3.LUT P2, RZ, R100, 0xff, RZ, 0xc0, !PT ;  /* 0x000000ff64ff7812 */ /* 0x020fe2000784c0ff */
[-C--:B------:R-:W-:Y:S01]  /*2b80*/  FFMA.FTZ R230, R230, R87.reuse, R86 ;  /* 0x00000057e6e67223 */ /* 0x080fe20000010056 */
[----:B------:R-:W-:Y:S01]  /*2b90*/  FADD.FTZ R245, R245, -R92 ;  /* 0x8000005cf5f57221 */ /* 0x000fe20000010000 */
[----:B------:R-:W-:Y:S01]  /*2ba0*/  FADD.FTZ R232, R243, -R232 ;  /* 0x800000e8f3e87221 */ /* 0x000fe20000010000 */
[----:B------:R-:W-:Y:S01]  /*2bb0*/  FFMA.FTZ R239, R239, R87, R86 ;  /* 0x00000057efef7223 */ /* 0x000fe20000010056 */
[----:B------:R-:W-:Y:S01]  /*2bc0*/  FADD.FTZ R241, R241, -R230 ;  /* 0x800000e6f1f17221 */ /* 0x000fe20000010000 */
[C---:B------:R-:W-:Y:S01]  /*2bd0*/  FFMA.FTZ R72, R176.reuse, R245, R44 ;  /* 0x000000f5b0487223 */ /* 0x040fe2000001002c */
[----:B------:R-:W-:Y:S01]  /*2be0*/  FFMA.FTZ R73, R176, R232, R45 ;  /* 0x000000e8b0497223 */ /* 0x000fe2000001002d */
[----:B------:R-:W-:Y:S01]  /*2bf0*/  LOP3.LUT P6, RZ, R100, 0xff00, RZ, 0xc0, !PT ;  /* 0x0000ff0064ff7812 */ /* 0x000fe200078cc0ff */
[----:B------:R-:W-:Y:S01]  /*2c00*/  FFMA.FTZ R74, R176, R241, R46 ;  /* 0x000000f1b04a7223 */ /* 0x000fe2000001002e */
[-C--:B------:R-:W-:Y:S01]  /*2c10*/  FMUL.FTZ R75, R72, R183.reuse ;  /* 0x000000b7484b7220 */ /* 0x080fe20000410000 */
[----:B------:R-:W-:Y:S01]  /*2c20*/  FMUL.FTZ R76, R73, R183 ;  /* 0x000000b7494c7220 */ /* 0x000fe20000410000 */
[-CC-:B------:R-:W-:Y:S01]  /*2c30*/  FFMA.FTZ R226, R226, R87.reuse, R86.reuse ;  /* 0x00000057e2e27223 */ /* 0x180fe20000010056 */
[-CC-:B------:R-:W-:Y:S01]  /*2c40*/  FFMA.FTZ R231, R231, R87.reuse, R86.reuse ;  /* 0x00000057e7e77223 */ /* 0x180fe20000010056 */
[----:B------:R-:W-:Y:S01]  /*2c50*/  FMUL.FTZ R75, R75, UR4 ;  /* 0x000000044b4b7c20 */ /* 0x000fe20008410000 */
[----:B------:R-:W-:Y:S01]  /*2c60*/  FMUL.FTZ R76, R76, UR4 ;  /* 0x000000044c4c7c20 */ /* 0x000fe20008410000 */
[--C-:B------:R-:W-:Y:S01]  /*2c70*/  FFMA.FTZ R224, R224, R87, R86.reuse ;  /* 0x00000057e0e07223 */ /* 0x100fe20000010056 */
[----:B------:R-:W-:Y:S01]  /*2c80*/  FMUL.FTZ R77, R74, R183 ;  /* 0x000000b74a4d7220 */ /* 0x000fe20000410000 */
[----:B------:R-:W-:Y:S01]  /*2c90*/  FFMA.FTZ R221, R221, R87, R86 ;  /* 0x00000057dddd7223 */ /* 0x000fe20000010056 */
[----:B------:R-:W-:Y:S01]  /*2ca0*/  SEL R88, R75, RZ, P2 ;  /* 0x000000ff4b587207 */ /* 0x000fe20001000000 */
[----:B------:R-:W-:Y:S01]  /*2cb0*/  FADD.FTZ R75, R228, -R239 ;  /* 0x800000efe44b7221 */ /* 0x000fe20000010000 */
[----:B------:R-:W-:Y:S01]  /*2cc0*/  SEL R89, R76, RZ, P6 ;  /* 0x000000ff4c597207 */ /* 0x000fe20003000000 */
[----:B------:R-:W-:Y:S01]  /*2cd0*/  FADD.FTZ R213, R213, -R226 ;  /* 0x800000e2d5d57221 */ /* 0x000fe20000010000 */
[----:B------:R-:W-:Y:S01]  /*2ce0*/  FADD.FTZ R214, R214, -R231 ;  /* 0x800000e7d6d67221 */ /* 0x000fe20000010000 */
[----:B------:R-:W-:Y:S01]  /*2cf0*/  FFMA.FTZ R75, R176, R75, R47 ;  /* 0x0000004bb04b7223 */ /* 0x000fe2000001002f */
[----:B------:R-:W-:Y:S01]  /*2d00*/  FADD.FTZ R215, R215, -R224 ;  /* 0x800000e0d7d77221 */ /* 0x000fe20000010000 */
[----:B------:R-:W-:Y:S01]  /*2d10*/  FMUL.FTZ R77, R77, UR4 ;  /* 0x000000044d4d7c20 */ /* 0x000fe20008410000 */
[----:B------:R-:W-:Y:S01]  /*2d20*/  FFMA.FTZ R83, R93, R87, R86 ;  /* 0x000000575d537223 */ /* 0x000fe20000010056 */
[----:B------:R-:W-:Y:S01]  /*2d30*/  FMUL.FTZ R76, R75, R183 ;  /* 0x000000b74b4c7220 */ /* 0x000fe20000410000 */
[----:B------:R-:W-:Y:S01]  /*2d40*/  LOP3.LUT P5, RZ, R100, 0xff0000, RZ, 0xc0, !PT ;  /* 0x00ff000064ff7812 */ /* 0x000fe200078ac0ff */
[----:B------:R-:W-:Y:S01]  /*2d50*/  FADD.FTZ R221, R94, -R221 ;  /* 0x800000dd5edd7221 */ /* 0x000fe20000010000 */
[----:B------:R-:W-:Y:S01]  /*2d60*/  ISETP.GE.U32.AND P4, PT, R100, 0x1000000, PT ;  /* 0x010000006400780c */ /* 0x000fe20003f86070 */
[----:B------:R-:W-:Y:S01]  /*2d70*/  FMUL.FTZ R76, R76, UR4 ;  /* 0x000000044c4c7c20 */ /* 0x000fe20008410000 */
[C---:B------:R-:W-:Y:S01]  /*2d80*/  FFMA.FTZ R92, R176.reuse, R213, R48 ;  /* 0x000000d5b05c7223 */ /* 0x040fe20000010030 */
[C---:B------:R-:W-:Y:S01]  /*2d90*/  FFMA.FTZ R93, R176.reuse, R214, R49 ;  /* 0x000000d6b05d7223 */ /* 0x040fe20000010031 */
[----:B------:R-:W-:Y:S01]  /*2da0*/  FFMA.FTZ R94, R176, R215, R50 ;  /* 0x000000d7b05e7223 */ /* 0x000fe20000010032 */
[-CC-:B------:R-:W-:Y:S01]  /*2db0*/  FFMA.FTZ R229, R229, R87.reuse, R86.reuse ;  /* 0x00000057e5e57223 */ /* 0x180fe20000010056 */
[-CC-:B------:R-:W-:Y:S01]  /*2dc0*/  FFMA.FTZ R223, R223, R87.reuse, R86.reuse ;  /* 0x00000057dfdf7223 */ /* 0x180fe20000010056 */
[----:B------:R-:W-:Y:S01]  /*2dd0*/  FFMA.FTZ R222, R222, R87, R86 ;  /* 0x00000057dede7223 */ /* 0x000fe20000010056 */
[----:B------:R-:W-:Y:S01]  /*2de0*/  SEL R90, R77, RZ, P5 ;  /* 0x000000ff4d5a7207 */ /* 0x000fe20002800000 */
[-C--:B------:R-:W-:Y:S01]  /*2df0*/  FMUL.FTZ R77, R92, R183.reuse ;  /* 0x000000b75c4d7220 */ /* 0x080fe20000410000 */
[----:B------:R-:W-:Y:S01]  /*2e00*/  SEL R91, R76, RZ, P4 ;  /* 0x000000ff4c5b7207 */ /* 0x000fe20002000000 */
[-C--:B------:R-:W-:Y:S01]  /*2e10*/  FMUL.FTZ R78, R93, R183.reuse ;  /* 0x000000b75d4e7220 */ /* 0x080fe20000410000 */
[----:B------:R-:W-:Y:S01]  /*2e20*/  FMUL.FTZ R76, R94, R183 ;  /* 0x000000b75e4c7220 */ /* 0x000fe20000410000 */
[----:B------:R-:W-:Y:S01]  /*2e30*/  FADD.FTZ R212, R212, -R229 ;  /* 0x800000e5d4d47221 */ /* 0x000fe20000010000 */
[----:B------:R-:W-:Y:S01]  /*2e40*/  FADD.FTZ R223, R96, -R223 ;  /* 0x800000df60df7221 */ /* 0x000fe20000010000 */
[----:B------:R-:W-:Y:S01]  /*2e50*/  FADD.FTZ R222, R95, -R222 ;  /* 0x800000de5fde7221 */ /* 0x000fe20000010000 */
[----:B------:R-:W-:Y:S01]  /*2e60*/  FMUL.FTZ R77, R77, UR4 ;  /* 0x000000044d4d7c20 */ /* 0x000fe20008410000 */
[----:B------:R-:W-:Y:S01]  /*2e70*/  FMUL.FTZ R78, R78, UR4 ;  /* 0x000000044e4e7c20 */ /* 0x000fe20008410000 */
[----:B------:R-:W-:Y:S01]  /*2e80*/  FMUL.FTZ R76, R76, UR4 ;  /* 0x000000044c4c7c20 */ /* 0x000fe20008410000 */
[-CC-:B------:R-:W-:Y:S01]  /*2e90*/  FFMA.FTZ R79, R101, R87.reuse, R86.reuse ;  /* 0x00000057654f7223 */ /* 0x180fe20000010056 */
[----:B------:R-:W-:Y:S01]  /*2ea0*/  FFMA.FTZ R124, R102, R87, R86 ;  /* 0x00000057667c7223 */ /* 0x000fe20000010056 */
[----:B------:R-:W-:Y:S01]  /*2eb0*/  LOP3.LUT P0, RZ, R98, 0xff, RZ, 0xc0, !PT ;  /* 0x000000ff62ff7812 */ /* 0x000fe2000780c0ff */
[----:B------:R-:W-:Y:S01]  /*2ec0*/  FFMA.FTZ R95, R176, R212, R51 ;  /* 0x000000d4b05f7223 */ /* 0x000fe20000010033 */
[----:B------:R-:W-:Y:S01]  /*2ed0*/  LOP3.LUT P2, RZ, R98, 0xff00, RZ, 0xc0, !PT ;  /* 0x0000ff0062ff7812 */ /* 0x000fe2000784c0ff */
[----:B------:R-:W-:Y:S01]  /*2ee0*/  FFMA.FTZ R100, R176, R223, R52 ;  /* 0x000000dfb0647223 */ /* 0x000fe20000010034 */
[----:B------:R-:W-:Y:S01]  /*2ef0*/  LOP3.LUT P6, RZ, R98, 0xff0000, RZ, 0xc0, !PT ;  /* 0x00ff000062ff7812 */ /* 0x000fe200078cc0ff */
[C---:B------:R-:W-:Y:S01]  /*2f00*/  FFMA.FTZ R101, R176.reuse, R222, R53 ;  /* 0x000000deb0657223 */ /* 0x040fe20000010035 */
[----:B------:R-:W-:Y:S01]  /*2f10*/  FFMA.FTZ R102, R176, R221, R54 ;  /* 0x000000ddb0667223 */ /* 0x000fe20000010036 */
        /* <DEDUP_REMOVED lines=14> */
[----:B------:R-:W-:Y:S01]  /*3000*/  ISETP.GE.U32.AND P5, PT, R98, 0x1000000, PT ;  /* 0x010000006200780c */ /* 0x000fe20003fa6070 */
[-C--:B------:R-:W-:Y:S01]  /*3010*/  FMUL.FTZ R80, R101, R183.reuse ;  /* 0x000000b765507220 */ /* 0x080fe20000410000 */
[----:B------:R-:W-:Y:S01]  /*3020*/  SEL R96, R77, RZ, P0 ;  /* 0x000000ff4d607207 */ /* 0x000fe20000000000 */
[-C--:B------:R-:W-:Y:S01]  /*3030*/  FMUL.FTZ R77, R95, R183.reuse ;  /* 0x000000b75f4d7220 */ /* 0x080fe20000410000 */
[----:B------:R-:W-:Y:S01]  /*3040*/  SEL R97, R78, RZ, P2 ;  /* 0x000000ff4e617207 */ /* 0x000fe20001000000 */
[-C--:B------:R-:W-:Y:S01]  /*3050*/  FMUL.FTZ R78, R100, R183.reuse ;  /* 0x000000b7644e7220 */ /* 0x080fe20000410000 */
[----:B------:R-:W-:Y:S01]  /*3060*/  SEL R98, R76, RZ, P6 ;  /* 0x000000ff4c627207 */ /* 0x000fe20003000000 */
[----:B------:R-:W-:Y:S01]  /*3070*/  FMUL.FTZ R76, R102, R183 ;  /* 0x000000b7664c7220 */ /* 0x000fe20000410000 */
[----:B------:R-:W-:Y:S01]  /*3080*/  FMUL.FTZ R77, R77, UR4 ;  /* 0x000000044d4d7c20 */ /* 0x000fe20008410000 */
[----:B------:R-:W-:Y:S01]  /*3090*/  FMUL.FTZ R78, R78, UR4 ;  /* 0x000000044e4e7c20 */ /* 0x000fe20008410000 */
[----:B------:R-:W-:Y:S01]  /*30a0*/  FMUL.FTZ R80, R80, UR4 ;  /* 0x0000000450507c20 */ /* 0x000fe20008410000 */
[----:B------:R-:W-:Y:S01]  /*30b0*/  FMUL.FTZ R76, R76, UR4 ;  /* 0x000000044c4c7c20 */ /* 0x000fe20008410000 */
[C---:B------:R-:W-:Y:S01]  /*30c0*/  LOP3.LUT P4, RZ, R99.reuse, 0xff, RZ, 0xc0, !PT ;  /* 0x000000ff63ff7812 */ /* 0x040fe2000788c0ff */
[----:B------:R-:W-:Y:S01]  /*30d0*/  FADD.FTZ R219, R200, -R219 ;  /* 0x800000dbc8db7221 */ /* 0x000fe20000010000 */
[----:B------:R-:W-:Y:S01]  /*30e0*/  LOP3.LUT P0, RZ, R99, 0xff00, RZ, 0xc0, !PT ;  /* 0x0000ff0063ff7812 */ /* 0x000fe2000780c0ff */
[----:B------:R-:W-:Y:S01]  /*30f0*/  FADD.FTZ R218, R201, -R218 ;  /* 0x800000dac9da7221 */ /* 0x000fe20000010000 */
[C---:B------:R-:W-:Y:S01]  /*3100*/  LOP3.LUT P2, RZ, R99.reuse, 0xff0000, RZ, 0xc0, !PT ;  /* 0x00ff000063ff7812 */ /* 0x040fe2000784c0ff */
[----:B------:R-:W-:Y:S01]  /*3110*/  FFMA.FTZ R108, R176, R219, R56 ;  /* 0x000000dbb06c7223 */ /* 0x000fe20000010038 */
[----:B------:R-:W-:Y:S01]  /*3120*/  ISETP.GE.U32.AND P6, PT, R99, 0x1000000, PT ;  /* 0x010000006300780c */ /* 0x000fe20003fc6070 */
[----:B------:R-:W-:Y:S01]  /*3130*/  FADD.FTZ R217, R202, -R217 ;  /* 0x800000d9cad97221 */ /* 0x000fe20000010000 */
[----:B------:R-:W-:Y:S01]  /*3140*/  SEL R99, R77, RZ, P5 ;  /* 0x000000ff4d637207 */ /* 0x000fe20002800000 */
[-C--:B------:R-:W-:Y:S01]  /*3150*/  FMUL.FTZ R77, R108, R183.reuse ;  /* 0x000000b76c4d7220 */ /* 0x080fe20000410000 */
[----:B------:R-:W-:Y:S01]  /*3160*/  SEL R104, R78, RZ, P4 ;  /* 0x000000ff4e687207 */ /* 0x000fe20002000000 */
[----:B------:R-:W-:Y:S01]  /*3170*/  FFMA.FTZ R109, R176, R218, R57 ;  /* 0x000000dab06d7223 */ /* 0x000fe20000010039 */
[----:B------:R-:W-:Y:S01]  /*3180*/  SEL R105, R80, RZ, P0 ;  /* 0x000000ff50697207 */ /* 0x000fe20000000000 */
[----:B------:R-:W-:Y:S01]  /*3190*/  FADD.FTZ R216, R199, -R216 ;  /* 0x800000d8c7d87221 */ /* 0x000fe20000010000 */
[----:B------:R-:W-:Y:S01]  /*31a0*/  SEL R106, R76, RZ, P2 ;  /* 0x000000ff4c6a7207 */ /* 0x000fe20001000000 */
[----:B------:R-:W0:Y:S01]  /*31b0*/  LDC.64 R120, c[0x0][0x478] ;  /* 0x00011e00ff787b82 */ /* 0x000e220000000a00 */
[----:B------:R-:W-:Y:S01]  /*31c0*/  LOP3.LUT P5, RZ, R103, 0xff, RZ, 0xc0, !PT ;  /* 0x000000ff67ff7812 */ /* 0x000fe200078ac0ff */
[----:B------:R-:W-:Y:S01]  /*31d0*/  FADD.FTZ R210, R197, -R210 ;  /* 0x800000d2c5d27221 */ /* 0x000fe20000010000 */
[----:B------:R-:W-:Y:S01]  /*31e0*/  LOP3.LUT P4, RZ, R103, 0xff00, RZ, 0xc0, !PT ;  /* 0x0000ff0067ff7812 */ /* 0x000fe2000788c0ff */
[----:B------:R-:W-:Y:S01]  /*31f0*/  FMUL.FTZ R77, R77, UR4 ;  /* 0x000000044d4d7c20 */ /* 0x000fe20008410000 */
[----:B------:R-:W-:Y:S01]  /*3200*/  LOP3.LUT P0, RZ, R103, 0xff0000, RZ, 0xc0, !PT ;  /* 0x00ff000067ff7812 */ /* 0x000fe2000780c0ff */
[----:B------:R-:W-:Y:S01]  /*3210*/  FMUL.FTZ R78, R109, R183 ;  /* 0x000000b76d4e7220 */ /* 0x000fe20000410000 */
[----:B------:R-:W-:Y:S01]  /*3220*/  ISETP.GE.U32.AND P2, PT, R103, 0x1000000, PT ;  /* 0x010000006700780c */ /* 0x000fe20003f46070 */
[----:B------:R-:W-:Y:S01]  /*3230*/  FADD.FTZ R103, R203, -R220 ;  /* 0x800000dccb677221 */ /* 0x000fe20000010000 */
[C---:B------:R-:W-:Y:S01]  /*3240*/  FFMA.FTZ R110, R176.reuse, R217, R58 ;  /* 0x000000d9b06e7223 */ /* 0x040fe2000001003a */
[C---:B------:R-:W-:Y:S01]  /*3250*/  FFMA.FTZ R111, R176.reuse, R216, R59 ;  /* 0x000000d8b06f7223 */ /* 0x040fe2000001003b */
[----:B------:R-:W1:Y:S01]  /*3260*/  LDC.64 R122, c[0x0][0x468] ;  /* 0x00011a00ff7a7b82 */ /* 0x000e620000000a00 */
[----:B------:R-:W-:Y:S01]  /*3270*/  FFMA.FTZ R103, R176, R103, R55 ;  /* 0x00000067b0677223 */ /* 0x000fe20000010037 */
[----:B------:R-:W-:Y:S01]  /*3280*/  FADD.FTZ R207, R196, -R207 ;  /* 0x800000cfc4cf7221 */ /* 0x000fe20000010000 */
[----:B------:R-:W-:Y:S01]  /*3290*/  FFMA.FTZ R117, R176, R210, R61 ;  /* 0x000000d2b0757223 */ /* 0x000fe2000001003d */
[----:B------:R-:W-:Y:S01]  /*32a0*/  FADD.FTZ R209, R198, -R209 ;  /* 0x800000d1c6d17221 */ /* 0x000fe20000010000 */
[-C--:B------:R-:W-:Y:S01]  /*32b0*/  FMUL.FTZ R76, R103, R183.reuse ;  /* 0x000000b7674c7220 */ /* 0x080fe20000410000 */
[----:B------:R-:W-:Y:S01]  /*32c0*/  FMUL.FTZ R78, R78, UR4 ;  /* 0x000000044e4e7c20 */ /* 0x000fe20008410000 */
[----:B------:R-:W-:Y:S01]  /*32d0*/  SEL R112, R77, RZ, P5 ;  /* 0x000000ff4d707207 */ /* 0x000fe20002800000 */
[----:B------:R-:W-:Y:S01]  /*32e0*/  FMUL.FTZ R77, R111, R183 ;  /* 0x000000b76f4d7220 */ /* 0x000fe20000410000 */
[----:B------:R-:W-:Y:S01]  /*32f0*/  FMUL.FTZ R76, R76, UR4 ;  /* 0x000000044c4c7c20 */ /* 0x000fe20008410000 */
[C---:B------:R-:W-:Y:S01]  /*3300*/  FFMA.FTZ R116, R176.reuse, R207, R60 ;  /* 0x000000cfb0747223 */ /* 0x040fe2000001003c */
[----:B------:R-:W-:Y:S01]  /*3310*/  FMUL.FTZ R80, R117, R183 ;  /* 0x000000b775507220 */ /* 0x000fe20000410000 */
[----:B------:R-:W-:Y:S01]  /*3320*/  FFMA.FTZ R118, R176, R209, R62 ;  /* 0x000000d1b0767223 */ /* 0x000fe2000001003e */
[----:B------:R-:W-:Y:S01]  /*3330*/  SEL R113, R78, RZ, P4 ;  /* 0x000000ff4e717207 */ /* 0x000fe20002000000 */
[----:B------:R-:W-:Y:S01]  /*3340*/  FMUL.FTZ R77, R77, UR4 ;  /* 0x000000044d4d7c20 */ /* 0x000fe20008410000 */
[----:B------:R-:W-:Y:S01]  /*3350*/  SEL R107, R76, RZ, P6 ;  /* 0x000000ff4c6b7207 */ /* 0x000fe20003000000 */
[-C--:B------:R-:W-:Y:S01]  /*3360*/  FMUL.FTZ R76, R110, R183.reuse ;  /* 0x000000b76e4c7220 */ /* 0x080fe20000410000 */
[-C--:B------:R-:W-:Y:S01]  /*3370*/  FMUL.FTZ R78, R116, R183.reuse ;  /* 0x000000b7744e7220 */ /* 0x080fe20000410000 */
[----:B------:R-:W-:Y:S01]  /*3380*/  FMUL.FTZ R80, R80, UR4 ;  /* 0x0000000450507c20 */ /* 0x000fe20008410000 */
[----:B------:R-:W-:Y:S01]  /*3390*/  LOP3.LUT P5, RZ, R195, 0xff00, RZ, 0xc0, !PT ;  /* 0x0000ff00c3ff7812 */ /* 0x000fe200078ac0ff */
[----:B------:R-:W-:Y:S01]  /*33a0*/  FMUL.FTZ R76, R76, UR4 ;  /* 0x000000044c4c7c20 */ /* 0x000fe20008410000 */
[----:B------:R-:W-:Y:S01]  /*33b0*/  FMUL.FTZ R81, R118, R183 ;  /* 0x000000b776517220 */ /* 0x000fe20000410000 */
[----:B------:R-:W-:Y:S01]  /*33c0*/  FADD.FTZ R119, R194, -R211 ;  /* 0x800000d3c2777221 */ /* 0x000fe20000010000 */
[----:B------:R-:W-:Y:S01]  /*33d0*/  FADD.FTZ R79, R192, -R79 ;  /* 0x8000004fc04f7221 */ /* 0x000fe20000010000 */
[----:B------:R-:W-:Y:S01]  /*33e0*/  FADD.FTZ R206, R191, -R206 ;  /* 0x800000cebfce7221 */ /* 0x000fe20000010000 */
[----:B------:R-:W-:Y:S01]  /*33f0*/  FADD.FTZ R205, R190, -R205 ;  /* 0x800000cdbecd7221 */ /* 0x000fe20000010000 */
[----:B------:R-:W-:Y:S01]  /*3400*/  SEL R114, R76, RZ, P0 ;  /* 0x000000ff4c727207 */ /* 0x000fe20000000000 */
[----:B------:R-:W-:Y:S01]  /*3410*/  FMUL.FTZ R76, R78, UR4 ;  /* 0x000000044e4c7c20 */ /* 0x000fe20008410000 */
[----:B------:R-:W-:Y:S01]  /*3420*/  SEL R115, R77, RZ, P2 ;  /* 0x000000ff4d737207 */ /* 0x000fe20001000000 */
[----:B------:R-:W-:Y:S01]  /*3430*/  FMUL.FTZ R78, R81, UR4 ;  /* 0x00000004514e7c20 */ /* 0x000fe20008410000 */
[----:B------:R-:W-:Y:S01]  /*3440*/  SEL R77, R80, RZ, P5 ;  /* 0x000000ff504d7207 */ /* 0x000fe20002800000 */
[C---:B------:R-:W-:Y:S01]  /*3450*/  FFMA.FTZ R119, R176.reuse, R119, R63 ;  /* 0x00000077b0777223 */ /* 0x040fe2000001003f */
[C---:B------:R-:W-:Y:S01]  /*3460*/  FFMA.FTZ R80, R176.reuse, R79, R64 ;  /* 0x0000004fb0507223 */ /* 0x040fe20000010040 */
[C---:B------:R-:W-:Y:S01]  /*3470*/  FFMA.FTZ R81, R176.reuse, R206, R65 ;  /* 0x000000ceb0517223 */ /* 0x040fe20000010041 */
[----:B------:R-:W-:Y:S01]  /*3480*/  FFMA.FTZ R82, R176, R205, R66 ;  /* 0x000000cdb0527223 */ /* 0x000fe20000010042 */
[----:B------:R-:W-:Y:S01]  /*3490*/  LOP3.LUT P6, RZ, R195, 0xff, RZ, 0xc0, !PT ;  /* 0x000000ffc3ff7812 */ /* 0x000fe200078cc0ff */
[-C--:B------:R-:W-:Y:S01]  /*34a0*/  FMUL.FTZ R79, R119, R183.reuse ;  /* 0x000000b7774f7220 */ /* 0x080fe20000410000 */
[C---:B------:R-:W-:Y:S01]  /*34b0*/  LOP3.LUT P4, RZ, R195.reuse, 0xff0000, RZ, 0xc0, !PT ;  /* 0x00ff0000c3ff7812 */ /* 0x040fe2000788c0ff */
[-C--:B------:R-:W-:Y:S01]  /*34c0*/  FMUL.FTZ R84, R80, R183.reuse ;  /* 0x000000b750547220 */ /* 0x080fe20000410000 */
[----:B------:R-:W-:Y:S01]  /*34d0*/  ISETP.GE.U32.AND P0, PT, R195, 0x1000000, PT ;  /* 0x01000000c300780c */ /* 0x000fe20003f06070 */
[-C--:B------:R-:W-:Y:S01]  /*34e0*/  FMUL.FTZ R85, R81, R183.reuse ;  /* 0x000000b751557220 */ /* 0x080fe20000410000 */
[----:B------:R-:W-:Y:S01]  /*34f0*/  FMUL.FTZ R86, R82, R183 ;  /* 0x000000b752567220 */ /* 0x000fe20000410000 */
[----:B0-----:R-:W-:-:S04]  /*3500*/  IMAD.WIDE.U32 R194, R182, 0x10, R120 ;  /* 0x00000010b6c27825 */ /* 0x001fc800078e0078 */
[----:B------:R-:W-:Y:S01]  /*3510*/  FADD.FTZ R208, R189, -R208 ;  /* 0x800000d0bdd07221 */ /* 0x000fe20000010000 */
[----:B------:R-:W-:Y:S01]  /*3520*/  FADD.FTZ R197, R187, -R124 ;  /* 0x8000007cbbc57221 */ /* 0x000fe20000010000 */
[----:B------:R-:W-:Y:S01]  /*3530*/  FADD.FTZ R196, R186, -R83 ;  /* 0x80000053bac47221 */ /* 0x000fe20000010000 */
[----:B------:R-:W-:Y:S01]  /*3540*/  FADD.FTZ R198, R184, -R87 ;  /* 0x80000057b8c67221 */ /* 0x000fe20000010000 */
[----:B------:R-:W-:Y:S01]  /*3550*/  SEL R76, R76, RZ, P6 ;  /* 0x000000ff4c4c7207 */ /* 0x000fe20003000000 */
[----:B------:R-:W-:Y:S01]  /*3560*/  FMUL.FTZ R79, R79, UR4 ;  /* 0x000000044f4f7c20 */ /* 0x000fe20008410000 */
[----:B------:R-:W-:Y:S01]  /*3570*/  FMUL.FTZ R84, R84, UR4 ;  /* 0x0000000454547c20 */ /* 0x000fe20008410000 */
[----:B------:R-:W-:Y:S01]  /*3580*/  FMUL.FTZ R85, R85, UR4 ;  /* 0x0000000455557c20 */ /* 0x000fe20008410000 */
[----:B------:R-:W-:Y:S01]  /*3590*/  FMUL.FTZ R86, R86, UR4 ;  /* 0x0000000456567c20 */ /* 0x000fe20008410000 */
[----:B------:R-:W-:Y:S01]  /*35a0*/  FADD.FTZ R199, R185, -R204 ;  /* 0x800000ccb9c77221 */ /* 0x000fe20000010000 */
[C---:B------:R-:W-:Y:S01]  /*35b0*/  LOP3.LUT P2, RZ, R193.reuse, 0xff, RZ, 0xc0, !PT ;  /* 0x000000ffc1ff7812 */ /* 0x040fe2000784c0ff */
[----:B-1----:R-:W-:Y:S01]  /*35c0*/  IMAD.WIDE.U32 R186, R182, 0x10, R122 ;  /* 0x00000010b6ba7825 */ /* 0x002fe200078e007a */
[C---:B------:R-:W-:Y:S01]  /*35d0*/  LOP3.LUT P6, RZ, R193.reuse, 0xff00, RZ, 0xc0, !PT ;  /* 0x0000ff00c1ff7812 */ /* 0x040fe200078cc0ff */
[----:B------:R0:W-:Y:S01]  /*35e0*/  STG.E.128 desc[UR6][R194.64], R72 ;  /* 0x00000048c2007986 */ /* 0x0001e2000c101d06 */
[----:B------:R-:W-:Y:S01]  /*35f0*/  LOP3.LUT P5, RZ, R193, 0xff0000, RZ, 0xc0, !PT ;  /* 0x00ff0000c1ff7812 */ /* 0x000fe200078ac0ff */
[----:B------:R-:W-:Y:S01]  /*3600*/  FFMA.FTZ R83, R176, R208, R67 ;  /* 0x000000d0b0537223 */ /* 0x000fe20000010043 */
[----:B------:R-:W-:Y:S01]  /*3610*/  SEL R79, R79, RZ, P0 ;  /* 0x000000ff4f4f7207 */ /* 0x000fe20000000000 */
[--C-:B------:R-:W-:Y:S01]  /*3620*/  IMAD.WIDE.U32 R184, R181, 0x10, R120.reuse ;  /* 0x00000010b5b87825 */ /* 0x100fe200078e0078 */
[----:B------:R-:W-:Y:S01]  /*3630*/  SEL R84, R84, RZ, P2 ;  /* 0x000000ff54547207 */ /* 0x000fe20001000000 */
[----:B------:R1:W-:Y:S01]  /*3640*/  STG.E.128 desc[UR6][R186.64], R88 ;  /* 0x00000058ba007986 */ /* 0x0003e2000c101d06 */
[----:B------:R-:W-:Y:S01]  /*3650*/  SEL R85, R85, RZ, P6 ;  /* 0x000000ff55557207 */ /* 0x000fe20003000000 */
[----:B------:R-:W-:Y:S01]  /*3660*/  FMUL.FTZ R87, R83, R183 ;  /* 0x000000b753577220 */ /* 0x000fe20000410000 */
[----:B------:R-:W-:Y:S01]  /*3670*/  SEL R86, R86, RZ, P5 ;  /* 0x000000ff56567207 */ /* 0x000fe20002800000 */
[----:B------:R-:W-:Y:S01]  /*3680*/  IMAD.WIDE.U32 R130, R180, 0x10, R120 ;  /* 0x00000010b4827825 */ /* 0x000fe200078e0078 */
[----:B------:R-:W-:-:S03]  /*3690*/  LOP3.LUT P0, RZ, R188, 0xff, RZ, 0xc0, !PT ;  /* 0x000000ffbcff7812 */ /* 0x000fc6000780c0ff */
[----:B------:R-:W-:Y:S01]  /*36a0*/  FMUL.FTZ R87, R87, UR4 ;  /* 0x0000000457577c20 */ /* 0x000fe20008410000 */
[----:B------:R-:W-:Y:S01]  /*36b0*/  LOP3.LUT P2, RZ, R188, 0xff00, RZ, 0xc0, !PT ;  /* 0x0000ff00bcff7812 */ /* 0x000fe2000784c0ff */
[----:B------:R-:W-:Y:S01]  /*36c0*/  IMAD.WIDE.U32 R190, R180, 0x10, R122 ;  /* 0x00000010b4be7825 */ /* 0x000fe200078e007a */
[C---:B------:R-:W-:Y:S01]  /*36d0*/  LOP3.LUT P6, RZ, R188.reuse, 0xff0000, RZ, 0xc0, !PT ;  /* 0x00ff0000bcff7812 */ /* 0x040fe200078cc0ff */
[----:B------:R2:W-:Y:S01]  /*36e0*/  STG.E.128 desc[UR6][R184.64], R92 ;  /* 0x0000005cb8007986 */ /* 0x0005e2000c101d06 */
[----:B------:R-:W-:Y:S01]  /*36f0*/  ISETP.GE.U32.AND P5, PT, R188, 0x1000000, PT ;  /* 0x01000000bc00780c */ /* 0x000fe20003fa6070 */
[C---:B0-----:R-:W-:Y:S01]  /*3700*/  FFMA.FTZ R72, R176.reuse, R197, R68 ;  /* 0x000000c5b0487223 */ /* 0x041fe20000010044 */
[C---:B------:R-:W-:Y:S01]  /*3710*/  FFMA.FTZ R73, R176.reuse, R196, R69 ;  /* 0x000000c4b0497223 */ /* 0x040fe20000010045 */
[C---:B------:R-:W-:Y:S01]  /*3720*/  FFMA.FTZ R75, R176.reuse, R198, R71 ;  /* 0x000000c6b04b7223 */ /* 0x040fe20000010047 */
[----:B------:R-:W-:Y:S01]  /*3730*/  FFMA.FTZ R74, R176, R199, R70 ;  /* 0x000000c7b04a7223 */ /* 0x000fe20000010046 */
[----:B------:R-:W-:Y:S01]  /*3740*/  IMAD.WIDE.U32 R188, R181, 0x10, R122 ;  /* 0x00000010b5bc7825 */ /* 0x000fe200078e007a */
[----:B------:R-:W-:-:S03]  /*3750*/  SEL R78, R78, RZ, P4 ;  /* 0x000000ff4e4e7207 */ /* 0x000fc60002000000 */
[-C--:B-1----:R-:W-:Y:S01]  /*3760*/  FMUL.FTZ R88, R72, R183.reuse ;  /* 0x000000b748587220 */ /* 0x082fe20000410000 */
[-C--:B------:R-:W-:Y:S01]  /*3770*/  FMUL.FTZ R89, R73, R183.reuse ;  /* 0x000000b749597220 */ /* 0x080fe20000410000 */
[-C--:B------:R-:W-:Y:S01]  /*3780*/  FMUL.FTZ R90, R75, R183.reuse ;  /* 0x000000b74b5a7220 */ /* 0x080fe20000410000 */
[----:B------:R-:W-:Y:S01]  /*3790*/  FMUL.FTZ R183, R74, R183 ;  /* 0x000000b74ab77220 */ /* 0x000fe20000410000 */
[----:B------:R-:W-:Y:S01]  /*37a0*/  ISETP.GE.U32.AND P4, PT, R193, 0x1000000, PT ;  /* 0x01000000c100780c */ /* 0x000fe20003f86070 */
[----:B------:R-:W-:-:S04]  /*37b0*/  IMAD.WIDE.U32 R128, R179, 0x10, R120 ;  /* 0x00000010b3807825 */ /* 0x000fc800078e0078 */
[----:B------:R-:W-:Y:S01]  /*37c0*/  FMUL.FTZ R91, R90, UR4 ;  /* 0x000000045a5b7c20 */ /* 0x000fe20008410000 */
[----:B------:R2:W-:Y:S01]  /*37d0*/  STG.E.128 desc[UR6][R188.64], R96 ;  /* 0x00000060bc007986 */ /* 0x0005e2000c101d06 */
[----:B------:R-:W-:Y:S01]  /*37e0*/  FMUL.FTZ R88, R88, UR4 ;  /* 0x0000000458587c20 */ /* 0x000fe20008410000 */
[----:B------:R-:W-:-:S04]  /*37f0*/  IMAD.WIDE.U32 R192, R179, 0x10, R122 ;  /* 0x00000010b3c07825 */ /* 0x000fc800078e007a */
[----:B------:R-:W-:Y:S01]  /*3800*/  FMUL.FTZ R89, R89, UR4 ;  /* 0x0000000459597c20 */ /* 0x000fe20008410000 */
[----:B------:R-:W-:Y:S01]  /*3810*/  FMUL.FTZ R90, R183, UR4 ;  /* 0x00000004b75a7c20 */ /* 0x000fe20008410000 */
[----:B------:R2:W-:Y:S01]  /*3820*/  STG.E.128 desc[UR6][R130.64], R100 ;  /* 0x0000006482007986 */ /* 0x0005e2000c101d06 */
[C---:B------:R-:W-:Y:S01]  /*3830*/  IMAD.WIDE.U32 R126, R178.reuse, 0x10, R120 ;  /* 0x00000010b27e7825 */ /* 0x040fe200078e0078 */
[----:B------:R-:W-:Y:S02]  /*3840*/  SEL R87, R87, RZ, P4 ;  /* 0x000000ff57577207 */ /* 0x000fe40002000000 */
[----:B------:R2:W-:Y:S01]  /*3850*/  STG.E.128 desc[UR6][R190.64], R104 ;  /* 0x00000068be007986 */ /* 0x0005e2000c101d06 */
[----:B------:R-:W-:Y:S01]  /*3860*/  IMAD.WIDE.U32 R178, R178, 0x10, R122 ;  /* 0x00000010b2b27825 */ /* 0x000fe200078e007a */
[----:B------:R-:W-:Y:S02]  /*3870*/  SEL R88, R88, RZ, P0 ;  /* 0x000000ff58587207 */ /* 0x000fe40000000000 */
[----:B------:R2:W-:Y:S01]  /*3880*/  STG.E.128 desc[UR6][R128.64], R108 ;  /* 0x0000006c80007986 */ /* 0x0005e2000c101d06 */
[----:B------:R-:W-:Y:S01]  /*3890*/  IMAD.WIDE.U32 R124, R177, 0x10, R120 ;  /* 0x00000010b17c7825 */ /* 0x000fe200078e0078 */
[----:B------:R-:W-:-:S02]  /*38a0*/  SEL R89, R89, RZ, P2 ;  /* 0x000000ff59597207 */ /* 0x000fc40001000000 */
[----:B------:R2:W-:Y:S01]  /*38b0*/  STG.E.128 desc[UR6][R192.64], R112 ;  /* 0x00000070c0007986 */ /* 0x0005e2000c101d06 */
[----:B------:R-:W-:Y:S01]  /*38c0*/  IMAD.WIDE.U32 R180, R177, 0x10, R122 ;  /* 0x00000010b1b47825 */ /* 0x000fe200078e007a */
[----:B------:R-:W-:Y:S02]  /*38d0*/  SEL R91, R91, RZ, P5 ;  /* 0x000000ff5b5b7207 */ /* 0x000fe40002800000 */
[----:B------:R2:W-:Y:S01]  /*38e0*/  STG.E.128 desc[UR6][R126.64], R116 ;  /* 0x000000747e007986 */ /* 0x0005e2000c101d06 */
[C---:B------:R-:W-:Y:S01]  /*38f0*/  IMAD.WIDE.U32 R120, R175.reuse, 0x10, R120 ;  /* 0x00000010af787825 */ /* 0x040fe200078e0078 */
[----:B------:R-:W-:Y:S02]  /*3900*/  SEL R90, R90, RZ, P6 ;  /* 0x000000ff5a5a7207 */ /* 0x000fe40003000000 */
[----:B------:R2:W-:Y:S01]  /*3910*/  STG.E.128 desc[UR6][R178.64], R76 ;  /* 0x0000004cb2007986 */ /* 0x0005e2000c101d06 */
[----:B------:R-:W-:-:S03]  /*3920*/  IMAD.WIDE.U32 R122, R175, 0x10, R122 ;  /* 0x00000010af7a7825 */ /* 0x000fc600078e007a */
[----:B------:R2:W-:Y:S04]  /*3930*/  STG.E.128 desc[UR6][R124.64], R80 ;  /* 0x000000507c007986 */ /* 0x0005e8000c101d06 */
[----:B------:R2:W-:Y:S04]  /*3940*/  STG.E.128 desc[UR6][R180.64], R84 ;  /* 0x00000054b4007986 */ /* 0x0005e8000c101d06 */
[----:B------:R2:W-:Y:S04]  /*3950*/  STG.E.128 desc[UR6][R120.64], R72 ;  /* 0x0000004878007986 */ /* 0x0005e8000c101d06 */
[----:B------:R2:W-:Y:S01]  /*3960*/  STG.E.128 desc[UR6][R122.64], R88 ;  /* 0x000000587a007986 */ /* 0x0005e2000c101d06 */
[----:B------:R-:W-:Y:S05]  /*3970*/  BRA `(.L_x_12368) ;  /* 0x0000001800f07947 */ /* 0x000fea0003800000 */
.L_x_12366:
        /* <DEDUP_REMOVED lines=15> */
[-C--:B-----5:R-:W-:Y:S01]  /*3a70*/  FMUL.FTZ R78, R78, R183.reuse ;  /* 0x000000b74e4e7220 */ /* 0x0a0fe20000410000 */
[-C--:B------:R-:W-:Y:S01]  /*3a80*/  FMUL.FTZ R76, R76, R183.reuse ;  /* 0x000000b74c4c7220 */ /* 0x080fe20000410000 */
[-C--:B------:R-:W-:Y:S01]  /*3a90*/  FMUL.FTZ R80, R80, R183.reuse ;  /* 0x000000b750507220 */ /* 0x080fe20000410000 */
[----:B------:R-:W-:Y:S01]  /*3aa0*/  FMUL.FTZ R82, R82, R183 ;  /* 0x000000b752527220 */ /* 0x000fe20000410000 */
[----:B------:R-:W-:Y:S01]  /*3ab0*/  FMUL.FTZ R78, R78, UR4 ;  /* 0x000000044e4e7c20 */ /* 0x000fe20008410000 */
[----:B------:R-:W-:Y:S01]  /*3ac0*/  LOP3.LUT P4, RZ, R100, 0xff00, RZ, 0xc0, !PT ;  /* 0x0000ff0064ff7812 */ /* 0x000fe2000788c0ff */
[----:B------:R-:W-:Y:S01]  /*3ad0*/  FMUL.FTZ R76, R76, UR4 ;  /* 0x000000044c4c7c20 */ /* 0x000fe20008410000 */
[----:B------:R-:W-:Y:S01]  /*3ae0*/  FMUL.FTZ R80, R80, UR4 ;  /* 0x0000000450507c20 */ /* 0x000fe20008410000 */
[----:B------:R-:W-:Y:S01]  /*3af0*/  FMUL.FTZ R82, R82, UR4 ;  /* 0x0000000452527c20 */ /* 0x000fe20008410000 */
[----:B------:R-:W-:-:S02]  /*3b00*/  LOP3.LUT P2, RZ, R100, 0xff, RZ, 0xc0, !PT ;  /* 0x000000ff64ff7812 */ /* 0x000fc4000784c0ff */
[C---:B------:R-:W-:Y:S02]  /*3b10*/  LOP3.LUT P5, RZ, R100.reuse, 0xff0000, RZ, 0xc0, !PT ;  /* 0x00ff000064ff7812 */ /* 0x040fe400078ac0ff */
[----:B------:R-:W-:Y:S02]  /*3b20*/  ISETP.GE.U32.AND P6, PT, R100, 0x1000000, PT ;  /* 0x010000006400780c */ /* 0x000fe40003fc6070 */
[----:B------:R-:W-:Y:S02]  /*3b30*/  SEL R77, R78, RZ, P4 ;  /* 0x000000ff4e4d7207 */ /* 0x000fe40002000000 */
[----:B------:R-:W-:Y:S02]  /*3b40*/  SEL R76, R76, RZ, P2 ;  /* 0x000000ff4c4c7207 */ /* 0x000fe40001000000 */
[----:B------:R-:W-:Y:S02]  /*3b50*/  SEL R78, R80, RZ, P5 ;  /* 0x000000ff504e7207 */ /* 0x000fe40002800000 */
[----:B------:R-:W-:Y:S01]  /*3b60*/  SEL R79, R82, RZ, P6 ;  /* 0x000000ff524f7207 */ /* 0x000fe20003000000 */
[----:B------:R-:W-:Y:S06]  /*3b70*/  BRA `(.L_x_12370) ;  /* 0x0000000000707947 */ /* 0x000fec0003800000 */
.L_x_12369:
        /* <DEDUP_REMOVED lines=17> */
[----:B------:R-:W-:Y:S01]  /*3c90*/  FMUL.FTZ R77, R77, UR4 ;  /* 0x000000044d4d7c20 */ /* 0x000fe20008410000 */
[----:B------:R-:W-:Y:S01]  /*3ca0*/  FMUL.FTZ R78, R78, UR4 ;  /* 0x000000044e4e7c20 */ /* 0x000fe20008410000 */
[----:B------:R-:W-:Y:S01]  /*3cb0*/  FMUL.FTZ R79, R79, UR4 ;  /* 0x000000044f4f7c20 */ /* 0x000fe20008410000 */
[----:B------:R-:W-:-:S02]  /*3cc0*/  LOP3.LUT P2, RZ, R100, 0xff, RZ, 0xc0, !PT ;  /* 0x000000ff64ff7812 */ /* 0x000fc4000784c0ff */
[C---:B------:R-:W-:Y:S02]  /*3cd0*/  LOP3.LUT P4, RZ, R100.reuse, 0xff00, RZ, 0xc0, !PT ;  /* 0x0000ff0064ff7812 */ /* 0x040fe4000788c0ff */
[C---:B------:R-:W-:Y:S02]  /*3ce0*/  LOP3.LUT P5, RZ, R100.reuse, 0xff0000, RZ, 0xc0, !PT ;  /* 0x00ff000064ff7812 */ /* 0x040fe400078ac0ff */
[----:B------:R-:W-:Y:S02]  /*3cf0*/  ISETP.GE.U32.AND P6, PT, R100, 0x1000000, PT ;  /* 0x010000006400780c */ /* 0x000fe40003fc6070 */
[----:B------:R-:W-:Y:S02]  /*3d00*/  SEL R76, R76, RZ, P2 ;  /* 0x000000ff4c4c7207 */ /* 0x000fe40001000000 */
[----:B------:R-:W-:Y:S02]  /*3d10*/  SEL R77, R77, RZ, P4 ;  /* 0x000000ff4d4d7207 */ /* 0x000fe40002000000 */
[----:B------:R-:W-:-:S02]  /*3d20*/  SEL R78, R78, RZ, P5 ;  /* 0x000000ff4e4e7207 */ /* 0x000fc40002800000 */
[----:B------:R-:W-:-:S07]  /*3d30*/  SEL R79, R79, RZ, P6 ;  /* 0x000000ff4f4f7207 */ /* 0x000fce0003000000 */
.L_x_12370:
[----:B------:R-:W0:Y:S08]  /*3d40*/  @P0 LDC.64 R82, c[0x0][0x478] ;  /* 0x00011e00ff520b82 */ /* 0x000e300000000a00 */
[----:B------:R-:W1:Y:S01]  /*3d50*/  LDC.64 R80, c[0x0][0x468] ;  /* 0x00011a00ff507b82 */ /* 0x000e620000000a00 */
[----:B0-----:R-:W-:-:S05]  /*3d60*/  @P0 IMAD.WIDE.U32 R82, R182, 0x10, R82 ;  /* 0x00000010b6520825 */ /* 0x001fca00078e0052 */
[----:B------:R0:W-:Y:S01]  /*3d70*/  @P0 STG.E.128 desc[UR6][R82.64], R72 ;  /* 0x0000004852000986 */ /* 0x0001e2000c101d06 */
[----:B-1----:R-:W-:-:S05]  /*3d80*/  IMAD.WIDE.U32 R84, R182, 0x10, R80 ;  /* 0x00000010b6547825 */ /* 0x002fca00078e0050 */
[----:B------:R0:W-:Y:S01]  /*3d90*/  STG.E.128 desc[UR6][R84.64], R76 ;  /* 0x0000004c54007986 */ /* 0x0001e2000c101d06 */
        /* <DEDUP_REMOVED lines=9> */
[C---:B0-----:R-:W-:Y:S01]  /*3e30*/  FMUL.FTZ R72, R176.reuse, R213 ;  /* 0x000000d5b0487220 */ /* 0x041fe20000410000 */
[C---:B------:R-:W-:Y:S01]  /*3e40*/  FMUL.FTZ R73, R176.reuse, R231 ;  /* 0x000000e7b0497220 */ /* 0x040fe20000410000 */
[C---:B------:R-:W-:Y:S01]  /*3e50*/  FMUL.FTZ R74, R176.reuse, R215 ;  /* 0x000000d7b04a7220 */ /* 0x040fe20000410000 */
[----:B------:R-:W-:Y:S01]  /*3e60*/  FMUL.FTZ R75, R176, R229 ;  /* 0x000000e5b04b7220 */ /* 0x000fe20000410000 */
[-C--:B------:R-:W-:Y:S01]  /*3e70*/  FMUL.FTZ R76, R72, R183.reuse ;  /* 0x000000b7484c7220 */ /* 0x080fe20000410000 */
        /* <DEDUP_REMOVED lines=14> */
[----:B------:R-:W-:Y:S01]  /*3f60*/  SEL R79, R79, RZ, P6 ;  /* 0x000000ff4f4f7207 */ /* 0x000fe20003000000 */
[----:B------:R-:W-:Y:S06]  /*3f70*/  BRA `(.L_x_12372) ;  /* 0x0000000000707947 */ /* 0x000fec0003800000 */
.L_x_12371:
        /* <DEDUP_REMOVED lines=27> */
[----:B------:R-:W-:-:S07]  /*4130*/  SEL R79, R84, RZ, P6 ;  /* 0x000000ff544f7207 */ /* 0x000fce0003000000 */
.L_x_12372:
[----:B------:R-:W0:Y:S01]  /*4140*/  @P0 LDC.64 R82, c[0x0][0x478] ;  /* 0x00011e00ff520b82 */ /* 0x000e220000000a00 */
[----:B------:R-:W-:-:S04]  /*4150*/  IMAD.WIDE.U32 R84, R181, 0x10, R80 ;  /* 0x00000010b5547825 */ /* 0x000fc800078e0050 */
[----:B0-----:R-:W-:-:S05]  /*4160*/  @P0 IMAD.WIDE.U32 R82, R181, 0x10, R82 ;  /* 0x00000010b5520825 */ /* 0x001fca00078e0052 */
[----:B------:R0:W-:Y:S04]  /*4170*/  @P0 STG.E.128 desc[UR6][R82.64], R72 ;  /* 0x0000004852000986 */ /* 0x0001e8000c101d06 */
[----:B------:R0:W-:Y:S01]  /*4180*/  STG.E.128 desc[UR6][R84.64], R76 ;  /* 0x0000004c54007986 */ /* 0x0001e2000c101d06 */
[----:B------:R-:W-:Y:S05]  /*4190*/  @!P0 BRA `(.L_x_12373) ;  /* 0x0000000000748947 */ /* 0x000fea0003800000 */
[-CC-:B------:R-:W-:Y:S01]  /*41a0*/  FFMA.FTZ R223, R223, R87.reuse, R86.reuse ;  /* 0x00000057dfdf7223 */ /* 0x180fe20000010056 */
[-CC-:B------:R-:W-:Y:S01]  /*41b0*/  FFMA.FTZ R222, R222, R87.reuse, R86.reuse ;  /* 0x00000057dede7223 */ /* 0x180fe20000010056 */
[-CC-:B------:R-:W-:Y:S01]  /*41c0*/  FFMA.FTZ R221, R221, R87.reuse, R86.reuse ;  /* 0x00000057dddd7223 */ /* 0x180fe20000010056 */
[----:B------:R-:W-:Y:S01]  /*41d0*/  FFMA.FTZ R220, R220, R87, R86 ;  /* 0x00000057dcdc7223 */ /* 0x000fe20000010056 */
[----:B------:R-:W-:Y:S01]  /*41e0*/  FADD.FTZ R223, R96, -R223 ;  /* 0x800000df60df7221 */ /* 0x000fe20000010000 */
[----:B0-----:R-:W-:Y:S01]  /*41f0*/  FADD.FTZ R73, R95, -R222 ;  /* 0x800000de5f497221 */ /* 0x001fe20000010000 */
[----:B------:R-:W-:Y:S01]  /*4200*/  FADD.FTZ R221, R94, -R221 ;  /* 0x800000dd5edd7221 */ /* 0x000fe20000010000 */
[----:B------:R-:W-:Y:S01]  /*4210*/  FADD.FTZ R75, R203, -R220 ;  /* 0x800000dccb4b7221 */ /* 0x000fe20000010000 */
[C---:B------:R-:W-:Y:S01]  /*4220*/  FMUL.FTZ R72, R176.reuse, R223 ;  /* 0x000000dfb0487220 */ /* 0x040fe20000410000 */
        /* <DEDUP_REMOVED lines=20> */
.L_x_12373:
        /* <DEDUP_REMOVED lines=17> */
[C---:B------:R-:W-:Y:S01]  /*4480*/  LOP3.LUT P4, RZ, R99.reuse, 0xff00, RZ, 0xc0, !PT ;  /* 0x0000ff0063ff7812 */ /* 0x040fe2000788c0ff */
        /* <DEDUP_REMOVED lines=10> */
.L_x_12374:
[----:B------:R-:W0:Y:S02]  /*4530*/  @P0 LDC.64 R82, c[0x0][0x478] ;  /* 0x00011e00ff520b82 */ /* 0x000e240000000a00 */
[----:B0-----:R-:W-:-:S04]  /*4540*/  @P0 IMAD.WIDE.U32 R82, R180, 0x10, R82 ;  /* 0x00000010b4520825 */ /* 0x001fc800078e0052 */
[----:B------:R-:W-:Y:S01]  /*4550*/  IMAD.WIDE.U32 R180, R180, 0x10, R80 ;  /* 0x00000010b4b47825 */ /* 0x000fe200078e0050 */
        /* <DEDUP_REMOVED lines=32> */
.L_x_12375:
        /* <DEDUP_REMOVED lines=28> */
.L_x_12376:
        /* <DEDUP_REMOVED lines=35> */
.L_x_12377:
        /* <DEDUP_REMOVED lines=28> */
.L_x_12378:
        /* <DEDUP_REMOVED lines=35> */
.L_x_12379:
        /* <DEDUP_REMOVED lines=28> */
.L_x_12380:
        /* <DEDUP_REMOVED lines=35> */
.L_x_12381:
        /* <DEDUP_REMOVED lines=16> */
[----:B------:R-:W-:Y:S01]  /*5430*/  LOP3.LUT P4, RZ, R188, 0xff00, RZ, 0xc0, !PT ;  /* 0x0000ff00bcff7812 */ /* 0x000fe2000788c0ff */
[----:B------:R-:W-:Y:S01]  /*5440*/  FMUL.FTZ R78, R78, UR4 ;  /* 0x000000044e4e7c20 */ /* 0x000fe20008410000 */
        /* <DEDUP_REMOVED lines=10> */
.L_x_12382:
[----:B------:R-:W0:Y:S01]  /*54f0*/  @P0 LDC.64 R82, c[0x0][0x478] ;  /* 0x00011e00ff520b82 */ /* 0x000e220000000a00 */
[----:B------:R-:W-:-:S04]  /*5500*/  IMAD.WIDE.U32 R80, R175, 0x10, R80 ;  /* 0x00000010af507825 */ /* 0x000fc800078e0050 */
[----:B0-----:R-:W-:-:S05]  /*5510*/  @P0 IMAD.WIDE.U32 R82, R175, 0x10, R82 ;  /* 0x00000010af520825 */ /* 0x001fca00078e0052 */
[----:B------:R1:W-:Y:S04]  /*5520*/  @P0 STG.E.128 desc[UR6][R82.64], R72 ;  /* 0x0000004852000986 */ /* 0x0003e8000c101d06 */
[----:B------:R1:W-:Y:S02]  /*5530*/  STG.E.128 desc[UR6][R80.64], R76 ;  /* 0x0000004c50007986 */ /* 0x0003e4000c101d06 */
.L_x_12368:
[----:B012---:R-:W0:Y:S01]  /*5540*/  LDC.64 R76, c[0x0][0x380] ;  /* 0x0000e000ff4c7b82 */ /* 0x007e220000000a00 */
        /* <DEDUP_REMOVED lines=60> */
.L_x_12365:
        /* <DEDUP_REMOVED lines=23> */
.L_x_12384:
        /* <DEDUP_REMOVED lines=16> */
.L_x_14455:


//--------------------- .text._ZN10layer_norm22ln_bwd_finalize_kernelINS_22Kernel_traits_finalizeILj7168E6__halfffffjLb0ELj1024ELj4ENS_18Kernel_traits_baseILj7168ES2_ffffjLj1024EEEEELb0ELb0EEEvNS_9BwdParamsE --------------------------
	.section	.text._ZN10layer_norm22ln_bwd_finalize_kernelINS_22Kernel_traits_finalizeILj7168E6__halfffffjLb0ELj1024ELj4ENS_18Kernel_traits_baseILj7168ES2_ffffjLj1024EEEEELb0ELb0EEEvNS_9BwdParamsE,"ax",@progbits
	.align	128
        .global         _ZN10layer_norm22ln_bwd_finalize_kernelINS_22Kernel_traits_finalizeILj7168E6__halfffffjLb0ELj1024ELj4ENS_18Kernel_traits_baseILj7168ES2_ffffjLj1024EEEEELb0ELb0EEEvNS_9BwdParamsE
        .type           _ZN10layer_norm22ln_bwd_finalize_kernelINS_22Kernel_traits_finalizeILj7168E6__halfffffjLb0ELj1024ELj4ENS_18Kernel_traits_baseILj7168ES2_ffffjLj1024EEEEELb0ELb0EEEvNS_9BwdParamsE,@function
        .size           _ZN10layer_norm22ln_bwd_finalize_kernelINS_22Kernel_traits_finalizeILj7168E6__halfffffjLb0ELj1024ELj4ENS_18Kernel_traits_baseILj7168ES2_ffffjLj1024EEEEELb0ELb0EEEvNS_9BwdParamsE,(.L_x_14456 - _ZN10layer_norm22ln_bwd_finalize_kernelINS_22Kernel_traits_finalizeILj7168E6__halfffffjLb0ELj1024ELj4ENS_18Kernel_traits_baseILj7168ES2_ffffjLj1024EEEEELb0ELb0EEEvNS_9BwdParamsE)
        .other          _ZN10layer_norm22ln_bwd_finalize_kernelINS_22Kernel_traits_finalizeILj7168E6__halfffffjLb0ELj1024ELj4ENS_18Kernel_traits_baseILj7168ES2_ffffjLj1024EEEEELb0ELb0EEEvNS_9BwdParamsE,@"STO_CUDA_ENTRY STV_DEFAULT"
_ZN10layer_norm22ln_bwd_finalize_kernelINS_22Kernel_traits_finalizeILj7168E6__halfffffjLb0ELj1024ELj4ENS_18Kernel_traits_baseILj7168ES2_ffffjLj1024EEEEELb0ELb0EEEvNS_9BwdParamsE:
.text._ZN10layer_norm22ln_bwd_finalize_kernelINS_22Kernel_traits_finalizeILj7168E6__halfffffjLb0ELj1024ELj4ENS_18Kernel_traits_baseILj7168ES2_ffffjLj1024EEEEELb0ELb0EEEvNS_9BwdParamsE:
        /* <DEDUP_REMOVED lines=82> */
.L_x_12389:
        /* <DEDUP_REMOVED lines=118> */
.L_x_12388:
[----:B------:R-:W-:Y:S05]  /*0c80*/  BSYNC.RECONVERGENT B1 ;  /* 0x0000000000017941 */ /* 0x000fea0003800200 */
.L_x_12387:
        /* <DEDUP_REMOVED lines=75> */
.L_x_12391:
[----:B------:R-:W-:Y:S05]  /*1140*/  BSYNC.RECONVERGENT B1 ;  /* 0x0000000000017941 */ /* 0x000fea0003800200 */
.L_x_12390:
        /* <DEDUP_REMOVED lines=37> */
.L_x_12393:
[----:B------:R-:W-:Y:S05]  /*13a0*/  BSYNC.RECONVERGENT B1 ;  /* 0x0000000000017941 */ /* 0x000fea0003800200 */
.L_x_12392:
[----:B------:R-:W-:Y:S05]  /*13b0*/  @!P1 BRA `(.L_x_12386) ;  /* 0x0000000000409947 */ /* 0x000fea0003800000 */
[----:B------:R-:W0:Y:S01]  /*13c0*/  LDC.64 R10, c[0x0][0x440] ;  /* 0x00011000ff0a7b82 */ /* 0x000e220000000a00 */
[----:B------:R-:W-:Y:S01]  /*13d0*/  IMAD R59, R0, R56, R59 ;  /* 0x00000038003b7224 */ /* 0x000fe200078e023b */
[----:B------:R-:W-:Y:S02]  /*13e0*/  LOP3.LUT R8, R8, 0x1f, RZ, 0xc0, !PT ;  /* 0x0000001f08087812 */ /* 0x000fe400078ec0ff */
[----:B------:R-:W-:Y:S02]  /*13f0*/  IADD3 R9, PT, PT, -R9, RZ, RZ ;  /* 0x000000ff09097210 */ /* 0x000fe40007ffe1ff */
[----:B------:R-:W-:Y:S02]  /*1400*/  IADD3 R59, PT, PT, R8, R59, RZ ;  /* 0x0000003b083b7210 */ /* 0x000fe40007ffe0ff */
[----:B------:R-:W1:Y:S05]  /*1410*/  LDC.64 R12, c[0x0][0x448] ;  /* 0x00011200ff0c7b82 */ /* 0x000e6a0000000a00 */
.L_x_12394:
        /* <DEDUP_REMOVED lines=10> */
.L_x_12386:
[----:B------:R-:W-:Y:S05]  /*14c0*/  BSYNC.RECONVERGENT B0 ;  /* 0x0000000000007941 */ /* 0x000fea0003800200 */
.L_x_12385:
        /* <DEDUP_REMOVED lines=59> */
.L_x_12395:
        /* <DEDUP_REMOVED lines=16> */
.L_x_14456:


//--------------------- .text._ZN10layer_norm13ln_bwd_kernelINS_13Kernel_traitsI6__halfffffjLj7168ELj1ELj1ELj8ELj16ENS_18Kernel_traits_baseILj7168ES2_ffffjLj256EEEEELb1ELb0ELb1ELb0EEEvNS_9BwdParamsE --------------------------
	.section	.text._ZN10layer_norm13ln_bwd_kernelINS_13Kernel_traitsI6__halfffffjLj7168ELj1ELj1ELj8ELj16ENS_18Kernel_traits_baseILj7168ES2_ffffjLj256EEEEELb1ELb0ELb1ELb0EEEvNS_9BwdParamsE,"ax",@progbits
	.align	128
        .global         _ZN10layer_norm13ln_bwd_kernelINS_13Kernel_traitsI6__halfffffjLj7168ELj1ELj1ELj8ELj16ENS_18Kernel_traits_baseILj7168ES2_ffffjLj256EEEEELb1ELb0ELb1ELb0EEEvNS_9BwdParamsE
        .type           _ZN10layer_norm13ln_bwd_kernelINS_13Kernel_traitsI6__halfffffjLj7168ELj1ELj1ELj8ELj16ENS_18Kernel_traits_baseILj7168ES2_ffffjLj256EEEEELb1ELb0ELb1ELb0EEEvNS_9BwdParamsE,@function
        .size           _ZN10layer_norm13ln_bwd_kernelINS_13Kernel_traitsI6__halfffffjLj7168ELj1ELj1ELj8ELj16ENS_18Kernel_traits_baseILj7168ES2_ffffjLj256EEEEELb1ELb0ELb1ELb0EEEvNS_9BwdParamsE,(.L_x_14457 - _ZN10layer_norm13ln_bwd_kernelINS_13Kernel_traitsI6__halfffffjLj7168ELj1ELj1ELj8ELj16ENS_18Kernel_traits_baseILj7168ES2_ffffjLj256EEEEELb1ELb0ELb1ELb0EEEvNS_9BwdParamsE)
        .other          _ZN10layer_norm13ln_bwd_kernelINS_13Kernel_traitsI6__halfffffjLj7168ELj1ELj1ELj8ELj16ENS_18Kernel_traits_baseILj7168ES2_ffffjLj256EEEEELb1ELb0ELb1ELb0EEEvNS_9BwdParamsE,@"STO_CUDA_ENTRY STV_DEFAULT"
_ZN10layer_norm13ln_bwd_kernelINS_13Kernel_traitsI6__halfffffjLj7168ELj1ELj1ELj8ELj16ENS_18Kernel_traits_baseILj7168ES2_ffffjLj256EEEEELb1ELb0ELb1ELb0EEEvNS_9BwdParamsE:
.text._ZN10layer_norm13ln_bwd_kernelINS_13Kernel_traitsI6__halfffffjLj7168ELj1ELj1ELj8ELj16ENS_18Kernel_traits_baseILj7168ES2_ffffjLj256EEEEELb1ELb0ELb1ELb0EEEvNS_9BwdParamsE:
        /* <DEDUP_REMOVED lines=157> */
.L_x_12498:
[----:B------:R-:W0:Y:S08]  /*09d0*/  LDC.64 R12, c[0x0][0x3f8] ;  /* 0x0000fe00ff0c7b82 */ /* 0x000e300000000a00 */
[----:B-1----:R-:W1:Y:S08]  /*09e0*/  LDC.64 R128, c[0x0][0x3c8] ;  /* 0x0000f200ff807b82 */ /* 0x002e700000000a00 */
[----:B--2---:R-:W2:Y:S01]  /*09f0*/  LDC.64 R18, c[0x0][0x3f0] ;  /* 0x0000fc00ff127b82 */ /* 0x004ea20000000a00 */
[----:B0--34-:R-:W-:-:S07]  /*0a00*/  IMAD.WIDE R130, R11, 0x4, R12 ;  /* 0x000000040b827825 */ /* 0x019fce00078e020c */
        /* <DEDUP_REMOVED lines=18> */
[----:B------:R-:W-:Y:S01]  /*0b30*/  ISETP.GE.U32.AND P2, PT, R9, 0x300, PT ;  /* 0x000003000900780c */ /* 0x000fe20003f46070 */
[----:B------:R-:W-:Y:S01]  /*0b40*/  HFMA2 R136, -RZ, RZ, 0, 0 ;  /* 0x00000000ff887431 */ /* 0x000fe200000001ff */
[----:B------:R-:W-:-:S02]  /*0b50*/  ISETP.NE.AND P1, PT, RZ, UR9, PT ;  /* 0x00000009ff007c0c */ /* 0x000fc4000bf25270 */
[----:B------:R-:W-:Y:S02]  /*0b60*/  ISETP.GE.U32.AND P0, PT, R9, 0x400, PT ;  /* 0x000004000900780c */ /* 0x000fe40003f06070 */
[----:B------:R-:W-:Y:S02]  /*0b70*/  MOV R193, RZ ;  /* 0x000000ff00c17202 */ /* 0x000fe40000000f00 */
[----:B------:R-:W-:-:S05]  /*0b80*/  @P4 IADD3 R19, PT, PT, R13, -0x1, RZ ;  /* 0xffffffff0d134810 */ /* 0x000fca0007ffe0ff */
        /* <DEDUP_REMOVED lines=13> */
[----:B------:R-:W-:Y:S02]  /*0c60*/  P2R R19, PR, RZ, 0x20 ;  /* 0x00000020ff137803 */ /* 0x000fe40000000000 */
[----:B------:R-:W-:Y:S02]  /*0c70*/  P2R R14, PR, RZ, 0x4 ;  /* 0x00000004ff0e7803 */ /* 0x000fe40000000000 */
[----:B------:R-:W-:-:S02]  /*0c80*/  LEA.HI.SX32 R138, R138, R7, 0x1e ;  /* 0x000000078a8a7211 */ /* 0x000fc400078ff2ff */
[----:B------:R-:W-:Y:S02]  /*0c90*/  MOV R139, R15 ;  /* 0x0000000f008b7202 */ /* 0x000fe40000000f00 */
[----:B--2---:R-:W-:Y:S01]  /*0ca0*/  FSEL R137, R137, RZ, !P1 ;  /* 0x000000ff89897208 */ /* 0x004fe20004800000 */
[----:B------:R-:W-:Y:S06]  /*0cb0*/  @!P6 BRA `(.L_x_12400) ;  /* 0x0000000000c4e947 */ /* 0x000fec0003800000 */
        /* <DEDUP_REMOVED lines=10> */
[----:B------:R-:W-:Y:S02]  /*0d60*/  HADD2.F32 R157, -RZ, R179.H0_H0 ;  /* 0x200000b3ff9d7230 */ /* 0x000fe40000004100 */
[----:B--2---:R-:W-:-:S04]  /*0d70*/  IMAD.WIDE.U32 R142, R136, 0x4, R142 ;  /* 0x00000004888e7825 */ /* 0x004fc800078e008e */
[C---:B0-----:R-:W-:Y:S01]  /*0d80*/  @P1 IMAD.WIDE.U32 R140, R139.reuse, 0x10, R140 ;  /* 0x000000108b8c1825 */ /* 0x041fe200078e008c */
[----:B------:R0:W5:Y:S04]  /*0d90*/  LDG.E R6, desc[UR10][R142.64] ;  /* 0x0000000a8e067981 */ /* 0x000168000c1e1900 */
[----:B------:R1:W5:Y:S01]  /*0da0*/  @P1 LDG.E.128 R56, desc[UR10][R140.64] ;  /* 0x0000000a8c381981 */ /* 0x000362000c1e1d00 */
[----:B------:R-:W-:Y:S02]  /*0db0*/  IADD3 R136, PT, PT, R136, 0x100, RZ ;  /* 0x0000010088887810 */ /* 0x000fe40007ffe0ff */
[----:B------:R-:W-:Y:S02]  /*0dc0*/  IADD3 R138, PT, PT, R138, 0x100, RZ ;  /* 0x000001008a8a7810 */ /* 0x000fe40007ffe0ff */
[----:B------:R-:W-:Y:S01]  /*0dd0*/  IADD3 R139, PT, PT, R139, 0x100, RZ ;  /* 0x000001008b8b7810 */ /* 0x000fe20007ffe0ff */
[C---:B---3--:R-:W-:Y:S01]  /*0de0*/  FADD.FTZ R3, -R137.reuse, R132 ;  /* 0x0000008489037221 */ /* 0x048fe20000010100 */
[C---:B------:R-:W-:Y:S01]  /*0df0*/  FADD.FTZ R133, -R137.reuse, R133 ;  /* 0x0000008589857221 */ /* 0x040fe20000010100 */
[----:B------:R-:W-:Y:S01]  /*0e00*/  FADD.FTZ R165, -R137, R134 ;  /* 0x0000008689a57221 */ /* 0x000fe20000010100 */
[----:B------:R-:W-:-:S02]  /*0e10*/  HADD2.F32 R132, -RZ, R179.H1_H1 ;  /* 0x300000b3ff847230 */ /* 0x000fc40000004100 */
[C---:B------:R-:W-:Y:S01]  /*0e20*/  FMUL.FTZ R3, R12.reuse, R3 ;  /* 0x000000030c037220 */ /* 0x040fe20000410000 */
[----:B------:R-:W-:Y:S01]  /*0e30*/  FMUL.FTZ R160, R12, R133 ;  /* 0x000000850ca07220 */ /* 0x000fe20000410000 */
[----:B------:R-:W-:Y:S01]  /*0e40*/  FADD.FTZ R181, -R137, R135 ;  /* 0x0000008789b57221 */ /* 0x000fe20000010100 */
[--C-:B------:R-:W-:Y:S02]  /*0e50*/  HADD2.F32 R135, -RZ, R187.reuse.H0_H0 ;  /* 0x200000bbff877230 */ /* 0x100fe40000004100 */
[----:B----4-:R-:W-:Y:S01]  /*0e60*/  FMUL.FTZ R150, R128, R157 ;  /* 0x0000009d80967220 */ /* 0x010fe20000410000 */
[----:B------:R-:W-:Y:S01]  /*0e70*/  FADD.FTZ R84, R84, R128 ;  /* 0x0000008054547221 */ /* 0x000fe20000010000 */
[----:B------:R-:W-:Y:S01]  /*0e80*/  FFMA.FTZ R112, R128, R3, R112 ;  /* 0x0000000380707223 */ /* 0x000fe20000010070 */
[----:B------:R-:W-:Y:S02]  /*0e90*/  HADD2.F32 R128, -RZ, R187.H1_H1 ;  /* 0x300000bbff807230 */ /* 0x000fe40000004100 */
[----:B------:R-:W-:Y:S01]  /*0ea0*/  FMUL.FTZ R157, R12, R165 ;  /* 0x000000a50c9d7220 */ /* 0x000fe20000410000 */
[----:B------:R-:W-:Y:S01]  /*0eb0*/  FMUL.FTZ R159, R129, R132 ;  /* 0x00000084819f7220 */ /* 0x000fe20000410000 */
[----:B------:R-:W-:Y:S01]  /*0ec0*/  FADD.FTZ R85, R85, R129 ;  /* 0x0000008155557221 */ /* 0x000fe20000010000 */
[----:B------:R-:W-:Y:S01]  /*0ed0*/  FFMA.FTZ R113, R129, R160, R113 ;  /* 0x000000a081717223 */ /* 0x000fe20000010071 */
[----:B------:R-:W-:Y:S01]  /*0ee0*/  FMUL.FTZ R165, R131, R128 ;  /* 0x0000008083a57220 */ /* 0x000fe20000410000 */
[----:B------:R-:W-:Y:S01]  /*0ef0*/  FADD.FTZ R128, RZ, R150 ;  /* 0x00000096ff807221 */ /* 0x000fe20000010000 */
[----:B------:R-:W-:Y:S01]  /*0f00*/  FFMA.FTZ R129, R3, R150, RZ ;  /* 0x0000009603817223 */ /* 0x000fe200000100ff */
        /* <DEDUP_REMOVED lines=11> */
[----:B01----:R-:W-:-:S07]  /*0fc0*/  FFMA.FTZ R142, R174, R165, R129 ;  /* 0x000000a5ae8e7223 */ /* 0x003fce0000010081 */
.L_x_12400:
[----:B----4-:R-:W-:Y:S05]  /*0fd0*/  BSYNC.RECONVERGENT B1 ;  /* 0x0000000000017941 */ /* 0x010fea0003800200 */
.L_x_12399:
        /* <DEDUP_REMOVED lines=18> */
[----:B------:R-:W-:Y:S02]  /*1100*/  IADD3 R136, PT, PT, R136, 0x100, RZ ;  /* 0x0000010088887810 */ /* 0x000fe40007ffe0ff */
[----:B------:R-:W-:Y:S02]  /*1110*/  IADD3 R138, PT, PT, R138, 0x100, RZ ;  /* 0x000001008a8a7810 */ /* 0x000fe40007ffe0ff */
[----:B------:R-:W-:Y:S01]  /*1120*/  IADD3 R139, PT, PT, R139, 0x100, RZ ;  /* 0x000001008b8b7810 */ /* 0x000fe20007ffe0ff */
[C---:B---3--:R-:W-:Y:S01]  /*1130*/  FADD.FTZ R31, -R137.reuse, R132 ;  /* 0x00000084891f7221 */ /* 0x048fe20000010100 */
[----:B------:R-:W-:-:S03]  /*1140*/  FADD.FTZ R155, -R137, R133 ;  /* 0x00000085899b7221 */ /* 0x000fc60000010100 */
[C---:B------:R-:W-:Y:S01]  /*1150*/  FMUL.FTZ R31, R12.reuse, R31 ;  /* 0x0000001f0c1f7220 */ /* 0x040fe20000410000 */
[----:B------:R-:W-:Y:S01]  /*1160*/  FMUL.FTZ R158, R12, R155 ;  /* 0x0000009b0c9e7220 */ /* 0x000fe20000410000 */
[----:B------:R-:W-:Y:S01]  /*1170*/  FADD.FTZ R167, -R137, R134 ;  /* 0x0000008689a77221 */ /* 0x000fe20000010100 */
[----:B----4-:R-:W-:Y:S01]  /*1180*/  FMUL.FTZ R30, R128, R143 ;  /* 0x0000008f801e7220 */ /* 0x010fe20000410000 */
[----:B------:R-:W-:Y:S01]  /*1190*/  FADD.FTZ R80, R80, R128 ;  /* 0x0000008050507221 */ /* 0x000fe20000010000 */
[----:B------:R-:W-:Y:S01]  /*11a0*/  FFMA.FTZ R108, R128, R31, R108 ;  /* 0x0000001f806c7223 */ /* 0x000fe2000001006c */
[--C-:B------:R-:W-:Y:S02]  /*11b0*/  HADD2.F32 R128, -RZ, R200.reuse.H1_H1 ;  /* 0x300000c8ff807230 */ /* 0x100fe40000004100 */
[----:B------:R-:W-:Y:S01]  /*11c0*/  FMUL.FTZ R156, R129, R156 ;  /* 0x0000009c819c7220 */ /* 0x000fe20000410000 */
[----:B------:R-:W-:Y:S02]  /*11d0*/  HADD2.F32 R133, -RZ, R200.H0_H0 ;  /* 0x200000c8ff857230 */ /* 0x000fe40000004100 */
[----:B------:R-:W-:Y:S01]  /*11e0*/  FADD.FTZ R81, R81, R129 ;  /* 0x0000008151517221 */ /* 0x000fe20000010000 */
[----:B------:R-:W-:Y:S01]  /*11f0*/  FFMA.FTZ R109, R129, R158, R109 ;  /* 0x0000009e816d7223 */ /* 0x000fe2000001006d */
[----:B------:R-:W-:Y:S01]  /*1200*/  FADD.FTZ R193, R193, R30 ;  /* 0x0000001ec1c17221 */ /* 0x000fe20000010000 */
[----:B------:R-:W-:Y:S01]  /*1210*/  FFMA.FTZ R129, R31, R30, R142 ;  /* 0x0000001e1f817223 */ /* 0x000fe2000001008e */
[----:B------:R-:W-:Y:S01]  /*1220*/  FMUL.FTZ R155, R12, R167 ;  /* 0x000000a70c9b7220 */ /* 0x000fe20000410000 */
        /* <DEDUP_REMOVED lines=13> */
[----:B-1----:R-:W-:-:S07]  /*1300*/  FFMA.FTZ R142, R176, R167, R129 ;  /* 0x000000a7b08e7223 */ /* 0x002fce0000010081 */
.L_x_12402:
[----:B------:R-:W-:Y:S05]  /*1310*/  BSYNC.RECONVERGENT B1 ;  /* 0x0000000000017941 */ /* 0x000fea0003800200 */
.L_x_12401:
        /* <DEDUP_REMOVED lines=16> */
[----:B------:R-:W-:Y:S01]  /*1420*/  HADD2.F32 R143, -RZ, R201.H0_H0 ;  /* 0x200000c9ff8f7230 */ /* 0x000fe20000004100 */
[----:B------:R-:W-:Y:S02]  /*1430*/  IADD3 R136, PT, PT, R136, 0x100, RZ ;  /* 0x0000010088887810 */ /* 0x000fe40007ffe0ff */
[----:B------:R-:W-:Y:S02]  /*1440*/  IADD3 R138, PT, PT, R138, 0x100, RZ ;  /* 0x000001008a8a7810 */ /* 0x000fe40007ffe0ff */
[----:B------:R-:W-:Y:S01]  /*1450*/  IADD3 R139, PT, PT, R139, 0x100, RZ ;  /* 0x000001008b8b7810 */ /* 0x000fe20007ffe0ff */
[C---:B---3--:R-:W-:Y:S01]  /*1460*/  FADD.FTZ R29, -R137.reuse, R132 ;  /* 0x00000084891d7221 */ /* 0x048fe20000010100 */
[----:B------:R-:W-:-:S03]  /*1470*/  FADD.FTZ R151, -R137, R133 ;  /* 0x0000008589977221 */ /* 0x000fc60000010100 */
[----:B------:R-:W-:Y:S01]  /*1480*/  FMUL.FTZ R29, R12, R29 ;  /* 0x0000001d0c1d7220 */ /* 0x000fe20000410000 */
[----:B------:R-:W-:Y:S01]  /*1490*/  FADD.FTZ R169, -R137, R134 ;  /* 0x0000008689a97221 */ /* 0x000fe20000010100 */
[----:B------:R-:W-:Y:S02]  /*14a0*/  HADD2.F32 R132, -RZ, R201.H1_H1 ;  /* 0x300000c9ff847230 */ /* 0x000fe40000004100 */
[----:B----4-:R-:W-:Y:S01]  /*14b0*/  FMUL.FTZ R28, R128, R143 ;  /* 0x0000008f801c7220 */ /* 0x010fe20000410000 */
[----:B------:R-:W-:Y:S01]  /*14c0*/  FADD.FTZ R76, R76, R128 ;  /* 0x000000804c4c7221 */ /* 0x000fe20000010000 */
[----:B------:R-:W-:Y:S01]  /*14d0*/  FFMA.FTZ R104, R128, R29, R104 ;  /* 0x0000001d80687223 */ /* 0x000fe20000010068 */
[--C-:B------:R-:W-:Y:S02]  /*14e0*/  HADD2.F32 R128, -RZ, R202.reuse.H1_H1 ;  /* 0x300000caff807230 */ /* 0x100fe40000004100 */
[----:B------:R-:W-:Y:S01]  /*14f0*/  FMUL.FTZ R154, R12, R151 ;  /* 0x000000970c9a7220 */ /* 0x000fe20000410000 */
[----:B------:R-:W-:-:S02]  /*1500*/  HADD2.F32 R133, -RZ, R202.H0_H0 ;  /* 0x200000caff857230 */ /* 0x000fc40000004100 */
[----:B------:R-:W-:Y:S01]  /*1510*/  FMUL.FTZ R151, R12, R169 ;  /* 0x000000a90c977220 */ /* 0x000fe20000410000 */
[----:B------:R-:W-:Y:S01]  /*1520*/  FMUL.FTZ R153, R129, R132 ;  /* 0x0000008481997220 */ /* 0x000fe20000410000 */
[----:B------:R-:W-:Y:S01]  /*1530*/  FMUL.FTZ R169, R131, R128 ;  /* 0x0000008083a97220 */ /* 0x000fe20000410000 */
[----:B------:R-:W-:Y:S01]  /*1540*/  FADD.FTZ R77, R77, R129 ;  /* 0x000000814d4d7221 */ /* 0x000fe20000010000 */
[----:B------:R-:W-:Y:S01]  /*1550*/  FFMA.FTZ R105, R129, R154, R105 ;  /* 0x0000009a81697223 */ /* 0x000fe20000010069 */
        /* <DEDUP_REMOVED lines=15> */
.L_x_12404:
[----:B------:R-:W-:Y:S05]  /*1650*/  BSYNC.RECONVERGENT B1 ;  /* 0x0000000000017941 */ /* 0x000fea0003800200 */
.L_x_12403:
        /* <DEDUP_REMOVED lines=13> */
[----:B--2---:R-:W-:-:S05]  /*1730*/  IMAD.WIDE.U32 R180, R136, 0x4, R180 ;  /* 0x0000000488b47825 */ /* 0x004fca00078e00b4 */
[----:B------:R1:W5:Y:S01]  /*1740*/  LDG.E R2, desc[UR10][R180.64] ;  /* 0x0000000ab4027981 */ /* 0x000362000c1e1900 */
[----:B0-----:R-:W-:-:S05]  /*1750*/  @P1 IMAD.WIDE.U32 R140, R139, 0x10, R140 ;  /* 0x000000108b8c1825 */ /* 0x001fca00078e008c */
[----:B------:R0:W5:Y:S01]  /*1760*/  @P1 LDG.E.128 R44, desc[UR10][R140.64] ;  /* 0x0000000a8c2c1981 */ /* 0x000162000c1e1d00 */
        /* <DEDUP_REMOVED lines=27> */
[----:B-1----:R-:W-:Y:S01]  /*1920*/  FMUL.FTZ R180, R12, R135 ;  /* 0x000000870cb47220 */ /* 0x002fe20000410000 */
[----:B------:R-:W-:Y:S01]  /*1930*/  FADD.FTZ R130, R133, R168 ;  /* 0x000000a885827221 */ /* 0x000fe20000010000 */
[----:B------:R-:W-:Y:S01]  /*1940*/  FFMA.FTZ R129, R147, R168, R128 ;  /* 0x000000a893817223 */ /* 0x000fe20000010080 */
[----:B------:R-:W-:Y:S01]  /*1950*/  FADD.FTZ R75, R75, R131 ;  /* 0x000000834b4b7221 */ /* 0x000fe20000010000 */
[----:B------:R-:W-:Y:S01]  /*1960*/  FFMA.FTZ R103, R131, R180, R103 ;  /* 0x000000b483677223 */ /* 0x000fe20000010067 */
[----:B------:R-:W-:Y:S01]  /*1970*/  FADD.FTZ R193, R130, R171 ;  /* 0x000000ab82c17221 */ /* 0x000fe20000010000 */
[----:B0-----:R-:W-:-:S07]  /*1980*/  FFMA.FTZ R142, R180, R171, R129 ;  /* 0x000000abb48e7223 */ /* 0x001fce0000010081 */
.L_x_12406:
[----:B------:R-:W-:Y:S05]  /*1990*/  BSYNC.RECONVERGENT B1 ;  /* 0x0000000000017941 */ /* 0x000fea0003800200 */
.L_x_12405:
        /* <DEDUP_REMOVED lines=52> */
.L_x_12408:
[----:B------:R-:W-:Y:S05]  /*1ce0*/  BSYNC.RECONVERGENT B1 ;  /* 0x0000000000017941 */ /* 0x000fea0003800200 */
.L_x_12407:
        /* <DEDUP_REMOVED lines=24> */
[----:B------:R-:W-:Y:S02]  /*1e70*/  HADD2.F32 R132, -RZ, R207.H1_H1 ;  /* 0x300000cfff847230 */ /* 0x000fe40000004100 */
[----:B----4-:R-:W-:Y:S01]  /*1e80*/  FMUL.FTZ R22, R128, R33 ;  /* 0x0000002180167220 */ /* 0x010fe20000410000 */
[----:B------:R-:W-:Y:S01]  /*1e90*/  FADD.FTZ R64, R64, R128 ;  /* 0x0000008040407221 */ /* 0x000fe20000010000 */
[----:B------:R-:W-:Y:S01]  /*1ea0*/  FFMA.FTZ R92, R128, R23, R92 ;  /* 0x00000017805c7223 */ /* 0x000fe2000001005c */
[--C-:B------:R-:W-:Y:S02]  /*1eb0*/  HADD2.F32 R128, -RZ, R208.reuse.H1_H1 ;  /* 0x300000d0ff807230 */ /* 0x100fe40000004100 */
[----:B------:R-:W-:Y:S01]  /*1ec0*/  FMUL.FTZ R144, R12, R35 ;  /* 0x000000230c907220 */ /* 0x000fe20000410000 */
[----:B------:R-:W-:Y:S02]  /*1ed0*/  HADD2.F32 R133, -RZ, R208.H0_H0 ;  /* 0x200000d0ff857230 */ /* 0x000fe40000004100 */
[----:B------:R-:W-:Y:S01]  /*1ee0*/  FADD.FTZ R143, -R137, R134 ;  /* 0x00000086898f7221 */ /* 0x000fe20000010100 */
        /* <DEDUP_REMOVED lines=9> */
[----:B------:R-:W-:Y:S01]  /*1f80*/  FADD.FTZ R135, -R137, R135 ;  /* 0x0000008789877221 */ /* 0x000fe20000010100 */
        /* <DEDUP_REMOVED lines=10> */
.L_x_12410:
[----:B------:R-:W-:Y:S05]  /*2030*/  BSYNC.RECONVERGENT B1 ;  /* 0x0000000000017941 */ /* 0x000fea0003800200 */
.L_x_12409:
        /* <DEDUP_REMOVED lines=11> */
[----:B------:R-:W0:Y:S01]  /*20f0*/  LDG.E.128 R132, desc[UR10][R132.64] ;  /* 0x0000000a84847981 */ /* 0x000e22000c1e1d00 */
[----:B-1----:R-:W-:Y:S02]  /*2100*/  IMAD.WIDE.U32 R128, R138, 0x10, R20 ;  /* 0x000000108a807825 */ /* 0x002fe400078e0014 */
[----:B------:R-:W1:Y:S04]  /*2110*/  LDC.64 R20, c[0x0][0x3b0] ;  /* 0x0000ec00ff147b82 */ /* 0x000e680000000a00 */
[----:B------:R-:W2:Y:S01]  /*2120*/  LDG.E.128 R128, desc[UR10][R128.64] ;  /* 0x0000000a80807981 */ /* 0x000ea2000c1e1d00 */
[----:B-1----:R-:W-:-:S05]  /*2130*/  IMAD.WIDE.U32 R138, R136, 0x4, R20 ;  /* 0x00000004888a7825 */ /* 0x002fca00078e0014 */
[----:B------:R1:W5:Y:S01]  /*2140*/  LDG.E R17, desc[UR10][R138.64] ;  /* 0x0000000a8a117981 */ /* 0x000362000c1e1900 */
[--C-:B------:R-:W-:Y:S02]  /*2150*/  HADD2.F32 R143, -RZ, R209.reuse.H0_H0 ;  /* 0x200000d1ff8f7230 */ /* 0x100fe40000004100 */
[----:B------:R-:W-:Y:S02]  /*2160*/  HADD2.F32 R32, -RZ, R209.H1_H1 ;  /* 0x300000d1ff207230 */ /* 0x000fe40000004100 */
[--C-:B------:R-:W-:Y:S02]  /*2170*/  HADD2.F32 R161, -RZ, R212.reuse.H0_H0 ;  /* 0x200000d4ffa17230 */ /* 0x100fe40000004100 */
[C---:B0-----:R-:W-:Y:S01]  /*2180*/  FADD.FTZ R141, -R137.reuse, R133 ;  /* 0x00000085898d7221 */ /* 0x041fe20000010100 */
[C---:B------:R-:W-:Y:S01]  /*2190*/  FADD.FTZ R21, -R137.reuse, R132 ;  /* 0x0000008489157221 */ /* 0x040fe20000010100 */
[----:B------:R-:W-:Y:S01]  /*21a0*/  FADD.FTZ R163, -R137, R134 ;  /* 0x0000008689a37221 */ /* 0x000fe20000010100 */
[----:B------:R-:W-:-:S02]  /*21b0*/  HADD2.F32 R132, -RZ, R212.H1_H1 ;  /* 0x300000d4ff847230 */ /* 0x000fc40000004100 */
[C---:B------:R-:W-:Y:S01]  /*21c0*/  FMUL.FTZ R34, R12.reuse, R141 ;  /* 0x0000008d0c227220 */ /* 0x040fe20000410000 */
[C---:B------:R-:W-:Y:S01]  /*21d0*/  FMUL.FTZ R21, R12.reuse, R21 ;  /* 0x000000150c157220 */ /* 0x040fe20000410000 */
[----:B------:R-:W-:Y:S01]  /*21e0*/  FMUL.FTZ R163, R12, R163 ;  /* 0x000000a30ca37220 */ /* 0x000fe20000410000 */
[----:B------:R-:W-:-:S04]  /*21f0*/  FADD.FTZ R135, -R137, R135 ;  /* 0x0000008789877221 */ /* 0x000fc80000010100 */
[----:B------:R-:W-:Y:S01]  /*2200*/  FMUL.FTZ R190, R12, R135 ;  /* 0x000000870cbe7220 */ /* 0x000fe20000410000 */
[----:B--2---:R-:W-:Y:S01]  /*2210*/  FMUL.FTZ R20, R128, R143 ;  /* 0x0000008f80147220 */ /* 0x004fe20000410000 */
        /* <DEDUP_REMOVED lines=19> */
[----:B-1----:R-:W-:Y:S06]  /*2350*/  BRA `(.L_x_12411) ;  /* 0x0000000800107947 */ /* 0x002fec0003800000 */
.L_x_12398:
        /* <DEDUP_REMOVED lines=32> */
[----:B------:R-:W-:-:S02]  /*2560*/  @P3 IADD3 R191, PT, PT, R191, 0x100, RZ ;  /* 0x00000100bfbf3810 */ /* 0x000fc40007ffe0ff */
[----:B------:R-:W-:Y:S02]  /*2570*/  MOV R193, RZ ;  /* 0x000000ff00c17202 */ /* 0x000fe40000000f00 */
        /* <DEDUP_REMOVED lines=19> */
[----:B------:R-:W-:Y:S02]  /*26b0*/  MOV R142, RZ ;  /* 0x000000ff008e7202 */ /* 0x000fe40000000f00 */
[----:B------:R-:W-:Y:S02]  /*26c0*/  @P2 IADD3 R191, PT, PT, R191, 0x100, RZ ;  /* 0x00000100bfbf2810 */ /* 0x000fe40007ffe0ff */
[----:B------:R-:W-:-:S05]  /*26d0*/  P2R R181, PR, RZ, 0x20 ;  /* 0x00000020ffb57803 */ /* 0x000fca0000000000 */
[----:B0-----:R-:W-:Y:S05]  /*26e0*/  @!P5 BRA `(.L_x_12411) ;  /* 0x00000004002cd947 */ /* 0x001fea0003800000 */
[----:B------:R-:W0:Y:S02]  /*26f0*/  LDC.64 R128, c[0x0][0x3b0] ;  /* 0x0000ec00ff807b82 */ /* 0x000e240000000a00 */
[----:B0-----:R-:W-:-:S05]  /*2700*/  IMAD.WIDE.U32 R128, R191, 0x4, R128 ;  /* 0x00000004bf807825 */ /* 0x001fca00078e0080 */
[----:B------:R0:W5:Y:S01]  /*2710*/  LDG.E R17, desc[UR10][R128.64] ;  /* 0x0000000a80117981 */ /* 0x000162000c1e1900 */
[----:B------:R-:W-:Y:S05]  /*2720*/  BRA `(.L_x_12411) ;  /* 0x00000004001c7947 */ /* 0x000fea0003800000 */
.L_x_12412:
        /* <DEDUP_REMOVED lines=34> */
[----:B------:R0:W5:Y:S04]  /*2950*/  @P3 LDG.E R5, desc[UR10][R192.64] ;  /* 0x0000000ac0053981 */ /* 0x000168000c1e1900 */
[----:B------:R-:W5:Y:S01]  /*2960*/  @P6 LDG.E.128 R48, desc[UR10][R130.64] ;  /* 0x0000000a82306981 */ /* 0x000f62000c1e1d00 */
[----:B------:R-:W4:Y:S01]  /*2970*/  @P1 LDC.64 R140, c[0x0][0x438] ;  /* 0x00010e00ff8c1b82 */ /* 0x000f220000000a00 */
        /* <DEDUP_REMOVED lines=9> */
[----:B------:R-:W-:-:S04]  /*2a10*/  @P0 IADD3 R191, PT, PT, R191, 0x100, RZ ;  /* 0x00000100bfbf0810 */ /* 0x000fc80007ffe0ff */
[----:B------:R-:W5:Y:S02]  /*2a20*/  @P0 LDG.E R2, desc[UR10][R138.64] ;  /* 0x0000000a8a020981 */ /* 0x000f64000c1e1900 */
[----:B------:R-:W3:Y:S01]  /*2a30*/  @P2 LDC.64 R184, c[0x0][0x3b0] ;  /* 0x0000ec00ffb82b82 */ /* 0x000ee20000000a00 */
[C---:B----4-:R-:W-:Y:S01]  /*2a40*/  @P1 IMAD.WIDE.U32 R140, R213.reuse, 0x10, R140 ;  /* 0x00000010d58c1825 */ /* 0x050fe200078e008c */
[----:B------:R-:W-:-:S04]  /*2a50*/  @P1 IADD3 R213, PT, PT, R213, 0x100, RZ ;  /* 0x00000100d5d51810 */ /* 0x000fc80007ffe0ff */
[----:B------:R-:W5:Y:S02]  /*2a60*/  @P1 LDG.E.128 R40, desc[UR10][R140.64] ;  /* 0x0000000a8c281981 */ /* 0x000f64000c1e1d00 */
[----:B------:R-:W4:Y:S01]  /*2a70*/  @P5 LDC.64 R128, c[0x0][0x438] ;  /* 0x00010e00ff805b82 */ /* 0x000f220000000a00 */
[C---:B-1----:R-:W-:Y:S01]  /*2a80*/  @P1 IMAD.WIDE.U32 R142, R191.reuse, 0x4, R142 ;  /* 0x00000004bf8e1825 */ /* 0x042fe200078e008e */
[----:B------:R-:W-:-:S06]  /*2a90*/  @P1 IADD3 R191, PT, PT, R191, 0x100, RZ ;  /* 0x00000100bfbf1810 */ /* 0x000fcc0007ffe0ff */
[----:B------:R-:W1:Y:S01]  /*2aa0*/  @P5 LDC.64 R132, c[0x0][0x3b0] ;  /* 0x0000ec00ff845b82 */ /* 0x000e620000000a00 */
[C---:B--2---:R-:W-:Y:S01]  /*2ab0*/  @P2 IMAD.WIDE.U32 R182, R213.reuse, 0x10, R182 ;  /* 0x00000010d5b62825 */ /* 0x044fe200078e00b6 */
[----:B------:R-:W-:Y:S01]  /*2ac0*/  @P2 IADD3 R213, PT, PT, R213, 0x100, RZ ;  /* 0x00000100d5d52810 */ /* 0x000fe20007ffe0ff */
[----:B------:R2:W5:Y:S04]  /*2ad0*/  @P1 LDG.E R0, desc[UR10][R142.64] ;  /* 0x0000000a8e001981 */ /* 0x000568000c1e1900 */
[----:B------:R0:W5:Y:S01]  /*2ae0*/  @P2 LDG.E.128 R36, desc[UR10][R182.64] ;  /* 0x0000000ab6242981 */ /* 0x000162000c1e1d00 */
[C---:B---3--:R-:W-:Y:S01]  /*2af0*/  @P2 IMAD.WIDE.U32 R184, R191.reuse, 0x4, R184 ;  /* 0x00000004bfb82825 */ /* 0x048fe200078e00b8 */
[----:B------:R-:W-:-:S04]  /*2b00*/  @P2 IADD3 R191, PT, PT, R191, 0x100, RZ ;  /* 0x00000100bfbf2810 */ /* 0x000fc80007ffe0ff */
[----:B------:R3:W5:Y:S01]  /*2b10*/  @P2 LDG.E R16, desc[UR10][R184.64] ;  /* 0x0000000ab8102981 */ /* 0x000762000c1e1900 */
[----:B----4-:R-:W-:-:S05]  /*2b20*/  @P5 IMAD.WIDE.U32 R128, R213, 0x10, R128 ;  /* 0x00000010d5805825 */ /* 0x010fca00078e0080 */
[----:B------:R3:W5:Y:S01]  /*2b30*/  @P5 LDG.E.128 R116, desc[UR10][R128.64] ;  /* 0x0000000a80745981 */ /* 0x000762000c1e1d00 */
[----:B-1----:R-:W-:-:S05]  /*2b40*/  @P5 IMAD.WIDE.U32 R132, R191, 0x4, R132 ;  /* 0x00000004bf845825 */ /* 0x002fca00078e0084 */
[----:B------:R3:W5:Y:S01]  /*2b50*/  @P5 LDG.E R17, desc[UR10][R132.64] ;  /* 0x0000000a84115981 */ /* 0x000762000c1e1900 */
[----:B------:R-:W-:Y:S02]  /*2b60*/  ISETP.NE.AND P4, PT, R210, RZ, PT ;  /* 0x000000ffd200720c */ /* 0x000fe40003f85270 */
[----:B------:R-:W-:Y:S02]  /*2b70*/  ISETP.NE.AND P3, PT, R211, RZ, PT ;  /* 0x000000ffd300720c */ /* 0x000fe40003f65270 */
[----:B0-----:R-:W-:Y:S02]  /*2b80*/  MOV R193, RZ ;  /* 0x000000ff00c17202 */ /* 0x001fe40000000f00 */
[----:B--2---:R-:W-:-:S09]  /*2b90*/  MOV R142, RZ ;  /* 0x000000ff008e7202 */ /* 0x004fd20000000f00 */
.L_x_12411:
[----:B------:R-:W-:Y:S05]  /*2ba0*/  BSYNC.RECONVERGENT B0 ;  /* 0x0000000000007941 */ /* 0x000fea0003800200 */
.L_x_12397:
        /* <DEDUP_REMOVED lines=31> */
.L_x_12414:
[----:B------:R-:W-:Y:S05]  /*2da0*/  BSYNC.RECONVERGENT B0 ;  /* 0x0000000000007941 */ /* 0x000fea0003800200 */
.L_x_12413:
        /* <DEDUP_REMOVED lines=24> */
[----:B------:R-:W-:Y:S02]  /*2f30*/  MOV R129, R15 ;  /* 0x0000000f00817202 */ /* 0x000fe40000000f00 */
[----:B-1----:R-:W-:Y:S01]  /*2f40*/  FADD.FTZ R183, R183, R132 ;  /* 0x00000084b7b77221 */ /* 0x002fe20000010000 */
[----:B------:R-:W-:Y:S01]  /*2f50*/  FADD.FTZ R130, R131, R130 ;  /* 0x0000008283827221 */ /* 0x000fe20000010000 */
[----:B------:R-:W-:Y:S02]  /*2f60*/  @P4 SHF.R.S32.HI R132, RZ, 0x1f, R13 ;  /* 0x0000001fff844819 */ /* 0x000fe4000001140d */
[----:B------:R-:W-:Y:S01]  /*2f70*/  FADD.FTZ R183, R134, R183 ;  /* 0x000000b786b77221 */ /* 0x000fe20000010000 */
[----:B------:R-:W-:Y:S01]  /*2f80*/  FADD.FTZ R130, R130, R133 ;  /* 0x0000008582827221 */ /* 0x000fe20000010000 */
[----:B------:R-:W-:Y:S01]  /*2f90*/  @P4 LEA.HI R132, R132, R13, RZ, 0x2 ;  /* 0x0000000d84844211 */ /* 0x000fe200078f10ff */
[----:B------:R-:W-:-:S02]  /*2fa0*/  HFMA2 R13, -RZ, RZ, 0, 0 ;  /* 0x00000000ff0d7431 */ /* 0x000fc400000001ff */
[----:B--2---:R-:W-:Y:S01]  /*2fb0*/  FADD.FTZ R183, R183, R136 ;  /* 0x00000088b7b77221 */ /* 0x004fe20000010000 */
[----:B------:R-:W-:Y:S01]  /*2fc0*/  FADD.FTZ R130, R135, R130 ;  /* 0x0000008287827221 */ /* 0x000fe20000010000 */
[----:B------:R-:W-:Y:S02]  /*2fd0*/  @P4 LEA.HI.SX32 R13, R132, R7, 0x1e ;  /* 0x00000007840d4211 */ /* 0x000fe400078ff2ff */
        /* <DEDUP_REMOVED lines=28> */
[----:B------:R-:W-:-:S07]  /*31a0*/  SEL R120, R131, RZ, P5 ;  /* 0x000000ff83787207 */ /* 0x000fce0002800000 */
.L_x_12419:
        /* <DEDUP_REMOVED lines=10> */
.L_x_12420:
        /* <DEDUP_REMOVED lines=10> */
.L_x_12421:
        /* <DEDUP_REMOVED lines=9> */
[----:B------:R-:W-:Y:S01]  /*3380*/  SEL R123, R123, RZ, P5 ;  /* 0x000000ff7b7b7207 */ /* 0x000fe20002800000 */
[----:B------:R-:W-:Y:S06]  /*3390*/  BRA `(.L_x_12422) ;  /* 0x0000000800107947 */ /* 0x000fec0003800000 */
.L_x_12418:
        /* <DEDUP_REMOVED lines=27> */
.L_x_12423:
        /* <DEDUP_REMOVED lines=10> */
.L_x_12424:
        /* <DEDUP_REMOVED lines=10> */
.L_x_12425:
[----:B------:R-:W-:Y:S05]  /*3690*/  @!P4 BRA `(.L_x_12422) ;  /* 0x000000040050c947 */ /* 0x000fea0003800000 */
[----:B------:R-:W-:Y:S01]  /*36a0*/  FMUL.FTZ R123, R127, UR17 ;  /* 0x000000117f7b7c20 */ /* 0x000fe20008410000 */
[----:B-----5:R-:W-:-:S03]  /*36b0*/  ISETP.GE.U32.AND P5, PT, R6, 0x1000000, PT ;  /* 0x010000000600780c */ /* 0x020fc60003fa6070 */
[----:B------:R-:W-:-:S05]  /*36c0*/  FMUL.FTZ R123, R123, UR16 ;  /* 0x000000107b7b7c20 */ /* 0x000fca0008410000 */
[----:B------:R-:W-:Y:S01]  /*36d0*/  SEL R123, R123, RZ, P5 ;  /* 0x000000ff7b7b7207 */ /* 0x000fe20002800000 */
[----:B------:R-:W-:Y:S06]  /*36e0*/  BRA `(.L_x_12422) ;  /* 0x00000004003c7947 */ /* 0x000fec0003800000 */
.L_x_12417:
        /* <DEDUP_REMOVED lines=13> */
[----:B------:R-:W-:-:S04]  /*37c0*/  @P3 FFMA.FTZ R133, R157, R15, R128 ;  /* 0x0000000f9d853223 */ /* 0x000fc80000010080 */
[----:B------:R-:W-:Y:S01]  /*37d0*/  @P3 FADD.FTZ R133, R162, -R133 ;  /* 0x80000085a2853221 */ /* 0x000fe20000010000 */
[----:B0-----:R-:W-:Y:S01]  /*37e0*/  @P4 FMUL.FTZ R131, R132, R131 ;  /* 0x0000008384834220 */ /* 0x001fe20000410000 */
[----:B------:R-:W-:Y:S01]  /*37f0*/  MOV R132, R57 ;  /* 0x0000003900847202 */ /* 0x000fe20000000f00 */
[----:B------:R-:W-:Y:S02]  /*3800*/  @P3 FFMA.FTZ R132, R12, R134, R57 ;  /* 0x000000860c843223 */ /* 0x000fe40000010039 */
[----:B------:R-:W-:-:S05]  /*3810*/  @P4 FMUL.FTZ R130, R131, R130 ;  /* 0x0000008283824220 */ /* 0x000fca0000410000 */
[----:B------:R-:W-:Y:S02]  /*3820*/  @P4 SEL R120, R130, RZ, P5 ;  /* 0x000000ff82784207 */ /* 0x000fe40002800000 */
[----:B------:R-:W0:Y:S01]  /*3830*/  @P4 LDC.64 R130, c[0x0][0x408] ;  /* 0x00010200ff824b82 */ /* 0x000e220000000a00 */
[----:B------:R-:W-:Y:S01]  /*3840*/  @P4 LOP3.LUT P5, RZ, R6, 0xff00, RZ, 0xc0, !PT ;  /* 0x0000ff0006ff4812 */ /* 0x000fe200078ac0ff */
[----:B0-----:R-:W-:Y:S01]  /*3850*/  @P4 FMUL.FTZ R131, R132, R131 ;  /* 0x0000008384834220 */ /* 0x001fe20000410000 */
[----:B------:R-:W-:Y:S01]  /*3860*/  MOV R132, R58 ;  /* 0x0000003a00847202 */ /* 0x000fe20000000f00 */
[----:B------:R-:W-:Y:S02]  /*3870*/  @P3 FFMA.FTZ R132, R12, R133, R58 ;  /* 0x000000850c843223 */ /* 0x000fe4000001003a */
[----:B------:R-:W-:-:S05]  /*3880*/  @P4 FMUL.FTZ R130, R131, R130 ;  /* 0x0000008283824220 */ /* 0x000fca0000410000 */
[----:B------:R-:W-:Y:S02]  /*3890*/  @P4 SEL R121, R130, RZ, P5 ;  /* 0x000000ff82794207 */ /* 0x000fe40002800000 */
[----:B------:R-:W0:Y:S01]  /*38a0*/  @P4 LDC.64 R130, c[0x0][0x408] ;  /* 0x00010200ff824b82 */ /* 0x000e220000000a00 */
[----:B------:R-:W-:Y:S01]  /*38b0*/  @P4 LOP3.LUT P5, RZ, R6, 0xff0000, RZ, 0xc0, !PT ;  /* 0x00ff000006ff4812 */ /* 0x000fe200078ac0ff */
[----:B0-----:R-:W-:-:S04]  /*38c0*/  @P4 FMUL.FTZ R131, R132, R131 ;  /* 0x0000008384834220 */ /* 0x001fc80000410000 */
[----:B------:R-:W-:-:S05]  /*38d0*/  @P4 FMUL.FTZ R130, R131, R130 ;  /* 0x0000008283824220 */ /* 0x000fca0000410000 */
[----:B------:R-:W-:Y:S01]  /*38e0*/  @P4 SEL R122, R130, RZ, P5 ;  /* 0x000000ff827a4207 */ /* 0x000fe20002800000 */
        /* <DEDUP_REMOVED lines=8> */
[----:B------:R-:W-:Y:S01]  /*3970*/  SEL R123, R123, RZ, P5 ;  /* 0x000000ff7b7b7207 */ /* 0x000fe20002800000 */
[----:B------:R-:W-:Y:S06]  /*3980*/  BRA `(.L_x_12422) ;  /* 0x0000000000947947 */ /* 0x000fec0003800000 */
.L_x_12426:
[----:B------:R-:W0:Y:S01]  /*3990*/  @P4 LDC.64 R124, c[0x0][0x408] ;  /* 0x00010200ff7c4b82 */ /* 0x000e220000000a00 */
[--C-:B------:R-:W-:Y:S01]  /*39a0*/  @P3 FFMA.FTZ R126, R174, R15, R128.reuse ;  /* 0x0000000fae7e3223 */ /* 0x100fe20000010080 */
[----:B-----5:R-:W-:Y:S01]  /*39b0*/  MOV R132, R59 ;  /* 0x0000003b00847202 */ /* 0x020fe20000000f00 */
[----:B------:R-:W-:Y:S01]  /*39c0*/  @P3 FFMA.FTZ R130, R160, R15, R128 ;  /* 0x0000000fa0823223 */ /* 0x000fe20000010080 */
[----:B------:R-:W-:Y:S01]  /*39d0*/  @P4 ISETP.GE.U32.AND P5, PT, R6, 0x1000000, PT ;  /* 0x010000000600480c */ /* 0x000fe20003fa6070 */
[----:B------:R-:W-:Y:S02]  /*39e0*/  @P3 FADD.FTZ R126, R165, -R126 ;  /* 0x8000007ea57e3221 */ /* 0x000fe40000010000 */
[----:B------:R-:W-:Y:S02]  /*39f0*/  @P3 FADD.FTZ R130, R159, -R130 ;  /* 0x800000829f823221 */ /* 0x000fe40000010000 */
[----:B------:R-:W-:Y:S02]  /*3a00*/  @P3 FFMA.FTZ R132, R12, R126, R59 ;  /* 0x0000007e0c843223 */ /* 0x000fe4000001003b */
[----:B------:R-:W1:Y:S02]  /*3a10*/  @P4 LDC.64 R126, c[0x0][0x408] ;  /* 0x00010200ff7e4b82 */ /* 0x000e640000000a00 */
[----:B0-----:R-:W-:-:S04]  /*3a20*/  @P4 FMUL.FTZ R125, R132, R125 ;  /* 0x0000007d847d4220 */ /* 0x001fc80000410000 */
[----:B------:R-:W-:Y:S01]  /*3a30*/  @P4 FMUL.FTZ R124, R125, R124 ;  /* 0x0000007c7d7c4220 */ /* 0x000fe20000410000 */
[----:B------:R-:W-:-:S04]  /*3a40*/  @P3 FFMA.FTZ R125, R3, R15, R128 ;  /* 0x0000000f037d3223 */ /* 0x000fc80000010080 */
[----:B------:R-:W-:Y:S01]  /*3a50*/  @P3 FADD.FTZ R125, R150, -R125 ;  /* 0x8000007d967d3221 */ /* 0x000fe20000010000 */
[----:B------:R-:W-:Y:S02]  /*3a60*/  @P4 SEL R123, R124, RZ, P5 ;  /* 0x000000ff7c7b4207 */ /* 0x000fe40002800000 */
[----:B------:R-:W-:Y:S01]  /*3a70*/  MOV R124, R56 ;  /* 0x00000038007c7202 */ /* 0x000fe20000000f00 */
[----:B------:R-:W-:Y:S01]  /*3a80*/  @P3 FFMA.FTZ R124, R12, R125, R56 ;  /* 0x0000007d0c7c3223 */ /* 0x000fe20000010038 */
[----:B------:R-:W-:Y:S02]  /*3a90*/  @P4 LOP3.LUT P5, RZ, R6, 0xff, RZ, 0xc0, !PT ;  /* 0x000000ff06ff4812 */ /* 0x000fe400078ac0ff */
[----:B------:R-:W-:Y:S01]  /*3aa0*/  MOV R125, R57 ;  /* 0x00000039007d7202 */ /* 0x000fe20000000f00 */
[----:B-1----:R-:W-:Y:S01]  /*3ab0*/  @P4 FMUL.FTZ R127, R124, R127 ;  /* 0x0000007f7c7f4220 */ /* 0x002fe20000410000 */
[----:B------:R-:W-:Y:S02]  /*3ac0*/  @P3 FFMA.FTZ R125, R12, R130, R57 ;  /* 0x000000820c7d3223 */ /* 0x000fe40000010039 */
[----:B------:R-:W0:Y:S01]  /*3ad0*/  @P4 LDC.64 R130, c[0x0][0x408] ;  /* 0x00010200ff824b82 */ /* 0x000e220000000a00 */
[----:B------:R-:W-:-:S05]  /*3ae0*/  @P4 FMUL.FTZ R126, R127, R126 ;  /* 0x0000007e7f7e4220 */ /* 0x000fca0000410000 */
[----:B------:R-:W-:Y:S02]  /*3af0*/  @P4 SEL R120, R126, RZ, P5 ;  /* 0x000000ff7e784207 */ /* 0x000fe40002800000 */
[----:B------:R-:W1:Y:S01]  /*3b00*/  @P4 LDC.64 R126, c[0x0][0x408] ;  /* 0x00010200ff7e4b82 */ /* 0x000e620000000a00 */
[----:B------:R-:W-:Y:S01]  /*3b10*/  @P4 LOP3.LUT P5, RZ, R6, 0xff00, RZ, 0xc0, !PT ;  /* 0x0000ff0006ff4812 */ /* 0x000fe200078ac0ff */
[----:B-1----:R-:W-:-:S04]  /*3b20*/  @P4 FMUL.FTZ R127, R125, R127 ;  /* 0x0000007f7d7f4220 */ /* 0x002fc80000410000 */
        /* <DEDUP_REMOVED lines=8> */
[----:B0-----:R-:W-:-:S04]  /*3bb0*/  @P4 FMUL.FTZ R131, R126, R131 ;  /* 0x000000837e834220 */ /* 0x001fc80000410000 */
[----:B------:R-:W-:-:S05]  /*3bc0*/  @P4 FMUL.FTZ R130, R131, R130 ;  /* 0x0000008283824220 */ /* 0x000fca0000410000 */
[----:B------:R-:W-:-:S07]  /*3bd0*/  @P4 SEL R122, R130, RZ, P5 ;  /* 0x000000ff827a4207 */ /* 0x000fce0002800000 */
.L_x_12422:
[----:B------:R-:W-:-:S04]  /*3be0*/  ISETP.NE.U32.AND P5, PT, RZ, UR4, PT ;  /* 0x00000004ff007c0c */ /* 0x000fc8000bfa5070 */
[----:B------:R-:W-:-:S13]  /*3bf0*/  ISETP.NE.AND.EX P5, PT, RZ, UR5, PT, P5 ;  /* 0x00000005ff007c0c */ /* 0x000fda000bfa5350 */
[----:B------:R-:W0:Y:S02]  /*3c00*/  @P5 LDC.64 R130, c[0x0][0x478] ;  /* 0x00011e00ff825b82 */ /* 0x000e240000000a00 */
[C---:B0-----:R-:W-:Y:S01]  /*3c10*/  @P5 IMAD.WIDE.U32 R132, R129.reuse, 0x10, R130 ;  /* 0x0000001081845825 */ /* 0x041fe200078e0082 */
[----:B------:R-:W-:-:S05]  /*3c20*/  IADD3 R129, PT, PT, R129, 0x100, RZ ;  /* 0x0000010081817810 */ /* 0x000fca0007ffe0ff */
[----:B------:R-:W0:Y:S01]  /*3c30*/  @P4 LDC.64 R130, c[0x0][0x468] ;  /* 0x00011a00ff824b82 */ /* 0x000e220000000a00 */
[----:B------:R1:W-:Y:S01]  /*3c40*/  @P5 STG.E.128 desc[UR10][R132.64], R124 ;  /* 0x0000007c84005986 */ /* 0x0003e2000c101d0a */
[C---:B0-----:R-:W-:Y:S01]  /*3c50*/  @P4 IMAD.WIDE.U32 R130, R13.reuse, 0x10, R130 ;  /* 0x000000100d824825 */ /* 0x041fe200078e0082 */
[----:B------:R-:W-:-:S04]  /*3c60*/  IADD3 R13, PT, PT, R13, 0x100, RZ ;  /* 0x000001000d0d7810 */ /* 0x000fc80007ffe0ff */
[----:B------:R1:W-:Y:S03]  /*3c70*/  @P4 STG.E.128 desc[UR10][R130.64], R120 ;  /* 0x0000007882004986 */ /* 0x0003e6000c101d0a */
.L_x_12416:
[----:B------:R-:W-:Y:S05]  /*3c80*/  BSYNC.RECONVERGENT B0 ;  /* 0x0000000000007941 */ /* 0x000fea0003800200 */
.L_x_12415:
        /* <DEDUP_REMOVED lines=10> */
[----:B-1----:R-:W0:Y:S01]  /*3d30*/  @P4 LDC.64 R126, c[0x0][0x408] ;  /* 0x00010200ff7e4b82 */ /* 0x002e220000000a00 */
[-CC-:B------:R-:W-:Y:S01]  /*3d40*/  @P3 FFMA.FTZ R125, R31, R15.reuse, R128.reuse ;  /* 0x0000000f1f7d3223 */ /* 0x180fe20000010080 */
[----:B-----5:R-:W-:Y:S01]  /*3d50*/  MOV R124, R52 ;  /* 0x00000034007c7202 */ /* 0x020fe20000000f00 */
[----:B------:R-:W-:Y:S01]  /*3d60*/  @P3 FFMA.FTZ R131, R158, R15, R128 ;  /* 0x0000000f9e833223 */ /* 0x000fe20000010080 */
[----:B------:R-:W-:Y:S01]  /*3d70*/  @P4 LOP3.LUT P6, RZ, R5, 0xff, RZ, 0xc0, !PT ;  /* 0x000000ff05ff4812 */ /* 0x000fe200078cc0ff */
[----:B------:R-:W-:Y:S02]  /*3d80*/  @P3 FADD.FTZ R125, R30, -R125 ;  /* 0x8000007d1e7d3221 */ /* 0x000fe40000010000 */
[----:B------:R-:W-:Y:S02]  /*3d90*/  @P3 FADD.FTZ R131, R156, -R131 ;  /* 0x800000839c833221 */ /* 0x000fe40000010000 */
[C---:B------:R-:W-:Y:S01]  /*3da0*/  @P3 FFMA.FTZ R124, R12.reuse, R125, R52 ;  /* 0x0000007d0c7c3223 */ /* 0x040fe20000010034 */
[----:B------:R-:W-:Y:S01]  /*3db0*/  MOV R125, R53 ;  /* 0x00000035007d7202 */ /* 0x000fe20000000f00 */
[----:B------:R-:W-:-:S02]  /*3dc0*/  @P3 FFMA.FTZ R125, R12, R131, R53 ;  /* 0x000000830c7d3223 */ /* 0x000fc40000010035 */
[----:B------:R-:W1:Y:S01]  /*3dd0*/  @P4 LDC.64 R130, c[0x0][0x408] ;  /* 0x00010200ff824b82 */ /* 0x000e620000000a00 */
[----:B0-----:R-:W-:-:S04]  /*3de0*/  @P4 FMUL.FTZ R127, R124, R127 ;  /* 0x0000007f7c7f4220 */ /* 0x001fc80000410000 */
[----:B------:R-:W-:-:S05]  /*3df0*/  @P4 FMUL.FTZ R126, R127, R126 ;  /* 0x0000007e7f7e4220 */ /* 0x000fca0000410000 */
[----:B------:R-:W-:Y:S02]  /*3e00*/  @P4 SEL R120, R126, RZ, P6 ;  /* 0x000000ff7e784207 */ /* 0x000fe40003000000 */
[----:B------:R-:W0:Y:S01]  /*3e10*/  @P4 LDC.64 R126, c[0x0][0x408] ;  /* 0x00010200ff7e4b82 */ /* 0x000e220000000a00 */
[----:B------:R-:W-:Y:S01]  /*3e20*/  @P4 LOP3.LUT P6, RZ, R5, 0xff00, RZ, 0xc0, !PT ;  /* 0x0000ff0005ff4812 */ /* 0x000fe200078cc0ff */
        /* <DEDUP_REMOVED lines=9> */
[----:B-1----:R-:W-:-:S04]  /*3ec0*/  @P4 FMUL.FTZ R131, R126, R131 ;  /* 0x000000837e834220 */ /* 0x002fc80000410000 */
[----:B------:R-:W-:-:S05]  /*3ed0*/  @P4 FMUL.FTZ R130, R131, R130 ;  /* 0x0000008283824220 */ /* 0x000fca0000410000 */
[----:B------:R-:W-:Y:S01]  /*3ee0*/  @P4 SEL R122, R130, RZ, P6 ;  /* 0x000000ff827a4207 */ /* 0x000fe20003000000 */
[----:B------:R-:W-:-:S04]  /*3ef0*/  @P3 FFMA.FTZ R130, R176, R15, R128 ;  /* 0x0000000fb0823223 */ /* 0x000fc80000010080 */
[----:B------:R-:W-:-:S04]  /*3f00*/  @P3 FADD.FTZ R130, R167, -R130 ;  /* 0x80000082a7823221 */ /* 0x000fc80000010000 */
[----:B------:R-:W-:Y:S01]  /*3f10*/  @P3 FFMA.FTZ R127, R12, R130, R55 ;  /* 0x000000820c7f3223 */ /* 0x000fe20000010037 */
[----:B------:R-:W-:Y:S06]  /*3f20*/  @!P4 BRA `(.L_x_12431) ;  /* 0x00000008002cc947 */ /* 0x000fec0003800000 */
[----:B------:R-:W-:Y:S01]  /*3f30*/  FMUL.FTZ R123, R127, UR17 ;  /* 0x000000117f7b7c20 */ /* 0x000fe20008410000 */
[----:B------:R-:W-:-:S03]  /*3f40*/  ISETP.GE.U32.AND P6, PT, R5, 0x1000000, PT ;  /* 0x010000000500780c */ /* 0x000fc60003fc6070 */
[----:B------:R-:W-:-:S05]  /*3f50*/  FMUL.FTZ R123, R123, UR16 ;  /* 0x000000107b7b7c20 */ /* 0x000fca0008410000 */
[----:B------:R-:W-:Y:S01]  /*3f60*/  SEL R123, R123, RZ, P6 ;  /* 0x000000ff7b7b7207 */ /* 0x000fe20003000000 */
[----:B------:R-:W-:Y:S06]  /*3f70*/  BRA `(.L_x_12431) ;  /* 0x0000000800187947 */ /* 0x000fec0003800000 */
.L_x_12430:
[----:B-1----:R-:W0:Y:S01]  /*3f80*/  @P4 LDC.64 R130, c[0x0][0x408] ;  /* 0x00010200ff824b82 */ /* 0x002e220000000a00 */
[----:B------:R-:W-:Y:S01]  /*3f90*/  @P3 FFMA.FTZ R133, R31, R15, R128 ;  /* 0x0000000f1f853223 */ /* 0x000fe20000010080 */
[----:B-----5:R-:W-:Y:S02]  /*3fa0*/  MOV R132, R52 ;  /* 0x0000003400847202 */ /* 0x020fe40000000f00 */
[----:B------:R-:W-:Y:S01]  /*3fb0*/  @P4 LOP3.LUT P6, RZ, R5, 0xff, RZ, 0xc0, !PT ;  /* 0x000000ff05ff4812 */ /* 0x000fe200078cc0ff */
[----:B------:R-:W-:-:S04]  /*3fc0*/  @P3 FADD.FTZ R133, R30, -R133 ;  /* 0x800000851e853221 */ /* 0x000fc80000010000 */
[----:B------:R-:W-:Y:S01]  /*3fd0*/  @P3 FFMA.FTZ R132, R12, R133, R52 ;  /* 0x000000850c843223 */ /* 0x000fe20000010034 */
[----:B------:R-:W-:-:S04]  /*3fe0*/  @P3 FFMA.FTZ R133, R158, R15, R128 ;  /* 0x0000000f9e853223 */ /* 0x000fc80000010080 */
[----:B------:R-:W-:Y:S01]  /*3ff0*/  @P3 FADD.FTZ R133, R156, -R133 ;  /* 0x800000859c853221 */ /* 0x000fe20000010000 */
[----:B0-----:R-:W-:Y:S01]  /*4000*/  @P4 FMUL.FTZ R131, R132, R131 ;  /* 0x0000008384834220 */ /* 0x001fe20000410000 */
[----:B------:R-:W-:Y:S02]  /*4010*/  MOV R132, R53 ;  /* 0x0000003500847202 */ /* 0x000fe40000000f00 */
[----:B------:R-:W-:Y:S01]  /*4020*/  @P3 FFMA.FTZ R132, R12, R133, R53 ;  /* 0x000000850c843223 */ /* 0x000fe20000010035 */
[----:B------:R-:W-:Y:S01]  /*4030*/  @P3 FFMA.FTZ R133, R155, R15, R128 ;  /* 0x0000000f9b853223 */ /* 0x000fe20000010080 */
[----:B------:R-:W-:-:S03]  /*4040*/  @P4 FMUL.FTZ R130, R131, R130 ;  /* 0x0000008283824220 */ /* 0x000fc60000410000 */
[----:B------:R-:W-:Y:S02]  /*4050*/  @P3 FADD.FTZ R133, R164, -R133 ;  /* 0x80000085a4853221 */ /* 0x000fe40000010000 */
        /* <DEDUP_REMOVED lines=23> */
.L_x_12429:
[----:B-1----:R-:W0:Y:S02]  /*41d0*/  LDC.64 R130, c[0x0][0x478] ;  /* 0x00011e00ff827b82 */ /* 0x002e240000000a00 */
        /* <DEDUP_REMOVED lines=30> */
.L_x_12433:
        /* <DEDUP_REMOVED lines=10> */
.L_x_12434:
        /* <DEDUP_REMOVED lines=10> */
.L_x_12435:
[----:B------:R-:W-:Y:S05]  /*4500*/  @!P4 BRA `(.L_x_12431) ;  /* 0x0000000000b4c947 */ /* 0x000fea0003800000 */
[----:B------:R-:W-:Y:S01]  /*4510*/  FMUL.FTZ R123, R127, UR17 ;  /* 0x000000117f7b7c20 */ /* 0x000fe20008410000 */
[----:B-----5:R-:W-:-:S03]  /*4520*/  ISETP.GE.U32.AND P6, PT, R5, 0x1000000, PT ;  /* 0x010000000500780c */ /* 0x020fc60003fc6070 */
[----:B------:R-:W-:-:S05]  /*4530*/  FMUL.FTZ R123, R123, UR16 ;  /* 0x000000107b7b7c20 */ /* 0x000fca0008410000 */
[----:B------:R-:W-:Y:S01]  /*4540*/  SEL R123, R123, RZ, P6 ;  /* 0x000000ff7b7b7207 */ /* 0x000fe20003000000 */
[----:B------:R-:W-:Y:S06]  /*4550*/  BRA `(.L_x_12431) ;  /* 0x0000000000a07947 */ /* 0x000fec0003800000 */
.L_x_12432:
        /* <DEDUP_REMOVED lines=10> */
.L_x_12436:
        /* <DEDUP_REMOVED lines=10> */
.L_x_12437:
        /* <DEDUP_REMOVED lines=10> */
.L_x_12438:
        /* <DEDUP_REMOVED lines=9> */
[----:B------:R-:W-:-:S07]  /*47d0*/  SEL R123, R123, RZ, P6 ;  /* 0x000000ff7b7b7207 */ /* 0x000fce0003000000 */
.L_x_12431:
        /* <DEDUP_REMOVED lines=8> */
.L_x_12428:
[----:B------:R-:W-:Y:S05]  /*4860*/  BSYNC.RECONVERGENT B0 ;  /* 0x0000000000007941 */ /* 0x000fea0003800200 */
.L_x_12427:
        /* <DEDUP_REMOVED lines=10> */
[----:B01----:R-:W0:Y:S01]  /*4910*/  @P4 LDC.64 R126, c[0x0][0x408] ;  /* 0x00010200ff7e4b82 */ /* 0x003e220000000a00 */
        /* <DEDUP_REMOVED lines=36> */
.L_x_12442:
[----:B01----:R-:W0:Y:S01]  /*4b60*/  @P4 LDC.64 R130, c[0x0][0x408] ;  /* 0x00010200ff824b82 */ /* 0x003e220000000a00 */
        /* <DEDUP_REMOVED lines=36> */
.L_x_12441:
        /* <DEDUP_REMOVED lines=31> */
.L_x_12445:
        /* <DEDUP_REMOVED lines=10> */
.L_x_12446:
        /* <DEDUP_REMOVED lines=10> */
.L_x_12447:
[----:B------:R-:W-:Y:S05]  /*50e0*/  @!P4 BRA `(.L_x_12443) ;  /* 0x0000000000b4c947 */ /* 0x000fea0003800000 */
[----:B------:R-:W-:Y:S01]  /*50f0*/  FMUL.FTZ R123, R127, UR17 ;  /* 0x000000117f7b7c20 */ /* 0x000fe20008410000 */
[----:B-----5:R-:W-:-:S03]  /*5100*/  ISETP.GE.U32.AND P6, PT, R4, 0x1000000, PT ;  /* 0x010000000400780c */ /* 0x020fc60003fc6070 */
[----:B------:R-:W-:-:S05]  /*5110*/  FMUL.FTZ R123, R123, UR16 ;  /* 0x000000107b7b7c20 */ /* 0x000fca0008410000 */
[----:B------:R-:W-:Y:S01]  /*5120*/  SEL R123, R123, RZ, P6 ;  /* 0x000000ff7b7b7207 */ /* 0x000fe20003000000 */
[----:B------:R-:W-:Y:S06]  /*5130*/  BRA `(.L_x_12443) ;  /* 0x0000000000a07947 */ /* 0x000fec0003800000 */
.L_x_12444:
        /* <DEDUP_REMOVED lines=10> */
.L_x_12448:
        /* <DEDUP_REMOVED lines=10> */
.L_x_12449:
        /* <DEDUP_REMOVED lines=10> */
.L_x_12450:
        /* <DEDUP_REMOVED lines=10> */
.L_x_12443:
        /* <DEDUP_REMOVED lines=8> */
.L_x_12440:
[----:B------:R-:W-:Y:S05]  /*5440*/  BSYNC.RECONVERGENT B0 ;  /* 0x0000000000007941 */ /* 0x000fea0003800200 */
.L_x_12439:
        /* <DEDUP_REMOVED lines=9> */
[----:B012---:R-:W0:Y:S01]  /*54e0*/  @P4 LDC.64 R126, c[0x0][0x408] ;  /* 0x00010200ff7e4b82 */ /* 0x007e220000000a00 */
        /* <DEDUP_REMOVED lines=36> */
.L_x_12454:
[----:B012---:R-:W0:Y:S01]  /*5730*/  @P4 LDC.64 R130, c[0x0][0x408] ;  /* 0x00010200ff824b82 */ /* 0x007e220000000a00 */
        /* <DEDUP_REMOVED lines=36> */
.L_x_12453:
[----:B012---:R-:W0:Y:S02]  /*5980*/  LDC.64 R130, c[0x0][0x478] ;  /* 0x00011e00ff827b82 */ /* 0x007e240000000a00 */
        /* <DEDUP_REMOVED lines=30> */
.L_x_12457:
        /* <DEDUP_REMOVED lines=10> */
.L_x_12458:
        /* <DEDUP_REMOVED lines=10> */
.L_x_12459:
[----:B------:R-:W-:Y:S05]  /*5cb0*/  @!P4 BRA `(.L_x_12455) ;  /* 0x0000000000b4c947 */ /* 0x000fea0003800000 */
[----:B------:R-:W-:Y:S01]  /*5cc0*/  FMUL.FTZ R123, R127, UR17 ;  /* 0x000000117f7b7c20 */ /* 0x000fe20008410000 */
[----:B-----5:R-:W-:-:S03]  /*5cd0*/  ISETP.GE.U32.AND P6, PT, R2, 0x1000000, PT ;  /* 0x010000000200780c */ /* 0x020fc60003fc6070 */
[----:B------:R-:W-:-:S05]  /*5ce0*/  FMUL.FTZ R123, R123, UR16 ;  /* 0x000000107b7b7c20 */ /* 0x000fca0008410000 */
[----:B------:R-:W-:Y:S01]  /*5cf0*/  SEL R123, R123, RZ, P6 ;  /* 0x000000ff7b7b7207 */ /* 0x000fe20003000000 */
[----:B------:R-:W-:Y:S06]  /*5d00*/  BRA `(.L_x_12455) ;  /* 0x0000000000a07947 */ /* 0x000fec0003800000 */
.L_x_12456:
        /* <DEDUP_REMOVED lines=10> */
.L_x_12460:
        /* <DEDUP_REMOVED lines=10> */
.L_x_12461:
        /* <DEDUP_REMOVED lines=10> */
.L_x_12462:
        /* <DEDUP_REMOVED lines=10> */
.L_x_12455:
        /* <DEDUP_REMOVED lines=8> */
.L_x_12452:
[----:B------:R-:W-:Y:S05]  /*6010*/  BSYNC.RECONVERGENT B0 ;  /* 0x0000000000007941 */ /* 0x000fea0003800200 */
.L_x_12451:
        /* <DEDUP_REMOVED lines=9> */
[----:B0123--:R-:W0:Y:S01]  /*60b0*/  @P4 LDC.64 R126, c[0x0][0x408] ;  /* 0x00010200ff7e4b82 */ /* 0x00fe220000000a00 */
        /* <DEDUP_REMOVED lines=36> */
.L_x_12466:
[----:B0123--:R-:W0:Y:S01]  /*6300*/  @P4 LDC.64 R130, c[0x0][0x408] ;  /* 0x00010200ff824b82 */ /* 0x00fe220000000a00 */
        /* <DEDUP_REMOVED lines=36> */
.L_x_12465:
[----:B0123--:R-:W0:Y:S02]  /*6550*/  LDC.64 R130, c[0x0][0x478] ;  /* 0x00011e00ff827b82 */ /* 0x00fe240000000a00 */
        /* <DEDUP_REMOVED lines=30> */
.L_x_12469:
        /* <DEDUP_REMOVED lines=10> */
.L_x_12470:
        /* <DEDUP_REMOVED lines=10> */
.L_x_12471:
[----:B------:R-:W-:Y:S05]  /*6880*/  @!P4 BRA `(.L_x_12467) ;  /* 0x0000000000b4c947 */ /* 0x000fea0003800000 */
[----:B------:R-:W-:Y:S01]  /*6890*/  FMUL.FTZ R123, R127, UR17 ;  /* 0x000000117f7b7c20 */ /* 0x000fe20008410000 */
[----:B-----5:R-:W-:-:S03]  /*68a0*/  ISETP.GE.U32.AND P6, PT, R0, 0x1000000, PT ;  /* 0x010000000000780c */ /* 0x020fc60003fc6070 */
[----:B------:R-:W-:-:S05]  /*68b0*/  FMUL.FTZ R123, R123, UR16 ;  /* 0x000000107b7b7c20 */ /* 0x000fca0008410000 */
[----:B------:R-:W-:Y:S01]  /*68c0*/  SEL R123, R123, RZ, P6 ;  /* 0x000000ff7b7b7207 */ /* 0x000fe20003000000 */
[----:B------:R-:W-:Y:S06]  /*68d0*/  BRA `(.L_x_12467) ;  /* 0x0000000000a07947 */ /* 0x000fec0003800000 */
.L_x_12468:
        /* <DEDUP_REMOVED lines=10> */
.L_x_12472:
        /* <DEDUP_REMOVED lines=10> */
.L_x_12473:
        /* <DEDUP_REMOVED lines=10> */
.L_x_12474:
        /* <DEDUP_REMOVED lines=10> */
.L_x_12467:
        /* <DEDUP_REMOVED lines=8> */
.L_x_12464:
[----:B------:R-:W-:Y:S05]  /*6be0*/  BSYNC.RECONVERGENT B0 ;  /* 0x0000000000007941 */ /* 0x000fea0003800200 */
.L_x_12463:
        /* <DEDUP_REMOVED lines=9> */
[----:B01234-:R-:W0:Y:S01]  /*6c80*/  @P4 LDC.64 R126, c[0x0][0x408] ;  /* 0x00010200ff7e4b82 */ /* 0x01fe220000000a00 */
        /* <DEDUP_REMOVED lines=36> */
.L_x_12478:
[----:B01234-:R-:W0:Y:S01]  /*6ed0*/  @P4 LDC.64 R130, c[0x0][0x408] ;  /* 0x00010200ff824b82 */ /* 0x01fe220000000a00 */
        /* <DEDUP_REMOVED lines=36> */
.L_x_12477:
[----:B01234-:R-:W0:Y:S02]  /*7120*/  LDC.64 R130, c[0x0][0x478] ;  /* 0x00011e00ff827b82 */ /* 0x01fe240000000a00 */
        /* <DEDUP_REMOVED lines=30> */
.L_x_12481:
        /* <DEDUP_REMOVED lines=10> */
.L_x_12482:
        /* <DEDUP_REMOVED lines=10> */
.L_x_12483:
[----:B------:R-:W-:Y:S05]  /*7450*/  @!P4 BRA `(.L_x_12479) ;  /* 0x0000000000b4c947 */ /* 0x000fea0003800000 */
[----:B------:R-:W-:Y:S01]  /*7460*/  FMUL.FTZ R123, R127, UR17 ;  /* 0x000000117f7b7c20 */ /* 0x000fe20008410000 */
[----:B-----5:R-:W-:-:S03]  /*7470*/  ISETP.GE.U32.AND P6, PT, R16, 0x1000000, PT ;  /* 0x010000001000780c */ /* 0x020fc60003fc6070 */
[----:B------:R-:W-:-:S05]  /*7480*/  FMUL.FTZ R123, R123, UR16 ;  /* 0x000000107b7b7c20 */ /* 0x000fca0008410000 */
[----:B------:R-:W-:Y:S01]  /*7490*/  SEL R123, R123, RZ, P6 ;  /* 0x000000ff7b7b7207 */ /* 0x000fe20003000000 */
[----:B------:R-:W-:Y:S06]  /*74a0*/  BRA `(.L_x_12479) ;  /* 0x0000000000a07947 */ /* 0x000fec0003800000 */
.L_x_12480:
        /* <DEDUP_REMOVED lines=10> */
.L_x_12484:
        /* <DEDUP_REMOVED lines=10> */
.L_x_12485:
        /* <DEDUP_REMOVED lines=10> */
.L_x_12486:
        /* <DEDUP_REMOVED lines=10> */
.L_x_12479:
        /* <DEDUP_REMOVED lines=8> */
.L_x_12476:
[----:B------:R-:W-:Y:S05]  /*77b0*/  BSYNC.RECONVERGENT B0 ;  /* 0x0000000000007941 */ /* 0x000fea0003800200 */
.L_x_12475:
        /* <DEDUP_REMOVED lines=11> */
[--C-:B01234-:R-:W-:Y:S01]  /*7870*/  @P3 FFMA.FTZ R131, R34, R15, R128.reuse ;  /* 0x0000000f22833223 */ /* 0x11ffe20000010080 */
[----:B-----5:R-:W-:Y:S01]  /*7880*/  MOV R132, R119 ;  /* 0x0000007700847202 */ /* 0x020fe20000000f00 */
[-C--:B------:R-:W-:Y:S01]  /*7890*/  @P3 FFMA.FTZ R127, R21, R15.reuse, R128 ;  /* 0x0000000f157f3223 */ /* 0x080fe20000010080 */
[----:B------:R-:W-:Y:S01]  /*78a0*/  @P3 FADD.FTZ R130, R177, -R10 ;  /* 0x8000000ab1823221 */ /* 0x000fe20000010000 */
[----:B------:R-:W-:Y:S01]  /*78b0*/  @P3 FADD.FTZ R10, R32, -R131 ;  /* 0x80000083200a3221 */ /* 0x000fe20000010000 */
[----:B------:R-:W-:Y:S01]  /*78c0*/  MOV R124, R116 ;  /* 0x00000074007c7202 */ /* 0x000fe20000000f00 */
[----:B------:R-:W-:Y:S01]  /*78d0*/  @P3 FADD.FTZ R127, R20, -R127 ;  /* 0x8000007f147f3221 */ /* 0x000fe20000010000 */
[C---:B------:R-:W-:Y:S01]  /*78e0*/  @P3 FFMA.FTZ R132, R12.reuse, R130, R119 ;  /* 0x000000820c843223 */ /* 0x040fe20000010077 */
[----:B------:R-:W-:Y:S01]  /*78f0*/  @P3 FFMA.FTZ R128, R163, R15, R128 ;  /* 0x0000000fa3803223 */ /* 0x000fe20000010080 */
[----:B------:R-:W0:Y:S01]  /*7900*/  @P4 LDC.64 R130, c[0x0][0x408] ;  /* 0x00010200ff824b82 */ /* 0x000e220000000a00 */
[C---:B------:R-:W-:Y:S01]  /*7910*/  @P3 FFMA.FTZ R124, R12.reuse, R127, R116 ;  /* 0x0000007f0c7c3223 */ /* 0x040fe20000010074 */
[----:B------:R-:W-:Y:S01]  /*7920*/  MOV R125, R117 ;  /* 0x00000075007d7202 */ /* 0x000fe20000000f00 */
[----:B------:R-:W-:Y:S01]  /*7930*/  @P3 FADD.FTZ R15, R161, -R128 ;  /* 0x80000080a10f3221 */ /* 0x000fe20000010000 */
[----:B------:R-:W-:Y:S01]  /*7940*/  MOV R126, R118 ;  /* 0x00000076007e7202 */ /* 0x000fe20000000f00 */
[C---:B------:R-:W-:Y:S01]  /*7950*/  @P3 FFMA.FTZ R125, R12.reuse, R10, R117 ;  /* 0x0000000a0c7d3223 */ /* 0x040fe20000010075 */
[----:B------:R-:W-:Y:S01]  /*7960*/  MOV R127, R132 ;  /* 0x00000084007f7202 */ /* 0x000fe20000000f00 */
[----:B------:R-:W-:Y:S01]  /*7970*/  @P3 FFMA.FTZ R126, R12, R15, R118 ;  /* 0x0000000f0c7e3223 */ /* 0x000fe20000010076 */
[----:B------:R-:W-:Y:S01]  /*7980*/  @P4 LOP3.LUT P3, RZ, R17, 0xff, RZ, 0xc0, !PT ;  /* 0x000000ff11ff4812 */ /* 0x000fe2000786c0ff */
[----:B0-----:R-:W-:-:S04]  /*7990*/  @P4 FMUL.FTZ R131, R124, R131 ;  /* 0x000000837c834220 */ /* 0x001fc80000410000 */
[----:B------:R-:W-:-:S05]  /*79a0*/  @P4 FMUL.FTZ R130, R131, R130 ;  /* 0x0000008283824220 */ /* 0x000fca0000410000 */
[----:B------:R-:W-:Y:S02]  /*79b0*/  @P4 SEL R120, R130, RZ, P3 ;  /* 0x000000ff82784207 */ /* 0x000fe40001800000 */
[----:B------:R-:W0:Y:S01]  /*79c0*/  @P4 LDC.64 R130, c[0x0][0x408] ;  /* 0x00010200ff824b82 */ /* 0x000e220000000a00 */
        /* <DEDUP_REMOVED lines=10> */
[----:B------:R-:W-:Y:S01]  /*7a70*/  FMUL.FTZ R10, R132, UR17 ;  /* 0x00000011840a7c20 */ /* 0x000fe20008410000 */
[----:B------:R-:W-:-:S03]  /*7a80*/  ISETP.GE.U32.AND P3, PT, R17, 0x1000000, PT ;  /* 0x010000001100780c */ /* 0x000fc60003f66070 */
[----:B------:R-:W-:-:S05]  /*7a90*/  FMUL.FTZ R10, R10, UR16 ;  /* 0x000000100a0a7c20 */ /* 0x000fca0008410000 */
[----:B------:R-:W-:Y:S01]  /*7aa0*/  SEL R123, R10, RZ, P3 ;  /* 0x000000ff0a7b7207 */ /* 0x000fe20001800000 */
[----:B------:R-:W-:Y:S06]  /*7ab0*/  BRA `(.L_x_12491) ;  /* 0x0000000800187947 */ /* 0x000fec0003800000 */
.L_x_12490:
[----:B01234-:R-:W0:Y:S01]  /*7ac0*/  @P4 LDC.64 R130, c[0x0][0x408] ;  /* 0x00010200ff824b82 */ /* 0x01fe220000000a00 */
[-CC-:B------:R-:W-:Y:S01]  /*7ad0*/  @P3 FFMA.FTZ R133, R21, R15.reuse, R128.reuse ;  /* 0x0000000f15853223 */ /* 0x180fe20000010080 */
[----:B-----5:R-:W-:Y:S01]  /*7ae0*/  MOV R10, R116 ;  /* 0x00000074000a7202 */ /* 0x020fe20000000f00 */
[----:B------:R-:W-:Y:S01]  /*7af0*/  @P3 FFMA.FTZ R132, R163, R15, R128 ;  /* 0x0000000fa3843223 */ /* 0x000fe20000010080 */
        /* <DEDUP_REMOVED lines=8> */
[----:B------:R-:W-:Y:S01]  /*7b80*/  @P3 FADD.FTZ R133, R161, -R132 ;  /* 0x80000084a1853221 */ /* 0x000fe20000010000 */
        /* <DEDUP_REMOVED lines=22> */
[----:B------:R-:W-:Y:S01]  /*7cf0*/  SEL R123, R10, RZ, P3 ;  /* 0x000000ff0a7b7207 */ /* 0x000fe20001800000 */
[----:B------:R-:W-:Y:S06]  /*7d00*/  BRA `(.L_x_12491) ;  /* 0x0000000400847947 */ /* 0x000fec0003800000 */
.L_x_12489:
        /* <DEDUP_REMOVED lines=31> */
.L_x_12493:
        /* <DEDUP_REMOVED lines=10> */
.L_x_12494:
        /* <DEDUP_REMOVED lines=10> */
.L_x_12495:
[----:B------:R-:W-:Y:S05]  /*8040*/  @!P4 BRA `(.L_x_12491) ;  /* 0x0000000000b4c947 */ /* 0x000fea0003800000 */
[----:B------:R-:W-:Y:S01]  /*8050*/  FMUL.FTZ R10, R127, UR17 ;  /* 0x000000117f0a7c20 */ /* 0x000fe20008410000 */
[----:B-----5:R-:W-:-:S03]  /*8060*/  ISETP.GE.U32.AND P3, PT, R17, 0x1000000, PT ;  /* 0x010000001100780c */ /* 0x020fc60003f66070 */
[----:B------:R-:W-:-:S05]  /*8070*/  FMUL.FTZ R10, R10, UR16 ;  /* 0x000000100a0a7c20 */ /* 0x000fca0008410000 */
[----:B------:R-:W-:Y:S01]  /*8080*/  SEL R123, R10, RZ, P3 ;  /* 0x000000ff0a7b7207 */ /* 0x000fe20001800000 */
[----:B------:R-:W-:Y:S06]  /*8090*/  BRA `(.L_x_12491) ;  /* 0x0000000000a07947 */ /* 0x000fec0003800000 */
.L_x_12492:
        /* <DEDUP_REMOVED lines=9> */
[----:B------:R-:W-:Y:S01]  /*8130*/  @P4 SEL R123, R130, RZ, P3 ;  /* 0x000000ff827b4207 */ /* 0x000fe20001800000 */
        /* <DEDUP_REMOVED lines=9> */
[----:B------:R-:W-:-:S07]  /*81d0*/  SEL R120, R131, RZ, P3 ;  /* 0x000000ff83787207 */ /* 0x000fce0001800000 */
.L_x_12496:
        /* <DEDUP_REMOVED lines=10> */
.L_x_12497:
        /* <DEDUP_REMOVED lines=10> */
.L_x_12491:
[----:B------:R-:W0:Y:S02]  /*8320*/  @P5 LDC.64 R130, c[0x0][0x478] ;  /* 0x00011e00ff825b82 */ /* 0x000e240000000a00 */
[----:B0-----:R-:W-:-:S06]  /*8330*/  @P5 IMAD.WIDE.U32 R130, R129, 0x10, R130 ;  /* 0x0000001081825825 */ /* 0x001fcc00078e0082 */
[----:B------:R-:W0:Y:S01]  /*8340*/  @P4 LDC.64 R128, c[0x0][0x468] ;  /* 0x00011a00ff804b82 */ /* 0x000e220000000a00 */
[----:B------:R1:W-:Y:S01]  /*8350*/  @P5 STG.E.128 desc[UR10][R130.64], R124 ;  /* 0x0000007c82005986 */ /* 0x0003e2000c101d0a */
[----:B0-----:R-:W-:-:S05]  /*8360*/  @P4 IMAD.WIDE.U32 R128, R13, 0x10, R128 ;  /* 0x000000100d804825 */ /* 0x001fca00078e0080 */
[----:B------:R1:W-:Y:S02]  /*8370*/  @P4 STG.E.128 desc[UR10][R128.64], R120 ;  /* 0x0000007880004986 */ /* 0x0003e4000c101d0a */
.L_x_12488:
[----:B------:R-:W-:Y:S05]  /*8380*/  BSYNC.RECONVERGENT B0 ;  /* 0x0000000000007941 */ /* 0x000fea0003800200 */
.L_x_12487:
[----:B------:R-:W0:Y:S01]  /*8390*/  LDC.64 R12, c[0x0][0x380] ;  /* 0x0000e000ff0c7b82 */ /* 0x000e220000000a00 */
[----:B------:R-:W-:Y:S01]  /*83a0*/  UPLOP3.LUT UP1, UPT, UPT, UPT, UP1, 0x40, 0x4 ;  /* 0x000000000004789c */ /* 0x000fe20003f2e810 */
[----:B0-----:R-:W-:-:S04]  /*83b0*/  IADD3 R11, PT, PT, R11, R12, RZ ;  /* 0x0000000c0b0b7210 */ /* 0x001fc80007ffe0ff */
[----:B------:R-:W-:-:S13]  /*83c0*/  ISETP.GE.AND P3, PT, R11, R13, PT ;  /* 0x0000000d0b00720c */ /* 0x000fda0003f66270 */
[----:B------:R-:W-:Y:S05]  /*83d0*/  @!P3 BRA `(.L_x_12498) ;  /* 0xffffff84007cb947 */ /* 0x000fea000383ffff */
.L_x_12396:
[----:B------:R-:W0:Y:S01]  /*83e0*/  S2UR UR4, SR_CTAID.X ;  /* 0x00000000000479c3 */ /* 0x000e220000002500 */
[----:B------:R-:W-:Y:S02]  /*83f0*/  ISETP.NE.AND P6, PT, R18, RZ, PT ;  /* 0x000000ff1200720c */ /* 0x000fe40003fc5270 */
[----:B------:R-:W-:Y:S02]  /*8400*/  ISETP.NE.AND P4, PT, R14, RZ, PT ;  /* 0x000000ff0e00720c */ /* 0x000fe40003f85270 */
[----:B------:R-:W-:Y:S02]  /*8410*/  ISETP.NE.AND P5, PT, R19, RZ, PT ;  /* 0x000000ff1300720c */ /* 0x000fe40003fa5270 */
[----:B------:R-:W-:Y:S01]  /*8420*/  ISETP.NE.AND P3, PT, R181, RZ, PT ;  /* 0x000000ffb500720c */ /* 0x000fe20003f65270 */
        /* <DEDUP_REMOVED lines=52> */
.L_x_12499:
        /* <DEDUP_REMOVED lines=9> */
.L_x_14457:


//--------------------- .text._ZN10layer_norm22ln_bwd_finalize_kernelINS_22Kernel_traits_finalizeILj7168E6__halfffffjLb0ELj1024ELj4ENS_18Kernel_traits_baseILj7168ES2_ffffjLj1024EEEEELb0ELb1EEEvNS_9BwdParamsE --------------------------
	.section	.text._ZN10layer_norm22ln_bwd_finalize_kernelINS_22Kernel_traits_finalizeILj7168E6__halfffffjLb0ELj1024ELj4ENS_18Kernel_traits_baseILj7168ES2_ffffjLj1024EEEEELb0ELb1EEEvNS_9BwdParamsE,"ax",@progbits
	.align	128
        .global         _ZN10layer_norm22ln_bwd_finalize_kernelINS_22Kernel_traits_finalizeILj7168E6__halfffffjLb0ELj1024ELj4ENS_18Kernel_traits_baseILj7168ES2_ffffjLj1024EEEEELb0ELb1EEEvNS_9BwdParamsE
        .type           _ZN10layer_norm22ln_bwd_finalize_kernelINS_22Kernel_traits_finalizeILj7168E6__halfffffjLb0ELj1024ELj4ENS_18Kernel_traits_baseILj7168ES2_ffffjLj1024EEEEELb0ELb1EEEvNS_9BwdParamsE,@function
        .size           _ZN10layer_norm22ln_bwd_finalize_kernelINS_22Kernel_traits_finalizeILj7168E6__halfffffjLb0ELj1024ELj4ENS_18Kernel_traits_baseILj7168ES2_ffffjLj1024EEEEELb0ELb1EEEvNS_9BwdParamsE,(.L_x_14458 - _ZN10layer_norm22ln_bwd_finalize_kernelINS_22Kernel_traits_finalizeILj7168E6__halfffffjLb0ELj1024ELj4ENS_18Kernel_traits_baseILj7168ES2_ffffjLj1024EEEEELb0ELb1EEEvNS_9BwdParamsE)
        .other          _ZN10layer_norm22ln_bwd_finalize_kernelINS_22Kernel_traits_finalizeILj7168E6__halfffffjLb0ELj1024ELj4ENS_18Kernel_traits_baseILj7168ES2_ffffjLj1024EEEEELb0ELb1EEEvNS_9BwdParamsE,@"STO_CUDA_ENTRY STV_DEFAULT"
_ZN10layer_norm22ln_bwd_finalize_kernelINS_22Kernel_traits_finalizeILj7168E6__halfffffjLb0ELj1024ELj4ENS_18Kernel_traits_baseILj7168ES2_ffffjLj1024EEEEELb0ELb1EEEvNS_9BwdParamsE:
.text._ZN10layer_norm22ln_bwd_finalize_kernelINS_22Kernel_traits_finalizeILj7168E6__halfffffjLb0ELj1024ELj4ENS_18Kernel_traits_baseILj7168ES2_ffffjLj1024EEEEELb0ELb1EEEvNS_9BwdParamsE:
        /* <DEDUP_REMOVED lines=81> */
.L_x_12504:
        /* <DEDUP_REMOVED lines=118> */
.L_x_12503:
[----:B------:R-:W-:Y:S05]  /*0c70*/  BSYNC.RECONVERGENT B1 ;  /* 0x0000000000017941 */ /* 0x000fea0003800200 */
.L_x_12502:
        /* <DEDUP_REMOVED lines=77> */
.L_x_12506:
[----:B------:R-:W-:Y:S05]  /*1150*/  BSYNC.RECONVERGENT B1 ;  /* 0x0000000000017941 */ /* 0x000fea0003800200 */
.L_x_12505:
        /* <DEDUP_REMOVED lines=38> */
.L_x_12508:
[----:B------:R-:W-:Y:S05]  /*13c0*/  BSYNC.RECONVERGENT B1 ;  /* 0x0000000000017941 */ /* 0x000fea0003800200 */
.L_x_12507:
        /* <DEDUP_REMOVED lines=8> */
.L_x_12509:
        /* <DEDUP_REMOVED lines=10> */
.L_x_12501:
[----:B------:R-:W-:Y:S05]  /*14f0*/  BSYNC.RECONVERGENT B0 ;  /* 0x0000000000007941 */ /* 0x000fea0003800200 */
.L_x_12500:
        /* <DEDUP_REMOVED lines=57> */
.L_x_12510:
        /* <DEDUP_REMOVED lines=15> */
.L_x_14458:


//--------------------- .text._ZN10layer_norm13ln_bwd_kernelINS_13Kernel_traitsI6__halfffffjLj7168ELj1ELj1ELj8ELj16ENS_18Kernel_traits_baseILj7168ES2_ffffjLj256EEEEELb1ELb0ELb1ELb1EEEvNS_9BwdParamsE --------------------------
	.section	.text._ZN10layer_norm13ln_bwd_kernelINS_13Kernel_traitsI6__halfffffjLj7168ELj1ELj1ELj8ELj16ENS_18Kernel_traits_baseILj7168ES2_ffffjLj256EEEEELb1ELb0ELb1ELb1EEEvNS_9BwdParamsE,"ax",@progbits
	.align	128
        .global         _ZN10layer_norm13ln_bwd_kernelINS_13Kernel_traitsI6__halfffffjLj7168ELj1ELj1ELj8ELj16ENS_18Kernel_traits_baseILj7168ES2_ffffjLj256EEEEELb1ELb0ELb1ELb1EEEvNS_9BwdParamsE
        .type           _ZN10layer_norm13ln_bwd_kernelINS_13Kernel_traitsI6__halfffffjLj7168ELj1ELj1ELj8ELj16ENS_18Kernel_traits_baseILj7168ES2_ffffjLj256EEEEELb1ELb0ELb1ELb1EEEvNS_9BwdParamsE,@function
        .size           _ZN10layer_norm13ln_bwd_kernelINS_13Kernel_traitsI6__halfffffjLj7168ELj1ELj1ELj8ELj16ENS_18Kernel_traits_baseILj7168ES2_ffffjLj256EEEEELb1ELb0ELb1ELb1EEEvNS_9BwdParamsE,(.L_x_14459 - _ZN10layer_norm13ln_bwd_kernelINS_13Kernel_traitsI6__halfffffjLj7168ELj1ELj1ELj8ELj16ENS_18Kernel_traits_baseILj7168ES2_ffffjLj256EEEEELb1ELb0ELb1ELb1EEEvNS_9BwdParamsE)
        .other          _ZN10layer_norm13ln_bwd_kernelINS_13Kernel_traitsI6__halfffffjLj7168ELj1ELj1ELj8ELj16ENS_18Kernel_traits_baseILj7168ES2_ffffjLj256EEEEELb1ELb0ELb1ELb1EEEvNS_9BwdParamsE,@"STO_CUDA_ENTRY STV_DEFAULT"
_ZN10layer_norm13ln_bwd_kernelINS_13Kernel_traitsI6__halfffffjLj7168ELj1ELj1ELj8ELj16ENS_18Kernel_traits_baseILj7168ES2_ffffjLj256EEEEELb1ELb0ELb1ELb1EEEvNS_9BwdParamsE:
.text._ZN10layer_norm13ln_bwd_kernelINS_13Kernel_traitsI6__halfffffjLj7168ELj1ELj1ELj8ELj16ENS_18Kernel_traits_baseILj7168ES2_ffffjLj256EEEEELb1ELb0ELb1ELb1EEEvNS_9BwdParamsE:
        /* <DEDUP_REMOVED lines=53> */
.L_x_12588:
        /* <DEDUP_REMOVED lines=13> */
[----:B------:R-:W2:Y:S01]  /*0420*/  S2R R166, SR_TID.X ;  /* 0x0000000000a67919 */ /* 0x000ea20000002100 */
[----:B------:R-:W-:-:S06]  /*0430*/  IADD3 R97, PT, PT, R2, -0x1, RZ ;  /* 0xffffffff02617810 */ /* 0x000fcc0007ffe0ff */
[----:B------:R-:W3:Y:S08]  /*0440*/  LDC.64 R132, c[0x0][0x3a8] ;  /* 0x0000ea00ff847b82 */ /* 0x000ef00000000a00 */
[----:B------:R-:W4:Y:S01]  /*0450*/  LDC.64 R136, c[0x0][0x428] ;  /* 0x00010a00ff887b82 */ /* 0x000f220000000a00 */
[-C--:B-1----:R-:W-:Y:S01]  /*0460*/  IMAD R3, R0, R135.reuse, RZ ;  /* 0x0000008700037224 */ /* 0x082fe200078e02ff */
[----:B-----5:R-:W-:Y:S01]  /*0470*/  ISETP.GE.AND P2, PT, R192, 0x1, PT ;  /* 0x00000001c000780c */ /* 0x020fe20003f46270 */
[----:B------:R-:W-:-:S05]  /*0480*/  IMAD R100, R97, R135, RZ ;  /* 0x0000008761647224 */ /* 0x000fca00078e02ff */
[----:B------:R-:W1:Y:S01]  /*0490*/  LDC.64 R164, c[0x0][0x3b0] ;  /* 0x0000ec00ffa47b82 */ /* 0x000e620000000a00 */
[----:B------:R-:W-:-:S04]  /*04a0*/  SHF.R.S32.HI R96, RZ, 0x1f, R3 ;  /* 0x0000001fff607819 */ /* 0x000fc80000011403 */
[----:B------:R-:W-:Y:S01]  /*04b0*/  LEA.HI R169, R96, R3, RZ, 0x2 ;  /* 0x0000000360a97211 */ /* 0x000fe200078f10ff */
[----:B------:R-:W-:Y:S01]  /*04c0*/  IMAD.WIDE R96, R0, 0x4, R98 ;  /* 0x0000000400607825 */ /* 0x000fe200078e0262 */
[----:B------:R-:W-:Y:S02]  /*04d0*/  SHF.R.S32.HI R3, RZ, 0x1f, R100 ;  /* 0x0000001fff037819 */ /* 0x000fe40000011464 */
[----:B--2---:R-:W-:Y:S02]  /*04e0*/  LEA.HI.SX32 R169, R169, R166, 0x1e ;  /* 0x000000a6a9a97211 */ /* 0x004fe400078ff2ff */
[----:B------:R-:W-:Y:S02]  /*04f0*/  LEA.HI R100, R3, R100, RZ, 0x2 ;  /* 0x0000006403647211 */ /* 0x000fe400078f10ff */
[----:B------:R-:W2:Y:S01]  /*0500*/  LDG.E R3, desc[UR12][R96.64] ;  /* 0x0000000c60037981 */ /* 0x000ea2000c1e1900 */
[----:B---3--:R-:W-:Y:S01]  /*0510*/  IMAD.WIDE.U32 R180, R169, 0x10, R132 ;  /* 0x00000010a9b47825 */ /* 0x008fe200078e0084 */
[----:B------:R-:W-:-:S05]  /*0520*/  LEA.HI.SX32 R167, R100, R166, 0x1e ;  /* 0x000000a664a77211 */ /* 0x000fca00078ff2ff */
[----:B------:R-:W3:Y:S01]  /*0530*/  LDG.E.128 R180, desc[UR12][R180.64] ;  /* 0x0000000cb4b47981 */ /* 0x000ee2000c1e1d00 */
[----:B----4-:R-:W-:Y:S01]  /*0540*/  IMAD.WIDE.U32 R156, R167, 0x10, R136 ;  /* 0x00000010a79c7825 */ /* 0x010fe200078e0088 */
[----:B------:R-:W-:-:S05]  /*0550*/  IADD3 R170, PT, PT, R169, 0x100, RZ ;  /* 0x00000100a9aa7810 */ /* 0x000fca0007ffe0ff */
[----:B------:R-:W4:Y:S01]  /*0560*/  LDG.E.128 R156, desc[UR12][R156.64] ;  /* 0x0000000c9c9c7981 */ /* 0x000f22000c1e1d00 */
[----:B------:R-:W-:Y:S01]  /*0570*/  IMAD.WIDE.U32 R160, R170, 0x10, R132 ;  /* 0x00000010aaa07825 */ /* 0x000fe200078e0084 */
[----:B------:R-:W-:-:S05]  /*0580*/  IADD3 R99, PT, PT, R167, 0x100, RZ ;  /* 0x00000100a7637810 */ /* 0x000fca0007ffe0ff */
[----:B------:R-:W4:Y:S01]  /*0590*/  LDG.E.128 R160, desc[UR12][R160.64] ;  /* 0x0000000ca0a07981 */ /* 0x000f22000c1e1d00 */
[----:B------:R-:W-:-:S06]  /*05a0*/  IMAD.WIDE.U32 R98, R99, 0x10, R136 ;  /* 0x0000001063627825 */ /* 0x000fcc00078e0088 */
[----:B------:R-:W4:Y:S01]  /*05b0*/  LDG.E.128 R96, desc[UR12][R98.64] ;  /* 0x0000000c62607981 */ /* 0x000f22000c1e1d00 */
[----:B------:R-:W-:Y:S02]  /*05c0*/  IADD3 R105, PT, PT, R167, 0x200, RZ ;  /* 0x00000200a7697810 */ /* 0x000fe40007ffe0ff */
[C---:B------:R-:W-:Y:S02]  /*05d0*/  IADD3 R172, PT, PT, R169.reuse, 0x300, RZ ;  /* 0x00000300a9ac7810 */ /* 0x040fe40007ffe0ff */
[----:B------:R-:W-:Y:S01]  /*05e0*/  IADD3 R187, PT, PT, R169, 0x400, RZ ;  /* 0x00000400a9bb7810 */ /* 0x000fe20007ffe0ff */
[----:B------:R-:W-:Y:S01]  /*05f0*/  IMAD.WIDE.U32 R104, R105, 0x10, R136 ;  /* 0x0000001069687825 */ /* 0x000fe200078e0088 */
[----:B------:R-:W-:Y:S02]  /*0600*/  IADD3 R113, PT, PT, R167, 0x300, RZ ;  /* 0x00000300a7717810 */ /* 0x000fe40007ffe0ff */
[----:B------:R-:W-:Y:S01]  /*0610*/  IADD3 R171, PT, PT, R169, 0x200, RZ ;  /* 0x00000200a9ab7810 */ /* 0x000fe20007ffe0ff */
[----:B------:R-:W-:-:S02]  /*0620*/  IMAD.WIDE.U32 R108, R172, 0x10, R132 ;  /* 0x00000010ac6c7825 */ /* 0x000fc400078e0084 */
[----:B------:R-:W4:Y:S02]  /*0630*/  LDG.E.128 R104, desc[UR12][R104.64] ;  /* 0x0000000c68687981 */ /* 0x000f24000c1e1d00 */
[----:B------:R-:W-:Y:S02]  /*0640*/  IMAD.WIDE.U32 R112, R113, 0x10, R136 ;  /* 0x0000001071707825 */ /* 0x000fe400078e0088 */
[----:B------:R-:W4:Y:S01]  /*0650*/  LDG.E.128 R108, desc[UR12][R108.64] ;  /* 0x0000000c6c6c7981 */ /* 0x000f22000c1e1d00 */
[----:B------:R-:W-:Y:S01]  /*0660*/  IADD3 R121, PT, PT, R167, 0x400, RZ ;  /* 0x00000400a7797810 */ /* 0x000fe20007ffe0ff */
[--C-:B------:R-:W-:Y:S02]  /*0670*/  IMAD.WIDE.U32 R116, R187, 0x10, R132.reuse ;  /* 0x00000010bb747825 */ /* 0x100fe400078e0084 */
[----:B------:R-:W4:Y:S02]  /*0680*/  LDG.E.128 R112, desc[UR12][R112.64] ;  /* 0x0000000c70707981 */ /* 0x000f24000c1e1d00 */
[----:B------:R-:W-:-:S02]  /*0690*/  IMAD.WIDE.U32 R100, R171, 0x10, R132 ;  /* 0x00000010ab647825 */ /* 0x000fc400078e0084 */
[----:B------:R-:W4:Y:S02]  /*06a0*/  LDG.E.128 R116, desc[UR12][R116.64] ;  /* 0x0000000c74747981 */ /* 0x000f24000c1e1d00 */
[----:B------:R-:W-:Y:S02]  /*06b0*/  IMAD.WIDE.U32 R120, R121, 0x10, R136 ;  /* 0x0000001079787825 */ /* 0x000fe400078e0088 */
[----:B------:R-:W4:Y:S04]  /*06c0*/  LDG.E.128 R100, desc[UR12][R100.64] ;  /* 0x0000000c64647981 */ /* 0x000f28000c1e1d00 */
[----:B------:R-:W4:Y:S01]  /*06d0*/  LDG.E.128 R120, desc[UR12][R120.64] ;  /* 0x0000000c78787981 */ /* 0x000f22000c1e1d00 */
[----:B------:R-:W-:Y:S02]  /*06e0*/  IADD3 R129, PT, PT, R167, 0x500, RZ ;  /* 0x00000500a7817810 */ /* 0x000fe40007ffe0ff */
[----:B------:R-:W-:-:S03]  /*06f0*/  IADD3 R193, PT, PT, R169, 0x500, RZ ;  /* 0x00000500a9c17810 */ /* 0x000fc60007ffe0ff */
[----:B------:R-:W-:-:S04]  /*0700*/  IMAD.WIDE.U32 R128, R129, 0x10, R136 ;  /* 0x0000001081807825 */ /* 0x000fc800078e0088 */
[----:B------:R-:W-:Y:S02]  /*0710*/  IMAD.WIDE.U32 R124, R193, 0x10, R132 ;  /* 0x00000010c17c7825 */ /* 0x000fe400078e0084 */
[----:B------:R-:W4:Y:S04]  /*0720*/  LDG.E.128 R128, desc[UR12][R128.64] ;  /* 0x0000000c80807981 */ /* 0x000f28000c1e1d00 */
[----:B------:R-:W4:Y:S01]  /*0730*/  LDG.E.128 R124, desc[UR12][R124.64] ;  /* 0x0000000c7c7c7981 */ /* 0x000f22000c1e1d00 */
[----:B------:R-:W-:Y:S02]  /*0740*/  @P2 IADD3 R134, PT, PT, R192, -0x1, RZ ;  /* 0xffffffffc0862810 */ /* 0x000fe40007ffe0ff */
[----:B------:R-:W-:-:S03]  /*0750*/  IADD3 R211, PT, PT, R169, 0x600, RZ ;  /* 0x00000600a9d37810 */ /* 0x000fc60007ffe0ff */
[----:B0-----:R-:W-:Y:S01]  /*0760*/  @P2 IMAD R138, R134, R135, RZ ;  /* 0x00000087868a2224 */ /* 0x001fe200078e02ff */
[----:B------:R-:W-:Y:S01]  /*0770*/  IADD3 R167, PT, PT, R167, 0x600, RZ ;  /* 0x00000600a7a77810 */ /* 0x000fe20007ffe0ff */
[----:B------:R-:W-:-:S03]  /*0780*/  IMAD.WIDE.U32 R132, R211, 0x10, R132 ;  /* 0x00000010d3847825 */ /* 0x000fc600078e0084 */
[----:B------:R-:W-:Y:S01]  /*0790*/  @P2 SHF.R.S32.HI R139, RZ, 0x1f, R138 ;  /* 0x0000001fff8b2819 */ /* 0x000fe2000001148a */
[----:B------:R-:W-:Y:S01]  /*07a0*/  IMAD.WIDE.U32 R136, R167, 0x10, R136 ;  /* 0x00000010a7887825 */ /* 0x000fe200078e0088 */
[----:B------:R-:W-:Y:S01]  /*07b0*/  MOV R155, RZ ;  /* 0x000000ff009b7202 */ /* 0x000fe20000000f00 */
[----:B------:R-:W4:Y:S01]  /*07c0*/  LDG.E.128 R132, desc[UR12][R132.64] ;  /* 0x0000000c84847981 */ /* 0x000f22000c1e1d00 */
[----:B------:R-:W-:-:S04]  /*07d0*/  @P2 LEA.HI R139, R139, R138, RZ, 0x2 ;  /* 0x0000008a8b8b2211 */ /* 0x000fc800078f10ff */
[----:B------:R-:W-:Y:S02]  /*07e0*/  @P2 LEA.HI.SX32 R155, R139, R166, 0x1e ;  /* 0x000000a68b9b2211 */ /* 0x000fe400078ff2ff */
[----:B------:R-:W4:Y:S02]  /*07f0*/  LDG.E.128 R136, desc[UR12][R136.64] ;  /* 0x0000000c88887981 */ /* 0x000f24000c1e1d00 */
[C---:B------:R-:W-:Y:S02]  /*0800*/  IADD3 R195, PT, PT, R155.reuse, 0x100, RZ ;  /* 0x000001009bc37810 */ /* 0x040fe40007ffe0ff */
[C---:B------:R-:W-:Y:S02]  /*0810*/  IADD3 R197, PT, PT, R155.reuse, 0x200, RZ ;  /* 0x000002009bc57810 */ /* 0x040fe40007ffe0ff */
[C---:B------:R-:W-:Y:S02]  /*0820*/  IADD3 R201, PT, PT, R155.reuse, 0x300, RZ ;  /* 0x000003009bc97810 */ /* 0x040fe40007ffe0ff */
[----:B------:R-:W-:-:S02]  /*0830*/  IADD3 R203, PT, PT, R155, 0x400, RZ ;  /* 0x000004009bcb7810 */ /* 0x000fc40007ffe0ff */
[C---:B------:R-:W-:Y:S02]  /*0840*/  IADD3 R205, PT, PT, R155.reuse, 0x500, RZ ;  /* 0x000005009bcd7810 */ /* 0x040fe40007ffe0ff */
[C---:B------:R-:W-:Y:S01]  /*0850*/  IADD3 R207, PT, PT, R155.reuse, 0x600, RZ ;  /* 0x000006009bcf7810 */ /* 0x040fe20007ffe0ff */
[----:B-1----:R-:W-:-:S04]  /*0860*/  IMAD.WIDE.U32 R166, R155, 0x4, R164 ;  /* 0x000000049ba67825 */ /* 0x002fc800078e00a4 */
[--C-:B------:R-:W-:Y:S01]  /*0870*/  IMAD.WIDE.U32 R194, R195, 0x4, R164.reuse ;  /* 0x00000004c3c27825 */ /* 0x100fe200078e00a4 */
[----:B------:R-:W5:Y:S03]  /*0880*/  LDG.E R177, desc[UR12][R166.64] ;  /* 0x0000000ca6b17981 */ /* 0x000f66000c1e1900 */
[--C-:B------:R-:W-:Y:S01]  /*0890*/  IMAD.WIDE.U32 R196, R197, 0x4, R164.reuse ;  /* 0x00000004c5c47825 */ /* 0x100fe200078e00a4 */
[----:B------:R-:W5:Y:S03]  /*08a0*/  LDG.E R155, desc[UR12][R194.64] ;  /* 0x0000000cc29b7981 */ /* 0x000f66000c1e1900 */
[----:B------:R-:W-:-:S04]  /*08b0*/  IMAD.WIDE.U32 R200, R201, 0x4, R164 ;  /* 0x00000004c9c87825 */ /* 0x000fc800078e00a4 */
[----:B------:R-:W-:-:S04]  /*08c0*/  IMAD.WIDE.U32 R202, R203, 0x4, R164 ;  /* 0x00000004cbca7825 */ /* 0x000fc800078e00a4 */
[--C-:B------:R-:W-:Y:S01]  /*08d0*/  IMAD.WIDE.U32 R204, R205, 0x4, R164.reuse ;  /* 0x00000004cdcc7825 */ /* 0x100fe200078e00a4 */
[----:B------:R-:W5:Y:S03]  /*08e0*/  LDG.E R166, desc[UR12][R202.64] ;  /* 0x0000000ccaa67981 */ /* 0x000f66000c1e1900 */
[----:B------:R-:W-:Y:S01]  /*08f0*/  IMAD.WIDE.U32 R206, R207, 0x4, R164 ;  /* 0x00000004cfce7825 */ /* 0x000fe200078e00a4 */
[----:B------:R-:W5:Y:S04]  /*0900*/  LDG.E R167, desc[UR12][R204.64] ;  /* 0x0000000ccca77981 */ /* 0x000f68000c1e1900 */
[----:B------:R-:W5:Y:S04]  /*0910*/  LDG.E R164, desc[UR12][R196.64] ;  /* 0x0000000cc4a47981 */ /* 0x000f68000c1e1900 */
[----:B------:R-:W5:Y:S04]  /*0920*/  LDG.E R165, desc[UR12][R200.64] ;  /* 0x0000000cc8a57981 */ /* 0x000f68000c1e1900 */
[----:B------:R-:W5:Y:S01]  /*0930*/  LDG.E R168, desc[UR12][R206.64] ;  /* 0x0000000ccea87981 */ /* 0x000f62000c1e1900 */
[----:B------:R-:W-:-:S02]  /*0940*/  MOV R173, UR7 ;  /* 0x0000000700ad7c02 */ /* 0x000fc40008000f00 */
[----:B------:R-:W-:-:S04]  /*0950*/  ISETP.NE.U32.AND P0, PT, RZ, UR6, PT ;  /* 0x00000006ff007c0c */ /* 0x000fc8000bf05070 */
[----:B------:R-:W-:-:S13]  /*0960*/  ISETP.NE.AND.EX P0, PT, R173, RZ, PT, P0 ;  /* 0x000000ffad00720c */ /* 0x000fda0003f05300 */
[----:B------:R-:W0:Y:S08]  /*0970*/  @P0 LDC.64 R190, c[0x0][0x438] ;  /* 0x00010e00ffbe0b82 */ /* 0x000e300000000a00 */
[----:B------:R-:W1:Y:S08]  /*0980*/  @P0 LDC.64 R198, c[0x0][0x438] ;  /* 0x00010e00ffc60b82 */ /* 0x000e700000000a00 */
[----:B------:R-:W1:Y:S08]  /*0990*/  @P0 LDC.64 R188, c[0x0][0x438] ;  /* 0x00010e00ffbc0b82 */ /* 0x000e700000000a00 */
[----:B------:R-:W1:Y:S08]  /*09a0*/  @P0 LDC.64 R208, c[0x0][0x438] ;  /* 0x00010e00ffd00b82 */ /* 0x000e700000000a00 */
[----:B------:R-:W1:Y:S08]  /*09b0*/  @P0 LDC.64 R184, c[0x0][0x438] ;  /* 0x00010e00ffb80b82 */ /* 0x000e700000000a00 */
[----:B------:R-:W1:Y:S08]  /*09c0*/  @P0 LDC.64 R178, c[0x0][0x438] ;  /* 0x00010e00ffb20b82 */ /* 0x000e700000000a00 */
[----:B------:R-:W2:Y:S01]  /*09d0*/  @P0 LDC.64 R174, c[0x0][0x438] ;  /* 0x00010e00ffae0b82 */ /* 0x000ea20000000a00 */
[----:B0-----:R-:W-:-:S04]  /*09e0*/  @P0 IMAD.WIDE.U32 R190, R170, 0x10, R190 ;  /* 0x00000010aabe0825 */ /* 0x001fc800078e00be */
[----:B-1----:R-:W-:Y:S01]  /*09f0*/  @P0 IMAD.WIDE.U32 R170, R171, 0x10, R198 ;  /* 0x00000010abaa0825 */ /* 0x002fe200078e00c6 */
        /* <DEDUP_REMOVED lines=9> */
[----:B--2---:R-:W-:Y:S01]  /*0a90*/  @P0 IMAD.WIDE.U32 R174, R211, 0x10, R174 ;  /* 0x00000010d3ae0825 */ /* 0x004fe200078e00ae */
[----:B------:R-:W5:Y:S04]  /*0aa0*/  @P0 LDG.E.128 R8, desc[UR12][R178.64] ;  /* 0x0000000cb2080981 */ /* 0x000f68000c1e1d00 */
[----:B------:R0:W5:Y:S01]  /*0ab0*/  @P0 LDG.E.128 R4, desc[UR12][R174.64] ;  /* 0x0000000cae040981 */ /* 0x000162000c1e1d00 */
[----:B------:R-:W-:Y:S01]  /*0ac0*/  ISETP.NE.AND P0, PT, RZ, UR11, PT ;  /* 0x0000000bff007c0c */ /* 0x000fe2000bf05270 */
[----:B------:R-:W-:Y:S01]  /*0ad0*/  HADD2.F32 R169, -RZ, R140.H0_H0 ;  /* 0x2000008cffa97230 */ /* 0x000fe20000004100 */
[----:B------:R-:W-:-:S02]  /*0ae0*/  SHF.R.U64 R172, R140, 0x10, R141 ;  /* 0x000000108cac7819 */ /* 0x000fc4000000128d */
[----:B------:R-:W-:-:S03]  /*0af0*/  SHF.R.U32.HI R176, RZ, 0x10, R141 ;  /* 0x00000010ffb07819 */ /* 0x000fc6000001168d */
[----:B------:R-:W-:Y:S02]  /*0b00*/  HADD2.F32 R172, -RZ, R172.H0_H0 ;  /* 0x200000acffac7230 */ /* 0x000fe40000004100 */
[----:B------:R-:W-:Y:S02]  /*0b10*/  HADD2.F32 R176, -RZ, R176.H0_H0 ;  /* 0x200000b0ffb07230 */ /* 0x000fe40000004100 */
[----:B0-----:R-:W-:Y:S01]  /*0b20*/  HADD2.F32 R175, -RZ, R141.H0_H0 ;  /* 0x2000008dffaf7230 */ /* 0x001fe20000004100 */
[----:B------:R-:W-:-:S05]  /*0b30*/  FSEL R193, R3, RZ, !P0 ;  /* 0x000000ff03c17208 */ /* 0x000fca0004000000 */
[C---:B---3--:R-:W-:Y:S01]  /*0b40*/  FADD.FTZ R3, -R193.reuse, R180 ;  /* 0x000000b4c1037221 */ /* 0x048fe20000010100 */
[----:B------:R-:W-:-:S03]  /*0b50*/  FADD.FTZ R181, -R193, R181 ;  /* 0x000000b5c1b57221 */ /* 0x000fc60000010100 */
[----:B------:R-:W-:Y:S01]  /*0b60*/  FMUL.FTZ R3, R154, R3 ;  /* 0x000000039a037220 */ /* 0x000fe20000410000 */
[C---:B------:R-:W-:Y:S01]  /*0b70*/  FADD.FTZ R183, -R193.reuse, R183 ;  /* 0x000000b7c1b77221 */ /* 0x040fe20000010100 */
[----:B----4-:R-:W-:Y:S01]  /*0b80*/  FMUL.FTZ R170, R156, R169 ;  /* 0x000000a99caa7220 */ /* 0x010fe20000410000 */
[----:B------:R-:W-:Y:S01]  /*0b90*/  FADD.FTZ R60, R60, R156 ;  /* 0x0000009c3c3c7221 */ /* 0x000fe20000010000 */
[----:B------:R-:W-:Y:S01]  /*0ba0*/  FFMA.FTZ R32, R156, R3, R32 ;  /* 0x000000039c207223 */ /* 0x000fe20000010020 */
[C---:B------:R-:W-:Y:S01]  /*0bb0*/  FMUL.FTZ R156, R154.reuse, R181 ;  /* 0x000000b59a9c7220 */ /* 0x040fe20000410000 */
[----:B------:R-:W-:Y:S01]  /*0bc0*/  FADD.FTZ R171, -R193, R182 ;  /* 0x000000b6c1ab7221 */ /* 0x000fe20000010100 */
[C---:B------:R-:W-:Y:S01]  /*0bd0*/  FMUL.FTZ R174, R154.reuse, R183 ;  /* 0x000000b79aae7220 */ /* 0x040fe20000410000 */
        /* <DEDUP_REMOVED lines=8> */
[----:B------:R-:W-:Y:S01]  /*0c60*/  FMUL.FTZ R172, R158, R175 ;  /* 0x000000af9eac7220 */ /* 0x000fe20000410000 */
[----:B------:R-:W-:Y:S01]  /*0c70*/  FADD.FTZ R62, R62, R158 ;  /* 0x0000009e3e3e7221 */ /* 0x000fe20000010000 */
[----:B------:R-:W-:Y:S01]  /*0c80*/  FFMA.FTZ R34, R158, R157, R34 ;  /* 0x0000009d9e227223 */ /* 0x000fe20000010022 */
[----:B------:R-:W-:Y:S01]  /*0c90*/  SHF.R.U64 R158, R142, 0x10, R143 ;  /* 0x000000108e9e7819 */ /* 0x000fe2000000128f */
[----:B------:R-:W-:-:S02]  /*0ca0*/  HADD2.F32 R175, -RZ, R142.H0_H0 ;  /* 0x2000008effaf7230 */ /* 0x000fc40000004100 */
[----:B------:R-:W-:Y:S01]  /*0cb0*/  FMUL.FTZ R159, R154, R159 ;  /* 0x0000009f9a9f7220 */ /* 0x000fe20000410000 */
[----:B------:R-:W-:Y:S01]  /*0cc0*/  FADD.FTZ R56, R56, R96 ;  /* 0x0000006038387221 */ /* 0x000fe20000010000 */
[----:B------:R-:W-:Y:S02]  /*0cd0*/  HADD2.F32 R160, -RZ, R158.H0_H0 ;  /* 0x2000009effa07230 */ /* 0x000fe40000004100 */
[C---:B------:R-:W-:Y:S01]  /*0ce0*/  FMUL.FTZ R158, R96.reuse, R175 ;  /* 0x000000af609e7220 */ /* 0x040fe20000410000 */
[----:B------:R-:W-:Y:S01]  /*0cf0*/  FFMA.FTZ R84, R96, R159, R84 ;  /* 0x0000009f60547223 */ /* 0x000fe20000010054 */
[----:B------:R-:W-:Y:S01]  /*0d00*/  SHF.R.U32.HI R96, RZ, 0x10, R143 ;  /* 0x00000010ff607819 */ /* 0x000fe2000001168f */
[C---:B------:R-:W-:Y:S01]  /*0d10*/  FADD.FTZ R161, -R193.reuse, R161 ;  /* 0x000000a1c1a17221 */ /* 0x040fe20000010100 */
[----:B------:R-:W-:-:S03]  /*0d20*/  FADD.FTZ R179, -R193, R162 ;  /* 0x000000a2c1b37221 */ /* 0x000fc60000010100 */
[----:B------:R-:W-:Y:S02]  /*0d30*/  HADD2.F32 R96, -RZ, R96.H0_H0 ;  /* 0x20000060ff607230 */ /* 0x000fe40000004100 */
[----:B------:R-:W-:Y:S01]  /*0d40*/  FMUL.FTZ R162, R154, R161 ;  /* 0x000000a19aa27220 */ /* 0x000fe20000410000 */
[----:B------:R-:W-:Y:S01]  /*0d50*/  FADD.FTZ R181, -R193, R163 ;  /* 0x000000a3c1b57221 */ /* 0x000fe20000010100 */
[----:B------:R-:W-:Y:S02]  /*0d60*/  HADD2.F32 R161, -RZ, R143.H0_H0 ;  /* 0x2000008fffa17230 */ /* 0x000fe40000004100 */
[----:B------:R-:W-:Y:S01]  /*0d70*/  FMUL.FTZ R175, R99, R96 ;  /* 0x0000006063af7220 */ /* 0x000fe20000410000 */
[----:B------:R-:W-:Y:S01]  /*0d80*/  SHF.R.U64 R96, R144, 0x10, R145 ;  /* 0x0000001090607819 */ /* 0x000fe20000001291 */
[----:B------:R-:W-:Y:S01]  /*0d90*/  FMUL.FTZ R163, R154, R179 ;  /* 0x000000b39aa37220 */ /* 0x000fe20000410000 */
[----:B------:R-:W-:Y:S01]  /*0da0*/  FMUL.FTZ R161, R98, R161 ;  /* 0x000000a162a17220 */ /* 0x000fe20000410000 */
[----:B------:R-:W-:-:S02]  /*0db0*/  FADD.FTZ R58, R58, R98 ;  /* 0x000000623a3a7221 */ /* 0x000fc40000010000 */
[----:B------:R-:W-:Y:S01]  /*0dc0*/  FFMA.FTZ R86, R98, R163, R86 ;  /* 0x000000a362567223 */ /* 0x000fe20000010056 */
[----:B------:R-:W-:Y:S01]  /*0dd0*/  HADD2.F32 R96, -RZ, R96.H0_H0 ;  /* 0x20000060ff607230 */ /* 0x000fe20000004100 */
[----:B------:R-:W-:Y:S01]  /*0de0*/  SHF.R.U32.HI R98, RZ, 0x10, R145 ;  /* 0x00000010ff627819 */ /* 0x000fe20000011691 */
[----:B------:R-:W-:Y:S01]  /*0df0*/  FMUL.FTZ R160, R97, R160 ;  /* 0x000000a061a07220 */ /* 0x000fe20000410000 */
[----:B------:R-:W-:Y:S01]  /*0e00*/  FADD.FTZ R57, R57, R97 ;  /* 0x0000006139397221 */ /* 0x000fe20000010000 */
[----:B------:R-:W-:Y:S01]  /*0e10*/  FFMA.FTZ R85, R97, R162, R85 ;  /* 0x000000a261557223 */ /* 0x000fe20000010055 */
[----:B------:R-:W-:Y:S01]  /*0e20*/  FMUL.FTZ R176, R154, R181 ;  /* 0x000000b59ab07220 */ /* 0x000fe20000410000 */
[----:B------:R-:W-:Y:S02]  /*0e30*/  HADD2.F32 R97, -RZ, R144.H0_H0 ;  /* 0x20000090ff617230 */ /* 0x000fe40000004100 */
[----:B------:R-:W-:Y:S01]  /*0e40*/  FMUL.FTZ R181, R105, R96 ;  /* 0x0000006069b57220 */ /* 0x000fe20000410000 */
[----:B------:R-:W-:-:S02]  /*0e50*/  HADD2.F32 R96, -RZ, R98.H0_H0 ;  /* 0x20000062ff607230 */ /* 0x000fc40000004100 */
[----:B------:R-:W-:Y:S01]  /*0e60*/  FMUL.FTZ R178, R104, R97 ;  /* 0x0000006168b27220 */ /* 0x000fe20000410000 */
[----:B------:R-:W-:Y:S02]  /*0e70*/  HADD2.F32 R97, -RZ, R145.H0_H0 ;  /* 0x20000091ff617230 */ /* 0x000fe40000004100 */
[----:B------:R-:W-:Y:S01]  /*0e80*/  FMUL.FTZ R185, R107, R96 ;  /* 0x000000606bb97220 */ /* 0x000fe20000410000 */
[--C-:B------:R-:W-:Y:S01]  /*0e90*/  SHF.R.U64 R96, R146, 0x10, R147.reuse ;  /* 0x0000001092607819 */ /* 0x100fe20000001293 */
[C---:B------:R-:W-:Y:S01]  /*0ea0*/  FADD.FTZ R187, -R193.reuse, R108 ;  /* 0x0000006cc1bb7221 */ /* 0x040fe20000010100 */
[----:B------:R-:W-:Y:S01]  /*0eb0*/  FMUL.FTZ R182, R106, R97 ;  /* 0x000000616ab67220 */ /* 0x000fe20000410000 */
[----:B------:R-:W-:Y:S02]  /*0ec0*/  HADD2.F32 R97, -RZ, R146.H0_H0 ;  /* 0x20000092ff617230 */ /* 0x000fe40000004100 */
[----:B------:R-:W-:Y:S01]  /*0ed0*/  FMUL.FTZ R187, R154, R187 ;  /* 0x000000bb9abb7220 */ /* 0x000fe20000410000 */
[----:B------:R-:W-:Y:S01]  /*0ee0*/  HADD2.F32 R96, -RZ, R96.H0_H0 ;  /* 0x20000060ff607230 */ /* 0x000fe20000004100 */
[----:B------:R-:W-:Y:S01]  /*0ef0*/  SHF.R.U32.HI R98, RZ, 0x10, R147 ;  /* 0x00000010ff627819 */ /* 0x000fe20000011693 */
[----:B------:R-:W-:Y:S01]  /*0f00*/  FADD.FTZ R109, -R193, R109 ;  /* 0x0000006dc16d7221 */ /* 0x000fe20000010100 */
[----:B------:R-:W-:Y:S01]  /*0f10*/  FMUL.FTZ R186, R112, R97 ;  /* 0x0000006170ba7220 */ /* 0x000fe20000410000 */
[----:B------:R-:W-:Y:S01]  /*0f20*/  FADD.FTZ R48, R48, R112 ;  /* 0x0000007030307221 */ /* 0x000fe20000010000 */
[----:B------:R-:W-:Y:S01]  /*0f30*/  FFMA.FTZ R76, R112, R187, R76 ;  /* 0x000000bb704c7223 */ /* 0x000fe2000001004c */
[----:B------:R-:W-:Y:S01]  /*0f40*/  FMUL.FTZ R112, R113, R96 ;  /* 0x0000006071707220 */ /* 0x000fe20000410000 */
[----:B------:R-:W-:-:S02]  /*0f50*/  HADD2.F32 R96, -RZ, R98.H0_H0 ;  /* 0x20000062ff607230 */ /* 0x000fc40000004100 */
[C---:B------:R-:W-:Y:S01]  /*0f60*/  FADD.FTZ R111, -R193.reuse, R111 ;  /* 0x0000006fc16f7221 */ /* 0x040fe20000010100 */
[C---:B------:R-:W-:Y:S01]  /*0f70*/  FMUL.FTZ R188, R154.reuse, R109 ;  /* 0x0000006d9abc7220 */ /* 0x040fe20000410000 */
[----:B------:R-:W-:Y:S02]  /*0f80*/  HADD2.F32 R97, -RZ, R147.H0_H0 ;  /* 0x20000093ff617230 */ /* 0x000fe40000004100 */
[----:B------:R-:W-:Y:S01]  /*0f90*/  FADD.FTZ R189, -R193, R110 ;  /* 0x0000006ec1bd7221 */ /* 0x000fe20000010100 */
[----:B------:R-:W-:Y:S01]  /*0fa0*/  FADD.FTZ R49, R49, R113 ;  /* 0x0000007131317221 */ /* 0x000fe20000010000 */
[----:B------:R-:W-:Y:S01]  /*0fb0*/  FFMA.FTZ R77, R113, R188, R77 ;  /* 0x000000bc714d7223 */ /* 0x000fe2000001004d */
[----:B------:R-:W-:Y:S01]  /*0fc0*/  FMUL.FTZ R190, R154, R111 ;  /* 0x0000006f9abe7220 */ /* 0x000fe20000410000 */
[----:B------:R-:W-:Y:S01]  /*0fd0*/  FMUL.FTZ R191, R115, R96 ;  /* 0x0000006073bf7220 */ /* 0x000fe20000410000 */
[----:B------:R-:W-:Y:S01]  /*0fe0*/  FMUL.FTZ R113, R114, R97 ;  /* 0x0000006172717220 */ /* 0x000fe20000410000 */
[----:B------:R-:W-:Y:S01]  /*0ff0*/  SHF.R.U64 R96, R148, 0x10, R149 ;  /* 0x0000001094607819 */ /* 0x000fe20000001295 */
[----:B------:R-:W-:Y:S01]  /*1000*/  FMUL.FTZ R189, R154, R189 ;  /* 0x000000bd9abd7220 */ /* 0x000fe20000410000 */
[----:B------:R-:W-:-:S02]  /*1010*/  HADD2.F32 R97, -RZ, R148.H0_H0 ;  /* 0x20000094ff617230 */ /* 0x000fc40000004100 */
[----:B------:R-:W-:Y:S01]  /*1020*/  FADD.FTZ R51, R51, R115 ;  /* 0x0000007333337221 */ /* 0x000fe20000010000 */
[----:B------:R-:W-:Y:S01]  /*1030*/  FFMA.FTZ R79, R115, R190, R79 ;  /* 0x000000be734f7223 */ /* 0x000fe2000001004f */
[C---:B------:R-:W-:Y:S01]  /*1040*/  FADD.FTZ R115, -R193.reuse, R116 ;  /* 0x00000074c1737221 */ /* 0x040fe20000010100 */
[----:B------:R-:W-:Y:S01]  /*1050*/  FADD.FTZ R50, R50, R114 ;  /* 0x0000007232327221 */ /* 0x000fe20000010000 */
[----:B------:R-:W-:Y:S01]  /*1060*/  FFMA.FTZ R78, R114, R189, R78 ;  /* 0x000000bd724e7223 */ /* 0x000fe2000001004e */
[----:B------:R-:W-:Y:S02]  /*1070*/  HADD2.F32 R116, -RZ, R96.H0_H0 ;  /* 0x20000060ff747230 */ /* 0x000fe40000004100 */
[C---:B------:R-:W-:Y:S01]  /*1080*/  FADD.FTZ R101, -R193.reuse, R101 ;  /* 0x00000065c1657221 */ /* 0x040fe20000010100 */
[----:B------:R-:W-:Y:S01]  /*1090*/  FMUL.FTZ R114, R120, R97 ;  /* 0x0000006178727220 */ /* 0x000fe20000410000 */
[----:B------:R-:W-:Y:S01]  /*10a0*/  SHF.R.U32.HI R96, RZ, 0x10, R149 ;  /* 0x00000010ff607819 */ /* 0x000fe20000011695 */
[----:B------:R-:W-:Y:S01]  /*10b0*/  FADD.FTZ R117, -R193, R117 ;  /* 0x00000075c1757221 */ /* 0x000fe20000010100 */
[----:B------:R-:W-:-:S02]  /*10c0*/  HADD2.F32 R97, -RZ, R149.H0_H0 ;  /* 0x20000095ff617230 */ /* 0x000fc40000004100 */
[----:B------:R-:W-:Y:S01]  /*10d0*/  FADD.FTZ R59, R59, R99 ;  /* 0x000000633b3b7221 */ /* 0x000fe20000010000 */
[----:B------:R-:W-:Y:S01]  /*10e0*/  FFMA.FTZ R87, R99, R176, R87 ;  /* 0x000000b063577223 */ /* 0x000fe20000010057 */
[C---:B------:R-:W-:Y:S01]  /*10f0*/  FMUL.FTZ R180, R154.reuse, R101 ;  /* 0x000000659ab47220 */ /* 0x040fe20000410000 */
[C---:B------:R-:W-:Y:S01]  /*1100*/  FADD.FTZ R99, -R193.reuse, R118 ;  /* 0x00000076c1637221 */ /* 0x040fe20000010100 */
[C---:B------:R-:W-:Y:S01]  /*1110*/  FMUL.FTZ R115, R154.reuse, R115 ;  /* 0x000000739a737220 */ /* 0x040fe20000410000 */
[----:B------:R-:W-:Y:S01]  /*1120*/  FADD.FTZ R101, -R193, R119 ;  /* 0x00000077c1657221 */ /* 0x000fe20000010100 */
[----:B------:R-:W-:Y:S01]  /*1130*/  FMUL.FTZ R118, R154, R117 ;  /* 0x000000759a767220 */ /* 0x000fe20000410000 */
[----:B------:R-:W-:Y:S02]  /*1140*/  HADD2.F32 R96, -RZ, R96.H0_H0 ;  /* 0x20000060ff607230 */ /* 0x000fe40000004100 */
[----:B------:R-:W-:Y:S01]  /*1150*/  FMUL.FTZ R117, R122, R97 ;  /* 0x000000617a757220 */ /* 0x000fe20000410000 */
[----:B------:R-:W-:Y:S01]  /*1160*/  FADD.FTZ R98, RZ, R170 ;  /* 0x000000aaff627221 */ /* 0x000fe20000010000 */
[----:B------:R-:W-:Y:S01]  /*1170*/  FFMA.FTZ R97, R3, R170, RZ ;  /* 0x000000aa03617223 */ /* 0x000fe200000100ff */
[----:B------:R-:W-:Y:S01]  /*1180*/  FADD.FTZ R44, R44, R120 ;  /* 0x000000782c2c7221 */ /* 0x000fe20000010000 */
[----:B------:R-:W-:Y:S01]  /*1190*/  FFMA.FTZ R72, R120, R115, R72 ;  /* 0x0000007378487223 */ /* 0x000fe20000010048 */
        /* <DEDUP_REMOVED lines=30> */
[----:B------:R-:W-:Y:S01]  /*1380*/  FADD.FTZ R105, R181, R98 ;  /* 0x00000062b5697221 */ /* 0x000fe20000010000 */
[C---:B------:R-:W-:Y:S01]  /*1390*/  FADD.FTZ R103, -R193.reuse, R103 ;  /* 0x00000067c1677221 */ /* 0x040fe20000010100 */
[----:B------:R-:W-:Y:S01]  /*13a0*/  FMUL.FTZ R183, R154, R183 ;  /* 0x000000b79ab77220 */ /* 0x000fe20000410000 */
[----:B------:R-:W-:Y:S01]  /*13b0*/  FMUL.FTZ R122, R128, R99 ;  /* 0x00000063807a7220 */ /* 0x000fe20000410000 */
[----:B------:R-:W-:Y:S01]  /*13c0*/  FFMA.FTZ R96, R180, R181, R97 ;  /* 0x000000b5b4607223 */ /* 0x000fe20000010061 */
[----:B------:R-:W-:Y:S01]  /*13d0*/  FADD.FTZ R125, -R193, R125 ;  /* 0x0000007dc17d7221 */ /* 0x000fe20000010100 */
[----:B------:R-:W-:-:S02]  /*13e0*/  HADD2.F32 R99, -RZ, R151.H0_H0 ;  /* 0x20000097ff637230 */ /* 0x000fc40000004100 */
[----:B------:R-:W-:Y:S01]  /*13f0*/  FADD.FTZ R98, R182, R105 ;  /* 0x00000069b6627221 */ /* 0x000fe20000010000 */
[C---:B------:R-:W-:Y:S01]  /*1400*/  FMUL.FTZ R184, R154.reuse, R103 ;  /* 0x000000679ab87220 */ /* 0x040fe20000410000 */
[----:B------:R-:W-:Y:S01]  /*1410*/  FADD.FTZ R101, -R193, R126 ;  /* 0x0000007ec1657221 */ /* 0x000fe20000010100 */
        /* <DEDUP_REMOVED lines=18> */
[----:B------:R-:W-:Y:S01]  /*1540*/  FADD.FTZ R123, -R193, R124 ;  /* 0x0000007cc17b7221 */ /* 0x000fe20000010100 */
[----:B------:R-:W-:Y:S01]  /*1550*/  FFMA.FTZ R96, R118, R116, R97 ;  /* 0x0000007476607223 */ /* 0x000fe20000010061 */
[----:B------:R-:W-:Y:S01]  /*1560*/  SHF.R.U64 R124, R150, 0x10, R151 ;  /* 0x00000010967c7819 */ /* 0x000fe20000001297 */
[----:B------:R-:W-:Y:S01]  /*1570*/  FADD.FTZ R98, R117, R98 ;  /* 0x0000006275627221 */ /* 0x000fe20000010000 */
[----:B------:R-:W-:Y:S01]  /*1580*/  FMUL.FTZ R123, R154, R123 ;  /* 0x0000007b9a7b7220 */ /* 0x000fe20000410000 */
[----:B------:R-:W-:Y:S01]  /*1590*/  FFMA.FTZ R97, R119, R117, R96 ;  /* 0x0000007577617223 */ /* 0x000fe20000010060 */
[----:B------:R-:W-:Y:S01]  /*15a0*/  SHF.R.U64 R100, R152, 0x10, R153 ;  /* 0x0000001098647819 */ /* 0x000fe20000001299 */
[----:B------:R-:W-:-:S02]  /*15b0*/  HADD2.F32 R124, -RZ, R124.H0_H0 ;  /* 0x2000007cff7c7230 */ /* 0x000fc40000004100 */
[----:B------:R-:W-:Y:S01]  /*15c0*/  FADD.FTZ R99, R121, R98 ;  /* 0x0000006279637221 */ /* 0x000fe20000010000 */
[----:B------:R-:W-:Y:S01]  /*15d0*/  FADD.FTZ R40, R40, R128 ;  /* 0x0000008028287221 */ /* 0x000fe20000010000 */
[----:B------:R-:W-:Y:S01]  /*15e0*/  FFMA.FTZ R68, R128, R123, R68 ;  /* 0x0000007b80447223 */ /* 0x000fe20000010044 */
[----:B------:R-:W-:Y:S01]  /*15f0*/  FFMA.FTZ R98, R120, R121, R97 ;  /* 0x0000007978627223 */ /* 0x000fe20000010061 */
[----:B------:R-:W-:Y:S01]  /*1600*/  FADD.FTZ R103, -R193, R127 ;  /* 0x0000007fc1677221 */ /* 0x000fe20000010100 */
[----:B------:R-:W-:Y:S01]  /*1610*/  SHF.R.U32.HI R128, RZ, 0x10, R151 ;  /* 0x00000010ff807819 */ /* 0x000fe20000011697 */
        /* <DEDUP_REMOVED lines=8> */
[----:B------:R-:W-:Y:S01]  /*16a0*/  FADD.FTZ R101, -R193, R133 ;  /* 0x00000085c1657221 */ /* 0x000fe20000010100 */
[----:B------:R-:W-:Y:S01]  /*16b0*/  FMUL.FTZ R130, R154, R103 ;  /* 0x000000679a827220 */ /* 0x000fe20000410000 */
[----:B------:R-:W-:Y:S01]  /*16c0*/  FMUL.FTZ R133, R137, R96 ;  /* 0x0000006089857220 */ /* 0x000fe20000410000 */
[----:B------:R-:W-:Y:S01]  /*16d0*/  FADD.FTZ R98, R124, R99 ;  /* 0x000000637c627221 */ /* 0x000fe20000010000 */
[----:B------:R-:W-:Y:S01]  /*16e0*/  FFMA.FTZ R96, R126, R124, R97 ;  /* 0x0000007c7e607223 */ /* 0x000fe20000010061 */
[----:B------:R-:W-:Y:S01]  /*16f0*/  FADD.FTZ R41, R41, R129 ;  /* 0x0000008129297221 */ /* 0x000fe20000010000 */
[----:B------:R-:W-:Y:S01]  /*1700*/  FFMA.FTZ R69, R129, R126, R69 ;  /* 0x0000007e81457223 */ /* 0x000fe20000010045 */
[----:B------:R-:W-:Y:S01]  /*1710*/  HADD2.F32 R129, -RZ, R152.H0_H0 ;  /* 0x20000098ff817230 */ /* 0x000fe20000004100 */
[----:B------:R-:W-:Y:S01]  /*1720*/  SHF.R.U32.HI R100, RZ, 0x10, R153 ;  /* 0x00000010ff647819 */ /* 0x000fe20000011699 */
[----:B------:R-:W-:Y:S01]  /*1730*/  FMUL.FTZ R128, R131, R128 ;  /* 0x0000008083807220 */ /* 0x000fe20000410000 */
[----:B------:R-:W-:Y:S01]  /*1740*/  FADD.FTZ R43, R43, R131 ;  /* 0x000000832b2b7221 */ /* 0x000fe20000010000 */
[----:B------:R-:W-:Y:S01]  /*1750*/  FFMA.FTZ R71, R131, R130, R71 ;  /* 0x0000008283477223 */ /* 0x000fe20000010047 */
[----:B------:R-:W-:Y:S01]  /*1760*/  FADD.FTZ R99, R125, R98 ;  /* 0x000000627d637221 */ /* 0x000fe20000010000 */
[----:B------:R-:W-:Y:S01]  /*1770*/  FADD.FTZ R131, -R193, R132 ;  /* 0x00000084c1837221 */ /* 0x000fe20000010100 */
[----:B------:R-:W-:Y:S01]  /*1780*/  FFMA.FTZ R97, R127, R125, R96 ;  /* 0x0000007d7f617223 */ /* 0x000fe20000010060 */
[----:B------:R-:W-:Y:S01]  /*1790*/  FMUL.FTZ R129, R136, R129 ;  /* 0x0000008188817220 */ /* 0x000fe20000410000 */
[----:B------:R-:W-:-:S02]  /*17a0*/  HADD2.F32 R98, -RZ, R100.H0_H0 ;  /* 0x20000064ff627230 */ /* 0x000fc40000004100 */
[----:B------:R-:W-:Y:S01]  /*17b0*/  FADD.FTZ R96, R128, R99 ;  /* 0x0000006380607221 */ /* 0x000fe20000010000 */
[----:B------:R-:W-:Y:S01]  /*17c0*/  FMUL.FTZ R131, R154, R131 ;  /* 0x000000839a837220 */ /* 0x000fe20000410000 */
[----:B------:R-:W-:Y:S01]  /*17d0*/  FFMA.FTZ R100, R130, R128, R97 ;  /* 0x0000008082647223 */ /* 0x000fe20000010061 */
[----:B------:R-:W-:Y:S01]  /*17e0*/  FADD.FTZ R103, -R193, R134 ;  /* 0x00000086c1677221 */ /* 0x000fe20000010100 */
[----:B------:R-:W-:Y:S02]  /*17f0*/  HADD2.F32 R105, -RZ, R153.H0_H0 ;  /* 0x20000099ff697230 */ /* 0x000fe40000004100 */
[----:B------:R-:W-:Y:S01]  /*1800*/  FADD.FTZ R96, R129, R96 ;  /* 0x0000006081607221 */ /* 0x000fe20000010000 */
[----:B------:R-:W-:Y:S01]  /*1810*/  FMUL.FTZ R134, R154, R101 ;  /* 0x000000659a867220 */ /* 0x000fe20000410000 */
[----:B------:R-:W-:Y:S01]  /*1820*/  FFMA.FTZ R97, R131, R129, R100 ;  /* 0x0000008183617223 */ /* 0x000fe20000010064 */
[----:B------:R-:W-:Y:S01]  /*1830*/  FADD.FTZ R193, -R193, R135 ;  /* 0x00000087c1c17221 */ /* 0x000fe20000010100 */
[----:B------:R-:W-:Y:S01]  /*1840*/  FADD.FTZ R99, R96, R133 ;  /* 0x0000008560637221 */ /* 0x000fe20000010000 */
[----:B------:R-:W-:Y:S01]  /*1850*/  FMUL.FTZ R132, R138, R105 ;  /* 0x000000698a847220 */ /* 0x000fe20000410000 */
[----:B------:R-:W-:Y:S01]  /*1860*/  FMUL.FTZ R135, R154, R103 ;  /* 0x000000679a877220 */ /* 0x000fe20000410000 */
        /* <DEDUP_REMOVED lines=22> */
.L_x_12512:
[----:B-----5:R-:W-:Y:S01]  /*19d0*/  ISETP.GE.AND P2, PT, R192, 0x1, PT ;  /* 0x00000001c000780c */ /* 0x020fe20003f46270 */
[----:B------:R-:W-:Y:S01]  /*19e0*/  HFMA2 R99, -RZ, RZ, 0, 0 ;  /* 0x00000000ff637431 */ /* 0x000fe200000001ff */
[----:B------:R-:W-:Y:S02]  /*19f0*/  MOV R173, UR7 ;  /* 0x0000000700ad7c02 */ /* 0x000fe40008000f00 */
[----:B------:R-:W-:-:S04]  /*1a00*/  ISETP.NE.U32.AND P0, PT, RZ, UR6, PT ;  /* 0x00000006ff007c0c */ /* 0x000fc8000bf05070 */
[----:B------:R-:W-:-:S05]  /*1a10*/  ISETP.NE.AND.EX P0, PT, R173, RZ, PT, P0 ;  /* 0x000000ffad00720c */ /* 0x000fca0003f05300 */
[----:B------:R-:W-:Y:S08]  /*1a20*/  @!P2 BRA `(.L_x_12514) ;  /* 0x000000000018a947 */ /* 0x000ff00003800000 */
[----:B------:R-:W1:Y:S01]  /*1a30*/  S2R R98, SR_TID.X ;  /* 0x0000000000627919 */ /* 0x000e620000002100 */
[----:B------:R-:W-:-:S05]  /*1a40*/  IADD3 R96, PT, PT, R192, -0x1, RZ ;  /* 0xffffffffc0607810 */ /* 0x000fca0007ffe0ff */
[----:B------:R-:W-:-:S05]  /*1a50*/  IMAD R96, R96, UR15, RZ ;  /* 0x0000000f60607c24 */ /* 0x000fca000f8e02ff */
[----:B------:R-:W-:-:S04]  /*1a60*/  SHF.R.S32.HI R97, RZ, 0x1f, R96 ;  /* 0x0000001fff617819 */ /* 0x000fc80000011460 */
[----:B------:R-:W-:-:S04]  /*1a70*/  LEA.HI R97, R97, R96, RZ, 0x2 ;  /* 0x0000006061617211 */ /* 0x000fc800078f10ff */
[----:B-1----:R-:W-:-:S07]  /*1a80*/  LEA.HI.SX32 R99, R97, R98, 0x1e ;  /* 0x0000006261637211 */ /* 0x002fce00078ff2ff */
.L_x_12514:
[----:B------:R-:W-:Y:S01]  /*1a90*/  CS2R R110, SRZ ;  /* 0x00000000006e7805 */ /* 0x000fe2000001ff00 */
[----:B------:R-:W-:Y:S06]  /*1aa0*/  @P0 BRA `(.L_x_12515) ;  /* 0x0000000000580947 */ /* 0x000fec0003800000 */
[----:B------:R-:W1:Y:S01]  /*1ab0*/  LDC.64 R96, c[0x0][0x3b0] ;  /* 0x0000ec00ff607b82 */ /* 0x000e620000000a00 */
[C---:B------:R-:W-:Y:S02]  /*1ac0*/  IADD3 R109, PT, PT, R99.reuse, 0x100, RZ ;  /* 0x00000100636d7810 */ /* 0x040fe40007ffe0ff */
[C---:B------:R-:W-:Y:S02]  /*1ad0*/  IADD3 R107, PT, PT, R99.reuse, 0x200, RZ ;  /* 0x00000200636b7810 */ /* 0x040fe40007ffe0ff */
[C---:B------:R-:W-:Y:S02]  /*1ae0*/  IADD3 R105, PT, PT, R99.reuse, 0x300, RZ ;  /* 0x0000030063697810 */ /* 0x040fe40007ffe0ff */
[C---:B------:R-:W-:Y:S02]  /*1af0*/  IADD3 R103, PT, PT, R99.reuse, 0x400, RZ ;  /* 0x0000040063677810 */ /* 0x040fe40007ffe0ff */
[C---:B------:R-:W-:Y:S02]  /*1b00*/  IADD3 R101, PT, PT, R99.reuse, 0x500, RZ ;  /* 0x0000050063657810 */ /* 0x040fe40007ffe0ff */
[----:B0-----:R-:W-:Y:S01]  /*1b10*/  IADD3 R139, PT, PT, R99, 0x600, RZ ;  /* 0x00000600638b7810 */ /* 0x001fe20007ffe0ff */
        /* <DEDUP_REMOVED lines=15> */
.L_x_12515:
[----:B------:R-:W1:Y:S01]  /*1c10*/  S2R R8, SR_TID.X ;  /* 0x0000000000087919 */ /* 0x000e620000002100 */
[----:B------:R-:W-:Y:S01]  /*1c20*/  IMAD R4, R0, UR15, RZ ;  /* 0x0000000f00047c24 */ /* 0x000fe2000f8e02ff */
[----:B------:R-:W2:Y:S01]  /*1c30*/  LDC.64 R6, c[0x0][0x3b0] ;  /* 0x0000ec00ff067b82 */ /* 0x000ea20000000a00 */
        /* <DEDUP_REMOVED lines=8> */
[----:B--2---:R-:W-:-:S04]  /*1cc0*/  IMAD.WIDE.U32 R10, R11, 0x4, R6 ;  /* 0x000000040b0a7825 */ /* 0x004fc800078e0006 */
[--C-:B------:R-:W-:Y:S01]  /*1cd0*/  IMAD.WIDE.U32 R12, R13, 0x4, R6.reuse ;  /* 0x000000040d0c7825 */ /* 0x100fe200078e0006 */
[----:B------:R2:W5:Y:S01]  /*1ce0*/  LDG.E R155, desc[UR12][R10.64] ;  /* 0x0000000c0a9b7981 */ /* 0x000562000c1e1900 */
[----:B-1----:R-:W-:Y:S02]  /*1cf0*/  LEA.HI.SX32 R29, R5, R8, 0x1e ;  /* 0x00000008051d7211 */ /* 0x002fe400078ff2ff */
[----:B------:R-:W1:Y:S01]  /*1d00*/  LDC.64 R4, c[0x0][0x438] ;  /* 0x00010e00ff047b82 */ /* 0x000e620000000a00 */
        /* <DEDUP_REMOVED lines=10> */
[----:B--2---:R-:W-:Y:S01]  /*1db0*/  IADD3 R11, PT, PT, R29, 0x500, RZ ;  /* 0x000005001d0b7810 */ /* 0x004fe20007ffe0ff */
[----:B------:R-:W5:Y:S02]  /*1dc0*/  LDG.E R167, desc[UR12][R18.64] ;  /* 0x0000000c12a77981 */ /* 0x000f64000c1e1900 */
[----:B------:R-:W-:Y:S01]  /*1dd0*/  IMAD.WIDE.U32 R6, R21, 0x4, R6 ;  /* 0x0000000415067825 */ /* 0x000fe200078e0006 */
[C---:B------:R-:W-:Y:S01]  /*1de0*/  IADD3 R21, PT, PT, R29.reuse, 0x200, RZ ;  /* 0x000002001d157810 */ /* 0x040fe20007ffe0ff */
[----:B------:R2:W5:Y:S01]  /*1df0*/  LDG.E R177, desc[UR12][R8.64] ;  /* 0x0000000c08b17981 */ /* 0x000562000c1e1900 */
[----:B------:R-:W-:-:S03]  /*1e00*/  IADD3 R31, PT, PT, R29, 0x600, RZ ;  /* 0x000006001d1f7810 */ /* 0x000fc60007ffe0ff */
[----:B------:R4:W5:Y:S01]  /*1e10*/  LDG.E R168, desc[UR12][R6.64] ;  /* 0x0000000c06a87981 */ /* 0x000962000c1e1900 */
[----:B-1----:R-:W-:-:S04]  /*1e20*/  IMAD.WIDE.U32 R28, R29, 0x10, R4 ;  /* 0x000000101d1c7825 */ /* 0x002fc800078e0004 */
[----:B------:R-:W-:-:S04]  /*1e30*/  IMAD.WIDE.U32 R24, R25, 0x10, R4 ;  /* 0x0000001019187825 */ /* 0x000fc800078e0004 */
[----:B------:R-:W-:-:S04]  /*1e40*/  IMAD.WIDE.U32 R20, R21, 0x10, R4 ;  /* 0x0000001015147825 */ /* 0x000fc800078e0004 */
[--C-:B---3--:R-:W-:Y:S02]  /*1e50*/  IMAD.WIDE.U32 R16, R23, 0x10, R4.reuse ;  /* 0x0000001017107825 */ /* 0x108fe400078e0004 */
[----:B------:R-:W5:Y:S02]  /*1e60*/  LDG.E.128 R20, desc[UR12][R20.64] ;  /* 0x0000000c14147981 */ /* 0x000f64000c1e1d00 */
[--C-:B------:R-:W-:Y:S02]  /*1e70*/  IMAD.WIDE.U32 R12, R27, 0x10, R4.reuse ;  /* 0x000000101b0c7825 */ /* 0x100fe400078e0004 */
[----:B------:R-:W5:Y:S02]  /*1e80*/  LDG.E.128 R24, desc[UR12][R24.64] ;  /* 0x0000000c18187981 */ /* 0x000f64000c1e1d00 */
[--C-:B--2---:R-:W-:Y:S02]  /*1e90*/  IMAD.WIDE.U32 R8, R11, 0x10, R4.reuse ;  /* 0x000000100b087825 */ /* 0x104fe400078e0004 */
[----:B------:R-:W5:Y:S02]  /*1ea0*/  LDG.E.128 R16, desc[UR12][R16.64] ;  /* 0x0000000c10107981 */ /* 0x000f64000c1e1d00 */
[----:B------:R-:W-:-:S02]  /*1eb0*/  IMAD.WIDE.U32 R4, R31, 0x10, R4 ;  /* 0x000000101f047825 */ /* 0x000fc400078e0004 */
[----:B------:R-:W5:Y:S04]  /*1ec0*/  LDG.E.128 R28, desc[UR12][R28.64] ;  /* 0x0000000c1c1c7981 */ /* 0x000f68000c1e1d00 */
[----:B------:R-:W5:Y:S04]  /*1ed0*/  LDG.E.128 R12, desc[UR12][R12.64] ;  /* 0x0000000c0c0c7981 */ /* 0x000f68000c1e1d00 */
[----:B------:R-:W5:Y:S04]  /*1ee0*/  LDG.E.128 R8, desc[UR12][R8.64] ;  /* 0x0000000c08087981 */ /* 0x000f68000c1e1d00 */
[----:B----4-:R-:W5:Y:S02]  /*1ef0*/  LDG.E.128 R4, desc[UR12][R4.64] ;  /* 0x0000000c04047981 */ /* 0x010f64000c1e1d00 */
.L_x_12513:
[----:B-1----:R-:W1:Y:S01]  /*1f00*/  SHFL.DOWN PT, R97, R110, 0x10, 0x1f ;  /* 0x0a001f006e617f89 */ /* 0x002e6200000e0000 */
[----:B------:R-:W-:Y:S03]  /*1f10*/  BSSY.RECONVERGENT B0, `(.L_x_12516) ;  /* 0x000001f000007945 */ /* 0x000fe60003800200 */
[----:B------:R-:W2:Y:S01]  /*1f20*/  SHFL.DOWN PT, R96, R111, 0x10, 0x1f ;  /* 0x0a001f006f607f89 */ /* 0x000ea200000e0000 */
[----:B0-----:R-:W0:Y:S01]  /*1f30*/  S2R R138, SR_TID.X ;  /* 0x00000000008a7919 */ /* 0x001e220000002100 */
[----:B-1----:R-:W-:Y:S01]  /*1f40*/  FADD.FTZ R97, R97, R110 ;  /* 0x0000006e61617221 */ /* 0x002fe20000010000 */
[----:B--2---:R-:W-:-:S04]  /*1f50*/  FADD.FTZ R96, R96, R111 ;  /* 0x0000006f60607221 */ /* 0x004fc80000010000 */
        /* <DEDUP_REMOVED lines=26> */
.L_x_12517:
[----:B------:R-:W-:Y:S05]  /*2100*/  BSYNC.RECONVERGENT B0 ;  /* 0x0000000000007941 */ /* 0x000fea0003800200 */
.L_x_12516:
        /* <DEDUP_REMOVED lines=33> */
[----:B------:R-:W-:Y:S02]  /*2320*/  @P2 LEA.HI R99, R99, R192, RZ, 0x2 ;  /* 0x000000c063632211 */ /* 0x000fe400078f10ff */
[----:B--2---:R-:W-:Y:S01]  /*2330*/  FADD.FTZ R139, R139, R104 ;  /* 0x000000688b8b7221 */ /* 0x004fe20000010000 */
[----:B------:R-:W-:Y:S01]  /*2340*/  FADD.FTZ R96, R96, R105 ;  /* 0x0000006960607221 */ /* 0x000fe20000010000 */
[----:B------:R-:W-:-:S02]  /*2350*/  MOV R105, RZ ;  /* 0x000000ff00697202 */ /* 0x000fc40000000f00 */
[----:B------:R-:W-:Y:S01]  /*2360*/  FADD.FTZ R139, R106, R139 ;  /* 0x0000008b6a8b7221 */ /* 0x000fe20000010000 */
[----:B------:R-:W-:Y:S01]  /*2370*/  FADD.FTZ R96, R107, R96 ;  /* 0x000000606b607221 */ /* 0x000fe20000010000 */
[----:B------:R-:W-:Y:S02]  /*2380*/  LEA.HI R107, R98, R97, RZ, 0x2 ;  /* 0x00000061626b7211 */ /* 0x000fe400078f10ff */
        /* <DEDUP_REMOVED lines=25> */
.L_x_12520:
        /* <DEDUP_REMOVED lines=10> */
.L_x_12521:
        /* <DEDUP_REMOVED lines=10> */
.L_x_12522:
        /* <DEDUP_REMOVED lines=11> */
.L_x_12519:
        /* <DEDUP_REMOVED lines=27> */
.L_x_12524:
        /* <DEDUP_REMOVED lines=10> */
.L_x_12525:
        /* <DEDUP_REMOVED lines=10> */
.L_x_12526:
[----:B------:R-:W-:Y:S05]  /*2a00*/  @!P2 BRA `(.L_x_12523) ;  /* 0x00000004004ca947 */ /* 0x000fea0003800000 */
[----:B------:R-:W-:Y:S01]  /*2a10*/  FMUL.FTZ R91, R95, UR17 ;  /* 0x000000115f5b7c20 */ /* 0x000fe20008410000 */
[----:B-----5:R-:W-:-:S03]  /*2a20*/  ISETP.GE.U32.AND P0, PT, R177, 0x1000000, PT ;  /* 0x01000000b100780c */ /* 0x020fc60003f06070 */
[----:B------:R-:W-:-:S05]  /*2a30*/  FMUL.FTZ R91, R91, UR16 ;  /* 0x000000105b5b7c20 */ /* 0x000fca0008410000 */
[----:B------:R-:W-:Y:S01]  /*2a40*/  SEL R91, R91, RZ, P0 ;  /* 0x000000ff5b5b7207 */ /* 0x000fe20000000000 */
[----:B------:R-:W-:Y:S06]  /*2a50*/  BRA `(.L_x_12523) ;  /* 0x0000000400387947 */ /* 0x000fec0003800000 */
.L_x_12518:
        /* <DEDUP_REMOVED lines=26> */
[----:B------:R-:W-:Y:S01]  /*2c00*/  @P2 SEL R88, R96, RZ, P0 ;  /* 0x000000ff60582207 */ /* 0x000fe20000000000 */
[----:B------:R-:W-:Y:S01]  /*2c10*/  @P2 FMUL.FTZ R98, R99, R98 ;  /* 0x0000006263622220 */ /* 0x000fe20000410000 */
[----:B--2---:R-:W-:-:S04]  /*2c20*/  @P2 FMUL.FTZ R101, R108, R101 ;  /* 0x000000656c652220 */ /* 0x004fc80000410000 */
[----:B------:R-:W-:Y:S01]  /*2c30*/  @P2 SEL R89, R98, RZ, P1 ;  /* 0x000000ff62592207 */ /* 0x000fe20000800000 */
        /* <DEDUP_REMOVED lines=12> */
.L_x_12527:
        /* <DEDUP_REMOVED lines=19> */
[----:B------:R-:W-:-:S02]  /*2e30*/  @P2 LOP3.LUT P0, RZ, R177, 0xff, RZ, 0xc0, !PT ;  /* 0x000000ffb1ff2812 */ /* 0x000fc4000780c0ff */
[C---:B------:R-:W-:Y:S02]  /*2e40*/  @P2 LOP3.LUT P1, RZ, R177.reuse, 0xff00, RZ, 0xc0, !PT ;  /* 0x0000ff00b1ff2812 */ /* 0x040fe4000782c0ff */
[----:B------:R-:W-:Y:S01]  /*2e50*/  @P2 LOP3.LUT P4, RZ, R177, 0xff0000, RZ, 0xc0, !PT ;  /* 0x00ff0000b1ff2812 */ /* 0x000fe2000788c0ff */
[----:B------:R-:W3:Y:S01]  /*2e60*/  @P2 LDC.64 R102, c[0x0][0x408] ;  /* 0x00010200ff662b82 */ /* 0x000ee20000000a00 */
[----:B0-----:R-:W-:Y:S01]  /*2e70*/  @P2 FMUL.FTZ R97, R95, R97 ;  /* 0x000000615f612220 */ /* 0x001fe20000410000 */
[----:B------:R-:W-:-:S03]  /*2e80*/  @P2 ISETP.GE.U32.AND P5, PT, R177, 0x1000000, PT ;  /* 0x01000000b100280c */ /* 0x000fc60003fa6070 */
[----:B------:R-:W-:Y:S01]  /*2e90*/  @P2 FMUL.FTZ R96, R97, R96 ;  /* 0x0000006061602220 */ /* 0x000fe20000410000 */
[----:B-1----:R-:W-:-:S04]  /*2ea0*/  @P2 FMUL.FTZ R99, R92, R99 ;  /* 0x000000635c632220 */ /* 0x002fc80000410000 */
[----:B------:R-:W-:Y:S01]  /*2eb0*/  @P2 SEL R91, R96, RZ, P5 ;  /* 0x000000ff605b2207 */ /* 0x000fe20002800000 */
[----:B------:R-:W-:Y:S01]  /*2ec0*/  @P2 FMUL.FTZ R98, R99, R98 ;  /* 0x0000006263622220 */ /* 0x000fe20000410000 */
[----:B--2---:R-:W-:-:S04]  /*2ed0*/  @P2 FMUL.FTZ R101, R93, R101 ;  /* 0x000000655d652220 */ /* 0x004fc80000410000 */
[----:B------:R-:W-:Y:S01]  /*2ee0*/  @P2 SEL R88, R98, RZ, P0 ;  /* 0x000000ff62582207 */ /* 0x000fe20000000000 */
[----:B------:R-:W-:Y:S01]  /*2ef0*/  @P2 FMUL.FTZ R100, R101, R100 ;  /* 0x0000006465642220 */ /* 0x000fe20000410000 */
[----:B---3--:R-:W-:-:S04]  /*2f00*/  @P2 FMUL.FTZ R103, R94, R103 ;  /* 0x000000675e672220 */ /* 0x008fc80000410000 */
[----:B------:R-:W-:Y:S01]  /*2f10*/  @P2 SEL R89, R100, RZ, P1 ;  /* 0x000000ff64592207 */ /* 0x000fe20000800000 */
[----:B------:R-:W-:-:S05]  /*2f20*/  @P2 FMUL.FTZ R102, R103, R102 ;  /* 0x0000006667662220 */ /* 0x000fca0000410000 */
[----:B------:R-:W-:-:S07]  /*2f30*/  @P2 SEL R90, R102, RZ, P4 ;  /* 0x000000ff665a2207 */ /* 0x000fce0002000000 */
.L_x_12523:
[----:B------:R-:W-:Y:S01]  /*2f40*/  ISETP.NE.U32.AND P0, PT, RZ, UR4, PT ;  /* 0x00000004ff007c0c */ /* 0x000fe2000bf05070 */
[----:B------:R-:W0:Y:S01]  /*2f50*/  @P2 LDC.64 R96, c[0x0][0x468] ;  /* 0x00011a00ff602b82 */ /* 0x000e220000000a00 */
[----:B------:R-:W-:Y:S02]  /*2f60*/  ISETP.NE.U32.AND P1, PT, RZ, UR6, PT ;  /* 0x00000006ff007c0c */ /* 0x000fe4000bf25070 */
[----:B------:R-:W-:Y:S02]  /*2f70*/  ISETP.NE.AND.EX P0, PT, RZ, UR5, PT, P0 ;  /* 0x00000005ff007c0c */ /* 0x000fe4000bf05300 */
[----:B------:R-:W-:-:S11]  /*2f80*/  ISETP.NE.AND.EX P1, PT, R173, RZ, PT, P1 ;  /* 0x000000ffad00720c */ /* 0x000fd60003f25310 */
[----:B------:R-:W1:Y:S01]  /*2f90*/  @P0 LDC.64 R98, c[0x0][0x478] ;  /* 0x00011e00ff620b82 */ /* 0x000e620000000a00 */
[----:B0-----:R-:W-:-:S04]  /*2fa0*/  @P2 IMAD.WIDE.U32 R96, R105, 0x10, R96 ;  /* 0x0000001069602825 */ /* 0x001fc800078e0060 */
[----:B-1----:R-:W-:-:S05]  /*2fb0*/  @P0 IMAD.WIDE.U32 R98, R107, 0x10, R98 ;  /* 0x000000106b620825 */ /* 0x002fca00078e0062 */
[----:B------:R0:W-:Y:S04]  /*2fc0*/  @P0 STG.E.128 desc[UR12][R98.64], R92 ;  /* 0x0000005c62000986 */ /* 0x0001e8000c101d0c */
[----:B------:R0:W-:Y:S01]  /*2fd0*/  @P2 STG.E.128 desc[UR12][R96.64], R88 ;  /* 0x0000005860002986 */ /* 0x0001e2000c101d0c */
[----:B------:R-:W-:Y:S05]  /*2fe0*/  @!P1 BRA `(.L_x_12528) ;  /* 0x00000004002c9947 */ /* 0x000fea0003800000 */
[----:B------:R-:W-:Y:S05]  /*2ff0*/  @!P0 BRA `(.L_x_12529) ;  /* 0x0000000000948947 */ /* 0x000fea0003800000 */
[----:B0-----:R-:W0:Y:S01]  /*3000*/  @P2 LDC.64 R96, c[0x0][0x408] ;  /* 0x00010200ff602b82 */ /* 0x001e220000000a00 */
        /* <DEDUP_REMOVED lines=13> */
[----:B------:R-:W-:Y:S01]  /*30e0*/  @P3 FFMA.FTZ R102, R176, R104, R109 ;  /* 0x00000068b0663223 */ /* 0x000fe2000001006d */
[C---:B------:R-:W-:Y:S01]  /*30f0*/  @P2 LOP3.LUT P4, RZ, R155.reuse, 0xff, RZ, 0xc0, !PT ;  /* 0x000000ff9bff2812 */ /* 0x040fe2000788c0ff */
[----:B------:R-:W2:Y:S01]  /*3100*/  @P2 LDC.64 R100, c[0x0][0x408] ;  /* 0x00010200ff642b82 */ /* 0x000ea20000000a00 */
[----:B------:R-:W-:Y:S01]  /*3110*/  @P2 LOP3.LUT P5, RZ, R155, 0xff00, RZ, 0xc0, !PT ;  /* 0x0000ff009bff2812 */ /* 0x000fe200078ac0ff */
[----:B------:R-:W-:Y:S01]  /*3120*/  @P3 FADD.FTZ R102, R175, -R102 ;  /* 0x80000066af663221 */ /* 0x000fe20000010000 */
[----:B------:R-:W-:-:S02]  /*3130*/  @P2 LOP3.LUT P6, RZ, R155, 0xff0000, RZ, 0xc0, !PT ;  /* 0x00ff00009bff2812 */ /* 0x000fc400078cc0ff */
[----:B------:R-:W-:Y:S01]  /*3140*/  MOV R95, R27 ;  /* 0x0000001b005f7202 */ /* 0x000fe20000000f00 */
[----:B------:R-:W-:Y:S01]  /*3150*/  @P3 FFMA.FTZ R95, R154, R102, R27 ;  /* 0x000000669a5f3223 */ /* 0x000fe2000001001b */
        /* <DEDUP_REMOVED lines=15> */
.L_x_12529:
        /* <DEDUP_REMOVED lines=37> */
.L_x_12528:
        /* <DEDUP_REMOVED lines=28> */
.L_x_12532:
        /* <DEDUP_REMOVED lines=10> */
.L_x_12533:
        /* <DEDUP_REMOVED lines=10> */
.L_x_12534:
[----:B------:R-:W-:Y:S05]  /*37a0*/  @!P2 BRA `(.L_x_12530) ;  /* 0x0000000000b4a947 */ /* 0x000fea0003800000 */
[----:B------:R-:W-:Y:S01]  /*37b0*/  FMUL.FTZ R91, R95, UR17 ;  /* 0x000000115f5b7c20 */ /* 0x000fe20008410000 */
[----:B-----5:R-:W-:-:S03]  /*37c0*/  ISETP.GE.U32.AND P4, PT, R155, 0x1000000, PT ;  /* 0x010000009b00780c */ /* 0x020fc60003f86070 */
[----:B------:R-:W-:-:S05]  /*37d0*/  FMUL.FTZ R91, R91, UR16 ;  /* 0x000000105b5b7c20 */ /* 0x000fca0008410000 */
[----:B------:R-:W-:Y:S01]  /*37e0*/  SEL R91, R91, RZ, P4 ;  /* 0x000000ff5b5b7207 */ /* 0x000fe20002000000 */
[----:B------:R-:W-:Y:S06]  /*37f0*/  BRA `(.L_x_12530) ;  /* 0x0000000000a07947 */ /* 0x000fec0003800000 */
.L_x_12531:
[----:B------:R-:W-:Y:S05]  /*3800*/  @!P2 BRA `(.L_x_12535) ;  /* 0x000000000024a947 */ /* 0x000fea0003800000 */
[----:B0-----:R-:W-:Y:S01]  /*3810*/  FFMA.FTZ R97, R159, R104, R109 ;  /* 0x000000689f617223 */ /* 0x001fe2000001006d */
        /* <DEDUP_REMOVED lines=8> */
.L_x_12535:
        /* <DEDUP_REMOVED lines=10> */
.L_x_12536:
        /* <DEDUP_REMOVED lines=10> */
.L_x_12537:
[----:B------:R-:W-:Y:S05]  /*39e0*/  @!P2 BRA `(.L_x_12530) ;  /* 0x000000000024a947 */ /* 0x000fea0003800000 */
[----:B0-----:R-:W-:Y:S01]  /*39f0*/  FFMA.FTZ R96, R176, R104, R109 ;  /* 0x00000068b0607223 */ /* 0x001fe2000001006d */
        /* <DEDUP_REMOVED lines=8> */
.L_x_12530:
        /* <DEDUP_REMOVED lines=10> */
[----:B------:R-:W1:Y:S01]  /*3b20*/  @P2 LDC.64 R100, c[0x0][0x408] ;  /* 0x00010200ff642b82 */ /* 0x000e620000000a00 */
        /* <DEDUP_REMOVED lines=16> */
[C---:B------:R-:W-:Y:S01]  /*3c30*/  @P2 LOP3.LUT P5, RZ, R164.reuse, 0xff00, RZ, 0xc0, !PT ;  /* 0x0000ff00a4ff2812 */ /* 0x040fe200078ac0ff */
[----:B------:R-:W-:Y:S01]  /*3c40*/  @P3 FADD.FTZ R102, R185, -R102 ;  /* 0x80000066b9663221 */ /* 0x000fe20000010000 */
[----:B------:R-:W-:-:S02]  /*3c50*/  @P2 LOP3.LUT P6, RZ, R164, 0xff0000, RZ, 0xc0, !PT ;  /* 0x00ff0000a4ff2812 */ /* 0x000fc400078cc0ff */
[----:B------:R-:W-:Y:S01]  /*3c60*/  MOV R95, R23 ;  /* 0x00000017005f7202 */ /* 0x000fe20000000f00 */
[----:B------:R-:W-:Y:S01]  /*3c70*/  @P3 FFMA.FTZ R95, R154, R102, R23 ;  /* 0x000000669a5f3223 */ /* 0x000fe20000010017 */
[----:B-1----:R-:W-:-:S04]  /*3c80*/  @P2 FMUL.FTZ R101, R92, R101 ;  /* 0x000000655c652220 */ /* 0x002fc80000410000 */
[----:B------:R-:W-:Y:S01]  /*3c90*/  @P2 FMUL.FTZ R100, R101, R100 ;  /* 0x0000006465642220 */ /* 0x000fe20000410000 */
[----:B0-----:R-:W-:-:S04]  /*3ca0*/  @P2 FMUL.FTZ R97, R93, R97 ;  /* 0x000000615d612220 */ /* 0x001fc80000410000 */
        /* <DEDUP_REMOVED lines=12> */
.L_x_12539:
[----:B------:R-:W1:Y:S01]  /*3d70*/  @P2 LDC.64 R100, c[0x0][0x408] ;  /* 0x00010200ff642b82 */ /* 0x000e620000000a00 */
[-CC-:B------:R-:W-:Y:S01]  /*3d80*/  @P3 FFMA.FTZ R103, R179, R104.reuse, R109.reuse ;  /* 0x00000068b3673223 */ /* 0x180fe2000001006d */
[-CC-:B------:R-:W-:Y:S01]  /*3d90*/  @P3 FFMA.FTZ R108, R180, R104.reuse, R109.reuse ;  /* 0x00000068b46c3223 */ /* 0x180fe2000001006d */
[----:B------:R-:W-:Y:S01]  /*3da0*/  @P3 FFMA.FTZ R111, R183, R104, R109 ;  /* 0x00000068b76f3223 */ /* 0x000fe2000001006d */
[----:B-----5:R-:W-:Y:S01]  /*3db0*/  MOV R102, R20 ;  /* 0x0000001400667202 */ /* 0x020fe20000000f00 */
[----:B------:R-:W-:Y:S01]  /*3dc0*/  @P3 FADD.FTZ R103, R178, -R103 ;  /* 0x80000067b2673221 */ /* 0x000fe20000010000 */
[----:B------:R-:W-:Y:S01]  /*3dd0*/  @P3 FADD.FTZ R110, R181, -R108 ;  /* 0x8000006cb56e3221 */ /* 0x000fe20000010000 */
[----:B------:R-:W-:Y:S01]  /*3de0*/  @P3 FADD.FTZ R111, R182, -R111 ;  /* 0x8000006fb66f3221 */ /* 0x000fe20000010000 */
[----:B0-----:R-:W0:Y:S01]  /*3df0*/  @P2 LDC.64 R98, c[0x0][0x408] ;  /* 0x00010200ff622b82 */ /* 0x001e220000000a00 */
        /* <DEDUP_REMOVED lines=28> */
.L_x_12538:
        /* <DEDUP_REMOVED lines=28> */
.L_x_12542:
        /* <DEDUP_REMOVED lines=10> */
.L_x_12543:
        /* <DEDUP_REMOVED lines=10> */
.L_x_12544:
[----:B------:R-:W-:Y:S05]  /*42c0*/  @!P2 BRA `(.L_x_12540) ;  /* 0x0000000000b4a947 */ /* 0x000fea0003800000 */
[----:B------:R-:W-:Y:S01]  /*42d0*/  FMUL.FTZ R91, R95, UR17 ;  /* 0x000000115f5b7c20 */ /* 0x000fe20008410000 */
[----:B-----5:R-:W-:-:S03]  /*42e0*/  ISETP.GE.U32.AND P4, PT, R164, 0x1000000, PT ;  /* 0x01000000a400780c */ /* 0x020fc60003f86070 */
[----:B------:R-:W-:-:S05]  /*42f0*/  FMUL.FTZ R91, R91, UR16 ;  /* 0x000000105b5b7c20 */ /* 0x000fca0008410000 */
[----:B------:R-:W-:Y:S01]  /*4300*/  SEL R91, R91, RZ, P4 ;  /* 0x000000ff5b5b7207 */ /* 0x000fe20002000000 */
[----:B------:R-:W-:Y:S06]  /*4310*/  BRA `(.L_x_12540) ;  /* 0x0000000000a07947 */ /* 0x000fec0003800000 */
.L_x_12541:
        /* <DEDUP_REMOVED lines=10> */
.L_x_12545:
        /* <DEDUP_REMOVED lines=10> */
.L_x_12546:
        /* <DEDUP_REMOVED lines=10> */
.L_x_12547:
        /* <DEDUP_REMOVED lines=10> */
.L_x_12540:
        /* <DEDUP_REMOVED lines=11> */
[-CC-:B------:R-:W-:Y:S01]  /*4650*/  @P3 FFMA.FTZ R103, R188, R104.reuse, R109.reuse ;  /* 0x00000068bc673223 */ /* 0x180fe2000001006d */
[-CC-:B0-----:R-:W-:Y:S01]  /*4660*/  @P3 FFMA.FTZ R95, R187, R104.reuse, R109.reuse ;  /* 0x00000068bb5f3223 */ /* 0x181fe2000001006d */
        /* <DEDUP_REMOVED lines=34> */
.L_x_12549:
[----:B0-----:R-:W0:Y:S01]  /*4890*/  @P2 LDC.64 R96, c[0x0][0x408] ;  /* 0x00010200ff602b82 */ /* 0x001e220000000a00 */
[-CC-:B------:R-:W-:Y:S01]  /*48a0*/  @P3 FFMA.FTZ R111, R188, R104.reuse, R109.reuse ;  /* 0x00000068bc6f3223 */ /* 0x180fe2000001006d */
[-CC-:B------:R-:W-:Y:S01]  /*48b0*/  @P3 FFMA.FTZ R103, R187, R104.reuse, R109.reuse ;  /* 0x00000068bb673223 */ /* 0x180fe2000001006d */
[----:B-----5:R-:W-:Y:S01]  /*48c0*/  @P3 FFMA.FTZ R164, R189, R104, R109 ;  /* 0x00000068bda43223 */ /* 0x020fe2000001006d */
        /* <DEDUP_REMOVED lines=33> */
.L_x_12548:
        /* <DEDUP_REMOVED lines=28> */
.L_x_12552:
        /* <DEDUP_REMOVED lines=10> */
.L_x_12553:
        /* <DEDUP_REMOVED lines=10> */
.L_x_12554:
[----:B------:R-:W-:Y:S05]  /*4de0*/  @!P2 BRA `(.L_x_12550) ;  /* 0x0000000000b4a947 */ /* 0x000fea0003800000 */
[----:B------:R-:W-:Y:S01]  /*4df0*/  FMUL.FTZ R91, R95, UR17 ;  /* 0x000000115f5b7c20 */ /* 0x000fe20008410000 */
[----:B-----5:R-:W-:-:S03]  /*4e00*/  ISETP.GE.U32.AND P4, PT, R165, 0x1000000, PT ;  /* 0x01000000a500780c */ /* 0x020fc60003f86070 */
[----:B------:R-:W-:-:S05]  /*4e10*/  FMUL.FTZ R91, R91, UR16 ;  /* 0x000000105b5b7c20 */ /* 0x000fca0008410000 */
[----:B------:R-:W-:Y:S01]  /*4e20*/  SEL R91, R91, RZ, P4 ;  /* 0x000000ff5b5b7207 */ /* 0x000fe20002000000 */
[----:B------:R-:W-:Y:S06]  /*4e30*/  BRA `(.L_x_12550) ;  /* 0x0000000000a07947 */ /* 0x000fec0003800000 */
.L_x_12551:
        /* <DEDUP_REMOVED lines=10> */
.L_x_12555:
        /* <DEDUP_REMOVED lines=10> */
.L_x_12556:
        /* <DEDUP_REMOVED lines=10> */
.L_x_12557:
        /* <DEDUP_REMOVED lines=10> */
.L_x_12550:
        /* <DEDUP_REMOVED lines=47> */
.L_x_12559:
[----:B------:R-:W1:Y:S01]  /*53b0*/  @P2 LDC.64 R100, c[0x0][0x408] ;  /* 0x00010200ff642b82 */ /* 0x000e620000000a00 */
[-CC-:B------:R-:W-:Y:S01]  /*53c0*/  @P3 FFMA.FTZ R111, R118, R104.reuse, R109.reuse ;  /* 0x00000068766f3223 */ /* 0x180fe2000001006d */
[-CC-:B------:R-:W-:Y:S01]  /*53d0*/  @P3 FFMA.FTZ R103, R115, R104.reuse, R109.reuse ;  /* 0x0000006873673223 */ /* 0x180fe2000001006d */
[----:B-----5:R-:W-:Y:S01]  /*53e0*/  @P3 FFMA.FTZ R164, R119, R104, R109 ;  /* 0x0000006877a43223 */ /* 0x020fe2000001006d */
[----:B------:R-:W-:Y:S01]  /*53f0*/  MOV R102, R12 ;  /* 0x0000000c00667202 */ /* 0x000fe20000000f00 */
        /* <DEDUP_REMOVED lines=32> */
.L_x_12558:
        /* <DEDUP_REMOVED lines=28> */
.L_x_12562:
        /* <DEDUP_REMOVED lines=10> */
.L_x_12563:
        /* <DEDUP_REMOVED lines=10> */
.L_x_12564:
[----:B------:R-:W-:Y:S05]  /*5900*/  @!P2 BRA `(.L_x_12560) ;  /* 0x0000000000b4a947 */ /* 0x000fea0003800000 */
[----:B------:R-:W-:Y:S01]  /*5910*/  FMUL.FTZ R91, R95, UR17 ;  /* 0x000000115f5b7c20 */ /* 0x000fe20008410000 */
[----:B-----5:R-:W-:-:S03]  /*5920*/  ISETP.GE.U32.AND P4, PT, R166, 0x1000000, PT ;  /* 0x01000000a600780c */ /* 0x020fc60003f86070 */
[----:B------:R-:W-:-:S05]  /*5930*/  FMUL.FTZ R91, R91, UR16 ;  /* 0x000000105b5b7c20 */ /* 0x000fca0008410000 */
[----:B------:R-:W-:Y:S01]  /*5940*/  SEL R91, R91, RZ, P4 ;  /* 0x000000ff5b5b7207 */ /* 0x000fe20002000000 */
[----:B------:R-:W-:Y:S06]  /*5950*/  BRA `(.L_x_12560) ;  /* 0x0000000000a07947 */ /* 0x000fec0003800000 */
.L_x_12561:
        /* <DEDUP_REMOVED lines=10> */
.L_x_12565:
        /* <DEDUP_REMOVED lines=10> */
.L_x_12566:
        /* <DEDUP_REMOVED lines=10> */
.L_x_12567:
        /* <DEDUP_REMOVED lines=10> */
.L_x_12560:
        /* <DEDUP_REMOVED lines=19> */
[C---:B------:R-:W-:Y:S01]  /*5d10*/  @P3 FFMA.FTZ R92, R154.reuse, R95, R8 ;  /* 0x0000005f9a5c3223 */ /* 0x040fe20000010008 */
[----:B------:R-:W-:Y:S01]  /*5d20*/  MOV R93, R9 ;  /* 0x00000009005d7202 */ /* 0x000fe20000000f00 */
[C---:B------:R-:W-:Y:S01]  /*5d30*/  @P3 FFMA.FTZ R93, R154.reuse, R102, R9 ;  /* 0x000000669a5d3223 */ /* 0x040fe20000010009 */
[----:B------:R-:W-:Y:S01]  /*5d40*/  MOV R94, R10 ;  /* 0x0000000a005e7202 */ /* 0x000fe20000000f00 */
[----:B------:R-:W-:Y:S01]  /*5d50*/  @P3 FFMA.FTZ R94, R154, R103, R10 ;  /* 0x000000679a5e3223 */ /* 0x000fe2000001000a */
[----:B------:R-:W-:-:S02]  /*5d60*/  @P2 LOP3.LUT P4, RZ, R167, 0xff, RZ, 0xc0, !PT ;  /* 0x000000ffa7ff2812 */ /* 0x000fc4000788c0ff */
[----:B------:R-:W2:Y:S01]  /*5d70*/  @P2 LDC.64 R98, c[0x0][0x408] ;  /* 0x00010200ff622b82 */ /* 0x000ea20000000a00 */
[C---:B------:R-:W-:Y:S02]  /*5d80*/  @P2 LOP3.LUT P5, RZ, R167.reuse, 0xff00, RZ, 0xc0, !PT ;  /* 0x0000ff00a7ff2812 */ /* 0x040fe400078ac0ff */
[----:B------:R-:W-:Y:S02]  /*5d90*/  @P2 LOP3.LUT P6, RZ, R167, 0xff0000, RZ, 0xc0, !PT ;  /* 0x00ff0000a7ff2812 */ /* 0x000fe400078cc0ff */
[----:B------:R-:W-:Y:S01]  /*5da0*/  MOV R95, R11 ;  /* 0x0000000b005f7202 */ /* 0x000fe20000000f00 */
[----:B-1----:R-:W-:-:S04]  /*5db0*/  @P2 FMUL.FTZ R101, R92, R101 ;  /* 0x000000655c652220 */ /* 0x002fc80000410000 */
[----:B------:R-:W-:Y:S01]  /*5dc0*/  @P2 FMUL.FTZ R100, R101, R100 ;  /* 0x0000006465642220 */ /* 0x000fe20000410000 */
[----:B------:R-:W-:Y:S01]  /*5dd0*/  @P3 FFMA.FTZ R101, R130, R104, R109 ;  /* 0x0000006882653223 */ /* 0x000fe2000001006d */
[----:B0-----:R-:W-:-:S03]  /*5de0*/  @P2 FMUL.FTZ R97, R93, R97 ;  /* 0x000000615d612220 */ /* 0x001fc60000410000 */
[----:B------:R-:W-:Y:S01]  /*5df0*/  @P3 FADD.FTZ R101, R128, -R101 ;  /* 0x8000006580653221 */ /* 0x000fe20000010000 */
[----:B------:R-:W-:Y:S01]  /*5e00*/  @P2 SEL R88, R100, RZ, P4 ;  /* 0x000000ff64582207 */ /* 0x000fe20002000000 */
[----:B------:R-:W-:Y:S02]  /*5e10*/  @P2 FMUL.FTZ R96, R97, R96 ;  /* 0x0000006061602220 */ /* 0x000fe40000410000 */
[----:B------:R-:W-:Y:S01]  /*5e20*/  @P3 FFMA.FTZ R95, R154, R101, R11 ;  /* 0x000000659a5f3223 */ /* 0x000fe2000001000b */
[----:B--2---:R-:W-:Y:S02]  /*5e30*/  @P2 FMUL.FTZ R99, R94, R99 ;  /* 0x000000635e632220 */ /* 0x004fe40000410000 */
[----:B------:R-:W-:Y:S02]  /*5e40*/  @P2 SEL R89, R96, RZ, P5 ;  /* 0x000000ff60592207 */ /* 0x000fe40002800000 */
        /* <DEDUP_REMOVED lines=8> */
.L_x_12569:
        /* <DEDUP_REMOVED lines=37> */
.L_x_12568:
        /* <DEDUP_REMOVED lines=28> */
.L_x_12572:
        /* <DEDUP_REMOVED lines=10> */
.L_x_12573:
        /* <DEDUP_REMOVED lines=10> */
.L_x_12574:
[----:B------:R-:W-:Y:S05]  /*6420*/  @!P2 BRA `(.L_x_12570) ;  /* 0x0000000000b4a947 */ /* 0x000fea0003800000 */
[----:B------:R-:W-:Y:S01]  /*6430*/  FMUL.FTZ R91, R95, UR17 ;  /* 0x000000115f5b7c20 */ /* 0x000fe20008410000 */
[----:B-----5:R-:W-:-:S03]  /*6440*/  ISETP.GE.U32.AND P4, PT, R167, 0x1000000, PT ;  /* 0x01000000a700780c */ /* 0x020fc60003f86070 */
[----:B------:R-:W-:-:S05]  /*6450*/  FMUL.FTZ R91, R91, UR16 ;  /* 0x000000105b5b7c20 */ /* 0x000fca0008410000 */
[----:B------:R-:W-:Y:S01]  /*6460*/  SEL R91, R91, RZ, P4 ;  /* 0x000000ff5b5b7207 */ /* 0x000fe20002000000 */
[----:B------:R-:W-:Y:S06]  /*6470*/  BRA `(.L_x_12570) ;  /* 0x0000000000a07947 */ /* 0x000fec0003800000 */
.L_x_12571:
        /* <DEDUP_REMOVED lines=10> */
.L_x_12575:
        /* <DEDUP_REMOVED lines=10> */
.L_x_12576:
        /* <DEDUP_REMOVED lines=10> */
.L_x_12577:
        /* <DEDUP_REMOVED lines=10> */
.L_x_12570:
        /* <DEDUP_REMOVED lines=12> */
[-CC-:B------:R-:W-:Y:S01]  /*67c0*/  @P3 FFMA.FTZ R102, R134, R104.reuse, R109.reuse ;  /* 0x0000006886663223 */ /* 0x180fe2000001006d */
[----:B------:R-:W-:Y:S01]  /*67d0*/  @P3 FFMA.FTZ R103, R135, R104, R109 ;  /* 0x0000006887673223 */ /* 0x000fe2000001006d */
[----:B0----5:R-:W-:Y:S01]  /*67e0*/  MOV R92, R4 ;  /* 0x00000004005c7202 */ /* 0x021fe20000000f00 */
        /* <DEDUP_REMOVED lines=32> */
.L_x_12579:
        /* <DEDUP_REMOVED lines=37> */
.L_x_12578:
        /* <DEDUP_REMOVED lines=14> */
[----:B------:R-:W-:Y:S09]  /*6d20*/  @!P2 BRA `(.L_x_12582) ;  /* 0x000000000024a947 */ /* 0x000ff20003800000 */
        /* <DEDUP_REMOVED lines=9> */
.L_x_12582:
        /* <DEDUP_REMOVED lines=10> */
.L_x_12583:
        /* <DEDUP_REMOVED lines=10> */
.L_x_12584:
        /* <DEDUP_REMOVED lines=8> */
[----:B------:R-:W-:Y:S01]  /*6f80*/  SEL R91, R2, RZ, P1 ;  /* 0x000000ff025b7207 */ /* 0x000fe20000800000 */
[----:B------:R-:W-:Y:S06]  /*6f90*/  BRA `(.L_x_12580) ;  /* 0x0000000000a07947 */ /* 0x000fec0003800000 */
.L_x_12581:
[----:B0-----:R-:W0:Y:S01]  /*6fa0*/  @P2 LDC.64 R98, c[0x0][0x408] ;  /* 0x00010200ff622b82 */ /* 0x001e220000000a00 */
[----:B------:R-:W-:Y:S01]  /*6fb0*/  FFMA.FTZ R96, R136, R104, R109 ;  /* 0x0000006888607223 */ /* 0x000fe2000001006d */
[----:B------:R-:W-:-:S03]  /*6fc0*/  ISETP.GT.AND P1, PT, R2, RZ, PT ;  /* 0x000000ff0200720c */ /* 0x000fc60003f24270 */
[----:B------:R-:W-:-:S04]  /*6fd0*/  FADD.FTZ R97, R137, -R96 ;  /* 0x8000006089617221 */ /* 0x000fc80000010000 */
[----:B------:R-:W-:-:S05]  /*6fe0*/  FMUL.FTZ R97, R154, R97 ;  /* 0x000000619a617220 */ /* 0x000fca0000410000 */
[----:B------:R-:W-:Y:S02]  /*6ff0*/  FSEL R96, R97, RZ, P1 ;  /* 0x000000ff61607208 */ /* 0x000fe40000800000 */
[----:B-----5:R-:W-:-:S03]  /*7000*/  @P2 ISETP.GE.U32.AND P1, PT, R168, 0x1000000, PT ;  /* 0x01000000a800280c */ /* 0x020fc60003f26070 */
[----:B0-----:R-:W-:-:S04]  /*7010*/  @P2 FMUL.FTZ R97, R96, R99 ;  /* 0x0000006360612220 */ /* 0x001fc80000410000 */
[----:B------:R-:W-:Y:S01]  /*7020*/  @P2 FMUL.FTZ R97, R97, R98 ;  /* 0x0000006261612220 */ /* 0x000fe20000410000 */
        /* <DEDUP_REMOVED lines=10> */
.L_x_12585:
        /* <DEDUP_REMOVED lines=10> */
.L_x_12586:
        /* <DEDUP_REMOVED lines=10> */
.L_x_12587:
[----:B------:R-:W-:-:S07]  /*7210*/  @P2 SEL R91, R97, RZ, P1 ;  /* 0x000000ff615b2207 */ /* 0x000fce0000800000 */
.L_x_12580:
        /* <DEDUP_REMOVED lines=13> */
.L_x_12511:
[----:B------:R-:W1:Y:S08]  /*72f0*/  S2UR UR4, SR_CTAID.X ;  /* 0x00000000000479c3 */ /* 0x000e700000002500 */
[----:B-----5:R-:W1:Y:S08]  /*7300*/  LDC R7, c[0x0][0x388] ;  /* 0x0000e200ff077b82 */ /* 0x020e700000000800 */
        /* <DEDUP_REMOVED lines=21> */
.L_x_12589:
        /* <DEDUP_REMOVED lines=10> */
.L_x_14459:


//--------------------- .text._ZN10layer_norm13ln_bwd_kernelINS_13Kernel_traitsI6__halfffffjLj7168ELj1ELj1ELj8ELj16ENS_18Kernel_traits_baseILj7168ES2_ffffjLj256EEEEELb1ELb1ELb0ELb0EEEvNS_9BwdParamsE --------------------------
	.section	.text._ZN10layer_norm13ln_bwd_kernelINS_13Kernel_traitsI6__halfffffjLj7168ELj1ELj1ELj8ELj16ENS_18Kernel_traits_baseILj7168ES2_ffffjLj256EEEEELb1ELb1ELb0ELb0EEEvNS_9BwdParamsE,"ax",@progbits
	.align	128
        .global         _ZN10layer_norm13ln_bwd_kernelINS_13Kernel_traitsI6__halfffffjLj7168ELj1ELj1ELj8ELj16ENS_18Kernel_traits_baseILj7168ES2_ffffjLj256EEEEELb1ELb1ELb0ELb0EEEvNS_9BwdParamsE
        .type           _ZN10layer_norm13ln_bwd_kernelINS_13Kernel_traitsI6__halfffffjLj7168ELj1ELj1ELj8ELj16ENS_18Kernel_traits_baseILj7168ES2_ffffjLj256EEEEELb1ELb1ELb0ELb0EEEvNS_9BwdParamsE,@function
        .size           _ZN10layer_norm13ln_bwd_kernelINS_13Kernel_traitsI6__halfffffjLj7168ELj1ELj1ELj8ELj16ENS_18Kernel_traits_baseILj7168ES2_ffffjLj256EEEEELb1ELb1ELb0ELb0EEEvNS_9BwdParamsE,(.L_x_14460 - _ZN10layer_norm13ln_bwd_kernelINS_13Kernel_traitsI6__halfffffjLj7168ELj1ELj1ELj8ELj16ENS_18Kernel_traits_baseILj7168ES2_ffffjLj256EEEEELb1ELb1ELb0ELb0EEEvNS_9BwdParamsE)
        .other          _ZN10layer_norm13ln_bwd_kernelINS_13Kernel_traitsI6__halfffffjLj7168ELj1ELj1ELj8ELj16ENS_18Kernel_traits_baseILj7168ES2_ffffjLj256EEEEELb1ELb1ELb0ELb0EEEvNS_9BwdParamsE,@"STO_CUDA_ENTRY STV_DEFAULT"
_ZN10layer_norm13ln_bwd_kernelINS_13Kernel_traitsI6__halfffffjLj7168ELj1ELj1ELj8ELj16ENS_18Kernel_traits_baseILj7168ES2_ffffjLj256EEEEELb1ELb1ELb0ELb0EEEvNS_9BwdParamsE:
.text._ZN10layer_norm13ln_bwd_kernelINS_13Kernel_traitsI6__halfffffjLj7168ELj1ELj1ELj8ELj16ENS_18Kernel_traits_baseILj7168ES2_ffffjLj256EEEEELb1ELb1ELb0ELb0EEEvNS_9BwdParamsE:
        /* <DEDUP_REMOVED lines=50> */
[----:B------:R-:W-:Y:S01]  /*0320*/  @P1 IADD3 R57, PT, PT, R57, 0x100, RZ ;  /* 0x0000010039391810 */ /* 0x000fe20007ffe0ff */
[----:B------:R1:W5:Y:S05]  /*0330*/  @P1 LDG.E.64 R24, desc[UR14][R36.64] ;  /* 0x0000000e24181981 */ /* 0x00036a000c1e1b00 */
[----:B------:R-:W0:Y:S01]  /*0340*/  @P3 LDC.64 R46, c[0x0][0x3e8] ;  /* 0x0000fa00ff2e3b82 */ /* 0x000e220000000a00 */
[C---:B----4-:R-:W-:Y:S01]  /*0350*/  @P2 IMAD.WIDE.U32 R40, R57.reuse, 0x8, R40 ;  /* 0x0000000839282825 */ /* 0x050fe200078e0028 */
[----:B------:R4:W5:Y:S06]  /*0360*/  @P1 LDG.E.64 R2, desc[UR14][R38.64] ;  /* 0x0000000e26021981 */ /* 0x00096c000c1e1b00 */
[----:B------:R-:W1:Y:S01]  /*0370*/  @P4 LDC.64 R48, c[0x0][0x3d0] ;  /* 0x0000f400ff304b82 */ /* 0x000e620000000a00 */
[C---:B---3--:R-:W-:Y:S01]  /*0380*/  @P2 IMAD.WIDE.U32 R42, R57.reuse, 0x8, R42 ;  /* 0x00000008392a2825 */ /* 0x048fe200078e002a */
[----:B------:R-:W-:Y:S01]  /*0390*/  @P2 IADD3 R57, PT, PT, R57, 0x100, RZ ;  /* 0x0000010039392810 */ /* 0x000fe20007ffe0ff */
[----:B------:R3:W5:Y:S05]  /*03a0*/  @P2 LDG.E.64 R26, desc[UR14][R40.64] ;  /* 0x0000000e281a2981 */ /* 0x00076a000c1e1b00 */
[----:B------:R-:W4:Y:S08]  /*03b0*/  @P4 LDC.64 R50, c[0x0][0x3e8] ;  /* 0x0000fa00ff324b82 */ /* 0x000f300000000a00 */
[----:B------:R-:W3:Y:S08]  /*03c0*/  @P5 LDC.64 R52, c[0x0][0x3d0] ;  /* 0x0000f400ff345b82 */ /* 0x000ef00000000a00 */
[----:B------:R-:W3:Y:S01]  /*03d0*/  @P5 LDC.64 R54, c[0x0][0x3e8] ;  /* 0x0000fa00ff365b82 */ /* 0x000ee20000000a00 */
[C---:B--2---:R-:W-:Y:S01]  /*03e0*/  @P3 IMAD.WIDE.U32 R44, R57.reuse, 0x8, R44 ;  /* 0x00000008392c3825 */ /* 0x044fe200078e002c */
[----:B------:R2:W5:Y:S03]  /*03f0*/  @P2 LDG.E.64 R4, desc[UR14][R42.64] ;  /* 0x0000000e2a042981 */ /* 0x000566000c1e1b00 */
[C---:B0-----:R-:W-:Y:S01]  /*0400*/  @P3 IMAD.WIDE.U32 R46, R57.reuse, 0x8, R46 ;  /* 0x00000008392e3825 */ /* 0x041fe200078e002e */
[----:B------:R-:W-:Y:S01]  /*0410*/  @P3 IADD3 R57, PT, PT, R57, 0x100, RZ ;  /* 0x0000010039393810 */ /* 0x000fe20007ffe0ff */
[----:B------:R0:W5:Y:S04]  /*0420*/  @P3 LDG.E.64 R28, desc[UR14][R44.64] ;  /* 0x0000000e2c1c3981 */ /* 0x000168000c1e1b00 */
[C---:B-1----:R-:W-:Y:S01]  /*0430*/  @P4 IMAD.WIDE.U32 R48, R57.reuse, 0x8, R48 ;  /* 0x0000000839304825 */ /* 0x042fe200078e0030 */
[----:B------:R1:W5:Y:S03]  /*0440*/  @P3 LDG.E.64 R6, desc[UR14][R46.64] ;  /* 0x0000000e2e063981 */ /* 0x000366000c1e1b00 */
        /* <DEDUP_REMOVED lines=15> */
[----:B-1----:R-:W-:Y:S02]  /*0540*/  CS2R R46, SRZ ;  /* 0x00000000002e7805 */ /* 0x002fe4000001ff00 */
[----:B----4-:R-:W-:Y:S02]  /*0550*/  CS2R R48, SRZ ;  /* 0x0000000000307805 */ /* 0x010fe4000001ff00 */
        /* <DEDUP_REMOVED lines=50> */
[----:B------:R-:W-:Y:S02]  /*0880*/  MOV R208, R4 ;  /* 0x0000000400d07202 */ /* 0x000fe40000000f00 */
[----:B------:R-:W-:Y:S02]  /*0890*/  CS2R R52, SRZ ;  /* 0x0000000000347805 */ /* 0x000fe4000001ff00 */
        /* <DEDUP_REMOVED lines=72> */
[----:B------:R-:W-:Y:S01]  /*0d20*/  SHF.R.U32.HI R21, RZ, 0x10, R21 ;  /* 0x00000010ff157819 */ /* 0x000fe20000011615 */
[----:B------:R-:W2:Y:S01]  /*0d30*/  LDCU.U8 UR16, c[0x0][0x410] ;  /* 0x00008200ff1077ac */ /* 0x000ea20008000000 */
[----:B------:R-:W-:Y:S02]  /*0d40*/  SHF.R.U32.HI R13, RZ, 0x10, R13 ;  /* 0x00000010ff0d7819 */ /* 0x000fe4000001160d */
[----:B------:R-:W-:Y:S01]  /*0d50*/  SHF.R.U32.HI R3, RZ, 0x10, R3 ;  /* 0x00000010ff037819 */ /* 0x000fe20000011603 */
[----:B------:R-:W3:Y:S01]  /*0d60*/  LDCU UR17, c[0x0][0x400] ;  /* 0x00008000ff1177ac */ /* 0x000ee20008000800 */
[----:B------:R-:W-:Y:S02]  /*0d70*/  SHF.R.U32.HI R5, RZ, 0x10, R5 ;  /* 0x00000010ff057819 */ /* 0x000fe40000011605 */
[----:B------:R-:W-:Y:S01]  /*0d80*/  SHF.R.U32.HI R7, RZ, 0x10, R7 ;  /* 0x00000010ff077819 */ /* 0x000fe20000011607 */
[----:B------:R-:W4:Y:S01]  /*0d90*/  LDCU.64 UR20, c[0x0][0x478] ;  /* 0x00008f00ff1477ac */ /* 0x000f220008000a00 */
        /* <DEDUP_REMOVED lines=33> */
.L_x_12676:
        /* <DEDUP_REMOVED lines=14> */
[----:B------:R-:W-:Y:S01]  /*1090*/  PLOP3.LUT P0, PT, PT, PT, UP0, 0x80, 0x8 ;  /* 0x000000000008781c */ /* 0x000fe20003f0f008 */
[----:B------:R-:W-:Y:S01]  /*10a0*/  UIMAD UR4, UR7, UR6, URZ ;  /* 0x00000006070472a4 */ /* 0x000fe2000f8e02ff */
[C---:B------:R-:W-:Y:S01]  /*10b0*/  ISETP.GE.U32.AND P4, PT, R30.reuse, 0x100, PT ;  /* 0x000001001e00780c */ /* 0x040fe20003f86070 */
[----:B------:R-:W0:Y:S01]  /*10c0*/  S2R R31, SR_TID.X ;  /* 0x00000000001f7919 */ /* 0x000e220000002100 */
[----:B------:R-:W-:Y:S01]  /*10d0*/  UMOV UR12, 0x3f800000 ;  /* 0x3f800000000c7882 */ /* 0x000fe20000000000 */
[----:B------:R-:W-:Y:S01]  /*10e0*/  USHF.R.S32.HI UR5, URZ, 0x1f, UR4 ;  /* 0x0000001fff057899 */ /* 0x000fe20008011404 */
[----:B------:R-:W-:Y:S01]  /*10f0*/  ISETP.NE.AND P5, PT, RZ, UR16, PT ;  /* 0x00000010ff007c0c */ /* 0x000fe2000bfa5270 */
[----:B------:R-:W-:Y:S01]  /*1100*/  BSSY.RECONVERGENT B0, `(.L_x_12591) ;  /* 0x000003f000007945 */ /* 0x000fe20003800200 */
[----:B------:R-:W-:Y:S01]  /*1110*/  HFMA2 R158, -RZ, RZ, 0, 0 ;  /* 0x00000000ff9e7431 */ /* 0x000fe200000001ff */
[----:B------:R-:W-:Y:S01]  /*1120*/  ULEA.HI UR5, UR5, UR4, URZ, 0x2 ;  /* 0x0000000405057291 */ /* 0x000fe2000f8f10ff */
[----:B------:R-:W-:-:S02]  /*1130*/  ISETP.GE.U32.AND P1, PT, R30, 0x300, PT ;  /* 0x000003001e00780c */ /* 0x000fc40003f26070 */
[C---:B------:R-:W-:Y:S02]  /*1140*/  ISETP.GE.U32.AND P2, PT, R30.reuse, 0x400, PT ;  /* 0x000004001e00780c */ /* 0x040fe40003f46070 */
[----:B------:R-:W-:Y:S02]  /*1150*/  P2R R164, PR, RZ, 0x10 ;  /* 0x00000010ffa47803 */ /* 0x000fe40000000000 */
[----:B------:R-:W-:Y:S02]  /*1160*/  ISETP.GE.U32.AND P3, PT, R30, 0x500, PT ;  /* 0x000005001e00780c */ /* 0x000fe40003f66070 */
[----:B------:R-:W-:Y:S02]  /*1170*/  MOV R160, RZ ;  /* 0x000000ff00a07202 */ /* 0x000fe40000000f00 */
[----:B--2---:R-:W-:Y:S02]  /*1180*/  @P0 R2UR UR12, R152 ;  /* 0x00000000980c02ca */ /* 0x004fe400000e0000 */
[----:B------:R-:W-:-:S02]  /*1190*/  MOV R152, UR5 ;  /* 0x0000000500987c02 */ /* 0x000fc40008000f00 */
[----:B------:R-:W-:Y:S02]  /*11a0*/  ISETP.GE.U32.AND P0, PT, R30, 0x200, PT ;  /* 0x000002001e00780c */ /* 0x000fe40003f06070 */
[----:B0-----:R-:W-:Y:S02]  /*11b0*/  LEA.HI.SX32 R29, R152, R31, 0x1e ;  /* 0x0000001f981d7211 */ /* 0x001fe400078ff2ff */
[----:B---3--:R-:W-:Y:S02]  /*11c0*/  R2UR UR23, R148 ;  /* 0x00000000941772ca */ /* 0x008fe400000e0000 */
[----:B----4-:R-:W-:Y:S02]  /*11d0*/  FSEL R156, R150, RZ, !P5 ;  /* 0x000000ff969c7208 */ /* 0x010fe40006800000 */
[----:B------:R-:W-:Y:S01]  /*11e0*/  MOV R157, R29 ;  /* 0x0000001d009d7202 */ /* 0x000fe20000000f00 */
[----:B-----5:R-:W-:Y:S10]  /*11f0*/  @!P4 BRA `(.L_x_12592) ;  /* 0x0000000000bcc947 */ /* 0x020ff40003800000 */
        /* <DEDUP_REMOVED lines=10> */
[----:B------:R-:W-:Y:S02]  /*12a0*/  HADD2.F32 R157, -RZ, R229.H1_H1 ;  /* 0x300000e5ff9d7230 */ /* 0x000fe40000004100 */
[----:B--2---:R-:W-:-:S05]  /*12b0*/  IMAD.WIDE.U32 R160, R29, 0x4, R160 ;  /* 0x000000041da07825 */ /* 0x004fca00078e00a0 */
[----:B------:R-:W5:Y:S01]  /*12c0*/  LDG.E R28, desc[UR14][R160.64] ;  /* 0x0000000ea01c7981 */ /* 0x000f62000c1e1900 */
[----:B0-----:R-:W-:-:S05]  /*12d0*/  @P4 IMAD.WIDE.U32 R158, R29, 0x10, R158 ;  /* 0x000000101d9e4825 */ /* 0x001fca00078e009e */
[----:B------:R0:W5:Y:S01]  /*12e0*/  @P4 LDG.E.128 R116, desc[UR14][R158.64] ;  /* 0x0000000e9e744981 */ /* 0x000162000c1e1d00 */
[C---:B---3--:R-:W-:Y:S01]  /*12f0*/  FADD.FTZ R149, -R156.reuse, R149 ;  /* 0x000000959c957221 */ /* 0x048fe20000010100 */
[----:B------:R-:W-:Y:S01]  /*1300*/  FADD.FTZ R167, -R156, R148 ;  /* 0x000000949ca77221 */ /* 0x000fe20000010100 */
[----:B------:R-:W-:Y:S02]  /*1310*/  HADD2.F32 R148, -RZ, R229.H0_H0 ;  /* 0x200000e5ff947230 */ /* 0x000fe40000004100 */
[----:B------:R-:W-:Y:S01]  /*1320*/  FMUL.FTZ R172, R149, UR23 ;  /* 0x0000001795ac7c20 */ /* 0x000fe20008410000 */
[--C-:B------:R-:W-:Y:S02]  /*1330*/  HADD2.F32 R149, -RZ, R228.reuse.H1_H1 ;  /* 0x300000e4ff957230 */ /* 0x100fe40000004100 */
[----:B------:R-:W-:Y:S01]  /*1340*/  FMUL.FTZ R167, R167, UR23 ;  /* 0x00000017a7a77c20 */ /* 0x000fe20008410000 */
[----:B----4-:R-:W-:Y:S01]  /*1350*/  FMUL.FTZ R166, R152, R157 ;  /* 0x0000009d98a67220 */ /* 0x010fe20000410000 */
[----:B------:R-:W-:Y:S01]  /*1360*/  FMUL.FTZ R169, R153, R148 ;  /* 0x0000009499a97220 */ /* 0x000fe20000410000 */
[----:B------:R-:W-:Y:S01]  /*1370*/  FMUL.FTZ R184, R154, R149 ;  /* 0x000000959ab87220 */ /* 0x000fe20000410000 */
[----:B------:R-:W-:Y:S01]  /*1380*/  FADD.FTZ R150, -R156, R150 ;  /* 0x000000969c967221 */ /* 0x000fe20000010100 */
[----:B------:R-:W-:Y:S01]  /*1390*/  FADD.FTZ R148, RZ, R166 ;  /* 0x000000a6ff947221 */ /* 0x000fe20000010000 */
[----:B------:R-:W-:Y:S01]  /*13a0*/  FFMA.FTZ R149, R167, R166, RZ ;  /* 0x000000a6a7957223 */ /* 0x000fe200000100ff */
[----:B------:R-:W-:Y:S01]  /*13b0*/  FADD.FTZ R60, R60, R152 ;  /* 0x000000983c3c7221 */ /* 0x000fe20000010000 */
[----:B------:R-:W-:Y:S01]  /*13c0*/  FFMA.FTZ R32, R152, R167, R32 ;  /* 0x000000a798207223 */ /* 0x000fe20000010020 */
[----:B------:R-:W-:Y:S01]  /*13d0*/  FADD.FTZ R61, R61, R153 ;  /* 0x000000993d3d7221 */ /* 0x000fe20000010000 */
[----:B------:R-:W-:Y:S01]  /*13e0*/  FFMA.FTZ R33, R153, R172, R33 ;  /* 0x000000ac99217223 */ /* 0x000fe20000010021 */
[----:B------:R-:W-:-:S02]  /*13f0*/  HADD2.F32 R152, -RZ, R228.H0_H0 ;  /* 0x200000e4ff987230 */ /* 0x000fc40000004100 */
[----:B------:R-:W-:Y:S01]  /*1400*/  FADD.FTZ R153, R148, R169 ;  /* 0x000000a994997221 */ /* 0x000fe20000010000 */
[----:B------:R-:W-:Y:S01]  /*1410*/  FADD.FTZ R151, -R156, R151 ;  /* 0x000000979c977221 */ /* 0x000fe20000010100 */
[----:B------:R-:W-:Y:S01]  /*1420*/  FMUL.FTZ R185, R150, UR23 ;  /* 0x0000001796b97c20 */ /* 0x000fe20008410000 */
[----:B------:R-:W-:Y:S01]  /*1430*/  FFMA.FTZ R148, R172, R169, R149 ;  /* 0x000000a9ac947223 */ /* 0x000fe20000010095 */
[----:B------:R-:W-:Y:S01]  /*1440*/  FMUL.FTZ R197, R155, R152 ;  /* 0x000000989bc57220 */ /* 0x000fe20000410000 */
[----:B------:R-:W-:Y:S01]  /*1450*/  FMUL.FTZ R200, R151, UR23 ;  /* 0x0000001797c87c20 */ /* 0x000fe20008410000 */
[----:B0-----:R-:W-:Y:S01]  /*1460*/  FADD.FTZ R158, R153, R184 ;  /* 0x000000b8999e7221 */ /* 0x001fe20000010000 */
        /* <DEDUP_REMOVED lines=8> */
.L_x_12592:
[----:B------:R-:W-:Y:S05]  /*14f0*/  BSYNC.RECONVERGENT B0 ;  /* 0x0000000000007941 */ /* 0x000fea0003800200 */
.L_x_12591:
        /* <DEDUP_REMOVED lines=12> */
[--C-:B------:R-:W-:Y:S02]  /*15c0*/  HADD2.F32 R25, -RZ, R226.reuse.H1_H1 ;  /* 0x300000e2ff197230 */ /* 0x100fe40000004100 */
[----:B------:R-:W-:Y:S02]  /*15d0*/  HADD2.F32 R168, -RZ, R226.H0_H0 ;  /* 0x200000e2ffa87230 */ /* 0x000fe40000004100 */
[----:B------:R-:W-:Y:S02]  /*15e0*/  HADD2.F32 R181, -RZ, R225.H1_H1 ;  /* 0x300000e1ffb57230 */ /* 0x000fe40000004100 */
[----:B--2---:R-:W-:-:S04]  /*15f0*/  IMAD.WIDE.U32 R198, R157, 0x4, R198 ;  /* 0x000000049dc67825 */ /* 0x004fc800078e00c6 */
[C---:B0-----:R-:W-:Y:S01]  /*1600*/  @P4 IMAD.WIDE.U32 R162, R157.reuse, 0x10, R162 ;  /* 0x000000109da24825 */ /* 0x041fe200078e00a2 */
[----:B------:R0:W5:Y:S04]  /*1610*/  LDG.E R26, desc[UR14][R198.64] ;  /* 0x0000000ec61a7981 */ /* 0x000168000c1e1900 */
[----:B------:R1:W5:Y:S01]  /*1620*/  @P4 LDG.E.128 R120, desc[UR14][R162.64] ;  /* 0x0000000ea2784981 */ /* 0x000362000c1e1d00 */
[----:B------:R-:W-:Y:S01]  /*1630*/  HADD2.F32 R196, -RZ, R225.H0_H0 ;  /* 0x200000e1ffc47230 */ /* 0x000fe20000004100 */
[----:B------:R-:W-:Y:S01]  /*1640*/  IADD3 R157, PT, PT, R157, 0x100, RZ ;  /* 0x000001009d9d7810 */ /* 0x000fe20007ffe0ff */
[C---:B---3--:R-:W-:Y:S01]  /*1650*/  FADD.FTZ R153, -R156.reuse, R153 ;  /* 0x000000999c997221 */ /* 0x048fe20000010100 */
[C---:B------:R-:W-:Y:S01]  /*1660*/  FADD.FTZ R27, -R156.reuse, R152 ;  /* 0x000000989c1b7221 */ /* 0x040fe20000010100 */
[C---:B------:R-:W-:Y:S01]  /*1670*/  FADD.FTZ R154, -R156.reuse, R154 ;  /* 0x0000009a9c9a7221 */ /* 0x040fe20000010100 */
[----:B------:R-:W-:Y:S01]  /*1680*/  FADD.FTZ R155, -R156, R155 ;  /* 0x0000009b9c9b7221 */ /* 0x000fe20000010100 */
[----:B------:R-:W-:Y:S01]  /*1690*/  FMUL.FTZ R170, R153, UR23 ;  /* 0x0000001799aa7c20 */ /* 0x000fe20008410000 */
[----:B------:R-:W-:Y:S01]  /*16a0*/  FMUL.FTZ R27, R27, UR23 ;  /* 0x000000171b1b7c20 */ /* 0x000fe20008410000 */
[----:B------:R-:W-:Y:S01]  /*16b0*/  FMUL.FTZ R183, R154, UR23 ;  /* 0x000000179ab77c20 */ /* 0x000fe20008410000 */
[----:B0-----:R-:W-:Y:S01]  /*16c0*/  FMUL.FTZ R198, R155, UR23 ;  /* 0x000000179bc67c20 */ /* 0x001fe20008410000 */
        /* <DEDUP_REMOVED lines=19> */
[----:B-1----:R-:W-:-:S07]  /*1800*/  FFMA.FTZ R160, R198, R196, R153 ;  /* 0x000000c4c6a07223 */ /* 0x002fce0000010099 */
.L_x_12594:
[----:B------:R-:W-:Y:S05]  /*1810*/  BSYNC.RECONVERGENT B0 ;  /* 0x0000000000007941 */ /* 0x000fea0003800200 */
.L_x_12593:
        /* <DEDUP_REMOVED lines=16> */
[--C-:B------:R-:W-:Y:S01]  /*1920*/  HADD2.F32 R21, -RZ, R224.reuse.H1_H1 ;  /* 0x300000e0ff157230 */ /* 0x100fe20000004100 */
[----:B------:R-:W-:Y:S01]  /*1930*/  IADD3 R157, PT, PT, R157, 0x100, RZ ;  /* 0x000001009d9d7810 */ /* 0x000fe20007ffe0ff */
[C---:B---3--:R-:W-:Y:S01]  /*1940*/  FADD.FTZ R23, -R156.reuse, R152 ;  /* 0x000000989c177221 */ /* 0x048fe20000010100 */
[----:B------:R-:W-:Y:S01]  /*1950*/  FADD.FTZ R22, -R156, R153 ;  /* 0x000000999c167221 */ /* 0x000fe20000010100 */
[----:B------:R-:W-:Y:S02]  /*1960*/  HADD2.F32 R152, -RZ, R224.H0_H0 ;  /* 0x200000e0ff987230 */ /* 0x000fe40000004100 */
[----:B------:R-:W-:Y:S01]  /*1970*/  FMUL.FTZ R23, R23, UR23 ;  /* 0x0000001717177c20 */ /* 0x000fe20008410000 */
[----:B------:R-:W-:Y:S01]  /*1980*/  FMUL.FTZ R22, R22, UR23 ;  /* 0x0000001716167c20 */ /* 0x000fe20008410000 */
[--C-:B------:R-:W-:Y:S02]  /*1990*/  HADD2.F32 R153, -RZ, R223.reuse.H1_H1 ;  /* 0x300000dfff997230 */ /* 0x100fe40000004100 */
[----:B----4-:R-:W-:Y:S01]  /*19a0*/  FMUL.FTZ R21, R148, R21 ;  /* 0x0000001594157220 */ /* 0x010fe20000410000 */
[----:B------:R-:W-:Y:S01]  /*19b0*/  FADD.FTZ R68, R68, R148 ;  /* 0x0000009444447221 */ /* 0x000fe20000010000 */
[----:B------:R-:W-:Y:S01]  /*19c0*/  FFMA.FTZ R40, R148, R23, R40 ;  /* 0x0000001794287223 */ /* 0x000fe20000010028 */
[----:B------:R-:W-:-:S02]  /*19d0*/  HADD2.F32 R148, -RZ, R223.H0_H0 ;  /* 0x200000dfff947230 */ /* 0x000fc40000004100 */
        /* <DEDUP_REMOVED lines=21> */
.L_x_12596:
[----:B------:R-:W-:Y:S05]  /*1b30*/  BSYNC.RECONVERGENT B0 ;  /* 0x0000000000007941 */ /* 0x000fea0003800200 */
.L_x_12595:
        /* <DEDUP_REMOVED lines=14> */
[----:B------:R-:W-:Y:S02]  /*1c20*/  HADD2.F32 R159, -RZ, R222.H1_H1 ;  /* 0x300000deff9f7230 */ /* 0x000fe40000004100 */
[----:B0-----:R-:W-:-:S05]  /*1c30*/  @P4 IMAD.WIDE.U32 R152, R157, 0x10, R152 ;  /* 0x000000109d984825 */ /* 0x001fca00078e0098 */
[----:B------:R0:W5:Y:S02]  /*1c40*/  @P4 LDG.E.128 R128, desc[UR14][R152.64] ;  /* 0x0000000e98804981 */ /* 0x000164000c1e1d00 */
[--C-:B0-----:R-:W-:Y:S01]  /*1c50*/  HADD2.F32 R153, -RZ, R221.reuse.H1_H1 ;  /* 0x300000ddff997230 */ /* 0x101fe20000004100 */
[----:B------:R-:W-:Y:S01]  /*1c60*/  IADD3 R157, PT, PT, R157, 0x100, RZ ;  /* 0x000001009d9d7810 */ /* 0x000fe20007ffe0ff */
[C---:B---3--:R-:W-:Y:S01]  /*1c70*/  FADD.FTZ R161, -R156.reuse, R16 ;  /* 0x000000109ca17221 */ /* 0x048fe20000010100 */
[C---:B------:R-:W-:Y:S01]  /*1c80*/  FADD.FTZ R162, -R156.reuse, R17 ;  /* 0x000000119ca27221 */ /* 0x040fe20000010100 */
[C---:B------:R-:W-:Y:S01]  /*1c90*/  FADD.FTZ R190, -R156.reuse, R19 ;  /* 0x000000139cbe7221 */ /* 0x040fe20000010100 */
[----:B------:R-:W-:Y:S01]  /*1ca0*/  FADD.FTZ R175, -R156, R18 ;  /* 0x000000129caf7221 */ /* 0x000fe20000010100 */
[----:B------:R-:W-:Y:S01]  /*1cb0*/  FMUL.FTZ R19, R161, UR23 ;  /* 0x00000017a1137c20 */ /* 0x000fe20008410000 */
[----:B------:R-:W-:Y:S02]  /*1cc0*/  HADD2.F32 R16, -RZ, R222.H0_H0 ;  /* 0x200000deff107230 */ /* 0x000fe40000004100 */
[----:B------:R-:W-:Y:S01]  /*1cd0*/  FMUL.FTZ R18, R162, UR23 ;  /* 0x00000017a2127c20 */ /* 0x000fe20008410000 */
[----:B----4-:R-:W-:Y:S01]  /*1ce0*/  FMUL.FTZ R17, R148, R159 ;  /* 0x0000009f94117220 */ /* 0x010fe20000410000 */
[----:B------:R-:W-:Y:S01]  /*1cf0*/  FADD.FTZ R72, R72, R148 ;  /* 0x0000009448487221 */ /* 0x000fe20000010000 */
[----:B------:R-:W-:Y:S01]  /*1d00*/  FFMA.FTZ R44, R148, R19, R44 ;  /* 0x00000013942c7223 */ /* 0x000fe2000001002c */
[----:B------:R-:W-:Y:S01]  /*1d10*/  FMUL.FTZ R16, R149, R16 ;  /* 0x0000001095107220 */ /* 0x000fe20000410000 */
[----:B------:R-:W-:Y:S01]  /*1d20*/  FADD.FTZ R73, R73, R149 ;  /* 0x0000009549497221 */ /* 0x000fe20000010000 */
[----:B------:R-:W-:Y:S01]  /*1d30*/  FFMA.FTZ R45, R149, R18, R45 ;  /* 0x00000012952d7223 */ /* 0x000fe2000001002d */
[----:B------:R-:W-:-:S02]  /*1d40*/  HADD2.F32 R148, -RZ, R221.H0_H0 ;  /* 0x200000ddff947230 */ /* 0x000fc40000004100 */
[----:B------:R-:W-:Y:S01]  /*1d50*/  FMUL.FTZ R180, R150, R153 ;  /* 0x0000009996b47220 */ /* 0x000fe20000410000 */
[----:B------:R-:W-:Y:S01]  /*1d60*/  FADD.FTZ R149, R158, R17 ;  /* 0x000000119e957221 */ /* 0x000fe20000010000 */
        /* <DEDUP_REMOVED lines=14> */
.L_x_12598:
[----:B------:R-:W-:Y:S05]  /*1e50*/  BSYNC.RECONVERGENT B0 ;  /* 0x0000000000007941 */ /* 0x000fea0003800200 */
.L_x_12597:
        /* <DEDUP_REMOVED lines=49> */
.L_x_12600:
[----:B------:R-:W-:Y:S05]  /*2170*/  BSYNC.RECONVERGENT B0 ;  /* 0x0000000000007941 */ /* 0x000fea0003800200 */
.L_x_12599:
        /* <DEDUP_REMOVED lines=18> */
[----:B0-----:R-:W-:Y:S01]  /*22a0*/  HADD2.F32 R6, -RZ, R218.H0_H0 ;  /* 0x200000daff067230 */ /* 0x001fe20000004100 */
[----:B------:R-:W-:Y:S01]  /*22b0*/  IADD3 R157, PT, PT, R157, 0x100, RZ ;  /* 0x000001009d9d7810 */ /* 0x000fe20007ffe0ff */
[C---:B---3--:R-:W-:Y:S01]  /*22c0*/  FADD.FTZ R9, -R156.reuse, R152 ;  /* 0x000000989c097221 */ /* 0x048fe20000010100 */
[----:B------:R-:W-:Y:S01]  /*22d0*/  FADD.FTZ R8, -R156, R153 ;  /* 0x000000999c087221 */ /* 0x000fe20000010100 */
[--C-:B------:R-:W-:Y:S02]  /*22e0*/  HADD2.F32 R153, -RZ, R217.reuse.H1_H1 ;  /* 0x300000d9ff997230 */ /* 0x100fe40000004100 */
[----:B------:R-:W-:Y:S01]  /*22f0*/  FMUL.FTZ R9, R9, UR23 ;  /* 0x0000001709097c20 */ /* 0x000fe20008410000 */
        /* <DEDUP_REMOVED lines=10> */
[C---:B------:R-:W-:Y:S01]  /*23a0*/  FADD.FTZ R154, -R156.reuse, R154 ;  /* 0x0000009a9c9a7221 */ /* 0x040fe20000010100 */
[----:B------:R-:W-:Y:S01]  /*23b0*/  FFMA.FTZ R153, R9, R7, R160 ;  /* 0x0000000709997223 */ /* 0x000fe200000100a0 */
[----:B------:R-:W-:Y:S01]  /*23c0*/  FMUL.FTZ R189, R151, R148 ;  /* 0x0000009497bd7220 */ /* 0x000fe20000410000 */
[----:B------:R-:W-:Y:S01]  /*23d0*/  FADD.FTZ R149, R149, R6 ;  /* 0x0000000695957221 */ /* 0x000fe20000010000 */
[----:B------:R-:W-:Y:S01]  /*23e0*/  FADD.FTZ R155, -R156, R155 ;  /* 0x0000009b9c9b7221 */ /* 0x000fe20000010100 */
[----:B------:R-:W-:Y:S01]  /*23f0*/  FMUL.FTZ R171, R154, UR23 ;  /* 0x000000179aab7c20 */ /* 0x000fe20008410000 */
[----:B------:R-:W-:Y:S01]  /*2400*/  FFMA.FTZ R148, R8, R6, R153 ;  /* 0x0000000608947223 */ /* 0x000fe20000010099 */
[----:B------:R-:W-:Y:S01]  /*2410*/  FADD.FTZ R158, R149, R176 ;  /* 0x000000b0959e7221 */ /* 0x000fe20000010000 */
[----:B------:R-:W-:-:S02]  /*2420*/  FMUL.FTZ R186, R155, UR23 ;  /* 0x000000179bba7c20 */ /* 0x000fc40008410000 */
[----:B------:R-:W-:Y:S01]  /*2430*/  FFMA.FTZ R149, R171, R176, R148 ;  /* 0x000000b0ab957223 */ /* 0x000fe20000010094 */
[----:B------:R-:W-:Y:S01]  /*2440*/  FADD.FTZ R82, R82, R150 ;  /* 0x0000009652527221 */ /* 0x000fe20000010000 */
[----:B------:R-:W-:Y:S01]  /*2450*/  FFMA.FTZ R54, R150, R171, R54 ;  /* 0x000000ab96367223 */ /* 0x000fe20000010036 */
[----:B------:R-:W-:Y:S01]  /*2460*/  FADD.FTZ R83, R83, R151 ;  /* 0x0000009753537221 */ /* 0x000fe20000010000 */
[----:B------:R-:W-:Y:S01]  /*2470*/  FFMA.FTZ R55, R151, R186, R55 ;  /* 0x000000ba97377223 */ /* 0x000fe20000010037 */
[----:B------:R-:W-:Y:S01]  /*2480*/  FADD.FTZ R158, R158, R189 ;  /* 0x000000bd9e9e7221 */ /* 0x000fe20000010000 */
[----:B------:R-:W-:-:S07]  /*2490*/  FFMA.FTZ R160, R186, R189, R149 ;  /* 0x000000bdbaa07223 */ /* 0x000fce0000010095 */
.L_x_12602:
[----:B------:R-:W-:Y:S05]  /*24a0*/  BSYNC.RECONVERGENT B0 ;  /* 0x0000000000007941 */ /* 0x000fea0003800200 */
.L_x_12601:
        /* <DEDUP_REMOVED lines=18> */
[--C-:B------:R-:W-:Y:S02]  /*25d0*/  HADD2.F32 R3, -RZ, R216.reuse.H1_H1 ;  /* 0x300000d8ff037230 */ /* 0x100fe40000004100 */
[----:B------:R-:W-:Y:S02]  /*25e0*/  HADD2.F32 R0, -RZ, R216.H0_H0 ;  /* 0x200000d8ff007230 */ /* 0x000fe40000004100 */
[C---:B--2---:R-:W-:Y:S01]  /*25f0*/  FADD.FTZ R2, -R156.reuse, R153 ;  /* 0x000000999c027221 */ /* 0x044fe20000010100 */
[C---:B------:R-:W-:Y:S01]  /*2600*/  FADD.FTZ R5, -R156.reuse, R152 ;  /* 0x000000989c057221 */ /* 0x040fe20000010100 */
[--C-:B------:R-:W-:Y:S02]  /*2610*/  HADD2.F32 R153, -RZ, R215.reuse.H1_H1 ;  /* 0x300000d7ff997230 */ /* 0x100fe40000004100 */
[----:B------:R-:W-:Y:S01]  /*2620*/  FADD.FTZ R154, -R156, R154 ;  /* 0x0000009a9c9a7221 */ /* 0x000fe20000010100 */
[----:B------:R-:W-:Y:S01]  /*2630*/  FMUL.FTZ R2, R2, UR23 ;  /* 0x0000001702027c20 */ /* 0x000fe20008410000 */
[----:B------:R-:W-:Y:S01]  /*2640*/  FMUL.FTZ R5, R5, UR23 ;  /* 0x0000001705057c20 */ /* 0x000fe20008410000 */
[----:B------:R-:W-:-:S02]  /*2650*/  HADD2.F32 R152, -RZ, R215.H0_H0 ;  /* 0x200000d7ff987230 */ /* 0x000fc40000004100 */
[----:B------:R-:W-:Y:S01]  /*2660*/  FADD.FTZ R155, -R156, R155 ;  /* 0x0000009b9c9b7221 */ /* 0x000fe20000010100 */
[----:B------:R-:W-:-:S03]  /*2670*/  FMUL.FTZ R179, R154, UR23 ;  /* 0x000000179ab37c20 */ /* 0x000fc60008410000 */
[----:B------:R-:W-:Y:S01]  /*2680*/  FMUL.FTZ R194, R155, UR23 ;  /* 0x000000179bc27c20 */ /* 0x000fe20008410000 */
[----:B---3--:R-:W-:Y:S01]  /*2690*/  FMUL.FTZ R3, R148, R3 ;  /* 0x0000000394037220 */ /* 0x008fe20000410000 */
        /* <DEDUP_REMOVED lines=19> */
.L_x_12604:
[----:B------:R-:W-:Y:S05]  /*27d0*/  BSYNC.RECONVERGENT B0 ;  /* 0x0000000000007941 */ /* 0x000fea0003800200 */
.L_x_12603:
        /* <DEDUP_REMOVED lines=31> */
.L_x_12606:
[----:B------:R-:W-:Y:S05]  /*29d0*/  BSYNC.RECONVERGENT B0 ;  /* 0x0000000000007941 */ /* 0x000fea0003800200 */
.L_x_12605:
        /* <DEDUP_REMOVED lines=46> */
[----:B------:R-:W-:Y:S01]  /*2cc0*/  ISETP.NE.U32.AND P5, PT, RZ, UR20, PT ;  /* 0x00000014ff007c0c */ /* 0x000fe2000bfa5070 */
[----:B------:R-:W-:Y:S03]  /*2cd0*/  BSSY.RECONVERGENT B2, `(.L_x_12611) ;  /* 0x0000063000027945 */ /* 0x000fe60003800200 */
[----:B------:R-:W-:-:S13]  /*2ce0*/  ISETP.NE.AND.EX P5, PT, RZ, UR21, PT, P5 ;  /* 0x00000015ff007c0c */ /* 0x000fda000bfa5350 */
[----:B------:R-:W-:Y:S05]  /*2cf0*/  @P5 BRA `(.L_x_12612) ;  /* 0x0000000000c85947 */ /* 0x000fea0003800000 */
[----:B------:R-:W-:Y:S01]  /*2d00*/  FFMA.FTZ R153, R167, UR4, R158 ;  /* 0x00000004a7997c23 */ /* 0x000fe2000801009e */
[----:B-----5:R-:W-:Y:S01]  /*2d10*/  LOP3.LUT P6, RZ, R28, 0xff, RZ, 0xc0, !PT ;  /* 0x000000ff1cff7812 */ /* 0x020fe200078cc0ff */
[----:B------:R-:W-:Y:S02]  /*2d20*/  HFMA2 R152, -RZ, RZ, 0, 0 ;  /* 0x00000000ff987431 */ /* 0x000fe400000001ff */
[----:B------:R-:W-:-:S04]  /*2d30*/  FADD.FTZ R153, R166, -R153 ;  /* 0x80000099a6997221 */ /* 0x000fc80000010000 */
[----:B------:R-:W-:-:S04]  /*2d40*/  FMUL.FTZ R153, R153, UR23 ;  /* 0x0000001799997c20 */ /* 0x000fc80008410000 */
[----:B------:R-:W-:-:S04]  /*2d50*/  FMUL.FTZ R153, R153, UR12 ;  /* 0x0000000c99997c20 */ /* 0x000fc80008410000 */
[----:B------:R-:W-:Y:S01]  /*2d60*/  FMUL.FTZ R154, R153, UR22 ;  /* 0x00000016999a7c20 */ /* 0x000fe20008410000 */
[----:B------:R-:W-:-:S03]  /*2d70*/  @P6 HADD2.F32 R153, -RZ, R214.H1_H1 ;  /* 0x300000d6ff996230 */ /* 0x000fc60000004100 */
[----:B------:R-:W-:Y:S01]  /*2d80*/  FMUL.FTZ R155, R148, R154 ;  /* 0x0000009a949b7220 */ /* 0x000fe20000410000 */
[----:B------:R-:W-:Y:S01]  /*2d90*/  FFMA.FTZ R148, R172, UR4, R158 ;  /* 0x00000004ac947c23 */ /* 0x000fe2000801009e */
[----:B------:R-:W-:Y:S01]  /*2da0*/  @P6 FMUL.FTZ R152, R154, R153 ;  /* 0x000000999a986220 */ /* 0x000fe20000410000 */
[----:B------:R-:W-:Y:S02]  /*2db0*/  MOV R153, RZ ;  /* 0x000000ff00997202 */ /* 0x000fe40000000f00 */
[----:B------:R-:W-:Y:S01]  /*2dc0*/  FADD.FTZ R148, R169, -R148 ;  /* 0x80000094a9947221 */ /* 0x000fe20000010000 */
[----:B------:R-:W-:Y:S02]  /*2dd0*/  FSEL R155, R155, RZ, P6 ;  /* 0x000000ff9b9b7208 */ /* 0x000fe40003000000 */
[----:B------:R-:W-:Y:S01]  /*2de0*/  LOP3.LUT P6, RZ, R28, 0xff00, RZ, 0xc0, !PT ;  /* 0x0000ff001cff7812 */ /* 0x000fe200078cc0ff */
[----:B------:R-:W-:-:S04]  /*2df0*/  FMUL.FTZ R148, R148, UR23 ;  /* 0x0000001794947c20 */ /* 0x000fc80008410000 */
[----:B------:R-:W-:-:S04]  /*2e00*/  FMUL.FTZ R148, R148, UR12 ;  /* 0x0000000c94947c20 */ /* 0x000fc80008410000 */
[----:B------:R-:W-:-:S04]  /*2e10*/  FMUL.FTZ R156, R148, UR22 ;  /* 0x00000016949c7c20 */ /* 0x000fc80008410000 */
[----:B------:R-:W-:Y:S01]  /*2e20*/  FMUL.FTZ R148, R149, R156 ;  /* 0x0000009c95947220 */ /* 0x000fe20000410000 */
[----:B------:R-:W-:Y:S01]  /*2e30*/  FFMA.FTZ R149, R185, UR4, R158 ;  /* 0x00000004b9957c23 */ /* 0x000fe2000801009e */
[----:B------:R-:W-:-:S03]  /*2e40*/  @P6 HADD2.F32 R154, -RZ, R214.H0_H0 ;  /* 0x200000d6ff9a6230 */ /* 0x000fc60000004100 */
[----:B------:R-:W-:Y:S01]  /*2e50*/  FADD.FTZ R149, R184, -R149 ;  /* 0x80000095b8957221 */ /* 0x000fe20000010000 */
[----:B------:R-:W-:Y:S01]  /*2e60*/  FSEL R148, R148, RZ, P6 ;  /* 0x000000ff94947208 */ /* 0x000fe20003000000 */
[----:B------:R-:W-:Y:S01]  /*2e70*/  @P6 FMUL.FTZ R153, R156, R154 ;  /* 0x0000009a9c996220 */ /* 0x000fe20000410000 */
[----:B------:R-:W-:Y:S01]  /*2e80*/  LOP3.LUT P6, RZ, R28, 0xff0000, RZ, 0xc0, !PT ;  /* 0x00ff00001cff7812 */ /* 0x000fe200078cc0ff */
[----:B------:R-:W-:Y:S01]  /*2e90*/  FMUL.FTZ R149, R149, UR23 ;  /* 0x0000001795957c20 */ /* 0x000fe20008410000 */
[----:B------:R-:W-:Y:S02]  /*2ea0*/  HFMA2 R154, -RZ, RZ, 0, 0 ;  /* 0x00000000ff9a7431 */ /* 0x000fe400000001ff */
[----:B------:R-:W-:Y:S01]  /*2eb0*/  FADD.FTZ R148, R89, R148 ;  /* 0x0000009459947221 */ /* 0x000fe20000010000 */
[----:B------:R-:W-:-:S04]  /*2ec0*/  FMUL.FTZ R149, R149, UR12 ;  /* 0x0000000c95957c20 */ /* 0x000fc80008410000 */
[----:B------:R-:W-:-:S04]  /*2ed0*/  FMUL.FTZ R156, R149, UR22 ;  /* 0x00000016959c7c20 */ /* 0x000fc80008410000 */
[----:B------:R-:W-:Y:S01]  /*2ee0*/  FMUL.FTZ R157, R150, R156 ;  /* 0x0000009c969d7220 */ /* 0x000fe20000410000 */
[----:B------:R-:W-:Y:S01]  /*2ef0*/  FFMA.FTZ R150, R200, UR4, R158 ;  /* 0x00000004c8967c23 */ /* 0x000fe2000801009e */
[----:B------:R-:W-:-:S03]  /*2f00*/  @P6 HADD2.F32 R149, -RZ, R213.H1_H1 ;  /* 0x300000d5ff956230 */ /* 0x000fc60000004100 */
[----:B------:R-:W-:Y:S01]  /*2f10*/  FADD.FTZ R150, R197, -R150 ;  /* 0x80000096c5967221 */ /* 0x000fe20000010000 */
[----:B------:R-:W-:Y:S01]  /*2f20*/  FSEL R157, R157, RZ, P6 ;  /* 0x000000ff9d9d7208 */ /* 0x000fe20003000000 */
[----:B------:R-:W-:Y:S01]  /*2f30*/  @P6 FMUL.FTZ R154, R156, R149 ;  /* 0x000000959c9a6220 */ /* 0x000fe20000410000 */
[----:B------:R-:W-:Y:S01]  /*2f40*/  ISETP.GE.U32.AND P6, PT, R28, 0x1000000, PT ;  /* 0x010000001c00780c */ /* 0x000fe20003fc6070 */
[----:B------:R-:W-:Y:S01]  /*2f50*/  FMUL.FTZ R150, R150, UR23 ;  /* 0x0000001796967c20 */ /* 0x000fe20008410000 */
[----:B------:R-:W-:Y:S01]  /*2f60*/  FADD.FTZ R149, R88, R155 ;  /* 0x0000009b58957221 */ /* 0x000fe20000010000 */
[----:B------:R-:W-:Y:S01]  /*2f70*/  FADD.FTZ R90, R90, R157 ;  /* 0x0000009d5a5a7221 */ /* 0x000fe20000010000 */
[----:B------:R-:W-:Y:S01]  /*2f80*/  MOV R155, RZ ;  /* 0x000000ff009b7202 */ /* 0x000fe20000000f00 */
[----:B------:R-:W-:-:S04]  /*2f90*/  FMUL.FTZ R150, R150, UR12 ;  /* 0x0000000c96967c20 */ /* 0x000fc80008410000 */
[----:B------:R-:W-:-:S04]  /*2fa0*/  FMUL.FTZ R150, R150, UR22 ;  /* 0x0000001696967c20 */ /* 0x000fc80008410000 */
[----:B------:R-:W-:-:S05]  /*2fb0*/  FMUL.FTZ R151, R151, R150 ;  /* 0x0000009697977220 */ /* 0x000fca0000410000 */
[----:B------:R-:W-:-:S05]  /*2fc0*/  FSEL R156, R151, RZ, P6 ;  /* 0x000000ff979c7208 */ /* 0x000fca0003000000 */
[----:B------:R-:W-:Y:S01]  /*2fd0*/  FADD.FTZ R91, R91, R156 ;  /* 0x0000009c5b5b7221 */ /* 0x000fe20000010000 */
[----:B------:R-:W-:Y:S06]  /*2fe0*/  @!P6 BRA `(.L_x_12613) ;  /* 0x0000000000c4e947 */ /* 0x000fec0003800000 */
[----:B------:R-:W-:-:S05]  /*2ff0*/  HADD2.F32 R155, -RZ, R213.H0_H0 ;  /* 0x200000d5ff9b7230 */ /* 0x000fca0000004100 */
[----:B------:R-:W-:Y:S01]  /*3000*/  FMUL.FTZ R155, R150, R155 ;  /* 0x0000009b969b7220 */ /* 0x000fe20000410000 */
[----:B------:R-:W-:Y:S06]  /*3010*/  BRA `(.L_x_12613) ;  /* 0x0000000000b87947 */ /* 0x000fec0003800000 */
.L_x_12612:
[----:B------:R-:W-:Y:S01]  /*3020*/  FFMA.FTZ R145, R167, UR4, R158 ;  /* 0x00000004a7917c23 */ /* 0x000fe2000801009e */
[----:B-----5:R-:W-:Y:S02]  /*3030*/  LOP3.LUT P6, RZ, R28, 0xff, RZ, 0xc0, !PT ;  /* 0x000000ff1cff7812 */ /* 0x020fe400078cc0ff */
[----:B------:R-:W-:Y:S02]  /*3040*/  CS2R R152, SRZ ;  /* 0x0000000000987805 */ /* 0x000fe4000001ff00 */
[----:B------:R-:W-:Y:S01]  /*3050*/  CS2R R154, SRZ ;  /* 0x00000000009a7805 */ /* 0x000fe2000001ff00 */
[----:B------:R-:W-:-:S04]  /*3060*/  FADD.FTZ R145, R166, -R145 ;  /* 0x80000091a6917221 */ /* 0x000fc80000010000 */
[----:B------:R-:W-:-:S04]  /*3070*/  FMUL.FTZ R144, R145, UR23 ;  /* 0x0000001791907c20 */ /* 0x000fc80008410000 */
[----:B------:R-:W-:Y:S01]  /*3080*/  FMUL.FTZ R145, R144, UR12 ;  /* 0x0000000c90917c20 */ /* 0x000fe20008410000 */
[----:B------:R-:W-:-:S03]  /*3090*/  @P6 HADD2.F32 R146, -RZ, R214.H1_H1 ;  /* 0x300000d6ff926230 */ /* 0x000fc60000004100 */
[----:B------:R-:W-:-:S04]  /*30a0*/  FMUL.FTZ R145, R145, UR22 ;  /* 0x0000001691917c20 */ /* 0x000fc80008410000 */
[----:B------:R-:W-:Y:S01]  /*30b0*/  FMUL.FTZ R159, R148, R145 ;  /* 0x00000091949f7220 */ /* 0x000fe20000410000 */
[----:B------:R-:W-:Y:S01]  /*30c0*/  @P6 FMUL.FTZ R152, R145, R146 ;  /* 0x0000009291986220 */ /* 0x000fe20000410000 */
[----:B------:R-:W-:-:S03]  /*30d0*/  FFMA.FTZ R146, R172, UR4, R158 ;  /* 0x00000004ac927c23 */ /* 0x000fc6000801009e */
[----:B------:R-:W-:Y:S01]  /*30e0*/  FSEL R159, R159, RZ, P6 ;  /* 0x000000ff9f9f7208 */ /* 0x000fe20003000000 */
[----:B------:R-:W-:Y:S01]  /*30f0*/  FADD.FTZ R146, R169, -R146 ;  /* 0x80000092a9927221 */ /* 0x000fe20000010000 */
[----:B------:R-:W-:-:S03]  /*3100*/  LOP3.LUT P6, RZ, R28, 0xff00, RZ, 0xc0, !PT ;  /* 0x0000ff001cff7812 */ /* 0x000fc600078cc0ff */
[----:B------:R-:W-:-:S04]  /*3110*/  FMUL.FTZ R145, R146, UR23 ;  /* 0x0000001792917c20 */ /* 0x000fc80008410000 */
[----:B------:R-:W-:-:S04]  /*3120*/  FMUL.FTZ R146, R145, UR12 ;  /* 0x0000000c91927c20 */ /* 0x000fc80008410000 */
[----:B------:R-:W-:Y:S02]  /*3130*/  FMUL.FTZ R146, R146, UR22 ;  /* 0x0000001692927c20 */ /* 0x000fe40008410000 */
[----:B------:R-:W-:Y:S02]  /*3140*/  @P6 HADD2.F32 R147, -RZ, R214.H0_H0 ;  /* 0x200000d6ff936230 */ /* 0x000fe40000004100 */
[----:B------:R-:W-:-:S03]  /*3150*/  FMUL.FTZ R148, R149, R146 ;  /* 0x0000009295947220 */ /* 0x000fc60000410000 */
[----:B------:R-:W-:Y:S01]  /*3160*/  @P6 FMUL.FTZ R153, R146, R147 ;  /* 0x0000009392996220 */ /* 0x000fe20000410000 */
[----:B------:R-:W-:Y:S01]  /*3170*/  FFMA.FTZ R147, R185, UR4, R158 ;  /* 0x00000004b9937c23 */ /* 0x000fe2000801009e */
[----:B------:R-:W-:Y:S02]  /*3180*/  FSEL R148, R148, RZ, P6 ;  /* 0x000000ff94947208 */ /* 0x000fe40003000000 */
[----:B------:R-:W-:Y:S01]  /*3190*/  LOP3.LUT P6, RZ, R28, 0xff0000, RZ, 0xc0, !PT ;  /* 0x00ff00001cff7812 */ /* 0x000fe200078cc0ff */
[----:B------:R-:W-:Y:S02]  /*31a0*/  FADD.FTZ R147, R184, -R147 ;  /* 0x80000093b8937221 */ /* 0x000fe40000010000 */
[----:B------:R-:W-:Y:S02]  /*31b0*/  FADD.FTZ R148, R89, R148 ;  /* 0x0000009459947221 */ /* 0x000fe40000010000 */
[----:B------:R-:W-:-:S04]  /*31c0*/  FMUL.FTZ R146, R147, UR23 ;  /* 0x0000001793927c20 */ /* 0x000fc80008410000 */
[----:B------:R-:W-:-:S04]  /*31d0*/  FMUL.FTZ R147, R146, UR12 ;  /* 0x0000000c92937c20 */ /* 0x000fc80008410000 */
[----:B------:R-:W-:Y:S01]  /*31e0*/  FMUL.FTZ R147, R147, UR22 ;  /* 0x0000001693937c20 */ /* 0x000fe20008410000 */
[----:B------:R-:W-:-:S03]  /*31f0*/  @P6 HADD2.F32 R156, -RZ, R213.H1_H1 ;  /* 0x300000d5ff9c6230 */ /* 0x000fc60000004100 */
[----:B------:R-:W-:Y:S01]  /*3200*/  FMUL.FTZ R157, R150, R147 ;  /* 0x00000093969d7220 */ /* 0x000fe20000410000 */
[----:B------:R-:W-:Y:S01]  /*3210*/  FFMA.FTZ R150, R200, UR4, R158 ;  /* 0x00000004c8967c23 */ /* 0x000fe2000801009e */
[----:B------:R-:W-:-:S03]  /*3220*/  @P6 FMUL.FTZ R154, R147, R156 ;  /* 0x0000009c939a6220 */ /* 0x000fc60000410000 */
[----:B------:R-:W-:Y:S01]  /*3230*/  FADD.FTZ R150, R197, -R150 ;  /* 0x80000096c5967221 */ /* 0x000fe20000010000 */
[----:B------:R-:W-:Y:S02]  /*3240*/  FSEL R157, R157, RZ, P6 ;  /* 0x000000ff9d9d7208 */ /* 0x000fe40003000000 */
[----:B------:R-:W-:Y:S01]  /*3250*/  ISETP.GE.U32.AND P6, PT, R28, 0x1000000, PT ;  /* 0x010000001c00780c */ /* 0x000fe20003fc6070 */
[----:B------:R-:W-:Y:S02]  /*3260*/  FMUL.FTZ R147, R150, UR23 ;  /* 0x0000001796937c20 */ /* 0x000fe40008410000 */
[----:B------:R-:W-:Y:S02]  /*3270*/  FADD.FTZ R90, R90, R157 ;  /* 0x0000009d5a5a7221 */ /* 0x000fe40000010000 */
[----:B------:R-:W-:-:S04]  /*3280*/  FMUL.FTZ R156, R147, UR12 ;  /* 0x0000000c939c7c20 */ /* 0x000fc80008410000 */
[----:B------:R-:W-:-:S04]  /*3290*/  FMUL.FTZ R156, R156, UR22 ;  /* 0x000000169c9c7c20 */ /* 0x000fc80008410000 */
[----:B------:R-:W-:Y:S01]  /*32a0*/  FMUL.FTZ R150, R151, R156 ;  /* 0x0000009c97967220 */ /* 0x000fe20000410000 */
[----:B------:R-:W-:-:S04]  /*32b0*/  @P6 HADD2.F32 R149, -RZ, R213.H0_H0 ;  /* 0x200000d5ff956230 */ /* 0x000fc80000004100 */
[----:B------:R-:W-:Y:S01]  /*32c0*/  FSEL R150, R150, RZ, P6 ;  /* 0x000000ff96967208 */ /* 0x000fe20003000000 */
[----:B------:R-:W-:Y:S01]  /*32d0*/  @P6 FMUL.FTZ R155, R156, R149 ;  /* 0x000000959c9b6220 */ /* 0x000fe20000410000 */
[----:B------:R-:W-:-:S03]  /*32e0*/  FADD.FTZ R149, R88, R159 ;  /* 0x0000009f58957221 */ /* 0x000fc60000010000 */
[----:B------:R-:W-:-:S07]  /*32f0*/  FADD.FTZ R91, R91, R150 ;  /* 0x000000965b5b7221 */ /* 0x000fce0000010000 */
.L_x_12613:
[----:B------:R-:W-:Y:S05]  /*3300*/  BSYNC.RECONVERGENT B2 ;  /* 0x0000000000027941 */ /* 0x000fea0003800200 */
.L_x_12611:
        /* <DEDUP_REMOVED lines=9> */
.L_x_12610:
[----:B------:R-:W-:Y:S05]  /*33a0*/  BSYNC.RECONVERGENT B1 ;  /* 0x0000000000017941 */ /* 0x000fea0003800200 */
.L_x_12609:
[----:B------:R-:W-:Y:S04]  /*33b0*/  BSSY.RECONVERGENT B1, `(.L_x_12614) ;  /* 0x0000072000017945 */ /* 0x000fe80003800200 */
[----:B------:R-:W-:Y:S05]  /*33c0*/  @!P0 BRA `(.L_x_12615) ;  /* 0x0000000400c08947 */ /* 0x000fea0003800000 */
[----:B------:R-:W0:Y:S02]  /*33d0*/  LDC.64 R148, c[0x0][0x390] ;  /* 0x0000e400ff947b82 */ /* 0x000e240000000a00 */
[----:B0-----:R-:W-:-:S06]  /*33e0*/  IMAD.WIDE.U32 R148, R29, 0x10, R148 ;  /* 0x000000101d947825 */ /* 0x001fcc00078e0094 */
[----:B-1----:R-:W5:Y:S01]  /*33f0*/  LDG.E.128 R148, desc[UR14][R148.64] ;  /* 0x0000000e94947981 */ /* 0x002f62000c1e1d00 */
[----:B------:R-:W-:Y:S01]  /*3400*/  ISETP.NE.U32.AND P5, PT, RZ, UR20, PT ;  /* 0x00000014ff007c0c */ /* 0x000fe2000bfa5070 */
[----:B------:R-:W-:Y:S03]  /*3410*/  BSSY.RECONVERGENT B2, `(.L_x_12616) ;  /* 0x0000064000027945 */ /* 0x000fe60003800200 */
[----:B------:R-:W-:-:S13]  /*3420*/  ISETP.NE.AND.EX P5, PT, RZ, UR21, PT, P5 ;  /* 0x00000015ff007c0c */ /* 0x000fda000bfa5350 */
[----:B------:R-:W-:Y:S05]  /*3430*/  @!P5 BRA `(.L_x_12617) ;  /* 0x0000000000c4d947 */ /* 0x000fea0003800000 */
[----:B------:R-:W-:Y:S01]  /*3440*/  FFMA.FTZ R144, R27, UR4, R158 ;  /* 0x000000041b907c23 */ /* 0x000fe2000801009e */
[----:B-----5:R-:W-:Y:S02]  /*3450*/  LOP3.LUT P6, RZ, R26, 0xff, RZ, 0xc0, !PT ;  /* 0x000000ff1aff7812 */ /* 0x020fe400078cc0ff */
[----:B------:R-:W-:Y:S01]  /*3460*/  CS2R R152, SRZ ;  /* 0x0000000000987805 */ /* 0x000fe2000001ff00 */
[----:B------:R-:W-:Y:S02]  /*3470*/  HFMA2 R154, -RZ, RZ, 0, 0 ;  /* 0x00000000ff9a7431 */ /* 0x000fe400000001ff */
[----:B------:R-:W-:-:S04]  /*3480*/  FADD.FTZ R144, R25, -R144 ;  /* 0x8000009019907221 */ /* 0x000fc80000010000 */
[----:B------:R-:W-:-:S04]  /*3490*/  FMUL.FTZ R144, R144, UR23 ;  /* 0x0000001790907c20 */ /* 0x000fc80008410000 */
[----:B------:R-:W-:-:S04]  /*34a0*/  FMUL.FTZ R145, R144, UR12 ;  /* 0x0000000c90917c20 */ /* 0x000fc80008410000 */
[----:B------:R-:W-:Y:S01]  /*34b0*/  FMUL.FTZ R146, R145, UR22 ;  /* 0x0000001691927c20 */ /* 0x000fe20008410000 */
[----:B------:R-:W-:-:S03]  /*34c0*/  @P6 HADD2.F32 R145, -RZ, R212.H1_H1 ;  /* 0x300000d4ff916230 */ /* 0x000fc60000004100 */
[----:B------:R-:W-:Y:S02]  /*34d0*/  FMUL.FTZ R155, R148, R146 ;  /* 0x00000092949b7220 */ /* 0x000fe40000410000 */
[----:B------:R-:W-:Y:S01]  /*34e0*/  @P6 FMUL.FTZ R152, R146, R145 ;  /* 0x0000009192986220 */ /* 0x000fe20000410000 */
[----:B------:R-:W-:Y:S02]  /*34f0*/  FFMA.FTZ R145, R170, UR4, R158 ;  /* 0x00000004aa917c23 */ /* 0x000fe4000801009e */
[----:B------:R-:W-:Y:S02]  /*3500*/  FSEL R155, R155, RZ, P6 ;  /* 0x000000ff9b9b7208 */ /* 0x000fe40003000000 */
[----:B------:R-:W-:Y:S01]  /*3510*/  FADD.FTZ R145, R168, -R145 ;  /* 0x80000091a8917221 */ /* 0x000fe20000010000 */
[----:B------:R-:W-:Y:S02]  /*3520*/  LOP3.LUT P6, RZ, R26, 0xff00, RZ, 0xc0, !PT ;  /* 0x0000ff001aff7812 */ /* 0x000fe400078cc0ff */
[----:B------:R-:W-:Y:S01]  /*3530*/  FADD.FTZ R92, R92, R155 ;  /* 0x0000009b5c5c7221 */ /* 0x000fe20000010000 */
[----:B------:R-:W-:Y:S01]  /*3540*/  FMUL.FTZ R145, R145, UR23 ;  /* 0x0000001791917c20 */ /* 0x000fe20008410000 */
[----:B------:R-:W-:-:S03]  /*3550*/  MOV R155, RZ ;  /* 0x000000ff009b7202 */ /* 0x000fc60000000f00 */
        /* <DEDUP_REMOVED lines=19> */
[----:B------:R-:W-:Y:S02]  /*3690*/  ISETP.GE.U32.AND P6, PT, R26, 0x1000000, PT ;  /* 0x010000001a00780c */ /* 0x000fe40003fc6070 */
[----:B------:R-:W-:Y:S01]  /*36a0*/  FADD.FTZ R94, R94, R149 ;  /* 0x000000955e5e7221 */ /* 0x000fe20000010000 */
[----:B------:R-:W-:-:S04]  /*36b0*/  FMUL.FTZ R147, R147, UR23 ;  /* 0x0000001793937c20 */ /* 0x000fc80008410000 */
        /* <DEDUP_REMOVED lines=9> */
.L_x_12617:
[----:B------:R-:W-:Y:S01]  /*3750*/  FFMA.FTZ R152, R27, UR4, R158 ;  /* 0x000000041b987c23 */ /* 0x000fe2000801009e */
[----:B-----5:R-:W-:-:S03]  /*3760*/  LOP3.LUT P6, RZ, R26, 0xff, RZ, 0xc0, !PT ;  /* 0x000000ff1aff7812 */ /* 0x020fc600078cc0ff */
[----:B------:R-:W-:-:S04]  /*3770*/  FADD.FTZ R152, R25, -R152 ;  /* 0x8000009819987221 */ /* 0x000fc80000010000 */
[----:B------:R-:W-:-:S04]  /*3780*/  FMUL.FTZ R152, R152, UR23 ;  /* 0x0000001798987c20 */ /* 0x000fc80008410000 */
[----:B------:R-:W-:Y:S01]  /*3790*/  FMUL.FTZ R153, R152, UR12 ;  /* 0x0000000c98997c20 */ /* 0x000fe20008410000 */
[----:B------:R-:W-:Y:S02]  /*37a0*/  HFMA2 R152, -RZ, RZ, 0, 0 ;  /* 0x00000000ff987431 */ /* 0x000fe400000001ff */
[----:B------:R-:W-:Y:S02]  /*37b0*/  @P6 HADD2.F32 R154, -RZ, R212.H1_H1 ;  /* 0x300000d4ff9a6230 */ /* 0x000fe40000004100 */
[----:B------:R-:W-:-:S04]  /*37c0*/  FMUL.FTZ R153, R153, UR22 ;  /* 0x0000001699997c20 */ /* 0x000fc80008410000 */
[-C--:B------:R-:W-:Y:S01]  /*37d0*/  FMUL.FTZ R157, R148, R153.reuse ;  /* 0x00000099949d7220 */ /* 0x080fe20000410000 */
[----:B------:R-:W-:Y:S01]  /*37e0*/  @P6 FMUL.FTZ R152, R154, R153 ;  /* 0x000000999a986220 */ /* 0x000fe20000410000 */
[----:B------:R-:W-:-:S03]  /*37f0*/  FFMA.FTZ R153, R170, UR4, R158 ;  /* 0x00000004aa997c23 */ /* 0x000fc6000801009e */
[----:B------:R-:W-:Y:S01]  /*3800*/  FSEL R157, R157, RZ, P6 ;  /* 0x000000ff9d9d7208 */ /* 0x000fe20003000000 */
[----:B------:R-:W-:Y:S01]  /*3810*/  FADD.FTZ R153, R168, -R153 ;  /* 0x80000099a8997221 */ /* 0x000fe20000010000 */
[----:B------:R-:W-:-:S03]  /*3820*/  LOP3.LUT P6, RZ, R26, 0xff00, RZ, 0xc0, !PT ;  /* 0x0000ff001aff7812 */ /* 0x000fc600078cc0ff */
[----:B------:R-:W-:Y:S01]  /*3830*/  FMUL.FTZ R148, R153, UR23 ;  /* 0x0000001799947c20 */ /* 0x000fe20008410000 */
[----:B------:R-:W-:Y:S01]  /*3840*/  MOV R153, RZ ;  /* 0x000000ff00997202 */ /* 0x000fe20000000f00 */
[----:B------:R-:W-:Y:S02]  /*3850*/  FADD.FTZ R92, R92, R157 ;  /* 0x0000009d5c5c7221 */ /* 0x000fe40000010000 */
        /* <DEDUP_REMOVED lines=10> */
[----:B------:R-:W-:Y:S01]  /*3900*/  FMUL.FTZ R149, R154, UR23 ;  /* 0x000000179a957c20 */ /* 0x000fe20008410000 */
[----:B------:R-:W-:-:S03]  /*3910*/  HFMA2 R154, -RZ, RZ, 0, 0 ;  /* 0x00000000ff9a7431 */ /* 0x000fc600000001ff */
[----:B------:R-:W-:-:S04]  /*3920*/  FMUL.FTZ R149, R149, UR12 ;  /* 0x0000000c95957c20 */ /* 0x000fc80008410000 */
[----:B------:R-:W-:Y:S02]  /*3930*/  @P6 HADD2.F32 R156, -RZ, R211.H1_H1 ;  /* 0x300000d3ff9c6230 */ /* 0x000fe40000004100 */
[----:B------:R-:W-:-:S04]  /*3940*/  FMUL.FTZ R155, R149, UR22 ;  /* 0x00000016959b7c20 */ /* 0x000fc80008410000 */
[-C--:B------:R-:W-:Y:S01]  /*3950*/  FMUL.FTZ R149, R150, R155.reuse ;  /* 0x0000009b96957220 */ /* 0x080fe20000410000 */
[----:B------:R-:W-:Y:S01]  /*3960*/  @P6 FMUL.FTZ R154, R156, R155 ;  /* 0x0000009b9c9a6220 */ /* 0x000fe20000410000 */
[----:B------:R-:W-:-:S03]  /*3970*/  FFMA.FTZ R155, R198, UR4, R158 ;  /* 0x00000004c69b7c23 */ /* 0x000fc6000801009e */
[----:B------:R-:W-:Y:S01]  /*3980*/  FSEL R149, R149, RZ, P6 ;  /* 0x000000ff95957208 */ /* 0x000fe20003000000 */
[----:B------:R-:W-:Y:S01]  /*3990*/  FADD.FTZ R155, R196, -R155 ;  /* 0x8000009bc49b7221 */ /* 0x000fe20000010000 */
[----:B------:R-:W-:-:S03]  /*39a0*/  ISETP.GE.U32.AND P6, PT, R26, 0x1000000, PT ;  /* 0x010000001a00780c */ /* 0x000fc60003fc6070 */
[----:B------:R-:W-:Y:S01]  /*39b0*/  FMUL.FTZ R155, R155, UR23 ;  /* 0x000000179b9b7c20 */ /* 0x000fe20008410000 */
[----:B------:R-:W-:-:S03]  /*39c0*/  FADD.FTZ R94, R94, R149 ;  /* 0x000000955e5e7221 */ /* 0x000fc60000010000 */
[----:B------:R-:W-:-:S04]  /*39d0*/  FMUL.FTZ R155, R155, UR12 ;  /* 0x0000000c9b9b7c20 */ /* 0x000fc80008410000 */
[----:B------:R-:W-:Y:S01]  /*39e0*/  FMUL.FTZ R156, R155, UR22 ;  /* 0x000000169b9c7c20 */ /* 0x000fe20008410000 */
[----:B------:R-:W-:-:S03]  /*39f0*/  MOV R155, RZ ;  /* 0x000000ff009b7202 */ /* 0x000fc60000000f00 */
[----:B------:R-:W-:Y:S01]  /*3a00*/  FMUL.FTZ R150, R151, R156 ;  /* 0x0000009c97967220 */ /* 0x000fe20000410000 */
[----:B------:R-:W-:-:S04]  /*3a10*/  @P6 HADD2.F32 R151, -RZ, R211.H0_H0 ;  /* 0x200000d3ff976230 */ /* 0x000fc80000004100 */
[----:B------:R-:W-:Y:S01]  /*3a20*/  FSEL R150, R150, RZ, P6 ;  /* 0x000000ff96967208 */ /* 0x000fe20003000000 */
[----:B------:R-:W-:-:S04]  /*3a30*/  @P6 FMUL.FTZ R155, R151, R156 ;  /* 0x0000009c979b6220 */ /* 0x000fc80000410000 */
[----:B------:R-:W-:-:S07]  /*3a40*/  FADD.FTZ R95, R95, R150 ;  /* 0x000000965f5f7221 */ /* 0x000fce0000010000 */
.L_x_12618:
[----:B------:R-:W-:Y:S05]  /*3a50*/  BSYNC.RECONVERGENT B2 ;  /* 0x0000000000027941 */ /* 0x000fea0003800200 */
.L_x_12616:
[----:B------:R-:W0:Y:S08]  /*3a60*/  @P5 LDC.64 R150, c[0x0][0x478] ;  /* 0x00011e00ff965b82 */ /* 0x000e300000000a00 */
[----:B------:R-:W1:Y:S01]  /*3a70*/  LDC.64 R148, c[0x0][0x468] ;  /* 0x00011a00ff947b82 */ /* 0x000e620000000a00 */
[----:B0-----:R-:W-:-:S05]  /*3a80*/  @P5 IMAD.WIDE.U32 R150, R29, 0x10, R150 ;  /* 0x000000101d965825 */ /* 0x001fca00078e0096 */
[----:B------:R0:W-:Y:S01]  /*3a90*/  @P5 STG.E.128 desc[UR14][R150.64], R144 ;  /* 0x0000009096005986 */ /* 0x0001e2000c101d0e */
[C---:B-1----:R-:W-:Y:S01]  /*3aa0*/  IMAD.WIDE.U32 R148, R29.reuse, 0x10, R148 ;  /* 0x000000101d947825 */ /* 0x042fe200078e0094 */
[----:B------:R-:W-:-:S04]  /*3ab0*/  IADD3 R29, PT, PT, R29, 0x100, RZ ;  /* 0x000001001d1d7810 */ /* 0x000fc80007ffe0ff */
[----:B------:R0:W-:Y:S03]  /*3ac0*/  STG.E.128 desc[UR14][R148.64], R152 ;  /* 0x0000009894007986 */ /* 0x0001e6000c101d0e */
.L_x_12615:
[----:B------:R-:W-:Y:S05]  /*3ad0*/  BSYNC.RECONVERGENT B1 ;  /* 0x0000000000017941 */ /* 0x000fea0003800200 */
.L_x_12614:
[----:B------:R-:W-:Y:S04]  /*3ae0*/  BSSY.RECONVERGENT B1, `(.L_x_12619) ;  /* 0x0000072000017945 */ /* 0x000fe80003800200 */
[----:B------:R-:W-:Y:S05]  /*3af0*/  @!P1 BRA `(.L_x_12620) ;  /* 0x0000000400c09947 */ /* 0x000fea0003800000 */
[----:B0-----:R-:W0:Y:S02]  /*3b00*/  LDC.64 R148, c[0x0][0x390] ;  /* 0x0000e400ff947b82 */ /* 0x001e240000000a00 */
        /* <DEDUP_REMOVED lines=55> */
.L_x_12622:
        /* <DEDUP_REMOVED lines=9> */
[----:B------:R-:W-:Y:S01]  /*3f10*/  FFMA.FTZ R148, R22, UR4, R158 ;  /* 0x0000000416947c23 */ /* 0x000fe2000801009e */
[----:B------:R-:W-:Y:S01]  /*3f20*/  @P6 FMUL.FTZ R152, R154, R153 ;  /* 0x000000999a986220 */ /* 0x000fe20000410000 */
[----:B------:R-:W-:Y:S02]  /*3f30*/  MOV R153, RZ ;  /* 0x000000ff00997202 */ /* 0x000fe40000000f00 */
[----:B------:R-:W-:Y:S01]  /*3f40*/  FADD.FTZ R148, R165, -R148 ;  /* 0x80000094a5947221 */ /* 0x000fe20000010000 */
[----:B------:R-:W-:Y:S02]  /*3f50*/  FSEL R157, R157, RZ, P6 ;  /* 0x000000ff9d9d7208 */ /* 0x000fe40003000000 */
[----:B------:R-:W-:Y:S01]  /*3f60*/  LOP3.LUT P6, RZ, R24, 0xff00, RZ, 0xc0, !PT ;  /* 0x0000ff0018ff7812 */ /* 0x000fe200078cc0ff */
[----:B------:R-:W-:Y:S02]  /*3f70*/  FMUL.FTZ R148, R148, UR23 ;  /* 0x0000001794947c20 */ /* 0x000fe40008410000 */
[----:B------:R-:W-:-:S02]  /*3f80*/  FADD.FTZ R96, R96, R157 ;  /* 0x0000009d60607221 */ /* 0x000fc40000010000 */
        /* <DEDUP_REMOVED lines=22> */
[----:B------:R-:W-:Y:S01]  /*40f0*/  MOV R155, RZ ;  /* 0x000000ff009b7202 */ /* 0x000fe20000000f00 */
[----:B------:R-:W-:Y:S02]  /*4100*/  FADD.FTZ R98, R98, R149 ;  /* 0x0000009562627221 */ /* 0x000fe40000010000 */
[----:B------:R-:W-:-:S04]  /*4110*/  FMUL.FTZ R150, R150, UR12 ;  /* 0x0000000c96967c20 */ /* 0x000fc80008410000 */
[----:B------:R-:W-:-:S04]  /*4120*/  FMUL.FTZ R156, R150, UR22 ;  /* 0x00000016969c7c20 */ /* 0x000fc80008410000 */
[----:B------:R-:W-:Y:S01]  /*4130*/  FMUL.FTZ R150, R151, R156 ;  /* 0x0000009c97967220 */ /* 0x000fe20000410000 */
[----:B------:R-:W-:-:S04]  /*4140*/  @P6 HADD2.F32 R151, -RZ, R209.H0_H0 ;  /* 0x200000d1ff976230 */ /* 0x000fc80000004100 */
[----:B------:R-:W-:Y:S01]  /*4150*/  FSEL R150, R150, RZ, P6 ;  /* 0x000000ff96967208 */ /* 0x000fe20003000000 */
[----:B------:R-:W-:-:S04]  /*4160*/  @P6 FMUL.FTZ R155, R151, R156 ;  /* 0x0000009c979b6220 */ /* 0x000fc80000410000 */
[----:B------:R-:W-:-:S07]  /*4170*/  FADD.FTZ R99, R99, R150 ;  /* 0x0000009663637221 */ /* 0x000fce0000010000 */
.L_x_12623:
[----:B------:R-:W-:Y:S05]  /*4180*/  BSYNC.RECONVERGENT B2 ;  /* 0x0000000000027941 */ /* 0x000fea0003800200 */
.L_x_12621:
[----:B------:R-:W0:Y:S08]  /*4190*/  @P5 LDC.64 R150, c[0x0][0x478] ;  /* 0x00011e00ff965b82 */ /* 0x000e300000000a00 */
[----:B------:R-:W1:Y:S01]  /*41a0*/  LDC.64 R148, c[0x0][0x468] ;  /* 0x00011a00ff947b82 */ /* 0x000e620000000a00 */
[----:B0-----:R-:W-:-:S05]  /*41b0*/  @P5 IMAD.WIDE.U32 R150, R29, 0x10, R150 ;  /* 0x000000101d965825 */ /* 0x001fca00078e0096 */
[----:B------:R2:W-:Y:S01]  /*41c0*/  @P5 STG.E.128 desc[UR14][R150.64], R144 ;  /* 0x0000009096005986 */ /* 0x0005e2000c101d0e */
[C---:B-1----:R-:W-:Y:S01]  /*41d0*/  IMAD.WIDE.U32 R148, R29.reuse, 0x10, R148 ;  /* 0x000000101d947825 */ /* 0x042fe200078e0094 */
[----:B------:R-:W-:-:S04]  /*41e0*/  IADD3 R29, PT, PT, R29, 0x100, RZ ;  /* 0x000001001d1d7810 */ /* 0x000fc80007ffe0ff */
[----:B------:R2:W-:Y:S03]  /*41f0*/  STG.E.128 desc[UR14][R148.64], R152 ;  /* 0x0000009894007986 */ /* 0x0005e6000c101d0e */
.L_x_12620:
[----:B------:R-:W-:Y:S05]  /*4200*/  BSYNC.RECONVERGENT B1 ;  /* 0x0000000000017941 */ /* 0x000fea0003800200 */
.L_x_12619:
[----:B------:R-:W-:Y:S04]  /*4210*/  BSSY.RECONVERGENT B1, `(.L_x_12624) ;  /* 0x0000072000017945 */ /* 0x000fe80003800200 */
[----:B------:R-:W-:Y:S05]  /*4220*/  @!P2 BRA `(.L_x_12625) ;  /* 0x0000000400c0a947 */ /* 0x000fea0003800000 */
[----:B0-2---:R-:W0:Y:S02]  /*4230*/  LDC.64 R148, c[0x0][0x390] ;  /* 0x0000e400ff947b82 */ /* 0x005e240000000a00 */
        /* <DEDUP_REMOVED lines=55> */
.L_x_12627:
        /* <DEDUP_REMOVED lines=20> */
[-C--:B------:R-:W-:Y:S01]  /*46f0*/  FMUL.FTZ R148, R149, R154.reuse ;  /* 0x0000009a95947220 */ /* 0x080fe20000410000 */
[----:B------:R-:W-:Y:S02]  /*4700*/  FFMA.FTZ R149, R175, UR4, R158 ;  /* 0x00000004af957c23 */ /* 0x000fe4000801009e */
[----:B------:R-:W-:Y:S01]  /*4710*/  @P6 FMUL.FTZ R153, R155, R154 ;  /* 0x0000009a9b996220 */ /* 0x000fe20000410000 */
[----:B------:R-:W-:Y:S02]  /*4720*/  HFMA2 R154, -RZ, RZ, 0, 0 ;  /* 0x00000000ff9a7431 */ /* 0x000fe400000001ff */
[----:B------:R-:W-:Y:S01]  /*4730*/  FADD.FTZ R149, R180, -R149 ;  /* 0x80000095b4957221 */ /* 0x000fe20000010000 */
[----:B------:R-:W-:-:S02]  /*4740*/  FSEL R148, R148, RZ, P6 ;  /* 0x000000ff94947208 */ /* 0x000fc40003000000 */
[----:B------:R-:W-:Y:S01]  /*4750*/  LOP3.LUT P6, RZ, R20, 0xff0000, RZ, 0xc0, !PT ;  /* 0x00ff000014ff7812 */ /* 0x000fe200078cc0ff */
[----:B------:R-:W-:Y:S02]  /*4760*/  FMUL.FTZ R149, R149, UR23 ;  /* 0x0000001795957c20 */ /* 0x000fe40008410000 */
[----:B------:R-:W-:Y:S02]  /*4770*/  FADD.FTZ R101, R101, R148 ;  /* 0x0000009465657221 */ /* 0x000fe40000010000 */
        /* <DEDUP_REMOVED lines=19> */
.L_x_12628:
[----:B------:R-:W-:Y:S05]  /*48b0*/  BSYNC.RECONVERGENT B2 ;  /* 0x0000000000027941 */ /* 0x000fea0003800200 */
.L_x_12626:
[----:B------:R-:W0:Y:S08]  /*48c0*/  @P5 LDC.64 R150, c[0x0][0x478] ;  /* 0x00011e00ff965b82 */ /* 0x000e300000000a00 */
[----:B------:R-:W1:Y:S01]  /*48d0*/  LDC.64 R148, c[0x0][0x468] ;  /* 0x00011a00ff947b82 */ /* 0x000e620000000a00 */
[----:B0-----:R-:W-:-:S05]  /*48e0*/  @P5 IMAD.WIDE.U32 R150, R29, 0x10, R150 ;  /* 0x000000101d965825 */ /* 0x001fca00078e0096 */
[----:B------:R3:W-:Y:S01]  /*48f0*/  @P5 STG.E.128 desc[UR14][R150.64], R144 ;  /* 0x0000009096005986 */ /* 0x0007e2000c101d0e */
[C---:B-1----:R-:W-:Y:S01]  /*4900*/  IMAD.WIDE.U32 R148, R29.reuse, 0x10, R148 ;  /* 0x000000101d947825 */ /* 0x042fe200078e0094 */
[----:B------:R-:W-:-:S04]  /*4910*/  IADD3 R29, PT, PT, R29, 0x100, RZ ;  /* 0x000001001d1d7810 */ /* 0x000fc80007ffe0ff */
[----:B------:R3:W-:Y:S03]  /*4920*/  STG.E.128 desc[UR14][R148.64], R152 ;  /* 0x0000009894007986 */ /* 0x0007e6000c101d0e */
.L_x_12625:
[----:B------:R-:W-:Y:S05]  /*4930*/  BSYNC.RECONVERGENT B1 ;  /* 0x0000000000017941 */ /* 0x000fea0003800200 */
.L_x_12624:
[----:B------:R-:W-:Y:S04]  /*4940*/  BSSY.RECONVERGENT B1, `(.L_x_12629) ;  /* 0x0000072000017945 */ /* 0x000fe80003800200 */
[----:B------:R-:W-:Y:S05]  /*4950*/  @!P3 BRA `(.L_x_12630) ;  /* 0x0000000400c0b947 */ /* 0x000fea0003800000 */
[----:B0-23--:R-:W0:Y:S02]  /*4960*/  LDC.64 R148, c[0x0][0x390] ;  /* 0x0000e400ff947b82 */ /* 0x00de240000000a00 */
        /* <DEDUP_REMOVED lines=55> */
.L_x_12632:
        /* <DEDUP_REMOVED lines=48> */
.L_x_12633:
[----:B------:R-:W-:Y:S05]  /*4fe0*/  BSYNC.RECONVERGENT B2 ;  /* 0x0000000000027941 */ /* 0x000fea0003800200 */
.L_x_12631:
[----:B------:R-:W0:Y:S08]  /*4ff0*/  @P5 LDC.64 R150, c[0x0][0x478] ;  /* 0x00011e00ff965b82 */ /* 0x000e300000000a00 */
[----:B------:R-:W1:Y:S01]  /*5000*/  LDC.64 R148, c[0x0][0x468] ;  /* 0x00011a00ff947b82 */ /* 0x000e620000000a00 */
[----:B0-----:R-:W-:-:S05]  /*5010*/  @P5 IMAD.WIDE.U32 R150, R29, 0x10, R150 ;  /* 0x000000101d965825 */ /* 0x001fca00078e0096 */
[----:B------:R4:W-:Y:S01]  /*5020*/  @P5 STG.E.128 desc[UR14][R150.64], R144 ;  /* 0x0000009096005986 */ /* 0x0009e2000c101d0e */
[C---:B-1----:R-:W-:Y:S01]  /*5030*/  IMAD.WIDE.U32 R148, R29.reuse, 0x10, R148 ;  /* 0x000000101d947825 */ /* 0x042fe200078e0094 */
[----:B------:R-:W-:-:S04]  /*5040*/  IADD3 R29, PT, PT, R29, 0x100, RZ ;  /* 0x000001001d1d7810 */ /* 0x000fc80007ffe0ff */
[----:B------:R4:W-:Y:S03]  /*5050*/  STG.E.128 desc[UR14][R148.64], R152 ;  /* 0x0000009894007986 */ /* 0x0009e6000c101d0e */
.L_x_12630:
[----:B------:R-:W-:Y:S05]  /*5060*/  BSYNC.RECONVERGENT B1 ;  /* 0x0000000000017941 */ /* 0x000fea0003800200 */
.L_x_12629:
[----:B------:R-:W-:Y:S04]  /*5070*/  BSSY.RECONVERGENT B1, `(.L_x_12634) ;  /* 0x0000072000017945 */ /* 0x000fe80003800200 */
[----:B------:R-:W-:Y:S05]  /*5080*/  @!P4 BRA `(.L_x_12635) ;  /* 0x0000000400c0c947 */ /* 0x000fea0003800000 */
[----:B0-234-:R-:W0:Y:S02]  /*5090*/  LDC.64 R148, c[0x0][0x390] ;  /* 0x0000e400ff947b82 */ /* 0x01de240000000a00 */
        /* <DEDUP_REMOVED lines=55> */
.L_x_12637:
        /* <DEDUP_REMOVED lines=48> */
.L_x_12638:
[----:B------:R-:W-:Y:S05]  /*5710*/  BSYNC.RECONVERGENT B2 ;  /* 0x0000000000027941 */ /* 0x000fea0003800200 */
.L_x_12636:
[----:B------:R-:W0:Y:S08]  /*5720*/  @P5 LDC.64 R150, c[0x0][0x478] ;  /* 0x00011e00ff965b82 */ /* 0x000e300000000a00 */
[----:B------:R-:W1:Y:S01]  /*5730*/  LDC.64 R148, c[0x0][0x468] ;  /* 0x00011a00ff947b82 */ /* 0x000e620000000a00 */
[----:B0-----:R-:W-:-:S05]  /*5740*/  @P5 IMAD.WIDE.U32 R150, R29, 0x10, R150 ;  /* 0x000000101d965825 */ /* 0x001fca00078e0096 */
[----:B------:R0:W-:Y:S01]  /*5750*/  @P5 STG.E.128 desc[UR14][R150.64], R144 ;  /* 0x0000009096005986 */ /* 0x0001e2000c101d0e */
[C---:B-1----:R-:W-:Y:S01]  /*5760*/  IMAD.WIDE.U32 R148, R29.reuse, 0x10, R148 ;  /* 0x000000101d947825 */ /* 0x042fe200078e0094 */
[----:B------:R-:W-:-:S04]  /*5770*/  IADD3 R29, PT, PT, R29, 0x100, RZ ;  /* 0x000001001d1d7810 */ /* 0x000fc80007ffe0ff */
[----:B------:R0:W-:Y:S03]  /*5780*/  STG.E.128 desc[UR14][R148.64], R152 ;  /* 0x0000009894007986 */ /* 0x0001e6000c101d0e */
.L_x_12635:
[----:B------:R-:W-:Y:S05]  /*5790*/  BSYNC.RECONVERGENT B1 ;  /* 0x0000000000017941 */ /* 0x000fea0003800200 */
.L_x_12634:
[----:B------:R-:W-:-:S13]  /*57a0*/  ISETP.NE.AND P5, PT, R199, RZ, PT ;  /* 0x000000ffc700720c */ /* 0x000fda0003fa5270 */
        /* <DEDUP_REMOVED lines=29> */
[--C-:B------:R-:W-:Y:S01]  /*5980*/  FFMA.FTZ R147, R179, UR4, R158.reuse ;  /* 0x00000004b3937c23 */ /* 0x100fe2000801009e */
[----:B------:R-:W-:Y:S01]  /*5990*/  FSEL R148, R148, RZ, P6 ;  /* 0x000000ff94947208 */ /* 0x000fe20003000000 */
[----:B------:R-:W-:Y:S01]  /*59a0*/  FFMA.FTZ R158, R194, UR4, R158 ;  /* 0x00000004c29e7c23 */ /* 0x000fe2000801009e */
[----:B------:R-:W-:Y:S01]  /*59b0*/  LOP3.LUT P6, RZ, R4, 0xff0000, RZ, 0xc0, !PT ;  /* 0x00ff000004ff7812 */ /* 0x000fe200078cc0ff */
[----:B------:R-:W-:Y:S02]  /*59c0*/  FADD.FTZ R147, R174, -R147 ;  /* 0x80000093ae937221 */ /* 0x000fe40000010000 */
[----:B------:R-:W-:Y:S01]  /*59d0*/  FADD.FTZ R158, R187, -R158 ;  /* 0x8000009ebb9e7221 */ /* 0x000fe20000010000 */
[----:B------:R-:W-:Y:S01]  /*59e0*/  FADD.FTZ R148, R113, R148 ;  /* 0x0000009471947221 */ /* 0x000fe20000010000 */
[----:B------:R-:W-:-:S04]  /*59f0*/  FMUL.FTZ R146, R147, UR23 ;  /* 0x0000001793927c20 */ /* 0x000fc80008410000 */
[----:B------:R-:W-:-:S04]  /*5a00*/  FMUL.FTZ R147, R146, UR12 ;  /* 0x0000000c92937c20 */ /* 0x000fc80008410000 */
[----:B------:R-:W-:Y:S01]  /*5a10*/  FMUL.FTZ R149, R147, UR22 ;  /* 0x0000001693957c20 */ /* 0x000fe20008410000 */
[----:B------:R-:W-:-:S03]  /*5a20*/  @P6 HADD2.F32 R147, -RZ, R201.H1_H1 ;  /* 0x300000c9ff936230 */ /* 0x000fc60000004100 */
[----:B------:R-:W-:Y:S02]  /*5a30*/  FMUL.FTZ R157, R150, R149 ;  /* 0x00000095969d7220 */ /* 0x000fe40000410000 */
[----:B------:R-:W-:Y:S01]  /*5a40*/  @P6 FMUL.FTZ R154, R149, R147 ;  /* 0x00000093959a6220 */ /* 0x000fe20000410000 */
[----:B------:R-:W-:Y:S01]  /*5a50*/  FMUL.FTZ R147, R158, UR23 ;  /* 0x000000179e937c20 */ /* 0x000fe20008410000 */
[----:B------:R-:W-:Y:S01]  /*5a60*/  FADD.FTZ R149, R112, R155 ;  /* 0x0000009b70957221 */ /* 0x000fe20000010000 */
[----:B------:R-:W-:Y:S02]  /*5a70*/  FSEL R157, R157, RZ, P6 ;  /* 0x000000ff9d9d7208 */ /* 0x000fe40003000000 */
[----:B------:R-:W-:Y:S01]  /*5a80*/  FMUL.FTZ R150, R147, UR12 ;  /* 0x0000000c93967c20 */ /* 0x000fe20008410000 */
[----:B------:R-:W-:Y:S02]  /*5a90*/  ISETP.GE.U32.AND P6, PT, R4, 0x1000000, PT ;  /* 0x010000000400780c */ /* 0x000fe40003fc6070 */
[----:B------:R-:W-:Y:S01]  /*5aa0*/  FADD.FTZ R114, R114, R157 ;  /* 0x0000009d72727221 */ /* 0x000fe20000010000 */
[----:B------:R-:W-:Y:S01]  /*5ab0*/  FMUL.FTZ R150, R150, UR22 ;  /* 0x0000001696967c20 */ /* 0x000fe20008410000 */
[----:B------:R-:W-:-:S03]  /*5ac0*/  MOV R155, RZ ;  /* 0x000000ff009b7202 */ /* 0x000fc60000000f00 */
[----:B------:R-:W-:-:S05]  /*5ad0*/  FMUL.FTZ R151, R151, R150 ;  /* 0x0000009697977220 */ /* 0x000fca0000410000 */
[----:B------:R-:W-:-:S05]  /*5ae0*/  FSEL R156, R151, RZ, P6 ;  /* 0x000000ff979c7208 */ /* 0x000fca0003000000 */
[----:B------:R-:W-:Y:S01]  /*5af0*/  FADD.FTZ R115, R115, R156 ;  /* 0x0000009c73737221 */ /* 0x000fe20000010000 */
[----:B------:R-:W-:Y:S06]  /*5b00*/  @!P6 BRA `(.L_x_12642) ;  /* 0x0000000000c8e947 */ /* 0x000fec0003800000 */
[----:B------:R-:W-:-:S05]  /*5b10*/  HADD2.F32 R155, -RZ, R201.H0_H0 ;  /* 0x200000c9ff9b7230 */ /* 0x000fca0000004100 */
[----:B------:R-:W-:Y:S01]  /*5b20*/  FMUL.FTZ R155, R150, R155 ;  /* 0x0000009b969b7220 */ /* 0x000fe20000410000 */
[----:B------:R-:W-:Y:S06]  /*5b30*/  BRA `(.L_x_12642) ;  /* 0x0000000000bc7947 */ /* 0x000fec0003800000 */
.L_x_12641:
        /* <DEDUP_REMOVED lines=15> */
[----:B------:R-:W-:-:S03]  /*5c30*/  MOV R153, RZ ;  /* 0x000000ff00997202 */ /* 0x000fc60000000f00 */
[----:B------:R-:W-:-:S04]  /*5c40*/  FMUL.FTZ R148, R148, UR12 ;  /* 0x0000000c94947c20 */ /* 0x000fc80008410000 */
[----:B------:R-:W-:Y:S02]  /*5c50*/  FMUL.FTZ R154, R148, UR22 ;  /* 0x00000016949a7c20 */ /* 0x000fe40008410000 */
[----:B------:R-:W-:Y:S02]  /*5c60*/  @P6 HADD2.F32 R155, -RZ, R202.H0_H0 ;  /* 0x200000caff9b6230 */ /* 0x000fe40000004100 */
[-C--:B------:R-:W-:Y:S01]  /*5c70*/  FMUL.FTZ R148, R149, R154.reuse ;  /* 0x0000009a95947220 */ /* 0x080fe20000410000 */
[--C-:B------:R-:W-:Y:S01]  /*5c80*/  FFMA.FTZ R149, R179, UR4, R158.reuse ;  /* 0x00000004b3957c23 */ /* 0x100fe2000801009e */
[----:B------:R-:W-:Y:S01]  /*5c90*/  FFMA.FTZ R158, R194, UR4, R158 ;  /* 0x00000004c29e7c23 */ /* 0x000fe2000801009e */
[----:B------:R-:W-:Y:S01]  /*5ca0*/  @P6 FMUL.FTZ R153, R155, R154 ;  /* 0x0000009a9b996220 */ /* 0x000fe20000410000 */
[----:B------:R-:W-:Y:S01]  /*5cb0*/  CS2R R154, SRZ ;  /* 0x00000000009a7805 */ /* 0x000fe2000001ff00 */
[----:B------:R-:W-:Y:S01]  /*5cc0*/  FADD.FTZ R149, R174, -R149 ;  /* 0x80000095ae957221 */ /* 0x000fe20000010000 */
[----:B------:R-:W-:Y:S01]  /*5cd0*/  FSEL R148, R148, RZ, P6 ;  /* 0x000000ff94947208 */ /* 0x000fe20003000000 */
[----:B------:R-:W-:Y:S01]  /*5ce0*/  FADD.FTZ R158, R187, -R158 ;  /* 0x8000009ebb9e7221 */ /* 0x000fe20000010000 */
[----:B------:R-:W-:Y:S01]  /*5cf0*/  LOP3.LUT P6, RZ, R4, 0xff0000, RZ, 0xc0, !PT ;  /* 0x00ff000004ff7812 */ /* 0x000fe200078cc0ff */
[----:B------:R-:W-:-:S02]  /*5d00*/  FMUL.FTZ R149, R149, UR23 ;  /* 0x0000001795957c20 */ /* 0x000fc40008410000 */
[----:B------:R-:W-:Y:S01]  /*5d10*/  FMUL.FTZ R158, R158, UR23 ;  /* 0x000000179e9e7c20 */ /* 0x000fe20008410000 */
[----:B------:R-:W-:Y:S01]  /*5d20*/  FADD.FTZ R148, R113, R148 ;  /* 0x0000009471947221 */ /* 0x000fe20000010000 */
[----:B------:R-:W-:Y:S02]  /*5d30*/  FMUL.FTZ R149, R149, UR12 ;  /* 0x0000000c95957c20 */ /* 0x000fe40008410000 */
[----:B------:R-:W-:Y:S02]  /*5d40*/  FMUL.FTZ R158, R158, UR12 ;  /* 0x0000000c9e9e7c20 */ /* 0x000fe40008410000 */
[----:B------:R-:W-:Y:S02]  /*5d50*/  FMUL.FTZ R149, R149, UR22 ;  /* 0x0000001695957c20 */ /* 0x000fe40008410000 */
[----:B------:R-:W-:Y:S02]  /*5d60*/  FMUL.FTZ R158, R158, UR22 ;  /* 0x000000169e9e7c20 */ /* 0x000fe40008410000 */
[----:B------:R-:W-:-:S02]  /*5d70*/  @P6 HADD2.F32 R156, -RZ, R201.H1_H1 ;  /* 0x300000c9ff9c6230 */ /* 0x000fc40000004100 */
[-C--:B------:R-:W-:Y:S01]  /*5d80*/  FMUL.FTZ R159, R150, R149.reuse ;  /* 0x00000095969f7220 */ /* 0x080fe20000410000 */
[----:B------:R-:W-:Y:S02]  /*5d90*/  FMUL.FTZ R150, R151, R158 ;  /* 0x0000009e97967220 */ /* 0x000fe40000410000 */
[----:B------:R-:W-:Y:S02]  /*5da0*/  @P6 FMUL.FTZ R154, R156, R149 ;  /* 0x000000959c9a6220 */ /* 0x000fe40000410000 */
[----:B------:R-:W-:Y:S02]  /*5db0*/  FSEL R159, R159, RZ, P6 ;  /* 0x000000ff9f9f7208 */ /* 0x000fe40003000000 */
[----:B------:R-:W-:-:S03]  /*5dc0*/  ISETP.GE.U32.AND P6, PT, R4, 0x1000000, PT ;  /* 0x010000000400780c */ /* 0x000fc60003fc6070 */
[----:B------:R-:W-:Y:S01]  /*5dd0*/  FADD.FTZ R114, R114, R159 ;  /* 0x0000009f72727221 */ /* 0x000fe20000010000 */
[----:B------:R-:W-:-:S05]  /*5de0*/  FSEL R150, R150, RZ, P6 ;  /* 0x000000ff96967208 */ /* 0x000fca0003000000 */
[----:B------:R-:W-:-:S04]  /*5df0*/  FADD.FTZ R115, R115, R150 ;  /* 0x0000009673737221 */ /* 0x000fc80000010000 */
[----:B------:R-:W-:-:S05]  /*5e00*/  @P6 HADD2.F32 R149, -RZ, R201.H0_H0 ;  /* 0x200000c9ff956230 */ /* 0x000fca0000004100 */
[----:B------:R-:W-:Y:S01]  /*5e10*/  @P6 FMUL.FTZ R155, R149, R158 ;  /* 0x0000009e959b6220 */ /* 0x000fe20000410000 */
[----:B------:R-:W-:-:S07]  /*5e20*/  FADD.FTZ R149, R112, R157 ;  /* 0x0000009d70957221 */ /* 0x000fce0000010000 */
.L_x_12642:
[----:B------:R-:W-:Y:S05]  /*5e30*/  BSYNC.RECONVERGENT B1 ;  /* 0x0000000000017941 */ /* 0x000fea0003800200 */
.L_x_12640:
        /* <DEDUP_REMOVED lines=9> */
.L_x_12608:
[----:B------:R-:W-:Y:S01]  /*5ed0*/  ISETP.NE.AND P5, PT, R164, RZ, PT ;  /* 0x000000ffa400720c */ /* 0x000fe20003fa5270 */
[----:B------:R-:W-:-:S12]  /*5ee0*/  BSSY.RECONVERGENT B1, `(.L_x_12643) ;  /* 0x0000074000017945 */ /* 0x000fd80003800200 */
[----:B------:R-:W-:Y:S05]  /*5ef0*/  @!P5 BRA `(.L_x_12644) ;  /* 0x0000000400c8d947 */ /* 0x000fea0003800000 */
[----:B------:R-:W0:Y:S08]  /*5f00*/  LDC.64 R148, c[0x0][0x390] ;  /* 0x0000e400ff947b82 */ /* 0x000e300000000a00 */
[----:B------:R-:W1:Y:S01]  /*5f10*/  LDC.64 R156, c[0x0][0x478] ;  /* 0x00011e00ff9c7b82 */ /* 0x000e620000000a00 */
[----:B0-----:R-:W-:-:S06]  /*5f20*/  IMAD.WIDE.U32 R148, R29, 0x10, R148 ;  /* 0x000000101d947825 */ /* 0x001fcc00078e0094 */
[----:B------:R-:W5:Y:S01]  /*5f30*/  LDG.E.128 R148, desc[UR14][R148.64] ;  /* 0x0000000e94947981 */ /* 0x000f62000c1e1d00 */
[----:B------:R-:W-:Y:S01]  /*5f40*/  BSSY.RECONVERGENT B2, `(.L_x_12645) ;  /* 0x0000064000027945 */ /* 0x000fe20003800200 */
[----:B-1----:R-:W-:-:S04]  /*5f50*/  ISETP.NE.U32.AND P5, PT, R156, RZ, PT ;  /* 0x000000ff9c00720c */ /* 0x002fc80003fa5070 */
[----:B------:R-:W-:-:S13]  /*5f60*/  ISETP.NE.AND.EX P5, PT, R157, RZ, PT, P5 ;  /* 0x000000ff9d00720c */ /* 0x000fda0003fa5350 */
[----:B------:R-:W-:Y:S05]  /*5f70*/  @P5 BRA `(.L_x_12646) ;  /* 0x0000000000c85947 */ /* 0x000fea0003800000 */
[----:B------:R-:W-:Y:S01]  /*5f80*/  FFMA.FTZ R153, R167, UR4, R158 ;  /* 0x00000004a7997c23 */ /* 0x000fe2000801009e */
[----:B-----5:R-:W-:-:S03]  /*5f90*/  LOP3.LUT P5, RZ, R28, 0xff, RZ, 0xc0, !PT ;  /* 0x000000ff1cff7812 */ /* 0x020fc600078ac0ff */
[----:B------:R-:W-:-:S04]  /*5fa0*/  FADD.FTZ R153, R166, -R153 ;  /* 0x80000099a6997221 */ /* 0x000fc80000010000 */
[----:B------:R-:W-:-:S04]  /*5fb0*/  FFMA.FTZ R152, R153, UR23, R116 ;  /* 0x0000001799987c23 */ /* 0x000fc80008010074 */
[----:B------:R-:W-:Y:S01]  /*5fc0*/  FMUL.FTZ R153, R152, UR12 ;  /* 0x0000000c98997c20 */ /* 0x000fe20008410000 */
[----:B------:R-:W-:Y:S02]  /*5fd0*/  HFMA2 R152, -RZ, RZ, 0, 0 ;  /* 0x00000000ff987431 */ /* 0x000fe400000001ff */
[----:B------:R-:W-:Y:S02]  /*5fe0*/  @P5 HADD2.F32 R154, -RZ, R214.H1_H1 ;  /* 0x300000d6ff9a5230 */ /* 0x000fe40000004100 */
[----:B------:R-:W-:-:S04]  /*5ff0*/  FMUL.FTZ R153, R153, UR22 ;  /* 0x0000001699997c20 */ /* 0x000fc80008410000 */
[-C--:B------:R-:W-:Y:S01]  /*6000*/  FMUL.FTZ R155, R148, R153.reuse ;  /* 0x00000099949b7220 */ /* 0x080fe20000410000 */
[----:B------:R-:W-:Y:S01]  /*6010*/  FFMA.FTZ R148, R172, UR4, R158 ;  /* 0x00000004ac947c23 */ /* 0x000fe2000801009e */
[----:B------:R-:W-:Y:S01]  /*6020*/  @P5 FMUL.FTZ R152, R154, R153 ;  /* 0x000000999a985220 */ /* 0x000fe20000410000 */
[----:B------:R-:W-:Y:S01]  /*6030*/  MOV R153, RZ ;  /* 0x000000ff00997202 */ /* 0x000fe20000000f00 */
[----:B------:R-:W-:Y:S02]  /*6040*/  HFMA2 R154, -RZ, RZ, 0, 0 ;  /* 0x00000000ff9a7431 */ /* 0x000fe400000001ff */
[----:B------:R-:W-:Y:S01]  /*6050*/  FADD.FTZ R148, R169, -R148 ;  /* 0x80000094a9947221 */ /* 0x000fe20000010000 */
[----:B------:R-:W-:Y:S02]  /*6060*/  FSEL R155, R155, RZ, P5 ;  /* 0x000000ff9b9b7208 */ /* 0x000fe40002800000 */
[----:B------:R-:W-:Y:S01]  /*6070*/  LOP3.LUT P5, RZ, R28, 0xff00, RZ, 0xc0, !PT ;  /* 0x0000ff001cff7812 */ /* 0x000fe200078ac0ff */
[----:B------:R-:W-:-:S02]  /*6080*/  FFMA.FTZ R148, R148, UR23, R117 ;  /* 0x0000001794947c23 */ /* 0x000fc40008010075 */
[----:B------:R-:W-:Y:S01]  /*6090*/  FADD.FTZ R88, R88, R155 ;  /* 0x0000009b58587221 */ /* 0x000fe20000010000 */
[----:B------:R-:W-:Y:S01]  /*60a0*/  MOV R155, RZ ;  /* 0x000000ff009b7202 */ /* 0x000fe20000000f00 */
[----:B------:R-:W-:-:S04]  /*60b0*/  FMUL.FTZ R148, R148, UR12 ;  /* 0x0000000c94947c20 */ /* 0x000fc80008410000 */
[----:B------:R-:W-:-:S04]  /*60c0*/  FMUL.FTZ R148, R148, UR22 ;  /* 0x0000001694947c20 */ /* 0x000fc80008410000 */
[----:B------:R-:W-:Y:S02]  /*60d0*/  @P5 HADD2.F32 R159, -RZ, R214.H0_H0 ;  /* 0x200000d6ff9f5230 */ /* 0x000fe40000004100 */
[-C--:B------:R-:W-:Y:S01]  /*60e0*/  FMUL.FTZ R160, R149, R148.reuse ;  /* 0x0000009495a07220 */ /* 0x080fe20000410000 */
[----:B------:R-:W-:Y:S02]  /*60f0*/  FFMA.FTZ R149, R185, UR4, R158 ;  /* 0x00000004b9957c23 */ /* 0x000fe4000801009e */
[----:B------:R-:W-:Y:S02]  /*6100*/  @P5 FMUL.FTZ R153, R159, R148 ;  /* 0x000000949f995220 */ /* 0x000fe40000410000 */
[----:B------:R-:W-:Y:S01]  /*6110*/  FSEL R160, R160, RZ, P5 ;  /* 0x000000ffa0a07208 */ /* 0x000fe20002800000 */
[----:B------:R-:W-:Y:S01]  /*6120*/  FADD.FTZ R149, R184, -R149 ;  /* 0x80000095b8957221 */ /* 0x000fe20000010000 */
[----:B------:R-:W-:-:S03]  /*6130*/  LOP3.LUT P5, RZ, R28, 0xff0000, RZ, 0xc0, !PT ;  /* 0x00ff00001cff7812 */ /* 0x000fc600078ac0ff */
[----:B------:R-:W-:Y:S01]  /*6140*/  FFMA.FTZ R148, R149, UR23, R118 ;  /* 0x0000001795947c23 */ /* 0x000fe20008010076 */
[----:B------:R-:W-:-:S03]  /*6150*/  FADD.FTZ R89, R89, R160 ;  /* 0x000000a059597221 */ /* 0x000fc60000010000 */
[----:B------:R-:W-:-:S04]  /*6160*/  FMUL.FTZ R148, R148, UR12 ;  /* 0x0000000c94947c20 */ /* 0x000fc80008410000 */
[----:B------:R-:W-:Y:S02]  /*6170*/  FMUL.FTZ R149, R148, UR22 ;  /* 0x0000001694957c20 */ /* 0x000fe40008410000 */
[----:B------:R-:W-:Y:S02]  /*6180*/  @P5 HADD2.F32 R148, -RZ, R213.H1_H1 ;  /* 0x300000d5ff945230 */ /* 0x000fe40000004100 */
[----:B------:R-:W-:-:S03]  /*6190*/  FMUL.FTZ R150, R150, R149 ;  /* 0x0000009596967220 */ /* 0x000fc60000410000 */
[----:B------:R-:W-:Y:S01]  /*61a0*/  @P5 FMUL.FTZ R154, R148, R149 ;  /* 0x00000095949a5220 */ /* 0x000fe20000410000 */
[----:B------:R-:W-:Y:S01]  /*61b0*/  FFMA.FTZ R148, R200, UR4, R158 ;  /* 0x00000004c8947c23 */ /* 0x000fe2000801009e */
[----:B------:R-:W-:Y:S02]  /*61c0*/  FSEL R149, R150, RZ, P5 ;  /* 0x000000ff96957208 */ /* 0x000fe40002800000 */
[----:B------:R-:W-:Y:S01]  /*61d0*/  ISETP.GE.U32.AND P5, PT, R28, 0x1000000, PT ;  /* 0x010000001c00780c */ /* 0x000fe20003fa6070 */
[----:B------:R-:W-:Y:S02]  /*61e0*/  FADD.FTZ R148, R197, -R148 ;  /* 0x80000094c5947221 */ /* 0x000fe40000010000 */
[----:B------:R-:W-:Y:S02]  /*61f0*/  FADD.FTZ R90, R90, R149 ;  /* 0x000000955a5a7221 */ /* 0x000fe40000010000 */
[----:B------:R-:W-:-:S04]  /*6200*/  FFMA.FTZ R148, R148, UR23, R119 ;  /* 0x0000001794947c23 */ /* 0x000fc80008010077 */
        /* <DEDUP_REMOVED lines=9> */
.L_x_12646:
[----:B------:R-:W-:Y:S01]  /*62a0*/  FFMA.FTZ R145, R167, UR4, R158 ;  /* 0x00000004a7917c23 */ /* 0x000fe2000801009e */
[----:B-----5:R-:W-:Y:S02]  /*62b0*/  LOP3.LUT P5, RZ, R28, 0xff, RZ, 0xc0, !PT ;  /* 0x000000ff1cff7812 */ /* 0x020fe400078ac0ff */
[----:B------:R-:W-:Y:S02]  /*62c0*/  CS2R R152, SRZ ;  /* 0x0000000000987805 */ /* 0x000fe4000001ff00 */
[----:B------:R-:W-:Y:S01]  /*62d0*/  CS2R R154, SRZ ;  /* 0x00000000009a7805 */ /* 0x000fe2000001ff00 */
[----:B------:R-:W-:-:S04]  /*62e0*/  FADD.FTZ R145, R166, -R145 ;  /* 0x80000091a6917221 */ /* 0x000fc80000010000 */
[----:B------:R-:W-:-:S04]  /*62f0*/  FFMA.FTZ R144, R145, UR23, R116 ;  /* 0x0000001791907c23 */ /* 0x000fc80008010074 */
[----:B------:R-:W-:Y:S01]  /*6300*/  FMUL.FTZ R145, R144, UR12 ;  /* 0x0000000c90917c20 */ /* 0x000fe20008410000 */
[----:B------:R-:W-:-:S03]  /*6310*/  @P5 HADD2.F32 R146, -RZ, R214.H1_H1 ;  /* 0x300000d6ff925230 */ /* 0x000fc60000004100 */
[----:B------:R-:W-:-:S04]  /*6320*/  FMUL.FTZ R145, R145, UR22 ;  /* 0x0000001691917c20 */ /* 0x000fc80008410000 */
[-C--:B------:R-:W-:Y:S01]  /*6330*/  FMUL.FTZ R159, R148, R145.reuse ;  /* 0x00000091949f7220 */ /* 0x080fe20000410000 */
[----:B------:R-:W-:Y:S01]  /*6340*/  @P5 FMUL.FTZ R152, R146, R145 ;  /* 0x0000009192985220 */ /* 0x000fe20000410000 */
[----:B------:R-:W-:-:S03]  /*6350*/  FFMA.FTZ R146, R172, UR4, R158 ;  /* 0x00000004ac927c23 */ /* 0x000fc6000801009e */
[----:B------:R-:W-:Y:S01]  /*6360*/  FSEL R159, R159, RZ, P5 ;  /* 0x000000ff9f9f7208 */ /* 0x000fe20002800000 */
[----:B------:R-:W-:Y:S01]  /*6370*/  FADD.FTZ R146, R169, -R146 ;  /* 0x80000092a9927221 */ /* 0x000fe20000010000 */
[----:B------:R-:W-:-:S03]  /*6380*/  LOP3.LUT P5, RZ, R28, 0xff00, RZ, 0xc0, !PT ;  /* 0x0000ff001cff7812 */ /* 0x000fc600078ac0ff */
[----:B------:R-:W-:Y:S01]  /*6390*/  FFMA.FTZ R145, R146, UR23, R117 ;  /* 0x0000001792917c23 */ /* 0x000fe20008010075 */
[----:B------:R-:W-:-:S03]  /*63a0*/  FADD.FTZ R88, R88, R159 ;  /* 0x0000009f58587221 */ /* 0x000fc60000010000 */
        /* <DEDUP_REMOVED lines=10> */
[----:B------:R-:W-:-:S04]  /*6450*/  FFMA.FTZ R146, R147, UR23, R118 ;  /* 0x0000001793927c23 */ /* 0x000fc80008010076 */
[----:B------:R-:W-:-:S04]  /*6460*/  FMUL.FTZ R147, R146, UR12 ;  /* 0x0000000c92937c20 */ /* 0x000fc80008410000 */
[----:B------:R-:W-:Y:S01]  /*6470*/  FMUL.FTZ R147, R147, UR22 ;  /* 0x0000001693937c20 */ /* 0x000fe20008410000 */
[----:B------:R-:W-:-:S03]  /*6480*/  @P5 HADD2.F32 R160, -RZ, R213.H1_H1 ;  /* 0x300000d5ffa05230 */ /* 0x000fc60000004100 */
[-C--:B------:R-:W-:Y:S01]  /*6490*/  FMUL.FTZ R149, R150, R147.reuse ;  /* 0x0000009396957220 */ /* 0x080fe20000410000 */
[----:B------:R-:W-:Y:S01]  /*64a0*/  FFMA.FTZ R150, R200, UR4, R158 ;  /* 0x00000004c8967c23 */ /* 0x000fe2000801009e */
[----:B------:R-:W-:-:S03]  /*64b0*/  @P5 FMUL.FTZ R154, R160, R147 ;  /* 0x00000093a09a5220 */ /* 0x000fc60000410000 */
[----:B------:R-:W-:Y:S01]  /*64c0*/  FADD.FTZ R150, R197, -R150 ;  /* 0x80000096c5967221 */ /* 0x000fe20000010000 */
[----:B------:R-:W-:Y:S02]  /*64d0*/  FSEL R149, R149, RZ, P5 ;  /* 0x000000ff95957208 */ /* 0x000fe40002800000 */
[----:B------:R-:W-:Y:S01]  /*64e0*/  ISETP.GE.U32.AND P5, PT, R28, 0x1000000, PT ;  /* 0x010000001c00780c */ /* 0x000fe20003fa6070 */
[----:B------:R-:W-:Y:S02]  /*64f0*/  FFMA.FTZ R147, R150, UR23, R119 ;  /* 0x0000001796937c23 */ /* 0x000fe40008010077 */
        /* <DEDUP_REMOVED lines=8> */
.L_x_12647:
[----:B------:R-:W-:Y:S05]  /*6580*/  BSYNC.RECONVERGENT B2 ;  /* 0x0000000000027941 */ /* 0x000fea0003800200 */
.L_x_12645:
[----:B------:R-:W-:Y:S01]  /*6590*/  ISETP.NE.U32.AND P5, PT, R156, RZ, PT ;  /* 0x000000ff9c00720c */ /* 0x000fe20003fa5070 */
[----:B------:R-:W0:Y:S03]  /*65a0*/  LDC.64 R148, c[0x0][0x468] ;  /* 0x00011a00ff947b82 */ /* 0x000e260000000a00 */
[----:B------:R-:W-:-:S13]  /*65b0*/  ISETP.NE.AND.EX P5, PT, R157, RZ, PT, P5 ;  /* 0x000000ff9d00720c */ /* 0x000fda0003fa5350 */
[----:B------:R-:W1:Y:S01]  /*65c0*/  @P5 LDC.64 R150, c[0x0][0x478] ;  /* 0x00011e00ff965b82 */ /* 0x000e620000000a00 */
[----:B0-----:R-:W-:-:S04]  /*65d0*/  IMAD.WIDE.U32 R148, R29, 0x10, R148 ;  /* 0x000000101d947825 */ /* 0x001fc800078e0094 */
[C---:B-1----:R-:W-:Y:S01]  /*65e0*/  @P5 IMAD.WIDE.U32 R150, R29.reuse, 0x10, R150 ;  /* 0x000000101d965825 */ /* 0x042fe200078e0096 */
[----:B------:R-:W-:-:S04]  /*65f0*/  IADD3 R29, PT, PT, R29, 0x100, RZ ;  /* 0x000001001d1d7810 */ /* 0x000fc80007ffe0ff */
[----:B------:R0:W-:Y:S04]  /*6600*/  @P5 STG.E.128 desc[UR14][R150.64], R144 ;  /* 0x0000009096005986 */ /* 0x0001e8000c101d0e */
[----:B------:R0:W-:Y:S02]  /*6610*/  STG.E.128 desc[UR14][R148.64], R152 ;  /* 0x0000009894007986 */ /* 0x0001e4000c101d0e */
.L_x_12644:
[----:B------:R-:W-:Y:S05]  /*6620*/  BSYNC.RECONVERGENT B1 ;  /* 0x0000000000017941 */ /* 0x000fea0003800200 */
.L_x_12643:
[----:B------:R-:W-:Y:S04]  /*6630*/  BSSY.RECONVERGENT B1, `(.L_x_12648) ;  /* 0x0000072000017945 */ /* 0x000fe80003800200 */
[----:B------:R-:W-:Y:S05]  /*6640*/  @!P0 BRA `(.L_x_12649) ;  /* 0x0000000400c08947 */ /* 0x000fea0003800000 */
[----:B0-----:R-:W0:Y:S02]  /*6650*/  LDC.64 R148, c[0x0][0x390] ;  /* 0x0000e400ff947b82 */ /* 0x001e240000000a00 */
[----:B0-----:R-:W-:-:S06]  /*6660*/  IMAD.WIDE.U32 R148, R29, 0x10, R148 ;  /* 0x000000101d947825 */ /* 0x001fcc00078e0094 */
[----:B------:R-:W5:Y:S01]  /*6670*/  LDG.E.128 R148, desc[UR14][R148.64] ;  /* 0x0000000e94947981 */ /* 0x000f62000c1e1d00 */
        /* <DEDUP_REMOVED lines=20> */
[----:B------:R-:W-:Y:S01]  /*67c0*/  FADD.FTZ R92, R92, R155 ;  /* 0x0000009b5c5c7221 */ /* 0x000fe20000010000 */
[----:B------:R-:W-:Y:S02]  /*67d0*/  MOV R155, RZ ;  /* 0x000000ff009b7202 */ /* 0x000fe40000000f00 */
        /* <DEDUP_REMOVED lines=20> */
[----:B------:R-:W-:Y:S01]  /*6920*/  FFMA.FTZ R147, R148, UR23, R123 ;  /* 0x0000001794937c23 */ /* 0x000fe2000801007b */
[----:B------:R-:W-:-:S03]  /*6930*/  FADD.FTZ R94, R94, R149 ;  /* 0x000000955e5e7221 */ /* 0x000fc60000010000 */
        /* <DEDUP_REMOVED lines=9> */
.L_x_12651:
[----:B------:R-:W-:Y:S01]  /*69d0*/  FFMA.FTZ R152, R27, UR4, R158 ;  /* 0x000000041b987c23 */ /* 0x000fe2000801009e */
[----:B-----5:R-:W-:-:S03]  /*69e0*/  LOP3.LUT P6, RZ, R26, 0xff, RZ, 0xc0, !PT ;  /* 0x000000ff1aff7812 */ /* 0x020fc600078cc0ff */
[----:B------:R-:W-:Y:S01]  /*69f0*/  FADD.FTZ R153, R25, -R152 ;  /* 0x8000009819997221 */ /* 0x000fe20000010000 */
[----:B------:R-:W-:-:S03]  /*6a00*/  HFMA2 R152, -RZ, RZ, 0, 0 ;  /* 0x00000000ff987431 */ /* 0x000fc600000001ff */
[----:B------:R-:W-:-:S04]  /*6a10*/  FFMA.FTZ R153, R153, UR23, R120 ;  /* 0x0000001799997c23 */ /* 0x000fc80008010078 */
[----:B------:R-:W-:Y:S02]  /*6a20*/  FMUL.FTZ R153, R153, UR12 ;  /* 0x0000000c99997c20 */ /* 0x000fe40008410000 */
[----:B------:R-:W-:Y:S02]  /*6a30*/  @P6 HADD2.F32 R154, -RZ, R212.H1_H1 ;  /* 0x300000d4ff9a6230 */ /* 0x000fe40000004100 */
[----:B------:R-:W-:-:S04]  /*6a40*/  FMUL.FTZ R153, R153, UR22 ;  /* 0x0000001699997c20 */ /* 0x000fc80008410000 */
[-C--:B------:R-:W-:Y:S01]  /*6a50*/  FMUL.FTZ R157, R148, R153.reuse ;  /* 0x00000099949d7220 */ /* 0x080fe20000410000 */
[----:B------:R-:W-:Y:S01]  /*6a60*/  @P6 FMUL.FTZ R152, R154, R153 ;  /* 0x000000999a986220 */ /* 0x000fe20000410000 */
[----:B------:R-:W-:-:S03]  /*6a70*/  FFMA.FTZ R153, R170, UR4, R158 ;  /* 0x00000004aa997c23 */ /* 0x000fc6000801009e */
[----:B------:R-:W-:Y:S01]  /*6a80*/  FSEL R157, R157, RZ, P6 ;  /* 0x000000ff9d9d7208 */ /* 0x000fe20003000000 */
[----:B------:R-:W-:Y:S01]  /*6a90*/  FADD.FTZ R148, R168, -R153 ;  /* 0x80000099a8947221 */ /* 0x000fe20000010000 */
[----:B------:R-:W-:Y:S02]  /*6aa0*/  LOP3.LUT P6, RZ, R26, 0xff00, RZ, 0xc0, !PT ;  /* 0x0000ff001aff7812 */ /* 0x000fe400078cc0ff */
[----:B------:R-:W-:Y:S01]  /*6ab0*/  MOV R153, RZ ;  /* 0x000000ff00997202 */ /* 0x000fe20000000f00 */
        /* <DEDUP_REMOVED lines=10> */
[----:B------:R-:W-:Y:S01]  /*6b60*/  FADD.FTZ R149, R181, -R154 ;  /* 0x8000009ab5957221 */ /* 0x000fe20000010000 */
[----:B------:R-:W-:Y:S02]  /*6b70*/  HFMA2 R154, -RZ, RZ, 0, 0 ;  /* 0x00000000ff9a7431 */ /* 0x000fe400000001ff */
[----:B------:R-:W-:Y:S01]  /*6b80*/  FADD.FTZ R93, R93, R148 ;  /* 0x000000945d5d7221 */ /* 0x000fe20000010000 */
        /* <DEDUP_REMOVED lines=9> */
[----:B------:R-:W-:Y:S02]  /*6c20*/  ISETP.GE.U32.AND P6, PT, R26, 0x1000000, PT ;  /* 0x010000001a00780c */ /* 0x000fe40003fc6070 */
[----:B------:R-:W-:Y:S01]  /*6c30*/  MOV R155, RZ ;  /* 0x000000ff009b7202 */ /* 0x000fe20000000f00 */
[----:B------:R-:W-:Y:S01]  /*6c40*/  FFMA.FTZ R150, R150, UR23, R123 ;  /* 0x0000001796967c23 */ /* 0x000fe2000801007b */
[----:B------:R-:W-:-:S03]  /*6c50*/  FADD.FTZ R94, R94, R149 ;  /* 0x000000955e5e7221 */ /* 0x000fc60000010000 */
[----:B------:R-:W-:-:S04]  /*6c60*/  FMUL.FTZ R150, R150, UR12 ;  /* 0x0000000c96967c20 */ /* 0x000fc80008410000 */
[----:B------:R-:W-:-:S04]  /*6c70*/  FMUL.FTZ R156, R150, UR22 ;  /* 0x00000016969c7c20 */ /* 0x000fc80008410000 */
[----:B------:R-:W-:Y:S01]  /*6c80*/  FMUL.FTZ R150, R151, R156 ;  /* 0x0000009c97967220 */ /* 0x000fe20000410000 */
[----:B------:R-:W-:-:S04]  /*6c90*/  @P6 HADD2.F32 R151, -RZ, R211.H0_H0 ;  /* 0x200000d3ff976230 */ /* 0x000fc80000004100 */
[----:B------:R-:W-:Y:S01]  /*6ca0*/  FSEL R150, R150, RZ, P6 ;  /* 0x000000ff96967208 */ /* 0x000fe20003000000 */
[----:B------:R-:W-:-:S04]  /*6cb0*/  @P6 FMUL.FTZ R155, R151, R156 ;  /* 0x0000009c979b6220 */ /* 0x000fc80000410000 */
[----:B------:R-:W-:-:S07]  /*6cc0*/  FADD.FTZ R95, R95, R150 ;  /* 0x000000965f5f7221 */ /* 0x000fce0000010000 */
.L_x_12652:
[----:B------:R-:W-:Y:S05]  /*6cd0*/  BSYNC.RECONVERGENT B2 ;  /* 0x0000000000027941 */ /* 0x000fea0003800200 */
.L_x_12650:
[----:B------:R-:W0:Y:S08]  /*6ce0*/  @P5 LDC.64 R150, c[0x0][0x478] ;  /* 0x00011e00ff965b82 */ /* 0x000e300000000a00 */
[----:B------:R-:W1:Y:S01]  /*6cf0*/  LDC.64 R148, c[0x0][0x468] ;  /* 0x00011a00ff947b82 */ /* 0x000e620000000a00 */
[----:B0-----:R-:W-:-:S05]  /*6d00*/  @P5 IMAD.WIDE.U32 R150, R29, 0x10, R150 ;  /* 0x000000101d965825 */ /* 0x001fca00078e0096 */
[----:B------:R2:W-:Y:S01]  /*6d10*/  @P5 STG.E.128 desc[UR14][R150.64], R144 ;  /* 0x0000009096005986 */ /* 0x0005e2000c101d0e */
[C---:B-1----:R-:W-:Y:S01]  /*6d20*/  IMAD.WIDE.U32 R148, R29.reuse, 0x10, R148 ;  /* 0x000000101d947825 */ /* 0x042fe200078e0094 */
[----:B------:R-:W-:-:S04]  /*6d30*/  IADD3 R29, PT, PT, R29, 0x100, RZ ;  /* 0x000001001d1d7810 */ /* 0x000fc80007ffe0ff */
[----:B------:R2:W-:Y:S03]  /*6d40*/  STG.E.128 desc[UR14][R148.64], R152 ;  /* 0x0000009894007986 */ /* 0x0005e6000c101d0e */
.L_x_12649:
[----:B------:R-:W-:Y:S05]  /*6d50*/  BSYNC.RECONVERGENT B1 ;  /* 0x0000000000017941 */ /* 0x000fea0003800200 */
.L_x_12648:
[----:B------:R-:W-:Y:S04]  /*6d60*/  BSSY.RECONVERGENT B1, `(.L_x_12653) ;  /* 0x0000072000017945 */ /* 0x000fe80003800200 */
[----:B------:R-:W-:Y:S05]  /*6d70*/  @!P1 BRA `(.L_x_12654) ;  /* 0x0000000400c09947 */ /* 0x000fea0003800000 */
[----:B0-2---:R-:W0:Y:S02]  /*6d80*/  LDC.64 R148, c[0x0][0x390] ;  /* 0x0000e400ff947b82 */ /* 0x005e240000000a00 */
        /* <DEDUP_REMOVED lines=38> */
[-C--:B------:R-:W-:Y:S01]  /*6ff0*/  @P6 FMUL.FTZ R154, R148, R147.reuse ;  /* 0x00000093949a6220 */ /* 0x080fe20000410000 */
[----:B------:R-:W-:Y:S01]  /*7000*/  FFMA.FTZ R148, R192, UR4, R158 ;  /* 0x00000004c0947c23 */ /* 0x000fe2000801009e */
[----:B------:R-:W-:-:S03]  /*7010*/  FMUL.FTZ R149, R150, R147 ;  /* 0x0000009396957220 */ /* 0x000fc60000410000 */
[----:B------:R-:W-:Y:S02]  /*7020*/  FADD.FTZ R148, R195, -R148 ;  /* 0x80000094c3947221 */ /* 0x000fe40000010000 */
[----:B------:R-:W-:Y:S02]  /*7030*/  FSEL R149, R149, RZ, P6 ;  /* 0x000000ff95957208 */ /* 0x000fe40003000000 */
[----:B------:R-:W-:Y:S01]  /*7040*/  FFMA.FTZ R147, R148, UR23, R127 ;  /* 0x0000001794937c23 */ /* 0x000fe2000801007f */
[----:B------:R-:W-:Y:S02]  /*7050*/  ISETP.GE.U32.AND P6, PT, R24, 0x1000000, PT ;  /* 0x010000001800780c */ /* 0x000fe40003fc6070 */
[----:B------:R-:W-:Y:S01]  /*7060*/  FADD.FTZ R98, R98, R149 ;  /* 0x0000009562627221 */ /* 0x000fe20000010000 */
        /* <DEDUP_REMOVED lines=9> */
.L_x_12656:
        /* <DEDUP_REMOVED lines=15> */
[----:B------:R-:W-:Y:S02]  /*71f0*/  FFMA.FTZ R148, R148, UR23, R125 ;  /* 0x0000001794947c23 */ /* 0x000fe4000801007d */
        /* <DEDUP_REMOVED lines=10> */
[----:B------:R-:W-:Y:S01]  /*72a0*/  FFMA.FTZ R149, R149, UR23, R126 ;  /* 0x0000001795957c23 */ /* 0x000fe2000801007e */
        /* <DEDUP_REMOVED lines=11> */
[----:B------:R-:W-:Y:S01]  /*7360*/  FFMA.FTZ R150, R150, UR23, R127 ;  /* 0x0000001796967c23 */ /* 0x000fe2000801007f */
        /* <DEDUP_REMOVED lines=9> */
.L_x_12657:
[----:B------:R-:W-:Y:S05]  /*7400*/  BSYNC.RECONVERGENT B2 ;  /* 0x0000000000027941 */ /* 0x000fea0003800200 */
.L_x_12655:
[----:B------:R-:W0:Y:S08]  /*7410*/  @P5 LDC.64 R150, c[0x0][0x478] ;  /* 0x00011e00ff965b82 */ /* 0x000e300000000a00 */
[----:B------:R-:W1:Y:S01]  /*7420*/  LDC.64 R148, c[0x0][0x468] ;  /* 0x00011a00ff947b82 */ /* 0x000e620000000a00 */
[----:B0-----:R-:W-:-:S05]  /*7430*/  @P5 IMAD.WIDE.U32 R150, R29, 0x10, R150 ;  /* 0x000000101d965825 */ /* 0x001fca00078e0096 */
[----:B------:R3:W-:Y:S01]  /*7440*/  @P5 STG.E.128 desc[UR14][R150.64], R144 ;  /* 0x0000009096005986 */ /* 0x0007e2000c101d0e */
[C---:B-1----:R-:W-:Y:S01]  /*7450*/  IMAD.WIDE.U32 R148, R29.reuse, 0x10, R148 ;  /* 0x000000101d947825 */ /* 0x042fe200078e0094 */
[----:B------:R-:W-:-:S04]  /*7460*/  IADD3 R29, PT, PT, R29, 0x100, RZ ;  /* 0x000001001d1d7810 */ /* 0x000fc80007ffe0ff */
[----:B------:R3:W-:Y:S03]  /*7470*/  STG.E.128 desc[UR14][R148.64], R152 ;  /* 0x0000009894007986 */ /* 0x0007e6000c101d0e */
.L_x_12654:
[----:B------:R-:W-:Y:S05]  /*7480*/  BSYNC.RECONVERGENT B1 ;  /* 0x0000000000017941 */ /* 0x000fea0003800200 */
.L_x_12653:
[----:B------:R-:W-:Y:S04]  /*7490*/  BSSY.RECONVERGENT B1, `(.L_x_12658) ;  /* 0x0000072000017945 */ /* 0x000fe80003800200 */
[----:B------:R-:W-:Y:S05]  /*74a0*/  @!P2 BRA `(.L_x_12659) ;  /* 0x0000000400c0a947 */ /* 0x000fea0003800000 */
[----:B0-23--:R-:W0:Y:S02]  /*74b0*/  LDC.64 R148, c[0x0][0x390] ;  /* 0x0000e400ff947b82 */ /* 0x00de240000000a00 */
        /* <DEDUP_REMOVED lines=55> */
.L_x_12661:
        /* <DEDUP_REMOVED lines=27> */
[----:B------:R-:W-:Y:S02]  /*79e0*/  FFMA.FTZ R149, R149, UR23, R130 ;  /* 0x0000001795957c23 */ /* 0x000fe40008010082 */
        /* <DEDUP_REMOVED lines=20> */
.L_x_12662:
[----:B------:R-:W-:Y:S05]  /*7b30*/  BSYNC.RECONVERGENT B2 ;  /* 0x0000000000027941 */ /* 0x000fea0003800200 */
.L_x_12660:
[----:B------:R-:W0:Y:S08]  /*7b40*/  @P5 LDC.64 R150, c[0x0][0x478] ;  /* 0x00011e00ff965b82 */ /* 0x000e300000000a00 */
[----:B------:R-:W1:Y:S01]  /*7b50*/  LDC.64 R148, c[0x0][0x468] ;  /* 0x00011a00ff947b82 */ /* 0x000e620000000a00 */
[----:B0-----:R-:W-:-:S05]  /*7b60*/  @P5 IMAD.WIDE.U32 R150, R29, 0x10, R150 ;  /* 0x000000101d965825 */ /* 0x001fca00078e0096 */
[----:B------:R4:W-:Y:S01]  /*7b70*/  @P5 STG.E.128 desc[UR14][R150.64], R144 ;  /* 0x0000009096005986 */ /* 0x0009e2000c101d0e */
[C---:B-1----:R-:W-:Y:S01]  /*7b80*/  IMAD.WIDE.U32 R148, R29.reuse, 0x10, R148 ;  /* 0x000000101d947825 */ /* 0x042fe200078e0094 */
[----:B------:R-:W-:-:S04]  /*7b90*/  IADD3 R29, PT, PT, R29, 0x100, RZ ;  /* 0x000001001d1d7810 */ /* 0x000fc80007ffe0ff */
[----:B------:R4:W-:Y:S03]  /*7ba0*/  STG.E.128 desc[UR14][R148.64], R152 ;  /* 0x0000009894007986 */ /* 0x0009e6000c101d0e */
.L_x_12659:
[----:B------:R-:W-:Y:S05]  /*7bb0*/  BSYNC.RECONVERGENT B1 ;  /* 0x0000000000017941 */ /* 0x000fea0003800200 */
.L_x_12658:
[----:B------:R-:W-:Y:S04]  /*7bc0*/  BSSY.RECONVERGENT B1, `(.L_x_12663) ;  /* 0x0000072000017945 */ /* 0x000fe80003800200 */
[----:B------:R-:W-:Y:S05]  /*7bd0*/  @!P3 BRA `(.L_x_12664) ;  /* 0x0000000400c0b947 */ /* 0x000fea0003800000 */
[----:B0-234-:R-:W0:Y:S02]  /*7be0*/  LDC.64 R148, c[0x0][0x390] ;  /* 0x0000e400ff947b82 */ /* 0x01de240000000a00 */
        /* <DEDUP_REMOVED lines=55> */
.L_x_12666:
        /* <DEDUP_REMOVED lines=48> */
.L_x_12667:
[----:B------:R-:W-:Y:S05]  /*8260*/  BSYNC.RECONVERGENT B2 ;  /* 0x0000000000027941 */ /* 0x000fea0003800200 */
.L_x_12665:
[----:B------:R-:W0:Y:S08]  /*8270*/  @P5 LDC.64 R150, c[0x0][0x478] ;  /* 0x00011e00ff965b82 */ /* 0x000e300000000a00 */
[----:B------:R-:W1:Y:S01]  /*8280*/  LDC.64 R148, c[0x0][0x468] ;  /* 0x00011a00ff947b82 */ /* 0x000e620000000a00 */
[----:B0-----:R-:W-:-:S05]  /*8290*/  @P5 IMAD.WIDE.U32 R150, R29, 0x10, R150 ;  /* 0x000000101d965825 */ /* 0x001fca00078e0096 */
[----:B------:R0:W-:Y:S01]  /*82a0*/  @P5 STG.E.128 desc[UR14][R150.64], R144 ;  /* 0x0000009096005986 */ /* 0x0001e2000c101d0e */
[C---:B-1----:R-:W-:Y:S01]  /*82b0*/  IMAD.WIDE.U32 R148, R29.reuse, 0x10, R148 ;  /* 0x000000101d947825 */ /* 0x042fe200078e0094 */
[----:B------:R-:W-:-:S04]  /*82c0*/  IADD3 R29, PT, PT, R29, 0x100, RZ ;  /* 0x000001001d1d7810 */ /* 0x000fc80007ffe0ff */
[----:B------:R0:W-:Y:S03]  /*82d0*/  STG.E.128 desc[UR14][R148.64], R152 ;  /* 0x0000009894007986 */ /* 0x0001e6000c101d0e */
.L_x_12664:
[----:B------:R-:W-:Y:S05]  /*82e0*/  BSYNC.RECONVERGENT B1 ;  /* 0x0000000000017941 */ /* 0x000fea0003800200 */
.L_x_12663:
        /* <DEDUP_REMOVED lines=58> */
.L_x_12671:
        /* <DEDUP_REMOVED lines=48> */
.L_x_12672:
[----:B------:R-:W-:Y:S05]  /*8990*/  BSYNC.RECONVERGENT B2 ;  /* 0x0000000000027941 */ /* 0x000fea0003800200 */
.L_x_12670:
[----:B------:R-:W0:Y:S08]  /*89a0*/  @P5 LDC.64 R150, c[0x0][0x478] ;  /* 0x00011e00ff965b82 */ /* 0x000e300000000a00 */
[----:B------:R-:W1:Y:S01]  /*89b0*/  LDC.64 R148, c[0x0][0x468] ;  /* 0x00011a00ff947b82 */ /* 0x000e620000000a00 */
[----:B0-----:R-:W-:-:S05]  /*89c0*/  @P5 IMAD.WIDE.U32 R150, R29, 0x10, R150 ;  /* 0x000000101d965825 */ /* 0x001fca00078e0096 */
[----:B------:R0:W-:Y:S01]  /*89d0*/  @P5 STG.E.128 desc[UR14][R150.64], R144 ;  /* 0x0000009096005986 */ /* 0x0001e2000c101d0e */
[C---:B-1----:R-:W-:Y:S01]  /*89e0*/  IMAD.WIDE.U32 R148, R29.reuse, 0x10, R148 ;  /* 0x000000101d947825 */ /* 0x042fe200078e0094 */
[----:B------:R-:W-:-:S04]  /*89f0*/  IADD3 R29, PT, PT, R29, 0x100, RZ ;  /* 0x000001001d1d7810 */ /* 0x000fc80007ffe0ff */
[----:B------:R0:W-:Y:S03]  /*8a00*/  STG.E.128 desc[UR14][R148.64], R152 ;  /* 0x0000009894007986 */ /* 0x0001e6000c101d0e */
.L_x_12669:
[----:B------:R-:W-:Y:S05]  /*8a10*/  BSYNC.RECONVERGENT B1 ;  /* 0x0000000000017941 */ /* 0x000fea0003800200 */
.L_x_12668:
[----:B------:R-:W-:-:S13]  /*8a20*/  ISETP.NE.AND P5, PT, R199, RZ, PT ;  /* 0x000000ffc700720c */ /* 0x000fda0003fa5270 */
        /* <DEDUP_REMOVED lines=23> */
[----:B------:R-:W-:-:S04]  /*8ba0*/  FFMA.FTZ R145, R146, UR23, R141 ;  /* 0x0000001792917c23 */ /* 0x000fc8000801008d */
[----:B------:R-:W-:-:S04]  /*8bb0*/  FMUL.FTZ R146, R145, UR12 ;  /* 0x0000000c91927c20 */ /* 0x000fc80008410000 */
[----:B------:R-:W-:Y:S02]  /*8bc0*/  FMUL.FTZ R146, R146, UR22 ;  /* 0x0000001692927c20 */ /* 0x000fe40008410000 */
[----:B------:R-:W-:Y:S02]  /*8bd0*/  @P6 HADD2.F32 R147, -RZ, R202.H0_H0 ;  /* 0x200000caff936230 */ /* 0x000fe40000004100 */
[-C--:B------:R-:W-:Y:S01]  /*8be0*/  FMUL.FTZ R148, R149, R146.reuse ;  /* 0x0000009295947220 */ /* 0x080fe20000410000 */
[----:B------:R-:W-:Y:S01]  /*8bf0*/  FADD.FTZ R149, R112, R155 ;  /* 0x0000009b70957221 */ /* 0x000fe20000010000 */
[----:B------:R-:W-:Y:S01]  /*8c00*/  MOV R155, RZ ;  /* 0x000000ff009b7202 */ /* 0x000fe20000000f00 */
[----:B------:R-:W-:Y:S01]  /*8c10*/  @P6 FMUL.FTZ R153, R147, R146 ;  /* 0x0000009293996220 */ /* 0x000fe20000410000 */
[--C-:B------:R-:W-:Y:S01]  /*8c20*/  FFMA.FTZ R147, R179, UR4, R158.reuse ;  /* 0x00000004b3937c23 */ /* 0x100fe2000801009e */
[----:B------:R-:W-:Y:S01]  /*8c30*/  FSEL R148, R148, RZ, P6 ;  /* 0x000000ff94947208 */ /* 0x000fe20003000000 */
[----:B------:R-:W-:Y:S01]  /*8c40*/  FFMA.FTZ R158, R194, UR4, R158 ;  /* 0x00000004c29e7c23 */ /* 0x000fe2000801009e */
[----:B------:R-:W-:Y:S01]  /*8c50*/  LOP3.LUT P6, RZ, R4, 0xff0000, RZ, 0xc0, !PT ;  /* 0x00ff000004ff7812 */ /* 0x000fe200078cc0ff */
[----:B------:R-:W-:-:S02]  /*8c60*/  FADD.FTZ R147, R174, -R147 ;  /* 0x80000093ae937221 */ /* 0x000fc40000010000 */
[----:B------:R-:W-:Y:S01]  /*8c70*/  FADD.FTZ R158, R187, -R158 ;  /* 0x8000009ebb9e7221 */ /* 0x000fe20000010000 */
        /* <DEDUP_REMOVED lines=9> */
[----:B------:R-:W-:Y:S01]  /*8d10*/  FMUL.FTZ R150, R147, UR12 ;  /* 0x0000000c93967c20 */ /* 0x000fe20008410000 */
[----:B------:R-:W-:-:S03]  /*8d20*/  ISETP.GE.U32.AND P6, PT, R4, 0x1000000, PT ;  /* 0x010000000400780c */ /* 0x000fc60003fc6070 */
[----:B------:R-:W-:Y:S01]  /*8d30*/  FMUL.FTZ R150, R150, UR22 ;  /* 0x0000001696967c20 */ /* 0x000fe20008410000 */
[----:B------:R-:W-:-:S03]  /*8d40*/  FADD.FTZ R114, R114, R157 ;  /* 0x0000009d72727221 */ /* 0x000fc60000010000 */
[----:B------:R-:W-:-:S05]  /*8d50*/  FMUL.FTZ R151, R151, R150 ;  /* 0x0000009697977220 */ /* 0x000fca0000410000 */
[----:B------:R-:W-:-:S05]  /*8d60*/  FSEL R156, R151, RZ, P6 ;  /* 0x000000ff979c7208 */ /* 0x000fca0003000000 */
[----:B------:R-:W-:Y:S01]  /*8d70*/  FADD.FTZ R115, R115, R156 ;  /* 0x0000009c73737221 */ /* 0x000fe20000010000 */
[----:B------:R-:W-:Y:S06]  /*8d80*/  @!P6 BRA `(.L_x_12675) ;  /* 0x0000000000c8e947 */ /* 0x000fec0003800000 */
[----:B------:R-:W-:-:S05]  /*8d90*/  HADD2.F32 R155, -RZ, R201.H0_H0 ;  /* 0x200000c9ff9b7230 */ /* 0x000fca0000004100 */
[----:B------:R-:W-:Y:S01]  /*8da0*/  FMUL.FTZ R155, R155, R150 ;  /* 0x000000969b9b7220 */ /* 0x000fe20000410000 */
[----:B------:R-:W-:Y:S06]  /*8db0*/  BRA `(.L_x_12675) ;  /* 0x0000000000bc7947 */ /* 0x000fec0003800000 */
.L_x_12674:
        /* <DEDUP_REMOVED lines=15> */
[----:B------:R-:W-:-:S04]  /*8eb0*/  FFMA.FTZ R148, R148, UR23, R141 ;  /* 0x0000001794947c23 */ /* 0x000fc8000801008d */
        /* <DEDUP_REMOVED lines=12> */
[----:B------:R-:W-:-:S02]  /*8f80*/  FFMA.FTZ R149, R149, UR23, R142 ;  /* 0x0000001795957c23 */ /* 0x000fc4000801008e */
[----:B------:R-:W-:Y:S01]  /*8f90*/  FFMA.FTZ R158, R158, UR23, R143 ;  /* 0x000000179e9e7c23 */ /* 0x000fe2000801008f */
        /* <DEDUP_REMOVED lines=17> */
.L_x_12675:
[----:B------:R-:W-:Y:S05]  /*90b0*/  BSYNC.RECONVERGENT B1 ;  /* 0x0000000000017941 */ /* 0x000fea0003800200 */
.L_x_12673:
        /* <DEDUP_REMOVED lines=8> */
.L_x_12639:
[----:B------:R-:W-:Y:S05]  /*9140*/  BSYNC.RECONVERGENT B0 ;  /* 0x0000000000007941 */ /* 0x000fea0003800200 */
.L_x_12607:
[----:B------:R-:W-:Y:S02]  /*9150*/  UIADD3 UR7, UPT, UPT, UR7, UR24, URZ ;  /* 0x0000001807077290 */ /* 0x000fe4000fffe0ff */
[----:B------:R-:W-:Y:S02]  /*9160*/  UPLOP3.LUT UP2, UPT, UPT, UPT, UP2, 0x40, 0x4 ;  /* 0x000000000004789c */ /* 0x000fe40003f4e820 */
[----:B------:R-:W-:-:S09]  /*9170*/  UISETP.GE.AND UP1, UPT, UR7, UR25, UPT ;  /* 0x000000190700728c */ /* 0x000fd2000bf26270 */
[----:B------:R-:W-:Y:S05]  /*9180*/  BRA.U !UP1, `(.L_x_12676) ;  /* 0xffffff7d09887547 */ /* 0x000fea000b83ffff */
.L_x_12590:
[----:B------:R-:W0:Y:S01]  /*9190*/  S2UR UR4, SR_CTAID.X ;  /* 0x00000000000479c3 */ /* 0x000e220000002500 */
[----:B------:R-:W-:Y:S01]  /*91a0*/  ISETP.NE.AND P5, PT, R164, RZ, PT ;  /* 0x000000ffa400720c */ /* 0x000fe20003fa5270 */
        /* <DEDUP_REMOVED lines=15> */
.L_x_12678:
[----:B------:R-:W-:Y:S05]  /*92a0*/  BSYNC.RECONVERGENT B0 ;  /* 0x0000000000007941 */ /* 0x000fea0003800200 */
.L_x_12677:
        /* <DEDUP_REMOVED lines=12> */
.L_x_12680:
[----:B------:R-:W-:Y:S05]  /*9370*/  BSYNC.RECONVERGENT B0 ;  /* 0x0000000000007941 */ /* 0x000fea0003800200 */
.L_x_12679:
        /* <DEDUP_REMOVED lines=12> */
.L_x_12682:
[----:B------:R-:W-:Y:S05]  /*9440*/  BSYNC.RECONVERGENT B0 ;  /* 0x0000000000007941 */ /* 0x000fea0003800200 */
.L_x_12681:
        /* <DEDUP_REMOVED lines=12> */
.L_x_12684:
[----:B------:R-:W-:Y:S05]  /*9510*/  BSYNC.RECONVERGENT B0 ;  /* 0x0000000000007941 */ /* 0x000fea0003800200 */
.L_x_12683:
        /* <DEDUP_REMOVED lines=12> */
.L_x_12686:
[----:B------:R-:W-:Y:S05]  /*95e0*/  BSYNC.RECONVERGENT B0 ;  /* 0x0000000000007941 */ /* 0x000fea0003800200 */
.L_x_12685:
        /* <DEDUP_REMOVED lines=12> */
.L_x_12688:
[----:B------:R-:W-:Y:S05]  /*96b0*/  BSYNC.RECONVERGENT B0 ;  /* 0x0000000000007941 */ /* 0x000fea0003800200 */
.L_x_12687:
[----:B------:R-:W-:-:S13]  /*96c0*/  ISETP.NE.AND P0, PT, R199, RZ, PT ;  /* 0x000000ffc700720c */ /* 0x000fda0003f05270 */
        /* <DEDUP_REMOVED lines=11> */
.L_x_12689:
        /* <DEDUP_REMOVED lines=16> */
.L_x_14460:


//--------------------- .text._ZN10layer_norm13ln_bwd_kernelINS_13Kernel_traitsI6__halfffffjLj7168ELj1ELj1ELj8ELj16ENS_18Kernel_traits_baseILj7168ES2_ffffjLj256EEEEELb1ELb1ELb0ELb1EEEvNS_9BwdParamsE --------------------------
	.section	.text._ZN10layer_norm13ln_bwd_kernelINS_13Kernel_traitsI6__halfffffjLj7168ELj1ELj1ELj8ELj16ENS_18Kernel_traits_baseILj7168ES2_ffffjLj256EEEEELb1ELb1ELb0ELb1EEEvNS_9BwdParamsE,"ax",@progbits
	.align	128
        .global         _ZN10layer_norm13ln_bwd_kernelINS_13Kernel_traitsI6__halfffffjLj7168ELj1ELj1ELj8ELj16ENS_18Kernel_traits_baseILj7168ES2_ffffjLj256EEEEELb1ELb1ELb0ELb1EEEvNS_9BwdParamsE
        .type           _ZN10layer_norm13ln_bwd_kernelINS_13Kernel_traitsI6__halfffffjLj7168ELj1ELj1ELj8ELj16ENS_18Kernel_traits_baseILj7168ES2_ffffjLj256EEEEELb1ELb1ELb0ELb1EEEvNS_9BwdParamsE,@function
        .size           _ZN10layer_norm13ln_bwd_kernelINS_13Kernel_traitsI6__halfffffjLj7168ELj1ELj1ELj8ELj16ENS_18Kernel_traits_baseILj7168ES2_ffffjLj256EEEEELb1ELb1ELb0ELb1EEEvNS_9BwdParamsE,(.L_x_14461 - _ZN10layer_norm13ln_bwd_kernelINS_13Kernel_traitsI6__halfffffjLj7168ELj1ELj1ELj8ELj16ENS_18Kernel_traits_baseILj7168ES2_ffffjLj256EEEEELb1ELb1ELb0ELb1EEEvNS_9BwdParamsE)
        .other          _ZN10layer_norm13ln_bwd_kernelINS_13Kernel_traitsI6__halfffffjLj7168ELj1ELj1ELj8ELj16ENS_18Kernel_traits_baseILj7168ES2_ffffjLj256EEEEELb1ELb1ELb0ELb1EEEvNS_9BwdParamsE,@"STO_CUDA_ENTRY STV_DEFAULT"
_ZN10layer_norm13ln_bwd_kernelINS_13Kernel_traitsI6__halfffffjLj7168ELj1ELj1ELj8ELj16ENS_18Kernel_traits_baseILj7168ES2_ffffjLj256EEEEELb1ELb1ELb0ELb1EEEvNS_9BwdParamsE:
.text._ZN10layer_norm13ln_bwd_kernelINS_13Kernel_traitsI6__halfffffjLj7168ELj1ELj1ELj8ELj16ENS_18Kernel_traits_baseILj7168ES2_ffffjLj256EEEEELb1ELb1ELb0ELb1EEEvNS_9BwdParamsE:
        /* <DEDUP_REMOVED lines=55> */
[----:B------:R-:W4:Y:S01]  /*0370*/  LDCU UR9, c[0x0][0x408] ;  /* 0x00008100ff0977ac */ /* 0x000f220008000800 */
[----:B------:R-:W-:Y:S01]  /*0380*/  HFMA2 R183, -RZ, RZ, 0, 0 ;  /* 0x00000000ffb77431 */ /* 0x000fe200000001ff */
[----:B------:R-:W-:-:S02]  /*0390*/  CS2R R200, SRZ ;  /* 0x0000000000c87805 */ /* 0x000fc4000001ff00 */
[----:B------:R-:W-:Y:S02]  /*03a0*/  CS2R R198, SRZ ;  /* 0x0000000000c67805 */ /* 0x000fe4000001ff00 */
[----:B------:R-:W-:Y:S02]  /*03b0*/  CS2R R196, SRZ ;  /* 0x0000000000c47805 */ /* 0x000fe4000001ff00 */
[----:B------:R-:W-:Y:S02]  /*03c0*/  MOV R188, RZ ;  /* 0x000000ff00bc7202 */ /* 0x000fe40000000f00 */
        /* <DEDUP_REMOVED lines=11> */
[----:B0-----:R-:W4:Y:S01]  /*0480*/  LDG.E.64 R110, desc[UR18][R4.64+0x2800] ;  /* 0x00280012046e7981 */ /* 0x001f22000c1e1b00 */
[----:B------:R-:W-:Y:S02]  /*0490*/  CS2R R220, SRZ ;  /* 0x0000000000dc7805 */ /* 0x000fe4000001ff00 */
[----:B------:R-:W-:Y:S01]  /*04a0*/  CS2R R180, SRZ ;  /* 0x0000000000b47805 */ /* 0x000fe2000001ff00 */
[----:B---3--:R-:W-:Y:S01]  /*04b0*/  IMAD.WIDE.U32 R2, R251, 0x8, R2 ;  /* 0x00000008fb027825 */ /* 0x008fe200078e0002 */
[----:B------:R-:W3:Y:S01]  /*04c0*/  LDG.E.64 R54, desc[UR18][R4.64+0x1800] ;  /* 0x0018001204367981 */ /* 0x000ee2000c1e1b00 */
[----:B------:R-:W-:Y:S02]  /*04d0*/  CS2R R178, SRZ ;  /* 0x0000000000b27805 */ /* 0x000fe4000001ff00 */
[----:B------:R-:W-:Y:S02]  /*04e0*/  CS2R R176, SRZ ;  /* 0x0000000000b07805 */ /* 0x000fe4000001ff00 */
[----:B------:R-:W-:Y:S01]  /*04f0*/  CS2R R174, SRZ ;  /* 0x0000000000ae7805 */ /* 0x000fe2000001ff00 */
[----:B------:R-:W3:Y:S01]  /*0500*/  LDG.E.64 R52, desc[UR18][R4.64+0x800] ;  /* 0x0008001204347981 */ /* 0x000ee2000c1e1b00 */
[----:B------:R-:W-:-:S02]  /*0510*/  CS2R R172, SRZ ;  /* 0x0000000000ac7805 */ /* 0x000fc4000001ff00 */
[----:B------:R-:W-:Y:S02]  /*0520*/  CS2R R170, SRZ ;  /* 0x0000000000aa7805 */ /* 0x000fe4000001ff00 */
[----:B------:R-:W-:Y:S01]  /*0530*/  CS2R R166, SRZ ;  /* 0x0000000000a67805 */ /* 0x000fe2000001ff00 */
[----:B------:R-:W3:Y:S01]  /*0540*/  LDG.E.64 R222, desc[UR18][R2.64+0x3000] ;  /* 0x0030001202de7981 */ /* 0x000ee2000c1e1b00 */
[----:B------:R-:W-:Y:S02]  /*0550*/  CS2R R164, SRZ ;  /* 0x0000000000a47805 */ /* 0x000fe4000001ff00 */
[----:B------:R-:W-:Y:S02]  /*0560*/  CS2R R162, SRZ ;  /* 0x0000000000a27805 */ /* 0x000fe4000001ff00 */
[----:B------:R-:W-:Y:S01]  /*0570*/  MOV R34, RZ ;  /* 0x000000ff00227202 */ /* 0x000fe20000000f00 */
[----:B------:R-:W3:Y:S01]  /*0580*/  LDG.E.64 R136, desc[UR18][R4.64+0x3000] ;  /* 0x0030001204887981 */ /* 0x000ee2000c1e1b00 */
[----:B------:R-:W-:-:S02]  /*0590*/  CS2R R32, SRZ ;  /* 0x0000000000207805 */ /* 0x000fc4000001ff00 */
[----:B------:R-:W-:Y:S02]  /*05a0*/  CS2R R30, SRZ ;  /* 0x00000000001e7805 */ /* 0x000fe4000001ff00 */
[----:B------:R-:W-:Y:S01]  /*05b0*/  CS2R R28, SRZ ;  /* 0x00000000001c7805 */ /* 0x000fe2000001ff00 */
[----:B------:R-:W3:Y:S01]  /*05c0*/  LDG.E.64 R108, desc[UR18][R4.64+0x2000] ;  /* 0x00200012046c7981 */ /* 0x000ee2000c1e1b00 */
[----:B------:R-:W-:Y:S02]  /*05d0*/  CS2R R26, SRZ ;  /* 0x00000000001a7805 */ /* 0x000fe4000001ff00 */
[----:B------:R-:W-:Y:S02]  /*05e0*/  CS2R R24, SRZ ;  /* 0x0000000000187805 */ /* 0x000fe4000001ff00 */
[----:B------:R-:W-:Y:S01]  /*05f0*/  CS2R R22, SRZ ;  /* 0x0000000000167805 */ /* 0x000fe2000001ff00 */
[----:B------:R-:W3:Y:S01]  /*0600*/  LDG.E.64 R6, desc[UR18][R2.64+0x2800] ;  /* 0x0028001202067981 */ /* 0x000ee2000c1e1b00 */
[----:B------:R-:W-:Y:S01]  /*0610*/  CS2R R20, SRZ ;  /* 0x0000000000147805 */ /* 0x000fe2000001ff00 */
[----:B------:R-:W0:Y:S02]  /*0620*/  LDCU UR21, c[0x0][0x388] ;  /* 0x00007100ff1577ac */ /* 0x000e240008000800 */
        /* <DEDUP_REMOVED lines=11> */
[----:B--2---:R-:W-:-:S03]  /*06e0*/  UISETP.NE.U32.AND UP0, UPT, UR4, URZ, UPT ;  /* 0x000000ff0400728c */ /* 0x004fc6000bf05070 */
[----:B------:R2:W5:Y:S01]  /*06f0*/  LDG.E.64 R48, desc[UR18][R4.64+0x1000] ;  /* 0x0010001204307981 */ /* 0x000562000c1e1b00 */
[----:B------:R-:W0:Y:S01]  /*0700*/  LDCU.64 UR28, c[0x0][0x380] ;  /* 0x00007000ff1c77ac */ /* 0x000e220008000a00 */
[----:B------:R-:W-:Y:S01]  /*0710*/  UISETP.NE.AND.EX UP0, UPT, UR5, URZ, UPT, UP0 ;  /* 0x000000ff0500728c */ /* 0x000fe2000bf05300 */
[----:B--2---:R-:W-:Y:S02]  /*0720*/  CS2R R4, SRZ ;  /* 0x0000000000047805 */ /* 0x004fe4000001ff00 */
[--C-:B----4-:R-:W-:Y:S02]  /*0730*/  SHF.R.U64 R190, R110, 0x10, R111.reuse ;  /* 0x000000106ebe7819 */ /* 0x110fe4000000126f */
[----:B------:R-:W-:Y:S02]  /*0740*/  SHF.R.U32.HI R0, RZ, 0x10, R111 ;  /* 0x00000010ff007819 */ /* 0x000fe4000001166f */
[----:B---3--:R-:W-:Y:S02]  /*0750*/  SHF.R.U32.HI R192, RZ, 0x10, R55 ;  /* 0x00000010ffc07819 */ /* 0x008fe40000011637 */
[----:B------:R-:W-:-:S02]  /*0760*/  PRMT R190, R190, 0x5410, R0 ;  /* 0x00005410bebe7816 */ /* 0x000fc40000000000 */
[--C-:B------:R-:W-:Y:S02]  /*0770*/  SHF.R.U64 R0, R52, 0x10, R53.reuse ;  /* 0x0000001034007819 */ /* 0x100fe40000001235 */
[----:B------:R-:W-:Y:S02]  /*0780*/  SHF.R.U32.HI R193, RZ, 0x10, R53 ;  /* 0x00000010ffc17819 */ /* 0x000fe40000011635 */
[----:B------:R-:W-:Y:S01]  /*0790*/  SHF.R.U64 R225, R222, 0x10, R223 ;  /* 0x00000010dee17819 */ /* 0x000fe200000012df */
[----:B------:R-:W-:Y:S01]  /*07a0*/  HADD2.F32 R224, -RZ, R223.H0_H0 ;  /* 0x200000dfffe07230 */ /* 0x000fe20000004100 */
[----:B------:R-:W-:Y:S02]  /*07b0*/  PRMT R192, R192, 0x5410, R0 ;  /* 0x00005410c0c07816 */ /* 0x000fe40000000000 */
[--C-:B------:R-:W-:Y:S02]  /*07c0*/  SHF.R.U64 R189, R136, 0x10, R137.reuse ;  /* 0x0000001088bd7819 */ /* 0x100fe40000001289 */
[----:B------:R-:W-:-:S02]  /*07d0*/  SHF.R.U32.HI R18, RZ, 0x10, R137 ;  /* 0x00000010ff127819 */ /* 0x000fc40000011689 */
[--C-:B------:R-:W-:Y:S02]  /*07e0*/  SHF.R.U64 R191, R108, 0x10, R109.reuse ;  /* 0x000000106cbf7819 */ /* 0x100fe4000000126d */
[----:B------:R-:W-:Y:S02]  /*07f0*/  SHF.R.U32.HI R2, RZ, 0x10, R109 ;  /* 0x00000010ff027819 */ /* 0x000fe4000001166d */
        /* <DEDUP_REMOVED lines=13> */
[--C-:B------:R-:W-:Y:S01]  /*08d0*/  SHF.R.U64 R0, R50, 0x10, R51.reuse ;  /* 0x0000001032007819 */ /* 0x100fe20000001233 */
[----:B------:R-:W-:Y:S01]  /*08e0*/  HADD2.F32 R226, -RZ, R222.H0_H0 ;  /* 0x200000deffe27230 */ /* 0x000fe20000004100 */
[----:B------:R-:W-:Y:S01]  /*08f0*/  PRMT R189, R189, 0x5410, R18 ;  /* 0x00005410bdbd7816 */ /* 0x000fe20000000012 */
[----:B------:R-:W-:Y:S01]  /*0900*/  HADD2.F32 R230, -RZ, R6.H0_H0 ;  /* 0x20000006ffe67230 */ /* 0x000fe20000004100 */
[----:B------:R-:W-:Y:S01]  /*0910*/  PRMT R191, R191, 0x5410, R2 ;  /* 0x00005410bfbf7816 */ /* 0x000fe20000000002 */
[----:B------:R-:W-:Y:S01]  /*0920*/  HADD2.F32 R228, -RZ, R7.H0_H0 ;  /* 0x20000007ffe47230 */ /* 0x000fe20000004100 */
[----:B------:R-:W-:Y:S01]  /*0930*/  SHF.R.U32.HI R194, RZ, 0x10, R51 ;  /* 0x00000010ffc27819 */ /* 0x000fe20000011633 */
        /* <DEDUP_REMOVED lines=33> */
[----:B01----:R-:W-:-:S07]  /*0b50*/  HADD2.F32 R247, -RZ, R247.H0_H0 ;  /* 0x200000f7fff77230 */ /* 0x003fce0000004100 */
.L_x_12735:
[----:B0-----:R-:W0:Y:S01]  /*0b60*/  S2R R251, SR_TID.X ;  /* 0x0000000000fb7919 */ /* 0x001e220000002100 */
[----:B-1----:R-:W1:Y:S01]  /*0b70*/  @UP0 LDCU.64 UR4, c[0x0][0x3e0] ;  /* 0x00007c00ff0407ac */ /* 0x002e620008000a00 */
[----:B--2---:R-:W2:Y:S01]  /*0b80*/  LDC.64 R132, c[0x0][0x3a8] ;  /* 0x0000ea00ff847b82 */ /* 0x004ea20000000a00 */
[----:B------:R-:W-:Y:S01]  /*0b90*/  PLOP3.LUT P0, PT, PT, PT, UP0, 0x80, 0x8 ;  /* 0x000000000008781c */ /* 0x000fe20003f0f008 */
[----:B------:R-:W-:Y:S02]  /*0ba0*/  UIMAD UR7, UR6, UR21, URZ ;  /* 0x00000015060772a4 */ /* 0x000fe4000f8e02ff */
[----:B------:R-:W-:Y:S02]  /*0bb0*/  UIMAD.WIDE UR16, UR6, 0x4, UR14 ;  /* 0x00000004061078a5 */ /* 0x000fe4000f8e020e */
[----:B------:R-:W-:Y:S02]  /*0bc0*/  USHF.R.S32.HI UR8, URZ, 0x1f, UR7 ;  /* 0x0000001fff087899 */ /* 0x000fe40008011407 */
[----:B------:R-:W3:Y:S01]  /*0bd0*/  LDC.64 R92, c[0x0][0x428] ;  /* 0x00010a00ff5c7b82 */ /* 0x000ee20000000a00 */
[----:B------:R-:W-:-:S02]  /*0be0*/  UIMAD.WIDE UR10, UR6, 0x4, UR12 ;  /* 0x00000004060a78a5 */ /* 0x000fc4000f8e020c */
[----:B------:R-:W-:Y:S01]  /*0bf0*/  ULEA.HI UR8, UR8, UR7, URZ, 0x2 ;  /* 0x0000000708087291 */ /* 0x000fe2000f8f10ff */
[----:B------:R-:W-:Y:S02]  /*0c00*/  MOV R38, UR16 ;  /* 0x0000001000267c02 */ /* 0x000fe40008000f00 */
[----:B------:R-:W-:Y:S02]  /*0c10*/  MOV R39, UR17 ;  /* 0x0000001100277c02 */ /* 0x000fe40008000f00 */
[----:B------:R-:W-:Y:S01]  /*0c20*/  MOV R36, UR10 ;  /* 0x0000000a00247c02 */ /* 0x000fe20008000f00 */
[----:B-1----:R-:W-:Y:S01]  /*0c30*/  @UP0 UIMAD.WIDE UR4, UR6, 0x4, UR4 ;  /* 0x00000004060408a5 */ /* 0x002fe2000f8e0204 */
[----:B------:R-:W-:Y:S01]  /*0c40*/  MOV R40, UR8 ;  /* 0x0000000800287c02 */ /* 0x000fe20008000f00 */
[----:B------:R-:W4:Y:S01]  /*0c50*/  LDG.E R0, desc[UR18][R38.64] ;  /* 0x0000001226007981 */ /* 0x000f22000c1e1900 */
[----:B------:R-:W-:-:S05]  /*0c60*/  MOV R37, UR11 ;  /* 0x0000000b00257c02 */ /* 0x000fca0008000f00 */
[----:B------:R1:W4:Y:S01]  /*0c70*/  LDG.E R140, desc[UR18][R36.64] ;  /* 0x00000012248c7981 */ /* 0x000322000c1e1900 */
[----:B0-----:R-:W-:Y:S02]  /*0c80*/  LEA.HI.SX32 R35, R40, R251, 0x1e ;  /* 0x000000fb28237211 */ /* 0x001fe400078ff2ff */
[----:B-1----:R-:W-:-:S03]  /*0c90*/  MOV R36, UR4 ;  /* 0x0000000400247c02 */ /* 0x002fc60008000f00 */
[----:B--2---:R-:W-:Y:S01]  /*0ca0*/  IMAD.WIDE.U32 R38, R35, 0x10, R132 ;  /* 0x0000001023267825 */ /* 0x004fe200078e0084 */
[----:B------:R-:W-:-:S03]  /*0cb0*/  MOV R37, UR5 ;  /* 0x0000000500257c02 */ /* 0x000fc60008000f00 */
[C---:B---3--:R-:W-:Y:S02]  /*0cc0*/  IMAD.WIDE.U32 R40, R35.reuse, 0x10, R92 ;  /* 0x0000001023287825 */ /* 0x048fe400078e005c */
[----:B------:R-:W2:Y:S04]  /*0cd0*/  @P0 LDG.E R141, desc[UR18][R36.64] ;  /* 0x00000012248d0981 */ /* 0x000ea8000c1e1900 */
[----:B------:R-:W3:Y:S04]  /*0ce0*/  LDG.E.128 R40, desc[UR18][R40.64] ;  /* 0x0000001228287981 */ /* 0x000ee8000c1e1d00 */
[----:B------:R-:W2:Y:S01]  /*0cf0*/  LDG.E.128 R36, desc[UR18][R38.64] ;  /* 0x0000001226247981 */ /* 0x000ea2000c1e1d00 */
[----:B------:R-:W-:-:S02]  /*0d00*/  IADD3 R139, PT, PT, R35, 0x100, RZ ;  /* 0x00000100238b7810 */ /* 0x000fc40007ffe0ff */
[C---:B------:R-:W-:Y:S02]  /*0d10*/  IADD3 R169, PT, PT, R35.reuse, 0x200, RZ ;  /* 0x0000020023a97810 */ /* 0x040fe40007ffe0ff */
[----:B------:R-:W-:Y:S01]  /*0d20*/  IADD3 R187, PT, PT, R35, 0x300, RZ ;  /* 0x0000030023bb7810 */ /* 0x000fe20007ffe0ff */
[----:B------:R-:W-:Y:S01]  /*0d30*/  IMAD.WIDE.U32 R104, R139, 0x10, R132 ;  /* 0x000000108b687825 */ /* 0x000fe200078e0084 */
[C---:B------:R-:W-:Y:S02]  /*0d40*/  IADD3 R168, PT, PT, R35.reuse, 0x400, RZ ;  /* 0x0000040023a87810 */ /* 0x040fe40007ffe0ff */
        /* <DEDUP_REMOVED lines=12> */
[----:B------:R-:W-:Y:S02]  /*0e10*/  IMAD.WIDE.U32 R132, R138, 0x10, R132 ;  /* 0x000000108a847825 */ /* 0x000fe400078e0084 */
[----:B------:R-:W2:Y:S04]  /*0e20*/  LDG.E.128 R128, desc[UR18][R128.64] ;  /* 0x0000001280807981 */ /* 0x000ea8000c1e1d00 */
        /* <DEDUP_REMOVED lines=9> */
[----:B------:R-:W-:-:S05]  /*0ec0*/  IADD3 R95, PT, PT, R35, 0x600, RZ ;  /* 0x00000600235f7810 */ /* 0x000fca0007ffe0ff */
[----:B------:R-:W-:-:S06]  /*0ed0*/  IMAD.WIDE.U32 R92, R95, 0x10, R92 ;  /* 0x000000105f5c7825 */ /* 0x000fcc00078e005c */
[----:B------:R-:W2:Y:S01]  /*0ee0*/  LDG.E.128 R92, desc[UR18][R92.64] ;  /* 0x000000125c5c7981 */ /* 0x000ea2000c1e1d00 */
[----:B------:R-:W-:Y:S01]  /*0ef0*/  ISETP.NE.AND P1, PT, RZ, UR20, PT ;  /* 0x00000014ff007c0c */ /* 0x000fe2000bf25270 */
[----:B------:R-:W-:Y:S01]  /*0f00*/  UMOV UR7, 0x3f800000 ;  /* 0x3f80000000077882 */ /* 0x000fe20000000000 */
[----:B------:R-:W0:Y:S01]  /*0f10*/  S2UR UR5, SR_CgaCtaId ;  /* 0x00000000000579c3 */ /* 0x000e220000008800 */
[----:B------:R-:W-:Y:S02]  /*0f20*/  LOP3.LUT P2, RZ, R251, 0x1f, RZ, 0xc0, !PT ;  /* 0x0000001ffbff7812 */ /* 0x000fe4000784c0ff */
[----:B------:R-:W-:Y:S01]  /*0f30*/  PLOP3.LUT P3, PT, PT, PT, UP2, 0x80, 0x8 ;  /* 0x000000000008781c */ /* 0x000fe20003f6f028 */
[----:B------:R-:W-:Y:S02]  /*0f40*/  UMOV UR4, 0x400 ;  /* 0x0000040000047882 */ /* 0x000fe40000000000 */
[----:B0-----:R-:W-:-:S04]  /*0f50*/  ULEA UR4, UR5, UR4, 0x18 ;  /* 0x0000000405047291 */ /* 0x001fc8000f8ec0ff */
[----:B------:R-:W-:Y:S01]  /*0f60*/  UIADD3 UR5, UPT, UPT, UR4, 0x7040, URZ ;  /* 0x0000704004057890 */ /* 0x000fe2000fffe0ff */
[----:B----4-:R-:W-:Y:S02]  /*0f70*/  R2UR UR10, R0 ;  /* 0x00000000000a72ca */ /* 0x010fe400000e0000 */
[----:B------:R-:W-:Y:S01]  /*0f80*/  FSEL R151, R140, RZ, !P1 ;  /* 0x000000ff8c977208 */ /* 0x000fe20004800000 */
[----:B---3--:R-:W-:-:S04]  /*0f90*/  FMUL.FTZ R149, R250, R40 ;  /* 0x00000028fa957220 */ /* 0x008fc80000410000 */
[----:B--2---:R-:W-:-:S06]  /*0fa0*/  FADD.FTZ R0, -R151, R36 ;  /* 0x0000002497007221 */ /* 0x004fcc0000010100 */
[----:B------:R-:W-:Y:S01]  /*0fb0*/  FMUL.FTZ R0, R0, UR10 ;  /* 0x0000000a00007c20 */ /* 0x000fe20008410000 */
[C---:B------:R-:W-:Y:S01]  /*0fc0*/  FADD.FTZ R30, R40.reuse, R30 ;  /* 0x0000001e281e7221 */ /* 0x040fe20000010000 */
[----:B------:R-:W-:Y:S02]  /*0fd0*/  FMUL.FTZ R153, R249, R41 ;  /* 0x00000029f9997220 */ /* 0x000fe40000410000 */
[----:B------:R-:W-:Y:S01]  /*0fe0*/  FFMA.FTZ R2, R40, R0, R2 ;  /* 0x0000000028027223 */ /* 0x000fe20000010002 */
[----:B------:R-:W-:Y:S01]  /*0ff0*/  FADD.FTZ R40, RZ, R149 ;  /* 0x00000095ff287221 */ /* 0x000fe20000010000 */
[----:B------:R-:W-:-:S03]  /*1000*/  FMUL.FTZ R157, R248, R42 ;  /* 0x0000002af89d7220 */ /* 0x000fc60000410000 */
[----:B------:R-:W-:Y:S01]  /*1010*/  FADD.FTZ R40, R153, R40 ;  /* 0x0000002899287221 */ /* 0x000fe20000010000 */
[----:B------:R-:W-:Y:S01]  /*1020*/  FMUL.FTZ R161, R247, R43 ;  /* 0x0000002bf7a17220 */ /* 0x000fe20000410000 */
[----:B------:R-:W-:Y:S02]  /*1030*/  FADD.FTZ R38, -R151, R38 ;  /* 0x0000002697267221 */ /* 0x000fe40000010100 */
[----:B------:R-:W-:Y:S01]  /*1040*/  FADD.FTZ R40, R157, R40 ;  /* 0x000000289d287221 */ /* 0x000fe20000010000 */
[----:B------:R-:W-:Y:S01]  /*1050*/  FADD.FTZ R105, -R151, R105 ;  /* 0x0000006997697221 */ /* 0x000fe20000010100 */
[----:B------:R-:W-:Y:S02]  /*1060*/  FMUL.FTZ R143, R246, R112 ;  /* 0x00000070f68f7220 */ /* 0x000fe40000410000 */
[----:B------:R-:W-:Y:S01]  /*1070*/  FADD.FTZ R40, R161, R40 ;  /* 0x00000028a1287221 */ /* 0x000fe20000010000 */
[----:B------:R-:W-:Y:S01]  /*1080*/  @P0 R2UR UR7, R141 ;  /* 0x000000008d0702ca */ /* 0x000fe200000e0000 */
[C---:B------:R-:W-:Y:S01]  /*1090*/  FADD.FTZ R39, -R151.reuse, R39 ;  /* 0x0000002797277221 */ /* 0x040fe20000010100 */
[----:B------:R-:W-:Y:S01]  /*10a0*/  FMUL.FTZ R150, R38, UR10 ;  /* 0x0000000a26967c20 */ /* 0x000fe20008410000 */
[----:B------:R-:W-:Y:S01]  /*10b0*/  FADD.FTZ R37, -R151, R37 ;  /* 0x0000002597257221 */ /* 0x000fe20000010100 */
[----:B------:R-:W-:Y:S01]  /*10c0*/  FMUL.FTZ R141, R105, UR10 ;  /* 0x0000000a698d7c20 */ /* 0x000fe20008410000 */
[----:B------:R-:W-:Y:S01]  /*10d0*/  FADD.FTZ R38, -R151, R116 ;  /* 0x0000007497267221 */ /* 0x000fe20000010100 */
[----:B------:R-:W-:Y:S01]  /*10e0*/  FMUL.FTZ R142, R245, R113 ;  /* 0x00000071f58e7220 */ /* 0x000fe20000410000 */
[----:B------:R-:W-:Y:S01]  /*10f0*/  FADD.FTZ R105, R143, R40 ;  /* 0x000000288f697221 */ /* 0x000fe20000010000 */
[----:B------:R-:W-:Y:S01]  /*1100*/  FMUL.FTZ R154, R39, UR10 ;  /* 0x0000000a279a7c20 */ /* 0x000fe20008410000 */
[C---:B------:R-:W-:Y:S01]  /*1110*/  FADD.FTZ R104, -R151.reuse, R104 ;  /* 0x0000006897687221 */ /* 0x040fe20000010100 */
[C---:B------:R-:W-:Y:S01]  /*1120*/  FADD.FTZ R106, -R151.reuse, R106 ;  /* 0x0000006a976a7221 */ /* 0x040fe20000010100 */
[----:B------:R-:W-:Y:S01]  /*1130*/  FADD.FTZ R107, -R151, R107 ;  /* 0x0000006b976b7221 */ /* 0x000fe20000010100 */
[----:B------:R-:W-:Y:S01]  /*1140*/  FMUL.FTZ R148, R37, UR10 ;  /* 0x0000000a25947c20 */ /* 0x000fe20008410000 */
[----:B------:R-:W-:Y:S01]  /*1150*/  FFMA.FTZ R39, R0, R149, RZ ;  /* 0x0000009500277223 */ /* 0x000fe200000100ff */
[----:B------:R-:W-:Y:S01]  /*1160*/  FADD.FTZ R116, -R151, R135 ;  /* 0x0000008797747221 */ /* 0x000fe20000010100 */
[----:B------:R-:W-:Y:S01]  /*1170*/  FMUL.FTZ R135, R38, UR10 ;  /* 0x0000000a26877c20 */ /* 0x000fe20008410000 */
[----:B------:R-:W-:Y:S01]  /*1180*/  FMUL.FTZ R145, R244, R114 ;  /* 0x00000072f4917220 */ /* 0x000fe20000410000 */
[----:B------:R-:W-:Y:S01]  /*1190*/  FADD.FTZ R38, R142, R105 ;  /* 0x000000698e267221 */ /* 0x000fe20000010000 */
[----:B------:R-:W-:Y:S01]  /*11a0*/  FMUL.FTZ R140, R104, UR10 ;  /* 0x0000000a688c7c20 */ /* 0x000fe20008410000 */
[----:B------:R-:W-:Y:S01]  /*11b0*/  FMUL.FTZ R144, R106, UR10 ;  /* 0x0000000a6a907c20 */ /* 0x000fe20008410000 */
[----:B------:R-:W-:Y:S01]  /*11c0*/  FMUL.FTZ R146, R107, UR10 ;  /* 0x0000000a6b927c20 */ /* 0x000fe20008410000 */
[----:B------:R-:W-:Y:S01]  /*11d0*/  FFMA.FTZ R39, R148, R153, R39 ;  /* 0x0000009994277223 */ /* 0x000fe20000010027 */
[----:B------:R-:W-:Y:S01]  /*11e0*/  FMUL.FTZ R147, R243, R115 ;  /* 0x00000073f3937220 */ /* 0x000fe20000410000 */
[----:B------:R-:W-:Y:S01]  /*11f0*/  FADD.FTZ R38, R145, R38 ;  /* 0x0000002691267221 */ /* 0x000fe20000010000 */
[C---:B------:R-:W-:Y:S01]  /*1200*/  FADD.FTZ R37, -R151.reuse, R122 ;  /* 0x0000007a97257221 */ /* 0x040fe20000010100 */
[----:B------:R-:W-:Y:S01]  /*1210*/  FADD.FTZ R36, -R151, R123 ;  /* 0x0000007b97247221 */ /* 0x000fe20000010100 */
        /* <DEDUP_REMOVED lines=28> */
[----:B------:R-:W-:Y:S01]  /*13e0*/  FFMA.FTZ R39, R150, R157, R39 ;  /* 0x0000009d96277223 */ /* 0x000fe20000010027 */
[----:B------:R-:W-:Y:S01]  /*13f0*/  FMUL.FTZ R151, R242, R44 ;  /* 0x0000002cf2977220 */ /* 0x000fe20000410000 */
[----:B------:R-:W-:Y:S01]  /*1400*/  FADD.FTZ R38, R147, R38 ;  /* 0x0000002693267221 */ /* 0x000fe20000010000 */
[----:B------:R-:W-:Y:S01]  /*1410*/  FMUL.FTZ R152, R117, UR10 ;  /* 0x0000000a75987c20 */ /* 0x000fe20008410000 */
[----:B------:R-:W-:Y:S01]  /*1420*/  FFMA.FTZ R39, R154, R161, R39 ;  /* 0x000000a19a277223 */ /* 0x000fe20000010027 */
[----:B------:R-:W-:Y:S01]  /*1430*/  FMUL.FTZ R155, R241, R45 ;  /* 0x0000002df19b7220 */ /* 0x000fe20000410000 */
[----:B------:R-:W-:Y:S01]  /*1440*/  FADD.FTZ R40, R151, R38 ;  /* 0x0000002697287221 */ /* 0x000fe20000010000 */
[C---:B------:R-:W-:Y:S01]  /*1450*/  FADD.FTZ R166, R45.reuse, R166 ;  /* 0x000000a62da67221 */ /* 0x040fe20000010000 */
[----:B------:R-:W-:Y:S01]  /*1460*/  FFMA.FTZ R11, R45, R152, R11 ;  /* 0x000000982d0b7223 */ /* 0x000fe2000001000b */
[----:B------:R-:W-:Y:S01]  /*1470*/  FFMA.FTZ R38, R140, R143, R39 ;  /* 0x0000008f8c267223 */ /* 0x000fe20000010027 */
[----:B------:R-:W-:Y:S01]  /*1480*/  FMUL.FTZ R158, R240, R46 ;  /* 0x0000002ef09e7220 */ /* 0x000fe20000410000 */
[----:B------:R-:W-:Y:S01]  /*1490*/  FADD.FTZ R45, R155, R40 ;  /* 0x000000289b2d7221 */ /* 0x000fe20000010000 */
[----:B------:R-:W-:Y:S01]  /*14a0*/  FMUL.FTZ R159, R239, R47 ;  /* 0x0000002fef9f7220 */ /* 0x000fe20000410000 */
[----:B------:R-:W-:-:S02]  /*14b0*/  FFMA.FTZ R39, R141, R142, R38 ;  /* 0x0000008e8d277223 */ /* 0x000fc40000010026 */
[----:B------:R-:W-:Y:S01]  /*14c0*/  FADD.FTZ R38, R158, R45 ;  /* 0x0000002d9e267221 */ /* 0x000fe20000010000 */
[----:B------:R-:W-:Y:S01]  /*14d0*/  FMUL.FTZ R127, R238, R100 ;  /* 0x00000064ee7f7220 */ /* 0x000fe20000410000 */
[----:B------:R-:W-:Y:S02]  /*14e0*/  FFMA.FTZ R39, R144, R145, R39 ;  /* 0x0000009190277223 */ /* 0x000fe40000010027 */
[----:B------:R-:W-:Y:S01]  /*14f0*/  FADD.FTZ R38, R159, R38 ;  /* 0x000000269f267221 */ /* 0x000fe20000010000 */
[----:B------:R-:W-:Y:S01]  /*1500*/  FMUL.FTZ R128, R237, R101 ;  /* 0x00000065ed807220 */ /* 0x000fe20000410000 */
[----:B------:R-:W-:Y:S02]  /*1510*/  FFMA.FTZ R40, R146, R147, R39 ;  /* 0x0000009392287223 */ /* 0x000fe40000010027 */
[----:B------:R-:W-:Y:S01]  /*1520*/  FADD.FTZ R45, R127, R38 ;  /* 0x000000267f2d7221 */ /* 0x000fe20000010000 */
[----:B------:R-:W-:Y:S01]  /*1530*/  FMUL.FTZ R129, R236, R102 ;  /* 0x00000066ec817220 */ /* 0x000fe20000410000 */
[----:B------:R-:W-:-:S02]  /*1540*/  FFMA.FTZ R39, R135, R151, R40 ;  /* 0x0000009787277223 */ /* 0x000fc40000010028 */
        /* <DEDUP_REMOVED lines=30> */
[----:B------:R-:W-:-:S02]  /*1730*/  FFMA.FTZ R40, R122, R118, R45 ;  /* 0x000000767a287223 */ /* 0x000fc4000001002d */
[----:B------:R-:W-:Y:S01]  /*1740*/  FADD.FTZ R39, R37, R38 ;  /* 0x0000002625277221 */ /* 0x000fe20000010000 */
[----:B------:R-:W-:Y:S01]  /*1750*/  FMUL.FTZ R38, R228, R98 ;  /* 0x00000062e4267220 */ /* 0x000fe20000410000 */
[----:B------:R-:W-:Y:S01]  /*1760*/  FFMA.FTZ R45, R123, R119, R40 ;  /* 0x000000777b2d7223 */ /* 0x000fe20000010028 */
[----:B------:R-:W-:Y:S02]  /*1770*/  FMUL.FTZ R124, R124, UR10 ;  /* 0x0000000a7c7c7c20 */ /* 0x000fe40008410000 */
[----:B------:R-:W-:Y:S01]  /*1780*/  FADD.FTZ R40, R38, R39 ;  /* 0x0000002726287221 */ /* 0x000fe20000010000 */
[----:B------:R-:W-:Y:S01]  /*1790*/  FMUL.FTZ R39, R227, R99 ;  /* 0x00000063e3277220 */ /* 0x000fe20000410000 */
[C---:B------:R-:W-:Y:S01]  /*17a0*/  FADD.FTZ R32, R42.reuse, R32 ;  /* 0x000000202a207221 */ /* 0x040fe20000010000 */
[----:B------:R-:W-:Y:S01]  /*17b0*/  FFMA.FTZ R4, R42, R150, R4 ;  /* 0x000000962a047223 */ /* 0x000fe20000010004 */
[----:B------:R-:W-:Y:S01]  /*17c0*/  FFMA.FTZ R42, R124, R120, R45 ;  /* 0x000000787c2a7223 */ /* 0x000fe2000001002d */
[----:B------:R-:W-:Y:S01]  /*17d0*/  FMUL.FTZ R125, R125, UR10 ;  /* 0x0000000a7d7d7c20 */ /* 0x000fe20008410000 */
[----:B------:R-:W-:Y:S01]  /*17e0*/  FADD.FTZ R45, R39, R40 ;  /* 0x00000028272d7221 */ /* 0x000fe20000010000 */
[----:B------:R-:W-:Y:S01]  /*17f0*/  FMUL.FTZ R40, R226, R92 ;  /* 0x0000005ce2287220 */ /* 0x000fe20000410000 */
[C---:B------:R-:W-:Y:S01]  /*1800*/  FADD.FTZ R167, R46.reuse, R167 ;  /* 0x000000a72ea77221 */ /* 0x040fe20000010000 */
[----:B------:R-:W-:Y:S01]  /*1810*/  FFMA.FTZ R12, R46, R156, R12 ;  /* 0x0000009c2e0c7223 */ /* 0x000fe2000001000c */
[----:B------:R-:W-:Y:S01]  /*1820*/  FMUL.FTZ R41, R41, UR10 ;  /* 0x0000000a29297c20 */ /* 0x000fe20008410000 */
[----:B------:R-:W-:Y:S01]  /*1830*/  FFMA.FTZ R46, R125, R121, R42 ;  /* 0x000000797d2e7223 */ /* 0x000fe2000001002a */
[----:B------:R-:W-:Y:S01]  /*1840*/  FADD.FTZ R45, R40, R45 ;  /* 0x0000002d282d7221 */ /* 0x000fe20000010000 */
[----:B------:R-:W-:Y:S01]  /*1850*/  FMUL.FTZ R42, R225, R93 ;  /* 0x0000005de12a7220 */ /* 0x000fe20000410000 */
[----:B------:R-:W-:Y:S01]  /*1860*/  PLOP3.LUT P0, PT, PT, PT, PT, 0x80, 0x8 ;  /* 0x000000000008781c */ /* 0x000fe20003f0f070 */
[C---:B------:R-:W-:Y:S01]  /*1870*/  FADD.FTZ R165, R44.reuse, R165 ;  /* 0x000000a52ca57221 */ /* 0x040fe20000010000 */
[----:B------:R-:W-:Y:S01]  /*1880*/  FFMA.FTZ R10, R44, R135, R10 ;  /* 0x000000872c0a7223 */ /* 0x000fe2000001000a */
[----:B------:R-:W-:Y:S01]  /*1890*/  @!P2 PLOP3.LUT P0, PT, P3, PT, PT, 0x80, 0x8 ;  /* 0x000000000008a81c */ /* 0x000fe20001f0f070 */
        /* <DEDUP_REMOVED lines=8> */
[----:B------:R-:W-:-:S03]  /*1920*/  MOV R106, UR4 ;  /* 0x00000004006a7c02 */ /* 0x000fc60008000f00 */
[----:B------:R-:W-:Y:S01]  /*1930*/  FADD.FTZ R104, R104, R46 ;  /* 0x0000002e68687221 */ /* 0x000fe20000010000 */
[----:B------:R-:W-:Y:S01]  /*1940*/  @!P2 MOV R105, UR5 ;  /* 0x000000050069ac02 */ /* 0x000fe20008000f00 */
[----:B------:R-:W-:Y:S01]  /*1950*/  FMUL.FTZ R112, R112, UR10 ;  /* 0x0000000a70707c20 */ /* 0x000fe20008410000 */
[----:B------:R-:W-:Y:S01]  /*1960*/  @!P0 IADD3 R105, PT, PT, R106, 0x7000, RZ ;  /* 0x000070006a698810 */ /* 0x000fe20007ffe0ff */
        /* <DEDUP_REMOVED lines=27> */
[----:B------:R-:W-:Y:S01]  /*1b20*/  ISETP.NE.U32.AND P0, PT, RZ, UR22, PT ;  /* 0x00000016ff007c0c */ /* 0x000fe2000bf05070 */
[----:B0-----:R-:W-:Y:S01]  /*1b30*/  FADD.FTZ R104, R104, R107 ;  /* 0x0000006b68687221 */ /* 0x001fe20000010000 */
[----:B------:R-:W-:-:S04]  /*1b40*/  @!P2 SHF.R.U32.HI R107, RZ, 0x2, R251 ;  /* 0x00000002ff6ba819 */ /* 0x000fc800000116fb */
[----:B------:R-:W-:-:S04]  /*1b50*/  @!P2 LOP3.LUT R107, R107, 0x38, RZ, 0xc0, !PT ;  /* 0x000000386b6ba812 */ /* 0x000fc800078ec0ff */
[----:B------:R-:W-:Y:S02]  /*1b60*/  @!P2 IADD3 R107, PT, PT, R107, R105, RZ ;  /* 0x000000696b6ba210 */ /* 0x000fe40007ffe0ff */
[----:B------:R-:W0:Y:S01]  /*1b70*/  SHFL.DOWN PT, R105, R106, 0x1, 0x1f ;  /* 0x08201f006a697f89 */ /* 0x000e2200000e0000 */
[----:B------:R-:W-:Y:S01]  /*1b80*/  ISETP.NE.AND.EX P0, PT, RZ, UR23, PT, P0 ;  /* 0x00000017ff007c0c */ /* 0x000fe2000bf05300 */
[----:B0-----:R-:W-:-:S05]  /*1b90*/  FADD.FTZ R105, R106, R105 ;  /* 0x000000696a697221 */ /* 0x001fca0000010000 */
[----:B------:R0:W-:Y:S07]  /*1ba0*/  @!P2 STS.64 [R107], R104 ;  /* 0x000000686b00a388 */ /* 0x0001ee0000000a00 */
[----:B0-----:R-:W0:Y:S08]  /*1bb0*/  @P0 LDC.64 R104, c[0x0][0x438] ;  /* 0x00010e00ff680b82 */ /* 0x001e300000000a00 */
[----:B------:R-:W1:Y:S01]  /*1bc0*/  @P0 LDC.64 R106, c[0x0][0x438] ;  /* 0x00010e00ff6a0b82 */ /* 0x000e620000000a00 */
[----:B0-----:R-:W-:-:S05]  /*1bd0*/  @P0 IMAD.WIDE.U32 R104, R139, 0x10, R104 ;  /* 0x000000108b680825 */ /* 0x001fca00078e0068 */
[----:B-----5:R0:W5:Y:S01]  /*1be0*/  @P0 LDG.E.128 R64, desc[UR18][R104.64] ;  /* 0x0000001268400981 */ /* 0x020162000c1e1d00 */
[----:B-1----:R-:W-:-:S05]  /*1bf0*/  @P0 IMAD.WIDE.U32 R106, R35, 0x10, R106 ;  /* 0x00000010236a0825 */ /* 0x002fca00078e006a */
[----:B------:R1:W5:Y:S01]  /*1c00*/  @P0 LDG.E.128 R60, desc[UR18][R106.64] ;  /* 0x000000126a3c0981 */ /* 0x000362000c1e1d00 */
[----:B0-----:R-:W0:Y:S08]  /*1c10*/  @P0 LDC.64 R104, c[0x0][0x438] ;  /* 0x00010e00ff680b82 */ /* 0x001e300000000a00 */
[----:B-1----:R-:W1:Y:S01]  /*1c20*/  @P0 LDC.64 R106, c[0x0][0x438] ;  /* 0x00010e00ff6a0b82 */ /* 0x002e620000000a00 */
[----:B0-----:R-:W-:-:S05]  /*1c30*/  @P0 IMAD.WIDE.U32 R104, R187, 0x10, R104 ;  /* 0x00000010bb680825 */ /* 0x001fca00078e0068 */
[----:B------:R0:W5:Y:S01]  /*1c40*/  @P0 LDG.E.128 R72, desc[UR18][R104.64] ;  /* 0x0000001268480981 */ /* 0x000162000c1e1d00 */
        /* <DEDUP_REMOVED lines=9> */
[----:B-1----:R-:W1:Y:S01]  /*1ce0*/  LDC.64 R106, c[0x0][0x3b0] ;  /* 0x0000ec00ff6a7b82 */ /* 0x002e620000000a00 */
[----:B0-----:R-:W-:-:S05]  /*1cf0*/  @P0 IMAD.WIDE.U32 R104, R138, 0x10, R104 ;  /* 0x000000108a680825 */ /* 0x001fca00078e0068 */
[----:B------:R1:W5:Y:S02]  /*1d00*/  @P0 LDG.E.128 R84, desc[UR18][R104.64] ;  /* 0x0000001268540981 */ /* 0x000364000c1e1d00 */
[----:B-1----:R-:W-:-:S05]  /*1d10*/  IMAD.WIDE.U32 R104, R169, 0x4, R106 ;  /* 0x00000004a9687825 */ /* 0x002fca00078e006a */
[----:B------:R0:W5:Y:S02]  /*1d20*/  LDG.E R169, desc[UR18][R104.64] ;  /* 0x0000001268a97981 */ /* 0x000164000c1e1900 */
[----:B0-----:R-:W-:-:S04]  /*1d30*/  IMAD.WIDE.U32 R104, R187, 0x4, R106 ;  /* 0x00000004bb687825 */ /* 0x001fc800078e006a */
[----:B------:R-:W-:Y:S02]  /*1d40*/  IMAD.WIDE.U32 R106, R168, 0x4, R106 ;  /* 0x00000004a86a7825 */ /* 0x000fe400078e006a */
[----:B------:R-:W5:Y:S04]  /*1d50*/  LDG.E R168, desc[UR18][R104.64] ;  /* 0x0000001268a87981 */ /* 0x000f68000c1e1900 */
[----:B------:R0:W5:Y:S02]  /*1d60*/  LDG.E R126, desc[UR18][R106.64] ;  /* 0x000000126a7e7981 */ /* 0x000164000c1e1900 */
[----:B0-----:R-:W0:Y:S02]  /*1d70*/  LDC.64 R106, c[0x0][0x3b0] ;  /* 0x0000ec00ff6a7b82 */ /* 0x001e240000000a00 */
[----:B0-----:R-:W-:-:S04]  /*1d80*/  IMAD.WIDE.U32 R104, R182, 0x4, R106 ;  /* 0x00000004b6687825 */ /* 0x001fc800078e006a */
[----:B------:R-:W-:-:S05]  /*1d90*/  IMAD.WIDE.U32 R106, R35, 0x4, R106 ;  /* 0x00000004236a7825 */ /* 0x000fca00078e006a */
[----:B------:R0:W5:Y:S02]  /*1da0*/  LDG.E R187, desc[UR18][R106.64] ;  /* 0x000000126abb7981 */ /* 0x000164000c1e1900 */
[----:B0-----:R-:W0:Y:S01]  /*1db0*/  LDC.64 R106, c[0x0][0x3b0] ;  /* 0x0000ec00ff6a7b82 */ /* 0x001e220000000a00 */
[C---:B------:R-:W-:Y:S01]  /*1dc0*/  FADD.FTZ R170, R47.reuse, R170 ;  /* 0x000000aa2faa7221 */ /* 0x040fe20000010000 */
[----:B------:R-:W-:Y:S02]  /*1dd0*/  FFMA.FTZ R13, R47, R160, R13 ;  /* 0x000000a02f0d7223 */ /* 0x000fe4000001000d */
[----:B------:R0:W5:Y:S02]  /*1de0*/  LDG.E R47, desc[UR18][R104.64] ;  /* 0x00000012682f7981 */ /* 0x000164000c1e1900 */
[----:B0-----:R-:W-:-:S04]  /*1df0*/  IMAD.WIDE.U32 R104, R139, 0x4, R106 ;  /* 0x000000048b687825 */ /* 0x001fc800078e006a */
[----:B------:R-:W-:Y:S01]  /*1e00*/  IMAD.WIDE.U32 R106, R138, 0x4, R106 ;  /* 0x000000048a6a7825 */ /* 0x000fe200078e006a */
[----:B------:R-:W5:Y:S04]  /*1e10*/  LDG.E R182, desc[UR18][R104.64] ;  /* 0x0000001268b67981 */ /* 0x000f68000c1e1900 */
[----:B------:R0:W5:Y:S01]  /*1e20*/  LDG.E R117, desc[UR18][R106.64] ;  /* 0x000000126a757981 */ /* 0x000162000c1e1900 */
[----:B------:R-:W-:Y:S01]  /*1e30*/  @!UP2 UIADD3 UR5, UPT, UPT, UR4, 0x7000, URZ ;  /* 0x000070000405a890 */ /* 0x000fe2000fffe0ff */
[----:B------:R-:W-:Y:S01]  /*1e40*/  BAR.SYNC.DEFER_BLOCKING 0x0 ;  /* 0x0000000000007b1d */ /* 0x000fe20000010000 */
[----:B------:R-:W-:Y:S02]  /*1e50*/  UIADD3 UR8, UPT, UPT, UR4, 0x7050, URZ ;  /* 0x0000705004087890 */ /* 0x000fe4000fffe0ff */
[----:B------:R-:W-:Y:S01]  /*1e60*/  @!UP2 UIADD3 UR8, UPT, UPT, UR4, 0x7010, URZ ;  /* 0x000070100408a890 */ /* 0x000fe2000fffe0ff */
        /* <DEDUP_REMOVED lines=8> */
[----:B0-----:R-:W0:Y:S04]  /*1ef0*/  LDS.128 R104, [UR5] ;  /* 0x00000005ff687984 */ /* 0x001e280008000c00 */
[----:B------:R-:W1:Y:S01]  /*1f00*/  LDS.128 R100, [UR8] ;  /* 0x00000008ff647984 */ /* 0x000e620008000c00 */
[C---:B------:R-:W-:Y:S01]  /*1f10*/  FADD.FTZ R175, R56.reuse, R175 ;  /* 0x000000af38af7221 */ /* 0x040fe20000010000 */
[----:B------:R-:W-:Y:S01]  /*1f20*/  FFMA.FTZ R18, R56, R122, R18 ;  /* 0x0000007a38127223 */ /* 0x000fe20000010012 */
[C---:B------:R-:W-:Y:S01]  /*1f30*/  FADD.FTZ R176, R57.reuse, R176 ;  /* 0x000000b039b07221 */ /* 0x040fe20000010000 */
[----:B------:R-:W-:Y:S01]  /*1f40*/  FFMA.FTZ R19, R57, R123, R19 ;  /* 0x0000007b39137223 */ /* 0x000fe20000010013 */
[----:B------:R-:W-:-:S02]  /*1f50*/  UIADD3 UR5, UPT, UPT, UR4, 0x7060, URZ ;  /* 0x0000706004057890 */ /* 0x000fc4000fffe0ff */
[----:B------:R-:W-:Y:S01]  /*1f60*/  @!UP2 UIADD3 UR5, UPT, UPT, UR4, 0x7020, URZ ;  /* 0x000070200405a890 */ /* 0x000fe2000fffe0ff */
[C---:B------:R-:W-:Y:S01]  /*1f70*/  FADD.FTZ R177, R58.reuse, R177 ;  /* 0x000000b13ab17221 */ /* 0x040fe20000010000 */
[----:B------:R-:W-:Y:S01]  /*1f80*/  UIADD3 UR8, UPT, UPT, UR4, 0x7070, URZ ;  /* 0x0000707004087890 */ /* 0x000fe2000fffe0ff */
[----:B------:R-:W-:Y:S01]  /*1f90*/  FFMA.FTZ R20, R58, R124, R20 ;  /* 0x0000007c3a147223 */ /* 0x000fe20000010014 */
[C---:B------:R-:W-:Y:S01]  /*1fa0*/  FADD.FTZ R178, R59.reuse, R178 ;  /* 0x000000b23bb27221 */ /* 0x040fe20000010000 */
[----:B------:R-:W-:Y:S01]  /*1fb0*/  FFMA.FTZ R21, R59, R125, R21 ;  /* 0x0000007d3b157223 */ /* 0x000fe20000010015 */
[----:B------:R-:W-:Y:S01]  /*1fc0*/  @!UP2 UIADD3 UR8, UPT, UPT, UR4, 0x7030, URZ ;  /* 0x000070300408a890 */ /* 0x000fe2000fffe0ff */
[----:B0-----:R-:W-:Y:S01]  /*1fd0*/  FADD.FTZ R56, RZ, R105 ;  /* 0x00000069ff387221 */ /* 0x001fe20000010000 */
[----:B------:R-:W-:-:S03]  /*1fe0*/  FADD.FTZ R57, RZ, R104 ;  /* 0x00000068ff397221 */ /* 0x000fc60000010000 */
[----:B------:R-:W-:Y:S01]  /*1ff0*/  FADD.FTZ R56, R107, R56 ;  /* 0x000000386b387221 */ /* 0x000fe20000010000 */
[----:B------:R-:W-:-:S03]  /*2000*/  FADD.FTZ R57, R106, R57 ;  /* 0x000000396a397221 */ /* 0x000fc60000010000 */
[----:B------:R-:W-:Y:S01]  /*2010*/  LDS.128 R104, [UR8] ;  /* 0x00000008ff687984 */ /* 0x000fe20008000c00 */
[----:B-1----:R-:W-:Y:S01]  /*2020*/  FADD.FTZ R56, R56, R101 ;  /* 0x0000006538387221 */ /* 0x002fe20000010000 */
[----:B------:R-:W-:-:S03]  /*2030*/  FADD.FTZ R100, R57, R100 ;  /* 0x0000006439647221 */ /* 0x000fc60000010000 */
[----:B------:R-:W-:Y:S02]  /*2040*/  FADD.FTZ R103, R103, R56 ;  /* 0x0000003867677221 */ /* 0x000fe40000010000 */
[----:B------:R-:W0:Y:S01]  /*2050*/  LDS.128 R56, [UR5] ;  /* 0x00000005ff387984 */ /* 0x000e220008000c00 */
[C---:B------:R-:W-:Y:S01]  /*2060*/  FADD.FTZ R179, R96.reuse, R179 ;  /* 0x000000b360b37221 */ /* 0x040fe20000010000 */
[----:B------:R-:W-:Y:S01]  /*2070*/  FFMA.FTZ R22, R96, R41, R22 ;  /* 0x0000002960167223 */ /* 0x000fe20000010016 */
[C---:B------:R-:W-:Y:S01]  /*2080*/  FADD.FTZ R180, R97.reuse, R180 ;  /* 0x000000b461b47221 */ /* 0x040fe20000010000 */
[----:B------:R-:W-:Y:S01]  /*2090*/  FFMA.FTZ R23, R97, R43, R23 ;  /* 0x0000002b61177223 */ /* 0x000fe20000010017 */
[----:B------:R-:W-:Y:S01]  /*20a0*/  FADD.FTZ R97, R102, R100 ;  /* 0x0000006466617221 */ /* 0x000fe20000010000 */
[----:B------:R-:W-:-:S04]  /*20b0*/  UISETP.NE.U32.AND UP1, UPT, UR22, URZ, UPT ;  /* 0x000000ff1600728c */ /* 0x000fc8000bf25070 */
[----:B------:R-:W-:Y:S01]  /*20c0*/  UISETP.NE.AND.EX UP1, UPT, UR23, URZ, UPT, UP1 ;  /* 0x000000ff1700728c */ /* 0x000fe2000bf25310 */
[----:B0-----:R-:W-:-:S04]  /*20d0*/  FADD.FTZ R57, R103, R57 ;  /* 0x0000003967397221 */ /* 0x001fc80000010000 */
[----:B------:R-:W-:Y:S01]  /*20e0*/  FADD.FTZ R96, R59, R57 ;  /* 0x000000393b607221 */ /* 0x000fe20000010000 */
[----:B------:R-:W-:-:S03]  /*20f0*/  FADD.FTZ R97, R97, R56 ;  /* 0x0000003861617221 */ /* 0x000fc60000010000 */
[----:B------:R-:W-:Y:S01]  /*2100*/  FADD.FTZ R96, R96, R105 ;  /* 0x0000006960607221 */ /* 0x000fe20000010000 */
[----:B------:R-:W-:-:S03]  /*2110*/  FADD.FTZ R97, R58, R97 ;  /* 0x000000613a617221 */ /* 0x000fc60000010000 */
[----:B------:R-:W-:Y:S01]  /*2120*/  FADD.FTZ R96, R107, R96 ;  /* 0x000000606b607221 */ /* 0x000fe20000010000 */
[----:B------:R-:W-:-:S03]  /*2130*/  FADD.FTZ R97, R97, R104 ;  /* 0x0000006861617221 */ /* 0x000fc60000010000 */
[----:B------:R-:W-:Y:S01]  /*2140*/  FMUL.FTZ R96, R96, UR24 ;  /* 0x0000001860607c20 */ /* 0x000fe20008410000 */
[----:B------:R-:W-:-:S04]  /*2150*/  FADD.FTZ R97, R106, R97 ;  /* 0x000000616a617221 */ /* 0x000fc80000010000 */
[----:B------:R-:W-:Y:S01]  /*2160*/  R2UR UR5, R96 ;  /* 0x00000000600572ca */ /* 0x000fe200000e0000 */
        /* <DEDUP_REMOVED lines=13> */
[----:B------:R-:W-:Y:S01]  /*2240*/  FSEL R97, R97, RZ, !P1 ;  /* 0x000000ff61617208 */ /* 0x000fe20004800000 */
[----:B------:R-:W-:Y:S06]  /*2250*/  BRA.U UP1, `(.L_x_12691) ;  /* 0x0000002901e87547 */ /* 0x000fec000b800000 */
[----:B------:R-:W0:Y:S02]  /*2260*/  LDC.64 R100, c[0x0][0x390] ;  /* 0x0000e400ff647b82 */ /* 0x000e240000000a00 */
[----:B0-----:R-:W-:-:S06]  /*2270*/  IMAD.WIDE.U32 R56, R35, 0x10, R100 ;  /* 0x0000001023387825 */ /* 0x001fcc00078e0064 */
[----:B------:R-:W5:Y:S01]  /*2280*/  LDG.E.128 R56, desc[UR18][R56.64] ;  /* 0x0000001238387981 */ /* 0x000f62000c1e1d00 */
[----:B------:R-:W-:Y:S01]  /*2290*/  ISETP.NE.U32.AND P0, PT, RZ, UR26, PT ;  /* 0x0000001aff007c0c */ /* 0x000fe2000bf05070 */
[----:B------:R-:W-:Y:S03]  /*22a0*/  BSSY.RECONVERGENT B0, `(.L_x_12692) ;  /* 0x000005e000007945 */ /* 0x000fe60003800200 */
[----:B------:R-:W-:-:S13]  /*22b0*/  ISETP.NE.AND.EX P0, PT, RZ, UR27, PT, P0 ;  /* 0x0000001bff007c0c */ /* 0x000fda000bf05300 */
[----:B------:R-:W-:Y:S05]  /*22c0*/  @P0 BRA `(.L_x_12693) ;  /* 0x0000000000bc0947 */ /* 0x000fea0003800000 */
[--C-:B------:R-:W-:Y:S01]  /*22d0*/  FFMA.FTZ R0, R0, UR5, R97.reuse ;  /* 0x0000000500007c23 */ /* 0x100fe20008010061 */
[C---:B-----5:R-:W-:Y:S01]  /*22e0*/  LOP3.LUT P1, RZ, R187.reuse, 0xff, RZ, 0xc0, !PT ;  /* 0x000000ffbbff7812 */ /* 0x060fe2000782c0ff */
[--C-:B------:R-:W-:Y:S01]  /*22f0*/  FFMA.FTZ R148, R148, UR5, R97.reuse ;  /* 0x0000000594947c23 */ /* 0x100fe20008010061 */
[----:B------:R-:W-:Y:S01]  /*2300*/  LOP3.LUT P2, RZ, R187, 0xff00, RZ, 0xc0, !PT ;  /* 0x0000ff00bbff7812 */ /* 0x000fe2000784c0ff */
[----:B------:R-:W-:Y:S01]  /*2310*/  FADD.FTZ R0, R149, -R0 ;  /* 0x8000000095007221 */ /* 0x000fe20000010000 */
[--C-:B------:R-:W-:Y:S01]  /*2320*/  FFMA.FTZ R150, R150, UR5, R97.reuse ;  /* 0x0000000596967c23 */ /* 0x100fe20008010061 */
[----:B------:R-:W-:Y:S01]  /*2330*/  FFMA.FTZ R154, R154, UR5, R97 ;  /* 0x000000059a9a7c23 */ /* 0x000fe20008010061 */
[----:B------:R-:W-:Y:S01]  /*2340*/  FADD.FTZ R148, R153, -R148 ;  /* 0x8000009499947221 */ /* 0x000fe20000010000 */
[----:B------:R-:W-:Y:S01]  /*2350*/  FMUL.FTZ R0, R0, UR10 ;  /* 0x0000000a00007c20 */ /* 0x000fe20008410000 */
[----:B------:R-:W-:Y:S01]  /*2360*/  UMOV UR4, UR9 ;  /* 0x0000000900047c82 */ /* 0x000fe20008000000 */
[----:B------:R-:W-:Y:S01]  /*2370*/  FADD.FTZ R150, R157, -R150 ;  /* 0x800000969d967221 */ /* 0x000fe20000010000 */
[----:B------:R-:W-:Y:S01]  /*2380*/  FADD.FTZ R154, R161, -R154 ;  /* 0x8000009aa19a7221 */ /* 0x000fe20000010000 */
[----:B------:R-:W-:Y:S01]  /*2390*/  FMUL.FTZ R0, R0, UR7 ;  /* 0x0000000700007c20 */ /* 0x000fe20008410000 */
[----:B------:R-:W-:Y:S01]  /*23a0*/  LOP3.LUT P3, RZ, R187, 0xff0000, RZ, 0xc0, !PT ;  /* 0x00ff0000bbff7812 */ /* 0x000fe2000786c0ff */
[----:B------:R-:W-:Y:S01]  /*23b0*/  FMUL.FTZ R148, R148, UR10 ;  /* 0x0000000a94947c20 */ /* 0x000fe20008410000 */
[----:B------:R-:W-:Y:S01]  /*23c0*/  FMUL.FTZ R150, R150, UR10 ;  /* 0x0000000a96967c20 */ /* 0x000fe20008410000 */
[----:B------:R-:W-:Y:S01]  /*23d0*/  FMUL.FTZ R93, R0, UR4 ;  /* 0x00000004005d7c20 */ /* 0x000fe20008410000 */
[----:B------:R-:W-:-:S02]  /*23e0*/  @P1 HADD2.F32 R0, -RZ, R50.H0_H0 ;  /* 0x20000032ff001230 */ /* 0x000fc40000004100 */
[----:B------:R-:W-:Y:S01]  /*23f0*/  FMUL.FTZ R154, R154, UR10 ;  /* 0x0000000a9a9a7c20 */ /* 0x000fe20008410000 */
[----:B------:R-:W-:Y:S01]  /*2400*/  ISETP.GE.U32.AND P4, PT, R187, 0x1000000, PT ;  /* 0x01000000bb00780c */ /* 0x000fe20003f86070 */
[----:B------:R-:W-:Y:S02]  /*2410*/  HFMA2 R92, -RZ, RZ, 0, 0 ;  /* 0x00000000ff5c7431 */ /* 0x000fe400000001ff */
[----:B------:R-:W-:Y:S01]  /*2420*/  FMUL.FTZ R148, R148, UR7 ;  /* 0x0000000794947c20 */ /* 0x000fe20008410000 */
[----:B------:R-:W-:Y:S01]  /*2430*/  @P1 FMUL.FTZ R92, R93, R0 ;  /* 0x000000005d5c1220 */ /* 0x000fe20000410000 */
[----:B------:R-:W-:Y:S01]  /*2440*/  FMUL.FTZ R0, R56, R93 ;  /* 0x0000005d38007220 */ /* 0x000fe20000410000 */
[----:B------:R-:W-:Y:S01]  /*2450*/  FMUL.FTZ R150, R150, UR7 ;  /* 0x0000000796967c20 */ /* 0x000fe20008410000 */
[----:B------:R-:W-:Y:S01]  /*2460*/  FMUL.FTZ R154, R154, UR7 ;  /* 0x000000079a9a7c20 */ /* 0x000fe20008410000 */
[----:B------:R-:W-:Y:S02]  /*2470*/  @P2 HADD2.F32 R56, -RZ, R193.H1_H1 ;  /* 0x300000c1ff382230 */ /* 0x000fe40000004100 */
[----:B------:R-:W-:Y:S01]  /*2480*/  FMUL.FTZ R148, R148, UR4 ;  /* 0x0000000494947c20 */ /* 0x000fe20008410000 */
[----:B------:R-:W-:Y:S01]  /*2490*/  FMUL.FTZ R95, R150, UR4 ;  /* 0x00000004965f7c20 */ /* 0x000fe20008410000 */
[----:B------:R-:W-:Y:S01]  /*24a0*/  FMUL.FTZ R154, R154, UR4 ;  /* 0x000000049a9a7c20 */ /* 0x000fe20008410000 */
[----:B------:R-:W-:Y:S01]  /*24b0*/  MOV R93, RZ ;  /* 0x000000ff005d7202 */ /* 0x000fe20000000f00 */
[----:B------:R-:W-:Y:S01]  /*24c0*/  @P2 FMUL.FTZ R93, R148, R56 ;  /* 0x00000038945d2220 */ /* 0x000fe20000410000 */
[----:B------:R-:W-:-:S02]  /*24d0*/  @P3 HADD2.F32 R56, -RZ, R51.H0_H0 ;  /* 0x20000033ff383230 */ /* 0x000fc40000004100 */
[----:B------:R-:W-:Y:S01]  /*24e0*/  FMUL.FTZ R57, R57, R148 ;  /* 0x0000009439397220 */ /* 0x000fe20000410000 */
[----:B------:R-:W-:Y:S01]  /*24f0*/  FMUL.FTZ R58, R58, R95 ;  /* 0x0000005f3a3a7220 */ /* 0x000fe20000410000 */
[----:B------:R-:W-:Y:S01]  /*2500*/  FMUL.FTZ R59, R59, R154 ;  /* 0x0000009a3b3b7220 */ /* 0x000fe20000410000 */
[----:B------:R-:W-:Y:S02]  /*2510*/  HFMA2 R94, -RZ, RZ, 0, 0 ;  /* 0x00000000ff5e7431 */ /* 0x000fe400000001ff */
[----:B------:R-:W-:Y:S01]  /*2520*/  @P3 FMUL.FTZ R94, R95, R56 ;  /* 0x000000385f5e3220 */ /* 0x000fe20000410000 */
[----:B------:R-:W-:Y:S02]  /*2530*/  FSEL R0, R0, RZ, P1 ;  /* 0x000000ff00007208 */ /* 0x000fe40000800000 */
[----:B------:R-:W-:Y:S02]  /*2540*/  FSEL R96, R57, RZ, P2 ;  /* 0x000000ff39607208 */ /* 0x000fe40001000000 */
[----:B------:R-:W-:-:S02]  /*2550*/  FSEL R98, R58, RZ, P3 ;  /* 0x000000ff3a627208 */ /* 0x000fc40001800000 */
[----:B------:R-:W-:Y:S02]  /*2560*/  FSEL R99, R59, RZ, P4 ;  /* 0x000000ff3b637208 */ /* 0x000fe40002000000 */
[----:B------:R-:W-:Y:S01]  /*2570*/  MOV R95, RZ ;  /* 0x000000ff005f7202 */ /* 0x000fe20000000f00 */
[----:B------:R-:W-:Y:S06]  /*2580*/  @!P4 BRA `(.L_x_12694) ;  /* 0x0000000000bcc947 */ /* 0x000fec0003800000 */
[----:B------:R-:W-:-:S05]  /*2590*/  HADD2.F32 R95, -RZ, R194.H0_H0 ;  /* 0x200000c2ff5f7230 */ /* 0x000fca0000004100 */
[----:B------:R-:W-:Y:S01]  /*25a0*/  FMUL.FTZ R95, R154, R95 ;  /* 0x0000005f9a5f7220 */ /* 0x000fe20000410000 */
[----:B------:R-:W-:Y:S06]  /*25b0*/  BRA `(.L_x_12694) ;  /* 0x0000000000b07947 */ /* 0x000fec0003800000 */
.L_x_12693:
[--C-:B------:R-:W-:Y:S01]  /*25c0*/  FFMA.FTZ R0, R0, UR5, R97.reuse ;  /* 0x0000000500007c23 */ /* 0x100fe20008010061 */
[C---:B-----5:R-:W-:Y:S01]  /*25d0*/  LOP3.LUT P1, RZ, R187.reuse, 0xff, RZ, 0xc0, !PT ;  /* 0x000000ffbbff7812 */ /* 0x060fe2000782c0ff */
[--C-:B------:R-:W-:Y:S01]  /*25e0*/  FFMA.FTZ R148, R148, UR5, R97.reuse ;  /* 0x0000000594947c23 */ /* 0x100fe20008010061 */
[----:B------:R-:W-:Y:S01]  /*25f0*/  LOP3.LUT P2, RZ, R187, 0xff00, RZ, 0xc0, !PT ;  /* 0x0000ff00bbff7812 */ /* 0x000fe2000784c0ff */
[----:B------:R-:W-:Y:S01]  /*2600*/  FADD.FTZ R0, R149, -R0 ;  /* 0x8000000095007221 */ /* 0x000fe20000010000 */
[--C-:B------:R-:W-:Y:S01]  /*2610*/  FFMA.FTZ R150, R150, UR5, R97.reuse ;  /* 0x0000000596967c23 */ /* 0x100fe20008010061 */
[----:B------:R-:W-:Y:S01]  /*2620*/  FADD.FTZ R148, R153, -R148 ;  /* 0x8000009499947221 */ /* 0x000fe20000010000 */
[----:B------:R-:W-:Y:S01]  /*2630*/  UMOV UR4, UR9 ;  /* 0x0000000900047c82 */ /* 0x000fe20008000000 */
[----:B------:R-:W-:Y:S01]  /*2640*/  FMUL.FTZ R88, R0, UR10 ;  /* 0x0000000a00587c20 */ /* 0x000fe20008410000 */
[----:B------:R-:W-:Y:S01]  /*2650*/  FADD.FTZ R150, R157, -R150 ;  /* 0x800000969d967221 */ /* 0x000fe20000010000 */
[----:B------:R-:W-:Y:S01]  /*2660*/  FMUL.FTZ R89, R148, UR10 ;  /* 0x0000000a94597c20 */ /* 0x000fe20008410000 */
[----:B------:R-:W-:Y:S01]  /*2670*/  FFMA.FTZ R154, R154, UR5, R97 ;  /* 0x000000059a9a7c23 */ /* 0x000fe20008010061 */
[----:B------:R-:W-:Y:S01]  /*2680*/  FMUL.FTZ R0, R88, UR7 ;  /* 0x0000000758007c20 */ /* 0x000fe20008410000 */
[----:B------:R-:W-:Y:S01]  /*2690*/  CS2R R92, SRZ ;  /* 0x00000000005c7805 */ /* 0x000fe2000001ff00 */
[----:B------:R-:W-:Y:S01]  /*26a0*/  @P1 HADD2.F32 R90, -RZ, R50.H0_H0 ;  /* 0x20000032ff5a1230 */ /* 0x000fe20000004100 */
[----:B------:R-:W-:Y:S01]  /*26b0*/  LOP3.LUT P3, RZ, R187, 0xff0000, RZ, 0xc0, !PT ;  /* 0x00ff0000bbff7812 */ /* 0x000fe2000786c0ff */
[----:B------:R-:W-:Y:S01]  /*26c0*/  FMUL.FTZ R91, R0, UR4 ;  /* 0x00000004005b7c20 */ /* 0x000fe20008410000 */
[----:B------:R-:W-:Y:S01]  /*26d0*/  FMUL.FTZ R0, R89, UR7 ;  /* 0x0000000759007c20 */ /* 0x000fe20008410000 */
[----:B------:R-:W-:Y:S01]  /*26e0*/  FADD.FTZ R154, R161, -R154 ;  /* 0x8000009aa19a7221 */ /* 0x000fe20000010000 */
[----:B------:R-:W-:-:S02]  /*26f0*/  @P2 HADD2.F32 R95, -RZ, R193.H1_H1 ;  /* 0x300000c1ff5f2230 */ /* 0x000fc40000004100 */
[----:B------:R-:W-:Y:S01]  /*2700*/  @P1 FMUL.FTZ R92, R91, R90 ;  /* 0x0000005a5b5c1220 */ /* 0x000fe20000410000 */
[----:B------:R-:W-:Y:S01]  /*2710*/  FMUL.FTZ R90, R150, UR10 ;  /* 0x0000000a965a7c20 */ /* 0x000fe20008410000 */
[----:B------:R-:W-:Y:S01]  /*2720*/  FMUL.FTZ R94, R0, UR4 ;  /* 0x00000004005e7c20 */ /* 0x000fe20008410000 */
[----:B------:R-:W-:Y:S01]  /*2730*/  ISETP.GE.U32.AND P4, PT, R187, 0x1000000, PT ;  /* 0x01000000bb00780c */ /* 0x000fe20003f86070 */
[----:B------:R-:W-:Y:S01]  /*2740*/  FMUL.FTZ R0, R56, R91 ;  /* 0x0000005b38007220 */ /* 0x000fe20000410000 */
[----:B------:R-:W-:Y:S01]  /*2750*/  FMUL.FTZ R56, R90, UR7 ;  /* 0x000000075a387c20 */ /* 0x000fe20008410000 */
[----:B------:R-:W-:Y:S01]  /*2760*/  FMUL.FTZ R91, R154, UR10 ;  /* 0x0000000a9a5b7c20 */ /* 0x000fe20008410000 */
[----:B------:R-:W-:Y:S01]  /*2770*/  @P2 FMUL.FTZ R93, R94, R95 ;  /* 0x0000005f5e5d2220 */ /* 0x000fe20000410000 */
[----:B------:R-:W-:Y:S02]  /*2780*/  @P3 HADD2.F32 R96, -RZ, R51.H0_H0 ;  /* 0x20000033ff603230 */ /* 0x000fe40000004100 */
[----:B------:R-:W-:Y:S01]  /*2790*/  FMUL.FTZ R95, R56, UR4 ;  /* 0x00000004385f7c20 */ /* 0x000fe20008410000 */
[----:B------:R-:W-:Y:S01]  /*27a0*/  FMUL.FTZ R56, R91, UR7 ;  /* 0x000000075b387c20 */ /* 0x000fe20008410000 */
[----:B------:R-:W-:Y:S01]  /*27b0*/  FMUL.FTZ R57, R57, R94 ;  /* 0x0000005e39397220 */ /* 0x000fe20000410000 */
[----:B------:R-:W-:-:S02]  /*27c0*/  HFMA2 R94, -RZ, RZ, 0, 0 ;  /* 0x00000000ff5e7431 */ /* 0x000fc400000001ff */
[----:B------:R-:W-:Y:S01]  /*27d0*/  FMUL.FTZ R58, R58, R95 ;  /* 0x0000005f3a3a7220 */ /* 0x000fe20000410000 */
[----:B------:R-:W-:Y:S01]  /*27e0*/  FMUL.FTZ R56, R56, UR4 ;  /* 0x0000000438387c20 */ /* 0x000fe20008410000 */
[----:B------:R-:W-:Y:S01]  /*27f0*/  @P3 FMUL.FTZ R94, R95, R96 ;  /* 0x000000605f5e3220 */ /* 0x000fe20000410000 */
[----:B------:R-:W-:Y:S01]  /*2800*/  @P4 HADD2.F32 R99, -RZ, R194.H0_H0 ;  /* 0x200000c2ff634230 */ /* 0x000fe20000004100 */
[----:B------:R-:W-:Y:S01]  /*2810*/  MOV R95, RZ ;  /* 0x000000ff005f7202 */ /* 0x000fe20000000f00 */
[----:B------:R-:W-:Y:S01]  /*2820*/  FMUL.FTZ R59, R59, R56 ;  /* 0x000000383b3b7220 */ /* 0x000fe20000410000 */
[----:B------:R-:W-:Y:S02]  /*2830*/  FSEL R0, R0, RZ, P1 ;  /* 0x000000ff00007208 */ /* 0x000fe40000800000 */
[----:B------:R-:W-:Y:S01]  /*2840*/  @P4 FMUL.FTZ R95, R56, R99 ;  /* 0x00000063385f4220 */ /* 0x000fe20000410000 */
[----:B------:R-:W-:Y:S02]  /*2850*/  FSEL R96, R57, RZ, P2 ;  /* 0x000000ff39607208 */ /* 0x000fe40001000000 */
[----:B------:R-:W-:-:S02]  /*2860*/  FSEL R98, R58, RZ, P3 ;  /* 0x000000ff3a627208 */ /* 0x000fc40001800000 */
[----:B------:R-:W-:-:S07]  /*2870*/  FSEL R99, R59, RZ, P4 ;  /* 0x000000ff3b637208 */ /* 0x000fce0002000000 */
.L_x_12694:
[----:B------:R-:W-:Y:S05]  /*2880*/  BSYNC.RECONVERGENT B0 ;  /* 0x0000000000007941 */ /* 0x000fea0003800200 */
.L_x_12692:
[----:B------:R-:W0:Y:S08]  /*2890*/  @P0 LDC.64 R56, c[0x0][0x478] ;  /* 0x00011e00ff380b82 */ /* 0x000e300000000a00 */
[----:B------:R-:W1:Y:S01]  /*28a0*/  LDC.64 R148, c[0x0][0x468] ;  /* 0x00011a00ff947b82 */ /* 0x000e620000000a00 */
[----:B0-----:R-:W-:-:S05]  /*28b0*/  @P0 IMAD.WIDE.U32 R56, R35, 0x10, R56 ;  /* 0x0000001023380825 */ /* 0x001fca00078e0038 */
[----:B------:R1:W-:Y:S02]  /*28c0*/  @P0 STG.E.128 desc[UR18][R56.64], R88 ;  /* 0x0000005838000986 */ /* 0x0003e4000c101d12 */
[----:B-1----:R-:W-:-:S05]  /*28d0*/  IMAD.WIDE.U32 R56, R35, 0x10, R148 ;  /* 0x0000001023387825 */ /* 0x002fca00078e0094 */
[----:B------:R0:W-:Y:S02]  /*28e0*/  STG.E.128 desc[UR18][R56.64], R92 ;  /* 0x0000005c38007986 */ /* 0x0001e4000c101d12 */
[----:B0-----:R-:W-:-:S06]  /*28f0*/  IMAD.WIDE.U32 R56, R139, 0x10, R100 ;  /* 0x000000108b387825 */ /* 0x001fcc00078e0064 */
[----:B------:R-:W5:Y:S01]  /*2900*/  LDG.E.128 R56, desc[UR18][R56.64] ;  /* 0x0000001238387981 */ /* 0x000f62000c1e1d00 */
[----:B------:R-:W-:Y:S04]  /*2910*/  BSSY.RECONVERGENT B0, `(.L_x_12695) ;  /* 0x000005a000007945 */ /* 0x000fe80003800200 */
[----:B------:R-:W-:Y:S05]  /*2920*/  @!P0 BRA `(.L_x_12696) ;  /* 0x0000000000b48947 */ /* 0x000fea0003800000 */
[--C-:B------:R-:W-:Y:S01]  /*2930*/  FFMA.FTZ R140, R140, UR5, R97.reuse ;  /* 0x000000058c8c7c23 */ /* 0x100fe20008010061 */
[----:B------:R-:W-:Y:S01]  /*2940*/  LOP3.LUT P1, RZ, R182, 0xff, RZ, 0xc0, !PT ;  /* 0x000000ffb6ff7812 */ /* 0x000fe2000782c0ff */
[--C-:B------:R-:W-:Y:S01]  /*2950*/  FFMA.FTZ R141, R141, UR5, R97.reuse ;  /* 0x000000058d8d7c23 */ /* 0x100fe20008010061 */
[--C-:B------:R-:W-:Y:S01]  /*2960*/  FFMA.FTZ R144, R144, UR5, R97.reuse ;  /* 0x0000000590907c23 */ /* 0x100fe20008010061 */
[----:B------:R-:W-:Y:S01]  /*2970*/  FADD.FTZ R140, R143, -R140 ;  /* 0x8000008c8f8c7221 */ /* 0x000fe20000010000 */
[----:B------:R-:W-:Y:S01]  /*2980*/  FFMA.FTZ R146, R146, UR5, R97 ;  /* 0x0000000592927c23 */ /* 0x000fe20008010061 */
[----:B------:R-:W-:Y:S01]  /*2990*/  FADD.FTZ R141, R142, -R141 ;  /* 0x8000008d8e8d7221 */ /* 0x000fe20000010000 */
[----:B------:R-:W-:Y:S01]  /*29a0*/  FADD.FTZ R144, R145, -R144 ;  /* 0x8000009091907221 */ /* 0x000fe20000010000 */
[----:B------:R-:W-:Y:S01]  /*29b0*/  FMUL.FTZ R88, R140, UR10 ;  /* 0x0000000a8c587c20 */ /* 0x000fe20008410000 */
[----:B------:R-:W-:Y:S01]  /*29c0*/  FADD.FTZ R146, R147, -R146 ;  /* 0x8000009293927221 */ /* 0x000fe20000010000 */
[----:B------:R-:W-:-:S02]  /*29d0*/  CS2R R92, SRZ ;  /* 0x00000000005c7805 */ /* 0x000fc4000001ff00 */
[----:B------:R-:W-:Y:S01]  /*29e0*/  LOP3.LUT P2, RZ, R182, 0xff00, RZ, 0xc0, !PT ;  /* 0x0000ff00b6ff7812 */ /* 0x000fe2000784c0ff */
[----:B------:R-:W-:Y:S01]  /*29f0*/  FMUL.FTZ R89, R88, UR7 ;  /* 0x0000000758597c20 */ /* 0x000fe20008410000 */
[----:B------:R-:W-:Y:S01]  /*2a00*/  LOP3.LUT P3, RZ, R182, 0xff0000, RZ, 0xc0, !PT ;  /* 0x00ff0000b6ff7812 */ /* 0x000fe2000786c0ff */
[----:B------:R-:W-:Y:S02]  /*2a10*/  @P1 HADD2.F32 R90, -RZ, R52.H0_H0 ;  /* 0x20000034ff5a1230 */ /* 0x000fe40000004100 */
[----:B------:R-:W-:Y:S01]  /*2a20*/  FMUL.FTZ R91, R146, UR10 ;  /* 0x0000000a925b7c20 */ /* 0x000fe20008410000 */
[----:B------:R-:W-:Y:S01]  /*2a30*/  FMUL.FTZ R89, R89, UR4 ;  /* 0x0000000459597c20 */ /* 0x000fe20008410000 */
[----:B------:R-:W-:Y:S01]  /*2a40*/  ISETP.GE.U32.AND P4, PT, R182, 0x1000000, PT ;  /* 0x01000000b600780c */ /* 0x000fe20003f86070 */
[----:B------:R-:W-:Y:S02]  /*2a50*/  HFMA2 R94, -RZ, RZ, 0, 0 ;  /* 0x00000000ff5e7431 */ /* 0x000fe400000001ff */
[----:B------:R-:W-:Y:S01]  /*2a60*/  FMUL.FTZ R102, R91, UR7 ;  /* 0x000000075b667c20 */ /* 0x000fe20008410000 */
[----:B-----5:R-:W-:Y:S01]  /*2a70*/  FMUL.FTZ R56, R56, R89 ;  /* 0x0000005938387220 */ /* 0x020fe20000410000 */
[----:B------:R-:W-:Y:S01]  /*2a80*/  @P1 FMUL.FTZ R92, R89, R90 ;  /* 0x0000005a595c1220 */ /* 0x000fe20000410000 */
[----:B------:R-:W-:Y:S01]  /*2a90*/  FMUL.FTZ R89, R141, UR10 ;  /* 0x0000000a8d597c20 */ /* 0x000fe20008410000 */
[----:B------:R-:W-:Y:S01]  /*2aa0*/  FMUL.FTZ R90, R144, UR10 ;  /* 0x0000000a905a7c20 */ /* 0x000fe20008410000 */
[----:B------:R-:W-:Y:S01]  /*2ab0*/  FMUL.FTZ R104, R102, UR4 ;  /* 0x0000000466687c20 */ /* 0x000fe20008410000 */
[----:B------:R-:W-:-:S02]  /*2ac0*/  @P2 HADD2.F32 R100, -RZ, R192.H1_H1 ;  /* 0x300000c0ff642230 */ /* 0x000fc40000004100 */
[----:B------:R-:W-:Y:S01]  /*2ad0*/  FMUL.FTZ R95, R89, UR7 ;  /* 0x00000007595f7c20 */ /* 0x000fe20008410000 */
[----:B------:R-:W-:Y:S01]  /*2ae0*/  FMUL.FTZ R101, R90, UR7 ;  /* 0x000000075a657c20 */ /* 0x000fe20008410000 */
[----:B------:R-:W-:Y:S02]  /*2af0*/  FMUL.FTZ R59, R59, R104 ;  /* 0x000000683b3b7220 */ /* 0x000fe40000410000 */
[----:B------:R-:W-:Y:S01]  /*2b00*/  FMUL.FTZ R103, R95, UR4 ;  /* 0x000000045f677c20 */ /* 0x000fe20008410000 */
[----:B------:R-:W-:Y:S01]  /*2b10*/  FMUL.FTZ R101, R101, UR4 ;  /* 0x0000000465657c20 */ /* 0x000fe20008410000 */
[----:B------:R-:W-:Y:S02]  /*2b20*/  @P3 HADD2.F32 R95, -RZ, R53.H0_H0 ;  /* 0x20000035ff5f3230 */ /* 0x000fe40000004100 */
[----:B------:R-:W-:Y:S01]  /*2b30*/  FMUL.FTZ R57, R57, R103 ;  /* 0x0000006739397220 */ /* 0x000fe20000410000 */
[----:B------:R-:W-:Y:S01]  /*2b40*/  FMUL.FTZ R58, R58, R101 ;  /* 0x000000653a3a7220 */ /* 0x000fe20000410000 */
[----:B------:R-:W-:Y:S01]  /*2b50*/  @P2 FMUL.FTZ R93, R103, R100 ;  /* 0x00000064675d2220 */ /* 0x000fe20000410000 */
[----:B------:R-:W-:Y:S01]  /*2b60*/  @P3 FMUL.FTZ R94, R101, R95 ;  /* 0x0000005f655e3220 */ /* 0x000fe20000410000 */
[----:B------:R-:W-:-:S02]  /*2b70*/  MOV R95, RZ ;  /* 0x000000ff005f7202 */ /* 0x000fc40000000f00 */
[----:B------:R-:W-:Y:S02]  /*2b80*/  FSEL R100, R56, RZ, P1 ;  /* 0x000000ff38647208 */ /* 0x000fe40000800000 */
[----:B------:R-:W-:Y:S02]  /*2b90*/  FSEL R101, R57, RZ, P2 ;  /* 0x000000ff39657208 */ /* 0x000fe40001000000 */
[----:B------:R-:W-:Y:S02]  /*2ba0*/  FSEL R102, R58, RZ, P3 ;  /* 0x000000ff3a667208 */ /* 0x000fe40001800000 */
[----:B------:R-:W-:Y:S01]  /*2bb0*/  FSEL R103, R59, RZ, P4 ;  /* 0x000000ff3b677208 */ /* 0x000fe20002000000 */
[----:B------:R-:W-:Y:S06]  /*2bc0*/  @!P4 BRA `(.L_x_12697) ;  /* 0x0000000000b8c947 */ /* 0x000fec0003800000 */
[----:B------:R-:W-:-:S05]  /*2bd0*/  HADD2.F32 R95, -RZ, R193.H0_H0 ;  /* 0x200000c1ff5f7230 */ /* 0x000fca0000004100 */
[----:B------:R-:W-:Y:S01]  /*2be0*/  FMUL.FTZ R95, R104, R95 ;  /* 0x0000005f685f7220 */ /* 0x000fe20000410000 */
[----:B------:R-:W-:Y:S06]  /*2bf0*/  BRA `(.L_x_12697) ;  /* 0x0000000000ac7947 */ /* 0x000fec0003800000 */
.L_x_12696:
[--C-:B------:R-:W-:Y:S01]  /*2c00*/  FFMA.FTZ R140, R140, UR5, R97.reuse ;  /* 0x000000058c8c7c23 */ /* 0x100fe20008010061 */
[C---:B------:R-:W-:Y:S01]  /*2c10*/  LOP3.LUT P1, RZ, R182.reuse, 0xff, RZ, 0xc0, !PT ;  /* 0x000000ffb6ff7812 */ /* 0x040fe2000782c0ff */
[--C-:B------:R-:W-:Y:S01]  /*2c20*/  FFMA.FTZ R141, R141, UR5, R97.reuse ;  /* 0x000000058d8d7c23 */ /* 0x100fe20008010061 */
[----:B------:R-:W-:Y:S01]  /*2c30*/  LOP3.LUT P2, RZ, R182, 0xff00, RZ, 0xc0, !PT ;  /* 0x0000ff00b6ff7812 */ /* 0x000fe2000784c0ff */
[----:B------:R-:W-:Y:S01]  /*2c40*/  FADD.FTZ R140, R143, -R140 ;  /* 0x8000008c8f8c7221 */ /* 0x000fe20000010000 */
[----:B------:R-:W-:Y:S01]  /*2c50*/  FFMA.FTZ R144, R144, UR5, R97 ;  /* 0x0000000590907c23 */ /* 0x000fe20008010061 */
[----:B------:R-:W-:Y:S01]  /*2c60*/  FADD.FTZ R141, R142, -R141 ;  /* 0x8000008d8e8d7221 */ /* 0x000fe20000010000 */
[----:B------:R-:W-:Y:S01]  /*2c70*/  FFMA.FTZ R146, R146, UR5, R97 ;  /* 0x0000000592927c23 */ /* 0x000fe20008010061 */
[----:B------:R-:W-:Y:S01]  /*2c80*/  FMUL.FTZ R93, R140, UR10 ;  /* 0x0000000a8c5d7c20 */ /* 0x000fe20008410000 */
[----:B------:R-:W-:Y:S01]  /*2c90*/  FADD.FTZ R144, R145, -R144 ;  /* 0x8000009091907221 */ /* 0x000fe20000010000 */
[----:B------:R-:W-:Y:S01]  /*2ca0*/  FMUL.FTZ R94, R141, UR10 ;  /* 0x0000000a8d5e7c20 */ /* 0x000fe20008410000 */
[----:B------:R-:W-:Y:S01]  /*2cb0*/  FADD.FTZ R146, R147, -R146 ;  /* 0x8000009293927221 */ /* 0x000fe20000010000 */
[----:B------:R-:W-:Y:S01]  /*2cc0*/  FMUL.FTZ R93, R93, UR7 ;  /* 0x000000075d5d7c20 */ /* 0x000fe20008410000 */
[C---:B------:R-:W-:Y:S01]  /*2cd0*/  LOP3.LUT P3, RZ, R182.reuse, 0xff0000, RZ, 0xc0, !PT ;  /* 0x00ff0000b6ff7812 */ /* 0x040fe2000786c0ff */
[----:B------:R-:W-:Y:S01]  /*2ce0*/  @P1 HADD2.F32 R100, -RZ, R52.H0_H0 ;  /* 0x20000034ff641230 */ /* 0x000fe20000004100 */
[----:B------:R-:W-:Y:S01]  /*2cf0*/  ISETP.GE.U32.AND P4, PT, R182, 0x1000000, PT ;  /* 0x01000000b600780c */ /* 0x000fe20003f86070 */
[----:B------:R-:W-:Y:S01]  /*2d00*/  FMUL.FTZ R95, R93, UR4 ;  /* 0x000000045d5f7c20 */ /* 0x000fe20008410000 */
[----:B------:R-:W-:-:S02]  /*2d10*/  HFMA2 R92, -RZ, RZ, 0, 0 ;  /* 0x00000000ff5c7431 */ /* 0x000fc400000001ff */
[----:B------:R-:W-:Y:S01]  /*2d20*/  FMUL.FTZ R94, R94, UR7 ;  /* 0x000000075e5e7c20 */ /* 0x000fe20008410000 */
[----:B------:R-:W-:Y:S01]  /*2d30*/  FMUL.FTZ R146, R146, UR10 ;  /* 0x0000000a92927c20 */ /* 0x000fe20008410000 */
[----:B------:R-:W-:Y:S01]  /*2d40*/  @P1 FMUL.FTZ R92, R100, R95 ;  /* 0x0000005f645c1220 */ /* 0x000fe20000410000 */
[----:B------:R-:W-:Y:S01]  /*2d50*/  FMUL.FTZ R100, R144, UR10 ;  /* 0x0000000a90647c20 */ /* 0x000fe20008410000 */
[----:B------:R-:W-:Y:S02]  /*2d60*/  @P2 HADD2.F32 R101, -RZ, R192.H1_H1 ;  /* 0x300000c0ff652230 */ /* 0x000fe40000004100 */
[----:B------:R-:W-:Y:S01]  /*2d70*/  FMUL.FTZ R94, R94, UR4 ;  /* 0x000000045e5e7c20 */ /* 0x000fe20008410000 */
[----:B------:R-:W-:Y:S01]  /*2d80*/  FMUL.FTZ R146, R146, UR7 ;  /* 0x0000000792927c20 */ /* 0x000fe20008410000 */
[----:B------:R-:W-:Y:S01]  /*2d90*/  FMUL.FTZ R100, R100, UR7 ;  /* 0x0000000764647c20 */ /* 0x000fe20008410000 */
[----:B------:R-:W-:Y:S01]  /*2da0*/  MOV R93, RZ ;  /* 0x000000ff005d7202 */ /* 0x000fe20000000f00 */
[----:B------:R-:W-:Y:S01]  /*2db0*/  @P2 FMUL.FTZ R93, R101, R94 ;  /* 0x0000005e655d2220 */ /* 0x000fe20000410000 */
[----:B------:R-:W-:Y:S01]  /*2dc0*/  FMUL.FTZ R146, R146, UR4 ;  /* 0x0000000492927c20 */ /* 0x000fe20008410000 */
[----:B------:R-:W-:Y:S01]  /*2dd0*/  FMUL.FTZ R101, R100, UR4 ;  /* 0x0000000464657c20 */ /* 0x000fe20008410000 */
[----:B------:R-:W-:-:S02]  /*2de0*/  @P3 HADD2.F32 R102, -RZ, R53.H0_H0 ;  /* 0x20000035ff663230 */ /* 0x000fc40000004100 */
[----:B-----5:R-:W-:Y:S01]  /*2df0*/  FMUL.FTZ R56, R56, R95 ;  /* 0x0000005f38387220 */ /* 0x020fe20000410000 */
[----:B------:R-:W-:Y:S02]  /*2e00*/  @P4 HADD2.F32 R103, -RZ, R193.H0_H0 ;  /* 0x200000c1ff674230 */ /* 0x000fe40000004100 */
[----:B------:R-:W-:Y:S01]  /*2e10*/  FMUL.FTZ R57, R57, R94 ;  /* 0x0000005e39397220 */ /* 0x000fe20000410000 */
[-C--:B------:R-:W-:Y:S01]  /*2e20*/  FMUL.FTZ R58, R58, R101.reuse ;  /* 0x000000653a3a7220 */ /* 0x080fe20000410000 */
[-C--:B------:R-:W-:Y:S01]  /*2e30*/  FMUL.FTZ R59, R59, R146.reuse ;  /* 0x000000923b3b7220 */ /* 0x080fe20000410000 */
[----:B------:R-:W-:Y:S02]  /*2e40*/  CS2R R94, SRZ ;  /* 0x00000000005e7805 */ /* 0x000fe4000001ff00 */
[----:B------:R-:W-:Y:S01]  /*2e50*/  FSEL R100, R56, RZ, P1 ;  /* 0x000000ff38647208 */ /* 0x000fe20000800000 */
[----:B------:R-:W-:Y:S01]  /*2e60*/  @P3 FMUL.FTZ R94, R102, R101 ;  /* 0x00000065665e3220 */ /* 0x000fe20000410000 */
[----:B------:R-:W-:Y:S01]  /*2e70*/  @P4 FMUL.FTZ R95, R103, R146 ;  /* 0x00000092675f4220 */ /* 0x000fe20000410000 */
[----:B------:R-:W-:-:S02]  /*2e80*/  FSEL R101, R57, RZ, P2 ;  /* 0x000000ff39657208 */ /* 0x000fc40001000000 */
[----:B------:R-:W-:Y:S02]  /*2e90*/  FSEL R102, R58, RZ, P3 ;  /* 0x000000ff3a667208 */ /* 0x000fe40001800000 */
[----:B------:R-:W-:-:S07]  /*2ea0*/  FSEL R103, R59, RZ, P4 ;  /* 0x000000ff3b677208 */ /* 0x000fce0002000000 */
.L_x_12697:
[----:B------:R-:W-:Y:S05]  /*2eb0*/  BSYNC.RECONVERGENT B0 ;  /* 0x0000000000007941 */ /* 0x000fea0003800200 */
.L_x_12695:
[----:B------:R-:W0:Y:S01]  /*2ec0*/  @P0 LDC.64 R56, c[0x0][0x478] ;  /* 0x00011e00ff380b82 */ /* 0x000e220000000a00 */
[----:B------:R-:W-:-:S07]  /*2ed0*/  IADD3 R104, PT, PT, R35, 0x200, RZ ;  /* 0x0000020023687810 */ /* 0x000fce0007ffe0ff */
[----:B------:R-:W1:Y:S01]  /*2ee0*/  LDC.64 R146, c[0x0][0x390] ;  /* 0x0000e400ff927b82 */ /* 0x000e620000000a00 */
[----:B0-----:R-:W-:-:S05]  /*2ef0*/  @P0 IMAD.WIDE.U32 R56, R139, 0x10, R56 ;  /* 0x000000108b380825 */ /* 0x001fca00078e0038 */
[----:B------:R0:W-:Y:S01]  /*2f00*/  @P0 STG.E.128 desc[UR18][R56.64], R88 ;  /* 0x0000005838000986 */ /* 0x0001e2000c101d12 */
[----:B-1----:R-:W-:-:S04]  /*2f10*/  IMAD.WIDE.U32 R58, R104, 0x10, R146 ;  /* 0x00000010683a7825 */ /* 0x002fc800078e0092 */
[----:B0-----:R-:W-:-:S05]  /*2f20*/  IMAD.WIDE.U32 R56, R139, 0x10, R148 ;  /* 0x000000108b387825 */ /* 0x001fca00078e0094 */
[----:B------:R0:W-:Y:S04]  /*2f30*/  STG.E.128 desc[UR18][R56.64], R92 ;  /* 0x0000005c38007986 */ /* 0x0001e8000c101d12 */
[----:B0-----:R-:W5:Y:S01]  /*2f40*/  LDG.E.128 R56, desc[UR18][R58.64] ;  /* 0x000000123a387981 */ /* 0x001f62000c1e1d00 */
[--C-:B------:R-:W-:Y:S01]  /*2f50*/  SHF.R.U64 R105, R48, 0x10, R49.reuse ;  /* 0x0000001030697819 */ /* 0x100fe20000001231 */
[----:B------:R-:W-:Y:S01]  /*2f60*/  BSSY.RECONVERGENT B0, `(.L_x_12698) ;  /* 0x000005b000007945 */ /* 0x000fe20003800200 */
[----:B------:R-:W-:-:S04]  /*2f70*/  SHF.R.U32.HI R106, RZ, 0x10, R49 ;  /* 0x00000010ff6a7819 */ /* 0x000fc80000011631 */
[----:B------:R-:W-:Y:S01]  /*2f80*/  PRMT R105, R106, 0x5410, R105 ;  /* 0x000054106a697816 */ /* 0x000fe20000000069 */
[----:B------:R-:W-:Y:S06]  /*2f90*/  @!P0 BRA `(.L_x_12699) ;  /* 0x0000000000b48947 */ /* 0x000fec0003800000 */
        /* <DEDUP_REMOVED lines=8> */
[C---:B------:R-:W-:Y:S01]  /*3020*/  LOP3.LUT P1, RZ, R169.reuse, 0xff, RZ, 0xc0, !PT ;  /* 0x000000ffa9ff7812 */ /* 0x040fe2000782c0ff */
[----:B------:R-:W-:Y:S01]  /*3030*/  FMUL.FTZ R88, R88, UR10 ;  /* 0x0000000a58587c20 */ /* 0x000fe20008410000 */
[C---:B------:R-:W-:Y:S01]  /*3040*/  LOP3.LUT P2, RZ, R169.reuse, 0xff00, RZ, 0xc0, !PT ;  /* 0x0000ff00a9ff7812 */ /* 0x040fe2000784c0ff */
[----:B------:R-:W-:Y:S01]  /*3050*/  FMUL.FTZ R89, R152, UR10 ;  /* 0x0000000a98597c20 */ /* 0x000fe20008410000 */
[C---:B------:R-:W-:Y:S01]  /*3060*/  LOP3.LUT P3, RZ, R169.reuse, 0xff0000, RZ, 0xc0, !PT ;  /* 0x00ff0000a9ff7812 */ /* 0x040fe2000786c0ff */
[----:B------:R-:W-:Y:S01]  /*3070*/  FMUL.FTZ R90, R90, UR10 ;  /* 0x0000000a5a5a7c20 */ /* 0x000fe20008410000 */
[----:B------:R-:W-:Y:S01]  /*3080*/  FMUL.FTZ R91, R160, UR10 ;  /* 0x0000000aa05b7c20 */ /* 0x000fe20008410000 */
[----:B------:R-:W-:Y:S01]  /*3090*/  ISETP.GE.U32.AND P4, PT, R169, 0x1000000, PT ;  /* 0x01000000a900780c */ /* 0x000fe20003f86070 */
        /* <DEDUP_REMOVED lines=8> */
[----:B------:R-:W-:-:S02]  /*3120*/  @P2 HADD2.F32 R135, -RZ, R105.H1_H1 ;  /* 0x30000069ff872230 */ /* 0x000fc40000004100 */
[----:B-----5:R-:W-:Y:S01]  /*3130*/  FMUL.FTZ R56, R56, R95 ;  /* 0x0000005f38387220 */ /* 0x020fe20000410000 */
[----:B------:R-:W-:Y:S02]  /*3140*/  @P1 HADD2.F32 R106, -RZ, R48.H0_H0 ;  /* 0x20000030ff6a1230 */ /* 0x000fe40000004100 */
[----:B------:R-:W-:Y:S01]  /*3150*/  FMUL.FTZ R57, R57, R142 ;  /* 0x0000008e39397220 */ /* 0x000fe20000410000 */
[----:B------:R-:W-:Y:S02]  /*3160*/  @P3 HADD2.F32 R140, -RZ, R49.H0_H0 ;  /* 0x20000031ff8c3230 */ /* 0x000fe40000004100 */
[----:B------:R-:W-:Y:S01]  /*3170*/  FMUL.FTZ R58, R58, R139 ;  /* 0x0000008b3a3a7220 */ /* 0x000fe20000410000 */
[----:B------:R-:W-:Y:S01]  /*3180*/  FMUL.FTZ R59, R59, R144 ;  /* 0x000000903b3b7220 */ /* 0x000fe20000410000 */
[----:B------:R-:W-:Y:S01]  /*3190*/  CS2R R92, SRZ ;  /* 0x00000000005c7805 */ /* 0x000fe2000001ff00 */
[----:B------:R-:W-:Y:S02]  /*31a0*/  HFMA2 R94, -RZ, RZ, 0, 0 ;  /* 0x00000000ff5e7431 */ /* 0x000fe400000001ff */
[----:B------:R-:W-:Y:S01]  /*31b0*/  @P1 FMUL.FTZ R92, R95, R106 ;  /* 0x0000006a5f5c1220 */ /* 0x000fe20000410000 */
        /* <DEDUP_REMOVED lines=11> */
.L_x_12699:
        /* <DEDUP_REMOVED lines=8> */
[----:B------:R-:W-:Y:S01]  /*32f0*/  LOP3.LUT P1, RZ, R169, 0xff, RZ, 0xc0, !PT ;  /* 0x000000ffa9ff7812 */ /* 0x000fe2000782c0ff */
[----:B------:R-:W-:Y:S01]  /*3300*/  FMUL.FTZ R139, R151, UR10 ;  /* 0x0000000a978b7c20 */ /* 0x000fe20008410000 */
[C---:B------:R-:W-:Y:S01]  /*3310*/  LOP3.LUT P2, RZ, R169.reuse, 0xff00, RZ, 0xc0, !PT ;  /* 0x0000ff00a9ff7812 */ /* 0x040fe2000784c0ff */
[----:B------:R-:W-:Y:S01]  /*3320*/  FMUL.FTZ R140, R152, UR10 ;  /* 0x0000000a988c7c20 */ /* 0x000fe20008410000 */
[C---:B------:R-:W-:Y:S01]  /*3330*/  LOP3.LUT P3, RZ, R169.reuse, 0xff0000, RZ, 0xc0, !PT ;  /* 0x00ff0000a9ff7812 */ /* 0x040fe2000786c0ff */
        /* <DEDUP_REMOVED lines=17> */
[----:B------:R-:W-:Y:S02]  /*3450*/  @P4 HADD2.F32 R105, -RZ, R105.H0_H0 ;  /* 0x20000069ff694230 */ /* 0x000fe40000004100 */
[----:B------:R-:W-:Y:S01]  /*3460*/  FMUL.FTZ R59, R59, R160 ;  /* 0x000000a03b3b7220 */ /* 0x000fe20000410000 */
[----:B------:R-:W-:-:S02]  /*3470*/  CS2R R92, SRZ ;  /* 0x00000000005c7805 */ /* 0x000fc4000001ff00 */
[----:B------:R-:W-:Y:S01]  /*3480*/  CS2R R94, SRZ ;  /* 0x00000000005e7805 */ /* 0x000fe2000001ff00 */
[----:B------:R-:W-:Y:S01]  /*3490*/  @P1 FMUL.FTZ R92, R135, R139 ;  /* 0x0000008b875c1220 */ /* 0x000fe20000410000 */
[----:B------:R-:W-:Y:S01]  /*34a0*/  @P2 FMUL.FTZ R93, R106, R140 ;  /* 0x0000008c6a5d2220 */ /* 0x000fe20000410000 */
[----:B------:R-:W-:Y:S01]  /*34b0*/  @P3 FMUL.FTZ R94, R107, R141 ;  /* 0x0000008d6b5e3220 */ /* 0x000fe20000410000 */
[----:B------:R-:W-:Y:S01]  /*34c0*/  @P4 FMUL.FTZ R95, R105, R160 ;  /* 0x000000a0695f4220 */ /* 0x000fe20000410000 */
[----:B------:R-:W-:Y:S02]  /*34d0*/  FSEL R106, R56, RZ, P1 ;  /* 0x000000ff386a7208 */ /* 0x000fe40000800000 */
[----:B------:R-:W-:Y:S02]  /*34e0*/  FSEL R107, R57, RZ, P2 ;  /* 0x000000ff396b7208 */ /* 0x000fe40001000000 */
[----:B------:R-:W-:Y:S02]  /*34f0*/  FSEL R135, R58, RZ, P3 ;  /* 0x000000ff3a877208 */ /* 0x000fe40001800000 */
[----:B------:R-:W-:-:S07]  /*3500*/  FSEL R139, R59, RZ, P4 ;  /* 0x000000ff3b8b7208 */ /* 0x000fce0002000000 */
.L_x_12700:
[----:B------:R-:W-:Y:S05]  /*3510*/  BSYNC.RECONVERGENT B0 ;  /* 0x0000000000007941 */ /* 0x000fea0003800200 */
.L_x_12698:
[----:B------:R-:W0:Y:S01]  /*3520*/  @P0 LDC.64 R56, c[0x0][0x478] ;  /* 0x00011e00ff380b82 */ /* 0x000e220000000a00 */
[----:B------:R-:W-:Y:S01]  /*3530*/  IADD3 R140, PT, PT, R35, 0x300, RZ ;  /* 0x00000300238c7810 */ /* 0x000fe20007ffe0ff */
[----:B------:R-:W-:-:S04]  /*3540*/  IMAD.WIDE.U32 R58, R104, 0x10, R148 ;  /* 0x00000010683a7825 */ /* 0x000fc800078e0094 */
[----:B0-----:R-:W-:-:S04]  /*3550*/  @P0 IMAD.WIDE.U32 R56, R104, 0x10, R56 ;  /* 0x0000001068380825 */ /* 0x001fc800078e0038 */
[----:B------:R-:W-:Y:S01]  /*3560*/  IMAD.WIDE.U32 R104, R140, 0x10, R146 ;  /* 0x000000108c687825 */ /* 0x000fe200078e0092 */
[----:B------:R-:W-:Y:S04]  /*3570*/  @P0 STG.E.128 desc[UR18][R56.64], R88 ;  /* 0x0000005838000986 */ /* 0x000fe8000c101d12 */
[----:B------:R0:W-:Y:S04]  /*3580*/  STG.E.128 desc[UR18][R58.64], R92 ;  /* 0x0000005c3a007986 */ /* 0x0001e8000c101d12 */
[----:B0-----:R0:W5:Y:S01]  /*3590*/  LDG.E.128 R56, desc[UR18][R104.64] ;  /* 0x0000001268387981 */ /* 0x001162000c1e1d00 */
[----:B------:R-:W-:Y:S01]  /*35a0*/  BSSY.RECONVERGENT B0, `(.L_x_12701) ;  /* 0x000005a000007945 */ /* 0x000fe20003800200 */
[----:B------:R-:W-:-:S03]  /*35b0*/  SHF.R.U64 R141, R54, 0x10, R55 ;  /* 0x00000010368d7819 */ /* 0x000fc60000001237 */
        /* <DEDUP_REMOVED lines=13> */
[----:B------:R-:W-:Y:S01]  /*3690*/  LOP3.LUT P3, RZ, R168, 0xff0000, RZ, 0xc0, !PT ;  /* 0x00ff0000a8ff7812 */ /* 0x000fe2000786c0ff */
[----:B------:R-:W-:Y:S01]  /*36a0*/  FMUL.FTZ R90, R90, UR10 ;  /* 0x0000000a5a5a7c20 */ /* 0x000fe20008410000 */
[----:B------:R-:W-:Y:S01]  /*36b0*/  FMUL.FTZ R91, R91, UR10 ;  /* 0x0000000a5b5b7c20 */ /* 0x000fe20008410000 */
[----:B------:R-:W-:Y:S01]  /*36c0*/  ISETP.GE.U32.AND P4, PT, R168, 0x1000000, PT ;  /* 0x01000000a800780c */ /* 0x000fe20003f86070 */
        /* <DEDUP_REMOVED lines=8> */
[----:B------:R-:W-:-:S02]  /*3750*/  @P2 HADD2.F32 R127, -RZ, R141.H0_H0 ;  /* 0x2000008dff7f2230 */ /* 0x000fc40000004100 */
        /* <DEDUP_REMOVED lines=20> */
.L_x_12702:
[--C-:B------:R-:W-:Y:S01]  /*38a0*/  FFMA.FTZ R92, R131, UR5, R97.reuse ;  /* 0x00000005835c7c23 */ /* 0x100fe20008010061 */
[--C-:B------:R-:W-:Y:S01]  /*38b0*/  FFMA.FTZ R93, R132, UR5, R97.reuse ;  /* 0x00000005845d7c23 */ /* 0x100fe20008010061 */
[--C-:B------:R-:W-:Y:S01]  /*38c0*/  FFMA.FTZ R94, R133, UR5, R97.reuse ;  /* 0x00000005855e7c23 */ /* 0x100fe20008010061 */
[----:B------:R-:W-:Y:S01]  /*38d0*/  FFMA.FTZ R95, R134, UR5, R97 ;  /* 0x00000005865f7c23 */ /* 0x000fe20008010061 */
[----:B------:R-:W-:Y:S01]  /*38e0*/  FADD.FTZ R127, R127, -R92 ;  /* 0x8000005c7f7f7221 */ /* 0x000fe20000010000 */
[----:B0-----:R-:W-:Y:S01]  /*38f0*/  FADD.FTZ R105, R128, -R93 ;  /* 0x8000005d80697221 */ /* 0x001fe20000010000 */
        /* <DEDUP_REMOVED lines=36> */
.L_x_12703:
[----:B------:R-:W-:Y:S05]  /*3b40*/  BSYNC.RECONVERGENT B0 ;  /* 0x0000000000007941 */ /* 0x000fea0003800200 */
.L_x_12701:
[----:B------:R-:W0:Y:S01]  /*3b50*/  @P0 LDC.64 R56, c[0x0][0x478] ;  /* 0x00011e00ff380b82 */ /* 0x000e220000000a00 */
[----:B------:R-:W-:Y:S01]  /*3b60*/  IADD3 R131, PT, PT, R35, 0x400, RZ ;  /* 0x0000040023837810 */ /* 0x000fe20007ffe0ff */
[----:B------:R-:W-:-:S04]  /*3b70*/  IMAD.WIDE.U32 R58, R140, 0x10, R148 ;  /* 0x000000108c3a7825 */ /* 0x000fc800078e0094 */
[----:B------:R-:W-:-:S04]  /*3b80*/  IMAD.WIDE.U32 R104, R131, 0x10, R146 ;  /* 0x0000001083687825 */ /* 0x000fc800078e0092 */
[----:B0-----:R-:W-:-:S05]  /*3b90*/  @P0 IMAD.WIDE.U32 R56, R140, 0x10, R56 ;  /* 0x000000108c380825 */ /* 0x001fca00078e0038 */
[----:B------:R-:W-:Y:S04]  /*3ba0*/  @P0 STG.E.128 desc[UR18][R56.64], R88 ;  /* 0x0000005838000986 */ /* 0x000fe8000c101d12 */
[----:B------:R0:W-:Y:S04]  /*3bb0*/  STG.E.128 desc[UR18][R58.64], R92 ;  /* 0x0000005c3a007986 */ /* 0x0001e8000c101d12 */
[----:B0-----:R0:W5:Y:S01]  /*3bc0*/  LDG.E.128 R56, desc[UR18][R104.64] ;  /* 0x0000001268387981 */ /* 0x001162000c1e1d00 */
[----:B------:R-:W-:Y:S04]  /*3bd0*/  BSSY.RECONVERGENT B0, `(.L_x_12704) ;  /* 0x0000059000007945 */ /* 0x000fe80003800200 */
        /* <DEDUP_REMOVED lines=43> */
[----:B------:R-:W-:-:S05]  /*3e90*/  HADD2.F32 R95, -RZ, R191.H1_H1 ;  /* 0x300000bfff5f7230 */ /* 0x000fca0000004100 */
[----:B------:R-:W-:Y:S01]  /*3ea0*/  FMUL.FTZ R95, R122, R95 ;  /* 0x0000005f7a5f7220 */ /* 0x000fe20000410000 */
[----:B------:R-:W-:Y:S06]  /*3eb0*/  BRA `(.L_x_12706) ;  /* 0x0000000000a87947 */ /* 0x000fec0003800000 */
.L_x_12705:
        /* <DEDUP_REMOVED lines=8> */
[----:B0-----:R-:W-:Y:S01]  /*3f40*/  FMUL.FTZ R104, R118, UR10 ;  /* 0x0000000a76687c20 */ /* 0x001fe20008410000 */
[C---:B------:R-:W-:Y:S01]  /*3f50*/  LOP3.LUT P1, RZ, R126.reuse, 0xff, RZ, 0xc0, !PT ;  /* 0x000000ff7eff7812 */ /* 0x040fe2000782c0ff */
[----:B------:R-:W-:Y:S01]  /*3f60*/  FMUL.FTZ R105, R119, UR10 ;  /* 0x0000000a77697c20 */ /* 0x000fe20008410000 */
[----:B------:R-:W-:Y:S01]  /*3f70*/  LOP3.LUT P2, RZ, R126, 0xff00, RZ, 0xc0, !PT ;  /* 0x0000ff007eff7812 */ /* 0x000fe2000784c0ff */
[----:B------:R-:W-:Y:S01]  /*3f80*/  FMUL.FTZ R118, R122, UR10 ;  /* 0x0000000a7a767c20 */ /* 0x000fe20008410000 */
[C---:B------:R-:W-:Y:S01]  /*3f90*/  ISETP.GE.U32.AND P4, PT, R126.reuse, 0x1000000, PT ;  /* 0x010000007e00780c */ /* 0x040fe20003f86070 */
[----:B------:R-:W-:Y:S01]  /*3fa0*/  FMUL.FTZ R123, R123, UR10 ;  /* 0x0000000a7b7b7c20 */ /* 0x000fe20008410000 */
[----:B------:R-:W-:Y:S01]  /*3fb0*/  LOP3.LUT P3, RZ, R126, 0xff0000, RZ, 0xc0, !PT ;  /* 0x00ff00007eff7812 */ /* 0x000fe2000786c0ff */
        /* <DEDUP_REMOVED lines=10> */
[--C-:B------:R-:W-:Y:S02]  /*4060*/  @P2 HADD2.F32 R121, -RZ, R191.reuse.H0_H0 ;  /* 0x200000bfff792230 */ /* 0x100fe40000004100 */
[----:B------:R-:W-:Y:S01]  /*4070*/  FMUL.FTZ R57, R57, R104 ;  /* 0x0000006839397220 */ /* 0x000fe20000410000 */
[----:B------:R-:W-:Y:S02]  /*4080*/  @P4 HADD2.F32 R125, -RZ, R191.H1_H1 ;  /* 0x300000bfff7d4230 */ /* 0x000fe40000004100 */
        /* <DEDUP_REMOVED lines=13> */
.L_x_12706:
[----:B------:R-:W-:Y:S05]  /*4160*/  BSYNC.RECONVERGENT B0 ;  /* 0x0000000000007941 */ /* 0x000fea0003800200 */
.L_x_12704:
        /* <DEDUP_REMOVED lines=20> */
[----:B------:R-:W-:Y:S01]  /*42b0*/  LOP3.LUT P3, RZ, R47, 0xff0000, RZ, 0xc0, !PT ;  /* 0x00ff00002fff7812 */ /* 0x000fe2000786c0ff */
[----:B------:R-:W-:Y:S01]  /*42c0*/  FMUL.FTZ R89, R89, UR10 ;  /* 0x0000000a59597c20 */ /* 0x000fe20008410000 */
[----:B------:R-:W-:Y:S01]  /*42d0*/  LOP3.LUT P2, RZ, R47, 0xff00, RZ, 0xc0, !PT ;  /* 0x0000ff002fff7812 */ /* 0x000fe2000784c0ff */
        /* <DEDUP_REMOVED lines=10> */
[----:B0-----:R-:W-:Y:S01]  /*4380*/  FMUL.FTZ R104, R47, UR4 ;  /* 0x000000042f687c20 */ /* 0x001fe20008410000 */
        /* <DEDUP_REMOVED lines=21> */
.L_x_12708:
        /* <DEDUP_REMOVED lines=10> */
[----:B------:R-:W-:Y:S01]  /*4580*/  ISETP.GE.U32.AND P4, PT, R47, 0x1000000, PT ;  /* 0x010000002f00780c */ /* 0x000fe20003f86070 */
[----:B------:R-:W-:Y:S01]  /*4590*/  FMUL.FTZ R41, R41, UR10 ;  /* 0x0000000a29297c20 */ /* 0x000fe20008410000 */
[----:B------:R-:W-:Y:S01]  /*45a0*/  LOP3.LUT P2, RZ, R47, 0xff00, RZ, 0xc0, !PT ;  /* 0x0000ff002fff7812 */ /* 0x000fe2000784c0ff */
        /* <DEDUP_REMOVED lines=13> */
[--C-:B------:R-:W-:Y:S02]  /*4680*/  @P4 HADD2.F32 R95, -RZ, R190.reuse.H1_H1 ;  /* 0x300000beff5f4230 */ /* 0x100fe40000004100 */
[----:B------:R-:W-:Y:S01]  /*4690*/  FMUL.FTZ R47, R57, R92 ;  /* 0x0000005c392f7220 */ /* 0x000fe20000410000 */
[----:B------:R-:W-:Y:S02]  /*46a0*/  @P2 HADD2.F32 R93, -RZ, R190.H0_H0 ;  /* 0x200000beff5d2230 */ /* 0x000fe40000004100 */
[----:B------:R-:W-:Y:S01]  /*46b0*/  FMUL.FTZ R58, R58, R43 ;  /* 0x0000002b3a3a7220 */ /* 0x000fe20000410000 */
[----:B0-----:R-:W-:Y:S02]  /*46c0*/  @P3 HADD2.F32 R104, -RZ, R111.H0_H0 ;  /* 0x2000006fff683230 */ /* 0x001fe40000004100 */
        /* <DEDUP_REMOVED lines=11> */
.L_x_12709:
[----:B------:R-:W-:Y:S05]  /*4780*/  BSYNC.RECONVERGENT B0 ;  /* 0x0000000000007941 */ /* 0x000fea0003800200 */
.L_x_12707:
[----:B------:R-:W0:Y:S01]  /*4790*/  @P0 LDC.64 R56, c[0x0][0x478] ;  /* 0x00011e00ff380b82 */ /* 0x000e220000000a00 */
        /* <DEDUP_REMOVED lines=53> */
.L_x_12711:
        /* <DEDUP_REMOVED lines=12> */
[----:B------:R-:W-:Y:S01]  /*4bb0*/  ISETP.GE.U32.AND P4, PT, R117, 0x1000000, PT ;  /* 0x010000007500780c */ /* 0x000fe20003f86070 */
        /* <DEDUP_REMOVED lines=15> */
[----:B0-----:R-:W-:Y:S02]  /*4cb0*/  @P4 HADD2.F32 R93, -RZ, R189.H1_H1 ;  /* 0x300000bdff5d4230 */ /* 0x001fe40000004100 */
        /* <DEDUP_REMOVED lines=13> */
.L_x_12712:
[----:B------:R-:W-:Y:S05]  /*4d90*/  BSYNC.RECONVERGENT B0 ;  /* 0x0000000000007941 */ /* 0x000fea0003800200 */
.L_x_12710:
[----:B------:R-:W1:Y:S01]  /*4da0*/  @P0 LDC.64 R36, c[0x0][0x478] ;  /* 0x00011e00ff240b82 */ /* 0x000e620000000a00 */
[----:B------:R-:W-:-:S04]  /*4db0*/  IMAD.WIDE.U32 R38, R138, 0x10, R148 ;  /* 0x000000108a267825 */ /* 0x000fc800078e0094 */
[----:B-1----:R-:W-:-:S05]  /*4dc0*/  @P0 IMAD.WIDE.U32 R36, R138, 0x10, R36 ;  /* 0x000000108a240825 */ /* 0x002fca00078e0024 */
[----:B------:R1:W-:Y:S04]  /*4dd0*/  @P0 STG.E.128 desc[UR18][R36.64], R88 ;  /* 0x0000005824000986 */ /* 0x0003e8000c101d12 */
[----:B------:R1:W-:Y:S01]  /*4de0*/  STG.E.128 desc[UR18][R38.64], R40 ;  /* 0x0000002826007986 */ /* 0x0003e2000c101d12 */
[----:B------:R-:W-:Y:S05]  /*4df0*/  BRA `(.L_x_12713) ;  /* 0x0000002800ec7947 */ /* 0x000fea0003800000 */
.L_x_12691:
[----:B------:R-:W0:Y:S02]  /*4e00*/  LDC.64 R102, c[0x0][0x390] ;  /* 0x0000e400ff667b82 */ /* 0x000e240000000a00 */
[----:B0-----:R-:W-:-:S06]  /*4e10*/  IMAD.WIDE.U32 R56, R35, 0x10, R102 ;  /* 0x0000001023387825 */ /* 0x001fcc00078e0066 */
[----:B------:R-:W5:Y:S01]  /*4e20*/  LDG.E.128 R56, desc[UR18][R56.64] ;  /* 0x0000001238387981 */ /* 0x000f62000c1e1d00 */
[----:B------:R-:W-:Y:S01]  /*4e30*/  UISETP.NE.U32.AND UP1, UPT, UR26, URZ, UPT ;  /* 0x000000ff1a00728c */ /* 0x000fe2000bf25070 */
[----:B------:R-:W-:Y:S03]  /*4e40*/  BSSY.RECONVERGENT B0, `(.L_x_12714) ;  /* 0x000005d000007945 */ /* 0x000fe60003800200 */
[----:B------:R-:W-:-:S09]  /*4e50*/  UISETP.NE.AND.EX UP1, UPT, UR27, URZ, UPT, UP1 ;  /* 0x000000ff1b00728c */ /* 0x000fd2000bf25310 */
[----:B------:R-:W-:Y:S05]  /*4e60*/  BRA.U UP1, `(.L_x_12715) ;  /* 0x0000000101bc7547 */ /* 0x000fea000b800000 */
[--C-:B------:R-:W-:Y:S01]  /*4e70*/  FFMA.FTZ R0, R0, UR5, R97.reuse ;  /* 0x0000000500007c23 */ /* 0x100fe20008010061 */
[C---:B-----5:R-:W-:Y:S01]  /*4e80*/  LOP3.LUT P0, RZ, R187.reuse, 0xff, RZ, 0xc0, !PT ;  /* 0x000000ffbbff7812 */ /* 0x060fe2000780c0ff */
[--C-:B------:R-:W-:Y:S01]  /*4e90*/  FFMA.FTZ R148, R148, UR5, R97.reuse ;  /* 0x0000000594947c23 */ /* 0x100fe20008010061 */
[----:B------:R-:W-:Y:S01]  /*4ea0*/  LOP3.LUT P1, RZ, R187, 0xff00, RZ, 0xc0, !PT ;  /* 0x0000ff00bbff7812 */ /* 0x000fe2000782c0ff */
[----:B------:R-:W-:Y:S01]  /*4eb0*/  FADD.FTZ R149, R149, -R0 ;  /* 0x8000000095957221 */ /* 0x000fe20000010000 */
[----:B------:R-:W-:Y:S01]  /*4ec0*/  UMOV UR4, UR9 ;  /* 0x0000000900047c82 */ /* 0x000fe20008000000 */
[----:B------:R-:W-:Y:S01]  /*4ed0*/  FADD.FTZ R148, R153, -R148 ;  /* 0x8000009499947221 */ /* 0x000fe20000010000 */
[----:B------:R-:W-:Y:S02]  /*4ee0*/  HFMA2 R92, -RZ, RZ, 0, 0 ;  /* 0x00000000ff5c7431 */ /* 0x000fe400000001ff */
[----:B------:R-:W-:Y:S01]  /*4ef0*/  FFMA.FTZ R0, R149, UR10, R60 ;  /* 0x0000000a95007c23 */ /* 0x000fe2000801003c */
[--C-:B------:R-:W-:Y:S01]  /*4f00*/  FFMA.FTZ R150, R150, UR5, R97.reuse ;  /* 0x0000000596967c23 */ /* 0x100fe20008010061 */
[----:B------:R-:W-:Y:S01]  /*4f10*/  FFMA.FTZ R154, R154, UR5, R97 ;  /* 0x000000059a9a7c23 */ /* 0x000fe20008010061 */
[----:B------:R-:W-:Y:S01]  /*4f20*/  LOP3.LUT P2, RZ, R187, 0xff0000, RZ, 0xc0, !PT ;  /* 0x00ff0000bbff7812 */ /* 0x000fe2000784c0ff */
[----:B------:R-:W-:Y:S01]  /*4f30*/  FMUL.FTZ R0, R0, UR7 ;  /* 0x0000000700007c20 */ /* 0x000fe20008410000 */
[----:B------:R-:W-:Y:S01]  /*4f40*/  FADD.FTZ R157, R157, -R150 ;  /* 0x800000969d9d7221 */ /* 0x000fe20000010000 */
[----:B------:R-:W-:-:S02]  /*4f50*/  @P0 HADD2.F32 R94, -RZ, R50.H0_H0 ;  /* 0x20000032ff5e0230 */ /* 0x000fc40000004100 */
[----:B------:R-:W-:Y:S01]  /*4f60*/  FADD.FTZ R154, R161, -R154 ;  /* 0x8000009aa19a7221 */ /* 0x000fe20000010000 */
[----:B------:R-:W-:Y:S01]  /*4f70*/  FMUL.FTZ R93, R0, UR4 ;  /* 0x00000004005d7c20 */ /* 0x000fe20008410000 */
[----:B------:R-:W-:Y:S01]  /*4f80*/  FFMA.FTZ R0, R148, UR10, R61 ;  /* 0x0000000a94007c23 */ /* 0x000fe2000801003d */
[----:B------:R-:W-:Y:S01]  /*4f90*/  @P1 HADD2.F32 R95, -RZ, R193.H1_H1 ;  /* 0x300000c1ff5f1230 */ /* 0x000fe20000004100 */
[----:B------:R-:W-:Y:S01]  /*4fa0*/  ISETP.GE.U32.AND P3, PT, R187, 0x1000000, PT ;  /* 0x01000000bb00780c */ /* 0x000fe20003f66070 */
[-C--:B------:R-:W-:Y:S01]  /*4fb0*/  @P0 FMUL.FTZ R92, R94, R93.reuse ;  /* 0x0000005d5e5c0220 */ /* 0x080fe20000410000 */
[----:B------:R-:W-:Y:S01]  /*4fc0*/  FMUL.FTZ R94, R0, UR7 ;  /* 0x00000007005e7c20 */ /* 0x000fe20008410000 */
[----:B------:R-:W-:Y:S01]  /*4fd0*/  FMUL.FTZ R0, R56, R93 ;  /* 0x0000005d38007220 */ /* 0x000fe20000410000 */
[----:B------:R-:W-:Y:S01]  /*4fe0*/  MOV R93, RZ ;  /* 0x000000ff005d7202 */ /* 0x000fe20000000f00 */
[----:B------:R-:W-:Y:S01]  /*4ff0*/  FFMA.FTZ R56, R157, UR10, R62 ;  /* 0x0000000a9d387c23 */ /* 0x000fe2000801003e */
[----:B------:R-:W-:Y:S01]  /*5000*/  FMUL.FTZ R94, R94, UR4 ;  /* 0x000000045e5e7c20 */ /* 0x000fe20008410000 */
[----:B------:R-:W-:Y:S01]  /*5010*/  @P2 HADD2.F32 R96, -RZ, R51.H0_H0 ;  /* 0x20000033ff602230 */ /* 0x000fe20000004100 */
[----:B------:R-:W-:Y:S01]  /*5020*/  FSEL R0, R0, RZ, P0 ;  /* 0x000000ff00007208 */ /* 0x000fe20000000000 */
[----:B------:R-:W-:Y:S01]  /*5030*/  FMUL.FTZ R56, R56, UR7 ;  /* 0x0000000738387c20 */ /* 0x000fe20008410000 */
[-C--:B------:R-:W-:Y:S01]  /*5040*/  @P1 FMUL.FTZ R93, R95, R94.reuse ;  /* 0x0000005e5f5d1220 */ /* 0x080fe20000410000 */
[----:B------:R-:W-:Y:S01]  /*5050*/  FFMA.FTZ R95, R154, UR10, R63 ;  /* 0x0000000a9a5f7c23 */ /* 0x000fe2000801003f */
[----:B------:R-:W-:Y:S01]  /*5060*/  FMUL.FTZ R57, R57, R94 ;  /* 0x0000005e39397220 */ /* 0x000fe20000410000 */
[----:B------:R-:W-:Y:S01]  /*5070*/  FMUL.FTZ R99, R56, UR4 ;  /* 0x0000000438637c20 */ /* 0x000fe20008410000 */
[----:B------:R-:W-:-:S02]  /*5080*/  HFMA2 R94, -RZ, RZ, 0, 0 ;  /* 0x00000000ff5e7431 */ /* 0x000fc400000001ff */
[----:B------:R-:W-:Y:S01]  /*5090*/  FMUL.FTZ R95, R95, UR7 ;  /* 0x000000075f5f7c20 */ /* 0x000fe20008410000 */
[-C--:B------:R-:W-:Y:S01]  /*50a0*/  FMUL.FTZ R58, R58, R99.reuse ;  /* 0x000000633a3a7220 */ /* 0x080fe20000410000 */
[----:B------:R-:W-:Y:S02]  /*50b0*/  @P2 FMUL.FTZ R94, R96, R99 ;  /* 0x00000063605e2220 */ /* 0x000fe40000410000 */
[----:B------:R-:W-:Y:S01]  /*50c0*/  FMUL.FTZ R56, R95, UR4 ;  /* 0x000000045f387c20 */ /* 0x000fe20008410000 */
[----:B------:R-:W-:Y:S02]  /*50d0*/  MOV R95, RZ ;  /* 0x000000ff005f7202 */ /* 0x000fe40000000f00 */
[----:B------:R-:W-:Y:S01]  /*50e0*/  FSEL R96, R57, RZ, P1 ;  /* 0x000000ff39607208 */ /* 0x000fe20000800000 */
[----:B------:R-:W-:Y:S01]  /*50f0*/  FMUL.FTZ R59, R59, R56 ;  /* 0x000000383b3b7220 */ /* 0x000fe20000410000 */
[----:B------:R-:W-:-:S04]  /*5100*/  FSEL R98, R58, RZ, P2 ;  /* 0x000000ff3a627208 */ /* 0x000fc80001000000 */
[----:B------:R-:W-:Y:S01]  /*5110*/  FSEL R99, R59, RZ, P3 ;  /* 0x000000ff3b637208 */ /* 0x000fe20001800000 */
[----:B------:R-:W-:Y:S06]  /*5120*/  @!P3 BRA `(.L_x_12716) ;  /* 0x0000000000b8b947 */ /* 0x000fec0003800000 */
[----:B------:R-:W-:-:S05]  /*5130*/  HADD2.F32 R95, -RZ, R194.H0_H0 ;  /* 0x200000c2ff5f7230 */ /* 0x000fca0000004100 */
[----:B------:R-:W-:Y:S01]  /*5140*/  FMUL.FTZ R95, R95, R56 ;  /* 0x000000385f5f7220 */ /* 0x000fe20000410000 */
[----:B------:R-:W-:Y:S06]  /*5150*/  BRA `(.L_x_12716) ;  /* 0x0000000000ac7947 */ /* 0x000fec0003800000 */
.L_x_12715:
[--C-:B------:R-:W-:Y:S01]  /*5160*/  FFMA.FTZ R0, R0, UR5, R97.reuse ;  /* 0x0000000500007c23 */ /* 0x100fe20008010061 */
[--C-:B------:R-:W-:Y:S01]  /*5170*/  FFMA.FTZ R148, R148, UR5, R97.reuse ;  /* 0x0000000594947c23 */ /* 0x100fe20008010061 */
[----:B-----5:R-:W-:Y:S01]  /*5180*/  LOP3.LUT P0, RZ, R187, 0xff, RZ, 0xc0, !PT ;  /* 0x000000ffbbff7812 */ /* 0x020fe2000780c0ff */
[--C-:B------:R-:W-:Y:S01]  /*5190*/  FFMA.FTZ R150, R150, UR5, R97.reuse ;  /* 0x0000000596967c23 */ /* 0x100fe20008010061 */
[----:B------:R-:W-:Y:S01]  /*51a0*/  FADD.FTZ R149, R149, -R0 ;  /* 0x8000000095957221 */ /* 0x000fe20000010000 */
[----:B------:R-:W-:Y:S01]  /*51b0*/  FADD.FTZ R148, R153, -R148 ;  /* 0x8000009499947221 */ /* 0x000fe20000010000 */
[----:B------:R-:W-:Y:S01]  /*51c0*/  FFMA.FTZ R154, R154, UR5, R97 ;  /* 0x000000059a9a7c23 */ /* 0x000fe20008010061 */
[----:B------:R-:W-:Y:S01]  /*51d0*/  FADD.FTZ R157, R157, -R150 ;  /* 0x800000969d9d7221 */ /* 0x000fe20000010000 */
[----:B------:R-:W-:Y:S01]  /*51e0*/  FFMA.FTZ R88, R149, UR10, R60 ;  /* 0x0000000a95587c23 */ /* 0x000fe2000801003c */
[----:B------:R-:W-:Y:S01]  /*51f0*/  FFMA.FTZ R89, R148, UR10, R61 ;  /* 0x0000000a94597c23 */ /* 0x000fe2000801003d */
[----:B------:R-:W-:Y:S01]  /*5200*/  UMOV UR4, UR9 ;  /* 0x0000000900047c82 */ /* 0x000fe20008000000 */
[----:B------:R-:W-:Y:S01]  /*5210*/  LOP3.LUT P1, RZ, R187, 0xff00, RZ, 0xc0, !PT ;  /* 0x0000ff00bbff7812 */ /* 0x000fe2000782c0ff */
[----:B------:R-:W-:Y:S01]  /*5220*/  FMUL.FTZ R0, R88, UR7 ;  /* 0x0000000758007c20 */ /* 0x000fe20008410000 */
[----:B------:R-:W-:Y:S01]  /*5230*/  FMUL.FTZ R90, R89, UR7 ;  /* 0x00000007595a7c20 */ /* 0x000fe20008410000 */
[----:B------:R-:W-:Y:S01]  /*5240*/  FADD.FTZ R154, R161, -R154 ;  /* 0x8000009aa19a7221 */ /* 0x000fe20000010000 */
[----:B------:R-:W-:-:S02]  /*5250*/  @P0 HADD2.F32 R96, -RZ, R50.H0_H0 ;  /* 0x20000032ff600230 */ /* 0x000fc40000004100 */
[----:B------:R-:W-:Y:S01]  /*5260*/  FMUL.FTZ R91, R0, UR4 ;  /* 0x00000004005b7c20 */ /* 0x000fe20008410000 */
[----:B------:R-:W-:Y:S01]  /*5270*/  FMUL.FTZ R94, R90, UR4 ;  /* 0x000000045a5e7c20 */ /* 0x000fe20008410000 */
[----:B------:R-:W-:Y:S01]  /*5280*/  FFMA.FTZ R90, R157, UR10, R62 ;  /* 0x0000000a9d5a7c23 */ /* 0x000fe2000801003e */
[----:B------:R-:W-:Y:S02]  /*5290*/  CS2R R92, SRZ ;  /* 0x00000000005c7805 */ /* 0x000fe4000001ff00 */
[C---:B------:R-:W-:Y:S01]  /*52a0*/  LOP3.LUT P2, RZ, R187.reuse, 0xff0000, RZ, 0xc0, !PT ;  /* 0x00ff0000bbff7812 */ /* 0x040fe2000784c0ff */
[-C--:B------:R-:W-:Y:S01]  /*52b0*/  FMUL.FTZ R0, R56, R91.reuse ;  /* 0x0000005b38007220 */ /* 0x080fe20000410000 */
[----:B------:R-:W-:Y:S01]  /*52c0*/  ISETP.GE.U32.AND P3, PT, R187, 0x1000000, PT ;  /* 0x01000000bb00780c */ /* 0x000fe20003f66070 */
[----:B------:R-:W-:Y:S01]  /*52d0*/  @P0 FMUL.FTZ R92, R96, R91 ;  /* 0x0000005b605c0220 */ /* 0x000fe20000410000 */
[----:B------:R-:W-:Y:S01]  /*52e0*/  FMUL.FTZ R56, R90, UR7 ;  /* 0x000000075a387c20 */ /* 0x000fe20008410000 */
[----:B------:R-:W-:Y:S01]  /*52f0*/  FFMA.FTZ R91, R154, UR10, R63 ;  /* 0x0000000a9a5b7c23 */ /* 0x000fe2000801003f */
[----:B------:R-:W-:-:S02]  /*5300*/  @P1 HADD2.F32 R95, -RZ, R193.H1_H1 ;  /* 0x300000c1ff5f1230 */ /* 0x000fc40000004100 */
[-C--:B------:R-:W-:Y:S01]  /*5310*/  FMUL.FTZ R57, R57, R94.reuse ;  /* 0x0000005e39397220 */ /* 0x080fe20000410000 */
[----:B------:R-:W-:Y:S01]  /*5320*/  FMUL.FTZ R99, R56, UR4 ;  /* 0x0000000438637c20 */ /* 0x000fe20008410000 */
[----:B------:R-:W-:Y:S01]  /*5330*/  FMUL.FTZ R56, R91, UR7 ;  /* 0x000000075b387c20 */ /* 0x000fe20008410000 */
[----:B------:R-:W-:Y:S01]  /*5340*/  FSEL R0, R0, RZ, P0 ;  /* 0x000000ff00007208 */ /* 0x000fe20000000000 */
[----:B------:R-:W-:Y:S01]  /*5350*/  @P1 FMUL.FTZ R93, R95, R94 ;  /* 0x0000005e5f5d1220 */ /* 0x000fe20000410000 */
[-C--:B------:R-:W-:Y:S01]  /*5360*/  FMUL.FTZ R58, R58, R99.reuse ;  /* 0x000000633a3a7220 */ /* 0x080fe20000410000 */
[----:B------:R-:W-:Y:S01]  /*5370*/  FMUL.FTZ R56, R56, UR4 ;  /* 0x0000000438387c20 */ /* 0x000fe20008410000 */
[----:B------:R-:W-:Y:S01]  /*5380*/  @P2 HADD2.F32 R96, -RZ, R51.H0_H0 ;  /* 0x20000033ff602230 */ /* 0x000fe20000004100 */
[----:B------:R-:W-:Y:S01]  /*5390*/  CS2R R94, SRZ ;  /* 0x00000000005e7805 */ /* 0x000fe2000001ff00 */
[----:B------:R-:W-:Y:S02]  /*53a0*/  @P3 HADD2.F32 R101, -RZ, R194.H0_H0 ;  /* 0x200000c2ff653230 */ /* 0x000fe40000004100 */
[-C--:B------:R-:W-:Y:S01]  /*53b0*/  FMUL.FTZ R59, R59, R56.reuse ;  /* 0x000000383b3b7220 */ /* 0x080fe20000410000 */
[----:B------:R-:W-:Y:S01]  /*53c0*/  FSEL R98, R58, RZ, P2 ;  /* 0x000000ff3a627208 */ /* 0x000fe20001000000 */
[----:B------:R-:W-:Y:S01]  /*53d0*/  @P2 FMUL.FTZ R94, R96, R99 ;  /* 0x00000063605e2220 */ /* 0x000fe20000410000 */
[----:B------:R-:W-:Y:S01]  /*53e0*/  FSEL R96, R57, RZ, P1 ;  /* 0x000000ff39607208 */ /* 0x000fe20000800000 */
[----:B------:R-:W-:Y:S01]  /*53f0*/  @P3 FMUL.FTZ R95, R101, R56 ;  /* 0x00000038655f3220 */ /* 0x000fe20000410000 */
[----:B------:R-:W-:-:S07]  /*5400*/  FSEL R99, R59, RZ, P3 ;  /* 0x000000ff3b637208 */ /* 0x000fce0001800000 */
.L_x_12716:
[----:B------:R-:W-:Y:S05]  /*5410*/  BSYNC.RECONVERGENT B0 ;  /* 0x0000000000007941 */ /* 0x000fea0003800200 */
.L_x_12714:
[----:B------:R-:W-:Y:S01]  /*5420*/  ISETP.NE.U32.AND P0, PT, RZ, UR26, PT ;  /* 0x0000001aff007c0c */ /* 0x000fe2000bf05070 */
[----:B------:R-:W0:Y:S03]  /*5430*/  LDC.64 R148, c[0x0][0x468] ;  /* 0x00011a00ff947b82 */ /* 0x000e260000000a00 */
[----:B------:R-:W-:-:S13]  /*5440*/  ISETP.NE.AND.EX P0, PT, RZ, UR27, PT, P0 ;  /* 0x0000001bff007c0c */ /* 0x000fda000bf05300 */
[----:B------:R-:W1:Y:S02]  /*5450*/  @P0 LDC.64 R56, c[0x0][0x478] ;  /* 0x00011e00ff380b82 */ /* 0x000e640000000a00 */
[----:B-1----:R-:W-:-:S05]  /*5460*/  @P0 IMAD.WIDE.U32 R56, R35, 0x10, R56 ;  /* 0x0000001023380825 */ /* 0x002fca00078e0038 */
[----:B------:R0:W-:Y:S02]  /*5470*/  @P0 STG.E.128 desc[UR18][R56.64], R88 ;  /* 0x0000005838000986 */ /* 0x0001e4000c101d12 */
[----:B0-----:R-:W-:-:S05]  /*5480*/  IMAD.WIDE.U32 R56, R35, 0x10, R148 ;  /* 0x0000001023387825 */ /* 0x001fca00078e0094 */
        /* <DEDUP_REMOVED lines=12> */
[----:B------:R-:W-:Y:S01]  /*5550*/  CS2R R92, SRZ ;  /* 0x00000000005c7805 */ /* 0x000fe2000001ff00 */
[----:B------:R-:W-:Y:S01]  /*5560*/  FFMA.FTZ R88, R143, UR10, R64 ;  /* 0x0000000a8f587c23 */ /* 0x000fe20008010040 */
[----:B------:R-:W-:Y:S01]  /*5570*/  FADD.FTZ R145, R145, -R144 ;  /* 0x8000009091917221 */ /* 0x000fe20000010000 */
[----:B------:R-:W-:Y:S01]  /*5580*/  FADD.FTZ R146, R147, -R146 ;  /* 0x8000009293927221 */ /* 0x000fe20000010000 */
[----:B------:R-:W-:Y:S01]  /*5590*/  LOP3.LUT P2, RZ, R182, 0xff00, RZ, 0xc0, !PT ;  /* 0x0000ff00b6ff7812 */ /* 0x000fe2000784c0ff */
[----:B------:R-:W-:Y:S01]  /*55a0*/  FMUL.FTZ R89, R88, UR7 ;  /* 0x0000000758597c20 */ /* 0x000fe20008410000 */
[----:B------:R-:W-:Y:S01]  /*55b0*/  LOP3.LUT P3, RZ, R182, 0xff0000, RZ, 0xc0, !PT ;  /* 0x00ff0000b6ff7812 */ /* 0x000fe2000786c0ff */
[----:B------:R-:W-:-:S02]  /*55c0*/  @P1 HADD2.F32 R90, -RZ, R52.H0_H0 ;  /* 0x20000034ff5a1230 */ /* 0x000fc40000004100 */
[----:B------:R-:W-:Y:S01]  /*55d0*/  FFMA.FTZ R91, R146, UR10, R67 ;  /* 0x0000000a925b7c23 */ /* 0x000fe20008010043 */
[----:B------:R-:W-:Y:S01]  /*55e0*/  FMUL.FTZ R89, R89, UR4 ;  /* 0x0000000459597c20 */ /* 0x000fe20008410000 */
[----:B------:R-:W-:Y:S01]  /*55f0*/  ISETP.GE.U32.AND P4, PT, R182, 0x1000000, PT ;  /* 0x01000000b600780c */ /* 0x000fe20003f86070 */
[----:B------:R-:W-:Y:S02]  /*5600*/  HFMA2 R94, -RZ, RZ, 0, 0 ;  /* 0x00000000ff5e7431 */ /* 0x000fe400000001ff */
[----:B------:R-:W-:Y:S01]  /*5610*/  FMUL.FTZ R101, R91, UR7 ;  /* 0x000000075b657c20 */ /* 0x000fe20008410000 */
[-C--:B-----5:R-:W-:Y:S01]  /*5620*/  FMUL.FTZ R56, R56, R89.reuse ;  /* 0x0000005938387220 */ /* 0x0a0fe20000410000 */
[----:B------:R-:W-:Y:S01]  /*5630*/  @P1 FMUL.FTZ R92, R90, R89 ;  /* 0x000000595a5c1220 */ /* 0x000fe20000410000 */
[----:B------:R-:W-:Y:S01]  /*5640*/  FFMA.FTZ R89, R142, UR10, R65 ;  /* 0x0000000a8e597c23 */ /* 0x000fe20008010041 */
[----:B------:R-:W-:Y:S01]  /*5650*/  FFMA.FTZ R90, R145, UR10, R66 ;  /* 0x0000000a915a7c23 */ /* 0x000fe20008010042 */
        /* <DEDUP_REMOVED lines=8> */
[-C--:B------:R-:W-:Y:S01]  /*56e0*/  FMUL.FTZ R57, R57, R102.reuse ;  /* 0x0000006639397220 */ /* 0x080fe20000410000 */
[-C--:B------:R-:W-:Y:S01]  /*56f0*/  FMUL.FTZ R58, R58, R95.reuse ;  /* 0x0000005f3a3a7220 */ /* 0x080fe20000410000 */
        /* <DEDUP_REMOVED lines=11> */
.L_x_12718:
        /* <DEDUP_REMOVED lines=13> */
[C---:B------:R-:W-:Y:S01]  /*5880*/  LOP3.LUT P3, RZ, R182.reuse, 0xff0000, RZ, 0xc0, !PT ;  /* 0x00ff0000b6ff7812 */ /* 0x040fe2000786c0ff */
[----:B------:R-:W-:Y:S01]  /*5890*/  @P1 HADD2.F32 R100, -RZ, R52.H0_H0 ;  /* 0x20000034ff641230 */ /* 0x000fe20000004100 */
[----:B------:R-:W-:Y:S01]  /*58a0*/  ISETP.GE.U32.AND P4, PT, R182, 0x1000000, PT ;  /* 0x01000000b600780c */ /* 0x000fe20003f86070 */
[----:B------:R-:W-:Y:S01]  /*58b0*/  FMUL.FTZ R95, R93, UR4 ;  /* 0x000000045d5f7c20 */ /* 0x000fe20008410000 */
[----:B------:R-:W-:Y:S01]  /*58c0*/  CS2R R92, SRZ ;  /* 0x00000000005c7805 */ /* 0x000fe2000001ff00 */
[----:B------:R-:W-:Y:S01]  /*58d0*/  FMUL.FTZ R94, R94, UR7 ;  /* 0x000000075e5e7c20 */ /* 0x000fe20008410000 */
[----:B------:R-:W-:Y:S01]  /*58e0*/  FFMA.FTZ R146, R146, UR10, R67 ;  /* 0x0000000a92927c23 */ /* 0x000fe20008010043 */
[----:B------:R-:W-:Y:S01]  /*58f0*/  @P1 FMUL.FTZ R92, R100, R95 ;  /* 0x0000005f645c1220 */ /* 0x000fe20000410000 */
[----:B------:R-:W-:Y:S01]  /*5900*/  FFMA.FTZ R100, R145, UR10, R66 ;  /* 0x0000000a91647c23 */ /* 0x000fe20008010042 */
[----:B------:R-:W-:-:S02]  /*5910*/  @P2 HADD2.F32 R101, -RZ, R192.H1_H1 ;  /* 0x300000c0ff652230 */ /* 0x000fc40000004100 */
[----:B------:R-:W-:Y:S01]  /*5920*/  FMUL.FTZ R94, R94, UR4 ;  /* 0x000000045e5e7c20 */ /* 0x000fe20008410000 */
[----:B------:R-:W-:Y:S01]  /*5930*/  FMUL.FTZ R146, R146, UR7 ;  /* 0x0000000792927c20 */ /* 0x000fe20008410000 */
[----:B------:R-:W-:Y:S01]  /*5940*/  FMUL.FTZ R100, R100, UR7 ;  /* 0x0000000764647c20 */ /* 0x000fe20008410000 */
[----:B------:R-:W-:Y:S02]  /*5950*/  @P3 HADD2.F32 R102, -RZ, R53.H0_H0 ;  /* 0x20000035ff663230 */ /* 0x000fe40000004100 */
[-C--:B------:R-:W-:Y:S01]  /*5960*/  @P2 FMUL.FTZ R93, R101, R94.reuse ;  /* 0x0000005e655d2220 */ /* 0x080fe20000410000 */
[----:B------:R-:W-:Y:S01]  /*5970*/  FMUL.FTZ R146, R146, UR4 ;  /* 0x0000000492927c20 */ /* 0x000fe20008410000 */
[----:B------:R-:W-:Y:S01]  /*5980*/  FMUL.FTZ R101, R100, UR4 ;  /* 0x0000000464657c20 */ /* 0x000fe20008410000 */
[----:B------:R-:W-:Y:S02]  /*5990*/  @P4 HADD2.F32 R103, -RZ, R193.H0_H0 ;  /* 0x200000c1ff674230 */ /* 0x000fe40000004100 */
[----:B-----5:R-:W-:Y:S01]  /*59a0*/  FMUL.FTZ R56, R56, R95 ;  /* 0x0000005f38387220 */ /* 0x020fe20000410000 */
[----:B------:R-:W-:Y:S01]  /*59b0*/  FMUL.FTZ R57, R57, R94 ;  /* 0x0000005e39397220 */ /* 0x000fe20000410000 */
[----:B------:R-:W-:Y:S01]  /*59c0*/  FMUL.FTZ R58, R58, R101 ;  /* 0x000000653a3a7220 */ /* 0x000fe20000410000 */
[----:B------:R-:W-:Y:S01]  /*59d0*/  FMUL.FTZ R59, R59, R146 ;  /* 0x000000923b3b7220 */ /* 0x000fe20000410000 */
[----:B------:R-:W-:-:S02]  /*59e0*/  CS2R R94, SRZ ;  /* 0x00000000005e7805 */ /* 0x000fc4000001ff00 */
[----:B------:R-:W-:Y:S01]  /*59f0*/  FSEL R100, R56, RZ, P1 ;  /* 0x000000ff38647208 */ /* 0x000fe20000800000 */
[----:B------:R-:W-:Y:S01]  /*5a00*/  @P3 FMUL.FTZ R94, R102, R101 ;  /* 0x00000065665e3220 */ /* 0x000fe20000410000 */
[----:B------:R-:W-:Y:S01]  /*5a10*/  @P4 FMUL.FTZ R95, R103, R146 ;  /* 0x00000092675f4220 */ /* 0x000fe20000410000 */
[----:B------:R-:W-:Y:S02]  /*5a20*/  FSEL R101, R57, RZ, P2 ;  /* 0x000000ff39657208 */ /* 0x000fe40001000000 */
[----:B------:R-:W-:Y:S02]  /*5a30*/  FSEL R102, R58, RZ, P3 ;  /* 0x000000ff3a667208 */ /* 0x000fe40001800000 */
[----:B------:R-:W-:-:S07]  /*5a40*/  FSEL R103, R59, RZ, P4 ;  /* 0x000000ff3b677208 */ /* 0x000fce0002000000 */
.L_x_12719:
[----:B------:R-:W-:Y:S05]  /*5a50*/  BSYNC.RECONVERGENT B0 ;  /* 0x0000000000007941 */ /* 0x000fea0003800200 */
.L_x_12717:
[----:B------:R-:W0:Y:S01]  /*5a60*/  @P0 LDC.64 R56, c[0x0][0x478] ;  /* 0x00011e00ff380b82 */ /* 0x000e220000000a00 */
[----:B------:R-:W-:Y:S01]  /*5a70*/  IADD3 R104, PT, PT, R35, 0x200, RZ ;  /* 0x0000020023687810 */ /* 0x000fe20007ffe0ff */
[----:B------:R-:W-:-:S06]  /*5a80*/  IMAD.WIDE.U32 R58, R139, 0x10, R148 ;  /* 0x000000108b3a7825 */ /* 0x000fcc00078e0094 */
[----:B------:R-:W1:Y:S01]  /*5a90*/  LDC.64 R144, c[0x0][0x390] ;  /* 0x0000e400ff907b82 */ /* 0x000e620000000a00 */
[----:B0-----:R-:W-:-:S05]  /*5aa0*/  @P0 IMAD.WIDE.U32 R56, R139, 0x10, R56 ;  /* 0x000000108b380825 */ /* 0x001fca00078e0038 */
[----:B------:R1:W-:Y:S04]  /*5ab0*/  @P0 STG.E.128 desc[UR18][R56.64], R88 ;  /* 0x0000005838000986 */ /* 0x0003e8000c101d12 */
[----:B------:R0:W-:Y:S01]  /*5ac0*/  STG.E.128 desc[UR18][R58.64], R92 ;  /* 0x0000005c3a007986 */ /* 0x0001e2000c101d12 */
[----:B-1----:R-:W-:-:S06]  /*5ad0*/  IMAD.WIDE.U32 R56, R104, 0x10, R144 ;  /* 0x0000001068387825 */ /* 0x002fcc00078e0090 */
        /* <DEDUP_REMOVED lines=15> */
[----:B------:R-:W-:Y:S01]  /*5bd0*/  FFMA.FTZ R90, R91, UR10, R70 ;  /* 0x0000000a5b5a7c23 */ /* 0x000fe20008010046 */
[----:B------:R-:W-:Y:S01]  /*5be0*/  LOP3.LUT P2, RZ, R169, 0xff00, RZ, 0xc0, !PT ;  /* 0x0000ff00a9ff7812 */ /* 0x000fe2000784c0ff */
[----:B------:R-:W-:Y:S01]  /*5bf0*/  FFMA.FTZ R88, R151, UR10, R68 ;  /* 0x0000000a97587c23 */ /* 0x000fe20008010044 */
[C---:B------:R-:W-:Y:S01]  /*5c00*/  LOP3.LUT P3, RZ, R169.reuse, 0xff0000, RZ, 0xc0, !PT ;  /* 0x00ff0000a9ff7812 */ /* 0x040fe2000786c0ff */
[----:B------:R-:W-:Y:S01]  /*5c10*/  FFMA.FTZ R89, R152, UR10, R69 ;  /* 0x0000000a98597c23 */ /* 0x000fe20008010045 */
[----:B------:R-:W-:Y:S01]  /*5c20*/  FFMA.FTZ R91, R160, UR10, R71 ;  /* 0x0000000aa05b7c23 */ /* 0x000fe20008010047 */
        /* <DEDUP_REMOVED lines=30> */
.L_x_12721:
        /* <DEDUP_REMOVED lines=10> */
[C---:B------:R-:W-:Y:S01]  /*5eb0*/  LOP3.LUT P2, RZ, R169.reuse, 0xff00, RZ, 0xc0, !PT ;  /* 0x0000ff00a9ff7812 */ /* 0x040fe2000784c0ff */
[----:B------:R-:W-:Y:S01]  /*5ec0*/  FFMA.FTZ R139, R152, UR10, R69 ;  /* 0x0000000a988b7c23 */ /* 0x000fe20008010045 */
[----:B------:R-:W-:Y:S01]  /*5ed0*/  LOP3.LUT P3, RZ, R169, 0xff0000, RZ, 0xc0, !PT ;  /* 0x00ff0000a9ff7812 */ /* 0x000fe2000786c0ff */
[----:B------:R-:W-:Y:S01]  /*5ee0*/  FFMA.FTZ R140, R141, UR10, R70 ;  /* 0x0000000a8d8c7c23 */ /* 0x000fe20008010046 */
[----:B------:R-:W-:Y:S01]  /*5ef0*/  ISETP.GE.U32.AND P4, PT, R169, 0x1000000, PT ;  /* 0x01000000a900780c */ /* 0x000fe20003f86070 */
[----:B------:R-:W-:Y:S01]  /*5f00*/  FFMA.FTZ R160, R160, UR10, R71 ;  /* 0x0000000aa0a07c23 */ /* 0x000fe20008010047 */
        /* <DEDUP_REMOVED lines=26> */
.L_x_12722:
[----:B------:R-:W-:Y:S05]  /*60b0*/  BSYNC.RECONVERGENT B0 ;  /* 0x0000000000007941 */ /* 0x000fea0003800200 */
.L_x_12720:
[----:B------:R-:W0:Y:S01]  /*60c0*/  @P0 LDC.64 R56, c[0x0][0x478] ;  /* 0x00011e00ff380b82 */ /* 0x000e220000000a00 */
[----:B------:R-:W-:Y:S01]  /*60d0*/  IADD3 R138, PT, PT, R35, 0x300, RZ ;  /* 0x00000300238a7810 */ /* 0x000fe20007ffe0ff */
[----:B------:R-:W-:Y:S01]  /*60e0*/  IMAD.WIDE.U32 R58, R104, 0x10, R148 ;  /* 0x00000010683a7825 */ /* 0x000fe200078e0094 */
[----:B------:R-:W-:Y:S01]  /*60f0*/  SHF.R.U64 R140, R54, 0x10, R55 ;  /* 0x00000010368c7819 */ /* 0x000fe20000001237 */
[----:B------:R-:W-:Y:S02]  /*6100*/  BSSY.RECONVERGENT B0, `(.L_x_12723) ;  /* 0x000005f000007945 */ /* 0x000fe40003800200 */
[----:B0-----:R-:W-:-:S04]  /*6110*/  @P0 IMAD.WIDE.U32 R56, R104, 0x10, R56 ;  /* 0x0000001068380825 */ /* 0x001fc800078e0038 */
[----:B------:R-:W-:Y:S01]  /*6120*/  IMAD.WIDE.U32 R104, R138, 0x10, R144 ;  /* 0x000000108a687825 */ /* 0x000fe200078e0090 */
[----:B------:R-:W-:Y:S04]  /*6130*/  @P0 STG.E.128 desc[UR18][R56.64], R88 ;  /* 0x0000005838000986 */ /* 0x000fe8000c101d12 */
[----:B------:R0:W-:Y:S04]  /*6140*/  STG.E.128 desc[UR18][R58.64], R92 ;  /* 0x0000005c3a007986 */ /* 0x0001e8000c101d12 */
[----:B0-----:R0:W5:Y:S02]  /*6150*/  LDG.E.128 R56, desc[UR18][R104.64] ;  /* 0x0000001268387981 */ /* 0x001164000c1e1d00 */
[----:B0-----:R-:W-:Y:S01]  /*6160*/  PRMT R105, R140, 0x7610, R105 ;  /* 0x000076108c697816 */ /* 0x001fe20000000069 */
[----:B------:R-:W-:Y:S06]  /*6170*/  @!P0 BRA `(.L_x_12724) ;  /* 0x0000000000b48947 */ /* 0x000fec0003800000 */
[----:B------:R-:W-:Y:S01]  /*6180*/  LOP3.LUT P2, RZ, R168, 0xff00, RZ, 0xc0, !PT ;  /* 0x0000ff00a8ff7812 */ /* 0x000fe2000784c0ff */
        /* <DEDUP_REMOVED lines=12> */
[----:B------:R-:W-:Y:S01]  /*6250*/  FFMA.FTZ R88, R127, UR10, R72 ;  /* 0x0000000a7f587c23 */ /* 0x000fe20008010048 */
[----:B------:R-:W-:Y:S01]  /*6260*/  FFMA.FTZ R91, R104, UR10, R75 ;  /* 0x0000000a685b7c23 */ /* 0x000fe2000801004b */
[----:B------:R-:W-:Y:S01]  /*6270*/  ISETP.GE.U32.AND P4, PT, R168, 0x1000000, PT ;  /* 0x01000000a800780c */ /* 0x000fe20003f86070 */
[----:B------:R-:W-:-:S02]  /*6280*/  @P2 HADD2.F32 R129, -RZ, R105.H0_H0 ;  /* 0x20000069ff812230 */ /* 0x000fc40000004100 */
        /* <DEDUP_REMOVED lines=8> */
[----:B------:R-:W-:Y:S02]  /*6310*/  @P1 HADD2.F32 R128, -RZ, R54.H0_H0 ;  /* 0x20000036ff801230 */ /* 0x000fe40000004100 */
[----:B-----5:R-:W-:Y:S01]  /*6320*/  FMUL.FTZ R56, R56, R95 ;  /* 0x0000005f38387220 */ /* 0x020fe20000410000 */
[----:B------:R-:W-:-:S02]  /*6330*/  @P3 HADD2.F32 R130, -RZ, R55.H0_H0 ;  /* 0x20000037ff823230 */ /* 0x000fc40000004100 */
[----:B------:R-:W-:Y:S01]  /*6340*/  FMUL.FTZ R57, R57, R104 ;  /* 0x0000006839397220 */ /* 0x000fe20000410000 */
[----:B------:R-:W-:Y:S01]  /*6350*/  FMUL.FTZ R58, R58, R105 ;  /* 0x000000693a3a7220 */ /* 0x000fe20000410000 */
[----:B------:R-:W-:Y:S01]  /*6360*/  FMUL.FTZ R59, R59, R132 ;  /* 0x000000843b3b7220 */ /* 0x000fe20000410000 */
[----:B------:R-:W-:Y:S01]  /*6370*/  CS2R R92, SRZ ;  /* 0x00000000005c7805 */ /* 0x000fe2000001ff00 */
[----:B------:R-:W-:Y:S02]  /*6380*/  HFMA2 R94, -RZ, RZ, 0, 0 ;  /* 0x00000000ff5e7431 */ /* 0x000fe400000001ff */
[----:B------:R-:W-:Y:S01]  /*6390*/  @P1 FMUL.FTZ R92, R128, R95 ;  /* 0x0000005f805c1220 */ /* 0x000fe20000410000 */
[----:B------:R-:W-:Y:S01]  /*63a0*/  @P2 FMUL.FTZ R93, R129, R104 ;  /* 0x00000068815d2220 */ /* 0x000fe20000410000 */
[----:B------:R-:W-:Y:S01]  /*63b0*/  @P3 FMUL.FTZ R94, R130, R105 ;  /* 0x00000069825e3220 */ /* 0x000fe20000410000 */
[----:B------:R-:W-:Y:S02]  /*63c0*/  MOV R95, RZ ;  /* 0x000000ff005f7202 */ /* 0x000fe40000000f00 */
[----:B------:R-:W-:-:S02]  /*63d0*/  FSEL R127, R56, RZ, P1 ;  /* 0x000000ff387f7208 */ /* 0x000fc40000800000 */
[----:B------:R-:W-:Y:S02]  /*63e0*/  FSEL R128, R57, RZ, P2 ;  /* 0x000000ff39807208 */ /* 0x000fe40001000000 */
[----:B------:R-:W-:Y:S02]  /*63f0*/  FSEL R129, R58, RZ, P3 ;  /* 0x000000ff3a817208 */ /* 0x000fe40001800000 */
[----:B------:R-:W-:Y:S01]  /*6400*/  FSEL R130, R59, RZ, P4 ;  /* 0x000000ff3b827208 */ /* 0x000fe20002000000 */
[----:B------:R-:W-:Y:S06]  /*6410*/  @!P4 BRA `(.L_x_12725) ;  /* 0x0000000000b4c947 */ /* 0x000fec0003800000 */
[----:B------:R-:W-:-:S05]  /*6420*/  HADD2.F32 R95, -RZ, R192.H0_H0 ;  /* 0x200000c0ff5f7230 */ /* 0x000fca0000004100 */
[----:B------:R-:W-:Y:S01]  /*6430*/  FMUL.FTZ R95, R95, R132 ;  /* 0x000000845f5f7220 */ /* 0x000fe20000410000 */
[----:B------:R-:W-:Y:S06]  /*6440*/  BRA `(.L_x_12725) ;  /* 0x0000000000a87947 */ /* 0x000fec0003800000 */
.L_x_12724:
        /* <DEDUP_REMOVED lines=10> */
[----:B------:R-:W-:Y:S01]  /*64f0*/  FFMA.FTZ R104, R127, UR10, R72 ;  /* 0x0000000a7f687c23 */ /* 0x000fe20008010048 */
[C---:B------:R-:W-:Y:S01]  /*6500*/  LOP3.LUT P3, RZ, R168.reuse, 0xff0000, RZ, 0xc0, !PT ;  /* 0x00ff0000a8ff7812 */ /* 0x040fe2000786c0ff */
[----:B------:R-:W-:Y:S01]  /*6510*/  FFMA.FTZ R127, R129, UR10, R74 ;  /* 0x0000000a817f7c23 */ /* 0x000fe2000801004a */
[----:B------:R-:W-:Y:S01]  /*6520*/  ISETP.GE.U32.AND P4, PT, R168, 0x1000000, PT ;  /* 0x01000000a800780c */ /* 0x000fe20003f86070 */
[----:B------:R-:W-:-:S02]  /*6530*/  @P2 HADD2.F32 R131, -RZ, R105.H0_H0 ;  /* 0x20000069ff832230 */ /* 0x000fc40000004100 */
[----:B------:R-:W-:Y:S01]  /*6540*/  FFMA.FTZ R105, R132, UR10, R73 ;  /* 0x0000000a84697c23 */ /* 0x000fe20008010049 */
        /* <DEDUP_REMOVED lines=16> */
[----:B------:R-:W-:Y:S02]  /*6650*/  CS2R R92, SRZ ;  /* 0x00000000005c7805 */ /* 0x000fe4000001ff00 */
[----:B------:R-:W-:Y:S01]  /*6660*/  CS2R R94, SRZ ;  /* 0x00000000005e7805 */ /* 0x000fe2000001ff00 */
[----:B------:R-:W-:Y:S01]  /*6670*/  @P1 FMUL.FTZ R92, R128, R129 ;  /* 0x00000081805c1220 */ /* 0x000fe20000410000 */
[----:B------:R-:W-:Y:S01]  /*6680*/  @P3 FMUL.FTZ R94, R130, R127 ;  /* 0x0000007f825e3220 */ /* 0x000fe20000410000 */
[----:B------:R-:W-:Y:S01]  /*6690*/  @P2 FMUL.FTZ R93, R131, R104 ;  /* 0x00000068835d2220 */ /* 0x000fe20000410000 */
[----:B------:R-:W-:Y:S01]  /*66a0*/  @P4 FMUL.FTZ R95, R133, R134 ;  /* 0x00000086855f4220 */ /* 0x000fe20000410000 */
[----:B------:R-:W-:-:S02]  /*66b0*/  FSEL R127, R56, RZ, P1 ;  /* 0x000000ff387f7208 */ /* 0x000fc40000800000 */
[----:B------:R-:W-:Y:S02]  /*66c0*/  FSEL R128, R57, RZ, P2 ;  /* 0x000000ff39807208 */ /* 0x000fe40001000000 */
[----:B------:R-:W-:Y:S02]  /*66d0*/  FSEL R129, R58, RZ, P3 ;  /* 0x000000ff3a817208 */ /* 0x000fe40001800000 */
[----:B------:R-:W-:-:S07]  /*66e0*/  FSEL R130, R59, RZ, P4 ;  /* 0x000000ff3b827208 */ /* 0x000fce0002000000 */
.L_x_12725:
[----:B------:R-:W-:Y:S05]  /*66f0*/  BSYNC.RECONVERGENT B0 ;  /* 0x0000000000007941 */ /* 0x000fea0003800200 */
.L_x_12723:
        /* <DEDUP_REMOVED lines=17> */
[----:B0-----:R-:W-:Y:S01]  /*6810*/  FADD.FTZ R104, R121, -R92 ;  /* 0x8000005c79687221 */ /* 0x001fe20000010000 */
[----:B------:R-:W-:Y:S01]  /*6820*/  FFMA.FTZ R88, R89, UR10, R76 ;  /* 0x0000000a59587c23 */ /* 0x000fe2000801004c */
[----:B------:R-:W-:Y:S01]  /*6830*/  LOP3.LUT P1, RZ, R126, 0xff, RZ, 0xc0, !PT ;  /* 0x000000ff7eff7812 */ /* 0x000fe2000782c0ff */
[----:B------:R-:W-:Y:S01]  /*6840*/  FFMA.FTZ R89, R90, UR10, R77 ;  /* 0x0000000a5a597c23 */ /* 0x000fe2000801004d */
[C---:B------:R-:W-:Y:S01]  /*6850*/  LOP3.LUT P2, RZ, R126.reuse, 0xff00, RZ, 0xc0, !PT ;  /* 0x0000ff007eff7812 */ /* 0x040fe2000784c0ff */
[----:B------:R-:W-:Y:S01]  /*6860*/  FFMA.FTZ R90, R91, UR10, R78 ;  /* 0x0000000a5b5a7c23 */ /* 0x000fe2000801004e */
[----:B------:R-:W-:Y:S01]  /*6870*/  LOP3.LUT P3, RZ, R126, 0xff0000, RZ, 0xc0, !PT ;  /* 0x00ff00007eff7812 */ /* 0x000fe2000786c0ff */
        /* <DEDUP_REMOVED lines=31> */
.L_x_12727:
[--C-:B------:R-:W-:Y:S01]  /*6a70*/  FFMA.FTZ R93, R122, UR5, R97.reuse ;  /* 0x000000057a5d7c23 */ /* 0x100fe20008010061 */
[--C-:B------:R-:W-:Y:S01]  /*6a80*/  FFMA.FTZ R92, R123, UR5, R97.reuse ;  /* 0x000000057b5c7c23 */ /* 0x100fe20008010061 */
[--C-:B------:R-:W-:Y:S01]  /*6a90*/  FFMA.FTZ R95, R124, UR5, R97.reuse ;  /* 0x000000057c5f7c23 */ /* 0x100fe20008010061 */
[----:B------:R-:W-:Y:S01]  /*6aa0*/  FFMA.FTZ R94, R125, UR5, R97 ;  /* 0x000000057d5e7c23 */ /* 0x000fe20008010061 */
[----:B0-----:R-:W-:Y:S01]  /*6ab0*/  FADD.FTZ R105, R118, -R93 ;  /* 0x8000005d76697221 */ /* 0x001fe20000010000 */
[----:B------:R-:W-:Y:S01]  /*6ac0*/  FADD.FTZ R118, R119, -R92 ;  /* 0x8000005c77767221 */ /* 0x000fe20000010000 */
[----:B------:R-:W-:Y:S01]  /*6ad0*/  FADD.FTZ R119, R120, -R95 ;  /* 0x8000005f78777221 */ /* 0x000fe20000010000 */
[----:B------:R-:W-:Y:S01]  /*6ae0*/  FADD.FTZ R124, R121, -R94 ;  /* 0x8000005e797c7221 */ /* 0x000fe20000010000 */
[C---:B------:R-:W-:Y:S01]  /*6af0*/  LOP3.LUT P1, RZ, R126.reuse, 0xff, RZ, 0xc0, !PT ;  /* 0x000000ff7eff7812 */ /* 0x040fe2000782c0ff */
[----:B------:R-:W-:Y:S01]  /*6b00*/  FFMA.FTZ R104, R105, UR10, R76 ;  /* 0x0000000a69687c23 */ /* 0x000fe2000801004c */
[----:B------:R-:W-:Y:S01]  /*6b10*/  LOP3.LUT P2, RZ, R126, 0xff00, RZ, 0xc0, !PT ;  /* 0x0000ff007eff7812 */ /* 0x000fe2000784c0ff */
[----:B------:R-:W-:Y:S01]  /*6b20*/  FFMA.FTZ R105, R118, UR10, R77 ;  /* 0x0000000a76697c23 */ /* 0x000fe2000801004d */
[C---:B------:R-:W-:Y:S01]  /*6b30*/  LOP3.LUT P3, RZ, R126.reuse, 0xff0000, RZ, 0xc0, !PT ;  /* 0x00ff00007eff7812 */ /* 0x040fe2000786c0ff */
        /* <DEDUP_REMOVED lines=17> */
[----:B------:R-:W-:Y:S02]  /*6c50*/  @P4 HADD2.F32 R123, -RZ, R191.H1_H1 ;  /* 0x300000bfff7b4230 */ /* 0x000fe40000004100 */
        /* <DEDUP_REMOVED lines=11> */
.L_x_12728:
[----:B------:R-:W-:Y:S05]  /*6d10*/  BSYNC.RECONVERGENT B0 ;  /* 0x0000000000007941 */ /* 0x000fea0003800200 */
.L_x_12726:
        /* <DEDUP_REMOVED lines=20> */
[----:B------:R-:W-:Y:S01]  /*6e60*/  LOP3.LUT P2, RZ, R47, 0xff00, RZ, 0xc0, !PT ;  /* 0x0000ff002fff7812 */ /* 0x000fe2000784c0ff */
[----:B------:R-:W-:Y:S01]  /*6e70*/  FFMA.FTZ R88, R41, UR10, R80 ;  /* 0x0000000a29587c23 */ /* 0x000fe20008010050 */
[----:B------:R-:W-:Y:S01]  /*6e80*/  LOP3.LUT P3, RZ, R47, 0xff0000, RZ, 0xc0, !PT ;  /* 0x00ff00002fff7812 */ /* 0x000fe2000786c0ff */
        /* <DEDUP_REMOVED lines=32> */
.L_x_12730:
        /* <DEDUP_REMOVED lines=10> */
[----:B------:R-:W-:Y:S01]  /*7130*/  ISETP.GE.U32.AND P4, PT, R47, 0x1000000, PT ;  /* 0x010000002f00780c */ /* 0x000fe20003f86070 */
[----:B------:R-:W-:Y:S01]  /*7140*/  FFMA.FTZ R41, R41, UR10, R80 ;  /* 0x0000000a29297c23 */ /* 0x000fe20008010050 */
[----:B------:R-:W-:Y:S01]  /*7150*/  LOP3.LUT P2, RZ, R47, 0xff00, RZ, 0xc0, !PT ;  /* 0x0000ff002fff7812 */ /* 0x000fe2000784c0ff */
[----:B------:R-:W-:Y:S01]  /*7160*/  FFMA.FTZ R45, R45, UR10, R82 ;  /* 0x0000000a2d2d7c23 */ /* 0x000fe20008010052 */
[----:B------:R-:W-:Y:S01]  /*7170*/  LOP3.LUT P3, RZ, R47, 0xff0000, RZ, 0xc0, !PT ;  /* 0x00ff00002fff7812 */ /* 0x000fe2000786c0ff */
        /* <DEDUP_REMOVED lines=27> */
.L_x_12731:
[----:B------:R-:W-:Y:S05]  /*7330*/  BSYNC.RECONVERGENT B0 ;  /* 0x0000000000007941 */ /* 0x000fea0003800200 */
.L_x_12729:
        /* <DEDUP_REMOVED lines=38> */
[----:B0-----:R-:W-:Y:S02]  /*75a0*/  @P3 HADD2.F32 R92, -RZ, R137.H0_H0 ;  /* 0x20000089ff5c3230 */ /* 0x001fe40000004100 */
        /* <DEDUP_REMOVED lines=16> */
.L_x_12733:
        /* <DEDUP_REMOVED lines=26> */
[----:B0-----:R-:W-:Y:S02]  /*7850*/  @P2 HADD2.F32 R93, -RZ, R189.H0_H0 ;  /* 0x200000bdff5d2230 */ /* 0x001fe40000004100 */
        /* <DEDUP_REMOVED lines=15> */
.L_x_12734:
[----:B------:R-:W-:Y:S05]  /*7950*/  BSYNC.RECONVERGENT B0 ;  /* 0x0000000000007941 */ /* 0x000fea0003800200 */
.L_x_12732:
[----:B------:R-:W0:Y:S01]  /*7960*/  @P0 LDC.64 R36, c[0x0][0x478] ;  /* 0x00011e00ff240b82 */ /* 0x000e220000000a00 */
[----:B------:R-:W-:-:S04]  /*7970*/  IMAD.WIDE.U32 R38, R35, 0x10, R148 ;  /* 0x0000001023267825 */ /* 0x000fc800078e0094 */
[----:B0-----:R-:W-:-:S05]  /*7980*/  @P0 IMAD.WIDE.U32 R36, R35, 0x10, R36 ;  /* 0x0000001023240825 */ /* 0x001fca00078e0024 */
[----:B------:R2:W-:Y:S04]  /*7990*/  @P0 STG.E.128 desc[UR18][R36.64], R88 ;  /* 0x0000005824000986 */ /* 0x0005e8000c101d12 */
[----:B------:R2:W-:Y:S02]  /*79a0*/  STG.E.128 desc[UR18][R38.64], R40 ;  /* 0x0000002826007986 */ /* 0x0005e4000c101d12 */
.L_x_12713:
        /* <DEDUP_REMOVED lines=42> */
[----:B-12---:R-:W-:Y:S02]  /*7c50*/  MOV R36, R186 ;  /* 0x000000ba00247202 */ /* 0x006fe40000000f00 */
        /* <DEDUP_REMOVED lines=69> */
.L_x_12690:
        /* <DEDUP_REMOVED lines=32> */
.L_x_12736:
        /* <DEDUP_REMOVED lines=13> */
.L_x_14461:


//--------------------- .text._ZN10layer_norm22ln_bwd_finalize_kernelINS_22Kernel_traits_finalizeILj7168E6__halfffffjLb1ELj1024ELj4ENS_18Kernel_traits_baseILj7168ES2_ffffjLj1024EEEEELb1ELb0EEEvNS_9BwdParamsE --------------------------
	.section	.text._ZN10layer_norm22ln_bwd_finalize_kernelINS_22Kernel_traits_finalizeILj7168E6__halfffffjLb1ELj1024ELj4ENS_18Kernel_traits_baseILj7168ES2_ffffjLj1024EEEEELb1ELb0EEEvNS_9BwdParamsE,"ax",@progbits
	.align	128
        .global         _ZN10layer_norm22ln_bwd_finalize_kernelINS_22Kernel_traits_finalizeILj7168E6__halfffffjLb1ELj1024ELj4ENS_18Kernel_traits_baseILj7168ES2_ffffjLj1024EEEEELb1ELb0EEEvNS_9BwdParamsE
        .type           _ZN10layer_norm22ln_bwd_finalize_kernelINS_22Kernel_traits_finalizeILj7168E6__halfffffjLb1ELj1024ELj4ENS_18Kernel_traits_baseILj7168ES2_ffffjLj1024EEEEELb1ELb0EEEvNS_9BwdParamsE,@function
        .size           _ZN10layer_norm22ln_bwd_finalize_kernelINS_22Kernel_traits_finalizeILj7168E6__halfffffjLb1ELj1024ELj4ENS_18Kernel_traits_baseILj7168ES2_ffffjLj1024EEEEELb1ELb0EEEvNS_9BwdParamsE,(.L_x_14462 - _ZN10layer_norm22ln_bwd_finalize_kernelINS_22Kernel_traits_finalizeILj7168E6__halfffffjLb1ELj1024ELj4ENS_18Kernel_traits_baseILj7168ES2_ffffjLj1024EEEEELb1ELb0EEEvNS_9BwdParamsE)
        .other          _ZN10layer_norm22ln_bwd_finalize_kernelINS_22Kernel_traits_finalizeILj7168E6__halfffffjLb1ELj1024ELj4ENS_18Kernel_traits_baseILj7168ES2_ffffjLj1024EEEEELb1ELb0EEEvNS_9BwdParamsE,@"STO_CUDA_ENTRY STV_DEFAULT"
_ZN10layer_norm22ln_bwd_finalize_kernelINS_22Kernel_traits_finalizeILj7168E6__halfffffjLb1ELj1024ELj4ENS_18Kernel_traits_baseILj7168ES2_ffffjLj1024EEEEELb1ELb0EEEvNS_9BwdParamsE:
.text._ZN10layer_norm22ln_bwd_finalize_kernelINS_22Kernel_traits_finalizeILj7168E6__halfffffjLb1ELj1024ELj4ENS_18Kernel_traits_baseILj7168ES2_ffffjLj1024EEEEELb1ELb0EEEvNS_9BwdParamsE:
        /* <DEDUP_REMOVED lines=62> */
.L_x_12741:
        /* <DEDUP_REMOVED lines=87> */
.L_x_12740:
[----:B------:R-:W-:Y:S05]  /*0950*/  BSYNC.RECONVERGENT B1 ;  /* 0x0000000000017941 */ /* 0x000fea0003800200 */
.L_x_12739:
        /* <DEDUP_REMOVED lines=49> */
.L_x_12743:
[----:B------:R-:W-:Y:S05]  /*0c70*/  BSYNC.RECONVERGENT B1 ;  /* 0x0000000000017941 */ /* 0x000fea0003800200 */
.L_x_12742:
        /* <DEDUP_REMOVED lines=29> */
.L_x_12745:
[----:B------:R-:W-:Y:S05]  /*0e50*/  BSYNC.RECONVERGENT B1 ;  /* 0x0000000000017941 */ /* 0x000fea0003800200 */
.L_x_12744:
        /* <DEDUP_REMOVED lines=14> */
.L_x_12738:
[----:B------:R-:W-:Y:S05]  /*0f40*/  BSYNC.RECONVERGENT B0 ;  /* 0x0000000000007941 */ /* 0x000fea0003800200 */
.L_x_12737:
        /* <DEDUP_REMOVED lines=75> */
.L_x_12746:
        /* <DEDUP_REMOVED lines=16> */
.L_x_14462:


//--------------------- .text._ZN10layer_norm13ln_bwd_kernelINS_13Kernel_traitsI6__halfffffjLj7168ELj1ELj1ELj8ELj16ENS_18Kernel_traits_baseILj7168ES2_ffffjLj256EEEEELb1ELb1ELb1ELb0EEEvNS_9BwdParamsE --------------------------
	.section	.text._ZN10layer_norm13ln_bwd_kernelINS_13Kernel_traitsI6__halfffffjLj7168ELj1ELj1ELj8ELj16ENS_18Kernel_traits_baseILj7168ES2_ffffjLj256EEEEELb1ELb1ELb1ELb0EEEvNS_9BwdParamsE,"ax",@progbits
	.align	128
        .global         _ZN10layer_norm13ln_bwd_kernelINS_13Kernel_traitsI6__halfffffjLj7168ELj1ELj1ELj8ELj16ENS_18Kernel_traits_baseILj7168ES2_ffffjLj256EEEEELb1ELb1ELb1ELb0EEEvNS_9BwdParamsE
        .type           _ZN10layer_norm13ln_bwd_kernelINS_13Kernel_traitsI6__halfffffjLj7168ELj1ELj1ELj8ELj16ENS_18Kernel_traits_baseILj7168ES2_ffffjLj256EEEEELb1ELb1ELb1ELb0EEEvNS_9BwdParamsE,@function
        .size           _ZN10layer_norm13ln_bwd_kernelINS_13Kernel_traitsI6__halfffffjLj7168ELj1ELj1ELj8ELj16ENS_18Kernel_traits_baseILj7168ES2_ffffjLj256EEEEELb1ELb1ELb1ELb0EEEvNS_9BwdParamsE,(.L_x_14463 - _ZN10layer_norm13ln_bwd_kernelINS_13Kernel_traitsI6__halfffffjLj7168ELj1ELj1ELj8ELj16ENS_18Kernel_traits_baseILj7168ES2_ffffjLj256EEEEELb1ELb1ELb1ELb0EEEvNS_9BwdParamsE)
        .other          _ZN10layer_norm13ln_bwd_kernelINS_13Kernel_traitsI6__halfffffjLj7168ELj1ELj1ELj8ELj16ENS_18Kernel_traits_baseILj7168ES2_ffffjLj256EEEEELb1ELb1ELb1ELb0EEEvNS_9BwdParamsE,@"STO_CUDA_ENTRY STV_DEFAULT"
_ZN10layer_norm13ln_bwd_kernelINS_13Kernel_traitsI6__halfffffjLj7168ELj1ELj1ELj8ELj16ENS_18Kernel_traits_baseILj7168ES2_ffffjLj256EEEEELb1ELb1ELb1ELb0EEEvNS_9BwdParamsE:
.text._ZN10layer_norm13ln_bwd_kernelINS_13Kernel_traitsI6__halfffffjLj7168ELj1ELj1ELj8ELj16ENS_18Kernel_traits_baseILj7168ES2_ffffjLj256EEEEELb1ELb1ELb1ELb0EEEvNS_9BwdParamsE:
        /* <DEDUP_REMOVED lines=54> */
[----:B----4-:R-:W-:-:S07]  /*0360*/  @P2 IMAD.WIDE.U32 R48, R11, 0x8, R48 ;  /* 0x000000080b302825 */ /* 0x010fce00078e0030 */
[----:B------:R-:W4:Y:S01]  /*0370*/  @P4 LDC.64 R56, c[0x0][0x3d0] ;  /* 0x0000f400ff384b82 */ /* 0x000f220000000a00 */
[C---:B0-----:R-:W-:Y:S01]  /*0380*/  @P2 IMAD.WIDE.U32 R50, R11.reuse, 0x8, R50 ;  /* 0x000000080b322825 */ /* 0x041fe200078e0032 */
[----:B------:R-:W-:Y:S01]  /*0390*/  @P2 IADD3 R11, PT, PT, R11, 0x100, RZ ;  /* 0x000001000b0b2810 */ /* 0x000fe20007ffe0ff */
[----:B------:R-:W5:Y:S05]  /*03a0*/  @P2 LDG.E.64 R32, desc[UR6][R48.64] ;  /* 0x0000000630202981 */ /* 0x000f6a000c1e1b00 */
        /* <DEDUP_REMOVED lines=190> */
.L_x_12906:
[----:B------:R-:W-:Y:S02]  /*0f90*/  UIMAD.WIDE UR28, UR24, 0x4, UR14 ;  /* 0x00000004181c78a5 */ /* 0x000fe4000f8e020e */
[----:B------:R-:W-:-:S04]  /*0fa0*/  UIMAD.WIDE UR30, UR24, 0x4, UR12 ;  /* 0x00000004181e78a5 */ /* 0x000fc8000f8e020c */
[----:B01234-:R-:W-:Y:S02]  /*0fb0*/  MOV R160, UR28 ;  /* 0x0000001c00a07c02 */ /* 0x01ffe40008000f00 */
        /* <DEDUP_REMOVED lines=31> */
[----:B------:R-:W-:Y:S01]  /*11b0*/  HFMA2 R168, -RZ, RZ, 0, 0 ;  /* 0x00000000ffa87431 */ /* 0x000fe200000001ff */
[----:B------:R-:W-:Y:S01]  /*11c0*/  ULEA.HI UR29, UR29, UR4, URZ, 0x2 ;  /* 0x000000041d1d7291 */ /* 0x000fe2000f8f10ff */
[C---:B------:R-:W-:Y:S01]  /*11d0*/  ISETP.GE.U32.AND P0, PT, R9.reuse, 0x200, PT ;  /* 0x000002000900780c */ /* 0x040fe20003f06070 */
[----:B------:R-:W-:Y:S01]  /*11e0*/  @UP3 UIMAD UR32, UR31, UR5, URZ ;  /* 0x000000051f2032a4 */ /* 0x000fe2000f8e02ff */
[----:B------:R-:W-:Y:S01]  /*11f0*/  P2R R12, PR, RZ, 0x40 ;  /* 0x00000040ff0c7803 */ /* 0x000fe20000000000 */
[----:B------:R-:W-:Y:S01]  /*1200*/  USHF.R.S32.HI UR31, URZ, 0x1f, UR30 ;  /* 0x0000001fff1f7899 */ /* 0x000fe2000801141e */
[C---:B------:R-:W-:Y:S01]  /*1210*/  ISETP.GE.U32.AND P1, PT, R9.reuse, 0x300, PT ;  /* 0x000003000900780c */ /* 0x040fe20003f26070 */
[----:B------:R-:W-:Y:S01]  /*1220*/  @UP3 USHF.R.S32.HI UR33, URZ, 0x1f, UR32 ;  /* 0x0000001fff213899 */ /* 0x000fe20008011420 */
[----:B------:R-:W-:Y:S01]  /*1230*/  MOV R159, UR29 ;  /* 0x0000001d009f7c02 */ /* 0x000fe20008000f00 */
[----:B------:R-:W-:Y:S01]  /*1240*/  ULEA.HI UR31, UR31, UR30, URZ, 0x2 ;  /* 0x0000001e1f1f7291 */ /* 0x000fe2000f8f10ff */
[C---:B------:R-:W-:Y:S01]  /*1250*/  ISETP.GE.U32.AND P2, PT, R9.reuse, 0x400, PT ;  /* 0x000004000900780c */ /* 0x040fe20003f46070 */
[----:B------:R-:W-:Y:S01]  /*1260*/  @UP3 ULEA.HI UR33, UR33, UR32, URZ, 0x2 ;  /* 0x0000002021213291 */ /* 0x000fe2000f8f10ff */
[----:B------:R-:W-:-:S02]  /*1270*/  ISETP.GE.U32.AND P3, PT, R9, 0x500, PT ;  /* 0x000005000900780c */ /* 0x000fc40003f66070 */
[----:B------:R-:W-:-:S03]  /*1280*/  MOV R167, RZ ;  /* 0x000000ff00a77202 */ /* 0x000fc60000000f00 */
[----:B0-----:R-:W-:-:S04]  /*1290*/  MOV R157, UR33 ;  /* 0x00000021009d7c02 */ /* 0x001fc80008000f00 */
        /* <DEDUP_REMOVED lines=28> */
[----:B------:R-:W-:Y:S01]  /*1460*/  FADD.FTZ R28, -R165, R161 ;  /* 0x000000a1a51c7221 */ /* 0x000fe20000010100 */
[----:B------:R-:W-:-:S02]  /*1470*/  HADD2.F32 R161, -RZ, R207.H0_H0 ;  /* 0x200000cfffa17230 */ /* 0x000fc40000004100 */
[----:B------:R-:W-:Y:S01]  /*1480*/  FMUL.FTZ R3, R3, UR28 ;  /* 0x0000001c03037c20 */ /* 0x000fe20008410000 */
[----:B------:R-:W-:Y:S01]  /*1490*/  FMUL.FTZ R28, R28, UR28 ;  /* 0x0000001c1c1c7c20 */ /* 0x000fe20008410000 */
[----:B----4-:R-:W-:Y:S01]  /*14a0*/  FMUL.FTZ R16, R156, R167 ;  /* 0x000000a79c107220 */ /* 0x010fe20000410000 */
        /* <DEDUP_REMOVED lines=8> */
[----:B------:R-:W-:Y:S01]  /*1530*/  FADD.FTZ R161, RZ, R16 ;  /* 0x00000010ffa17221 */ /* 0x000fe20000010000 */
[----:B------:R-:W-:Y:S01]  /*1540*/  FFMA.FTZ R157, R3, R16, RZ ;  /* 0x00000010039d7223 */ /* 0x000fe200000100ff */
[----:B------:R-:W-:Y:S01]  /*1550*/  FMUL.FTZ R25, R25, UR28 ;  /* 0x0000001c19197c20 */ /* 0x000fe20008410000 */
[----:B------:R-:W-:Y:S01]  /*1560*/  FMUL.FTZ R203, R159, R156 ;  /* 0x0000009c9fcb7220 */ /* 0x000fe20000410000 */
[----:B------:R-:W-:Y:S01]  /*1570*/  FADD.FTZ R163, -R165, R163 ;  /* 0x000000a3a5a37221 */ /* 0x000fe20000010100 */
[----:B------:R-:W-:Y:S01]  /*1580*/  FADD.FTZ R161, R161, R26 ;  /* 0x0000001aa1a17221 */ /* 0x000fe20000010000 */
[----:B------:R-:W-:Y:S01]  /*1590*/  FFMA.FTZ R156, R28, R26, R157 ;  /* 0x0000001a1c9c7223 */ /* 0x000fe2000001009d */
[----:B------:R-:W-:Y:S01]  /*15a0*/  FADD.FTZ R98, R98, R158 ;  /* 0x0000009e62627221 */ /* 0x000fe20000010000 */
[----:B------:R-:W-:Y:S01]  /*15b0*/  FFMA.FTZ R126, R158, R25, R126 ;  /* 0x000000199e7e7223 */ /* 0x000fe2000001007e */
[----:B------:R-:W-:Y:S01]  /*15c0*/  FMUL.FTZ R210, R163, UR28 ;  /* 0x0000001ca3d27c20 */ /* 0x000fe20008410000 */
[----:B------:R-:W-:Y:S01]  /*15d0*/  FADD.FTZ R158, R161, R196 ;  /* 0x000000c4a19e7221 */ /* 0x000fe20000010000 */
[----:B------:R-:W-:Y:S01]  /*15e0*/  FFMA.FTZ R157, R25, R196, R156 ;  /* 0x000000c4199d7223 */ /* 0x000fe2000001009c */
[----:B------:R-:W-:Y:S01]  /*15f0*/  FADD.FTZ R99, R99, R159 ;  /* 0x0000009f63637221 */ /* 0x000fe20000010000 */
[----:B------:R-:W-:Y:S01]  /*1600*/  FFMA.FTZ R127, R159, R210, R127 ;  /* 0x000000d29f7f7223 */ /* 0x000fe2000001007f */
[----:B------:R-:W-:Y:S01]  /*1610*/  FADD.FTZ R167, R158, R203 ;  /* 0x000000cb9ea77221 */ /* 0x000fe20000010000 */
[----:B-1----:R-:W-:-:S07]  /*1620*/  FFMA.FTZ R168, R210, R203, R157 ;  /* 0x000000cbd2a87223 */ /* 0x002fce000001009d */
.L_x_12751:
[----:B------:R-:W-:Y:S05]  /*1630*/  BSYNC.RECONVERGENT B1 ;  /* 0x0000000000017941 */ /* 0x000fea0003800200 */
.L_x_12750:
        /* <DEDUP_REMOVED lines=23> */
[----:B------:R-:W-:Y:S01]  /*17b0*/  FMUL.FTZ R17, R17, UR28 ;  /* 0x0000001c11117c20 */ /* 0x000fe20008410000 */
[----:B------:R-:W-:Y:S01]  /*17c0*/  FMUL.FTZ R24, R24, UR28 ;  /* 0x0000001c18187c20 */ /* 0x000fe20008410000 */
[----:B----4-:R-:W-:Y:S01]  /*17d0*/  FMUL.FTZ R14, R156, R171 ;  /* 0x000000ab9c0e7220 */ /* 0x010fe20000410000 */
[----:B------:R-:W-:Y:S01]  /*17e0*/  FADD.FTZ R92, R92, R156 ;  /* 0x0000009c5c5c7221 */ /* 0x000fe20000010000 */
[----:B------:R-:W-:Y:S01]  /*17f0*/  FFMA.FTZ R120, R156, R17, R120 ;  /* 0x000000119c787223 */ /* 0x000fe20000010078 */
[--C-:B------:R-:W-:Y:S02]  /*1800*/  HADD2.F32 R156, -RZ, R211.reuse.H1_H1 ;  /* 0x300000d3ff9c7230 */ /* 0x100fe40000004100 */
[----:B------:R-:W-:Y:S01]  /*1810*/  FADD.FTZ R23, -R165, R162 ;  /* 0x000000a2a5177221 */ /* 0x000fe20000010100 */
[----:B------:R-:W-:Y:S02]  /*1820*/  HADD2.F32 R161, -RZ, R211.H0_H0 ;  /* 0x200000d3ffa17230 */ /* 0x000fe40000004100 */
[----:B------:R-:W-:Y:S01]  /*1830*/  FMUL.FTZ R22, R157, R22 ;  /* 0x000000169d167220 */ /* 0x000fe20000410000 */
[----:B------:R-:W-:Y:S01]  /*1840*/  FADD.FTZ R93, R93, R157 ;  /* 0x0000009d5d5d7221 */ /* 0x000fe20000010000 */
[----:B------:R-:W-:Y:S01]  /*1850*/  FFMA.FTZ R121, R157, R24, R121 ;  /* 0x000000189d797223 */ /* 0x000fe20000010079 */
[----:B------:R-:W-:Y:S01]  /*1860*/  FADD.FTZ R167, R167, R14 ;  /* 0x0000000ea7a77221 */ /* 0x000fe20000010000 */
[----:B------:R-:W-:Y:S01]  /*1870*/  FFMA.FTZ R157, R17, R14, R168 ;  /* 0x0000000e119d7223 */ /* 0x000fe200000100a8 */
[----:B------:R-:W-:Y:S01]  /*1880*/  FMUL.FTZ R23, R23, UR28 ;  /* 0x0000001c17177c20 */ /* 0x000fe20008410000 */
[----:B------:R-:W-:Y:S01]  /*1890*/  FMUL.FTZ R201, R159, R156 ;  /* 0x0000009c9fc97220 */ /* 0x000fe20000410000 */
[----:B------:R-:W-:Y:S01]  /*18a0*/  FADD.FTZ R163, -R165, R163 ;  /* 0x000000a3a5a37221 */ /* 0x000fe20000010100 */
[----:B------:R-:W-:Y:S01]  /*18b0*/  FMUL.FTZ R194, R158, R161 ;  /* 0x000000a19ec27220 */ /* 0x000fe20000410000 */
        /* <DEDUP_REMOVED lines=11> */
.L_x_12753:
[----:B------:R-:W-:Y:S05]  /*1970*/  BSYNC.RECONVERGENT B1 ;  /* 0x0000000000017941 */ /* 0x000fea0003800200 */
.L_x_12752:
        /* <DEDUP_REMOVED lines=22> */
[----:B------:R-:W-:Y:S01]  /*1ae0*/  FMUL.FTZ R15, R15, UR28 ;  /* 0x0000001c0f0f7c20 */ /* 0x000fe20008410000 */
[----:B------:R-:W-:Y:S02]  /*1af0*/  HADD2.F32 R160, -RZ, R212.H1_H1 ;  /* 0x300000d4ffa07230 */ /* 0x000fe40000004100 */
[----:B----4-:R-:W-:Y:S01]  /*1b00*/  FMUL.FTZ R13, R156, R13 ;  /* 0x0000000d9c0d7220 */ /* 0x010fe20000410000 */
[----:B------:R-:W-:Y:S01]  /*1b10*/  FADD.FTZ R88, R88, R156 ;  /* 0x0000009c58587221 */ /* 0x000fe20000010000 */
[----:B------:R-:W-:Y:S01]  /*1b20*/  FFMA.FTZ R116, R156, R15, R116 ;  /* 0x0000000f9c747223 */ /* 0x000fe20000010074 */
[--C-:B------:R-:W-:Y:S02]  /*1b30*/  HADD2.F32 R156, -RZ, R213.reuse.H1_H1 ;  /* 0x300000d5ff9c7230 */ /* 0x100fe40000004100 */
[----:B------:R-:W-:Y:S01]  /*1b40*/  FMUL.FTZ R30, R30, UR28 ;  /* 0x0000001c1e1e7c20 */ /* 0x000fe20008410000 */
        /* <DEDUP_REMOVED lines=11> */
[----:B------:R-:W-:Y:S01]  /*1c00*/  FADD.FTZ R163, -R165, R163 ;  /* 0x000000a3a5a37221 */ /* 0x000fe20000010100 */
        /* <DEDUP_REMOVED lines=10> */
.L_x_12755:
[----:B------:R-:W-:Y:S05]  /*1cb0*/  BSYNC.RECONVERGENT B1 ;  /* 0x0000000000017941 */ /* 0x000fea0003800200 */
.L_x_12754:
        /* <DEDUP_REMOVED lines=14> */
[----:B------:R-:W-:Y:S02]  /*1da0*/  HADD2.F32 R171, -RZ, R214.H0_H0 ;  /* 0x200000d6ffab7230 */ /* 0x000fe40000004100 */
[----:B0-----:R-:W-:-:S05]  /*1db0*/  @P5 IMAD.WIDE.U32 R176, R169, 0x10, R176 ;  /* 0x00000010a9b05825 */ /* 0x001fca00078e00b0 */
[----:B------:R0:W5:Y:S01]  /*1dc0*/  @P5 LDG.E.128 R128, desc[UR6][R176.64] ;  /* 0x00000006b0805981 */ /* 0x000162000c1e1d00 */
        /* <DEDUP_REMOVED lines=11> */
[----:B0-----:R-:W-:Y:S01]  /*1e80*/  FMUL.FTZ R176, R161, UR28 ;  /* 0x0000001ca1b07c20 */ /* 0x001fe20008410000 */
[----:B------:R-:W-:Y:S01]  /*1e90*/  FADD.FTZ R162, -R165, R162 ;  /* 0x000000a2a5a27221 */ /* 0x000fe20000010100 */
[----:B------:R-:W-:-:S02]  /*1ea0*/  HADD2.F32 R171, -RZ, R215.H0_H0 ;  /* 0x200000d7ffab7230 */ /* 0x000fc40000004100 */
[----:B------:R-:W-:Y:S01]  /*1eb0*/  FMUL.FTZ R175, R157, R160 ;  /* 0x000000a09daf7220 */ /* 0x000fe20000410000 */
[----:B------:R-:W-:Y:S01]  /*1ec0*/  FMUL.FTZ R197, R159, R156 ;  /* 0x0000009c9fc57220 */ /* 0x000fe20000410000 */
[----:B------:R-:W-:Y:S01]  /*1ed0*/  FADD.FTZ R85, R85, R157 ;  /* 0x0000009d55557221 */ /* 0x000fe20000010000 */
[----:B------:R-:W-:Y:S01]  /*1ee0*/  FFMA.FTZ R113, R157, R176, R113 ;  /* 0x000000b09d717223 */ /* 0x000fe20000010071 */
[----:B------:R-:W-:Y:S01]  /*1ef0*/  FADD.FTZ R156, R167, R18 ;  /* 0x00000012a79c7221 */ /* 0x000fe20000010000 */
[----:B------:R-:W-:Y:S01]  /*1f00*/  FFMA.FTZ R157, R19, R18, R168 ;  /* 0x00000012139d7223 */ /* 0x000fe200000100a8 */
[----:B------:R-:W-:Y:S01]  /*1f10*/  FMUL.FTZ R177, R162, UR28 ;  /* 0x0000001ca2b17c20 */ /* 0x000fe20008410000 */
[----:B------:R-:W-:Y:S01]  /*1f20*/  FADD.FTZ R163, -R165, R163 ;  /* 0x000000a3a5a37221 */ /* 0x000fe20000010100 */
[----:B------:R-:W-:Y:S01]  /*1f30*/  FADD.FTZ R161, R156, R175 ;  /* 0x000000af9ca17221 */ /* 0x000fe20000010000 */
[----:B------:R-:W-:Y:S01]  /*1f40*/  FMUL.FTZ R190, R158, R171 ;  /* 0x000000ab9ebe7220 */ /* 0x000fe20000410000 */
        /* <DEDUP_REMOVED lines=9> */
[----:B------:R-:W-:-:S07]  /*1fe0*/  FFMA.FTZ R168, R204, R197, R157 ;  /* 0x000000c5cca87223 */ /* 0x000fce000001009d */
.L_x_12757:
[----:B------:R-:W-:Y:S05]  /*1ff0*/  BSYNC.RECONVERGENT B1 ;  /* 0x0000000000017941 */ /* 0x000fea0003800200 */
.L_x_12756:
        /* <DEDUP_REMOVED lines=51> */
.L_x_12759:
[----:B------:R-:W-:Y:S05]  /*2330*/  BSYNC.RECONVERGENT B1 ;  /* 0x0000000000017941 */ /* 0x000fea0003800200 */
.L_x_12758:
        /* <DEDUP_REMOVED lines=21> */
[----:B---3--:R-:W-:Y:S01]  /*2490*/  FADD.FTZ R31, -R165, R156 ;  /* 0x0000009ca51f7221 */ /* 0x008fe20000010100 */
[----:B------:R-:W-:-:S02]  /*24a0*/  HADD2.F32 R156, -RZ, R219.H1_H1 ;  /* 0x300000dbff9c7230 */ /* 0x000fc40000004100 */
[----:B------:R-:W-:Y:S01]  /*24b0*/  FADD.FTZ R157, -R165, R157 ;  /* 0x0000009da59d7221 */ /* 0x000fe20000010100 */
[----:B------:R-:W-:Y:S01]  /*24c0*/  FMUL.FTZ R31, R31, UR28 ;  /* 0x0000001c1f1f7c20 */ /* 0x000fe20008410000 */
[----:B------:R-:W-:Y:S01]  /*24d0*/  FADD.FTZ R159, -R165, R159 ;  /* 0x0000009fa59f7221 */ /* 0x000fe20000010100 */
[----:B----4-:R-:W-:Y:S01]  /*24e0*/  FMUL.FTZ R172, R160, R171 ;  /* 0x000000aba0ac7220 */ /* 0x010fe20000410000 */
[----:B------:R-:W-:Y:S01]  /*24f0*/  FMUL.FTZ R193, R163, R156 ;  /* 0x0000009ca3c17220 */ /* 0x000fe20000410000 */
[----:B------:R-:W-:Y:S02]  /*2500*/  HADD2.F32 R171, -RZ, R219.H0_H0 ;  /* 0x200000dbffab7230 */ /* 0x000fe40000004100 */
[----:B------:R-:W-:Y:S01]  /*2510*/  FMUL.FTZ R180, R157, UR28 ;  /* 0x0000001c9db47c20 */ /* 0x000fe20008410000 */
[----:B------:R-:W-:Y:S01]  /*2520*/  FMUL.FTZ R183, R161, R170 ;  /* 0x000000aaa1b77220 */ /* 0x000fe20000410000 */
[----:B------:R-:W-:Y:S01]  /*2530*/  FADD.FTZ R156, R167, R172 ;  /* 0x000000aca79c7221 */ /* 0x000fe20000010000 */
[----:B------:R-:W-:Y:S01]  /*2540*/  FADD.FTZ R158, -R165, R158 ;  /* 0x0000009ea59e7221 */ /* 0x000fe20000010100 */
[----:B------:R-:W-:Y:S01]  /*2550*/  FFMA.FTZ R157, R31, R172, R168 ;  /* 0x000000ac1f9d7223 */ /* 0x000fe200000100a8 */
[----:B------:R-:W-:Y:S01]  /*2560*/  FMUL.FTZ R200, R159, UR28 ;  /* 0x0000001c9fc87c20 */ /* 0x000fe20008410000 */
[----:B------:R-:W-:Y:S01]  /*2570*/  FADD.FTZ R159, R156, R183 ;  /* 0x000000b79c9f7221 */ /* 0x000fe20000010000 */
[----:B------:R-:W-:Y:S01]  /*2580*/  FMUL.FTZ R185, R158, UR28 ;  /* 0x0000001c9eb97c20 */ /* 0x000fe20008410000 */
[----:B------:R-:W-:Y:S01]  /*2590*/  FMUL.FTZ R186, R162, R171 ;  /* 0x000000aba2ba7220 */ /* 0x000fe20000410000 */
        /* <DEDUP_REMOVED lines=13> */
.L_x_12761:
[----:B------:R-:W-:Y:S05]  /*2670*/  BSYNC.RECONVERGENT B1 ;  /* 0x0000000000017941 */ /* 0x000fea0003800200 */
.L_x_12760:
        /* <DEDUP_REMOVED lines=12> */
[----:B------:R-:W3:Y:S01]  /*2740*/  LDG.E.128 R160, desc[UR6][R160.64] ;  /* 0x00000006a0a07981 */ /* 0x000ee2000c1e1d00 */
[----:B--2---:R-:W-:-:S05]  /*2750*/  IMAD.WIDE.U32 R240, R169, 0x10, R156 ;  /* 0x00000010a9f07825 */ /* 0x004fca00078e009c */
[----:B------:R-:W2:Y:S01]  /*2760*/  LDG.E.128 R156, desc[UR6][R240.64] ;  /* 0x00000006f09c7981 */ /* 0x000ea2000c1e1d00 */
[----:B-1----:R-:W-:-:S05]  /*2770*/  IMAD.WIDE.U32 R170, R164, 0x4, R170 ;  /* 0x00000004a4aa7825 */ /* 0x002fca00078e00aa */
[----:B------:R0:W5:Y:S01]  /*2780*/  LDG.E R11, desc[UR6][R170.64] ;  /* 0x00000006aa0b7981 */ /* 0x000162000c1e1900 */
[----:B------:R-:W-:-:S05]  /*2790*/  HADD2.F32 R169, -RZ, R220.H0_H0 ;  /* 0x200000dcffa97230 */ /* 0x000fca0000004100 */
[----:B---3--:R-:W-:Y:S01]  /*27a0*/  FMUL.FTZ R174, R160, R169 ;  /* 0x000000a9a0ae7220 */ /* 0x008fe20000410000 */
[----:B------:R-:W-:Y:S01]  /*27b0*/  FADD.FTZ R73, R73, R161 ;  /* 0x000000a149497221 */ /* 0x000fe20000010000 */
[C---:B--2---:R-:W-:Y:S01]  /*27c0*/  FADD.FTZ R156, -R165.reuse, R156 ;  /* 0x0000009ca59c7221 */ /* 0x044fe20000010100 */
[C---:B------:R-:W-:Y:S01]  /*27d0*/  FADD.FTZ R157, -R165.reuse, R157 ;  /* 0x0000009da59d7221 */ /* 0x040fe20000010100 */
[----:B------:R-:W-:Y:S02]  /*27e0*/  FADD.FTZ R158, -R165, R158 ;  /* 0x0000009ea59e7221 */ /* 0x000fe40000010100 */
[----:B------:R-:W-:Y:S01]  /*27f0*/  FMUL.FTZ R173, R156, UR28 ;  /* 0x0000001c9cad7c20 */ /* 0x000fe20008410000 */
[----:B------:R-:W-:Y:S02]  /*2800*/  HADD2.F32 R156, -RZ, R220.H1_H1 ;  /* 0x300000dcff9c7230 */ /* 0x000fe40000004100 */
[----:B------:R-:W-:Y:S01]  /*2810*/  FMUL.FTZ R182, R157, UR28 ;  /* 0x0000001c9db67c20 */ /* 0x000fe20008410000 */
[----:B------:R-:W-:-:S02]  /*2820*/  HADD2.F32 R157, -RZ, R221.H0_H0 ;  /* 0x200000ddff9d7230 */ /* 0x000fc40000004100 */
[----:B------:R-:W-:Y:S01]  /*2830*/  FMUL.FTZ R189, R158, UR28 ;  /* 0x0000001c9ebd7c20 */ /* 0x000fe20008410000 */
[----:B------:R-:W-:Y:S01]  /*2840*/  FADD.FTZ R158, R167, R174 ;  /* 0x000000aea79e7221 */ /* 0x000fe20000010000 */
[C---:B------:R-:W-:Y:S01]  /*2850*/  FMUL.FTZ R187, R161.reuse, R156 ;  /* 0x0000009ca1bb7220 */ /* 0x040fe20000410000 */
[----:B------:R-:W-:Y:S01]  /*2860*/  FFMA.FTZ R101, R161, R182, R101 ;  /* 0x000000b6a1657223 */ /* 0x000fe20000010065 */
[----:B------:R-:W-:Y:S01]  /*2870*/  FFMA.FTZ R161, R173, R174, R168 ;  /* 0x000000aeada17223 */ /* 0x000fe200000100a8 */
[----:B------:R-:W-:Y:S02]  /*2880*/  HADD2.F32 R156, -RZ, R221.H1_H1 ;  /* 0x300000ddff9c7230 */ /* 0x000fe40000004100 */
        /* <DEDUP_REMOVED lines=17> */
.L_x_12749:
        /* <DEDUP_REMOVED lines=26> */
[----:B------:R-:W0:Y:S08]  /*2b40*/  @P5 LDC.64 R240, c[0x0][0x3b0] ;  /* 0x0000ec00fff05b82 */ /* 0x000e300000000a00 */
        /* <DEDUP_REMOVED lines=23> */
[----:B------:R-:W-:Y:S02]  /*2cc0*/  MOV R167, RZ ;  /* 0x000000ff00a77202 */ /* 0x000fe40000000f00 */
        /* <DEDUP_REMOVED lines=8> */
.L_x_12763:
        /* <DEDUP_REMOVED lines=19> */
[----:B------:R-:W1:Y:S08]  /*2e80*/  @P0 LDC.64 R242, c[0x0][0x438] ;  /* 0x00010e00fff20b82 */ /* 0x000e700000000a00 */
[----:B------:R-:W1:Y:S01]  /*2e90*/  @P1 LDC.64 R240, c[0x0][0x438] ;  /* 0x00010e00fff01b82 */ /* 0x000e620000000a00 */
[----:B--2---:R-:W-:-:S07]  /*2ea0*/  @P1 IMAD.WIDE.U32 R158, R156, 0x4, R158 ;  /* 0x000000049c9e1825 */ /* 0x004fce00078e009e */
[----:B------:R-:W2:Y:S01]  /*2eb0*/  @P2 LDC.64 R170, c[0x0][0x438] ;  /* 0x00010e00ffaa2b82 */ /* 0x000ea20000000a00 */
[C---:B---3--:R-:W-:Y:S01]  /*2ec0*/  @P6 IMAD.WIDE.U32 R244, R157.reuse, 0x10, R244 ;  /* 0x000000109df46825 */ /* 0x048fe200078e00f4 */
[----:B------:R-:W-:Y:S01]  /*2ed0*/  @P1 IADD3 R156, PT, PT, R156, 0x100, RZ ;  /* 0x000001009c9c1810 */ /* 0x000fe20007ffe0ff */
[----:B------:R3:W5:Y:S01]  /*2ee0*/  @P1 LDG.E R5, desc[UR6][R158.64] ;  /* 0x000000069e051981 */ /* 0x000762000c1e1900 */
[----:B------:R-:W-:-:S04]  /*2ef0*/  @P6 IADD3 R157, PT, PT, R157, 0x100, RZ ;  /* 0x000001009d9d6810 */ /* 0x000fc80007ffe0ff */
[----:B------:R-:W2:Y:S01]  /*2f00*/  @P3 LDC.64 R168, c[0x0][0x3b0] ;  /* 0x0000ec00ffa83b82 */ /* 0x000ea20000000a00 */
[----:B----4-:R-:W-:Y:S01]  /*2f10*/  @P2 IMAD.WIDE.U32 R160, R156, 0x4, R160 ;  /* 0x000000049ca02825 */ /* 0x010fe200078e00a0 */
[----:B------:R-:W5:Y:S06]  /*2f20*/  @P6 LDG.E.128 R40, desc[UR6][R244.64] ;  /* 0x00000006f4286981 */ /* 0x000f6c000c1e1d00 */
[----:B0-----:R-:W0:Y:S01]  /*2f30*/  @P3 LDC.64 R164, c[0x0][0x438] ;  /* 0x00010e00ffa43b82 */ /* 0x001e220000000a00 */
[C---:B-1----:R-:W-:Y:S01]  /*2f40*/  @P0 IMAD.WIDE.U32 R242, R157.reuse, 0x10, R242 ;  /* 0x000000109df20825 */ /* 0x042fe200078e00f2 */
[----:B------:R-:W-:Y:S01]  /*2f50*/  @P0 IADD3 R157, PT, PT, R157, 0x100, RZ ;  /* 0x000001009d9d0810 */ /* 0x000fe20007ffe0ff */
[----:B------:R1:W5:Y:S05]  /*2f60*/  @P2 LDG.E R4, desc[UR6][R160.64] ;  /* 0x00000006a0042981 */ /* 0x00036a000c1e1900 */
[----:B------:R-:W4:Y:S01]  /*2f70*/  @P4 LDC.64 R166, c[0x0][0x3b0] ;  /* 0x0000ec00ffa64b82 */ /* 0x000f220000000a00 */
[----:B------:R-:W-:-:S07]  /*2f80*/  @P1 IMAD.WIDE.U32 R240, R157, 0x10, R240 ;  /* 0x000000109df01825 */ /* 0x000fce00078e00f0 */
[----:B------:R-:W4:Y:S01]  /*2f90*/  @P4 LDC.64 R162, c[0x0][0x438] ;  /* 0x00010e00ffa24b82 */ /* 0x000f220000000a00 */
[----:B------:R-:W-:Y:S01]  /*2fa0*/  @P1 IADD3 R157, PT, PT, R157, 0x100, RZ ;  /* 0x000001009d9d1810 */ /* 0x000fe20007ffe0ff */
[----:B------:R-:W5:Y:S06]  /*2fb0*/  @P0 LDG.E.128 R36, desc[UR6][R242.64] ;  /* 0x00000006f2240981 */ /* 0x000f6c000c1e1d00 */
[----:B---3--:R-:W3:Y:S01]  /*2fc0*/  @P5 LDC.64 R158, c[0x0][0x3b0] ;  /* 0x0000ec00ff9e5b82 */ /* 0x008ee20000000a00 */
[----:B--2---:R-:W-:-:S07]  /*2fd0*/  @P2 IMAD.WIDE.U32 R170, R157, 0x10, R170 ;  /* 0x000000109daa2825 */ /* 0x004fce00078e00aa */
[----:B-1----:R-:W1:Y:S01]  /*2fe0*/  @P5 LDC.64 R160, c[0x0][0x438] ;  /* 0x00010e00ffa05b82 */ /* 0x002e620000000a00 */
[----:B------:R-:W-:Y:S01]  /*2ff0*/  @P2 IADD3 R156, PT, PT, R156, 0x100, RZ ;  /* 0x000001009c9c2810 */ /* 0x000fe20007ffe0ff */
[----:B------:R-:W5:Y:S01]  /*3000*/  @P1 LDG.E.128 R32, desc[UR6][R240.64] ;  /* 0x00000006f0201981 */ /* 0x000f62000c1e1d00 */
[----:B------:R-:W-:-:S03]  /*3010*/  @P2 IADD3 R157, PT, PT, R157, 0x100, RZ ;  /* 0x000001009d9d2810 */ /* 0x000fc60007ffe0ff */
[C---:B------:R-:W-:Y:S01]  /*3020*/  @P3 IMAD.WIDE.U32 R168, R156.reuse, 0x4, R168 ;  /* 0x000000049ca83825 */ /* 0x040fe200078e00a8 */
[----:B------:R-:W-:Y:S01]  /*3030*/  @P3 IADD3 R156, PT, PT, R156, 0x100, RZ ;  /* 0x000001009c9c3810 */ /* 0x000fe20007ffe0ff */
[----:B------:R-:W5:Y:S02]  /*3040*/  @P2 LDG.E.128 R128, desc[UR6][R170.64] ;  /* 0x00000006aa802981 */ /* 0x000f64000c1e1d00 */
[C---:B0-----:R-:W-:Y:S01]  /*3050*/  @P3 IMAD.WIDE.U32 R164, R157.reuse, 0x10, R164 ;  /* 0x000000109da43825 */ /* 0x041fe200078e00a4 */
[----:B------:R-:W-:Y:S01]  /*3060*/  @P3 IADD3 R157, PT, PT, R157, 0x100, RZ ;  /* 0x000001009d9d3810 */ /* 0x000fe20007ffe0ff */
[----:B------:R-:W5:Y:S02]  /*3070*/  @P3 LDG.E R2, desc[UR6][R168.64] ;  /* 0x00000006a8023981 */ /* 0x000f64000c1e1900 */
[C---:B----4-:R-:W-:Y:S01]  /*3080*/  @P4 IMAD.WIDE.U32 R166, R156.reuse, 0x4, R166 ;  /* 0x000000049ca64825 */ /* 0x050fe200078e00a6 */
[----:B------:R-:W-:Y:S01]  /*3090*/  @P4 IADD3 R156, PT, PT, R156, 0x100, RZ ;  /* 0x000001009c9c4810 */ /* 0x000fe20007ffe0ff */
[----:B------:R-:W5:Y:S02]  /*30a0*/  @P3 LDG.E.128 R132, desc[UR6][R164.64] ;  /* 0x00000006a4843981 */ /* 0x000f64000c1e1d00 */
[C---:B------:R-:W-:Y:S01]  /*30b0*/  @P4 IMAD.WIDE.U32 R162, R157.reuse, 0x10, R162 ;  /* 0x000000109da24825 */ /* 0x040fe200078e00a2 */
[----:B------:R-:W-:Y:S01]  /*30c0*/  @P4 IADD3 R157, PT, PT, R157, 0x100, RZ ;  /* 0x000001009d9d4810 */ /* 0x000fe20007ffe0ff */
[----:B------:R0:W5:Y:S02]  /*30d0*/  @P4 LDG.E R0, desc[UR6][R166.64] ;  /* 0x00000006a6004981 */ /* 0x000164000c1e1900 */
[----:B---3--:R-:W-:-:S02]  /*30e0*/  @P5 IMAD.WIDE.U32 R158, R156, 0x4, R158 ;  /* 0x000000049c9e5825 */ /* 0x008fc400078e009e */
[----:B------:R2:W5:Y:S02]  /*30f0*/  @P4 LDG.E.128 R136, desc[UR6][R162.64] ;  /* 0x00000006a2884981 */ /* 0x000564000c1e1d00 */
[----:B-1----:R-:W-:Y:S02]  /*3100*/  @P5 IMAD.WIDE.U32 R160, R157, 0x10, R160 ;  /* 0x000000109da05825 */ /* 0x002fe400078e00a0 */
[----:B------:R2:W5:Y:S04]  /*3110*/  @P5 LDG.E R11, desc[UR6][R158.64] ;  /* 0x000000069e0b5981 */ /* 0x000568000c1e1900 */
[----:B------:R2:W5:Y:S01]  /*3120*/  @P5 LDG.E.128 R140, desc[UR6][R160.64] ;  /* 0x00000006a08c5981 */ /* 0x000562000c1e1d00 */
[----:B------:R-:W-:Y:S02]  /*3130*/  P2R R222, PR, RZ, 0x20 ;  /* 0x00000020ffde7803 */ /* 0x000fe40000000000 */
[----:B0-----:R-:W-:-:S02]  /*3140*/  MOV R167, RZ ;  /* 0x000000ff00a77202 */ /* 0x001fc40000000f00 */
[----:B------:R-:W-:-:S07]  /*3150*/  MOV R168, RZ ;  /* 0x000000ff00a87202 */ /* 0x000fce0000000f00 */
.L_x_12762:
[----:B------:R-:W-:Y:S05]  /*3160*/  BSYNC.RECONVERGENT B0 ;  /* 0x0000000000007941 */ /* 0x000fea0003800200 */
.L_x_12748:
[----:B------:R-:W1:Y:S01]  /*3170*/  SHFL.DOWN PT, R156, R167, 0x10, 0x1f ;  /* 0x0a001f00a79c7f89 */ /* 0x000e6200000e0000 */
[----:B------:R-:W-:Y:S01]  /*3180*/  LOP3.LUT P5, RZ, R10, 0x1f, RZ, 0xc0, !PT ;  /* 0x0000001f0aff7812 */ /* 0x000fe200078ac0ff */
[----:B------:R-:W-:Y:S02]  /*3190*/  BSSY.RECONVERGENT B0, `(.L_x_12764) ;  /* 0x000001d000007945 */ /* 0x000fe40003800200 */
        /* <DEDUP_REMOVED lines=28> */
.L_x_12765:
[----:B------:R-:W-:Y:S05]  /*3360*/  BSYNC.RECONVERGENT B0 ;  /* 0x0000000000007941 */ /* 0x000fea0003800200 */
.L_x_12764:
        /* <DEDUP_REMOVED lines=47> */
[----:B------:R-:W-:-:S14]  /*3660*/  @!P6 BRA `(.L_x_12767) ;  /* 0x0000001000c8e947 */ /* 0x000fdc0003800000 */
[----:B------:R-:W-:-:S04]  /*3670*/  UISETP.NE.U32.AND UP0, UPT, UR18, URZ, UPT ;  /* 0x000000ff1200728c */ /* 0x000fc8000bf05070 */
[----:B------:R-:W-:Y:S01]  /*3680*/  UISETP.NE.AND.EX UP0, UPT, UR19, URZ, UPT, UP0 ;  /* 0x000000ff1300728c */ /* 0x000fe2000bf05300 */
[----:B------:R-:W-:Y:S10]  /*3690*/  BRA.U !UP3, `(.L_x_12768) ;  /* 0x000000010b0c7547 */ /* 0x000ff4000b800000 */
[----:B------:R-:W0:Y:S02]  /*36a0*/  LDC.64 R144, c[0x0][0x390] ;  /* 0x0000e400ff907b82 */ /* 0x000e240000000a00 */
[----:B0-----:R-:W-:-:S06]  /*36b0*/  IMAD.WIDE.U32 R144, R231, 0x10, R144 ;  /* 0x00000010e7907825 */ /* 0x001fcc00078e0090 */
[----:B------:R-:W5:Y:S02]  /*36c0*/  LDG.E.128 R144, desc[UR6][R144.64] ;  /* 0x0000000690907981 */ /* 0x000f64000c1e1d00 */
.L_x_12768:
[----:B------:R-:W-:Y:S04]  /*36d0*/  BSSY.RECONVERGENT B1, `(.L_x_12769) ;  /* 0x000011e000017945 */ /* 0x000fe80003800200 */
[----:B------:R-:W-:Y:S05]  /*36e0*/  BRA.U UP0, `(.L_x_12770) ;  /* 0x0000000900347547 */ /* 0x000fea000b800000 */
[----:B------:R-:W-:Y:S02]  /*36f0*/  MOV R157, UR20 ;  /* 0x00000014009d7c02 */ /* 0x000fe40008000f00 */
[----:B------:R-:W-:Y:S02]  /*3700*/  MOV R158, UR21 ;  /* 0x00000015009e7c02 */ /* 0x000fe40008000f00 */
[----:B------:R-:W-:-:S04]  /*3710*/  ISETP.NE.U32.AND P5, PT, R157, RZ, PT ;  /* 0x000000ff9d00720c */ /* 0x000fc80003fa5070 */
[----:B------:R-:W-:-:S13]  /*3720*/  ISETP.NE.AND.EX P5, PT, R158, RZ, PT, P5 ;  /* 0x000000ff9e00720c */ /* 0x000fda0003fa5350 */
[----:B------:R-:W-:Y:S05]  /*3730*/  @P5 BRA `(.L_x_12771) ;  /* 0x0000000000f85947 */ /* 0x000fea0003800000 */
        /* <DEDUP_REMOVED lines=13> */
[----:B------:R-:W-:-:S03]  /*3810*/  @P5 FMUL.FTZ R148, R160, R159 ;  /* 0x0000009fa0945220 */ /* 0x000fc60000410000 */
[----:B------:R-:W-:-:S07]  /*3820*/  FADD.FTZ R68, R68, R161 ;  /* 0x000000a144447221 */ /* 0x000fce0000010000 */
.L_x_12772:
        /* <DEDUP_REMOVED lines=8> */
[----:B------:R-:W-:Y:S01]  /*38b0*/  FMUL.FTZ R162, R149, UR16 ;  /* 0x0000001095a27c20 */ /* 0x000fe20008410000 */
[----:B------:R-:W-:-:S03]  /*38c0*/  HFMA2 R149, -RZ, RZ, 0, 0 ;  /* 0x00000000ff957431 */ /* 0x000fc600000001ff */
[----:B------:R-:W-:Y:S02]  /*38d0*/  FMUL.FTZ R160, R145, R162 ;  /* 0x000000a291a07220 */ /* 0x000fe40000410000 */
[----:B------:R-:W-:-:S03]  /*38e0*/  @P5 HADD2.F32 R159, -RZ, R223.H1_H1 ;  /* 0x300000dfff9f5230 */ /* 0x000fc60000004100 */
[----:B------:R-:W-:Y:S02]  /*38f0*/  FSEL R160, R160, RZ, P5 ;  /* 0x000000ffa0a07208 */ /* 0x000fe40002800000 */
[----:B------:R-:W-:-:S03]  /*3900*/  @P5 FMUL.FTZ R149, R162, R159 ;  /* 0x0000009fa2955220 */ /* 0x000fc60000410000 */
[----:B------:R-:W-:-:S07]  /*3910*/  FADD.FTZ R69, R69, R160 ;  /* 0x000000a045457221 */ /* 0x000fce0000010000 */
.L_x_12773:
        /* <DEDUP_REMOVED lines=15> */
.L_x_12774:
        /* <DEDUP_REMOVED lines=10> */
[----:B------:R-:W-:-:S05]  /*3ab0*/  FMUL.FTZ R160, R147, R162 ;  /* 0x000000a293a07220 */ /* 0x000fca0000410000 */
[----:B------:R-:W-:-:S05]  /*3ac0*/  FSEL R160, R160, RZ, P5 ;  /* 0x000000ffa0a07208 */ /* 0x000fca0002800000 */
[----:B------:R-:W-:Y:S01]  /*3ad0*/  FADD.FTZ R71, R71, R160 ;  /* 0x000000a047477221 */ /* 0x000fe20000010000 */
[----:B------:R-:W-:Y:S06]  /*3ae0*/  @!P5 BRA `(.L_x_12775) ;  /* 0x0000000c0070d947 */ /* 0x000fec0003800000 */
[----:B------:R-:W-:-:S05]  /*3af0*/  HADD2.F32 R151, -RZ, R224.H1_H1 ;  /* 0x300000e0ff977230 */ /* 0x000fca0000004100 */
[----:B------:R-:W-:Y:S01]  /*3b00*/  FMUL.FTZ R151, R162, R151 ;  /* 0x00000097a2977220 */ /* 0x000fe20000410000 */
[----:B------:R-:W-:Y:S06]  /*3b10*/  BRA `(.L_x_12775) ;  /* 0x0000000c00647947 */ /* 0x000fec0003800000 */
.L_x_12771:
        /* <DEDUP_REMOVED lines=18> */
[----:B------:R-:W-:Y:S01]  /*3c40*/  FFMA.FTZ R159, R3, UR29, R156 ;  /* 0x0000001d039f7c23 */ /* 0x000fe2000801009c */
[----:B------:R-:W-:-:S03]  /*3c50*/  ISETP.LT.AND P5, PT, RZ, UR27, PT ;  /* 0x0000001bff007c0c */ /* 0x000fc6000bfa1270 */
[----:B------:R-:W-:-:S04]  /*3c60*/  FADD.FTZ R148, R16, -R159 ;  /* 0x8000009f10947221 */ /* 0x000fc80000010000 */
[----:B------:R-:W-:-:S05]  /*3c70*/  FMUL.FTZ R148, R148, UR28 ;  /* 0x0000001c94947c20 */ /* 0x000fca0008410000 */
[----:B------:R-:W-:Y:S02]  /*3c80*/  FSEL R148, R148, RZ, P5 ;  /* 0x000000ff94947208 */ /* 0x000fe40002800000 */
[----:B-----5:R-:W-:-:S03]  /*3c90*/  LOP3.LUT P5, RZ, R7, 0xff, RZ, 0xc0, !PT ;  /* 0x000000ff07ff7812 */ /* 0x020fc600078ac0ff */
[----:B------:R-:W-:Y:S01]  /*3ca0*/  FMUL.FTZ R160, R148, UR17 ;  /* 0x0000001194a07c20 */ /* 0x000fe20008410000 */
[----:B------:R-:W-:-:S03]  /*3cb0*/  MOV R148, RZ ;  /* 0x000000ff00947202 */ /* 0x000fc60000000f00 */
[----:B------:R-:W-:-:S04]  /*3cc0*/  FMUL.FTZ R160, R160, UR16 ;  /* 0x00000010a0a07c20 */ /* 0x000fc80008410000 */
[----:B------:R-:W-:Y:S02]  /*3cd0*/  FMUL.FTZ R161, R144, R160 ;  /* 0x000000a090a17220 */ /* 0x000fe40000410000 */
[----:B------:R-:W-:-:S03]  /*3ce0*/  @P5 HADD2.F32 R159, -RZ, R223.H0_H0 ;  /* 0x200000dfff9f5230 */ /* 0x000fc60000004100 */
[----:B------:R-:W-:Y:S02]  /*3cf0*/  FSEL R161, R161, RZ, P5 ;  /* 0x000000ffa1a17208 */ /* 0x000fe40002800000 */
[----:B------:R-:W-:-:S03]  /*3d00*/  @P5 FMUL.FTZ R148, R159, R160 ;  /* 0x000000a09f945220 */ /* 0x000fc60000410000 */
[----:B------:R-:W-:-:S07]  /*3d10*/  FADD.FTZ R68, R68, R161 ;  /* 0x000000a144447221 */ /* 0x000fce0000010000 */
.L_x_12776:
[----:B------:R-:W-:Y:S05]  /*3d20*/  BRA.U !UP3, `(.L_x_12777) ;  /* 0x000000010b387547 */ /* 0x000fea000b800000 */
[----:B------:R-:W-:Y:S01]  /*3d30*/  FFMA.FTZ R149, R28, UR29, R156 ;  /* 0x0000001d1c957c23 */ /* 0x000fe2000801009c */
[----:B------:R-:W-:-:S03]  /*3d40*/  ISETP.LT.AND P5, PT, RZ, UR27, PT ;  /* 0x0000001bff007c0c */ /* 0x000fc6000bfa1270 */
[----:B------:R-:W-:-:S04]  /*3d50*/  FADD.FTZ R149, R26, -R149 ;  /* 0x800000951a957221 */ /* 0x000fc80000010000 */
[----:B------:R-:W-:-:S05]  /*3d60*/  FMUL.FTZ R149, R149, UR28 ;  /* 0x0000001c95957c20 */ /* 0x000fca0008410000 */
[----:B------:R-:W-:Y:S02]  /*3d70*/  FSEL R149, R149, RZ, P5 ;  /* 0x000000ff95957208 */ /* 0x000fe40002800000 */
[----:B-----5:R-:W-:-:S03]  /*3d80*/  LOP3.LUT P5, RZ, R7, 0xff00, RZ, 0xc0, !PT ;  /* 0x0000ff0007ff7812 */ /* 0x020fc600078ac0ff */
[----:B------:R-:W-:Y:S01]  /*3d90*/  FMUL.FTZ R160, R149, UR17 ;  /* 0x0000001195a07c20 */ /* 0x000fe20008410000 */
[----:B------:R-:W-:-:S03]  /*3da0*/  HFMA2 R149, -RZ, RZ, 0, 0 ;  /* 0x00000000ff957431 */ /* 0x000fc600000001ff */
[----:B------:R-:W-:-:S04]  /*3db0*/  FMUL.FTZ R160, R160, UR16 ;  /* 0x00000010a0a07c20 */ /* 0x000fc80008410000 */
[----:B------:R-:W-:Y:S02]  /*3dc0*/  FMUL.FTZ R161, R145, R160 ;  /* 0x000000a091a17220 */ /* 0x000fe40000410000 */
[----:B------:R-:W-:-:S03]  /*3dd0*/  @P5 HADD2.F32 R159, -RZ, R223.H1_H1 ;  /* 0x300000dfff9f5230 */ /* 0x000fc60000004100 */
[----:B------:R-:W-:Y:S02]  /*3de0*/  FSEL R162, R161, RZ, P5 ;  /* 0x000000ffa1a27208 */ /* 0x000fe40002800000 */
[----:B------:R-:W-:-:S03]  /*3df0*/  @P5 FMUL.FTZ R149, R159, R160 ;  /* 0x000000a09f955220 */ /* 0x000fc60000410000 */
[----:B------:R-:W-:-:S07]  /*3e00*/  FADD.FTZ R69, R69, R162 ;  /* 0x000000a245457221 */ /* 0x000fce0000010000 */
.L_x_12777:
        /* <DEDUP_REMOVED lines=15> */
.L_x_12778:
[----:B------:R-:W-:Y:S05]  /*3f00*/  BRA.U !UP3, `(.L_x_12775) ;  /* 0x000000090b687547 */ /* 0x000fea000b800000 */
[----:B------:R-:W-:Y:S01]  /*3f10*/  FMUL.FTZ R160, R155, UR17 ;  /* 0x000000119ba07c20 */ /* 0x000fe20008410000 */
[----:B-----5:R-:W-:Y:S01]  /*3f20*/  ISETP.GE.U32.AND P5, PT, R7, 0x1000000, PT ;  /* 0x010000000700780c */ /* 0x020fe20003fa6070 */
[----:B------:R-:W-:Y:S02]  /*3f30*/  HFMA2 R151, -RZ, RZ, 0, 0 ;  /* 0x00000000ff977431 */ /* 0x000fe400000001ff */
        /* <DEDUP_REMOVED lines=8> */
.L_x_12770:
        /* <DEDUP_REMOVED lines=16> */
[----:B------:R-:W-:-:S04]  /*40c0*/  FMUL.FTZ R160, R160, UR16 ;  /* 0x00000010a0a07c20 */ /* 0x000fc80008410000 */
[----:B------:R-:W-:Y:S02]  /*40d0*/  FMUL.FTZ R161, R144, R160 ;  /* 0x000000a090a17220 */ /* 0x000fe40000410000 */
[----:B------:R-:W-:-:S03]  /*40e0*/  @P5 HADD2.F32 R159, -RZ, R223.H0_H0 ;  /* 0x200000dfff9f5230 */ /* 0x000fc60000004100 */
[----:B------:R-:W-:Y:S02]  /*40f0*/  FSEL R161, R161, RZ, P5 ;  /* 0x000000ffa1a17208 */ /* 0x000fe40002800000 */
[----:B------:R-:W-:-:S03]  /*4100*/  @P5 FMUL.FTZ R148, R159, R160 ;  /* 0x000000a09f945220 */ /* 0x000fc60000410000 */
[----:B------:R-:W-:-:S07]  /*4110*/  FADD.FTZ R68, R68, R161 ;  /* 0x000000a144447221 */ /* 0x000fce0000010000 */
.L_x_12780:
[----:B------:R-:W-:Y:S05]  /*4120*/  BRA.U !UP3, `(.L_x_12781) ;  /* 0x000000010b407547 */ /* 0x000fea000b800000 */
[----:B------:R-:W-:-:S13]  /*4130*/  PLOP3.LUT P5, PT, PT, PT, UP2, 0x80, 0x8 ;  /* 0x000000000008781c */ /* 0x000fda0003faf028 */
[----:B------:R-:W-:Y:S01]  /*4140*/  @P5 FFMA.FTZ R149, R28, UR29, R156 ;  /* 0x0000001d1c955c23 */ /* 0x000fe2000801009c */
[----:B------:R-:W-:-:S13]  /*4150*/  PLOP3.LUT P5, PT, PT, PT, UP2, 0x80, 0x8 ;  /* 0x000000000008781c */ /* 0x000fda0003faf028 */
[----:B------:R-:W-:Y:S01]  /*4160*/  @P5 FADD.FTZ R160, R26, -R149 ;  /* 0x800000951aa05221 */ /* 0x000fe20000010000 */
[----:B------:R-:W-:Y:S02]  /*4170*/  PLOP3.LUT P5, PT, PT, PT, UP2, 0x80, 0x8 ;  /* 0x000000000008781c */ /* 0x000fe40003faf028 */
[----:B-----5:R-:W-:-:S11]  /*4180*/  MOV R149, R41 ;  /* 0x0000002900957202 */ /* 0x020fd60000000f00 */
[----:B------:R-:W-:Y:S01]  /*4190*/  @P5 FFMA.FTZ R149, R160, UR28, R41 ;  /* 0x0000001ca0955c23 */ /* 0x000fe20008010029 */
[----:B------:R-:W-:-:S03]  /*41a0*/  LOP3.LUT P5, RZ, R7, 0xff00, RZ, 0xc0, !PT ;  /* 0x0000ff0007ff7812 */ /* 0x000fc600078ac0ff */
        /* <DEDUP_REMOVED lines=8> */
.L_x_12781:
        /* <DEDUP_REMOVED lines=17> */
.L_x_12782:
        /* <DEDUP_REMOVED lines=19> */
.L_x_12779:
[----:B------:R-:W-:Y:S02]  /*4470*/  PLOP3.LUT P5, PT, PT, PT, UP2, 0x80, 0x8 ;  /* 0x000000000008781c */ /* 0x000fe40003faf028 */
[----:B-----5:R-:W-:-:S11]  /*4480*/  MOV R152, R40 ;  /* 0x0000002800987202 */ /* 0x020fd60000000f00 */
        /* <DEDUP_REMOVED lines=27> */
[----:B------:R-:W-:Y:S01]  /*4640*/  FMUL.FTZ R160, R152, UR17 ;  /* 0x0000001198a07c20 */ /* 0x000fe20008410000 */
[----:B------:R-:W-:Y:S01]  /*4650*/  LOP3.LUT P5, RZ, R7, 0xff, RZ, 0xc0, !PT ;  /* 0x000000ff07ff7812 */ /* 0x000fe200078ac0ff */
[----:B------:R-:W-:Y:S02]  /*4660*/  HFMA2 R148, -RZ, RZ, 0, 0 ;  /* 0x00000000ff947431 */ /* 0x000fe400000001ff */
[----:B------:R-:W-:-:S04]  /*4670*/  FMUL.FTZ R160, R160, UR16 ;  /* 0x00000010a0a07c20 */ /* 0x000fc80008410000 */
[----:B------:R-:W-:-:S05]  /*4680*/  FMUL.FTZ R161, R144, R160 ;  /* 0x000000a090a17220 */ /* 0x000fca0000410000 */
[----:B------:R-:W-:Y:S01]  /*4690*/  FSEL R161, R161, RZ, P5 ;  /* 0x000000ffa1a17208 */ /* 0x000fe20002800000 */
[----:B------:R-:W-:-:S04]  /*46a0*/  @P5 HADD2.F32 R159, -RZ, R223.H0_H0 ;  /* 0x200000dfff9f5230 */ /* 0x000fc80000004100 */
[----:B------:R-:W-:Y:S01]  /*46b0*/  FADD.FTZ R68, R68, R161 ;  /* 0x000000a144447221 */ /* 0x000fe20000010000 */
[----:B------:R-:W-:-:S07]  /*46c0*/  @P5 FMUL.FTZ R148, R159, R160 ;  /* 0x000000a09f945220 */ /* 0x000fce0000410000 */
.L_x_12783:
[----:B------:R-:W-:Y:S05]  /*46d0*/  BRA.U !UP3, `(.L_x_12784) ;  /* 0x000000010b247547 */ /* 0x000fea000b800000 */
[----:B------:R-:W-:Y:S01]  /*46e0*/  FMUL.FTZ R160, R153, UR17 ;  /* 0x0000001199a07c20 */ /* 0x000fe20008410000 */
[----:B------:R-:W-:Y:S02]  /*46f0*/  LOP3.LUT P5, RZ, R7, 0xff00, RZ, 0xc0, !PT ;  /* 0x0000ff0007ff7812 */ /* 0x000fe400078ac0ff */
[----:B------:R-:W-:Y:S01]  /*4700*/  MOV R149, RZ ;  /* 0x000000ff00957202 */ /* 0x000fe20000000f00 */
[----:B------:R-:W-:-:S04]  /*4710*/  FMUL.FTZ R160, R160, UR16 ;  /* 0x00000010a0a07c20 */ /* 0x000fc80008410000 */
[----:B------:R-:W-:-:S05]  /*4720*/  FMUL.FTZ R161, R145, R160 ;  /* 0x000000a091a17220 */ /* 0x000fca0000410000 */
[----:B------:R-:W-:Y:S01]  /*4730*/  FSEL R162, R161, RZ, P5 ;  /* 0x000000ffa1a27208 */ /* 0x000fe20002800000 */
[----:B------:R-:W-:-:S04]  /*4740*/  @P5 HADD2.F32 R159, -RZ, R223.H1_H1 ;  /* 0x300000dfff9f5230 */ /* 0x000fc80000004100 */
[----:B------:R-:W-:Y:S01]  /*4750*/  FADD.FTZ R69, R69, R162 ;  /* 0x000000a245457221 */ /* 0x000fe20000010000 */
[----:B------:R-:W-:-:S07]  /*4760*/  @P5 FMUL.FTZ R149, R159, R160 ;  /* 0x000000a09f955220 */ /* 0x000fce0000410000 */
.L_x_12784:
[----:B------:R-:W-:Y:S05]  /*4770*/  BRA.U !UP3, `(.L_x_12785) ;  /* 0x000000010b247547 */ /* 0x000fea000b800000 */
        /* <DEDUP_REMOVED lines=9> */
.L_x_12785:
[----:B------:R-:W-:Y:S05]  /*4810*/  BRA.U !UP3, `(.L_x_12775) ;  /* 0x000000010b247547 */ /* 0x000fea000b800000 */
[----:B------:R-:W-:Y:S01]  /*4820*/  FMUL.FTZ R160, R155, UR17 ;  /* 0x000000119ba07c20 */ /* 0x000fe20008410000 */
[----:B------:R-:W-:Y:S02]  /*4830*/  ISETP.GE.U32.AND P5, PT, R7, 0x1000000, PT ;  /* 0x010000000700780c */ /* 0x000fe40003fa6070 */
[----:B------:R-:W-:Y:S01]  /*4840*/  MOV R151, RZ ;  /* 0x000000ff00977202 */ /* 0x000fe20000000f00 */
[----:B------:R-:W-:-:S04]  /*4850*/  FMUL.FTZ R160, R160, UR16 ;  /* 0x00000010a0a07c20 */ /* 0x000fc80008410000 */
[----:B------:R-:W-:-:S05]  /*4860*/  FMUL.FTZ R162, R147, R160 ;  /* 0x000000a093a27220 */ /* 0x000fca0000410000 */
[----:B------:R-:W-:Y:S01]  /*4870*/  FSEL R162, R162, RZ, P5 ;  /* 0x000000ffa2a27208 */ /* 0x000fe20002800000 */
[----:B------:R-:W-:-:S04]  /*4880*/  @P5 HADD2.F32 R159, -RZ, R224.H1_H1 ;  /* 0x300000e0ff9f5230 */ /* 0x000fc80000004100 */
[----:B------:R-:W-:Y:S01]  /*4890*/  FADD.FTZ R71, R71, R162 ;  /* 0x000000a247477221 */ /* 0x000fe20000010000 */
[----:B------:R-:W-:-:S07]  /*48a0*/  @P5 FMUL.FTZ R151, R159, R160 ;  /* 0x000000a09f975220 */ /* 0x000fce0000410000 */
.L_x_12775:
[----:B------:R-:W-:Y:S05]  /*48b0*/  BSYNC.RECONVERGENT B1 ;  /* 0x0000000000017941 */ /* 0x000fea0003800200 */
.L_x_12769:
[----:B------:R-:W0:Y:S01]  /*48c0*/  @UP3 LDCU.64 UR30, c[0x0][0x468] ;  /* 0x00008d00ff1e37ac */ /* 0x000e220008000a00 */
[----:B------:R-:W-:Y:S01]  /*48d0*/  PLOP3.LUT P5, PT, PT, PT, UP3, 0x80, 0x8 ;  /* 0x000000000008781c */ /* 0x000fe20003faf038 */
[----:B------:R-:W-:-:S12]  /*48e0*/  HFMA2 R160, -RZ, RZ, 0, 9.5367431640625e-07 ;  /* 0x00000010ffa07431 */ /* 0x000fd800000001ff */
[----:B0-----:R-:W-:Y:S01]  /*48f0*/  @P5 IMAD.WIDE.U32 R160, R231, R160, UR30 ;  /* 0x0000001ee7a05e25 */ /* 0x001fe2000f8e00a0 */
[----:B------:R-:W-:Y:S02]  /*4900*/  ISETP.NE.U32.AND P5, PT, R157, RZ, PT ;  /* 0x000000ff9d00720c */ /* 0x000fe40003fa5070 */
[----:B------:R-:W-:Y:S02]  /*4910*/  IADD3 R231, PT, PT, R231, 0x100, RZ ;  /* 0x00000100e7e77810 */ /* 0x000fe40007ffe0ff */
[----:B------:R-:W-:-:S13]  /*4920*/  ISETP.NE.AND.EX P5, PT, R158, RZ, PT, P5 ;  /* 0x000000ff9e00720c */ /* 0x000fda0003fa5350 */
[----:B------:R-:W0:Y:S02]  /*4930*/  @P5 LDC.64 R158, c[0x0][0x478] ;  /* 0x00011e00ff9e5b82 */ /* 0x000e240000000a00 */
[C---:B0-----:R-:W-:Y:S01]  /*4940*/  @P5 IMAD.WIDE.U32 R158, R8.reuse, 0x10, R158 ;  /* 0x00000010089e5825 */ /* 0x041fe200078e009e */
[----:B------:R-:W-:-:S04]  /*4950*/  IADD3 R8, PT, PT, R8, 0x100, RZ ;  /* 0x0000010008087810 */ /* 0x000fc80007ffe0ff */
[----:B------:R0:W-:Y:S01]  /*4960*/  @P5 STG.E.128 desc[UR6][R158.64], R152 ;  /* 0x000000989e005986 */ /* 0x0001e2000c101d06 */
[----:B------:R-:W-:-:S13]  /*4970*/  PLOP3.LUT P5, PT, PT, PT, UP3, 0x80, 0x8 ;  /* 0x000000000008781c */ /* 0x000fda0003faf038 */
[----:B------:R0:W-:Y:S02]  /*4980*/  @P5 STG.E.128 desc[UR6][R160.64], R148 ;  /* 0x00000094a0005986 */ /* 0x0001e4000c101d06 */
.L_x_12767:
[----:B------:R-:W-:Y:S05]  /*4990*/  BSYNC.RECONVERGENT B0 ;  /* 0x0000000000007941 */ /* 0x000fea0003800200 */
.L_x_12766:
[----:B------:R-:W-:Y:S04]  /*49a0*/  BSSY.RECONVERGENT B0, `(.L_x_12786) ;  /* 0x0000141000007945 */ /* 0x000fe80003800200 */
[----:B------:R-:W-:Y:S05]  /*49b0*/  @!P0 BRA `(.L_x_12787) ;  /* 0x0000001000fc8947 */ /* 0x000fea0003800000 */
[----:B------:R-:W-:-:S04]  /*49c0*/  UISETP.NE.U32.AND UP0, UPT, UR18, URZ, UPT ;  /* 0x000000ff1200728c */ /* 0x000fc8000bf05070 */
[----:B------:R-:W-:Y:S01]  /*49d0*/  UISETP.NE.AND.EX UP0, UPT, UR19, URZ, UPT, UP0 ;  /* 0x000000ff1300728c */ /* 0x000fe2000bf05300 */
[----:B------:R-:W-:Y:S10]  /*49e0*/  BRA.U !UP3, `(.L_x_12788) ;  /* 0x000000010b0c7547 */ /* 0x000ff4000b800000 */
[----:B-----5:R-:W1:Y:S02]  /*49f0*/  LDC.64 R144, c[0x0][0x390] ;  /* 0x0000e400ff907b82 */ /* 0x020e640000000a00 */
[----:B-1----:R-:W-:-:S06]  /*4a00*/  IMAD.WIDE.U32 R144, R231, 0x10, R144 ;  /* 0x00000010e7907825 */ /* 0x002fcc00078e0090 */
[----:B------:R-:W5:Y:S02]  /*4a10*/  LDG.E.128 R144, desc[UR6][R144.64] ;  /* 0x0000000690907981 */ /* 0x000f64000c1e1d00 */
.L_x_12788:
[----:B------:R-:W-:Y:S04]  /*4a20*/  BSSY.RECONVERGENT B1, `(.L_x_12789) ;  /* 0x000012d000017945 */ /* 0x000fe80003800200 */
        /* <DEDUP_REMOVED lines=36> */
[----:B------:R-:W-:Y:S02]  /*4c70*/  UMOV UR4, URZ ;  /* 0x000000ff00047c82 */ /* 0x000fe40008000000 */
[----:B------:R-:W-:Y:S01]  /*4c80*/  FMUL.FTZ R158, R158, UR16 ;  /* 0x000000109e9e7c20 */ /* 0x000fe20008410000 */
[----:B------:R-:W-:-:S03]  /*4c90*/  MOV R148, UR4 ;  /* 0x0000000400947c02 */ /* 0x000fc60008000f00 */
[----:B------:R-:W-:-:S05]  /*4ca0*/  FMUL.FTZ R159, R144, R158 ;  /* 0x0000009e909f7220 */ /* 0x000fca0000410000 */
[----:B------:R-:W-:Y:S01]  /*4cb0*/  FSEL R159, R159, RZ, P6 ;  /* 0x000000ff9f9f7208 */ /* 0x000fe20003000000 */
[----:B------:R-:W-:-:S04]  /*4cc0*/  @P6 HADD2.F32 R153, -RZ, R225.H0_H0 ;  /* 0x200000e1ff996230 */ /* 0x000fc80000004100 */
[----:B------:R-:W-:Y:S01]  /*4cd0*/  FADD.FTZ R64, R64, R159 ;  /* 0x0000009f40407221 */ /* 0x000fe20000010000 */
[----:B------:R-:W-:-:S07]  /*4ce0*/  @P6 FMUL.FTZ R148, R158, R153 ;  /* 0x000000999e946220 */ /* 0x000fce0000410000 */
.L_x_12792:
[----:B------:R-:W-:Y:S05]  /*4cf0*/  BRA.U !UP3, `(.L_x_12793) ;  /* 0x000000010b287547 */ /* 0x000fea000b800000 */
[----:B------:R-:W-:Y:S01]  /*4d00*/  FMUL.FTZ R158, R157, UR17 ;  /* 0x000000119d9e7c20 */ /* 0x000fe20008410000 */
[----:B------:R-:W-:Y:S01]  /*4d10*/  LOP3.LUT P6, RZ, R6, 0xff00, RZ, 0xc0, !PT ;  /* 0x0000ff0006ff7812 */ /* 0x000fe200078cc0ff */
[----:B------:R-:W-:Y:S02]  /*4d20*/  UMOV UR4, URZ ;  /* 0x000000ff00047c82 */ /* 0x000fe40008000000 */
[----:B------:R-:W-:Y:S01]  /*4d30*/  FMUL.FTZ R158, R158, UR16 ;  /* 0x000000109e9e7c20 */ /* 0x000fe20008410000 */
[----:B------:R-:W-:-:S03]  /*4d40*/  MOV R149, UR4 ;  /* 0x0000000400957c02 */ /* 0x000fc60008000f00 */
[----:B------:R-:W-:-:S05]  /*4d50*/  FMUL.FTZ R160, R145, R158 ;  /* 0x0000009e91a07220 */ /* 0x000fca0000410000 */
[----:B------:R-:W-:Y:S01]  /*4d60*/  FSEL R160, R160, RZ, P6 ;  /* 0x000000ffa0a07208 */ /* 0x000fe20003000000 */
[----:B------:R-:W-:-:S04]  /*4d70*/  @P6 HADD2.F32 R153, -RZ, R225.H1_H1 ;  /* 0x300000e1ff996230 */ /* 0x000fc80000004100 */
[----:B------:R-:W-:Y:S01]  /*4d80*/  FADD.FTZ R65, R65, R160 ;  /* 0x000000a041417221 */ /* 0x000fe20000010000 */
[----:B------:R-:W-:-:S07]  /*4d90*/  @P6 FMUL.FTZ R149, R158, R153 ;  /* 0x000000999e956220 */ /* 0x000fce0000410000 */
.L_x_12793:
        /* <DEDUP_REMOVED lines=11> */
.L_x_12794:
[----:B------:R-:W-:Y:S01]  /*4e50*/  MOV R153, R157 ;  /* 0x0000009d00997202 */ /* 0x000fe20000000f00 */
[----:B------:R-:W-:Y:S06]  /*4e60*/  BRA.U !UP3, `(.L_x_12795) ;  /* 0x0000000d0ba07547 */ /* 0x000fec000b800000 */
[----:B------:R-:W-:Y:S01]  /*4e70*/  FMUL.FTZ R158, R155, UR17 ;  /* 0x000000119b9e7c20 */ /* 0x000fe20008410000 */
[----:B------:R-:W-:Y:S01]  /*4e80*/  ISETP.GE.U32.AND P6, PT, R6, 0x1000000, PT ;  /* 0x010000000600780c */ /* 0x000fe20003fc6070 */
[----:B------:R-:W-:Y:S02]  /*4e90*/  UMOV UR4, URZ ;  /* 0x000000ff00047c82 */ /* 0x000fe40008000000 */
[----:B------:R-:W-:-:S04]  /*4ea0*/  FMUL.FTZ R158, R158, UR16 ;  /* 0x000000109e9e7c20 */ /* 0x000fc80008410000 */
[----:B------:R-:W-:-:S05]  /*4eb0*/  FMUL.FTZ R151, R147, R158 ;  /* 0x0000009e93977220 */ /* 0x000fca0000410000 */
[----:B------:R-:W-:Y:S02]  /*4ec0*/  FSEL R160, R151, RZ, P6 ;  /* 0x000000ff97a07208 */ /* 0x000fe40003000000 */
[----:B------:R-:W-:-:S03]  /*4ed0*/  MOV R151, UR4 ;  /* 0x0000000400977c02 */ /* 0x000fc60008000f00 */
[----:B------:R-:W-:Y:S01]  /*4ee0*/  FADD.FTZ R67, R67, R160 ;  /* 0x000000a043437221 */ /* 0x000fe20000010000 */
[----:B------:R-:W-:Y:S06]  /*4ef0*/  @!P6 BRA `(.L_x_12795) ;  /* 0x0000000c007ce947 */ /* 0x000fec0003800000 */
[----:B------:R-:W-:-:S05]  /*4f00*/  HADD2.F32 R151, -RZ, R226.H1_H1 ;  /* 0x300000e2ff977230 */ /* 0x000fca0000004100 */
[----:B------:R-:W-:Y:S01]  /*4f10*/  FMUL.FTZ R151, R158, R151 ;  /* 0x000000979e977220 */ /* 0x000fe20000410000 */
[----:B------:R-:W-:Y:S06]  /*4f20*/  BRA `(.L_x_12795) ;  /* 0x0000000c00707947 */ /* 0x000fec0003800000 */
.L_x_12791:
[----:B------:R-:W-:Y:S05]  /*4f30*/  BRA.U !UP3, `(.L_x_12796) ;  /* 0x000000010b447547 */ /* 0x000fea000b800000 */
[----:B------:R-:W-:Y:S01]  /*4f40*/  PLOP3.LUT P6, PT, PT, PT, UP2, 0x80, 0x8 ;  /* 0x000000000008781c */ /* 0x000fe20003fcf028 */
[----:B------:R-:W-:Y:S01]  /*4f50*/  UMOV UR4, URZ ;  /* 0x000000ff00047c82 */ /* 0x000fe20008000000 */
[----:B0----5:R-:W-:-:S11]  /*4f60*/  MOV R148, R36 ;  /* 0x0000002400947202 */ /* 0x021fd60000000f00 */
[----:B------:R-:W-:Y:S01]  /*4f70*/  @P6 FFMA.FTZ R157, R17, UR29, R156 ;  /* 0x0000001d119d6c23 */ /* 0x000fe2000801009c */
[----:B------:R-:W-:-:S13]  /*4f80*/  PLOP3.LUT P6, PT, PT, PT, UP2, 0x80, 0x8 ;  /* 0x000000000008781c */ /* 0x000fda0003fcf028 */
[----:B------:R-:W-:Y:S01]  /*4f90*/  @P6 FADD.FTZ R157, R14, -R157 ;  /* 0x8000009d0e9d6221 */ /* 0x000fe20000010000 */
[----:B------:R-:W-:-:S13]  /*4fa0*/  PLOP3.LUT P6, PT, PT, PT, UP2, 0x80, 0x8 ;  /* 0x000000000008781c */ /* 0x000fda0003fcf028 */
[----:B------:R-:W-:Y:S01]  /*4fb0*/  @P6 FFMA.FTZ R148, R157, UR28, R36 ;  /* 0x0000001c9d946c23 */ /* 0x000fe20008010024 */
[----:B------:R-:W-:-:S03]  /*4fc0*/  LOP3.LUT P6, RZ, R6, 0xff, RZ, 0xc0, !PT ;  /* 0x000000ff06ff7812 */ /* 0x000fc600078cc0ff */
[----:B------:R-:W-:Y:S01]  /*4fd0*/  FMUL.FTZ R158, R148, UR17 ;  /* 0x00000011949e7c20 */ /* 0x000fe20008410000 */
[----:B------:R-:W-:-:S03]  /*4fe0*/  MOV R148, UR4 ;  /* 0x0000000400947c02 */ /* 0x000fc60008000f00 */
[----:B------:R-:W-:-:S04]  /*4ff0*/  FMUL.FTZ R158, R158, UR16 ;  /* 0x000000109e9e7c20 */ /* 0x000fc80008410000 */
[----:B------:R-:W-:Y:S02]  /*5000*/  FMUL.FTZ R159, R144, R158 ;  /* 0x0000009e909f7220 */ /* 0x000fe40000410000 */
[----:B------:R-:W-:-:S03]  /*5010*/  @P6 HADD2.F32 R157, -RZ, R225.H0_H0 ;  /* 0x200000e1ff9d6230 */ /* 0x000fc60000004100 */
[----:B------:R-:W-:Y:S02]  /*5020*/  FSEL R159, R159, RZ, P6 ;  /* 0x000000ff9f9f7208 */ /* 0x000fe40003000000 */
[----:B------:R-:W-:-:S03]  /*5030*/  @P6 FMUL.FTZ R148, R157, R158 ;  /* 0x0000009e9d946220 */ /* 0x000fc60000410000 */
[----:B------:R-:W-:-:S07]  /*5040*/  FADD.FTZ R64, R64, R159 ;  /* 0x0000009f40407221 */ /* 0x000fce0000010000 */
.L_x_12796:
[----:B------:R-:W-:Y:S05]  /*5050*/  BRA.U !UP3, `(.L_x_12797) ;  /* 0x000000010b447547 */ /* 0x000fea000b800000 */
[----:B------:R-:W-:Y:S01]  /*5060*/  PLOP3.LUT P6, PT, PT, PT, UP2, 0x80, 0x8 ;  /* 0x000000000008781c */ /* 0x000fe20003fcf028 */
[----:B------:R-:W-:-:S12]  /*5070*/  UMOV UR4, URZ ;  /* 0x000000ff00047c82 */ /* 0x000fd80008000000 */
[----:B0-----:R-:W-:Y:S01]  /*5080*/  @P6 FFMA.FTZ R149, R24, UR29, R156 ;  /* 0x0000001d18956c23 */ /* 0x001fe2000801009c */
[----:B------:R-:W-:-:S13]  /*5090*/  PLOP3.LUT P6, PT, PT, PT, UP2, 0x80, 0x8 ;  /* 0x000000000008781c */ /* 0x000fda0003fcf028 */
[----:B------:R-:W-:Y:S01]  /*50a0*/  @P6 FADD.FTZ R158, R22, -R149 ;  /* 0x80000095169e6221 */ /* 0x000fe20000010000 */
[----:B------:R-:W-:Y:S02]  /*50b0*/  PLOP3.LUT P6, PT, PT, PT, UP2, 0x80, 0x8 ;  /* 0x000000000008781c */ /* 0x000fe40003fcf028 */
[----:B-----5:R-:W-:-:S11]  /*50c0*/  MOV R149, R37 ;  /* 0x0000002500957202 */ /* 0x020fd60000000f00 */
[----:B------:R-:W-:Y:S01]  /*50d0*/  @P6 FFMA.FTZ R149, R158, UR28, R37 ;  /* 0x0000001c9e956c23 */ /* 0x000fe20008010025 */
[----:B------:R-:W-:-:S03]  /*50e0*/  LOP3.LUT P6, RZ, R6, 0xff00, RZ, 0xc0, !PT ;  /* 0x0000ff0006ff7812 */ /* 0x000fc600078cc0ff */
[----:B------:R-:W-:Y:S01]  /*50f0*/  FMUL.FTZ R158, R149, UR17 ;  /* 0x00000011959e7c20 */ /* 0x000fe20008410000 */
[----:B------:R-:W-:-:S03]  /*5100*/  MOV R149, UR4 ;  /* 0x0000000400957c02 */ /* 0x000fc60008000f00 */
[----:B------:R-:W-:-:S04]  /*5110*/  FMUL.FTZ R158, R158, UR16 ;  /* 0x000000109e9e7c20 */ /* 0x000fc80008410000 */
[----:B------:R-:W-:Y:S02]  /*5120*/  FMUL.FTZ R160, R145, R158 ;  /* 0x0000009e91a07220 */ /* 0x000fe40000410000 */
[----:B------:R-:W-:-:S03]  /*5130*/  @P6 HADD2.F32 R157, -RZ, R225.H1_H1 ;  /* 0x300000e1ff9d6230 */ /* 0x000fc60000004100 */
[----:B------:R-:W-:Y:S02]  /*5140*/  FSEL R160, R160, RZ, P6 ;  /* 0x000000ffa0a07208 */ /* 0x000fe40003000000 */
[----:B------:R-:W-:-:S03]  /*5150*/  @P6 FMUL.FTZ R149, R157, R158 ;  /* 0x0000009e9d956220 */ /* 0x000fc60000410000 */
[----:B------:R-:W-:-:S07]  /*5160*/  FADD.FTZ R65, R65, R160 ;  /* 0x000000a041417221 */ /* 0x000fce0000010000 */
.L_x_12797:
        /* <DEDUP_REMOVED lines=18> */
.L_x_12798:
        /* <DEDUP_REMOVED lines=9> */
[----:B------:R-:W-:-:S03]  /*5320*/  ISETP.GE.U32.AND P6, PT, R6, 0x1000000, PT ;  /* 0x010000000600780c */ /* 0x000fc60003fc6070 */
[----:B------:R-:W-:-:S04]  /*5330*/  FMUL.FTZ R158, R151, UR17 ;  /* 0x00000011979e7c20 */ /* 0x000fc80008410000 */
        /* <DEDUP_REMOVED lines=9> */
.L_x_12790:
[----:B------:R-:W-:-:S04]  /*53d0*/  UISETP.NE.U32.AND UP0, UPT, UR20, URZ, UPT ;  /* 0x000000ff1400728c */ /* 0x000fc8000bf05070 */
[----:B------:R-:W-:-:S06]  /*53e0*/  UISETP.NE.AND.EX UP0, UPT, UR21, URZ, UPT, UP0 ;  /* 0x000000ff1500728c */ /* 0x000fcc000bf05300 */
[----:B------:R-:W-:-:S13]  /*53f0*/  PLOP3.LUT P5, PT, PT, PT, UP0, 0x80, 0x8 ;  /* 0x000000000008781c */ /* 0x000fda0003faf008 */
[----:B------:R-:W-:Y:S05]  /*5400*/  @!P5 BRA `(.L_x_12799) ;  /* 0x000000040038d947 */ /* 0x000fea0003800000 */
        /* <DEDUP_REMOVED lines=19> */
[----:B------:R-:W-:Y:S01]  /*5540*/  ISETP.LT.AND P6, PT, RZ, UR27, PT ;  /* 0x0000001bff007c0c */ /* 0x000fe2000bfc1270 */
[----:B------:R-:W-:Y:S02]  /*5550*/  UMOV UR4, URZ ;  /* 0x000000ff00047c82 */ /* 0x000fe40008000000 */
[----:B------:R-:W-:-:S04]  /*5560*/  FADD.FTZ R148, R14, -R157 ;  /* 0x8000009d0e947221 */ /* 0x000fc80000010000 */
[----:B------:R-:W-:-:S05]  /*5570*/  FMUL.FTZ R148, R148, UR28 ;  /* 0x0000001c94947c20 */ /* 0x000fca0008410000 */
[----:B------:R-:W-:Y:S02]  /*5580*/  FSEL R148, R148, RZ, P6 ;  /* 0x000000ff94947208 */ /* 0x000fe40003000000 */
[----:B-----5:R-:W-:-:S03]  /*5590*/  LOP3.LUT P6, RZ, R6, 0xff, RZ, 0xc0, !PT ;  /* 0x000000ff06ff7812 */ /* 0x020fc600078cc0ff */
        /* <DEDUP_REMOVED lines=8> */
.L_x_12800:
[----:B------:R-:W-:Y:S05]  /*5620*/  BRA.U !UP3, `(.L_x_12801) ;  /* 0x000000010b3c7547 */ /* 0x000fea000b800000 */
        /* <DEDUP_REMOVED lines=15> */
.L_x_12801:
        /* <DEDUP_REMOVED lines=16> */
.L_x_12802:
[----:B------:R-:W-:Y:S05]  /*5820*/  BRA.U !UP3, `(.L_x_12795) ;  /* 0x000000050b307547 */ /* 0x000fea000b800000 */
[----:B------:R-:W-:Y:S01]  /*5830*/  FMUL.FTZ R158, R155, UR17 ;  /* 0x000000119b9e7c20 */ /* 0x000fe20008410000 */
[----:B-----5:R-:W-:Y:S01]  /*5840*/  ISETP.GE.U32.AND P6, PT, R6, 0x1000000, PT ;  /* 0x010000000600780c */ /* 0x020fe20003fc6070 */
        /* <DEDUP_REMOVED lines=10> */
.L_x_12799:
[----:B------:R-:W-:Y:S05]  /*58f0*/  BRA.U !UP3, `(.L_x_12803) ;  /* 0x000000010b3c7547 */ /* 0x000fea000b800000 */
[----:B------:R-:W-:Y:S01]  /*5900*/  FFMA.FTZ R157, R17, UR29, R156 ;  /* 0x0000001d119d7c23 */ /* 0x000fe2000801009c */
[----:B------:R-:W-:Y:S01]  /*5910*/  ISETP.LT.AND P6, PT, RZ, UR27, PT ;  /* 0x0000001bff007c0c */ /* 0x000fe2000bfc1270 */
[----:B------:R-:W-:Y:S02]  /*5920*/  UMOV UR4, URZ ;  /* 0x000000ff00047c82 */ /* 0x000fe40008000000 */
[----:B------:R-:W-:-:S04]  /*5930*/  FADD.FTZ R157, R14, -R157 ;  /* 0x8000009d0e9d7221 */ /* 0x000fc80000010000 */
[----:B0-----:R-:W-:-:S05]  /*5940*/  FMUL.FTZ R148, R157, UR28 ;  /* 0x0000001c9d947c20 */ /* 0x001fca0008410000 */
[----:B------:R-:W-:Y:S02]  /*5950*/  FSEL R148, R148, RZ, P6 ;  /* 0x000000ff94947208 */ /* 0x000fe40003000000 */
[----:B-----5:R-:W-:-:S03]  /*5960*/  LOP3.LUT P6, RZ, R6, 0xff, RZ, 0xc0, !PT ;  /* 0x000000ff06ff7812 */ /* 0x020fc600078cc0ff */
[----:B------:R-:W-:-:S04]  /*5970*/  FMUL.FTZ R148, R148, UR17 ;  /* 0x0000001194947c20 */ /* 0x000fc80008410000 */
[----:B------:R-:W-:Y:S01]  /*5980*/  FMUL.FTZ R158, R148, UR16 ;  /* 0x00000010949e7c20 */ /* 0x000fe20008410000 */
[----:B------:R-:W-:-:S03]  /*5990*/  MOV R148, UR4 ;  /* 0x0000000400947c02 */ /* 0x000fc60008000f00 */
[----:B------:R-:W-:Y:S02]  /*59a0*/  FMUL.FTZ R159, R144, R158 ;  /* 0x0000009e909f7220 */ /* 0x000fe40000410000 */
[----:B------:R-:W-:-:S03]  /*59b0*/  @P6 HADD2.F32 R157, -RZ, R225.H0_H0 ;  /* 0x200000e1ff9d6230 */ /* 0x000fc60000004100 */
[----:B------:R-:W-:Y:S02]  /*59c0*/  FSEL R159, R159, RZ, P6 ;  /* 0x000000ff9f9f7208 */ /* 0x000fe40003000000 */
[----:B------:R-:W-:-:S03]  /*59d0*/  @P6 FMUL.FTZ R148, R157, R158 ;  /* 0x0000009e9d946220 */ /* 0x000fc60000410000 */
[----:B------:R-:W-:-:S07]  /*59e0*/  FADD.FTZ R64, R64, R159 ;  /* 0x0000009f40407221 */ /* 0x000fce0000010000 */
.L_x_12803:
[----:B------:R-:W-:Y:S05]  /*59f0*/  BRA.U !UP3, `(.L_x_12804) ;  /* 0x000000010b3c7547 */ /* 0x000fea000b800000 */
[----:B0-----:R-:W-:Y:S01]  /*5a00*/  FFMA.FTZ R149, R24, UR29, R156 ;  /* 0x0000001d18957c23 */ /* 0x001fe2000801009c */
[----:B------:R-:W-:Y:S01]  /*5a10*/  ISETP.LT.AND P6, PT, RZ, UR27, PT ;  /* 0x0000001bff007c0c */ /* 0x000fe2000bfc1270 */
[----:B------:R-:W-:Y:S02]  /*5a20*/  UMOV UR4, URZ ;  /* 0x000000ff00047c82 */ /* 0x000fe40008000000 */
[----:B------:R-:W-:-:S04]  /*5a30*/  FADD.FTZ R149, R22, -R149 ;  /* 0x8000009516957221 */ /* 0x000fc80000010000 */
[----:B------:R-:W-:-:S05]  /*5a40*/  FMUL.FTZ R149, R149, UR28 ;  /* 0x0000001c95957c20 */ /* 0x000fca0008410000 */
[----:B------:R-:W-:Y:S02]  /*5a50*/  FSEL R149, R149, RZ, P6 ;  /* 0x000000ff95957208 */ /* 0x000fe40003000000 */
[----:B-----5:R-:W-:-:S03]  /*5a60*/  LOP3.LUT P6, RZ, R6, 0xff00, RZ, 0xc0, !PT ;  /* 0x0000ff0006ff7812 */ /* 0x020fc600078cc0ff */
[----:B------:R-:W-:-:S04]  /*5a70*/  FMUL.FTZ R149, R149, UR17 ;  /* 0x0000001195957c20 */ /* 0x000fc80008410000 */
[----:B------:R-:W-:Y:S01]  /*5a80*/  FMUL.FTZ R160, R149, UR16 ;  /* 0x0000001095a07c20 */ /* 0x000fe20008410000 */
[----:B------:R-:W-:-:S03]  /*5a90*/  MOV R149, UR4 ;  /* 0x0000000400957c02 */ /* 0x000fc60008000f00 */
[----:B------:R-:W-:Y:S02]  /*5aa0*/  FMUL.FTZ R158, R145, R160 ;  /* 0x000000a0919e7220 */ /* 0x000fe40000410000 */
[----:B------:R-:W-:-:S03]  /*5ab0*/  @P6 HADD2.F32 R157, -RZ, R225.H1_H1 ;  /* 0x300000e1ff9d6230 */ /* 0x000fc60000004100 */
[----:B------:R-:W-:Y:S02]  /*5ac0*/  FSEL R158, R158, RZ, P6 ;  /* 0x000000ff9e9e7208 */ /* 0x000fe40003000000 */
[----:B------:R-:W-:-:S03]  /*5ad0*/  @P6 FMUL.FTZ R149, R157, R160 ;  /* 0x000000a09d956220 */ /* 0x000fc60000410000 */
[----:B------:R-:W-:-:S07]  /*5ae0*/  FADD.FTZ R65, R65, R158 ;  /* 0x0000009e41417221 */ /* 0x000fce0000010000 */
.L_x_12804:
        /* <DEDUP_REMOVED lines=16> */
.L_x_12805:
[----:B------:R-:W-:Y:S05]  /*5bf0*/  BRA.U !UP3, `(.L_x_12795) ;  /* 0x000000010b3c7547 */ /* 0x000fea000b800000 */
[----:B0-----:R-:W-:Y:S01]  /*5c00*/  FFMA.FTZ R158, R208, UR29, R156 ;  /* 0x0000001dd09e7c23 */ /* 0x001fe2000801009c */
[----:B------:R-:W-:Y:S01]  /*5c10*/  ISETP.LT.AND P6, PT, RZ, UR27, PT ;  /* 0x0000001bff007c0c */ /* 0x000fe2000bfc1270 */
[----:B------:R-:W-:Y:S02]  /*5c20*/  UMOV UR4, URZ ;  /* 0x000000ff00047c82 */ /* 0x000fe40008000000 */
[----:B------:R-:W-:-:S04]  /*5c30*/  FADD.FTZ R158, R201, -R158 ;  /* 0x8000009ec99e7221 */ /* 0x000fc80000010000 */
[----:B------:R-:W-:-:S05]  /*5c40*/  FMUL.FTZ R151, R158, UR28 ;  /* 0x0000001c9e977c20 */ /* 0x000fca0008410000 */
[----:B------:R-:W-:Y:S02]  /*5c50*/  FSEL R151, R151, RZ, P6 ;  /* 0x000000ff97977208 */ /* 0x000fe40003000000 */
[----:B-----5:R-:W-:-:S03]  /*5c60*/  ISETP.GE.U32.AND P6, PT, R6, 0x1000000, PT ;  /* 0x010000000600780c */ /* 0x020fc60003fc6070 */
        /* <DEDUP_REMOVED lines=8> */
.L_x_12795:
[----:B------:R-:W-:Y:S05]  /*5cf0*/  BSYNC.RECONVERGENT B1 ;  /* 0x0000000000017941 */ /* 0x000fea0003800200 */
.L_x_12789:
[----:B0-----:R-:W0:Y:S01]  /*5d00*/  @P5 LDC.64 R160, c[0x0][0x478] ;  /* 0x00011e00ffa05b82 */ /* 0x001e220000000a00 */
[----:B------:R-:W1:Y:S01]  /*5d10*/  @UP3 LDCU.64 UR30, c[0x0][0x468] ;  /* 0x00008d00ff1e37ac */ /* 0x000e620008000a00 */
[----:B------:R-:W-:Y:S01]  /*5d20*/  PLOP3.LUT P6, PT, PT, PT, UP3, 0x80, 0x8 ;  /* 0x000000000008781c */ /* 0x000fe20003fcf038 */
[----:B------:R-:W-:-:S12]  /*5d30*/  HFMA2 R158, -RZ, RZ, 0, 9.5367431640625e-07 ;  /* 0x00000010ff9e7431 */ /* 0x000fd800000001ff */
[C---:B-1----:R-:W-:Y:S01]  /*5d40*/  @P6 IMAD.WIDE.U32 R158, R231.reuse, R158, UR30 ;  /* 0x0000001ee79e6e25 */ /* 0x042fe2000f8e009e */
[----:B------:R-:W-:-:S03]  /*5d50*/  IADD3 R231, PT, PT, R231, 0x100, RZ ;  /* 0x00000100e7e77810 */ /* 0x000fc60007ffe0ff */
[C---:B0-----:R-:W-:Y:S01]  /*5d60*/  @P5 IMAD.WIDE.U32 R160, R8.reuse, 0x10, R160 ;  /* 0x0000001008a05825 */ /* 0x041fe200078e00a0 */
[----:B------:R-:W-:-:S04]  /*5d70*/  IADD3 R8, PT, PT, R8, 0x100, RZ ;  /* 0x0000010008087810 */ /* 0x000fc80007ffe0ff */
[----:B------:R1:W-:Y:S01]  /*5d80*/  @P5 STG.E.128 desc[UR6][R160.64], R152 ;  /* 0x00000098a0005986 */ /* 0x0003e2000c101d06 */
[----:B------:R-:W-:-:S13]  /*5d90*/  PLOP3.LUT P5, PT, PT, PT, UP3, 0x80, 0x8 ;  /* 0x000000000008781c */ /* 0x000fda0003faf038 */
[----:B------:R1:W-:Y:S02]  /*5da0*/  @P5 STG.E.128 desc[UR6][R158.64], R148 ;  /* 0x000000949e005986 */ /* 0x0003e4000c101d06 */
.L_x_12787:
[----:B------:R-:W-:Y:S05]  /*5db0*/  BSYNC.RECONVERGENT B0 ;  /* 0x0000000000007941 */ /* 0x000fea0003800200 */
.L_x_12786:
[----:B------:R-:W-:Y:S04]  /*5dc0*/  BSSY.RECONVERGENT B0, `(.L_x_12806) ;  /* 0x0000141000007945 */ /* 0x000fe80003800200 */
[----:B------:R-:W-:Y:S05]  /*5dd0*/  @!P1 BRA `(.L_x_12807) ;  /* 0x0000001000fc9947 */ /* 0x000fea0003800000 */
[----:B------:R-:W-:-:S04]  /*5de0*/  UISETP.NE.U32.AND UP0, UPT, UR18, URZ, UPT ;  /* 0x000000ff1200728c */ /* 0x000fc8000bf05070 */
[----:B------:R-:W-:Y:S01]  /*5df0*/  UISETP.NE.AND.EX UP0, UPT, UR19, URZ, UPT, UP0 ;  /* 0x000000ff1300728c */ /* 0x000fe2000bf05300 */
[----:B------:R-:W-:Y:S10]  /*5e00*/  BRA.U !UP3, `(.L_x_12808) ;  /* 0x000000010b0c7547 */ /* 0x000ff4000b800000 */
[----:B-----5:R-:W2:Y:S02]  /*5e10*/  LDC.64 R144, c[0x0][0x390] ;  /* 0x0000e400ff907b82 */ /* 0x020ea40000000a00 */
[----:B--2---:R-:W-:-:S06]  /*5e20*/  IMAD.WIDE.U32 R144, R231, 0x10, R144 ;  /* 0x00000010e7907825 */ /* 0x004fcc00078e0090 */
[----:B------:R-:W5:Y:S02]  /*5e30*/  LDG.E.128 R144, desc[UR6][R144.64] ;  /* 0x0000000690907981 */ /* 0x000f64000c1e1d00 */
.L_x_12808:
[----:B------:R-:W-:Y:S04]  /*5e40*/  BSSY.RECONVERGENT B1, `(.L_x_12809) ;  /* 0x000012d000017945 */ /* 0x000fe80003800200 */
[----:B------:R-:W-:Y:S05]  /*5e50*/  BRA.U !UP0, `(.L_x_12810) ;  /* 0x0000000908647547 */ /* 0x000fea000b800000 */
[----:B------:R-:W-:-:S04]  /*5e60*/  UISETP.NE.U32.AND UP0, UPT, UR20, URZ, UPT ;  /* 0x000000ff1400728c */ /* 0x000fc8000bf05070 */
[----:B------:R-:W-:-:S06]  /*5e70*/  UISETP.NE.AND.EX UP0, UPT, UR21, URZ, UPT, UP0 ;  /* 0x000000ff1500728c */ /* 0x000fcc000bf05300 */
[----:B------:R-:W-:-:S13]  /*5e80*/  PLOP3.LUT P5, PT, PT, PT, UP0, 0x80, 0x8 ;  /* 0x000000000008781c */ /* 0x000fda0003faf008 */
[----:B------:R-:W-:Y:S05]  /*5e90*/  @!P5 BRA `(.L_x_12811) ;  /* 0x00000004002cd947 */ /* 0x000fea0003800000 */
[----:B------:R-:W-:Y:S02]  /*5ea0*/  PLOP3.LUT P6, PT, PT, PT, UP2, 0x80, 0x8 ;  /* 0x000000000008781c */ /* 0x000fe40003fcf028 */
[----:B-----5:R-:W-:-:S11]  /*5eb0*/  MOV R157, R33 ;  /* 0x00000021009d7202 */ /* 0x020fd60000000f00 */
[----:B01----:R-:W-:Y:S01]  /*5ec0*/  @P6 FFMA.FTZ R152, R15, UR29, R156 ;  /* 0x0000001d0f986c23 */ /* 0x003fe2000801009c */
        /* <DEDUP_REMOVED lines=36> */
.L_x_12812:
        /* <DEDUP_REMOVED lines=11> */
.L_x_12813:
        /* <DEDUP_REMOVED lines=11> */
.L_x_12814:
        /* <DEDUP_REMOVED lines=14> */
.L_x_12811:
[----:B------:R-:W-:Y:S05]  /*6350*/  BRA.U !UP3, `(.L_x_12816) ;  /* 0x000000010b447547 */ /* 0x000fea000b800000 */
[----:B------:R-:W-:Y:S01]  /*6360*/  PLOP3.LUT P6, PT, PT, PT, UP2, 0x80, 0x8 ;  /* 0x000000000008781c */ /* 0x000fe20003fcf028 */
[----:B------:R-:W-:-:S12]  /*6370*/  UMOV UR4, URZ ;  /* 0x000000ff00047c82 */ /* 0x000fd80008000000 */
[----:B01----:R-:W-:Y:S01]  /*6380*/  @P6 FFMA.FTZ R148, R15, UR29, R156 ;  /* 0x0000001d0f946c23 */ /* 0x003fe2000801009c */
        /* <DEDUP_REMOVED lines=14> */
.L_x_12816:
[----:B------:R-:W-:Y:S05]  /*6470*/  BRA.U !UP3, `(.L_x_12817) ;  /* 0x000000010b447547 */ /* 0x000fea000b800000 */
[----:B------:R-:W-:Y:S01]  /*6480*/  PLOP3.LUT P6, PT, PT, PT, UP2, 0x80, 0x8 ;  /* 0x000000000008781c */ /* 0x000fe20003fcf028 */
[----:B------:R-:W-:Y:S01]  /*6490*/  UMOV UR4, URZ ;  /* 0x000000ff00047c82 */ /* 0x000fe20008000000 */
[----:B01---5:R-:W-:-:S11]  /*64a0*/  MOV R149, R33 ;  /* 0x0000002100957202 */ /* 0x023fd60000000f00 */
        /* <DEDUP_REMOVED lines=14> */
.L_x_12817:
        /* <DEDUP_REMOVED lines=18> */
.L_x_12818:
        /* <DEDUP_REMOVED lines=20> */
.L_x_12810:
[----:B------:R-:W-:-:S04]  /*67f0*/  UISETP.NE.U32.AND UP0, UPT, UR20, URZ, UPT ;  /* 0x000000ff1400728c */ /* 0x000fc8000bf05070 */
[----:B------:R-:W-:-:S06]  /*6800*/  UISETP.NE.AND.EX UP0, UPT, UR21, URZ, UPT, UP0 ;  /* 0x000000ff1500728c */ /* 0x000fcc000bf05300 */
[----:B------:R-:W-:-:S13]  /*6810*/  PLOP3.LUT P5, PT, PT, PT, UP0, 0x80, 0x8 ;  /* 0x000000000008781c */ /* 0x000fda0003faf008 */
[----:B------:R-:W-:Y:S05]  /*6820*/  @!P5 BRA `(.L_x_12819) ;  /* 0x000000040038d947 */ /* 0x000fea0003800000 */
        /* <DEDUP_REMOVED lines=33> */
.L_x_12820:
        /* <DEDUP_REMOVED lines=16> */
.L_x_12821:
        /* <DEDUP_REMOVED lines=16> */
.L_x_12822:
        /* <DEDUP_REMOVED lines=13> */
.L_x_12819:
[----:B------:R-:W-:Y:S05]  /*6d10*/  BRA.U !UP3, `(.L_x_12823) ;  /* 0x000000010b3c7547 */ /* 0x000fea000b800000 */
[----:B01----:R-:W-:Y:S01]  /*6d20*/  FFMA.FTZ R148, R15, UR29, R156 ;  /* 0x0000001d0f947c23 */ /* 0x003fe2000801009c */
        /* <DEDUP_REMOVED lines=14> */
.L_x_12823:
        /* <DEDUP_REMOVED lines=16> */
.L_x_12824:
[----:B------:R-:W-:Y:S05]  /*6f10*/  BRA.U !UP3, `(.L_x_12825) ;  /* 0x000000010b3c7547 */ /* 0x000fea000b800000 */
[----:B------:R-:W-:Y:S01]  /*6f20*/  FFMA.FTZ R157, R29, UR29, R156 ;  /* 0x0000001d1d9d7c23 */ /* 0x000fe2000801009c */
[----:B------:R-:W-:Y:S01]  /*6f30*/  ISETP.LT.AND P6, PT, RZ, UR27, PT ;  /* 0x0000001bff007c0c */ /* 0x000fe2000bfc1270 */
[----:B------:R-:W-:Y:S02]  /*6f40*/  UMOV UR4, URZ ;  /* 0x000000ff00047c82 */ /* 0x000fe40008000000 */
[----:B------:R-:W-:-:S04]  /*6f50*/  FADD.FTZ R157, R192, -R157 ;  /* 0x8000009dc09d7221 */ /* 0x000fc80000010000 */
[----:B01----:R-:W-:-:S05]  /*6f60*/  FMUL.FTZ R150, R157, UR28 ;  /* 0x0000001c9d967c20 */ /* 0x003fca0008410000 */
        /* <DEDUP_REMOVED lines=10> */
.L_x_12825:
[----:B------:R-:W-:Y:S05]  /*7010*/  BRA.U !UP3, `(.L_x_12815) ;  /* 0x000000010b3c7547 */ /* 0x000fea000b800000 */
[----:B01----:R-:W-:Y:S01]  /*7020*/  FFMA.FTZ R158, R206, UR29, R156 ;  /* 0x0000001dce9e7c23 */ /* 0x003fe2000801009c */
        /* <DEDUP_REMOVED lines=14> */
.L_x_12815:
[----:B------:R-:W-:Y:S05]  /*7110*/  BSYNC.RECONVERGENT B1 ;  /* 0x0000000000017941 */ /* 0x000fea0003800200 */
.L_x_12809:
[----:B01----:R-:W0:Y:S01]  /*7120*/  @P5 LDC.64 R160, c[0x0][0x478] ;  /* 0x00011e00ffa05b82 */ /* 0x003e220000000a00 */
        /* <DEDUP_REMOVED lines=10> */
.L_x_12807:
[----:B------:R-:W-:Y:S05]  /*71d0*/  BSYNC.RECONVERGENT B0 ;  /* 0x0000000000007941 */ /* 0x000fea0003800200 */
.L_x_12806:
[----:B------:R-:W-:Y:S04]  /*71e0*/  BSSY.RECONVERGENT B0, `(.L_x_12826) ;  /* 0x0000141000007945 */ /* 0x000fe80003800200 */
[----:B------:R-:W-:Y:S05]  /*71f0*/  @!P2 BRA `(.L_x_12827) ;  /* 0x0000001000fca947 */ /* 0x000fea0003800000 */
[----:B------:R-:W-:-:S04]  /*7200*/  UISETP.NE.U32.AND UP0, UPT, UR18, URZ, UPT ;  /* 0x000000ff1200728c */ /* 0x000fc8000bf05070 */
[----:B------:R-:W-:Y:S01]  /*7210*/  UISETP.NE.AND.EX UP0, UPT, UR19, URZ, UPT, UP0 ;  /* 0x000000ff1300728c */ /* 0x000fe2000bf05300 */
[----:B------:R-:W-:Y:S10]  /*7220*/  BRA.U !UP3, `(.L_x_12828) ;  /* 0x000000010b0c7547 */ /* 0x000ff4000b800000 */
[----:B-----5:R-:W3:Y:S02]  /*7230*/  LDC.64 R144, c[0x0][0x390] ;  /* 0x0000e400ff907b82 */ /* 0x020ee40000000a00 */
[----:B---3--:R-:W-:-:S06]  /*7240*/  IMAD.WIDE.U32 R144, R231, 0x10, R144 ;  /* 0x00000010e7907825 */ /* 0x008fcc00078e0090 */
[----:B------:R-:W5:Y:S02]  /*7250*/  LDG.E.128 R144, desc[UR6][R144.64] ;  /* 0x0000000690907981 */ /* 0x000f64000c1e1d00 */
.L_x_12828:
        /* <DEDUP_REMOVED lines=8> */
[----:B012---:R-:W-:Y:S01]  /*72e0*/  @P6 FFMA.FTZ R153, R19, UR29, R156 ;  /* 0x0000001d13996c23 */ /* 0x007fe2000801009c */
        /* <DEDUP_REMOVED lines=36> */
.L_x_12832:
        /* <DEDUP_REMOVED lines=11> */
.L_x_12833:
        /* <DEDUP_REMOVED lines=11> */
.L_x_12834:
        /* <DEDUP_REMOVED lines=14> */
.L_x_12831:
[----:B------:R-:W-:Y:S05]  /*7770*/  BRA.U !UP3, `(.L_x_12836) ;  /* 0x000000010b447547 */ /* 0x000fea000b800000 */
[----:B------:R-:W-:Y:S01]  /*7780*/  PLOP3.LUT P6, PT, PT, PT, UP2, 0x80, 0x8 ;  /* 0x000000000008781c */ /* 0x000fe20003fcf028 */
[----:B------:R-:W-:Y:S01]  /*7790*/  UMOV UR4, URZ ;  /* 0x000000ff00047c82 */ /* 0x000fe20008000000 */
[----:B012--5:R-:W-:-:S11]  /*77a0*/  MOV R148, R128 ;  /* 0x0000008000947202 */ /* 0x027fd60000000f00 */
        /* <DEDUP_REMOVED lines=14> */
.L_x_12836:
        /* <DEDUP_REMOVED lines=18> */
.L_x_12837:
        /* <DEDUP_REMOVED lines=18> */
.L_x_12838:
        /* <DEDUP_REMOVED lines=20> */
.L_x_12830:
[----:B------:R-:W-:-:S04]  /*7c10*/  UISETP.NE.U32.AND UP0, UPT, UR20, URZ, UPT ;  /* 0x000000ff1400728c */ /* 0x000fc8000bf05070 */
[----:B------:R-:W-:-:S06]  /*7c20*/  UISETP.NE.AND.EX UP0, UPT, UR21, URZ, UPT, UP0 ;  /* 0x000000ff1500728c */ /* 0x000fcc000bf05300 */
[----:B------:R-:W-:-:S13]  /*7c30*/  PLOP3.LUT P5, PT, PT, PT, UP0, 0x80, 0x8 ;  /* 0x000000000008781c */ /* 0x000fda0003faf008 */
[----:B------:R-:W-:Y:S05]  /*7c40*/  @!P5 BRA `(.L_x_12839) ;  /* 0x000000040038d947 */ /* 0x000fea0003800000 */
[--C-:B012---:R-:W-:Y:S01]  /*7c50*/  FFMA.FTZ R152, R176, UR29, R156.reuse ;  /* 0x0000001db0987c23 */ /* 0x107fe2000801009c */
[--C-:B------:R-:W-:Y:S01]  /*7c60*/  FFMA.FTZ R153, R177, UR29, R156.reuse ;  /* 0x0000001db1997c23 */ /* 0x100fe2000801009c */
[--C-:B------:R-:W-:Y:S01]  /*7c70*/  FFMA.FTZ R155, R19, UR29, R156.reuse ;  /* 0x0000001d139b7c23 */ /* 0x100fe2000801009c */
[----:B------:R-:W-:Y:S01]  /*7c80*/  FFMA.FTZ R154, R204, UR29, R156 ;  /* 0x0000001dcc9a7c23 */ /* 0x000fe2000801009c */
[----:B------:R-:W-:Y:S01]  /*7c90*/  FADD.FTZ R157, R175, -R152 ;  /* 0x80000098af9d7221 */ /* 0x000fe20000010000 */
[----:B------:R-:W-:Y:S01]  /*7ca0*/  FADD.FTZ R153, R190, -R153 ;  /* 0x80000099be997221 */ /* 0x000fe20000010000 */
[----:B------:R-:W-:Y:S01]  /*7cb0*/  FADD.FTZ R152, R18, -R155 ;  /* 0x8000009b12987221 */ /* 0x000fe20000010000 */
[----:B------:R-:W-:Y:S01]  /*7cc0*/  FADD.FTZ R155, R197, -R154 ;  /* 0x8000009ac59b7221 */ /* 0x000fe20000010000 */
[----:B------:R-:W-:Y:S01]  /*7cd0*/  ISETP.LT.AND P6, PT, RZ, UR27, PT ;  /* 0x0000001bff007c0c */ /* 0x000fe2000bfc1270 */
[----:B------:R-:W-:Y:S01]  /*7ce0*/  FMUL.FTZ R154, R153, UR28 ;  /* 0x0000001c999a7c20 */ /* 0x000fe20008410000 */
[----:B------:R-:W-:Y:S01]  /*7cf0*/  FMUL.FTZ R153, R157, UR28 ;  /* 0x0000001c9d997c20 */ /* 0x000fe20008410000 */
[----:B------:R-:W-:Y:S01]  /*7d00*/  FMUL.FTZ R152, R152, UR28 ;  /* 0x0000001c98987c20 */ /* 0x000fe20008410000 */
[----:B------:R-:W-:-:S02]  /*7d10*/  FMUL.FTZ R155, R155, UR28 ;  /* 0x0000001c9b9b7c20 */ /* 0x000fc40008410000 */
        /* <DEDUP_REMOVED lines=20> */
.L_x_12840:
        /* <DEDUP_REMOVED lines=16> */
.L_x_12841:
        /* <DEDUP_REMOVED lines=16> */
.L_x_12842:
        /* <DEDUP_REMOVED lines=13> */
.L_x_12839:
[----:B------:R-:W-:Y:S05]  /*8130*/  BRA.U !UP3, `(.L_x_12843) ;  /* 0x000000010b3c7547 */ /* 0x000fea000b800000 */
[----:B------:R-:W-:Y:S01]  /*8140*/  FFMA.FTZ R157, R19, UR29, R156 ;  /* 0x0000001d139d7c23 */ /* 0x000fe2000801009c */
[----:B------:R-:W-:Y:S01]  /*8150*/  ISETP.LT.AND P6, PT, RZ, UR27, PT ;  /* 0x0000001bff007c0c */ /* 0x000fe2000bfc1270 */
[----:B------:R-:W-:Y:S02]  /*8160*/  UMOV UR4, URZ ;  /* 0x000000ff00047c82 */ /* 0x000fe40008000000 */
[----:B------:R-:W-:-:S04]  /*8170*/  FADD.FTZ R157, R18, -R157 ;  /* 0x8000009d129d7221 */ /* 0x000fc80000010000 */
[----:B012---:R-:W-:-:S05]  /*8180*/  FMUL.FTZ R148, R157, UR28 ;  /* 0x0000001c9d947c20 */ /* 0x007fca0008410000 */
        /* <DEDUP_REMOVED lines=10> */
.L_x_12843:
[----:B------:R-:W-:Y:S05]  /*8230*/  BRA.U !UP3, `(.L_x_12844) ;  /* 0x000000010b3c7547 */ /* 0x000fea000b800000 */
[----:B012---:R-:W-:Y:S01]  /*8240*/  FFMA.FTZ R158, R176, UR29, R156 ;  /* 0x0000001db09e7c23 */ /* 0x007fe2000801009c */
        /* <DEDUP_REMOVED lines=14> */
.L_x_12844:
        /* <DEDUP_REMOVED lines=16> */
.L_x_12845:
[----:B------:R-:W-:Y:S05]  /*8430*/  BRA.U !UP3, `(.L_x_12835) ;  /* 0x000000010b3c7547 */ /* 0x000fea000b800000 */
[----:B012---:R-:W-:Y:S01]  /*8440*/  FFMA.FTZ R158, R204, UR29, R156 ;  /* 0x0000001dcc9e7c23 */ /* 0x007fe2000801009c */
        /* <DEDUP_REMOVED lines=14> */
.L_x_12835:
[----:B------:R-:W-:Y:S05]  /*8530*/  BSYNC.RECONVERGENT B1 ;  /* 0x0000000000017941 */ /* 0x000fea0003800200 */
.L_x_12829:
[----:B012---:R-:W0:Y:S01]  /*8540*/  @P5 LDC.64 R160, c[0x0][0x478] ;  /* 0x00011e00ffa05b82 */ /* 0x007e220000000a00 */
        /* <DEDUP_REMOVED lines=10> */
.L_x_12827:
[----:B------:R-:W-:Y:S05]  /*85f0*/  BSYNC.RECONVERGENT B0 ;  /* 0x0000000000007941 */ /* 0x000fea0003800200 */
.L_x_12826:
[----:B------:R-:W-:Y:S04]  /*8600*/  BSSY.RECONVERGENT B0, `(.L_x_12846) ;  /* 0x0000141000007945 */ /* 0x000fe80003800200 */
[----:B------:R-:W-:Y:S05]  /*8610*/  @!P3 BRA `(.L_x_12847) ;  /* 0x0000001000fcb947 */ /* 0x000fea0003800000 */
[----:B------:R-:W-:-:S04]  /*8620*/  UISETP.NE.U32.AND UP0, UPT, UR18, URZ, UPT ;  /* 0x000000ff1200728c */ /* 0x000fc8000bf05070 */
[----:B------:R-:W-:Y:S01]  /*8630*/  UISETP.NE.AND.EX UP0, UPT, UR19, URZ, UPT, UP0 ;  /* 0x000000ff1300728c */ /* 0x000fe2000bf05300 */
[----:B------:R-:W-:Y:S10]  /*8640*/  BRA.U !UP3, `(.L_x_12848) ;  /* 0x000000010b0c7547 */ /* 0x000ff4000b800000 */
[----:B-----5:R-:W4:Y:S02]  /*8650*/  LDC.64 R144, c[0x0][0x390] ;  /* 0x0000e400ff907b82 */ /* 0x020f240000000a00 */
[----:B----4-:R-:W-:-:S06]  /*8660*/  IMAD.WIDE.U32 R144, R231, 0x10, R144 ;  /* 0x00000010e7907825 */ /* 0x010fcc00078e0090 */
[----:B------:R-:W5:Y:S02]  /*8670*/  LDG.E.128 R144, desc[UR6][R144.64] ;  /* 0x0000000690907981 */ /* 0x000f64000c1e1d00 */
.L_x_12848:
        /* <DEDUP_REMOVED lines=8> */
[----:B0123--:R-:W-:Y:S01]  /*8700*/  @P6 FFMA.FTZ R153, R21, UR29, R156 ;  /* 0x0000001d15996c23 */ /* 0x00ffe2000801009c */
        /* <DEDUP_REMOVED lines=36> */
.L_x_12852:
        /* <DEDUP_REMOVED lines=11> */
.L_x_12853:
        /* <DEDUP_REMOVED lines=11> */
.L_x_12854:
        /* <DEDUP_REMOVED lines=14> */
.L_x_12851:
[----:B------:R-:W-:Y:S05]  /*8b90*/  BRA.U !UP3, `(.L_x_12856) ;  /* 0x000000010b447547 */ /* 0x000fea000b800000 */
[----:B------:R-:W-:Y:S01]  /*8ba0*/  PLOP3.LUT P6, PT, PT, PT, UP2, 0x80, 0x8 ;  /* 0x000000000008781c */ /* 0x000fe20003fcf028 */
[----:B------:R-:W-:Y:S01]  /*8bb0*/  UMOV UR4, URZ ;  /* 0x000000ff00047c82 */ /* 0x000fe20008000000 */
[----:B0123-5:R-:W-:-:S11]  /*8bc0*/  MOV R148, R132 ;  /* 0x0000008400947202 */ /* 0x02ffd60000000f00 */
        /* <DEDUP_REMOVED lines=14> */
.L_x_12856:
        /* <DEDUP_REMOVED lines=18> */
.L_x_12857:
        /* <DEDUP_REMOVED lines=18> */
.L_x_12858:
        /* <DEDUP_REMOVED lines=20> */
.L_x_12850:
[----:B------:R-:W-:-:S04]  /*9030*/  UISETP.NE.U32.AND UP0, UPT, UR20, URZ, UPT ;  /* 0x000000ff1400728c */ /* 0x000fc8000bf05070 */
[----:B------:R-:W-:-:S06]  /*9040*/  UISETP.NE.AND.EX UP0, UPT, UR21, URZ, UPT, UP0 ;  /* 0x000000ff1500728c */ /* 0x000fcc000bf05300 */
[----:B------:R-:W-:-:S13]  /*9050*/  PLOP3.LUT P5, PT, PT, PT, UP0, 0x80, 0x8 ;  /* 0x000000000008781c */ /* 0x000fda0003faf008 */
[----:B------:R-:W-:Y:S05]  /*9060*/  @!P5 BRA `(.L_x_12859) ;  /* 0x000000040038d947 */ /* 0x000fea0003800000 */
        /* <DEDUP_REMOVED lines=33> */
.L_x_12860:
        /* <DEDUP_REMOVED lines=16> */
.L_x_12861:
        /* <DEDUP_REMOVED lines=16> */
.L_x_12862:
        /* <DEDUP_REMOVED lines=13> */
.L_x_12859:
[----:B------:R-:W-:Y:S05]  /*9550*/  BRA.U !UP3, `(.L_x_12863) ;  /* 0x000000010b3c7547 */ /* 0x000fea000b800000 */
[----:B------:R-:W-:Y:S01]  /*9560*/  FFMA.FTZ R157, R21, UR29, R156 ;  /* 0x0000001d159d7c23 */ /* 0x000fe2000801009c */
[----:B------:R-:W-:Y:S01]  /*9570*/  ISETP.LT.AND P6, PT, RZ, UR27, PT ;  /* 0x0000001bff007c0c */ /* 0x000fe2000bfc1270 */
[----:B------:R-:W-:Y:S02]  /*9580*/  UMOV UR4, URZ ;  /* 0x000000ff00047c82 */ /* 0x000fe40008000000 */
[----:B------:R-:W-:-:S04]  /*9590*/  FADD.FTZ R157, R20, -R157 ;  /* 0x8000009d149d7221 */ /* 0x000fc80000010000 */
[----:B0123--:R-:W-:-:S05]  /*95a0*/  FMUL.FTZ R148, R157, UR28 ;  /* 0x0000001c9d947c20 */ /* 0x00ffca0008410000 */
        /* <DEDUP_REMOVED lines=10> */
.L_x_12863:
[----:B------:R-:W-:Y:S05]  /*9650*/  BRA.U !UP3, `(.L_x_12864) ;  /* 0x000000010b3c7547 */ /* 0x000fea000b800000 */
[----:B0123--:R-:W-:Y:S01]  /*9660*/  FFMA.FTZ R158, R178, UR29, R156 ;  /* 0x0000001db29e7c23 */ /* 0x00ffe2000801009c */
        /* <DEDUP_REMOVED lines=14> */
.L_x_12864:
        /* <DEDUP_REMOVED lines=16> */
.L_x_12865:
[----:B------:R-:W-:Y:S05]  /*9850*/  BRA.U !UP3, `(.L_x_12855) ;  /* 0x000000010b3c7547 */ /* 0x000fea000b800000 */
[----:B0123--:R-:W-:Y:S01]  /*9860*/  FFMA.FTZ R158, R202, UR29, R156 ;  /* 0x0000001dca9e7c23 */ /* 0x00ffe2000801009c */
        /* <DEDUP_REMOVED lines=14> */
.L_x_12855:
[----:B------:R-:W-:Y:S05]  /*9950*/  BSYNC.RECONVERGENT B1 ;  /* 0x0000000000017941 */ /* 0x000fea0003800200 */
.L_x_12849:
[----:B0123--:R-:W0:Y:S01]  /*9960*/  @P5 LDC.64 R160, c[0x0][0x478] ;  /* 0x00011e00ffa05b82 */ /* 0x00fe220000000a00 */
        /* <DEDUP_REMOVED lines=10> */
.L_x_12847:
[----:B------:R-:W-:Y:S05]  /*9a10*/  BSYNC.RECONVERGENT B0 ;  /* 0x0000000000007941 */ /* 0x000fea0003800200 */
.L_x_12846:
[----:B------:R-:W-:Y:S04]  /*9a20*/  BSSY.RECONVERGENT B0, `(.L_x_12866) ;  /* 0x0000141000007945 */ /* 0x000fe80003800200 */
[----:B------:R-:W-:Y:S05]  /*9a30*/  @!P4 BRA `(.L_x_12867) ;  /* 0x0000001000fcc947 */ /* 0x000fea0003800000 */
[----:B------:R-:W-:-:S04]  /*9a40*/  UISETP.NE.U32.AND UP0, UPT, UR18, URZ, UPT ;  /* 0x000000ff1200728c */ /* 0x000fc8000bf05070 */
[----:B------:R-:W-:Y:S01]  /*9a50*/  UISETP.NE.AND.EX UP0, UPT, UR19, URZ, UPT, UP0 ;  /* 0x000000ff1300728c */ /* 0x000fe2000bf05300 */
[----:B------:R-:W-:Y:S10]  /*9a60*/  BRA.U !UP3, `(.L_x_12868) ;  /* 0x000000010b0c7547 */ /* 0x000ff4000b800000 */
[----:B-----5:R-:W0:Y:S02]  /*9a70*/  LDC.64 R144, c[0x0][0x390] ;  /* 0x0000e400ff907b82 */ /* 0x020e240000000a00 */
[----:B0-----:R-:W-:-:S06]  /*9a80*/  IMAD.WIDE.U32 R144, R231, 0x10, R144 ;  /* 0x00000010e7907825 */ /* 0x001fcc00078e0090 */
[----:B------:R-:W5:Y:S02]  /*9a90*/  LDG.E.128 R144, desc[UR6][R144.64] ;  /* 0x0000000690907981 */ /* 0x000f64000c1e1d00 */
.L_x_12868:
        /* <DEDUP_REMOVED lines=8> */
[----:B01234-:R-:W-:Y:S01]  /*9b20*/  @P6 FFMA.FTZ R153, R31, UR29, R156 ;  /* 0x0000001d1f996c23 */ /* 0x01ffe2000801009c */
        /* <DEDUP_REMOVED lines=36> */
.L_x_12872:
        /* <DEDUP_REMOVED lines=11> */
.L_x_12873:
        /* <DEDUP_REMOVED lines=11> */
.L_x_12874:
        /* <DEDUP_REMOVED lines=14> */
.L_x_12871:
[----:B------:R-:W-:Y:S05]  /*9fb0*/  BRA.U !UP3, `(.L_x_12876) ;  /* 0x000000010b447547 */ /* 0x000fea000b800000 */
[----:B------:R-:W-:Y:S01]  /*9fc0*/  PLOP3.LUT P6, PT, PT, PT, UP2, 0x80, 0x8 ;  /* 0x000000000008781c */ /* 0x000fe20003fcf028 */
[----:B------:R-:W-:Y:S01]  /*9fd0*/  UMOV UR4, URZ ;  /* 0x000000ff00047c82 */ /* 0x000fe20008000000 */
[----:B012345:R-:W-:-:S11]  /*9fe0*/  MOV R148, R136 ;  /* 0x0000008800947202 */ /* 0x03ffd60000000f00 */
        /* <DEDUP_REMOVED lines=14> */
.L_x_12876:
        /* <DEDUP_REMOVED lines=18> */
.L_x_12877:
        /* <DEDUP_REMOVED lines=18> */
.L_x_12878:
        /* <DEDUP_REMOVED lines=20> */
.L_x_12870:
[----:B------:R-:W-:-:S04]  /*a450*/  UISETP.NE.U32.AND UP0, UPT, UR20, URZ, UPT ;  /* 0x000000ff1400728c */ /* 0x000fc8000bf05070 */
[----:B------:R-:W-:-:S06]  /*a460*/  UISETP.NE.AND.EX UP0, UPT, UR21, URZ, UPT, UP0 ;  /* 0x000000ff1500728c */ /* 0x000fcc000bf05300 */
[----:B------:R-:W-:-:S13]  /*a470*/  PLOP3.LUT P5, PT, PT, PT, UP0, 0x80, 0x8 ;  /* 0x000000000008781c */ /* 0x000fda0003faf008 */
[----:B------:R-:W-:Y:S05]  /*a480*/  @!P5 BRA `(.L_x_12879) ;  /* 0x000000040038d947 */ /* 0x000fea0003800000 */
        /* <DEDUP_REMOVED lines=33> */
.L_x_12880:
        /* <DEDUP_REMOVED lines=16> */
.L_x_12881:
        /* <DEDUP_REMOVED lines=16> */
.L_x_12882:
        /* <DEDUP_REMOVED lines=13> */
.L_x_12879:
[----:B------:R-:W-:Y:S05]  /*a970*/  BRA.U !UP3, `(.L_x_12883) ;  /* 0x000000010b3c7547 */ /* 0x000fea000b800000 */
[----:B------:R-:W-:Y:S01]  /*a980*/  FFMA.FTZ R157, R31, UR29, R156 ;  /* 0x0000001d1f9d7c23 */ /* 0x000fe2000801009c */
[----:B------:R-:W-:Y:S01]  /*a990*/  ISETP.LT.AND P6, PT, RZ, UR27, PT ;  /* 0x0000001bff007c0c */ /* 0x000fe2000bfc1270 */
[----:B------:R-:W-:Y:S02]  /*a9a0*/  UMOV UR4, URZ ;  /* 0x000000ff00047c82 */ /* 0x000fe40008000000 */
[----:B------:R-:W-:-:S04]  /*a9b0*/  FADD.FTZ R157, R172, -R157 ;  /* 0x8000009dac9d7221 */ /* 0x000fc80000010000 */
[----:B01234-:R-:W-:-:S05]  /*a9c0*/  FMUL.FTZ R148, R157, UR28 ;  /* 0x0000001c9d947c20 */ /* 0x01ffca0008410000 */
        /* <DEDUP_REMOVED lines=10> */
.L_x_12883:
[----:B------:R-:W-:Y:S05]  /*aa70*/  BRA.U !UP3, `(.L_x_12884) ;  /* 0x000000010b3c7547 */ /* 0x000fea000b800000 */
[----:B01234-:R-:W-:Y:S01]  /*aa80*/  FFMA.FTZ R158, R180, UR29, R156 ;  /* 0x0000001db49e7c23 */ /* 0x01ffe2000801009c */
        /* <DEDUP_REMOVED lines=14> */
.L_x_12884:
        /* <DEDUP_REMOVED lines=16> */
.L_x_12885:
[----:B------:R-:W-:Y:S05]  /*ac70*/  BRA.U !UP3, `(.L_x_12875) ;  /* 0x000000010b3c7547 */ /* 0x000fea000b800000 */
[----:B01234-:R-:W-:Y:S01]  /*ac80*/  FFMA.FTZ R158, R200, UR29, R156 ;  /* 0x0000001dc89e7c23 */ /* 0x01ffe2000801009c */
        /* <DEDUP_REMOVED lines=14> */
.L_x_12875:
[----:B------:R-:W-:Y:S05]  /*ad70*/  BSYNC.RECONVERGENT B1 ;  /* 0x0000000000017941 */ /* 0x000fea0003800200 */
.L_x_12869:
[----:B01234-:R-:W0:Y:S01]  /*ad80*/  @P5 LDC.64 R160, c[0x0][0x478] ;  /* 0x00011e00ffa05b82 */ /* 0x01fe220000000a00 */
        /* <DEDUP_REMOVED lines=10> */
.L_x_12867:
[----:B------:R-:W-:Y:S05]  /*ae30*/  BSYNC.RECONVERGENT B0 ;  /* 0x0000000000007941 */ /* 0x000fea0003800200 */
.L_x_12866:
[----:B------:R-:W-:Y:S01]  /*ae40*/  ISETP.NE.AND P5, PT, R222, RZ, PT ;  /* 0x000000ffde00720c */ /* 0x000fe20003fa5270 */
[----:B------:R-:W-:-:S12]  /*ae50*/  BSSY.RECONVERGENT B0, `(.L_x_12886) ;  /* 0x000013f000007945 */ /* 0x000fd80003800200 */
[----:B------:R-:W-:Y:S05]  /*ae60*/  @!P5 BRA `(.L_x_12887) ;  /* 0x0000001000f4d947 */ /* 0x000fea0003800000 */
[----:B------:R-:W-:-:S04]  /*ae70*/  UISETP.NE.U32.AND UP0, UPT, UR18, URZ, UPT ;  /* 0x000000ff1200728c */ /* 0x000fc8000bf05070 */
[----:B------:R-:W-:Y:S01]  /*ae80*/  UISETP.NE.AND.EX UP0, UPT, UR19, URZ, UPT, UP0 ;  /* 0x000000ff1300728c */ /* 0x000fe2000bf05300 */
[----:B------:R-:W-:Y:S10]  /*ae90*/  BRA.U !UP3, `(.L_x_12888) ;  /* 0x000000010b0c7547 */ /* 0x000ff4000b800000 */
[----:B-----5:R-:W0:Y:S02]  /*aea0*/  LDC.64 R144, c[0x0][0x390] ;  /* 0x0000e400ff907b82 */ /* 0x020e240000000a00 */
[----:B0-----:R-:W-:-:S06]  /*aeb0*/  IMAD.WIDE.U32 R144, R231, 0x10, R144 ;  /* 0x00000010e7907825 */ /* 0x001fcc00078e0090 */
[----:B------:R-:W5:Y:S02]  /*aec0*/  LDG.E.128 R144, desc[UR6][R144.64] ;  /* 0x0000000690907981 */ /* 0x000f64000c1e1d00 */
.L_x_12888:
[----:B------:R-:W-:Y:S04]  /*aed0*/  BSSY.RECONVERGENT B1, `(.L_x_12889) ;  /* 0x000012d000017945 */ /* 0x000fe80003800200 */
[----:B------:R-:W-:Y:S05]  /*aee0*/  BRA.U !UP0, `(.L_x_12890) ;  /* 0x0000000908607547 */ /* 0x000fea000b800000 */
[----:B------:R-:W-:-:S04]  /*aef0*/  UISETP.NE.U32.AND UP0, UPT, UR20, URZ, UPT ;  /* 0x000000ff1400728c */ /* 0x000fc8000bf05070 */
[----:B------:R-:W-:-:S06]  /*af00*/  UISETP.NE.AND.EX UP0, UPT, UR21, URZ, UPT, UP0 ;  /* 0x000000ff1500728c */ /* 0x000fcc000bf05300 */
[----:B------:R-:W-:-:S13]  /*af10*/  PLOP3.LUT P5, PT, PT, PT, UP0, 0x80, 0x8 ;  /* 0x000000000008781c */ /* 0x000fda0003faf008 */
[----:B------:R-:W-:Y:S05]  /*af20*/  @!P5 BRA `(.L_x_12891) ;  /* 0x000000040028d947 */ /* 0x000fea0003800000 */
[----:B------:R-:W-:-:S13]  /*af30*/  PLOP3.LUT P6, PT, PT, PT, UP2, 0x80, 0x8 ;  /* 0x000000000008781c */ /* 0x000fda0003fcf028 */
        /* <DEDUP_REMOVED lines=38> */
.L_x_12892:
        /* <DEDUP_REMOVED lines=11> */
.L_x_12893:
        /* <DEDUP_REMOVED lines=11> */
.L_x_12894:
[----:B------:R-:W-:Y:S05]  /*b300*/  BRA.U !UP3, `(.L_x_12895) ;  /* 0x0000000d0ba47547 */ /* 0x000fea000b800000 */
        /* <DEDUP_REMOVED lines=12> */
.L_x_12891:
        /* <DEDUP_REMOVED lines=18> */
.L_x_12896:
        /* <DEDUP_REMOVED lines=18> */
.L_x_12897:
        /* <DEDUP_REMOVED lines=18> */
.L_x_12898:
        /* <DEDUP_REMOVED lines=20> */
.L_x_12890:
        /* <DEDUP_REMOVED lines=37> */
.L_x_12900:
        /* <DEDUP_REMOVED lines=16> */
.L_x_12901:
        /* <DEDUP_REMOVED lines=16> */
.L_x_12902:
        /* <DEDUP_REMOVED lines=13> */
.L_x_12899:
        /* <DEDUP_REMOVED lines=16> */
.L_x_12903:
        /* <DEDUP_REMOVED lines=16> */
.L_x_12904:
        /* <DEDUP_REMOVED lines=16> */
.L_x_12905:
[----:B------:R-:W-:Y:S05]  /*c090*/  BRA.U !UP3, `(.L_x_12895) ;  /* 0x000000010b407547 */ /* 0x000fea000b800000 */
[----:B------:R-:W-:Y:S01]  /*c0a0*/  FFMA.FTZ R156, R198, UR29, R156 ;  /* 0x0000001dc69c7c23 */ /* 0x000fe2000801009c */
[----:B------:R-:W-:Y:S01]  /*c0b0*/  UISETP.GT.AND UP0, UPT, UR27, URZ, UPT ;  /* 0x000000ff1b00728c */ /* 0x000fe2000bf04270 */
[----:B------:R-:W-:Y:S02]  /*c0c0*/  UMOV UR4, URZ ;  /* 0x000000ff00047c82 */ /* 0x000fe40008000000 */
[----:B------:R-:W-:Y:S01]  /*c0d0*/  FADD.FTZ R156, R191, -R156 ;  /* 0x8000009cbf9c7221 */ /* 0x000fe20000010000 */
[----:B01234-:R-:W-:Y:S02]  /*c0e0*/  MOV R151, UR4 ;  /* 0x0000000400977c02 */ /* 0x01ffe40008000f00 */
        /* <DEDUP_REMOVED lines=9> */
[----:B------:R-:W-:-:S03]  /*c180*/  @P6 FMUL.FTZ R151, R156, R157 ;  /* 0x0000009d9c976220 */ /* 0x000fc60000410000 */
[----:B------:R-:W-:-:S07]  /*c190*/  FADD.FTZ R47, R47, R158 ;  /* 0x0000009e2f2f7221 */ /* 0x000fce0000010000 */
.L_x_12895:
[----:B------:R-:W-:Y:S05]  /*c1a0*/  BSYNC.RECONVERGENT B1 ;  /* 0x0000000000017941 */ /* 0x000fea0003800200 */
.L_x_12889:
[----:B------:R-:W0:Y:S01]  /*c1b0*/  @P5 LDC.64 R156, c[0x0][0x478] ;  /* 0x00011e00ff9c5b82 */ /* 0x000e220000000a00 */
[----:B------:R-:W0:Y:S01]  /*c1c0*/  @UP3 LDCU.64 UR30, c[0x0][0x468] ;  /* 0x00008d00ff1e37ac */ /* 0x000e220008000a00 */
[----:B------:R-:W-:Y:S01]  /*c1d0*/  PLOP3.LUT P6, PT, PT, PT, UP3, 0x80, 0x8 ;  /* 0x000000000008781c */ /* 0x000fe20003fcf038 */
[----:B01234-:R-:W-:-:S12]  /*c1e0*/  HFMA2 R158, -RZ, RZ, 0, 9.5367431640625e-07 ;  /* 0x00000010ff9e7431 */ /* 0x01ffd800000001ff */
[----:B------:R-:W-:-:S04]  /*c1f0*/  @P6 IMAD.WIDE.U32 R158, R231, R158, UR30 ;  /* 0x0000001ee79e6e25 */ /* 0x000fc8000f8e009e */
[----:B------:R-:W-:-:S05]  /*c200*/  @P5 IMAD.WIDE.U32 R156, R8, 0x10, R156 ;  /* 0x00000010089c5825 */ /* 0x000fca00078e009c */
[----:B------:R0:W-:Y:S01]  /*c210*/  @P5 STG.E.128 desc[UR6][R156.64], R152 ;  /* 0x000000989c005986 */ /* 0x0001e2000c101d06 */
[----:B------:R-:W-:-:S13]  /*c220*/  PLOP3.LUT P5, PT, PT, PT, UP3, 0x80, 0x8 ;  /* 0x000000000008781c */ /* 0x000fda0003faf038 */
[----:B------:R0:W-:Y:S02]  /*c230*/  @P5 STG.E.128 desc[UR6][R158.64], R148 ;  /* 0x000000949e005986 */ /* 0x0001e4000c101d06 */
.L_x_12887:
[----:B------:R-:W-:Y:S05]  /*c240*/  BSYNC.RECONVERGENT B0 ;  /* 0x0000000000007941 */ /* 0x000fea0003800200 */
.L_x_12886:
[----:B------:R-:W-:Y:S02]  /*c250*/  UIADD3 UR24, UPT, UPT, UR24, UR22, URZ ;  /* 0x0000001618187290 */ /* 0x000fe4000fffe0ff */
[----:B------:R-:W-:Y:S02]  /*c260*/  UPLOP3.LUT UP1, UPT, UPT, UPT, UP1, 0x40, 0x4 ;  /* 0x000000000004789c */ /* 0x000fe40003f2e810 */
[----:B------:R-:W-:-:S09]  /*c270*/  UISETP.GE.AND UP0, UPT, UR24, UR23, UPT ;  /* 0x000000171800728c */ /* 0x000fd2000bf06270 */
[----:B------:R-:W-:Y:S05]  /*c280*/  BRA.U !UP0, `(.L_x_12906) ;  /* 0xffffff4d08407547 */ /* 0x000fea000b83ffff */
.L_x_12747:
        /* <DEDUP_REMOVED lines=17> */
.L_x_12908:
[----:B------:R-:W-:Y:S05]  /*c3a0*/  BSYNC.RECONVERGENT B0 ;  /* 0x0000000000007941 */ /* 0x000fea0003800200 */
.L_x_12907:
        /* <DEDUP_REMOVED lines=12> */
.L_x_12910:
[----:B------:R-:W-:Y:S05]  /*c470*/  BSYNC.RECONVERGENT B0 ;  /* 0x0000000000007941 */ /* 0x000fea0003800200 */
.L_x_12909:
        /* <DEDUP_REMOVED lines=12> */
.L_x_12912:
[----:B------:R-:W-:Y:S05]  /*c540*/  BSYNC.RECONVERGENT B0 ;  /* 0x0000000000007941 */ /* 0x000fea0003800200 */
.L_x_12911:
        /* <DEDUP_REMOVED lines=12> */
.L_x_12914:
[----:B------:R-:W-:Y:S05]  /*c610*/  BSYNC.RECONVERGENT B0 ;  /* 0x0000000000007941 */ /* 0x000fea0003800200 */
.L_x_12913:
        /* <DEDUP_REMOVED lines=12> */
.L_x_12916:
[----:B------:R-:W-:Y:S05]  /*c6e0*/  BSYNC.RECONVERGENT B0 ;  /* 0x0000000000007941 */ /* 0x000fea0003800200 */
.L_x_12915:
        /* <DEDUP_REMOVED lines=12> */
.L_x_12918:
[----:B------:R-:W-:Y:S05]  /*c7b0*/  BSYNC.RECONVERGENT B0 ;  /* 0x0000000000007941 */ /* 0x000fea0003800200 */
.L_x_12917:
        /* <DEDUP_REMOVED lines=12> */
.L_x_12919:
        /* <DEDUP_REMOVED lines=16> */
.L_x_14463:


//--------------------- .text._ZN10layer_norm22ln_bwd_finalize_kernelINS_22Kernel_traits_finalizeILj7168E6__halfffffjLb1ELj1024ELj4ENS_18Kernel_traits_baseILj7168ES2_ffffjLj1024EEEEELb1ELb1EEEvNS_9BwdParamsE --------------------------
	.section	.text._ZN10layer_norm22ln_bwd_finalize_kernelINS_22Kernel_traits_finalizeILj7168E6__halfffffjLb1ELj1024ELj4ENS_18Kernel_traits_baseILj7168ES2_ffffjLj1024EEEEELb1ELb1EEEvNS_9BwdParamsE,"ax",@progbits
	.align	128
        .global         _ZN10layer_norm22ln_bwd_finalize_kernelINS_22Kernel_traits_finalizeILj7168E6__halfffffjLb1ELj1024ELj4ENS_18Kernel_traits_baseILj7168ES2_ffffjLj1024EEEEELb1ELb1EEEvNS_9BwdParamsE
        .type           _ZN10layer_norm22ln_bwd_finalize_kernelINS_22Kernel_traits_finalizeILj7168E6__halfffffjLb1ELj1024ELj4ENS_18Kernel_traits_baseILj7168ES2_ffffjLj1024EEEEELb1ELb1EEEvNS_9BwdParamsE,@function
        .size           _ZN10layer_norm22ln_bwd_finalize_kernelINS_22Kernel_traits_finalizeILj7168E6__halfffffjLb1ELj1024ELj4ENS_18Kernel_traits_baseILj7168ES2_ffffjLj1024EEEEELb1ELb1EEEvNS_9BwdParamsE,(.L_x_14464 - _ZN10layer_norm22ln_bwd_finalize_kernelINS_22Kernel_traits_finalizeILj7168E6__halfffffjLb1ELj1024ELj4ENS_18Kernel_traits_baseILj7168ES2_ffffjLj1024EEEEELb1ELb1EEEvNS_9BwdParamsE)
        .other          _ZN10layer_norm22ln_bwd_finalize_kernelINS_22Kernel_traits_finalizeILj7168E6__halfffffjLb1ELj1024ELj4ENS_18Kernel_traits_baseILj7168ES2_ffffjLj1024EEEEELb1ELb1EEEvNS_9BwdParamsE,@"STO_CUDA_ENTRY STV_DEFAULT"
_ZN10layer_norm22ln_bwd_finalize_kernelINS_22Kernel_traits_finalizeILj7168E6__halfffffjLb1ELj1024ELj4ENS_18Kernel_traits_baseILj7168ES2_ffffjLj1024EEEEELb1ELb1EEEvNS_9BwdParamsE:
.text._ZN10layer_norm22ln_bwd_finalize_kernelINS_22Kernel_traits_finalizeILj7168E6__halfffffjLb1ELj1024ELj4ENS_18Kernel_traits_baseILj7168ES2_ffffjLj1024EEEEELb1ELb1EEEvNS_9BwdParamsE:
        /* <DEDUP_REMOVED lines=58> */
.L_x_12924:
        /* <DEDUP_REMOVED lines=87> */
.L_x_12923:
[----:B------:R-:W-:Y:S05]  /*0910*/  BSYNC.RECONVERGENT B1 ;  /* 0x0000000000017941 */ /* 0x000fea0003800200 */
.L_x_12922:
        /* <DEDUP_REMOVED lines=50> */
.L_x_12926:
[----:B------:R-:W-:Y:S05]  /*0c40*/  BSYNC.RECONVERGENT B1 ;  /* 0x0000000000017941 */ /* 0x000fea0003800200 */
.L_x_12925:
        /* <DEDUP_REMOVED lines=30> */
.L_x_12928:
[----:B------:R-:W-:Y:S05]  /*0e30*/  BSYNC.RECONVERGENT B1 ;  /* 0x0000000000017941 */ /* 0x000fea0003800200 */
.L_x_12927:
        /* <DEDUP_REMOVED lines=15> */
.L_x_12921:
[----:B------:R-:W-:Y:S05]  /*0f30*/  BSYNC.RECONVERGENT B0 ;  /* 0x0000000000007941 */ /* 0x000fea0003800200 */
.L_x_12920:
        /* <DEDUP_REMOVED lines=73> */
.L_x_12929:
        /* <DEDUP_REMOVED lines=11> */
.L_x_14464:


//--------------------- .text._ZN10layer_norm13ln_bwd_kernelINS_13Kernel_traitsI6__halfffffjLj7168ELj1ELj1ELj8ELj16ENS_18Kernel_traits_baseILj7168ES2_ffffjLj256EEEEELb1ELb1ELb1ELb1EEEvNS_9BwdParamsE --------------------------
	.section	.text._ZN10layer_norm13ln_bwd_kernelINS_13Kernel_traitsI6__halfffffjLj7168ELj1ELj1ELj8ELj16ENS_18Kernel_traits_baseILj7168ES2_ffffjLj256EEEEELb1ELb1ELb1ELb1EEEvNS_9BwdParamsE,"ax",@progbits
	.align	128
        .global         _ZN10layer_norm13ln_bwd_kernelINS_13Kernel_traitsI6__halfffffjLj7168ELj1ELj1ELj8ELj16ENS_18Kernel_traits_baseILj7168ES2_ffffjLj256EEEEELb1ELb1ELb1ELb1EEEvNS_9BwdParamsE
        .type           _ZN10layer_norm13ln_bwd_kernelINS_13Kernel_traitsI6__halfffffjLj7168ELj1ELj1ELj8ELj16ENS_18Kernel_traits_baseILj7168ES2_ffffjLj256EEEEELb1ELb1ELb1ELb1EEEvNS_9BwdParamsE,@function
        .size           _ZN10layer_norm13ln_bwd_kernelINS_13Kernel_traitsI6__halfffffjLj7168ELj1ELj1ELj8ELj16ENS_18Kernel_traits_baseILj7168ES2_ffffjLj256EEEEELb1ELb1ELb1ELb1EEEvNS_9BwdParamsE,(.L_x_14465 - _ZN10layer_norm13ln_bwd_kernelINS_13Kernel_traitsI6__halfffffjLj7168ELj1ELj1ELj8ELj16ENS_18Kernel_traits_baseILj7168ES2_ffffjLj256EEEEELb1ELb1ELb1ELb1EEEvNS_9BwdParamsE)
        .other          _ZN10layer_norm13ln_bwd_kernelINS_13Kernel_traitsI6__halfffffjLj7168ELj1ELj1ELj8ELj16ENS_18Kernel_traits_baseILj7168ES2_ffffjLj256EEEEELb1ELb1ELb1ELb1EEEvNS_9BwdParamsE,@"STO_CUDA_ENTRY STV_DEFAULT"
_ZN10layer_norm13ln_bwd_kernelINS_13Kernel_traitsI6__halfffffjLj7168ELj1ELj1ELj8ELj16ENS_18Kernel_traits_baseILj7168ES2_ffffjLj256EEEEELb1ELb1ELb1ELb1EEEvNS_9BwdParamsE:
.text._ZN10layer_norm13ln_bwd_kernelINS_13Kernel_traitsI6__halfffffjLj7168ELj1ELj1ELj8ELj16ENS_18Kernel_traits_baseILj7168ES2_ffffjLj256EEEEELb1ELb1ELb1ELb1EEEvNS_9BwdParamsE:
        /* <DEDUP_REMOVED lines=59> */
[----:B------:R-:W3:Y:S04]  /*03b0*/  LDG.E.64 R220, desc[UR10][R4.64+0x2000] ;  /* 0x0020000a04dc7981 */ /* 0x000ee8000c1e1b00 */
[----:B------:R-:W3:Y:S04]  /*03c0*/  LDG.E.64 R218, desc[UR10][R4.64+0x1800] ;  /* 0x0018000a04da7981 */ /* 0x000ee8000c1e1b00 */
[----:B------:R-:W3:Y:S04]  /*03d0*/  LDG.E.64 R216, desc[UR10][R4.64+0x1000] ;  /* 0x0010000a04d87981 */ /* 0x000ee8000c1e1b00 */
[----:B------:R-:W3:Y:S04]  /*03e0*/  LDG.E.64 R212, desc[UR10][R4.64] ;  /* 0x0000000a04d47981 */ /* 0x000ee8000c1e1b00 */
[----:B------:R-:W3:Y:S04]  /*03f0*/  LDG.E.64 R214, desc[UR10][R4.64+0x800] ;  /* 0x0008000a04d67981 */ /* 0x000ee8000c1e1b00 */
[----:B------:R-:W5:Y:S01]  /*0400*/  LDG.E.64 R16, desc[UR10][R4.64+0x3000] ;  /* 0x0030000a04107981 */ /* 0x000f62000c1e1b00 */
[----:B----4-:R-:W-:-:S04]  /*0410*/  IMAD.WIDE.U32 R2, R201, 0x8, R2 ;  /* 0x00000008c9027825 */ /* 0x010fc800078e0002 */
[----:B------:R-:W-:Y:S01]  /*0420*/  HFMA2 R110, -RZ, RZ, 0, 0 ;  /* 0x00000000ff6e7431 */ /* 0x000fe200000001ff */
[----:B------:R-:W5:Y:S04]  /*0430*/  LDG.E.64 R210, desc[UR10][R2.64+0x3000] ;  /* 0x0030000a02d27981 */ /* 0x000f68000c1e1b00 */
[----:B------:R-:W5:Y:S04]  /*0440*/  LDG.E.64 R208, desc[UR10][R2.64+0x2800] ;  /* 0x0028000a02d07981 */ /* 0x000f68000c1e1b00 */
[----:B------:R-:W5:Y:S04]  /*0450*/  LDG.E.64 R26, desc[UR10][R2.64+0x2000] ;  /* 0x0020000a021a7981 */ /* 0x000f68000c1e1b00 */
[----:B------:R-:W5:Y:S04]  /*0460*/  LDG.E.64 R24, desc[UR10][R2.64+0x1800] ;  /* 0x0018000a02187981 */ /* 0x000f68000c1e1b00 */
[----:B------:R-:W5:Y:S04]  /*0470*/  LDG.E.64 R22, desc[UR10][R2.64+0x1000] ;  /* 0x0010000a02167981 */ /* 0x000f68000c1e1b00 */
[----:B------:R-:W5:Y:S04]  /*0480*/  LDG.E.64 R20, desc[UR10][R2.64+0x800] ;  /* 0x0008000a02147981 */ /* 0x000f68000c1e1b00 */
[----:B------:R0:W5:Y:S01]  /*0490*/  LDG.E.64 R18, desc[UR10][R2.64] ;  /* 0x0000000a02127981 */ /* 0x000162000c1e1b00 */
[----:B------:R-:W-:Y:S01]  /*04a0*/  UPLOP3.LUT UP1, UPT, UPT, UPT, UPT, 0x40, 0x4 ;  /* 0x000000000004789c */ /* 0x000fe20003f2e870 */
[----:B--2---:R-:W-:-:S02]  /*04b0*/  SHF.R.U64 R240, R222, 0x10, R223 ;  /* 0x00000010def07819 */ /* 0x004fc400000012df */
        /* <DEDUP_REMOVED lines=14> */
[----:B0-----:R-:W-:Y:S02]  /*05a0*/  SHF.R.U32.HI R2, RZ, 0x10, R215 ;  /* 0x00000010ff027819 */ /* 0x001fe400000116d7 */
[----:B------:R-:W-:Y:S02]  /*05b0*/  PRMT R246, R246, 0x5410, R0 ;  /* 0x00005410f6f67816 */ /* 0x000fe40000000000 */
[----:B------:R-:W-:Y:S02]  /*05c0*/  PRMT R244, R244, 0x5410, R2 ;  /* 0x00005410f4f47816 */ /* 0x000fe40000000002 */
[----:B------:R-:W-:-:S07]  /*05d0*/  MOV R0, UR4 ;  /* 0x0000000400007c02 */ /* 0x000fce0008000f00 */
.L_x_13090:
        /* <DEDUP_REMOVED lines=14> */
[----:B------:R-:W-:Y:S01]  /*06c0*/  IADD3 R10, PT, PT, R2, -0x1, RZ ;  /* 0xffffffff020a7810 */ /* 0x000fe20007ffe0ff */
[----:B------:R-:W-:-:S05]  /*06d0*/  IMAD.WIDE R6, R0, 0x4, R6 ;  /* 0x0000000400067825 */ /* 0x000fca00078e0206 */
[----:B------:R-:W2:Y:S01]  /*06e0*/  LDC.64 R12, c[0x0][0x3a8] ;  /* 0x0000ea00ff0c7b82 */ /* 0x000ea20000000a00 */
[----:B------:R3:W4:Y:S07]  /*06f0*/  LDG.E R233, desc[UR10][R6.64] ;  /* 0x0000000a06e97981 */ /* 0x00072e000c1e1900 */
[----:B------:R-:W3:Y:S01]  /*0700*/  LDC.64 R200, c[0x0][0x428] ;  /* 0x00010a00ffc87b82 */ /* 0x000ee20000000a00 */
[-C--:B0-----:R-:W-:Y:S02]  /*0710*/  IMAD R5, R0, R9.reuse, RZ ;  /* 0x0000000900057224 */ /* 0x081fe400078e02ff */
[----:B------:R-:W-:-:S03]  /*0720*/  IMAD R10, R10, R9, RZ ;  /* 0x000000090a0a7224 */ /* 0x000fc600078e02ff */
[----:B------:R-:W-:-:S04]  /*0730*/  SHF.R.S32.HI R8, RZ, 0x1f, R5 ;  /* 0x0000001fff087819 */ /* 0x000fc80000011405 */
[----:B------:R-:W-:Y:S02]  /*0740*/  LEA.HI R8, R8, R5, RZ, 0x2 ;  /* 0x0000000508087211 */ /* 0x000fe400078f10ff */
[----:B------:R-:W-:Y:S02]  /*0750*/  SHF.R.S32.HI R5, RZ, 0x1f, R10 ;  /* 0x0000001fff057819 */ /* 0x000fe4000001140a */
[----:B-1----:R-:W-:Y:S02]  /*0760*/  LEA.HI.SX32 R203, R8, R3, 0x1e ;  /* 0x0000000308cb7211 */ /* 0x002fe400078ff2ff */
[----:B------:R-:W-:-:S03]  /*0770*/  LEA.HI R10, R5, R10, RZ, 0x2 ;  /* 0x0000000a050a7211 */ /* 0x000fc600078f10ff */
[----:B--2---:R-:W-:Y:S01]  /*0780*/  IMAD.WIDE.U32 R204, R203, 0x10, R12 ;  /* 0x00000010cbcc7825 */ /* 0x004fe200078e000c */
[----:B------:R-:W-:-:S05]  /*0790*/  LEA.HI.SX32 R197, R10, R3, 0x1e ;  /* 0x000000030ac57211 */ /* 0x000fca00078ff2ff */
[----:B------:R-:W2:Y:S01]  /*07a0*/  LDG.E.128 R204, desc[UR10][R204.64] ;  /* 0x0000000acccc7981 */ /* 0x000ea2000c1e1d00 */
[----:B---3--:R-:W-:-:S06]  /*07b0*/  IMAD.WIDE.U32 R152, R197, 0x10, R200 ;  /* 0x00000010c5987825 */ /* 0x008fcc00078e00c8 */
[----:B------:R-:W3:Y:S01]  /*07c0*/  LDG.E.128 R152, desc[UR10][R152.64] ;  /* 0x0000000a98987981 */ /* 0x000ee2000c1e1d00 */
[----:B------:R-:W-:Y:S02]  /*07d0*/  IADD3 R161, PT, PT, R197, 0x100, RZ ;  /* 0x00000100c5a17810 */ /* 0x000fe40007ffe0ff */
[----:B------:R-:W-:-:S03]  /*07e0*/  IADD3 R227, PT, PT, R203, 0x200, RZ ;  /* 0x00000200cbe37810 */ /* 0x000fc60007ffe0ff */
[----:B------:R-:W-:Y:S01]  /*07f0*/  IMAD.WIDE.U32 R160, R161, 0x10, R200 ;  /* 0x00000010a1a07825 */ /* 0x000fe200078e00c8 */
[----:B------:R-:W-:-:S03]  /*0800*/  IADD3 R169, PT, PT, R197, 0x200, RZ ;  /* 0x00000200c5a97810 */ /* 0x000fc60007ffe0ff */
[----:B------:R-:W-:Y:S02]  /*0810*/  IMAD.WIDE.U32 R164, R227, 0x10, R12 ;  /* 0x00000010e3a47825 */ /* 0x000fe400078e000c */
[----:B------:R-:W3:Y:S02]  /*0820*/  LDG.E.128 R160, desc[UR10][R160.64] ;  /* 0x0000000aa0a07981 */ /* 0x000ee4000c1e1d00 */
[----:B------:R-:W-:Y:S02]  /*0830*/  IMAD.WIDE.U32 R168, R169, 0x10, R200 ;  /* 0x00000010a9a87825 */ /* 0x000fe400078e00c8 */
[----:B------:R-:W3:Y:S01]  /*0840*/  LDG.E.128 R164, desc[UR10][R164.64] ;  /* 0x0000000aa4a47981 */ /* 0x000ee2000c1e1d00 */
[----:B------:R-:W-:-:S03]  /*0850*/  IADD3 R235, PT, PT, R203, 0x300, RZ ;  /* 0x00000300cbeb7810 */ /* 0x000fc60007ffe0ff */
[----:B------:R-:W3:Y:S01]  /*0860*/  LDG.E.128 R168, desc[UR10][R168.64] ;  /* 0x0000000aa8a87981 */ /* 0x000ee2000c1e1d00 */
[----:B------:R-:W-:Y:S02]  /*0870*/  IADD3 R177, PT, PT, R197, 0x300, RZ ;  /* 0x00000300c5b17810 */ /* 0x000fe40007ffe0ff */
[----:B------:R-:W-:Y:S01]  /*0880*/  IADD3 R229, PT, PT, R203, 0x100, RZ ;  /* 0x00000100cbe57810 */ /* 0x000fe20007ffe0ff */
[----:B------:R-:W-:-:S04]  /*0890*/  IMAD.WIDE.U32 R172, R235, 0x10, R12 ;  /* 0x00000010ebac7825 */ /* 0x000fc800078e000c */
[----:B------:R-:W-:Y:S01]  /*08a0*/  IMAD.WIDE.U32 R176, R177, 0x10, R200 ;  /* 0x00000010b1b07825 */ /* 0x000fe200078e00c8 */
[----:B------:R-:W-:Y:S01]  /*08b0*/  IADD3 R185, PT, PT, R197, 0x400, RZ ;  /* 0x00000400c5b97810 */ /* 0x000fe20007ffe0ff */
[----:B------:R-:W3:Y:S02]  /*08c0*/  LDG.E.128 R172, desc[UR10][R172.64] ;  /* 0x0000000aacac7981 */ /* 0x000ee4000c1e1d00 */
[----:B------:R-:W-:Y:S02]  /*08d0*/  IMAD.WIDE.U32 R156, R229, 0x10, R12 ;  /* 0x00000010e59c7825 */ /* 0x000fe400078e000c */
[----:B------:R-:W3:Y:S01]  /*08e0*/  LDG.E.128 R176, desc[UR10][R176.64] ;  /* 0x0000000ab0b07981 */ /* 0x000ee2000c1e1d00 */
[----:B------:R-:W-:-:S03]  /*08f0*/  IADD3 R245, PT, PT, R203, 0x400, RZ ;  /* 0x00000400cbf57810 */ /* 0x000fc60007ffe0ff */
[----:B------:R-:W3:Y:S01]  /*0900*/  LDG.E.128 R156, desc[UR10][R156.64] ;  /* 0x0000000a9c9c7981 */ /* 0x000ee2000c1e1d00 */
[----:B------:R-:W-:-:S04]  /*0910*/  IMAD.WIDE.U32 R184, R185, 0x10, R200 ;  /* 0x00000010b9b87825 */ /* 0x000fc800078e00c8 */
[--C-:B------:R-:W-:Y:S02]  /*0920*/  IMAD.WIDE.U32 R180, R245, 0x10, R12.reuse ;  /* 0x00000010f5b47825 */ /* 0x100fe400078e000c */
[----:B------:R-:W3:Y:S04]  /*0930*/  LDG.E.128 R184, desc[UR10][R184.64] ;  /* 0x0000000ab8b87981 */ /* 0x000ee8000c1e1d00 */
[----:B------:R-:W3:Y:S01]  /*0940*/  LDG.E.128 R180, desc[UR10][R180.64] ;  /* 0x0000000ab4b47981 */ /* 0x000ee2000c1e1d00 */
[----:B------:R-:W-:Y:S02]  /*0950*/  IADD3 R11, PT, PT, R203, 0x500, RZ ;  /* 0x00000500cb0b7810 */ /* 0x000fe40007ffe0ff */
[----:B-----5:R-:W-:Y:S02]  /*0960*/  ISETP.GE.AND P2, PT, R232, 0x1, PT ;  /* 0x00000001e800780c */ /* 0x020fe40003f46270 */
[----:B------:R-:W-:Y:S01]  /*0970*/  MOV R5, UR7 ;  /* 0x0000000700057c02 */ /* 0x000fe20008000f00 */
[----:B------:R-:W-:Y:S01]  /*0980*/  IMAD.WIDE.U32 R188, R11, 0x10, R12 ;  /* 0x000000100bbc7825 */ /* 0x000fe200078e000c */
[----:B------:R-:W-:-:S04]  /*0990*/  ISETP.NE.U32.AND P0, PT, RZ, UR6, PT ;  /* 0x00000006ff007c0c */ /* 0x000fc8000bf05070 */
[----:B------:R-:W-:Y:S01]  /*09a0*/  ISETP.NE.AND.EX P0, PT, R5, RZ, PT, P0 ;  /* 0x000000ff0500720c */ /* 0x000fe20003f05300 */
[----:B------:R-:W3:Y:S01]  /*09b0*/  LDG.E.128 R188, desc[UR10][R188.64] ;  /* 0x0000000abcbc7981 */ /* 0x000ee2000c1e1d00 */
[----:B------:R-:W-:-:S03]  /*09c0*/  IADD3 R193, PT, PT, R197, 0x500, RZ ;  /* 0x00000500c5c17810 */ /* 0x000fc60007ffe0ff */
[----:B------:R-:W-:Y:S02]  /*09d0*/  @P2 IADD3 R6, PT, PT, R232, -0x1, RZ ;  /* 0xffffffffe8062810 */ /* 0x000fe40007ffe0ff */
[----:B------:R-:W-:-:S04]  /*09e0*/  IMAD.WIDE.U32 R192, R193, 0x10, R200 ;  /* 0x00000010c1c07825 */ /* 0x000fc800078e00c8 */
[----:B------:R-:W-:Y:S02]  /*09f0*/  @P2 IMAD R6, R6, R9, RZ ;  /* 0x0000000906062224 */ /* 0x000fe400078e02ff */
[----:B------:R-:W0:Y:S01]  /*0a00*/  @P0 LDC.64 R8, c[0x0][0x438] ;  /* 0x00010e00ff080b82 */ /* 0x000e220000000a00 */
[----:B------:R-:W3:Y:S02]  /*0a10*/  LDG.E.128 R192, desc[UR10][R192.64] ;  /* 0x0000000ac0c07981 */ /* 0x000ee4000c1e1d00 */
[----:B------:R-:W-:-:S04]  /*0a20*/  @P2 SHF.R.S32.HI R7, RZ, 0x1f, R6 ;  /* 0x0000001fff072819 */ /* 0x000fc80000011406 */
[----:B------:R-:W-:Y:S01]  /*0a30*/  @P2 LEA.HI R6, R7, R6, RZ, 0x2 ;  /* 0x0000000607062211 */ /* 0x000fe200078f10ff */
[----:B------:R-:W1:Y:S01]  /*0a40*/  @P0 LDC.64 R224, c[0x0][0x438] ;  /* 0x00010e00ffe00b82 */ /* 0x000e620000000a00 */
[----:B------:R-:W-:Y:S02]  /*0a50*/  MOV R231, RZ ;  /* 0x000000ff00e77202 */ /* 0x000fe40000000f00 */
[----:B------:R-:W-:Y:S02]  /*0a60*/  @P2 LEA.HI.SX32 R231, R6, R3, 0x1e ;  /* 0x0000000306e72211 */ /* 0x000fe400078ff2ff */
[----:B------:R-:W-:Y:S02]  /*0a70*/  IADD3 R3, PT, PT, R203, 0x600, RZ ;  /* 0x00000600cb037810 */ /* 0x000fe40007ffe0ff */
[----:B------:R-:W-:Y:S01]  /*0a80*/  IADD3 R199, PT, PT, R197, 0x600, RZ ;  /* 0x00000600c5c77810 */ /* 0x000fe20007ffe0ff */
[----:B------:R-:W1:Y:S02]  /*0a90*/  @P0 LDC.64 R14, c[0x0][0x438] ;  /* 0x00010e00ff0e0b82 */ /* 0x000e640000000a00 */
[----:B------:R-:W-:-:S04]  /*0aa0*/  IMAD.WIDE.U32 R196, R3, 0x10, R12 ;  /* 0x0000001003c47825 */ /* 0x000fc800078e000c */
[----:B------:R-:W-:Y:S02]  /*0ab0*/  IMAD.WIDE.U32 R200, R199, 0x10, R200 ;  /* 0x00000010c7c87825 */ /* 0x000fe400078e00c8 */
[----:B------:R-:W3:Y:S01]  /*0ac0*/  LDG.E.128 R196, desc[UR10][R196.64] ;  /* 0x0000000ac4c47981 */ /* 0x000ee2000c1e1d00 */
[----:B------:R-:W1:Y:S01]  /*0ad0*/  @P0 LDC.64 R6, c[0x0][0x438] ;  /* 0x00010e00ff060b82 */ /* 0x000e620000000a00 */
[----:B0-----:R-:W-:Y:S02]  /*0ae0*/  @P0 IMAD.WIDE.U32 R8, R203, 0x10, R8 ;  /* 0x00000010cb080825 */ /* 0x001fe400078e0008 */
[----:B------:R-:W3:Y:S02]  /*0af0*/  LDG.E.128 R200, desc[UR10][R200.64] ;  /* 0x0000000ac8c87981 */ /* 0x000ee4000c1e1d00 */
[----:B-1----:R-:W-:-:S03]  /*0b00*/  @P0 IMAD.WIDE.U32 R228, R229, 0x10, R224 ;  /* 0x00000010e5e40825 */ /* 0x002fc600078e00e0 */
[----:B------:R-:W0:Y:S01]  /*0b10*/  LDC.64 R12, c[0x0][0x3b0] ;  /* 0x0000ec00ff0c7b82 */ /* 0x000e220000000a00 */
[----:B------:R-:W5:Y:S01]  /*0b20*/  @P0 LDG.E.128 R112, desc[UR10][R8.64] ;  /* 0x0000000a08700981 */ /* 0x000f62000c1e1d00 */
[----:B------:R-:W-:-:S03]  /*0b30*/  IADD3 R251, PT, PT, R231, 0x400, RZ ;  /* 0x00000400e7fb7810 */ /* 0x000fc60007ffe0ff */
[----:B------:R1:W5:Y:S01]  /*0b40*/  @P0 LDG.E.128 R116, desc[UR10][R228.64] ;  /* 0x0000000ae4740981 */ /* 0x000362000c1e1d00 */
[----:B------:R-:W-:Y:S02]  /*0b50*/  @P0 IMAD.WIDE.U32 R236, R227, 0x10, R14 ;  /* 0x00000010e3ec0825 */ /* 0x000fe400078e000e */
[----:B------:R-:W1:Y:S03]  /*0b60*/  @P0 LDC.64 R224, c[0x0][0x438] ;  /* 0x00010e00ffe00b82 */ /* 0x000e660000000a00 */
[----:B------:R-:W5:Y:S05]  /*0b70*/  @P0 LDG.E.128 R120, desc[UR10][R236.64] ;  /* 0x0000000aec780981 */ /* 0x000f6a000c1e1d00 */
[----:B------:R-:W0:Y:S08]  /*0b80*/  @P0 LDC.64 R14, c[0x0][0x438] ;  /* 0x00010e00ff0e0b82 */ /* 0x000e300000000a00 */
[----:B------:R-:W0:Y:S01]  /*0b90*/  @P0 LDC.64 R226, c[0x0][0x438] ;  /* 0x00010e00ffe20b82 */ /* 0x000e220000000a00 */
[----:B------:R-:W-:-:S05]  /*0ba0*/  @P0 IMAD.WIDE.U32 R234, R235, 0x10, R6 ;  /* 0x00000010ebea0825 */ /* 0x000fca00078e0006 */
[----:B------:R-:W5:Y:S01]  /*0bb0*/  @P0 LDG.E.128 R124, desc[UR10][R234.64] ;  /* 0x0000000aea7c0981 */ /* 0x000f62000c1e1d00 */
[----:B-1----:R-:W-:-:S05]  /*0bc0*/  @P0 IMAD.WIDE.U32 R224, R11, 0x10, R224 ;  /* 0x000000100be00825 */ /* 0x002fca00078e00e0 */
[----:B------:R-:W5:Y:S01]  /*0bd0*/  @P0 LDG.E.128 R132, desc[UR10][R224.64] ;  /* 0x0000000ae0840981 */ /* 0x000f62000c1e1d00 */
[----:B0-----:R-:W-:-:S05]  /*0be0*/  @P0 IMAD.WIDE.U32 R14, R245, 0x10, R14 ;  /* 0x00000010f50e0825 */ /* 0x001fca00078e000e */
[----:B------:R-:W5:Y:S01]  /*0bf0*/  @P0 LDG.E.128 R128, desc[UR10][R14.64] ;  /* 0x0000000a0e800981 */ /* 0x000f62000c1e1d00 */
[----:B------:R-:W-:-:S05]  /*0c00*/  @P0 IMAD.WIDE.U32 R226, R3, 0x10, R226 ;  /* 0x0000001003e20825 */ /* 0x000fca00078e00e2 */
[----:B------:R-:W5:Y:S01]  /*0c10*/  @P0 LDG.E.128 R136, desc[UR10][R226.64] ;  /* 0x0000000ae2880981 */ /* 0x000f62000c1e1d00 */
[----:B------:R-:W-:Y:S01]  /*0c20*/  ISETP.NE.AND P0, PT, RZ, UR14, PT ;  /* 0x0000000eff007c0c */ /* 0x000fe2000bf05270 */
[C-C-:B------:R-:W-:Y:S01]  /*0c30*/  IMAD.WIDE.U32 R6, R231.reuse, 0x4, R12.reuse ;  /* 0x00000004e7067825 */ /* 0x140fe200078e000c */
[C---:B------:R-:W-:Y:S02]  /*0c40*/  IADD3 R239, PT, PT, R231.reuse, 0x100, RZ ;  /* 0x00000100e7ef7810 */ /* 0x040fe40007ffe0ff */
[C---:B------:R-:W-:Y:S02]  /*0c50*/  IADD3 R247, PT, PT, R231.reuse, 0x200, RZ ;  /* 0x00000200e7f77810 */ /* 0x040fe40007ffe0ff */
[C---:B------:R-:W-:Y:S02]  /*0c60*/  IADD3 R249, PT, PT, R231.reuse, 0x300, RZ ;  /* 0x00000300e7f97810 */ /* 0x040fe40007ffe0ff */
[C---:B------:R-:W-:Y:S02]  /*0c70*/  IADD3 R229, PT, PT, R231.reuse, 0x500, RZ ;  /* 0x00000500e7e57810 */ /* 0x040fe40007ffe0ff */
[----:B------:R-:W-:Y:S01]  /*0c80*/  IADD3 R9, PT, PT, R231, 0x600, RZ ;  /* 0x00000600e7097810 */ /* 0x000fe20007ffe0ff */
[--C-:B------:R-:W-:Y:S01]  /*0c90*/  IMAD.WIDE.U32 R230, R251, 0x4, R12.reuse ;  /* 0x00000004fbe67825 */ /* 0x100fe200078e000c */
[----:B------:R-:W5:Y:S04]  /*0ca0*/  LDG.E R6, desc[UR10][R6.64] ;  /* 0x0000000a06067981 */ /* 0x000f68000c1e1900 */
[----:B------:R0:W5:Y:S01]  /*0cb0*/  LDG.E R10, desc[UR10][R230.64] ;  /* 0x0000000ae60a7981 */ /* 0x000162000c1e1900 */
[----:B------:R-:W-:-:S04]  /*0cc0*/  IMAD.WIDE.U32 R228, R229, 0x4, R12 ;  /* 0x00000004e5e47825 */ /* 0x000fc800078e000c */
[----:B------:R-:W-:Y:S01]  /*0cd0*/  IMAD.WIDE.U32 R238, R239, 0x4, R12 ;  /* 0x00000004efee7825 */ /* 0x000fe200078e000c */
[----:B------:R1:W5:Y:S03]  /*0ce0*/  LDG.E R11, desc[UR10][R228.64] ;  /* 0x0000000ae40b7981 */ /* 0x000366000c1e1900 */
[----:B0-----:R-:W-:Y:S01]  /*0cf0*/  HADD2.F32 R231, -RZ, R18.H0_H0 ;  /* 0x20000012ffe77230 */ /* 0x001fe20000004100 */
[----:B------:R-:W-:Y:S01]  /*0d00*/  SHF.R.U64 R230, R18, 0x10, R19 ;  /* 0x0000001012e67819 */ /* 0x000fe20000001213 */
[--C-:B------:R-:W-:Y:S01]  /*0d10*/  IMAD.WIDE.U32 R236, R247, 0x4, R12.reuse ;  /* 0x00000004f7ec7825 */ /* 0x100fe200078e000c */
[----:B------:R-:W5:Y:S03]  /*0d20*/  LDG.E R7, desc[UR10][R238.64] ;  /* 0x0000000aee077981 */ /* 0x000f66000c1e1900 */
[--C-:B------:R-:W-:Y:S01]  /*0d30*/  IMAD.WIDE.U32 R234, R249, 0x4, R12.reuse ;  /* 0x00000004f9ea7825 */ /* 0x100fe200078e000c */
[----:B------:R-:W5:Y:S03]  /*0d40*/  LDG.E R8, desc[UR10][R236.64] ;  /* 0x0000000aec087981 */ /* 0x000f66000c1e1900 */
[----:B------:R-:W-:-:S02]  /*0d50*/  IMAD.WIDE.U32 R12, R9, 0x4, R12 ;  /* 0x00000004090c7825 */ /* 0x000fc400078e000c */
[----:B------:R-:W5:Y:S04]  /*0d60*/  LDG.E R9, desc[UR10][R234.64] ;  /* 0x0000000aea097981 */ /* 0x000f68000c1e1900 */
[----:B------:R0:W5:Y:S01]  /*0d70*/  LDG.E R12, desc[UR10][R12.64] ;  /* 0x0000000a0c0c7981 */ /* 0x000162000c1e1900 */
[----:B------:R-:W-:Y:S01]  /*0d80*/  HADD2.F32 R15, -RZ, R19.H0_H0 ;  /* 0x20000013ff0f7230 */ /* 0x000fe20000004100 */
[----:B----4-:R-:W-:-:S05]  /*0d90*/  FSEL R233, R233, RZ, !P0 ;  /* 0x000000ffe9e97208 */ /* 0x010fca0004000000 */
[----:B--2---:R-:W-:-:S04]  /*0da0*/  FADD.FTZ R3, -R233, R204 ;  /* 0x000000cce9037221 */ /* 0x004fc80000010100 */
[----:B------:R-:W-:Y:S01]  /*0db0*/  FMUL.FTZ R3, R4, R3 ;  /* 0x0000000304037220 */ /* 0x000fe20000410000 */
[----:B---3--:R-:W-:Y:S01]  /*0dc0*/  FMUL.FTZ R14, R152, R231 ;  /* 0x000000e7980e7220 */ /* 0x008fe20000410000 */
[----:B------:R-:W-:Y:S02]  /*0dd0*/  FADD.FTZ R92, R92, R152 ;  /* 0x000000985c5c7221 */ /* 0x000fe40000010000 */
[----:B------:R-:W-:Y:S01]  /*0de0*/  FFMA.FTZ R28, R152, R3, R28 ;  /* 0x00000003981c7223 */ /* 0x000fe2000001001c */
[----:B------:R-:W-:Y:S01]  /*0df0*/  SHF.R.U32.HI R152, RZ, 0x10, R19 ;  /* 0x00000010ff987819 */ /* 0x000fe20000011613 */
[C---:B-1----:R-:W-:Y:S01]  /*0e00*/  FADD.FTZ R229, -R233.reuse, R206 ;  /* 0x000000cee9e57221 */ /* 0x042fe20000010100 */
[----:B------:R-:W-:Y:S02]  /*0e10*/  HADD2.F32 R206, -RZ, R230.H0_H0 ;  /* 0x200000e6ffce7230 */ /* 0x000fe40000004100 */
[----:B------:R-:W-:Y:S01]  /*0e20*/  FADD.FTZ R207, -R233, R207 ;  /* 0x000000cfe9cf7221 */ /* 0x000fe20000010100 */
[----:B------:R-:W-:-:S02]  /*0e30*/  HADD2.F32 R152, -RZ, R152.H0_H0 ;  /* 0x20000098ff987230 */ /* 0x000fc40000004100 */
[----:B0-----:R-:W-:Y:S01]  /*0e40*/  FMUL.FTZ R13, R153, R206 ;  /* 0x000000ce990d7220 */ /* 0x001fe20000410000 */
[C---:B------:R-:W-:Y:S01]  /*0e50*/  FMUL.FTZ R206, R4.reuse, R207 ;  /* 0x000000cf04ce7220 */ /* 0x040fe20000410000 */
[----:B------:R-:W-:Y:S01]  /*0e60*/  FADD.FTZ R205, -R233, R205 ;  /* 0x000000cde9cd7221 */ /* 0x000fe20000010100 */
[----:B------:R-:W-:Y:S01]  /*0e70*/  FMUL.FTZ R207, R155, R152 ;  /* 0x000000989bcf7220 */ /* 0x000fe20000410000 */
[----:B------:R-:W-:Y:S02]  /*0e80*/  SHF.R.U32.HI R152, RZ, 0x10, R21 ;  /* 0x00000010ff987819 */ /* 0x000fe40000011615 */
[----:B------:R-:W-:-:S03]  /*0e90*/  FMUL.FTZ R204, R4, R205 ;  /* 0x000000cd04cc7220 */ /* 0x000fc60000410000 */
[----:B------:R-:W-:Y:S02]  /*0ea0*/  HADD2.F32 R152, -RZ, R152.H0_H0 ;  /* 0x20000098ff987230 */ /* 0x000fe40000004100 */
[----:B------:R-:W-:Y:S01]  /*0eb0*/  FADD.FTZ R93, R93, R153 ;  /* 0x000000995d5d7221 */ /* 0x000fe20000010000 */
[----:B------:R-:W-:Y:S01]  /*0ec0*/  FFMA.FTZ R29, R153, R204, R29 ;  /* 0x000000cc991d7223 */ /* 0x000fe2000001001d */
[----:B------:R-:W-:Y:S02]  /*0ed0*/  HADD2.F32 R153, -RZ, R20.H0_H0 ;  /* 0x20000014ff997230 */ /* 0x000fe40000004100 */
[----:B------:R-:W-:Y:S01]  /*0ee0*/  FMUL.FTZ R231, R163, R152 ;  /* 0x00000098a3e77220 */ /* 0x000fe20000410000 */
[----:B------:R-:W-:Y:S01]  /*0ef0*/  SHF.R.U64 R152, R22, 0x10, R23 ;  /* 0x0000001016987819 */ /* 0x000fe20000001217 */
[----:B------:R-:W-:Y:S01]  /*0f00*/  FMUL.FTZ R205, R4, R229 ;  /* 0x000000e504cd7220 */ /* 0x000fe20000410000 */
[----:B------:R-:W-:Y:S01]  /*0f10*/  FADD.FTZ R235, -R233, R164 ;  /* 0x000000a4e9eb7221 */ /* 0x000fe20000010100 */
[----:B------:R-:W-:Y:S01]  /*0f20*/  FMUL.FTZ R224, R160, R153 ;  /* 0x00000099a0e07220 */ /* 0x000fe20000410000 */
[----:B------:R-:W-:-:S02]  /*0f30*/  HADD2.F32 R153, -RZ, R22.H0_H0 ;  /* 0x20000016ff997230 */ /* 0x000fc40000004100 */
[----:B------:R-:W-:Y:S01]  /*0f40*/  FMUL.FTZ R15, R154, R15 ;  /* 0x0000000f9a0f7220 */ /* 0x000fe20000410000 */
[----:B------:R-:W-:Y:S01]  /*0f50*/  FADD.FTZ R94, R94, R154 ;  /* 0x0000009a5e5e7221 */ /* 0x000fe20000010000 */
[----:B------:R-:W-:Y:S01]  /*0f60*/  FFMA.FTZ R30, R154, R205, R30 ;  /* 0x000000cd9a1e7223 */ /* 0x000fe2000001001e */
        /* <DEDUP_REMOVED lines=8> */
[----:B------:R-:W-:Y:S01]  /*0ff0*/  FMUL.FTZ R236, R4, R165 ;  /* 0x000000a504ec7220 */ /* 0x000fe20000410000 */
[----:B------:R-:W-:-:S02]  /*1000*/  HADD2.F32 R153, -RZ, R23.H0_H0 ;  /* 0x20000017ff997230 */ /* 0x000fc40000004100 */
[----:B------:R-:W-:Y:S02]  /*1010*/  HADD2.F32 R152, -RZ, R154.H0_H0 ;  /* 0x2000009aff987230 */ /* 0x000fe40000004100 */
[C---:B------:R-:W-:Y:S01]  /*1020*/  FADD.FTZ R237, -R233.reuse, R166 ;  /* 0x000000a6e9ed7221 */ /* 0x040fe20000010100 */
[----:B------:R-:W-:Y:S01]  /*1030*/  FADD.FTZ R167, -R233, R167 ;  /* 0x000000a7e9a77221 */ /* 0x000fe20000010100 */
[----:B------:R-:W-:Y:S01]  /*1040*/  FADD.FTZ R85, R85, R169 ;  /* 0x000000a955557221 */ /* 0x000fe20000010000 */
[----:B------:R-:W-:Y:S01]  /*1050*/  FFMA.FTZ R37, R169, R236, R37 ;  /* 0x000000eca9257223 */ /* 0x000fe20000010025 */
[----:B------:R-:W-:Y:S01]  /*1060*/  FMUL.FTZ R169, R170, R153 ;  /* 0x00000099aaa97220 */ /* 0x000fe20000410000 */
[----:B------:R-:W-:Y:S01]  /*1070*/  FMUL.FTZ R239, R171, R152 ;  /* 0x00000098abef7220 */ /* 0x000fe20000410000 */
[----:B------:R-:W-:Y:S01]  /*1080*/  FMUL.FTZ R237, R4, R237 ;  /* 0x000000ed04ed7220 */ /* 0x000fe20000410000 */
[----:B------:R-:W-:Y:S01]  /*1090*/  HADD2.F32 R153, -RZ, R24.H0_H0 ;  /* 0x20000018ff997230 */ /* 0x000fe20000004100 */
[----:B------:R-:W-:Y:S01]  /*10a0*/  SHF.R.U64 R152, R24, 0x10, R25 ;  /* 0x0000001018987819 */ /* 0x000fe20000001219 */
[----:B------:R-:W-:Y:S01]  /*10b0*/  FMUL.FTZ R238, R4, R167 ;  /* 0x000000a704ee7220 */ /* 0x000fe20000410000 */
[----:B------:R-:W-:Y:S01]  /*10c0*/  FADD.FTZ R86, R86, R170 ;  /* 0x000000aa56567221 */ /* 0x000fe20000010000 */
[----:B------:R-:W-:Y:S01]  /*10d0*/  FFMA.FTZ R38, R170, R237, R38 ;  /* 0x000000edaa267223 */ /* 0x000fe20000010026 */
[----:B------:R-:W-:Y:S01]  /*10e0*/  FADD.FTZ R173, -R233, R173 ;  /* 0x000000ade9ad7221 */ /* 0x000fe20000010100 */
[----:B------:R-:W-:-:S02]  /*10f0*/  HADD2.F32 R152, -RZ, R152.H0_H0 ;  /* 0x20000098ff987230 */ /* 0x000fc40000004100 */
[----:B------:R-:W-:Y:S01]  /*1100*/  FMUL.FTZ R170, R176, R153 ;  /* 0x00000099b0aa7220 */ /* 0x000fe20000410000 */
[----:B------:R-:W-:Y:S01]  /*1110*/  FADD.FTZ R157, -R233, R157 ;  /* 0x0000009de99d7221 */ /* 0x000fe20000010100 */
[----:B------:R-:W-:Y:S01]  /*1120*/  FADD.FTZ R87, R87, R171 ;  /* 0x000000ab57577221 */ /* 0x000fe20000010000 */
[----:B------:R-:W-:Y:S01]  /*1130*/  FFMA.FTZ R39, R171, R238, R39 ;  /* 0x000000eeab277223 */ /* 0x000fe20000010027 */
[----:B------:R-:W-:Y:S01]  /*1140*/  SHF.R.U32.HI R154, RZ, 0x10, R25 ;  /* 0x00000010ff9a7819 */ /* 0x000fe20000011619 */
[----:B------:R-:W-:Y:S02]  /*1150*/  HADD2.F32 R153, -RZ, R25.H0_H0 ;  /* 0x20000019ff997230 */ /* 0x000fe40000004100 */
[----:B------:R-:W-:Y:S01]  /*1160*/  FADD.FTZ R95, R95, R155 ;  /* 0x0000009b5f5f7221 */ /* 0x000fe20000010000 */
[----:B------:R-:W-:Y:S01]  /*1170*/  FFMA.FTZ R31, R155, R206, R31 ;  /* 0x000000ce9b1f7223 */ /* 0x000fe2000001001f */
[C---:B------:R-:W-:Y:S01]  /*1180*/  FADD.FTZ R171, -R233.reuse, R172 ;  /* 0x000000ace9ab7221 */ /* 0x040fe20000010100 */
[----:B------:R-:W-:Y:S01]  /*1190*/  FADD.FTZ R155, -R233, R174 ;  /* 0x000000aee99b7221 */ /* 0x000fe20000010100 */
[C---:B------:R-:W-:Y:S01]  /*11a0*/  FMUL.FTZ R172, R4.reuse, R173 ;  /* 0x000000ad04ac7220 */ /* 0x040fe20000410000 */
[C---:B------:R-:W-:Y:S01]  /*11b0*/  FMUL.FTZ R228, R4.reuse, R157 ;  /* 0x0000009d04e47220 */ /* 0x040fe20000410000 */
[----:B------:R-:W-:Y:S01]  /*11c0*/  FMUL.FTZ R173, R177, R152 ;  /* 0x00000098b1ad7220 */ /* 0x000fe20000410000 */
[----:B------:R-:W-:Y:S01]  /*11d0*/  FADD.FTZ R157, -R233, R175 ;  /* 0x000000afe99d7221 */ /* 0x000fe20000010100 */
[----:B------:R-:W-:Y:S01]  /*11e0*/  FMUL.FTZ R171, R4, R171 ;  /* 0x000000ab04ab7220 */ /* 0x000fe20000410000 */
[----:B------:R-:W-:-:S02]  /*11f0*/  HADD2.F32 R152, -RZ, R154.H0_H0 ;  /* 0x2000009aff987230 */ /* 0x000fc40000004100 */
[----:B------:R-:W-:Y:S01]  /*1200*/  FMUL.FTZ R174, R178, R153 ;  /* 0x00000099b2ae7220 */ /* 0x000fe20000410000 */
[----:B------:R-:W-:Y:S01]  /*1210*/  FMUL.FTZ R175, R4, R155 ;  /* 0x0000009b04af7220 */ /* 0x000fe20000410000 */
[----:B------:R-:W-:Y:S02]  /*1220*/  HADD2.F32 R153, -RZ, R26.H0_H0 ;  /* 0x2000001aff997230 */ /* 0x000fe40000004100 */
[----:B------:R-:W-:Y:S01]  /*1230*/  FADD.FTZ R80, R80, R176 ;  /* 0x000000b050507221 */ /* 0x000fe20000010000 */
[----:B------:R-:W-:Y:S01]  /*1240*/  FFMA.FTZ R108, R176, R171, R108 ;  /* 0x000000abb06c7223 */ /* 0x000fe2000001006c */
[----:B------:R-:W-:Y:S01]  /*1250*/  FADD.FTZ R81, R81, R177 ;  /* 0x000000b151517221 */ /* 0x000fe20000010000 */
[----:B------:R-:W-:Y:S01]  /*1260*/  FFMA.FTZ R109, R177, R172, R109 ;  /* 0x000000acb16d7223 */ /* 0x000fe2000001006d */
[----:B------:R-:W-:Y:S01]  /*1270*/  FADD.FTZ R82, R82, R178 ;  /* 0x000000b252527221 */ /* 0x000fe20000010000 */
[----:B------:R-:W-:Y:S01]  /*1280*/  FMUL.FTZ R176, R4, R157 ;  /* 0x0000009d04b07220 */ /* 0x000fe20000410000 */
[----:B------:R-:W-:Y:S01]  /*1290*/  FFMA.FTZ R110, R178, R175, R110 ;  /* 0x000000afb26e7223 */ /* 0x000fe2000001006e */
[----:B------:R-:W-:Y:S01]  /*12a0*/  FMUL.FTZ R177, R179, R152 ;  /* 0x00000098b3b17220 */ /* 0x000fe20000410000 */
[----:B------:R-:W-:Y:S01]  /*12b0*/  SHF.R.U64 R152, R26, 0x10, R27 ;  /* 0x000000101a987819 */ /* 0x000fe2000000121b */
[----:B------:R-:W-:Y:S01]  /*12c0*/  FMUL.FTZ R178, R184, R153 ;  /* 0x00000099b8b27220 */ /* 0x000fe20000410000 */
[----:B------:R-:W-:Y:S01]  /*12d0*/  FADD.FTZ R181, -R233, R181 ;  /* 0x000000b5e9b57221 */ /* 0x000fe20000010100 */
[----:B------:R-:W-:-:S02]  /*12e0*/  HADD2.F32 R153, -RZ, R27.H0_H0 ;  /* 0x2000001bff997230 */ /* 0x000fc40000004100 */
[----:B------:R-:W-:Y:S01]  /*12f0*/  FADD.FTZ R83, R83, R179 ;  /* 0x000000b353537221 */ /* 0x000fe20000010000 */
[----:B------:R-:W-:Y:S01]  /*1300*/  FFMA.FTZ R111, R179, R176, R111 ;  /* 0x000000b0b36f7223 */ /* 0x000fe2000001006f */
[C---:B------:R-:W-:Y:S01]  /*1310*/  FADD.FTZ R179, -R233.reuse, R180 ;  /* 0x000000b4e9b37221 */ /* 0x040fe20000010100 */
[----:B------:R-:W-:Y:S01]  /*1320*/  FADD.FTZ R155, -R233, R182 ;  /* 0x000000b6e99b7221 */ /* 0x000fe20000010100 */
[----:B------:R-:W-:Y:S02]  /*1330*/  HADD2.F32 R180, -RZ, R152.H0_H0 ;  /* 0x20000098ffb47230 */ /* 0x000fe40000004100 */
[----:B------:R-:W-:Y:S01]  /*1340*/  FMUL.FTZ R182, R4, R181 ;  /* 0x000000b504b67220 */ /* 0x000fe20000410000 */
[----:B------:R-:W-:Y:S01]  /*1350*/  FMUL.FTZ R181, R186, R153 ;  /* 0x00000099bab57220 */ /* 0x000fe20000410000 */
[----:B------:R-:W-:Y:S01]  /*1360*/  FADD.FTZ R152, RZ, R14 ;  /* 0x0000000eff987221 */ /* 0x000fe20000010000 */
[----:B------:R-:W-:Y:S01]  /*1370*/  FFMA.FTZ R153, R3, R14, RZ ;  /* 0x0000000e03997223 */ /* 0x000fe200000100ff */
[----:B------:R-:W-:-:S02]  /*1380*/  FADD.FTZ R157, -R233, R183 ;  /* 0x000000b7e99d7221 */ /* 0x000fc40000010100 */
[----:B------:R-:W-:Y:S01]  /*1390*/  FADD.FTZ R154, R13, R152 ;  /* 0x000000980d9a7221 */ /* 0x000fe20000010000 */
[----:B------:R-:W-:Y:S01]  /*13a0*/  FFMA.FTZ R152, R204, R13, R153 ;  /* 0x0000000dcc987223 */ /* 0x000fe20000010099 */
[----:B------:R-:W-:Y:S01]  /*13b0*/  SHF.R.U64 R226, R20, 0x10, R21 ;  /* 0x0000001014e27819 */ /* 0x000fe20000001215 */
[----:B------:R-:W-:Y:S01]  /*13c0*/  FMUL.FTZ R183, R4, R155 ;  /* 0x0000009b04b77220 */ /* 0x000fe20000410000 */
[----:B------:R-:W-:Y:S01]  /*13d0*/  FADD.FTZ R154, R15, R154 ;  /* 0x0000009a0f9a7221 */ /* 0x000fe20000010000 */
[----:B------:R-:W-:Y:S01]  /*13e0*/  FADD.FTZ R225, -R233, R156 ;  /* 0x0000009ce9e17221 */ /* 0x000fe20000010100 */
[----:B------:R-:W-:Y:S01]  /*13f0*/  FFMA.FTZ R153, R205, R15, R152 ;  /* 0x0000000fcd997223 */ /* 0x000fe20000010098 */
[----:B------:R-:W-:Y:S01]  /*1400*/  FADD.FTZ R78, R78, R186 ;  /* 0x000000ba4e4e7221 */ /* 0x000fe20000010000 */
[----:B------:R-:W-:Y:S01]  /*1410*/  FFMA.FTZ R106, R186, R183, R106 ;  /* 0x000000b7ba6a7223 */ /* 0x000fe2000001006a */
[----:B------:R-:W-:Y:S01]  /*1420*/  FADD.FTZ R159, -R233, R159 ;  /* 0x0000009fe99f7221 */ /* 0x000fe20000010100 */
[----:B------:R-:W-:-:S02]  /*1430*/  HADD2.F32 R226, -RZ, R226.H0_H0 ;  /* 0x200000e2ffe27230 */ /* 0x000fc40000004100 */
[C---:B------:R-:W-:Y:S01]  /*1440*/  FMUL.FTZ R186, R4.reuse, R157 ;  /* 0x0000009d04ba7220 */ /* 0x040fe20000410000 */
        /* <DEDUP_REMOVED lines=16> */
[----:B------:R-:W-:Y:S01]  /*1550*/  FADD.FTZ R89, R89, R161 ;  /* 0x000000a159597221 */ /* 0x000fe20000010000 */
[----:B------:R-:W-:Y:S01]  /*1560*/  FFMA.FTZ R33, R161, R228, R33 ;  /* 0x000000e4a1217223 */ /* 0x000fe20000010021 */
[----:B------:R-:W-:Y:S01]  /*1570*/  FADD.FTZ R161, R231, R154 ;  /* 0x0000009ae7a17221 */ /* 0x000fe20000010000 */
[----:B------:R-:W-:Y:S01]  /*1580*/  FADD.FTZ R76, R76, R184 ;  /* 0x000000b84c4c7221 */ /* 0x000fe20000010000 */
[----:B------:R-:W-:Y:S01]  /*1590*/  FFMA.FTZ R104, R184, R179, R104 ;  /* 0x000000b3b8687223 */ /* 0x000fe20000010068 */
[----:B------:R-:W-:Y:S01]  /*15a0*/  FFMA.FTZ R152, R230, R231, R157 ;  /* 0x000000e7e6987223 */ /* 0x000fe2000001009d */
[----:B------:R-:W-:Y:S01]  /*15b0*/  SHF.R.U32.HI R184, RZ, 0x10, R27 ;  /* 0x00000010ffb87819 */ /* 0x000fe2000001161b */
[----:B------:R-:W-:Y:S02]  /*15c0*/  FADD.FTZ R161, R234, R161 ;  /* 0x000000a1eaa17221 */ /* 0x000fe40000010000 */
[----:B------:R-:W-:Y:S01]  /*15d0*/  FFMA.FTZ R157, R235, R234, R152 ;  /* 0x000000eaeb9d7223 */ /* 0x000fe20000010098 */
[----:B------:R-:W-:Y:S01]  /*15e0*/  FADD.FTZ R155, -R233, R189 ;  /* 0x000000bde99b7221 */ /* 0x000fe20000010100 */
[----:B------:R-:W-:-:S02]  /*15f0*/  HADD2.F32 R184, -RZ, R184.H0_H0 ;  /* 0x200000b8ffb87230 */ /* 0x000fc40000004100 */
[----:B------:R-:W-:Y:S01]  /*1600*/  FADD.FTZ R156, R168, R161 ;  /* 0x000000a1a89c7221 */ /* 0x000fe20000010000 */
[----:B------:R-:W-:Y:S01]  /*1610*/  FFMA.FTZ R152, R236, R168, R157 ;  /* 0x000000a8ec987223 */ /* 0x000fe2000001009d */
[----:B------:R-:W-:Y:S01]  /*1620*/  FADD.FTZ R189, -R233, R190 ;  /* 0x000000bee9bd7221 */ /* 0x000fe20000010100 */
[----:B------:R-:W-:Y:S01]  /*1630*/  FADD.FTZ R79, R79, R187 ;  /* 0x000000bb4f4f7221 */ /* 0x000fe20000010000 */
[C---:B------:R-:W-:Y:S01]  /*1640*/  FMUL.FTZ R184, R187.reuse, R184 ;  /* 0x000000b8bbb87220 */ /* 0x040fe20000410000 */
[----:B------:R-:W-:Y:S01]  /*1650*/  FFMA.FTZ R107, R187, R186, R107 ;  /* 0x000000babb6b7223 */ /* 0x000fe2000001006b */
[----:B------:R-:W-:Y:S01]  /*1660*/  FMUL.FTZ R190, R4, R155 ;  /* 0x0000009b04be7220 */ /* 0x000fe20000410000 */
[----:B------:R-:W-:Y:S01]  /*1670*/  FADD.FTZ R156, R169, R156 ;  /* 0x0000009ca99c7221 */ /* 0x000fe20000010000 */
[----:B------:R-:W-:Y:S01]  /*1680*/  FADD.FTZ R187, -R233, R188 ;  /* 0x000000bce9bb7221 */ /* 0x000fe20000010100 */
[----:B------:R-:W-:Y:S01]  /*1690*/  FFMA.FTZ R155, R237, R169, R152 ;  /* 0x000000a9ed9b7223 */ /* 0x000fe20000010098 */
[----:B------:R-:W-:Y:S01]  /*16a0*/  FMUL.FTZ R180, R185, R180 ;  /* 0x000000b4b9b47220 */ /* 0x000fe20000410000 */
[----:B------:R-:W-:Y:S01]  /*16b0*/  FADD.FTZ R77, R77, R185 ;  /* 0x000000b94d4d7221 */ /* 0x000fe20000010000 */
[----:B------:R-:W-:Y:S01]  /*16c0*/  FFMA.FTZ R105, R185, R182, R105 ;  /* 0x000000b6b9697223 */ /* 0x000fe20000010069 */
[----:B------:R-:W-:-:S02]  /*16d0*/  HADD2.F32 R185, -RZ, R208.H0_H0 ;  /* 0x200000d0ffb97230 */ /* 0x000fc40000004100 */
[----:B------:R-:W-:Y:S01]  /*16e0*/  FADD.FTZ R157, R239, R156 ;  /* 0x0000009cef9d7221 */ /* 0x000fe20000010000 */
[----:B------:R-:W-:Y:S01]  /*16f0*/  FMUL.FTZ R187, R4, R187 ;  /* 0x000000bb04bb7220 */ /* 0x000fe20000410000 */
[----:B------:R-:W-:Y:S01]  /*1700*/  HADD2.F32 R159, -RZ, R209.H0_H0 ;  /* 0x200000d1ff9f7230 */ /* 0x000fe20000004100 */
[----:B------:R-:W-:Y:S01]  /*1710*/  SHF.R.U32.HI R154, RZ, 0x10, R209 ;  /* 0x00000010ff9a7819 */ /* 0x000fe200000116d1 */
[----:B------:R-:W-:Y:S01]  /*1720*/  FFMA.FTZ R152, R238, R239, R155 ;  /* 0x000000efee987223 */ /* 0x000fe2000001009b */
[----:B------:R-:W-:Y:S01]  /*1730*/  FMUL.FTZ R189, R4, R189 ;  /* 0x000000bd04bd7220 */ /* 0x000fe20000410000 */
[----:B------:R-:W-:Y:S01]  /*1740*/  FADD.FTZ R153, -R233, R191 ;  /* 0x000000bfe9997221 */ /* 0x000fe20000010100 */
[----:B------:R-:W-:Y:S01]  /*1750*/  FADD.FTZ R156, R170, R157 ;  /* 0x0000009daa9c7221 */ /* 0x000fe20000010000 */
[----:B------:R-:W-:Y:S01]  /*1760*/  FMUL.FTZ R185, R192, R185 ;  /* 0x000000b9c0b97220 */ /* 0x000fe20000410000 */
[----:B------:R-:W-:Y:S01]  /*1770*/  FADD.FTZ R72, R72, R192 ;  /* 0x000000c048487221 */ /* 0x000fe20000010000 */
[----:B------:R-:W-:Y:S01]  /*1780*/  FFMA.FTZ R100, R192, R187, R100 ;  /* 0x000000bbc0647223 */ /* 0x000fe20000010064 */
[----:B------:R-:W-:Y:S01]  /*1790*/  FFMA.FTZ R155, R171, R170, R152 ;  /* 0x000000aaab9b7223 */ /* 0x000fe20000010098 */
[----:B------:R-:W-:-:S02]  /*17a0*/  HADD2.F32 R154, -RZ, R154.H0_H0 ;  /* 0x2000009aff9a7230 */ /* 0x000fc40000004100 */
[----:B------:R-:W-:Y:S01]  /*17b0*/  FMUL.FTZ R192, R194, R159 ;  /* 0x0000009fc2c07220 */ /* 0x000fe20000410000 */
[----:B------:R-:W-:Y:S01]  /*17c0*/  FADD.FTZ R74, R74, R194 ;  /* 0x000000c24a4a7221 */ /* 0x000fe20000010000 */
[----:B------:R-:W-:Y:S01]  /*17d0*/  FFMA.FTZ R102, R194, R189, R102 ;  /* 0x000000bdc2667223 */ /* 0x000fe20000010066 */
[----:B------:R-:W-:Y:S01]  /*17e0*/  FMUL.FTZ R194, R4, R153 ;  /* 0x0000009904c27220 */ /* 0x000fe20000410000 */
[----:B------:R-:W-:Y:S01]  /*17f0*/  FADD.FTZ R153, R173, R156 ;  /* 0x0000009cad997221 */ /* 0x000fe20000010000 */
[----:B------:R-:W-:Y:S01]  /*1800*/  FFMA.FTZ R152, R172, R173, R155 ;  /* 0x000000adac987223 */ /* 0x000fe2000001009b */
[----:B------:R-:W-:Y:S02]  /*1810*/  FMUL.FTZ R191, R195, R154 ;  /* 0x0000009ac3bf7220 */ /* 0x000fe40000410000 */
[----:B------:R-:W-:Y:S01]  /*1820*/  FADD.FTZ R154, R174, R153 ;  /* 0x00000099ae9a7221 */ /* 0x000fe20000010000 */
[----:B------:R-:W-:Y:S01]  /*1830*/  FFMA.FTZ R153, R175, R174, R152 ;  /* 0x000000aeaf997223 */ /* 0x000fe20000010098 */
[----:B------:R-:W-:-:S02]  /*1840*/  SHF.R.U64 R188, R208, 0x10, R209 ;  /* 0x00000010d0bc7819 */ /* 0x000fc400000012d1 */
[----:B------:R-:W-:Y:S01]  /*1850*/  FADD.FTZ R155, R177, R154 ;  /* 0x0000009ab19b7221 */ /* 0x000fe20000010000 */
[----:B------:R-:W-:Y:S02]  /*1860*/  FFMA.FTZ R152, R176, R177, R153 ;  /* 0x000000b1b0987223 */ /* 0x000fe40000010099 */
[----:B------:R-:W-:Y:S02]  /*1870*/  HADD2.F32 R188, -RZ, R188.H0_H0 ;  /* 0x200000bcffbc7230 */ /* 0x000fe40000004100 */
[----:B------:R-:W-:Y:S01]  /*1880*/  FADD.FTZ R159, R178, R155 ;  /* 0x0000009bb29f7221 */ /* 0x000fe20000010000 */
[----:B------:R-:W-:Y:S01]  /*1890*/  FFMA.FTZ R155, R179, R178, R152 ;  /* 0x000000b2b39b7223 */ /* 0x000fe20000010098 */
[----:B------:R-:W-:Y:S02]  /*18a0*/  HADD2.F32 R157, -RZ, R210.H0_H0 ;  /* 0x200000d2ff9d7230 */ /* 0x000fe40000004100 */
[----:B------:R-:W-:Y:S01]  /*18b0*/  FADD.FTZ R73, R73, R193 ;  /* 0x000000c149497221 */ /* 0x000fe20000010000 */
[----:B------:R-:W-:Y:S01]  /*18c0*/  FADD.FTZ R154, R180, R159 ;  /* 0x0000009fb49a7221 */ /* 0x000fe20000010000 */
[C---:B------:R-:W-:Y:S01]  /*18d0*/  FMUL.FTZ R188, R193.reuse, R188 ;  /* 0x000000bcc1bc7220 */ /* 0x040fe20000410000 */
[----:B------:R-:W-:Y:S01]  /*18e0*/  FFMA.FTZ R101, R193, R190, R101 ;  /* 0x000000bec1657223 */ /* 0x000fe20000010065 */
[----:B------:R-:W-:Y:S01]  /*18f0*/  FFMA.FTZ R152, R182, R180, R155 ;  /* 0x000000b4b6987223 */ /* 0x000fe2000001009b */
[----:B------:R-:W-:Y:S01]  /*1900*/  FADD.FTZ R193, -R233, R196 ;  /* 0x000000c4e9c17221 */ /* 0x000fe20000010100 */
[----:B------:R-:W-:Y:S01]  /*1910*/  FMUL.FTZ R196, R200, R157 ;  /* 0x0000009dc8c47220 */ /* 0x000fe20000410000 */
[----:B------:R-:W-:Y:S01]  /*1920*/  FADD.FTZ R157, R181, R154 ;  /* 0x0000009ab59d7221 */ /* 0x000fe20000010000 */
[----:B------:R-:W-:Y:S01]  /*1930*/  FFMA.FTZ R155, R183, R181, R152 ;  /* 0x000000b5b79b7223 */ /* 0x000fe20000010098 */
[----:B------:R-:W-:-:S02]  /*1940*/  SHF.R.U64 R158, R210, 0x10, R211 ;  /* 0x00000010d29e7819 */ /* 0x000fc400000012d3 */
[----:B------:R-:W-:Y:S01]  /*1950*/  FADD.FTZ R152, R184, R157 ;  /* 0x0000009db8987221 */ /* 0x000fe20000010000 */
[----:B------:R-:W-:-:S03]  /*1960*/  FFMA.FTZ R156, R186, R184, R155 ;  /* 0x000000b8ba9c7223 */ /* 0x000fc6000001009b */
[----:B------:R-:W-:Y:S01]  /*1970*/  FADD.FTZ R157, R185, R152 ;  /* 0x00000098b99d7221 */ /* 0x000fe20000010000 */
[----:B------:R-:W-:Y:S01]  /*1980*/  FFMA.FTZ R155, R187, R185, R156 ;  /* 0x000000b9bb9b7223 */ /* 0x000fe2000001009c */
[----:B------:R-:W-:Y:S02]  /*1990*/  HADD2.F32 R154, -RZ, R158.H0_H0 ;  /* 0x2000009eff9a7230 */ /* 0x000fe40000004100 */
        /* <DEDUP_REMOVED lines=8> */
[----:B------:R-:W-:Y:S01]  /*1a20*/  FADD.FTZ R153, -R233, R198 ;  /* 0x000000c6e9997221 */ /* 0x000fe20000010100 */
[----:B------:R-:W-:Y:S01]  /*1a30*/  FADD.FTZ R157, R191, R154 ;  /* 0x0000009abf9d7221 */ /* 0x000fe20000010000 */
[C---:B------:R-:W-:Y:S01]  /*1a40*/  FADD.FTZ R197, -R233.reuse, R197 ;  /* 0x000000c5e9c57221 */ /* 0x040fe20000010100 */
[----:B------:R-:W-:Y:S01]  /*1a50*/  FFMA.FTZ R154, R194, R191, R155 ;  /* 0x000000bfc29a7223 */ /* 0x000fe2000001009b */
[----:B------:R-:W-:Y:S01]  /*1a60*/  FADD.FTZ R68, R68, R200 ;  /* 0x000000c844447221 */ /* 0x000fe20000010000 */
[----:B------:R-:W-:Y:S01]  /*1a70*/  FFMA.FTZ R96, R200, R193, R96 ;  /* 0x000000c1c8607223 */ /* 0x000fe20000010060 */
[----:B------:R-:W-:Y:S01]  /*1a80*/  FADD.FTZ R233, -R233, R199 ;  /* 0x000000c7e9e97221 */ /* 0x000fe20000010100 */
[----:B------:R-:W-:Y:S01]  /*1a90*/  SHF.R.U32.HI R200, RZ, 0x10, R211 ;  /* 0x00000010ffc87819 */ /* 0x000fe200000116d3 */
[----:B------:R-:W-:-:S02]  /*1aa0*/  HADD2.F32 R159, -RZ, R211.H0_H0 ;  /* 0x200000d3ff9f7230 */ /* 0x000fc40000004100 */
[C---:B------:R-:W-:Y:S01]  /*1ab0*/  FMUL.FTZ R199, R4.reuse, R153 ;  /* 0x0000009904c77220 */ /* 0x040fe20000410000 */
        /* <DEDUP_REMOVED lines=26> */
.L_x_12931:
        /* <DEDUP_REMOVED lines=12> */
.L_x_12933:
        /* <DEDUP_REMOVED lines=10> */
[----:B------:R-:W-:-:S04]  /*1dc0*/  IMAD.WIDE.U32 R162, R163, 0x4, R152 ;  /* 0x00000004a3a27825 */ /* 0x000fc800078e0098 */
        /* <DEDUP_REMOVED lines=13> */
.L_x_12934:
        /* <DEDUP_REMOVED lines=12> */
[----:B------:R-:W-:Y:S01]  /*1f60*/  IMAD.WIDE.U32 R120, R121, 0x4, R114 ;  /* 0x0000000479787825 */ /* 0x000fe200078e0072 */
[----:B0-----:R-:W-:-:S03]  /*1f70*/  LEA.HI.SX32 R139, R7, R8, 0x1e ;  /* 0x00000008078b7211 */ /* 0x001fc600078ff2ff */
        /* <DEDUP_REMOVED lines=13> */
[----:B0-----:R-:W-:Y:S01]  /*2050*/  IADD3 R123, PT, PT, R139, 0x600, RZ ;  /* 0x000006008b7b7810 */ /* 0x001fe20007ffe0ff */
[----:B------:R0:W5:Y:S02]  /*2060*/  LDG.E R10, desc[UR10][R116.64] ;  /* 0x0000000a740a7981 */ /* 0x000164000c1e1900 */
[----:B------:R-:W-:-:S02]  /*2070*/  IMAD.WIDE.U32 R114, R7, 0x4, R114 ;  /* 0x0000000407727825 */ /* 0x000fc400078e0072 */
[----:B------:R3:W5:Y:S02]  /*2080*/  LDG.E R7, desc[UR10][R124.64] ;  /* 0x0000000a7c077981 */ /* 0x000764000c1e1900 */
[--C-:B--2---:R-:W-:Y:S02]  /*2090*/  IMAD.WIDE.U32 R120, R129, 0x10, R136.reuse ;  /* 0x0000001081787825 */ /* 0x104fe400078e0088 */
[----:B------:R2:W5:Y:S02]  /*20a0*/  LDG.E R6, desc[UR10][R118.64] ;  /* 0x0000000a76067981 */ /* 0x000564000c1e1900 */
[--C-:B------:R-:W-:Y:S02]  /*20b0*/  IMAD.WIDE.U32 R128, R133, 0x10, R136.reuse ;  /* 0x0000001085807825 */ /* 0x100fe400078e0088 */
[----:B------:R2:W5:Y:S02]  /*20c0*/  LDG.E R12, desc[UR10][R114.64] ;  /* 0x0000000a720c7981 */ /* 0x000564000c1e1900 */
[----:B-1----:R-:W-:-:S04]  /*20d0*/  IMAD.WIDE.U32 R112, R139, 0x10, R136 ;  /* 0x000000108b707825 */ /* 0x002fc800078e0088 */
[----:B0-----:R-:W-:-:S04]  /*20e0*/  IMAD.WIDE.U32 R116, R127, 0x10, R136 ;  /* 0x000000107f747825 */ /* 0x001fc800078e0088 */
[--C-:B---3--:R-:W-:Y:S01]  /*20f0*/  IMAD.WIDE.U32 R124, R131, 0x10, R136.reuse ;  /* 0x00000010837c7825 */ /* 0x108fe200078e0088 */
[----:B------:R-:W5:Y:S03]  /*2100*/  LDG.E.128 R112, desc[UR10][R112.64] ;  /* 0x0000000a70707981 */ /* 0x000f66000c1e1d00 */
[--C-:B------:R-:W-:Y:S01]  /*2110*/  IMAD.WIDE.U32 R132, R135, 0x10, R136.reuse ;  /* 0x0000001087847825 */ /* 0x100fe200078e0088 */
[----:B------:R-:W5:Y:S03]  /*2120*/  LDG.E.128 R116, desc[UR10][R116.64] ;  /* 0x0000000a74747981 */ /* 0x000f66000c1e1d00 */
[----:B------:R-:W-:Y:S01]  /*2130*/  IMAD.WIDE.U32 R136, R123, 0x10, R136 ;  /* 0x000000107b887825 */ /* 0x000fe200078e0088 */
[----:B------:R-:W5:Y:S04]  /*2140*/  LDG.E.128 R124, desc[UR10][R124.64] ;  /* 0x0000000a7c7c7981 */ /* 0x000f68000c1e1d00 */
[----:B------:R-:W5:Y:S04]  /*2150*/  LDG.E.128 R120, desc[UR10][R120.64] ;  /* 0x0000000a78787981 */ /* 0x000f68000c1e1d00 */
[----:B------:R-:W5:Y:S04]  /*2160*/  LDG.E.128 R128, desc[UR10][R128.64] ;  /* 0x0000000a80807981 */ /* 0x000f68000c1e1d00 */
[----:B------:R-:W5:Y:S04]  /*2170*/  LDG.E.128 R132, desc[UR10][R132.64] ;  /* 0x0000000a84847981 */ /* 0x000f68000c1e1d00 */
[----:B--2---:R-:W5:Y:S02]  /*2180*/  LDG.E.128 R136, desc[UR10][R136.64] ;  /* 0x0000000a88887981 */ /* 0x004f64000c1e1d00 */
.L_x_12932:
        /* <DEDUP_REMOVED lines=41> */
.L_x_12936:
[----:B------:R-:W-:Y:S05]  /*2420*/  BSYNC.RECONVERGENT B0 ;  /* 0x0000000000007941 */ /* 0x000fea0003800200 */
.L_x_12935:
[----:B------:R-:W1:Y:S08]  /*2430*/  S2UR UR16, SR_CgaCtaId ;  /* 0x00000000001079c3 */ /* 0x000e700000008800 */
[----:B------:R-:W-:Y:S06]  /*2440*/  BAR.SYNC.DEFER_BLOCKING 0x0 ;  /* 0x0000000000007b1d */ /* 0x000fec0000010000 */
[----:B------:R-:W-:-:S02]  /*2450*/  UMOV UR4, 0x400 ;  /* 0x0000040000047882 */ /* 0x000fc40000000000 */
[----:B-1----:R-:W-:Y:S01]  /*2460*/  ULEA UR4, UR16, UR4, 0x18 ;  /* 0x0000000410047291 */ /* 0x002fe2000f8ec0ff */
[----:B------:R1:W5:Y:S01]  /*2470*/  @P2 LDG.E.128 R140, desc[UR10][R156.64] ;  /* 0x0000000a9c8c2981 */ /* 0x000362000c1e1d00 */
[----:B------:R-:W-:Y:S01]  /*2480*/  ISETP.NE.U32.AND P0, PT, RZ, UR6, PT ;  /* 0x00000006ff007c0c */ /* 0x000fe2000bf05070 */
[----:B------:R-:W-:Y:S01]  /*2490*/  IMAD R233, R0, R233, RZ ;  /* 0x000000e900e97224 */ /* 0x000fe200078e02ff */
[----:B------:R-:W-:Y:S01]  /*24a0*/  UIADD3 UR16, UPT, UPT, UR4, 0x7040, URZ ;  /* 0x0000704004107890 */ /* 0x000fe2000fffe0ff */
[----:B------:R-:W-:Y:S01]  /*24b0*/  ISETP.NE.AND P1, PT, RZ, UR14, PT ;  /* 0x0000000eff007c0c */ /* 0x000fe2000bf25270 */
[----:B------:R-:W-:Y:S01]  /*24c0*/  @!UP1 UIADD3 UR16, UPT, UPT, UR4, 0x7000, URZ ;  /* 0x0000700004109890 */ /* 0x000fe2000fffe0ff */
[----:B------:R-:W-:Y:S01]  /*24d0*/  ISETP.NE.AND.EX P0, PT, R5, RZ, PT, P0 ;  /* 0x000000ff0500720c */ /* 0x000fe20003f05300 */
[----:B------:R-:W-:Y:S02]  /*24e0*/  UIADD3 UR17, UPT, UPT, UR4, 0x7050, URZ ;  /* 0x0000705004117890 */ /* 0x000fe4000fffe0ff */
[----:B------:R-:W-:-:S02]  /*24f0*/  @!UP1 UIADD3 UR17, UPT, UPT, UR4, 0x7010, URZ ;  /* 0x0000701004119890 */ /* 0x000fc4000fffe0ff */
[----:B------:R-:W-:Y:S02]  /*2500*/  UIADD3 UR18, UPT, UPT, UR4, 0x7070, URZ ;  /* 0x0000707004127890 */ /* 0x000fe4000fffe0ff */
[----:B------:R-:W-:Y:S01]  /*2510*/  @!UP1 UIADD3 UR18, UPT, UPT, UR4, 0x7030, URZ ;  /* 0x0000703004129890 */ /* 0x000fe2000fffe0ff */
[----:B0-----:R-:W0:Y:S01]  /*2520*/  LDS.128 R152, [UR16] ;  /* 0x00000010ff987984 */ /* 0x001e220008000c00 */
[----:B------:R-:W-:Y:S02]  /*2530*/  UIADD3 UR16, UPT, UPT, UR4, 0x7060, URZ ;  /* 0x0000706004107890 */ /* 0x000fe4000fffe0ff */
[----:B------:R-:W-:Y:S01]  /*2540*/  @!UP1 UIADD3 UR16, UPT, UPT, UR4, 0x7020, URZ ;  /* 0x0000702004109890 */ /* 0x000fe2000fffe0ff */
[----:B-1----:R-:W1:Y:S04]  /*2550*/  LDS.128 R156, [UR17] ;  /* 0x00000011ff9c7984 */ /* 0x002e680008000c00 */
[----:B------:R-:W-:Y:S04]  /*2560*/  LDS.128 R164, [UR18] ;  /* 0x00000012ffa47984 */ /* 0x000fe80008000c00 */
[----:B------:R-:W2:Y:S01]  /*2570*/  LDS.128 R160, [UR16] ;  /* 0x00000010ffa07984 */ /* 0x000ea20008000c00 */
        /* <DEDUP_REMOVED lines=22> */
[----:B------:R-:W-:Y:S06]  /*26e0*/  @P0 BRA `(.L_x_12937) ;  /* 0x00000008003c0947 */ /* 0x000fec0003800000 */
[----:B------:R-:W-:-:S04]  /*26f0*/  UISETP.NE.U32.AND UP0, UPT, UR8, URZ, UPT ;  /* 0x000000ff0800728c */ /* 0x000fc8000bf05070 */
[----:B------:R-:W-:-:S09]  /*2700*/  UISETP.NE.AND.EX UP0, UPT, UR9, URZ, UPT, UP0 ;  /* 0x000000ff0900728c */ /* 0x000fd2000bf05300 */
[----:B------:R-:W-:Y:S05]  /*2710*/  BRA.U UP0, `(.L_x_12938) ;  /* 0x0000000500007547 */ /* 0x000fea000b800000 */
[----:B------:R-:W-:Y:S05]  /*2720*/  @!P2 BRA `(.L_x_12939) ;  /* 0x000000000038a947 */ /* 0x000fea0003800000 */
[----:B------:R-:W-:Y:S01]  /*2730*/  FFMA.FTZ R153, R3, R156, R159 ;  /* 0x0000009c03997223 */ /* 0x000fe2000001009f */
[----:B------:R-:W-:Y:S01]  /*2740*/  ISETP.GT.AND P0, PT, R2, RZ, PT ;  /* 0x000000ff0200720c */ /* 0x000fe20003f04270 */
[----:B------:R-:W-:Y:S02]  /*2750*/  HFMA2 R144, -RZ, RZ, 0, 0 ;  /* 0x00000000ff907431 */ /* 0x000fe400000001ff */
[----:B------:R-:W-:-:S04]  /*2760*/  FADD.FTZ R153, R14, -R153 ;  /* 0x800000990e997221 */ /* 0x000fc80000010000 */
[----:B------:R-:W-:-:S05]  /*2770*/  FMUL.FTZ R153, R4, R153 ;  /* 0x0000009904997220 */ /* 0x000fca0000410000 */
        /* <DEDUP_REMOVED lines=9> */
.L_x_12939:
        /* <DEDUP_REMOVED lines=11> */
[----:B------:R-:W-:-:S03]  /*28c0*/  @P0 HADD2.F32 R155, -RZ, R246.H0_H0 ;  /* 0x200000f6ff9b0230 */ /* 0x000fc60000004100 */
[----:B------:R-:W-:Y:S02]  /*28d0*/  FSEL R154, R153, RZ, P0 ;  /* 0x000000ff999a7208 */ /* 0x000fe40000000000 */
[----:B------:R-:W-:-:S03]  /*28e0*/  @P0 FMUL.FTZ R145, R152, R155 ;  /* 0x0000009b98910220 */ /* 0x000fc60000410000 */
[----:B------:R-:W-:-:S07]  /*28f0*/  FADD.FTZ R65, R65, R154 ;  /* 0x0000009a41417221 */ /* 0x000fce0000010000 */
.L_x_12940:
[----:B------:R-:W-:Y:S05]  /*2900*/  @!P2 BRA `(.L_x_12941) ;  /* 0x000000000038a947 */ /* 0x000fea0003800000 */
[----:B------:R-:W-:Y:S01]  /*2910*/  FFMA.FTZ R146, R205, R156, R159 ;  /* 0x0000009ccd927223 */ /* 0x000fe2000001009f */
[----:B------:R-:W-:-:S03]  /*2920*/  ISETP.GT.AND P0, PT, R2, RZ, PT ;  /* 0x000000ff0200720c */ /* 0x000fc60003f04270 */
[----:B------:R-:W-:Y:S01]  /*2930*/  FADD.FTZ R153, R15, -R146 ;  /* 0x800000920f997221 */ /* 0x000fe20000010000 */
[----:B------:R-:W-:-:S03]  /*2940*/  HFMA2 R146, -RZ, RZ, 0, 0 ;  /* 0x00000000ff927431 */ /* 0x000fc600000001ff */
        /* <DEDUP_REMOVED lines=10> */
.L_x_12941:
[----:B------:R-:W-:Y:S05]  /*29f0*/  @!P2 BRA `(.L_x_12942) ;  /* 0x0000000c0054a947 */ /* 0x000fea0003800000 */
[----:B------:R-:W-:Y:S01]  /*2a00*/  FFMA.FTZ R152, R206, R156, R159 ;  /* 0x0000009cce987223 */ /* 0x000fe2000001009f */
[----:B------:R-:W-:Y:S01]  /*2a10*/  ISETP.GT.AND P0, PT, R2, RZ, PT ;  /* 0x000000ff0200720c */ /* 0x000fe20003f04270 */
[----:B------:R-:W-:Y:S02]  /*2a20*/  BSSY.RECONVERGENT B0, `(.L_x_12943) ;  /* 0x000000e000007945 */ /* 0x000fe40003800200 */
[----:B------:R-:W-:-:S04]  /*2a30*/  FADD.FTZ R147, R207, -R152 ;  /* 0x80000098cf937221 */ /* 0x000fc80000010000 */
[----:B------:R-:W-:-:S05]  /*2a40*/  FMUL.FTZ R147, R4, R147 ;  /* 0x0000009304937220 */ /* 0x000fca0000410000 */
[----:B------:R-:W-:Y:S02]  /*2a50*/  FSEL R147, R147, RZ, P0 ;  /* 0x000000ff93937208 */ /* 0x000fe40000000000 */
[----:B-----5:R-:W-:-:S03]  /*2a60*/  ISETP.GE.U32.AND P0, PT, R6, 0x1000000, PT ;  /* 0x010000000600780c */ /* 0x020fc60003f06070 */
[----:B------:R-:W-:-:S04]  /*2a70*/  FMUL.FTZ R147, R147, UR13 ;  /* 0x0000000d93937c20 */ /* 0x000fc80008410000 */
[----:B------:R-:W-:-:S04]  /*2a80*/  FMUL.FTZ R152, R147, UR12 ;  /* 0x0000000c93987c20 */ /* 0x000fc80008410000 */
[----:B------:R-:W-:-:S05]  /*2a90*/  FMUL.FTZ R147, R143, R152 ;  /* 0x000000988f937220 */ /* 0x000fca0000410000 */
[----:B------:R-:W-:Y:S02]  /*2aa0*/  FSEL R6, R147, RZ, P0 ;  /* 0x000000ff93067208 */ /* 0x000fe40000000000 */
[----:B------:R-:W-:-:S03]  /*2ab0*/  MOV R147, RZ ;  /* 0x000000ff00937202 */ /* 0x000fc60000000f00 */
[----:B------:R-:W-:Y:S01]  /*2ac0*/  FADD.FTZ R67, R67, R6 ;  /* 0x0000000643437221 */ /* 0x000fe20000010000 */
[----:B------:R-:W-:Y:S06]  /*2ad0*/  @!P0 BRA `(.L_x_12944) ;  /* 0x0000000000088947 */ /* 0x000fec0003800000 */
[----:B------:R-:W-:-:S05]  /*2ae0*/  HADD2.F32 R147, -RZ, R246.H1_H1 ;  /* 0x300000f6ff937230 */ /* 0x000fca0000004100 */
[----:B------:R-:W-:-:S07]  /*2af0*/  FMUL.FTZ R147, R152, R147 ;  /* 0x0000009398937220 */ /* 0x000fce0000410000 */
.L_x_12944:
[----:B------:R-:W-:Y:S05]  /*2b00*/  BSYNC.RECONVERGENT B0 ;  /* 0x0000000000007941 */ /* 0x000fea0003800200 */
.L_x_12943:
[----:B------:R-:W-:Y:S05]  /*2b10*/  BRA `(.L_x_12942) ;  /* 0x0000000c000c7947 */ /* 0x000fea0003800000 */
.L_x_12938:
        /* <DEDUP_REMOVED lines=28> */
[----:B------:R-:W-:Y:S01]  /*2ce0*/  FSEL R155, R144, RZ, P0 ;  /* 0x000000ff909b7208 */ /* 0x000fe20000000000 */
[----:B------:R-:W-:Y:S02]  /*2cf0*/  HFMA2 R144, -RZ, RZ, 0, 0 ;  /* 0x00000000ff907431 */ /* 0x000fe400000001ff */
[----:B------:R-:W-:Y:S02]  /*2d00*/  @P0 FMUL.FTZ R144, R152, R153 ;  /* 0x0000009998900220 */ /* 0x000fe40000410000 */
[----:B------:R-:W-:-:S07]  /*2d10*/  FADD.FTZ R64, R64, R155 ;  /* 0x0000009b40407221 */ /* 0x000fce0000010000 */
.L_x_12945:
        /* <DEDUP_REMOVED lines=12> */
[----:B------:R-:W-:Y:S01]  /*2de0*/  MOV R145, RZ ;  /* 0x000000ff00917202 */ /* 0x000fe20000000f00 */
[----:B------:R-:W-:Y:S02]  /*2df0*/  @P0 FMUL.FTZ R145, R153, R152 ;  /* 0x0000009899910220 */ /* 0x000fe40000410000 */
[----:B------:R-:W-:-:S07]  /*2e00*/  FADD.FTZ R65, R65, R154 ;  /* 0x0000009a41417221 */ /* 0x000fce0000010000 */
.L_x_12946:
        /* <DEDUP_REMOVED lines=15> */
.L_x_12947:
[----:B------:R-:W-:Y:S04]  /*2f00*/  BSSY.RECONVERGENT B0, `(.L_x_12948) ;  /* 0x000000c000007945 */ /* 0x000fe80003800200 */
[----:B------:R-:W-:Y:S05]  /*2f10*/  @!P2 BRA `(.L_x_12949) ;  /* 0x000000000028a947 */ /* 0x000fea0003800000 */
[----:B------:R-:W-:Y:S01]  /*2f20*/  FMUL.FTZ R147, R151, UR13 ;  /* 0x0000000d97937c20 */ /* 0x000fe20008410000 */
[----:B-----5:R-:W-:-:S03]  /*2f30*/  ISETP.GE.U32.AND P0, PT, R6, 0x1000000, PT ;  /* 0x010000000600780c */ /* 0x020fc60003f06070 */
        /* <DEDUP_REMOVED lines=8> */
.L_x_12949:
[----:B------:R-:W-:Y:S05]  /*2fc0*/  BSYNC.RECONVERGENT B0 ;  /* 0x0000000000007941 */ /* 0x000fea0003800200 */
.L_x_12948:
[----:B------:R-:W-:Y:S05]  /*2fd0*/  BRA `(.L_x_12942) ;  /* 0x0000000400dc7947 */ /* 0x000fea0003800000 */
.L_x_12937:
[----:B------:R-:W-:Y:S01]  /*2fe0*/  UISETP.NE.U32.AND UP0, UPT, UR8, URZ, UPT ;  /* 0x000000ff0800728c */ /* 0x000fe2000bf05070 */
[----:B------:R-:W-:Y:S03]  /*2ff0*/  BSSY.RECONVERGENT B0, `(.L_x_12942) ;  /* 0x0000075000007945 */ /* 0x000fe60003800200 */
[----:B------:R-:W-:-:S09]  /*3000*/  UISETP.NE.AND.EX UP0, UPT, UR9, URZ, UPT, UP0 ;  /* 0x000000ff0900728c */ /* 0x000fd2000bf05300 */
[----:B------:R-:W-:Y:S05]  /*3010*/  BRA.U UP0, `(.L_x_12950) ;  /* 0x0000000100e87547 */ /* 0x000fea000b800000 */
[----:B------:R-:W-:Y:S05]  /*3020*/  @!P2 BRA `(.L_x_12951) ;  /* 0x000000000034a947 */ /* 0x000fea0003800000 */
[----:B------:R-:W-:Y:S01]  /*3030*/  @P3 FFMA.FTZ R153, R3, R156, R159 ;  /* 0x0000009c03993223 */ /* 0x000fe2000001009f */
[----:B-----5:R-:W-:Y:S02]  /*3040*/  MOV R144, R112 ;  /* 0x0000007000907202 */ /* 0x020fe40000000f00 */
[----:B------:R-:W-:Y:S01]  /*3050*/  LOP3.LUT P0, RZ, R6, 0xff, RZ, 0xc0, !PT ;  /* 0x000000ff06ff7812 */ /* 0x000fe2000780c0ff */
[----:B------:R-:W-:-:S04]  /*3060*/  @P3 FADD.FTZ R153, R14, -R153 ;  /* 0x800000990e993221 */ /* 0x000fc80000010000 */
[----:B------:R-:W-:-:S04]  /*3070*/  @P3 FFMA.FTZ R144, R4, R153, R112 ;  /* 0x0000009904903223 */ /* 0x000fc80000010070 */
[----:B------:R-:W-:-:S04]  /*3080*/  FMUL.FTZ R144, R144, UR13 ;  /* 0x0000000d90907c20 */ /* 0x000fc80008410000 */
[----:B------:R-:W-:Y:S01]  /*3090*/  FMUL.FTZ R155, R144, UR12 ;  /* 0x0000000c909b7c20 */ /* 0x000fe20008410000 */
[----:B------:R-:W-:Y:S02]  /*30a0*/  @P0 HADD2.F32 R154, -RZ, R212.H0_H0 ;  /* 0x200000d4ff9a0230 */ /* 0x000fe40000004100 */
[----:B------:R-:W-:Y:S02]  /*30b0*/  HFMA2 R144, -RZ, RZ, 0, 0 ;  /* 0x00000000ff907431 */ /* 0x000fe400000001ff */
[-C--:B------:R-:W-:Y:S01]  /*30c0*/  FMUL.FTZ R152, R140, R155.reuse ;  /* 0x0000009b8c987220 */ /* 0x080fe20000410000 */
[----:B------:R-:W-:-:S04]  /*30d0*/  @P0 FMUL.FTZ R144, R154, R155 ;  /* 0x0000009b9a900220 */ /* 0x000fc80000410000 */
[----:B------:R-:W-:-:S05]  /*30e0*/  FSEL R153, R152, RZ, P0 ;  /* 0x000000ff98997208 */ /* 0x000fca0000000000 */
[----:B------:R-:W-:-:S07]  /*30f0*/  FADD.FTZ R64, R64, R153 ;  /* 0x0000009940407221 */ /* 0x000fce0000010000 */
.L_x_12951:
        /* <DEDUP_REMOVED lines=14> */
.L_x_12952:
        /* <DEDUP_REMOVED lines=14> */
.L_x_12953:
[----:B------:R-:W-:Y:S05]  /*32c0*/  @!P2 BRA `(.L_x_12954) ;  /* 0x00000004001ca947 */ /* 0x000fea0003800000 */
[----:B------:R-:W-:Y:S01]  /*32d0*/  @P3 FFMA.FTZ R152, R206, R156, R159 ;  /* 0x0000009cce983223 */ /* 0x000fe2000001009f */
[----:B-----5:R-:W-:Y:S02]  /*32e0*/  MOV R147, R115 ;  /* 0x0000007300937202 */ /* 0x020fe40000000f00 */
[----:B------:R-:W-:Y:S01]  /*32f0*/  ISETP.GE.U32.AND P0, PT, R6, 0x1000000, PT ;  /* 0x010000000600780c */ /* 0x000fe20003f06070 */
[----:B------:R-:W-:-:S04]  /*3300*/  @P3 FADD.FTZ R152, R207, -R152 ;  /* 0x80000098cf983221 */ /* 0x000fc80000010000 */
[----:B------:R-:W-:-:S04]  /*3310*/  @P3 FFMA.FTZ R147, R4, R152, R115 ;  /* 0x0000009804933223 */ /* 0x000fc80000010073 */
[----:B------:R-:W-:-:S04]  /*3320*/  FMUL.FTZ R147, R147, UR13 ;  /* 0x0000000d93937c20 */ /* 0x000fc80008410000 */
[----:B------:R-:W-:-:S04]  /*3330*/  FMUL.FTZ R152, R147, UR12 ;  /* 0x0000000c93987c20 */ /* 0x000fc80008410000 */
[----:B------:R-:W-:-:S05]  /*3340*/  FMUL.FTZ R147, R143, R152 ;  /* 0x000000988f937220 */ /* 0x000fca0000410000 */
[----:B------:R-:W-:Y:S01]  /*3350*/  FSEL R6, R147, RZ, P0 ;  /* 0x000000ff93067208 */ /* 0x000fe20000000000 */
[----:B------:R-:W-:-:S04]  /*3360*/  HFMA2 R147, -RZ, RZ, 0, 0 ;  /* 0x00000000ff937431 */ /* 0x000fc800000001ff */
[----:B------:R-:W-:Y:S01]  /*3370*/  FADD.FTZ R67, R67, R6 ;  /* 0x0000000643437221 */ /* 0x000fe20000010000 */
[----:B------:R-:W-:Y:S06]  /*3380*/  @!P0 BRA `(.L_x_12954) ;  /* 0x0000000000ec8947 */ /* 0x000fec0003800000 */
[----:B------:R-:W-:-:S05]  /*3390*/  HADD2.F32 R147, -RZ, R246.H1_H1 ;  /* 0x300000f6ff937230 */ /* 0x000fca0000004100 */
[----:B------:R-:W-:Y:S01]  /*33a0*/  FMUL.FTZ R147, R147, R152 ;  /* 0x0000009893937220 */ /* 0x000fe20000410000 */
[----:B------:R-:W-:Y:S06]  /*33b0*/  BRA `(.L_x_12954) ;  /* 0x0000000000e07947 */ /* 0x000fec0003800000 */
.L_x_12950:
[-CC-:B------:R-:W-:Y:S01]  /*33c0*/  @P3 FFMA.FTZ R148, R205, R156.reuse, R159.reuse ;  /* 0x0000009ccd943223 */ /* 0x180fe2000001009f */
[-CC-:B------:R-:W-:Y:S01]  /*33d0*/  @P3 FFMA.FTZ R153, R3, R156.reuse, R159.reuse ;  /* 0x0000009c03993223 */ /* 0x180fe2000001009f */
[--C-:B------:R-:W-:Y:S01]  /*33e0*/  @P3 FFMA.FTZ R154, R206, R156, R159.reuse ;  /* 0x0000009cce9a3223 */ /* 0x100fe2000001009f */
[----:B-----5:R-:W-:Y:S01]  /*33f0*/  MOV R150, R114 ;  /* 0x0000007200967202 */ /* 0x020fe20000000f00 */
[----:B------:R-:W-:Y:S01]  /*3400*/  @P3 FADD.FTZ R149, R15, -R148 ;  /* 0x800000940f953221 */ /* 0x000fe20000010000 */
[----:B------:R-:W-:Y:S01]  /*3410*/  @P3 FFMA.FTZ R148, R204, R156, R159 ;  /* 0x0000009ccc943223 */ /* 0x000fe2000001009f */
[----:B------:R-:W-:Y:S01]  /*3420*/  @P3 FADD.FTZ R154, R207, -R154 ;  /* 0x8000009acf9a3221 */ /* 0x000fe20000010000 */
[----:B------:R-:W-:Y:S01]  /*3430*/  @P3 FADD.FTZ R153, R14, -R153 ;  /* 0x800000990e993221 */ /* 0x000fe20000010000 */
[----:B------:R-:W-:Y:S01]  /*3440*/  @P3 FFMA.FTZ R150, R4, R149, R114 ;  /* 0x0000009504963223 */ /* 0x000fe20000010072 */
[----:B------:R-:W-:Y:S01]  /*3450*/  @P3 FADD.FTZ R152, R13, -R148 ;  /* 0x800000940d983221 */ /* 0x000fe20000010000 */
[----:B------:R-:W-:-:S02]  /*3460*/  MOV R149, R113 ;  /* 0x0000007100957202 */ /* 0x000fc40000000f00 */
[----:B------:R-:W-:Y:S01]  /*3470*/  MOV R151, R115 ;  /* 0x0000007300977202 */ /* 0x000fe20000000f00 */
[C---:B------:R-:W-:Y:S01]  /*3480*/  @P3 FFMA.FTZ R149, R4.reuse, R152, R113 ;  /* 0x0000009804953223 */ /* 0x040fe20000010071 */
[----:B------:R-:W-:Y:S01]  /*3490*/  MOV R148, R112 ;  /* 0x0000007000947202 */ /* 0x000fe20000000f00 */
[C---:B------:R-:W-:Y:S01]  /*34a0*/  @P3 FFMA.FTZ R151, R4.reuse, R154, R115 ;  /* 0x0000009a04973223 */ /* 0x040fe20000010073 */
        /* <DEDUP_REMOVED lines=10> */
[----:B------:R-:W-:-:S07]  /*3550*/  FADD.FTZ R64, R64, R155 ;  /* 0x0000009b40407221 */ /* 0x000fce0000010000 */
.L_x_12955:
[----:B------:R-:W-:Y:S05]  /*3560*/  @!P2 BRA `(.L_x_12956) ;  /* 0x000000000024a947 */ /* 0x000fea0003800000 */
[----:B------:R-:W-:Y:S01]  /*3570*/  LOP3.LUT P0, RZ, R6, 0xff00, RZ, 0xc0, !PT ;  /* 0x0000ff0006ff7812 */ /* 0x000fe2000780c0ff */
[----:B------:R-:W-:-:S04]  /*3580*/  FMUL.FTZ R145, R149, UR13 ;  /* 0x0000000d95917c20 */ /* 0x000fc80008410000 */
[----:B------:R-:W-:Y:S01]  /*3590*/  FMUL.FTZ R152, R145, UR12 ;  /* 0x0000000c91987c20 */ /* 0x000fe20008410000 */
[----:B------:R-:W-:-:S03]  /*35a0*/  MOV R145, RZ ;  /* 0x000000ff00917202 */ /* 0x000fc60000000f00 */
[----:B------:R-:W-:-:S04]  /*35b0*/  FMUL.FTZ R153, R141, R152 ;  /* 0x000000988d997220 */ /* 0x000fc80000410000 */
[----:B------:R-:W-:Y:S01]  /*35c0*/  @P0 HADD2.F32 R155, -RZ, R246.H0_H0 ;  /* 0x200000f6ff9b0230 */ /* 0x000fe20000004100 */
[----:B------:R-:W-:-:S04]  /*35d0*/  FSEL R154, R153, RZ, P0 ;  /* 0x000000ff999a7208 */ /* 0x000fc80000000000 */
[----:B------:R-:W-:Y:S01]  /*35e0*/  @P0 FMUL.FTZ R145, R155, R152 ;  /* 0x000000989b910220 */ /* 0x000fe20000410000 */
[----:B------:R-:W-:-:S07]  /*35f0*/  FADD.FTZ R65, R65, R154 ;  /* 0x0000009a41417221 */ /* 0x000fce0000010000 */
.L_x_12956:
[----:B------:R-:W-:Y:S05]  /*3600*/  @!P2 BRA `(.L_x_12957) ;  /* 0x000000000024a947 */ /* 0x000fea0003800000 */
        /* <DEDUP_REMOVED lines=9> */
.L_x_12957:
[----:B------:R-:W-:Y:S05]  /*36a0*/  @!P2 BRA `(.L_x_12954) ;  /* 0x000000000024a947 */ /* 0x000fea0003800000 */
[----:B------:R-:W-:Y:S01]  /*36b0*/  ISETP.GE.U32.AND P0, PT, R6, 0x1000000, PT ;  /* 0x010000000600780c */ /* 0x000fe20003f06070 */
[----:B------:R-:W-:Y:S01]  /*36c0*/  FMUL.FTZ R6, R151, UR13 ;  /* 0x0000000d97067c20 */ /* 0x000fe20008410000 */
[----:B------:R-:W-:-:S03]  /*36d0*/  MOV R147, RZ ;  /* 0x000000ff00937202 */ /* 0x000fc60000000f00 */
[----:B------:R-:W-:-:S04]  /*36e0*/  FMUL.FTZ R152, R6, UR12 ;  /* 0x0000000c06987c20 */ /* 0x000fc80008410000 */
[----:B------:R-:W-:-:S04]  /*36f0*/  FMUL.FTZ R6, R143, R152 ;  /* 0x000000988f067220 */ /* 0x000fc80000410000 */
[----:B------:R-:W-:Y:S01]  /*3700*/  @P0 HADD2.F32 R153, -RZ, R246.H1_H1 ;  /* 0x300000f6ff990230 */ /* 0x000fe20000004100 */
[----:B------:R-:W-:-:S04]  /*3710*/  FSEL R6, R6, RZ, P0 ;  /* 0x000000ff06067208 */ /* 0x000fc80000000000 */
[----:B------:R-:W-:Y:S01]  /*3720*/  @P0 FMUL.FTZ R147, R153, R152 ;  /* 0x0000009899930220 */ /* 0x000fe20000410000 */
[----:B------:R-:W-:-:S07]  /*3730*/  FADD.FTZ R67, R67, R6 ;  /* 0x0000000643437221 */ /* 0x000fce0000010000 */
.L_x_12954:
[----:B------:R-:W-:Y:S05]  /*3740*/  BSYNC.RECONVERGENT B0 ;  /* 0x0000000000007941 */ /* 0x000fea0003800200 */
.L_x_12942:
        /* <DEDUP_REMOVED lines=15> */
.L_x_12958:
[----:B------:R-:W-:Y:S05]  /*3840*/  @!P1 BRA `(.L_x_12959) ;  /* 0x0000000800049947 */ /* 0x000fea0003800000 */
[----:B------:R-:W-:Y:S05]  /*3850*/  @!P0 BRA `(.L_x_12960) ;  /* 0x0000000400008947 */ /* 0x000fea0003800000 */
[-CC-:B-----5:R-:W-:Y:S01]  /*3860*/  @P3 FFMA.FTZ R6, R229, R156.reuse, R159.reuse ;  /* 0x0000009ce5063223 */ /* 0x1a0fe2000001009f */
[-CC-:B------:R-:W-:Y:S01]  /*3870*/  @P3 FFMA.FTZ R5, R225, R156.reuse, R159.reuse ;  /* 0x0000009ce1053223 */ /* 0x180fe2000001009f */
[--C-:B0-----:R-:W-:Y:S01]  /*3880*/  @P3 FFMA.FTZ R153, R228, R156, R159.reuse ;  /* 0x0000009ce4993223 */ /* 0x101fe2000001009f */
[----:B------:R-:W-:Y:S01]  /*3890*/  MOV R150, R118 ;  /* 0x0000007600967202 */ /* 0x000fe20000000f00 */
        /* <DEDUP_REMOVED lines=14> */
[----:B------:R-:W-:Y:S01]  /*3980*/  FMUL.FTZ R5, R148, UR13 ;  /* 0x0000000d94057c20 */ /* 0x000fe20008410000 */
[----:B------:R-:W-:Y:S02]  /*3990*/  UMOV UR4, URZ ;  /* 0x000000ff00047c82 */ /* 0x000fe40008000000 */
[----:B------:R-:W-:Y:S01]  /*39a0*/  MOV R144, UR4 ;  /* 0x0000000400907c02 */ /* 0x000fe20008000f00 */
[----:B------:R-:W-:-:S04]  /*39b0*/  FMUL.FTZ R5, R5, UR12 ;  /* 0x0000000c05057c20 */ /* 0x000fc80008410000 */
[----:B------:R-:W-:-:S04]  /*39c0*/  FMUL.FTZ R6, R140, R5 ;  /* 0x000000058c067220 */ /* 0x000fc80000410000 */
[----:B------:R-:W-:Y:S01]  /*39d0*/  @P4 HADD2.F32 R152, -RZ, R214.H0_H0 ;  /* 0x200000d6ff984230 */ /* 0x000fe20000004100 */
[----:B------:R-:W-:-:S04]  /*39e0*/  FSEL R153, R6, RZ, P4 ;  /* 0x000000ff06997208 */ /* 0x000fc80002000000 */
[----:B------:R-:W-:Y:S01]  /*39f0*/  @P4 FMUL.FTZ R144, R5, R152 ;  /* 0x0000009805904220 */ /* 0x000fe20000410000 */
[----:B------:R-:W-:-:S07]  /*3a00*/  FADD.FTZ R60, R60, R153 ;  /* 0x000000993c3c7221 */ /* 0x000fce0000010000 */
.L_x_12961:
[----:B------:R-:W-:Y:S05]  /*3a10*/  @!P2 BRA `(.L_x_12962) ;  /* 0x000000000028a947 */ /* 0x000fea0003800000 */
        /* <DEDUP_REMOVED lines=10> */
.L_x_12962:
        /* <DEDUP_REMOVED lines=11> */
.L_x_12963:
[----:B------:R-:W-:Y:S05]  /*3b70*/  @!P2 BRA `(.L_x_12964) ;  /* 0x0000000c007ca947 */ /* 0x000fea0003800000 */
[----:B------:R-:W-:Y:S01]  /*3b80*/  FMUL.FTZ R5, R151, UR13 ;  /* 0x0000000d97057c20 */ /* 0x000fe20008410000 */
[----:B------:R-:W-:Y:S01]  /*3b90*/  ISETP.GE.U32.AND P4, PT, R7, 0x1000000, PT ;  /* 0x010000000700780c */ /* 0x000fe20003f86070 */
[----:B------:R-:W-:Y:S01]  /*3ba0*/  UMOV UR4, URZ ;  /* 0x000000ff00047c82 */ /* 0x000fe20008000000 */
[----:B------:R-:W-:Y:S01]  /*3bb0*/  BSSY.RECONVERGENT B0, `(.L_x_12965) ;  /* 0x0000009000007945 */ /* 0x000fe20003800200 */
[----:B------:R-:W-:Y:S01]  /*3bc0*/  FMUL.FTZ R152, R5, UR12 ;  /* 0x0000000c05987c20 */ /* 0x000fe20008410000 */
[----:B------:R-:W-:-:S03]  /*3bd0*/  MOV R147, UR4 ;  /* 0x0000000400937c02 */ /* 0x000fc60008000f00 */
[----:B------:R-:W-:-:S05]  /*3be0*/  FMUL.FTZ R5, R143, R152 ;  /* 0x000000988f057220 */ /* 0x000fca0000410000 */
[----:B------:R-:W-:-:S05]  /*3bf0*/  FSEL R6, R5, RZ, P4 ;  /* 0x000000ff05067208 */ /* 0x000fca0002000000 */
[----:B------:R-:W-:Y:S01]  /*3c00*/  FADD.FTZ R63, R63, R6 ;  /* 0x000000063f3f7221 */ /* 0x000fe20000010000 */
[----:B------:R-:W-:Y:S06]  /*3c10*/  @!P4 BRA `(.L_x_12966) ;  /* 0x000000000008c947 */ /* 0x000fec0003800000 */
[----:B------:R-:W-:-:S05]  /*3c20*/  HADD2.F32 R147, -RZ, R244.H1_H1 ;  /* 0x300000f4ff937230 */ /* 0x000fca0000004100 */
[----:B------:R-:W-:-:S07]  /*3c30*/  FMUL.FTZ R147, R152, R147 ;  /* 0x0000009398937220 */ /* 0x000fce0000410000 */
.L_x_12966:
[----:B------:R-:W-:Y:S05]  /*3c40*/  BSYNC.RECONVERGENT B0 ;  /* 0x0000000000007941 */ /* 0x000fea0003800200 */
.L_x_12965:
[----:B------:R-:W-:Y:S05]  /*3c50*/  BRA `(.L_x_12964) ;  /* 0x0000000c00447947 */ /* 0x000fea0003800000 */
.L_x_12960:
[----:B------:R-:W-:Y:S05]  /*3c60*/  @!P2 BRA `(.L_x_12967) ;  /* 0x000000000038a947 */ /* 0x000fea0003800000 */
[----:B0-----:R-:W-:Y:S01]  /*3c70*/  @P3 FFMA.FTZ R153, R225, R156, R159 ;  /* 0x0000009ce1993223 */ /* 0x001fe2000001009f */
[----:B-----5:R-:W-:Y:S01]  /*3c80*/  MOV R5, R116 ;  /* 0x0000007400057202 */ /* 0x020fe20000000f00 */
[----:B------:R-:W-:Y:S01]  /*3c90*/  UMOV UR4, URZ ;  /* 0x000000ff00047c82 */ /* 0x000fe20008000000 */
[----:B------:R-:W-:Y:S01]  /*3ca0*/  LOP3.LUT P4, RZ, R7, 0xff, RZ, 0xc0, !PT ;  /* 0x000000ff07ff7812 */ /* 0x000fe2000788c0ff */
[----:B------:R-:W-:Y:S01]  /*3cb0*/  @P3 FADD.FTZ R153, R224, -R153 ;  /* 0x80000099e0993221 */ /* 0x000fe20000010000 */
[----:B------:R-:W-:-:S03]  /*3cc0*/  MOV R144, UR4 ;  /* 0x0000000400907c02 */ /* 0x000fc60008000f00 */
[----:B------:R-:W-:-:S04]  /*3cd0*/  @P3 FFMA.FTZ R5, R4, R153, R116 ;  /* 0x0000009904053223 */ /* 0x000fc80000010074 */
[----:B------:R-:W-:-:S04]  /*3ce0*/  FMUL.FTZ R5, R5, UR13 ;  /* 0x0000000d05057c20 */ /* 0x000fc80008410000 */
[----:B------:R-:W-:Y:S01]  /*3cf0*/  FMUL.FTZ R153, R5, UR12 ;  /* 0x0000000c05997c20 */ /* 0x000fe20008410000 */
[----:B------:R-:W-:-:S03]  /*3d00*/  @P4 HADD2.F32 R6, -RZ, R214.H0_H0 ;  /* 0x200000d6ff064230 */ /* 0x000fc60000004100 */
[-C--:B------:R-:W-:Y:S02]  /*3d10*/  FMUL.FTZ R5, R140, R153.reuse ;  /* 0x000000998c057220 */ /* 0x080fe40000410000 */
[----:B------:R-:W-:-:S03]  /*3d20*/  @P4 FMUL.FTZ R144, R6, R153 ;  /* 0x0000009906904220 */ /* 0x000fc60000410000 */
[----:B------:R-:W-:-:S05]  /*3d30*/  FSEL R5, R5, RZ, P4 ;  /* 0x000000ff05057208 */ /* 0x000fca0002000000 */
[----:B------:R-:W-:-:S07]  /*3d40*/  FADD.FTZ R60, R60, R5 ;  /* 0x000000053c3c7221 */ /* 0x000fce0000010000 */
.L_x_12967:
[----:B------:R-:W-:Y:S05]  /*3d50*/  @!P2 BRA `(.L_x_12968) ;  /* 0x000000000038a947 */ /* 0x000fea0003800000 */
[----:B0-----:R-:W-:Y:S01]  /*3d60*/  @P3 FFMA.FTZ R145, R228, R156, R159 ;  /* 0x0000009ce4913223 */ /* 0x001fe2000001009f */
[----:B-----5:R-:W-:Y:S01]  /*3d70*/  MOV R5, R117 ;  /* 0x0000007500057202 */ /* 0x020fe20000000f00 */
[----:B------:R-:W-:Y:S01]  /*3d80*/  UMOV UR4, URZ ;  /* 0x000000ff00047c82 */ /* 0x000fe20008000000 */
[----:B------:R-:W-:Y:S01]  /*3d90*/  LOP3.LUT P4, RZ, R7, 0xff00, RZ, 0xc0, !PT ;  /* 0x0000ff0007ff7812 */ /* 0x000fe2000788c0ff */
[----:B------:R-:W-:-:S04]  /*3da0*/  @P3 FADD.FTZ R145, R226, -R145 ;  /* 0x80000091e2913221 */ /* 0x000fc80000010000 */
[----:B------:R-:W-:Y:S01]  /*3db0*/  @P3 FFMA.FTZ R5, R4, R145, R117 ;  /* 0x0000009104053223 */ /* 0x000fe20000010075 */
[----:B------:R-:W-:-:S03]  /*3dc0*/  MOV R145, UR4 ;  /* 0x0000000400917c02 */ /* 0x000fc60008000f00 */
[----:B------:R-:W-:-:S04]  /*3dd0*/  FMUL.FTZ R5, R5, UR13 ;  /* 0x0000000d05057c20 */ /* 0x000fc80008410000 */
[----:B------:R-:W-:Y:S01]  /*3de0*/  FMUL.FTZ R152, R5, UR12 ;  /* 0x0000000c05987c20 */ /* 0x000fe20008410000 */
[----:B------:R-:W-:-:S03]  /*3df0*/  @P4 HADD2.F32 R153, -RZ, R244.H0_H0 ;  /* 0x200000f4ff994230 */ /* 0x000fc60000004100 */
[-C--:B------:R-:W-:Y:S02]  /*3e00*/  FMUL.FTZ R5, R141, R152.reuse ;  /* 0x000000988d057220 */ /* 0x080fe40000410000 */
[----:B------:R-:W-:-:S03]  /*3e10*/  @P4 FMUL.FTZ R145, R153, R152 ;  /* 0x0000009899914220 */ /* 0x000fc60000410000 */
[----:B------:R-:W-:-:S05]  /*3e20*/  FSEL R6, R5, RZ, P4 ;  /* 0x000000ff05067208 */ /* 0x000fca0002000000 */
[----:B------:R-:W-:-:S07]  /*3e30*/  FADD.FTZ R61, R61, R6 ;  /* 0x000000063d3d7221 */ /* 0x000fce0000010000 */
.L_x_12968:
[----:B------:R-:W-:Y:S05]  /*3e40*/  @!P2 BRA `(.L_x_12969) ;  /* 0x000000000038a947 */ /* 0x000fea0003800000 */
[----:B-----5:R-:W-:Y:S01]  /*3e50*/  @P3 FFMA.FTZ R6, R229, R156, R159 ;  /* 0x0000009ce5063223 */ /* 0x020fe2000001009f */
[----:B------:R-:W-:Y:S01]  /*3e60*/  MOV R5, R118 ;  /* 0x0000007600057202 */ /* 0x000fe20000000f00 */
[----:B------:R-:W-:Y:S01]  /*3e70*/  UMOV UR4, URZ ;  /* 0x000000ff00047c82 */ /* 0x000fe20008000000 */
[----:B------:R-:W-:Y:S01]  /*3e80*/  LOP3.LUT P4, RZ, R7, 0xff0000, RZ, 0xc0, !PT ;  /* 0x00ff000007ff7812 */ /* 0x000fe2000788c0ff */
[----:B0-----:R-:W-:Y:S01]  /*3e90*/  @P3 FADD.FTZ R153, R227, -R6 ;  /* 0x80000006e3993221 */ /* 0x001fe20000010000 */
        /* <DEDUP_REMOVED lines=9> */
.L_x_12969:
[----:B------:R-:W-:Y:S04]  /*3f30*/  BSSY.RECONVERGENT B0, `(.L_x_12970) ;  /* 0x0000011000007945 */ /* 0x000fe80003800200 */
[----:B------:R-:W-:Y:S05]  /*3f40*/  @!P2 BRA `(.L_x_12971) ;  /* 0x00000000003ca947 */ /* 0x000fea0003800000 */
[----:B-----5:R-:W-:Y:S01]  /*3f50*/  @P3 FFMA.FTZ R6, R230, R156, R159 ;  /* 0x0000009ce6063223 */ /* 0x020fe2000001009f */
[----:B------:R-:W-:Y:S01]  /*3f60*/  MOV R5, R119 ;  /* 0x0000007700057202 */ /* 0x000fe20000000f00 */
[----:B------:R-:W-:Y:S01]  /*3f70*/  UMOV UR4, URZ ;  /* 0x000000ff00047c82 */ /* 0x000fe20008000000 */
[----:B------:R-:W-:Y:S01]  /*3f80*/  ISETP.GE.U32.AND P4, PT, R7, 0x1000000, PT ;  /* 0x010000000700780c */ /* 0x000fe20003f86070 */
[----:B------:R-:W-:Y:S01]  /*3f90*/  @P3 FADD.FTZ R6, R231, -R6 ;  /* 0x80000006e7063221 */ /* 0x000fe20000010000 */
[----:B0-----:R-:W-:-:S03]  /*3fa0*/  MOV R147, UR4 ;  /* 0x0000000400937c02 */ /* 0x001fc60008000f00 */
[----:B------:R-:W-:-:S04]  /*3fb0*/  @P3 FFMA.FTZ R5, R4, R6, R119 ;  /* 0x0000000604053223 */ /* 0x000fc80000010077 */
[----:B------:R-:W-:-:S04]  /*3fc0*/  FMUL.FTZ R5, R5, UR13 ;  /* 0x0000000d05057c20 */ /* 0x000fc80008410000 */
[----:B------:R-:W-:-:S04]  /*3fd0*/  FMUL.FTZ R152, R5, UR12 ;  /* 0x0000000c05987c20 */ /* 0x000fc80008410000 */
[----:B------:R-:W-:-:S05]  /*3fe0*/  FMUL.FTZ R5, R143, R152 ;  /* 0x000000988f057220 */ /* 0x000fca0000410000 */
[----:B------:R-:W-:-:S05]  /*3ff0*/  FSEL R6, R5, RZ, P4 ;  /* 0x000000ff05067208 */ /* 0x000fca0002000000 */
[----:B------:R-:W-:Y:S01]  /*4000*/  FADD.FTZ R63, R63, R6 ;  /* 0x000000063f3f7221 */ /* 0x000fe20000010000 */
[----:B------:R-:W-:Y:S06]  /*4010*/  @!P4 BRA `(.L_x_12971) ;  /* 0x000000000008c947 */ /* 0x000fec0003800000 */
[----:B------:R-:W-:-:S05]  /*4020*/  HADD2.F32 R147, -RZ, R244.H1_H1 ;  /* 0x300000f4ff937230 */ /* 0x000fca0000004100 */
[----:B------:R-:W-:-:S07]  /*4030*/  FMUL.FTZ R147, R147, R152 ;  /* 0x0000009893937220 */ /* 0x000fce0000410000 */
.L_x_12971:
[----:B------:R-:W-:Y:S05]  /*4040*/  BSYNC.RECONVERGENT B0 ;  /* 0x0000000000007941 */ /* 0x000fea0003800200 */
.L_x_12970:
[----:B------:R-:W-:Y:S05]  /*4050*/  BRA `(.L_x_12964) ;  /* 0x0000000800447947 */ /* 0x000fea0003800000 */
.L_x_12959:
[----:B------:R-:W-:Y:S04]  /*4060*/  BSSY.RECONVERGENT B0, `(.L_x_12964) ;  /* 0x0000090000007945 */ /* 0x000fe80003800200 */
[----:B------:R-:W-:Y:S05]  /*4070*/  @!P0 BRA `(.L_x_12972) ;  /* 0x0000000400388947 */ /* 0x000fea0003800000 */
[-CC-:B0-----:R-:W-:Y:S01]  /*4080*/  FFMA.FTZ R151, R225, R156.reuse, R159.reuse ;  /* 0x0000009ce1977223 */ /* 0x181fe2000001009f */
[-CC-:B-----5:R-:W-:Y:S01]  /*4090*/  FFMA.FTZ R6, R229, R156.reuse, R159.reuse ;  /* 0x0000009ce5067223 */ /* 0x1a0fe2000001009f */
        /* <DEDUP_REMOVED lines=17> */
[----:B------:R-:W-:Y:S01]  /*41b0*/  ISETP.GT.AND P4, PT, R2, RZ, PT ;  /* 0x000000ff0200720c */ /* 0x000fe20003f84270 */
[----:B------:R-:W-:Y:S02]  /*41c0*/  UMOV UR4, URZ ;  /* 0x000000ff00047c82 */ /* 0x000fe40008000000 */
[----:B------:R-:W-:Y:S01]  /*41d0*/  FADD.FTZ R5, R224, -R5 ;  /* 0x80000005e0057221 */ /* 0x000fe20000010000 */
[----:B------:R-:W-:-:S03]  /*41e0*/  MOV R144, UR4 ;  /* 0x0000000400907c02 */ /* 0x000fc60008000f00 */
[----:B------:R-:W-:-:S05]  /*41f0*/  FMUL.FTZ R5, R4, R5 ;  /* 0x0000000504057220 */ /* 0x000fca0000410000 */
[----:B------:R-:W-:Y:S02]  /*4200*/  FSEL R5, R5, RZ, P4 ;  /* 0x000000ff05057208 */ /* 0x000fe40002000000 */
[----:B------:R-:W-:-:S03]  /*4210*/  LOP3.LUT P4, RZ, R7, 0xff, RZ, 0xc0, !PT ;  /* 0x000000ff07ff7812 */ /* 0x000fc6000788c0ff */
[----:B------:R-:W-:-:S04]  /*4220*/  FMUL.FTZ R5, R5, UR13 ;  /* 0x0000000d05057c20 */ /* 0x000fc80008410000 */
[----:B------:R-:W-:-:S04]  /*4230*/  FMUL.FTZ R5, R5, UR12 ;  /* 0x0000000c05057c20 */ /* 0x000fc80008410000 */
[----:B------:R-:W-:Y:S02]  /*4240*/  FMUL.FTZ R6, R140, R5 ;  /* 0x000000058c067220 */ /* 0x000fe40000410000 */
[----:B------:R-:W-:-:S03]  /*4250*/  @P4 HADD2.F32 R152, -RZ, R214.H0_H0 ;  /* 0x200000d6ff984230 */ /* 0x000fc60000004100 */
[----:B------:R-:W-:Y:S02]  /*4260*/  FSEL R153, R6, RZ, P4 ;  /* 0x000000ff06997208 */ /* 0x000fe40002000000 */
[----:B------:R-:W-:-:S03]  /*4270*/  @P4 FMUL.FTZ R144, R152, R5 ;  /* 0x0000000598904220 */ /* 0x000fc60000410000 */
[----:B------:R-:W-:-:S07]  /*4280*/  FADD.FTZ R60, R60, R153 ;  /* 0x000000993c3c7221 */ /* 0x000fce0000010000 */
.L_x_12973:
[----:B------:R-:W-:Y:S05]  /*4290*/  @!P2 BRA `(.L_x_12974) ;  /* 0x00000000003ca947 */ /* 0x000fea0003800000 */
        /* <DEDUP_REMOVED lines=15> */
.L_x_12974:
        /* <DEDUP_REMOVED lines=16> */
.L_x_12975:
[----:B------:R-:W-:Y:S05]  /*4490*/  @!P2 BRA `(.L_x_12976) ;  /* 0x000000040030a947 */ /* 0x000fea0003800000 */
[----:B------:R-:W-:Y:S01]  /*44a0*/  FMUL.FTZ R5, R151, UR13 ;  /* 0x0000000d97057c20 */ /* 0x000fe20008410000 */
[----:B------:R-:W-:Y:S01]  /*44b0*/  ISETP.GE.U32.AND P4, PT, R7, 0x1000000, PT ;  /* 0x010000000700780c */ /* 0x000fe20003f86070 */
[----:B------:R-:W-:Y:S02]  /*44c0*/  UMOV UR4, URZ ;  /* 0x000000ff00047c82 */ /* 0x000fe40008000000 */
[----:B------:R-:W-:Y:S01]  /*44d0*/  FMUL.FTZ R6, R5, UR12 ;  /* 0x0000000c05067c20 */ /* 0x000fe20008410000 */
[----:B------:R-:W-:-:S03]  /*44e0*/  MOV R147, UR4 ;  /* 0x0000000400937c02 */ /* 0x000fc60008000f00 */
[----:B------:R-:W-:-:S05]  /*44f0*/  FMUL.FTZ R5, R143, R6 ;  /* 0x000000068f057220 */ /* 0x000fca0000410000 */
[----:B------:R-:W-:-:S05]  /*4500*/  FSEL R152, R5, RZ, P4 ;  /* 0x000000ff05987208 */ /* 0x000fca0002000000 */
[----:B------:R-:W-:Y:S01]  /*4510*/  FADD.FTZ R63, R63, R152 ;  /* 0x000000983f3f7221 */ /* 0x000fe20000010000 */
[----:B------:R-:W-:Y:S06]  /*4520*/  @!P4 BRA `(.L_x_12976) ;  /* 0x00000004000cc947 */ /* 0x000fec0003800000 */
[----:B------:R-:W-:-:S05]  /*4530*/  HADD2.F32 R147, -RZ, R244.H1_H1 ;  /* 0x300000f4ff937230 */ /* 0x000fca0000004100 */
[----:B------:R-:W-:Y:S01]  /*4540*/  FMUL.FTZ R147, R147, R6 ;  /* 0x0000000693937220 */ /* 0x000fe20000410000 */
[----:B------:R-:W-:Y:S06]  /*4550*/  BRA `(.L_x_12976) ;  /* 0x0000000400007947 */ /* 0x000fec0003800000 */
.L_x_12972:
[----:B------:R-:W-:Y:S05]  /*4560*/  @!P2 BRA `(.L_x_12977) ;  /* 0x00000000003ca947 */ /* 0x000fea0003800000 */
[----:B------:R-:W-:Y:S01]  /*4570*/  FFMA.FTZ R5, R225, R156, R159 ;  /* 0x0000009ce1057223 */ /* 0x000fe2000001009f */
[----:B------:R-:W-:Y:S01]  /*4580*/  ISETP.GT.AND P4, PT, R2, RZ, PT ;  /* 0x000000ff0200720c */ /* 0x000fe20003f84270 */
[----:B------:R-:W-:Y:S02]  /*4590*/  UMOV UR4, URZ ;  /* 0x000000ff00047c82 */ /* 0x000fe40008000000 */
[----:B------:R-:W-:Y:S01]  /*45a0*/  FADD.FTZ R5, R224, -R5 ;  /* 0x80000005e0057221 */ /* 0x000fe20000010000 */
[----:B0-----:R-:W-:-:S03]  /*45b0*/  MOV R144, UR4 ;  /* 0x0000000400907c02 */ /* 0x001fc60008000f00 */
        /* <DEDUP_REMOVED lines=10> */
.L_x_12977:
        /* <DEDUP_REMOVED lines=16> */
.L_x_12978:
[----:B------:R-:W-:Y:S05]  /*4760*/  @!P2 BRA `(.L_x_12979) ;  /* 0x00000000003ca947 */ /* 0x000fea0003800000 */
[----:B-----5:R-:W-:Y:S01]  /*4770*/  FFMA.FTZ R6, R229, R156, R159 ;  /* 0x0000009ce5067223 */ /* 0x020fe2000001009f */
[----:B------:R-:W-:Y:S01]  /*4780*/  ISETP.GT.AND P4, PT, R2, RZ, PT ;  /* 0x000000ff0200720c */ /* 0x000fe20003f84270 */
[----:B------:R-:W-:Y:S02]  /*4790*/  UMOV UR4, URZ ;  /* 0x000000ff00047c82 */ /* 0x000fe40008000000 */
[----:B------:R-:W-:Y:S01]  /*47a0*/  FADD.FTZ R5, R227, -R6 ;  /* 0x80000006e3057221 */ /* 0x000fe20000010000 */
[----:B0-----:R-:W-:-:S03]  /*47b0*/  MOV R146, UR4 ;  /* 0x0000000400927c02 */ /* 0x001fc60008000f00 */
        /* <DEDUP_REMOVED lines=10> */
.L_x_12979:
        /* <DEDUP_REMOVED lines=8> */
[----:B------:R-:W-:-:S03]  /*48e0*/  ISETP.GE.U32.AND P4, PT, R7, 0x1000000, PT ;  /* 0x010000000700780c */ /* 0x000fc60003f86070 */
[----:B------:R-:W-:-:S04]  /*48f0*/  FMUL.FTZ R5, R5, UR13 ;  /* 0x0000000d05057c20 */ /* 0x000fc80008410000 */
[----:B------:R-:W-:-:S04]  /*4900*/  FMUL.FTZ R6, R5, UR12 ;  /* 0x0000000c05067c20 */ /* 0x000fc80008410000 */
[----:B------:R-:W-:Y:S02]  /*4910*/  FMUL.FTZ R5, R143, R6 ;  /* 0x000000068f057220 */ /* 0x000fe40000410000 */
[----:B------:R-:W-:-:S03]  /*4920*/  @P4 HADD2.F32 R7, -RZ, R244.H1_H1 ;  /* 0x300000f4ff074230 */ /* 0x000fc60000004100 */
[----:B------:R-:W-:Y:S02]  /*4930*/  FSEL R152, R5, RZ, P4 ;  /* 0x000000ff05987208 */ /* 0x000fe40002000000 */
[----:B------:R-:W-:-:S03]  /*4940*/  @P4 FMUL.FTZ R147, R7, R6 ;  /* 0x0000000607934220 */ /* 0x000fc60000410000 */
[----:B------:R-:W-:-:S07]  /*4950*/  FADD.FTZ R63, R63, R152 ;  /* 0x000000983f3f7221 */ /* 0x000fce0000010000 */
.L_x_12976:
[----:B------:R-:W-:Y:S05]  /*4960*/  BSYNC.RECONVERGENT B0 ;  /* 0x0000000000007941 */ /* 0x000fea0003800200 */
.L_x_12964:
[----:B0-----:R-:W0:Y:S01]  /*4970*/  @P0 LDC.64 R152, c[0x0][0x478] ;  /* 0x00011e00ff980b82 */ /* 0x001e220000000a00 */
[----:B------:R-:W-:Y:S02]  /*4980*/  @P0 IADD3 R5, PT, PT, R157, 0x100, RZ ;  /* 0x000001009d050810 */ /* 0x000fe40007ffe0ff */
[----:B------:R-:W-:-:S05]  /*4990*/  @P2 IADD3 R155, PT, PT, R203, 0x100, RZ ;  /* 0x00000100cb9b2810 */ /* 0x000fca0007ffe0ff */
[----:B-----5:R-:W1:Y:S01]  /*49a0*/  @P2 LDC.64 R6, c[0x0][0x468] ;  /* 0x00011a00ff062b82 */ /* 0x020e620000000a00 */
[----:B0-----:R-:W-:-:S05]  /*49b0*/  @P0 IMAD.WIDE.U32 R152, R5, 0x10, R152 ;  /* 0x0000001005980825 */ /* 0x001fca00078e0098 */
[----:B------:R0:W-:Y:S01]  /*49c0*/  @P0 STG.E.128 desc[UR10][R152.64], R148 ;  /* 0x0000009498000986 */ /* 0x0001e2000c101d0a */
[----:B-1----:R-:W-:-:S05]  /*49d0*/  @P2 IMAD.WIDE.U32 R6, R155, 0x10, R6 ;  /* 0x000000109b062825 */ /* 0x002fca00078e0006 */
[----:B------:R0:W-:Y:S01]  /*49e0*/  @P2 STG.E.128 desc[UR10][R6.64], R144 ;  /* 0x0000009006002986 */ /* 0x0001e2000c101d0a */
[----:B------:R-:W-:Y:S05]  /*49f0*/  @!P2 BRA `(.L_x_12980) ;  /* 0x000000000010a947 */ /* 0x000fea0003800000 */
[----:B0-----:R-:W0:Y:S01]  /*4a00*/  LDC.64 R6, c[0x0][0x390] ;  /* 0x0000e400ff067b82 */ /* 0x001e220000000a00 */
[----:B------:R-:W-:-:S05]  /*4a10*/  IADD3 R5, PT, PT, R203, 0x200, RZ ;  /* 0x00000200cb057810 */ /* 0x000fca0007ffe0ff */
[----:B0-----:R-:W-:-:S05]  /*4a20*/  IMAD.WIDE.U32 R6, R5, 0x10, R6 ;  /* 0x0000001005067825 */ /* 0x001fca00078e0006 */
[----:B------:R1:W5:Y:S02]  /*4a30*/  LDG.E.128 R140, desc[UR10][R6.64] ;  /* 0x0000000a068c7981 */ /* 0x000364000c1e1d00 */
.L_x_12980:
[----:B------:R-:W-:Y:S05]  /*4a40*/  @!P1 BRA `(.L_x_12981) ;  /* 0x0000000800049947 */ /* 0x000fea0003800000 */
[----:B------:R-:W-:Y:S05]  /*4a50*/  @!P0 BRA `(.L_x_12982) ;  /* 0x0000000400008947 */ /* 0x000fea0003800000 */
[-CC-:B01----:R-:W-:Y:S01]  /*4a60*/  @P3 FFMA.FTZ R6, R237, R156.reuse, R159.reuse ;  /* 0x0000009ced063223 */ /* 0x183fe2000001009f */
[-CC-:B------:R-:W-:Y:S01]  /*4a70*/  @P3 FFMA.FTZ R5, R235, R156.reuse, R159.reuse ;  /* 0x0000009ceb053223 */ /* 0x180fe2000001009f */
[--C-:B------:R-:W-:Y:S01]  /*4a80*/  @P3 FFMA.FTZ R7, R236, R156, R159.reuse ;  /* 0x0000009cec073223 */ /* 0x100fe2000001009f */
        /* <DEDUP_REMOVED lines=19> */
[----:B-----5:R-:W-:-:S04]  /*4bc0*/  FMUL.FTZ R6, R140, R5 ;  /* 0x000000058c067220 */ /* 0x020fc80000410000 */
[----:B------:R-:W-:Y:S01]  /*4bd0*/  @P4 HADD2.F32 R152, -RZ, R216.H0_H0 ;  /* 0x200000d8ff984230 */ /* 0x000fe20000004100 */
[----:B------:R-:W-:-:S04]  /*4be0*/  FSEL R7, R6, RZ, P4 ;  /* 0x000000ff06077208 */ /* 0x000fc80002000000 */
[----:B------:R-:W-:Y:S01]  /*4bf0*/  @P4 FMUL.FTZ R144, R5, R152 ;  /* 0x0000009805904220 */ /* 0x000fe20000410000 */
[----:B------:R-:W-:-:S07]  /*4c00*/  FADD.FTZ R56, R56, R7 ;  /* 0x0000000738387221 */ /* 0x000fce0000010000 */
.L_x_12983:
[----:B------:R-:W-:Y:S05]  /*4c10*/  @!P2 BRA `(.L_x_12984) ;  /* 0x000000000028a947 */ /* 0x000fea0003800000 */
        /* <DEDUP_REMOVED lines=10> */
.L_x_12984:
        /* <DEDUP_REMOVED lines=11> */
.L_x_12985:
[----:B------:R-:W-:Y:S05]  /*4d70*/  @!P2 BRA `(.L_x_12986) ;  /* 0x0000000c007ca947 */ /* 0x000fea0003800000 */
[----:B------:R-:W-:Y:S01]  /*4d80*/  FMUL.FTZ R5, R151, UR13 ;  /* 0x0000000d97057c20 */ /* 0x000fe20008410000 */
[----:B------:R-:W-:Y:S01]  /*4d90*/  ISETP.GE.U32.AND P4, PT, R8, 0x1000000, PT ;  /* 0x010000000800780c */ /* 0x000fe20003f86070 */
[----:B------:R-:W-:Y:S01]  /*4da0*/  UMOV UR4, URZ ;  /* 0x000000ff00047c82 */ /* 0x000fe20008000000 */
[----:B------:R-:W-:Y:S01]  /*4db0*/  BSSY.RECONVERGENT B0, `(.L_x_12987) ;  /* 0x0000009000007945 */ /* 0x000fe20003800200 */
[----:B------:R-:W-:Y:S01]  /*4dc0*/  FMUL.FTZ R152, R5, UR12 ;  /* 0x0000000c05987c20 */ /* 0x000fe20008410000 */
[----:B------:R-:W-:-:S03]  /*4dd0*/  MOV R147, UR4 ;  /* 0x0000000400937c02 */ /* 0x000fc60008000f00 */
[----:B-----5:R-:W-:-:S05]  /*4de0*/  FMUL.FTZ R5, R143, R152 ;  /* 0x000000988f057220 */ /* 0x020fca0000410000 */
[----:B------:R-:W-:-:S05]  /*4df0*/  FSEL R6, R5, RZ, P4 ;  /* 0x000000ff05067208 */ /* 0x000fca0002000000 */
[----:B------:R-:W-:Y:S01]  /*4e00*/  FADD.FTZ R59, R59, R6 ;  /* 0x000000063b3b7221 */ /* 0x000fe20000010000 */
[----:B------:R-:W-:Y:S06]  /*4e10*/  @!P4 BRA `(.L_x_12988) ;  /* 0x000000000008c947 */ /* 0x000fec0003800000 */
[----:B------:R-:W-:-:S05]  /*4e20*/  HADD2.F32 R147, -RZ, R243.H1_H1 ;  /* 0x300000f3ff937230 */ /* 0x000fca0000004100 */
[----:B------:R-:W-:-:S07]  /*4e30*/  FMUL.FTZ R147, R152, R147 ;  /* 0x0000009398937220 */ /* 0x000fce0000410000 */
.L_x_12988:
[----:B------:R-:W-:Y:S05]  /*4e40*/  BSYNC.RECONVERGENT B0 ;  /* 0x0000000000007941 */ /* 0x000fea0003800200 */
.L_x_12987:
[----:B------:R-:W-:Y:S05]  /*4e50*/  BRA `(.L_x_12986) ;  /* 0x0000000c00447947 */ /* 0x000fea0003800000 */
.L_x_12982:
[----:B------:R-:W-:Y:S05]  /*4e60*/  @!P2 BRA `(.L_x_12989) ;  /* 0x000000000038a947 */ /* 0x000fea0003800000 */
[----:B01----:R-:W-:Y:S01]  /*4e70*/  @P3 FFMA.FTZ R7, R235, R156, R159 ;  /* 0x0000009ceb073223 */ /* 0x003fe2000001009f */
[----:B------:R-:W-:Y:S01]  /*4e80*/  MOV R5, R120 ;  /* 0x0000007800057202 */ /* 0x000fe20000000f00 */
        /* <DEDUP_REMOVED lines=8> */
[-C--:B-----5:R-:W-:Y:S02]  /*4f10*/  FMUL.FTZ R5, R140, R7.reuse ;  /* 0x000000078c057220 */ /* 0x0a0fe40000410000 */
[----:B------:R-:W-:-:S03]  /*4f20*/  @P4 FMUL.FTZ R144, R6, R7 ;  /* 0x0000000706904220 */ /* 0x000fc60000410000 */
[----:B------:R-:W-:-:S05]  /*4f30*/  FSEL R5, R5, RZ, P4 ;  /* 0x000000ff05057208 */ /* 0x000fca0002000000 */
[----:B------:R-:W-:-:S07]  /*4f40*/  FADD.FTZ R56, R56, R5 ;  /* 0x0000000538387221 */ /* 0x000fce0000010000 */
.L_x_12989:
        /* <DEDUP_REMOVED lines=15> */
.L_x_12990:
        /* <DEDUP_REMOVED lines=15> */
.L_x_12991:
[----:B------:R-:W-:Y:S04]  /*5130*/  BSSY.RECONVERGENT B0, `(.L_x_12992) ;  /* 0x0000011000007945 */ /* 0x000fe80003800200 */
[----:B------:R-:W-:Y:S05]  /*5140*/  @!P2 BRA `(.L_x_12993) ;  /* 0x00000000003ca947 */ /* 0x000fea0003800000 */
[----:B01----:R-:W-:Y:S01]  /*5150*/  @P3 FFMA.FTZ R6, R238, R156, R159 ;  /* 0x0000009cee063223 */ /* 0x003fe2000001009f */
[----:B------:R-:W-:Y:S01]  /*5160*/  MOV R5, R123 ;  /* 0x0000007b00057202 */ /* 0x000fe20000000f00 */
[----:B------:R-:W-:Y:S01]  /*5170*/  UMOV UR4, URZ ;  /* 0x000000ff00047c82 */ /* 0x000fe20008000000 */
[----:B------:R-:W-:Y:S01]  /*5180*/  ISETP.GE.U32.AND P4, PT, R8, 0x1000000, PT ;  /* 0x010000000800780c */ /* 0x000fe20003f86070 */
[----:B------:R-:W-:Y:S01]  /*5190*/  @P3 FADD.FTZ R6, R239, -R6 ;  /* 0x80000006ef063221 */ /* 0x000fe20000010000 */
[----:B------:R-:W-:-:S03]  /*51a0*/  MOV R147, UR4 ;  /* 0x0000000400937c02 */ /* 0x000fc60008000f00 */
[----:B------:R-:W-:-:S04]  /*51b0*/  @P3 FFMA.FTZ R5, R4, R6, R123 ;  /* 0x0000000604053223 */ /* 0x000fc8000001007b */
[----:B------:R-:W-:-:S04]  /*51c0*/  FMUL.FTZ R5, R5, UR13 ;  /* 0x0000000d05057c20 */ /* 0x000fc80008410000 */
[----:B------:R-:W-:-:S04]  /*51d0*/  FMUL.FTZ R152, R5, UR12 ;  /* 0x0000000c05987c20 */ /* 0x000fc80008410000 */
[----:B-----5:R-:W-:-:S05]  /*51e0*/  FMUL.FTZ R5, R143, R152 ;  /* 0x000000988f057220 */ /* 0x020fca0000410000 */
[----:B------:R-:W-:-:S05]  /*51f0*/  FSEL R6, R5, RZ, P4 ;  /* 0x000000ff05067208 */ /* 0x000fca0002000000 */
[----:B------:R-:W-:Y:S01]  /*5200*/  FADD.FTZ R59, R59, R6 ;  /* 0x000000063b3b7221 */ /* 0x000fe20000010000 */
[----:B------:R-:W-:Y:S06]  /*5210*/  @!P4 BRA `(.L_x_12993) ;  /* 0x000000000008c947 */ /* 0x000fec0003800000 */
[----:B------:R-:W-:-:S05]  /*5220*/  HADD2.F32 R147, -RZ, R243.H1_H1 ;  /* 0x300000f3ff937230 */ /* 0x000fca0000004100 */
[----:B------:R-:W-:-:S07]  /*5230*/  FMUL.FTZ R147, R147, R152 ;  /* 0x0000009893937220 */ /* 0x000fce0000410000 */
.L_x_12993:
[----:B------:R-:W-:Y:S05]  /*5240*/  BSYNC.RECONVERGENT B0 ;  /* 0x0000000000007941 */ /* 0x000fea0003800200 */
.L_x_12992:
[----:B------:R-:W-:Y:S05]  /*5250*/  BRA `(.L_x_12986) ;  /* 0x0000000800447947 */ /* 0x000fea0003800000 */
.L_x_12981:
        /* <DEDUP_REMOVED lines=30> */
[----:B-----5:R-:W-:Y:S02]  /*5440*/  FMUL.FTZ R6, R140, R5 ;  /* 0x000000058c067220 */ /* 0x020fe40000410000 */
[----:B------:R-:W-:-:S03]  /*5450*/  @P4 HADD2.F32 R152, -RZ, R216.H0_H0 ;  /* 0x200000d8ff984230 */ /* 0x000fc60000004100 */
[----:B------:R-:W-:Y:S02]  /*5460*/  FSEL R7, R6, RZ, P4 ;  /* 0x000000ff06077208 */ /* 0x000fe40002000000 */
[----:B------:R-:W-:-:S03]  /*5470*/  @P4 FMUL.FTZ R144, R152, R5 ;  /* 0x0000000598904220 */ /* 0x000fc60000410000 */
[----:B------:R-:W-:-:S07]  /*5480*/  FADD.FTZ R56, R56, R7 ;  /* 0x0000000738387221 */ /* 0x000fce0000010000 */
.L_x_12995:
        /* <DEDUP_REMOVED lines=16> */
.L_x_12996:
        /* <DEDUP_REMOVED lines=16> */
.L_x_12997:
[----:B------:R-:W-:Y:S05]  /*5690*/  @!P2 BRA `(.L_x_12998) ;  /* 0x000000040030a947 */ /* 0x000fea0003800000 */
[----:B------:R-:W-:Y:S01]  /*56a0*/  FMUL.FTZ R5, R151, UR13 ;  /* 0x0000000d97057c20 */ /* 0x000fe20008410000 */
[----:B------:R-:W-:Y:S01]  /*56b0*/  ISETP.GE.U32.AND P4, PT, R8, 0x1000000, PT ;  /* 0x010000000800780c */ /* 0x000fe20003f86070 */
[----:B------:R-:W-:Y:S02]  /*56c0*/  UMOV UR4, URZ ;  /* 0x000000ff00047c82 */ /* 0x000fe40008000000 */
[----:B------:R-:W-:Y:S01]  /*56d0*/  FMUL.FTZ R6, R5, UR12 ;  /* 0x0000000c05067c20 */ /* 0x000fe20008410000 */
[----:B------:R-:W-:-:S03]  /*56e0*/  MOV R147, UR4 ;  /* 0x0000000400937c02 */ /* 0x000fc60008000f00 */
[----:B-----5:R-:W-:-:S05]  /*56f0*/  FMUL.FTZ R5, R143, R6 ;  /* 0x000000068f057220 */ /* 0x020fca0000410000 */
[----:B------:R-:W-:-:S05]  /*5700*/  FSEL R8, R5, RZ, P4 ;  /* 0x000000ff05087208 */ /* 0x000fca0002000000 */
[----:B------:R-:W-:Y:S01]  /*5710*/  FADD.FTZ R59, R59, R8 ;  /* 0x000000083b3b7221 */ /* 0x000fe20000010000 */
[----:B------:R-:W-:Y:S06]  /*5720*/  @!P4 BRA `(.L_x_12998) ;  /* 0x00000004000cc947 */ /* 0x000fec0003800000 */
[----:B------:R-:W-:-:S05]  /*5730*/  HADD2.F32 R147, -RZ, R243.H1_H1 ;  /* 0x300000f3ff937230 */ /* 0x000fca0000004100 */
[----:B------:R-:W-:Y:S01]  /*5740*/  FMUL.FTZ R147, R147, R6 ;  /* 0x0000000693937220 */ /* 0x000fe20000410000 */
[----:B------:R-:W-:Y:S06]  /*5750*/  BRA `(.L_x_12998) ;  /* 0x0000000400007947 */ /* 0x000fec0003800000 */
.L_x_12994:
        /* <DEDUP_REMOVED lines=11> */
[----:B-1---5:R-:W-:Y:S02]  /*5810*/  FMUL.FTZ R6, R140, R5 ;  /* 0x000000058c067220 */ /* 0x022fe40000410000 */
[----:B------:R-:W-:-:S03]  /*5820*/  @P4 HADD2.F32 R152, -RZ, R216.H0_H0 ;  /* 0x200000d8ff984230 */ /* 0x000fc60000004100 */
[----:B------:R-:W-:Y:S02]  /*5830*/  FSEL R7, R6, RZ, P4 ;  /* 0x000000ff06077208 */ /* 0x000fe40002000000 */
[----:B------:R-:W-:-:S03]  /*5840*/  @P4 FMUL.FTZ R144, R152, R5 ;  /* 0x0000000598904220 */ /* 0x000fc60000410000 */
[----:B------:R-:W-:-:S07]  /*5850*/  FADD.FTZ R56, R56, R7 ;  /* 0x0000000738387221 */ /* 0x000fce0000010000 */
.L_x_12999:
        /* <DEDUP_REMOVED lines=10> */
[----:B-1----:R-:W-:-:S04]  /*5900*/  FMUL.FTZ R6, R5, UR12 ;  /* 0x0000000c05067c20 */ /* 0x002fc80008410000 */
[----:B-----5:R-:W-:Y:S02]  /*5910*/  FMUL.FTZ R5, R141, R6 ;  /* 0x000000068d057220 */ /* 0x020fe40000410000 */
[----:B------:R-:W-:-:S03]  /*5920*/  @P4 HADD2.F32 R7, -RZ, R243.H0_H0 ;  /* 0x200000f3ff074230 */ /* 0x000fc60000004100 */
[----:B------:R-:W-:Y:S02]  /*5930*/  FSEL R152, R5, RZ, P4 ;  /* 0x000000ff05987208 */ /* 0x000fe40002000000 */
[----:B------:R-:W-:-:S03]  /*5940*/  @P4 FMUL.FTZ R145, R7, R6 ;  /* 0x0000000607914220 */ /* 0x000fc60000410000 */
[----:B------:R-:W-:-:S07]  /*5950*/  FADD.FTZ R57, R57, R152 ;  /* 0x0000009839397221 */ /* 0x000fce0000010000 */
.L_x_13000:
[----:B------:R-:W-:Y:S05]  /*5960*/  @!P2 BRA `(.L_x_13001) ;  /* 0x00000000003ca947 */ /* 0x000fea0003800000 */
[----:B01----:R-:W-:Y:S01]  /*5970*/  FFMA.FTZ R6, R237, R156, R159 ;  /* 0x0000009ced067223 */ /* 0x003fe2000001009f */
        /* <DEDUP_REMOVED lines=14> */
.L_x_13001:
        /* <DEDUP_REMOVED lines=8> */
[----:B------:R-:W-:-:S03]  /*5ae0*/  ISETP.GE.U32.AND P4, PT, R8, 0x1000000, PT ;  /* 0x010000000800780c */ /* 0x000fc60003f86070 */
[----:B------:R-:W-:-:S04]  /*5af0*/  FMUL.FTZ R5, R5, UR13 ;  /* 0x0000000d05057c20 */ /* 0x000fc80008410000 */
[----:B------:R-:W-:-:S04]  /*5b00*/  FMUL.FTZ R6, R5, UR12 ;  /* 0x0000000c05067c20 */ /* 0x000fc80008410000 */
[----:B-----5:R-:W-:Y:S02]  /*5b10*/  FMUL.FTZ R5, R143, R6 ;  /* 0x000000068f057220 */ /* 0x020fe40000410000 */
[----:B------:R-:W-:-:S03]  /*5b20*/  @P4 HADD2.F32 R7, -RZ, R243.H1_H1 ;  /* 0x300000f3ff074230 */ /* 0x000fc60000004100 */
[----:B------:R-:W-:Y:S02]  /*5b30*/  FSEL R8, R5, RZ, P4 ;  /* 0x000000ff05087208 */ /* 0x000fe40002000000 */
[----:B------:R-:W-:-:S03]  /*5b40*/  @P4 FMUL.FTZ R147, R7, R6 ;  /* 0x0000000607934220 */ /* 0x000fc60000410000 */
[----:B------:R-:W-:-:S07]  /*5b50*/  FADD.FTZ R59, R59, R8 ;  /* 0x000000083b3b7221 */ /* 0x000fce0000010000 */
.L_x_12998:
[----:B------:R-:W-:Y:S05]  /*5b60*/  BSYNC.RECONVERGENT B0 ;  /* 0x0000000000007941 */ /* 0x000fea0003800200 */
.L_x_12986:
[----:B0-----:R-:W0:Y:S01]  /*5b70*/  @P0 LDC.64 R152, c[0x0][0x478] ;  /* 0x00011e00ff980b82 */ /* 0x001e220000000a00 */
[----:B------:R-:W-:Y:S02]  /*5b80*/  @P0 IADD3 R5, PT, PT, R157, 0x200, RZ ;  /* 0x000002009d050810 */ /* 0x000fe40007ffe0ff */
[----:B------:R-:W-:-:S05]  /*5b90*/  @P2 IADD3 R155, PT, PT, R203, 0x200, RZ ;  /* 0x00000200cb9b2810 */ /* 0x000fca0007ffe0ff */
[----:B-1----:R-:W1:Y:S01]  /*5ba0*/  @P2 LDC.64 R6, c[0x0][0x468] ;  /* 0x00011a00ff062b82 */ /* 0x002e620000000a00 */
        /* <DEDUP_REMOVED lines=8> */
[----:B-----5:R1:W5:Y:S02]  /*5c30*/  LDG.E.128 R140, desc[UR10][R6.64] ;  /* 0x0000000a068c7981 */ /* 0x020364000c1e1d00 */
.L_x_13002:
[----:B------:R-:W-:Y:S05]  /*5c40*/  @!P1 BRA `(.L_x_13003) ;  /* 0x0000000800049947 */ /* 0x000fea0003800000 */
[----:B------:R-:W-:Y:S05]  /*5c50*/  @!P0 BRA `(.L_x_13004) ;  /* 0x0000000400008947 */ /* 0x000fea0003800000 */
[-CC-:B------:R-:W-:Y:S01]  /*5c60*/  @P3 FFMA.FTZ R5, R175, R156.reuse, R159.reuse ;  /* 0x0000009caf053223 */ /* 0x180fe2000001009f */
[-CC-:B01----:R-:W-:Y:S01]  /*5c70*/  @P3 FFMA.FTZ R6, R172, R156.reuse, R159.reuse ;  /* 0x0000009cac063223 */ /* 0x183fe2000001009f */
[----:B------:R-:W-:Y:S01]  /*5c80*/  @P3 FFMA.FTZ R8, R176, R156, R159 ;  /* 0x0000009cb0083223 */ /* 0x000fe2000001009f */
        /* <DEDUP_REMOVED lines=24> */
.L_x_13005:
        /* <DEDUP_REMOVED lines=11> */
.L_x_13006:
        /* <DEDUP_REMOVED lines=11> */
.L_x_13007:
        /* <DEDUP_REMOVED lines=13> */
.L_x_13010:
[----:B------:R-:W-:Y:S05]  /*6040*/  BSYNC.RECONVERGENT B0 ;  /* 0x0000000000007941 */ /* 0x000fea0003800200 */
.L_x_13009:
[----:B------:R-:W-:Y:S05]  /*6050*/  BRA `(.L_x_13008) ;  /* 0x0000000c00447947 */ /* 0x000fea0003800000 */
.L_x_13004:
        /* <DEDUP_REMOVED lines=15> */
.L_x_13011:
        /* <DEDUP_REMOVED lines=15> */
.L_x_13012:
        /* <DEDUP_REMOVED lines=15> */
.L_x_13013:
        /* <DEDUP_REMOVED lines=17> */
.L_x_13015:
[----:B------:R-:W-:Y:S05]  /*6440*/  BSYNC.RECONVERGENT B0 ;  /* 0x0000000000007941 */ /* 0x000fea0003800200 */
.L_x_13014:
[----:B------:R-:W-:Y:S05]  /*6450*/  BRA `(.L_x_13008) ;  /* 0x0000000800447947 */ /* 0x000fea0003800000 */
.L_x_13003:
[----:B------:R-:W-:Y:S04]  /*6460*/  BSSY.RECONVERGENT B0, `(.L_x_13008) ;  /* 0x0000090000007945 */ /* 0x000fe80003800200 */
[----:B------:R-:W-:Y:S05]  /*6470*/  @!P0 BRA `(.L_x_13016) ;  /* 0x0000000400388947 */ /* 0x000fea0003800000 */
[-CC-:B------:R-:W-:Y:S01]  /*6480*/  FFMA.FTZ R5, R175, R156.reuse, R159.reuse ;  /* 0x0000009caf057223 */ /* 0x180fe2000001009f */
[-CC-:B01----:R-:W-:Y:S01]  /*6490*/  FFMA.FTZ R6, R172, R156.reuse, R159.reuse ;  /* 0x0000009cac067223 */ /* 0x183fe2000001009f */
        /* <DEDUP_REMOVED lines=31> */
.L_x_13017:
        /* <DEDUP_REMOVED lines=16> */
.L_x_13018:
        /* <DEDUP_REMOVED lines=16> */
.L_x_13019:
        /* <DEDUP_REMOVED lines=13> */
.L_x_13016:
        /* <DEDUP_REMOVED lines=16> */
.L_x_13021:
        /* <DEDUP_REMOVED lines=16> */
.L_x_13022:
        /* <DEDUP_REMOVED lines=16> */
.L_x_13023:
        /* <DEDUP_REMOVED lines=16> */
.L_x_13020:
[----:B------:R-:W-:Y:S05]  /*6d60*/  BSYNC.RECONVERGENT B0 ;  /* 0x0000000000007941 */ /* 0x000fea0003800200 */
.L_x_13008:
[----:B------:R-:W2:Y:S01]  /*6d70*/  @P0 LDC.64 R8, c[0x0][0x478] ;  /* 0x00011e00ff080b82 */ /* 0x000ea20000000a00 */
[----:B------:R-:W-:Y:S02]  /*6d80*/  @P0 IADD3 R5, PT, PT, R157, 0x300, RZ ;  /* 0x000003009d050810 */ /* 0x000fe40007ffe0ff */
[----:B0-----:R-:W-:-:S05]  /*6d90*/  @P2 IADD3 R153, PT, PT, R203, 0x300, RZ ;  /* 0x00000300cb992810 */ /* 0x001fca0007ffe0ff */
[----:B-1----:R-:W0:Y:S01]  /*6da0*/  @P2 LDC.64 R6, c[0x0][0x468] ;  /* 0x00011a00ff062b82 */ /* 0x002e220000000a00 */
[----:B--2---:R-:W-:-:S05]  /*6db0*/  @P0 IMAD.WIDE.U32 R8, R5, 0x10, R8 ;  /* 0x0000001005080825 */ /* 0x004fca00078e0008 */
[----:B------:R1:W-:Y:S01]  /*6dc0*/  @P0 STG.E.128 desc[UR10][R8.64], R148 ;  /* 0x0000009408000986 */ /* 0x0003e2000c101d0a */
[----:B0-----:R-:W-:-:S05]  /*6dd0*/  @P2 IMAD.WIDE.U32 R6, R153, 0x10, R6 ;  /* 0x0000001099062825 */ /* 0x001fca00078e0006 */
[----:B------:R1:W-:Y:S01]  /*6de0*/  @P2 STG.E.128 desc[UR10][R6.64], R144 ;  /* 0x0000009006002986 */ /* 0x0003e2000c101d0a */
[----:B------:R-:W-:Y:S05]  /*6df0*/  @!P2 BRA `(.L_x_13024) ;  /* 0x000000000010a947 */ /* 0x000fea0003800000 */
[----:B-1----:R-:W0:Y:S01]  /*6e00*/  LDC.64 R6, c[0x0][0x390] ;  /* 0x0000e400ff067b82 */ /* 0x002e220000000a00 */
[----:B------:R-:W-:-:S05]  /*6e10*/  IADD3 R5, PT, PT, R203, 0x400, RZ ;  /* 0x00000400cb057810 */ /* 0x000fca0007ffe0ff */
[----:B0-----:R-:W-:-:S05]  /*6e20*/  IMAD.WIDE.U32 R6, R5, 0x10, R6 ;  /* 0x0000001005067825 */ /* 0x001fca00078e0006 */
[----:B-----5:R0:W5:Y:S02]  /*6e30*/  LDG.E.128 R140, desc[UR10][R6.64] ;  /* 0x0000000a068c7981 */ /* 0x020164000c1e1d00 */
.L_x_13024:
[----:B------:R-:W-:Y:S05]  /*6e40*/  @!P1 BRA `(.L_x_13025) ;  /* 0x0000000800049947 */ /* 0x000fea0003800000 */
[----:B------:R-:W-:Y:S05]  /*6e50*/  @!P0 BRA `(.L_x_13026) ;  /* 0x0000000400008947 */ /* 0x000fea0003800000 */
[--C-:B01----:R-:W-:Y:S01]  /*6e60*/  @P3 FFMA.FTZ R6, R183, R156, R159.reuse ;  /* 0x0000009cb7063223 */ /* 0x103fe2000001009f */
[----:B------:R-:W-:Y:S01]  /*6e70*/  MOV R150, R130 ;  /* 0x0000008200967202 */ /* 0x000fe20000000f00 */
[-CC-:B------:R-:W-:Y:S01]  /*6e80*/  @P3 FFMA.FTZ R5, R179, R156.reuse, R159.reuse ;  /* 0x0000009cb3053223 */ /* 0x180fe2000001009f */
[-C--:B------:R-:W-:Y:S01]  /*6e90*/  @P3 FFMA.FTZ R7, R182, R156.reuse, R159 ;  /* 0x0000009cb6073223 */ /* 0x080fe2000001009f */
[----:B------:R-:W-:Y:S01]  /*6ea0*/  @P3 FADD.FTZ R9, R181, -R6 ;  /* 0x80000006b5093221 */ /* 0x000fe20000010000 */
[----:B------:R-:W-:Y:S01]  /*6eb0*/  MOV R149, R129 ;  /* 0x0000008100957202 */ /* 0x000fe20000000f00 */
[----:B------:R-:W-:Y:S01]  /*6ec0*/  @P3 FADD.FTZ R5, R178, -R5 ;  /* 0x80000005b2053221 */ /* 0x000fe20000010000 */
[----:B------:R-:W-:Y:S01]  /*6ed0*/  @P3 FADD.FTZ R7, R180, -R7 ;  /* 0x80000007b4073221 */ /* 0x000fe20000010000 */
[----:B------:R-:W-:Y:S01]  /*6ee0*/  @P3 FFMA.FTZ R150, R4, R9, R130 ;  /* 0x0000000904963223 */ /* 0x000fe20000010082 */
[----:B------:R-:W-:Y:S01]  /*6ef0*/  @P3 FFMA.FTZ R9, R186, R156, R159 ;  /* 0x0000009cba093223 */ /* 0x000fe2000001009f */
[----:B------:R-:W-:Y:S01]  /*6f00*/  MOV R151, R131 ;  /* 0x0000008300977202 */ /* 0x000fe20000000f00 */
[----:B------:R-:W-:Y:S01]  /*6f10*/  @P3 FFMA.FTZ R149, R4, R7, R129 ;  /* 0x0000000704953223 */ /* 0x000fe20000010081 */
[----:B------:R-:W-:Y:S01]  /*6f20*/  MOV R148, R128 ;  /* 0x0000008000947202 */ /* 0x000fe20000000f00 */
[----:B------:R-:W-:Y:S01]  /*6f30*/  @P3 FADD.FTZ R6, R184, -R9 ;  /* 0x80000009b8063221 */ /* 0x000fe20000010000 */
[----:B------:R-:W-:-:S03]  /*6f40*/  @P3 FFMA.FTZ R148, R4, R5, R128 ;  /* 0x0000000504943223 */ /* 0x000fc60000010080 */
        /* <DEDUP_REMOVED lines=12> */
.L_x_13027:
        /* <DEDUP_REMOVED lines=11> */
.L_x_13028:
        /* <DEDUP_REMOVED lines=11> */
.L_x_13029:
        /* <DEDUP_REMOVED lines=13> */
.L_x_13032:
[----:B------:R-:W-:Y:S05]  /*7240*/  BSYNC.RECONVERGENT B0 ;  /* 0x0000000000007941 */ /* 0x000fea0003800200 */
.L_x_13031:
[----:B------:R-:W-:Y:S05]  /*7250*/  BRA `(.L_x_13030) ;  /* 0x0000000c00447947 */ /* 0x000fea0003800000 */
.L_x_13026:
        /* <DEDUP_REMOVED lines=15> */
.L_x_13033:
        /* <DEDUP_REMOVED lines=15> */
.L_x_13034:
        /* <DEDUP_REMOVED lines=15> */
.L_x_13035:
        /* <DEDUP_REMOVED lines=17> */
.L_x_13037:
[----:B------:R-:W-:Y:S05]  /*7640*/  BSYNC.RECONVERGENT B0 ;  /* 0x0000000000007941 */ /* 0x000fea0003800200 */
.L_x_13036:
[----:B------:R-:W-:Y:S05]  /*7650*/  BRA `(.L_x_13030) ;  /* 0x0000000800447947 */ /* 0x000fea0003800000 */
.L_x_13025:
        /* <DEDUP_REMOVED lines=35> */
.L_x_13039:
        /* <DEDUP_REMOVED lines=16> */
.L_x_13040:
        /* <DEDUP_REMOVED lines=16> */
.L_x_13041:
        /* <DEDUP_REMOVED lines=13> */
.L_x_13038:
[----:B------:R-:W-:Y:S05]  /*7b60*/  @!P2 BRA `(.L_x_13043) ;  /* 0x00000000003ca947 */ /* 0x000fea0003800000 */
[----:B------:R-:W-:Y:S01]  /*7b70*/  FFMA.FTZ R5, R179, R156, R159 ;  /* 0x0000009cb3057223 */ /* 0x000fe2000001009f */
[----:B------:R-:W-:Y:S01]  /*7b80*/  ISETP.GT.AND P4, PT, R2, RZ, PT ;  /* 0x000000ff0200720c */ /* 0x000fe20003f84270 */
[----:B------:R-:W-:Y:S02]  /*7b90*/  UMOV UR4, URZ ;  /* 0x000000ff00047c82 */ /* 0x000fe40008000000 */
[----:B------:R-:W-:Y:S01]  /*7ba0*/  FADD.FTZ R5, R178, -R5 ;  /* 0x80000005b2057221 */ /* 0x000fe20000010000 */
[----:B-1----:R-:W-:-:S03]  /*7bb0*/  MOV R144, UR4 ;  /* 0x0000000400907c02 */ /* 0x002fc60008000f00 */
[----:B------:R-:W-:-:S05]  /*7bc0*/  FMUL.FTZ R5, R4, R5 ;  /* 0x0000000504057220 */ /* 0x000fca0000410000 */
[----:B------:R-:W-:Y:S02]  /*7bd0*/  FSEL R5, R5, RZ, P4 ;  /* 0x000000ff05057208 */ /* 0x000fe40002000000 */
[----:B------:R-:W-:-:S03]  /*7be0*/  LOP3.LUT P4, RZ, R10, 0xff, RZ, 0xc0, !PT ;  /* 0x000000ff0aff7812 */ /* 0x000fc6000788c0ff */
[----:B------:R-:W-:-:S04]  /*7bf0*/  FMUL.FTZ R5, R5, UR13 ;  /* 0x0000000d05057c20 */ /* 0x000fc80008410000 */
[----:B------:R-:W-:-:S04]  /*7c00*/  FMUL.FTZ R5, R5, UR12 ;  /* 0x0000000c05057c20 */ /* 0x000fc80008410000 */
[----:B0----5:R-:W-:Y:S02]  /*7c10*/  FMUL.FTZ R6, R140, R5 ;  /* 0x000000058c067220 */ /* 0x021fe40000410000 */
[----:B------:R-:W-:-:S03]  /*7c20*/  @P4 HADD2.F32 R8, -RZ, R220.H0_H0 ;  /* 0x200000dcff084230 */ /* 0x000fc60000004100 */
[----:B------:R-:W-:Y:S02]  /*7c30*/  FSEL R7, R6, RZ, P4 ;  /* 0x000000ff06077208 */ /* 0x000fe40002000000 */
[----:B------:R-:W-:-:S03]  /*7c40*/  @P4 FMUL.FTZ R144, R8, R5 ;  /* 0x0000000508904220 */ /* 0x000fc60000410000 */
[----:B------:R-:W-:-:S07]  /*7c50*/  FADD.FTZ R48, R48, R7 ;  /* 0x0000000730307221 */ /* 0x000fce0000010000 */
.L_x_13043:
        /* <DEDUP_REMOVED lines=10> */
[----:B0-----:R-:W-:-:S04]  /*7d00*/  FMUL.FTZ R6, R5, UR12 ;  /* 0x0000000c05067c20 */ /* 0x001fc80008410000 */
[----:B-----5:R-:W-:Y:S02]  /*7d10*/  FMUL.FTZ R5, R141, R6 ;  /* 0x000000068d057220 */ /* 0x020fe40000410000 */
[----:B------:R-:W-:-:S03]  /*7d20*/  @P4 HADD2.F32 R7, -RZ, R241.H0_H0 ;  /* 0x200000f1ff074230 */ /* 0x000fc60000004100 */
[----:B------:R-:W-:Y:S02]  /*7d30*/  FSEL R8, R5, RZ, P4 ;  /* 0x000000ff05087208 */ /* 0x000fe40002000000 */
[----:B------:R-:W-:-:S03]  /*7d40*/  @P4 FMUL.FTZ R145, R7, R6 ;  /* 0x0000000607914220 */ /* 0x000fc60000410000 */
[----:B------:R-:W-:-:S07]  /*7d50*/  FADD.FTZ R49, R49, R8 ;  /* 0x0000000831317221 */ /* 0x000fce0000010000 */
.L_x_13044:
        /* <DEDUP_REMOVED lines=16> */
.L_x_13045:
        /* <DEDUP_REMOVED lines=8> */
[----:B------:R-:W-:-:S03]  /*7ee0*/  ISETP.GE.U32.AND P4, PT, R10, 0x1000000, PT ;  /* 0x010000000a00780c */ /* 0x000fc60003f86070 */
[----:B------:R-:W-:-:S04]  /*7ef0*/  FMUL.FTZ R5, R5, UR13 ;  /* 0x0000000d05057c20 */ /* 0x000fc80008410000 */
[----:B0-----:R-:W-:-:S04]  /*7f00*/  FMUL.FTZ R6, R5, UR12 ;  /* 0x0000000c05067c20 */ /* 0x001fc80008410000 */
[----:B-----5:R-:W-:Y:S02]  /*7f10*/  FMUL.FTZ R5, R143, R6 ;  /* 0x000000068f057220 */ /* 0x020fe40000410000 */
[----:B------:R-:W-:-:S03]  /*7f20*/  @P4 HADD2.F32 R7, -RZ, R241.H1_H1 ;  /* 0x300000f1ff074230 */ /* 0x000fc60000004100 */
[----:B------:R-:W-:Y:S02]  /*7f30*/  FSEL R8, R5, RZ, P4 ;  /* 0x000000ff05087208 */ /* 0x000fe40002000000 */
[----:B------:R-:W-:-:S03]  /*7f40*/  @P4 FMUL.FTZ R147, R7, R6 ;  /* 0x0000000607934220 */ /* 0x000fc60000410000 */
[----:B------:R-:W-:-:S07]  /*7f50*/  FADD.FTZ R51, R51, R8 ;  /* 0x0000000833337221 */ /* 0x000fce0000010000 */
.L_x_13042:
[----:B------:R-:W-:Y:S05]  /*7f60*/  BSYNC.RECONVERGENT B0 ;  /* 0x0000000000007941 */ /* 0x000fea0003800200 */
.L_x_13030:
[----:B-1----:R-:W1:Y:S01]  /*7f70*/  @P0 LDC.64 R8, c[0x0][0x478] ;  /* 0x00011e00ff080b82 */ /* 0x002e620000000a00 */
[----:B------:R-:W-:Y:S02]  /*7f80*/  @P0 IADD3 R5, PT, PT, R157, 0x400, RZ ;  /* 0x000004009d050810 */ /* 0x000fe40007ffe0ff */
[----:B------:R-:W-:-:S05]  /*7f90*/  @P2 IADD3 R153, PT, PT, R203, 0x400, RZ ;  /* 0x00000400cb992810 */ /* 0x000fca0007ffe0ff */
[----:B0-----:R-:W0:Y:S01]  /*7fa0*/  @P2 LDC.64 R6, c[0x0][0x468] ;  /* 0x00011a00ff062b82 */ /* 0x001e220000000a00 */
[----:B-1----:R-:W-:-:S05]  /*7fb0*/  @P0 IMAD.WIDE.U32 R8, R5, 0x10, R8 ;  /* 0x0000001005080825 */ /* 0x002fca00078e0008 */
        /* <DEDUP_REMOVED lines=8> */
.L_x_13046:
        /* <DEDUP_REMOVED lines=29> */
.L_x_13049:
        /* <DEDUP_REMOVED lines=11> */
.L_x_13050:
        /* <DEDUP_REMOVED lines=11> */
.L_x_13051:
        /* <DEDUP_REMOVED lines=13> */
.L_x_13054:
[----:B------:R-:W-:Y:S05]  /*8440*/  BSYNC.RECONVERGENT B0 ;  /* 0x0000000000007941 */ /* 0x000fea0003800200 */
.L_x_13053:
[----:B------:R-:W-:Y:S05]  /*8450*/  BRA `(.L_x_13052) ;  /* 0x0000000c00447947 */ /* 0x000fea0003800000 */
.L_x_13048:
        /* <DEDUP_REMOVED lines=15> */
.L_x_13055:
        /* <DEDUP_REMOVED lines=15> */
.L_x_13056:
        /* <DEDUP_REMOVED lines=15> */
.L_x_13057:
        /* <DEDUP_REMOVED lines=17> */
.L_x_13059:
[----:B------:R-:W-:Y:S05]  /*8840*/  BSYNC.RECONVERGENT B0 ;  /* 0x0000000000007941 */ /* 0x000fea0003800200 */
.L_x_13058:
[----:B------:R-:W-:Y:S05]  /*8850*/  BRA `(.L_x_13052) ;  /* 0x0000000800447947 */ /* 0x000fea0003800000 */
.L_x_13047:
        /* <DEDUP_REMOVED lines=35> */
.L_x_13061:
        /* <DEDUP_REMOVED lines=16> */
.L_x_13062:
        /* <DEDUP_REMOVED lines=16> */
.L_x_13063:
        /* <DEDUP_REMOVED lines=13> */
.L_x_13060:
        /* <DEDUP_REMOVED lines=16> */
.L_x_13065:
        /* <DEDUP_REMOVED lines=16> */
.L_x_13066:
        /* <DEDUP_REMOVED lines=16> */
.L_x_13067:
        /* <DEDUP_REMOVED lines=16> */
.L_x_13064:
[----:B------:R-:W-:Y:S05]  /*9160*/  BSYNC.RECONVERGENT B0 ;  /* 0x0000000000007941 */ /* 0x000fea0003800200 */
.L_x_13052:
[----:B-1----:R-:W1:Y:S01]  /*9170*/  @P0 LDC.64 R8, c[0x0][0x478] ;  /* 0x00011e00ff080b82 */ /* 0x002e620000000a00 */
[----:B------:R-:W-:Y:S02]  /*9180*/  @P0 IADD3 R5, PT, PT, R157, 0x500, RZ ;  /* 0x000005009d050810 */ /* 0x000fe40007ffe0ff */
[C---:B------:R-:W-:Y:S02]  /*9190*/  @P2 IADD3 R11, PT, PT, R203.reuse, 0x500, RZ ;  /* 0x00000500cb0b2810 */ /* 0x040fe40007ffe0ff */
[----:B------:R-:W-:-:S03]  /*91a0*/  IADD3 R203, PT, PT, R203, 0x600, RZ ;  /* 0x00000600cbcb7810 */ /* 0x000fc60007ffe0ff */
[----:B0-----:R-:W0:Y:S01]  /*91b0*/  @P2 LDC.64 R6, c[0x0][0x468] ;  /* 0x00011a00ff062b82 */ /* 0x001e220000000a00 */
[----:B-1----:R-:W-:-:S05]  /*91c0*/  @P0 IMAD.WIDE.U32 R8, R5, 0x10, R8 ;  /* 0x0000001005080825 */ /* 0x002fca00078e0008 */
[----:B------:R1:W-:Y:S01]  /*91d0*/  @P0 STG.E.128 desc[UR10][R8.64], R148 ;  /* 0x0000009408000986 */ /* 0x0003e2000c101d0a */
[----:B0-----:R-:W-:-:S05]  /*91e0*/  @P2 IMAD.WIDE.U32 R6, R11, 0x10, R6 ;  /* 0x000000100b062825 */ /* 0x001fca00078e0006 */
[----:B------:R1:W-:Y:S01]  /*91f0*/  @P2 STG.E.128 desc[UR10][R6.64], R144 ;  /* 0x0000009006002986 */ /* 0x0003e2000c101d0a */
[----:B------:R-:W-:Y:S05]  /*9200*/  @!P2 BRA `(.L_x_13068) ;  /* 0x00000000000ca947 */ /* 0x000fea0003800000 */
[----:B-1----:R-:W0:Y:S02]  /*9210*/  LDC.64 R6, c[0x0][0x390] ;  /* 0x0000e400ff067b82 */ /* 0x002e240000000a00 */
[----:B0-----:R-:W-:-:S05]  /*9220*/  IMAD.WIDE.U32 R6, R203, 0x10, R6 ;  /* 0x00000010cb067825 */ /* 0x001fca00078e0006 */
[----:B-----5:R0:W5:Y:S02]  /*9230*/  LDG.E.128 R140, desc[UR10][R6.64] ;  /* 0x0000000a068c7981 */ /* 0x020164000c1e1d00 */
.L_x_13068:
[----:B------:R-:W-:Y:S05]  /*9240*/  @!P1 BRA `(.L_x_13069) ;  /* 0x0000000800109947 */ /* 0x000fea0003800000 */
[--C-:B------:R-:W-:Y:S02]  /*9250*/  SHF.R.U64 R2, R16, 0x10, R17.reuse ;  /* 0x0000001010027819 */ /* 0x100fe40000001211 */
[----:B------:R-:W-:-:S04]  /*9260*/  SHF.R.U32.HI R5, RZ, 0x10, R17 ;  /* 0x00000010ff057819 */ /* 0x000fc80000011611 */
[----:B------:R-:W-:Y:S01]  /*9270*/  PRMT R2, R5, 0x5410, R2 ;  /* 0x0000541005027816 */ /* 0x000fe20000000002 */
[----:B------:R-:W-:Y:S06]  /*9280*/  @!P0 BRA `(.L_x_13070) ;  /* 0x0000000400008947 */ /* 0x000fec0003800000 */
[-CC-:B01----:R-:W-:Y:S01]  /*9290*/  @P3 FFMA.FTZ R6, R199, R156.reuse, R159.reuse ;  /* 0x0000009cc7063223 */ /* 0x183fe2000001009f */
[--C-:B------:R-:W-:Y:S01]  /*92a0*/  @P3 FFMA.FTZ R5, R193, R156, R159.reuse ;  /* 0x0000009cc1053223 */ /* 0x100fe2000001009f */
[----:B------:R-:W-:Y:S02]  /*92b0*/  MOV R150, R138 ;  /* 0x0000008a00967202 */ /* 0x000fe40000000f00 */
[----:B------:R-:W-:Y:S01]  /*92c0*/  @P3 FADD.FTZ R7, R197, -R6 ;  /* 0x80000006c5073221 */ /* 0x000fe20000010000 */
[-CC-:B------:R-:W-:Y:S01]  /*92d0*/  @P3 FFMA.FTZ R6, R198, R156.reuse, R159.reuse ;  /* 0x0000009cc6063223 */ /* 0x180fe2000001009f */
[----:B------:R-:W-:Y:S01]  /*92e0*/  @P3 FFMA.FTZ R159, R202, R156, R159 ;  /* 0x0000009cca9f3223 */ /* 0x000fe2000001009f */
[----:B------:R-:W-:Y:S01]  /*92f0*/  @P3 FADD.FTZ R5, R196, -R5 ;  /* 0x80000005c4053221 */ /* 0x000fe20000010000 */
[----:B------:R-:W-:Y:S01]  /*9300*/  MOV R149, R137 ;  /* 0x0000008900957202 */ /* 0x000fe20000000f00 */
[----:B------:R-:W-:Y:S01]  /*9310*/  @P3 FADD.FTZ R6, R195, -R6 ;  /* 0x80000006c3063221 */ /* 0x000fe20000010000 */
        /* <DEDUP_REMOVED lines=18> */
.L_x_13071:
[----:B------:R-:W-:Y:S05]  /*9440*/  @!P2 BRA `(.L_x_13072) ;  /* 0x000000000028a947 */ /* 0x000fea0003800000 */
[----:B------:R-:W-:Y:S01]  /*9450*/  LOP3.LUT P1, RZ, R12, 0xff00, RZ, 0xc0, !PT ;  /* 0x0000ff000cff7812 */ /* 0x000fe2000782c0ff */
[----:B------:R-:W-:Y:S01]  /*9460*/  FMUL.FTZ R4, R149, UR13 ;  /* 0x0000000d95047c20 */ /* 0x000fe20008410000 */
[----:B------:R-:W-:Y:S02]  /*9470*/  UMOV UR4, URZ ;  /* 0x000000ff00047c82 */ /* 0x000fe40008000000 */
[----:B------:R-:W-:Y:S01]  /*9480*/  MOV R145, UR4 ;  /* 0x0000000400917c02 */ /* 0x000fe20008000f00 */
[----:B------:R-:W-:-:S04]  /*9490*/  FMUL.FTZ R4, R4, UR12 ;  /* 0x0000000c04047c20 */ /* 0x000fc80008410000 */
[----:B-----5:R-:W-:-:S04]  /*94a0*/  FMUL.FTZ R5, R141, R4 ;  /* 0x000000048d057220 */ /* 0x020fc80000410000 */
[----:B------:R-:W-:Y:S01]  /*94b0*/  @P1 HADD2.F32 R7, -RZ, R2.H1_H1 ;  /* 0x30000002ff071230 */ /* 0x000fe20000004100 */
[----:B------:R-:W-:-:S04]  /*94c0*/  FSEL R6, R5, RZ, P1 ;  /* 0x000000ff05067208 */ /* 0x000fc80000800000 */
[----:B------:R-:W-:Y:S01]  /*94d0*/  @P1 FMUL.FTZ R145, R4, R7 ;  /* 0x0000000704911220 */ /* 0x000fe20000410000 */
[----:B------:R-:W-:-:S07]  /*94e0*/  FADD.FTZ R41, R41, R6 ;  /* 0x0000000629297221 */ /* 0x000fce0000010000 */
.L_x_13072:
        /* <DEDUP_REMOVED lines=11> */
.L_x_13073:
        /* <DEDUP_REMOVED lines=11> */
[----:B------:R-:W-:-:S05]  /*9650*/  HADD2.F32 R2, -RZ, R2.H0_H0 ;  /* 0x20000002ff027230 */ /* 0x000fca0000004100 */
[----:B------:R-:W-:-:S07]  /*9660*/  FMUL.FTZ R147, R5, R2 ;  /* 0x0000000205937220 */ /* 0x000fce0000410000 */
.L_x_13076:
[----:B------:R-:W-:Y:S05]  /*9670*/  BSYNC.RECONVERGENT B0 ;  /* 0x0000000000007941 */ /* 0x000fea0003800200 */
.L_x_13075:
[----:B------:R-:W-:Y:S05]  /*9680*/  BRA `(.L_x_13074) ;  /* 0x0000000c00507947 */ /* 0x000fea0003800000 */
.L_x_13070:
        /* <DEDUP_REMOVED lines=15> */
.L_x_13077:
        /* <DEDUP_REMOVED lines=10> */
[----:B------:R-:W-:-:S03]  /*9820*/  @P1 HADD2.F32 R7, -RZ, R2.H1_H1 ;  /* 0x30000002ff071230 */ /* 0x000fc60000004100 */
[-C--:B-----5:R-:W-:Y:S02]  /*9830*/  FMUL.FTZ R5, R141, R8.reuse ;  /* 0x000000088d057220 */ /* 0x0a0fe40000410000 */
[----:B------:R-:W-:-:S03]  /*9840*/  @P1 FMUL.FTZ R145, R7, R8 ;  /* 0x0000000807911220 */ /* 0x000fc60000410000 */
[----:B------:R-:W-:-:S05]  /*9850*/  FSEL R6, R5, RZ, P1 ;  /* 0x000000ff05067208 */ /* 0x000fca0000800000 */
[----:B------:R-:W-:-:S07]  /*9860*/  FADD.FTZ R41, R41, R6 ;  /* 0x0000000629297221 */ /* 0x000fce0000010000 */
.L_x_13078:
        /* <DEDUP_REMOVED lines=15> */
.L_x_13079:
[----:B------:R-:W-:Y:S04]  /*9960*/  BSSY.RECONVERGENT B0, `(.L_x_13080) ;  /* 0x0000011000007945 */ /* 0x000fe80003800200 */
[----:B------:R-:W-:Y:S05]  /*9970*/  @!P2 BRA `(.L_x_13081) ;  /* 0x00000000003ca947 */ /* 0x000fea0003800000 */
[----:B------:R-:W-:Y:S01]  /*9980*/  @P3 FFMA.FTZ R159, R202, R156, R159 ;  /* 0x0000009cca9f3223 */ /* 0x000fe2000001009f */
[----:B------:R-:W-:Y:S01]  /*9990*/  MOV R5, R139 ;  /* 0x0000008b00057202 */ /* 0x000fe20000000f00 */
[----:B------:R-:W-:Y:S01]  /*99a0*/  UMOV UR4, URZ ;  /* 0x000000ff00047c82 */ /* 0x000fe20008000000 */
[----:B------:R-:W-:Y:S01]  /*99b0*/  ISETP.GE.U32.AND P1, PT, R12, 0x1000000, PT ;  /* 0x010000000c00780c */ /* 0x000fe20003f26070 */
[----:B------:R-:W-:Y:S01]  /*99c0*/  @P3 FADD.FTZ R159, R200, -R159 ;  /* 0x8000009fc89f3221 */ /* 0x000fe20000010000 */
[----:B-1----:R-:W-:-:S03]  /*99d0*/  MOV R147, UR4 ;  /* 0x0000000400937c02 */ /* 0x002fc60008000f00 */
[----:B------:R-:W-:-:S04]  /*99e0*/  @P3 FFMA.FTZ R5, R4, R159, R139 ;  /* 0x0000009f04053223 */ /* 0x000fc8000001008b */
[----:B------:R-:W-:-:S04]  /*99f0*/  FMUL.FTZ R4, R5, UR13 ;  /* 0x0000000d05047c20 */ /* 0x000fc80008410000 */
[----:B0-----:R-:W-:-:S04]  /*9a00*/  FMUL.FTZ R6, R4, UR12 ;  /* 0x0000000c04067c20 */ /* 0x001fc80008410000 */
[----:B-----5:R-:W-:-:S05]  /*9a10*/  FMUL.FTZ R4, R143, R6 ;  /* 0x000000068f047220 */ /* 0x020fca0000410000 */
[----:B------:R-:W-:-:S05]  /*9a20*/  FSEL R4, R4, RZ, P1 ;  /* 0x000000ff04047208 */ /* 0x000fca0000800000 */
[----:B------:R-:W-:Y:S01]  /*9a30*/  FADD.FTZ R43, R43, R4 ;  /* 0x000000042b2b7221 */ /* 0x000fe20000010000 */
[----:B------:R-:W-:Y:S06]  /*9a40*/  @!P1 BRA `(.L_x_13081) ;  /* 0x0000000000089947 */ /* 0x000fec0003800000 */
[----:B------:R-:W-:-:S05]  /*9a50*/  HADD2.F32 R147, -RZ, R2.H0_H0 ;  /* 0x20000002ff937230 */ /* 0x000fca0000004100 */
[----:B------:R-:W-:-:S07]  /*9a60*/  FMUL.FTZ R147, R147, R6 ;  /* 0x0000000693937220 */ /* 0x000fce0000410000 */
.L_x_13081:
[----:B------:R-:W-:Y:S05]  /*9a70*/  BSYNC.RECONVERGENT B0 ;  /* 0x0000000000007941 */ /* 0x000fea0003800200 */
.L_x_13080:
[----:B------:R-:W-:Y:S05]  /*9a80*/  BRA `(.L_x_13074) ;  /* 0x0000000800507947 */ /* 0x000fea0003800000 */
.L_x_13069:
[--C-:B------:R-:W-:Y:S01]  /*9a90*/  SHF.R.U32.HI R5, RZ, 0x10, R17.reuse ;  /* 0x00000010ff057819 */ /* 0x100fe20000011611 */
[----:B------:R-:W-:Y:S01]  /*9aa0*/  BSSY.RECONVERGENT B0, `(.L_x_13074) ;  /* 0x0000092000007945 */ /* 0x000fe20003800200 */
[----:B01----:R-:W-:-:S04]  /*9ab0*/  SHF.R.U64 R6, R16, 0x10, R17 ;  /* 0x0000001010067819 */ /* 0x003fc80000001211 */
[----:B------:R-:W-:Y:S01]  /*9ac0*/  PRMT R5, R5, 0x5410, R6 ;  /* 0x0000541005057816 */ /* 0x000fe20000000006 */
[----:B------:R-:W-:Y:S06]  /*9ad0*/  @!P0 BRA `(.L_x_13082) ;  /* 0x0000000400388947 */ /* 0x000fec0003800000 */
        /* <DEDUP_REMOVED lines=29> */
.L_x_13083:
        /* <DEDUP_REMOVED lines=12> */
[----:B------:R-:W-:-:S03]  /*9d70*/  @P3 HADD2.F32 R9, -RZ, R5.H1_H1 ;  /* 0x30000005ff093230 */ /* 0x000fc60000004100 */
[----:B------:R-:W-:Y:S02]  /*9d80*/  FSEL R10, R7, RZ, P3 ;  /* 0x000000ff070a7208 */ /* 0x000fe40001800000 */
[----:B------:R-:W-:-:S03]  /*9d90*/  @P3 FMUL.FTZ R145, R9, R8 ;  /* 0x0000000809913220 */ /* 0x000fc60000410000 */
[----:B------:R-:W-:-:S07]  /*9da0*/  FADD.FTZ R41, R41, R10 ;  /* 0x0000000a29297221 */ /* 0x000fce0000010000 */
.L_x_13084:
        /* <DEDUP_REMOVED lines=16> */
.L_x_13085:
[----:B------:R-:W-:Y:S02]  /*9eb0*/  FSEL R151, R6, RZ, P1 ;  /* 0x000000ff06977208 */ /* 0x000fe40000800000 */
[----:B------:R-:W-:Y:S02]  /*9ec0*/  FSEL R150, R150, RZ, P1 ;  /* 0x000000ff96967208 */ /* 0x000fe40000800000 */
[----:B------:R-:W-:Y:S02]  /*9ed0*/  FSEL R149, R149, RZ, P1 ;  /* 0x000000ff95957208 */ /* 0x000fe40000800000 */
[----:B------:R-:W-:Y:S01]  /*9ee0*/  FSEL R148, R148, RZ, P1 ;  /* 0x000000ff94947208 */ /* 0x000fe20000800000 */
[----:B------:R-:W-:Y:S06]  /*9ef0*/  @!P2 BRA `(.L_x_13086) ;  /* 0x000000040030a947 */ /* 0x000fec0003800000 */
        /* <DEDUP_REMOVED lines=9> */
[----:B------:R-:W-:-:S05]  /*9f90*/  HADD2.F32 R5, -RZ, R5.H0_H0 ;  /* 0x20000005ff057230 */ /* 0x000fca0000004100 */
[----:B------:R-:W-:Y:S01]  /*9fa0*/  FMUL.FTZ R147, R5, R4 ;  /* 0x0000000405937220 */ /* 0x000fe20000410000 */
[----:B------:R-:W-:Y:S06]  /*9fb0*/  BRA `(.L_x_13086) ;  /* 0x0000000400007947 */ /* 0x000fec0003800000 */
.L_x_13082:
        /* <DEDUP_REMOVED lines=16> */
.L_x_13087:
        /* <DEDUP_REMOVED lines=16> */
.L_x_13088:
        /* <DEDUP_REMOVED lines=16> */
.L_x_13089:
        /* <DEDUP_REMOVED lines=12> */
[----:B------:R-:W-:-:S03]  /*a380*/  @P1 HADD2.F32 R5, -RZ, R5.H0_H0 ;  /* 0x20000005ff051230 */ /* 0x000fc60000004100 */
[----:B------:R-:W-:Y:S02]  /*a390*/  FSEL R2, R2, RZ, P1 ;  /* 0x000000ff02027208 */ /* 0x000fe40000800000 */
[----:B------:R-:W-:-:S03]  /*a3a0*/  @P1 FMUL.FTZ R147, R5, R4 ;  /* 0x0000000405931220 */ /* 0x000fc60000410000 */
[----:B------:R-:W-:-:S07]  /*a3b0*/  FADD.FTZ R43, R43, R2 ;  /* 0x000000022b2b7221 */ /* 0x000fce0000010000 */
.L_x_13086:
[----:B------:R-:W-:Y:S05]  /*a3c0*/  BSYNC.RECONVERGENT B0 ;  /* 0x0000000000007941 */ /* 0x000fea0003800200 */
.L_x_13074:
[----:B-1----:R-:W1:Y:S01]  /*a3d0*/  @P0 LDC.64 R8, c[0x0][0x478] ;  /* 0x00011e00ff080b82 */ /* 0x002e620000000a00 */
[----:B------:R-:W-:Y:S01]  /*a3e0*/  @P0 IADD3 R157, PT, PT, R157, 0x600, RZ ;  /* 0x000006009d9d0810 */ /* 0x000fe20007ffe0ff */
[----:B------:R-:W-:-:S06]  /*a3f0*/  UPLOP3.LUT UP1, UPT, UPT, UPT, UP1, 0x40, 0x4 ;  /* 0x000000000004789c */ /* 0x000fcc0003f2e810 */
[----:B0-----:R-:W0:Y:S08]  /*a400*/  @P2 LDC.64 R6, c[0x0][0x468] ;  /* 0x00011a00ff062b82 */ /* 0x001e300000000a00 */
[----:B------:R-:W2:Y:S01]  /*a410*/  LDC.64 R4, c[0x0][0x380] ;  /* 0x0000e000ff047b82 */ /* 0x000ea20000000a00 */
[----:B-1----:R-:W-:-:S05]  /*a420*/  @P0 IMAD.WIDE.U32 R8, R157, 0x10, R8 ;  /* 0x000000109d080825 */ /* 0x002fca00078e0008 */
[----:B------:R1:W-:Y:S01]  /*a430*/  @P0 STG.E.128 desc[UR10][R8.64], R148 ;  /* 0x0000009408000986 */ /* 0x0003e2000c101d0a */
[----:B0-----:R-:W-:-:S05]  /*a440*/  @P2 IMAD.WIDE.U32 R6, R203, 0x10, R6 ;  /* 0x00000010cb062825 */ /* 0x001fca00078e0006 */
[----:B------:R1:W-:Y:S01]  /*a450*/  @P2 STG.E.128 desc[UR10][R6.64], R144 ;  /* 0x0000009006002986 */ /* 0x0003e2000c101d0a */
[----:B--2---:R-:W-:-:S04]  /*a460*/  IADD3 R0, PT, PT, R0, R4, RZ ;  /* 0x0000000400007210 */ /* 0x004fc80007ffe0ff */
[----:B------:R-:W-:-:S13]  /*a470*/  ISETP.GE.AND P0, PT, R0, R5, PT ;  /* 0x000000050000720c */ /* 0x000fda0003f06270 */
[----:B-1----:R-:W-:Y:S05]  /*a480*/  @!P0 BRA `(.L_x_13090) ;  /* 0xffffff6000548947 */ /* 0x002fea000383ffff */
.L_x_12930:
        /* <DEDUP_REMOVED lines=32> */
.L_x_13091:
        /* <DEDUP_REMOVED lines=15> */
.L_x_14465:


//--------------------- .text._ZN10layer_norm13ln_bwd_kernelINS_13Kernel_traitsIfffffjLj7168ELj1ELj1ELj8ELj16ENS_18Kernel_traits_baseILj7168EfffffjLj256EEEEELb0ELb0ELb0ELb0EEEvNS_9BwdParamsE --------------------------
	.section	.text._ZN10layer_norm13ln_bwd_kernelINS_13Kernel_traitsIfffffjLj7168ELj1ELj1ELj8ELj16ENS_18Kernel_traits_baseILj7168EfffffjLj256EEEEELb0ELb0ELb0ELb0EEEvNS_9BwdParamsE,"ax",@progbits
	.align	128
        .global         _ZN10layer_norm13ln_bwd_kernelINS_13Kernel_traitsIfffffjLj7168ELj1ELj1ELj8ELj16ENS_18Kernel_traits_baseILj7168EfffffjLj256EEEEELb0ELb0ELb0ELb0EEEvNS_9BwdParamsE
        .type           _ZN10layer_norm13ln_bwd_kernelINS_13Kernel_traitsIfffffjLj7168ELj1ELj1ELj8ELj16ENS_18Kernel_traits_baseILj7168EfffffjLj256EEEEELb0ELb0ELb0ELb0EEEvNS_9BwdParamsE,@function
        .size           _ZN10layer_norm13ln_bwd_kernelINS_13Kernel_traitsIfffffjLj7168ELj1ELj1ELj8ELj16ENS_18Kernel_traits_baseILj7168EfffffjLj256EEEEELb0ELb0ELb0ELb0EEEvNS_9BwdParamsE,(.L_x_14466 - _ZN10layer_norm13ln_bwd_kernelINS_13Kernel_traitsIfffffjLj7168ELj1ELj1ELj8ELj16ENS_18Kernel_traits_baseILj7168EfffffjLj256EEEEELb0ELb0ELb0ELb0EEEvNS_9BwdParamsE)
        .other          _ZN10layer_norm13ln_bwd_kernelINS_13Kernel_traitsIfffffjLj7168ELj1ELj1ELj8ELj16ENS_18Kernel_traits_baseILj7168EfffffjLj256EEEEELb0ELb0ELb0ELb0EEEvNS_9BwdParamsE,@"STO_CUDA_ENTRY STV_DEFAULT"
_ZN10layer_norm13ln_bwd_kernelINS_13Kernel_traitsIfffffjLj7168ELj1ELj1ELj8ELj16ENS_18Kernel_traits_baseILj7168EfffffjLj256EEEEELb0ELb0ELb0ELb0EEEvNS_9BwdParamsE:
.text._ZN10layer_norm13ln_bwd_kernelINS_13Kernel_traitsIfffffjLj7168ELj1ELj1ELj8ELj16ENS_18Kernel_traits_baseILj7168EfffffjLj256EEEEELb0ELb0ELb0ELb0EEEvNS_9BwdParamsE:
        /* <DEDUP_REMOVED lines=116> */
.L_x_13163:
[----:B------:R-:W4:Y:S01]  /*0740*/  LDC.64 R148, c[0x0][0x3c0] ;  /* 0x0000f000ff947b82 */ /* 0x000f220000000a00 */
[----:B------:R-:W-:-:S07]  /*0750*/  ISETP.NE.AND P0, PT, R6, RZ, PT ;  /* 0x000000ff0600720c */ /* 0x000fce0003f05270 */
[----:B------:R-:W0:Y:S08]  /*0760*/  LDC.64 R150, c[0x0][0x3c8] ;  /* 0x0000f200ff967b82 */ /* 0x000e300000000a00 */
[----:B------:R-:W1:Y:S01]  /*0770*/  @P0 LDC.64 R152, c[0x0][0x3e0] ;  /* 0x0000f800ff980b82 */ /* 0x000e620000000a00 */
[----:B----4-:R-:W-:-:S07]  /*0780*/  IMAD.WIDE R148, R5, 0x4, R148 ;  /* 0x0000000405947825 */ /* 0x010fce00078e0294 */
[----:B------:R-:W4:Y:S01]  /*0790*/  LDC R2, c[0x0][0x388] ;  /* 0x0000e200ff027b82 */ /* 0x000f220000000800 */
[----:B------:R-:W2:Y:S01]  /*07a0*/  LDG.E R148, desc[UR8][R148.64] ;  /* 0x0000000894947981 */ /* 0x000ea2000c1e1900 */
[----:B-----5:R-:W-:Y:S02]  /*07b0*/  HFMA2 R21, -RZ, RZ, 1.875, 0 ;  /* 0x3f800000ff157431 */ /* 0x020fe400000001ff */
[----:B0-----:R-:W-:-:S05]  /*07c0*/  IMAD.WIDE R150, R5, 0x4, R150 ;  /* 0x0000000405967825 */ /* 0x001fca00078e0296 */
[----:B-----5:R0:W5:Y:S01]  /*07d0*/  LDG.E R195, desc[UR8][R150.64] ;  /* 0x0000000896c37981 */ /* 0x020162000c1e1900 */
[C---:B-1----:R-:W-:Y:S01]  /*07e0*/  @P0 IMAD.WIDE R152, R5.reuse, 0x4, R152 ;  /* 0x0000000405980825 */ /* 0x042fe200078e0298 */
[----:B------:R-:W1:Y:S04]  /*07f0*/  S2R R0, SR_TID.X ;  /* 0x0000000000007919 */ /* 0x000e680000002100 */
[----:B------:R0:W5:Y:S01]  /*0800*/  @P0 LDG.E R21, desc[UR8][R152.64] ;  /* 0x0000000898150981 */ /* 0x000162000c1e1900 */
[C---:B------:R-:W-:Y:S02]  /*0810*/  ISETP.GE.U32.AND P0, PT, R4.reuse, 0x100, PT ;  /* 0x000001000400780c */ /* 0x040fe40003f06070 */
[C---:B------:R-:W-:Y:S01]  /*0820*/  ISETP.GE.U32.AND P4, PT, R4.reuse, 0x200, PT ;  /* 0x000002000400780c */ /* 0x040fe20003f86070 */
[----:B----4-:R-:W-:Y:S01]  /*0830*/  IMAD R19, R5, R2, RZ ;  /* 0x0000000205137224 */ /* 0x010fe200078e02ff */
[----:B------:R-:W-:-:S02]  /*0840*/  ISETP.GE.U32.AND P3, PT, R4, 0x300, PT ;  /* 0x000003000400780c */ /* 0x000fc40003f66070 */
[----:B------:R-:W-:Y:S02]  /*0850*/  ISETP.GE.U32.AND P2, PT, R4, 0x400, PT ;  /* 0x000004000400780c */ /* 0x000fe40003f46070 */
[----:B------:R-:W-:-:S04]  /*0860*/  SHF.R.S32.HI R154, RZ, 0x1f, R19 ;  /* 0x0000001fff9a7819 */ /* 0x000fc80000011413 */
[----:B------:R-:W-:Y:S01]  /*0870*/  LEA.HI R193, R154, R19, RZ, 0x2 ;  /* 0x000000139ac17211 */ /* 0x000fe200078f10ff */
[----:B------:R-:W-:Y:S01]  /*0880*/  BSSY.RECONVERGENT B0, `(.L_x_13093) ;  /* 0x0000031000007945 */ /* 0x000fe20003800200 */
[----:B------:R-:W-:Y:S01]  /*0890*/  ISETP.NE.AND P6, PT, RZ, UR7, PT ;  /* 0x00000007ff007c0c */ /* 0x000fe2000bfc5270 */
[----:B------:R-:W-:Y:S01]  /*08a0*/  HFMA2 R158, -RZ, RZ, 0, 0 ;  /* 0x00000000ff9e7431 */ /* 0x000fe200000001ff */
[----:B------:R-:W-:Y:S02]  /*08b0*/  P2R R19, PR, RZ, 0x1 ;  /* 0x00000001ff137803 */ /* 0x000fe40000000000 */
[----:B------:R-:W-:Y:S02]  /*08c0*/  MOV R157, RZ ;  /* 0x000000ff009d7202 */ /* 0x000fe40000000f00 */
[----:B-1----:R-:W-:-:S04]  /*08d0*/  LEA.HI.SX32 R193, R193, R0, 0x1e ;  /* 0x00000000c1c17211 */ /* 0x002fc800078ff2ff */
[----:B------:R-:W-:Y:S02]  /*08e0*/  MOV R159, R193 ;  /* 0x000000c1009f7202 */ /* 0x000fe40000000f00 */
[----:B--2---:R-:W-:Y:S01]  /*08f0*/  FSEL R156, R148, RZ, !P6 ;  /* 0x000000ff949c7208 */ /* 0x004fe20007000000 */
[----:B0-----:R-:W-:Y:S06]  /*0900*/  @!P0 BRA `(.L_x_13094) ;  /* 0x0000000000a08947 */ /* 0x001fec0003800000 */
        /* <DEDUP_REMOVED lines=10> */
[----:B------:R0:W5:Y:S02]  /*09b0*/  @P0 LDG.E.128 R52, desc[UR8][R158.64] ;  /* 0x000000089e340981 */ /* 0x000164000c1e1d00 */
[----:B0-----:R-:W-:Y:S01]  /*09c0*/  IADD3 R159, PT, PT, R193, 0x100, RZ ;  /* 0x00000100c19f7810 */ /* 0x001fe20007ffe0ff */
[C---:B----4-:R-:W-:Y:S01]  /*09d0*/  FADD.FTZ R160, -R156.reuse, R148 ;  /* 0x000000949ca07221 */ /* 0x050fe20000010100 */
[C---:B------:R-:W-:Y:S01]  /*09e0*/  FADD.FTZ R164, -R156.reuse, R149 ;  /* 0x000000959ca47221 */ /* 0x040fe20000010100 */
[C---:B------:R-:W-:Y:S01]  /*09f0*/  FADD.FTZ R150, -R156.reuse, R150 ;  /* 0x000000969c967221 */ /* 0x040fe20000010100 */
[----:B------:R-:W-:Y:S01]  /*0a00*/  FADD.FTZ R196, -R156, R151 ;  /* 0x000000979cc47221 */ /* 0x000fe20000010100 */
[C---:B-----5:R-:W-:Y:S01]  /*0a10*/  FMUL.FTZ R3, R195.reuse, R160 ;  /* 0x000000a0c3037220 */ /* 0x060fe20000410000 */
[C---:B------:R-:W-:Y:S01]  /*0a20*/  FMUL.FTZ R164, R195.reuse, R164 ;  /* 0x000000a4c3a47220 */ /* 0x040fe20000410000 */
[C---:B------:R-:W-:Y:S01]  /*0a30*/  FMUL.FTZ R179, R195.reuse, R150 ;  /* 0x00000096c3b37220 */ /* 0x040fe20000410000 */
[----:B------:R-:W-:Y:S01]  /*0a40*/  FMUL.FTZ R196, R195, R196 ;  /* 0x000000c4c3c47220 */ /* 0x000fe20000410000 */
[----:B---3--:R-:W-:Y:S01]  /*0a50*/  FMUL.FTZ R166, R136, R152 ;  /* 0x0000009888a67220 */ /* 0x008fe20000410000 */
[----:B------:R-:W-:Y:S01]  /*0a60*/  FMUL.FTZ R181, R137, R153 ;  /* 0x0000009989b57220 */ /* 0x000fe20000410000 */
[----:B------:R-:W-:Y:S01]  /*0a70*/  FMUL.FTZ R198, R138, R154 ;  /* 0x0000009a8ac67220 */ /* 0x000fe20000410000 */
[----:B------:R-:W-:Y:S01]  /*0a80*/  FMUL.FTZ R191, R139, R155 ;  /* 0x0000009b8bbf7220 */ /* 0x000fe20000410000 */
[----:B------:R-:W-:Y:S01]  /*0a90*/  FADD.FTZ R148, RZ, R166 ;  /* 0x000000a6ff947221 */ /* 0x000fe20000010000 */
[----:B------:R-:W-:Y:S01]  /*0aa0*/  FFMA.FTZ R149, R3, R166, RZ ;  /* 0x000000a603957223 */ /* 0x000fe200000100ff */
        /* <DEDUP_REMOVED lines=14> */
.L_x_13094:
[----:B---3--:R-:W-:Y:S05]  /*0b90*/  BSYNC.RECONVERGENT B0 ;  /* 0x0000000000007941 */ /* 0x008fea0003800200 */
.L_x_13093:
        /* <DEDUP_REMOVED lines=13> */
[----:B------:R-:W-:Y:S01]  /*0c70*/  IADD3 R159, PT, PT, R159, 0x100, RZ ;  /* 0x000001009f9f7810 */ /* 0x000fe20007ffe0ff */
        /* <DEDUP_REMOVED lines=28> */
.L_x_13096:
[----:B------:R-:W-:Y:S05]  /*0e40*/  BSYNC.RECONVERGENT B0 ;  /* 0x0000000000007941 */ /* 0x000fea0003800200 */
.L_x_13095:
        /* <DEDUP_REMOVED lines=42> */
.L_x_13098:
[----:B------:R-:W-:Y:S05]  /*10f0*/  BSYNC.RECONVERGENT B0 ;  /* 0x0000000000007941 */ /* 0x000fea0003800200 */
.L_x_13097:
        /* <DEDUP_REMOVED lines=42> */
.L_x_13100:
[----:B------:R-:W-:Y:S05]  /*13a0*/  BSYNC.RECONVERGENT B0 ;  /* 0x0000000000007941 */ /* 0x000fea0003800200 */
.L_x_13099:
        /* <DEDUP_REMOVED lines=14> */
[----:B------:R-:W-:Y:S01]  /*1490*/  IADD3 R159, PT, PT, R159, 0x100, RZ ;  /* 0x000001009f9f7810 */ /* 0x000fe20007ffe0ff */
[C---:B--2---:R-:W-:Y:S01]  /*14a0*/  FADD.FTZ R14, -R156.reuse, R152 ;  /* 0x000000989c0e7221 */ /* 0x044fe20000010100 */
        /* <DEDUP_REMOVED lines=27> */
.L_x_13102:
[----:B------:R-:W-:Y:S05]  /*1660*/  BSYNC.RECONVERGENT B0 ;  /* 0x0000000000007941 */ /* 0x000fea0003800200 */
.L_x_13101:
        /* <DEDUP_REMOVED lines=43> */
.L_x_13104:
[----:B------:R-:W-:Y:S05]  /*1920*/  BSYNC.RECONVERGENT B0 ;  /* 0x0000000000007941 */ /* 0x000fea0003800200 */
.L_x_13103:
[----:B------:R-:W-:Y:S01]  /*1930*/  ISETP.GE.U32.AND P5, PT, R4, 0x700, PT ;  /* 0x000007000400780c */ /* 0x000fe20003fa6070 */
[----:B------:R-:W-:Y:S03]  /*1940*/  BSSY.RECONVERGENT B0, `(.L_x_13105) ;  /* 0x000002a000007945 */ /* 0x000fe60003800200 */
[----:B------:R-:W-:-:S09]  /*1950*/  P2R R197, PR, RZ, 0x20 ;  /* 0x00000020ffc57803 */ /* 0x000fd20000000000 */
        /* <DEDUP_REMOVED lines=12> */
[C---:B---3--:R-:W-:Y:S01]  /*1a20*/  FADD.FTZ R18, -R156.reuse, R152 ;  /* 0x000000989c127221 */ /* 0x048fe20000010100 */
[----:B------:R-:W-:-:S03]  /*1a30*/  FADD.FTZ R160, -R156, R153 ;  /* 0x000000999ca07221 */ /* 0x000fc60000010100 */
[C---:B-----5:R-:W-:Y:S01]  /*1a40*/  FMUL.FTZ R17, R195.reuse, R18 ;  /* 0x00000012c3117220 */ /* 0x060fe20000410000 */
        /* <DEDUP_REMOVED lines=8> */
[C---:B------:R-:W-:Y:S01]  /*1ad0*/  FADD.FTZ R154, -R156.reuse, R154 ;  /* 0x0000009a9c9a7221 */ /* 0x040fe20000010100 */
[----:B------:R-:W-:Y:S01]  /*1ae0*/  FFMA.FTZ R149, R17, R30, R158 ;  /* 0x0000001e11957223 */ /* 0x000fe2000001009e */
[----:B------:R-:W-:Y:S01]  /*1af0*/  FADD.FTZ R178, -R156, R155 ;  /* 0x0000009b9cb27221 */ /* 0x000fe20000010100 */
[----:B------:R-:W-:Y:S01]  /*1b00*/  FADD.FTZ R153, R148, R31 ;  /* 0x0000001f94997221 */ /* 0x000fe20000010000 */
        /* <DEDUP_REMOVED lines=13> */
.L_x_13106:
[----:B------:R-:W-:Y:S05]  /*1be0*/  BSYNC.RECONVERGENT B0 ;  /* 0x0000000000007941 */ /* 0x000fea0003800200 */
.L_x_13105:
        /* <DEDUP_REMOVED lines=31> */
.L_x_13108:
[----:B------:R-:W-:Y:S05]  /*1de0*/  BSYNC.RECONVERGENT B0 ;  /* 0x0000000000007941 */ /* 0x000fea0003800200 */
.L_x_13107:
        /* <DEDUP_REMOVED lines=58> */
.L_x_13113:
        /* <DEDUP_REMOVED lines=16> */
.L_x_13114:
        /* <DEDUP_REMOVED lines=11> */
.L_x_13112:
[----:B------:R-:W-:Y:S05]  /*2340*/  BSYNC.RECONVERGENT B1 ;  /* 0x0000000000017941 */ /* 0x000fea0003800200 */
.L_x_13111:
        /* <DEDUP_REMOVED lines=22> */
.L_x_13117:
        /* <DEDUP_REMOVED lines=12> */
.L_x_13118:
[----:B------:R-:W0:Y:S01]  /*2570*/  @P5 LDC.64 R156, c[0x0][0x478] ;  /* 0x00011e00ff9c5b82 */ /* 0x000e220000000a00 */
[-C--:B------:R-:W-:Y:S01]  /*2580*/  FMUL.FTZ R148, R158, R21.reuse ;  /* 0x000000159e947220 */ /* 0x080fe20000410000 */
[-C--:B------:R-:W-:Y:S01]  /*2590*/  FMUL.FTZ R149, R160, R21.reuse ;  /* 0x00000015a0957220 */ /* 0x080fe20000410000 */
[-C--:B------:R-:W-:Y:S01]  /*25a0*/  FMUL.FTZ R150, R162, R21.reuse ;  /* 0x00000015a2967220 */ /* 0x080fe20000410000 */
[----:B------:R-:W-:-:S04]  /*25b0*/  FMUL.FTZ R151, R200, R21 ;  /* 0x00000015c8977220 */ /* 0x000fc80000410000 */
[----:B------:R-:W1:Y:S01]  /*25c0*/  LDC.64 R154, c[0x0][0x468] ;  /* 0x00011a00ff9a7b82 */ /* 0x000e620000000a00 */
[----:B0-----:R-:W-:-:S05]  /*25d0*/  @P5 IMAD.WIDE.U32 R156, R193, 0x10, R156 ;  /* 0x00000010c19c5825 */ /* 0x001fca00078e009c */
[----:B------:R2:W-:Y:S01]  /*25e0*/  @P5 STG.E.128 desc[UR8][R156.64], R144 ;  /* 0x000000909c005986 */ /* 0x0005e2000c101d08 */
[C---:B-1----:R-:W-:Y:S01]  /*25f0*/  IMAD.WIDE.U32 R154, R193.reuse, 0x10, R154 ;  /* 0x00000010c19a7825 */ /* 0x042fe200078e009a */
[----:B------:R-:W-:-:S04]  /*2600*/  IADD3 R193, PT, PT, R193, 0x100, RZ ;  /* 0x00000100c1c17810 */ /* 0x000fc80007ffe0ff */
[----:B------:R2:W-:Y:S03]  /*2610*/  STG.E.128 desc[UR8][R154.64], R148 ;  /* 0x000000949a007986 */ /* 0x0005e6000c101d08 */
.L_x_13116:
[----:B------:R-:W-:Y:S05]  /*2620*/  BSYNC.RECONVERGENT B1 ;  /* 0x0000000000017941 */ /* 0x000fea0003800200 */
.L_x_13115:
        /* <DEDUP_REMOVED lines=22> */
.L_x_13121:
        /* <DEDUP_REMOVED lines=12> */
.L_x_13122:
        /* <DEDUP_REMOVED lines=11> */
.L_x_13120:
[----:B------:R-:W-:Y:S05]  /*2900*/  BSYNC.RECONVERGENT B1 ;  /* 0x0000000000017941 */ /* 0x000fea0003800200 */
.L_x_13119:
        /* <DEDUP_REMOVED lines=22> */
.L_x_13125:
        /* <DEDUP_REMOVED lines=12> */
.L_x_13126:
        /* <DEDUP_REMOVED lines=11> */
.L_x_13124:
[----:B------:R-:W-:Y:S05]  /*2be0*/  BSYNC.RECONVERGENT B1 ;  /* 0x0000000000017941 */ /* 0x000fea0003800200 */
.L_x_13123:
        /* <DEDUP_REMOVED lines=22> */
.L_x_13129:
        /* <DEDUP_REMOVED lines=12> */
.L_x_13130:
        /* <DEDUP_REMOVED lines=11> */
.L_x_13128:
[----:B------:R-:W-:Y:S05]  /*2ec0*/  BSYNC.RECONVERGENT B1 ;  /* 0x0000000000017941 */ /* 0x000fea0003800200 */
.L_x_13127:
        /* <DEDUP_REMOVED lines=22> */
.L_x_13133:
        /* <DEDUP_REMOVED lines=12> */
.L_x_13134:
        /* <DEDUP_REMOVED lines=11> */
.L_x_13132:
[----:B------:R-:W-:Y:S05]  /*31a0*/  BSYNC.RECONVERGENT B1 ;  /* 0x0000000000017941 */ /* 0x000fea0003800200 */
.L_x_13131:
        /* <DEDUP_REMOVED lines=22> */
.L_x_13136:
        /* <DEDUP_REMOVED lines=12> */
.L_x_13137:
        /* <DEDUP_REMOVED lines=11> */
.L_x_13110:
        /* <DEDUP_REMOVED lines=26> */
.L_x_13140:
[----:B------:R-:W-:Y:S05]  /*3620*/  BSYNC.RECONVERGENT B1 ;  /* 0x0000000000017941 */ /* 0x000fea0003800200 */
.L_x_13139:
        /* <DEDUP_REMOVED lines=22> */
.L_x_13142:
[----:B------:R-:W-:Y:S05]  /*3790*/  BSYNC.RECONVERGENT B1 ;  /* 0x0000000000017941 */ /* 0x000fea0003800200 */
.L_x_13141:
        /* <DEDUP_REMOVED lines=22> */
.L_x_13144:
[----:B------:R-:W-:Y:S05]  /*3900*/  BSYNC.RECONVERGENT B1 ;  /* 0x0000000000017941 */ /* 0x000fea0003800200 */
.L_x_13143:
        /* <DEDUP_REMOVED lines=22> */
.L_x_13146:
[----:B------:R-:W-:Y:S05]  /*3a70*/  BSYNC.RECONVERGENT B1 ;  /* 0x0000000000017941 */ /* 0x000fea0003800200 */
.L_x_13145:
        /* <DEDUP_REMOVED lines=22> */
.L_x_13148:
[----:B------:R-:W-:Y:S05]  /*3be0*/  BSYNC.RECONVERGENT B1 ;  /* 0x0000000000017941 */ /* 0x000fea0003800200 */
.L_x_13147:
        /* <DEDUP_REMOVED lines=22> */
.L_x_13150:
[----:B------:R-:W-:Y:S05]  /*3d50*/  BSYNC.RECONVERGENT B1 ;  /* 0x0000000000017941 */ /* 0x000fea0003800200 */
.L_x_13149:
        /* <DEDUP_REMOVED lines=22> */
.L_x_13138:
        /* <DEDUP_REMOVED lines=26> */
.L_x_13152:
[----:B------:R-:W-:Y:S05]  /*4060*/  BSYNC.RECONVERGENT B1 ;  /* 0x0000000000017941 */ /* 0x000fea0003800200 */
.L_x_13151:
        /* <DEDUP_REMOVED lines=25> */
.L_x_13154:
[----:B------:R-:W-:Y:S05]  /*4200*/  BSYNC.RECONVERGENT B1 ;  /* 0x0000000000017941 */ /* 0x000fea0003800200 */
.L_x_13153:
        /* <DEDUP_REMOVED lines=25> */
.L_x_13156:
[----:B------:R-:W-:Y:S05]  /*43a0*/  BSYNC.RECONVERGENT B1 ;  /* 0x0000000000017941 */ /* 0x000fea0003800200 */
.L_x_13155:
        /* <DEDUP_REMOVED lines=25> */
.L_x_13158:
[----:B------:R-:W-:Y:S05]  /*4540*/  BSYNC.RECONVERGENT B1 ;  /* 0x0000000000017941 */ /* 0x000fea0003800200 */
.L_x_13157:
        /* <DEDUP_REMOVED lines=25> */
.L_x_13160:
[----:B------:R-:W-:Y:S05]  /*46e0*/  BSYNC.RECONVERGENT B1 ;  /* 0x0000000000017941 */ /* 0x000fea0003800200 */
.L_x_13159:
        /* <DEDUP_REMOVED lines=25> */
.L_x_13162:
[----:B------:R-:W-:Y:S05]  /*4880*/  BSYNC.RECONVERGENT B1 ;  /* 0x0000000000017941 */ /* 0x000fea0003800200 */
.L_x_13161:
[----:B------:R-:W-:-:S13]  /*4890*/  ISETP.NE.AND P5, PT, R197, RZ, PT ;  /* 0x000000ffc500720c */ /* 0x000fda0003fa5270 */
[----:B------:R-:W-:Y:S05]  /*48a0*/  @!P5 BRA `(.L_x_13135) ;  /* 0x000000000058d947 */ /* 0x000fea0003800000 */
[----:B0-234-:R-:W0:Y:S01]  /*48b0*/  LDC.64 R144, c[0x0][0x478] ;  /* 0x00011e00ff907b82 */ /* 0x01de220000000a00 */
[-CC-:B------:R-:W-:Y:S01]  /*48c0*/  FFMA.FTZ R151, R178, R153.reuse, R152.reuse ;  /* 0x00000099b2977223 */ /* 0x180fe20000010098 */
[-CC-:B------:R-:W-:Y:S01]  /*48d0*/  FFMA.FTZ R147, R17, R153.reuse, R152.reuse ;  /* 0x0000009911937223 */ /* 0x180fe20000010098 */
[-CC-:B------:R-:W-:Y:S01]  /*48e0*/  FFMA.FTZ R146, R18, R153.reuse, R152.reuse ;  /* 0x0000009912927223 */ /* 0x180fe20000010098 */
[----:B------:R-:W-:-:S03]  /*48f0*/  FFMA.FTZ R149, R165, R153, R152 ;  /* 0x00000099a5957223 */ /* 0x000fc60000010098 */
[----:B------:R-:W-:Y:S01]  /*4900*/  FADD.FTZ R146, R31, -R146 ;  /* 0x800000921f927221 */ /* 0x000fe20000010000 */
[----:B------:R-:W1:Y:S01]  /*4910*/  LDC.64 R154, c[0x0][0x468] ;  /* 0x00011a00ff9a7b82 */ /* 0x000e620000000a00 */
[----:B------:R-:W-:Y:S01]  /*4920*/  FADD.FTZ R149, R180, -R149 ;  /* 0x80000095b4957221 */ /* 0x000fe20000010000 */
[----:B0-----:R-:W-:-:S04]  /*4930*/  IMAD.WIDE.U32 R152, R193, 0x10, R144 ;  /* 0x00000010c1987825 */ /* 0x001fc800078e0090 */
[----:B------:R-:W-:Y:S01]  /*4940*/  FADD.FTZ R144, R176, -R151 ;  /* 0x80000097b0907221 */ /* 0x000fe20000010000 */
[----:B------:R-:W-:-:S03]  /*4950*/  FADD.FTZ R145, R30, -R147 ;  /* 0x800000931e917221 */ /* 0x000fc60000010000 */
[C---:B-----5:R-:W-:Y:S01]  /*4960*/  FFMA.FTZ R147, R195.reuse, R144, R143 ;  /* 0x00000090c3937223 */ /* 0x060fe2000001008f */
        /* <DEDUP_REMOVED lines=10> */
.L_x_13135:
[----:B------:R-:W-:Y:S05]  /*4a10*/  BSYNC.RECONVERGENT B0 ;  /* 0x0000000000007941 */ /* 0x000fea0003800200 */
.L_x_13109:
[----:B01234-:R-:W0:Y:S01]  /*4a20*/  LDC.64 R148, c[0x0][0x380] ;  /* 0x0000e000ff947b82 */ /* 0x01fe220000000a00 */
[----:B------:R-:W-:Y:S01]  /*4a30*/  UPLOP3.LUT UP1, UPT, UPT, UPT, UP1, 0x40, 0x4 ;  /* 0x000000000004789c */ /* 0x000fe20003f2e810 */
[----:B0-----:R-:W-:-:S04]  /*4a40*/  IADD3 R5, PT, PT, R5, R148, RZ ;  /* 0x0000009405057210 */ /* 0x001fc80007ffe0ff */
[----:B------:R-:W-:-:S13]  /*4a50*/  ISETP.GE.AND P5, PT, R5, R149, PT ;  /* 0x000000950500720c */ /* 0x000fda0003fa6270 */
[----:B------:R-:W-:Y:S05]  /*4a60*/  @!P5 BRA `(.L_x_13163) ;  /* 0xffffffbc0034d947 */ /* 0x000fea000383ffff */
.L_x_13092:
[----:B------:R-:W0:Y:S01]  /*4a70*/  S2UR UR4, SR_CTAID.X ;  /* 0x00000000000479c3 */ /* 0x000e220000002500 */
[----:B------:R-:W-:Y:S02]  /*4a80*/  ISETP.NE.AND P6, PT, R19, RZ, PT ;  /* 0x000000ff1300720c */ /* 0x000fe40003fc5270 */
[----:B------:R-:W-:-:S05]  /*4a90*/  ISETP.NE.AND P5, PT, R197, RZ, PT ;  /* 0x000000ffc500720c */ /* 0x000fca0003fa5270 */
        /* <DEDUP_REMOVED lines=26> */
[----:B-----5:R-:W4:Y:S01]  /*4c40*/  LDC.64 R20, c[0x0][0x448] ;  /* 0x00011200ff147b82 */ /* 0x020f220000000a00 */
        /* <DEDUP_REMOVED lines=25> */
.L_x_13164:
        /* <DEDUP_REMOVED lines=10> */
.L_x_14466:


//--------------------- .text._ZN10layer_norm13ln_bwd_kernelINS_13Kernel_traitsIfffffjLj7168ELj1ELj1ELj8ELj16ENS_18Kernel_traits_baseILj7168EfffffjLj256EEEEELb0ELb0ELb0ELb1EEEvNS_9BwdParamsE --------------------------
	.section	.text._ZN10layer_norm13ln_bwd_kernelINS_13Kernel_traitsIfffffjLj7168ELj1ELj1ELj8ELj16ENS_18Kernel_traits_baseILj7168EfffffjLj256EEEEELb0ELb0ELb0ELb1EEEvNS_9BwdParamsE,"ax",@progbits
	.align	128
        .global         _ZN10layer_norm13ln_bwd_kernelINS_13Kernel_traitsIfffffjLj7168ELj1ELj1ELj8ELj16ENS_18Kernel_traits_baseILj7168EfffffjLj256EEEEELb0ELb0ELb0ELb1EEEvNS_9BwdParamsE
        .type           _ZN10layer_norm13ln_bwd_kernelINS_13Kernel_traitsIfffffjLj7168ELj1ELj1ELj8ELj16ENS_18Kernel_traits_baseILj7168EfffffjLj256EEEEELb0ELb0ELb0ELb1EEEvNS_9BwdParamsE,@function
        .size           _ZN10layer_norm13ln_bwd_kernelINS_13Kernel_traitsIfffffjLj7168ELj1ELj1ELj8ELj16ENS_18Kernel_traits_baseILj7168EfffffjLj256EEEEELb0ELb0ELb0ELb1EEEvNS_9BwdParamsE,(.L_x_14467 - _ZN10layer_norm13ln_bwd_kernelINS_13Kernel_traitsIfffffjLj7168ELj1ELj1ELj8ELj16ENS_18Kernel_traits_baseILj7168EfffffjLj256EEEEELb0ELb0ELb0ELb1EEEvNS_9BwdParamsE)
        .other          _ZN10layer_norm13ln_bwd_kernelINS_13Kernel_traitsIfffffjLj7168ELj1ELj1ELj8ELj16ENS_18Kernel_traits_baseILj7168EfffffjLj256EEEEELb0ELb0ELb0ELb1EEEvNS_9BwdParamsE,@"STO_CUDA_ENTRY STV_DEFAULT"
_ZN10layer_norm13ln_bwd_kernelINS_13Kernel_traitsIfffffjLj7168ELj1ELj1ELj8ELj16ENS_18Kernel_traits_baseILj7168EfffffjLj256EEEEELb0ELb0ELb0ELb1EEEvNS_9BwdParamsE:
.text._ZN10layer_norm13ln_bwd_kernelINS_13Kernel_traitsIfffffjLj7168ELj1ELj1ELj8ELj16ENS_18Kernel_traits_baseILj7168EfffffjLj256EEEEELb0ELb0ELb0ELb1EEEvNS_9BwdParamsE:
        /* <DEDUP_REMOVED lines=60> */
[----:B--2---:R-:W-:Y:S02]  /*03c0*/  ISETP.NE.U32.AND P0, PT, R4, RZ, PT ;  /* 0x000000ff0400720c */ /* 0x004fe40003f05070 */
[----:B------:R-:W-:Y:S02]  /*03d0*/  CS2R R34, SRZ ;  /* 0x0000000000227805 */ /* 0x000fe4000001ff00 */
[----:B------:R-:W-:-:S02]  /*03e0*/  CS2R R148, SRZ ;  /* 0x0000000000947805 */ /* 0x000fc4000001ff00 */
[----:B------:R-:W-:Y:S01]  /*03f0*/  CS2R R150, SRZ ;  /* 0x0000000000967805 */ /* 0x000fe2000001ff00 */
[----:B0-----:R-:W5:Y:S01]  /*0400*/  LDG.E.128 R60, desc[UR8][R2.64] ;  /* 0x00000008023c7981 */ /* 0x001f62000c1e1d00 */
[----:B------:R-:W-:Y:S02]  /*0410*/  ISETP.NE.AND.EX P0, PT, R5, RZ, PT, P0 ;  /* 0x000000ff0500720c */ /* 0x000fe40003f05300 */
[----:B------:R-:W-:Y:S02]  /*0420*/  CS2R R4, SRZ ;  /* 0x0000000000047805 */ /* 0x000fe4000001ff00 */
[----:B------:R-:W-:Y:S01]  /*0430*/  CS2R R152, SRZ ;  /* 0x0000000000987805 */ /* 0x000fe2000001ff00 */
[----:B------:R-:W5:Y:S01]  /*0440*/  LDG.E.128 R56, desc[UR8][R2.64+0x1000] ;  /* 0x0010000802387981 */ /* 0x000f62000c1e1d00 */
[----:B------:R-:W-:Y:S01]  /*0450*/  CS2R R154, SRZ ;  /* 0x00000000009a7805 */ /* 0x000fe2000001ff00 */
[----:B------:R-:W-:Y:S02]  /*0460*/  UPLOP3.LUT UP1, UPT, UPT, UPT, UPT, 0x40, 0x4 ;  /* 0x000000000004789c */ /* 0x000fe40003f2e870 */
[----:B------:R-:W5:Y:S01]  /*0470*/  LDG.E.128 R52, desc[UR8][R2.64+0x2000] ;  /* 0x0020000802347981 */ /* 0x000f62000c1e1d00 */
[----:B------:R-:W0:Y:S03]  /*0480*/  LDCU UR12, c[0x0][0x388] ;  /* 0x00007100ff0c77ac */ /* 0x000e260008000800 */
[----:B------:R-:W5:Y:S01]  /*0490*/  LDG.E.128 R48, desc[UR8][R2.64+0x3000] ;  /* 0x0030000802307981 */ /* 0x000f62000c1e1d00 */
[----:B------:R-:W1:Y:S03]  /*04a0*/  LDCU.U8 UR7, c[0x0][0x410] ;  /* 0x00008200ff0777ac */ /* 0x000e660008000000 */
[----:B------:R-:W5:Y:S01]  /*04b0*/  LDG.E.128 R44, desc[UR8][R2.64+0x4000] ;  /* 0x00400008022c7981 */ /* 0x000f62000c1e1d00 */
[----:B------:R-:W2:Y:S03]  /*04c0*/  LDCU UR13, c[0x0][0x400] ;  /* 0x00008000ff0d77ac */ /* 0x000ea60008000800 */
[----:B------:R-:W5:Y:S01]  /*04d0*/  LDG.E.128 R40, desc[UR8][R2.64+0x5000] ;  /* 0x0050000802287981 */ /* 0x000f62000c1e1d00 */
[----:B------:R-:W3:Y:S03]  /*04e0*/  LDCU.64 UR14, c[0x0][0x478] ;  /* 0x00008f00ff0e77ac */ /* 0x000ee60008000a00 */
[----:B------:R4:W5:Y:S01]  /*04f0*/  LDG.E.128 R36, desc[UR8][R2.64+0x6000] ;  /* 0x0060000802247981 */ /* 0x000962000c1e1d00 */
[----:B------:R-:W0:Y:S01]  /*0500*/  LDCU.64 UR10, c[0x0][0x438] ;  /* 0x00008700ff0a77ac */ /* 0x000e220008000a00 */
[----:B-1--4-:R-:W-:-:S07]  /*0510*/  CS2R R2, SRZ ;  /* 0x0000000000027805 */ /* 0x012fce000001ff00 */
.L_x_13172:
[----:B------:R-:W1:Y:S01]  /*0520*/  LDC.64 R64, c[0x0][0x3c0] ;  /* 0x0000f000ff407b82 */ /* 0x000e620000000a00 */
[----:B0-----:R-:W-:-:S05]  /*0530*/  IMAD R66, R170, UR12, RZ ;  /* 0x0000000caa427c24 */ /* 0x001fca000f8e02ff */
[----:B------:R-:W-:Y:S02]  /*0540*/  SHF.R.S32.HI R67, RZ, 0x1f, R66 ;  /* 0x0000001fff437819 */ /* 0x000fe40000011442 */
[----:B------:R-:W0:Y:S02]  /*0550*/  LDC.64 R144, c[0x0][0x3a8] ;  /* 0x0000ea00ff907b82 */ /* 0x000e240000000a00 */
[----:B------:R-:W-:-:S04]  /*0560*/  LEA.HI R67, R67, R66, RZ, 0x2 ;  /* 0x0000004243437211 */ /* 0x000fc800078f10ff */
[----:B------:R-:W-:Y:S02]  /*0570*/  LEA.HI.SX32 R195, R67, R0, 0x1e ;  /* 0x0000000043c37211 */ /* 0x000fe400078ff2ff */
[----:B------:R-:W4:Y:S08]  /*0580*/  LDC.64 R88, c[0x0][0x428] ;  /* 0x00010a00ff587b82 */ /* 0x000f300000000a00 */
[----:B------:R-:W2:Y:S01]  /*0590*/  LDC.64 R90, c[0x0][0x3c8] ;  /* 0x0000f200ff5a7b82 */ /* 0x000ea20000000a00 */
[----:B-1----:R-:W-:Y:S01]  /*05a0*/  IMAD.WIDE R64, R170, 0x4, R64 ;  /* 0x00000004aa407825 */ /* 0x002fe200078e0240 */
[----:B------:R-:W-:-:S02]  /*05b0*/  IADD3 R199, PT, PT, R195, 0x200, RZ ;  /* 0x00000200c3c77810 */ /* 0x000fc40007ffe0ff */
[C---:B------:R-:W-:Y:S02]  /*05c0*/  IADD3 R197, PT, PT, R195.reuse, 0x300, RZ ;  /* 0x00000300c3c57810 */ /* 0x040fe40007ffe0ff */
[----:B------:R4:W3:Y:S01]  /*05d0*/  LDG.E R192, desc[UR8][R64.64] ;  /* 0x0000000840c07981 */ /* 0x0008e2000c1e1900 */
[C---:B------:R-:W-:Y:S01]  /*05e0*/  IADD3 R175, PT, PT, R195.reuse, 0x400, RZ ;  /* 0x00000400c3af7810 */ /* 0x040fe20007ffe0ff */
[C-C-:B0-----:R-:W-:Y:S01]  /*05f0*/  IMAD.WIDE.U32 R120, R195.reuse, 0x10, R144.reuse ;  /* 0x00000010c3787825 */ /* 0x141fe200078e0090 */
[----:B------:R-:W-:Y:S01]  /*0600*/  IADD3 R193, PT, PT, R195, 0x100, RZ ;  /* 0x00000100c3c17810 */ /* 0x000fe20007ffe0ff */
[----:B------:R-:W0:Y:S02]  /*0610*/  @P0 LDC.64 R190, c[0x0][0x3e0] ;  /* 0x0000f800ffbe0b82 */ /* 0x000e240000000a00 */
[----:B------:R-:W-:Y:S02]  /*0620*/  IMAD.WIDE.U32 R128, R199, 0x10, R144 ;  /* 0x00000010c7807825 */ /* 0x000fe400078e0090 */
[----:B------:R-:W3:Y:S02]  /*0630*/  LDG.E.128 R120, desc[UR8][R120.64] ;  /* 0x0000000878787981 */ /* 0x000ee4000c1e1d00 */
[----:B----4-:R-:W-:-:S02]  /*0640*/  IMAD.WIDE.U32 R64, R195, 0x10, R88 ;  /* 0x00000010c3407825 */ /* 0x010fc400078e0058 */
[----:B------:R-:W4:Y:S02]  /*0650*/  LDG.E.128 R128, desc[UR8][R128.64] ;  /* 0x0000000880807981 */ /* 0x000f24000c1e1d00 */
[----:B------:R-:W-:Y:S02]  /*0660*/  IMAD.WIDE.U32 R132, R197, 0x10, R144 ;  /* 0x00000010c5847825 */ /* 0x000fe400078e0090 */
[----:B------:R-:W4:Y:S02]  /*0670*/  LDG.E.128 R64, desc[UR8][R64.64] ;  /* 0x0000000840407981 */ /* 0x000f24000c1e1d00 */
[----:B--2---:R-:W-:Y:S02]  /*0680*/  IMAD.WIDE R90, R170, 0x4, R90 ;  /* 0x00000004aa5a7825 */ /* 0x004fe400078e025a */
[----:B------:R-:W2:Y:S02]  /*0690*/  LDG.E.128 R132, desc[UR8][R132.64] ;  /* 0x0000000884847981 */ /* 0x000ea4000c1e1d00 */
[----:B------:R-:W-:-:S02]  /*06a0*/  IMAD.WIDE.U32 R136, R175, 0x10, R144 ;  /* 0x00000010af887825 */ /* 0x000fc400078e0090 */
[----:B------:R-:W2:Y:S01]  /*06b0*/  LDG.E R173, desc[UR8][R90.64] ;  /* 0x000000085aad7981 */ /* 0x000ea2000c1e1900 */
[----:B------:R-:W-:Y:S01]  /*06c0*/  IADD3 R172, PT, PT, R195, 0x500, RZ ;  /* 0x00000500c3ac7810 */ /* 0x000fe20007ffe0ff */
[C-C-:B------:R-:W-:Y:S02]  /*06d0*/  IMAD.WIDE.U32 R124, R193.reuse, 0x10, R144.reuse ;  /* 0x00000010c17c7825 */ /* 0x140fe400078e0090 */
[----:B------:R-:W2:Y:S02]  /*06e0*/  LDG.E.128 R136, desc[UR8][R136.64] ;  /* 0x0000000888887981 */ /* 0x000ea4000c1e1d00 */
[----:B------:R-:W-:Y:S02]  /*06f0*/  IMAD.WIDE.U32 R140, R172, 0x10, R144 ;  /* 0x00000010ac8c7825 */ /* 0x000fe400078e0090 */
[----:B------:R-:W2:Y:S02]  /*0700*/  LDG.E.128 R124, desc[UR8][R124.64] ;  /* 0x000000087c7c7981 */ /* 0x000ea4000c1e1d00 */
[----:B------:R-:W-:Y:S01]  /*0710*/  IMAD.WIDE.U32 R68, R193, 0x10, R88 ;  /* 0x00000010c1447825 */ /* 0x000fe200078e0058 */
[----:B------:R-:W-:Y:S01]  /*0720*/  IADD3 R174, PT, PT, R195, 0x600, RZ ;  /* 0x00000600c3ae7810 */ /* 0x000fe20007ffe0ff */
[----:B------:R-:W2:Y:S04]  /*0730*/  LDG.E.128 R140, desc[UR8][R140.64] ;  /* 0x000000088c8c7981 */ /* 0x000ea8000c1e1d00 */
[----:B------:R-:W2:Y:S01]  /*0740*/  LDG.E.128 R68, desc[UR8][R68.64] ;  /* 0x0000000844447981 */ /* 0x000ea2000c1e1d00 */
[----:B------:R-:W-:-:S04]  /*0750*/  IMAD.WIDE.U32 R144, R174, 0x10, R144 ;  /* 0x00000010ae907825 */ /* 0x000fc800078e0090 */
[--C-:B------:R-:W-:Y:S02]  /*0760*/  IMAD.WIDE.U32 R72, R199, 0x10, R88.reuse ;  /* 0x00000010c7487825 */ /* 0x100fe400078e0058 */
        /* <DEDUP_REMOVED lines=13> */
[----:B------:R-:W0:Y:S08]  /*0840*/  @P1 LDC.64 R178, c[0x0][0x438] ;  /* 0x00010e00ffb21b82 */ /* 0x000e300000000a00 */
[----:B------:R-:W0:Y:S01]  /*0850*/  @P1 LDC.64 R180, c[0x0][0x438] ;  /* 0x00010e00ffb41b82 */ /* 0x000e220000000a00 */
[----:B------:R-:W-:Y:S01]  /*0860*/  ISETP.NE.AND P2, PT, RZ, UR7, PT ;  /* 0x00000007ff007c0c */ /* 0x000fe2000bf45270 */
[----:B-1----:R-:W-:-:S06]  /*0870*/  @P1 IMAD.WIDE.U32 R176, R195, 0x10, R176 ;  /* 0x00000010c3b01825 */ /* 0x002fcc00078e00b0 */
[----:B------:R-:W1:Y:S01]  /*0880*/  @P1 LDC.64 R182, c[0x0][0x438] ;  /* 0x00010e00ffb61b82 */ /* 0x000e620000000a00 */
[----:B-----5:R3:W5:Y:S07]  /*0890*/  @P1 LDG.E.128 R92, desc[UR8][R176.64] ;  /* 0x00000008b05c1981 */ /* 0x02076e000c1e1d00 */
[----:B------:R-:W1:Y:S01]  /*08a0*/  @P1 LDC.64 R186, c[0x0][0x438] ;  /* 0x00010e00ffba1b82 */ /* 0x000e620000000a00 */
[----:B0-----:R-:W-:-:S05]  /*08b0*/  @P1 IMAD.WIDE.U32 R178, R193, 0x10, R178 ;  /* 0x00000010c1b21825 */ /* 0x001fca00078e00b2 */
[----:B------:R0:W5:Y:S02]  /*08c0*/  @P1 LDG.E.128 R96, desc[UR8][R178.64] ;  /* 0x00000008b2601981 */ /* 0x000164000c1e1d00 */
[----:B------:R-:W0:Y:S08]  /*08d0*/  @P1 LDC.64 R188, c[0x0][0x438] ;  /* 0x00010e00ffbc1b82 */ /* 0x000e300000000a00 */
[----:B------:R-:W0:Y:S01]  /*08e0*/  @P1 LDC.64 R184, c[0x0][0x438] ;  /* 0x00010e00ffb81b82 */ /* 0x000e220000000a00 */
[----:B------:R-:W-:-:S04]  /*08f0*/  @P1 IMAD.WIDE.U32 R180, R199, 0x10, R180 ;  /* 0x00000010c7b41825 */ /* 0x000fc800078e00b4 */
[----:B------:R-:W-:Y:S01]  /*0900*/  HFMA2 R171, -RZ, RZ, 1.875, 0 ;  /* 0x3f800000ffab7431 */ /* 0x000fe200000001ff */
[----:B------:R2:W5:Y:S01]  /*0910*/  @P1 LDG.E.128 R100, desc[UR8][R180.64] ;  /* 0x00000008b4641981 */ /* 0x000562000c1e1d00 */
[----:B------:R-:W-:-:S04]  /*0920*/  @P0 IMAD.WIDE R190, R170, 0x4, R190 ;  /* 0x00000004aabe0825 */ /* 0x000fc800078e02be */
[----:B-1----:R-:W-:Y:S01]  /*0930*/  @P1 IMAD.WIDE.U32 R182, R197, 0x10, R182 ;  /* 0x00000010c5b61825 */ /* 0x002fe200078e00b6 */
[----:B------:R1:W5:Y:S03]  /*0940*/  @P0 LDG.E R171, desc[UR8][R190.64] ;  /* 0x00000008beab0981 */ /* 0x000366000c1e1900 */
[----:B------:R-:W-:Y:S01]  /*0950*/  @P1 IMAD.WIDE.U32 R186, R172, 0x10, R186 ;  /* 0x00000010acba1825 */ /* 0x000fe200078e00ba */
[----:B------:R1:W5:Y:S03]  /*0960*/  @P1 LDG.E.128 R104, desc[UR8][R182.64] ;  /* 0x00000008b6681981 */ /* 0x000366000c1e1d00 */
[----:B0-----:R-:W-:Y:S01]  /*0970*/  @P1 IMAD.WIDE.U32 R188, R174, 0x10, R188 ;  /* 0x00000010aebc1825 */ /* 0x001fe200078e00bc */
[----:B------:R-:W5:Y:S03]  /*0980*/  @P1 LDG.E.128 R112, desc[UR8][R186.64] ;  /* 0x00000008ba701981 */ /* 0x000f66000c1e1d00 */
[----:B------:R-:W-:Y:S01]  /*0990*/  @P1 IMAD.WIDE.U32 R184, R175, 0x10, R184 ;  /* 0x00000010afb81825 */ /* 0x000fe200078e00b8 */
[----:B------:R0:W5:Y:S04]  /*09a0*/  @P1 LDG.E.128 R116, desc[UR8][R188.64] ;  /* 0x00000008bc741981 */ /* 0x000168000c1e1d00 */
[----:B------:R0:W5:Y:S01]  /*09b0*/  @P1 LDG.E.128 R108, desc[UR8][R184.64] ;  /* 0x00000008b86c1981 */ /* 0x000162000c1e1d00 */
[----:B---3--:R-:W-:-:S05]  /*09c0*/  FSEL R177, R192, RZ, !P2 ;  /* 0x000000ffc0b17208 */ /* 0x008fca0005000000 */
[C---:B------:R-:W-:Y:S01]  /*09d0*/  FADD.FTZ R176, -R177.reuse, R120 ;  /* 0x00000078b1b07221 */ /* 0x040fe20000010100 */
[C---:B------:R-:W-:Y:S01]  /*09e0*/  FADD.FTZ R178, -R177.reuse, R121 ;  /* 0x00000079b1b27221 */ /* 0x040fe20000010100 */
[C---:B----4-:R-:W-:Y:S01]  /*09f0*/  FADD.FTZ R214, -R177.reuse, R131 ;  /* 0x00000083b1d67221 */ /* 0x050fe20000010100 */
[C---:B------:R-:W-:Y:S01]  /*0a00*/  FADD.FTZ R208, -R177.reuse, R128 ;  /* 0x00000080b1d07221 */ /* 0x040fe20000010100 */
[----:B------:R-:W-:Y:S01]  /*0a10*/  FMUL.FTZ R131, R60, R64 ;  /* 0x000000403c837220 */ /* 0x000fe20000410000 */
[C---:B------:R-:W-:Y:S01]  /*0a20*/  FADD.FTZ R212, -R177.reuse, R130 ;  /* 0x00000082b1d47221 */ /* 0x040fe20000010100 */
[C---:B------:R-:W-:Y:S01]  /*0a30*/  FADD.FTZ R196, -R177.reuse, R122 ;  /* 0x0000007ab1c47221 */ /* 0x040fe20000010100 */
[C---:B--2---:R-:W-:Y:S01]  /*0a40*/  FADD.FTZ R216, -R177.reuse, R132 ;  /* 0x00000084b1d87221 */ /* 0x044fe20000010100 */
[----:B------:R-:W-:Y:S01]  /*0a50*/  FADD.FTZ R222, -R177, R135 ;  /* 0x00000087b1de7221 */ /* 0x000fe20000010100 */
[----:B------:R-:W-:Y:S01]  /*0a60*/  FMUL.FTZ R128, R173, R176 ;  /* 0x000000b0ad807220 */ /* 0x000fe20000410000 */
[----:B------:R-:W-:Y:S01]  /*0a70*/  FMUL.FTZ R132, R61, R65 ;  /* 0x000000413d847220 */ /* 0x000fe20000410000 */
[----:B------:R-:W-:Y:S01]  /*0a80*/  FADD.FTZ R121, RZ, R131 ;  /* 0x00000083ff797221 */ /* 0x000fe20000010000 */
[----:B------:R-:W-:Y:S01]  /*0a90*/  FMUL.FTZ R135, R173, R178 ;  /* 0x000000b2ad877220 */ /* 0x000fe20000410000 */
[----:B------:R-:W-:Y:S01]  /*0aa0*/  FFMA.FTZ R130, R128, R131, RZ ;  /* 0x0000008380827223 */ /* 0x000fe200000100ff */
[C---:B------:R-:W-:Y:S01]  /*0ab0*/  FADD.FTZ R210, -R177.reuse, R129 ;  /* 0x00000081b1d27221 */ /* 0x040fe20000010100 */
[C---:B------:R-:W-:Y:S01]  /*0ac0*/  FADD.FTZ R200, -R177.reuse, R136 ;  /* 0x00000088b1c87221 */ /* 0x040fe20000010100 */
[C---:B------:R-:W-:Y:S01]  /*0ad0*/  FADD.FTZ R220, -R177.reuse, R134 ;  /* 0x00000086b1dc7221 */ /* 0x040fe20000010100 */
[----:B------:R-:W-:Y:S01]  /*0ae0*/  FMUL.FTZ R129, R62, R66 ;  /* 0x000000423e817220 */ /* 0x000fe20000410000 */
[----:B------:R-:W-:Y:S01]  /*0af0*/  FADD.FTZ R136, R132, R121 ;  /* 0x0000007984887221 */ /* 0x000fe20000010000 */
[----:B------:R-:W-:Y:S01]  /*0b00*/  FADD.FTZ R180, -R177, R123 ;  /* 0x0000007bb1b47221 */ /* 0x000fe20000010100 */
        /* <DEDUP_REMOVED lines=10> */
[C---:B-1----:R-:W-:Y:S01]  /*0bb0*/  FADD.FTZ R190, -R177.reuse, R140 ;  /* 0x0000008cb1be7221 */ /* 0x042fe20000010100 */
[----:B------:R-:W-:Y:S01]  /*0bc0*/  FMUL.FTZ R133, R56, R68 ;  /* 0x0000004438857220 */ /* 0x000fe20000410000 */
[----:B------:R-:W-:Y:S01]  /*0bd0*/  FADD.FTZ R138, R130, R123 ;  /* 0x0000007b828a7221 */ /* 0x000fe20000010000 */
[----:B------:R-:W-:Y:S01]  /*0be0*/  FADD.FTZ R182, -R177, R125 ;  /* 0x0000007db1b67221 */ /* 0x000fe20000010100 */
[----:B------:R-:W-:Y:S01]  /*0bf0*/  FMUL.FTZ R140, R173, R202 ;  /* 0x000000caad8c7220 */ /* 0x000fe20000410000 */
[----:B------:R-:W-:Y:S01]  /*0c00*/  FFMA.FTZ R121, R137, R130, R136 ;  /* 0x0000008289797223 */ /* 0x000fe20000010088 */
[C---:B0-----:R-:W-:Y:S01]  /*0c10*/  FADD.FTZ R188, -R177.reuse, R141 ;  /* 0x0000008db1bc7221 */ /* 0x041fe20000010100 */
[----:B------:R-:W-:Y:S01]  /*0c20*/  FADD.FTZ R186, -R177, R142 ;  /* 0x0000008eb1ba7221 */ /* 0x000fe20000010100 */
[----:B------:R-:W-:Y:S01]  /*0c30*/  FMUL.FTZ R136, R57, R69 ;  /* 0x0000004539887220 */ /* 0x000fe20000410000 */
[----:B------:R-:W-:Y:S01]  /*0c40*/  FADD.FTZ R123, R133, R138 ;  /* 0x0000008a857b7221 */ /* 0x000fe20000010000 */
[----:B------:R-:W-:Y:S01]  /*0c50*/  FADD.FTZ R204, -R177, R126 ;  /* 0x0000007eb1cc7221 */ /* 0x000fe20000010100 */
[----:B------:R-:W-:Y:S01]  /*0c60*/  FMUL.FTZ R141, R173, R182 ;  /* 0x000000b6ad8d7220 */ /* 0x000fe20000410000 */
[----:B------:R-:W-:Y:S01]  /*0c70*/  FFMA.FTZ R142, R140, R133, R121 ;  /* 0x000000858c8e7223 */ /* 0x000fe20000010079 */
[C---:B------:R-:W-:Y:S01]  /*0c80*/  FADD.FTZ R184, -R177.reuse, R143 ;  /* 0x0000008fb1b87221 */ /* 0x040fe20000010100 */
        /* <DEDUP_REMOVED lines=128> */
.L_x_13167:
[----:B------:R-:W-:Y:S05]  /*1490*/  BSYNC.RECONVERGENT B0 ;  /* 0x0000000000007941 */ /* 0x000fea0003800200 */
.L_x_13166:
        /* <DEDUP_REMOVED lines=192> */
[----:B------:R-:W-:-:S04]  /*20a0*/  IMAD.WIDE.U32 R90, R175, 0x10, R64 ;  /* 0x00000010af5a7825 */ /* 0x000fc800078e0040 */
[-C--:B------:R-:W-:Y:S01]  /*20b0*/  FMUL.FTZ R66, R66, R171.reuse ;  /* 0x000000ab42427220 */ /* 0x080fe20000410000 */
[----:B------:R-:W-:Y:S01]  /*20c0*/  FMUL.FTZ R67, R176, R171 ;  /* 0x000000abb0437220 */ /* 0x000fe20000410000 */
[----:B------:R0:W-:Y:S01]  /*20d0*/  STG.E.128 desc[UR8][R74.64], R76 ;  /* 0x0000004c4a007986 */ /* 0x0001e2000c101d08 */
[----:B------:R-:W-:-:S04]  /*20e0*/  IMAD.WIDE.U32 R84, R199, 0x10, R64 ;  /* 0x00000010c7547825 */ /* 0x000fc800078e0040 */
[-C--:B------:R-:W-:Y:S01]  /*20f0*/  FMUL.FTZ R68, R68, R171.reuse ;  /* 0x000000ab44447220 */ /* 0x080fe20000410000 */
[-C--:B------:R-:W-:Y:S01]  /*2100*/  FMUL.FTZ R69, R196, R171.reuse ;  /* 0x000000abc4457220 */ /* 0x080fe20000410000 */
[----:B------:R-:W-:Y:S01]  /*2110*/  FMUL.FTZ R70, R70, R171 ;  /* 0x000000ab46467220 */ /* 0x000fe20000410000 */
[----:B------:R-:W-:-:S04]  /*2120*/  IMAD.WIDE.U32 R86, R197, 0x10, R64 ;  /* 0x00000010c5567825 */ /* 0x000fc800078e0040 */
[-C--:B------:R-:W-:Y:S01]  /*2130*/  FMUL.FTZ R71, R202, R171.reuse ;  /* 0x000000abca477220 */ /* 0x080fe20000410000 */
[-C--:B------:R-:W-:Y:S01]  /*2140*/  FMUL.FTZ R72, R72, R171.reuse ;  /* 0x000000ab48487220 */ /* 0x080fe20000410000 */
[----:B------:R-:W-:Y:S01]  /*2150*/  FMUL.FTZ R73, R204, R171 ;  /* 0x000000abcc497220 */ /* 0x000fe20000410000 */
[--C-:B------:R-:W-:Y:S01]  /*2160*/  IMAD.WIDE.U32 R172, R172, 0x10, R64.reuse ;  /* 0x00000010acac7825 */ /* 0x100fe200078e0040 */
[----:B------:R1:W-:Y:S03]  /*2170*/  STG.E.128 desc[UR8][R88.64], R80 ;  /* 0x0000005058007986 */ /* 0x0003e6000c101d08 */
[----:B------:R-:W-:-:S04]  /*2180*/  IMAD.WIDE.U32 R174, R174, 0x10, R64 ;  /* 0x00000010aeae7825 */ /* 0x000fc800078e0040 */
[-C--:B------:R-:W-:Y:S01]  /*2190*/  FMUL.FTZ R64, R142, R171.reuse ;  /* 0x000000ab8e407220 */ /* 0x080fe20000410000 */
[-C--:B------:R-:W-:Y:S01]  /*21a0*/  FMUL.FTZ R65, R144, R171.reuse ;  /* 0x000000ab90417220 */ /* 0x080fe20000410000 */
[-C--:B0-----:R-:W-:Y:S01]  /*21b0*/  FMUL.FTZ R74, R198, R171.reuse ;  /* 0x000000abc64a7220 */ /* 0x081fe20000410000 */
[-C--:B------:R-:W-:Y:S01]  /*21c0*/  FMUL.FTZ R75, R194, R171.reuse ;  /* 0x000000abc24b7220 */ /* 0x080fe20000410000 */
[-C--:B------:R-:W-:Y:S01]  /*21d0*/  FMUL.FTZ R76, R192, R171.reuse ;  /* 0x000000abc04c7220 */ /* 0x080fe20000410000 */
[-C--:B------:R-:W-:Y:S01]  /*21e0*/  FMUL.FTZ R77, R190, R171.reuse ;  /* 0x000000abbe4d7220 */ /* 0x080fe20000410000 */
[-C--:B------:R-:W-:Y:S01]  /*21f0*/  FMUL.FTZ R78, R208, R171.reuse ;  /* 0x000000abd04e7220 */ /* 0x080fe20000410000 */
[-C--:B------:R-:W-:Y:S01]  /*2200*/  FMUL.FTZ R79, R210, R171.reuse ;  /* 0x000000abd24f7220 */ /* 0x080fe20000410000 */
[----:B------:R2:W-:Y:S01]  /*2210*/  STG.E.128 desc[UR8][R84.64], R64 ;  /* 0x0000004054007986 */ /* 0x0005e2000c101d08 */
[-C--:B-1----:R-:W-:Y:S01]  /*2220*/  FMUL.FTZ R80, R184, R171.reuse ;  /* 0x000000abb8507220 */ /* 0x082fe20000410000 */
[-C--:B------:R-:W-:Y:S01]  /*2230*/  FMUL.FTZ R81, R186, R171.reuse ;  /* 0x000000abba517220 */ /* 0x080fe20000410000 */
[-C--:B------:R-:W-:Y:S01]  /*2240*/  FMUL.FTZ R82, R188, R171.reuse ;  /* 0x000000abbc527220 */ /* 0x080fe20000410000 */
[----:B------:R-:W-:Y:S01]  /*2250*/  FMUL.FTZ R83, R206, R171 ;  /* 0x000000abce537220 */ /* 0x000fe20000410000 */
[----:B------:R2:W-:Y:S04]  /*2260*/  STG.E.128 desc[UR8][R86.64], R68 ;  /* 0x0000004456007986 */ /* 0x0005e8000c101d08 */
[----:B------:R2:W-:Y:S04]  /*2270*/  STG.E.128 desc[UR8][R90.64], R72 ;  /* 0x000000485a007986 */ /* 0x0005e8000c101d08 */
[----:B------:R2:W-:Y:S04]  /*2280*/  STG.E.128 desc[UR8][R172.64], R76 ;  /* 0x0000004cac007986 */ /* 0x0005e8000c101d08 */
[----:B------:R2:W-:Y:S01]  /*2290*/  STG.E.128 desc[UR8][R174.64], R80 ;  /* 0x00000050ae007986 */ /* 0x0005e2000c101d08 */
[----:B------:R-:W-:Y:S05]  /*22a0*/  BRA `(.L_x_13170) ;  /* 0x0000001800807947 */ /* 0x000fea0003800000 */
.L_x_13169:
        /* <DEDUP_REMOVED lines=8> */
[----:B------:R-:W1:Y:S01]  /*2330*/  LDC.64 R68, c[0x0][0x468] ;  /* 0x00011a00ff447b82 */ /* 0x000e620000000a00 */
        /* <DEDUP_REMOVED lines=43> */
[----:B------:R-:W-:-:S04]  /*25f0*/  IMAD.WIDE.U32 R84, R193, 0x10, R120 ;  /* 0x00000010c1547825 */ /* 0x000fc800078e0078 */
[----:B------:R-:W-:Y:S01]  /*2600*/  FADD.FTZ R72, R178, -R183 ;  /* 0x800000b7b2487221 */ /* 0x000fe20000010000 */
[----:B------:R-:W-:Y:S01]  /*2610*/  FADD.FTZ R196, R179, -R196 ;  /* 0x800000c4b3c47221 */ /* 0x000fe20000010000 */
[----:B------:R-:W-:Y:S01]  /*2620*/  FADD.FTZ R74, R182, -R189 ;  /* 0x800000bdb64a7221 */ /* 0x000fe20000010000 */
[----:B------:R-:W-:-:S04]  /*2630*/  IMAD.WIDE.U32 R86, R199, 0x10, R120 ;  /* 0x00000010c7567825 */ /* 0x000fc800078e0078 */
[----:B------:R-:W-:Y:S01]  /*2640*/  FADD.FTZ R202, R185, -R202 ;  /* 0x800000cab9ca7221 */ /* 0x000fe20000010000 */
[-C--:B-----5:R-:W-:Y:S01]  /*2650*/  FMUL.FTZ R80, R76, R171.reuse ;  /* 0x000000ab4c507220 */ /* 0x0a0fe20000410000 */
[----:B------:R-:W-:Y:S01]  /*2660*/  FMUL.FTZ R81, R77, R171 ;  /* 0x000000ab4d517220 */ /* 0x000fe20000410000 */
[----:B------:R-:W-:-:S04]  /*2670*/  IMAD.WIDE.U32 R128, R197, 0x10, R120 ;  /* 0x00000010c5807825 */ /* 0x000fc800078e0078 */
[-C--:B------:R-:W-:Y:S01]  /*2680*/  FMUL.FTZ R82, R78, R171.reuse ;  /* 0x000000ab4e527220 */ /* 0x080fe20000410000 */
[----:B------:R-:W-:Y:S01]  /*2690*/  FMUL.FTZ R83, R79, R171 ;  /* 0x000000ab4f537220 */ /* 0x000fe20000410000 */
[----:B------:R-:W-:Y:S01]  /*26a0*/  FMUL.FTZ R72, R173, R72 ;  /* 0x00000048ad487220 */ /* 0x000fe20000410000 */
[----:B------:R-:W-:-:S04]  /*26b0*/  IMAD.WIDE.U32 R130, R175, 0x10, R120 ;  /* 0x00000010af827825 */ /* 0x000fc800078e0078 */
[-C--:B0-----:R-:W-:Y:S01]  /*26c0*/  FMUL.FTZ R64, R64, R171.reuse ;  /* 0x000000ab40407220 */ /* 0x081fe20000410000 */
[-C--:B------:R-:W-:Y:S01]  /*26d0*/  FMUL.FTZ R65, R65, R171.reuse ;  /* 0x000000ab41417220 */ /* 0x080fe20000410000 */
[----:B------:R-:W-:Y:S01]  /*26e0*/  FMUL.FTZ R66, R66, R171 ;  /* 0x000000ab42427220 */ /* 0x000fe20000410000 */
[----:B------:R-:W-:-:S04]  /*26f0*/  IMAD.WIDE.U32 R122, R172, 0x10, R120 ;  /* 0x00000010ac7a7825 */ /* 0x000fc800078e0078 */
[----:B------:R-:W-:Y:S01]  /*2700*/  FMUL.FTZ R67, R67, R171 ;  /* 0x000000ab43437220 */ /* 0x000fe20000410000 */
[C---:B------:R-:W-:Y:S01]  /*2710*/  FMUL.FTZ R70, R173.reuse, R180 ;  /* 0x000000b4ad467220 */ /* 0x040fe20000410000 */
[----:B------:R-:W-:Y:S01]  /*2720*/  FMUL.FTZ R71, R173, R176 ;  /* 0x000000b0ad477220 */ /* 0x000fe20000410000 */
[----:B-1----:R-:W-:-:S04]  /*2730*/  IMAD.WIDE.U32 R88, R195, 0x10, R68 ;  /* 0x00000010c3587825 */ /* 0x002fc800078e0044 */
[C---:B------:R-:W-:Y:S01]  /*2740*/  FMUL.FTZ R73, R173.reuse, R196 ;  /* 0x000000c4ad497220 */ /* 0x040fe20000410000 */
[C---:B------:R-:W-:Y:S01]  /*2750*/  FMUL.FTZ R74, R173.reuse, R74 ;  /* 0x0000004aad4a7220 */ /* 0x040fe20000410000 */
[----:B------:R-:W-:Y:S01]  /*2760*/  FMUL.FTZ R75, R173, R202 ;  /* 0x000000caad4b7220 */ /* 0x000fe20000410000 */
[----:B------:R-:W-:Y:S01]  /*2770*/  IMAD.WIDE.U32 R120, R174, 0x10, R120 ;  /* 0x00000010ae787825 */ /* 0x000fe200078e0078 */
        /* <DEDUP_REMOVED lines=13> */
[----:B------:R2:W-:Y:S01]  /*2850*/  STG.E.128 desc[UR8][R90.64], R80 ;  /* 0x000000505a007986 */ /* 0x0005e2000c101d08 */
[----:B------:R-:W-:Y:S01]  /*2860*/  FADD.FTZ R184, R184, -R213 ;  /* 0x800000d5b8b87221 */ /* 0x000fe20000010000 */
[----:B------:R-:W-:-:S04]  /*2870*/  IMAD.WIDE.U32 R134, R197, 0x10, R68 ;  /* 0x00000010c5867825 */ /* 0x000fc800078e0044 */
[----:B------:R-:W-:Y:S01]  /*2880*/  FADD.FTZ R186, R186, -R215 ;  /* 0x800000d7baba7221 */ /* 0x000fe20000010000 */
[----:B------:R-:W-:Y:S01]  /*2890*/  FADD.FTZ R188, R188, -R217 ;  /* 0x800000d9bcbc7221 */ /* 0x000fe20000010000 */
[----:B------:R-:W-:Y:S01]  /*28a0*/  FADD.FTZ R206, R206, -R219 ;  /* 0x800000dbcece7221 */ /* 0x000fe20000010000 */
[----:B------:R-:W-:-:S04]  /*28b0*/  IMAD.WIDE.U32 R126, R172, 0x10, R68 ;  /* 0x00000010ac7e7825 */ /* 0x000fc800078e0044 */
[C---:B0-----:R-:W-:Y:S01]  /*28c0*/  FMUL.FTZ R64, R173.reuse, R200 ;  /* 0x000000c8ad407220 */ /* 0x041fe20000410000 */
[C---:B------:R-:W-:Y:S01]  /*28d0*/  FMUL.FTZ R65, R173.reuse, R204 ;  /* 0x000000ccad417220 */ /* 0x040fe20000410000 */
        /* <DEDUP_REMOVED lines=8> */
[----:B------:R-:W-:Y:S01]  /*2960*/  FMUL.FTZ R67, R173, R194 ;  /* 0x000000c2ad437220 */ /* 0x000fe20000410000 */
[-C--:B--2---:R-:W-:Y:S01]  /*2970*/  FMUL.FTZ R80, R72, R171.reuse ;  /* 0x000000ab48507220 */ /* 0x084fe20000410000 */
[-C--:B------:R-:W-:Y:S01]  /*2980*/  FMUL.FTZ R81, R73, R171.reuse ;  /* 0x000000ab49517220 */ /* 0x080fe20000410000 */
[-C--:B------:R-:W-:Y:S01]  /*2990*/  FMUL.FTZ R82, R74, R171.reuse ;  /* 0x000000ab4a527220 */ /* 0x080fe20000410000 */
[-C--:B------:R-:W-:Y:S01]  /*29a0*/  FMUL.FTZ R83, R75, R171.reuse ;  /* 0x000000ab4b537220 */ /* 0x080fe20000410000 */
[----:B------:R0:W-:Y:S01]  /*29b0*/  STG.E.128 desc[UR8][R86.64], R68 ;  /* 0x0000004456007986 */ /* 0x0001e2000c101d08 */
[C---:B------:R-:W-:Y:S01]  /*29c0*/  FMUL.FTZ R88, R173.reuse, R192 ;  /* 0x000000c0ad587220 */ /* 0x040fe20000410000 */
[C---:B------:R-:W-:Y:S01]  /*29d0*/  FMUL.FTZ R89, R173.reuse, R190 ;  /* 0x000000bead597220 */ /* 0x040fe20000410000 */
[C---:B------:R-:W-:Y:S01]  /*29e0*/  FMUL.FTZ R90, R173.reuse, R208 ;  /* 0x000000d0ad5a7220 */ /* 0x040fe20000410000 */
[----:B------:R-:W-:Y:S01]  /*29f0*/  STG.E.128 desc[UR8][R132.64], R76 ;  /* 0x0000004c84007986 */ /* 0x000fe2000c101d08 */
[C---:B------:R-:W-:Y:S01]  /*2a00*/  FMUL.FTZ R91, R173.reuse, R210 ;  /* 0x000000d2ad5b7220 */ /* 0x040fe20000410000 */
[C---:B------:R-:W-:Y:S01]  /*2a10*/  FMUL.FTZ R84, R173.reuse, R184 ;  /* 0x000000b8ad547220 */ /* 0x040fe20000410000 */
[C---:B------:R-:W-:Y:S01]  /*2a20*/  FMUL.FTZ R85, R173.reuse, R186 ;  /* 0x000000baad557220 */ /* 0x040fe20000410000 */
[----:B------:R1:W-:Y:S04]  /*2a30*/  STG.E.128 desc[UR8][R128.64], R72 ;  /* 0x0000004880007986 */ /* 0x0003e8000c101d08 */
[----:B------:R-:W-:Y:S04]  /*2a40*/  STG.E.128 desc[UR8][R134.64], R80 ;  /* 0x0000005086007986 */ /* 0x000fe8000c101d08 */
[----:B------:R2:W-:Y:S01]  /*2a50*/  STG.E.128 desc[UR8][R130.64], R64 ;  /* 0x0000004082007986 */ /* 0x0005e2000c101d08 */
[C---:B0-----:R-:W-:Y:S01]  /*2a60*/  FMUL.FTZ R86, R173.reuse, R188 ;  /* 0x000000bcad567220 */ /* 0x041fe20000410000 */
[----:B------:R-:W-:Y:S01]  /*2a70*/  FMUL.FTZ R87, R173, R206 ;  /* 0x000000cead577220 */ /* 0x000fe20000410000 */
[-C--:B------:R-:W-:Y:S01]  /*2a80*/  FMUL.FTZ R68, R64, R171.reuse ;  /* 0x000000ab40447220 */ /* 0x080fe20000410000 */
[-C--:B------:R-:W-:Y:S01]  /*2a90*/  FMUL.FTZ R69, R65, R171.reuse ;  /* 0x000000ab41457220 */ /* 0x080fe20000410000 */
[-C--:B------:R-:W-:Y:S01]  /*2aa0*/  FMUL.FTZ R70, R66, R171.reuse ;  /* 0x000000ab42467220 */ /* 0x080fe20000410000 */
[-C--:B------:R-:W-:Y:S01]  /*2ab0*/  FMUL.FTZ R71, R67, R171.reuse ;  /* 0x000000ab43477220 */ /* 0x080fe20000410000 */
[-C--:B-1----:R-:W-:Y:S01]  /*2ac0*/  FMUL.FTZ R75, R87, R171.reuse ;  /* 0x000000ab574b7220 */ /* 0x082fe20000410000 */
[-C--:B------:R-:W-:Y:S01]  /*2ad0*/  FMUL.FTZ R72, R84, R171.reuse ;  /* 0x000000ab54487220 */ /* 0x080fe20000410000 */
[-C--:B------:R-:W-:Y:S01]  /*2ae0*/  FMUL.FTZ R73, R85, R171.reuse ;  /* 0x000000ab55497220 */ /* 0x080fe20000410000 */
[-C--:B------:R-:W-:Y:S01]  /*2af0*/  FMUL.FTZ R74, R86, R171.reuse ;  /* 0x000000ab564a7220 */ /* 0x080fe20000410000 */
[----:B------:R3:W-:Y:S01]  /*2b00*/  STG.E.128 desc[UR8][R124.64], R68 ;  /* 0x000000447c007986 */ /* 0x0007e2000c101d08 */
[-C--:B--2---:R-:W-:Y:S01]  /*2b10*/  FMUL.FTZ R64, R88, R171.reuse ;  /* 0x000000ab58407220 */ /* 0x084fe20000410000 */
        /* <DEDUP_REMOVED lines=8> */
.L_x_13168:
        /* <DEDUP_REMOVED lines=131> */
.L_x_13171:
        /* <DEDUP_REMOVED lines=52> */
[----:B------:R-:W-:-:S04]  /*3710*/  IMAD.WIDE.U32 R84, R193, 0x10, R120 ;  /* 0x00000010c1547825 */ /* 0x000fc800078e0078 */
[----:B------:R-:W-:Y:S01]  /*3720*/  FADD.FTZ R183, R178, -R183 ;  /* 0x800000b7b2b77221 */ /* 0x000fe20000010000 */
[----:B------:R-:W-:Y:S01]  /*3730*/  FADD.FTZ R196, R179, -R196 ;  /* 0x800000c4b3c47221 */ /* 0x000fe20000010000 */
[----:B------:R-:W-:Y:S01]  /*3740*/  FADD.FTZ R189, R182, -R189 ;  /* 0x800000bdb6bd7221 */ /* 0x000fe20000010000 */
[----:B------:R-:W-:-:S04]  /*3750*/  IMAD.WIDE.U32 R86, R199, 0x10, R120 ;  /* 0x00000010c7567825 */ /* 0x000fc800078e0078 */
[----:B------:R-:W-:Y:S01]  /*3760*/  FADD.FTZ R202, R185, -R202 ;  /* 0x800000cab9ca7221 */ /* 0x000fe20000010000 */
[-C--:B------:R-:W-:Y:S01]  /*3770*/  FMUL.FTZ R80, R76, R171.reuse ;  /* 0x000000ab4c507220 */ /* 0x080fe20000410000 */
[----:B------:R-:W-:Y:S01]  /*3780*/  FMUL.FTZ R81, R77, R171 ;  /* 0x000000ab4d517220 */ /* 0x000fe20000410000 */
[----:B------:R-:W-:-:S04]  /*3790*/  IMAD.WIDE.U32 R128, R197, 0x10, R120 ;  /* 0x00000010c5807825 */ /* 0x000fc800078e0078 */
[-C--:B------:R-:W-:Y:S01]  /*37a0*/  FMUL.FTZ R82, R78, R171.reuse ;  /* 0x000000ab4e527220 */ /* 0x080fe20000410000 */
[----:B------:R-:W-:Y:S01]  /*37b0*/  FMUL.FTZ R83, R79, R171 ;  /* 0x000000ab4f537220 */ /* 0x000fe20000410000 */
[----:B------:R-:W-:Y:S01]  /*37c0*/  FFMA.FTZ R72, R173, R183, R104 ;  /* 0x000000b7ad487223 */ /* 0x000fe20000010068 */
[----:B------:R-:W-:-:S04]  /*37d0*/  IMAD.WIDE.U32 R130, R175, 0x10, R120 ;  /* 0x00000010af827825 */ /* 0x000fc800078e0078 */
[-C--:B0-----:R-:W-:Y:S01]  /*37e0*/  FMUL.FTZ R64, R64, R171.reuse ;  /* 0x000000ab40407220 */ /* 0x081fe20000410000 */
[-C--:B------:R-:W-:Y:S01]  /*37f0*/  FMUL.FTZ R65, R65, R171.reuse ;  /* 0x000000ab41417220 */ /* 0x080fe20000410000 */
[----:B------:R-:W-:Y:S01]  /*3800*/  FMUL.FTZ R66, R66, R171 ;  /* 0x000000ab42427220 */ /* 0x000fe20000410000 */
[----:B------:R-:W-:-:S04]  /*3810*/  IMAD.WIDE.U32 R122, R172, 0x10, R120 ;  /* 0x00000010ac7a7825 */ /* 0x000fc800078e0078 */
[----:B------:R-:W-:Y:S01]  /*3820*/  FMUL.FTZ R67, R67, R171 ;  /* 0x000000ab43437220 */ /* 0x000fe20000410000 */
[C---:B------:R-:W-:Y:S01]  /*3830*/  FFMA.FTZ R70, R173.reuse, R145, R102 ;  /* 0x00000091ad467223 */ /* 0x040fe20000010066 */
[----:B------:R-:W-:Y:S01]  /*3840*/  FFMA.FTZ R71, R173, R176, R103 ;  /* 0x000000b0ad477223 */ /* 0x000fe20000010067 */
[----:B-1----:R-:W-:-:S04]  /*3850*/  IMAD.WIDE.U32 R88, R195, 0x10, R68 ;  /* 0x00000010c3587825 */ /* 0x002fc800078e0044 */
[C---:B------:R-:W-:Y:S01]  /*3860*/  FFMA.FTZ R73, R173.reuse, R196, R105 ;  /* 0x000000c4ad497223 */ /* 0x040fe20000010069 */
[C---:B------:R-:W-:Y:S01]  /*3870*/  FFMA.FTZ R74, R173.reuse, R189, R106 ;  /* 0x000000bdad4a7223 */ /* 0x040fe2000001006a */
[----:B------:R-:W-:Y:S01]  /*3880*/  FFMA.FTZ R75, R173, R202, R107 ;  /* 0x000000caad4b7223 */ /* 0x000fe2000001006b */
        /* <DEDUP_REMOVED lines=21> */
[C---:B0-----:R-:W-:Y:S01]  /*39e0*/  FFMA.FTZ R64, R173.reuse, R191, R108 ;  /* 0x000000bfad407223 */ /* 0x041fe2000001006c */
[C---:B------:R-:W-:Y:S01]  /*39f0*/  FFMA.FTZ R65, R173.reuse, R204, R109 ;  /* 0x000000ccad417223 */ /* 0x040fe2000001006d */
[----:B------:R-:W-:Y:S01]  /*3a00*/  FFMA.FTZ R66, R173, R201, R110 ;  /* 0x000000c9ad427223 */ /* 0x000fe2000001006e */
[----:B------:R-:W-:-:S04]  /*3a10*/  IMAD.WIDE.U32 R174, R174, 0x10, R68 ;  /* 0x00000010aeae7825 */ /* 0x000fc800078e0044 */
[C---:B------:R-:W-:Y:S01]  /*3a20*/  FFMA.FTZ R68, R173.reuse, R147, R100 ;  /* 0x00000093ad447223 */ /* 0x040fe20000010064 */
[----:B------:R-:W-:Y:S01]  /*3a30*/  FFMA.FTZ R69, R173, R144, R101 ;  /* 0x00000090ad457223 */ /* 0x000fe20000010065 */
[-C--:B-1----:R-:W-:Y:S01]  /*3a40*/  FMUL.FTZ R78, R70, R171.reuse ;  /* 0x000000ab464e7220 */ /* 0x082fe20000410000 */
[-C--:B------:R-:W-:Y:S01]  /*3a50*/  FMUL.FTZ R79, R71, R171.reuse ;  /* 0x000000ab474f7220 */ /* 0x080fe20000410000 */
[-C--:B------:R-:W-:Y:S01]  /*3a60*/  FMUL.FTZ R76, R68, R171.reuse ;  /* 0x000000ab444c7220 */ /* 0x080fe20000410000 */
[-C--:B------:R-:W-:Y:S01]  /*3a70*/  FMUL.FTZ R77, R69, R171.reuse ;  /* 0x000000ab454d7220 */ /* 0x080fe20000410000 */
[----:B------:R-:W-:Y:S01]  /*3a80*/  FFMA.FTZ R67, R173, R194, R111 ;  /* 0x000000c2ad437223 */ /* 0x000fe2000001006f */
[-C--:B--2---:R-:W-:Y:S01]  /*3a90*/  FMUL.FTZ R80, R72, R171.reuse ;  /* 0x000000ab48507220 */ /* 0x084fe20000410000 */
[-C--:B------:R-:W-:Y:S01]  /*3aa0*/  FMUL.FTZ R81, R73, R171.reuse ;  /* 0x000000ab49517220 */ /* 0x080fe20000410000 */
[-C--:B------:R-:W-:Y:S01]  /*3ab0*/  FMUL.FTZ R82, R74, R171.reuse ;  /* 0x000000ab4a527220 */ /* 0x080fe20000410000 */
[----:B------:R-:W-:Y:S01]  /*3ac0*/  FMUL.FTZ R83, R75, R171 ;  /* 0x000000ab4b537220 */ /* 0x000fe20000410000 */
[----:B------:R0:W-:Y:S01]  /*3ad0*/  STG.E.128 desc[UR8][R86.64], R68 ;  /* 0x0000004456007986 */ /* 0x0001e2000c101d08 */
[C---:B------:R-:W-:Y:S01]  /*3ae0*/  FFMA.FTZ R88, R173.reuse, R209, R112 ;  /* 0x000000d1ad587223 */ /* 0x040fe20000010070 */
[C---:B------:R-:W-:Y:S01]  /*3af0*/  FFMA.FTZ R89, R173.reuse, R190, R113 ;  /* 0x000000bead597223 */ /* 0x040fe20000010071 */
[C---:B------:R-:W-:Y:S01]  /*3b00*/  FFMA.FTZ R90, R173.reuse, R203, R114 ;  /* 0x000000cbad5a7223 */ /* 0x040fe20000010072 */
[----:B------:R-:W-:Y:S01]  /*3b10*/  STG.E.128 desc[UR8][R132.64], R76 ;  /* 0x0000004c84007986 */ /* 0x000fe2000c101d08 */
[C---:B------:R-:W-:Y:S01]  /*3b20*/  FFMA.FTZ R91, R173.reuse, R210, R115 ;  /* 0x000000d2ad5b7223 */ /* 0x040fe20000010073 */
[C---:B------:R-:W-:Y:S01]  /*3b30*/  FFMA.FTZ R84, R173.reuse, R213, R116 ;  /* 0x000000d5ad547223 */ /* 0x040fe20000010074 */
[C---:B------:R-:W-:Y:S01]  /*3b40*/  FFMA.FTZ R85, R173.reuse, R186, R117 ;  /* 0x000000baad557223 */ /* 0x040fe20000010075 */
[----:B------:R1:W-:Y:S04]  /*3b50*/  STG.E.128 desc[UR8][R128.64], R72 ;  /* 0x0000004880007986 */ /* 0x0003e8000c101d08 */
[----:B------:R-:W-:Y:S04]  /*3b60*/  STG.E.128 desc[UR8][R134.64], R80 ;  /* 0x0000005086007986 */ /* 0x000fe8000c101d08 */
[----:B------:R2:W-:Y:S01]  /*3b70*/  STG.E.128 desc[UR8][R130.64], R64 ;  /* 0x0000004082007986 */ /* 0x0005e2000c101d08 */
[C---:B0-----:R-:W-:Y:S01]  /*3b80*/  FFMA.FTZ R86, R173.reuse, R217, R118 ;  /* 0x000000d9ad567223 */ /* 0x041fe20000010076 */
[----:B------:R-:W-:Y:S01]  /*3b90*/  FFMA.FTZ R87, R173, R206, R119 ;  /* 0x000000cead577223 */ /* 0x000fe20000010077 */
        /* <DEDUP_REMOVED lines=16> */
[----:B------:R1:W-:Y:S02]  /*3ca0*/  STG.E.128 desc[UR8][R174.64], R72 ;  /* 0x00000048ae007986 */ /* 0x0003e4000c101d08 */
.L_x_13170:
        /* <DEDUP_REMOVED lines=61> */
.L_x_13165:
        /* <DEDUP_REMOVED lines=24> */
.L_x_13173:
        /* <DEDUP_REMOVED lines=16> */
.L_x_14467:


//--------------------- .text._ZN10layer_norm13ln_bwd_kernelINS_13Kernel_traitsIfffffjLj7168ELj1ELj1ELj8ELj16ENS_18Kernel_traits_baseILj7168EfffffjLj256EEEEELb0ELb0ELb1ELb0EEEvNS_9BwdParamsE --------------------------
	.section	.text._ZN10layer_norm13ln_bwd_kernelINS_13Kernel_traitsIfffffjLj7168ELj1ELj1ELj8ELj16ENS_18Kernel_traits_baseILj7168EfffffjLj256EEEEELb0ELb0ELb1ELb0EEEvNS_9BwdParamsE,"ax",@progbits
	.align	128
        .global         _ZN10layer_norm13ln_bwd_kernelINS_13Kernel_traitsIfffffjLj7168ELj1ELj1ELj8ELj16ENS_18Kernel_traits_baseILj7168EfffffjLj256EEEEELb0ELb0ELb1ELb0EEEvNS_9BwdParamsE
        .type           _ZN10layer_norm13ln_bwd_kernelINS_13Kernel_traitsIfffffjLj7168ELj1ELj1ELj8ELj16ENS_18Kernel_traits_baseILj7168EfffffjLj256EEEEELb0ELb0ELb1ELb0EEEvNS_9BwdParamsE,@function
        .size           _ZN10layer_norm13ln_bwd_kernelINS_13Kernel_traitsIfffffjLj7168ELj1ELj1ELj8ELj16ENS_18Kernel_traits_baseILj7168EfffffjLj256EEEEELb0ELb0ELb1ELb0EEEvNS_9BwdParamsE,(.L_x_14468 - _ZN10layer_norm13ln_bwd_kernelINS_13Kernel_traitsIfffffjLj7168ELj1ELj1ELj8ELj16ENS_18Kernel_traits_baseILj7168EfffffjLj256EEEEELb0ELb0ELb1ELb0EEEvNS_9BwdParamsE)
        .other          _ZN10layer_norm13ln_bwd_kernelINS_13Kernel_traitsIfffffjLj7168ELj1ELj1ELj8ELj16ENS_18Kernel_traits_baseILj7168EfffffjLj256EEEEELb0ELb0ELb1ELb0EEEvNS_9BwdParamsE,@"STO_CUDA_ENTRY STV_DEFAULT"
_ZN10layer_norm13ln_bwd_kernelINS_13Kernel_traitsIfffffjLj7168ELj1ELj1ELj8ELj16ENS_18Kernel_traits_baseILj7168EfffffjLj256EEEEELb0ELb0ELb1ELb0EEEvNS_9BwdParamsE:
.text._ZN10layer_norm13ln_bwd_kernelINS_13Kernel_traitsIfffffjLj7168ELj1ELj1ELj8ELj16ENS_18Kernel_traits_baseILj7168EfffffjLj256EEEEELb0ELb0ELb1ELb0EEEvNS_9BwdParamsE:
        /* <DEDUP_REMOVED lines=20> */
[----:B------:R-:W-:Y:S02]  /*0140*/  CS2R R104, SRZ ;  /* 0x0000000000687805 */ /* 0x000fe4000001ff00 */
[----:B------:R-:W-:Y:S02]  /*0150*/  P2R R0, PR, RZ, 0x40 ;  /* 0x00000040ff007803 */ /* 0x000fe40000000000 */
[----:B------:R-:W-:Y:S02]  /*0160*/  CS2R R106, SRZ ;  /* 0x00000000006a7805 */ /* 0x000fe4000001ff00 */
[----:B------:R-:W-:-:S02]  /*0170*/  P2R R158, PR, RZ, 0x20 ;  /* 0x00000020ff9e7803 */ /* 0x000fc40000000000 */
        /* <DEDUP_REMOVED lines=91> */
.L_x_13234:
[----:B--234-:R-:W0:Y:S08]  /*0730*/  LDC.64 R152, c[0x0][0x3f8] ;  /* 0x0000fe00ff987b82 */ /* 0x01ce300000000a00 */
        /* <DEDUP_REMOVED lines=49> */
[----:B------:R-:W-:Y:S02]  /*0a50*/  IADD3 R166, PT, PT, R166, 0x100, RZ ;  /* 0x00000100a6a67810 */ /* 0x000fe40007ffe0ff */
        /* <DEDUP_REMOVED lines=29> */
.L_x_13178:
[----:B----4-:R-:W-:Y:S05]  /*0c30*/  BSYNC.RECONVERGENT B1 ;  /* 0x0000000000017941 */ /* 0x010fea0003800200 */
.L_x_13177:
        /* <DEDUP_REMOVED lines=44> */
.L_x_13180:
[----:B------:R-:W-:Y:S05]  /*0f00*/  BSYNC.RECONVERGENT B1 ;  /* 0x0000000000017941 */ /* 0x000fea0003800200 */
.L_x_13179:
        /* <DEDUP_REMOVED lines=43> */
.L_x_13182:
[----:B------:R-:W-:Y:S05]  /*11c0*/  BSYNC.RECONVERGENT B1 ;  /* 0x0000000000017941 */ /* 0x000fea0003800200 */
.L_x_13181:
        /* <DEDUP_REMOVED lines=43> */
.L_x_13184:
[----:B------:R-:W-:Y:S05]  /*1480*/  BSYNC.RECONVERGENT B1 ;  /* 0x0000000000017941 */ /* 0x000fea0003800200 */
.L_x_13183:
        /* <DEDUP_REMOVED lines=43> */
.L_x_13186:
[----:B------:R-:W-:Y:S05]  /*1740*/  BSYNC.RECONVERGENT B1 ;  /* 0x0000000000017941 */ /* 0x000fea0003800200 */
.L_x_13185:
        /* <DEDUP_REMOVED lines=43> */
.L_x_13188:
[----:B------:R-:W-:Y:S05]  /*1a00*/  BSYNC.RECONVERGENT B1 ;  /* 0x0000000000017941 */ /* 0x000fea0003800200 */
.L_x_13187:
        /* <DEDUP_REMOVED lines=41> */
.L_x_13176:
        /* <DEDUP_REMOVED lines=44> */
.L_x_13189:
[----:B----4-:R-:W-:Y:S05]  /*1f60*/  BSYNC.RECONVERGENT B0 ;  /* 0x0000000000007941 */ /* 0x010fea0003800200 */
.L_x_13175:
        /* <DEDUP_REMOVED lines=31> */
.L_x_13191:
[----:B------:R-:W-:Y:S05]  /*2160*/  BSYNC.RECONVERGENT B0 ;  /* 0x0000000000007941 */ /* 0x000fea0003800200 */
.L_x_13190:
        /* <DEDUP_REMOVED lines=83> */
.L_x_13195:
        /* <DEDUP_REMOVED lines=31> */
.L_x_13194:
        /* <DEDUP_REMOVED lines=31> */
.L_x_13197:
        /* <DEDUP_REMOVED lines=24> */
.L_x_13196:
        /* <DEDUP_REMOVED lines=10> */
.L_x_13193:
[----:B------:R-:W-:Y:S05]  /*2ca0*/  BSYNC.RECONVERGENT B0 ;  /* 0x0000000000007941 */ /* 0x000fea0003800200 */
.L_x_13192:
        /* <DEDUP_REMOVED lines=37> */
.L_x_13201:
        /* <DEDUP_REMOVED lines=26> */
.L_x_13200:
        /* <DEDUP_REMOVED lines=35> */
.L_x_13203:
        /* <DEDUP_REMOVED lines=25> */
.L_x_13202:
        /* <DEDUP_REMOVED lines=8> */
.L_x_13199:
[----:B------:R-:W-:Y:S05]  /*34e0*/  BSYNC.RECONVERGENT B0 ;  /* 0x0000000000007941 */ /* 0x000fea0003800200 */
.L_x_13198:
        /* <DEDUP_REMOVED lines=37> */
.L_x_13207:
        /* <DEDUP_REMOVED lines=26> */
.L_x_13206:
        /* <DEDUP_REMOVED lines=35> */
.L_x_13209:
        /* <DEDUP_REMOVED lines=25> */
.L_x_13208:
        /* <DEDUP_REMOVED lines=8> */
.L_x_13205:
[----:B------:R-:W-:Y:S05]  /*3d20*/  BSYNC.RECONVERGENT B0 ;  /* 0x0000000000007941 */ /* 0x000fea0003800200 */
.L_x_13204:
        /* <DEDUP_REMOVED lines=37> */
.L_x_13213:
        /* <DEDUP_REMOVED lines=26> */
.L_x_13212:
        /* <DEDUP_REMOVED lines=35> */
.L_x_13215:
        /* <DEDUP_REMOVED lines=25> */
.L_x_13214:
        /* <DEDUP_REMOVED lines=8> */
.L_x_13211:
[----:B------:R-:W-:Y:S05]  /*4560*/  BSYNC.RECONVERGENT B0 ;  /* 0x0000000000007941 */ /* 0x000fea0003800200 */
.L_x_13210:
        /* <DEDUP_REMOVED lines=36> */
.L_x_13219:
        /* <DEDUP_REMOVED lines=26> */
.L_x_13218:
        /* <DEDUP_REMOVED lines=35> */
.L_x_13221:
        /* <DEDUP_REMOVED lines=25> */
.L_x_13220:
        /* <DEDUP_REMOVED lines=8> */
.L_x_13217:
[----:B------:R-:W-:Y:S05]  /*4d90*/  BSYNC.RECONVERGENT B0 ;  /* 0x0000000000007941 */ /* 0x000fea0003800200 */
.L_x_13216:
        /* <DEDUP_REMOVED lines=36> */
.L_x_13225:
        /* <DEDUP_REMOVED lines=26> */
.L_x_13224:
        /* <DEDUP_REMOVED lines=35> */
.L_x_13227:
        /* <DEDUP_REMOVED lines=25> */
.L_x_13226:
        /* <DEDUP_REMOVED lines=8> */
.L_x_13223:
[----:B------:R-:W-:Y:S05]  /*55c0*/  BSYNC.RECONVERGENT B0 ;  /* 0x0000000000007941 */ /* 0x000fea0003800200 */
.L_x_13222:
        /* <DEDUP_REMOVED lines=37> */
.L_x_13231:
        /* <DEDUP_REMOVED lines=26> */
.L_x_13230:
        /* <DEDUP_REMOVED lines=32> */
.L_x_13233:
        /* <DEDUP_REMOVED lines=25> */
.L_x_13232:
[----:B------:R-:W0:Y:S08]  /*5d50*/  @P5 LDC.64 R4, c[0x0][0x478] ;  /* 0x00011e00ff045b82 */ /* 0x000e300000000a00 */
[----:B------:R-:W1:Y:S01]  /*5d60*/  @P3 LDC.64 R152, c[0x0][0x468] ;  /* 0x00011a00ff983b82 */ /* 0x000e620000000a00 */
[----:B0-----:R-:W-:-:S05]  /*5d70*/  @P5 IMAD.WIDE.U32 R4, R159, 0x10, R4 ;  /* 0x000000109f045825 */ /* 0x001fca00078e0004 */
[----:B------:R0:W-:Y:S01]  /*5d80*/  @P5 STG.E.128 desc[UR10][R4.64], R148 ;  /* 0x0000009404005986 */ /* 0x0001e2000c101d0a */
[----:B-1----:R-:W-:-:S05]  /*5d90*/  @P3 IMAD.WIDE.U32 R152, R157, 0x10, R152 ;  /* 0x000000109d983825 */ /* 0x002fca00078e0098 */
[----:B------:R0:W-:Y:S02]  /*5da0*/  @P3 STG.E.128 desc[UR10][R152.64], R144 ;  /* 0x0000009098003986 */ /* 0x0001e4000c101d0a */
.L_x_13229:
[----:B------:R-:W-:Y:S05]  /*5db0*/  BSYNC.RECONVERGENT B0 ;  /* 0x0000000000007941 */ /* 0x000fea0003800200 */
.L_x_13228:
[----:B0-----:R-:W0:Y:S01]  /*5dc0*/  LDC.64 R4, c[0x0][0x380] ;  /* 0x0000e000ff047b82 */ /* 0x001e220000000a00 */
[----:B------:R-:W-:Y:S01]  /*5dd0*/  UPLOP3.LUT UP1, UPT, UPT, UPT, UP1, 0x40, 0x4 ;  /* 0x000000000004789c */ /* 0x000fe20003f2e810 */
[----:B0-----:R-:W-:-:S04]  /*5de0*/  IADD3 R6, PT, PT, R6, R4, RZ ;  /* 0x0000000406067210 */ /* 0x001fc80007ffe0ff */
[----:B------:R-:W-:-:S13]  /*5df0*/  ISETP.GE.AND P2, PT, R6, R5, PT ;  /* 0x000000050600720c */ /* 0x000fda0003f46270 */
[----:B------:R-:W-:Y:S05]  /*5e00*/  @!P2 BRA `(.L_x_13234) ;  /* 0xffffffa80048a947 */ /* 0x000fea000383ffff */
.L_x_13174:
        /* <DEDUP_REMOVED lines=57> */
.L_x_13235:
        /* <DEDUP_REMOVED lines=14> */
.L_x_14468:


//--------------------- .text._ZN10layer_norm13ln_bwd_kernelINS_13Kernel_traitsIfffffjLj7168ELj1ELj1ELj8ELj16ENS_18Kernel_traits_baseILj7168EfffffjLj256EEEEELb0ELb0ELb1ELb1EEEvNS_9BwdParamsE --------------------------
	.section	.text._ZN10layer_norm13ln_bwd_kernelINS_13Kernel_traitsIfffffjLj7168ELj1ELj1ELj8ELj16ENS_18Kernel_traits_baseILj7168EfffffjLj256EEEEELb0ELb0ELb1ELb1EEEvNS_9BwdParamsE,"ax",@progbits
	.align	128
        .global         _ZN10layer_norm13ln_bwd_kernelINS_13Kernel_traitsIfffffjLj7168ELj1ELj1ELj8ELj16ENS_18Kernel_traits_baseILj7168EfffffjLj256EEEEELb0ELb0ELb1ELb1EEEvNS_9BwdParamsE
        .type           _ZN10layer_norm13ln_bwd_kernelINS_13Kernel_traitsIfffffjLj7168ELj1ELj1ELj8ELj16ENS_18Kernel_traits_baseILj7168EfffffjLj256EEEEELb0ELb0ELb1ELb1EEEvNS_9BwdParamsE,@function
        .size           _ZN10layer_norm13ln_bwd_kernelINS_13Kernel_traitsIfffffjLj7168ELj1ELj1ELj8ELj16ENS_18Kernel_traits_baseILj7168EfffffjLj256EEEEELb0ELb0ELb1ELb1EEEvNS_9BwdParamsE,(.L_x_14469 - _ZN10layer_norm13ln_bwd_kernelINS_13Kernel_traitsIfffffjLj7168ELj1ELj1ELj8ELj16ENS_18Kernel_traits_baseILj7168EfffffjLj256EEEEELb0ELb0ELb1ELb1EEEvNS_9BwdParamsE)
        .other          _ZN10layer_norm13ln_bwd_kernelINS_13Kernel_traitsIfffffjLj7168ELj1ELj1ELj8ELj16ENS_18Kernel_traits_baseILj7168EfffffjLj256EEEEELb0ELb0ELb1ELb1EEEvNS_9BwdParamsE,@"STO_CUDA_ENTRY STV_DEFAULT"
_ZN10layer_norm13ln_bwd_kernelINS_13Kernel_traitsIfffffjLj7168ELj1ELj1ELj8ELj16ENS_18Kernel_traits_baseILj7168EfffffjLj256EEEEELb0ELb0ELb1ELb1EEEvNS_9BwdParamsE:
.text._ZN10layer_norm13ln_bwd_kernelINS_13Kernel_traitsIfffffjLj7168ELj1ELj1ELj8ELj16ENS_18Kernel_traits_baseILj7168EfffffjLj256EEEEELb0ELb0ELb1ELb1EEEvNS_9BwdParamsE:
        /* <DEDUP_REMOVED lines=53> */
.L_x_13269:
[----:B------:R-:W1:Y:S08]  /*0350*/  LDC.64 R126, c[0x0][0x3f8] ;  /* 0x0000fe00ff7e7b82 */ /* 0x000e700000000a00 */
        /* <DEDUP_REMOVED lines=12> */
[----:B------:R-:W2:Y:S01]  /*0420*/  LDC.64 R124, c[0x0][0x3c0] ;  /* 0x0000f000ff7c7b82 */ /* 0x000ea20000000a00 */
[----:B------:R-:W-:Y:S01]  /*0430*/  IMAD R0, R173, UR17, RZ ;  /* 0x00000011ad007c24 */ /* 0x000fe2000f8e02ff */
[----:B------:R-:W-:-:S04]  /*0440*/  IADD3 R126, PT, PT, R177, -0x1, RZ ;  /* 0xffffffffb17e7810 */ /* 0x000fc80007ffe0ff */
[----:B------:R-:W-:Y:S01]  /*0450*/  SHF.R.S32.HI R127, RZ, 0x1f, R0 ;  /* 0x0000001fff7f7819 */ /* 0x000fe20000011400 */
[----:B------:R-:W-:Y:S01]  /*0460*/  IMAD R126, R126, UR17, RZ ;  /* 0x000000117e7e7c24 */ /* 0x000fe2000f8e02ff */
[----:B------:R-:W3:Y:S02]  /*0470*/  LDC.64 R152, c[0x0][0x3a8] ;  /* 0x0000ea00ff987b82 */ /* 0x000ee40000000a00 */
[----:B------:R-:W-:Y:S02]  /*0480*/  LEA.HI R127, R127, R0, RZ, 0x2 ;  /* 0x000000007f7f7211 */ /* 0x000fe400078f10ff */
[----:B------:R-:W-:-:S04]  /*0490*/  SHF.R.S32.HI R129, RZ, 0x1f, R126 ;  /* 0x0000001fff817819 */ /* 0x000fc8000001147e */
[----:B0-----:R-:W0:Y:S01]  /*04a0*/  LDC.64 R2, c[0x0][0x428] ;  /* 0x00010a00ff027b82 */ /* 0x001e220000000a00 */
[----:B------:R-:W-:Y:S01]  /*04b0*/  LEA.HI R129, R129, R126, RZ, 0x2 ;  /* 0x0000007e81817211 */ /* 0x000fe200078f10ff */
[----:B--2---:R-:W-:-:S05]  /*04c0*/  IMAD.WIDE R124, R173, 0x4, R124 ;  /* 0x00000004ad7c7825 */ /* 0x004fca00078e027c */
[----:B------:R2:W4:Y:S01]  /*04d0*/  LDG.E R197, desc[UR14][R124.64] ;  /* 0x0000000e7cc57981 */ /* 0x000522000c1e1900 */
[----:B-1----:R-:W-:-:S04]  /*04e0*/  LEA.HI.SX32 R211, R127, R128, 0x1e ;  /* 0x000000807fd37211 */ /* 0x002fc800078ff2ff */
[C---:B------:R-:W-:Y:S01]  /*04f0*/  IADD3 R201, PT, PT, R211.reuse, 0x100, RZ ;  /* 0x00000100d3c97810 */ /* 0x040fe20007ffe0ff */
[----:B---3--:R-:W-:Y:S01]  /*0500*/  IMAD.WIDE.U32 R168, R211, 0x10, R152 ;  /* 0x00000010d3a87825 */ /* 0x008fe200078e0098 */
[----:B------:R-:W-:-:S03]  /*0510*/  LEA.HI.SX32 R157, R129, R128, 0x1e ;  /* 0x00000080819d7211 */ /* 0x000fc600078ff2ff */
[----:B------:R-:W-:Y:S02]  /*0520*/  IMAD.WIDE.U32 R160, R201, 0x10, R152 ;  /* 0x00000010c9a07825 */ /* 0x000fe400078e0098 */
[----:B------:R-:W3:Y:S01]  /*0530*/  LDG.E.128 R168, desc[UR14][R168.64] ;  /* 0x0000000ea8a87981 */ /* 0x000ee2000c1e1d00 */
[C---:B------:R-:W-:Y:S01]  /*0540*/  IADD3 R185, PT, PT, R157.reuse, 0x100, RZ ;  /* 0x000001009db97810 */ /* 0x040fe20007ffe0ff */
[--C-:B0-----:R-:W-:Y:S01]  /*0550*/  IMAD.WIDE.U32 R164, R157, 0x10, R2.reuse ;  /* 0x000000109da47825 */ /* 0x101fe200078e0002 */
[C---:B------:R-:W-:Y:S01]  /*0560*/  IADD3 R203, PT, PT, R211.reuse, 0x200, RZ ;  /* 0x00000200d3cb7810 */ /* 0x040fe20007ffe0ff */
[----:B------:R-:W3:Y:S01]  /*0570*/  LDG.E.128 R160, desc[UR14][R160.64] ;  /* 0x0000000ea0a07981 */ /* 0x000ee2000c1e1d00 */
[----:B------:R-:W-:Y:S01]  /*0580*/  IADD3 R205, PT, PT, R211, 0x300, RZ ;  /* 0x00000300d3cd7810 */ /* 0x000fe20007ffe0ff */
[----:B------:R-:W-:Y:S02]  /*0590*/  IMAD.WIDE.U32 R184, R185, 0x10, R2 ;  /* 0x00000010b9b87825 */ /* 0x000fe400078e0002 */
[----:B------:R-:W3:Y:S02]  /*05a0*/  LDG.E.128 R164, desc[UR14][R164.64] ;  /* 0x0000000ea4a47981 */ /* 0x000ee4000c1e1d00 */
[----:B------:R-:W-:-:S02]  /*05b0*/  IMAD.WIDE.U32 R180, R203, 0x10, R152 ;  /* 0x00000010cbb47825 */ /* 0x000fc400078e0098 */
[----:B------:R-:W3:Y:S02]  /*05c0*/  LDG.E.128 R184, desc[UR14][R184.64] ;  /* 0x0000000eb8b87981 */ /* 0x000ee4000c1e1d00 */
[----:B--2---:R-:W-:Y:S02]  /*05d0*/  IMAD.WIDE.U32 R124, R205, 0x10, R152 ;  /* 0x00000010cd7c7825 */ /* 0x004fe400078e0098 */
[----:B------:R-:W2:Y:S04]  /*05e0*/  LDG.E.128 R180, desc[UR14][R180.64] ;  /* 0x0000000eb4b47981 */ /* 0x000ea8000c1e1d00 */
[----:B------:R-:W2:Y:S01]  /*05f0*/  LDG.E.128 R124, desc[UR14][R124.64] ;  /* 0x0000000e7c7c7981 */ /* 0x000ea2000c1e1d00 */
[----:B------:R-:W-:-:S05]  /*0600*/  IADD3 R129, PT, PT, R157, 0x200, RZ ;  /* 0x000002009d817810 */ /* 0x000fca0007ffe0ff */
[----:B------:R-:W-:Y:S01]  /*0610*/  IMAD.WIDE.U32 R128, R129, 0x10, R2 ;  /* 0x0000001081807825 */ /* 0x000fe200078e0002 */
[----:B------:R-:W-:-:S05]  /*0620*/  IADD3 R209, PT, PT, R211, 0x500, RZ ;  /* 0x00000500d3d17810 */ /* 0x000fca0007ffe0ff */
[----:B------:R-:W2:Y:S01]  /*0630*/  LDG.E.128 R128, desc[UR14][R128.64] ;  /* 0x0000000e80807981 */ /* 0x000ea2000c1e1d00 */
[----:B------:R-:W-:Y:S01]  /*0640*/  IADD3 R133, PT, PT, R157, 0x300, RZ ;  /* 0x000003009d857810 */ /* 0x000fe20007ffe0ff */
[----:B------:R-:W-:Y:S01]  /*0650*/  IMAD.WIDE.U32 R144, R209, 0x10, R152 ;  /* 0x00000010d1907825 */ /* 0x000fe200078e0098 */
[----:B------:R-:W-:-:S03]  /*0660*/  IADD3 R207, PT, PT, R211, 0x400, RZ ;  /* 0x00000400d3cf7810 */ /* 0x000fc60007ffe0ff */
[----:B------:R-:W-:Y:S02]  /*0670*/  IMAD.WIDE.U32 R132, R133, 0x10, R2 ;  /* 0x0000001085847825 */ /* 0x000fe400078e0002 */
[----:B------:R-:W2:Y:S02]  /*0680*/  LDG.E.128 R144, desc[UR14][R144.64] ;  /* 0x0000000e90907981 */ /* 0x000ea4000c1e1d00 */
[----:B------:R-:W-:Y:S02]  /*0690*/  IMAD.WIDE.U32 R136, R207, 0x10, R152 ;  /* 0x00000010cf887825 */ /* 0x000fe400078e0098 */
[----:B------:R-:W2:Y:S01]  /*06a0*/  LDG.E.128 R132, desc[UR14][R132.64] ;  /* 0x0000000e84847981 */ /* 0x000ea2000c1e1d00 */
[----:B------:R-:W-:-:S03]  /*06b0*/  IADD3 R141, PT, PT, R157, 0x400, RZ ;  /* 0x000004009d8d7810 */ /* 0x000fc60007ffe0ff */
[----:B------:R-:W2:Y:S02]  /*06c0*/  LDG.E.128 R136, desc[UR14][R136.64] ;  /* 0x0000000e88887981 */ /* 0x000ea4000c1e1d00 */
[----:B------:R-:W-:Y:S01]  /*06d0*/  IMAD.WIDE.U32 R140, R141, 0x10, R2 ;  /* 0x000000108d8c7825 */ /* 0x000fe200078e0002 */
[----:B------:R-:W-:Y:S02]  /*06e0*/  UMOV UR6, UR8 ;  /* 0x0000000800067c82 */ /* 0x000fe40008000000 */
[----:B------:R-:W-:-:S03]  /*06f0*/  UISETP.NE.U32.AND UP0, UPT, UR6, URZ, UPT ;  /* 0x000000ff0600728c */ /* 0x000fc6000bf05070 */
[----:B------:R-:W2:Y:S01]  /*0700*/  LDG.E.128 R140, desc[UR14][R140.64] ;  /* 0x0000000e8c8c7981 */ /* 0x000ea2000c1e1d00 */
[----:B------:R-:W-:Y:S01]  /*0710*/  UMOV UR7, UR9 ;  /* 0x0000000900077c82 */ /* 0x000fe20008000000 */
[----:B------:R-:W-:Y:S01]  /*0720*/  IADD3 R149, PT, PT, R157, 0x500, RZ ;  /* 0x000005009d957810 */ /* 0x000fe20007ffe0ff */
[----:B------:R-:W-:-:S04]  /*0730*/  UISETP.NE.AND.EX UP0, UPT, UR7, URZ, UPT, UP0 ;  /* 0x000000ff0700728c */ /* 0x000fc8000bf05300 */
[----:B------:R-:W-:Y:S02]  /*0740*/  IMAD.WIDE.U32 R148, R149, 0x10, R2 ;  /* 0x0000001095947825 */ /* 0x000fe400078e0002 */
[----:B------:R-:W-:Y:S02]  /*0750*/  PLOP3.LUT P0, PT, PT, PT, UP0, 0x80, 0x8 ;  /* 0x000000000008781c */ /* 0x000fe40003f0f008 */
[----:B------:R-:W-:Y:S02]  /*0760*/  IADD3 R213, PT, PT, R211, 0x600, RZ ;  /* 0x00000600d3d57810 */ /* 0x000fe40007ffe0ff */
[----:B------:R-:W2:Y:S03]  /*0770*/  LDG.E.128 R148, desc[UR14][R148.64] ;  /* 0x0000000e94947981 */ /* 0x000ea6000c1e1d00 */
[----:B------:R-:W-:Y:S01]  /*0780*/  IMAD.WIDE.U32 R152, R213, 0x10, R152 ;  /* 0x00000010d5987825 */ /* 0x000fe200078e0098 */
[----:B------:R-:W-:-:S05]  /*0790*/  IADD3 R157, PT, PT, R157, 0x600, RZ ;  /* 0x000006009d9d7810 */ /* 0x000fca0007ffe0ff */
[----:B------:R-:W2:Y:S01]  /*07a0*/  LDG.E.128 R152, desc[UR14][R152.64] ;  /* 0x0000000e98987981 */ /* 0x000ea2000c1e1d00 */
[----:B------:R-:W0:Y:S01]  /*07b0*/  @P0 LDC.64 R198, c[0x0][0x438] ;  /* 0x00010e00ffc60b82 */ /* 0x000e220000000a00 */
[----:B------:R-:W-:-:S06]  /*07c0*/  IMAD.WIDE.U32 R156, R157, 0x10, R2 ;  /* 0x000000109d9c7825 */ /* 0x000fcc00078e0002 */
[----:B------:R-:W2:Y:S01]  /*07d0*/  LDG.E.128 R156, desc[UR14][R156.64] ;  /* 0x0000000e9c9c7981 */ /* 0x000ea2000c1e1d00 */
[----:B------:R-:W1:Y:S01]  /*07e0*/  @P0 LDC.64 R2, c[0x0][0x438] ;  /* 0x00010e00ff020b82 */ /* 0x000e620000000a00 */
[----:B------:R-:W-:-:S07]  /*07f0*/  ISETP.NE.AND P1, PT, RZ, UR16, PT ;  /* 0x00000010ff007c0c */ /* 0x000fce000bf25270 */
[----:B------:R-:W1:Y:S01]  /*0800*/  @P0 LDC.64 R188, c[0x0][0x438] ;  /* 0x00010e00ffbc0b82 */ /* 0x000e620000000a00 */
[----:B0-----:R-:W-:-:S07]  /*0810*/  @P0 IMAD.WIDE.U32 R198, R213, 0x10, R198 ;  /* 0x00000010d5c60825 */ /* 0x001fce00078e00c6 */
[----:B------:R-:W0:Y:S01]  /*0820*/  @P0 LDC.64 R178, c[0x0][0x438] ;  /* 0x00010e00ffb20b82 */ /* 0x000e220000000a00 */
[----:B------:R-:W5:Y:S01]  /*0830*/  @P0 LDG.E.128 R4, desc[UR14][R198.64] ;  /* 0x0000000ec6040981 */ /* 0x000f62000c1e1d00 */
[----:B-1----:R-:W-:-:S06]  /*0840*/  @P0 IMAD.WIDE.U32 R2, R211, 0x10, R2 ;  /* 0x00000010d3020825 */ /* 0x002fcc00078e0002 */
[----:B------:R-:W1:Y:S01]  /*0850*/  @P0 LDC.64 R190, c[0x0][0x438] ;  /* 0x00010e00ffbe0b82 */ /* 0x000e620000000a00 */
[----:B------:R3:W5:Y:S01]  /*0860*/  @P0 LDG.E.128 R28, desc[UR14][R2.64] ;  /* 0x0000000e021c0981 */ /* 0x000762000c1e1d00 */
[----:B------:R-:W-:-:S06]  /*0870*/  @P0 IMAD.WIDE.U32 R188, R203, 0x10, R188 ;  /* 0x00000010cbbc0825 */ /* 0x000fcc00078e00bc */
[----:B------:R-:W1:Y:S01]  /*0880*/  @P0 LDC.64 R192, c[0x0][0x438] ;  /* 0x00010e00ffc00b82 */ /* 0x000e620000000a00 */
[----:B------:R2:W5:Y:S01]  /*0890*/  @P0 LDG.E.128 R20, desc[UR14][R188.64] ;  /* 0x0000000ebc140981 */ /* 0x000562000c1e1d00 */
[----:B0-----:R-:W-:-:S06]  /*08a0*/  @P0 IMAD.WIDE.U32 R178, R201, 0x10, R178 ;  /* 0x00000010c9b20825 */ /* 0x001fcc00078e00b2 */
[----:B------:R-:W0:Y:S01]  /*08b0*/  @P0 LDC.64 R194, c[0x0][0x438] ;  /* 0x00010e00ffc20b82 */ /* 0x000e220000000a00 */
[----:B------:R2:W5:Y:S01]  /*08c0*/  @P0 LDG.E.128 R24, desc[UR14][R178.64] ;  /* 0x0000000eb2180981 */ /* 0x000562000c1e1d00 */
[----:B-1----:R-:W-:-:S05]  /*08d0*/  @P0 IMAD.WIDE.U32 R190, R205, 0x10, R190 ;  /* 0x00000010cdbe0825 */ /* 0x002fca00078e00be */
[----:B------:R1:W5:Y:S01]  /*08e0*/  @P0 LDG.E.128 R16, desc[UR14][R190.64] ;  /* 0x0000000ebe100981 */ /* 0x000362000c1e1d00 */
[----:B------:R-:W-:-:S05]  /*08f0*/  @P0 IMAD.WIDE.U32 R192, R207, 0x10, R192 ;  /* 0x00000010cfc00825 */ /* 0x000fca00078e00c0 */
[----:B------:R1:W5:Y:S01]  /*0900*/  @P0 LDG.E.128 R12, desc[UR14][R192.64] ;  /* 0x0000000ec00c0981 */ /* 0x000362000c1e1d00 */
[----:B0-----:R-:W-:-:S05]  /*0910*/  @P0 IMAD.WIDE.U32 R194, R209, 0x10, R194 ;  /* 0x00000010d1c20825 */ /* 0x001fca00078e00c2 */
[----:B------:R0:W5:Y:S01]  /*0920*/  @P0 LDG.E.128 R8, desc[UR14][R194.64] ;  /* 0x0000000ec2080981 */ /* 0x000162000c1e1d00 */
[----:B----4-:R-:W-:-:S05]  /*0930*/  FSEL R197, R197, RZ, !P1 ;  /* 0x000000ffc5c57208 */ /* 0x010fca0004800000 */
[C---:B---3--:R-:W-:Y:S01]  /*0940*/  FADD.FTZ R174, -R197.reuse, R169 ;  /* 0x000000a9c5ae7221 */ /* 0x048fe20000010100 */
[C---:B------:R-:W-:Y:S01]  /*0950*/  FADD.FTZ R168, -R197.reuse, R168 ;  /* 0x000000a8c5a87221 */ /* 0x040fe20000010100 */
[----:B------:R-:W-:Y:S02]  /*0960*/  FADD.FTZ R170, -R197, R170 ;  /* 0x000000aac5aa7221 */ /* 0x000fe40000010100 */
[----:B-----5:R-:W-:Y:S01]  /*0970*/  FMUL.FTZ R174, R175, R174 ;  /* 0x000000aeafae7220 */ /* 0x020fe20000410000 */
[----:B------:R-:W-:Y:S01]  /*0980*/  FADD.FTZ R160, -R197, R160 ;  /* 0x000000a0c5a07221 */ /* 0x000fe20000010100 */
[----:B------:R-:W-:Y:S01]  /*0990*/  FMUL.FTZ R3, R175, R168 ;  /* 0x000000a8af037220 */ /* 0x000fe20000410000 */
[----:B------:R-:W-:Y:S01]  /*09a0*/  FADD.FTZ R0, -R197, R171 ;  /* 0x000000abc5007221 */ /* 0x000fe20000010100 */
[----:B------:R-:W-:Y:S01]  /*09b0*/  FADD.FTZ R113, R113, R165 ;  /* 0x000000a571717221 */ /* 0x000fe20000010000 */
[----:B------:R-:W-:Y:S01]  /*09c0*/  FFMA.FTZ R61, R165, R174, R61 ;  /* 0x000000aea53d7223 */ /* 0x000fe2000001003d */
[----:B------:R-:W-:Y:S01]  /*09d0*/  FMUL.FTZ R169, R57, R165 ;  /* 0x000000a539a97220 */ /* 0x000fe20000410000 */
[C---:B------:R-:W-:Y:S01]  /*09e0*/  FMUL.FTZ R171, R175.reuse, R170 ;  /* 0x000000aaafab7220 */ /* 0x040fe20000410000 */
[----:B------:R-:W-:Y:S01]  /*09f0*/  FMUL.FTZ R165, R175, R160 ;  /* 0x000000a0afa57220 */ /* 0x000fe20000410000 */
[C---:B------:R-:W-:Y:S01]  /*0a00*/  FADD.FTZ R160, -R197.reuse, R163 ;  /* 0x000000a3c5a07221 */ /* 0x040fe20000010100 */
        /* <DEDUP_REMOVED lines=9> */
[C---:B--2---:R-:W-:Y:S01]  /*0aa0*/  FADD.FTZ R180, -R197.reuse, R180 ;  /* 0x000000b4c5b47221 */ /* 0x044fe20000010100 */
[C---:B------:R-:W-:Y:S01]  /*0ab0*/  FADD.FTZ R166, -R197.reuse, R161 ;  /* 0x000000a1c5a67221 */ /* 0x040fe20000010100 */
[----:B------:R-:W-:Y:S01]  /*0ac0*/  FADD.FTZ R184, -R197, R183 ;  /* 0x000000b7c5b87221 */ /* 0x000fe20000010100 */
[----:B------:R-:W-:Y:S01]  /*0ad0*/  FMUL.FTZ R160, R175, R160 ;  /* 0x000000a0afa07220 */ /* 0x000fe20000410000 */
[C---:B------:R-:W-:Y:S01]  /*0ae0*/  FADD.FTZ R126, -R197.reuse, R126 ;  /* 0x0000007ec57e7221 */ /* 0x040fe20000010100 */
[----:B------:R-:W-:Y:S01]  /*0af0*/  FADD.FTZ R162, -R197, R162 ;  /* 0x000000a2c5a27221 */ /* 0x000fe20000010100 */
[C---:B------:R-:W-:Y:S01]  /*0b00*/  FMUL.FTZ R161, R175.reuse, R180 ;  /* 0x000000b4afa17220 */ /* 0x040fe20000410000 */
[C---:B------:R-:W-:Y:S01]  /*0b10*/  FMUL.FTZ R170, R175.reuse, R0 ;  /* 0x00000000afaa7220 */ /* 0x040fe20000410000 */
[C---:B------:R-:W-:Y:S01]  /*0b20*/  FMUL.FTZ R166, R175.reuse, R166 ;  /* 0x000000a6afa67220 */ /* 0x040fe20000410000 */
[----:B------:R-:W-:Y:S01]  /*0b30*/  FMUL.FTZ R180, R175, R184 ;  /* 0x000000b8afb47220 */ /* 0x000fe20000410000 */
[----:B------:R-:W-:Y:S01]  /*0b40*/  FADD.FTZ R111, R111, R187 ;  /* 0x000000bb6f6f7221 */ /* 0x000fe20000010000 */
[----:B------:R-:W-:Y:S01]  /*0b50*/  FFMA.FTZ R67, R187, R160, R67 ;  /* 0x000000a0bb437223 */ /* 0x000fe20000010043 */
[----:B------:R-:W-:Y:S01]  /*0b60*/  FMUL.FTZ R0, R55, R187 ;  /* 0x000000bb37007220 */ /* 0x000fe20000410000 */
[C---:B------:R-:W-:Y:S01]  /*0b70*/  FADD.FTZ R124, -R197.reuse, R124 ;  /* 0x0000007cc57c7221 */ /* 0x040fe20000010100 */
[----:B------:R-:W-:Y:S01]  /*0b80*/  FADD.FTZ R184, -R197, R125 ;  /* 0x0000007dc5b87221 */ /* 0x000fe20000010100 */
[----:B------:R-:W-:Y:S01]  /*0b90*/  FMUL.FTZ R187, R175, R126 ;  /* 0x0000007eafbb7220 */ /* 0x000fe20000410000 */
[----:B------:R-:W-:Y:S01]  /*0ba0*/  FFMA.FTZ R125, R3, R172, RZ ;  /* 0x000000ac037d7223 */ /* 0x000fe200000100ff */
[----:B------:R-:W-:Y:S01]  /*0bb0*/  FMUL.FTZ R163, R175, R162 ;  /* 0x000000a2afa37220 */ /* 0x000fe20000410000 */
[----:B------:R-:W-:Y:S01]  /*0bc0*/  FADD.FTZ R126, RZ, R172 ;  /* 0x000000acff7e7221 */ /* 0x000fe20000010000 */
[----:B------:R-:W-:Y:S01]  /*0bd0*/  FADD.FTZ R109, R109, R185 ;  /* 0x000000b96d6d7221 */ /* 0x000fe20000010000 */
[----:B------:R-:W-:Y:S01]  /*0be0*/  FFMA.FTZ R65, R185, R166, R65 ;  /* 0x000000a6b9417223 */ /* 0x000fe20000010041 */
[----:B------:R-:W-:Y:S01]  /*0bf0*/  FMUL.FTZ R162, R53, R185 ;  /* 0x000000b935a27220 */ /* 0x000fe20000410000 */
[----:B------:R-:W-:Y:S01]  /*0c00*/  FMUL.FTZ R185, R175, R124 ;  /* 0x0000007cafb97220 */ /* 0x000fe20000410000 */
[----:B------:R-:W-:Y:S01]  /*0c10*/  FADD.FTZ R188, -R197, R127 ;  /* 0x0000007fc5bc7221 */ /* 0x000fe20000010100 */
        /* <DEDUP_REMOVED lines=10> */
[----:B------:R-:W-:Y:S01]  /*0cc0*/  FADD.FTZ R127, R164, R127 ;  /* 0x0000007fa47f7221 */ /* 0x000fe20000010000 */
[----:B------:R-:W-:Y:S02]  /*0cd0*/  FMUL.FTZ R2, R54, R186 ;  /* 0x000000ba36027220 */ /* 0x000fe40000410000 */
[----:B------:R-:W-:Y:S01]  /*0ce0*/  FFMA.FTZ R124, R166, R162, R125 ;  /* 0x000000a2a67c7223 */ /* 0x000fe2000001007d */
[----:B------:R-:W-:Y:S01]  /*0cf0*/  FADD.FTZ R127, R162, R127 ;  /* 0x0000007fa27f7221 */ /* 0x000fe20000010000 */
[----:B------:R-:W-:Y:S02]  /*0d00*/  FADD.FTZ R182, -R197, R182 ;  /* 0x000000b6c5b67221 */ /* 0x000fe40000010100 */
[----:B------:R-:W-:Y:S01]  /*0d10*/  FFMA.FTZ R125, R163, R2, R124 ;  /* 0x00000002a37d7223 */ /* 0x000fe2000001007c */
[----:B------:R-:W-:Y:S01]  /*0d20*/  FADD.FTZ R127, R2, R127 ;  /* 0x0000007f027f7221 */ /* 0x000fe20000010000 */
[----:B------:R-:W-:Y:S01]  /*0d30*/  FADD.FTZ R176, -R197, R181 ;  /* 0x000000b5c5b07221 */ /* 0x000fe20000010100 */
[----:B------:R-:W-:Y:S01]  /*0d40*/  FMUL.FTZ R178, R48, R128 ;  /* 0x0000008030b27220 */ /* 0x000fe20000410000 */
[C---:B------:R-:W-:Y:S01]  /*0d50*/  FMUL.FTZ R179, R175.reuse, R182 ;  /* 0x000000b6afb37220 */ /* 0x040fe20000410000 */
[----:B------:R-:W-:Y:S01]  /*0d60*/  FFMA.FTZ R124, R160, R0, R125 ;  /* 0x00000000a07c7223 */ /* 0x000fe2000001007d */
[----:B------:R-:W-:Y:S01]  /*0d70*/  FADD.FTZ R127, R0, R127 ;  /* 0x0000007f007f7221 */ /* 0x000fe20000010000 */
[----:B------:R-:W-:Y:S01]  /*0d80*/  FMUL.FTZ R176, R175, R176 ;  /* 0x000000b0afb07220 */ /* 0x000fe20000410000 */
[----:B------:R-:W-:Y:S01]  /*0d90*/  FMUL.FTZ R181, R49, R129 ;  /* 0x0000008131b57220 */ /* 0x000fe20000410000 */
[----:B------:R-:W-:Y:S01]  /*0da0*/  FADD.FTZ R106, R106, R130 ;  /* 0x000000826a6a7221 */ /* 0x000fe20000010000 */
[----:B------:R-:W-:Y:S01]  /*0db0*/  FFMA.FTZ R70, R130, R179, R70 ;  /* 0x000000b382467223 */ /* 0x000fe20000010046 */
        /* <DEDUP_REMOVED lines=8> */
[----:B------:R-:W-:Y:S01]  /*0e40*/  FADD.FTZ R110, R110, R186 ;  /* 0x000000ba6e6e7221 */ /* 0x000fe20000010000 */
[----:B------:R-:W-:Y:S01]  /*0e50*/  FFMA.FTZ R66, R186, R163, R66 ;  /* 0x000000a3ba427223 */ /* 0x000fe20000010042 */
[C---:B------:R-:W-:Y:S01]  /*0e60*/  FADD.FTZ R144, -R197.reuse, R144 ;  /* 0x00000090c5907221 */ /* 0x040fe20000010100 */
[----:B------:R-:W-:Y:S01]  /*0e70*/  FMUL.FTZ R186, R44, R132 ;  /* 0x000000842cba7220 */ /* 0x000fe20000410000 */
[----:B------:R-:W-:Y:S01]  /*0e80*/  FADD.FTZ R126, -R197, R145 ;  /* 0x00000091c57e7221 */ /* 0x000fe20000010100 */
[----:B------:R-:W-:Y:S01]  /*0e90*/  FFMA.FTZ R124, R180, R183, R125 ;  /* 0x000000b7b47c7223 */ /* 0x000fe2000001007d */
[----:B------:R-:W-:Y:S01]  /*0ea0*/  FADD.FTZ R127, R183, R130 ;  /* 0x00000082b77f7221 */ /* 0x000fe20000010000 */
[C---:B------:R-:W-:Y:S01]  /*0eb0*/  FMUL.FTZ R145, R175.reuse, R144 ;  /* 0x00000090af917220 */ /* 0x040fe20000410000 */
[----:B------:R-:W-:Y:S01]  /*0ec0*/  FMUL.FTZ R184, R175, R184 ;  /* 0x000000b8afb87220 */ /* 0x000fe20000410000 */
[----:B------:R-:W-:Y:S01]  /*0ed0*/  FMUL.FTZ R189, R45, R133 ;  /* 0x000000852dbd7220 */ /* 0x000fe20000410000 */
[----:B------:R-:W-:Y:S01]  /*0ee0*/  FMUL.FTZ R144, R175, R126 ;  /* 0x0000007eaf907220 */ /* 0x000fe20000410000 */
[----:B------:R-:W-:Y:S01]  /*0ef0*/  FFMA.FTZ R125, R185, R186, R124 ;  /* 0x000000bab97d7223 */ /* 0x000fe2000001007c */
[----:B------:R-:W-:Y:S01]  /*0f00*/  FADD.FTZ R126, R186, R127 ;  /* 0x0000007fba7e7221 */ /* 0x000fe20000010000 */
[----:B------:R-:W-:Y:S01]  /*0f10*/  FADD.FTZ R136, -R197, R136 ;  /* 0x00000088c5887221 */ /* 0x000fe20000010100 */
[----:B-1----:R-:W-:Y:S01]  /*0f20*/  FMUL.FTZ R190, R46, R134 ;  /* 0x000000862ebe7220 */ /* 0x002fe20000410000 */
[----:B------:R-:W-:Y:S01]  /*0f30*/  FFMA.FTZ R124, R184, R189, R125 ;  /* 0x000000bdb87c7223 */ /* 0x000fe2000001007d */
[----:B------:R-:W-:Y:S01]  /*0f40*/  FADD.FTZ R127, R189, R126 ;  /* 0x0000007ebd7f7221 */ /* 0x000fe20000010000 */
[----:B------:R-:W-:Y:S01]  /*0f50*/  FADD.FTZ R192, -R197, R137 ;  /* 0x00000089c5c07221 */ /* 0x000fe20000010100 */
[C---:B------:R-:W-:Y:S01]  /*0f60*/  FMUL.FTZ R193, R175.reuse, R136 ;  /* 0x00000088afc17220 */ /* 0x040fe20000410000 */
[----:B------:R-:W-:Y:S01]  /*0f70*/  FMUL.FTZ R188, R175, R188 ;  /* 0x000000bcafbc7220 */ /* 0x000fe20000410000 */
[----:B------:R-:W-:Y:S01]  /*0f80*/  FMUL.FTZ R191, R47, R135 ;  /* 0x000000872fbf7220 */ /* 0x000fe20000410000 */
[----:B------:R-:W-:Y:S01]  /*0f90*/  FFMA.FTZ R125, R187, R190, R124 ;  /* 0x000000bebb7d7223 */ /* 0x000fe2000001007c */
[----:B------:R-:W-:Y:S01]  /*0fa0*/  FADD.FTZ R124, R190, R127 ;  /* 0x0000007fbe7c7221 */ /* 0x000fe20000010000 */
[----:B------:R-:W-:Y:S01]  /*0fb0*/  FADD.FTZ R138, -R197, R138 ;  /* 0x0000008ac58a7221 */ /* 0x000fe20000010100 */
[----:B------:R-:W-:Y:S01]  /*0fc0*/  FADD.FTZ R96, R96, R140 ;  /* 0x0000008c60607221 */ /* 0x000fe20000010000 */
[----:B------:R-:W-:Y:S01]  /*0fd0*/  FFMA.FTZ R76, R140, R193, R76 ;  /* 0x000000c18c4c7223 */ /* 0x000fe2000001004c */
[----:B------:R-:W-:Y:S01]  /*0fe0*/  FMUL.FTZ R192, R175, R192 ;  /* 0x000000c0afc07220 */ /* 0x000fe20000410000 */
[----:B------:R-:W-:Y:S01]  /*0ff0*/  FMUL.FTZ R140, R40, R140 ;  /* 0x0000008c288c7220 */ /* 0x000fe20000410000 */
[----:B------:R-:W-:Y:S01]  /*1000*/  FFMA.FTZ R126, R188, R191, R125 ;  /* 0x000000bfbc7e7223 */ /* 0x000fe2000001007d */
[----:B------:R-:W-:Y:S01]  /*1010*/  FADD.FTZ R127, R191, R124 ;  /* 0x0000007cbf7f7221 */ /* 0x000fe20000010000 */
[----:B0-----:R-:W-:Y:S01]  /*1020*/  FADD.FTZ R194, -R197, R139 ;  /* 0x0000008bc5c27221 */ /* 0x001fe20000010100 */
        /* <DEDUP_REMOVED lines=15> */
[----:B------:R-:W-:Y:S01]  /*1120*/  FFMA.FTZ R125, R195, R142, R124 ;  /* 0x0000008ec37d7223 */ /* 0x000fe2000001007c */
[----:B------:R-:W-:Y:S01]  /*1130*/  FADD.FTZ R124, R142, R127 ;  /* 0x0000007f8e7c7221 */ /* 0x000fe20000010000 */
[----:B------:R-:W-:Y:S01]  /*1140*/  FADD.FTZ R146, -R197, R146 ;  /* 0x00000092c5927221 */ /* 0x000fe20000010100 */
[----:B------:R-:W-:Y:S01]  /*1150*/  FADD.FTZ R92, R92, R148 ;  /* 0x000000945c5c7221 */ /* 0x000fe20000010000 */
[----:B------:R-:W-:Y:S01]  /*1160*/  FFMA.FTZ R80, R148, R145, R80 ;  /* 0x0000009194507223 */ /* 0x000fe20000010050 */
[----:B------:R-:W-:Y:S01]  /*1170*/  FMUL.FTZ R148, R36, R148 ;  /* 0x0000009424947220 */ /* 0x000fe20000410000 */
[----:B------:R-:W-:Y:S01]  /*1180*/  FFMA.FTZ R126, R194, R143, R125 ;  /* 0x0000008fc27e7223 */ /* 0x000fe2000001007d */
[----:B------:R-:W-:Y:S01]  /*1190*/  FADD.FTZ R104, R104, R128 ;  /* 0x0000008068687221 */ /* 0x000fe20000010000 */
        /* <DEDUP_REMOVED lines=18> */
[----:B------:R-:W-:Y:S01]  /*12c0*/  FADD.FTZ R128, -R197, R153 ;  /* 0x00000099c5807221 */ /* 0x000fe20000010100 */
        /* <DEDUP_REMOVED lines=9> */
[----:B------:R-:W-:Y:S01]  /*1360*/  FMUL.FTZ R156, R32, R156 ;  /* 0x0000009c209c7220 */ /* 0x000fe20000410000 */
        /* <DEDUP_REMOVED lines=34> */
.L_x_13237:
[----:B------:R-:W-:Y:S01]  /*1590*/  UMOV UR6, UR8 ;  /* 0x0000000800067c82 */ /* 0x000fe20008000000 */
[----:B------:R-:W-:Y:S01]  /*15a0*/  UMOV UR7, UR9 ;  /* 0x0000000900077c82 */ /* 0x000fe20008000000 */
        /* <DEDUP_REMOVED lines=29> */
.L_x_13238:
[----:B------:R-:W1:Y:S01]  /*1780*/  SHFL.DOWN PT, R125, R130, 0x10, 0x1f ;  /* 0x0a001f00827d7f89 */ /* 0x000e6200000e0000 */
        /* <DEDUP_REMOVED lines=31> */
.L_x_13240:
[----:B------:R-:W-:Y:S05]  /*1980*/  BSYNC.RECONVERGENT B0 ;  /* 0x0000000000007941 */ /* 0x000fea0003800200 */
.L_x_13239:
[----:B------:R-:W2:Y:S08]  /*1990*/  S2UR UR5, SR_CgaCtaId ;  /* 0x00000000000579c3 */ /* 0x000eb00000008800 */
[----:B------:R-:W-:Y:S01]  /*19a0*/  BAR.SYNC.DEFER_BLOCKING 0x0 ;  /* 0x0000000000007b1d */ /* 0x000fe20000010000 */
[----:B-----5:R-:W-:Y:S01]  /*19b0*/  ISETP.GE.AND P3, PT, R196, 0x1, PT ;  /* 0x00000001c400780c */ /* 0x020fe20003f66270 */
[----:B------:R-:W-:Y:S01]  /*19c0*/  UISETP.NE.U32.AND UP0, UPT, UR6, URZ, UPT ;  /* 0x000000ff0600728c */ /* 0x000fe2000bf05070 */
[----:B------:R-:W-:-:S03]  /*19d0*/  ISETP.NE.AND P1, PT, RZ, UR16, PT ;  /* 0x00000010ff007c0c */ /* 0x000fc6000bf25270 */
[----:B------:R-:W-:Y:S02]  /*19e0*/  UMOV UR4, 0x400 ;  /* 0x0000040000047882 */ /* 0x000fe40000000000 */
[----:B------:R-:W3:Y:S01]  /*19f0*/  LDC R198, c[0x0][0x388] ;  /* 0x0000e200ffc67b82 */ /* 0x000ee20000000800 */
[----:B------:R-:W-:Y:S02]  /*1a00*/  UISETP.NE.AND.EX UP0, UPT, UR7, URZ, UPT, UP0 ;  /* 0x000000ff0700728c */ /* 0x000fe4000bf05300 */
[----:B--2---:R-:W-:-:S04]  /*1a10*/  ULEA UR4, UR5, UR4, 0x18 ;  /* 0x0000000405047291 */ /* 0x004fc8000f8ec0ff */
[----:B------:R-:W-:Y:S02]  /*1a20*/  UIADD3 UR5, UPT, UPT, UR4, 0x7040, URZ ;  /* 0x0000704004057890 */ /* 0x000fe4000fffe0ff */
[----:B------:R-:W-:Y:S02]  /*1a30*/  @!UP1 UIADD3 UR5, UPT, UPT, UR4, 0x7000, URZ ;  /* 0x0000700004059890 */ /* 0x000fe4000fffe0ff */
[----:B------:R-:W-:Y:S02]  /*1a40*/  UIADD3 UR13, UPT, UPT, UR4, 0x7050, URZ ;  /* 0x00007050040d7890 */ /* 0x000fe4000fffe0ff */
[----:B------:R-:W-:-:S05]  /*1a50*/  @!UP1 UIADD3 UR13, UPT, UPT, UR4, 0x7010, URZ ;  /* 0x00007010040d9890 */ /* 0x000fca000fffe0ff */
[----:B-1----:R-:W1:Y:S01]  /*1a60*/  LDS.128 R124, [UR5] ;  /* 0x00000005ff7c7984 */ /* 0x002e620008000c00 */
[----:B------:R-:W-:Y:S02]  /*1a70*/  UIADD3 UR5, UPT, UPT, UR4, 0x7060, URZ ;  /* 0x0000706004057890 */ /* 0x000fe4000fffe0ff */
[----:B------:R-:W-:Y:S01]  /*1a80*/  @!UP1 UIADD3 UR5, UPT, UPT, UR4, 0x7020, URZ ;  /* 0x0000702004059890 */ /* 0x000fe2000fffe0ff */
[----:B------:R-:W2:Y:S01]  /*1a90*/  LDS.128 R128, [UR13] ;  /* 0x0000000dff807984 */ /* 0x000ea20008000c00 */
[----:B------:R-:W-:Y:S02]  /*1aa0*/  UIADD3 UR13, UPT, UPT, UR4, 0x7070, URZ ;  /* 0x00007070040d7890 */ /* 0x000fe4000fffe0ff */
[----:B------:R-:W-:-:S05]  /*1ab0*/  @!UP1 UIADD3 UR13, UPT, UPT, UR4, 0x7030, URZ ;  /* 0x00007030040d9890 */ /* 0x000fca000fffe0ff */
[----:B------:R-:W4:Y:S04]  /*1ac0*/  LDS.128 R132, [UR5] ;  /* 0x00000005ff847984 */ /* 0x000f280008000c00 */
[----:B------:R-:W0:Y:S01]  /*1ad0*/  LDS.128 R136, [UR13] ;  /* 0x0000000dff887984 */ /* 0x000e220008000c00 */
[----:B-1----:R-:W-:Y:S01]  /*1ae0*/  FADD.FTZ R199, RZ, R124 ;  /* 0x0000007cffc77221 */ /* 0x002fe20000010000 */
[----:B------:R-:W-:Y:S01]  /*1af0*/  FADD.FTZ R124, RZ, R125 ;  /* 0x0000007dff7c7221 */ /* 0x000fe20000010000 */
[----:B------:R-:W-:Y:S02]  /*1b00*/  @P3 IADD3 R125, PT, PT, R196, -0x1, RZ ;  /* 0xffffffffc47d3810 */ /* 0x000fe40007ffe0ff */
[----:B------:R-:W-:Y:S01]  /*1b10*/  FADD.FTZ R199, R126, R199 ;  /* 0x000000c77ec77221 */ /* 0x000fe20000010000 */
[----:B------:R-:W-:Y:S01]  /*1b20*/  FADD.FTZ R124, R127, R124 ;  /* 0x0000007c7f7c7221 */ /* 0x000fe20000010000 */
[----:B---3--:R-:W-:-:S02]  /*1b30*/  IMAD R127, R173, R198, RZ ;  /* 0x000000c6ad7f7224 */ /* 0x008fc400078e02ff */
[----:B--2---:R-:W-:Y:S01]  /*1b40*/  FADD.FTZ R199, R199, R128 ;  /* 0x00000080c7c77221 */ /* 0x004fe20000010000 */
[----:B------:R-:W-:Y:S01]  /*1b50*/  FADD.FTZ R124, R124, R129 ;  /* 0x000000817c7c7221 */ /* 0x000fe20000010000 */
[----:B------:R-:W-:Y:S01]  /*1b60*/  @P3 IMAD R125, R125, R198, RZ ;  /* 0x000000c67d7d3224 */ /* 0x000fe200078e02ff */
[----:B------:R-:W-:Y:S01]  /*1b70*/  SHF.R.S32.HI R128, RZ, 0x1f, R127 ;  /* 0x0000001fff807819 */ /* 0x000fe2000001147f */
[----:B------:R-:W-:Y:S01]  /*1b80*/  FADD.FTZ R199, R130, R199 ;  /* 0x000000c782c77221 */ /* 0x000fe20000010000 */
[----:B------:R-:W-:Y:S01]  /*1b90*/  FADD.FTZ R124, R131, R124 ;  /* 0x0000007c837c7221 */ /* 0x000fe20000010000 */
[----:B------:R-:W-:Y:S01]  /*1ba0*/  HFMA2 R129, -RZ, RZ, 0, 0 ;  /* 0x00000000ff817431 */ /* 0x000fe200000001ff */
[----:B------:R-:W-:Y:S01]  /*1bb0*/  @P3 SHF.R.S32.HI R126, RZ, 0x1f, R125 ;  /* 0x0000001fff7e3819 */ /* 0x000fe2000001147d */
[----:B----4-:R-:W-:Y:S01]  /*1bc0*/  FADD.FTZ R199, R199, R132 ;  /* 0x00000084c7c77221 */ /* 0x010fe20000010000 */
[----:B------:R-:W-:Y:S01]  /*1bd0*/  FADD.FTZ R124, R124, R133 ;  /* 0x000000857c7c7221 */ /* 0x000fe20000010000 */
[----:B------:R-:W-:-:S02]  /*1be0*/  LEA.HI R128, R128, R127, RZ, 0x2 ;  /* 0x0000007f80807211 */ /* 0x000fc400078f10ff */
[----:B------:R-:W-:Y:S01]  /*1bf0*/  FADD.FTZ R199, R134, R199 ;  /* 0x000000c786c77221 */ /* 0x000fe20000010000 */
[----:B------:R-:W-:Y:S01]  /*1c00*/  FADD.FTZ R124, R135, R124 ;  /* 0x0000007c877c7221 */ /* 0x000fe20000010000 */
[----:B------:R-:W-:Y:S02]  /*1c10*/  @P3 LEA.HI R126, R126, R125, RZ, 0x2 ;  /* 0x0000007d7e7e3211 */ /* 0x000fe400078f10ff */
[----:B0-----:R-:W-:Y:S01]  /*1c20*/  FADD.FTZ R199, R199, R136 ;  /* 0x00000088c7c77221 */ /* 0x001fe20000010000 */
[----:B------:R-:W-:Y:S01]  /*1c30*/  FADD.FTZ R124, R124, R137 ;  /* 0x000000897c7c7221 */ /* 0x000fe20000010000 */
[-C--:B------:R-:W-:Y:S02]  /*1c40*/  LEA.HI.SX32 R131, R128, R159.reuse, 0x1e ;  /* 0x0000009f80837211 */ /* 0x080fe400078ff2ff */
[----:B------:R-:W-:Y:S01]  /*1c50*/  FADD.FTZ R133, R138, R199 ;  /* 0x000000c78a857221 */ /* 0x000fe20000010000 */
[----:B------:R-:W-:Y:S01]  /*1c60*/  FADD.FTZ R124, R139, R124 ;  /* 0x0000007c8b7c7221 */ /* 0x000fe20000010000 */
[----:B------:R-:W-:-:S02]  /*1c70*/  @P3 LEA.HI.SX32 R129, R126, R159, 0x1e ;  /* 0x0000009f7e813211 */ /* 0x000fc400078ff2ff */
        /* <DEDUP_REMOVED lines=37> */
.L_x_13242:
        /* <DEDUP_REMOVED lines=12> */
[----:B------:R-:W-:Y:S01]  /*1f90*/  UMOV UR6, UR12 ;  /* 0x0000000c00067c82 */ /* 0x000fe20008000000 */
[----:B------:R-:W-:-:S02]  /*1fa0*/  FSEL R116, R116, RZ, P1 ;  /* 0x000000ff74747208 */ /* 0x000fc40000800000 */
[----:B------:R-:W-:Y:S01]  /*1fb0*/  FSEL R124, R118, RZ, P1 ;  /* 0x000000ff767c7208 */ /* 0x000fe20000800000 */
[----:B------:R-:W-:Y:S01]  /*1fc0*/  FMUL.FTZ R126, R175, R126 ;  /* 0x0000007eaf7e7220 */ /* 0x000fe20000410000 */
[----:B------:R-:W-:Y:S01]  /*1fd0*/  FSEL R125, R125, RZ, P1 ;  /* 0x000000ff7d7d7208 */ /* 0x000fe20000800000 */
[----:B------:R-:W-:Y:S01]  /*1fe0*/  FMUL.FTZ R117, R116, UR6 ;  /* 0x0000000674757c20 */ /* 0x000fe20008410000 */
[----:B------:R-:W-:Y:S01]  /*1ff0*/  ISETP.GT.AND P4, PT, R196, RZ, PT ;  /* 0x000000ffc400720c */ /* 0x000fe20003f84270 */
[----:B------:R-:W-:Y:S02]  /*2000*/  FMUL.FTZ R118, R124, UR6 ;  /* 0x000000067c767c20 */ /* 0x000fe40008410000 */
[----:B------:R-:W-:Y:S01]  /*2010*/  FMUL.FTZ R119, R125, UR6 ;  /* 0x000000067d777c20 */ /* 0x000fe20008410000 */
[----:B------:R-:W-:Y:S02]  /*2020*/  SEL R120, R117, R120, P4 ;  /* 0x0000007875787207 */ /* 0x000fe40002000000 */
[----:B------:R-:W-:-:S02]  /*2030*/  SEL R121, R118, R121, P4 ;  /* 0x0000007976797207 */ /* 0x000fc40002000000 */
        /* <DEDUP_REMOVED lines=9> */
.L_x_13241:
        /* <DEDUP_REMOVED lines=32> */
.L_x_13244:
        /* <DEDUP_REMOVED lines=22> */
.L_x_13243:
        /* <DEDUP_REMOVED lines=18> */
[----:B------:R-:W-:Y:S01]  /*2550*/  @P2 FFMA.FTZ R125, R160, R128, R133 ;  /* 0x00000080a07d2223 */ /* 0x000fe20000010085 */
[----:B------:R-:W-:Y:S01]  /*2560*/  MOV R118, R26 ;  /* 0x0000001a00767202 */ /* 0x000fe20000000f00 */
[C---:B------:R-:W-:Y:S01]  /*2570*/  @P2 FFMA.FTZ R116, R175.reuse, R119, R24 ;  /* 0x00000077af742223 */ /* 0x040fe20000010018 */
[C---:B------:R-:W-:Y:S01]  /*2580*/  @P2 FFMA.FTZ R118, R175.reuse, R127, R26 ;  /* 0x0000007faf762223 */ /* 0x040fe2000001001a */
[----:B------:R-:W-:Y:S01]  /*2590*/  @P2 FFMA.FTZ R117, R175, R124, R25 ;  /* 0x0000007caf752223 */ /* 0x000fe20000010019 */
[----:B------:R-:W-:Y:S01]  /*25a0*/  @P2 FADD.FTZ R124, R0, -R125 ;  /* 0x8000007d007c2221 */ /* 0x000fe20000010000 */
[----:B------:R-:W-:Y:S01]  /*25b0*/  FMUL.FTZ R127, R116, UR6 ;  /* 0x00000006747f7c20 */ /* 0x000fe20008410000 */
[----:B------:R-:W-:Y:S01]  /*25c0*/  FMUL.FTZ R125, R118, UR6 ;  /* 0x00000006767d7c20 */ /* 0x000fe20008410000 */
[----:B------:R-:W-:Y:S01]  /*25d0*/  FMUL.FTZ R126, R117, UR6 ;  /* 0x00000006757e7c20 */ /* 0x000fe20008410000 */
[----:B------:R-:W-:Y:S01]  /*25e0*/  MOV R119, R27 ;  /* 0x0000001b00777202 */ /* 0x000fe20000000f00 */
[----:B------:R-:W-:Y:S01]  /*25f0*/  @P2 FFMA.FTZ R119, R175, R124, R27 ;  /* 0x0000007caf772223 */ /* 0x000fe2000001001b */
[----:B------:R-:W-:-:S02]  /*2600*/  SEL R120, R127, R120, P4 ;  /* 0x000000787f787207 */ /* 0x000fc40002000000 */
[----:B------:R-:W-:Y:S02]  /*2610*/  SEL R122, R125, R122, P4 ;  /* 0x0000007a7d7a7207 */ /* 0x000fe40002000000 */
[----:B------:R-:W-:Y:S01]  /*2620*/  SEL R121, R126, R121, P4 ;  /* 0x000000797e797207 */ /* 0x000fe20002000000 */
[----:B------:R-:W-:Y:S06]  /*2630*/  @!P3 BRA `(.L_x_13247) ;  /* 0x00000004003cb947 */ /* 0x000fec0003800000 */
[----:B------:R-:W-:Y:S01]  /*2640*/  FMUL.FTZ R123, R119, UR6 ;  /* 0x00000006777b7c20 */ /* 0x000fe20008410000 */
[----:B------:R-:W-:Y:S06]  /*2650*/  BRA `(.L_x_13247) ;  /* 0x0000000400347947 */ /* 0x000fec0003800000 */
.L_x_13246:
        /* <DEDUP_REMOVED lines=25> */
.L_x_13245:
        /* <DEDUP_REMOVED lines=31> */
.L_x_13248:
        /* <DEDUP_REMOVED lines=21> */
.L_x_13247:
        /* <DEDUP_REMOVED lines=35> */
.L_x_13250:
        /* <DEDUP_REMOVED lines=25> */
.L_x_13249:
        /* <DEDUP_REMOVED lines=31> */
.L_x_13252:
        /* <DEDUP_REMOVED lines=21> */
.L_x_13251:
        /* <DEDUP_REMOVED lines=35> */
.L_x_13254:
        /* <DEDUP_REMOVED lines=25> */
.L_x_13253:
        /* <DEDUP_REMOVED lines=31> */
.L_x_13256:
        /* <DEDUP_REMOVED lines=21> */
.L_x_13255:
        /* <DEDUP_REMOVED lines=35> */
.L_x_13258:
        /* <DEDUP_REMOVED lines=25> */
.L_x_13257:
        /* <DEDUP_REMOVED lines=31> */
.L_x_13260:
        /* <DEDUP_REMOVED lines=21> */
.L_x_13259:
        /* <DEDUP_REMOVED lines=35> */
.L_x_13262:
        /* <DEDUP_REMOVED lines=25> */
.L_x_13261:
        /* <DEDUP_REMOVED lines=31> */
.L_x_13264:
        /* <DEDUP_REMOVED lines=21> */
.L_x_13263:
        /* <DEDUP_REMOVED lines=35> */
.L_x_13266:
        /* <DEDUP_REMOVED lines=25> */
.L_x_13265:
        /* <DEDUP_REMOVED lines=28> */
.L_x_13268:
        /* <DEDUP_REMOVED lines=21> */
.L_x_13267:
        /* <DEDUP_REMOVED lines=13> */
.L_x_13236:
        /* <DEDUP_REMOVED lines=23> */
.L_x_13270:
        /* <DEDUP_REMOVED lines=12> */
.L_x_14469:


//--------------------- .text._ZN10layer_norm13ln_bwd_kernelINS_13Kernel_traitsIfffffjLj7168ELj1ELj1ELj8ELj16ENS_18Kernel_traits_baseILj7168EfffffjLj256EEEEELb0ELb1ELb0ELb0EEEvNS_9BwdParamsE --------------------------
	.section	.text._ZN10layer_norm13ln_bwd_kernelINS_13Kernel_traitsIfffffjLj7168ELj1ELj1ELj8ELj16ENS_18Kernel_traits_baseILj7168EfffffjLj256EEEEELb0ELb1ELb0ELb0EEEvNS_9BwdParamsE,"ax",@progbits
	.align	128
        .global         _ZN10layer_norm13ln_bwd_kernelINS_13Kernel_traitsIfffffjLj7168ELj1ELj1ELj8ELj16ENS_18Kernel_traits_baseILj7168EfffffjLj256EEEEELb0ELb1ELb0ELb0EEEvNS_9BwdParamsE
        .type           _ZN10layer_norm13ln_bwd_kernelINS_13Kernel_traitsIfffffjLj7168ELj1ELj1ELj8ELj16ENS_18Kernel_traits_baseILj7168EfffffjLj256EEEEELb0ELb1ELb0ELb0EEEvNS_9BwdParamsE,@function
        .size           _ZN10layer_norm13ln_bwd_kernelINS_13Kernel_traitsIfffffjLj7168ELj1ELj1ELj8ELj16ENS_18Kernel_traits_baseILj7168EfffffjLj256EEEEELb0ELb1ELb0ELb0EEEvNS_9BwdParamsE,(.L_x_14470 - _ZN10layer_norm13ln_bwd_kernelINS_13Kernel_traitsIfffffjLj7168ELj1ELj1ELj8ELj16ENS_18Kernel_traits_baseILj7168EfffffjLj256EEEEELb0ELb1ELb0ELb0EEEvNS_9BwdParamsE)
        .other          _ZN10layer_norm13ln_bwd_kernelINS_13Kernel_traitsIfffffjLj7168ELj1ELj1ELj8ELj16ENS_18Kernel_traits_baseILj7168EfffffjLj256EEEEELb0ELb1ELb0ELb0EEEvNS_9BwdParamsE,@"STO_CUDA_ENTRY STV_DEFAULT"
_ZN10layer_norm13ln_bwd_kernelINS_13Kernel_traitsIfffffjLj7168ELj1ELj1ELj8ELj16ENS_18Kernel_traits_baseILj7168EfffffjLj256EEEEELb0ELb1ELb0ELb0EEEvNS_9BwdParamsE:
.text._ZN10layer_norm13ln_bwd_kernelINS_13Kernel_traitsIfffffjLj7168ELj1ELj1ELj8ELj16ENS_18Kernel_traits_baseILj7168EfffffjLj256EEEEELb0ELb1ELb0ELb0EEEvNS_9BwdParamsE:
        /* <DEDUP_REMOVED lines=166> */
.L_x_13343:
        /* <DEDUP_REMOVED lines=36> */
[----:B------:R-:W-:-:S14]  /*0ca0*/  @!P4 BRA `(.L_x_13273) ;  /* 0x0000000000a0c947 */ /* 0x000fdc0003800000 */
        /* <DEDUP_REMOVED lines=9> */
[C---:B--2---:R-:W-:Y:S01]  /*0d40*/  @P4 IMAD.WIDE.U32 R200, R245.reuse, 0x10, R200 ;  /* 0x00000010f5c84825 */ /* 0x044fe200078e00c8 */
[----:B------:R-:W-:-:S04]  /*0d50*/  IADD3 R202, PT, PT, R245, 0x100, RZ ;  /* 0x00000100f5ca7810 */ /* 0x000fc80007ffe0ff */
[----:B------:R0:W5:Y:S01]  /*0d60*/  @P4 LDG.E.128 R24, desc[UR16][R200.64] ;  /* 0x00000010c8184981 */ /* 0x000162000c1e1d00 */
[----:B---3--:R-:W-:Y:S01]  /*0d70*/  FADD.FTZ R3, R192, -UR4 ;  /* 0x80000004c0037e21 */ /* 0x008fe20008010000 */
[----:B------:R-:W-:Y:S01]  /*0d80*/  FADD.FTZ R18, R193, -UR4 ;  /* 0x80000004c1127e21 */ /* 0x000fe20008010000 */
[----:B------:R-:W-:Y:S01]  /*0d90*/  FADD.FTZ R194, R194, -UR4 ;  /* 0x80000004c2c27e21 */ /* 0x000fe20008010000 */
[----:B------:R-:W-:Y:S01]  /*0da0*/  FADD.FTZ R248, R195, -UR4 ;  /* 0x80000004c3f87e21 */ /* 0x000fe20008010000 */
[----:B------:R-:W-:Y:S01]  /*0db0*/  FMUL.FTZ R3, R3, UR21 ;  /* 0x0000001503037c20 */ /* 0x000fe20008410000 */
[----:B------:R-:W-:Y:S01]  /*0dc0*/  FMUL.FTZ R18, R18, UR21 ;  /* 0x0000001512127c20 */ /* 0x000fe20008410000 */
[----:B------:R-:W-:Y:S01]  /*0dd0*/  FMUL.FTZ R229, R194, UR21 ;  /* 0x00000015c2e57c20 */ /* 0x000fe20008410000 */
[----:B------:R-:W-:Y:S01]  /*0de0*/  FMUL.FTZ R248, R248, UR21 ;  /* 0x00000015f8f87c20 */ /* 0x000fe20008410000 */
[----:B----45:R-:W-:Y:S01]  /*0df0*/  FMUL.FTZ R220, R164, R196 ;  /* 0x000000c4a4dc7220 */ /* 0x030fe20000410000 */
        /* <DEDUP_REMOVED lines=17> */
[----:B0-----:R-:W-:Y:S01]  /*0f10*/  FADD.FTZ R201, R194, R233 ;  /* 0x000000e9c2c97221 */ /* 0x001fe20000010000 */
[----:B------:R-:W-:-:S07]  /*0f20*/  FFMA.FTZ R200, R248, R233, R193 ;  /* 0x000000e9f8c87223 */ /* 0x000fce00000100c1 */
.L_x_13273:
[----:B------:R-:W-:Y:S05]  /*0f30*/  BSYNC.RECONVERGENT B0 ;  /* 0x0000000000007941 */ /* 0x000fea0003800200 */
.L_x_13272:
        /* <DEDUP_REMOVED lines=42> */
.L_x_13275:
[----:B------:R-:W-:Y:S05]  /*11e0*/  BSYNC.RECONVERGENT B0 ;  /* 0x0000000000007941 */ /* 0x000fea0003800200 */
.L_x_13274:
        /* <DEDUP_REMOVED lines=42> */
.L_x_13277:
[----:B------:R-:W-:Y:S05]  /*1490*/  BSYNC.RECONVERGENT B0 ;  /* 0x0000000000007941 */ /* 0x000fea0003800200 */
.L_x_13276:
        /* <DEDUP_REMOVED lines=42> */
.L_x_13279:
[----:B------:R-:W-:Y:S05]  /*1740*/  BSYNC.RECONVERGENT B0 ;  /* 0x0000000000007941 */ /* 0x000fea0003800200 */
.L_x_13278:
        /* <DEDUP_REMOVED lines=42> */
.L_x_13281:
[----:B------:R-:W-:Y:S05]  /*19f0*/  BSYNC.RECONVERGENT B0 ;  /* 0x0000000000007941 */ /* 0x000fea0003800200 */
.L_x_13280:
        /* <DEDUP_REMOVED lines=16> */
[----:B------:R-:W-:-:S03]  /*1b00*/  FADD.FTZ R4, R197, -UR4 ;  /* 0x80000004c5047e21 */ /* 0x000fc60008010000 */
[----:B------:R-:W-:Y:S01]  /*1b10*/  FMUL.FTZ R9, R9, UR21 ;  /* 0x0000001509097c20 */ /* 0x000fe20008410000 */
[----:B------:R-:W-:Y:S01]  /*1b20*/  FMUL.FTZ R4, R4, UR21 ;  /* 0x0000001504047c20 */ /* 0x000fe20008410000 */
[----:B----45:R-:W-:Y:S01]  /*1b30*/  FMUL.FTZ R210, R124, R192 ;  /* 0x000000c07cd27220 */ /* 0x030fe20000410000 */
[----:B------:R-:W-:Y:S01]  /*1b40*/  FADD.FTZ R60, R60, R192 ;  /* 0x000000c03c3c7221 */ /* 0x000fe20000010000 */
[----:B------:R-:W-:Y:S01]  /*1b50*/  FFMA.FTZ R88, R192, R9, R88 ;  /* 0x00000009c0587223 */ /* 0x000fe20000010058 */
[----:B------:R-:W-:Y:S01]  /*1b60*/  FADD.FTZ R7, R198, -UR4 ;  /* 0x80000004c6077e21 */ /* 0x000fe20008010000 */
[----:B------:R-:W-:Y:S01]  /*1b70*/  FADD.FTZ R61, R61, R193 ;  /* 0x000000c13d3d7221 */ /* 0x000fe20000010000 */
[----:B------:R-:W-:Y:S01]  /*1b80*/  FFMA.FTZ R89, R193, R4, R89 ;  /* 0x00000004c1597223 */ /* 0x000fe20000010059 */
[----:B------:R-:W-:Y:S01]  /*1b90*/  FMUL.FTZ R219, R125, R193 ;  /* 0x000000c17ddb7220 */ /* 0x000fe20000410000 */
[----:B------:R-:W-:Y:S01]  /*1ba0*/  FADD.FTZ R192, R201, R210 ;  /* 0x000000d2c9c07221 */ /* 0x000fe20000010000 */
[----:B------:R-:W-:Y:S01]  /*1bb0*/  FFMA.FTZ R193, R9, R210, R200 ;  /* 0x000000d209c17223 */ /* 0x000fe200000100c8 */
[----:B------:R-:W-:Y:S01]  /*1bc0*/  FMUL.FTZ R7, R7, UR21 ;  /* 0x0000001507077c20 */ /* 0x000fe20008410000 */
[----:B------:R-:W-:Y:S01]  /*1bd0*/  FADD.FTZ R199, R199, -UR4 ;  /* 0x80000004c7c77e21 */ /* 0x000fe20008010000 */
[----:B------:R-:W-:Y:S01]  /*1be0*/  FADD.FTZ R197, R192, R219 ;  /* 0x000000dbc0c57221 */ /* 0x000fe20000010000 */
[----:B------:R-:W-:Y:S01]  /*1bf0*/  FMUL.FTZ R236, R126, R194 ;  /* 0x000000c27eec7220 */ /* 0x000fe20000410000 */
[----:B------:R-:W-:Y:S01]  /*1c00*/  FFMA.FTZ R192, R4, R219, R193 ;  /* 0x000000db04c07223 */ /* 0x000fe200000100c1 */
        /* <DEDUP_REMOVED lines=9> */
[----:B0-----:R-:W-:-:S07]  /*1ca0*/  FFMA.FTZ R200, R222, R235, R193 ;  /* 0x000000ebdec87223 */ /* 0x001fce00000100c1 */
.L_x_13283:
[----:B------:R-:W-:Y:S05]  /*1cb0*/  BSYNC.RECONVERGENT B0 ;  /* 0x0000000000007941 */ /* 0x000fea0003800200 */
.L_x_13282:
        /* <DEDUP_REMOVED lines=15> */
[----:B--2---:R-:W-:Y:S01]  /*1db0*/  FADD.FTZ R5, R196, -UR4 ;  /* 0x80000004c4057e21 */ /* 0x004fe20008010000 */
[----:B------:R-:W-:Y:S01]  /*1dc0*/  FADD.FTZ R2, R197, -UR4 ;  /* 0x80000004c5027e21 */ /* 0x000fe20008010000 */
[----:B------:R-:W-:Y:S01]  /*1dd0*/  FADD.FTZ R198, R198, -UR4 ;  /* 0x80000004c6c67e21 */ /* 0x000fe20008010000 */
[----:B------:R-:W-:Y:S01]  /*1de0*/  FADD.FTZ R199, R199, -UR4 ;  /* 0x80000004c7c77e21 */ /* 0x000fe20008010000 */
[----:B------:R-:W-:Y:S01]  /*1df0*/  FMUL.FTZ R5, R5, UR21 ;  /* 0x0000001505057c20 */ /* 0x000fe20008410000 */
[----:B------:R-:W-:Y:S01]  /*1e00*/  FMUL.FTZ R2, R2, UR21 ;  /* 0x0000001502027c20 */ /* 0x000fe20008410000 */
[----:B------:R-:W-:Y:S01]  /*1e10*/  FMUL.FTZ R215, R198, UR21 ;  /* 0x00000015c6d77c20 */ /* 0x000fe20008410000 */
[----:B------:R-:W-:Y:S01]  /*1e20*/  FMUL.FTZ R232, R199, UR21 ;  /* 0x00000015c7e87c20 */ /* 0x000fe20008410000 */
[----:B---3-5:R-:W-:Y:S01]  /*1e30*/  FMUL.FTZ R208, R116, R192 ;  /* 0x000000c074d07220 */ /* 0x028fe20000410000 */
        /* <DEDUP_REMOVED lines=19> */
.L_x_13285:
[----:B------:R-:W-:Y:S05]  /*1f70*/  BSYNC.RECONVERGENT B0 ;  /* 0x0000000000007941 */ /* 0x000fea0003800200 */
.L_x_13284:
        /* <DEDUP_REMOVED lines=31> */
.L_x_13287:
[----:B------:R-:W-:Y:S05]  /*2170*/  BSYNC.RECONVERGENT B0 ;  /* 0x0000000000007941 */ /* 0x000fea0003800200 */
.L_x_13286:
        /* <DEDUP_REMOVED lines=50> */
[----:B------:R-:W-:-:S03]  /*24a0*/  FFMA.FTZ R198, R18, UR4, R196 ;  /* 0x0000000412c67c23 */ /* 0x000fc600080100c4 */
[----:B------:R-:W-:Y:S01]  /*24b0*/  FADD.FTZ R197, R220, -R197 ;  /* 0x800000c5dcc57221 */ /* 0x000fe20000010000 */
[----:B------:R-:W-:-:S03]  /*24c0*/  FADD.FTZ R198, R231, -R198 ;  /* 0x800000c6e7c67221 */ /* 0x000fc60000010000 */
[----:B------:R-:W-:Y:S01]  /*24d0*/  FMUL.FTZ R197, R197, UR21 ;  /* 0x00000015c5c57c20 */ /* 0x000fe20008410000 */
[----:B------:R-:W-:-:S03]  /*24e0*/  FMUL.FTZ R198, R198, UR21 ;  /* 0x00000015c6c67c20 */ /* 0x000fc60008410000 */
[----:B------:R-:W-:Y:S01]  /*24f0*/  FMUL.FTZ R199, R197, UR12 ;  /* 0x0000000cc5c77c20 */ /* 0x000fe20008410000 */
[----:B------:R-:W-:-:S03]  /*2500*/  FMUL.FTZ R198, R198, UR12 ;  /* 0x0000000cc6c67c20 */ /* 0x000fc60008410000 */
[----:B-----5:R-:W-:Y:S01]  /*2510*/  FFMA.FTZ R197, R192, R199, R52 ;  /* 0x000000c7c0c57223 */ /* 0x020fe20000010034 */
        /* <DEDUP_REMOVED lines=9> */
[----:B------:R-:W-:Y:S01]  /*25b0*/  FFMA.FTZ R54, R194, R203, R54 ;  /* 0x000000cbc2367223 */ /* 0x000fe20000010036 */
[----:B------:R-:W-:Y:S01]  /*25c0*/  FFMA.FTZ R55, R195, R204, R55 ;  /* 0x000000ccc3377223 */ /* 0x000fe20000010037 */
[----:B------:R-:W-:Y:S06]  /*25d0*/  BRA `(.L_x_13293) ;  /* 0x0000000000507947 */ /* 0x000fec0003800000 */
.L_x_13292:
[--C-:B------:R-:W-:Y:S01]  /*25e0*/  FFMA.FTZ R189, R3, UR4, R196.reuse ;  /* 0x0000000403bd7c23 */ /* 0x100fe200080100c4 */
[--C-:B------:R-:W-:Y:S01]  /*25f0*/  FFMA.FTZ R190, R18, UR4, R196.reuse ;  /* 0x0000000412be7c23 */ /* 0x100fe200080100c4 */
[----:B------:R-:W-:Y:S02]  /*2600*/  FFMA.FTZ R191, R229, UR4, R196 ;  /* 0x00000004e5bf7c23 */ /* 0x000fe400080100c4 */
[----:B------:R-:W-:Y:S01]  /*2610*/  FADD.FTZ R189, R220, -R189 ;  /* 0x800000bddcbd7221 */ /* 0x000fe20000010000 */
[----:B------:R-:W-:Y:S01]  /*2620*/  FADD.FTZ R190, R231, -R190 ;  /* 0x800000bee7be7221 */ /* 0x000fe20000010000 */
[----:B------:R-:W-:Y:S02]  /*2630*/  FADD.FTZ R191, R250, -R191 ;  /* 0x800000bffabf7221 */ /* 0x000fe40000010000 */
[----:B------:R-:W-:Y:S01]  /*2640*/  FMUL.FTZ R188, R189, UR21 ;  /* 0x00000015bdbc7c20 */ /* 0x000fe20008410000 */
[----:B------:R-:W-:Y:S01]  /*2650*/  FMUL.FTZ R189, R190, UR21 ;  /* 0x00000015bebd7c20 */ /* 0x000fe20008410000 */
[----:B------:R-:W-:-:S02]  /*2660*/  FMUL.FTZ R190, R191, UR21 ;  /* 0x00000015bfbe7c20 */ /* 0x000fc40008410000 */
[----:B------:R-:W-:Y:S01]  /*2670*/  FMUL.FTZ R199, R188, UR12 ;  /* 0x0000000cbcc77c20 */ /* 0x000fe20008410000 */
[----:B------:R-:W-:Y:S01]  /*2680*/  FMUL.FTZ R198, R189, UR12 ;  /* 0x0000000cbdc67c20 */ /* 0x000fe20008410000 */
[----:B------:R-:W-:Y:S02]  /*2690*/  FMUL.FTZ R203, R190, UR12 ;  /* 0x0000000cbecb7c20 */ /* 0x000fe40008410000 */
[----:B-----5:R-:W-:Y:S01]  /*26a0*/  FFMA.FTZ R197, R192, R199, R52 ;  /* 0x000000c7c0c57223 */ /* 0x020fe20000010034 */
[----:B------:R-:W-:Y:S01]  /*26b0*/  FFMA.FTZ R52, R248, UR4, R196 ;  /* 0x00000004f8347c23 */ /* 0x000fe200080100c4 */
[----:B------:R-:W-:Y:S01]  /*26c0*/  FFMA.FTZ R202, R193, R198, R53 ;  /* 0x000000c6c1ca7223 */ /* 0x000fe20000010035 */
[----:B------:R-:W-:Y:S02]  /*26d0*/  FFMA.FTZ R54, R194, R203, R54 ;  /* 0x000000cbc2367223 */ /* 0x000fe40000010036 */
[----:B------:R-:W-:-:S04]  /*26e0*/  FADD.FTZ R52, R233, -R52 ;  /* 0x80000034e9347221 */ /* 0x000fc80000010000 */
[----:B------:R-:W-:-:S04]  /*26f0*/  FMUL.FTZ R191, R52, UR21 ;  /* 0x0000001534bf7c20 */ /* 0x000fc80008410000 */
[----:B------:R-:W-:-:S04]  /*2700*/  FMUL.FTZ R204, R191, UR12 ;  /* 0x0000000cbfcc7c20 */ /* 0x000fc80008410000 */
[----:B------:R-:W-:-:S07]  /*2710*/  FFMA.FTZ R55, R195, R204, R55 ;  /* 0x000000ccc3377223 */ /* 0x000fce0000010037 */
.L_x_13293:
[----:B------:R-:W0:Y:S01]  /*2720*/  @P5 LDC.64 R52, c[0x0][0x478] ;  /* 0x00011e00ff345b82 */ /* 0x000e220000000a00 */
[----:B------:R-:W-:Y:S01]  /*2730*/  FMUL.FTZ R192, R160, R199 ;  /* 0x000000c7a0c07220 */ /* 0x000fe20000410000 */
[----:B------:R-:W-:Y:S01]  /*2740*/  FMUL.FTZ R193, R161, R198 ;  /* 0x000000c6a1c17220 */ /* 0x000fe20000410000 */
[----:B------:R-:W-:Y:S01]  /*2750*/  FMUL.FTZ R194, R162, R203 ;  /* 0x000000cba2c27220 */ /* 0x000fe20000410000 */
[----:B------:R-:W-:Y:S01]  /*2760*/  FMUL.FTZ R195, R163, R204 ;  /* 0x000000cca3c37220 */ /* 0x000fe20000410000 */
[----:B0-----:R-:W-:-:S03]  /*2770*/  @P5 IMAD.WIDE.U32 R200, R245, 0x10, R52 ;  /* 0x00000010f5c85825 */ /* 0x001fc600078e0034 */
[----:B------:R-:W0:Y:S02]  /*2780*/  LDC.64 R52, c[0x0][0x468] ;  /* 0x00011a00ff347b82 */ /* 0x000e240000000a00 */
[----:B------:R1:W-:Y:S01]  /*2790*/  @P5 STG.E.128 desc[UR16][R200.64], R188 ;  /* 0x000000bcc8005986 */ /* 0x0003e2000c101d10 */
[C---:B0-----:R-:W-:Y:S01]  /*27a0*/  IMAD.WIDE.U32 R198, R245.reuse, 0x10, R52 ;  /* 0x00000010f5c67825 */ /* 0x041fe200078e0034 */
[----:B------:R-:W-:Y:S02]  /*27b0*/  MOV R52, R197 ;  /* 0x000000c500347202 */ /* 0x000fe40000000f00 */
[----:B------:R-:W-:Y:S02]  /*27c0*/  MOV R53, R202 ;  /* 0x000000ca00357202 */ /* 0x000fe40000000f00 */
[----:B------:R1:W-:Y:S01]  /*27d0*/  STG.E.128 desc[UR16][R198.64], R192 ;  /* 0x000000c0c6007986 */ /* 0x0003e2000c101d10 */
[----:B------:R-:W-:-:S07]  /*27e0*/  IADD3 R245, PT, PT, R245, 0x100, RZ ;  /* 0x00000100f5f57810 */ /* 0x000fce0007ffe0ff */
.L_x_13291:
[----:B------:R-:W-:Y:S05]  /*27f0*/  BSYNC.RECONVERGENT B1 ;  /* 0x0000000000017941 */ /* 0x000fea0003800200 */
.L_x_13290:
        /* <DEDUP_REMOVED lines=16> */
[----:B------:R-:W-:-:S02]  /*2900*/  FFMA.FTZ R190, R244, UR4, R196 ;  /* 0x00000004f4be7c23 */ /* 0x000fc400080100c4 */
[----:B------:R-:W-:Y:S01]  /*2910*/  FMUL.FTZ R197, R188, UR12 ;  /* 0x0000000cbcc57c20 */ /* 0x000fe20008410000 */
[----:B------:R-:W-:-:S03]  /*2920*/  FMUL.FTZ R202, R189, UR12 ;  /* 0x0000000cbdca7c20 */ /* 0x000fc60008410000 */
[----:B-----5:R-:W-:Y:S01]  /*2930*/  FFMA.FTZ R48, R192, R197, R48 ;  /* 0x000000c5c0307223 */ /* 0x020fe20000010030 */
[----:B------:R-:W-:Y:S01]  /*2940*/  FADD.FTZ R192, R243, -R190 ;  /* 0x800000bef3c07221 */ /* 0x000fe20000010000 */
[----:B------:R-:W-:Y:S01]  /*2950*/  FMUL.FTZ R190, R191, UR21 ;  /* 0x00000015bfbe7c20 */ /* 0x000fe20008410000 */
[----:B------:R-:W-:Y:S02]  /*2960*/  FFMA.FTZ R49, R193, R202, R49 ;  /* 0x000000cac1317223 */ /* 0x000fe40000010031 */
[----:B------:R-:W-:Y:S01]  /*2970*/  FMUL.FTZ R191, R192, UR21 ;  /* 0x00000015c0bf7c20 */ /* 0x000fe20008410000 */
[----:B------:R-:W-:-:S03]  /*2980*/  FMUL.FTZ R203, R190, UR12 ;  /* 0x0000000cbecb7c20 */ /* 0x000fc60008410000 */
[----:B------:R-:W-:Y:S01]  /*2990*/  FMUL.FTZ R204, R191, UR12 ;  /* 0x0000000cbfcc7c20 */ /* 0x000fe20008410000 */
[----:B------:R-:W-:-:S03]  /*29a0*/  FFMA.FTZ R50, R194, R203, R50 ;  /* 0x000000cbc2327223 */ /* 0x000fc60000010032 */
[----:B------:R-:W-:Y:S01]  /*29b0*/  FFMA.FTZ R51, R195, R204, R51 ;  /* 0x000000ccc3337223 */ /* 0x000fe20000010033 */
[----:B------:R-:W-:Y:S06]  /*29c0*/  BRA `(.L_x_13297) ;  /* 0x0000000000507947 */ /* 0x000fec0003800000 */
.L_x_13296:
        /* <DEDUP_REMOVED lines=19> */
[----:B------:R-:W-:-:S07]  /*2b00*/  FFMA.FTZ R51, R195, R204, R51 ;  /* 0x000000ccc3337223 */ /* 0x000fce0000010033 */
.L_x_13297:
[----:B------:R-:W0:Y:S01]  /*2b10*/  @P5 LDC.64 R200, c[0x0][0x478] ;  /* 0x00011e00ffc85b82 */ /* 0x000e220000000a00 */
[----:B------:R-:W-:Y:S01]  /*2b20*/  FMUL.FTZ R192, R152, R197 ;  /* 0x000000c598c07220 */ /* 0x000fe20000410000 */
[----:B------:R-:W-:Y:S01]  /*2b30*/  FMUL.FTZ R193, R153, R202 ;  /* 0x000000ca99c17220 */ /* 0x000fe20000410000 */
[----:B------:R-:W-:Y:S01]  /*2b40*/  FMUL.FTZ R194, R154, R203 ;  /* 0x000000cb9ac27220 */ /* 0x000fe20000410000 */
[----:B------:R-:W-:-:S04]  /*2b50*/  FMUL.FTZ R195, R155, R204 ;  /* 0x000000cc9bc37220 */ /* 0x000fc80000410000 */
[----:B------:R-:W1:Y:S01]  /*2b60*/  LDC.64 R198, c[0x0][0x468] ;  /* 0x00011a00ffc67b82 */ /* 0x000e620000000a00 */
[----:B0-----:R-:W-:-:S05]  /*2b70*/  @P5 IMAD.WIDE.U32 R200, R245, 0x10, R200 ;  /* 0x00000010f5c85825 */ /* 0x001fca00078e00c8 */
[----:B------:R0:W-:Y:S01]  /*2b80*/  @P5 STG.E.128 desc[UR16][R200.64], R188 ;  /* 0x000000bcc8005986 */ /* 0x0001e2000c101d10 */
[C---:B-1----:R-:W-:Y:S01]  /*2b90*/  IMAD.WIDE.U32 R198, R245.reuse, 0x10, R198 ;  /* 0x00000010f5c67825 */ /* 0x042fe200078e00c6 */
[----:B------:R-:W-:-:S04]  /*2ba0*/  IADD3 R245, PT, PT, R245, 0x100, RZ ;  /* 0x00000100f5f57810 */ /* 0x000fc80007ffe0ff */
[----:B------:R0:W-:Y:S03]  /*2bb0*/  STG.E.128 desc[UR16][R198.64], R192 ;  /* 0x000000c0c6007986 */ /* 0x0001e6000c101d10 */
.L_x_13295:
[----:B------:R-:W-:Y:S05]  /*2bc0*/  BSYNC.RECONVERGENT B1 ;  /* 0x0000000000017941 */ /* 0x000fea0003800200 */
.L_x_13294:
        /* <DEDUP_REMOVED lines=29> */
.L_x_13300:
        /* <DEDUP_REMOVED lines=20> */
.L_x_13301:
        /* <DEDUP_REMOVED lines=11> */
.L_x_13299:
[----:B------:R-:W-:Y:S05]  /*2f90*/  BSYNC.RECONVERGENT B1 ;  /* 0x0000000000017941 */ /* 0x000fea0003800200 */
.L_x_13298:
        /* <DEDUP_REMOVED lines=29> */
.L_x_13304:
        /* <DEDUP_REMOVED lines=20> */
.L_x_13305:
        /* <DEDUP_REMOVED lines=11> */
.L_x_13303:
[----:B------:R-:W-:Y:S05]  /*3360*/  BSYNC.RECONVERGENT B1 ;  /* 0x0000000000017941 */ /* 0x000fea0003800200 */
.L_x_13302:
        /* <DEDUP_REMOVED lines=29> */
.L_x_13308:
        /* <DEDUP_REMOVED lines=20> */
.L_x_13309:
        /* <DEDUP_REMOVED lines=11> */
.L_x_13307:
[----:B------:R-:W-:Y:S05]  /*3730*/  BSYNC.RECONVERGENT B1 ;  /* 0x0000000000017941 */ /* 0x000fea0003800200 */
.L_x_13306:
        /* <DEDUP_REMOVED lines=29> */
.L_x_13312:
        /* <DEDUP_REMOVED lines=20> */
.L_x_13313:
        /* <DEDUP_REMOVED lines=11> */
.L_x_13311:
[----:B------:R-:W-:Y:S05]  /*3b00*/  BSYNC.RECONVERGENT B1 ;  /* 0x0000000000017941 */ /* 0x000fea0003800200 */
.L_x_13310:
        /* <DEDUP_REMOVED lines=27> */
[----:B------:R-:W-:Y:S01]  /*3cc0*/  FFMA.FTZ R31, R195, R200, R31 ;  /* 0x000000c8c31f7223 */ /* 0x000fe2000001001f */
[----:B------:R-:W-:Y:S06]  /*3cd0*/  BRA `(.L_x_13316) ;  /* 0x0000000000507947 */ /* 0x000fec0003800000 */
.L_x_13315:
        /* <DEDUP_REMOVED lines=20> */
.L_x_13316:
[----:B------:R-:W0:Y:S01]  /*3e20*/  @P5 LDC.64 R28, c[0x0][0x478] ;  /* 0x00011e00ff1c5b82 */ /* 0x000e220000000a00 */
[----:B------:R-:W-:Y:S01]  /*3e30*/  FMUL.FTZ R192, R112, R203 ;  /* 0x000000cb70c07220 */ /* 0x000fe20000410000 */
[----:B------:R-:W-:Y:S01]  /*3e40*/  FMUL.FTZ R193, R113, R204 ;  /* 0x000000cc71c17220 */ /* 0x000fe20000410000 */
[----:B------:R-:W-:Y:S01]  /*3e50*/  FMUL.FTZ R194, R114, R205 ;  /* 0x000000cd72c27220 */ /* 0x000fe20000410000 */
[----:B------:R-:W-:-:S04]  /*3e60*/  FMUL.FTZ R195, R115, R200 ;  /* 0x000000c873c37220 */ /* 0x000fc80000410000 */
[----:B------:R-:W1:Y:S01]  /*3e70*/  LDC.64 R196, c[0x0][0x468] ;  /* 0x00011a00ffc47b82 */ /* 0x000e620000000a00 */
[C---:B0-----:R-:W-:Y:S01]  /*3e80*/  @P5 IMAD.WIDE.U32 R198, R245.reuse, 0x10, R28 ;  /* 0x00000010f5c65825 */ /* 0x041fe200078e001c */
[----:B------:R-:W-:Y:S02]  /*3e90*/  MOV R28, R201 ;  /* 0x000000c9001c7202 */ /* 0x000fe40000000f00 */
[----:B------:R-:W-:Y:S02]  /*3ea0*/  MOV R29, R202 ;  /* 0x000000ca001d7202 */ /* 0x000fe40000000f00 */
[----:B------:R0:W-:Y:S01]  /*3eb0*/  @P5 STG.E.128 desc[UR16][R198.64], R188 ;  /* 0x000000bcc6005986 */ /* 0x0001e2000c101d10 */
[----:B-1----:R-:W-:-:S05]  /*3ec0*/  IMAD.WIDE.U32 R196, R245, 0x10, R196 ;  /* 0x00000010f5c47825 */ /* 0x002fca00078e00c4 */
[----:B------:R0:W-:Y:S01]  /*3ed0*/  STG.E.128 desc[UR16][R196.64], R192 ;  /* 0x000000c0c4007986 */ /* 0x0001e2000c101d10 */
[----:B------:R-:W-:Y:S05]  /*3ee0*/  BRA `(.L_x_13314) ;  /* 0x0000001800b87947 */ /* 0x000fea0003800000 */
.L_x_13289:
        /* <DEDUP_REMOVED lines=10> */
[----:B------:R-:W-:-:S03]  /*3f90*/  FFMA.FTZ R197, R3, UR4, R196 ;  /* 0x0000000403c57c23 */ /* 0x000fc600080100c4 */
[----:B------:R-:W-:Y:S01]  /*3fa0*/  FADD.FTZ R198, R231, -R198 ;  /* 0x800000c6e7c67221 */ /* 0x000fe20000010000 */
[----:B------:R-:W-:-:S03]  /*3fb0*/  FADD.FTZ R197, R220, -R197 ;  /* 0x800000c5dcc57221 */ /* 0x000fc60000010000 */
[----:B------:R-:W-:Y:S01]  /*3fc0*/  FFMA.FTZ R202, R198, UR21, R25 ;  /* 0x00000015c6ca7c23 */ /* 0x000fe20008010019 */
[----:B------:R-:W-:-:S03]  /*3fd0*/  FFMA.FTZ R197, R197, UR21, R24 ;  /* 0x00000015c5c57c23 */ /* 0x000fc60008010018 */
        /* <DEDUP_REMOVED lines=12> */
[----:B------:R-:W-:Y:S01]  /*40a0*/  FFMA.FTZ R54, R194, R203, R54 ;  /* 0x000000cbc2367223 */ /* 0x000fe20000010036 */
[----:B------:R-:W-:Y:S01]  /*40b0*/  FFMA.FTZ R55, R195, R204, R55 ;  /* 0x000000ccc3377223 */ /* 0x000fe20000010037 */
[----:B------:R-:W-:Y:S06]  /*40c0*/  BRA `(.L_x_13320) ;  /* 0x0000000000507947 */ /* 0x000fec0003800000 */
.L_x_13319:
        /* <DEDUP_REMOVED lines=8> */
[----:B------:R-:W-:-:S02]  /*4150*/  FFMA.FTZ R190, R248, UR4, R196 ;  /* 0x00000004f8be7c23 */ /* 0x000fc400080100c4 */
[----:B------:R-:W-:Y:S01]  /*4160*/  FMUL.FTZ R197, R188, UR12 ;  /* 0x0000000cbcc57c20 */ /* 0x000fe20008410000 */
[----:B------:R-:W-:-:S03]  /*4170*/  FMUL.FTZ R202, R189, UR12 ;  /* 0x0000000cbdca7c20 */ /* 0x000fc60008410000 */
[----:B-----5:R-:W-:Y:S01]  /*4180*/  FFMA.FTZ R52, R192, R197, R52 ;  /* 0x000000c5c0347223 */ /* 0x020fe20000010034 */
[----:B------:R-:W-:Y:S01]  /*4190*/  FADD.FTZ R192, R233, -R190 ;  /* 0x800000bee9c07221 */ /* 0x000fe20000010000 */
[----:B------:R-:W-:Y:S01]  /*41a0*/  FFMA.FTZ R190, R191, UR21, R26 ;  /* 0x00000015bfbe7c23 */ /* 0x000fe2000801001a */
[----:B------:R-:W-:Y:S02]  /*41b0*/  FFMA.FTZ R53, R193, R202, R53 ;  /* 0x000000cac1357223 */ /* 0x000fe40000010035 */
[----:B------:R-:W-:Y:S01]  /*41c0*/  FFMA.FTZ R191, R192, UR21, R27 ;  /* 0x00000015c0bf7c23 */ /* 0x000fe2000801001b */
[----:B------:R-:W-:-:S03]  /*41d0*/  FMUL.FTZ R203, R190, UR12 ;  /* 0x0000000cbecb7c20 */ /* 0x000fc60008410000 */
[----:B------:R-:W-:Y:S01]  /*41e0*/  FMUL.FTZ R204, R191, UR12 ;  /* 0x0000000cbfcc7c20 */ /* 0x000fe20008410000 */
[----:B------:R-:W-:-:S03]  /*41f0*/  FFMA.FTZ R54, R194, R203, R54 ;  /* 0x000000cbc2367223 */ /* 0x000fc60000010036 */
[----:B------:R-:W-:-:S07]  /*4200*/  FFMA.FTZ R55, R195, R204, R55 ;  /* 0x000000ccc3377223 */ /* 0x000fce0000010037 */
.L_x_13320:
[----:B------:R-:W-:Y:S01]  /*4210*/  ISETP.NE.U32.AND P5, PT, RZ, UR22, PT ;  /* 0x00000016ff007c0c */ /* 0x000fe2000bfa5070 */
[----:B------:R-:W0:Y:S01]  /*4220*/  LDC.64 R198, c[0x0][0x468] ;  /* 0x00011a00ffc67b82 */ /* 0x000e220000000a00 */
[----:B------:R-:W-:Y:S01]  /*4230*/  FMUL.FTZ R192, R160, R197 ;  /* 0x000000c5a0c07220 */ /* 0x000fe20000410000 */
[----:B------:R-:W-:Y:S01]  /*4240*/  FMUL.FTZ R193, R161, R202 ;  /* 0x000000caa1c17220 */ /* 0x000fe20000410000 */
[----:B------:R-:W-:Y:S01]  /*4250*/  ISETP.NE.AND.EX P5, PT, RZ, UR23, PT, P5 ;  /* 0x00000017ff007c0c */ /* 0x000fe2000bfa5350 */
[----:B------:R-:W-:Y:S01]  /*4260*/  FMUL.FTZ R194, R162, R203 ;  /* 0x000000cba2c27220 */ /* 0x000fe20000410000 */
[----:B------:R-:W-:-:S11]  /*4270*/  FMUL.FTZ R195, R163, R204 ;  /* 0x000000cca3c37220 */ /* 0x000fd60000410000 */
[----:B------:R-:W1:Y:S01]  /*4280*/  @P5 LDC.64 R200, c[0x0][0x478] ;  /* 0x00011e00ffc85b82 */ /* 0x000e620000000a00 */
[----:B0-----:R-:W-:-:S04]  /*4290*/  IMAD.WIDE.U32 R198, R245, 0x10, R198 ;  /* 0x00000010f5c67825 */ /* 0x001fc800078e00c6 */
[C---:B-1----:R-:W-:Y:S01]  /*42a0*/  @P5 IMAD.WIDE.U32 R200, R245.reuse, 0x10, R200 ;  /* 0x00000010f5c85825 */ /* 0x042fe200078e00c8 */
[----:B------:R-:W-:-:S04]  /*42b0*/  IADD3 R245, PT, PT, R245, 0x100, RZ ;  /* 0x00000100f5f57810 */ /* 0x000fc80007ffe0ff */
[----:B------:R0:W-:Y:S04]  /*42c0*/  @P5 STG.E.128 desc[UR16][R200.64], R188 ;  /* 0x000000bcc8005986 */ /* 0x0001e8000c101d10 */
[----:B------:R0:W-:Y:S02]  /*42d0*/  STG.E.128 desc[UR16][R198.64], R192 ;  /* 0x000000c0c6007986 */ /* 0x0001e4000c101d10 */
.L_x_13318:
[----:B------:R-:W-:Y:S05]  /*42e0*/  BSYNC.RECONVERGENT B1 ;  /* 0x0000000000017941 */ /* 0x000fea0003800200 */
.L_x_13317:
[----:B------:R-:W-:Y:S04]  /*42f0*/  BSSY.RECONVERGENT B1, `(.L_x_13321) ;  /* 0x000003c000017945 */ /* 0x000fe80003800200 */
[----:B------:R-:W-:Y:S05]  /*4300*/  @!P0 BRA `(.L_x_13322) ;  /* 0x0000000000e88947 */ /* 0x000fea0003800000 */
[----:B0-----:R-:W0:Y:S02]  /*4310*/  LDC.64 R192, c[0x0][0x390] ;  /* 0x0000e400ffc07b82 */ /* 0x001e240000000a00 */
        /* <DEDUP_REMOVED lines=24> */
[----:B------:R-:W-:Y:S01]  /*44a0*/  FFMA.FTZ R51, R195, R204, R51 ;  /* 0x000000ccc3337223 */ /* 0x000fe20000010033 */
[----:B------:R-:W-:Y:S06]  /*44b0*/  BRA `(.L_x_13324) ;  /* 0x0000000000507947 */ /* 0x000fec0003800000 */
.L_x_13323:
        /* <DEDUP_REMOVED lines=19> */
[----:B------:R-:W-:-:S07]  /*45f0*/  FFMA.FTZ R51, R195, R204, R51 ;  /* 0x000000ccc3337223 */ /* 0x000fce0000010033 */
.L_x_13324:
        /* <DEDUP_REMOVED lines=11> */
.L_x_13322:
[----:B------:R-:W-:Y:S05]  /*46b0*/  BSYNC.RECONVERGENT B1 ;  /* 0x0000000000017941 */ /* 0x000fea0003800200 */
.L_x_13321:
[----:B------:R-:W-:Y:S04]  /*46c0*/  BSSY.RECONVERGENT B1, `(.L_x_13325) ;  /* 0x000003c000017945 */ /* 0x000fe80003800200 */
[----:B------:R-:W-:Y:S05]  /*46d0*/  @!P1 BRA `(.L_x_13326) ;  /* 0x0000000000e89947 */ /* 0x000fea0003800000 */
[----:B0-2---:R-:W0:Y:S02]  /*46e0*/  LDC.64 R192, c[0x0][0x390] ;  /* 0x0000e400ffc07b82 */ /* 0x005e240000000a00 */
        /* <DEDUP_REMOVED lines=26> */
.L_x_13327:
        /* <DEDUP_REMOVED lines=20> */
.L_x_13328:
        /* <DEDUP_REMOVED lines=11> */
.L_x_13326:
[----:B------:R-:W-:Y:S05]  /*4a80*/  BSYNC.RECONVERGENT B1 ;  /* 0x0000000000017941 */ /* 0x000fea0003800200 */
.L_x_13325:
[----:B------:R-:W-:Y:S04]  /*4a90*/  BSSY.RECONVERGENT B1, `(.L_x_13329) ;  /* 0x000003c000017945 */ /* 0x000fe80003800200 */
[----:B------:R-:W-:Y:S05]  /*4aa0*/  @!P2 BRA `(.L_x_13330) ;  /* 0x0000000000e8a947 */ /* 0x000fea0003800000 */
[----:B0-23--:R-:W0:Y:S02]  /*4ab0*/  LDC.64 R192, c[0x0][0x390] ;  /* 0x0000e400ffc07b82 */ /* 0x00de240000000a00 */
        /* <DEDUP_REMOVED lines=26> */
.L_x_13331:
        /* <DEDUP_REMOVED lines=20> */
.L_x_13332:
        /* <DEDUP_REMOVED lines=11> */
.L_x_13330:
[----:B------:R-:W-:Y:S05]  /*4e50*/  BSYNC.RECONVERGENT B1 ;  /* 0x0000000000017941 */ /* 0x000fea0003800200 */
.L_x_13329:
[----:B------:R-:W-:Y:S04]  /*4e60*/  BSSY.RECONVERGENT B1, `(.L_x_13333) ;  /* 0x000003c000017945 */ /* 0x000fe80003800200 */
[----:B------:R-:W-:Y:S05]  /*4e70*/  @!P3 BRA `(.L_x_13334) ;  /* 0x0000000000e8b947 */ /* 0x000fea0003800000 */
[----:B0-234-:R-:W0:Y:S02]  /*4e80*/  LDC.64 R192, c[0x0][0x390] ;  /* 0x0000e400ffc07b82 */ /* 0x01de240000000a00 */
        /* <DEDUP_REMOVED lines=26> */
.L_x_13335:
        /* <DEDUP_REMOVED lines=20> */
.L_x_13336:
        /* <DEDUP_REMOVED lines=11> */
.L_x_13334:
[----:B------:R-:W-:Y:S05]  /*5220*/  BSYNC.RECONVERGENT B1 ;  /* 0x0000000000017941 */ /* 0x000fea0003800200 */
.L_x_13333:
        /* <DEDUP_REMOVED lines=29> */
.L_x_13339:
        /* <DEDUP_REMOVED lines=20> */
.L_x_13340:
        /* <DEDUP_REMOVED lines=11> */
.L_x_13338:
[----:B------:R-:W-:Y:S05]  /*55f0*/  BSYNC.RECONVERGENT B1 ;  /* 0x0000000000017941 */ /* 0x000fea0003800200 */
.L_x_13337:
[----:B------:R-:W-:-:S13]  /*5600*/  ISETP.NE.AND P5, PT, R247, RZ, PT ;  /* 0x000000fff700720c */ /* 0x000fda0003fa5270 */
        /* <DEDUP_REMOVED lines=14> */
[----:B------:R-:W-:Y:S01]  /*56f0*/  FFMA.FTZ R188, R189, UR21, R184 ;  /* 0x00000015bdbc7c23 */ /* 0x000fe200080100b8 */
[----:B------:R-:W-:Y:S01]  /*5700*/  FFMA.FTZ R189, R190, UR21, R185 ;  /* 0x00000015bebd7c23 */ /* 0x000fe200080100b9 */
[----:B------:R-:W-:-:S02]  /*5710*/  FFMA.FTZ R190, R191, UR21, R186 ;  /* 0x00000015bfbe7c23 */ /* 0x000fc400080100ba */
[----:B------:R-:W-:Y:S01]  /*5720*/  FMUL.FTZ R203, R188, UR12 ;  /* 0x0000000cbccb7c20 */ /* 0x000fe20008410000 */
[----:B------:R-:W-:Y:S01]  /*5730*/  FMUL.FTZ R204, R189, UR12 ;  /* 0x0000000cbdcc7c20 */ /* 0x000fe20008410000 */
[----:B------:R-:W-:Y:S02]  /*5740*/  FMUL.FTZ R205, R190, UR12 ;  /* 0x0000000cbecd7c20 */ /* 0x000fe40008410000 */
[----:B-----5:R-:W-:Y:S01]  /*5750*/  FFMA.FTZ R201, R192, R203, R28 ;  /* 0x000000cbc0c97223 */ /* 0x020fe2000001001c */
[----:B------:R-:W-:Y:S01]  /*5760*/  FADD.FTZ R28, R230, -R197 ;  /* 0x800000c5e61c7221 */ /* 0x000fe20000010000 */
[----:B------:R-:W-:Y:S01]  /*5770*/  FFMA.FTZ R202, R193, R204, R29 ;  /* 0x000000ccc1ca7223 */ /* 0x000fe2000001001d */
[----:B------:R-:W-:Y:S02]  /*5780*/  FFMA.FTZ R30, R194, R205, R30 ;  /* 0x000000cdc21e7223 */ /* 0x000fe4000001001e */
[----:B------:R-:W-:-:S04]  /*5790*/  FFMA.FTZ R191, R28, UR21, R187 ;  /* 0x000000151cbf7c23 */ /* 0x000fc800080100bb */
[----:B------:R-:W-:-:S04]  /*57a0*/  FMUL.FTZ R200, R191, UR12 ;  /* 0x0000000cbfc87c20 */ /* 0x000fc80008410000 */
[----:B------:R-:W-:Y:S01]  /*57b0*/  FFMA.FTZ R31, R195, R200, R31 ;  /* 0x000000c8c31f7223 */ /* 0x000fe2000001001f */
[----:B------:R-:W-:Y:S06]  /*57c0*/  BRA `(.L_x_13342) ;  /* 0x0000000000507947 */ /* 0x000fec0003800000 */
.L_x_13341:
        /* <DEDUP_REMOVED lines=20> */
.L_x_13342:
        /* <DEDUP_REMOVED lines=11> */
[----:B------:R0:W-:Y:S02]  /*59c0*/  STG.E.128 desc[UR16][R196.64], R192 ;  /* 0x000000c0c4007986 */ /* 0x0001e4000c101d10 */
.L_x_13314:
[----:B------:R-:W-:Y:S05]  /*59d0*/  BSYNC.RECONVERGENT B0 ;  /* 0x0000000000007941 */ /* 0x000fea0003800200 */
.L_x_13288:
[----:B------:R-:W-:Y:S02]  /*59e0*/  UIADD3 UR7, UPT, UPT, UR7, UR24, URZ ;  /* 0x0000001807077290 */ /* 0x000fe4000fffe0ff */
[----:B------:R-:W-:Y:S02]  /*59f0*/  UPLOP3.LUT UP2, UPT, UPT, UPT, UP2, 0x40, 0x4 ;  /* 0x000000000004789c */ /* 0x000fe40003f4e820 */
[----:B------:R-:W-:-:S09]  /*5a00*/  UISETP.GE.AND UP1, UPT, UR7, UR25, UPT ;  /* 0x000000190700728c */ /* 0x000fd2000bf26270 */
[----:B------:R-:W-:Y:S05]  /*5a10*/  BRA.U !UP1, `(.L_x_13343) ;  /* 0xffffffb109107547 */ /* 0x000fea000b83ffff */
.L_x_13271:
        /* <DEDUP_REMOVED lines=17> */
.L_x_13345:
[----:B------:R-:W-:Y:S05]  /*5b30*/  BSYNC.RECONVERGENT B0 ;  /* 0x0000000000007941 */ /* 0x000fea0003800200 */
.L_x_13344:
        /* <DEDUP_REMOVED lines=12> */
.L_x_13347:
[----:B------:R-:W-:Y:S05]  /*5c00*/  BSYNC.RECONVERGENT B0 ;  /* 0x0000000000007941 */ /* 0x000fea0003800200 */
.L_x_13346:
        /* <DEDUP_REMOVED lines=12> */
.L_x_13349:
[----:B------:R-:W-:Y:S05]  /*5cd0*/  BSYNC.RECONVERGENT B0 ;  /* 0x0000000000007941 */ /* 0x000fea0003800200 */
.L_x_13348:
        /* <DEDUP_REMOVED lines=12> */
.L_x_13351:
[----:B------:R-:W-:Y:S05]  /*5da0*/  BSYNC.RECONVERGENT B0 ;  /* 0x0000000000007941 */ /* 0x000fea0003800200 */
.L_x_13350:
        /* <DEDUP_REMOVED lines=12> */
.L_x_13353:
[----:B------:R-:W-:Y:S05]  /*5e70*/  BSYNC.RECONVERGENT B0 ;  /* 0x0000000000007941 */ /* 0x000fea0003800200 */
.L_x_13352:
        /* <DEDUP_REMOVED lines=12> */
.L_x_13355:
[----:B------:R-:W-:Y:S05]  /*5f40*/  BSYNC.RECONVERGENT B0 ;  /* 0x0000000000007941 */ /* 0x000fea0003800200 */
.L_x_13354:
        /* <DEDUP_REMOVED lines=12> */
.L_x_13356:
        /* <DEDUP_REMOVED lines=15> */
.L_x_14470:


//--------------------- .text._ZN10layer_norm13ln_bwd_kernelINS_13Kernel_traitsIfffffjLj7168ELj1ELj1ELj8ELj16ENS_18Kernel_traits_baseILj7168EfffffjLj256EEEEELb0ELb1ELb0ELb1EEEvNS_9BwdParamsE --------------------------
	.section	.text._ZN10layer_norm13ln_bwd_kernelINS_13Kernel_traitsIfffffjLj7168ELj1ELj1ELj8ELj16ENS_18Kernel_traits_baseILj7168EfffffjLj256EEEEELb0ELb1ELb0ELb1EEEvNS_9BwdParamsE,"ax",@progbits
	.align	128
        .global         _ZN10layer_norm13ln_bwd_kernelINS_13Kernel_traitsIfffffjLj7168ELj1ELj1ELj8ELj16ENS_18Kernel_traits_baseILj7168EfffffjLj256EEEEELb0ELb1ELb0ELb1EEEvNS_9BwdParamsE
        .type           _ZN10layer_norm13ln_bwd_kernelINS_13Kernel_traitsIfffffjLj7168ELj1ELj1ELj8ELj16ENS_18Kernel_traits_baseILj7168EfffffjLj256EEEEELb0ELb1ELb0ELb1EEEvNS_9BwdParamsE,@function
        .size           _ZN10layer_norm13ln_bwd_kernelINS_13Kernel_traitsIfffffjLj7168ELj1ELj1ELj8ELj16ENS_18Kernel_traits_baseILj7168EfffffjLj256EEEEELb0ELb1ELb0ELb1EEEvNS_9BwdParamsE,(.L_x_14471 - _ZN10layer_norm13ln_bwd_kernelINS_13Kernel_traitsIfffffjLj7168ELj1ELj1ELj8ELj16ENS_18Kernel_traits_baseILj7168EfffffjLj256EEEEELb0ELb1ELb0ELb1EEEvNS_9BwdParamsE)
        .other          _ZN10layer_norm13ln_bwd_kernelINS_13Kernel_traitsIfffffjLj7168ELj1ELj1ELj8ELj16ENS_18Kernel_traits_baseILj7168EfffffjLj256EEEEELb0ELb1ELb0ELb1EEEvNS_9BwdParamsE,@"STO_CUDA_ENTRY STV_DEFAULT"
_ZN10layer_norm13ln_bwd_kernelINS_13Kernel_traitsIfffffjLj7168ELj1ELj1ELj8ELj16ENS_18Kernel_traits_baseILj7168EfffffjLj256EEEEELb0ELb1ELb0ELb1EEEvNS_9BwdParamsE:
.text._ZN10layer_norm13ln_bwd_kernelINS_13Kernel_traitsIfffffjLj7168ELj1ELj1ELj8ELj16ENS_18Kernel_traits_baseILj7168EfffffjLj256EEEEELb0ELb1ELb0ELb1EEEvNS_9BwdParamsE:
        /* <DEDUP_REMOVED lines=50> */
[----:B------:R-:W1:Y:S08]  /*0320*/  LDC.64 R2, c[0x0][0x3d0] ;  /* 0x0000f400ff027b82 */ /* 0x000e700000000a00 */
[----:B------:R-:W2:Y:S01]  /*0330*/  LDC.64 R4, c[0x0][0x3e8] ;  /* 0x0000fa00ff047b82 */ /* 0x000ea20000000a00 */
[----:B------:R3:W-:Y:S01]  /*0340*/  STL [R1], RZ ;  /* 0x000000ff01007387 */ /* 0x0007e20000100800 */
[----:B------:R-:W4:Y:S01]  /*0350*/  LDCU.64 UR4, c[0x0][0x3e0] ;  /* 0x00007c00ff0477ac */ /* 0x000f220008000a00 */
        /* <DEDUP_REMOVED lines=18> */
[----:B0-----:R-:W5:Y:S01]  /*0480*/  LDG.E.128 R80, desc[UR18][R2.64] ;  /* 0x0000001202507981 */ /* 0x001f62000c1e1d00 */
[----:B------:R-:W-:Y:S02]  /*0490*/  CS2R R218, SRZ ;  /* 0x0000000000da7805 */ /* 0x000fe4000001ff00 */
[----:B------:R-:W-:Y:S01]  /*04a0*/  CS2R R216, SRZ ;  /* 0x0000000000d87805 */ /* 0x000fe2000001ff00 */
[----:B--2---:R-:W-:Y:S01]  /*04b0*/  IMAD.WIDE.U32 R4, R0, 0x10, R4 ;  /* 0x0000001000047825 */ /* 0x004fe200078e0004 */
        /* <DEDUP_REMOVED lines=15> */
[----:B------:R-:W-:Y:S01]  /*05b0*/  MOV R172, RZ ;  /* 0x000000ff00ac7202 */ /* 0x000fe20000000f00 */
[----:B------:R-:W5:Y:S01]  /*05c0*/  LDG.E.128 R60, desc[UR18][R2.64+0x5000] ;  /* 0x00500012023c7981 */ /* 0x000f62000c1e1d00 */
[----:B------:R-:W-:-:S02]  /*05d0*/  CS2R R26, SRZ ;  /* 0x00000000001a7805 */ /* 0x000fc4000001ff00 */
[----:B------:R-:W-:Y:S02]  /*05e0*/  CS2R R24, SRZ ;  /* 0x0000000000187805 */ /* 0x000fe4000001ff00 */
[----:B------:R-:W-:Y:S01]  /*05f0*/  CS2R R22, SRZ ;  /* 0x0000000000167805 */ /* 0x000fe2000001ff00 */
[----:B------:R-:W5:Y:S01]  /*0600*/  LDG.E.128 R56, desc[UR18][R2.64+0x6000] ;  /* 0x0060001202387981 */ /* 0x000f62000c1e1d00 */
[----:B----4-:R-:W-:Y:S01]  /*0610*/  UISETP.NE.U32.AND UP0, UPT, UR4, URZ, UPT ;  /* 0x000000ff0400728c */ /* 0x010fe2000bf05070 */
[----:B------:R-:W-:Y:S02]  /*0620*/  CS2R R20, SRZ ;  /* 0x0000000000147805 */ /* 0x000fe4000001ff00 */
[----:B------:R-:W-:Y:S01]  /*0630*/  CS2R R18, SRZ ;  /* 0x0000000000127805 */ /* 0x000fe2000001ff00 */
[----:B------:R-:W5:Y:S01]  /*0640*/  LDG.E.128 R52, desc[UR18][R4.64+0x6000] ;  /* 0x0060001204347981 */ /* 0x000f62000c1e1d00 */
[----:B------:R-:W-:Y:S01]  /*0650*/  CS2R R16, SRZ ;  /* 0x0000000000107805 */ /* 0x000fe2000001ff00 */
[----:B------:R-:W-:-:S02]  /*0660*/  UPLOP3.LUT UP2, UPT, UPT, UPT, UPT, 0x40, 0x4 ;  /* 0x000000000004789c */ /* 0x000fc40003f4e870 */
[----:B------:R-:W5:Y:S01]  /*0670*/  LDG.E.128 R48, desc[UR18][R4.64+0x5000] ;  /* 0x0050001204307981 */ /* 0x000f62000c1e1d00 */
[----:B------:R-:W-:Y:S01]  /*0680*/  CS2R R14, SRZ ;  /* 0x00000000000e7805 */ /* 0x000fe2000001ff00 */
[----:B------:R-:W0:Y:S02]  /*0690*/  LDCU UR22, c[0x0][0x388] ;  /* 0x00007100ff1677ac */ /* 0x000e240008000800 */
[----:B------:R-:W5:Y:S01]  /*06a0*/  LDG.E.128 R44, desc[UR18][R4.64+0x4000] ;  /* 0x00400012042c7981 */ /* 0x000f62000c1e1d00 */
[----:B------:R-:W-:Y:S01]  /*06b0*/  CS2R R12, SRZ ;  /* 0x00000000000c7805 */ /* 0x000fe2000001ff00 */
[----:B------:R-:W1:Y:S02]  /*06c0*/  LDCU.U8 UR9, c[0x0][0x410] ;  /* 0x00008200ff0977ac */ /* 0x000e640008000000 */
[----:B------:R-:W5:Y:S01]  /*06d0*/  LDG.E.128 R40, desc[UR18][R4.64+0x3000] ;  /* 0x0030001204287981 */ /* 0x000f62000c1e1d00 */
[----:B------:R-:W-:Y:S01]  /*06e0*/  CS2R R10, SRZ ;  /* 0x00000000000a7805 */ /* 0x000fe2000001ff00 */
[----:B------:R-:W2:Y:S02]  /*06f0*/  LDCU UR23, c[0x0][0x400] ;  /* 0x00008000ff1777ac */ /* 0x000ea40008000800 */
[----:B------:R-:W5:Y:S01]  /*0700*/  LDG.E.128 R36, desc[UR18][R4.64+0x2000] ;  /* 0x0020001204247981 */ /* 0x000f62000c1e1d00 */
[----:B------:R-:W-:Y:S01]  /*0710*/  CS2R R8, SRZ ;  /* 0x0000000000087805 */ /* 0x000fe2000001ff00 */
[----:B------:R-:W4:Y:S02]  /*0720*/  LDCU.64 UR24, c[0x0][0x478] ;  /* 0x00008f00ff1877ac */ /* 0x000f240008000a00 */
[----:B------:R-:W5:Y:S01]  /*0730*/  LDG.E.128 R32, desc[UR18][R4.64+0x1000] ;  /* 0x0010001204207981 */ /* 0x000f62000c1e1d00 */
[----:B------:R-:W-:Y:S01]  /*0740*/  CS2R R6, SRZ ;  /* 0x0000000000067805 */ /* 0x000fe2000001ff00 */
[----:B------:R-:W0:Y:S02]  /*0750*/  LDCU.128 UR12, c[0x0][0x3c0] ;  /* 0x00007800ff0c77ac */ /* 0x000e240008000c00 */
[----:B------:R3:W5:Y:S01]  /*0760*/  LDG.E.128 R28, desc[UR18][R4.64] ;  /* 0x00000012041c7981 */ /* 0x000762000c1e1d00 */
[----:B------:R-:W-:Y:S01]  /*0770*/  UISETP.NE.AND.EX UP0, UPT, UR5, URZ, UPT, UP0 ;  /* 0x000000ff0500728c */ /* 0x000fe2000bf05300 */
[----:B------:R-:W0:Y:S01]  /*0780*/  LDCU.64 UR20, c[0x0][0x438] ;  /* 0x00008700ff1477ac */ /* 0x000e220008000a00 */
[----:B------:R-:W0:Y:S01]  /*0790*/  LDCU.64 UR26, c[0x0][0x380] ;  /* 0x00007000ff1a77ac */ /* 0x000e220008000a00 */
[----:B-123--:R-:W-:-:S08]  /*07a0*/  HFMA2 R5, -RZ, RZ, 0, 0 ;  /* 0x00000000ff057431 */ /* 0x00efd000000001ff */
.L_x_13390:
[----:B-1----:R-:W1:Y:S01]  /*07b0*/  S2R R0, SR_TID.X ;  /* 0x0000000000007919 */ /* 0x002e620000002100 */
[----:B--2---:R-:W2:Y:S01]  /*07c0*/  LDC.64 R148, c[0x0][0x3a8] ;  /* 0x0000ea00ff947b82 */ /* 0x004ea20000000a00 */
[----:B0-----:R-:W-:Y:S01]  /*07d0*/  UIMAD UR7, UR6, UR22, URZ ;  /* 0x00000016060772a4 */ /* 0x001fe2000f8e02ff */
[----:B------:R-:W-:Y:S01]  /*07e0*/  PLOP3.LUT P1, PT, PT, PT, UP0, 0x80, 0x8 ;  /* 0x000000000008781c */ /* 0x000fe20003f2f008 */
[----:B------:R-:W-:Y:S02]  /*07f0*/  UIMAD.WIDE UR16, UR6, 0x4, UR14 ;  /* 0x00000004061078a5 */ /* 0x000fe4000f8e020e */
[----:B------:R-:W-:Y:S02]  /*0800*/  USHF.R.S32.HI UR8, URZ, 0x1f, UR7 ;  /* 0x0000001fff087899 */ /* 0x000fe40008011407 */
[----:B------:R-:W-:Y:S01]  /*0810*/  UIMAD.WIDE UR10, UR6, 0x4, UR12 ;  /* 0x00000004060a78a5 */ /* 0x000fe2000f8e020c */
[----:B------:R-:W0:Y:S01]  /*0820*/  LDC.64 R88, c[0x0][0x428] ;  /* 0x00010a00ff587b82 */ /* 0x000e220000000a00 */
[----:B------:R-:W-:Y:S01]  /*0830*/  ULEA.HI UR8, UR8, UR7, URZ, 0x2 ;  /* 0x0000000708087291 */ /* 0x000fe2000f8f10ff */
[----:B------:R-:W-:Y:S01]  /*0840*/  MOV R184, UR16 ;  /* 0x0000001000b87c02 */ /* 0x000fe20008000f00 */
[----:B---3--:R-:W3:Y:S01]  /*0850*/  @UP0 LDCU.64 UR4, c[0x0][0x3e0] ;  /* 0x00007c00ff0407ac */ /* 0x008ee20008000a00 */
[----:B------:R-:W-:-:S02]  /*0860*/  MOV R185, UR17 ;  /* 0x0000001100b97c02 */ /* 0x000fc40008000f00 */
[----:B------:R-:W-:Y:S02]  /*0870*/  MOV R2, UR10 ;  /* 0x0000000a00027c02 */ /* 0x000fe40008000f00 */
[----:B------:R-:W-:Y:S01]  /*0880*/  MOV R175, UR8 ;  /* 0x0000000800af7c02 */ /* 0x000fe20008000f00 */
[----:B------:R-:W4:Y:S01]  /*0890*/  LDG.E R184, desc[UR18][R184.64] ;  /* 0x00000012b8b87981 */ /* 0x000f22000c1e1900 */
[----:B------:R-:W-:-:S05]  /*08a0*/  MOV R3, UR11 ;  /* 0x0000000b00037c02 */ /* 0x000fca0008000f00 */
[----:B------:R0:W4:Y:S01]  /*08b0*/  LDG.E R185, desc[UR18][R2.64] ;  /* 0x0000001202b97981 */ /* 0x000122000c1e1900 */
[----:B---3--:R-:W-:Y:S01]  /*08c0*/  @UP0 UIMAD.WIDE UR4, UR6, 0x4, UR4 ;  /* 0x00000004060408a5 */ /* 0x008fe2000f8e0204 */
[----:B-1----:R-:W-:-:S05]  /*08d0*/  LEA.HI.SX32 R175, R175, R0, 0x1e ;  /* 0x00000000afaf7211 */ /* 0x002fca00078ff2ff */
[----:B--2---:R-:W-:-:S04]  /*08e0*/  IMAD.WIDE.U32 R124, R175, 0x10, R148 ;  /* 0x00000010af7c7825 */ /* 0x004fc800078e0094 */
[C---:B0-----:R-:W-:Y:S02]  /*08f0*/  IMAD.WIDE.U32 R152, R175.reuse, 0x10, R88 ;  /* 0x00000010af987825 */ /* 0x041fe400078e0058 */
[----:B------:R-:W2:Y:S04]  /*0900*/  LDG.E.128 R124, desc[UR18][R124.64] ;  /* 0x000000127c7c7981 */ /* 0x000ea8000c1e1d00 */
[----:B------:R-:W3:Y:S01]  /*0910*/  LDG.E.128 R152, desc[UR18][R152.64] ;  /* 0x0000001298987981 */ /* 0x000ee2000c1e1d00 */
[----:B------:R-:W-:Y:S02]  /*0920*/  IADD3 R174, PT, PT, R175, 0x100, RZ ;  /* 0x00000100afae7810 */ /* 0x000fe40007ffe0ff */
[----:B------:R-:W-:-:S03]  /*0930*/  MOV R208, UR4 ;  /* 0x0000000400d07c02 */ /* 0x000fc60008000f00 */
[C---:B------:R-:W-:Y:S01]  /*0940*/  IMAD.WIDE.U32 R156, R174.reuse, 0x10, R88 ;  /* 0x00000010ae9c7825 */ /* 0x040fe200078e0058 */
[C---:B------:R-:W-:Y:S02]  /*0950*/  IADD3 R173, PT, PT, R175.reuse, 0x200, RZ ;  /* 0x00000200afad7810 */ /* 0x040fe40007ffe0ff */
[----:B------:R-:W-:Y:S01]  /*0960*/  MOV R209, UR5 ;  /* 0x0000000500d17c02 */ /* 0x000fe20008000f00 */
[--C-:B------:R-:W-:Y:S01]  /*0970*/  IMAD.WIDE.U32 R128, R174, 0x10, R148.reuse ;  /* 0x00000010ae807825 */ /* 0x100fe200078e0094 */
[C---:B------:R-:W-:Y:S01]  /*0980*/  IADD3 R3, PT, PT, R175.reuse, 0x400, RZ ;  /* 0x00000400af037810 */ /* 0x040fe20007ffe0ff */
[----:B------:R-:W3:Y:S01]  /*0990*/  LDG.E.128 R156, desc[UR18][R156.64] ;  /* 0x000000129c9c7981 */ /* 0x000ee2000c1e1d00 */
[C---:B------:R-:W-:Y:S02]  /*09a0*/  IADD3 R4, PT, PT, R175.reuse, 0x300, RZ ;  /* 0x00000300af047810 */ /* 0x040fe40007ffe0ff */
[----:B------:R-:W-:Y:S01]  /*09b0*/  IADD3 R2, PT, PT, R175, 0x500, RZ ;  /* 0x00000500af027810 */ /* 0x000fe20007ffe0ff */
[--C-:B------:R-:W-:Y:S01]  /*09c0*/  IMAD.WIDE.U32 R132, R173, 0x10, R148.reuse ;  /* 0x00000010ad847825 */ /* 0x100fe200078e0094 */
[----:B------:R-:W-:Y:S01]  /*09d0*/  IADD3 R0, PT, PT, R175, 0x600, RZ ;  /* 0x00000600af007810 */ /* 0x000fe20007ffe0ff */
[----:B------:R-:W3:Y:S02]  /*09e0*/  @P1 LDG.E R208, desc[UR18][R208.64] ;  /* 0x00000012d0d01981 */ /* 0x000ee4000c1e1900 */
        /* <DEDUP_REMOVED lines=9> */
[----:B------:R-:W3:Y:S04]  /*0a80*/  LDG.E.128 R136, desc[UR18][R136.64] ;  /* 0x0000001288887981 */ /* 0x000ee8000c1e1d00 */
[----:B------:R-:W3:Y:S04]  /*0a90*/  LDG.E.128 R148, desc[UR18][R148.64] ;  /* 0x0000001294947981 */ /* 0x000ee8000c1e1d00 */
        /* <DEDUP_REMOVED lines=9> */
[----:B------:R-:W-:-:S04]  /*0b30*/  ISETP.NE.U32.AND P0, PT, RZ, UR20, PT ;  /* 0x00000014ff007c0c */ /* 0x000fc8000bf05070 */
[----:B------:R-:W-:-:S13]  /*0b40*/  ISETP.NE.AND.EX P0, PT, RZ, UR21, PT, P0 ;  /* 0x00000015ff007c0c */ /* 0x000fda000bf05300 */
[----:B------:R-:W0:Y:S08]  /*0b50*/  @P0 LDC.64 R180, c[0x0][0x438] ;  /* 0x00010e00ffb40b82 */ /* 0x000e300000000a00 */
[----:B------:R-:W1:Y:S08]  /*0b60*/  @P0 LDC.64 R178, c[0x0][0x438] ;  /* 0x00010e00ffb20b82 */ /* 0x000e700000000a00 */
[----:B------:R-:W1:Y:S01]  /*0b70*/  @P0 LDC.64 R176, c[0x0][0x438] ;  /* 0x00010e00ffb00b82 */ /* 0x000e620000000a00 */
[----:B0-----:R-:W-:-:S07]  /*0b80*/  @P0 IMAD.WIDE.U32 R180, R175, 0x10, R180 ;  /* 0x00000010afb40825 */ /* 0x001fce00078e00b4 */
[----:B------:R-:W0:Y:S01]  /*0b90*/  @P0 LDC.64 R182, c[0x0][0x438] ;  /* 0x00010e00ffb60b82 */ /* 0x000e220000000a00 */
[----:B-----5:R1:W5:Y:S02]  /*0ba0*/  @P0 LDG.E.128 R92, desc[UR18][R180.64] ;  /* 0x00000012b45c0981 */ /* 0x020364000c1e1d00 */
[----:B-1----:R-:W-:-:S05]  /*0bb0*/  @P0 IMAD.WIDE.U32 R178, R174, 0x10, R178 ;  /* 0x00000010aeb20825 */ /* 0x002fca00078e00b2 */
[----:B------:R1:W5:Y:S01]  /*0bc0*/  @P0 LDG.E.128 R96, desc[UR18][R178.64] ;  /* 0x00000012b2600981 */ /* 0x000362000c1e1d00 */
[----:B------:R-:W0:Y:S01]  /*0bd0*/  @P0 LDC.64 R180, c[0x0][0x438] ;  /* 0x00010e00ffb40b82 */ /* 0x000e220000000a00 */
[----:B------:R-:W-:-:S05]  /*0be0*/  @P0 IMAD.WIDE.U32 R176, R173, 0x10, R176 ;  /* 0x00000010adb00825 */ /* 0x000fca00078e00b0 */
[----:B------:R1:W5:Y:S02]  /*0bf0*/  @P0 LDG.E.128 R100, desc[UR18][R176.64] ;  /* 0x00000012b0640981 */ /* 0x000364000c1e1d00 */
[----:B-1----:R-:W1:Y:S08]  /*0c00*/  @P0 LDC.64 R178, c[0x0][0x438] ;  /* 0x00010e00ffb20b82 */ /* 0x002e700000000a00 */
[----:B------:R-:W1:Y:S01]  /*0c10*/  @P0 LDC.64 R176, c[0x0][0x438] ;  /* 0x00010e00ffb00b82 */ /* 0x000e620000000a00 */
[----:B0-----:R-:W-:-:S05]  /*0c20*/  @P0 IMAD.WIDE.U32 R182, R4, 0x10, R182 ;  /* 0x0000001004b60825 */ /* 0x001fca00078e00b6 */
[----:B------:R-:W5:Y:S01]  /*0c30*/  @P0 LDG.E.128 R104, desc[UR18][R182.64] ;  /* 0x00000012b6680981 */ /* 0x000f62000c1e1d00 */
[----:B------:R-:W-:-:S05]  /*0c40*/  @P0 IMAD.WIDE.U32 R180, R3, 0x10, R180 ;  /* 0x0000001003b40825 */ /* 0x000fca00078e00b4 */
[----:B------:R0:W5:Y:S01]  /*0c50*/  @P0 LDG.E.128 R108, desc[UR18][R180.64] ;  /* 0x00000012b46c0981 */ /* 0x000162000c1e1d00 */
[----:B-1----:R-:W-:-:S05]  /*0c60*/  @P0 IMAD.WIDE.U32 R178, R2, 0x10, R178 ;  /* 0x0000001002b20825 */ /* 0x002fca00078e00b2 */
[----:B------:R1:W5:Y:S01]  /*0c70*/  @P0 LDG.E.128 R112, desc[UR18][R178.64] ;  /* 0x00000012b2700981 */ /* 0x000362000c1e1d00 */
[----:B------:R-:W-:-:S05]  /*0c80*/  @P0 IMAD.WIDE.U32 R176, R0, 0x10, R176 ;  /* 0x0000001000b00825 */ /* 0x000fca00078e00b0 */
[----:B------:R1:W5:Y:S01]  /*0c90*/  @P0 LDG.E.128 R116, desc[UR18][R176.64] ;  /* 0x00000012b0740981 */ /* 0x000362000c1e1d00 */
[----:B------:R-:W-:Y:S01]  /*0ca0*/  ISETP.NE.AND P0, PT, RZ, UR9, PT ;  /* 0x00000009ff007c0c */ /* 0x000fe2000bf05270 */
[----:B------:R-:W-:Y:S01]  /*0cb0*/  UMOV UR7, 0x3f800000 ;  /* 0x3f80000000077882 */ /* 0x000fe20000000000 */
[----:B----4-:R-:W-:Y:S02]  /*0cc0*/  R2UR UR8, R184 ;  /* 0x00000000b80872ca */ /* 0x010fe400000e0000 */
[----:B------:R-:W-:-:S05]  /*0cd0*/  FSEL R185, R185, RZ, !P0 ;  /* 0x000000ffb9b97208 */ /* 0x000fca0004000000 */
[C---:B--2---:R-:W-:Y:S01]  /*0ce0*/  FADD.FTZ R126, -R185.reuse, R126 ;  /* 0x0000007eb97e7221 */ /* 0x044fe20000010100 */
[----:B------:R-:W-:Y:S01]  /*0cf0*/  FADD.FTZ R125, -R185, R125 ;  /* 0x0000007db97d7221 */ /* 0x000fe20000010100 */
[----:B---3--:R-:W-:-:S04]  /*0d00*/  FMUL.FTZ R211, R80, R152 ;  /* 0x0000009850d37220 */ /* 0x008fc80000410000 */
[----:B------:R-:W-:Y:S01]  /*0d10*/  FMUL.FTZ R210, R126, UR8 ;  /* 0x000000087ed27c20 */ /* 0x000fe20008410000 */
[----:B------:R-:W-:Y:S01]  /*0d20*/  FMUL.FTZ R213, R81, R153 ;  /* 0x0000009951d57220 */ /* 0x000fe20000410000 */
[----:B------:R-:W-:Y:S01]  /*0d30*/  FADD.FTZ R126, RZ, R211 ;  /* 0x000000d3ff7e7221 */ /* 0x000fe20000010000 */
[----:B------:R-:W-:Y:S01]  /*0d40*/  FMUL.FTZ R209, R125, UR8 ;  /* 0x000000087dd17c20 */ /* 0x000fe20008410000 */
[----:B------:R-:W-:Y:S02]  /*0d50*/  FMUL.FTZ R214, R82, R154 ;  /* 0x0000009a52d67220 */ /* 0x000fe40000410000 */
[----:B------:R-:W-:Y:S01]  /*0d60*/  FADD.FTZ R125, R213, R126 ;  /* 0x0000007ed57d7221 */ /* 0x000fe20000010000 */
[----:B------:R-:W-:-:S03]  /*0d70*/  FMUL.FTZ R215, R83, R155 ;  /* 0x0000009b53d77220 */ /* 0x000fc60000410000 */
[----:B------:R-:W-:Y:S01]  /*0d80*/  FADD.FTZ R126, R214, R125 ;  /* 0x0000007dd67e7221 */ /* 0x000fe20000010000 */
[----:B0-----:R-:W-:-:S03]  /*0d90*/  FMUL.FTZ R181, R76, R156 ;  /* 0x0000009c4cb57220 */ /* 0x001fc60000410000 */
[----:B------:R-:W-:Y:S01]  /*0da0*/  FADD.FTZ R126, R215, R126 ;  /* 0x0000007ed77e7221 */ /* 0x000fe20000010000 */
[----:B------:R-:W-:Y:S01]  /*0db0*/  @P1 R2UR UR7, R208 ;  /* 0x00000000d00712ca */ /* 0x000fe200000e0000 */
[----:B------:R-:W-:Y:S01]  /*0dc0*/  FADD.FTZ R208, -R185, R124 ;  /* 0x0000007cb9d07221 */ /* 0x000fe20000010100 */
[----:B------:R-:W-:Y:S01]  /*0dd0*/  FMUL.FTZ R182, R77, R157 ;  /* 0x0000009d4db67220 */ /* 0x000fe20000410000 */
[----:B------:R-:W-:Y:S01]  /*0de0*/  FADD.FTZ R180, -R185, R130 ;  /* 0x00000082b9b47221 */ /* 0x000fe20000010100 */
[----:B------:R-:W-:Y:S01]  /*0df0*/  FADD.FTZ R125, R181, R126 ;  /* 0x0000007eb57d7221 */ /* 0x000fe20000010000 */
[C---:B------:R-:W-:Y:S01]  /*0e00*/  FADD.FTZ R131, -R185.reuse, R131 ;  /* 0x00000083b9837221 */ /* 0x040fe20000010100 */
[----:B------:R-:W-:Y:S01]  /*0e10*/  FMUL.FTZ R208, R208, UR8 ;  /* 0x00000008d0d07c20 */ /* 0x000fe20008410000 */
[----:B------:R-:W-:Y:S01]  /*0e20*/  FMUL.FTZ R180, R180, UR8 ;  /* 0x00000008b4b47c20 */ /* 0x000fe20008410000 */
[C---:B------:R-:W-:Y:S01]  /*0e30*/  FADD.FTZ R132, -R185.reuse, R132 ;  /* 0x00000084b9847221 */ /* 0x040fe20000010100 */
[C---:B-1----:R-:W-:Y:S01]  /*0e40*/  FADD.FTZ R178, -R185.reuse, R128 ;  /* 0x00000080b9b27221 */ /* 0x042fe20000010100 */
        /* <DEDUP_REMOVED lines=9> */
[----:B------:R-:W-:Y:S01]  /*0ee0*/  FADD.FTZ R143, -R185, R147 ;  /* 0x00000093b98f7221 */ /* 0x000fe20000010100 */
[C---:B------:R-:W-:Y:S01]  /*0ef0*/  FADD.FTZ R196, R158.reuse, R196 ;  /* 0x000000c49ec47221 */ /* 0x040fe20000010000 */
        /* <DEDUP_REMOVED lines=16> */
[----:B------:R-:W-:Y:S01]  /*1000*/  FFMA.FTZ R126, R208, R211, RZ ;  /* 0x000000d3d07e7223 */ /* 0x000fe200000100ff */
[----:B------:R-:W-:Y:S01]  /*1010*/  FMUL.FTZ R185, R79, R159 ;  /* 0x0000009f4fb97220 */ /* 0x000fe20000410000 */
[----:B------:R-:W-:Y:S01]  /*1020*/  FADD.FTZ R132, R184, R125 ;  /* 0x0000007db8847221 */ /* 0x000fe20000010000 */
[C---:B------:R-:W-:Y:S01]  /*1030*/  FADD.FTZ R197, R159.reuse, R197 ;  /* 0x000000c59fc57221 */ /* 0x040fe20000010000 */
[----:B------:R-:W-:Y:S01]  /*1040*/  FFMA.FTZ R12, R159, R183, R12 ;  /* 0x000000b79f0c7223 */ /* 0x000fe2000001000c */
[----:B------:R-:W-:Y:S01]  /*1050*/  FMUL.FTZ R212, R127, UR8 ;  /* 0x000000087fd47c20 */ /* 0x000fe20008410000 */
[C---:B------:R-:W-:Y:S01]  /*1060*/  FADD.FTZ R198, R160.reuse, R198 ;  /* 0x000000c6a0c67221 */ /* 0x040fe20000010000 */
[----:B------:R-:W-:Y:S01]  /*1070*/  FFMA.FTZ R13, R160, R158, R13 ;  /* 0x0000009ea00d7223 */ /* 0x000fe2000001000d */
[----:B------:R-:W-:Y:S01]  /*1080*/  FMUL.FTZ R159, R133, UR8 ;  /* 0x00000008859f7c20 */ /* 0x000fe20008410000 */
[----:B------:R-:W-:Y:S01]  /*1090*/  FFMA.FTZ R125, R209, R213, R126 ;  /* 0x000000d5d17d7223 */ /* 0x000fe2000001007e */
[----:B------:R-:W-:Y:S01]  /*10a0*/  FMUL.FTZ R160, R72, R160 ;  /* 0x000000a048a07220 */ /* 0x000fe20000410000 */
[----:B------:R-:W-:Y:S01]  /*10b0*/  FADD.FTZ R127, R185, R132 ;  /* 0x00000084b97f7221 */ /* 0x000fe20000010000 */
[C---:B------:R-:W-:Y:S01]  /*10c0*/  FADD.FTZ R199, R161.reuse, R199 ;  /* 0x000000c7a1c77221 */ /* 0x040fe20000010000 */
[----:B------:R-:W-:Y:S01]  /*10d0*/  FMUL.FTZ R176, R134, UR8 ;  /* 0x0000000886b07c20 */ /* 0x000fe20008410000 */
[----:B------:R-:W-:Y:S01]  /*10e0*/  FFMA.FTZ R14, R161, R159, R14 ;  /* 0x0000009fa10e7223 */ /* 0x000fe2000001000e */
[----:B------:R-:W-:Y:S01]  /*10f0*/  FFMA.FTZ R125, R210, R214, R125 ;  /* 0x000000d6d27d7223 */ /* 0x000fe2000001007d */
[----:B------:R-:W-:Y:S01]  /*1100*/  FMUL.FTZ R161, R73, R161 ;  /* 0x000000a149a17220 */ /* 0x000fe20000410000 */
[----:B------:R-:W-:Y:S01]  /*1110*/  FADD.FTZ R126, R160, R127 ;  /* 0x0000007fa07e7221 */ /* 0x000fe20000010000 */
[C---:B------:R-:W-:Y:S01]  /*1120*/  FADD.FTZ R200, R162.reuse, R200 ;  /* 0x000000c8a2c87221 */ /* 0x040fe20000010000 */
[----:B------:R-:W-:Y:S01]  /*1130*/  FFMA.FTZ R15, R162, R176, R15 ;  /* 0x000000b0a20f7223 */ /* 0x000fe2000001000f */
[----:B------:R-:W-:Y:S01]  /*1140*/  FMUL.FTZ R177, R135, UR8 ;  /* 0x0000000887b17c20 */ /* 0x000fe20008410000 */
[----:B------:R-:W-:Y:S01]  /*1150*/  FFMA.FTZ R127, R212, R215, R125 ;  /* 0x000000d7d47f7223 */ /* 0x000fe2000001007d */
[----:B------:R-:W-:Y:S01]  /*1160*/  FMUL.FTZ R178, R178, UR8 ;  /* 0x00000008b2b27c20 */ /* 0x000fe20008410000 */
[----:B------:R-:W-:Y:S01]  /*1170*/  FMUL.FTZ R162, R74, R162 ;  /* 0x000000a24aa27220 */ /* 0x000fe20000410000 */
[----:B------:R-:W-:Y:S01]  /*1180*/  FADD.FTZ R125, R161, R126 ;  /* 0x0000007ea17d7221 */ /* 0x000fe20000010000 */
[C---:B------:R-:W-:Y:S01]  /*1190*/  FADD.FTZ R192, R154.reuse, R192 ;  /* 0x000000c09ac07221 */ /* 0x040fe20000010000 */
[----:B------:R-:W-:Y:S01]  /*11a0*/  FFMA.FTZ R7, R154, R210, R7 ;  /* 0x000000d29a077223 */ /* 0x000fe20000010007 */
[C---:B------:R-:W-:Y:S01]  /*11b0*/  FADD.FTZ R201, R163.reuse, R201 ;  /* 0x000000c9a3c97221 */ /* 0x040fe20000010000 */
[----:B------:R-:W-:Y:S01]  /*11c0*/  FMUL.FTZ R154, R136, UR8 ;  /* 0x00000008889a7c20 */ /* 0x000fe20008410000 */
[----:B------:R-:W-:Y:S01]  /*11d0*/  FFMA.FTZ R16, R163, R177, R16 ;  /* 0x000000b1a3107223 */ /* 0x000fe20000010010 */
[----:B------:R-:W-:Y:S01]  /*11e0*/  FMUL.FTZ R179, R179, UR8 ;  /* 0x00000008b3b37c20 */ /* 0x000fe20008410000 */
[----:B------:R-:W-:Y:S01]  /*11f0*/  FMUL.FTZ R163, R75, R163 ;  /* 0x000000a34ba37220 */ /* 0x000fe20000410000 */
[----:B------:R-:W-:Y:S01]  /*1200*/  FFMA.FTZ R126, R178, R181, R127 ;  /* 0x000000b5b27e7223 */ /* 0x000fe2000001007f */
[----:B------:R-:W-:Y:S01]  /*1210*/  FADD.FTZ R132, R162, R125 ;  /* 0x0000007da2847221 */ /* 0x000fe20000010000 */
[C---:B------:R-:W-:Y:S01]  /*1220*/  FADD.FTZ R193, R155.reuse, R193 ;  /* 0x000000c19bc17221 */ /* 0x040fe20000010000 */
[----:B------:R-:W-:Y:S01]  /*1230*/  FFMA.FTZ R8, R155, R212, R8 ;  /* 0x000000d49b087223 */ /* 0x000fe20000010008 */
[C---:B------:R-:W-:Y:S01]  /*1240*/  FADD.FTZ R202, R164.reuse, R202 ;  /* 0x000000caa4ca7221 */ /* 0x040fe20000010000 */
        /* <DEDUP_REMOVED lines=35> */
[----:B------:R-:W-:Y:S01]  /*1480*/  FMUL.FTZ R169, R65, R169 ;  /* 0x000000a941a97220 */ /* 0x000fe20000410000 */
[----:B------:R-:W-:Y:S01]  /*1490*/  FFMA.FTZ R124, R176, R162, R125 ;  /* 0x000000a2b07c7223 */ /* 0x000fe2000001007d */
[----:B------:R-:W-:Y:S01]  /*14a0*/  FADD.FTZ R126, R168, R127 ;  /* 0x0000007fa87e7221 */ /* 0x000fe20000010000 */
[C---:B------:R-:W-:Y:S01]  /*14b0*/  FADD.FTZ R191, R153.reuse, R191 ;  /* 0x000000bf99bf7221 */ /* 0x040fe20000010000 */
[----:B------:R-:W-:Y:S01]  /*14c0*/  FFMA.FTZ R6, R153, R209, R6 ;  /* 0x000000d199067223 */ /* 0x000fe20000010006 */
[----:B------:R-:W-:Y:S01]  /*14d0*/  FFMA.FTZ R125, R177, R163, R124 ;  /* 0x000000a3b17d7223 */ /* 0x000fe2000001007c */
[----:B------:R-:W-:Y:S01]  /*14e0*/  FADD.FTZ R126, R169, R126 ;  /* 0x0000007ea97e7221 */ /* 0x000fe20000010000 */
[----:B------:R-:W-:Y:S01]  /*14f0*/  FMUL.FTZ R153, R66, R170 ;  /* 0x000000aa42997220 */ /* 0x000fe20000410000 */
[C---:B------:R-:W-:Y:S01]  /*1500*/  FADD.FTZ R190, R152.reuse, R190 ;  /* 0x000000be98be7221 */ /* 0x040fe20000010000 */
[----:B------:R-:W-:Y:S01]  /*1510*/  FFMA.FTZ R5, R152, R208, R5 ;  /* 0x000000d098057223 */ /* 0x000fe20000010005 */
[----:B------:R-:W-:Y:S01]  /*1520*/  FFMA.FTZ R124, R154, R164, R125 ;  /* 0x000000a49a7c7223 */ /* 0x000fe2000001007d */
[----:B------:R-:W-:Y:S01]  /*1530*/  FADD.FTZ R127, R153, R126 ;  /* 0x0000007e997f7221 */ /* 0x000fe20000010000 */
[----:B------:R-:W-:-:S02]  /*1540*/  FMUL.FTZ R152, R67, R171 ;  /* 0x000000ab43987220 */ /* 0x000fc40000410000 */
[----:B------:R-:W-:Y:S02]  /*1550*/  FFMA.FTZ R125, R155, R165, R124 ;  /* 0x000000a59b7d7223 */ /* 0x000fe4000001007c */
[----:B------:R-:W-:Y:S01]  /*1560*/  FADD.FTZ R126, R152, R127 ;  /* 0x0000007f987e7221 */ /* 0x000fe20000010000 */
[----:B------:R-:W-:Y:S01]  /*1570*/  FMUL.FTZ R127, R60, R84 ;  /* 0x000000543c7f7220 */ /* 0x000fe20000410000 */
[----:B------:R-:W-:-:S03]  /*1580*/  FFMA.FTZ R124, R156, R166, R125 ;  /* 0x000000a69c7c7223 */ /* 0x000fc6000001007d */
        /* <DEDUP_REMOVED lines=48> */
[----:B-1----:R-:W-:Y:S01]  /*1890*/  FADD.FTZ R139, R136, R139 ;  /* 0x0000008b888b7221 */ /* 0x002fe20000010000 */
[----:B0-----:R-:W-:-:S04]  /*18a0*/  FADD.FTZ R138, R137, R132 ;  /* 0x00000084898a7221 */ /* 0x001fc80000010000 */
[----:B------:R-:W0:Y:S01]  /*18b0*/  SHFL.DOWN PT, R132, R139, 0x2, 0x1f ;  /* 0x08401f008b847f89 */ /* 0x000e2200000e0000 */
[----:B------:R-:W1:Y:S01]  /*18c0*/  S2R R136, SR_TID.X ;  /* 0x0000000000887919 */ /* 0x000e620000002100 */
[----:B0-----:R-:W-:Y:S02]  /*18d0*/  FADD.FTZ R134, R139, R132 ;  /* 0x000000848b867221 */ /* 0x001fe40000010000 */
[----:B------:R-:W0:Y:S01]  /*18e0*/  SHFL.DOWN PT, R132, R138, 0x2, 0x1f ;  /* 0x08401f008a847f89 */ /* 0x000e2200000e0000 */
[----:B-1----:R-:W-:Y:S01]  /*18f0*/  LOP3.LUT P1, RZ, R136, 0x1f, RZ, 0xc0, !PT ;  /* 0x0000001f88ff7812 */ /* 0x002fe2000782c0ff */
[----:B0-----:R-:W-:Y:S02]  /*1900*/  FADD.FTZ R135, R138, R132 ;  /* 0x000000848a877221 */ /* 0x001fe40000010000 */
[----:B------:R-:W0:Y:S04]  /*1910*/  SHFL.DOWN PT, R132, R134, 0x1, 0x1f ;  /* 0x08201f0086847f89 */ /* 0x000e2800000e0000 */
[----:B------:R-:W1:Y:S01]  /*1920*/  SHFL.DOWN PT, R133, R135, 0x1, 0x1f ;  /* 0x08201f0087857f89 */ /* 0x000e6200000e0000 */
[----:B------:R-:W-:Y:S01]  /*1930*/  BSSY.RECONVERGENT B0, `(.L_x_13358) ;  /* 0x000000c000007945 */ /* 0x000fe20003800200 */
[----:B0-----:R-:W-:Y:S01]  /*1940*/  FADD.FTZ R132, R134, R132 ;  /* 0x0000008486847221 */ /* 0x001fe20000010000 */
[----:B-1----:R-:W-:-:S03]  /*1950*/  FADD.FTZ R133, R135, R133 ;  /* 0x0000008587857221 */ /* 0x002fc60000010000 */
        /* <DEDUP_REMOVED lines=9> */
.L_x_13359:
[----:B------:R-:W-:Y:S05]  /*19f0*/  BSYNC.RECONVERGENT B0 ;  /* 0x0000000000007941 */ /* 0x000fea0003800200 */
.L_x_13358:
[C---:B------:R-:W-:Y:S01]  /*1a00*/  FADD.FTZ R216, R170.reuse, R216 ;  /* 0x000000d8aad87221 */ /* 0x040fe20000010000 */
[----:B------:R-:W-:Y:S01]  /*1a10*/  FFMA.FTZ R23, R170, R151, R23 ;  /* 0x00000097aa177223 */ /* 0x000fe20000010017 */
[----:B------:R-:W1:Y:S01]  /*1a20*/  S2UR UR5, SR_CgaCtaId ;  /* 0x00000000000579c3 */ /* 0x000e620000008800 */
[----:B------:R-:W2:Y:S01]  /*1a30*/  LDL.LU R170, [R1] ;  /* 0x0000000001aa7983 */ /* 0x000ea20000300800 */
[----:B------:R-:W-:Y:S02]  /*1a40*/  UMOV UR4, 0x400 ;  /* 0x0000040000047882 */ /* 0x000fe40000000000 */
[----:B-1----:R-:W-:-:S04]  /*1a50*/  ULEA UR4, UR5, UR4, 0x18 ;  /* 0x0000000405047291 */ /* 0x002fc8000f8ec0ff */
[----:B------:R-:W-:Y:S02]  /*1a60*/  UIADD3 UR5, UPT, UPT, UR4, 0x7040, URZ ;  /* 0x0000704004057890 */ /* 0x000fe4000fffe0ff */
[----:B------:R-:W-:Y:S01]  /*1a70*/  @!UP2 UIADD3 UR5, UPT, UPT, UR4, 0x7000, URZ ;  /* 0x000070000405a890 */ /* 0x000fe2000fffe0ff */
[----:B------:R-:W-:Y:S08]  /*1a80*/  BAR.SYNC.DEFER_BLOCKING 0x0 ;  /* 0x0000000000007b1d */ /* 0x000ff00000010000 */
[----:B0-----:R-:W0:Y:S01]  /*1a90*/  LDS.128 R132, [UR5] ;  /* 0x00000005ff847984 */ /* 0x001e220008000c00 */
[----:B------:R-:W-:-:S02]  /*1aa0*/  UIADD3 UR5, UPT, UPT, UR4, 0x7050, URZ ;  /* 0x0000705004057890 */ /* 0x000fc4000fffe0ff */
[----:B------:R-:W-:Y:S01]  /*1ab0*/  @!UP2 UIADD3 UR5, UPT, UPT, UR4, 0x7010, URZ ;  /* 0x000070100405a890 */ /* 0x000fe2000fffe0ff */
[C---:B------:R-:W-:Y:S01]  /*1ac0*/  FADD.FTZ R218, R84.reuse, R218 ;  /* 0x000000da54da7221 */ /* 0x040fe20000010000 */
[----:B------:R-:W-:Y:S01]  /*1ad0*/  FFMA.FTZ R25, R84, R130, R25 ;  /* 0x0000008254197223 */ /* 0x000fe20000010019 */
[----:B0-----:R-:W-:Y:S01]  /*1ae0*/  FADD.FTZ R137, RZ, R132 ;  /* 0x00000084ff897221 */ /* 0x001fe20000010000 */
[----:B------:R-:W-:-:S03]  /*1af0*/  FADD.FTZ R84, RZ, R133 ;  /* 0x00000085ff547221 */ /* 0x000fc60000010000 */
[----:B------:R-:W-:Y:S02]  /*1b00*/  FADD.FTZ R133, R134, R137 ;  /* 0x0000008986857221 */ /* 0x000fe40000010000 */
[----:B------:R-:W0:Y:S01]  /*1b10*/  LDS.128 R136, [UR5] ;  /* 0x00000005ff887984 */ /* 0x000e220008000c00 */
[----:B------:R-:W-:Y:S02]  /*1b20*/  UIADD3 UR5, UPT, UPT, UR4, 0x7060, URZ ;  /* 0x0000706004057890 */ /* 0x000fe4000fffe0ff */
[----:B------:R-:W-:Y:S01]  /*1b30*/  @!UP2 UIADD3 UR5, UPT, UPT, UR4, 0x7020, URZ ;  /* 0x000070200405a890 */ /* 0x000fe2000fffe0ff */
[C---:B------:R-:W-:Y:S01]  /*1b40*/  FADD.FTZ R219, R85.reuse, R219 ;  /* 0x000000db55db7221 */ /* 0x040fe20000010000 */
[----:B------:R-:W-:Y:S01]  /*1b50*/  FFMA.FTZ R26, R85, R140, R26 ;  /* 0x0000008c551a7223 */ /* 0x000fe2000001001a */
[----:B------:R-:W-:Y:S01]  /*1b60*/  FADD.FTZ R84, R135, R84 ;  /* 0x0000005487547221 */ /* 0x000fe20000010000 */
[----:B0-----:R-:W-:-:S05]  /*1b70*/  FADD.FTZ R85, R133, R136 ;  /* 0x0000008885557221 */ /* 0x001fca0000010000 */
[----:B------:R-:W0:Y:S01]  /*1b80*/  LDS.128 R132, [UR5] ;  /* 0x00000005ff847984 */ /* 0x000e220008000c00 */
[----:B------:R-:W-:Y:S02]  /*1b90*/  UIADD3 UR5, UPT, UPT, UR4, 0x7070, URZ ;  /* 0x0000707004057890 */ /* 0x000fe4000fffe0ff */
[----:B------:R-:W-:Y:S01]  /*1ba0*/  @!UP2 UIADD3 UR5, UPT, UPT, UR4, 0x7030, URZ ;  /* 0x000070300405a890 */ /* 0x000fe2000fffe0ff */
[----:B------:R-:W-:Y:S01]  /*1bb0*/  FADD.FTZ R84, R84, R137 ;  /* 0x0000008954547221 */ /* 0x000fe20000010000 */
[----:B------:R-:W-:-:S03]  /*1bc0*/  FADD.FTZ R85, R138, R85 ;  /* 0x000000558a557221 */ /* 0x000fc60000010000 */
[----:B------:R-:W-:-:S04]  /*1bd0*/  FADD.FTZ R84, R139, R84 ;  /* 0x000000548b547221 */ /* 0x000fc80000010000 */
        /* <DEDUP_REMOVED lines=26> */
[----:B------:R-:W-:Y:S01]  /*1d80*/  FFMA.FTZ R189, R91, R147, R189 ;  /* 0x000000935bbd7223 */ /* 0x000fe200000100bd */
[----:B------:R-:W-:Y:S01]  /*1d90*/  FSEL R89, R85, RZ, !P0 ;  /* 0x000000ff55597208 */ /* 0x000fe20004000000 */
[----:B--2---:R-:W-:-:S05]  /*1da0*/  FADD.FTZ R170, R91, R170 ;  /* 0x000000aa5baa7221 */ /* 0x004fca0000010000 */
[----:B------:R0:W-:Y:S01]  /*1db0*/  STL [R1], R170 ;  /* 0x000000aa01007387 */ /* 0x0001e20000100800 */
[----:B------:R-:W-:Y:S05]  /*1dc0*/  BRA.U UP1, `(.L_x_13360) ;  /* 0x0000001901547547 */ /* 0x000fea000b800000 */
[----:B------:R-:W1:Y:S02]  /*1dd0*/  LDC.64 R84, c[0x0][0x390] ;  /* 0x0000e400ff547b82 */ /* 0x000e640000000a00 */
[----:B-1----:R-:W-:-:S06]  /*1de0*/  IMAD.WIDE.U32 R84, R175, 0x10, R84 ;  /* 0x00000010af547825 */ /* 0x002fcc00078e0054 */
        /* <DEDUP_REMOVED lines=29> */
.L_x_13361:
        /* <DEDUP_REMOVED lines=24> */
.L_x_13362:
[----:B------:R-:W1:Y:S08]  /*2140*/  @P0 LDC.64 R134, c[0x0][0x478] ;  /* 0x00011e00ff860b82 */ /* 0x000e700000000a00 */
[----:B0-----:R-:W0:Y:S08]  /*2150*/  LDC.64 R170, c[0x0][0x468] ;  /* 0x00011a00ffaa7b82 */ /* 0x001e300000000a00 */
[----:B------:R-:W2:Y:S01]  /*2160*/  LDC.64 R208, c[0x0][0x390] ;  /* 0x0000e400ffd07b82 */ /* 0x000ea20000000a00 */
[----:B-1----:R-:W-:-:S05]  /*2170*/  @P0 IMAD.WIDE.U32 R134, R175, 0x10, R134 ;  /* 0x00000010af860825 */ /* 0x002fca00078e0086 */
[----:B------:R0:W-:Y:S02]  /*2180*/  @P0 STG.E.128 desc[UR18][R134.64], R120 ;  /* 0x0000007886000986 */ /* 0x0001e4000c101d12 */
[----:B0-----:R-:W-:-:S05]  /*2190*/  IMAD.WIDE.U32 R134, R175, 0x10, R170 ;  /* 0x00000010af867825 */ /* 0x001fca00078e00aa */
        /* <DEDUP_REMOVED lines=29> */
.L_x_13363:
        /* <DEDUP_REMOVED lines=24> */
.L_x_13364:
[----:B------:R-:W0:Y:S02]  /*24f0*/  @P0 LDC.64 R138, c[0x0][0x478] ;  /* 0x00011e00ff8a0b82 */ /* 0x000e240000000a00 */
[----:B0-----:R-:W-:-:S04]  /*2500*/  @P0 IMAD.WIDE.U32 R138, R174, 0x10, R138 ;  /* 0x00000010ae8a0825 */ /* 0x001fc800078e008a */
[----:B------:R-:W-:Y:S01]  /*2510*/  IMAD.WIDE.U32 R174, R174, 0x10, R170 ;  /* 0x00000010aeae7825 */ /* 0x000fe200078e00aa */
[----:B------:R-:W-:Y:S04]  /*2520*/  @P0 STG.E.128 desc[UR18][R138.64], R120 ;  /* 0x000000788a000986 */ /* 0x000fe8000c101d12 */
[----:B------:R0:W-:Y:S02]  /*2530*/  STG.E.128 desc[UR18][R174.64], R84 ;  /* 0x00000054ae007986 */ /* 0x0001e4000c101d12 */
[----:B0-----:R-:W-:-:S06]  /*2540*/  IMAD.WIDE.U32 R84, R173, 0x10, R208 ;  /* 0x00000010ad547825 */ /* 0x001fcc00078e00d0 */
        /* <DEDUP_REMOVED lines=27> */
.L_x_13365:
        /* <DEDUP_REMOVED lines=24> */
.L_x_13366:
[----:B------:R-:W0:Y:S01]  /*2880*/  @P0 LDC.64 R160, c[0x0][0x478] ;  /* 0x00011e00ffa00b82 */ /* 0x000e220000000a00 */
[----:B------:R-:W-:-:S04]  /*2890*/  IMAD.WIDE.U32 R162, R4, 0x10, R208 ;  /* 0x0000001004a27825 */ /* 0x000fc800078e00d0 */
[----:B0-----:R-:W-:-:S05]  /*28a0*/  @P0 IMAD.WIDE.U32 R160, R173, 0x10, R160 ;  /* 0x00000010ada00825 */ /* 0x001fca00078e00a0 */
[----:B------:R0:W-:Y:S02]  /*28b0*/  @P0 STG.E.128 desc[UR18][R160.64], R120 ;  /* 0x00000078a0000986 */ /* 0x0001e4000c101d12 */
[----:B0-----:R-:W-:-:S05]  /*28c0*/  IMAD.WIDE.U32 R160, R173, 0x10, R170 ;  /* 0x00000010ada07825 */ /* 0x001fca00078e00aa */
        /* <DEDUP_REMOVED lines=20> */
[----:B0-----:R-:W-:Y:S01]  /*2a10*/  FMUL.FTZ R163, R86, R157 ;  /* 0x0000009d56a37220 */ /* 0x001fe20000410000 */
[----:B------:R-:W-:Y:S01]  /*2a20*/  FMUL.FTZ R162, R85, R154 ;  /* 0x0000009a55a27220 */ /* 0x000fe20000410000 */
[----:B------:R-:W-:Y:S01]  /*2a30*/  FMUL.FTZ R164, R87, R156 ;  /* 0x0000009c57a47220 */ /* 0x000fe20000410000 */
[----:B------:R-:W-:Y:S01]  /*2a40*/  FMUL.FTZ R84, R40, R155 ;  /* 0x0000009b28547220 */ /* 0x000fe20000410000 */
[----:B------:R-:W-:Y:S01]  /*2a50*/  FMUL.FTZ R85, R41, R154 ;  /* 0x0000009a29557220 */ /* 0x000fe20000410000 */
[----:B------:R-:W-:Y:S01]  /*2a60*/  FMUL.FTZ R86, R42, R157 ;  /* 0x0000009d2a567220 */ /* 0x000fe20000410000 */
[----:B------:R-:W-:Y:S01]  /*2a70*/  FMUL.FTZ R87, R43, R156 ;  /* 0x0000009c2b577220 */ /* 0x000fe20000410000 */
[----:B------:R-:W-:Y:S06]  /*2a80*/  BRA `(.L_x_13368) ;  /* 0x0000000000607947 */ /* 0x000fec0003800000 */
.L_x_13367:
        /* <DEDUP_REMOVED lines=23> */
[----:B------:R-:W-:-:S07]  /*2c00*/  FMUL.FTZ R87, R43, R156 ;  /* 0x0000009c2b577220 */ /* 0x000fce0000410000 */
.L_x_13368:
        /* <DEDUP_REMOVED lines=33> */
.L_x_13369:
        /* <DEDUP_REMOVED lines=24> */
.L_x_13370:
[----:B------:R-:W1:Y:S01]  /*2fa0*/  @P0 LDC.64 R148, c[0x0][0x478] ;  /* 0x00011e00ff940b82 */ /* 0x000e620000000a00 */
[----:B------:R-:W-:-:S04]  /*2fb0*/  IMAD.WIDE.U32 R150, R3, 0x10, R170 ;  /* 0x0000001003967825 */ /* 0x000fc800078e00aa */
[----:B------:R-:W-:-:S04]  /*2fc0*/  IMAD.WIDE.U32 R152, R2, 0x10, R208 ;  /* 0x0000001002987825 */ /* 0x000fc800078e00d0 */
[----:B-1----:R-:W-:-:S05]  /*2fd0*/  @P0 IMAD.WIDE.U32 R148, R3, 0x10, R148 ;  /* 0x0000001003940825 */ /* 0x002fca00078e0094 */
[----:B------:R-:W-:Y:S04]  /*2fe0*/  @P0 STG.E.128 desc[UR18][R148.64], R120 ;  /* 0x0000007894000986 */ /* 0x000fe8000c101d12 */
[----:B------:R1:W-:Y:S04]  /*2ff0*/  STG.E.128 desc[UR18][R150.64], R84 ;  /* 0x0000005496007986 */ /* 0x0003e8000c101d12 */
[----:B-1----:R1:W5:Y:S01]  /*3000*/  LDG.E.128 R84, desc[UR18][R152.64] ;  /* 0x0000001298547981 */ /* 0x002362000c1e1d00 */
        /* <DEDUP_REMOVED lines=26> */
.L_x_13371:
        /* <DEDUP_REMOVED lines=24> */
.L_x_13372:
[----:B------:R-:W2:Y:S01]  /*3330*/  @P0 LDC.64 R124, c[0x0][0x478] ;  /* 0x00011e00ff7c0b82 */ /* 0x000ea20000000a00 */
[----:B------:R-:W-:-:S04]  /*3340*/  IMAD.WIDE.U32 R126, R0, 0x10, R208 ;  /* 0x00000010007e7825 */ /* 0x000fc800078e00d0 */
[----:B--2---:R-:W-:-:S04]  /*3350*/  @P0 IMAD.WIDE.U32 R124, R2, 0x10, R124 ;  /* 0x00000010027c0825 */ /* 0x004fc800078e007c */
[----:B------:R-:W-:Y:S01]  /*3360*/  IMAD.WIDE.U32 R2, R2, 0x10, R170 ;  /* 0x0000001002027825 */ /* 0x000fe200078e00aa */
[----:B------:R-:W-:Y:S04]  /*3370*/  @P0 STG.E.128 desc[UR18][R124.64], R120 ;  /* 0x000000787c000986 */ /* 0x000fe8000c101d12 */
[----:B------:R2:W-:Y:S04]  /*3380*/  STG.E.128 desc[UR18][R2.64], R84 ;  /* 0x0000005402007986 */ /* 0x0005e8000c101d12 */
[----:B--2---:R2:W5:Y:S01]  /*3390*/  LDG.E.128 R84, desc[UR18][R126.64] ;  /* 0x000000127e547981 */ /* 0x004562000c1e1d00 */
        /* <DEDUP_REMOVED lines=17> */
[----:B--2--5:R-:W-:Y:S01]  /*34b0*/  FMUL.FTZ R127, R84, R3 ;  /* 0x00000003547f7220 */ /* 0x024fe20000410000 */
        /* <DEDUP_REMOVED lines=8> */
.L_x_13373:
        /* <DEDUP_REMOVED lines=23> */
[----:B------:R-:W-:-:S07]  /*36b0*/  FMUL.FTZ R87, R55, R124 ;  /* 0x0000007c37577220 */ /* 0x000fce0000410000 */
.L_x_13374:
[----:B------:R-:W2:Y:S01]  /*36c0*/  @P0 LDC.64 R2, c[0x0][0x478] ;  /* 0x00011e00ff020b82 */ /* 0x000ea20000000a00 */
[----:B------:R-:W-:-:S04]  /*36d0*/  IMAD.WIDE.U32 R124, R0, 0x10, R170 ;  /* 0x00000010007c7825 */ /* 0x000fc800078e00aa */
[----:B--2---:R-:W-:-:S05]  /*36e0*/  @P0 IMAD.WIDE.U32 R2, R0, 0x10, R2 ;  /* 0x0000001000020825 */ /* 0x004fca00078e0002 */
[----:B------:R2:W-:Y:S04]  /*36f0*/  @P0 STG.E.128 desc[UR18][R2.64], R120 ;  /* 0x0000007802000986 */ /* 0x0005e8000c101d12 */
[----:B------:R2:W-:Y:S01]  /*3700*/  STG.E.128 desc[UR18][R124.64], R84 ;  /* 0x000000547c007986 */ /* 0x0005e2000c101d12 */
[----:B------:R-:W-:Y:S05]  /*3710*/  BRA `(.L_x_13375) ;  /* 0x0000001800587947 */ /* 0x000fea0003800000 */
.L_x_13360:
[----:B------:R-:W1:Y:S02]  /*3720*/  LDC.64 R84, c[0x0][0x390] ;  /* 0x0000e400ff547b82 */ /* 0x000e640000000a00 */
[----:B-1----:R-:W-:-:S06]  /*3730*/  IMAD.WIDE.U32 R84, R175, 0x10, R84 ;  /* 0x00000010af547825 */ /* 0x002fcc00078e0054 */
        /* <DEDUP_REMOVED lines=29> */
.L_x_13376:
        /* <DEDUP_REMOVED lines=24> */
.L_x_13377:
[----:B------:R-:W-:Y:S01]  /*3a90*/  ISETP.NE.U32.AND P0, PT, RZ, UR24, PT ;  /* 0x00000018ff007c0c */ /* 0x000fe2000bf05070 */
[----:B0-----:R-:W0:Y:S03]  /*3aa0*/  LDC.64 R170, c[0x0][0x468] ;  /* 0x00011a00ffaa7b82 */ /* 0x001e260000000a00 */
        /* <DEDUP_REMOVED lines=24> */
[----:B------:R-:W-:Y:S01]  /*3c30*/  FMUL.FTZ R138, R121, UR7 ;  /* 0x00000007798a7c20 */ /* 0x000fe20008410000 */
        /* <DEDUP_REMOVED lines=8> */
[----:B------:R-:W-:Y:S01]  /*3cc0*/  FMUL.FTZ R87, R35, R178 ;  /* 0x000000b223577220 */ /* 0x000fe20000410000 */
[----:B------:R-:W-:Y:S06]  /*3cd0*/  BRA `(.L_x_13379) ;  /* 0x0000000000607947 */ /* 0x000fec0003800000 */
.L_x_13378:
        /* <DEDUP_REMOVED lines=24> */
.L_x_13379:
        /* <DEDUP_REMOVED lines=33> */
.L_x_13380:
        /* <DEDUP_REMOVED lines=24> */
.L_x_13381:
        /* <DEDUP_REMOVED lines=33> */
.L_x_13382:
        /* <DEDUP_REMOVED lines=24> */
.L_x_13383:
        /* <DEDUP_REMOVED lines=33> */
.L_x_13384:
        /* <DEDUP_REMOVED lines=24> */
.L_x_13385:
        /* <DEDUP_REMOVED lines=33> */
.L_x_13386:
        /* <DEDUP_REMOVED lines=24> */
.L_x_13387:
        /* <DEDUP_REMOVED lines=33> */
.L_x_13388:
        /* <DEDUP_REMOVED lines=24> */
.L_x_13389:
[----:B------:R-:W2:Y:S01]  /*5030*/  @P0 LDC.64 R2, c[0x0][0x478] ;  /* 0x00011e00ff020b82 */ /* 0x000ea20000000a00 */
[----:B------:R-:W-:-:S04]  /*5040*/  IMAD.WIDE.U32 R124, R0, 0x10, R170 ;  /* 0x00000010007c7825 */ /* 0x000fc800078e00aa */
[----:B--2---:R-:W-:-:S05]  /*5050*/  @P0 IMAD.WIDE.U32 R2, R0, 0x10, R2 ;  /* 0x0000001000020825 */ /* 0x004fca00078e0002 */
[----:B------:R3:W-:Y:S04]  /*5060*/  @P0 STG.E.128 desc[UR18][R2.64], R120 ;  /* 0x0000007802000986 */ /* 0x0007e8000c101d12 */
[----:B------:R3:W-:Y:S02]  /*5070*/  STG.E.128 desc[UR18][R124.64], R84 ;  /* 0x000000547c007986 */ /* 0x0007e4000c101d12 */
.L_x_13375:
        /* <DEDUP_REMOVED lines=33> */
[----:B------:R4:W5:Y:S01]  /*5290*/  LDL.LU R23, [R1] ;  /* 0x0000000001177983 */ /* 0x0009620000300800 */
        /* <DEDUP_REMOVED lines=74> */
[----:B----4-:R-:W-:-:S07]  /*5740*/  MOV R71, R189 ;  /* 0x000000bd00477202 */ /* 0x010fce0000000f00 */
.L_x_13357:
[----:B--23--:R-:W2:Y:S01]  /*5750*/  S2R R84, SR_TID.X ;  /* 0x0000000000547919 */ /* 0x00cea20000002100 */
[----:B------:R-:W3:Y:S08]  /*5760*/  S2UR UR4, SR_CTAID.X ;  /* 0x00000000000479c3 */ /* 0x000ef00000002500 */
[----:B------:R-:W3:Y:S08]  /*5770*/  LDC R0, c[0x0][0x388] ;  /* 0x0000e200ff007b82 */ /* 0x000ef00000000800 */
[----:B------:R-:W4:Y:S08]  /*5780*/  LDC.64 R2, c[0x0][0x440] ;  /* 0x00011000ff027b82 */ /* 0x000f300000000a00 */
[----:B------:R-:W1:Y:S08]  /*5790*/  LDC.64 R16, c[0x0][0x448] ;  /* 0x00011200ff107b82 */ /* 0x000e700000000a00 */
[----:B------:R-:W0:Y:S01]  /*57a0*/  LDC.64 R18, c[0x0][0x460] ;  /* 0x00011800ff127b82 */ /* 0x000e220000000a00 */
[----:B---3--:R-:W-:-:S05]  /*57b0*/  IMAD R0, R0, UR4, RZ ;  /* 0x0000000400007c24 */ /* 0x008fca000f8e02ff */
[----:B--2---:R-:W-:-:S05]  /*57c0*/  LEA.HI R85, R0, R84, RZ, 0x1e ;  /* 0x0000005400557211 */ /* 0x004fca00078ff0ff */
[----:B----4-:R-:W-:-:S04]  /*57d0*/  IMAD.WIDE.U32 R2, R85, 0x10, R2 ;  /* 0x0000001055027825 */ /* 0x010fc800078e0002 */
[C---:B-1----:R-:W-:Y:S01]  /*57e0*/  IMAD.WIDE.U32 R16, R85.reuse, 0x10, R16 ;  /* 0x0000001055107825 */ /* 0x042fe200078e0010 */
[----:B0-----:R-:W-:Y:S04]  /*57f0*/  STG.E.128 desc[UR18][R2.64], R48 ;  /* 0x0000003002007986 */ /* 0x001fe8000c101d12 */
[----:B------:R-:W-:Y:S01]  /*5800*/  STG.E.128 desc[UR18][R16.64], R4 ;  /* 0x0000000410007986 */ /* 0x000fe2000c101d12 */
[----:B------:R-:W-:-:S05]  /*5810*/  IMAD.WIDE.U32 R18, R85, 0x10, R18 ;  /* 0x0000001055127825 */ /* 0x000fca00078e0012 */
        /* <DEDUP_REMOVED lines=16> */
[----:B-----5:R-:W-:Y:S04]  /*5920*/  STG.E.128 desc[UR18][R2.64+0x6000], R20 ;  /* 0x0060001402007986 */ /* 0x020fe8000c101d12 */
[----:B------:R-:W-:Y:S04]  /*5930*/  STG.E.128 desc[UR18][R16.64+0x6000], R68 ;  /* 0x0060004410007986 */ /* 0x000fe8000c101d12 */
[----:B------:R-:W-:Y:S01]  /*5940*/  STG.E.128 desc[UR18][R18.64+0x6000], R228 ;  /* 0x006000e412007986 */ /* 0x000fe2000c101d12 */
[----:B------:R-:W-:Y:S05]  /*5950*/  EXIT ;  /* 0x000000000000794d */ /* 0x000fea0003800000 */
.L_x_13391:
        /* <DEDUP_REMOVED lines=10> */
.L_x_14471:


//--------------------- .text._ZN10layer_norm13ln_bwd_kernelINS_13Kernel_traitsIfffffjLj7168ELj1ELj1ELj8ELj16ENS_18Kernel_traits_baseILj7168EfffffjLj256EEEEELb0ELb1ELb1ELb0EEEvNS_9BwdParamsE --------------------------
	.section	.text._ZN10layer_norm13ln_bwd_kernelINS_13Kernel_traitsIfffffjLj7168ELj1ELj1ELj8ELj16ENS_18Kernel_traits_baseILj7168EfffffjLj256EEEEELb0ELb1ELb1ELb0EEEvNS_9BwdParamsE,"ax",@progbits
	.align	128
        .global         _ZN10layer_norm13ln_bwd_kernelINS_13Kernel_traitsIfffffjLj7168ELj1ELj1ELj8ELj16ENS_18Kernel_traits_baseILj7168EfffffjLj256EEEEELb0ELb1ELb1ELb0EEEvNS_9BwdParamsE
        .type           _ZN10layer_norm13ln_bwd_kernelINS_13Kernel_traitsIfffffjLj7168ELj1ELj1ELj8ELj16ENS_18Kernel_traits_baseILj7168EfffffjLj256EEEEELb0ELb1ELb1ELb0EEEvNS_9BwdParamsE,@function
        .size           _ZN10layer_norm13ln_bwd_kernelINS_13Kernel_traitsIfffffjLj7168ELj1ELj1ELj8ELj16ENS_18Kernel_traits_baseILj7168EfffffjLj256EEEEELb0ELb1ELb1ELb0EEEvNS_9BwdParamsE,(.L_x_14472 - _ZN10layer_norm13ln_bwd_kernelINS_13Kernel_traitsIfffffjLj7168ELj1ELj1ELj8ELj16ENS_18Kernel_traits_baseILj7168EfffffjLj256EEEEELb0ELb1ELb1ELb0EEEvNS_9BwdParamsE)
        .other          _ZN10layer_norm13ln_bwd_kernelINS_13Kernel_traitsIfffffjLj7168ELj1ELj1ELj8ELj16ENS_18Kernel_traits_baseILj7168EfffffjLj256EEEEELb0ELb1ELb1ELb0EEEvNS_9BwdParamsE,@"STO_CUDA_ENTRY STV_DEFAULT"
_ZN10layer_norm13ln_bwd_kernelINS_13Kernel_traitsIfffffjLj7168ELj1ELj1ELj8ELj16ENS_18Kernel_traits_baseILj7168EfffffjLj256EEEEELb0ELb1ELb1ELb0EEEvNS_9BwdParamsE:
.text._ZN10layer_norm13ln_bwd_kernelINS_13Kernel_traitsIfffffjLj7168ELj1ELj1ELj8ELj16ENS_18Kernel_traits_baseILj7168EfffffjLj256EEEEELb0ELb1ELb1ELb0EEEvNS_9BwdParamsE:
[----:B------:R-:W0:Y:S02]  /*0000*/  LDC R1, c[0x0][0x37c] ;  /* 0x0000df00ff017b82 */ /* 0x000e240000000800 */
[----:B0-----:R-:W-:Y:S01]  /*0010*/  IADD3 R1, PT, PT, R1, -0x10, RZ ;  /* 0xfffffff001017810 */ /* 0x001fe20007ffe0ff */
[----:B------:R-:W0:Y:S01]  /*0020*/  S2R R252, SR_TID.X ;  /* 0x0000000000fc7919 */ /* 0x000e220000002100 */
[----:B------:R-:W1:Y:S03]  /*0030*/  LDCU UR8, c[0x0][0x388] ;  /* 0x00007100ff0877ac */ /* 0x000e660008000800 */
[----:B------:R-:W2:Y:S04]  /*0040*/  LDL.64 R68, [R1] ;  /* 0x0000000001447983 */ /* 0x000ea80000100a00 */
[----:B------:R-:W2:Y:S01]  /*0050*/  LDL.64 R70, [R1+0x8] ;  /* 0x0000080001467983 */ /* 0x000ea20000100a00 */
[----:B------:R-:W3:Y:S01]  /*0060*/  LDCU.64 UR10, c[0x0][0x358] ;  /* 0x00006b00ff0a77ac */ /* 0x000ee20008000a00 */
        /* <DEDUP_REMOVED lines=22> */
[----:B------:R-:W4:Y:S08]  /*01d0*/  @P5 LDC.64 R8, c[0x0][0x3d0] ;  /* 0x0000f400ff085b82 */ /* 0x000f300000000a00 */
[----:B------:R-:W4:Y:S01]  /*01e0*/  @P5 LDC.64 R10, c[0x0][0x3e8] ;  /* 0x0000fa00ff0a5b82 */ /* 0x000f220000000a00 */
[----:B-1----:R-:W-:-:S07]  /*01f0*/  @P6 IMAD.WIDE.U32 R4, R3, 0x10, R4 ;  /* 0x0000001003046825 */ /* 0x002fce00078e0004 */
[----:B------:R-:W1:Y:S01]  /*0200*/  @P0 LDC.64 R16, c[0x0][0x3d0] ;  /* 0x0000f400ff100b82 */ /* 0x000e620000000a00 */
[C---:B0-----:R-:W-:Y:S01]  /*0210*/  @P6 IMAD.WIDE.U32 R6, R3.reuse, 0x10, R6 ;  /* 0x0000001003066825 */ /* 0x041fe200078e0006 */
[----:B------:R-:W-:-:S04]  /*0220*/  @P6 LOP3.LUT R3, R3, 0x100, RZ, 0xfc, !PT ;  /* 0x0000010003036812 */ /* 0x000fc800078efcff */
[----:B---3--:R-:W5:Y:S02]  /*0230*/  @P6 LDG.E.128 R28, desc[UR10][R6.64] ;  /* 0x0000000a061c6981 */ /* 0x008f64000c1e1d00 */
[----:B------:R-:W0:Y:S01]  /*0240*/  @P0 LDC.64 R18, c[0x0][0x3e8] ;  /* 0x0000fa00ff120b82 */ /* 0x000e220000000a00 */
[----:B----4-:R-:W-:-:S05]  /*0250*/  @P5 IMAD.WIDE.U32 R12, R3, 0x10, R8 ;  /* 0x00000010030c5825 */ /* 0x010fca00078e0008 */
[----:B------:R-:W5:Y:S02]  /*0260*/  @P5 LDG.E.128 R248, desc[UR10][R12.64] ;  /* 0x0000000a0cf85981 */ /* 0x000f64000c1e1d00 */
[----:B------:R-:W3:Y:S01]  /*0270*/  @P1 LDC.64 R20, c[0x0][0x3d0] ;  /* 0x0000f400ff141b82 */ /* 0x000ee20000000a00 */
[C---:B------:R-:W-:Y:S01]  /*0280*/  @P5 IMAD.WIDE.U32 R14, R3.reuse, 0x10, R10 ;  /* 0x00000010030e5825 */ /* 0x040fe200078e000a */
[----:B------:R-:W-:-:S04]  /*0290*/  @P5 IADD3 R3, PT, PT, R3, 0x100, RZ ;  /* 0x0000010003035810 */ /* 0x000fc80007ffe0ff */
[----:B------:R-:W5:Y:S02]  /*02a0*/  @P5 LDG.E.128 R32, desc[UR10][R14.64] ;  /* 0x0000000a0e205981 */ /* 0x000f64000c1e1d00 */
[----:B------:R-:W4:Y:S01]  /*02b0*/  @P1 LDC.64 R22, c[0x0][0x3e8] ;  /* 0x0000fa00ff161b82 */ /* 0x000f220000000a00 */
[----:B-1----:R-:W-:-:S05]  /*02c0*/  @P0 IMAD.WIDE.U32 R16, R3, 0x10, R16 ;  /* 0x0000001003100825 */ /* 0x002fca00078e0010 */
[----:B------:R-:W5:Y:S02]  /*02d0*/  @P0 LDG.E.128 R244, desc[UR10][R16.64] ;  /* 0x0000000a10f40981 */ /* 0x000f64000c1e1d00 */
[----:B------:R-:W1:Y:S01]  /*02e0*/  @P2 LDC.64 R24, c[0x0][0x3d0] ;  /* 0x0000f400ff182b82 */ /* 0x000e620000000a00 */
[C---:B0-----:R-:W-:Y:S01]  /*02f0*/  @P0 IMAD.WIDE.U32 R18, R3.reuse, 0x10, R18 ;  /* 0x0000001003120825 */ /* 0x041fe200078e0012 */
[----:B------:R-:W-:-:S04]  /*0300*/  @P0 IADD3 R3, PT, PT, R3, 0x100, RZ ;  /* 0x0000010003030810 */ /* 0x000fc80007ffe0ff */
[----:B------:R-:W5:Y:S02]  /*0310*/  @P0 LDG.E.128 R36, desc[UR10][R18.64] ;  /* 0x0000000a12240981 */ /* 0x000f64000c1e1d00 */
[----:B------:R-:W0:Y:S01]  /*0320*/  @P2 LDC.64 R26, c[0x0][0x3e8] ;  /* 0x0000fa00ff1a2b82 */ /* 0x000e220000000a00 */
[----:B---3--:R-:W-:-:S05]  /*0330*/  @P1 IMAD.WIDE.U32 R20, R3, 0x10, R20 ;  /* 0x0000001003141825 */ /* 0x008fca00078e0014 */
[----:B------:R-:W5:Y:S02]  /*0340*/  @P1 LDG.E.128 R240, desc[UR10][R20.64] ;  /* 0x0000000a14f01981 */ /* 0x000f64000c1e1d00 */
[----:B------:R-:W3:Y:S01]  /*0350*/  @P3 LDC.64 R8, c[0x0][0x3d0] ;  /* 0x0000f400ff083b82 */ /* 0x000ee20000000a00 */
[C---:B----4-:R-:W-:Y:S01]  /*0360*/  @P1 IMAD.WIDE.U32 R22, R3.reuse, 0x10, R22 ;  /* 0x0000001003161825 */ /* 0x050fe200078e0016 */
        /* <DEDUP_REMOVED lines=10> */
[C---:B---3--:R-:W-:Y:S01]  /*0410*/  @P3 IMAD.WIDE.U32 R62, R3.reuse, 0x10, R8 ;  /* 0x00000010033e3825 */ /* 0x048fe200078e0008 */
[----:B------:R-:W-:Y:S02]  /*0420*/  CS2R R66, SRZ ;  /* 0x0000000000427805 */ /* 0x000fe4000001ff00 */
[----:B------:R-:W-:Y:S02]  /*0430*/  CS2R R72, SRZ ;  /* 0x0000000000487805 */ /* 0x000fe4000001ff00 */
[----:B------:R-:W-:Y:S02]  /*0440*/  CS2R R74, SRZ ;  /* 0x00000000004a7805 */ /* 0x000fe4000001ff00 */
[----:B------:R-:W-:Y:S01]  /*0450*/  CS2R R76, SRZ ;  /* 0x00000000004c7805 */ /* 0x000fe2000001ff00 */
[----:B------:R3:W5:Y:S01]  /*0460*/  @P3 LDG.E.128 R232, desc[UR10][R62.64] ;  /* 0x0000000a3ee83981 */ /* 0x000762000c1e1d00 */
[C---:B----4-:R-:W-:Y:S01]  /*0470*/  @P3 IMAD.WIDE.U32 R64, R3.reuse, 0x10, R10 ;  /* 0x0000001003403825 */ /* 0x050fe200078e000a */
[----:B------:R-:W-:-:S02]  /*0480*/  @P3 IADD3 R3, PT, PT, R3, 0x100, RZ ;  /* 0x0000010003033810 */ /* 0x000fc40007ffe0ff */
[----:B------:R-:W-:Y:S02]  /*0490*/  CS2R R78, SRZ ;  /* 0x00000000004e7805 */ /* 0x000fe4000001ff00 */
[----:B------:R-:W-:Y:S02]  /*04a0*/  CS2R R160, SRZ ;  /* 0x0000000000a07805 */ /* 0x000fe4000001ff00 */
[----:B------:R-:W-:Y:S01]  /*04b0*/  CS2R R162, SRZ ;  /* 0x0000000000a27805 */ /* 0x000fe2000001ff00 */
[----:B------:R4:W5:Y:S01]  /*04c0*/  @P3 LDG.E.128 R48, desc[UR10][R64.64] ;  /* 0x0000000a40303981 */ /* 0x000962000c1e1d00 */
[----:B-1----:R-:W-:-:S05]  /*04d0*/  @P4 IMAD.WIDE.U32 R8, R3, 0x10, R56 ;  /* 0x0000001003084825 */ /* 0x002fca00078e0038 */
[----:B------:R1:W5:Y:S01]  /*04e0*/  @P4 LDG.E.128 R228, desc[UR10][R8.64] ;  /* 0x0000000a08e44981 */ /* 0x000362000c1e1d00 */
[----:B0-----:R-:W-:-:S05]  /*04f0*/  @P4 IMAD.WIDE.U32 R10, R3, 0x10, R58 ;  /* 0x00000010030a4825 */ /* 0x001fca00078e003a */
[----:B------:R1:W5:Y:S04]  /*0500*/  @P4 LDG.E.128 R52, desc[UR10][R10.64] ;  /* 0x0000000a0a344981 */ /* 0x000368000c1e1d00 */
[----:B--2---:R-:W2:Y:S01]  /*0510*/  @P6 LDG.E.128 R68, desc[UR10][R4.64] ;  /* 0x0000000a04446981 */ /* 0x004ea2000c1e1d00 */
[----:B------:R-:W-:Y:S02]  /*0520*/  CS2R R56, SRZ ;  /* 0x0000000000387805 */ /* 0x000fe4000001ff00 */
[----:B------:R-:W-:Y:S02]  /*0530*/  CS2R R58, SRZ ;  /* 0x00000000003a7805 */ /* 0x000fe4000001ff00 */
[----:B---3--:R-:W-:Y:S02]  /*0540*/  CS2R R62, SRZ ;  /* 0x00000000003e7805 */ /* 0x008fe4000001ff00 */
[----:B----4-:R-:W-:-:S02]  /*0550*/  CS2R R64, SRZ ;  /* 0x0000000000407805 */ /* 0x010fc4000001ff00 */
        /* <DEDUP_REMOVED lines=28> */
[----:B--2---:R0:W-:Y:S04]  /*0720*/  @P6 STL.64 [R1], R68 ;  /* 0x0000004401006387 */ /* 0x0041e80000100a00 */
[----:B------:R2:W-:Y:S01]  /*0730*/  @P6 STL.64 [R1+0x8], R70 ;  /* 0x0000084601006387 */ /* 0x0005e20000100a00 */
[----:B0-----:R-:W-:-:S02]  /*0740*/  CS2R R68, SRZ ;  /* 0x0000000000447805 */ /* 0x001fc4000001ff00 */
[----:B--2---:R-:W-:Y:S01]  /*0750*/  CS2R R70, SRZ ;  /* 0x0000000000467805 */ /* 0x004fe2000001ff00 */
        /* <DEDUP_REMOVED lines=48> */
[----:B------:R-:W4:Y:S01]  /*0a60*/  LDCU UR27, c[0x0][0x400] ;  /* 0x00008000ff1b77ac */ /* 0x000f220008000800 */
[----:B------:R-:W0:Y:S01]  /*0a70*/  LDCU.64 UR18, c[0x0][0x438] ;  /* 0x00008700ff1277ac */ /* 0x000e220008000a00 */
[----:B------:R-:W0:Y:S01]  /*0a80*/  LDCU.64 UR4, c[0x0][0x478] ;  /* 0x00008f00ff0477ac */ /* 0x000e220008000a00 */
[----:B------:R-:W0:Y:S01]  /*0a90*/  LDCU.128 UR12, c[0x0][0x3f0] ;  /* 0x00007e00ff0c77ac */ /* 0x000e220008000c00 */
[----:B------:R-:W0:Y:S01]  /*0aa0*/  LDCU.64 UR20, c[0x0][0x3c0] ;  /* 0x00007800ff1477ac */ /* 0x000e220008000a00 */
[----:B------:R-:W0:Y:S02]  /*0ab0*/  LDCU.64 UR22, c[0x0][0x380] ;  /* 0x00007000ff1677ac */ /* 0x000e240008000a00 */
.L_x_13480:
[----:B0-----:R-:W-:Y:S02]  /*0ac0*/  UIMAD.WIDE UR24, UR9, 0x4, UR14 ;  /* 0x00000004091878a5 */ /* 0x001fe4000f8e020e */
[----:B---3--:R-:W-:-:S04]  /*0ad0*/  UIMAD.WIDE UR6, UR9, 0x4, UR16 ;  /* 0x00000004090678a5 */ /* 0x008fc8000f8e0210 */
[----:B-12-4-:R-:W-:Y:S02]  /*0ae0*/  MOV R176, UR24 ;  /* 0x0000001800b07c02 */ /* 0x016fe40008000f00 */
[----:B------:R-:W-:-:S05]  /*0af0*/  MOV R177, UR25 ;  /* 0x0000001900b17c02 */ /* 0x000fca0008000f00 */
[----:B------:R0:W3:Y:S02]  /*0b00*/  LDG.E R179, desc[UR10][R176.64] ;  /* 0x0000000ab0b37981 */ /* 0x0000e4000c1e1900 */
[----:B0-----:R-:W-:Y:S02]  /*0b10*/  MOV R176, UR6 ;  /* 0x0000000600b07c02 */ /* 0x001fe40008000f00 */
[----:B------:R-:W-:Y:S01]  /*0b20*/  MOV R177, UR7 ;  /* 0x0000000700b17c02 */ /* 0x000fe20008000f00 */
[----:B------:R-:W-:-:S04]  /*0b30*/  UIMAD.WIDE UR6, UR9, 0x4, UR12 ;  /* 0x00000004090678a5 */ /* 0x000fc8000f8e020c */
[----:B------:R0:W2:Y:S02]  /*0b40*/  LDG.E R178, desc[UR10][R176.64] ;  /* 0x0000000ab0b27981 */ /* 0x0000a4000c1e1900 */
[----:B0-----:R-:W-:Y:S02]  /*0b50*/  MOV R176, UR6 ;  /* 0x0000000600b07c02 */ /* 0x001fe40008000f00 */
[----:B------:R-:W-:-:S05]  /*0b60*/  MOV R177, UR7 ;  /* 0x0000000700b17c02 */ /* 0x000fca0008000f00 */
[----:B-----5:R0:W5:Y:S01]  /*0b70*/  LDG.E R227, desc[UR10][R176.64] ;  /* 0x0000000ab0e37981 */ /* 0x020162000c1e1900 */
[----:B------:R-:W-:Y:S01]  /*0b80*/  HFMA2 R212, -RZ, RZ, 0, 0 ;  /* 0x00000000ffd47431 */ /* 0x000fe200000001ff */
[----:B------:R-:W-:Y:S01]  /*0b90*/  BSSY.RECONVERGENT B0, `(.L_x_13393) ;  /* 0x0000185000007945 */ /* 0x000fe20003800200 */
[----:B------:R-:W-:Y:S02]  /*0ba0*/  MOV R211, RZ ;  /* 0x000000ff00d37202 */ /* 0x000fe40000000f00 */
[----:B---3--:R-:W-:-:S13]  /*0bb0*/  R2UR UR28, R179 ;  /* 0x00000000b31c72ca */ /* 0x008fda00000e0000 */
[----:B------:R-:W-:Y:S01]  /*0bc0*/  UISETP.GE.AND UP2, UPT, UR28, 0x1, UPT ;  /* 0x000000011c00788c */ /* 0x000fe2000bf46270 */
[----:B--2---:R-:W-:-:S08]  /*0bd0*/  R2UR UR25, R178 ;  /* 0x00000000b21972ca */ /* 0x004fd000000e0000 */
[----:B0-----:R-:W-:Y:S07]  /*0be0*/  BRA.U !UP2, `(.L_x_13394) ;  /* 0x000000150a4c7547 */ /* 0x001fee000b800000 */
        /* <DEDUP_REMOVED lines=33> */
[----:B------:R-:W2:Y:S04]  /*0e00*/  LDL R193, [R1] ;  /* 0x0000000001c17983 */ /* 0x000ea80000100800 */
[----:B------:R-:W3:Y:S03]  /*0e10*/  LDL R225, [R1+0x4] ;  /* 0x0000040001e17983 */ /* 0x000ee60000100800 */
[----:B------:R-:W1:Y:S01]  /*0e20*/  LDC.64 R176, c[0x0][0x428] ;  /* 0x00010a00ffb07b82 */ /* 0x000e620000000a00 */
[----:B------:R-:W4:Y:S04]  /*0e30*/  LDL R224, [R1+0x8] ;  /* 0x0000080001e07983 */ /* 0x000f280000100800 */
[----:B------:R-:W4:Y:S01]  /*0e40*/  LDL R223, [R1+0xc] ;  /* 0x00000c0001df7983 */ /* 0x000f220000100800 */
[----:B------:R-:W-:-:S04]  /*0e50*/  ISETP.NE.U32.AND P0, PT, RZ, UR18, PT ;  /* 0x00000012ff007c0c */ /* 0x000fc8000bf05070 */
[----:B------:R-:W-:Y:S01]  /*0e60*/  ISETP.NE.AND.EX P0, PT, RZ, UR19, PT, P0 ;  /* 0x00000013ff007c0c */ /* 0x000fe2000bf05300 */
[----:B0-----:R-:W-:-:S05]  /*0e70*/  IMAD.WIDE.U32 R18, R203, 0x10, R18 ;  /* 0x00000010cb127825 */ /* 0x001fca00078e0012 */
[----:B------:R0:W2:Y:S01]  /*0e80*/  LDG.E.128 R180, desc[UR10][R18.64] ;  /* 0x0000000a12b47981 */ /* 0x0000a2000c1e1d00 */
[----:B-1----:R-:W-:-:S06]  /*0e90*/  IMAD.WIDE.U32 R176, R210, 0x10, R176 ;  /* 0x00000010d2b07825 */ /* 0x002fcc00078e00b0 */
[----:B------:R-:W3:Y:S01]  /*0ea0*/  LDG.E.128 R176, desc[UR10][R176.64] ;  /* 0x0000000ab0b07981 */ /* 0x000ee2000c1e1d00 */
[----:B0-----:R-:W0:Y:S01]  /*0eb0*/  @P0 LDC.64 R18, c[0x0][0x438] ;  /* 0x00010e00ff120b82 */ /* 0x001e220000000a00 */
[----:B------:R-:W-:Y:S01]  /*0ec0*/  IADD3 R210, PT, PT, R210, 0x100, RZ ;  /* 0x00000100d2d27810 */ /* 0x000fe20007ffe0ff */
[----:B0-----:R-:W-:-:S05]  /*0ed0*/  @P0 IMAD.WIDE.U32 R18, R203, 0x10, R18 ;  /* 0x00000010cb120825 */ /* 0x001fca00078e0012 */
[----:B------:R3:W5:Y:S01]  /*0ee0*/  @P0 LDG.E.128 R132, desc[UR10][R18.64] ;  /* 0x0000000a12840981 */ /* 0x000762000c1e1d00 */
[----:B------:R-:W-:Y:S01]  /*0ef0*/  IADD3 R203, PT, PT, R203, 0x100, RZ ;  /* 0x00000100cbcb7810 */ /* 0x000fe20007ffe0ff */
[C---:B--2---:R-:W-:Y:S01]  /*0f00*/  FADD.FTZ R0, -R204.reuse, R180 ;  /* 0x000000b4cc007221 */ /* 0x044fe20000010100 */
[----:B------:R-:W-:-:S03]  /*0f10*/  FADD.FTZ R8, -R204, R181 ;  /* 0x000000b5cc087221 */ /* 0x000fc60000010100 */
[----:B------:R-:W-:Y:S01]  /*0f20*/  FMUL.FTZ R0, R0, UR25 ;  /* 0x0000001900007c20 */ /* 0x000fe20008410000 */
[----:B------:R-:W-:Y:S01]  /*0f30*/  FMUL.FTZ R8, R8, UR25 ;  /* 0x0000001908087c20 */ /* 0x000fe20008410000 */
[----:B------:R-:W-:Y:S01]  /*0f40*/  FADD.FTZ R182, -R204, R182 ;  /* 0x000000b6ccb67221 */ /* 0x000fe20000010100 */
[----:B---3--:R-:W-:Y:S01]  /*0f50*/  FMUL.FTZ R19, R193, R176 ;  /* 0x000000b0c1137220 */ /* 0x008fe20000410000 */
[----:B------:R-:W-:Y:S01]  /*0f60*/  FADD.FTZ R80, R80, R176 ;  /* 0x000000b050507221 */ /* 0x000fe20000010000 */
[----:B------:R-:W-:Y:S01]  /*0f70*/  FFMA.FTZ R56, R176, R0, R56 ;  /* 0x00000000b0387223 */ /* 0x000fe20000010038 */
[----:B------:R-:W-:Y:S01]  /*0f80*/  FADD.FTZ R81, R81, R177 ;  /* 0x000000b151517221 */ /* 0x000fe20000010000 */
[----:B------:R-:W-:Y:S01]  /*0f90*/  FFMA.FTZ R57, R177, R8, R57 ;  /* 0x00000008b1397223 */ /* 0x000fe20000010039 */
[----:B------:R-:W-:Y:S01]  /*0fa0*/  FMUL.FTZ R215, R225, R177 ;  /* 0x000000b1e1d77220 */ /* 0x000fe20000410000 */
[----:B------:R-:W-:Y:S01]  /*0fb0*/  FADD.FTZ R176, RZ, R19 ;  /* 0x00000013ffb07221 */ /* 0x000fe20000010000 */
[----:B------:R-:W-:Y:S01]  /*0fc0*/  FFMA.FTZ R177, R0, R19, RZ ;  /* 0x0000001300b17223 */ /* 0x000fe200000100ff */
[----:B------:R-:W-:Y:S01]  /*0fd0*/  FMUL.FTZ R18, R182, UR25 ;  /* 0x00000019b6127c20 */ /* 0x000fe20008410000 */
[----:B------:R-:W-:Y:S01]  /*0fe0*/  FADD.FTZ R183, -R204, R183 ;  /* 0x000000b7ccb77221 */ /* 0x000fe20000010100 */
[----:B----4-:R-:W-:Y:S01]  /*0ff0*/  FMUL.FTZ R201, R224, R178 ;  /* 0x000000b2e0c97220 */ /* 0x010fe20000410000 */
[----:B------:R-:W-:Y:S01]  /*1000*/  FADD.FTZ R176, R176, R215 ;  /* 0x000000d7b0b07221 */ /* 0x000fe20000010000 */
        /* <DEDUP_REMOVED lines=11> */
.L_x_13396:
[----:B----4-:R-:W-:Y:S05]  /*10c0*/  BSYNC.RECONVERGENT B1 ;  /* 0x0000000000017941 */ /* 0x010fea0003800200 */
.L_x_13395:
        /* <DEDUP_REMOVED lines=16> */
[----:B------:R-:W-:-:S03]  /*11d0*/  FADD.FTZ R9, -R204, R181 ;  /* 0x000000b5cc097221 */ /* 0x000fc60000010100 */
[----:B------:R-:W-:Y:S01]  /*11e0*/  FMUL.FTZ R3, R3, UR25 ;  /* 0x0000001903037c20 */ /* 0x000fe20008410000 */
[----:B------:R-:W-:Y:S01]  /*11f0*/  FMUL.FTZ R9, R9, UR25 ;  /* 0x0000001909097c20 */ /* 0x000fe20008410000 */
[----:B------:R-:W-:Y:S01]  /*1200*/  FADD.FTZ R17, -R204, R182 ;  /* 0x000000b6cc117221 */ /* 0x000fe20000010100 */
        /* <DEDUP_REMOVED lines=8> */
[----:B------:R-:W-:Y:S01]  /*1290*/  FADD.FTZ R183, -R204, R183 ;  /* 0x000000b7ccb77221 */ /* 0x000fe20000010100 */
        /* <DEDUP_REMOVED lines=14> */
.L_x_13398:
[----:B------:R-:W-:Y:S05]  /*1380*/  BSYNC.RECONVERGENT B1 ;  /* 0x0000000000017941 */ /* 0x000fea0003800200 */
.L_x_13397:
        /* <DEDUP_REMOVED lines=18> */
[----:B------:R-:W-:Y:S01]  /*14b0*/  FADD.FTZ R16, -R204, R182 ;  /* 0x000000b6cc107221 */ /* 0x000fe20000010100 */
[----:B------:R-:W-:Y:S01]  /*14c0*/  FMUL.FTZ R10, R10, UR25 ;  /* 0x000000190a0a7c20 */ /* 0x000fe20008410000 */
[----:B----4-:R-:W-:Y:S01]  /*14d0*/  FMUL.FTZ R221, R244, R176 ;  /* 0x000000b0f4dd7220 */ /* 0x010fe20000410000 */
[----:B------:R-:W-:-:S03]  /*14e0*/  FMUL.FTZ R213, R245, R177 ;  /* 0x000000b1f5d57220 */ /* 0x000fc60000410000 */
[----:B------:R-:W-:Y:S01]  /*14f0*/  FADD.FTZ R212, R212, R221 ;  /* 0x000000ddd4d47221 */ /* 0x000fe20000010000 */
[----:B------:R-:W-:Y:S01]  /*1500*/  FFMA.FTZ R211, R4, R221, R211 ;  /* 0x000000dd04d37223 */ /* 0x000fe200000100d3 */
[----:B------:R-:W-:Y:S01]  /*1510*/  FADD.FTZ R183, -R204, R183 ;  /* 0x000000b7ccb77221 */ /* 0x000fe20000010100 */
[----:B------:R-:W-:Y:S01]  /*1520*/  FMUL.FTZ R16, R16, UR25 ;  /* 0x0000001910107c20 */ /* 0x000fe20008410000 */
[----:B------:R-:W-:Y:S01]  /*1530*/  FMUL.FTZ R199, R246, R178 ;  /* 0x000000b2f6c77220 */ /* 0x000fe20000410000 */
        /* <DEDUP_REMOVED lines=16> */
.L_x_13400:
[----:B------:R-:W-:Y:S05]  /*1640*/  BSYNC.RECONVERGENT B1 ;  /* 0x0000000000017941 */ /* 0x000fea0003800200 */
.L_x_13399:
        /* <DEDUP_REMOVED lines=43> */
.L_x_13402:
[----:B------:R-:W-:Y:S05]  /*1900*/  BSYNC.RECONVERGENT B1 ;  /* 0x0000000000017941 */ /* 0x000fea0003800200 */
.L_x_13401:
        /* <DEDUP_REMOVED lines=30> */
[----:B------:R-:W-:Y:S01]  /*1af0*/  FADD.FTZ R23, -R204, R183 ;  /* 0x000000b7cc177221 */ /* 0x000fe20000010100 */
[----:B------:R-:W-:Y:S01]  /*1b00*/  FMUL.FTZ R14, R14, UR25 ;  /* 0x000000190e0e7c20 */ /* 0x000fe20008410000 */
[----:B------:R-:W-:Y:S01]  /*1b10*/  FFMA.FTZ R211, R12, R208, R211 ;  /* 0x000000d00cd37223 */ /* 0x000fe200000100d3 */
[----:B------:R-:W-:Y:S01]  /*1b20*/  FADD.FTZ R177, R176, R197 ;  /* 0x000000c5b0b17221 */ /* 0x000fe20000010000 */
[----:B------:R-:W-:Y:S01]  /*1b30*/  FMUL.FTZ R23, R23, UR25 ;  /* 0x0000001917177c20 */ /* 0x000fe20008410000 */
[----:B------:R-:W-:Y:S01]  /*1b40*/  FMUL.FTZ R194, R239, R179 ;  /* 0x000000b3efc27220 */ /* 0x000fe20000410000 */
[----:B------:R-:W-:Y:S01]  /*1b50*/  FFMA.FTZ R176, R14, R197, R211 ;  /* 0x000000c50eb07223 */ /* 0x000fe200000100d3 */
[----:B------:R-:W-:Y:S01]  /*1b60*/  FADD.FTZ R98, R98, R178 ;  /* 0x000000b262627221 */ /* 0x000fe20000010000 */
[----:B------:R-:W-:Y:S01]  /*1b70*/  FFMA.FTZ R74, R178, R14, R74 ;  /* 0x0000000eb24a7223 */ /* 0x000fe2000001004a */
[----:B------:R-:W-:Y:S01]  /*1b80*/  FADD.FTZ R99, R99, R179 ;  /* 0x000000b363637221 */ /* 0x000fe20000010000 */
[----:B------:R-:W-:Y:S01]  /*1b90*/  FFMA.FTZ R75, R179, R23, R75 ;  /* 0x00000017b34b7223 */ /* 0x000fe2000001004b */
[----:B------:R-:W-:Y:S01]  /*1ba0*/  FADD.FTZ R212, R177, R194 ;  /* 0x000000c2b1d47221 */ /* 0x000fe20000010000 */
[----:B0-----:R-:W-:-:S07]  /*1bb0*/  FFMA.FTZ R211, R23, R194, R176 ;  /* 0x000000c217d37223 */ /* 0x001fce00000100b0 */
.L_x_13404:
[----:B------:R-:W-:Y:S05]  /*1bc0*/  BSYNC.RECONVERGENT B1 ;  /* 0x0000000000017941 */ /* 0x000fea0003800200 */
.L_x_13403:
[----:B------:R-:W-:Y:S04]  /*1bd0*/  BSSY.RECONVERGENT B1, `(.L_x_13405) ;  /* 0x000002b000017945 */ /* 0x000fe80003800200 */
[----:B------:R-:W-:Y:S05]  /*1be0*/  @!P5 BRA `(.L_x_13406) ;  /* 0x0000000000a4d947 */ /* 0x000fea0003800000 */
[----:B------:R-:W0:Y:S01]  /*1bf0*/  LDC.64 R20, c[0x0][0x3a8] ;  /* 0x0000ea00ff147b82 */ /* 0x000e220000000a00 */
[----:B------:R-:W-:-:S04]  /*1c00*/  ISETP.NE.U32.AND P0, PT, RZ, UR18, PT ;  /* 0x00000012ff007c0c */ /* 0x000fc8000bf05070 */
[----:B------:R-:W-:-:S03]  /*1c10*/  ISETP.NE.AND.EX P0, PT, RZ, UR19, PT, P0 ;  /* 0x00000013ff007c0c */ /* 0x000fc6000bf05300 */
[----:B------:R-:W1:Y:S01]  /*1c20*/  LDC.64 R176, c[0x0][0x428] ;  /* 0x00010a00ffb07b82 */ /* 0x000e620000000a00 */
        /* <DEDUP_REMOVED lines=13> */
[----:B---3--:R-:W-:Y:S01]  /*1d00*/  FMUL.FTZ R218, R232, R176 ;  /* 0x000000b0e8da7220 */ /* 0x008fe20000410000 */
        /* <DEDUP_REMOVED lines=8> */
[----:B------:R-:W-:Y:S01]  /*1d90*/  FADD.FTZ R183, -R204, R183 ;  /* 0x000000b7ccb77221 */ /* 0x000fe20000010100 */
[----:B0-----:R-:W-:Y:S01]  /*1da0*/  FMUL.FTZ R20, R182, UR25 ;  /* 0x00000019b6147c20 */ /* 0x001fe20008410000 */
        /* <DEDUP_REMOVED lines=13> */
.L_x_13406:
[----:B------:R-:W-:Y:S05]  /*1e80*/  BSYNC.RECONVERGENT B1 ;  /* 0x0000000000017941 */ /* 0x000fea0003800200 */
.L_x_13405:
        /* <DEDUP_REMOVED lines=14> */
[----:B------:R-:W-:Y:S01]  /*1f70*/  FMUL.FTZ R205, R205, UR25 ;  /* 0x00000019cdcd7c20 */ /* 0x000fe20008410000 */
[----:B----4-:R-:W-:Y:S01]  /*1f80*/  FMUL.FTZ R217, R228, R180 ;  /* 0x000000b4e4d97220 */ /* 0x010fe20000410000 */
[----:B------:R-:W-:Y:S01]  /*1f90*/  FADD.FTZ R178, -R204, R178 ;  /* 0x000000b2ccb27221 */ /* 0x000fe20000010100 */
[----:B------:R-:W-:Y:S01]  /*1fa0*/  FMUL.FTZ R202, R202, UR25 ;  /* 0x00000019caca7c20 */ /* 0x000fe20008410000 */
[----:B------:R-:W-:Y:S01]  /*1fb0*/  FMUL.FTZ R206, R229, R181 ;  /* 0x000000b5e5ce7220 */ /* 0x000fe20000410000 */
[----:B------:R-:W-:Y:S01]  /*1fc0*/  FADD.FTZ R177, R212, R217 ;  /* 0x000000d9d4b17221 */ /* 0x000fe20000010000 */
[----:B------:R-:W-:Y:S01]  /*1fd0*/  FFMA.FTZ R211, R205, R217, R211 ;  /* 0x000000d9cdd37223 */ /* 0x000fe200000100d3 */
[----:B------:R-:W-:Y:S01]  /*1fe0*/  FADD.FTZ R179, -R204, R179 ;  /* 0x000000b3ccb37221 */ /* 0x000fe20000010100 */
[----:B------:R-:W-:Y:S01]  /*1ff0*/  FMUL.FTZ R216, R178, UR25 ;  /* 0x00000019b2d87c20 */ /* 0x000fe20008410000 */
[----:B0-----:R-:W-:Y:S01]  /*2000*/  FMUL.FTZ R185, R230, R182 ;  /* 0x000000b6e6b97220 */ /* 0x001fe20000410000 */
        /* <DEDUP_REMOVED lines=17> */
.L_x_13394:
        /* <DEDUP_REMOVED lines=18> */
[----:B------:R-:W-:-:S04]  /*2240*/  @P0 IADD3 R180, PT, PT, R180, 0x100, RZ ;  /* 0x00000100b4b40810 */ /* 0x000fc80007ffe0ff */
[----:B------:R1:W5:Y:S02]  /*2250*/  @P0 LDG.E.128 R132, desc[UR10][R176.64] ;  /* 0x0000000ab0840981 */ /* 0x000364000c1e1d00 */
[----:B-1----:R-:W-:Y:S02]  /*2260*/  @P1 IMAD.WIDE.U32 R176, R180, 0x10, R178 ;  /* 0x00000010b4b01825 */ /* 0x002fe400078e00b2 */
[----:B------:R-:W0:Y:S01]  /*2270*/  @P3 LDC.64 R178, c[0x0][0x438] ;  /* 0x00010e00ffb23b82 */ /* 0x000e220000000a00 */
[----:B------:R-:W-:Y:S02]  /*2280*/  ISETP.GE.U32.AND P0, PT, R2, 0x500, PT ;  /* 0x000005000200780c */ /* 0x000fe40003f06070 */
[----:B------:R-:W-:Y:S01]  /*2290*/  @P1 IADD3 R180, PT, PT, R180, 0x100, RZ ;  /* 0x00000100b4b41810 */ /* 0x000fe20007ffe0ff */
[----:B------:R2:W5:Y:S01]  /*22a0*/  @P1 LDG.E.128 R136, desc[UR10][R176.64] ;  /* 0x0000000ab0881981 */ /* 0x000562000c1e1d00 */
[----:B------:R-:W-:-:S03]  /*22b0*/  ISETP.GE.U32.AND P1, PT, R2, 0x600, PT ;  /* 0x000006000200780c */ /* 0x000fc60003f26070 */
[C---:B--2---:R-:W-:Y:S01]  /*22c0*/  @P2 IMAD.WIDE.U32 R176, R180.reuse, 0x10, R182 ;  /* 0x00000010b4b02825 */ /* 0x044fe200078e00b6 */
[----:B------:R-:W-:-:S04]  /*22d0*/  @P2 IADD3 R180, PT, PT, R180, 0x100, RZ ;  /* 0x00000100b4b42810 */ /* 0x000fc80007ffe0ff */
[----:B------:R0:W5:Y:S01]  /*22e0*/  @P2 LDG.E.128 R140, desc[UR10][R176.64] ;  /* 0x0000000ab08c2981 */ /* 0x000162000c1e1d00 */
[----:B------:R-:W-:Y:S01]  /*22f0*/  ISETP.GE.U32.AND P2, PT, R2, 0x700, PT ;  /* 0x000007000200780c */ /* 0x000fe20003f46070 */
[C---:B0-----:R-:W-:Y:S02]  /*2300*/  @P3 IMAD.WIDE.U32 R176, R180.reuse, 0x10, R178 ;  /* 0x00000010b4b03825 */ /* 0x041fe400078e00b2 */
[----:B------:R-:W0:Y:S03]  /*2310*/  @P0 LDC.64 R178, c[0x0][0x438] ;  /* 0x00010e00ffb20b82 */ /* 0x000e260000000a00 */
[----:B------:R1:W5:Y:S01]  /*2320*/  @P3 LDG.E.128 R144, desc[UR10][R176.64] ;  /* 0x0000000ab0903981 */ /* 0x000362000c1e1d00 */
[----:B------:R-:W-:-:S06]  /*2330*/  @P3 IADD3 R180, PT, PT, R180, 0x100, RZ ;  /* 0x00000100b4b43810 */ /* 0x000fcc0007ffe0ff */
[----:B------:R-:W2:Y:S08]  /*2340*/  @P2 LDC.64 R182, c[0x0][0x438] ;  /* 0x00010e00ffb62b82 */ /* 0x000eb00000000a00 */
[----:B-1----:R-:W1:Y:S01]  /*2350*/  @P1 LDC.64 R176, c[0x0][0x438] ;  /* 0x00010e00ffb01b82 */ /* 0x002e620000000a00 */
[C---:B0-----:R-:W-:Y:S01]  /*2360*/  @P0 IMAD.WIDE.U32 R178, R180.reuse, 0x10, R178 ;  /* 0x00000010b4b20825 */ /* 0x041fe200078e00b2 */
[----:B------:R-:W-:-:S04]  /*2370*/  @P0 IADD3 R180, PT, PT, R180, 0x100, RZ ;  /* 0x00000100b4b40810 */ /* 0x000fc80007ffe0ff */
[----:B------:R0:W5:Y:S01]  /*2380*/  @P0 LDG.E.128 R148, desc[UR10][R178.64] ;  /* 0x0000000ab2940981 */ /* 0x000162000c1e1d00 */
[C---:B-1----:R-:W-:Y:S01]  /*2390*/  @P1 IMAD.WIDE.U32 R176, R180.reuse, 0x10, R176 ;  /* 0x00000010b4b01825 */ /* 0x042fe200078e00b0 */
[----:B------:R-:W-:-:S04]  /*23a0*/  @P1 IADD3 R180, PT, PT, R180, 0x100, RZ ;  /* 0x00000100b4b41810 */ /* 0x000fc80007ffe0ff */
[----:B------:R0:W5:Y:S01]  /*23b0*/  @P1 LDG.E.128 R152, desc[UR10][R176.64] ;  /* 0x0000000ab0981981 */ /* 0x000162000c1e1d00 */
[----:B--2---:R-:W-:-:S05]  /*23c0*/  @P2 IMAD.WIDE.U32 R180, R180, 0x10, R182 ;  /* 0x00000010b4b42825 */ /* 0x004fca00078e00b6 */
[----:B------:R0:W5:Y:S02]  /*23d0*/  @P2 LDG.E.128 R24, desc[UR10][R180.64] ;  /* 0x0000000ab4182981 */ /* 0x000164000c1e1d00 */
.L_x_13407:
[----:B----4-:R-:W-:Y:S05]  /*23e0*/  BSYNC.RECONVERGENT B0 ;  /* 0x0000000000007941 */ /* 0x010fea0003800200 */
.L_x_13393:
        /* <DEDUP_REMOVED lines=31> */
.L_x_13409:
[----:B------:R-:W-:Y:S05]  /*25e0*/  BSYNC.RECONVERGENT B0 ;  /* 0x0000000000007941 */ /* 0x000fea0003800200 */
.L_x_13408:
        /* <DEDUP_REMOVED lines=46> */
[----:B------:R-:W-:Y:S02]  /*28d0*/  MOV R179, R226 ;  /* 0x000000e200b37202 */ /* 0x000fe40000000f00 */
[----:B------:R-:W-:Y:S01]  /*28e0*/  FSEL R181, R181, RZ, !P0 ;  /* 0x000000ffb5b57208 */ /* 0x000fe20004000000 */
[----:B------:R-:W-:Y:S08]  /*28f0*/  @!P1 BRA `(.L_x_13411) ;  /* 0x0000000800e09947 */ /* 0x000ff00003800000 */
[----:B------:R-:W-:-:S04]  /*2900*/  UISETP.NE.U32.AND UP0, UPT, UR18, URZ, UPT ;  /* 0x000000ff1200728c */ /* 0x000fc8000bf05070 */
[----:B------:R-:W-:Y:S01]  /*2910*/  UISETP.NE.AND.EX UP0, UPT, UR19, URZ, UPT, UP0 ;  /* 0x000000ff1300728c */ /* 0x000fe2000bf05300 */
[----:B------:R-:W-:Y:S10]  /*2920*/  @!P4 BRA `(.L_x_13412) ;  /* 0x00000000000cc947 */ /* 0x000ff40003800000 */
[----:B------:R-:W0:Y:S02]  /*2930*/  LDC.64 R164, c[0x0][0x390] ;  /* 0x0000e400ffa47b82 */ /* 0x000e240000000a00 */
[----:B0-----:R-:W-:-:S06]  /*2940*/  IMAD.WIDE.U32 R164, R178, 0x10, R164 ;  /* 0x00000010b2a47825 */ /* 0x001fcc00078e00a4 */
[----:B------:R-:W5:Y:S02]  /*2950*/  LDG.E.128 R164, desc[UR10][R164.64] ;  /* 0x0000000aa4a47981 */ /* 0x000f64000c1e1d00 */
.L_x_13412:
        /* <DEDUP_REMOVED lines=10> */
[----:B------:R-:W-:-:S04]  /*2a00*/  FMUL.FTZ R177, R168, UR29 ;  /* 0x0000001da8b17c20 */ /* 0x000fc80008410000 */
[-C--:B-----5:R-:W-:Y:S01]  /*2a10*/  FFMA.FTZ R104, R164, R177.reuse, R104 ;  /* 0x000000b1a4687223 */ /* 0x0a0fe20000010068 */
[----:B------:R-:W-:-:S07]  /*2a20*/  FMUL.FTZ R168, R28, R177 ;  /* 0x000000b11ca87220 */ /* 0x000fce0000410000 */
.L_x_13415:
        /* <DEDUP_REMOVED lines=9> */
.L_x_13416:
        /* <DEDUP_REMOVED lines=9> */
.L_x_13417:
        /* <DEDUP_REMOVED lines=8> */
[----:B------:R-:W-:Y:S01]  /*2bd0*/  FMUL.FTZ R171, R31, R176 ;  /* 0x000000b01fab7220 */ /* 0x000fe20000410000 */
[----:B------:R-:W-:Y:S06]  /*2be0*/  BRA `(.L_x_13418) ;  /* 0x0000000400fc7947 */ /* 0x000fec0003800000 */
.L_x_13414:
[----:B------:R-:W0:Y:S01]  /*2bf0*/  @P4 LDC R173, c[0x0][0x40c] ;  /* 0x00010300ffad4b82 */ /* 0x000e220000000800 */
[--C-:B------:R-:W-:Y:S01]  /*2c00*/  FFMA.FTZ R172, R0, UR6, R181.reuse ;  /* 0x0000000600ac7c23 */ /* 0x100fe200080100b5 */
[----:B------:R-:W-:Y:S01]  /*2c10*/  ISETP.LT.AND P0, PT, RZ, UR28, PT ;  /* 0x0000001cff007c0c */ /* 0x000fe2000bf01270 */
[--C-:B------:R-:W-:Y:S01]  /*2c20*/  FFMA.FTZ R174, R8, UR6, R181.reuse ;  /* 0x0000000608ae7c23 */ /* 0x100fe200080100b5 */
[----:B------:R-:W-:Y:S01]  /*2c30*/  FFMA.FTZ R180, R18, UR6, R181 ;  /* 0x0000000612b47c23 */ /* 0x000fe200080100b5 */
[----:B------:R-:W-:Y:S02]  /*2c40*/  FADD.FTZ R172, R19, -R172 ;  /* 0x800000ac13ac7221 */ /* 0x000fe40000010000 */
[----:B------:R-:W-:Y:S01]  /*2c50*/  FADD.FTZ R174, R215, -R174 ;  /* 0x800000aed7ae7221 */ /* 0x000fe20000010000 */
[----:B------:R-:W1:Y:S01]  /*2c60*/  @P4 LDC R176, c[0x0][0x40c] ;  /* 0x00010300ffb04b82 */ /* 0x000e620000000800 */
[----:B------:R-:W-:Y:S01]  /*2c70*/  FMUL.FTZ R172, R172, UR25 ;  /* 0x00000019acac7c20 */ /* 0x000fe20008410000 */
[----:B------:R-:W-:Y:S01]  /*2c80*/  FADD.FTZ R180, R201, -R180 ;  /* 0x800000b4c9b47221 */ /* 0x000fe20000010000 */
[----:B------:R-:W-:-:S03]  /*2c90*/  FMUL.FTZ R174, R174, UR25 ;  /* 0x00000019aeae7c20 */ /* 0x000fc60008410000 */
[----:B------:R-:W-:Y:S01]  /*2ca0*/  FSEL R172, R172, RZ, P0 ;  /* 0x000000ffacac7208 */ /* 0x000fe20000000000 */
[----:B------:R-:W-:Y:S01]  /*2cb0*/  FMUL.FTZ R180, R180, UR25 ;  /* 0x00000019b4b47c20 */ /* 0x000fe20008410000 */
[----:B------:R-:W2:Y:S03]  /*2cc0*/  @P4 LDC R175, c[0x0][0x40c] ;  /* 0x00010300ffaf4b82 */ /* 0x000ea60000000800 */
[----:B0-----:R-:W-:-:S04]  /*2cd0*/  @P4 FMUL.FTZ R173, R172, R173 ;  /* 0x000000adacad4220 */ /* 0x001fc80000410000 */
[-C--:B-----5:R-:W-:Y:S01]  /*2ce0*/  @P4 FFMA.FTZ R104, R164, R173.reuse, R104 ;  /* 0x000000ada4684223 */ /* 0x0a0fe20000010068 */
[----:B------:R-:W-:Y:S01]  /*2cf0*/  @P4 FMUL.FTZ R168, R28, R173 ;  /* 0x000000ad1ca84220 */ /* 0x000fe20000410000 */
[----:B------:R-:W-:-:S05]  /*2d00*/  FSEL R173, R174, RZ, P0 ;  /* 0x000000ffaead7208 */ /* 0x000fca0000000000 */
[----:B-1----:R-:W-:-:S04]  /*2d10*/  @P4 FMUL.FTZ R174, R173, R176 ;  /* 0x000000b0adae4220 */ /* 0x002fc80000410000 */
[-C--:B------:R-:W-:Y:S01]  /*2d20*/  @P4 FFMA.FTZ R105, R165, R174.reuse, R105 ;  /* 0x000000aea5694223 */ /* 0x080fe20000010069 */
[----:B------:R-:W-:Y:S01]  /*2d30*/  @P4 FMUL.FTZ R169, R29, R174 ;  /* 0x000000ae1da94220 */ /* 0x000fe20000410000 */
[----:B------:R-:W-:-:S04]  /*2d40*/  FFMA.FTZ R174, R189, UR6, R181 ;  /* 0x00000006bdae7c23 */ /* 0x000fc800080100b5 */
[----:B------:R-:W-:Y:S01]  /*2d50*/  FADD.FTZ R176, R193, -R174 ;  /* 0x800000aec1b07221 */ /* 0x000fe20000010000 */
[----:B------:R-:W-:-:S03]  /*2d60*/  FSEL R174, R180, RZ, P0 ;  /* 0x000000ffb4ae7208 */ /* 0x000fc60000000000 */
[----:B------:R-:W-:Y:S02]  /*2d70*/  FMUL.FTZ R176, R176, UR25 ;  /* 0x00000019b0b07c20 */ /* 0x000fe40008410000 */
[----:B--2---:R-:W-:-:S03]  /*2d80*/  @P4 FMUL.FTZ R175, R174, R175 ;  /* 0x000000afaeaf4220 */ /* 0x004fc60000410000 */
[----:B------:R-:W-:Y:S01]  /*2d90*/  FSEL R176, R176, RZ, P0 ;  /* 0x000000ffb0b07208 */ /* 0x000fe20000000000 */
[-C--:B------:R-:W-:Y:S01]  /*2da0*/  @P4 FFMA.FTZ R106, R166, R175.reuse, R106 ;  /* 0x000000afa66a4223 */ /* 0x080fe2000001006a */
[----:B------:R-:W-:Y:S02]  /*2db0*/  @P4 FMUL.FTZ R170, R30, R175 ;  /* 0x000000af1eaa4220 */ /* 0x000fe40000410000 */
[----:B------:R-:W-:Y:S01]  /*2dc0*/  MOV R175, R176 ;  /* 0x000000b000af7202 */ /* 0x000fe20000000f00 */
[----:B------:R-:W-:Y:S06]  /*2dd0*/  @!P4 BRA `(.L_x_13418) ;  /* 0x000000040080c947 */ /* 0x000fec0003800000 */
[----:B------:R-:W-:-:S04]  /*2de0*/  FMUL.FTZ R176, R176, UR29 ;  /* 0x0000001db0b07c20 */ /* 0x000fc80008410000 */
[-C--:B------:R-:W-:Y:S01]  /*2df0*/  FFMA.FTZ R107, R167, R176.reuse, R107 ;  /* 0x000000b0a76b7223 */ /* 0x080fe2000001006b */
[----:B------:R-:W-:Y:S01]  /*2e00*/  FMUL.FTZ R171, R31, R176 ;  /* 0x000000b01fab7220 */ /* 0x000fe20000410000 */
[----:B------:R-:W-:Y:S06]  /*2e10*/  BRA `(.L_x_13418) ;  /* 0x0000000400707947 */ /* 0x000fec0003800000 */
.L_x_13413:
        /* <DEDUP_REMOVED lines=9> */
[----:B------:R-:W1:Y:S04]  /*2eb0*/  @P4 LDC R211, c[0x0][0x40c] ;  /* 0x00010300ffd34b82 */ /* 0x000e680000000800 */
[----:B------:R-:W-:Y:S01]  /*2ec0*/  @P0 FFMA.FTZ R176, R8, UR6, R181 ;  /* 0x0000000608b00c23 */ /* 0x000fe200080100b5 */
[----:B------:R-:W-:-:S03]  /*2ed0*/  PLOP3.LUT P0, PT, PT, PT, UP2, 0x80, 0x8 ;  /* 0x000000000008781c */ /* 0x000fc60003f0f028 */
[----:B------:R-:W-:Y:S01]  /*2ee0*/  @P2 FADD.FTZ R180, R215, -R176 ;  /* 0x800000b0d7b42221 */ /* 0x000fe20000010000 */
[----:B------:R-:W-:Y:S01]  /*2ef0*/  MOV R176, R133 ;  /* 0x0000008500b07202 */ /* 0x000fe20000000f00 */
[----:B------:R-:W2:Y:S01]  /*2f00*/  @P4 LDC R177, c[0x0][0x40c] ;  /* 0x00010300ffb14b82 */ /* 0x000ea20000000800 */
[----:B------:R-:W-:Y:S01]  /*2f10*/  PLOP3.LUT P2, PT, PT, PT, UP2, 0x80, 0x8 ;  /* 0x000000000008781c */ /* 0x000fe20003f4f028 */
[----:B------:R-:W-:Y:S01]  /*2f20*/  @P3 FFMA.FTZ R176, R180, UR25, R133 ;  /* 0x00000019b4b03c23 */ /* 0x000fe20008010085 */
[----:B------:R-:W-:Y:S01]  /*2f30*/  @P1 FFMA.FTZ R180, R18, UR6, R181 ;  /* 0x0000000612b41c23 */ /* 0x000fe200080100b5 */
[----:B------:R-:W-:Y:S02]  /*2f40*/  PLOP3.LUT P1, PT, PT, PT, UP2, 0x80, 0x8 ;  /* 0x000000000008781c */ /* 0x000fe40003f2f028 */
[----:B------:R-:W-:Y:S01]  /*2f50*/  PLOP3.LUT P3, PT, PT, PT, UP2, 0x80, 0x8 ;  /* 0x000000000008781c */ /* 0x000fe20003f6f028 */
[----:B0-----:R-:W-:Y:S01]  /*2f60*/  @P4 FMUL.FTZ R176, R176, R203 ;  /* 0x000000cbb0b04220 */ /* 0x001fe20000410000 */
[----:B------:R-:W-:Y:S01]  /*2f70*/  @P0 FADD.FTZ R183, R201, -R180 ;  /* 0x800000b4c9b70221 */ /* 0x000fe20000010000 */
[----:B------:R-:W-:-:S02]  /*2f80*/  PLOP3.LUT P0, PT, PT, PT, UP2, 0x80, 0x8 ;  /* 0x000000000008781c */ /* 0x000fc40003f0f028 */
[-C--:B-----5:R-:W-:Y:S01]  /*2f90*/  @P4 FFMA.FTZ R105, R165, R176.reuse, R105 ;  /* 0x000000b0a5694223 */ /* 0x0a0fe20000010069 */
[----:B------:R-:W-:-:S05]  /*2fa0*/  @P4 FMUL.FTZ R169, R29, R176 ;  /* 0x000000b01da94220 */ /* 0x000fca0000410000 */
[----:B------:R-:W-:Y:S02]  /*2fb0*/  @P1 FFMA.FTZ R180, R0, UR6, R181 ;  /* 0x0000000600b41c23 */ /* 0x000fe400080100b5 */
[----:B------:R-:W-:Y:S02]  /*2fc0*/  @P3 FFMA.FTZ R182, R183, UR25, R134 ;  /* 0x00000019b7b63c23 */ /* 0x000fe40008010086 */
[----:B------:R-:W-:Y:S01]  /*2fd0*/  @P2 FADD.FTZ R183, R19, -R180 ;  /* 0x800000b413b72221 */ /* 0x000fe20000010000 */
[----:B------:R-:W-:-:S03]  /*2fe0*/  MOV R180, R132 ;  /* 0x0000008400b47202 */ /* 0x000fc60000000f00 */
[----:B------:R-:W-:Y:S01]  /*2ff0*/  @P0 FFMA.FTZ R180, R183, UR25, R132 ;  /* 0x00000019b7b40c23 */ /* 0x000fe20008010084 */
[----:B-1----:R-:W-:-:S03]  /*3000*/  @P4 FMUL.FTZ R183, R182, R211 ;  /* 0x000000d3b6b74220 */ /* 0x002fc60000410000 */
[----:B--2---:R-:W-:Y:S01]  /*3010*/  @P4 FMUL.FTZ R177, R180, R177 ;  /* 0x000000b1b4b14220 */ /* 0x004fe20000410000 */
[-C--:B------:R-:W-:Y:S01]  /*3020*/  @P4 FFMA.FTZ R106, R166, R183.reuse, R106 ;  /* 0x000000b7a66a4223 */ /* 0x080fe2000001006a */
[----:B------:R-:W-:Y:S02]  /*3030*/  @P4 FMUL.FTZ R170, R30, R183 ;  /* 0x000000b71eaa4220 */ /* 0x000fe40000410000 */
        /* <DEDUP_REMOVED lines=14> */
.L_x_13419:
        /* <DEDUP_REMOVED lines=13> */
[----:B------:R-:W2:Y:S02]  /*31f0*/  @P4 LDC R203, c[0x0][0x40c] ;  /* 0x00010300ffcb4b82 */ /* 0x000ea40000000800 */
[----:B------:R-:W-:Y:S01]  /*3200*/  @P5 FFMA.FTZ R175, R172, UR25, R135 ;  /* 0x00000019acaf5c23 */ /* 0x000fe20008010087 */
[----:B------:R-:W-:Y:S01]  /*3210*/  @P1 FFMA.FTZ R172, R8, UR6, R181 ;  /* 0x0000000608ac1c23 */ /* 0x000fe200080100b5 */
[----:B------:R-:W-:Y:S02]  /*3220*/  PLOP3.LUT P1, PT, PT, PT, UP2, 0x80, 0x8 ;  /* 0x000000000008781c */ /* 0x000fe40003f2f028 */
[----:B0-----:R-:W-:Y:S01]  /*3230*/  @P4 FMUL.FTZ R176, R175, R176 ;  /* 0x000000b0afb04220 */ /* 0x001fe20000410000 */
[----:B------:R-:W-:Y:S01]  /*3240*/  @P2 FADD.FTZ R172, R215, -R172 ;  /* 0x800000acd7ac2221 */ /* 0x000fe20000010000 */
[----:B------:R-:W-:-:S02]  /*3250*/  PLOP3.LUT P2, PT, PT, PT, UP2, 0x80, 0x8 ;  /* 0x000000000008781c */ /* 0x000fc40003f4f028 */
[-C--:B-----5:R-:W-:Y:S01]  /*3260*/  @P4 FFMA.FTZ R107, R167, R176.reuse, R107 ;  /* 0x000000b0a76b4223 */ /* 0x0a0fe2000001006b */
[----:B------:R-:W-:Y:S01]  /*3270*/  @P4 FMUL.FTZ R171, R31, R176 ;  /* 0x000000b01fab4220 */ /* 0x000fe20000410000 */
[----:B------:R-:W-:Y:S01]  /*3280*/  @P3 FFMA.FTZ R173, R172, UR25, R133 ;  /* 0x00000019acad3c23 */ /* 0x000fe20008010085 */
[----:B------:R-:W-:Y:S01]  /*3290*/  @P0 FFMA.FTZ R172, R0, UR6, R181 ;  /* 0x0000000600ac0c23 */ /* 0x000fe200080100b5 */
[----:B------:R-:W-:Y:S02]  /*32a0*/  PLOP3.LUT P0, PT, PT, PT, UP2, 0x80, 0x8 ;  /* 0x000000000008781c */ /* 0x000fe40003f0f028 */
[----:B-1----:R-:W-:Y:S01]  /*32b0*/  @P4 FMUL.FTZ R176, R173, R180 ;  /* 0x000000b4adb04220 */ /* 0x002fe20000410000 */
[----:B------:R-:W-:Y:S01]  /*32c0*/  @P1 FADD.FTZ R177, R19, -R172 ;  /* 0x800000ac13b11221 */ /* 0x000fe20000010000 */
[----:B------:R-:W-:Y:S02]  /*32d0*/  MOV R172, R132 ;  /* 0x0000008400ac7202 */ /* 0x000fe40000000f00 */
[----:B------:R-:W-:Y:S01]  /*32e0*/  PLOP3.LUT P1, PT, PT, PT, UP2, 0x80, 0x8 ;  /* 0x000000000008781c */ /* 0x000fe20003f2f028 */
[----:B------:R-:W-:Y:S01]  /*32f0*/  @P2 FFMA.FTZ R172, R177, UR25, R132 ;  /* 0x00000019b1ac2c23 */ /* 0x000fe20008010084 */
[----:B------:R-:W-:Y:S01]  /*3300*/  PLOP3.LUT P2, PT, PT, PT, UP2, 0x80, 0x8 ;  /* 0x000000000008781c */ /* 0x000fe20003f4f028 */
[----:B------:R-:W0:Y:S01]  /*3310*/  @P4 LDC R177, c[0x0][0x40c] ;  /* 0x00010300ffb14b82 */ /* 0x000e220000000800 */
[-C--:B------:R-:W-:Y:S01]  /*3320*/  @P4 FFMA.FTZ R105, R165, R176.reuse, R105 ;  /* 0x000000b0a5694223 */ /* 0x080fe20000010069 */
[----:B------:R-:W-:-:S02]  /*3330*/  @P4 FMUL.FTZ R169, R29, R176 ;  /* 0x000000b01da94220 */ /* 0x000fc40000410000 */
[----:B------:R-:W-:-:S06]  /*3340*/  @P0 FFMA.FTZ R174, R18, UR6, R181 ;  /* 0x0000000612ae0c23 */ /* 0x000fcc00080100b5 */
[----:B------:R-:W-:Y:S01]  /*3350*/  @P1 FADD.FTZ R183, R201, -R174 ;  /* 0x800000aec9b71221 */ /* 0x000fe20000010000 */
[----:B------:R-:W-:-:S03]  /*3360*/  MOV R174, R134 ;  /* 0x0000008600ae7202 */ /* 0x000fc60000000f00 */
[----:B------:R-:W-:Y:S01]  /*3370*/  @P2 FFMA.FTZ R174, R183, UR25, R134 ;  /* 0x00000019b7ae2c23 */ /* 0x000fe20008010086 */
[----:B0-----:R-:W-:-:S04]  /*3380*/  @P4 FMUL.FTZ R177, R172, R177 ;  /* 0x000000b1acb14220 */ /* 0x001fc80000410000 */
[-C--:B------:R-:W-:Y:S01]  /*3390*/  @P4 FFMA.FTZ R104, R164, R177.reuse, R104 ;  /* 0x000000b1a4684223 */ /* 0x080fe20000010068 */
[----:B------:R-:W-:Y:S01]  /*33a0*/  @P4 FMUL.FTZ R168, R28, R177 ;  /* 0x000000b11ca84220 */ /* 0x000fe20000410000 */
[----:B--2---:R-:W-:-:S04]  /*33b0*/  @P4 FMUL.FTZ R177, R174, R203 ;  /* 0x000000cbaeb14220 */ /* 0x004fc80000410000 */
[-C--:B------:R-:W-:Y:S01]  /*33c0*/  @P4 FFMA.FTZ R106, R166, R177.reuse, R106 ;  /* 0x000000b1a66a4223 */ /* 0x080fe2000001006a */
[----:B------:R-:W-:-:S07]  /*33d0*/  @P4 FMUL.FTZ R170, R30, R177 ;  /* 0x000000b11eaa4220 */ /* 0x000fce0000410000 */
.L_x_13418:
        /* <DEDUP_REMOVED lines=10> */
.L_x_13411:
[----:B------:R-:W-:Y:S05]  /*3480*/  BSYNC.RECONVERGENT B0 ;  /* 0x0000000000007941 */ /* 0x000fea0003800200 */
.L_x_13410:
        /* <DEDUP_REMOVED lines=10> */
.L_x_13422:
[----:B------:R-:W-:Y:S05]  /*3530*/  BRA.U !UP0, `(.L_x_13423) ;  /* 0x0000000508787547 */ /* 0x000fea000b800000 */
[----:B------:R-:W-:-:S04]  /*3540*/  UISETP.NE.U32.AND UP0, UPT, UR4, URZ, UPT ;  /* 0x000000ff0400728c */ /* 0x000fc8000bf05070 */
[----:B------:R-:W-:-:S06]  /*3550*/  UISETP.NE.AND.EX UP0, UPT, UR5, URZ, UPT, UP0 ;  /* 0x000000ff0500728c */ /* 0x000fcc000bf05300 */
[----:B------:R-:W-:-:S13]  /*3560*/  PLOP3.LUT P0, PT, PT, PT, UP0, 0x80, 0x8 ;  /* 0x000000000008781c */ /* 0x000fda0003f0f008 */
[----:B------:R-:W-:Y:S05]  /*3570*/  @!P0 BRA `(.L_x_13424) ;  /* 0x0000000000b48947 */ /* 0x000fea0003800000 */
[----:B------:R-:W-:Y:S01]  /*3580*/  PLOP3.LUT P3, PT, PT, PT, UP2, 0x80, 0x8 ;  /* 0x000000000008781c */ /* 0x000fe20003f6f028 */
[----:B------:R-:W1:Y:S01]  /*3590*/  @P4 LDC R211, c[0x0][0x40c] ;  /* 0x00010300ffd34b82 */ /* 0x000e620000000800 */
[----:B------:R-:W-:Y:S02]  /*35a0*/  PLOP3.LUT P1, PT, PT, PT, UP2, 0x80, 0x8 ;  /* 0x000000000008781c */ /* 0x000fe40003f2f028 */
[----:B------:R-:W-:Y:S02]  /*35b0*/  PLOP3.LUT P2, PT, PT, PT, UP2, 0x80, 0x8 ;  /* 0x000000000008781c */ /* 0x000fe40003f4f028 */
[----:B0-----:R-:W-:-:S03]  /*35c0*/  MOV R174, R138 ;  /* 0x0000008a00ae7202 */ /* 0x001fc60000000f00 */
[----:B------:R-:W0:Y:S04]  /*35d0*/  @P4 LDC R176, c[0x0][0x40c] ;  /* 0x00010300ffb04b82 */ /* 0x000e280000000800 */
[----:B------:R-:W-:Y:S01]  /*35e0*/  @P3 FFMA.FTZ R173, R9, UR6, R181 ;  /* 0x0000000609ad3c23 */ /* 0x000fe200080100b5 */
[----:B------:R-:W-:-:S03]  /*35f0*/  PLOP3.LUT P3, PT, PT, PT, UP2, 0x80, 0x8 ;  /* 0x000000000008781c */ /* 0x000fc60003f6f028 */
[----:B------:R-:W-:Y:S01]  /*3600*/  @P1 FADD.FTZ R172, R214, -R173 ;  /* 0x800000add6ac1221 */ /* 0x000fe20000010000 */
[----:B------:R-:W-:Y:S01]  /*3610*/  PLOP3.LUT P1, PT, PT, PT, UP2, 0x80, 0x8 ;  /* 0x000000000008781c */ /* 0x000fe20003f2f028 */
[----:B------:R-:W2:Y:S01]  /*3620*/  @P4 LDC R223, c[0x0][0x40c] ;  /* 0x00010300ffdf4b82 */ /* 0x000ea20000000800 */
[----:B------:R-:W-:Y:S01]  /*3630*/  MOV R173, R137 ;  /* 0x0000008900ad7202 */ /* 0x000fe20000000f00 */
[----:B------:R-:W-:Y:S01]  /*3640*/  @P2 FFMA.FTZ R173, R172, UR25, R137 ;  /* 0x00000019acad2c23 */ /* 0x000fe20008010089 */
[----:B------:R-:W-:-:S05]  /*3650*/  PLOP3.LUT P2, PT, PT, PT, UP2, 0x80, 0x8 ;  /* 0x000000000008781c */ /* 0x000fca0003f4f028 */
[----:B------:R-:W-:Y:S01]  /*3660*/  @P3 FFMA.FTZ R175, R188, UR6, R181 ;  /* 0x00000006bcaf3c23 */ /* 0x000fe200080100b5 */
[----:B------:R-:W-:-:S03]  /*3670*/  PLOP3.LUT P3, PT, PT, PT, UP2, 0x80, 0x8 ;  /* 0x000000000008781c */ /* 0x000fc60003f6f028 */
[----:B------:R-:W-:Y:S01]  /*3680*/  @P1 FADD.FTZ R172, R192, -R175 ;  /* 0x800000afc0ac1221 */ /* 0x000fe20000010000 */
[----:B------:R-:W-:Y:S01]  /*3690*/  PLOP3.LUT P1, PT, PT, PT, UP2, 0x80, 0x8 ;  /* 0x000000000008781c */ /* 0x000fe20003f2f028 */
[----:B0-----:R-:W-:Y:S01]  /*36a0*/  @P4 FMUL.FTZ R176, R173, R176 ;  /* 0x000000b0adb04220 */ /* 0x001fe20000410000 */
[----:B------:R-:W-:Y:S01]  /*36b0*/  MOV R175, R139 ;  /* 0x0000008b00af7202 */ /* 0x000fe20000000f00 */
[----:B------:R-:W-:Y:S01]  /*36c0*/  @P2 FFMA.FTZ R175, R172, UR25, R139 ;  /* 0x00000019acaf2c23 */ /* 0x000fe2000801008b */
[----:B------:R-:W-:Y:S01]  /*36d0*/  PLOP3.LUT P2, PT, PT, PT, UP2, 0x80, 0x8 ;  /* 0x000000000008781c */ /* 0x000fe20003f4f028 */
[----:B-----5:R-:W-:Y:S01]  /*36e0*/  @P4 FFMA.FTZ R109, R165, R176, R109 ;  /* 0x000000b0a56d4223 */ /* 0x020fe2000001006d */
[----:B------:R-:W-:Y:S01]  /*36f0*/  MOV R172, R136 ;  /* 0x0000008800ac7202 */ /* 0x000fe20000000f00 */
[----:B------:R-:W-:Y:S02]  /*3700*/  @P4 FMUL.FTZ R169, R33, R176 ;  /* 0x000000b021a94220 */ /* 0x000fe40000410000 */
[----:B------:R-:W-:Y:S01]  /*3710*/  @P3 FFMA.FTZ R183, R17, UR6, R181 ;  /* 0x0000000611b73c23 */ /* 0x000fe200080100b5 */
[----:B------:R-:W-:-:S03]  /*3720*/  PLOP3.LUT P3, PT, PT, PT, UP2, 0x80, 0x8 ;  /* 0x000000000008781c */ /* 0x000fc60003f6f028 */
[----:B------:R-:W-:Y:S01]  /*3730*/  @P1 FFMA.FTZ R177, R3, UR6, R181 ;  /* 0x0000000603b11c23 */ /* 0x000fe200080100b5 */
[----:B------:R-:W-:-:S03]  /*3740*/  PLOP3.LUT P1, PT, PT, PT, UP2, 0x80, 0x8 ;  /* 0x000000000008781c */ /* 0x000fc60003f2f028 */
[----:B------:R-:W-:-:S06]  /*3750*/  @P2 FADD.FTZ R183, R200, -R183 ;  /* 0x800000b7c8b72221 */ /* 0x000fcc0000010000 */
[----:B------:R-:W-:Y:S01]  /*3760*/  @P3 FADD.FTZ R177, R222, -R177 ;  /* 0x800000b1deb13221 */ /* 0x000fe20000010000 */
[----:B------:R-:W-:-:S03]  /*3770*/  PLOP3.LUT P3, PT, PT, PT, UP2, 0x80, 0x8 ;  /* 0x000000000008781c */ /* 0x000fc60003f6f028 */
[----:B------:R-:W-:-:S04]  /*3780*/  @P1 FFMA.FTZ R172, R177, UR25, R136 ;  /* 0x00000019b1ac1c23 */ /* 0x000fc80008010088 */
[----:B-1----:R-:W-:-:S04]  /*3790*/  @P4 FMUL.FTZ R177, R172, R211 ;  /* 0x000000d3acb14220 */ /* 0x002fc80000410000 */
[-C--:B------:R-:W-:Y:S01]  /*37a0*/  @P4 FFMA.FTZ R108, R164, R177.reuse, R108 ;  /* 0x000000b1a46c4223 */ /* 0x080fe2000001006c */
[----:B------:R-:W-:Y:S01]  /*37b0*/  @P4 FMUL.FTZ R168, R32, R177 ;  /* 0x000000b120a84220 */ /* 0x000fe20000410000 */
[----:B------:R-:W-:-:S04]  /*37c0*/  @P3 FFMA.FTZ R174, R183, UR25, R138 ;  /* 0x00000019b7ae3c23 */ /* 0x000fc8000801008a */
[----:B--2---:R-:W-:-:S04]  /*37d0*/  @P4 FMUL.FTZ R177, R174, R223 ;  /* 0x000000dfaeb14220 */ /* 0x004fc80000410000 */
[-C--:B------:R-:W-:Y:S01]  /*37e0*/  @P4 FFMA.FTZ R110, R166, R177.reuse, R110 ;  /* 0x000000b1a66e4223 */ /* 0x080fe2000001006e */
[----:B------:R-:W-:Y:S01]  /*37f0*/  @P4 FMUL.FTZ R170, R34, R177 ;  /* 0x000000b122aa4220 */ /* 0x000fe20000410000 */
[----:B------:R-:W-:Y:S06]  /*3800*/  @!P4 BRA `(.L_x_13425) ;  /* 0x0000000400f0c947 */ /* 0x000fec0003800000 */
[----:B------:R-:W-:-:S04]  /*3810*/  FMUL.FTZ R176, R175, UR29 ;  /* 0x0000001dafb07c20 */ /* 0x000fc80008410000 */
[-C--:B------:R-:W-:Y:S01]  /*3820*/  FFMA.FTZ R111, R167, R176.reuse, R111 ;  /* 0x000000b0a76f7223 */ /* 0x080fe2000001006f */
[----:B------:R-:W-:Y:S01]  /*3830*/  FMUL.FTZ R171, R35, R176 ;  /* 0x000000b023ab7220 */ /* 0x000fe20000410000 */
[----:B------:R-:W-:Y:S06]  /*3840*/  BRA `(.L_x_13425) ;  /* 0x0000000400e07947 */ /* 0x000fec0003800000 */
.L_x_13424:
[----:B------:R-:W-:Y:S01]  /*3850*/  PLOP3.LUT P3, PT, PT, PT, UP2, 0x80, 0x8 ;  /* 0x000000000008781c */ /* 0x000fe20003f6f028 */
[----:B0-----:R-:W0:Y:S01]  /*3860*/  @P4 LDC R182, c[0x0][0x40c] ;  /* 0x00010300ffb64b82 */ /* 0x001e220000000800 */
[----:B------:R-:W-:Y:S02]  /*3870*/  PLOP3.LUT P1, PT, PT, PT, UP2, 0x80, 0x8 ;  /* 0x000000000008781c */ /* 0x000fe40003f2f028 */
[----:B------:R-:W-:-:S05]  /*3880*/  PLOP3.LUT P2, PT, PT, PT, UP2, 0x80, 0x8 ;  /* 0x000000000008781c */ /* 0x000fca0003f4f028 */
[----:B------:R-:W1:Y:S04]  /*3890*/  @P4 LDC R180, c[0x0][0x40c] ;  /* 0x00010300ffb44b82 */ /* 0x000e680000000800 */
[----:B------:R-:W-:Y:S01]  /*38a0*/  @P3 FFMA.FTZ R177, R9, UR6, R181 ;  /* 0x0000000609b13c23 */ /* 0x000fe200080100b5 */
[----:B------:R-:W-:-:S03]  /*38b0*/  PLOP3.LUT P3, PT, PT, PT, UP2, 0x80, 0x8 ;  /* 0x000000000008781c */ /* 0x000fc60003f6f028 */
[----:B------:R-:W-:Y:S01]  /*38c0*/  @P1 FADD.FTZ R176, R214, -R177 ;  /* 0x800000b1d6b01221 */ /* 0x000fe20000010000 */
[----:B------:R-:W-:Y:S02]  /*38d0*/  PLOP3.LUT P1, PT, PT, PT, UP2, 0x80, 0x8 ;  /* 0x000000000008781c */ /* 0x000fe40003f2f028 */
[----:B------:R-:W-:Y:S01]  /*38e0*/  MOV R177, R137 ;  /* 0x0000008900b17202 */ /* 0x000fe20000000f00 */
[----:B------:R-:W-:Y:S01]  /*38f0*/  @P2 FFMA.FTZ R177, R176, UR25, R137 ;  /* 0x00000019b0b12c23 */ /* 0x000fe20008010089 */
[----:B------:R-:W-:Y:S01]  /*3900*/  PLOP3.LUT P2, PT, PT, PT, UP2, 0x80, 0x8 ;  /* 0x000000000008781c */ /* 0x000fe20003f4f028 */
[----:B------:R-:W2:Y:S02]  /*3910*/  @P4 LDC R176, c[0x0][0x40c] ;  /* 0x00010300ffb04b82 */ /* 0x000ea40000000800 */
[----:B0-----:R-:W-:Y:S02]  /*3920*/  @P4 FMUL.FTZ R182, R177, R182 ;  /* 0x000000b6b1b64220 */ /* 0x001fe40000410000 */
[----:B------:R-:W-:Y:S01]  /*3930*/  @P3 FFMA.FTZ R183, R17, UR6, R181 ;  /* 0x0000000611b73c23 */ /* 0x000fe200080100b5 */
[----:B------:R-:W-:Y:S01]  /*3940*/  PLOP3.LUT P3, PT, PT, PT, UP2, 0x80, 0x8 ;  /* 0x000000000008781c */ /* 0x000fe20003f6f028 */
[-C--:B-----5:R-:W-:Y:S01]  /*3950*/  @P4 FFMA.FTZ R109, R165, R182.reuse, R109 ;  /* 0x000000b6a56d4223 */ /* 0x0a0fe2000001006d */
[----:B------:R-:W-:Y:S01]  /*3960*/  @P4 FMUL.FTZ R169, R33, R182 ;  /* 0x000000b621a94220 */ /* 0x000fe20000410000 */
[----:B------:R-:W-:Y:S01]  /*3970*/  @P1 FADD.FTZ R211, R200, -R183 ;  /* 0x800000b7c8d31221 */ /* 0x000fe20000010000 */
[----:B------:R-:W-:-:S02]  /*3980*/  PLOP3.LUT P1, PT, PT, PT, UP2, 0x80, 0x8 ;  /* 0x000000000008781c */ /* 0x000fc40003f2f028 */
[----:B------:R-:W-:-:S07]  /*3990*/  MOV R183, R138 ;  /* 0x0000008a00b77202 */ /* 0x000fce0000000f00 */
[----:B------:R-:W-:Y:S01]  /*39a0*/  @P3 FFMA.FTZ R183, R211, UR25, R138 ;  /* 0x00000019d3b73c23 */ /* 0x000fe2000801008a */
[----:B------:R-:W-:Y:S01]  /*39b0*/  PLOP3.LUT P3, PT, PT, PT, UP2, 0x80, 0x8 ;  /* 0x000000000008781c */ /* 0x000fe20003f6f028 */
[----:B------:R-:W-:Y:S02]  /*39c0*/  @P2 FFMA.FTZ R211, R3, UR6, R181 ;  /* 0x0000000603d32c23 */ /* 0x000fe400080100b5 */
[----:B-1----:R-:W-:Y:S02]  /*39d0*/  @P4 FMUL.FTZ R183, R183, R180 ;  /* 0x000000b4b7b74220 */ /* 0x002fe40000410000 */
[----:B------:R-:W-:Y:S01]  /*39e0*/  @P1 FADD.FTZ R223, R222, -R211 ;  /* 0x800000d3dedf1221 */ /* 0x000fe20000010000 */
[----:B------:R-:W-:Y:S01]  /*39f0*/  MOV R211, R136 ;  /* 0x0000008800d37202 */ /* 0x000fe20000000f00 */
[-C--:B------:R-:W-:Y:S01]  /*3a00*/  @P4 FFMA.FTZ R110, R166, R183.reuse, R110 ;  /* 0x000000b7a66e4223 */ /* 0x080fe2000001006e */
[----:B------:R-:W-:-:S05]  /*3a10*/  @P4 FMUL.FTZ R170, R34, R183 ;  /* 0x000000b722aa4220 */ /* 0x000fca0000410000 */
[----:B------:R-:W-:-:S04]  /*3a20*/  @P3 FFMA.FTZ R211, R223, UR25, R136 ;  /* 0x00000019dfd33c23 */ /* 0x000fc80008010088 */
[----:B--2---:R-:W-:-:S04]  /*3a30*/  @P4 FMUL.FTZ R177, R211, R176 ;  /* 0x000000b0d3b14220 */ /* 0x004fc80000410000 */
[-C--:B------:R-:W-:Y:S01]  /*3a40*/  @P4 FFMA.FTZ R108, R164, R177.reuse, R108 ;  /* 0x000000b1a46c4223 */ /* 0x080fe2000001006c */
[----:B------:R-:W-:Y:S01]  /*3a50*/  @P4 FMUL.FTZ R168, R32, R177 ;  /* 0x000000b120a84220 */ /* 0x000fe20000410000 */
[----:B------:R-:W-:Y:S06]  /*3a60*/  @!P4 BRA `(.L_x_13425) ;  /* 0x000000040058c947 */ /* 0x000fec0003800000 */
[----:B------:R-:W-:Y:S02]  /*3a70*/  PLOP3.LUT P1, PT, PT, PT, UP2, 0x80, 0x8 ;  /* 0x000000000008781c */ /* 0x000fe40003f2f028 */
[----:B------:R-:W-:Y:S02]  /*3a80*/  PLOP3.LUT P2, PT, PT, PT, UP2, 0x80, 0x8 ;  /* 0x000000000008781c */ /* 0x000fe40003f4f028 */
[----:B------:R-:W-:-:S09]  /*3a90*/  PLOP3.LUT P3, PT, PT, PT, UP2, 0x80, 0x8 ;  /* 0x000000000008781c */ /* 0x000fd20003f6f028 */
[----:B------:R-:W-:-:S04]  /*3aa0*/  @P1 FFMA.FTZ R171, R188, UR6, R181 ;  /* 0x00000006bcab1c23 */ /* 0x000fc800080100b5 */
[----:B------:R-:W-:Y:S01]  /*3ab0*/  @P2 FADD.FTZ R176, R192, -R171 ;  /* 0x800000abc0b02221 */ /* 0x000fe20000010000 */
[----:B------:R-:W-:-:S03]  /*3ac0*/  MOV R171, R139 ;  /* 0x0000008b00ab7202 */ /* 0x000fc60000000f00 */
[----:B------:R-:W-:-:S04]  /*3ad0*/  @P3 FFMA.FTZ R171, R176, UR25, R139 ;  /* 0x00000019b0ab3c23 */ /* 0x000fc8000801008b */
[----:B------:R-:W-:-:S04]  /*3ae0*/  FMUL.FTZ R176, R171, UR29 ;  /* 0x0000001dabb07c20 */ /* 0x000fc80008410000 */
[-C--:B------:R-:W-:Y:S01]  /*3af0*/  FFMA.FTZ R111, R167, R176.reuse, R111 ;  /* 0x000000b0a76f7223 */ /* 0x080fe2000001006f */
[----:B------:R-:W-:Y:S01]  /*3b00*/  FMUL.FTZ R171, R35, R176 ;  /* 0x000000b023ab7220 */ /* 0x000fe20000410000 */
[----:B------:R-:W-:Y:S06]  /*3b10*/  BRA `(.L_x_13425) ;  /* 0x00000004002c7947 */ /* 0x000fec0003800000 */
.L_x_13423:
[----:B0-----:R-:W0:Y:S02]  /*3b20*/  LDC.64 R176, c[0x0][0x478] ;  /* 0x00011e00ffb07b82 */ /* 0x001e240000000a00 */
[----:B0-----:R-:W-:-:S04]  /*3b30*/  ISETP.NE.U32.AND P0, PT, R176, RZ, PT ;  /* 0x000000ffb000720c */ /* 0x001fc80003f05070 */
[----:B------:R-:W-:-:S13]  /*3b40*/  ISETP.NE.AND.EX P0, PT, R177, RZ, PT, P0 ;  /* 0x000000ffb100720c */ /* 0x000fda0003f05300 */
[----:B------:R-:W-:Y:S05]  /*3b50*/  @!P0 BRA `(.L_x_13426) ;  /* 0x00000000008c8947 */ /* 0x000fea0003800000 */
[----:B------:R-:W0:Y:S01]  /*3b60*/  @P4 LDC R175, c[0x0][0x40c] ;  /* 0x00010300ffaf4b82 */ /* 0x000e220000000800 */
[----:B------:R-:W-:Y:S01]  /*3b70*/  FFMA.FTZ R173, R3, UR6, R181 ;  /* 0x0000000603ad7c23 */ /* 0x000fe200080100b5 */
[----:B------:R-:W-:-:S03]  /*3b80*/  ISETP.LT.AND P1, PT, RZ, UR28, PT ;  /* 0x0000001cff007c0c */ /* 0x000fc6000bf21270 */
[----:B------:R-:W-:Y:S01]  /*3b90*/  FADD.FTZ R172, R222, -R173 ;  /* 0x800000addeac7221 */ /* 0x000fe20000010000 */
[----:B------:R-:W-:Y:S02]  /*3ba0*/  FFMA.FTZ R173, R9, UR6, R181 ;  /* 0x0000000609ad7c23 */ /* 0x000fe400080100b5 */
[----:B------:R-:W1:Y:S01]  /*3bb0*/  @P4 LDC R176, c[0x0][0x40c] ;  /* 0x00010300ffb04b82 */ /* 0x000e620000000800 */
[----:B------:R-:W-:Y:S01]  /*3bc0*/  FMUL.FTZ R172, R172, UR25 ;  /* 0x00000019acac7c20 */ /* 0x000fe20008410000 */
[----:B------:R-:W-:-:S04]  /*3bd0*/  FADD.FTZ R174, R214, -R173 ;  /* 0x800000add6ae7221 */ /* 0x000fc80000010000 */
[----:B------:R-:W-:Y:S01]  /*3be0*/  FSEL R172, R172, RZ, P1 ;  /* 0x000000ffacac7208 */ /* 0x000fe20000800000 */
[----:B------:R-:W-:Y:S01]  /*3bf0*/  FMUL.FTZ R174, R174, UR25 ;  /* 0x00000019aeae7c20 */ /* 0x000fe20008410000 */
[----:B------:R-:W2:Y:S03]  /*3c00*/  @P4 LDC R177, c[0x0][0x40c] ;  /* 0x00010300ffb14b82 */ /* 0x000ea60000000800 */
[----:B0-----:R-:W-:Y:S01]  /*3c10*/  @P4 FMUL.FTZ R173, R172, R175 ;  /* 0x000000afacad4220 */ /* 0x001fe20000410000 */
[----:B------:R-:W-:-:S03]  /*3c20*/  FFMA.FTZ R175, R17, UR6, R181 ;  /* 0x0000000611af7c23 */ /* 0x000fc600080100b5 */
[-C--:B-----5:R-:W-:Y:S01]  /*3c30*/  @P4 FFMA.FTZ R108, R164, R173.reuse, R108 ;  /* 0x000000ada46c4223 */ /* 0x0a0fe2000001006c */
[----:B------:R-:W-:Y:S01]  /*3c40*/  @P4 FMUL.FTZ R168, R32, R173 ;  /* 0x000000ad20a84220 */ /* 0x000fe20000410000 */
[----:B------:R-:W-:Y:S01]  /*3c50*/  FSEL R173, R174, RZ, P1 ;  /* 0x000000ffaead7208 */ /* 0x000fe20000800000 */
[----:B------:R-:W-:-:S04]  /*3c60*/  FADD.FTZ R175, R200, -R175 ;  /* 0x800000afc8af7221 */ /* 0x000fc80000010000 */
[----:B-1----:R-:W-:-:S04]  /*3c70*/  @P4 FMUL.FTZ R174, R173, R176 ;  /* 0x000000b0adae4220 */ /* 0x002fc80000410000 */
[-C--:B------:R-:W-:Y:S01]  /*3c80*/  @P4 FFMA.FTZ R109, R165, R174.reuse, R109 ;  /* 0x000000aea56d4223 */ /* 0x080fe2000001006d */
[----:B------:R-:W-:Y:S01]  /*3c90*/  @P4 FMUL.FTZ R169, R33, R174 ;  /* 0x000000ae21a94220 */ /* 0x000fe20000410000 */
[----:B------:R-:W-:Y:S01]  /*3ca0*/  FMUL.FTZ R174, R175, UR25 ;  /* 0x00000019afae7c20 */ /* 0x000fe20008410000 */
        /* <DEDUP_REMOVED lines=14> */
.L_x_13426:
        /* <DEDUP_REMOVED lines=9> */
.L_x_13427:
        /* <DEDUP_REMOVED lines=9> */
.L_x_13428:
        /* <DEDUP_REMOVED lines=9> */
.L_x_13429:
        /* <DEDUP_REMOVED lines=9> */
.L_x_13425:
[----:B------:R-:W0:Y:S08]  /*3fd0*/  @P0 LDC.64 R176, c[0x0][0x478] ;  /* 0x00011e00ffb00b82 */ /* 0x000e300000000a00 */
[----:B------:R-:W1:Y:S01]  /*3fe0*/  @P4 LDC.64 R182, c[0x0][0x468] ;  /* 0x00011a00ffb64b82 */ /* 0x000e620000000a00 */
[C---:B0-----:R-:W-:Y:S01]  /*3ff0*/  @P0 IMAD.WIDE.U32 R176, R179.reuse, 0x10, R176 ;  /* 0x00000010b3b00825 */ /* 0x041fe200078e00b0 */
[----:B------:R-:W-:-:S04]  /*4000*/  IADD3 R179, PT, PT, R179, 0x100, RZ ;  /* 0x00000100b3b37810 */ /* 0x000fc80007ffe0ff */
[----:B------:R1:W-:Y:S02]  /*4010*/  @P0 STG.E.128 desc[UR10][R176.64], R172 ;  /* 0x000000acb0000986 */ /* 0x0003e4000c101d0a */
[C---:B-1----:R-:W-:Y:S01]  /*4020*/  @P4 IMAD.WIDE.U32 R176, R178.reuse, 0x10, R182 ;  /* 0x00000010b2b04825 */ /* 0x042fe200078e00b6 */
[----:B------:R-:W-:-:S04]  /*4030*/  IADD3 R178, PT, PT, R178, 0x100, RZ ;  /* 0x00000100b2b27810 */ /* 0x000fc80007ffe0ff */
[----:B------:R1:W-:Y:S03]  /*4040*/  @P4 STG.E.128 desc[UR10][R176.64], R168 ;  /* 0x000000a8b0004986 */ /* 0x0003e6000c101d0a */
.L_x_13421:
[----:B------:R-:W-:Y:S05]  /*4050*/  BSYNC.RECONVERGENT B0 ;  /* 0x0000000000007941 */ /* 0x000fea0003800200 */
.L_x_13420:
[----:B------:R-:W-:Y:S01]  /*4060*/  ISETP.GE.U32.AND P0, PT, R2, 0x300, PT ;  /* 0x000003000200780c */ /* 0x000fe20003f06070 */
[----:B------:R-:W-:-:S12]  /*4070*/  BSSY.RECONVERGENT B0, `(.L_x_13430) ;  /* 0x00000ba000007945 */ /* 0x000fd80003800200 */
[----:B------:R-:W-:Y:S05]  /*4080*/  @!P0 BRA `(.L_x_13431) ;  /* 0x0000000800e08947 */ /* 0x000fea0003800000 */
[----:B------:R-:W-:-:S04]  /*4090*/  UISETP.NE.U32.AND UP0, UPT, UR18, URZ, UPT ;  /* 0x000000ff1200728c */ /* 0x000fc8000bf05070 */
[----:B------:R-:W-:Y:S01]  /*40a0*/  UISETP.NE.AND.EX UP0, UPT, UR19, URZ, UPT, UP0 ;  /* 0x000000ff1300728c */ /* 0x000fe2000bf05300 */
[----:B------:R-:W-:Y:S10]  /*40b0*/  @!P4 BRA `(.L_x_13432) ;  /* 0x00000000000cc947 */ /* 0x000ff40003800000 */
[----:B-----5:R-:W2:Y:S02]  /*40c0*/  LDC.64 R164, c[0x0][0x390] ;  /* 0x0000e400ffa47b82 */ /* 0x020ea40000000a00 */
[----:B--2---:R-:W-:-:S06]  /*40d0*/  IMAD.WIDE.U32 R164, R178, 0x10, R164 ;  /* 0x00000010b2a47825 */ /* 0x004fcc00078e00a4 */
[----:B------:R-:W5:Y:S02]  /*40e0*/  LDG.E.128 R164, desc[UR10][R164.64] ;  /* 0x0000000aa4a47981 */ /* 0x000f64000c1e1d00 */
.L_x_13432:
        /* <DEDUP_REMOVED lines=10> */
[----:B------:R-:W-:Y:S01]  /*4190*/  MOV R174, R142 ;  /* 0x0000008e00ae7202 */ /* 0x000fe20000000f00 */
[----:B-1----:R-:W0:Y:S04]  /*41a0*/  @P4 LDC R176, c[0x0][0x40c] ;  /* 0x00010300ffb04b82 */ /* 0x002e280000000800 */
        /* <DEDUP_REMOVED lines=10> */
[-C--:B-----5:R-:W-:Y:S01]  /*4250*/  @P4 FFMA.FTZ R113, R165, R176.reuse, R113 ;  /* 0x000000b0a5714223 */ /* 0x0a0fe20000010071 */
[----:B------:R-:W-:-:S03]  /*4260*/  @P4 FMUL.FTZ R169, R37, R176 ;  /* 0x000000b025a94220 */ /* 0x000fc60000410000 */
[----:B------:R-:W-:Y:S01]  /*4270*/  @P3 FADD.FTZ R183, R199, -R172 ;  /* 0x800000acc7b73221 */ /* 0x000fe20000010000 */
[----:B------:R-:W-:-:S03]  /*4280*/  PLOP3.LUT P3, PT, PT, PT, UP2, 0x80, 0x8 ;  /* 0x000000000008781c */ /* 0x000fc60003f6f028 */
[----:B------:R-:W-:Y:S01]  /*4290*/  @P2 FFMA.FTZ R172, R187, UR6, R181 ;  /* 0x00000006bbac2c23 */ /* 0x000fe200080100b5 */
[----:B------:R-:W-:-:S09]  /*42a0*/  PLOP3.LUT P2, PT, PT, PT, UP2, 0x80, 0x8 ;  /* 0x000000000008781c */ /* 0x000fd20003f4f028 */
[----:B------:R-:W-:Y:S01]  /*42b0*/  @P3 FADD.FTZ R172, R191, -R172 ;  /* 0x800000acbfac3221 */ /* 0x000fe20000010000 */
[----:B------:R-:W-:-:S03]  /*42c0*/  PLOP3.LUT P3, PT, PT, PT, UP2, 0x80, 0x8 ;  /* 0x000000000008781c */ /* 0x000fc60003f6f028 */
[----:B------:R-:W-:Y:S01]  /*42d0*/  @P2 FFMA.FTZ R175, R172, UR25, R143 ;  /* 0x00000019acaf2c23 */ /* 0x000fe2000801008f */
[----:B------:R-:W-:-:S09]  /*42e0*/  PLOP3.LUT P2, PT, PT, PT, UP2, 0x80, 0x8 ;  /* 0x000000000008781c */ /* 0x000fd20003f4f028 */
[----:B------:R-:W-:Y:S01]  /*42f0*/  @P3 FFMA.FTZ R172, R4, UR6, R181 ;  /* 0x0000000604ac3c23 */ /* 0x000fe200080100b5 */
[----:B------:R-:W-:-:S03]  /*4300*/  PLOP3.LUT P3, PT, PT, PT, UP2, 0x80, 0x8 ;  /* 0x000000000008781c */ /* 0x000fc60003f6f028 */
[----:B------:R-:W-:Y:S01]  /*4310*/  @P2 FADD.FTZ R177, R221, -R172 ;  /* 0x800000acddb12221 */ /* 0x000fe20000010000 */
[----:B------:R-:W-:Y:S02]  /*4320*/  PLOP3.LUT P2, PT, PT, PT, UP2, 0x80, 0x8 ;  /* 0x000000000008781c */ /* 0x000fe40003f4f028 */
[----:B------:R-:W-:-:S07]  /*4330*/  MOV R172, R140 ;  /* 0x0000008c00ac7202 */ /* 0x000fce0000000f00 */
[----:B------:R-:W-:-:S04]  /*4340*/  @P3 FFMA.FTZ R172, R177, UR25, R140 ;  /* 0x00000019b1ac3c23 */ /* 0x000fc8000801008c */
[----:B--2---:R-:W-:Y:S01]  /*4350*/  @P4 FMUL.FTZ R177, R172, R211 ;  /* 0x000000d3acb14220 */ /* 0x004fe20000410000 */
[----:B------:R-:W-:-:S03]  /*4360*/  @P2 FFMA.FTZ R174, R183, UR25, R142 ;  /* 0x00000019b7ae2c23 */ /* 0x000fc6000801008e */
[-C--:B------:R-:W-:Y:S01]  /*4370*/  @P4 FFMA.FTZ R112, R164, R177.reuse, R112 ;  /* 0x000000b1a4704223 */ /* 0x080fe20000010070 */
[----:B------:R-:W-:Y:S01]  /*4380*/  @P4 FMUL.FTZ R168, R36, R177 ;  /* 0x000000b124a84220 */ /* 0x000fe20000410000 */
[----:B-1----:R-:W-:-:S04]  /*4390*/  @P4 FMUL.FTZ R177, R174, R223 ;  /* 0x000000dfaeb14220 */ /* 0x002fc80000410000 */
[-C--:B------:R-:W-:Y:S01]  /*43a0*/  @P4 FFMA.FTZ R114, R166, R177.reuse, R114 ;  /* 0x000000b1a6724223 */ /* 0x080fe20000010072 */
[----:B------:R-:W-:Y:S01]  /*43b0*/  @P4 FMUL.FTZ R170, R38, R177 ;  /* 0x000000b126aa4220 */ /* 0x000fe20000410000 */
[----:B------:R-:W-:Y:S06]  /*43c0*/  @!P4 BRA `(.L_x_13435) ;  /* 0x0000000400f0c947 */ /* 0x000fec0003800000 */
[----:B------:R-:W-:-:S04]  /*43d0*/  FMUL.FTZ R176, R175, UR29 ;  /* 0x0000001dafb07c20 */ /* 0x000fc80008410000 */
[-C--:B------:R-:W-:Y:S01]  /*43e0*/  FFMA.FTZ R115, R167, R176.reuse, R115 ;  /* 0x000000b0a7737223 */ /* 0x080fe20000010073 */
[----:B------:R-:W-:Y:S01]  /*43f0*/  FMUL.FTZ R171, R39, R176 ;  /* 0x000000b027ab7220 */ /* 0x000fe20000410000 */
[----:B------:R-:W-:Y:S06]  /*4400*/  BRA `(.L_x_13435) ;  /* 0x0000000400e07947 */ /* 0x000fec0003800000 */
.L_x_13434:
[----:B------:R-:W-:Y:S01]  /*4410*/  PLOP3.LUT P2, PT, PT, PT, UP2, 0x80, 0x8 ;  /* 0x000000000008781c */ /* 0x000fe20003f4f028 */
[----:B------:R-:W2:Y:S01]  /*4420*/  @P4 LDC R210, c[0x0][0x40c] ;  /* 0x00010300ffd24b82 */ /* 0x000ea20000000800 */
[----:B------:R-:W-:Y:S02]  /*4430*/  PLOP3.LUT P3, PT, PT, PT, UP2, 0x80, 0x8 ;  /* 0x000000000008781c */ /* 0x000fe40003f6f028 */
[----:B01----:R-:W-:-:S05]  /*4440*/  MOV R177, R142 ;  /* 0x0000008e00b17202 */ /* 0x003fca0000000f00 */
[----:B------:R-:W0:Y:S04]  /*4450*/  @P4 LDC R223, c[0x0][0x40c] ;  /* 0x00010300ffdf4b82 */ /* 0x000e280000000800 */
[----:B------:R-:W-:Y:S01]  /*4460*/  @P2 FFMA.FTZ R176, R10, UR6, R181 ;  /* 0x000000060ab02c23 */ /* 0x000fe200080100b5 */
[----:B------:R-:W-:-:S03]  /*4470*/  PLOP3.LUT P2, PT, PT, PT, UP2, 0x80, 0x8 ;  /* 0x000000000008781c */ /* 0x000fc60003f4f028 */
[----:B------:R-:W-:Y:S01]  /*4480*/  @P3 FADD.FTZ R180, R213, -R176 ;  /* 0x800000b0d5b43221 */ /* 0x000fe20000010000 */
[----:B------:R-:W-:Y:S02]  /*4490*/  PLOP3.LUT P3, PT, PT, PT, UP2, 0x80, 0x8 ;  /* 0x000000000008781c */ /* 0x000fe40003f6f028 */
[----:B------:R-:W-:-:S07]  /*44a0*/  MOV R176, R141 ;  /* 0x0000008d00b07202 */ /* 0x000fce0000000f00 */
        /* <DEDUP_REMOVED lines=8> */
[----:B------:R-:W-:Y:S01]  /*4530*/  PLOP3.LUT P2, PT, PT, PT, UP2, 0x80, 0x8 ;  /* 0x000000000008781c */ /* 0x000fe20003f4f028 */
[----:B------:R-:W0:Y:S02]  /*4540*/  @P4 LDC R180, c[0x0][0x40c] ;  /* 0x00010300ffb44b82 */ /* 0x000e240000000800 */
[----:B------:R-:W-:Y:S01]  /*4550*/  @P3 FFMA.FTZ R177, R183, UR25, R142 ;  /* 0x00000019b7b13c23 */ /* 0x000fe2000801008e */
[----:B------:R-:W-:Y:S02]  /*4560*/  PLOP3.LUT P3, PT, PT, PT, UP2, 0x80, 0x8 ;  /* 0x000000000008781c */ /* 0x000fe40003f6f028 */
[----:B------:R-:W-:-:S11]  /*4570*/  MOV R183, R140 ;  /* 0x0000008c00b77202 */ /* 0x000fd60000000f00 */
[----:B------:R-:W-:Y:S01]  /*4580*/  @P3 FFMA.FTZ R182, R4, UR6, R181 ;  /* 0x0000000604b63c23 */ /* 0x000fe200080100b5 */
[----:B------:R-:W-:-:S03]  /*4590*/  PLOP3.LUT P3, PT, PT, PT, UP2, 0x80, 0x8 ;  /* 0x000000000008781c */ /* 0x000fc60003f6f028 */
[----:B------:R-:W-:-:S10]  /*45a0*/  @P2 FADD.FTZ R211, R221, -R182 ;  /* 0x800000b6ddd32221 */ /* 0x000fd40000010000 */
[----:B------:R-:W-:Y:S01]  /*45b0*/  @P3 FFMA.FTZ R183, R211, UR25, R140 ;  /* 0x00000019d3b73c23 */ /* 0x000fe2000801008c */
[----:B--2---:R-:W-:-:S03]  /*45c0*/  @P4 FMUL.FTZ R211, R177, R210 ;  /* 0x000000d2b1d34220 */ /* 0x004fc60000410000 */
[----:B0-----:R-:W-:Y:S01]  /*45d0*/  @P4 FMUL.FTZ R177, R183, R180 ;  /* 0x000000b4b7b14220 */ /* 0x001fe20000410000 */
[-C--:B------:R-:W-:Y:S01]  /*45e0*/  @P4 FFMA.FTZ R114, R166, R211.reuse, R114 ;  /* 0x000000d3a6724223 */ /* 0x080fe20000010072 */
[----:B------:R-:W-:Y:S02]  /*45f0*/  @P4 FMUL.FTZ R170, R38, R211 ;  /* 0x000000d326aa4220 */ /* 0x000fe40000410000 */
[-C--:B------:R-:W-:Y:S01]  /*4600*/  @P4 FFMA.FTZ R112, R164, R177.reuse, R112 ;  /* 0x000000b1a4704223 */ /* 0x080fe20000010070 */
[----:B------:R-:W-:Y:S01]  /*4610*/  @P4 FMUL.FTZ R168, R36, R177 ;  /* 0x000000b124a84220 */ /* 0x000fe20000410000 */
[----:B------:R-:W-:Y:S06]  /*4620*/  @!P4 BRA `(.L_x_13435) ;  /* 0x000000040058c947 */ /* 0x000fec0003800000 */
[----:B------:R-:W-:Y:S02]  /*4630*/  PLOP3.LUT P3, PT, PT, PT, UP2, 0x80, 0x8 ;  /* 0x000000000008781c */ /* 0x000fe40003f6f028 */
        /* <DEDUP_REMOVED lines=10> */
.L_x_13433:
[----:B01----:R-:W0:Y:S02]  /*46e0*/  LDC.64 R176, c[0x0][0x478] ;  /* 0x00011e00ffb07b82 */ /* 0x003e240000000a00 */
[----:B0-----:R-:W-:-:S04]  /*46f0*/  ISETP.NE.U32.AND P1, PT, R176, RZ, PT ;  /* 0x000000ffb000720c */ /* 0x001fc80003f25070 */
[----:B------:R-:W-:-:S13]  /*4700*/  ISETP.NE.AND.EX P1, PT, R177, RZ, PT, P1 ;  /* 0x000000ffb100720c */ /* 0x000fda0003f25310 */
[----:B------:R-:W-:Y:S05]  /*4710*/  @!P1 BRA `(.L_x_13436) ;  /* 0x00000000008c9947 */ /* 0x000fea0003800000 */
        /* <DEDUP_REMOVED lines=11> */
[----:B------:R-:W-:Y:S02]  /*47d0*/  FSEL R172, R172, RZ, P2 ;  /* 0x000000ffacac7208 */ /* 0x000fe40001000000 */
[----:B------:R-:W2:Y:S03]  /*47e0*/  @P4 LDC R175, c[0x0][0x40c] ;  /* 0x00010300ffaf4b82 */ /* 0x000ea60000000800 */
[----:B0-----:R-:W-:-:S04]  /*47f0*/  @P4 FMUL.FTZ R173, R172, R173 ;  /* 0x000000adacad4220 */ /* 0x001fc80000410000 */
[-C--:B-----5:R-:W-:Y:S01]  /*4800*/  @P4 FFMA.FTZ R112, R164, R173.reuse, R112 ;  /* 0x000000ada4704223 */ /* 0x0a0fe20000010070 */
[----:B------:R-:W-:Y:S01]  /*4810*/  @P4 FMUL.FTZ R168, R36, R173 ;  /* 0x000000ad24a84220 */ /* 0x000fe20000410000 */
[----:B------:R-:W-:-:S05]  /*4820*/  FSEL R173, R174, RZ, P2 ;  /* 0x000000ffaead7208 */ /* 0x000fca0001000000 */
[----:B-1----:R-:W-:Y:S01]  /*4830*/  @P4 FMUL.FTZ R174, R173, R176 ;  /* 0x000000b0adae4220 */ /* 0x002fe20000410000 */
[----:B------:R-:W-:-:S03]  /*4840*/  FFMA.FTZ R176, R187, UR6, R181 ;  /* 0x00000006bbb07c23 */ /* 0x000fc600080100b5 */
[-C--:B------:R-:W-:Y:S01]  /*4850*/  @P4 FFMA.FTZ R113, R165, R174.reuse, R113 ;  /* 0x000000aea5714223 */ /* 0x080fe20000010071 */
[----:B------:R-:W-:Y:S01]  /*4860*/  @P4 FMUL.FTZ R169, R37, R174 ;  /* 0x000000ae25a94220 */ /* 0x000fe20000410000 */
[----:B------:R-:W-:Y:S01]  /*4870*/  FMUL.FTZ R174, R180, UR25 ;  /* 0x00000019b4ae7c20 */ /* 0x000fe20008410000 */
[----:B------:R-:W-:-:S04]  /*4880*/  FADD.FTZ R176, R191, -R176 ;  /* 0x800000b0bfb07221 */ /* 0x000fc80000010000 */
[----:B------:R-:W-:Y:S01]  /*4890*/  FSEL R174, R174, RZ, P2 ;  /* 0x000000ffaeae7208 */ /* 0x000fe20001000000 */
[----:B------:R-:W-:-:S04]  /*48a0*/  FMUL.FTZ R176, R176, UR25 ;  /* 0x00000019b0b07c20 */ /* 0x000fc80008410000 */
[----:B--2---:R-:W-:Y:S01]  /*48b0*/  @P4 FMUL.FTZ R175, R174, R175 ;  /* 0x000000afaeaf4220 */ /* 0x004fe20000410000 */
[----:B------:R-:W-:-:S03]  /*48c0*/  FSEL R176, R176, RZ, P2 ;  /* 0x000000ffb0b07208 */ /* 0x000fc60001000000 */
[-C--:B------:R-:W-:Y:S01]  /*48d0*/  @P4 FFMA.FTZ R114, R166, R175.reuse, R114 ;  /* 0x000000afa6724223 */ /* 0x080fe20000010072 */
[----:B------:R-:W-:Y:S01]  /*48e0*/  @P4 FMUL.FTZ R170, R38, R175 ;  /* 0x000000af26aa4220 */ /* 0x000fe20000410000 */
[----:B------:R-:W-:Y:S01]  /*48f0*/  MOV R175, R176 ;  /* 0x000000b000af7202 */ /* 0x000fe20000000f00 */
[----:B------:R-:W-:Y:S06]  /*4900*/  @!P4 BRA `(.L_x_13435) ;  /* 0x0000000000a0c947 */ /* 0x000fec0003800000 */
[----:B------:R-:W-:-:S04]  /*4910*/  FMUL.FTZ R176, R176, UR29 ;  /* 0x0000001db0b07c20 */ /* 0x000fc80008410000 */
[-C--:B------:R-:W-:Y:S01]  /*4920*/  FFMA.FTZ R115, R167, R176.reuse, R115 ;  /* 0x000000b0a7737223 */ /* 0x080fe20000010073 */
[----:B------:R-:W-:Y:S01]  /*4930*/  FMUL.FTZ R171, R39, R176 ;  /* 0x000000b027ab7220 */ /* 0x000fe20000410000 */
[----:B------:R-:W-:Y:S06]  /*4940*/  BRA `(.L_x_13435) ;  /* 0x0000000000907947 */ /* 0x000fec0003800000 */
.L_x_13436:
        /* <DEDUP_REMOVED lines=9> */
.L_x_13437:
        /* <DEDUP_REMOVED lines=9> */
.L_x_13438:
        /* <DEDUP_REMOVED lines=9> */
.L_x_13439:
        /* <DEDUP_REMOVED lines=9> */
.L_x_13435:
        /* <DEDUP_REMOVED lines=8> */
.L_x_13431:
[----:B------:R-:W-:Y:S05]  /*4c10*/  BSYNC.RECONVERGENT B0 ;  /* 0x0000000000007941 */ /* 0x000fea0003800200 */
.L_x_13430:
[----:B------:R-:W-:Y:S01]  /*4c20*/  ISETP.GE.U32.AND P1, PT, R2, 0x400, PT ;  /* 0x000004000200780c */ /* 0x000fe20003f26070 */
[----:B------:R-:W-:-:S12]  /*4c30*/  BSSY.RECONVERGENT B0, `(.L_x_13440) ;  /* 0x00000bb000007945 */ /* 0x000fd80003800200 */
[----:B------:R-:W-:Y:S05]  /*4c40*/  @!P1 BRA `(.L_x_13441) ;  /* 0x0000000800e49947 */ /* 0x000fea0003800000 */
[----:B------:R-:W-:-:S04]  /*4c50*/  UISETP.NE.U32.AND UP0, UPT, UR18, URZ, UPT ;  /* 0x000000ff1200728c */ /* 0x000fc8000bf05070 */
[----:B------:R-:W-:Y:S01]  /*4c60*/  UISETP.NE.AND.EX UP0, UPT, UR19, URZ, UPT, UP0 ;  /* 0x000000ff1300728c */ /* 0x000fe2000bf05300 */
[----:B------:R-:W-:Y:S10]  /*4c70*/  @!P4 BRA `(.L_x_13442) ;  /* 0x00000000000cc947 */ /* 0x000ff40003800000 */
[----:B-----5:R-:W3:Y:S02]  /*4c80*/  LDC.64 R164, c[0x0][0x390] ;  /* 0x0000e400ffa47b82 */ /* 0x020ee40000000a00 */
[----:B---3--:R-:W-:-:S06]  /*4c90*/  IMAD.WIDE.U32 R164, R178, 0x10, R164 ;  /* 0x00000010b2a47825 */ /* 0x008fcc00078e00a4 */
[----:B------:R-:W5:Y:S02]  /*4ca0*/  LDG.E.128 R164, desc[UR10][R164.64] ;  /* 0x0000000aa4a47981 */ /* 0x000f64000c1e1d00 */
.L_x_13442:
[----:B------:R-:W-:Y:S05]  /*4cb0*/  BRA.U !UP0, `(.L_x_13443) ;  /* 0x00000005087c7547 */ /* 0x000fea000b800000 */
[----:B------:R-:W-:-:S04]  /*4cc0*/  UISETP.NE.U32.AND UP0, UPT, UR4, URZ, UPT ;  /* 0x000000ff0400728c */ /* 0x000fc8000bf05070 */
[----:B------:R-:W-:-:S06]  /*4cd0*/  UISETP.NE.AND.EX UP0, UPT, UR5, URZ, UPT, UP0 ;  /* 0x000000ff0500728c */ /* 0x000fcc000bf05300 */
[----:B------:R-:W-:-:S13]  /*4ce0*/  PLOP3.LUT P2, PT, PT, PT, UP0, 0x80, 0x8 ;  /* 0x000000000008781c */ /* 0x000fda0003f4f008 */
[----:B------:R-:W-:Y:S05]  /*4cf0*/  @!P2 BRA `(.L_x_13444) ;  /* 0x0000000000b8a947 */ /* 0x000fea0003800000 */
[----:B------:R-:W-:Y:S01]  /*4d00*/  PLOP3.LUT P3, PT, PT, PT, UP2, 0x80, 0x8 ;  /* 0x000000000008781c */ /* 0x000fe20003f6f028 */
[----:B0-----:R-:W0:Y:S01]  /*4d10*/  @P4 LDC R183, c[0x0][0x40c] ;  /* 0x00010300ffb74b82 */ /* 0x001e220000000800 */
[----:B------:R-:W-:Y:S02]  /*4d20*/  MOV R173, R145 ;  /* 0x0000009100ad7202 */ /* 0x000fe40000000f00 */
[----:B------:R-:W-:Y:S02]  /*4d30*/  MOV R174, R146 ;  /* 0x0000009200ae7202 */ /* 0x000fe40000000f00 */
[----:B-12---:R-:W-:-:S03]  /*4d40*/  MOV R177, R147 ;  /* 0x0000009300b17202 */ /* 0x006fc60000000f00 */
[----:B------:R-:W1:Y:S04]  /*4d50*/  @P4 LDC R211, c[0x0][0x40c] ;  /* 0x00010300ffd34b82 */ /* 0x000e680000000800 */
[----:B------:R-:W-:Y:S01]  /*4d60*/  @P3 FFMA.FTZ R172, R11, UR6, R181 ;  /* 0x000000060bac3c23 */ /* 0x000fe200080100b5 */
[----:B------:R-:W-:-:S03]  /*4d70*/  PLOP3.LUT P3, PT, PT, PT, UP2, 0x80, 0x8 ;  /* 0x000000000008781c */ /* 0x000fc60003f6f028 */
[----:B------:R-:W2:Y:S10]  /*4d80*/  @P4 LDC R180, c[0x0][0x40c] ;  /* 0x00010300ffb44b82 */ /* 0x000eb40000000800 */
        /* <DEDUP_REMOVED lines=17> */
[----:B------:R-:W-:Y:S01]  /*4ea0*/  @P3 FADD.FTZ R175, R220, -R175 ;  /* 0x800000afdcaf3221 */ /* 0x000fe20000010000 */
[----:B------:R-:W-:-:S13]  /*4eb0*/  PLOP3.LUT P3, PT, PT, PT, UP2, 0x80, 0x8 ;  /* 0x000000000008781c */ /* 0x000fda0003f6f028 */
[----:B------:R-:W-:Y:S01]  /*4ec0*/  @P3 FFMA.FTZ R172, R175, UR25, R144 ;  /* 0x00000019afac3c23 */ /* 0x000fe20008010090 */
[----:B------:R-:W-:-:S03]  /*4ed0*/  PLOP3.LUT P3, PT, PT, PT, UP2, 0x80, 0x8 ;  /* 0x000000000008781c */ /* 0x000fc60003f6f028 */
[----:B0-----:R-:W-:-:S04]  /*4ee0*/  @P4 FMUL.FTZ R175, R172, R183 ;  /* 0x000000b7acaf4220 */ /* 0x001fc80000410000 */
[-C--:B-----5:R-:W-:Y:S01]  /*4ef0*/  @P4 FFMA.FTZ R116, R164, R175.reuse, R116 ;  /* 0x000000afa4744223 */ /* 0x0a0fe20000010074 */
[----:B------:R-:W-:Y:S01]  /*4f00*/  @P4 FMUL.FTZ R168, R40, R175 ;  /* 0x000000af28a84220 */ /* 0x000fe20000410000 */
[----:B-1----:R-:W-:-:S04]  /*4f10*/  @P4 FMUL.FTZ R175, R174, R211 ;  /* 0x000000d3aeaf4220 */ /* 0x002fc80000410000 */
[----:B------:R-:W-:Y:S01]  /*4f20*/  @P3 FFMA.FTZ R177, R176, UR25, R147 ;  /* 0x00000019b0b13c23 */ /* 0x000fe20008010093 */
[----:B--2---:R-:W-:Y:S01]  /*4f30*/  @P4 FMUL.FTZ R176, R173, R180 ;  /* 0x000000b4adb04220 */ /* 0x004fe20000410000 */
[-C--:B------:R-:W-:Y:S01]  /*4f40*/  @P4 FFMA.FTZ R118, R166, R175.reuse, R118 ;  /* 0x000000afa6764223 */ /* 0x080fe20000010076 */
[----:B------:R-:W-:Y:S02]  /*4f50*/  @P4 FMUL.FTZ R170, R42, R175 ;  /* 0x000000af2aaa4220 */ /* 0x000fe40000410000 */
        /* <DEDUP_REMOVED lines=8> */
.L_x_13444:
[----:B------:R-:W-:Y:S01]  /*4fe0*/  PLOP3.LUT P3, PT, PT, PT, UP2, 0x80, 0x8 ;  /* 0x000000000008781c */ /* 0x000fe20003f6f028 */
[----:B0-----:R-:W0:Y:S08]  /*4ff0*/  @P4 LDC R182, c[0x0][0x40c] ;  /* 0x00010300ffb64b82 */ /* 0x001e300000000800 */
[----:B------:R-:W3:Y:S04]  /*5000*/  @P4 LDC R223, c[0x0][0x40c] ;  /* 0x00010300ffdf4b82 */ /* 0x000ee80000000800 */
[----:B-12---:R-:W-:Y:S01]  /*5010*/  @P3 FFMA.FTZ R176, R11, UR6, R181 ;  /* 0x000000060bb03c23 */ /* 0x006fe200080100b5 */
[----:B------:R-:W-:-:S13]  /*5020*/  PLOP3.LUT P3, PT, PT, PT, UP2, 0x80, 0x8 ;  /* 0x000000000008781c */ /* 0x000fda0003f6f028 */
[----:B------:R-:W-:Y:S01]  /*5030*/  @P3 FADD.FTZ R180, R209, -R176 ;  /* 0x800000b0d1b43221 */ /* 0x000fe20000010000 */
[----:B------:R-:W-:Y:S02]  /*5040*/  PLOP3.LUT P3, PT, PT, PT, UP2, 0x80, 0x8 ;  /* 0x000000000008781c */ /* 0x000fe40003f6f028 */
[----:B------:R-:W-:-:S11]  /*5050*/  MOV R176, R145 ;  /* 0x0000009100b07202 */ /* 0x000fd60000000f00 */
[----:B------:R-:W-:Y:S01]  /*5060*/  @P3 FFMA.FTZ R176, R180, UR25, R145 ;  /* 0x00000019b4b03c23 */ /* 0x000fe20008010091 */
[----:B------:R-:W-:Y:S01]  /*5070*/  PLOP3.LUT P3, PT, PT, PT, UP2, 0x80, 0x8 ;  /* 0x000000000008781c */ /* 0x000fe20003f6f028 */
[----:B------:R-:W1:Y:S02]  /*5080*/  @P4 LDC R180, c[0x0][0x40c] ;  /* 0x00010300ffb44b82 */ /* 0x000e640000000800 */
[----:B---3--:R-:W-:-:S04]  /*5090*/  @P4 FMUL.FTZ R176, R176, R223 ;  /* 0x000000dfb0b04220 */ /* 0x008fc80000410000 */
[-C--:B-----5:R-:W-:Y:S01]  /*50a0*/  @P4 FFMA.FTZ R117, R165, R176.reuse, R117 ;  /* 0x000000b0a5754223 */ /* 0x0a0fe20000010075 */
[----:B------:R-:W-:-:S05]  /*50b0*/  @P4 FMUL.FTZ R169, R41, R176 ;  /* 0x000000b029a94220 */ /* 0x000fca0000410000 */
        /* <DEDUP_REMOVED lines=13> */
[----:B0-----:R-:W-:-:S03]  /*5190*/  @P4 FMUL.FTZ R211, R177, R182 ;  /* 0x000000b6b1d34220 */ /* 0x001fc60000410000 */
[----:B-1----:R-:W-:Y:S01]  /*51a0*/  @P4 FMUL.FTZ R177, R183, R180 ;  /* 0x000000b4b7b14220 */ /* 0x002fe20000410000 */
[-C--:B------:R-:W-:Y:S01]  /*51b0*/  @P4 FFMA.FTZ R118, R166, R211.reuse, R118 ;  /* 0x000000d3a6764223 */ /* 0x080fe20000010076 */
[----:B------:R-:W-:Y:S02]  /*51c0*/  @P4 FMUL.FTZ R170, R42, R211 ;  /* 0x000000d32aaa4220 */ /* 0x000fe40000410000 */
[-C--:B------:R-:W-:Y:S01]  /*51d0*/  @P4 FFMA.FTZ R116, R164, R177.reuse, R116 ;  /* 0x000000b1a4744223 */ /* 0x080fe20000010074 */
[----:B------:R-:W-:Y:S01]  /*51e0*/  @P4 FMUL.FTZ R168, R40, R177 ;  /* 0x000000b128a84220 */ /* 0x000fe20000410000 */
[----:B------:R-:W-:Y:S06]  /*51f0*/  @!P4 BRA `(.L_x_13445) ;  /* 0x000000040058c947 */ /* 0x000fec0003800000 */
[----:B------:R-:W-:-:S13]  /*5200*/  PLOP3.LUT P3, PT, PT, PT, UP2, 0x80, 0x8 ;  /* 0x000000000008781c */ /* 0x000fda0003f6f028 */
        /* <DEDUP_REMOVED lines=10> */
.L_x_13443:
[----:B012---:R-:W0:Y:S02]  /*52b0*/  LDC.64 R176, c[0x0][0x478] ;  /* 0x00011e00ffb07b82 */ /* 0x007e240000000a00 */
[----:B0-----:R-:W-:-:S04]  /*52c0*/  ISETP.NE.U32.AND P2, PT, R176, RZ, PT ;  /* 0x000000ffb000720c */ /* 0x001fc80003f45070 */
[----:B------:R-:W-:-:S13]  /*52d0*/  ISETP.NE.AND.EX P2, PT, R177, RZ, PT, P2 ;  /* 0x000000ffb100720c */ /* 0x000fda0003f45320 */
[----:B------:R-:W-:Y:S05]  /*52e0*/  @!P2 BRA `(.L_x_13446) ;  /* 0x00000000008ca947 */ /* 0x000fea0003800000 */
[----:B------:R-:W0:Y:S01]  /*52f0*/  @P4 LDC R175, c[0x0][0x40c] ;  /* 0x00010300ffaf4b82 */ /* 0x000e220000000800 */
[--C-:B------:R-:W-:Y:S01]  /*5300*/  FFMA.FTZ R173, R5, UR6, R181.reuse ;  /* 0x0000000605ad7c23 */ /* 0x100fe200080100b5 */
[----:B------:R-:W-:Y:S01]  /*5310*/  ISETP.LT.AND P3, PT, RZ, UR28, PT ;  /* 0x0000001cff007c0c */ /* 0x000fe2000bf61270 */
[----:B------:R-:W-:Y:S02]  /*5320*/  FFMA.FTZ R174, R11, UR6, R181 ;  /* 0x000000060bae7c23 */ /* 0x000fe400080100b5 */
[----:B------:R-:W-:Y:S02]  /*5330*/  FADD.FTZ R172, R220, -R173 ;  /* 0x800000addcac7221 */ /* 0x000fe40000010000 */
[----:B------:R-:W-:Y:S01]  /*5340*/  FADD.FTZ R174, R209, -R174 ;  /* 0x800000aed1ae7221 */ /* 0x000fe20000010000 */
[----:B------:R-:W1:Y:S01]  /*5350*/  @P4 LDC R176, c[0x0][0x40c] ;  /* 0x00010300ffb04b82 */ /* 0x000e620000000800 */
[----:B------:R-:W-:Y:S02]  /*5360*/  FMUL.FTZ R172, R172, UR25 ;  /* 0x00000019acac7c20 */ /* 0x000fe40008410000 */
[----:B------:R-:W-:-:S03]  /*5370*/  FMUL.FTZ R174, R174, UR25 ;  /* 0x00000019aeae7c20 */ /* 0x000fc60008410000 */
[----:B------:R-:W-:Y:S02]  /*5380*/  FSEL R172, R172, RZ, P3 ;  /* 0x000000ffacac7208 */ /* 0x000fe40001800000 */
        /* <DEDUP_REMOVED lines=25> */
.L_x_13446:
        /* <DEDUP_REMOVED lines=9> */
.L_x_13447:
        /* <DEDUP_REMOVED lines=9> */
.L_x_13448:
        /* <DEDUP_REMOVED lines=9> */
.L_x_13449:
        /* <DEDUP_REMOVED lines=9> */
.L_x_13445:
        /* <DEDUP_REMOVED lines=8> */
.L_x_13441:
[----:B------:R-:W-:Y:S05]  /*57e0*/  BSYNC.RECONVERGENT B0 ;  /* 0x0000000000007941 */ /* 0x000fea0003800200 */
.L_x_13440:
[----:B------:R-:W-:Y:S01]  /*57f0*/  ISETP.GE.U32.AND P2, PT, R2, 0x500, PT ;  /* 0x000005000200780c */ /* 0x000fe20003f46070 */
[----:B------:R-:W-:-:S12]  /*5800*/  BSSY.RECONVERGENT B0, `(.L_x_13450) ;  /* 0x00000ba000007945 */ /* 0x000fd80003800200 */
[----:B------:R-:W-:Y:S05]  /*5810*/  @!P2 BRA `(.L_x_13451) ;  /* 0x0000000800e0a947 */ /* 0x000fea0003800000 */
[----:B------:R-:W-:-:S04]  /*5820*/  UISETP.NE.U32.AND UP0, UPT, UR18, URZ, UPT ;  /* 0x000000ff1200728c */ /* 0x000fc8000bf05070 */
[----:B------:R-:W-:Y:S01]  /*5830*/  UISETP.NE.AND.EX UP0, UPT, UR19, URZ, UPT, UP0 ;  /* 0x000000ff1300728c */ /* 0x000fe2000bf05300 */
[----:B------:R-:W-:Y:S10]  /*5840*/  @!P4 BRA `(.L_x_13452) ;  /* 0x00000000000cc947 */ /* 0x000ff40003800000 */
[----:B-----5:R-:W4:Y:S02]  /*5850*/  LDC.64 R164, c[0x0][0x390] ;  /* 0x0000e400ffa47b82 */ /* 0x020f240000000a00 */
[----:B----4-:R-:W-:-:S06]  /*5860*/  IMAD.WIDE.U32 R164, R178, 0x10, R164 ;  /* 0x00000010b2a47825 */ /* 0x010fcc00078e00a4 */
[----:B------:R-:W5:Y:S02]  /*5870*/  LDG.E.128 R164, desc[UR10][R164.64] ;  /* 0x0000000aa4a47981 */ /* 0x000f64000c1e1d00 */
.L_x_13452:
[----:B------:R-:W-:Y:S05]  /*5880*/  BRA.U !UP0, `(.L_x_13453) ;  /* 0x0000000508787547 */ /* 0x000fea000b800000 */
[----:B------:R-:W-:-:S04]  /*5890*/  UISETP.NE.U32.AND UP0, UPT, UR4, URZ, UPT ;  /* 0x000000ff0400728c */ /* 0x000fc8000bf05070 */
[----:B------:R-:W-:-:S06]  /*58a0*/  UISETP.NE.AND.EX UP0, UPT, UR5, URZ, UPT, UP0 ;  /* 0x000000ff0500728c */ /* 0x000fcc000bf05300 */
[----:B------:R-:W-:-:S13]  /*58b0*/  PLOP3.LUT P3, PT, PT, PT, UP0, 0x80, 0x8 ;  /* 0x000000000008781c */ /* 0x000fda0003f6f008 */
[----:B------:R-:W-:Y:S05]  /*58c0*/  @!P3 BRA `(.L_x_13454) ;  /* 0x0000000000b4b947 */ /* 0x000fea0003800000 */
[----:B------:R-:W-:Y:S01]  /*58d0*/  PLOP3.LUT P5, PT, PT, PT, UP2, 0x80, 0x8 ;  /* 0x000000000008781c */ /* 0x000fe20003faf028 */
[----:B0123--:R-:W0:Y:S01]  /*58e0*/  @P4 LDC R176, c[0x0][0x40c] ;  /* 0x00010300ffb04b82 */ /* 0x00fe220000000800 */
[----:B------:R-:W-:Y:S02]  /*58f0*/  MOV R175, R151 ;  /* 0x0000009700af7202 */ /* 0x000fe40000000f00 */
[----:B------:R-:W-:-:S05]  /*5900*/  MOV R174, R150 ;  /* 0x0000009600ae7202 */ /* 0x000fca0000000f00 */
        /* <DEDUP_REMOVED lines=13> */
[----:B------:R-:W-:-:S03]  /*59e0*/  PLOP3.LUT P5, PT, PT, PT, UP2, 0x80, 0x8 ;  /* 0x000000000008781c */ /* 0x000fc60003faf028 */
[----:B0-----:R-:W-:-:S04]  /*59f0*/  @P4 FMUL.FTZ R176, R173, R176 ;  /* 0x000000b0adb04220 */ /* 0x001fc80000410000 */
[-C--:B-----5:R-:W-:Y:S01]  /*5a00*/  @P4 FFMA.FTZ R121, R165, R176.reuse, R121 ;  /* 0x000000b0a5794223 */ /* 0x0a0fe20000010079 */
[----:B------:R-:W-:-:S05]  /*5a10*/  @P4 FMUL.FTZ R169, R45, R176 ;  /* 0x000000b02da94220 */ /* 0x000fca0000410000 */
        /* <DEDUP_REMOVED lines=13> */
[----:B0-----:R-:W-:-:S04]  /*5af0*/  @P4 FMUL.FTZ R177, R172, R177 ;  /* 0x000000b1acb14220 */ /* 0x001fc80000410000 */
        /* <DEDUP_REMOVED lines=10> */
.L_x_13454:
[----:B------:R-:W-:Y:S01]  /*5ba0*/  PLOP3.LUT P5, PT, PT, PT, UP2, 0x80, 0x8 ;  /* 0x000000000008781c */ /* 0x000fe20003faf028 */
[----:B0-----:R-:W0:Y:S01]  /*5bb0*/  @P4 LDC R182, c[0x0][0x40c] ;  /* 0x00010300ffb64b82 */ /* 0x001e220000000800 */
[----:B-123--:R-:W-:-:S07]  /*5bc0*/  MOV R176, R149 ;  /* 0x0000009500b07202 */ /* 0x00efce0000000f00 */
[----:B------:R-:W1:Y:S04]  /*5bd0*/  @P4 LDC R211, c[0x0][0x40c] ;  /* 0x00010300ffd34b82 */ /* 0x000e680000000800 */
        /* <DEDUP_REMOVED lines=19> */
[----:B------:R-:W2:Y:S02]  /*5d10*/  @P4 LDC R183, c[0x0][0x40c] ;  /* 0x00010300ffb74b82 */ /* 0x000ea40000000800 */
[----:B--2---:R-:W-:Y:S01]  /*5d20*/  @P4 FMUL.FTZ R176, R176, R183 ;  /* 0x000000b7b0b04220 */ /* 0x004fe20000410000 */
[----:B0-----:R-:W-:Y:S01]  /*5d30*/  @P4 FMUL.FTZ R183, R177, R182 ;  /* 0x000000b6b1b74220 */ /* 0x001fe20000410000 */
[----:B-1----:R-:W-:Y:S02]  /*5d40*/  @P4 FMUL.FTZ R177, R180, R211 ;  /* 0x000000d3b4b14220 */ /* 0x002fe40000410000 */
[-C--:B-----5:R-:W-:Y:S01]  /*5d50*/  @P4 FFMA.FTZ R121, R165, R176.reuse, R121 ;  /* 0x000000b0a5794223 */ /* 0x0a0fe20000010079 */
[----:B------:R-:W-:Y:S01]  /*5d60*/  @P4 FMUL.FTZ R169, R45, R176 ;  /* 0x000000b02da94220 */ /* 0x000fe20000410000 */
[-C--:B------:R-:W-:Y:S01]  /*5d70*/  @P4 FFMA.FTZ R122, R166, R183.reuse, R122 ;  /* 0x000000b7a67a4223 */ /* 0x080fe2000001007a */
[----:B------:R-:W-:Y:S01]  /*5d80*/  @P4 FMUL.FTZ R170, R46, R183 ;  /* 0x000000b72eaa4220 */ /* 0x000fe20000410000 */
        /* <DEDUP_REMOVED lines=14> */
.L_x_13453:
[----:B0123--:R-:W0:Y:S02]  /*5e70*/  LDC.64 R176, c[0x0][0x478] ;  /* 0x00011e00ffb07b82 */ /* 0x00fe240000000a00 */
[----:B0-----:R-:W-:-:S04]  /*5e80*/  ISETP.NE.U32.AND P3, PT, R176, RZ, PT ;  /* 0x000000ffb000720c */ /* 0x001fc80003f65070 */
[----:B------:R-:W-:-:S13]  /*5e90*/  ISETP.NE.AND.EX P3, PT, R177, RZ, PT, P3 ;  /* 0x000000ffb100720c */ /* 0x000fda0003f65330 */
[----:B------:R-:W-:Y:S05]  /*5ea0*/  @!P3 BRA `(.L_x_13456) ;  /* 0x00000000008cb947 */ /* 0x000fea0003800000 */
[--C-:B------:R-:W-:Y:S01]  /*5eb0*/  FFMA.FTZ R175, R23, UR6, R181.reuse ;  /* 0x0000000617af7c23 */ /* 0x100fe200080100b5 */
[----:B------:R-:W-:Y:S01]  /*5ec0*/  ISETP.LT.AND P5, PT, RZ, UR28, PT ;  /* 0x0000001cff007c0c */ /* 0x000fe2000bfa1270 */
[----:B------:R-:W0:Y:S01]  /*5ed0*/  @P4 LDC R183, c[0x0][0x40c] ;  /* 0x00010300ffb74b82 */ /* 0x000e220000000800 */
[----:B------:R-:W-:Y:S01]  /*5ee0*/  FFMA.FTZ R172, R6, UR6, R181 ;  /* 0x0000000606ac7c23 */ /* 0x000fe200080100b5 */
[----:B------:R-:W-:Y:S01]  /*5ef0*/  FADD.FTZ R175, R194, -R175 ;  /* 0x800000afc2af7221 */ /* 0x000fe20000010000 */
[--C-:B------:R-:W-:Y:S01]  /*5f00*/  FFMA.FTZ R174, R14, UR6, R181.reuse ;  /* 0x000000060eae7c23 */ /* 0x100fe200080100b5 */
[----:B------:R-:W-:Y:S01]  /*5f10*/  FFMA.FTZ R173, R12, UR6, R181 ;  /* 0x000000060cad7c23 */ /* 0x000fe200080100b5 */
[----:B------:R-:W-:Y:S01]  /*5f20*/  FADD.FTZ R172, R219, -R172 ;  /* 0x800000acdbac7221 */ /* 0x000fe20000010000 */
[----:B------:R-:W-:Y:S01]  /*5f30*/  FMUL.FTZ R175, R175, UR25 ;  /* 0x00000019afaf7c20 */ /* 0x000fe20008410000 */
[----:B------:R-:W-:Y:S01]  /*5f40*/  FADD.FTZ R174, R197, -R174 ;  /* 0x800000aec5ae7221 */ /* 0x000fe20000010000 */
[----:B------:R-:W1:Y:S01]  /*5f50*/  @P4 LDC R176, c[0x0][0x40c] ;  /* 0x00010300ffb04b82 */ /* 0x000e620000000800 */
[----:B------:R-:W-:Y:S01]  /*5f60*/  FMUL.FTZ R172, R172, UR25 ;  /* 0x00000019acac7c20 */ /* 0x000fe20008410000 */
[----:B------:R-:W-:Y:S01]  /*5f70*/  FADD.FTZ R173, R208, -R173 ;  /* 0x800000add0ad7221 */ /* 0x000fe20000010000 */
[----:B------:R-:W-:Y:S01]  /*5f80*/  FSEL R177, R175, RZ, P5 ;  /* 0x000000ffafb17208 */ /* 0x000fe20002800000 */
[----:B------:R-:W-:-:S02]  /*5f90*/  FMUL.FTZ R174, R174, UR25 ;  /* 0x00000019aeae7c20 */ /* 0x000fc40008410000 */
[----:B------:R-:W-:Y:S01]  /*5fa0*/  FSEL R172, R172, RZ, P5 ;  /* 0x000000ffacac7208 */ /* 0x000fe20002800000 */
[----:B------:R-:W-:Y:S01]  /*5fb0*/  FMUL.FTZ R173, R173, UR25 ;  /* 0x00000019adad7c20 */ /* 0x000fe20008410000 */
[----:B------:R-:W2:Y:S01]  /*5fc0*/  @P4 LDC R175, c[0x0][0x40c] ;  /* 0x00010300ffaf4b82 */ /* 0x000ea20000000800 */
[----:B------:R-:W-:-:S03]  /*5fd0*/  FSEL R174, R174, RZ, P5 ;  /* 0x000000ffaeae7208 */ /* 0x000fc60002800000 */
[----:B------:R-:W-:-:S05]  /*5fe0*/  FSEL R173, R173, RZ, P5 ;  /* 0x000000ffadad7208 */ /* 0x000fca0002800000 */
[----:B-1----:R-:W-:-:S04]  /*5ff0*/  @P4 FMUL.FTZ R176, R173, R176 ;  /* 0x000000b0adb04220 */ /* 0x002fc80000410000 */
[-C--:B-----5:R-:W-:Y:S01]  /*6000*/  @P4 FFMA.FTZ R121, R165, R176.reuse, R121 ;  /* 0x000000b0a5794223 */ /* 0x0a0fe20000010079 */
[----:B------:R-:W-:Y:S01]  /*6010*/  @P4 FMUL.FTZ R169, R45, R176 ;  /* 0x000000b02da94220 */ /* 0x000fe20000410000 */
[----:B--2---:R-:W-:-:S04]  /*6020*/  @P4 FMUL.FTZ R175, R172, R175 ;  /* 0x000000afacaf4220 */ /* 0x004fc80000410000 */
[-C--:B------:R-:W-:Y:S01]  /*6030*/  @P4 FFMA.FTZ R120, R164, R175.reuse, R120 ;  /* 0x000000afa4784223 */ /* 0x080fe20000010078 */
[----:B------:R-:W-:Y:S01]  /*6040*/  @P4 FMUL.FTZ R168, R44, R175 ;  /* 0x000000af2ca84220 */ /* 0x000fe20000410000 */
[----:B0-----:R-:W-:-:S04]  /*6050*/  @P4 FMUL.FTZ R175, R174, R183 ;  /* 0x000000b7aeaf4220 */ /* 0x001fc80000410000 */
        /* <DEDUP_REMOVED lines=8> */
.L_x_13456:
        /* <DEDUP_REMOVED lines=9> */
.L_x_13457:
        /* <DEDUP_REMOVED lines=9> */
.L_x_13458:
        /* <DEDUP_REMOVED lines=9> */
.L_x_13459:
        /* <DEDUP_REMOVED lines=9> */
.L_x_13455:
        /* <DEDUP_REMOVED lines=8> */
.L_x_13451:
[----:B------:R-:W-:Y:S05]  /*63a0*/  BSYNC.RECONVERGENT B0 ;  /* 0x0000000000007941 */ /* 0x000fea0003800200 */
.L_x_13450:
[----:B------:R-:W-:Y:S01]  /*63b0*/  ISETP.GE.U32.AND P3, PT, R2, 0x600, PT ;  /* 0x000006000200780c */ /* 0x000fe20003f66070 */
[----:B------:R-:W-:-:S12]  /*63c0*/  BSSY.RECONVERGENT B0, `(.L_x_13460) ;  /* 0x00000ba000007945 */ /* 0x000fd80003800200 */
[----:B------:R-:W-:Y:S05]  /*63d0*/  @!P3 BRA `(.L_x_13461) ;  /* 0x0000000800e0b947 */ /* 0x000fea0003800000 */
[----:B------:R-:W-:-:S04]  /*63e0*/  UISETP.NE.U32.AND UP0, UPT, UR18, URZ, UPT ;  /* 0x000000ff1200728c */ /* 0x000fc8000bf05070 */
[----:B------:R-:W-:Y:S01]  /*63f0*/  UISETP.NE.AND.EX UP0, UPT, UR19, URZ, UPT, UP0 ;  /* 0x000000ff1300728c */ /* 0x000fe2000bf05300 */
[----:B------:R-:W-:Y:S10]  /*6400*/  @!P4 BRA `(.L_x_13462) ;  /* 0x00000000000cc947 */ /* 0x000ff40003800000 */
[----:B-----5:R-:W0:Y:S02]  /*6410*/  LDC.64 R164, c[0x0][0x390] ;  /* 0x0000e400ffa47b82 */ /* 0x020e240000000a00 */
[----:B0-----:R-:W-:-:S06]  /*6420*/  IMAD.WIDE.U32 R164, R178, 0x10, R164 ;  /* 0x00000010b2a47825 */ /* 0x001fcc00078e00a4 */
[----:B------:R-:W5:Y:S02]  /*6430*/  LDG.E.128 R164, desc[UR10][R164.64] ;  /* 0x0000000aa4a47981 */ /* 0x000f64000c1e1d00 */
.L_x_13462:
[----:B------:R-:W-:Y:S05]  /*6440*/  BRA.U !UP0, `(.L_x_13463) ;  /* 0x0000000508787547 */ /* 0x000fea000b800000 */
[----:B------:R-:W-:-:S04]  /*6450*/  UISETP.NE.U32.AND UP0, UPT, UR4, URZ, UPT ;  /* 0x000000ff0400728c */ /* 0x000fc8000bf05070 */
[----:B------:R-:W-:-:S06]  /*6460*/  UISETP.NE.AND.EX UP0, UPT, UR5, URZ, UPT, UP0 ;  /* 0x000000ff0500728c */ /* 0x000fcc000bf05300 */
[----:B------:R-:W-:-:S13]  /*6470*/  PLOP3.LUT P5, PT, PT, PT, UP0, 0x80, 0x8 ;  /* 0x000000000008781c */ /* 0x000fda0003faf008 */
[----:B------:R-:W-:Y:S05]  /*6480*/  @!P5 BRA `(.L_x_13464) ;  /* 0x0000000000b4d947 */ /* 0x000fea0003800000 */
[----:B------:R-:W-:Y:S01]  /*6490*/  PLOP3.LUT P6, PT, PT, PT, UP2, 0x80, 0x8 ;  /* 0x000000000008781c */ /* 0x000fe20003fcf028 */
[----:B01234-:R-:W0:Y:S01]  /*64a0*/  @P4 LDC R176, c[0x0][0x40c] ;  /* 0x00010300ffb04b82 */ /* 0x01fe220000000800 */
[----:B------:R-:W-:Y:S02]  /*64b0*/  MOV R175, R155 ;  /* 0x0000009b00af7202 */ /* 0x000fe40000000f00 */
[----:B------:R-:W-:Y:S02]  /*64c0*/  MOV R173, R153 ;  /* 0x0000009900ad7202 */ /* 0x000fe40000000f00 */
        /* <DEDUP_REMOVED lines=41> */
.L_x_13464:
[----:B------:R-:W-:Y:S01]  /*6760*/  PLOP3.LUT P6, PT, PT, PT, UP2, 0x80, 0x8 ;  /* 0x000000000008781c */ /* 0x000fe20003fcf028 */
[----:B0-----:R-:W0:Y:S08]  /*6770*/  @P4 LDC R182, c[0x0][0x40c] ;  /* 0x00010300ffb64b82 */ /* 0x001e300000000800 */
[----:B------:R-:W0:Y:S04]  /*6780*/  @P4 LDC R211, c[0x0][0x40c] ;  /* 0x00010300ffd34b82 */ /* 0x000e280000000800 */
[----:B-1234-:R-:W-:Y:S01]  /*6790*/  @P6 FFMA.FTZ R176, R13, UR6, R181 ;  /* 0x000000060db06c23 */ /* 0x01efe200080100b5 */
        /* <DEDUP_REMOVED lines=18> */
[----:B------:R-:W-:Y:S02]  /*68c0*/  @P6 FFMA.FTZ R180, R183, UR25, R152 ;  /* 0x00000019b7b46c23 */ /* 0x000fe40008010098 */
[----:B------:R-:W1:Y:S02]  /*68d0*/  @P4 LDC R183, c[0x0][0x40c] ;  /* 0x00010300ffb74b82 */ /* 0x000e640000000800 */
[----:B-1----:R-:W-:Y:S01]  /*68e0*/  @P4 FMUL.FTZ R176, R176, R183 ;  /* 0x000000b7b0b04220 */ /* 0x002fe20000410000 */
[----:B0-----:R-:W-:Y:S01]  /*68f0*/  @P4 FMUL.FTZ R183, R177, R182 ;  /* 0x000000b6b1b74220 */ /* 0x001fe20000410000 */
[----:B------:R-:W-:Y:S02]  /*6900*/  @P4 FMUL.FTZ R177, R180, R211 ;  /* 0x000000d3b4b14220 */ /* 0x000fe40000410000 */
[-C--:B-----5:R-:W-:Y:S01]  /*6910*/  @P4 FFMA.FTZ R125, R165, R176.reuse, R125 ;  /* 0x000000b0a57d4223 */ /* 0x0a0fe2000001007d */
[----:B------:R-:W-:Y:S01]  /*6920*/  @P4 FMUL.FTZ R169, R49, R176 ;  /* 0x000000b031a94220 */ /* 0x000fe20000410000 */
[-C--:B------:R-:W-:Y:S01]  /*6930*/  @P4 FFMA.FTZ R126, R166, R183.reuse, R126 ;  /* 0x000000b7a67e4223 */ /* 0x080fe2000001007e */
[----:B------:R-:W-:Y:S01]  /*6940*/  @P4 FMUL.FTZ R170, R50, R183 ;  /* 0x000000b732aa4220 */ /* 0x000fe20000410000 */
[-C--:B------:R-:W-:Y:S01]  /*6950*/  @P4 FFMA.FTZ R124, R164, R177.reuse, R124 ;  /* 0x000000b1a47c4223 */ /* 0x080fe2000001007c */
[----:B------:R-:W-:Y:S01]  /*6960*/  @P4 FMUL.FTZ R168, R48, R177 ;  /* 0x000000b130a84220 */ /* 0x000fe20000410000 */
[----:B------:R-:W-:Y:S06]  /*6970*/  @!P4 BRA `(.L_x_13465) ;  /* 0x000000040058c947 */ /* 0x000fec0003800000 */
[----:B------:R-:W-:Y:S02]  /*6980*/  PLOP3.LUT P6, PT, PT, PT, UP2, 0x80, 0x8 ;  /* 0x000000000008781c */ /* 0x000fe40003fcf028 */
        /* <DEDUP_REMOVED lines=10> */
.L_x_13463:
[----:B01234-:R-:W0:Y:S02]  /*6a30*/  LDC.64 R176, c[0x0][0x478] ;  /* 0x00011e00ffb07b82 */ /* 0x01fe240000000a00 */
        /* <DEDUP_REMOVED lines=12> */
[----:B------:R-:W0:Y:S01]  /*6b00*/  @P4 LDC R183, c[0x0][0x40c] ;  /* 0x00010300ffb74b82 */ /* 0x000e220000000800 */
[----:B------:R-:W-:Y:S01]  /*6b10*/  FMUL.FTZ R172, R172, UR25 ;  /* 0x00000019acac7c20 */ /* 0x000fe20008410000 */
[----:B------:R-:W-:Y:S01]  /*6b20*/  FMUL.FTZ R175, R175, UR25 ;  /* 0x00000019afaf7c20 */ /* 0x000fe20008410000 */
[----:B------:R-:W-:Y:S01]  /*6b30*/  FMUL.FTZ R174, R174, UR25 ;  /* 0x00000019aeae7c20 */ /* 0x000fe20008410000 */
[----:B------:R-:W-:-:S02]  /*6b40*/  FMUL.FTZ R173, R173, UR25 ;  /* 0x00000019adad7c20 */ /* 0x000fc40008410000 */
[----:B------:R-:W-:Y:S02]  /*6b50*/  FSEL R172, R172, RZ, P6 ;  /* 0x000000ffacac7208 */ /* 0x000fe40003000000 */
[----:B------:R-:W-:Y:S01]  /*6b60*/  FSEL R177, R175, RZ, P6 ;  /* 0x000000ffafb17208 */ /* 0x000fe20003000000 */
[----:B------:R-:W1:Y:S01]  /*6b70*/  @P4 LDC R176, c[0x0][0x40c] ;  /* 0x00010300ffb04b82 */ /* 0x000e620000000800 */
[----:B------:R-:W-:Y:S02]  /*6b80*/  FSEL R174, R174, RZ, P6 ;  /* 0x000000ffaeae7208 */ /* 0x000fe40003000000 */
[----:B------:R-:W-:-:S05]  /*6b90*/  FSEL R173, R173, RZ, P6 ;  /* 0x000000ffadad7208 */ /* 0x000fca0003000000 */
[----:B------:R-:W2:Y:S01]  /*6ba0*/  @P4 LDC R175, c[0x0][0x40c] ;  /* 0x00010300ffaf4b82 */ /* 0x000ea20000000800 */
        /* <DEDUP_REMOVED lines=15> */
.L_x_13466:
        /* <DEDUP_REMOVED lines=9> */
.L_x_13467:
        /* <DEDUP_REMOVED lines=9> */
.L_x_13468:
        /* <DEDUP_REMOVED lines=9> */
.L_x_13469:
        /* <DEDUP_REMOVED lines=9> */
.L_x_13465:
[----:B------:R-:W0:Y:S02]  /*6ee0*/  @P5 LDC.64 R176, c[0x0][0x478] ;  /* 0x00011e00ffb05b82 */ /* 0x000e240000000a00 */
[C---:B0-----:R-:W-:Y:S01]  /*6ef0*/  @P5 IMAD.WIDE.U32 R176, R179.reuse, 0x10, R176 ;  /* 0x00000010b3b05825 */ /* 0x041fe200078e00b0 */
[----:B------:R-:W-:-:S04]  /*6f00*/  IADD3 R179, PT, PT, R179, 0x100, RZ ;  /* 0x00000100b3b37810 */ /* 0x000fc80007ffe0ff */
[----:B------:R0:W-:Y:S02]  /*6f10*/  @P5 STG.E.128 desc[UR10][R176.64], R172 ;  /* 0x000000acb0005986 */ /* 0x0001e4000c101d0a */
[----:B0-----:R-:W0:Y:S02]  /*6f20*/  @P4 LDC.64 R176, c[0x0][0x468] ;  /* 0x00011a00ffb04b82 */ /* 0x001e240000000a00 */
[C---:B0-----:R-:W-:Y:S01]  /*6f30*/  @P4 IMAD.WIDE.U32 R176, R178.reuse, 0x10, R176 ;  /* 0x00000010b2b04825 */ /* 0x041fe200078e00b0 */
[----:B------:R-:W-:-:S04]  /*6f40*/  IADD3 R178, PT, PT, R178, 0x100, RZ ;  /* 0x00000100b2b27810 */ /* 0x000fc80007ffe0ff */
[----:B------:R0:W-:Y:S03]  /*6f50*/  @P4 STG.E.128 desc[UR10][R176.64], R168 ;  /* 0x000000a8b0004986 */ /* 0x0001e6000c101d0a */
.L_x_13461:
[----:B------:R-:W-:Y:S05]  /*6f60*/  BSYNC.RECONVERGENT B0 ;  /* 0x0000000000007941 */ /* 0x000fea0003800200 */
.L_x_13460:
[----:B------:R-:W-:Y:S01]  /*6f70*/  ISETP.GE.U32.AND P5, PT, R2, 0x700, PT ;  /* 0x000007000200780c */ /* 0x000fe20003fa6070 */
[----:B------:R-:W-:Y:S03]  /*6f80*/  BSSY.RECONVERGENT B0, `(.L_x_13470) ;  /* 0x00000ba000007945 */ /* 0x000fe60003800200 */
[----:B------:R-:W-:-:S09]  /*6f90*/  P2R R180, PR, RZ, 0x20 ;  /* 0x00000020ffb47803 */ /* 0x000fd20000000000 */
[----:B------:R-:W-:Y:S05]  /*6fa0*/  @!P5 BRA `(.L_x_13471) ;  /* 0x0000000800dcd947 */ /* 0x000fea0003800000 */
[----:B------:R-:W-:-:S04]  /*6fb0*/  UISETP.NE.U32.AND UP0, UPT, UR18, URZ, UPT ;  /* 0x000000ff1200728c */ /* 0x000fc8000bf05070 */
[----:B------:R-:W-:Y:S01]  /*6fc0*/  UISETP.NE.AND.EX UP0, UPT, UR19, URZ, UPT, UP0 ;  /* 0x000000ff1300728c */ /* 0x000fe2000bf05300 */
[----:B------:R-:W-:Y:S10]  /*6fd0*/  @!P4 BRA `(.L_x_13472) ;  /* 0x00000000000cc947 */ /* 0x000ff40003800000 */
[----:B-----5:R-:W0:Y:S02]  /*6fe0*/  LDC.64 R164, c[0x0][0x390] ;  /* 0x0000e400ffa47b82 */ /* 0x020e240000000a00 */
[----:B0-----:R-:W-:-:S06]  /*6ff0*/  IMAD.WIDE.U32 R164, R178, 0x10, R164 ;  /* 0x00000010b2a47825 */ /* 0x001fcc00078e00a4 */
[----:B------:R-:W5:Y:S02]  /*7000*/  LDG.E.128 R164, desc[UR10][R164.64] ;  /* 0x0000000aa4a47981 */ /* 0x000f64000c1e1d00 */
.L_x_13472:
        /* <DEDUP_REMOVED lines=32> */
[----:B------:R-:W-:Y:S01]  /*7210*/  PLOP3.LUT P6, PT, PT, PT, UP2, 0x80, 0x8 ;  /* 0x000000000008781c */ /* 0x000fe20003fcf028 */
[----:B------:R-:W0:-:S12]  /*7220*/  @P4 LDC R181, c[0x0][0x40c] ;  /* 0x00010300ffb54b82 */ /* 0x000e180000000800 */
[----:B------:R-:W-:Y:S01]  /*7230*/  @P6 FADD.FTZ R177, R217, -R172 ;  /* 0x800000acd9b16221 */ /* 0x000fe20000010000 */
[----:B------:R-:W-:Y:S02]  /*7240*/  PLOP3.LUT P6, PT, PT, PT, UP2, 0x80, 0x8 ;  /* 0x000000000008781c */ /* 0x000fe40003fcf028 */
[----:B------:R-:W-:-:S11]  /*7250*/  MOV R172, R24 ;  /* 0x0000001800ac7202 */ /* 0x000fd60000000f00 */
[----:B------:R-:W-:Y:S02]  /*7260*/  @P6 FFMA.FTZ R172, R177, UR25, R24 ;  /* 0x00000019b1ac6c23 */ /* 0x000fe40008010018 */
[----:B------:R-:W1:Y:S02]  /*7270*/  @P4 LDC R177, c[0x0][0x40c] ;  /* 0x00010300ffb14b82 */ /* 0x000e640000000800 */
[----:B-1----:R-:W-:-:S04]  /*7280*/  @P4 FMUL.FTZ R177, R172, R177 ;  /* 0x000000b1acb14220 */ /* 0x002fc80000410000 */
[-C--:B------:R-:W-:Y:S01]  /*7290*/  @P4 FFMA.FTZ R128, R164, R177.reuse, R128 ;  /* 0x000000b1a4804223 */ /* 0x080fe20000010080 */
[----:B------:R-:W-:Y:S01]  /*72a0*/  @P4 FMUL.FTZ R168, R52, R177 ;  /* 0x000000b134a84220 */ /* 0x000fe20000410000 */
[----:B0-----:R-:W-:-:S04]  /*72b0*/  @P4 FMUL.FTZ R177, R174, R181 ;  /* 0x000000b5aeb14220 */ /* 0x001fc80000410000 */
[-C--:B------:R-:W-:Y:S01]  /*72c0*/  @P4 FFMA.FTZ R130, R166, R177.reuse, R130 ;  /* 0x000000b1a6824223 */ /* 0x080fe20000010082 */
[----:B------:R-:W-:Y:S01]  /*72d0*/  @P4 FMUL.FTZ R170, R54, R177 ;  /* 0x000000b136aa4220 */ /* 0x000fe20000410000 */
[----:B------:R-:W-:Y:S06]  /*72e0*/  @!P4 BRA `(.L_x_13475) ;  /* 0x0000000400f4c947 */ /* 0x000fec0003800000 */
[----:B------:R-:W-:-:S04]  /*72f0*/  FMUL.FTZ R176, R175, UR29 ;  /* 0x0000001dafb07c20 */ /* 0x000fc80008410000 */
[-C--:B------:R-:W-:Y:S01]  /*7300*/  FFMA.FTZ R131, R167, R176.reuse, R131 ;  /* 0x000000b0a7837223 */ /* 0x080fe20000010083 */
[----:B------:R-:W-:Y:S01]  /*7310*/  FMUL.FTZ R171, R55, R176 ;  /* 0x000000b037ab7220 */ /* 0x000fe20000410000 */
[----:B------:R-:W-:Y:S06]  /*7320*/  BRA `(.L_x_13475) ;  /* 0x0000000400e47947 */ /* 0x000fec0003800000 */
.L_x_13474:
[----:B------:R-:W-:Y:S01]  /*7330*/  PLOP3.LUT P6, PT, PT, PT, UP2, 0x80, 0x8 ;  /* 0x000000000008781c */ /* 0x000fe20003fcf028 */
[----:B------:R-:W0:Y:S02]  /*7340*/  @P4 LDC R210, c[0x0][0x40c] ;  /* 0x00010300ffd24b82 */ /* 0x000e240000000800 */
[----:B01234-:R-:W-:-:S06]  /*7350*/  MOV R176, R25 ;  /* 0x0000001900b07202 */ /* 0x01ffcc0000000f00 */
[----:B------:R-:W0:Y:S04]  /*7360*/  @P4 LDC R211, c[0x0][0x40c] ;  /* 0x00010300ffd34b82 */ /* 0x000e280000000800 */
        /* <DEDUP_REMOVED lines=19> */
[----:B------:R-:W1:Y:S02]  /*74a0*/  @P4 LDC R183, c[0x0][0x40c] ;  /* 0x00010300ffb74b82 */ /* 0x000e640000000800 */
[----:B-1----:R-:W-:Y:S01]  /*74b0*/  @P4 FMUL.FTZ R176, R176, R183 ;  /* 0x000000b7b0b04220 */ /* 0x002fe20000410000 */
[----:B------:R-:W-:Y:S01]  /*74c0*/  @P4 FMUL.FTZ R183, R177, R210 ;  /* 0x000000d2b1b74220 */ /* 0x000fe20000410000 */
[----:B0-----:R-:W-:Y:S02]  /*74d0*/  @P4 FMUL.FTZ R177, R182, R211 ;  /* 0x000000d3b6b14220 */ /* 0x001fe40000410000 */
        /* <DEDUP_REMOVED lines=18> */
.L_x_13473:
[----:B01234-:R-:W0:Y:S02]  /*7600*/  LDC.64 R176, c[0x0][0x478] ;  /* 0x00011e00ffb07b82 */ /* 0x01fe240000000a00 */
[----:B0-----:R-:W-:-:S04]  /*7610*/  ISETP.NE.U32.AND P5, PT, R176, RZ, PT ;  /* 0x000000ffb000720c */ /* 0x001fc80003fa5070 */
[----:B------:R-:W-:-:S13]  /*7620*/  ISETP.NE.AND.EX P5, PT, R177, RZ, PT, P5 ;  /* 0x000000ffb100720c */ /* 0x000fda0003fa5350 */
[----:B------:R-:W-:Y:S05]  /*7630*/  @!P5 BRA `(.L_x_13476) ;  /* 0x00000000008cd947 */ /* 0x000fea0003800000 */
[--C-:B------:R-:W-:Y:S01]  /*7640*/  FFMA.FTZ R175, R184, UR6, R181.reuse ;  /* 0x00000006b8af7c23 */ /* 0x100fe200080100b5 */
[----:B------:R-:W-:Y:S01]  /*7650*/  ISETP.LT.AND P6, PT, RZ, UR28, PT ;  /* 0x0000001cff007c0c */ /* 0x000fe2000bfc1270 */
[--C-:B------:R-:W-:Y:S01]  /*7660*/  FFMA.FTZ R172, R205, UR6, R181.reuse ;  /* 0x00000006cdac7c23 */ /* 0x100fe200080100b5 */
[----:B------:R-:W-:Y:S01]  /*7670*/  FFMA.FTZ R173, R202, UR6, R181 ;  /* 0x00000006caad7c23 */ /* 0x000fe200080100b5 */
[----:B------:R-:W-:Y:S01]  /*7680*/  FADD.FTZ R175, R196, -R175 ;  /* 0x800000afc4af7221 */ /* 0x000fe20000010000 */
[----:B------:R-:W-:Y:S01]  /*7690*/  FFMA.FTZ R174, R216, UR6, R181 ;  /* 0x00000006d8ae7c23 */ /* 0x000fe200080100b5 */
[----:B------:R-:W0:Y:S01]  /*76a0*/  @P4 LDC R176, c[0x0][0x40c] ;  /* 0x00010300ffb04b82 */ /* 0x000e220000000800 */
[----:B------:R-:W-:Y:S01]  /*76b0*/  FADD.FTZ R172, R217, -R172 ;  /* 0x800000acd9ac7221 */ /* 0x000fe20000010000 */
[----:B------:R-:W-:Y:S01]  /*76c0*/  FMUL.FTZ R175, R175, UR25 ;  /* 0x00000019afaf7c20 */ /* 0x000fe20008410000 */
[----:B------:R-:W-:Y:S01]  /*76d0*/  FADD.FTZ R174, R185, -R174 ;  /* 0x800000aeb9ae7221 */ /* 0x000fe20000010000 */
[----:B------:R-:W-:Y:S01]  /*76e0*/  FADD.FTZ R173, R206, -R173 ;  /* 0x800000adcead7221 */ /* 0x000fe20000010000 */
[----:B------:R-:W-:-:S02]  /*76f0*/  FMUL.FTZ R172, R172, UR25 ;  /* 0x00000019acac7c20 */ /* 0x000fc40008410000 */
[----:B------:R-:W-:Y:S01]  /*7700*/  FSEL R177, R175, RZ, P6 ;  /* 0x000000ffafb17208 */ /* 0x000fe20003000000 */
[----:B------:R-:W1:Y:S01]  /*7710*/  @P4 LDC R181, c[0x0][0x40c] ;  /* 0x00010300ffb54b82 */ /* 0x000e620000000800 */
[----:B------:R-:W-:Y:S01]  /*7720*/  FMUL.FTZ R174, R174, UR25 ;  /* 0x00000019aeae7c20 */ /* 0x000fe20008410000 */
[----:B------:R-:W-:Y:S01]  /*7730*/  FSEL R172, R172, RZ, P6 ;  /* 0x000000ffacac7208 */ /* 0x000fe20003000000 */
[----:B------:R-:W-:-:S03]  /*7740*/  FMUL.FTZ R173, R173, UR25 ;  /* 0x00000019adad7c20 */ /* 0x000fc60008410000 */
[----:B------:R-:W-:Y:S02]  /*7750*/  FSEL R174, R174, RZ, P6 ;  /* 0x000000ffaeae7208 */ /* 0x000fe40003000000 */
[----:B------:R-:W2:Y:S01]  /*7760*/  @P4 LDC R175, c[0x0][0x40c] ;  /* 0x00010300ffaf4b82 */ /* 0x000ea20000000800 */
[----:B------:R-:W-:-:S05]  /*7770*/  FSEL R173, R173, RZ, P6 ;  /* 0x000000ffadad7208 */ /* 0x000fca0003000000 */
[----:B0-----:R-:W-:-:S04]  /*7780*/  @P4 FMUL.FTZ R176, R173, R176 ;  /* 0x000000b0adb04220 */ /* 0x001fc80000410000 */
[-C--:B-----5:R-:W-:Y:S01]  /*7790*/  @P4 FFMA.FTZ R129, R165, R176.reuse, R129 ;  /* 0x000000b0a5814223 */ /* 0x0a0fe20000010081 */
[----:B------:R-:W-:Y:S01]  /*77a0*/  @P4 FMUL.FTZ R169, R53, R176 ;  /* 0x000000b035a94220 */ /* 0x000fe20000410000 */
[----:B--2---:R-:W-:-:S04]  /*77b0*/  @P4 FMUL.FTZ R175, R172, R175 ;  /* 0x000000afacaf4220 */ /* 0x004fc80000410000 */
[-C--:B------:R-:W-:Y:S01]  /*77c0*/  @P4 FFMA.FTZ R128, R164, R175.reuse, R128 ;  /* 0x000000afa4804223 */ /* 0x080fe20000010080 */
[----:B------:R-:W-:Y:S01]  /*77d0*/  @P4 FMUL.FTZ R168, R52, R175 ;  /* 0x000000af34a84220 */ /* 0x000fe20000410000 */
[----:B-1----:R-:W-:-:S04]  /*77e0*/  @P4 FMUL.FTZ R175, R174, R181 ;  /* 0x000000b5aeaf4220 */ /* 0x002fc80000410000 */
        /* <DEDUP_REMOVED lines=8> */
.L_x_13476:
[----:B------:R-:W-:Y:S01]  /*7870*/  FFMA.FTZ R177, R184, UR6, R181 ;  /* 0x00000006b8b17c23 */ /* 0x000fe200080100b5 */
[----:B------:R-:W-:-:S03]  /*7880*/  UISETP.GT.AND UP0, UPT, UR28, URZ, UPT ;  /* 0x000000ff1c00728c */ /* 0x000fc6000bf04270 */
[----:B------:R-:W-:-:S03]  /*7890*/  FADD.FTZ R177, R196, -R177 ;  /* 0x800000b1c4b17221 */ /* 0x000fc60000010000 */
[----:B------:R-:W-:Y:S01]  /*78a0*/  PLOP3.LUT P6, PT, PT, PT, UP0, 0x80, 0x8 ;  /* 0x000000000008781c */ /* 0x000fe20003fcf008 */
[----:B------:R-:W-:Y:S02]  /*78b0*/  FMUL.FTZ R176, R177, UR25 ;  /* 0x00000019b1b07c20 */ /* 0x000fe40008410000 */
[----:B------:R-:W0:Y:S03]  /*78c0*/  @P4 LDC R177, c[0x0][0x40c] ;  /* 0x00010300ffb14b82 */ /* 0x000e260000000800 */
[----:B------:R-:W-:-:S05]  /*78d0*/  FSEL R176, R176, RZ, P6 ;  /* 0x000000ffb0b07208 */ /* 0x000fca0003000000 */
[----:B0-----:R-:W-:Y:S01]  /*78e0*/  @P4 FMUL.FTZ R176, R176, R177 ;  /* 0x000000b1b0b04220 */ /* 0x001fe20000410000 */
[----:B------:R-:W-:Y:S06]  /*78f0*/  @!P4 BRA `(.L_x_13477) ;  /* 0x000000000020c947 */ /* 0x000fec0003800000 */
        /* <DEDUP_REMOVED lines=8> */
.L_x_13477:
        /* <DEDUP_REMOVED lines=9> */
.L_x_13478:
        /* <DEDUP_REMOVED lines=9> */
.L_x_13479:
[-C--:B-----5:R-:W-:Y:S01]  /*7aa0*/  @P4 FFMA.FTZ R131, R167, R176.reuse, R131 ;  /* 0x000000b0a7834223 */ /* 0x0a0fe20000010083 */
[----:B------:R-:W-:-:S07]  /*7ab0*/  @P4 FMUL.FTZ R171, R55, R176 ;  /* 0x000000b037ab4220 */ /* 0x000fce0000410000 */
.L_x_13475:
[----:B------:R-:W0:Y:S02]  /*7ac0*/  @P5 LDC.64 R176, c[0x0][0x478] ;  /* 0x00011e00ffb05b82 */ /* 0x000e240000000a00 */
[----:B0-----:R-:W-:-:S05]  /*7ad0*/  @P5 IMAD.WIDE.U32 R176, R179, 0x10, R176 ;  /* 0x00000010b3b05825 */ /* 0x001fca00078e00b0 */
[----:B------:R0:W-:Y:S02]  /*7ae0*/  @P5 STG.E.128 desc[UR10][R176.64], R172 ;  /* 0x000000acb0005986 */ /* 0x0001e4000c101d0a */
[----:B0-----:R-:W0:Y:S02]  /*7af0*/  @P4 LDC.64 R176, c[0x0][0x468] ;  /* 0x00011a00ffb04b82 */ /* 0x001e240000000a00 */
[----:B0-----:R-:W-:-:S05]  /*7b00*/  @P4 IMAD.WIDE.U32 R176, R178, 0x10, R176 ;  /* 0x00000010b2b04825 */ /* 0x001fca00078e00b0 */
[----:B------:R0:W-:Y:S02]  /*7b10*/  @P4 STG.E.128 desc[UR10][R176.64], R168 ;  /* 0x000000a8b0004986 */ /* 0x0001e4000c101d0a */
.L_x_13471:
[----:B------:R-:W-:Y:S05]  /*7b20*/  BSYNC.RECONVERGENT B0 ;  /* 0x0000000000007941 */ /* 0x000fea0003800200 */
.L_x_13470:
[----:B------:R-:W-:Y:S02]  /*7b30*/  UIADD3 UR9, UPT, UPT, UR9, UR22, URZ ;  /* 0x0000001609097290 */ /* 0x000fe4000fffe0ff */
[----:B------:R-:W-:Y:S02]  /*7b40*/  UPLOP3.LUT UP1, UPT, UPT, UPT, UP1, 0x40, 0x4 ;  /* 0x000000000004789c */ /* 0x000fe40003f2e810 */
[----:B------:R-:W-:-:S09]  /*7b50*/  UISETP.GE.AND UP0, UPT, UR9, UR23, UPT ;  /* 0x000000170900728c */ /* 0x000fd2000bf06270 */
[----:B------:R-:W-:Y:S05]  /*7b60*/  BRA.U !UP0, `(.L_x_13480) ;  /* 0xffffff8d08d47547 */ /* 0x000fea000b83ffff */
.L_x_13392:
        /* <DEDUP_REMOVED lines=17> */
.L_x_13482:
[----:B------:R-:W-:Y:S05]  /*7c80*/  BSYNC.RECONVERGENT B0 ;  /* 0x0000000000007941 */ /* 0x000fea0003800200 */
.L_x_13481:
        /* <DEDUP_REMOVED lines=13> */
.L_x_13484:
[----:B------:R-:W-:Y:S05]  /*7d60*/  BSYNC.RECONVERGENT B0 ;  /* 0x0000000000007941 */ /* 0x000fea0003800200 */
.L_x_13483:
        /* <DEDUP_REMOVED lines=12> */
.L_x_13486:
[----:B------:R-:W-:Y:S05]  /*7e30*/  BSYNC.RECONVERGENT B0 ;  /* 0x0000000000007941 */ /* 0x000fea0003800200 */
.L_x_13485:
        /* <DEDUP_REMOVED lines=12> */
.L_x_13488:
[----:B------:R-:W-:Y:S05]  /*7f00*/  BSYNC.RECONVERGENT B0 ;  /* 0x0000000000007941 */ /* 0x000fea0003800200 */
.L_x_13487:
        /* <DEDUP_REMOVED lines=12> */
.L_x_13490:
[----:B------:R-:W-:Y:S05]  /*7fd0*/  BSYNC.RECONVERGENT B0 ;  /* 0x0000000000007941 */ /* 0x000fea0003800200 */
.L_x_13489:
        /* <DEDUP_REMOVED lines=12> */
.L_x_13492:
[----:B------:R-:W-:Y:S05]  /*80a0*/  BSYNC.RECONVERGENT B0 ;  /* 0x0000000000007941 */ /* 0x000fea0003800200 */
.L_x_13491:
        /* <DEDUP_REMOVED lines=12> */
.L_x_13493:
        /* <DEDUP_REMOVED lines=9> */
.L_x_14472:


//--------------------- .text._ZN10layer_norm13ln_bwd_kernelINS_13Kernel_traitsIfffffjLj7168ELj1ELj1ELj8ELj16ENS_18Kernel_traits_baseILj7168EfffffjLj256EEEEELb0ELb1ELb1ELb1EEEvNS_9BwdParamsE --------------------------
	.section	.text._ZN10layer_norm13ln_bwd_kernelINS_13Kernel_traitsIfffffjLj7168ELj1ELj1ELj8ELj16ENS_18Kernel_traits_baseILj7168EfffffjLj256EEEEELb0ELb1ELb1ELb1EEEvNS_9BwdParamsE,"ax",@progbits
	.align	128
        .global         _ZN10layer_norm13ln_bwd_kernelINS_13Kernel_traitsIfffffjLj7168ELj1ELj1ELj8ELj16ENS_18Kernel_traits_baseILj7168EfffffjLj256EEEEELb0ELb1ELb1ELb1EEEvNS_9BwdParamsE
        .type           _ZN10layer_norm13ln_bwd_kernelINS_13Kernel_traitsIfffffjLj7168ELj1ELj1ELj8ELj16ENS_18Kernel_traits_baseILj7168EfffffjLj256EEEEELb0ELb1ELb1ELb1EEEvNS_9BwdParamsE,@function
        .size           _ZN10layer_norm13ln_bwd_kernelINS_13Kernel_traitsIfffffjLj7168ELj1ELj1ELj8ELj16ENS_18Kernel_traits_baseILj7168EfffffjLj256EEEEELb0ELb1ELb1ELb1EEEvNS_9BwdParamsE,(.L_x_14473 - _ZN10layer_norm13ln_bwd_kernelINS_13Kernel_traitsIfffffjLj7168ELj1ELj1ELj8ELj16ENS_18Kernel_traits_baseILj7168EfffffjLj256EEEEELb0ELb1ELb1ELb1EEEvNS_9BwdParamsE)
        .other          _ZN10layer_norm13ln_bwd_kernelINS_13Kernel_traitsIfffffjLj7168ELj1ELj1ELj8ELj16ENS_18Kernel_traits_baseILj7168EfffffjLj256EEEEELb0ELb1ELb1ELb1EEEvNS_9BwdParamsE,@"STO_CUDA_ENTRY STV_DEFAULT"
_ZN10layer_norm13ln_bwd_kernelINS_13Kernel_traitsIfffffjLj7168ELj1ELj1ELj8ELj16ENS_18Kernel_traits_baseILj7168EfffffjLj256EEEEELb0ELb1ELb1ELb1EEEvNS_9BwdParamsE:
.text._ZN10layer_norm13ln_bwd_kernelINS_13Kernel_traitsIfffffjLj7168ELj1ELj1ELj8ELj16ENS_18Kernel_traits_baseILj7168EfffffjLj256EEEEELb0ELb1ELb1ELb1EEEvNS_9BwdParamsE:
        /* <DEDUP_REMOVED lines=76> */
.L_x_13554:
[----:B0-----:R-:W0:Y:S08]  /*04c0*/  LDC.64 R4, c[0x0][0x3f8] ;  /* 0x0000fe00ff047b82 */ /* 0x001e300000000a00 */
        /* <DEDUP_REMOVED lines=14> */
[----:B------:R-:W-:-:S04]  /*05b0*/  SHF.R.S32.HI R189, RZ, 0x1f, R0 ;  /* 0x0000001fffbd7819 */ /* 0x000fc80000011400 */
[----:B------:R-:W-:Y:S02]  /*05c0*/  SHF.R.S32.HI R188, RZ, 0x1f, R3 ;  /* 0x0000001fffbc7819 */ /* 0x000fe40000011403 */
[----:B------:R-:W2:Y:S02]  /*05d0*/  LDC.64 R6, c[0x0][0x3a8] ;  /* 0x0000ea00ff067b82 */ /* 0x000ea40000000a00 */
[----:B------:R-:W-:Y:S02]  /*05e0*/  LEA.HI R188, R188, R3, RZ, 0x2 ;  /* 0x00000003bcbc7211 */ /* 0x000fe400078f10ff */
[----:B------:R-:W-:-:S04]  /*05f0*/  IADD3 R3, PT, PT, R2, -0x1, RZ ;  /* 0xffffffff02037810 */ /* 0x000fc80007ffe0ff */
[----:B------:R-:W3:Y:S01]  /*0600*/  LDC.64 R212, c[0x0][0x428] ;  /* 0x00010a00ffd47b82 */ /* 0x000ee20000000a00 */
[----:B-1----:R-:W-:-:S04]  /*0610*/  LEA R246, P0, R0, R246, 0x2 ;  /* 0x000000f600f67211 */ /* 0x002fc800078010ff */
[----:B------:R-:W-:Y:S02]  /*0620*/  LEA.HI.X R247, R0, R247, R189, 0x2, P0 ;  /* 0x000000f700f77211 */ /* 0x000fe400000f14bd */
[----:B0-----:R-:W-:Y:S01]  /*0630*/  LEA.HI.SX32 R245, R188, R214, 0x1e ;  /* 0x000000d6bcf57211 */ /* 0x001fe200078ff2ff */
[----:B------:R-:W-:Y:S02]  /*0640*/  IMAD R188, R3, UR14, RZ ;  /* 0x0000000e03bc7c24 */ /* 0x000fe4000f8e02ff */
[----:B------:R0:W4:Y:S01]  /*0650*/  LDG.E R246, desc[UR12][R246.64] ;  /* 0x0000000cf6f67981 */ /* 0x000122000c1e1900 */
[C---:B------:R-:W-:Y:S01]  /*0660*/  IADD3 R211, PT, PT, R245.reuse, 0x100, RZ ;  /* 0x00000100f5d37810 */ /* 0x040fe20007ffe0ff */
[C---:B--2---:R-:W-:Y:S01]  /*0670*/  IMAD.WIDE.U32 R216, R245.reuse, 0x10, R6 ;  /* 0x00000010f5d87825 */ /* 0x044fe200078e0006 */
[----:B------:R-:W-:Y:S02]  /*0680*/  SHF.R.S32.HI R189, RZ, 0x1f, R188 ;  /* 0x0000001fffbd7819 */ /* 0x000fe400000114bc */
[----:B------:R-:W-:Y:S01]  /*0690*/  IADD3 R249, PT, PT, R245, 0x200, RZ ;  /* 0x00000200f5f97810 */ /* 0x000fe20007ffe0ff */
[--C-:B------:R-:W-:Y:S01]  /*06a0*/  IMAD.WIDE.U32 R220, R211, 0x10, R6.reuse ;  /* 0x00000010d3dc7825 */ /* 0x100fe200078e0006 */
[C---:B------:R-:W-:Y:S01]  /*06b0*/  IADD3 R215, PT, PT, R245.reuse, 0x300, RZ ;  /* 0x00000300f5d77810 */ /* 0x040fe20007ffe0ff */
[----:B------:R-:W2:Y:S01]  /*06c0*/  LDG.E.128 R216, desc[UR12][R216.64] ;  /* 0x0000000cd8d87981 */ /* 0x000ea2000c1e1d00 */
[----:B0-----:R-:W-:Y:S01]  /*06d0*/  IADD3 R247, PT, PT, R245, 0x400, RZ ;  /* 0x00000400f5f77810 */ /* 0x001fe20007ffe0ff */
[--C-:B------:R-:W-:Y:S01]  /*06e0*/  IMAD.WIDE.U32 R224, R249, 0x10, R6.reuse ;  /* 0x00000010f9e07825 */ /* 0x100fe200078e0006 */
[C---:B------:R-:W-:Y:S01]  /*06f0*/  IADD3 R3, PT, PT, R245.reuse, 0x500, RZ ;  /* 0x00000500f5037810 */ /* 0x040fe20007ffe0ff */
[----:B------:R-:W2:Y:S01]  /*0700*/  LDG.E.128 R220, desc[UR12][R220.64] ;  /* 0x0000000cdcdc7981 */ /* 0x000ea2000c1e1d00 */
[----:B------:R-:W-:Y:S01]  /*0710*/  IADD3 R248, PT, PT, R245, 0x600, RZ ;  /* 0x00000600f5f87810 */ /* 0x000fe20007ffe0ff */
[--C-:B------:R-:W-:Y:S01]  /*0720*/  IMAD.WIDE.U32 R228, R215, 0x10, R6.reuse ;  /* 0x00000010d7e47825 */ /* 0x100fe200078e0006 */
[----:B------:R-:W-:Y:S01]  /*0730*/  LEA.HI R189, R189, R188, RZ, 0x2 ;  /* 0x000000bcbdbd7211 */ /* 0x000fe200078f10ff */
[----:B------:R-:W2:Y:S02]  /*0740*/  LDG.E.128 R224, desc[UR12][R224.64] ;  /* 0x0000000ce0e07981 */ /* 0x000ea4000c1e1d00 */
[--C-:B------:R-:W-:Y:S01]  /*0750*/  IMAD.WIDE.U32 R232, R247, 0x10, R6.reuse ;  /* 0x00000010f7e87825 */ /* 0x100fe200078e0006 */
[----:B------:R-:W-:Y:S01]  /*0760*/  LEA.HI.SX32 R214, R189, R214, 0x1e ;  /* 0x000000d6bdd67211 */ /* 0x000fe200078ff2ff */
[----:B------:R-:W2:Y:S02]  /*0770*/  LDG.E.128 R228, desc[UR12][R228.64] ;  /* 0x0000000ce4e47981 */ /* 0x000ea4000c1e1d00 */
[----:B------:R-:W-:-:S04]  /*0780*/  IMAD.WIDE.U32 R236, R3, 0x10, R6 ;  /* 0x0000001003ec7825 */ /* 0x000fc800078e0006 */
[----:B------:R-:W-:Y:S01]  /*0790*/  IMAD.WIDE.U32 R240, R248, 0x10, R6 ;  /* 0x00000010f8f07825 */ /* 0x000fe200078e0006 */
[C---:B------:R-:W-:Y:S01]  /*07a0*/  IADD3 R197, PT, PT, R214.reuse, 0x200, RZ ;  /* 0x00000200d6c57810 */ /* 0x040fe20007ffe0ff */
[----:B------:R-:W2:Y:S02]  /*07b0*/  LDG.E.128 R232, desc[UR12][R232.64] ;  /* 0x0000000ce8e87981 */ /* 0x000ea4000c1e1d00 */
[--C-:B---3--:R-:W-:Y:S02]  /*07c0*/  IMAD.WIDE.U32 R188, R214, 0x10, R212.reuse ;  /* 0x00000010d6bc7825 */ /* 0x108fe400078e00d4 */
[----:B------:R-:W3:Y:S04]  /*07d0*/  LDG.E.128 R236, desc[UR12][R236.64] ;  /* 0x0000000cecec7981 */ /* 0x000ee8000c1e1d00 */
[----:B------:R-:W3:Y:S01]  /*07e0*/  LDG.E.128 R240, desc[UR12][R240.64] ;  /* 0x0000000cf0f07981 */ /* 0x000ee2000c1e1d00 */
[----:B------:R-:W-:-:S03]  /*07f0*/  IMAD.WIDE.U32 R196, R197, 0x10, R212 ;  /* 0x00000010c5c47825 */ /* 0x000fc600078e00d4 */
[----:B------:R-:W3:Y:S01]  /*0800*/  LDG.E.128 R188, desc[UR12][R188.64] ;  /* 0x0000000cbcbc7981 */ /* 0x000ee2000c1e1d00 */
[----:B------:R-:W-:-:S03]  /*0810*/  IADD3 R193, PT, PT, R214, 0x100, RZ ;  /* 0x00000100d6c17810 */ /* 0x000fc60007ffe0ff */
[----:B------:R-:W3:Y:S02]  /*0820*/  LDG.E.128 R196, desc[UR12][R196.64] ;  /* 0x0000000cc4c47981 */ /* 0x000ee4000c1e1d00 */
[----:B------:R-:W-:Y:S01]  /*0830*/  IMAD.WIDE.U32 R192, R193, 0x10, R212 ;  /* 0x00000010c1c07825 */ /* 0x000fe200078e00d4 */
[----:B------:R-:W-:-:S05]  /*0840*/  UISETP.NE.U32.AND UP0, UPT, UR6, URZ, UPT ;  /* 0x000000ff0600728c */ /* 0x000fca000bf05070 */
[----:B------:R-:W3:Y:S01]  /*0850*/  LDG.E.128 R192, desc[UR12][R192.64] ;  /* 0x0000000cc0c07981 */ /* 0x000ee2000c1e1d00 */
[----:B------:R-:W-:-:S06]  /*0860*/  UISETP.NE.AND.EX UP0, UPT, UR7, URZ, UPT, UP0 ;  /* 0x000000ff0700728c */ /* 0x000fcc000bf05300 */
[----:B------:R-:W-:Y:S02]  /*0870*/  PLOP3.LUT P0, PT, PT, PT, UP0, 0x80, 0x8 ;  /* 0x000000000008781c */ /* 0x000fe40003f0f008 */
[----:B------:R-:W-:-:S05]  /*0880*/  IADD3 R201, PT, PT, R214, 0x300, RZ ;  /* 0x00000300d6c97810 */ /* 0x000fca0007ffe0ff */
[----:B------:R-:W-:-:S06]  /*0890*/  IMAD.WIDE.U32 R200, R201, 0x10, R212 ;  /* 0x00000010c9c87825 */ /* 0x000fcc00078e00d4 */
[----:B------:R-:W0:Y:S01]  /*08a0*/  @P0 LDC.64 R208, c[0x0][0x438] ;  /* 0x00010e00ffd00b82 */ /* 0x000e220000000a00 */
[----:B------:R-:W3:Y:S01]  /*08b0*/  LDG.E.128 R200, desc[UR12][R200.64] ;  /* 0x0000000cc8c87981 */ /* 0x000ee2000c1e1d00 */
[----:B------:R-:W-:-:S06]  /*08c0*/  IADD3 R205, PT, PT, R214, 0x400, RZ ;  /* 0x00000400d6cd7810 */ /* 0x000fcc0007ffe0ff */
[----:B------:R-:W1:Y:S01]  /*08d0*/  @P0 LDC.64 R6, c[0x0][0x438] ;  /* 0x00010e00ff060b82 */ /* 0x000e620000000a00 */
[----:B------:R-:W-:-:S06]  /*08e0*/  IMAD.WIDE.U32 R204, R205, 0x10, R212 ;  /* 0x00000010cdcc7825 */ /* 0x000fcc00078e00d4 */
[----:B------:R-:W3:Y:S01]  /*08f0*/  LDG.E.128 R204, desc[UR12][R204.64] ;  /* 0x0000000ccccc7981 */ /* 0x000ee2000c1e1d00 */
[----:B------:R-:W1:Y:S01]  /*0900*/  @P0 LDC.64 R250, c[0x0][0x438] ;  /* 0x00010e00fffa0b82 */ /* 0x000e620000000a00 */
[----:B0-----:R-:W-:Y:S01]  /*0910*/  @P0 IMAD.WIDE.U32 R244, R245, 0x10, R208 ;  /* 0x00000010f5f40825 */ /* 0x001fe200078e00d0 */
[----:B------:R-:W-:-:S04]  /*0920*/  IADD3 R209, PT, PT, R214, 0x500, RZ ;  /* 0x00000500d6d17810 */ /* 0x000fc80007ffe0ff */
[----:B------:R0:W5:Y:S01]  /*0930*/  @P0 LDG.E.128 R32, desc[UR12][R244.64] ;  /* 0x0000000cf4200981 */ /* 0x000162000c1e1d00 */
[----:B------:R-:W-:Y:S01]  /*0940*/  IMAD.WIDE.U32 R208, R209, 0x10, R212 ;  /* 0x00000010d1d07825 */ /* 0x000fe200078e00d4 */
[----:B0-----:R-:W0:Y:S03]  /*0950*/  @P0 LDC.64 R244, c[0x0][0x438] ;  /* 0x00010e00fff40b82 */ /* 0x001e260000000a00 */
[----:B-1----:R-:W-:Y:S02]  /*0960*/  @P0 IMAD.WIDE.U32 R6, R211, 0x10, R6 ;  /* 0x00000010d3060825 */ /* 0x002fe400078e0006 */
[----:B------:R-:W3:Y:S01]  /*0970*/  LDG.E.128 R208, desc[UR12][R208.64] ;  /* 0x0000000cd0d07981 */ /* 0x000ee2000c1e1d00 */
[----:B------:R-:W-:-:S03]  /*0980*/  IADD3 R214, PT, PT, R214, 0x600, RZ ;  /* 0x00000600d6d67810 */ /* 0x000fc60007ffe0ff */
[----:B------:R1:W5:Y:S02]  /*0990*/  @P0 LDG.E.128 R28, desc[UR12][R6.64] ;  /* 0x0000000c061c0981 */ /* 0x000364000c1e1d00 */
[----:B------:R-:W-:Y:S01]  /*09a0*/  IMAD.WIDE.U32 R212, R214, 0x10, R212 ;  /* 0x00000010d6d47825 */ /* 0x000fe200078e00d4 */
[----:B-1----:R-:W1:Y:S03]  /*09b0*/  @P0 LDC.64 R6, c[0x0][0x438] ;  /* 0x00010e00ff060b82 */ /* 0x002e660000000a00 */
[----:B0-----:R-:W-:Y:S02]  /*09c0*/  @P0 IMAD.WIDE.U32 R244, R215, 0x10, R244 ;  /* 0x00000010d7f40825 */ /* 0x001fe400078e00f4 */
[----:B------:R-:W3:Y:S02]  /*09d0*/  LDG.E.128 R212, desc[UR12][R212.64] ;  /* 0x0000000cd4d47981 */ /* 0x000ee4000c1e1d00 */
[----:B------:R-:W-:-:S02]  /*09e0*/  @P0 IMAD.WIDE.U32 R250, R249, 0x10, R250 ;  /* 0x00000010f9fa0825 */ /* 0x000fc400078e00fa */
[----:B------:R0:W5:Y:S04]  /*09f0*/  @P0 LDG.E.128 R20, desc[UR12][R244.64] ;  /* 0x0000000cf4140981 */ /* 0x000168000c1e1d00 */
[----:B------:R1:W5:Y:S01]  /*0a00*/  @P0 LDG.E.128 R24, desc[UR12][R250.64] ;  /* 0x0000000cfa180981 */ /* 0x000362000c1e1d00 */
[----:B0-----:R-:W0:Y:S01]  /*0a10*/  @P0 LDC.64 R244, c[0x0][0x438] ;  /* 0x00010e00fff40b82 */ /* 0x001e220000000a00 */
[----:B-1----:R-:W-:-:S07]  /*0a20*/  @P0 IMAD.WIDE.U32 R250, R247, 0x10, R6 ;  /* 0x00000010f7fa0825 */ /* 0x002fce00078e0006 */
[----:B------:R-:W1:Y:S01]  /*0a30*/  @P0 LDC.64 R6, c[0x0][0x438] ;  /* 0x00010e00ff060b82 */ /* 0x000e620000000a00 */
[----:B------:R-:W-:Y:S01]  /*0a40*/  ISETP.NE.AND P1, PT, RZ, UR11, PT ;  /* 0x0000000bff007c0c */ /* 0x000fe2000bf25270 */
[----:B------:R-:W5:Y:S01]  /*0a50*/  @P0 LDG.E.128 R16, desc[UR12][R250.64] ;  /* 0x0000000cfa100981 */ /* 0x000f62000c1e1d00 */
[----:B0-----:R-:W-:-:S05]  /*0a60*/  @P0 IMAD.WIDE.U32 R244, R3, 0x10, R244 ;  /* 0x0000001003f40825 */ /* 0x001fca00078e00f4 */
[----:B------:R-:W5:Y:S01]  /*0a70*/  @P0 LDG.E.128 R12, desc[UR12][R244.64] ;  /* 0x0000000cf40c0981 */ /* 0x000f62000c1e1d00 */
[----:B-1----:R-:W-:-:S05]  /*0a80*/  @P0 IMAD.WIDE.U32 R6, R248, 0x10, R6 ;  /* 0x00000010f8060825 */ /* 0x002fca00078e0006 */
[----:B------:R2:W5:Y:S01]  /*0a90*/  @P0 LDG.E.128 R8, desc[UR12][R6.64] ;  /* 0x0000000c06080981 */ /* 0x000562000c1e1d00 */
[----:B----4-:R-:W-:-:S05]  /*0aa0*/  FSEL R3, R246, RZ, !P1 ;  /* 0x000000fff6037208 */ /* 0x010fca0004800000 */
[C---:B--2---:R-:W-:Y:S01]  /*0ab0*/  FADD.FTZ R7, -R3.reuse, R216 ;  /* 0x000000d803077221 */ /* 0x044fe20000010100 */
        /* <DEDUP_REMOVED lines=22> */
[C---:B------:R-:W-:Y:S01]  /*0c20*/  FADD.FTZ R239, -R3.reuse, R239 ;  /* 0x000000ef03ef7221 */ /* 0x040fe20000010100 */
[C---:B------:R-:W-:Y:S01]  /*0c30*/  FADD.FTZ R240, -R3.reuse, R240 ;  /* 0x000000f003f07221 */ /* 0x040fe20000010100 */
[C---:B------:R-:W-:Y:S01]  /*0c40*/  FADD.FTZ R241, -R3.reuse, R241 ;  /* 0x000000f103f17221 */ /* 0x040fe20000010100 */
[C---:B------:R-:W-:Y:S01]  /*0c50*/  FADD.FTZ R242, -R3.reuse, R242 ;  /* 0x000000f203f27221 */ /* 0x040fe20000010100 */
[----:B------:R-:W-:Y:S01]  /*0c60*/  FADD.FTZ R243, -R3, R243 ;  /* 0x000000f303f37221 */ /* 0x000fe20000010100 */
[C---:B-----5:R-:W-:Y:S01]  /*0c70*/  FMUL.FTZ R3, R4.reuse, R7 ;  /* 0x0000000704037220 */ /* 0x060fe20000410000 */
[----:B------:R-:W-:Y:S01]  /*0c80*/  FMUL.FTZ R6, R4, R217 ;  /* 0x000000d904067220 */ /* 0x000fe20000410000 */
[----:B------:R-:W-:Y:S01]  /*0c90*/  FADD.FTZ R164, R164, R188 ;  /* 0x000000bca4a47221 */ /* 0x000fe20000010000 */
[----:B------:R-:W-:Y:S01]  /*0ca0*/  FMUL.FTZ R251, R4, R251 ;  /* 0x000000fb04fb7220 */ /* 0x000fe20000410000 */
[----:B------:R-:W-:Y:S01]  /*0cb0*/  FFMA.FTZ R88, R188, R3, R88 ;  /* 0x00000003bc587223 */ /* 0x000fe20000010058 */
[----:B------:R-:W-:Y:S01]  /*0cc0*/  FMUL.FTZ R188, R108, R188 ;  /* 0x000000bc6cbc7220 */ /* 0x000fe20000410000 */
[C---:B------:R-:W-:Y:S01]  /*0cd0*/  FMUL.FTZ R222, R4.reuse, R225 ;  /* 0x000000e104de7220 */ /* 0x040fe20000410000 */
[C---:B------:R-:W-:Y:S01]  /*0ce0*/  FMUL.FTZ R7, R4.reuse, R226 ;  /* 0x000000e204077220 */ /* 0x040fe20000410000 */
[----:B------:R-:W-:Y:S01]  /*0cf0*/  FMUL.FTZ R245, R4, R245 ;  /* 0x000000f504f57220 */ /* 0x000fe20000410000 */
[----:B------:R-:W-:Y:S01]  /*0d00*/  FADD.FTZ R165, R165, R189 ;  /* 0x000000bda5a57221 */ /* 0x000fe20000010000 */
[----:B------:R-:W-:Y:S01]  /*0d10*/  FFMA.FTZ R89, R189, R6, R89 ;  /* 0x00000006bd597223 */ /* 0x000fe20000010059 */
[----:B------:R-:W-:Y:S01]  /*0d20*/  FADD.FTZ R172, R172, R196 ;  /* 0x000000c4acac7221 */ /* 0x000fe20000010000 */
[----:B------:R-:W-:Y:S01]  /*0d30*/  FFMA.FTZ R80, R196, R251, R80 ;  /* 0x000000fbc4507223 */ /* 0x000fe20000010050 */
[----:B------:R-:W-:Y:S01]  /*0d40*/  FMUL.FTZ R224, R116, R196 ;  /* 0x000000c474e07220 */ /* 0x000fe20000410000 */
[C---:B------:R-:W-:Y:S01]  /*0d50*/  FMUL.FTZ R226, R4.reuse, R227 ;  /* 0x000000e304e27220 */ /* 0x040fe20000410000 */
[----:B------:R-:W-:Y:S01]  /*0d60*/  FMUL.FTZ R189, R109, R189 ;  /* 0x000000bd6dbd7220 */ /* 0x000fe20000410000 */
[----:B------:R-:W-:Y:S01]  /*0d70*/  FADD.FTZ R173, R173, R197 ;  /* 0x000000c5adad7221 */ /* 0x000fe20000010000 */
[----:B------:R-:W-:Y:S01]  /*0d80*/  FFMA.FTZ R81, R197, R222, R81 ;  /* 0x000000dec5517223 */ /* 0x000fe20000010051 */
        /* <DEDUP_REMOVED lines=14> */
[----:B------:R-:W-:Y:S01]  /*0e70*/  FMUL.FTZ R247, R4, R247 ;  /* 0x000000f704f77220 */ /* 0x000fe20000410000 */
        /* <DEDUP_REMOVED lines=12> */
[C---:B------:R-:W-:Y:S01]  /*0f40*/  FMUL.FTZ R249, R4.reuse, R249 ;  /* 0x000000f904f97220 */ /* 0x040fe20000410000 */
        /* <DEDUP_REMOVED lines=36> */
[C---:B------:R-:W-:Y:S01]  /*1190*/  FMUL.FTZ R229, R4.reuse, R232 ;  /* 0x000000e804e57220 */ /* 0x040fe20000410000 */
[----:B------:R-:W-:Y:S01]  /*11a0*/  FMUL.FTZ R227, R123, R203 ;  /* 0x000000cb7be37220 */ /* 0x000fe20000410000 */
        /* <DEDUP_REMOVED lines=85> */
.L_x_13495:
        /* <DEDUP_REMOVED lines=29> */
.L_x_13496:
        /* <DEDUP_REMOVED lines=32> */
.L_x_13498:
[----:B------:R-:W-:Y:S05]  /*1ad0*/  BSYNC.RECONVERGENT B0 ;  /* 0x0000000000007941 */ /* 0x000fea0003800200 */
.L_x_13497:
[----:B------:R-:W1:Y:S08]  /*1ae0*/  S2UR UR5, SR_CgaCtaId ;  /* 0x00000000000579c3 */ /* 0x000e700000008800 */
[----:B------:R-:W-:Y:S01]  /*1af0*/  BAR.SYNC.DEFER_BLOCKING 0x0 ;  /* 0x0000000000007b1d */ /* 0x000fe20000010000 */
[----:B-----5:R-:W-:-:S05]  /*1b00*/  ISETP.GE.AND P3, PT, R5, 0x1, PT ;  /* 0x000000010500780c */ /* 0x020fca0003f66270 */
[----:B------:R-:W-:Y:S02]  /*1b10*/  UMOV UR4, 0x400 ;  /* 0x0000040000047882 */ /* 0x000fe40000000000 */
        /* <DEDUP_REMOVED lines=24> */
[----:B------:R-:W-:Y:S01]  /*1ca0*/  @P3 IADD3 R202, PT, PT, R5, -0x1, RZ ;  /* 0xffffffff05ca3810 */ /* 0x000fe20007ffe0ff */
[----:B------:R-:W1:Y:S04]  /*1cb0*/  LDC R243, c[0x0][0x388] ;  /* 0x0000e200fff37b82 */ /* 0x000e680000000800 */
[----:B-1----:R-:W-:Y:S02]  /*1cc0*/  @P3 IMAD R5, R202, R243, RZ ;  /* 0x000000f3ca053224 */ /* 0x002fe400078e02ff */
[----:B------:R-:W-:-:S03]  /*1cd0*/  FADD.FTZ R202, R203, R200 ;  /* 0x000000c8cbca7221 */ /* 0x000fc60000010000 */
[----:B------:R-:W-:-:S04]  /*1ce0*/  @P3 SHF.R.S32.HI R200, RZ, 0x1f, R5 ;  /* 0x0000001fffc83819 */ /* 0x000fc80000011405 */
[----:B------:R-:W-:Y:S02]  /*1cf0*/  @P3 LEA.HI R200, R200, R5, RZ, 0x2 ;  /* 0x00000005c8c83211 */ /* 0x000fe400078f10ff */
[----:B------:R-:W-:Y:S02]  /*1d00*/  MOV R5, RZ ;  /* 0x000000ff00057202 */ /* 0x000fe40000000f00 */
[----:B------:R-:W-:Y:S01]  /*1d10*/  @P3 LEA.HI.SX32 R5, R200, R241, 0x1e ;  /* 0x000000f1c8053211 */ /* 0x000fe200078ff2ff */
[----:B0-----:R-:W-:Y:S02]  /*1d20*/  FADD.FTZ R203, R201, R196 ;  /* 0x000000c4c9cb7221 */ /* 0x001fe40000010000 */
[----:B------:R-:W0:Y:S01]  /*1d30*/  @P3 LDC.64 R200, c[0x0][0x390] ;  /* 0x0000e400ffc83b82 */ /* 0x000e220000000a00 */
[----:B------:R-:W-:Y:S01]  /*1d40*/  UISETP.NE.U32.AND UP0, UPT, UR6, URZ, UPT ;  /* 0x000000ff0600728c */ /* 0x000fe2000bf05070 */
[----:B------:R-:W-:Y:S02]  /*1d50*/  IMAD R243, R0, R243, RZ ;  /* 0x000000f300f37224 */ /* 0x000fe400078e02ff */
[----:B------:R-:W-:Y:S01]  /*1d60*/  FADD.FTZ R202, R202, R197 ;  /* 0x000000c5caca7221 */ /* 0x000fe20000010000 */
[----:B------:R-:W-:Y:S01]  /*1d70*/  UISETP.NE.AND.EX UP0, UPT, UR7, URZ, UPT, UP0 ;  /* 0x000000ff0700728c */ /* 0x000fe2000bf05300 */
[----:B------:R-:W-:Y:S01]  /*1d80*/  FADD.FTZ R198, R198, R203 ;  /* 0x000000cbc6c67221 */ /* 0x000fe20000010000 */
[----:B------:R-:W-:Y:S01]  /*1d90*/  SHF.R.S32.HI R196, RZ, 0x1f, R243 ;  /* 0x0000001fffc47819 */ /* 0x000fe200000114f3 */
[----:B------:R-:W-:Y:S01]  /*1da0*/  FADD.FTZ R199, R199, R202 ;  /* 0x000000cac7c77221 */ /* 0x000fe20000010000 */
[----:B------:R-:W-:Y:S01]  /*1db0*/  ISETP.NE.AND P1, PT, RZ, UR11, PT ;  /* 0x0000000bff007c0c */ /* 0x000fe2000bf25270 */
[----:B------:R-:W-:Y:S01]  /*1dc0*/  FMUL.FTZ R202, R198, UR15 ;  /* 0x0000000fc6ca7c20 */ /* 0x000fe20008410000 */
[----:B------:R-:W-:-:S04]  /*1dd0*/  LEA.HI R196, R196, R243, RZ, 0x2 ;  /* 0x000000f3c4c47211 */ /* 0x000fc800078f10ff */
[----:B------:R-:W-:Y:S01]  /*1de0*/  FSEL R202, R202, RZ, !P1 ;  /* 0x000000ffcaca7208 */ /* 0x000fe20004800000 */
[----:B0-----:R-:W-:-:S05]  /*1df0*/  @P3 IMAD.WIDE.U32 R200, R5, 0x10, R200 ;  /* 0x0000001005c83825 */ /* 0x001fca00078e00c8 */
[----:B------:R0:W5:Y:S02]  /*1e00*/  @P3 LDG.E.128 R100, desc[UR12][R200.64] ;  /* 0x0000000cc8643981 */ /* 0x000164000c1e1d00 */
[----:B0-----:R-:W-:Y:S01]  /*1e10*/  LEA.HI.SX32 R200, R196, R241, 0x1e ;  /* 0x000000f1c4c87211 */ /* 0x001fe200078ff2ff */
[----:B------:R-:W-:Y:S01]  /*1e20*/  FMUL.FTZ R201, R199, UR15 ;  /* 0x0000000fc7c97c20 */ /* 0x000fe20008410000 */
        /* <DEDUP_REMOVED lines=12> */
[----:B------:R-:W-:-:S04]  /*1ef0*/  FMUL.FTZ R197, R197, UR16 ;  /* 0x00000010c5c57c20 */ /* 0x000fc80008410000 */
[-C--:B-----5:R-:W-:Y:S01]  /*1f00*/  FFMA.FTZ R36, R100, R197.reuse, R36 ;  /* 0x000000c564247223 */ /* 0x0a0fe20000010024 */
[----:B------:R-:W-:-:S07]  /*1f10*/  FMUL.FTZ R96, R160, R197 ;  /* 0x000000c5a0607220 */ /* 0x000fce0000410000 */
.L_x_13501:
        /* <DEDUP_REMOVED lines=9> */
.L_x_13502:
        /* <DEDUP_REMOVED lines=9> */
.L_x_13503:
        /* <DEDUP_REMOVED lines=8> */
[----:B------:R-:W-:Y:S01]  /*20c0*/  FMUL.FTZ R99, R163, R196 ;  /* 0x000000c4a3637220 */ /* 0x000fe20000410000 */
[----:B------:R-:W-:Y:S06]  /*20d0*/  BRA `(.L_x_13504) ;  /* 0x0000000400a47947 */ /* 0x000fec0003800000 */
.L_x_13500:
[----:B------:R-:W0:Y:S01]  /*20e0*/  @P3 LDC R95, c[0x0][0x40c] ;  /* 0x00010300ff5f3b82 */ /* 0x000e220000000800 */
[-CC-:B------:R-:W-:Y:S01]  /*20f0*/  FFMA.FTZ R93, R3, R201.reuse, R202.reuse ;  /* 0x000000c9035d7223 */ /* 0x180fe200000100ca */
[----:B------:R-:W-:Y:S01]  /*2100*/  ISETP.GT.AND P1, PT, R2, RZ, PT ;  /* 0x000000ff0200720c */ /* 0x000fe20003f24270 */
[----:B------:R-:W-:Y:S02]  /*2110*/  FFMA.FTZ R94, R6, R201, R202 ;  /* 0x000000c9065e7223 */ /* 0x000fe400000100ca */
[----:B------:R-:W-:Y:S02]  /*2120*/  FADD.FTZ R93, R188, -R93 ;  /* 0x8000005dbc5d7221 */ /* 0x000fe40000010000 */
[----:B------:R-:W-:Y:S01]  /*2130*/  FADD.FTZ R197, R189, -R94 ;  /* 0x8000005ebdc57221 */ /* 0x000fe20000010000 */
[----:B------:R-:W1:Y:S01]  /*2140*/  @P3 LDC R196, c[0x0][0x40c] ;  /* 0x00010300ffc43b82 */ /* 0x000e620000000800 */
[C---:B------:R-:W-:Y:S02]  /*2150*/  FMUL.FTZ R93, R4.reuse, R93 ;  /* 0x0000005d045d7220 */ /* 0x040fe40000410000 */
[----:B------:R-:W-:-:S03]  /*2160*/  FMUL.FTZ R197, R4, R197 ;  /* 0x000000c504c57220 */ /* 0x000fc60000410000 */
[----:B------:R-:W-:-:S05]  /*2170*/  FSEL R92, R93, RZ, P1 ;  /* 0x000000ff5d5c7208 */ /* 0x000fca0000800000 */
[----:B0-----:R-:W-:Y:S01]  /*2180*/  @P3 FMUL.FTZ R93, R92, R95 ;  /* 0x0000005f5c5d3220 */ /* 0x001fe20000410000 */
[----:B------:R-:W-:-:S03]  /*2190*/  FFMA.FTZ R95, R245, R201, R202 ;  /* 0x000000c9f55f7223 */ /* 0x000fc600000100ca */
[-C--:B-----5:R-:W-:Y:S01]  /*21a0*/  @P3 FFMA.FTZ R36, R100, R93.reuse, R36 ;  /* 0x0000005d64243223 */ /* 0x0a0fe20000010024 */
[----:B------:R-:W-:Y:S01]  /*21b0*/  @P3 FMUL.FTZ R96, R160, R93 ;  /* 0x0000005da0603220 */ /* 0x000fe20000410000 */
[----:B------:R-:W-:Y:S01]  /*21c0*/  FSEL R93, R197, RZ, P1 ;  /* 0x000000ffc55d7208 */ /* 0x000fe20000800000 */
[----:B------:R-:W-:Y:S01]  /*21d0*/  FADD.FTZ R95, R190, -R95 ;  /* 0x8000005fbe5f7221 */ /* 0x000fe20000010000 */
[----:B------:R-:W0:Y:S03]  /*21e0*/  @P3 LDC R197, c[0x0][0x40c] ;  /* 0x00010300ffc53b82 */ /* 0x000e260000000800 */
[----:B-1----:R-:W-:Y:S01]  /*21f0*/  @P3 FMUL.FTZ R94, R93, R196 ;  /* 0x000000c45d5e3220 */ /* 0x002fe20000410000 */
[----:B------:R-:W-:-:S03]  /*2200*/  FMUL.FTZ R95, R4, R95 ;  /* 0x0000005f045f7220 */ /* 0x000fc60000410000 */
[-C--:B------:R-:W-:Y:S01]  /*2210*/  @P3 FFMA.FTZ R37, R101, R94.reuse, R37 ;  /* 0x0000005e65253223 */ /* 0x080fe20000010025 */
[----:B------:R-:W-:Y:S01]  /*2220*/  @P3 FMUL.FTZ R97, R161, R94 ;  /* 0x0000005ea1613220 */ /* 0x000fe20000410000 */
[----:B------:R-:W-:-:S04]  /*2230*/  FFMA.FTZ R94, R216, R201, R202 ;  /* 0x000000c9d85e7223 */ /* 0x000fc800000100ca */
[----:B------:R-:W-:Y:S01]  /*2240*/  FADD.FTZ R199, R191, -R94 ;  /* 0x8000005ebfc77221 */ /* 0x000fe20000010000 */
[----:B------:R-:W-:-:S03]  /*2250*/  FSEL R94, R95, RZ, P1 ;  /* 0x000000ff5f5e7208 */ /* 0x000fc60000800000 */
[----:B------:R-:W-:-:S05]  /*2260*/  FMUL.FTZ R196, R4, R199 ;  /* 0x000000c704c47220 */ /* 0x000fca0000410000 */
[----:B------:R-:W-:Y:S01]  /*2270*/  FSEL R196, R196, RZ, P1 ;  /* 0x000000ffc4c47208 */ /* 0x000fe20000800000 */
        /* <DEDUP_REMOVED lines=9> */
.L_x_13499:
[----:B------:R-:W-:Y:S01]  /*2310*/  UMOV UR4, UR8 ;  /* 0x0000000800047c82 */ /* 0x000fe20008000000 */
[----:B------:R-:W-:Y:S01]  /*2320*/  UMOV UR5, UR9 ;  /* 0x0000000900057c82 */ /* 0x000fe20008000000 */
[----:B------:R-:W-:-:S04]  /*2330*/  UISETP.NE.U32.AND UP0, UPT, UR4, URZ, UPT ;  /* 0x000000ff0400728c */ /* 0x000fc8000bf05070 */
[----:B------:R-:W-:-:S09]  /*2340*/  UISETP.NE.AND.EX UP0, UPT, UR5, URZ, UPT, UP0 ;  /* 0x000000ff0500728c */ /* 0x000fd2000bf05300 */
[----:B------:R-:W-:Y:S05]  /*2350*/  BRA.U UP0, `(.L_x_13505) ;  /* 0x0000000100847547 */ /* 0x000fea000b800000 */
[-CC-:B------:R-:W-:Y:S01]  /*2360*/  @P2 FFMA.FTZ R197, R3, R201.reuse, R202.reuse ;  /* 0x000000c903c52223 */ /* 0x180fe200000100ca */
[----:B------:R-:W-:Y:S01]  /*2370*/  @P2 FFMA.FTZ R196, R6, R201, R202 ;  /* 0x000000c906c42223 */ /* 0x000fe200000100ca */
[----:B------:R-:W0:Y:S02]  /*2380*/  @P3 LDC R250, c[0x0][0x40c] ;  /* 0x00010300fffa3b82 */ /* 0x000e240000000800 */
[----:B------:R-:W-:Y:S01]  /*2390*/  @P2 FADD.FTZ R199, R188, -R197 ;  /* 0x800000c5bcc72221 */ /* 0x000fe20000010000 */
[----:B------:R-:W-:Y:S01]  /*23a0*/  MOV R197, R32 ;  /* 0x0000002000c57202 */ /* 0x000fe20000000f00 */
[----:B------:R-:W-:Y:S01]  /*23b0*/  @P2 FADD.FTZ R198, R189, -R196 ;  /* 0x800000c4bdc62221 */ /* 0x000fe20000010000 */
[----:B------:R-:W-:Y:S01]  /*23c0*/  MOV R196, R33 ;  /* 0x0000002100c47202 */ /* 0x000fe20000000f00 */
[C---:B------:R-:W-:Y:S01]  /*23d0*/  @P2 FFMA.FTZ R197, R4.reuse, R199, R32 ;  /* 0x000000c704c52223 */ /* 0x040fe20000010020 */
[----:B------:R-:W-:Y:S01]  /*23e0*/  @P2 FFMA.FTZ R199, R245, R201, R202 ;  /* 0x000000c9f5c72223 */ /* 0x000fe200000100ca */
[----:B------:R-:W-:Y:S01]  /*23f0*/  @P2 FFMA.FTZ R196, R4, R198, R33 ;  /* 0x000000c604c42223 */ /* 0x000fe20000010021 */
[----:B------:R-:W-:Y:S01]  /*2400*/  MOV R198, R34 ;  /* 0x0000002200c67202 */ /* 0x000fe20000000f00 */
[----:B------:R-:W1:Y:S01]  /*2410*/  @P3 LDC R203, c[0x0][0x40c] ;  /* 0x00010300ffcb3b82 */ /* 0x000e620000000800 */
[----:B------:R-:W-:-:S04]  /*2420*/  @P2 FADD.FTZ R199, R190, -R199 ;  /* 0x800000c7bec72221 */ /* 0x000fc80000010000 */
[----:B------:R-:W-:-:S03]  /*2430*/  @P2 FFMA.FTZ R198, R4, R199, R34 ;  /* 0x000000c704c62223 */ /* 0x000fc60000010022 */
[----:B------:R-:W2:Y:S01]  /*2440*/  @P3 LDC R199, c[0x0][0x40c] ;  /* 0x00010300ffc73b82 */ /* 0x000ea20000000800 */
[----:B0-----:R-:W-:-:S04]  /*2450*/  @P3 FMUL.FTZ R197, R197, R250 ;  /* 0x000000fac5c53220 */ /* 0x001fc80000410000 */
[-C--:B-----5:R-:W-:Y:S01]  /*2460*/  @P3 FFMA.FTZ R36, R100, R197.reuse, R36 ;  /* 0x000000c564243223 */ /* 0x0a0fe20000010024 */
[----:B------:R-:W-:Y:S01]  /*2470*/  @P3 FMUL.FTZ R96, R160, R197 ;  /* 0x000000c5a0603220 */ /* 0x000fe20000410000 */
[----:B--2---:R-:W-:Y:S01]  /*2480*/  @P3 FMUL.FTZ R196, R196, R199 ;  /* 0x000000c7c4c43220 */ /* 0x004fe20000410000 */
[----:B-1----:R-:W-:-:S03]  /*2490*/  @P3 FMUL.FTZ R199, R198, R203 ;  /* 0x000000cbc6c73220 */ /* 0x002fc60000410000 */
[-C--:B------:R-:W-:Y:S01]  /*24a0*/  @P3 FFMA.FTZ R37, R101, R196.reuse, R37 ;  /* 0x000000c465253223 */ /* 0x080fe20000010025 */
[----:B------:R-:W-:Y:S01]  /*24b0*/  @P3 FMUL.FTZ R97, R161, R196 ;  /* 0x000000c4a1613220 */ /* 0x000fe20000410000 */
[-C--:B------:R-:W-:Y:S01]  /*24c0*/  @P3 FFMA.FTZ R38, R102, R199.reuse, R38 ;  /* 0x000000c766263223 */ /* 0x080fe20000010026 */
[----:B------:R-:W-:Y:S01]  /*24d0*/  @P3 FMUL.FTZ R98, R162, R199 ;  /* 0x000000c7a2623220 */ /* 0x000fe20000410000 */
[----:B------:R-:W-:Y:S06]  /*24e0*/  @!P3 BRA `(.L_x_13504) ;  /* 0x0000000000a0b947 */ /* 0x000fec0003800000 */
[----:B------:R-:W-:Y:S01]  /*24f0*/  @P2 FFMA.FTZ R196, R216, R201, R202 ;  /* 0x000000c9d8c42223 */ /* 0x000fe200000100ca */
[----:B------:R-:W-:-:S03]  /*2500*/  MOV R99, R35 ;  /* 0x0000002300637202 */ /* 0x000fc60000000f00 */
[----:B------:R-:W-:-:S04]  /*2510*/  @P2 FADD.FTZ R196, R191, -R196 ;  /* 0x800000c4bfc42221 */ /* 0x000fc80000010000 */
[----:B------:R-:W-:-:S04]  /*2520*/  @P2 FFMA.FTZ R99, R4, R196, R35 ;  /* 0x000000c404632223 */ /* 0x000fc80000010023 */
[----:B------:R-:W-:-:S04]  /*2530*/  FMUL.FTZ R196, R99, UR16 ;  /* 0x0000001063c47c20 */ /* 0x000fc80008410000 */
[-C--:B------:R-:W-:Y:S01]  /*2540*/  FFMA.FTZ R39, R103, R196.reuse, R39 ;  /* 0x000000c467277223 */ /* 0x080fe20000010027 */
[----:B------:R-:W-:Y:S01]  /*2550*/  FMUL.FTZ R99, R163, R196 ;  /* 0x000000c4a3637220 */ /* 0x000fe20000410000 */
[----:B------:R-:W-:Y:S06]  /*2560*/  BRA `(.L_x_13504) ;  /* 0x0000000000807947 */ /* 0x000fec0003800000 */
.L_x_13505:
[----:B------:R-:W0:Y:S01]  /*2570*/  @P3 LDC R196, c[0x0][0x40c] ;  /* 0x00010300ffc43b82 */ /* 0x000e220000000800 */
        /* <DEDUP_REMOVED lines=17> */
[----:B------:R-:W-:-:S06]  /*2690*/  @P2 FFMA.FTZ R94, R4, R203, R34 ;  /* 0x000000cb045e2223 */ /* 0x000fcc0000010022 */
[----:B------:R-:W3:Y:S01]  /*26a0*/  @P3 LDC R197, c[0x0][0x40c] ;  /* 0x00010300ffc53b82 */ /* 0x000ee20000000800 */
[----:B0-----:R-:W-:-:S04]  /*26b0*/  @P3 FMUL.FTZ R196, R95, R196 ;  /* 0x000000c45fc43220 */ /* 0x001fc80000410000 */
[-C--:B-----5:R-:W-:Y:S01]  /*26c0*/  @P3 FFMA.FTZ R39, R103, R196.reuse, R39 ;  /* 0x000000c467273223 */ /* 0x0a0fe20000010027 */
[----:B------:R-:W-:Y:S01]  /*26d0*/  @P3 FMUL.FTZ R99, R163, R196 ;  /* 0x000000c4a3633220 */ /* 0x000fe20000410000 */
[----:B-1----:R-:W-:-:S04]  /*26e0*/  @P3 FMUL.FTZ R199, R92, R199 ;  /* 0x000000c75cc73220 */ /* 0x002fc80000410000 */
[-C--:B------:R-:W-:Y:S01]  /*26f0*/  @P3 FFMA.FTZ R36, R100, R199.reuse, R36 ;  /* 0x000000c764243223 */ /* 0x080fe20000010024 */
[----:B------:R-:W-:Y:S01]  /*2700*/  @P3 FMUL.FTZ R96, R160, R199 ;  /* 0x000000c7a0603220 */ /* 0x000fe20000410000 */
[----:B--2---:R-:W-:-:S04]  /*2710*/  @P3 FMUL.FTZ R196, R93, R198 ;  /* 0x000000c65dc43220 */ /* 0x004fc80000410000 */
[-C--:B------:R-:W-:Y:S01]  /*2720*/  @P3 FFMA.FTZ R37, R101, R196.reuse, R37 ;  /* 0x000000c465253223 */ /* 0x080fe20000010025 */
[----:B------:R-:W-:Y:S01]  /*2730*/  @P3 FMUL.FTZ R97, R161, R196 ;  /* 0x000000c4a1613220 */ /* 0x000fe20000410000 */
[----:B---3--:R-:W-:-:S04]  /*2740*/  @P3 FMUL.FTZ R197, R94, R197 ;  /* 0x000000c55ec53220 */ /* 0x008fc80000410000 */
[-C--:B------:R-:W-:Y:S01]  /*2750*/  @P3 FFMA.FTZ R38, R102, R197.reuse, R38 ;  /* 0x000000c566263223 */ /* 0x080fe20000010026 */
[----:B------:R-:W-:-:S07]  /*2760*/  @P3 FMUL.FTZ R98, R162, R197 ;  /* 0x000000c5a2623220 */ /* 0x000fce0000410000 */
.L_x_13504:
        /* <DEDUP_REMOVED lines=13> */
.L_x_13506:
[----:B------:R-:W-:Y:S05]  /*2840*/  @!P0 BRA `(.L_x_13507) ;  /* 0x00000004000c8947 */ /* 0x000fea0003800000 */
[----:B------:R-:W-:Y:S05]  /*2850*/  @!P1 BRA `(.L_x_13508) ;  /* 0x0000000000849947 */ /* 0x000fea0003800000 */
[----:B------:R-:W1:Y:S01]  /*2860*/  @P3 LDC R243, c[0x0][0x40c] ;  /* 0x00010300fff33b82 */ /* 0x000e620000000800 */
[-CC-:B0-----:R-:W-:Y:S01]  /*2870*/  @P2 FFMA.FTZ R92, R220, R201.reuse, R202.reuse ;  /* 0x000000c9dc5c2223 */ /* 0x181fe200000100ca */
[-CC-:B------:R-:W-:Y:S01]  /*2880*/  @P2 FFMA.FTZ R93, R247, R201.reuse, R202.reuse ;  /* 0x000000c9f75d2223 */ /* 0x180fe200000100ca */
[-CC-:B------:R-:W-:Y:S01]  /*2890*/  @P2 FFMA.FTZ R94, R218, R201.reuse, R202.reuse ;  /* 0x000000c9da5e2223 */ /* 0x180fe200000100ca */
[----:B------:R-:W-:Y:S01]  /*28a0*/  @P2 FFMA.FTZ R199, R249, R201, R202 ;  /* 0x000000c9f9c72223 */ /* 0x000fe200000100ca */
[----:B------:R-:W-:Y:S01]  /*28b0*/  @P2 FADD.FTZ R92, R195, -R92 ;  /* 0x8000005cc35c2221 */ /* 0x000fe20000010000 */
[----:B------:R-:W-:Y:S01]  /*28c0*/  @P2 FADD.FTZ R93, R192, -R93 ;  /* 0x8000005dc05d2221 */ /* 0x000fe20000010000 */
[----:B------:R-:W-:Y:S01]  /*28d0*/  MOV R95, R31 ;  /* 0x0000001f005f7202 */ /* 0x000fe20000000f00 */
[----:B------:R-:W0:Y:S01]  /*28e0*/  @P3 LDC R196, c[0x0][0x40c] ;  /* 0x00010300ffc43b82 */ /* 0x000e220000000800 */
        /* <DEDUP_REMOVED lines=10> */
[----:B-1----:R-:W-:-:S04]  /*2990*/  @P3 FMUL.FTZ R199, R92, R243 ;  /* 0x000000f35cc73220 */ /* 0x002fc80000410000 */
[-C--:B-----5:R-:W-:Y:S01]  /*29a0*/  @P3 FFMA.FTZ R40, R100, R199.reuse, R40 ;  /* 0x000000c764283223 */ /* 0x0a0fe20000010028 */
[----:B------:R-:W-:Y:S01]  /*29b0*/  @P3 FMUL.FTZ R96, R156, R199 ;  /* 0x000000c79c603220 */ /* 0x000fe20000410000 */
[----:B0-----:R-:W-:-:S04]  /*29c0*/  @P3 FMUL.FTZ R196, R93, R196 ;  /* 0x000000c45dc43220 */ /* 0x001fc80000410000 */
[-C--:B------:R-:W-:Y:S01]  /*29d0*/  @P3 FFMA.FTZ R41, R101, R196.reuse, R41 ;  /* 0x000000c465293223 */ /* 0x080fe20000010029 */
[----:B------:R-:W-:Y:S01]  /*29e0*/  @P3 FMUL.FTZ R97, R157, R196 ;  /* 0x000000c49d613220 */ /* 0x000fe20000410000 */
        /* <DEDUP_REMOVED lines=8> */
.L_x_13508:
[-CC-:B0-----:R-:W-:Y:S01]  /*2a70*/  @P2 FFMA.FTZ R197, R247, R201.reuse, R202.reuse ;  /* 0x000000c9f7c52223 */ /* 0x181fe200000100ca */
        /* <DEDUP_REMOVED lines=32> */
.L_x_13507:
[----:B------:R-:W-:Y:S05]  /*2c80*/  @!P1 BRA `(.L_x_13510) ;  /* 0x00000000008c9947 */ /* 0x000fea0003800000 */
[----:B0-----:R-:W0:Y:S01]  /*2c90*/  @P3 LDC R95, c[0x0][0x40c] ;  /* 0x00010300ff5f3b82 */ /* 0x001e220000000800 */
        /* <DEDUP_REMOVED lines=8> */
[----:B------:R-:W-:Y:S02]  /*2d20*/  FSEL R92, R92, RZ, P4 ;  /* 0x000000ff5c5c7208 */ /* 0x000fe40002000000 */
[----:B------:R-:W2:Y:S03]  /*2d30*/  @P3 LDC R197, c[0x0][0x40c] ;  /* 0x00010300ffc53b82 */ /* 0x000ea60000000800 */
[----:B0-----:R-:W-:Y:S01]  /*2d40*/  @P3 FMUL.FTZ R93, R92, R95 ;  /* 0x0000005f5c5d3220 */ /* 0x001fe20000410000 */
[----:B------:R-:W-:-:S03]  /*2d50*/  FFMA.FTZ R95, R249, R201, R202 ;  /* 0x000000c9f95f7223 */ /* 0x000fc600000100ca */
[-C--:B-----5:R-:W-:Y:S01]  /*2d60*/  @P3 FFMA.FTZ R40, R100, R93.reuse, R40 ;  /* 0x0000005d64283223 */ /* 0x0a0fe20000010028 */
[----:B------:R-:W-:Y:S01]  /*2d70*/  @P3 FMUL.FTZ R96, R156, R93 ;  /* 0x0000005d9c603220 */ /* 0x000fe20000410000 */
[----:B------:R-:W-:Y:S01]  /*2d80*/  FSEL R93, R94, RZ, P4 ;  /* 0x000000ff5e5d7208 */ /* 0x000fe20002000000 */
[----:B------:R-:W-:-:S04]  /*2d90*/  FADD.FTZ R95, R194, -R95 ;  /* 0x8000005fc25f7221 */ /* 0x000fc80000010000 */
[----:B-1----:R-:W-:Y:S01]  /*2da0*/  @P3 FMUL.FTZ R94, R93, R196 ;  /* 0x000000c45d5e3220 */ /* 0x002fe20000410000 */
[----:B------:R-:W-:-:S03]  /*2db0*/  FFMA.FTZ R196, R220, R201, R202 ;  /* 0x000000c9dcc47223 */ /* 0x000fc600000100ca */
[-C--:B------:R-:W-:Y:S01]  /*2dc0*/  @P3 FFMA.FTZ R41, R101, R94.reuse, R41 ;  /* 0x0000005e65293223 */ /* 0x080fe20000010029 */
[----:B------:R-:W-:Y:S01]  /*2dd0*/  @P3 FMUL.FTZ R97, R157, R94 ;  /* 0x0000005e9d613220 */ /* 0x000fe20000410000 */
[----:B------:R-:W-:Y:S01]  /*2de0*/  FMUL.FTZ R94, R4, R95 ;  /* 0x0000005f045e7220 */ /* 0x000fe20000410000 */
[----:B------:R-:W-:-:S04]  /*2df0*/  FADD.FTZ R95, R195, -R196 ;  /* 0x800000c4c35f7221 */ /* 0x000fc80000010000 */
[----:B------:R-:W-:Y:S01]  /*2e00*/  FSEL R94, R94, RZ, P4 ;  /* 0x000000ff5e5e7208 */ /* 0x000fe20002000000 */
[----:B------:R-:W-:-:S04]  /*2e10*/  FMUL.FTZ R196, R4, R95 ;  /* 0x0000005f04c47220 */ /* 0x000fc80000410000 */
        /* <DEDUP_REMOVED lines=10> */
.L_x_13510:
[----:B------:R-:W-:Y:S05]  /*2ec0*/  @!P3 BRA `(.L_x_13511) ;  /* 0x000000000020b947 */ /* 0x000fea0003800000 */
[----:B0-----:R-:W-:Y:S01]  /*2ed0*/  FFMA.FTZ R197, R247, R201, R202 ;  /* 0x000000c9f7c57223 */ /* 0x001fe200000100ca */
[----:B------:R-:W-:-:S03]  /*2ee0*/  ISETP.GT.AND P4, PT, R2, RZ, PT ;  /* 0x000000ff0200720c */ /* 0x000fc60003f84270 */
[----:B------:R-:W-:-:S04]  /*2ef0*/  FADD.FTZ R197, R192, -R197 ;  /* 0x800000c5c0c57221 */ /* 0x000fc80000010000 */
[----:B------:R-:W-:-:S05]  /*2f00*/  FMUL.FTZ R96, R4, R197 ;  /* 0x000000c504607220 */ /* 0x000fca0000410000 */
[----:B------:R-:W-:-:S05]  /*2f10*/  FSEL R96, R96, RZ, P4 ;  /* 0x000000ff60607208 */ /* 0x000fca0002000000 */
[----:B------:R-:W-:-:S04]  /*2f20*/  FMUL.FTZ R197, R96, UR16 ;  /* 0x0000001060c57c20 */ /* 0x000fc80008410000 */
[-C--:B-----5:R-:W-:Y:S01]  /*2f30*/  FFMA.FTZ R40, R100, R197.reuse, R40 ;  /* 0x000000c564287223 */ /* 0x0a0fe20000010028 */
[----:B------:R-:W-:-:S07]  /*2f40*/  FMUL.FTZ R96, R156, R197 ;  /* 0x000000c59c607220 */ /* 0x000fce0000410000 */
.L_x_13511:
        /* <DEDUP_REMOVED lines=9> */
.L_x_13512:
        /* <DEDUP_REMOVED lines=9> */
.L_x_13513:
        /* <DEDUP_REMOVED lines=9> */
.L_x_13509:
[----:B0-----:R-:W0:Y:S01]  /*3100*/  @P1 LDC.64 R198, c[0x0][0x478] ;  /* 0x00011e00ffc61b82 */ /* 0x001e220000000a00 */
[----:B------:R-:W-:-:S07]  /*3110*/  @P1 IADD3 R203, PT, PT, R200, 0x100, RZ ;  /* 0x00000100c8cb1810 */ /* 0x000fce0007ffe0ff */
[----:B------:R-:W1:Y:S01]  /*3120*/  @P3 LDC.64 R196, c[0x0][0x468] ;  /* 0x00011a00ffc43b82 */ /* 0x000e620000000a00 */
[----:B0-----:R-:W-:Y:S01]  /*3130*/  @P1 IMAD.WIDE.U32 R198, R203, 0x10, R198 ;  /* 0x00000010cbc61825 */ /* 0x001fe200078e00c6 */
[----:B------:R-:W-:-:S04]  /*3140*/  @P3 IADD3 R203, PT, PT, R5, 0x100, RZ ;  /* 0x0000010005cb3810 */ /* 0x000fc80007ffe0ff */
        /* <DEDUP_REMOVED lines=8> */
.L_x_13514:
        /* <DEDUP_REMOVED lines=35> */
.L_x_13516:
        /* <DEDUP_REMOVED lines=33> */
.L_x_13515:
        /* <DEDUP_REMOVED lines=36> */
.L_x_13518:
        /* <DEDUP_REMOVED lines=9> */
.L_x_13519:
        /* <DEDUP_REMOVED lines=9> */
.L_x_13520:
        /* <DEDUP_REMOVED lines=9> */
.L_x_13521:
        /* <DEDUP_REMOVED lines=9> */
.L_x_13517:
        /* <DEDUP_REMOVED lines=13> */
.L_x_13522:
        /* <DEDUP_REMOVED lines=35> */
.L_x_13524:
        /* <DEDUP_REMOVED lines=33> */
.L_x_13523:
        /* <DEDUP_REMOVED lines=36> */
.L_x_13526:
        /* <DEDUP_REMOVED lines=9> */
.L_x_13527:
        /* <DEDUP_REMOVED lines=9> */
.L_x_13528:
        /* <DEDUP_REMOVED lines=9> */
.L_x_13529:
        /* <DEDUP_REMOVED lines=9> */
.L_x_13525:
        /* <DEDUP_REMOVED lines=13> */
.L_x_13530:
        /* <DEDUP_REMOVED lines=35> */
.L_x_13532:
        /* <DEDUP_REMOVED lines=33> */
.L_x_13531:
        /* <DEDUP_REMOVED lines=36> */
.L_x_13534:
        /* <DEDUP_REMOVED lines=9> */
.L_x_13535:
        /* <DEDUP_REMOVED lines=9> */
.L_x_13536:
        /* <DEDUP_REMOVED lines=9> */
.L_x_13537:
        /* <DEDUP_REMOVED lines=9> */
.L_x_13533:
        /* <DEDUP_REMOVED lines=13> */
.L_x_13538:
        /* <DEDUP_REMOVED lines=35> */
.L_x_13540:
        /* <DEDUP_REMOVED lines=33> */
.L_x_13539:
        /* <DEDUP_REMOVED lines=36> */
.L_x_13542:
        /* <DEDUP_REMOVED lines=9> */
.L_x_13543:
        /* <DEDUP_REMOVED lines=9> */
.L_x_13544:
        /* <DEDUP_REMOVED lines=9> */
.L_x_13545:
        /* <DEDUP_REMOVED lines=9> */
.L_x_13541:
[----:B0-----:R-:W0:Y:S01]  /*5740*/  @P1 LDC.64 R198, c[0x0][0x478] ;  /* 0x00011e00ffc61b82 */ /* 0x001e220000000a00 */
[----:B------:R-:W-:-:S07]  /*5750*/  @P1 IADD3 R203, PT, PT, R200, 0x500, RZ ;  /* 0x00000500c8cb1810 */ /* 0x000fce0007ffe0ff */
[----:B------:R-:W1:Y:S01]  /*5760*/  @P3 LDC.64 R196, c[0x0][0x468] ;  /* 0x00011a00ffc43b82 */ /* 0x000e620000000a00 */
[----:B0-----:R-:W-:Y:S01]  /*5770*/  @P1 IMAD.WIDE.U32 R198, R203, 0x10, R198 ;  /* 0x00000010cbc61825 */ /* 0x001fe200078e00c6 */
[----:B------:R-:W-:-:S04]  /*5780*/  @P3 IADD3 R203, PT, PT, R5, 0x500, RZ ;  /* 0x0000050005cb3810 */ /* 0x000fc80007ffe0ff */
[----:B------:R0:W-:Y:S01]  /*5790*/  @P1 STG.E.128 desc[UR12][R198.64], R92 ;  /* 0x0000005cc6001986 */ /* 0x0001e2000c101d0c */
[----:B-1----:R-:W-:Y:S01]  /*57a0*/  @P3 IMAD.WIDE.U32 R196, R203, 0x10, R196 ;  /* 0x00000010cbc43825 */ /* 0x002fe200078e00c4 */
[----:B------:R-:W-:-:S04]  /*57b0*/  IADD3 R203, PT, PT, R5, 0x600, RZ ;  /* 0x0000060005cb7810 */ /* 0x000fc80007ffe0ff */
[----:B------:R0:W-:Y:S01]  /*57c0*/  @P3 STG.E.128 desc[UR12][R196.64], R96 ;  /* 0x00000060c4003986 */ /* 0x0001e2000c101d0c */
[----:B------:R-:W-:Y:S05]  /*57d0*/  @!P3 BRA `(.L_x_13546) ;  /* 0x00000000000cb947 */ /* 0x000fea0003800000 */
[----:B-----5:R-:W1:Y:S02]  /*57e0*/  LDC.64 R100, c[0x0][0x390] ;  /* 0x0000e400ff647b82 */ /* 0x020e640000000a00 */
[----:B-1----:R-:W-:-:S06]  /*57f0*/  IMAD.WIDE.U32 R100, R203, 0x10, R100 ;  /* 0x00000010cb647825 */ /* 0x002fcc00078e0064 */
[----:B------:R-:W5:Y:S02]  /*5800*/  LDG.E.128 R100, desc[UR12][R100.64] ;  /* 0x0000000c64647981 */ /* 0x000f64000c1e1d00 */
.L_x_13546:
        /* <DEDUP_REMOVED lines=12> */
[----:B------:R-:W-:Y:S01]  /*58d0*/  MOV R92, R8 ;  /* 0x00000008005c7202 */ /* 0x000fe20000000f00 */
[----:B------:R-:W-:Y:S01]  /*58e0*/  @P2 FFMA.FTZ R92, R4, R5, R8 ;  /* 0x00000005045c2223 */ /* 0x000fe20000010008 */
[----:B------:R-:W-:Y:S01]  /*58f0*/  @P2 FADD.FTZ R2, R213, -R2 ;  /* 0x80000002d5022221 */ /* 0x000fe20000010000 */
[----:B------:R-:W-:Y:S01]  /*5900*/  @P2 FADD.FTZ R201, R214, -R201 ;  /* 0x800000c9d6c92221 */ /* 0x000fe20000010000 */
[----:B------:R-:W-:-:S02]  /*5910*/  MOV R93, R9 ;  /* 0x00000009005d7202 */ /* 0x000fc40000000f00 */
[----:B------:R-:W2:Y:S01]  /*5920*/  @P3 LDC R199, c[0x0][0x40c] ;  /* 0x00010300ffc73b82 */ /* 0x000ea20000000800 */
[----:B------:R-:W-:Y:S01]  /*5930*/  MOV R94, R10 ;  /* 0x0000000a005e7202 */ /* 0x000fe20000000f00 */
[C---:B------:R-:W-:Y:S01]  /*5940*/  @P2 FFMA.FTZ R93, R4.reuse, R2, R9 ;  /* 0x00000002045d2223 */ /* 0x040fe20000010009 */
[----:B------:R-:W-:Y:S01]  /*5950*/  @P2 FFMA.FTZ R94, R4, R201, R10 ;  /* 0x000000c9045e2223 */ /* 0x000fe2000001000a */
        /* <DEDUP_REMOVED lines=14> */
.L_x_13548:
[-CC-:B------:R-:W-:Y:S01]  /*5a40*/  @P2 FFMA.FTZ R5, R237, R201.reuse, R202.reuse ;  /* 0x000000c9ed052223 */ /* 0x180fe200000100ca */
[-CC-:B0-----:R-:W-:Y:S01]  /*5a50*/  @P2 FFMA.FTZ R196, R240, R201.reuse, R202.reuse ;  /* 0x000000c9f0c42223 */ /* 0x181fe200000100ca */
[----:B------:R-:W-:Y:S01]  /*5a60*/  @P2 FFMA.FTZ R197, R239, R201, R202 ;  /* 0x000000c9efc52223 */ /* 0x000fe200000100ca */
[----:B------:R-:W-:Y:S01]  /*5a70*/  MOV R2, R8 ;  /* 0x0000000800027202 */ /* 0x000fe20000000f00 */
[----:B------:R-:W-:Y:S01]  /*5a80*/  @P2 FADD.FTZ R5, R212, -R5 ;  /* 0x80000005d4052221 */ /* 0x000fe20000010000 */
[----:B------:R-:W-:Y:S01]  /*5a90*/  @P2 FADD.FTZ R196, R213, -R196 ;  /* 0x800000c4d5c42221 */ /* 0x000fe20000010000 */
[----:B------:R-:W-:Y:S01]  /*5aa0*/  @P2 FADD.FTZ R197, R214, -R197 ;  /* 0x800000c5d6c52221 */ /* 0x000fe20000010000 */
[----:B------:R-:W0:Y:S01]  /*5ab0*/  @P3 LDC R198, c[0x0][0x40c] ;  /* 0x00010300ffc63b82 */ /* 0x000e220000000800 */
[C---:B------:R-:W-:Y:S01]  /*5ac0*/  @P2 FFMA.FTZ R2, R4.reuse, R5, R8 ;  /* 0x0000000504022223 */ /* 0x040fe20000010008 */
[----:B------:R-:W-:Y:S01]  /*5ad0*/  MOV R5, R9 ;  /* 0x0000000900057202 */ /* 0x000fe20000000f00 */
[C---:B------:R-:W-:Y:S01]  /*5ae0*/  @P2 FFMA.FTZ R5, R4.reuse, R196, R9 ;  /* 0x000000c404052223 */ /* 0x040fe20000010009 */
[----:B------:R-:W-:Y:S01]  /*5af0*/  MOV R196, R10 ;  /* 0x0000000a00c47202 */ /* 0x000fe20000000f00 */
[----:B------:R-:W-:-:S03]  /*5b00*/  @P2 FFMA.FTZ R196, R4, R197, R10 ;  /* 0x000000c504c42223 */ /* 0x000fc6000001000a */
[----:B------:R-:W1:Y:S08]  /*5b10*/  @P3 LDC R197, c[0x0][0x40c] ;  /* 0x00010300ffc53b82 */ /* 0x000e700000000800 */
[----:B------:R-:W2:Y:S01]  /*5b20*/  @P3 LDC R199, c[0x0][0x40c] ;  /* 0x00010300ffc73b82 */ /* 0x000ea20000000800 */
[----:B-1----:R-:W-:Y:S01]  /*5b30*/  @P3 FMUL.FTZ R197, R2, R197 ;  /* 0x000000c502c53220 */ /* 0x002fe20000410000 */
[----:B0-----:R-:W-:-:S03]  /*5b40*/  @P3 FMUL.FTZ R2, R5, R198 ;  /* 0x000000c605023220 */ /* 0x001fc60000410000 */
[-C--:B-----5:R-:W-:Y:S01]  /*5b50*/  @P3 FFMA.FTZ R60, R100, R197.reuse, R60 ;  /* 0x000000c5643c3223 */ /* 0x0a0fe2000001003c */
[----:B------:R-:W-:Y:S01]  /*5b60*/  @P3 FMUL.FTZ R96, R136, R197 ;  /* 0x000000c588603220 */ /* 0x000fe20000410000 */
[-C--:B------:R-:W-:Y:S01]  /*5b70*/  @P3 FFMA.FTZ R61, R101, R2.reuse, R61 ;  /* 0x00000002653d3223 */ /* 0x080fe2000001003d */
[----:B------:R-:W-:Y:S01]  /*5b80*/  @P3 FMUL.FTZ R97, R137, R2 ;  /* 0x0000000289613220 */ /* 0x000fe20000410000 */
[----:B--2---:R-:W-:-:S04]  /*5b90*/  @P3 FMUL.FTZ R5, R196, R199 ;  /* 0x000000c7c4053220 */ /* 0x004fc80000410000 */
        /* <DEDUP_REMOVED lines=11> */
.L_x_13547:
[----:B------:R-:W-:Y:S05]  /*5c50*/  @!P1 BRA `(.L_x_13550) ;  /* 0x0000000000889947 */ /* 0x000fea0003800000 */
[----:B0-----:R-:W0:Y:S01]  /*5c60*/  @P3 LDC R93, c[0x0][0x40c] ;  /* 0x00010300ff5d3b82 */ /* 0x001e220000000800 */
[-CC-:B------:R-:W-:Y:S01]  /*5c70*/  FFMA.FTZ R5, R237, R201.reuse, R202.reuse ;  /* 0x000000c9ed057223 */ /* 0x180fe200000100ca */
[----:B------:R-:W-:Y:S01]  /*5c80*/  ISETP.GT.AND P0, PT, R2, RZ, PT ;  /* 0x000000ff0200720c */ /* 0x000fe20003f04270 */
[-CC-:B------:R-:W-:Y:S01]  /*5c90*/  FFMA.FTZ R196, R242, R201.reuse, R202.reuse ;  /* 0x000000c9f2c47223 */ /* 0x180fe200000100ca */
[-CC-:B------:R-:W-:Y:S01]  /*5ca0*/  FFMA.FTZ R94, R240, R201.reuse, R202.reuse ;  /* 0x000000c9f05e7223 */ /* 0x180fe200000100ca */
[----:B------:R-:W-:Y:S01]  /*5cb0*/  FADD.FTZ R95, R212, -R5 ;  /* 0x80000005d45f7221 */ /* 0x000fe20000010000 */
[----:B------:R-:W-:Y:S01]  /*5cc0*/  FFMA.FTZ R201, R239, R201, R202 ;  /* 0x000000c9efc97223 */ /* 0x000fe200000100ca */
[----:B------:R-:W-:Y:S01]  /*5cd0*/  FADD.FTZ R197, R215, -R196 ;  /* 0x800000c4d7c57221 */ /* 0x000fe20000010000 */
[----:B------:R-:W1:Y:S01]  /*5ce0*/  @P3 LDC R2, c[0x0][0x40c] ;  /* 0x00010300ff023b82 */ /* 0x000e620000000800 */
[----:B------:R-:W-:Y:S01]  /*5cf0*/  FMUL.FTZ R92, R4, R95 ;  /* 0x0000005f045c7220 */ /* 0x000fe20000410000 */
[----:B------:R-:W-:Y:S01]  /*5d00*/  FADD.FTZ R95, R213, -R94 ;  /* 0x8000005ed55f7221 */ /* 0x000fe20000010000 */
[----:B------:R-:W-:Y:S01]  /*5d10*/  FADD.FTZ R201, R214, -R201 ;  /* 0x800000c9d6c97221 */ /* 0x000fe20000010000 */
[----:B------:R-:W-:-:S02]  /*5d20*/  FMUL.FTZ R196, R4, R197 ;  /* 0x000000c504c47220 */ /* 0x000fc40000410000 */
[----:B------:R-:W-:Y:S01]  /*5d30*/  FSEL R92, R92, RZ, P0 ;  /* 0x000000ff5c5c7208 */ /* 0x000fe20000000000 */
[C---:B------:R-:W-:Y:S01]  /*5d40*/  FMUL.FTZ R94, R4.reuse, R95 ;  /* 0x0000005f045e7220 */ /* 0x040fe20000410000 */
[----:B------:R-:W2:Y:S01]  /*5d50*/  @P3 LDC R5, c[0x0][0x40c] ;  /* 0x00010300ff053b82 */ /* 0x000ea20000000800 */
[----:B------:R-:W-:Y:S02]  /*5d60*/  FMUL.FTZ R4, R4, R201 ;  /* 0x000000c904047220 */ /* 0x000fe40000410000 */
[----:B0-----:R-:W-:Y:S01]  /*5d70*/  @P3 FMUL.FTZ R95, R92, R93 ;  /* 0x0000005d5c5f3220 */ /* 0x001fe20000410000 */
[----:B------:R-:W-:Y:S02]  /*5d80*/  FSEL R93, R94, RZ, P0 ;  /* 0x000000ff5e5d7208 */ /* 0x000fe40000000000 */
[----:B------:R-:W-:Y:S01]  /*5d90*/  FSEL R94, R4, RZ, P0 ;  /* 0x000000ff045e7208 */ /* 0x000fe20000000000 */
[-C--:B-----5:R-:W-:Y:S01]  /*5da0*/  @P3 FFMA.FTZ R60, R100, R95.reuse, R60 ;  /* 0x0000005f643c3223 */ /* 0x0a0fe2000001003c */
[----:B------:R-:W-:Y:S01]  /*5db0*/  @P3 FMUL.FTZ R96, R136, R95 ;  /* 0x0000005f88603220 */ /* 0x000fe20000410000 */
[----:B------:R-:W-:Y:S01]  /*5dc0*/  FSEL R95, R196, RZ, P0 ;  /* 0x000000ffc45f7208 */ /* 0x000fe20000000000 */
        /* <DEDUP_REMOVED lines=11> */
.L_x_13550:
[----:B------:R-:W1:Y:S01]  /*5e80*/  @P3 LDC R5, c[0x0][0x40c] ;  /* 0x00010300ff053b82 */ /* 0x000e620000000800 */
        /* <DEDUP_REMOVED lines=9> */
.L_x_13551:
        /* <DEDUP_REMOVED lines=9> */
.L_x_13552:
[----:B0-----:R-:W-:Y:S01]  /*5fb0*/  FFMA.FTZ R196, R242, R201, R202 ;  /* 0x000000c9f2c47223 */ /* 0x001fe200000100ca */
[----:B------:R-:W-:Y:S06]  /*5fc0*/  @!P3 BRA `(.L_x_13553) ;  /* 0x000000000020b947 */ /* 0x000fec0003800000 */
        /* <DEDUP_REMOVED lines=8> */
.L_x_13553:
[----:B------:R-:W-:Y:S01]  /*6050*/  FADD.FTZ R197, R215, -R196 ;  /* 0x800000c4d7c57221 */ /* 0x000fe20000010000 */
[----:B------:R-:W-:-:S03]  /*6060*/  ISETP.GT.AND P0, PT, R2, RZ, PT ;  /* 0x000000ff0200720c */ /* 0x000fc60003f04270 */
[----:B------:R-:W-:-:S05]  /*6070*/  FMUL.FTZ R197, R4, R197 ;  /* 0x000000c504c57220 */ /* 0x000fca0000410000 */
[----:B------:R-:W-:-:S05]  /*6080*/  FSEL R2, R197, RZ, P0 ;  /* 0x000000ffc5027208 */ /* 0x000fca0000000000 */
[----:B-1----:R-:W-:-:S04]  /*6090*/  @P3 FMUL.FTZ R2, R2, R5 ;  /* 0x0000000502023220 */ /* 0x002fc80000410000 */
[-C--:B-----5:R-:W-:Y:S01]  /*60a0*/  @P3 FFMA.FTZ R63, R103, R2.reuse, R63 ;  /* 0x00000002673f3223 */ /* 0x0a0fe2000001003f */
[----:B------:R-:W-:-:S07]  /*60b0*/  @P3 FMUL.FTZ R99, R139, R2 ;  /* 0x000000028b633220 */ /* 0x000fce0000410000 */
.L_x_13549:
        /* <DEDUP_REMOVED lines=12> */
.L_x_13494:
        /* <DEDUP_REMOVED lines=32> */
.L_x_13555:
        /* <DEDUP_REMOVED lines=16> */
.L_x_14473:


//--------------------- .text._ZN10layer_norm13ln_bwd_kernelINS_13Kernel_traitsIfffffjLj7168ELj1ELj1ELj8ELj16ENS_18Kernel_traits_baseILj7168EfffffjLj256EEEEELb1ELb0ELb0ELb0EEEvNS_9BwdParamsE --------------------------
	.section	.text._ZN10layer_norm13ln_bwd_kernelINS_13Kernel_traitsIfffffjLj7168ELj1ELj1ELj8ELj16ENS_18Kernel_traits_baseILj7168EfffffjLj256EEEEELb1ELb0ELb0ELb0EEEvNS_9BwdParamsE,"ax",@progbits
	.align	128
        .global         _ZN10layer_norm13ln_bwd_kernelINS_13Kernel_traitsIfffffjLj7168ELj1ELj1ELj8ELj16ENS_18Kernel_traits_baseILj7168EfffffjLj256EEEEELb1ELb0ELb0ELb0EEEvNS_9BwdParamsE
        .type           _ZN10layer_norm13ln_bwd_kernelINS_13Kernel_traitsIfffffjLj7168ELj1ELj1ELj8ELj16ENS_18Kernel_traits_baseILj7168EfffffjLj256EEEEELb1ELb0ELb0ELb0EEEvNS_9BwdParamsE,@function
        .size           _ZN10layer_norm13ln_bwd_kernelINS_13Kernel_traitsIfffffjLj7168ELj1ELj1ELj8ELj16ENS_18Kernel_traits_baseILj7168EfffffjLj256EEEEELb1ELb0ELb0ELb0EEEvNS_9BwdParamsE,(.L_x_14474 - _ZN10layer_norm13ln_bwd_kernelINS_13Kernel_traitsIfffffjLj7168ELj1ELj1ELj8ELj16ENS_18Kernel_traits_baseILj7168EfffffjLj256EEEEELb1ELb0ELb0ELb0EEEvNS_9BwdParamsE)
        .other          _ZN10layer_norm13ln_bwd_kernelINS_13Kernel_traitsIfffffjLj7168ELj1ELj1ELj8ELj16ENS_18Kernel_traits_baseILj7168EfffffjLj256EEEEELb1ELb0ELb0ELb0EEEvNS_9BwdParamsE,@"STO_CUDA_ENTRY STV_DEFAULT"
_ZN10layer_norm13ln_bwd_kernelINS_13Kernel_traitsIfffffjLj7168ELj1ELj1ELj8ELj16ENS_18Kernel_traits_baseILj7168EfffffjLj256EEEEELb1ELb0ELb0ELb0EEEvNS_9BwdParamsE:
.text._ZN10layer_norm13ln_bwd_kernelINS_13Kernel_traitsIfffffjLj7168ELj1ELj1ELj8ELj16ENS_18Kernel_traits_baseILj7168EfffffjLj256EEEEELb1ELb0ELb0ELb0EEEvNS_9BwdParamsE:
        /* <DEDUP_REMOVED lines=117> */
.L_x_13627:
[----:B------:R-:W0:Y:S01]  /*0750*/  LDC.64 R22, c[0x0][0x3c0] ;  /* 0x0000f000ff167b82 */ /* 0x000e220000000a00 */
[----:B------:R-:W-:-:S07]  /*0760*/  ISETP.NE.AND P0, PT, R6, RZ, PT ;  /* 0x000000ff0600720c */ /* 0x000fce0003f05270 */
[----:B------:R-:W1:Y:S08]  /*0770*/  LDC R2, c[0x0][0x388] ;  /* 0x0000e200ff027b82 */ /* 0x000e700000000800 */
[----:B--234-:R-:W2:Y:S01]  /*0780*/  LDC.64 R148, c[0x0][0x3c8] ;  /* 0x0000f200ff947b82 */ /* 0x01cea20000000a00 */
[C---:B0-----:R-:W-:Y:S01]  /*0790*/  IMAD.WIDE R150, R5.reuse, 0x4, R22 ;  /* 0x0000000405967825 */ /* 0x041fe200078e0216 */
[----:B------:R-:W0:Y:S06]  /*07a0*/  S2R R0, SR_TID.X ;  /* 0x0000000000007919 */ /* 0x000e2c0000002100 */
[----:B------:R-:W3:Y:S01]  /*07b0*/  @P0 LDC.64 R20, c[0x0][0x3e0] ;  /* 0x0000f800ff140b82 */ /* 0x000ee20000000a00 */
[----:B------:R-:W4:Y:S01]  /*07c0*/  LDG.E R150, desc[UR8][R150.64] ;  /* 0x0000000896967981 */ /* 0x000f22000c1e1900 */
[----:B------:R-:W-:Y:S01]  /*07d0*/  ISETP.GE.U32.AND P3, PT, R4, 0x100, PT ;  /* 0x000001000400780c */ /* 0x000fe20003f66070 */
[----:B-1----:R-:W-:-:S02]  /*07e0*/  IMAD R23, R5, R2, RZ ;  /* 0x0000000205177224 */ /* 0x002fc400078e02ff */
[----:B------:R-:W-:-:S03]  /*07f0*/  HFMA2 R22, -RZ, RZ, 1.875, 0 ;  /* 0x3f800000ff167431 */ /* 0x000fc600000001ff */
[----:B------:R-:W-:Y:S01]  /*0800*/  SHF.R.S32.HI R152, RZ, 0x1f, R23 ;  /* 0x0000001fff987819 */ /* 0x000fe20000011417 */
[----:B--2---:R-:W-:-:S03]  /*0810*/  IMAD.WIDE R148, R5, 0x4, R148 ;  /* 0x0000000405947825 */ /* 0x004fc600078e0294 */
[----:B------:R-:W-:Y:S02]  /*0820*/  LEA.HI R153, R152, R23, RZ, 0x2 ;  /* 0x0000001798997211 */ /* 0x000fe400078f10ff */
[----:B-----5:R-:W5:Y:S01]  /*0830*/  LDG.E R23, desc[UR8][R148.64] ;  /* 0x0000000894177981 */ /* 0x020f62000c1e1900 */
[----:B---3--:R-:W-:Y:S01]  /*0840*/  @P0 IMAD.WIDE R20, R5, 0x4, R20 ;  /* 0x0000000405140825 */ /* 0x008fe200078e0214 */
[----:B------:R-:W-:Y:S01]  /*0850*/  ISETP.NE.AND P5, PT, RZ, UR7, PT ;  /* 0x00000007ff007c0c */ /* 0x000fe2000bfa5270 */
[----:B------:R-:W-:Y:S03]  /*0860*/  BSSY.RECONVERGENT B0, `(.L_x_13557) ;  /* 0x0000036000007945 */ /* 0x000fe60003800200 */
[----:B------:R0:W5:Y:S01]  /*0870*/  @P0 LDG.E R22, desc[UR8][R20.64] ;  /* 0x0000000814160981 */ /* 0x000162000c1e1900 */
[----:B------:R-:W-:Y:S02]  /*0880*/  ISETP.GE.U32.AND P0, PT, R4, 0x200, PT ;  /* 0x000002000400780c */ /* 0x000fe40003f06070 */
[----:B------:R-:W-:-:S02]  /*0890*/  CS2R R162, SRZ ;  /* 0x0000000000a27805 */ /* 0x000fc4000001ff00 */
[C---:B------:R-:W-:Y:S02]  /*08a0*/  ISETP.GE.U32.AND P1, PT, R4.reuse, 0x300, PT ;  /* 0x000003000400780c */ /* 0x040fe40003f26070 */
[----:B------:R-:W-:Y:S02]  /*08b0*/  ISETP.GE.U32.AND P2, PT, R4, 0x400, PT ;  /* 0x000004000400780c */ /* 0x000fe40003f46070 */
[----:B0-----:R-:W-:Y:S02]  /*08c0*/  LEA.HI.SX32 R21, R153, R0, 0x1e ;  /* 0x0000000099157211 */ /* 0x001fe400078ff2ff */
[----:B------:R-:W-:Y:S02]  /*08d0*/  P2R R20, PR, RZ, 0x8 ;  /* 0x00000008ff147803 */ /* 0x000fe40000000000 */
[----:B------:R-:W-:Y:S02]  /*08e0*/  MOV R161, R21 ;  /* 0x0000001500a17202 */ /* 0x000fe40000000f00 */
[----:B----4-:R-:W-:Y:S01]  /*08f0*/  FSEL R160, R150, RZ, !P5 ;  /* 0x000000ff96a07208 */ /* 0x010fe20006800000 */
        /* <DEDUP_REMOVED lines=15> */
[----:B------:R-:W-:Y:S01]  /*09f0*/  IADD3 R161, PT, PT, R21, 0x100, RZ ;  /* 0x0000010015a17810 */ /* 0x000fe20007ffe0ff */
[C---:B---3--:R-:W-:Y:S01]  /*0a00*/  FADD.FTZ R162, -R160.reuse, R148 ;  /* 0x00000094a0a27221 */ /* 0x048fe20000010100 */
[----:B------:R-:W-:-:S03]  /*0a10*/  FADD.FTZ R168, -R160, R149 ;  /* 0x00000095a0a87221 */ /* 0x000fc60000010100 */
[----:B-----5:R-:W-:Y:S01]  /*0a20*/  FMUL.FTZ R3, R23, R162 ;  /* 0x000000a217037220 */ /* 0x020fe20000410000 */
[----:B----4-:R-:W-:Y:S01]  /*0a30*/  FMUL.FTZ R176, R120, R152 ;  /* 0x0000009878b07220 */ /* 0x010fe20000410000 */
[----:B------:R-:W-:Y:S01]  /*0a40*/  FMUL.FTZ R189, R121, R153 ;  /* 0x0000009979bd7220 */ /* 0x000fe20000410000 */
[C---:B------:R-:W-:Y:S01]  /*0a50*/  FADD.FTZ R150, -R160.reuse, R150 ;  /* 0x00000096a0967221 */ /* 0x040fe20000010100 */
[----:B------:R-:W-:Y:S01]  /*0a60*/  FMUL.FTZ R168, R23, R168 ;  /* 0x000000a817a87220 */ /* 0x000fe20000410000 */
[----:B------:R-:W-:Y:S01]  /*0a70*/  FADD.FTZ R148, RZ, R176 ;  /* 0x000000b0ff947221 */ /* 0x000fe20000010000 */
[----:B------:R-:W-:Y:S01]  /*0a80*/  FFMA.FTZ R149, R3, R176, RZ ;  /* 0x000000b003957223 */ /* 0x000fe200000100ff */
[----:B------:R-:W-:Y:S01]  /*0a90*/  FADD.FTZ R204, -R160, R151 ;  /* 0x00000097a0cc7221 */ /* 0x000fe20000010100 */
        /* <DEDUP_REMOVED lines=18> */
.L_x_13558:
[----:B------:R-:W-:Y:S05]  /*0bc0*/  BSYNC.RECONVERGENT B0 ;  /* 0x0000000000007941 */ /* 0x000fea0003800200 */
.L_x_13557:
        /* <DEDUP_REMOVED lines=19> */
[C---:B-----5:R-:W-:Y:S01]  /*0d00*/  FMUL.FTZ R25, R23.reuse, R30 ;  /* 0x0000001e17197220 */ /* 0x060fe20000410000 */
[----:B------:R-:W-:Y:S01]  /*0d10*/  FMUL.FTZ R30, R23, R174 ;  /* 0x000000ae171e7220 */ /* 0x000fe20000410000 */
[----:B----4-:R-:W-:Y:S01]  /*0d20*/  FMUL.FTZ R174, R116, R148 ;  /* 0x0000009474ae7220 */ /* 0x010fe20000410000 */
[----:B------:R-:W-:Y:S01]  /*0d30*/  FADD.FTZ R60, R60, R148 ;  /* 0x000000943c3c7221 */ /* 0x000fe20000010000 */
[----:B------:R-:W-:Y:S01]  /*0d40*/  FFMA.FTZ R88, R148, R25, R88 ;  /* 0x0000001994587223 */ /* 0x000fe20000010058 */
[C---:B------:R-:W-:Y:S01]  /*0d50*/  FADD.FTZ R154, -R160.reuse, R154 ;  /* 0x0000009aa09a7221 */ /* 0x040fe20000010100 */
        /* <DEDUP_REMOVED lines=20> */
.L_x_13560:
[----:B------:R-:W-:Y:S05]  /*0ea0*/  BSYNC.RECONVERGENT B0 ;  /* 0x0000000000007941 */ /* 0x000fea0003800200 */
.L_x_13559:
        /* <DEDUP_REMOVED lines=45> */
.L_x_13562:
[----:B------:R-:W-:Y:S05]  /*1180*/  BSYNC.RECONVERGENT B0 ;  /* 0x0000000000007941 */ /* 0x000fea0003800200 */
.L_x_13561:
        /* <DEDUP_REMOVED lines=45> */
.L_x_13564:
[----:B------:R-:W-:Y:S05]  /*1460*/  BSYNC.RECONVERGENT B0 ;  /* 0x0000000000007941 */ /* 0x000fea0003800200 */
.L_x_13563:
        /* <DEDUP_REMOVED lines=17> */
[----:B------:R-:W-:Y:S01]  /*1580*/  IADD3 R161, PT, PT, R161, 0x100, RZ ;  /* 0x00000100a1a17810 */ /* 0x000fe20007ffe0ff */
[C---:B---3--:R-:W-:Y:S01]  /*1590*/  FADD.FTZ R24, -R160.reuse, R152 ;  /* 0x00000098a0187221 */ /* 0x048fe20000010100 */
[----:B0-----:R-:W-:-:S03]  /*15a0*/  FADD.FTZ R12, -R160, R153 ;  /* 0x00000099a00c7221 */ /* 0x001fc60000010100 */
        /* <DEDUP_REMOVED lines=26> */
.L_x_13566:
[----:B------:R-:W-:Y:S05]  /*1750*/  BSYNC.RECONVERGENT B0 ;  /* 0x0000000000007941 */ /* 0x000fea0003800200 */
.L_x_13565:
        /* <DEDUP_REMOVED lines=46> */
.L_x_13568:
[----:B------:R-:W-:Y:S05]  /*1a40*/  BSYNC.RECONVERGENT B0 ;  /* 0x0000000000007941 */ /* 0x000fea0003800200 */
.L_x_13567:
        /* <DEDUP_REMOVED lines=18> */
[----:B--2---:R-:W-:Y:S01]  /*1b70*/  FADD.FTZ R40, R40, R148 ;  /* 0x0000009428287221 */ /* 0x004fe20000010000 */
[----:B------:R-:W-:Y:S01]  /*1b80*/  FADD.FTZ R41, R41, R149 ;  /* 0x0000009529297221 */ /* 0x000fe20000010000 */
[----:B------:R-:W-:Y:S01]  /*1b90*/  FMUL.FTZ R173, R97, R149 ;  /* 0x0000009561ad7220 */ /* 0x000fe20000410000 */
[----:B------:R-:W-:Y:S01]  /*1ba0*/  FMUL.FTZ R190, R98, R150 ;  /* 0x0000009662be7220 */ /* 0x000fe20000410000 */
[C---:B---3--:R-:W-:Y:S01]  /*1bb0*/  FADD.FTZ R18, -R160.reuse, R152 ;  /* 0x00000098a0127221 */ /* 0x048fe20000010100 */
[----:B------:R-:W-:-:S03]  /*1bc0*/  FADD.FTZ R28, -R160, R153 ;  /* 0x00000099a01c7221 */ /* 0x000fc60000010100 */
[C---:B-----5:R-:W-:Y:S01]  /*1bd0*/  FMUL.FTZ R19, R23.reuse, R18 ;  /* 0x0000001217137220 */ /* 0x060fe20000410000 */
[----:B------:R-:W-:Y:S01]  /*1be0*/  FMUL.FTZ R18, R23, R28 ;  /* 0x0000001c17127220 */ /* 0x000fe20000410000 */
[----:B------:R-:W-:Y:S02]  /*1bf0*/  FMUL.FTZ R28, R96, R148 ;  /* 0x00000094601c7220 */ /* 0x000fe40000410000 */
[----:B------:R-:W-:Y:S01]  /*1c00*/  FFMA.FTZ R68, R148, R19, R68 ;  /* 0x0000001394447223 */ /* 0x000fe20000010044 */
[----:B------:R-:W-:Y:S01]  /*1c10*/  FFMA.FTZ R69, R149, R18, R69 ;  /* 0x0000001295457223 */ /* 0x000fe20000010045 */
[----:B------:R-:W-:Y:S01]  /*1c20*/  FADD.FTZ R148, R163, R28 ;  /* 0x0000001ca3947221 */ /* 0x000fe20000010000 */
[C---:B------:R-:W-:Y:S01]  /*1c30*/  FADD.FTZ R154, -R160.reuse, R154 ;  /* 0x0000009aa09a7221 */ /* 0x040fe20000010100 */
[----:B------:R-:W-:Y:S01]  /*1c40*/  FFMA.FTZ R149, R19, R28, R162 ;  /* 0x0000001c13957223 */ /* 0x000fe200000100a2 */
[----:B------:R-:W-:Y:S01]  /*1c50*/  FADD.FTZ R188, -R160, R155 ;  /* 0x0000009ba0bc7221 */ /* 0x000fe20000010100 */
        /* <DEDUP_REMOVED lines=13> */
.L_x_13570:
[----:B------:R-:W-:Y:S05]  /*1d30*/  BSYNC.RECONVERGENT B0 ;  /* 0x0000000000007941 */ /* 0x000fea0003800200 */
.L_x_13569:
        /* <DEDUP_REMOVED lines=31> */
.L_x_13572:
[----:B------:R-:W-:Y:S05]  /*1f30*/  BSYNC.RECONVERGENT B0 ;  /* 0x0000000000007941 */ /* 0x000fea0003800200 */
.L_x_13571:
        /* <DEDUP_REMOVED lines=74> */
.L_x_13577:
        /* <DEDUP_REMOVED lines=28> */
.L_x_13578:
[----:B------:R-:W0:Y:S02]  /*25a0*/  @P5 LDC.64 R154, c[0x0][0x478] ;  /* 0x00011e00ff9a5b82 */ /* 0x000e240000000a00 */
[----:B0-----:R-:W-:-:S06]  /*25b0*/  @P5 IMAD.WIDE.U32 R156, R21, 0x10, R154 ;  /* 0x00000010159c5825 */ /* 0x001fcc00078e009a */
[----:B------:R-:W0:Y:S01]  /*25c0*/  LDC.64 R154, c[0x0][0x468] ;  /* 0x00011a00ff9a7b82 */ /* 0x000e220000000a00 */
[----:B------:R1:W-:Y:S01]  /*25d0*/  @P5 STG.E.128 desc[UR8][R156.64], R144 ;  /* 0x000000909c005986 */ /* 0x0003e2000c101d08 */
[C---:B0-----:R-:W-:Y:S01]  /*25e0*/  IMAD.WIDE.U32 R154, R21.reuse, 0x10, R154 ;  /* 0x00000010159a7825 */ /* 0x041fe200078e009a */
[----:B------:R-:W-:-:S04]  /*25f0*/  IADD3 R21, PT, PT, R21, 0x100, RZ ;  /* 0x0000010015157810 */ /* 0x000fc80007ffe0ff */
[----:B------:R1:W-:Y:S03]  /*2600*/  STG.E.128 desc[UR8][R154.64], R148 ;  /* 0x000000949a007986 */ /* 0x0003e6000c101d08 */
.L_x_13576:
[----:B------:R-:W-:Y:S05]  /*2610*/  BSYNC.RECONVERGENT B1 ;  /* 0x0000000000017941 */ /* 0x000fea0003800200 */
.L_x_13575:
[----:B------:R-:W-:Y:S04]  /*2620*/  BSSY.RECONVERGENT B1, `(.L_x_13579) ;  /* 0x0000045000017945 */ /* 0x000fe80003800200 */
[----:B------:R-:W-:Y:S05]  /*2630*/  @!P0 BRA `(.L_x_13580) ;  /* 0x00000004000c8947 */ /* 0x000fea0003800000 */
[----:B------:R-:W-:-:S04]  /*2640*/  ISETP.NE.U32.AND P5, PT, RZ, UR14, PT ;  /* 0x0000000eff007c0c */ /* 0x000fc8000bfa5070 */
[----:B------:R-:W-:-:S13]  /*2650*/  ISETP.NE.AND.EX P5, PT, RZ, UR15, PT, P5 ;  /* 0x0000000fff007c0c */ /* 0x000fda000bfa5350 */
[----:B------:R-:W-:Y:S05]  /*2660*/  @!P5 BRA `(.L_x_13581) ;  /* 0x000000000074d947 */ /* 0x000fea0003800000 */
[-CC-:B-1----:R-:W-:Y:S01]  /*2670*/  FFMA.FTZ R145, R25, R153.reuse, R152.reuse ;  /* 0x0000009919917223 */ /* 0x182fe20000010098 */
        /* <DEDUP_REMOVED lines=28> */
.L_x_13581:
        /* <DEDUP_REMOVED lines=28> */
.L_x_13582:
[----:B------:R-:W0:Y:S08]  /*2a00*/  @P5 LDC.64 R156, c[0x0][0x478] ;  /* 0x00011e00ff9c5b82 */ /* 0x000e300000000a00 */
[----:B------:R-:W1:Y:S01]  /*2a10*/  LDC.64 R154, c[0x0][0x468] ;  /* 0x00011a00ff9a7b82 */ /* 0x000e620000000a00 */
[----:B0-----:R-:W-:-:S05]  /*2a20*/  @P5 IMAD.WIDE.U32 R156, R21, 0x10, R156 ;  /* 0x00000010159c5825 */ /* 0x001fca00078e009c */
[----:B------:R0:W-:Y:S01]  /*2a30*/  @P5 STG.E.128 desc[UR8][R156.64], R144 ;  /* 0x000000909c005986 */ /* 0x0001e2000c101d08 */
[C---:B-1----:R-:W-:Y:S01]  /*2a40*/  IMAD.WIDE.U32 R154, R21.reuse, 0x10, R154 ;  /* 0x00000010159a7825 */ /* 0x042fe200078e009a */
[----:B------:R-:W-:-:S04]  /*2a50*/  IADD3 R21, PT, PT, R21, 0x100, RZ ;  /* 0x0000010015157810 */ /* 0x000fc80007ffe0ff */
[----:B------:R0:W-:Y:S03]  /*2a60*/  STG.E.128 desc[UR8][R154.64], R148 ;  /* 0x000000949a007986 */ /* 0x0001e6000c101d08 */
.L_x_13580:
[----:B------:R-:W-:Y:S05]  /*2a70*/  BSYNC.RECONVERGENT B1 ;  /* 0x0000000000017941 */ /* 0x000fea0003800200 */
.L_x_13579:
[----:B------:R-:W-:Y:S04]  /*2a80*/  BSSY.RECONVERGENT B1, `(.L_x_13583) ;  /* 0x0000045000017945 */ /* 0x000fe80003800200 */
[----:B------:R-:W-:Y:S05]  /*2a90*/  @!P1 BRA `(.L_x_13584) ;  /* 0x00000004000c9947 */ /* 0x000fea0003800000 */
[----:B------:R-:W-:-:S04]  /*2aa0*/  ISETP.NE.U32.AND P5, PT, RZ, UR14, PT ;  /* 0x0000000eff007c0c */ /* 0x000fc8000bfa5070 */
[----:B------:R-:W-:-:S13]  /*2ab0*/  ISETP.NE.AND.EX P5, PT, RZ, UR15, PT, P5 ;  /* 0x0000000fff007c0c */ /* 0x000fda000bfa5350 */
[----:B------:R-:W-:Y:S05]  /*2ac0*/  @!P5 BRA `(.L_x_13585) ;  /* 0x000000000074d947 */ /* 0x000fea0003800000 */
[-CC-:B01----:R-:W-:Y:S01]  /*2ad0*/  FFMA.FTZ R145, R27, R153.reuse, R152.reuse ;  /* 0x000000991b917223 */ /* 0x183fe20000010098 */
        /* <DEDUP_REMOVED lines=28> */
.L_x_13585:
        /* <DEDUP_REMOVED lines=28> */
.L_x_13586:
[----:B------:R-:W0:Y:S08]  /*2e60*/  @P5 LDC.64 R156, c[0x0][0x478] ;  /* 0x00011e00ff9c5b82 */ /* 0x000e300000000a00 */
[----:B------:R-:W1:Y:S01]  /*2e70*/  LDC.64 R154, c[0x0][0x468] ;  /* 0x00011a00ff9a7b82 */ /* 0x000e620000000a00 */
[----:B0-----:R-:W-:-:S05]  /*2e80*/  @P5 IMAD.WIDE.U32 R156, R21, 0x10, R156 ;  /* 0x00000010159c5825 */ /* 0x001fca00078e009c */
[----:B------:R2:W-:Y:S01]  /*2e90*/  @P5 STG.E.128 desc[UR8][R156.64], R144 ;  /* 0x000000909c005986 */ /* 0x0005e2000c101d08 */
[C---:B-1----:R-:W-:Y:S01]  /*2ea0*/  IMAD.WIDE.U32 R154, R21.reuse, 0x10, R154 ;  /* 0x00000010159a7825 */ /* 0x042fe200078e009a */
[----:B------:R-:W-:-:S04]  /*2eb0*/  IADD3 R21, PT, PT, R21, 0x100, RZ ;  /* 0x0000010015157810 */ /* 0x000fc80007ffe0ff */
[----:B------:R2:W-:Y:S03]  /*2ec0*/  STG.E.128 desc[UR8][R154.64], R148 ;  /* 0x000000949a007986 */ /* 0x0005e6000c101d08 */
.L_x_13584:
[----:B------:R-:W-:Y:S05]  /*2ed0*/  BSYNC.RECONVERGENT B1 ;  /* 0x0000000000017941 */ /* 0x000fea0003800200 */
.L_x_13583:
[----:B------:R-:W-:Y:S04]  /*2ee0*/  BSSY.RECONVERGENT B1, `(.L_x_13587) ;  /* 0x0000045000017945 */ /* 0x000fe80003800200 */
[----:B------:R-:W-:Y:S05]  /*2ef0*/  @!P2 BRA `(.L_x_13588) ;  /* 0x00000004000ca947 */ /* 0x000fea0003800000 */
[----:B------:R-:W-:-:S04]  /*2f00*/  ISETP.NE.U32.AND P5, PT, RZ, UR14, PT ;  /* 0x0000000eff007c0c */ /* 0x000fc8000bfa5070 */
[----:B------:R-:W-:-:S13]  /*2f10*/  ISETP.NE.AND.EX P5, PT, RZ, UR15, PT, P5 ;  /* 0x0000000fff007c0c */ /* 0x000fda000bfa5350 */
[----:B------:R-:W-:Y:S05]  /*2f20*/  @!P5 BRA `(.L_x_13589) ;  /* 0x000000000074d947 */ /* 0x000fea0003800000 */
[-CC-:B012---:R-:W-:Y:S01]  /*2f30*/  FFMA.FTZ R145, R29, R153.reuse, R152.reuse ;  /* 0x000000991d917223 */ /* 0x187fe20000010098 */
        /* <DEDUP_REMOVED lines=28> */
.L_x_13589:
        /* <DEDUP_REMOVED lines=28> */
.L_x_13590:
[----:B------:R-:W0:Y:S08]  /*32c0*/  @P5 LDC.64 R156, c[0x0][0x478] ;  /* 0x00011e00ff9c5b82 */ /* 0x000e300000000a00 */
[----:B------:R-:W1:Y:S01]  /*32d0*/  LDC.64 R154, c[0x0][0x468] ;  /* 0x00011a00ff9a7b82 */ /* 0x000e620000000a00 */
[----:B0-----:R-:W-:-:S05]  /*32e0*/  @P5 IMAD.WIDE.U32 R156, R21, 0x10, R156 ;  /* 0x00000010159c5825 */ /* 0x001fca00078e009c */
[----:B------:R3:W-:Y:S01]  /*32f0*/  @P5 STG.E.128 desc[UR8][R156.64], R144 ;  /* 0x000000909c005986 */ /* 0x0007e2000c101d08 */
[C---:B-1----:R-:W-:Y:S01]  /*3300*/  IMAD.WIDE.U32 R154, R21.reuse, 0x10, R154 ;  /* 0x00000010159a7825 */ /* 0x042fe200078e009a */
[----:B------:R-:W-:-:S04]  /*3310*/  IADD3 R21, PT, PT, R21, 0x100, RZ ;  /* 0x0000010015157810 */ /* 0x000fc80007ffe0ff */
[----:B------:R3:W-:Y:S03]  /*3320*/  STG.E.128 desc[UR8][R154.64], R148 ;  /* 0x000000949a007986 */ /* 0x0007e6000c101d08 */
.L_x_13588:
[----:B------:R-:W-:Y:S05]  /*3330*/  BSYNC.RECONVERGENT B1 ;  /* 0x0000000000017941 */ /* 0x000fea0003800200 */
.L_x_13587:
[----:B------:R-:W-:Y:S04]  /*3340*/  BSSY.RECONVERGENT B1, `(.L_x_13591) ;  /* 0x0000045000017945 */ /* 0x000fe80003800200 */
[----:B------:R-:W-:Y:S05]  /*3350*/  @!P3 BRA `(.L_x_13592) ;  /* 0x00000004000cb947 */ /* 0x000fea0003800000 */
[----:B------:R-:W-:-:S04]  /*3360*/  ISETP.NE.U32.AND P5, PT, RZ, UR14, PT ;  /* 0x0000000eff007c0c */ /* 0x000fc8000bfa5070 */
[----:B------:R-:W-:-:S13]  /*3370*/  ISETP.NE.AND.EX P5, PT, RZ, UR15, PT, P5 ;  /* 0x0000000fff007c0c */ /* 0x000fda000bfa5350 */
[----:B------:R-:W-:Y:S05]  /*3380*/  @!P5 BRA `(.L_x_13593) ;  /* 0x000000000074d947 */ /* 0x000fea0003800000 */
[-CC-:B0123--:R-:W-:Y:S01]  /*3390*/  FFMA.FTZ R145, R13, R153.reuse, R152.reuse ;  /* 0x000000990d917223 */ /* 0x18ffe20000010098 */
        /* <DEDUP_REMOVED lines=28> */
.L_x_13593:
        /* <DEDUP_REMOVED lines=28> */
.L_x_13594:
[----:B------:R-:W0:Y:S08]  /*3720*/  @P5 LDC.64 R156, c[0x0][0x478] ;  /* 0x00011e00ff9c5b82 */ /* 0x000e300000000a00 */
[----:B------:R-:W1:Y:S01]  /*3730*/  LDC.64 R154, c[0x0][0x468] ;  /* 0x00011a00ff9a7b82 */ /* 0x000e620000000a00 */
[----:B0-----:R-:W-:-:S05]  /*3740*/  @P5 IMAD.WIDE.U32 R156, R21, 0x10, R156 ;  /* 0x00000010159c5825 */ /* 0x001fca00078e009c */
[----:B------:R4:W-:Y:S01]  /*3750*/  @P5 STG.E.128 desc[UR8][R156.64], R144 ;  /* 0x000000909c005986 */ /* 0x0009e2000c101d08 */
[C---:B-1----:R-:W-:Y:S01]  /*3760*/  IMAD.WIDE.U32 R154, R21.reuse, 0x10, R154 ;  /* 0x00000010159a7825 */ /* 0x042fe200078e009a */
[----:B------:R-:W-:-:S04]  /*3770*/  IADD3 R21, PT, PT, R21, 0x100, RZ ;  /* 0x0000010015157810 */ /* 0x000fc80007ffe0ff */
[----:B------:R4:W-:Y:S03]  /*3780*/  STG.E.128 desc[UR8][R154.64], R148 ;  /* 0x000000949a007986 */ /* 0x0009e6000c101d08 */
.L_x_13592:
[----:B------:R-:W-:Y:S05]  /*3790*/  BSYNC.RECONVERGENT B1 ;  /* 0x0000000000017941 */ /* 0x000fea0003800200 */
.L_x_13591:
[----:B------:R-:W-:Y:S04]  /*37a0*/  BSSY.RECONVERGENT B1, `(.L_x_13595) ;  /* 0x0000045000017945 */ /* 0x000fe80003800200 */
[----:B------:R-:W-:Y:S05]  /*37b0*/  @!P4 BRA `(.L_x_13596) ;  /* 0x00000004000cc947 */ /* 0x000fea0003800000 */
[----:B------:R-:W-:-:S04]  /*37c0*/  ISETP.NE.U32.AND P5, PT, RZ, UR14, PT ;  /* 0x0000000eff007c0c */ /* 0x000fc8000bfa5070 */
[----:B------:R-:W-:-:S13]  /*37d0*/  ISETP.NE.AND.EX P5, PT, RZ, UR15, PT, P5 ;  /* 0x0000000fff007c0c */ /* 0x000fda000bfa5350 */
[----:B------:R-:W-:Y:S05]  /*37e0*/  @!P5 BRA `(.L_x_13597) ;  /* 0x000000000074d947 */ /* 0x000fea0003800000 */
[-CC-:B01234-:R-:W-:Y:S01]  /*37f0*/  FFMA.FTZ R145, R15, R153.reuse, R152.reuse ;  /* 0x000000990f917223 */ /* 0x19ffe20000010098 */
        /* <DEDUP_REMOVED lines=28> */
.L_x_13597:
        /* <DEDUP_REMOVED lines=28> */
.L_x_13598:
[----:B------:R-:W0:Y:S08]  /*3b80*/  @P5 LDC.64 R156, c[0x0][0x478] ;  /* 0x00011e00ff9c5b82 */ /* 0x000e300000000a00 */
[----:B------:R-:W1:Y:S01]  /*3b90*/  LDC.64 R154, c[0x0][0x468] ;  /* 0x00011a00ff9a7b82 */ /* 0x000e620000000a00 */
[----:B0-----:R-:W-:-:S05]  /*3ba0*/  @P5 IMAD.WIDE.U32 R156, R21, 0x10, R156 ;  /* 0x00000010159c5825 */ /* 0x001fca00078e009c */
[----:B------:R0:W-:Y:S01]  /*3bb0*/  @P5 STG.E.128 desc[UR8][R156.64], R144 ;  /* 0x000000909c005986 */ /* 0x0001e2000c101d08 */
[C---:B-1----:R-:W-:Y:S01]  /*3bc0*/  IMAD.WIDE.U32 R154, R21.reuse, 0x10, R154 ;  /* 0x00000010159a7825 */ /* 0x042fe200078e009a */
[----:B------:R-:W-:-:S04]  /*3bd0*/  IADD3 R21, PT, PT, R21, 0x100, RZ ;  /* 0x0000010015157810 */ /* 0x000fc80007ffe0ff */
[----:B------:R0:W-:Y:S03]  /*3be0*/  STG.E.128 desc[UR8][R154.64], R148 ;  /* 0x000000949a007986 */ /* 0x0001e6000c101d08 */
.L_x_13596:
[----:B------:R-:W-:Y:S05]  /*3bf0*/  BSYNC.RECONVERGENT B1 ;  /* 0x0000000000017941 */ /* 0x000fea0003800200 */
.L_x_13595:
[----:B------:R-:W-:-:S13]  /*3c00*/  ISETP.NE.AND P5, PT, R203, RZ, PT ;  /* 0x000000ffcb00720c */ /* 0x000fda0003fa5270 */
[----:B------:R-:W-:Y:S05]  /*3c10*/  @!P5 BRA `(.L_x_13599) ;  /* 0x000000240010d947 */ /* 0x000fea0003800000 */
[----:B------:R-:W-:-:S04]  /*3c20*/  ISETP.NE.U32.AND P5, PT, RZ, UR14, PT ;  /* 0x0000000eff007c0c */ /* 0x000fc8000bfa5070 */
[----:B------:R-:W-:-:S13]  /*3c30*/  ISETP.NE.AND.EX P5, PT, RZ, UR15, PT, P5 ;  /* 0x0000000fff007c0c */ /* 0x000fda000bfa5350 */
[----:B------:R-:W-:Y:S05]  /*3c40*/  @!P5 BRA `(.L_x_13600) ;  /* 0x000000000074d947 */ /* 0x000fea0003800000 */
[-CC-:B01234-:R-:W-:Y:S01]  /*3c50*/  FFMA.FTZ R145, R188, R153.reuse, R152.reuse ;  /* 0x00000099bc917223 */ /* 0x19ffe20000010098 */
[----:B------:R-:W-:Y:S01]  /*3c60*/  ISETP.GE.U32.AND P6, PT, R17, 0x1000000, PT ;  /* 0x010000001100780c */ /* 0x000fe20003fc6070 */
[-CC-:B------:R-:W-:Y:S02]  /*3c70*/  FFMA.FTZ R146, R18, R153.reuse, R152.reuse ;  /* 0x0000009912927223 */ /* 0x180fe40000010098 */
[----:B------:R-:W-:Y:S01]  /*3c80*/  FADD.FTZ R144, R186, -R145 ;  /* 0x80000091ba907221 */ /* 0x000fe20000010000 */
[-C--:B------:R-:W-:Y:S01]  /*3c90*/  FFMA.FTZ R145, R19, R153.reuse, R152 ;  /* 0x0000009913917223 */ /* 0x080fe20000010098 */
[----:B------:R-:W-:Y:S01]  /*3ca0*/  FADD.FTZ R146, R173, -R146 ;  /* 0x80000092ad927221 */ /* 0x000fe20000010000 */
[----:B------:R-:W-:Y:S01]  /*3cb0*/  FFMA.FTZ R153, R171, R153, R152 ;  /* 0x00000099ab997223 */ /* 0x000fe20000010098 */
        /* <DEDUP_REMOVED lines=22> */
.L_x_13600:
[-CC-:B01234-:R-:W-:Y:S01]  /*3e20*/  FFMA.FTZ R149, R188, R153.reuse, R152.reuse ;  /* 0x00000099bc957223 */ /* 0x19ffe20000010098 */
        /* <DEDUP_REMOVED lines=27> */
.L_x_13601:
[----:B------:R-:W0:Y:S02]  /*3fe0*/  @P5 LDC.64 R22, c[0x0][0x478] ;  /* 0x00011e00ff165b82 */ /* 0x000e240000000a00 */
[----:B0-----:R-:W-:-:S06]  /*3ff0*/  @P5 IMAD.WIDE.U32 R152, R21, 0x10, R22 ;  /* 0x0000001015985825 */ /* 0x001fcc00078e0016 */
[----:B------:R-:W0:Y:S01]  /*4000*/  LDC.64 R22, c[0x0][0x468] ;  /* 0x00011a00ff167b82 */ /* 0x000e220000000a00 */
[----:B------:R1:W-:Y:S01]  /*4010*/  @P5 STG.E.128 desc[UR8][R152.64], R144 ;  /* 0x0000009098005986 */ /* 0x0003e2000c101d08 */
[----:B0-----:R-:W-:-:S05]  /*4020*/  IMAD.WIDE.U32 R22, R21, 0x10, R22 ;  /* 0x0000001015167825 */ /* 0x001fca00078e0016 */
[----:B------:R1:W-:Y:S01]  /*4030*/  STG.E.128 desc[UR8][R22.64], R148 ;  /* 0x0000009416007986 */ /* 0x0003e2000c101d08 */
[----:B------:R-:W-:Y:S05]  /*4040*/  BRA `(.L_x_13599) ;  /* 0x0000002000047947 */ /* 0x000fea0003800000 */
.L_x_13574:
        /* <DEDUP_REMOVED lines=38> */
.L_x_13604:
[----:B------:R-:W-:Y:S05]  /*42b0*/  BSYNC.RECONVERGENT B1 ;  /* 0x0000000000017941 */ /* 0x000fea0003800200 */
.L_x_13603:
[----:B------:R-:W-:Y:S04]  /*42c0*/  BSSY.RECONVERGENT B1, `(.L_x_13605) ;  /* 0x0000022000017945 */ /* 0x000fe80003800200 */
        /* <DEDUP_REMOVED lines=33> */
.L_x_13606:
[----:B------:R-:W-:Y:S05]  /*44e0*/  BSYNC.RECONVERGENT B1 ;  /* 0x0000000000017941 */ /* 0x000fea0003800200 */
.L_x_13605:
        /* <DEDUP_REMOVED lines=34> */
.L_x_13608:
[----:B------:R-:W-:Y:S05]  /*4710*/  BSYNC.RECONVERGENT B1 ;  /* 0x0000000000017941 */ /* 0x000fea0003800200 */
.L_x_13607:
        /* <DEDUP_REMOVED lines=34> */
.L_x_13610:
[----:B------:R-:W-:Y:S05]  /*4940*/  BSYNC.RECONVERGENT B1 ;  /* 0x0000000000017941 */ /* 0x000fea0003800200 */
.L_x_13609:
        /* <DEDUP_REMOVED lines=34> */
.L_x_13612:
[----:B------:R-:W-:Y:S05]  /*4b70*/  BSYNC.RECONVERGENT B1 ;  /* 0x0000000000017941 */ /* 0x000fea0003800200 */
.L_x_13611:
        /* <DEDUP_REMOVED lines=34> */
.L_x_13614:
[----:B------:R-:W-:Y:S05]  /*4da0*/  BSYNC.RECONVERGENT B1 ;  /* 0x0000000000017941 */ /* 0x000fea0003800200 */
.L_x_13613:
        /* <DEDUP_REMOVED lines=20> */
[----:B------:R-:W-:-:S03]  /*4ef0*/  FFMA.FTZ R23, R23, R153, R142 ;  /* 0x0000009917177223 */ /* 0x000fc6000001008e */
        /* <DEDUP_REMOVED lines=8> */
[----:B------:R-:W-:Y:S02]  /*4f80*/  SEL R150, R23, RZ, P5 ;  /* 0x000000ff17967207 */ /* 0x000fe40002800000 */
[----:B------:R-:W0:Y:S02]  /*4f90*/  LDC.64 R22, c[0x0][0x468] ;  /* 0x00011a00ff167b82 */ /* 0x000e240000000a00 */
[----:B0-----:R-:W-:-:S05]  /*4fa0*/  IMAD.WIDE.U32 R22, R21, 0x10, R22 ;  /* 0x0000001015167825 */ /* 0x001fca00078e0016 */
[----:B------:R0:W-:Y:S01]  /*4fb0*/  STG.E.128 desc[UR8][R22.64], R148 ;  /* 0x0000009416007986 */ /* 0x0001e2000c101d08 */
[----:B------:R-:W-:Y:S05]  /*4fc0*/  BRA `(.L_x_13599) ;  /* 0x0000001000247947 */ /* 0x000fea0003800000 */
.L_x_13602:
        /* <DEDUP_REMOVED lines=38> */
.L_x_13616:
[----:B------:R-:W-:Y:S05]  /*5230*/  BSYNC.RECONVERGENT B1 ;  /* 0x0000000000017941 */ /* 0x000fea0003800200 */
.L_x_13615:
[----:B------:R-:W-:Y:S04]  /*5240*/  BSSY.RECONVERGENT B1, `(.L_x_13617) ;  /* 0x0000025000017945 */ /* 0x000fe80003800200 */
[----:B------:R-:W-:Y:S05]  /*5250*/  @!P0 BRA `(.L_x_13618) ;  /* 0x00000000008c8947 */ /* 0x000fea0003800000 */
[-CC-:B-1----:R-:W-:Y:S01]  /*5260*/  FFMA.FTZ R145, R25, R153.reuse, R152.reuse ;  /* 0x0000009919917223 */ /* 0x182fe20000010098 */
        /* <DEDUP_REMOVED lines=34> */
.L_x_13618:
[----:B------:R-:W-:Y:S05]  /*5490*/  BSYNC.RECONVERGENT B1 ;  /* 0x0000000000017941 */ /* 0x000fea0003800200 */
.L_x_13617:
        /* <DEDUP_REMOVED lines=37> */
.L_x_13620:
[----:B------:R-:W-:Y:S05]  /*56f0*/  BSYNC.RECONVERGENT B1 ;  /* 0x0000000000017941 */ /* 0x000fea0003800200 */
.L_x_13619:
        /* <DEDUP_REMOVED lines=37> */
.L_x_13622:
[----:B------:R-:W-:Y:S05]  /*5950*/  BSYNC.RECONVERGENT B1 ;  /* 0x0000000000017941 */ /* 0x000fea0003800200 */
.L_x_13621:
        /* <DEDUP_REMOVED lines=37> */
.L_x_13624:
[----:B------:R-:W-:Y:S05]  /*5bb0*/  BSYNC.RECONVERGENT B1 ;  /* 0x0000000000017941 */ /* 0x000fea0003800200 */
.L_x_13623:
        /* <DEDUP_REMOVED lines=37> */
.L_x_13626:
[----:B------:R-:W-:Y:S05]  /*5e10*/  BSYNC.RECONVERGENT B1 ;  /* 0x0000000000017941 */ /* 0x000fea0003800200 */
.L_x_13625:
[----:B------:R-:W-:-:S13]  /*5e20*/  ISETP.NE.AND P5, PT, R203, RZ, PT ;  /* 0x000000ffcb00720c */ /* 0x000fda0003fa5270 */
[----:B------:R-:W-:Y:S05]  /*5e30*/  @!P5 BRA `(.L_x_13599) ;  /* 0x000000000088d947 */ /* 0x000fea0003800000 */
[-CC-:B-1234-:R-:W-:Y:S01]  /*5e40*/  FFMA.FTZ R145, R188, R153.reuse, R152.reuse ;  /* 0x00000099bc917223 */ /* 0x19efe20000010098 */
[----:B------:R-:W-:Y:S01]  /*5e50*/  ISETP.GE.U32.AND P5, PT, R17, 0x1000000, PT ;  /* 0x010000001100780c */ /* 0x000fe20003fa6070 */
[-CC-:B------:R-:W-:Y:S02]  /*5e60*/  FFMA.FTZ R146, R18, R153.reuse, R152.reuse ;  /* 0x0000009912927223 */ /* 0x180fe40000010098 */
[----:B------:R-:W-:Y:S01]  /*5e70*/  FADD.FTZ R144, R186, -R145 ;  /* 0x80000091ba907221 */ /* 0x000fe20000010000 */
[-C--:B------:R-:W-:Y:S01]  /*5e80*/  FFMA.FTZ R145, R19, R153.reuse, R152 ;  /* 0x0000009913917223 */ /* 0x080fe20000010098 */
[----:B------:R-:W-:Y:S01]  /*5e90*/  FADD.FTZ R146, R173, -R146 ;  /* 0x80000092ad927221 */ /* 0x000fe20000010000 */
[----:B------:R-:W-:Y:S01]  /*5ea0*/  FFMA.FTZ R153, R171, R153, R152 ;  /* 0x00000099ab997223 */ /* 0x000fe20000010098 */
[----:B-----5:R-:W-:Y:S01]  /*5eb0*/  FFMA.FTZ R147, R23, R144, R143 ;  /* 0x0000009017937223 */ /* 0x020fe2000001008f */
[----:B------:R-:W-:Y:S02]  /*5ec0*/  FADD.FTZ R145, R28, -R145 ;  /* 0x800000911c917221 */ /* 0x000fe40000010000 */
[----:B------:R-:W-:Y:S01]  /*5ed0*/  FADD.FTZ R153, R190, -R153 ;  /* 0x80000099be997221 */ /* 0x000fe20000010000 */
        /* <DEDUP_REMOVED lines=16> */
[----:B------:R-:W-:-:S04]  /*5fe0*/  FMUL.FTZ R22, R146, R22 ;  /* 0x0000001692167220 */ /* 0x000fc80000410000 */
[----:B------:R-:W-:-:S05]  /*5ff0*/  FMUL.FTZ R22, R22, UR13 ;  /* 0x0000000d16167c20 */ /* 0x000fca0008410000 */
[----:B------:R-:W-:Y:S02]  /*6000*/  SEL R150, R22, RZ, P5 ;  /* 0x000000ff16967207 */ /* 0x000fe40002800000 */
[----:B------:R-:W1:Y:S01]  /*6010*/  LDC.64 R22, c[0x0][0x468] ;  /* 0x00011a00ff167b82 */ /* 0x000e620000000a00 */
[----:B0-----:R-:W-:-:S05]  /*6020*/  IMAD.WIDE.U32 R152, R21, 0x10, R152 ;  /* 0x0000001015987825 */ /* 0x001fca00078e0098 */
[----:B------:R0:W-:Y:S01]  /*6030*/  STG.E.128 desc[UR8][R152.64], R144 ;  /* 0x0000009098007986 */ /* 0x0001e2000c101d08 */
[----:B-1----:R-:W-:-:S05]  /*6040*/  IMAD.WIDE.U32 R22, R21, 0x10, R22 ;  /* 0x0000001015167825 */ /* 0x002fca00078e0016 */
[----:B------:R0:W-:Y:S02]  /*6050*/  STG.E.128 desc[UR8][R22.64], R148 ;  /* 0x0000009416007986 */ /* 0x0001e4000c101d08 */
.L_x_13599:
[----:B------:R-:W-:Y:S05]  /*6060*/  BSYNC.RECONVERGENT B0 ;  /* 0x0000000000007941 */ /* 0x000fea0003800200 */
.L_x_13573:
[----:B01---5:R-:W0:Y:S01]  /*6070*/  LDC.64 R22, c[0x0][0x380] ;  /* 0x0000e000ff167b82 */ /* 0x023e220000000a00 */
[----:B------:R-:W-:Y:S01]  /*6080*/  UPLOP3.LUT UP1, UPT, UPT, UPT, UP1, 0x40, 0x4 ;  /* 0x000000000004789c */ /* 0x000fe20003f2e810 */
[----:B0-----:R-:W-:-:S04]  /*6090*/  IADD3 R5, PT, PT, R5, R22, RZ ;  /* 0x0000001605057210 */ /* 0x001fc80007ffe0ff */
[----:B------:R-:W-:-:S13]  /*60a0*/  ISETP.GE.AND P5, PT, R5, R23, PT ;  /* 0x000000170500720c */ /* 0x000fda0003fa6270 */
[----:B------:R-:W-:Y:S05]  /*60b0*/  @!P5 BRA `(.L_x_13627) ;  /* 0xffffffa400a4d947 */ /* 0x000fea000383ffff */
.L_x_13556:
        /* <DEDUP_REMOVED lines=55> */
.L_x_13628:
        /* <DEDUP_REMOVED lines=13> */
.L_x_14474:


//--------------------- .text._ZN10layer_norm13ln_bwd_kernelINS_13Kernel_traitsIfffffjLj7168ELj1ELj1ELj8ELj16ENS_18Kernel_traits_baseILj7168EfffffjLj256EEEEELb1ELb0ELb0ELb1EEEvNS_9BwdParamsE --------------------------
	.section	.text._ZN10layer_norm13ln_bwd_kernelINS_13Kernel_traitsIfffffjLj7168ELj1ELj1ELj8ELj16ENS_18Kernel_traits_baseILj7168EfffffjLj256EEEEELb1ELb0ELb0ELb1EEEvNS_9BwdParamsE,"ax",@progbits
	.align	128
        .global         _ZN10layer_norm13ln_bwd_kernelINS_13Kernel_traitsIfffffjLj7168ELj1ELj1ELj8ELj16ENS_18Kernel_traits_baseILj7168EfffffjLj256EEEEELb1ELb0ELb0ELb1EEEvNS_9BwdParamsE
        .type           _ZN10layer_norm13ln_bwd_kernelINS_13Kernel_traitsIfffffjLj7168ELj1ELj1ELj8ELj16ENS_18Kernel_traits_baseILj7168EfffffjLj256EEEEELb1ELb0ELb0ELb1EEEvNS_9BwdParamsE,@function
        .size           _ZN10layer_norm13ln_bwd_kernelINS_13Kernel_traitsIfffffjLj7168ELj1ELj1ELj8ELj16ENS_18Kernel_traits_baseILj7168EfffffjLj256EEEEELb1ELb0ELb0ELb1EEEvNS_9BwdParamsE,(.L_x_14475 - _ZN10layer_norm13ln_bwd_kernelINS_13Kernel_traitsIfffffjLj7168ELj1ELj1ELj8ELj16ENS_18Kernel_traits_baseILj7168EfffffjLj256EEEEELb1ELb0ELb0ELb1EEEvNS_9BwdParamsE)
        .other          _ZN10layer_norm13ln_bwd_kernelINS_13Kernel_traitsIfffffjLj7168ELj1ELj1ELj8ELj16ENS_18Kernel_traits_baseILj7168EfffffjLj256EEEEELb1ELb0ELb0ELb1EEEvNS_9BwdParamsE,@"STO_CUDA_ENTRY STV_DEFAULT"
_ZN10layer_norm13ln_bwd_kernelINS_13Kernel_traitsIfffffjLj7168ELj1ELj1ELj8ELj16ENS_18Kernel_traits_baseILj7168EfffffjLj256EEEEELb1ELb0ELb0ELb1EEEvNS_9BwdParamsE:
.text._ZN10layer_norm13ln_bwd_kernelINS_13Kernel_traitsIfffffjLj7168ELj1ELj1ELj8ELj16ENS_18Kernel_traits_baseILj7168EfffffjLj256EEEEELb1ELb0ELb0ELb1EEEvNS_9BwdParamsE:
        /* <DEDUP_REMOVED lines=59> */
[----:B------:R-:W-:Y:S02]  /*03b0*/  CS2R R28, SRZ ;  /* 0x00000000001c7805 */ /* 0x000fe4000001ff00 */
[----:B--2---:R-:W-:Y:S01]  /*03c0*/  ISETP.NE.U32.AND P1, PT, R4, RZ, PT ;  /* 0x000000ff0400720c */ /* 0x004fe20003f25070 */
[----:B------:R-:W5:Y:S01]  /*03d0*/  LDG.E.128 R56, desc[UR6][R2.64+0x1000] ;  /* 0x0010000602387981 */ /* 0x000f62000c1e1d00 */
[----:B------:R-:W-:Y:S02]  /*03e0*/  CS2R R30, SRZ ;  /* 0x00000000001e7805 */ /* 0x000fe4000001ff00 */
[----:B------:R-:W-:Y:S02]  /*03f0*/  CS2R R32, SRZ ;  /* 0x0000000000207805 */ /* 0x000fe4000001ff00 */
[----:B------:R-:W-:Y:S01]  /*0400*/  ISETP.NE.AND.EX P1, PT, R5, RZ, PT, P1 ;  /* 0x000000ff0500720c */ /* 0x000fe20003f25310 */
        /* <DEDUP_REMOVED lines=9> */
[----:B------:R-:W0:Y:S03]  /*04a0*/  LDCU UR4, c[0x0][0x408] ;  /* 0x00008100ff0477ac */ /* 0x000e260008000800 */
[----:B------:R-:W5:Y:S01]  /*04b0*/  LDG.E.128 R40, desc[UR6][R2.64+0x5000] ;  /* 0x0050000602287981 */ /* 0x000f62000c1e1d00 */
[----:B------:R-:W1:Y:S03]  /*04c0*/  LDCU UR9, c[0x0][0x388] ;  /* 0x00007100ff0977ac */ /* 0x000e660008000800 */
[----:B------:R2:W5:Y:S01]  /*04d0*/  LDG.E.128 R36, desc[UR6][R2.64+0x6000] ;  /* 0x0060000602247981 */ /* 0x000562000c1e1d00 */
[----:B------:R-:W3:Y:S01]  /*04e0*/  LDCU.U8 UR8, c[0x0][0x410] ;  /* 0x00008200ff0877ac */ /* 0x000ee20008000000 */
[----:B------:R-:W4:Y:S01]  /*04f0*/  LDCU UR12, c[0x0][0x400] ;  /* 0x00008000ff0c77ac */ /* 0x000f220008000800 */
[----:B------:R-:W0:Y:S01]  /*0500*/  LDCU.64 UR14, c[0x0][0x478] ;  /* 0x00008f00ff0e77ac */ /* 0x000e220008000a00 */
[----:B--2---:R-:W-:Y:S01]  /*0510*/  CS2R R2, SRZ ;  /* 0x0000000000027805 */ /* 0x004fe2000001ff00 */
[----:B------:R-:W2:Y:S06]  /*0520*/  LDCU.64 UR10, c[0x0][0x438] ;  /* 0x00008700ff0a77ac */ /* 0x000eac0008000a00 */
.L_x_13647:
[----:B------:R-:W3:Y:S01]  /*0530*/  S2R R0, SR_TID.X ;  /* 0x0000000000007919 */ /* 0x000ee20000002100 */
[----:B------:R-:W4:Y:S01]  /*0540*/  LDC.64 R108, c[0x0][0x3c0] ;  /* 0x0000f000ff6c7b82 */ /* 0x000f220000000a00 */
[----:B-1----:R-:W-:-:S05]  /*0550*/  IMAD R96, R174, UR9, RZ ;  /* 0x00000009ae607c24 */ /* 0x002fca000f8e02ff */
[----:B------:R-:W-:Y:S02]  /*0560*/  SHF.R.S32.HI R97, RZ, 0x1f, R96 ;  /* 0x0000001fff617819 */ /* 0x000fe40000011460 */
[----:B------:R-:W1:Y:S02]  /*0570*/  LDC.64 R120, c[0x0][0x3a8] ;  /* 0x0000ea00ff787b82 */ /* 0x000e640000000a00 */
[----:B------:R-:W-:-:S06]  /*0580*/  LEA.HI R97, R97, R96, RZ, 0x2 ;  /* 0x0000006061617211 */ /* 0x000fcc00078f10ff */
[----:B------:R-:W0:Y:S01]  /*0590*/  LDC.64 R148, c[0x0][0x428] ;  /* 0x00010a00ff947b82 */ /* 0x000e220000000a00 */
[----:B----4-:R-:W-:-:S07]  /*05a0*/  IMAD.WIDE R108, R174, 0x4, R108 ;  /* 0x00000004ae6c7825 */ /* 0x010fce00078e026c */
[----:B------:R-:W4:Y:S01]  /*05b0*/  LDC.64 R150, c[0x0][0x3c8] ;  /* 0x0000f200ff967b82 */ /* 0x000f220000000a00 */
[----:B------:R2:W4:Y:S01]  /*05c0*/  LDG.E R183, desc[UR6][R108.64] ;  /* 0x000000066cb77981 */ /* 0x000522000c1e1900 */
[----:B---3--:R-:W-:-:S05]  /*05d0*/  LEA.HI.SX32 R182, R97, R0, 0x1e ;  /* 0x0000000061b67211 */ /* 0x008fca00078ff2ff */
[----:B-1----:R-:W-:-:S06]  /*05e0*/  IMAD.WIDE.U32 R96, R182, 0x10, R120 ;  /* 0x00000010b6607825 */ /* 0x002fcc00078e0078 */
[----:B------:R-:W3:Y:S01]  /*05f0*/  LDG.E.128 R96, desc[UR6][R96.64] ;  /* 0x0000000660607981 */ /* 0x000ee2000c1e1d00 */
        /* <DEDUP_REMOVED lines=8> */
[----:B------:R-:W3:Y:S02]  /*0680*/  LDG.E.128 R100, desc[UR6][R100.64] ;  /* 0x0000000664647981 */ /* 0x000ee4000c1e1d00 */
[--C-:B--2---:R-:W-:Y:S02]  /*0690*/  IMAD.WIDE.U32 R108, R179, 0x10, R120.reuse ;  /* 0x00000010b36c7825 */ /* 0x104fe400078e0078 */
        /* <DEDUP_REMOVED lines=8> */
[----:B0-----:R-:W-:-:S04]  /*0720*/  IMAD.WIDE.U32 R124, R182, 0x10, R148 ;  /* 0x00000010b67c7825 */ /* 0x001fc800078e0094 */
[----:B----4-:R-:W-:Y:S02]  /*0730*/  IMAD.WIDE R150, R174, 0x4, R150 ;  /* 0x00000004ae967825 */ /* 0x010fe400078e0296 */
[----:B------:R-:W4:Y:S04]  /*0740*/  LDG.E.128 R124, desc[UR6][R124.64] ;  /* 0x000000067c7c7981 */ /* 0x000f28000c1e1d00 */
[----:B------:R-:W4:Y:S01]  /*0750*/  LDG.E R176, desc[UR6][R150.64] ;  /* 0x0000000696b07981 */ /* 0x000f22000c1e1900 */
[----:B------:R-:W-:-:S06]  /*0760*/  IMAD.WIDE.U32 R128, R181, 0x10, R148 ;  /* 0x00000010b5807825 */ /* 0x000fcc00078e0094 */
[----:B------:R-:W4:Y:S01]  /*0770*/  LDG.E.128 R128, desc[UR6][R128.64] ;  /* 0x0000000680807981 */ /* 0x000f22000c1e1d00 */
        /* <DEDUP_REMOVED lines=10> */
[----:B------:R-:W-:Y:S02]  /*0820*/  ISETP.NE.AND P5, PT, RZ, UR8, PT ;  /* 0x00000008ff007c0c */ /* 0x000fe4000bfa5270 */
[----:B------:R-:W-:-:S04]  /*0830*/  ISETP.NE.U32.AND P2, PT, RZ, UR10, PT ;  /* 0x0000000aff007c0c */ /* 0x000fc8000bf45070 */
[----:B------:R-:W-:Y:S02]  /*0840*/  ISETP.NE.AND.EX P2, PT, RZ, UR11, PT, P2 ;  /* 0x0000000bff007c0c */ /* 0x000fe4000bf45320 */
[----:B------:R-:W-:-:S05]  /*0850*/  FSEL R183, R183, RZ, !P5 ;  /* 0x000000ffb7b77208 */ /* 0x000fca0006800000 */
[C---:B---3--:R-:W-:Y:S01]  /*0860*/  FADD.FTZ R215, -R183.reuse, R98 ;  /* 0x00000062b7d77221 */ /* 0x048fe20000010100 */
        /* <DEDUP_REMOVED lines=31> */
[----:B------:R-:W-:-:S02]  /*0a60*/  HFMA2 R183, -RZ, RZ, 1.875, 0 ;  /* 0x3f800000ffb77431 */ /* 0x000fc400000001ff */
[----:B-1----:R-:W-:-:S04]  /*0a70*/  IMAD.WIDE.U32 R242, R182, 0x4, R96 ;  /* 0x00000004b6f27825 */ /* 0x002fc800078e0060 */
[----:B----4-:R-:W-:Y:S01]  /*0a80*/  FMUL.FTZ R232, R176, R239 ;  /* 0x000000efb0e87220 */ /* 0x010fe20000410000 */
[--C-:B------:R-:W-:Y:S01]  /*0a90*/  IMAD.WIDE.U32 R184, R179, 0x4, R96.reuse ;  /* 0x00000004b3b87825 */ /* 0x100fe200078e0060 */
[----:B-----5:R-:W5:Y:S03]  /*0aa0*/  @P1 LDG.E R183, desc[UR6][R192.64] ;  /* 0x00000006c0b71981 */ /* 0x020f66000c1e1900 */
[----:B------:R-:W-:Y:S01]  /*0ab0*/  IMAD.WIDE.U32 R188, R175, 0x4, R96 ;  /* 0x00000004afbc7825 */ /* 0x000fe200078e0060 */
[----:B------:R1:W5:Y:S03]  /*0ac0*/  LDG.E R122, desc[UR6][R242.64] ;  /* 0x00000006f27a7981 */ /* 0x000366000c1e1900 */
[----:B0-----:R-:W-:-:S04]  /*0ad0*/  @P2 IMAD.WIDE.U32 R98, R178, 0x10, R98 ;  /* 0x00000010b2622825 */ /* 0x001fc800078e0062 */
[C---:B------:R-:W-:Y:S01]  /*0ae0*/  FMUL.FTZ R230, R176.reuse, R215 ;  /* 0x000000d7b0e67220 */ /* 0x040fe20000410000 */
        /* <DEDUP_REMOVED lines=8> */
[----:B------:R-:W-:Y:S01]  /*0b70*/  FMUL.FTZ R214, R57, R129 ;  /* 0x0000008139d67220 */ /* 0x000fe20000410000 */
[----:B------:R-:W-:Y:S01]  /*0b80*/  FMUL.FTZ R229, R176, R229 ;  /* 0x000000e5b0e57220 */ /* 0x000fe20000410000 */
[----:B------:R-:W-:-:S04]  /*0b90*/  IMAD.WIDE.U32 R118, R180, 0x4, R96 ;  /* 0x00000004b4767825 */ /* 0x000fc800078e0060 */
[C---:B------:R-:W-:Y:S01]  /*0ba0*/  FMUL.FTZ R226, R176.reuse, R247 ;  /* 0x000000f7b0e27220 */ /* 0x040fe20000410000 */
[----:B------:R-:W-:Y:S01]  /*0bb0*/  FMUL.FTZ R210, R59, R131 ;  /* 0x000000833bd27220 */ /* 0x000fe20000410000 */
        /* <DEDUP_REMOVED lines=9> */
[----:B------:R0:W5:Y:S01]  /*0c50*/  LDG.E R116, desc[UR6][R116.64] ;  /* 0x0000000674747981 */ /* 0x000162000c1e1900 */
[----:B------:R-:W-:Y:S01]  /*0c60*/  FADD.FTZ R96, R241, R96 ;  /* 0x00000060f1607221 */ /* 0x000fe20000010000 */
[----:B------:R-:W-:Y:S01]  /*0c70*/  FMUL.FTZ R224, R176, R245 ;  /* 0x000000f5b0e07220 */ /* 0x000fe20000410000 */
[----:B------:R-:W-:Y:S01]  /*0c80*/  FFMA.FTZ R97, R232, R241, R97 ;  /* 0x000000f1e8617223 */ /* 0x000fe20000010061 */
[----:B------:R2:W5:Y:S01]  /*0c90*/  LDG.E R195, desc[UR6][R114.64] ;  /* 0x0000000672c37981 */ /* 0x000562000c1e1900 */
[----:B-1----:R-:W-:Y:S01]  /*0ca0*/  FADD.FTZ R99, R239, R96 ;  /* 0x00000060ef637221 */ /* 0x002fe20000010000 */
        /* <DEDUP_REMOVED lines=22> */
[----:B--2---:R-:W-:Y:S01]  /*0e10*/  FMUL.FTZ R115, R53, R133 ;  /* 0x0000008535737220 */ /* 0x004fe20000410000 */
        /* <DEDUP_REMOVED lines=39> */
[----:B------:R1:W5:Y:S01]  /*1090*/  LDG.E R119, desc[UR6][R118.64] ;  /* 0x0000000676777981 */ /* 0x000362000c1e1900 */
[----:B------:R-:W-:Y:S01]  /*10a0*/  FADD.FTZ R99, R198, R99 ;  /* 0x00000063c6637221 */ /* 0x000fe20000010000 */
[----:B------:R-:W2:Y:S01]  /*10b0*/  @P2 LDC.64 R100, c[0x0][0x438] ;  /* 0x00010e00ff642b82 */ /* 0x000ea20000000a00 */
[----:B------:R-:W-:Y:S01]  /*10c0*/  FFMA.FTZ R96, R211, R198, R96 ;  /* 0x000000c6d3607223 */ /* 0x000fe20000010060 */
[----:B------:R3:W5:Y:S01]  /*10d0*/  LDG.E R123, desc[UR6][R184.64] ;  /* 0x00000006b87b7981 */ /* 0x000762000c1e1900 */
[----:B------:R-:W-:-:S02]  /*10e0*/  FADD.FTZ R99, R194, R99 ;  /* 0x00000063c2637221 */ /* 0x000fc40000010000 */
[----:B------:R-:W-:Y:S01]  /*10f0*/  FFMA.FTZ R98, R213, R194, R96 ;  /* 0x000000c2d5627223 */ /* 0x000fe20000010060 */
[----:B------:R-:W-:Y:S01]  /*1100*/  FMUL.FTZ R191, R41, R145 ;  /* 0x0000009129bf7220 */ /* 0x000fe20000410000 */
[----:B------:R-:W-:Y:S01]  /*1110*/  FADD.FTZ R96, R192, R99 ;  /* 0x00000063c0607221 */ /* 0x000fe20000010000 */
[----:B------:R-:W4:Y:S01]  /*1120*/  @P2 LDC.64 R102, c[0x0][0x438] ;  /* 0x00010e00ff662b82 */ /* 0x000f220000000a00 */
[----:B------:R-:W-:Y:S02]  /*1130*/  FFMA.FTZ R97, R205, R192, R98 ;  /* 0x000000c0cd617223 */ /* 0x000fe40000010062 */
[----:B------:R-:W-:Y:S02]  /*1140*/  FADD.FTZ R99, R191, R96 ;  /* 0x00000060bf637221 */ /* 0x000fe40000010000 */
[----:B------:R-:W-:Y:S01]  /*1150*/  FFMA.FTZ R96, R204, R191, R97 ;  /* 0x000000bfcc607223 */ /* 0x000fe20000010061 */
[----:B0-----:R-:W-:Y:S01]  /*1160*/  FMUL.FTZ R189, R43, R147 ;  /* 0x000000932bbd7220 */ /* 0x001fe20000410000 */
[----:B------:R-:W-:Y:S01]  /*1170*/  FADD.FTZ R98, R190, R99 ;  /* 0x00000063be627221 */ /* 0x000fe20000010000 */
[----:B------:R-:W0:Y:S01]  /*1180*/  @P2 LDC.64 R106, c[0x0][0x438] ;  /* 0x00010e00ff6a2b82 */ /* 0x000e220000000a00 */
[----:B------:R-:W-:Y:S01]  /*1190*/  FFMA.FTZ R97, R207, R190, R96 ;  /* 0x000000becf617223 */ /* 0x000fe20000010060 */
[----:B------:R-:W-:Y:S01]  /*11a0*/  FMUL.FTZ R187, R36, R148 ;  /* 0x0000009424bb7220 */ /* 0x000fe20000410000 */
[----:B------:R-:W-:Y:S01]  /*11b0*/  FADD.FTZ R98, R189, R98 ;  /* 0x00000062bd627221 */ /* 0x000fe20000010000 */
[----:B-1----:R-:W-:Y:S01]  /*11c0*/  FMUL.FTZ R118, R176, R233 ;  /* 0x000000e9b0767220 */ /* 0x002fe20000410000 */
[----:B------:R-:W-:Y:S01]  /*11d0*/  FFMA.FTZ R99, R206, R189, R97 ;  /* 0x000000bdce637223 */ /* 0x000fe20000010061 */
[----:B------:R-:W-:Y:S01]  /*11e0*/  FMUL.FTZ R113, R176, R225 ;  /* 0x000000e1b0717220 */ /* 0x000fe20000410000 */
[----:B------:R-:W-:Y:S01]  /*11f0*/  FADD.FTZ R97, R187, R98 ;  /* 0x00000062bb617221 */ /* 0x000fe20000010000 */
[----:B------:R-:W1:Y:S01]  /*1200*/  @P2 LDC.64 R104, c[0x0][0x438] ;  /* 0x00010e00ff682b82 */ /* 0x000e620000000a00 */
[----:B------:R-:W-:Y:S01]  /*1210*/  FFMA.FTZ R96, R118, R187, R99 ;  /* 0x000000bb76607223 */ /* 0x000fe20000010063 */
[----:B---3--:R-:W-:Y:S01]  /*1220*/  FMUL.FTZ R185, R38, R150 ;  /* 0x0000009626b97220 */ /* 0x008fe20000410000 */
[----:B------:R-:W-:Y:S01]  /*1230*/  FADD.FTZ R98, R97, R186 ;  /* 0x000000ba61627221 */ /* 0x000fe20000010000 */
[----:B------:R-:W-:Y:S01]  /*1240*/  FMUL.FTZ R120, R176, R223 ;  /* 0x000000dfb0787220 */ /* 0x000fe20000410000 */
[----:B------:R-:W-:Y:S01]  /*1250*/  FFMA.FTZ R97, R113, R186, R96 ;  /* 0x000000ba71617223 */ /* 0x000fe20000010060 */
[----:B------:R-:W-:Y:S01]  /*1260*/  FMUL.FTZ R184, R39, R151 ;  /* 0x0000009727b87220 */ /* 0x000fe20000410000 */
[----:B------:R-:W-:Y:S01]  /*1270*/  FADD.FTZ R99, R98, R185 ;  /* 0x000000b962637221 */ /* 0x000fe20000010000 */
[----:B------:R-:W-:Y:S01]  /*1280*/  FMUL.FTZ R121, R176, R121 ;  /* 0x00000079b0797220 */ /* 0x000fe20000410000 */
[----:B------:R-:W-:Y:S01]  /*1290*/  FFMA.FTZ R96, R120, R185, R97 ;  /* 0x000000b978607223 */ /* 0x000fe20000010061 */
[----:B------:R-:W-:Y:S01]  /*12a0*/  LOP3.LUT P4, RZ, R0, 0x1f, RZ, 0xc0, !PT ;  /* 0x0000001f00ff7812 */ /* 0x000fe2000788c0ff */
[----:B------:R-:W-:Y:S01]  /*12b0*/  FADD.FTZ R99, R99, R184 ;  /* 0x000000b863637221 */ /* 0x000fe20000010000 */
[----:B------:R-:W3:Y:S01]  /*12c0*/  @P2 LDC.64 R110, c[0x0][0x438] ;  /* 0x00010e00ff6e2b82 */ /* 0x000ee20000000a00 */
[----:B------:R-:W-:-:S03]  /*12d0*/  FFMA.FTZ R96, R121, R184, R96 ;  /* 0x000000b879607223 */ /* 0x000fc60000010060 */
[----:B------:R-:W4:Y:S04]  /*12e0*/  SHFL.DOWN PT, R98, R99, 0x10, 0x1f ;  /* 0x0a001f0063627f89 */ /* 0x000f2800000e0000 */
[----:B------:R-:W0:Y:S01]  /*12f0*/  SHFL.DOWN PT, R97, R96, 0x10, 0x1f ;  /* 0x0a001f0060617f89 */ /* 0x000e2200000e0000 */
[----:B--2---:R-:W-:Y:S01]  /*1300*/  @P2 IMAD.WIDE.U32 R100, R181, 0x10, R100 ;  /* 0x00000010b5642825 */ /* 0x004fe200078e0064 */
[----:B------:R-:W2:Y:S04]  /*1310*/  @P2 LDC.64 R108, c[0x0][0x438] ;  /* 0x00010e00ff6c2b82 */ /* 0x000ea80000000a00 */
[----:B------:R0:W5:Y:S01]  /*1320*/  @P2 LDG.E.128 R68, desc[UR6][R100.64] ;  /* 0x0000000664442981 */ /* 0x000162000c1e1d00 */
[----:B----4-:R-:W-:Y:S01]  /*1330*/  FADD.FTZ R98, R99, R98 ;  /* 0x0000006263627221 */ /* 0x010fe20000010000 */
[----:B0-----:R-:W-:-:S04]  /*1340*/  FADD.FTZ R97, R96, R97 ;  /* 0x0000006160617221 */ /* 0x001fc80000010000 */
[----:B------:R-:W0:Y:S04]  /*1350*/  SHFL.DOWN PT, R101, R98, 0x8, 0x1f ;  /* 0x09001f0062657f89 */ /* 0x000e2800000e0000 */
[----:B------:R-:W4:Y:S01]  /*1360*/  SHFL.DOWN PT, R100, R97, 0x8, 0x1f ;  /* 0x09001f0061647f89 */ /* 0x000f2200000e0000 */
[----:B------:R-:W-:-:S05]  /*1370*/  @P2 IMAD.WIDE.U32 R102, R180, 0x10, R102 ;  /* 0x00000010b4662825 */ /* 0x000fca00078e0066 */
[----:B------:R1:W5:Y:S01]  /*1380*/  @P2 LDG.E.128 R72, desc[UR6][R102.64] ;  /* 0x0000000666482981 */ /* 0x000362000c1e1d00 */
[----:B0-----:R-:W-:Y:S01]  /*1390*/  FADD.FTZ R101, R98, R101 ;  /* 0x0000006562657221 */ /* 0x001fe20000010000 */
[----:B----4-:R-:W-:-:S04]  /*13a0*/  FADD.FTZ R100, R97, R100 ;  /* 0x0000006461647221 */ /* 0x010fc80000010000 */
[----:B-1----:R-:W0:Y:S04]  /*13b0*/  SHFL.DOWN PT, R102, R101, 0x4, 0x1f ;  /* 0x08801f0065667f89 */ /* 0x002e2800000e0000 */
[----:B------:R-:W1:Y:S01]  /*13c0*/  SHFL.DOWN PT, R103, R100, 0x4, 0x1f ;  /* 0x08801f0064677f89 */ /* 0x000e6200000e0000 */
[----:B------:R-:W-:-:S05]  /*13d0*/  @P2 IMAD.WIDE.U32 R106, R175, 0x10, R106 ;  /* 0x00000010af6a2825 */ /* 0x000fca00078e006a */
[----:B------:R4:W5:Y:S01]  /*13e0*/  @P2 LDG.E.128 R88, desc[UR6][R106.64] ;  /* 0x000000066a582981 */ /* 0x000962000c1e1d00 */
[----:B0-----:R-:W-:Y:S01]  /*13f0*/  FADD.FTZ R102, R101, R102 ;  /* 0x0000006665667221 */ /* 0x001fe20000010000 */
[----:B-1----:R-:W-:-:S04]  /*1400*/  FADD.FTZ R103, R100, R103 ;  /* 0x0000006764677221 */ /* 0x002fc80000010000 */
[----:B------:R-:W0:Y:S04]  /*1410*/  SHFL.DOWN PT, R99, R102, 0x2, 0x1f ;  /* 0x08401f0066637f89 */ /* 0x000e2800000e0000 */
[----:B------:R-:W1:Y:S01]  /*1420*/  SHFL.DOWN PT, R96, R103, 0x2, 0x1f ;  /* 0x08401f0067607f89 */ /* 0x000e6200000e0000 */
[----:B----4-:R-:W4:Y:S01]  /*1430*/  S2R R106, SR_CgaCtaId ;  /* 0x00000000006a7919 */ /* 0x010f220000008800 */
[----:B------:R-:W-:-:S05]  /*1440*/  @P2 IMAD.WIDE.U32 R104, R177, 0x10, R104 ;  /* 0x00000010b1682825 */ /* 0x000fca00078e0068 */
[----:B------:R3:W5:Y:S01]  /*1450*/  @P2 LDG.E.128 R84, desc[UR6][R104.64] ;  /* 0x0000000668542981 */ /* 0x000762000c1e1d00 */
[----:B0-----:R-:W-:Y:S01]  /*1460*/  FADD.FTZ R99, R102, R99 ;  /* 0x0000006366637221 */ /* 0x001fe20000010000 */
[----:B-1----:R-:W-:-:S04]  /*1470*/  FADD.FTZ R96, R103, R96 ;  /* 0x0000006067607221 */ /* 0x002fc80000010000 */
[----:B---3--:R-:W0:Y:S04]  /*1480*/  SHFL.DOWN PT, R104, R99, 0x1, 0x1f ;  /* 0x08201f0063687f89 */ /* 0x008e2800000e0000 */
[----:B------:R-:W1:Y:S01]  /*1490*/  SHFL.DOWN PT, R105, R96, 0x1, 0x1f ;  /* 0x08201f0060697f89 */ /* 0x000e6200000e0000 */
[----:B------:R-:W-:Y:S02]  /*14a0*/  PLOP3.LUT P0, PT, PT, PT, PT, 0x80, 0x8 ;  /* 0x000000000008781c */ /* 0x000fe40003f0f070 */
[----:B------:R-:W-:Y:S02]  /*14b0*/  MOV R97, 0x400 ;  /* 0x0000040000617802 */ /* 0x000fe40000000f00 */
[----:B------:R-:W-:Y:S02]  /*14c0*/  @!P4 PLOP3.LUT P0, PT, P3, PT, PT, 0x80, 0x8 ;  /* 0x000000000008c81c */ /* 0x000fe40001f0f070 */
[----:B----4-:R-:W-:-:S02]  /*14d0*/  LEA R97, R106, R97, 0x18 ;  /* 0x000000616a617211 */ /* 0x010fc400078ec0ff */
[----:B------:R-:W-:Y:S02]  /*14e0*/  @!P4 SHF.R.U32.HI R100, RZ, 0x2, R0 ;  /* 0x00000002ff64c819 */ /* 0x000fe40000011600 */
[----:B------:R-:W-:Y:S02]  /*14f0*/  IADD3 R107, PT, PT, R97, 0x7040, RZ ;  /* 0x00007040616b7810 */ /* 0x000fe40007ffe0ff */
[----:B------:R-:W-:Y:S02]  /*1500*/  @!P4 LOP3.LUT R100, R100, 0x38, RZ, 0xc0, !PT ;  /* 0x000000386464c812 */ /* 0x000fe400078ec0ff */
[----:B------:R-:W-:-:S03]  /*1510*/  @!P4 MOV R98, R107 ;  /* 0x0000006b0062c202 */ /* 0x000fc60000000f00 */
[----:B------:R-:W-:Y:S01]  /*1520*/  @!P0 IADD3 R98, PT, PT, R97, 0x7000, RZ ;  /* 0x0000700061628810 */ /* 0x000fe20007ffe0ff */
[----:B------:R-:W-:-:S04]  /*1530*/  @P2 IMAD.WIDE.U32 R110, R182, 0x10, R110 ;  /* 0x00000010b66e2825 */ /* 0x000fc800078e006e */
[----:B0-----:R-:W-:Y:S01]  /*1540*/  FADD.FTZ R104, R99, R104 ;  /* 0x0000006863687221 */ /* 0x001fe20000010000 */
[----:B------:R-:W-:Y:S01]  /*1550*/  @!P4 IADD3 R106, PT, PT, R100, R98, RZ ;  /* 0x00000062646ac210 */ /* 0x000fe20007ffe0ff */
[----:B--2---:R-:W-:-:S04]  /*1560*/  @P2 IMAD.WIDE.U32 R108, R179, 0x10, R108 ;  /* 0x00000010b36c2825 */ /* 0x004fc800078e006c */
[----:B-1----:R-:W-:Y:S01]  /*1570*/  FADD.FTZ R105, R96, R105 ;  /* 0x0000006960697221 */ /* 0x002fe20000010000 */
[----:B------:R-:W5:Y:S04]  /*1580*/  @P2 LDG.E.128 R64, desc[UR6][R110.64] ;  /* 0x000000066e402981 */ /* 0x000f68000c1e1d00 */
        /* <DEDUP_REMOVED lines=98> */
[-CC-:B------:R-:W-:Y:S01]  /*1bb0*/  FFMA.FTZ R224, R224, R107.reuse, R106.reuse ;  /* 0x0000006be0e07223 */ /* 0x180fe2000001006a */
[----:B------:R-:W-:Y:S01]  /*1bc0*/  FFMA.FTZ R221, R221, R107, R106 ;  /* 0x0000006bdddd7223 */ /* 0x000fe2000001006a */
[----:B------:R-:W-:Y:S01]  /*1bd0*/  FADD.FTZ R232, R241, -R232 ;  /* 0x800000e8f1e87221 */ /* 0x000fe20000010000 */
[----:B-----5:R-:W-:Y:S01]  /*1be0*/  FFMA.FTZ R96, R176, R239, R66 ;  /* 0x000000efb0607223 */ /* 0x020fe20000010042 */
[----:B------:R-:W-:Y:S01]  /*1bf0*/  FADD.FTZ R228, R228, -R237 ;  /* 0x800000ede4e47221 */ /* 0x000fe20000010000 */
[----:B------:R-:W-:Y:S01]  /*1c00*/  FADD.FTZ R227, R210, -R227 ;  /* 0x800000e3d2e37221 */ /* 0x000fe20000010000 */
[----:B------:R-:W-:Y:S01]  /*1c10*/  FFMA.FTZ R112, R112, R107, R106 ;  /* 0x0000006b70707223 */ /* 0x000fe2000001006a */
[----:B------:R-:W-:Y:S01]  /*1c20*/  FMUL.FTZ R96, R96, R183 ;  /* 0x000000b760607220 */ /* 0x000fe20000410000 */
[----:B------:R-:W-:Y:S01]  /*1c30*/  FADD.FTZ R117, R117, -R224 ;  /* 0x800000e075757221 */ /* 0x000fe20000010000 */
[-CC-:B------:R-:W-:Y:S01]  /*1c40*/  FFMA.FTZ R231, R231, R107.reuse, R106.reuse ;  /* 0x0000006be7e77223 */ /* 0x180fe2000001006a */
[-CC-:B------:R-:W-:Y:S01]  /*1c50*/  FFMA.FTZ R229, R229, R107.reuse, R106.reuse ;  /* 0x0000006be5e57223 */ /* 0x180fe2000001006a */
[-CC-:B------:R-:W-:Y:S01]  /*1c60*/  FFMA.FTZ R226, R226, R107.reuse, R106.reuse ;  /* 0x0000006be2e27223 */ /* 0x180fe2000001006a */
[C---:B------:R-:W-:Y:S01]  /*1c70*/  FFMA.FTZ R232, R176.reuse, R232, R65 ;  /* 0x000000e8b0e87223 */ /* 0x040fe20000010041 */
[----:B------:R-:W-:Y:S01]  /*1c80*/  FFMA.FTZ R228, R176, R228, R67 ;  /* 0x000000e4b0e47223 */ /* 0x000fe20000010043 */
[----:B------:R-:W-:Y:S01]  /*1c90*/  FADD.FTZ R221, R114, -R221 ;  /* 0x800000dd72dd7221 */ /* 0x000fe20000010000 */
[----:B------:R-:W-:Y:S01]  /*1ca0*/  FMUL.FTZ R96, R96, UR4 ;  /* 0x0000000460607c20 */ /* 0x000fe20008410000 */
        /* <DEDUP_REMOVED lines=18> */
[----:B------:R-:W-:Y:S01]  /*1dd0*/  LOP3.LUT P6, RZ, R122, 0xff0000, RZ, 0xc0, !PT ;  /* 0x00ff00007aff7812 */ /* 0x000fe200078cc0ff */
[C---:B------:R-:W-:Y:S01]  /*1de0*/  FFMA.FTZ R104, R176.reuse, R227, R71 ;  /* 0x000000e3b0687223 */ /* 0x040fe20000010047 */
[----:B------:R-:W-:Y:S01]  /*1df0*/  FADD.FTZ R243, R243, -R112 ;  /* 0x80000070f3f37221 */ /* 0x000fe20000010000 */
[----:B------:R-:W-:Y:S01]  /*1e00*/  FFMA.FTZ R106, R176, R117, R72 ;  /* 0x00000075b06a7223 */ /* 0x000fe20000010048 */
[-C--:B------:R-:W-:Y:S01]  /*1e10*/  FMUL.FTZ R232, R232, R183.reuse ;  /* 0x000000b7e8e87220 */ /* 0x080fe20000410000 */
[----:B------:R-:W-:Y:S01]  /*1e20*/  FMUL.FTZ R228, R228, R183 ;  /* 0x000000b7e4e47220 */ /* 0x000fe20000410000 */
[----:B------:R-:W-:Y:S01]  /*1e30*/  FADD.FTZ R231, R212, -R231 ;  /* 0x800000e7d4e77221 */ /* 0x000fe20000010000 */
[----:B------:R-:W-:Y:S01]  /*1e40*/  FADD.FTZ R214, R214, -R229 ;  /* 0x800000e5d6d67221 */ /* 0x000fe20000010000 */
[----:B------:R-:W-:Y:S01]  /*1e50*/  FADD.FTZ R215, R215, -R226 ;  /* 0x800000e2d7d77221 */ /* 0x000fe20000010000 */
[----:B------:R-:W-:Y:S01]  /*1e60*/  FFMA.FTZ R108, R176, R221, R74 ;  /* 0x000000ddb06c7223 */ /* 0x000fe2000001004a */
[----:B------:R-:W-:Y:S01]  /*1e70*/  SEL R98, R96, RZ, P6 ;  /* 0x000000ff60627207 */ /* 0x000fe20003000000 */
[----:B------:R-:W-:Y:S01]  /*1e80*/  FMUL.FTZ R104, R104, R183 ;  /* 0x000000b768687220 */ /* 0x000fe20000410000 */
[----:B------:R-:W-:Y:S01]  /*1e90*/  FFMA.FTZ R96, R176, R243, R64 ;  /* 0x000000f3b0607223 */ /* 0x000fe20000010040 */
[----:B------:R-:W-:Y:S01]  /*1ea0*/  FMUL.FTZ R106, R106, R183 ;  /* 0x000000b76a6a7220 */ /* 0x000fe20000410000 */
[----:B------:R-:W-:Y:S01]  /*1eb0*/  FMUL.FTZ R97, R232, UR4 ;  /* 0x00000004e8617c20 */ /* 0x000fe20008410000 */
[----:B------:R-:W-:Y:S01]  /*1ec0*/  FMUL.FTZ R99, R228, UR4 ;  /* 0x00000004e4637c20 */ /* 0x000fe20008410000 */
[C---:B------:R-:W-:Y:S01]  /*1ed0*/  FFMA.FTZ R100, R176.reuse, R231, R68 ;  /* 0x000000e7b0647223 */ /* 0x040fe20000010044 */
[C---:B------:R-:W-:Y:S01]  /*1ee0*/  FFMA.FTZ R214, R176.reuse, R214, R69 ;  /* 0x000000d6b0d67223 */ /* 0x040fe20000010045 */
[----:B------:R-:W-:Y:S01]  /*1ef0*/  FFMA.FTZ R102, R176, R215, R70 ;  /* 0x000000d7b0667223 */ /* 0x000fe20000010046 */
[-C--:B------:R-:W-:Y:S01]  /*1f00*/  FMUL.FTZ R108, R108, R183.reuse ;  /* 0x000000b76c6c7220 */ /* 0x080fe20000410000 */
[----:B------:R-:W0:Y:S01]  /*1f10*/  LDC.64 R120, c[0x0][0x468] ;  /* 0x00011a00ff787b82 */ /* 0x000e220000000a00 */
[C---:B------:R-:W-:Y:S01]  /*1f20*/  LOP3.LUT P0, RZ, R122.reuse, 0xff00, RZ, 0xc0, !PT ;  /* 0x0000ff007aff7812 */ /* 0x040fe2000780c0ff */
[----:B------:R-:W-:Y:S01]  /*1f30*/  FADD.FTZ R222, R115, -R222 ;  /* 0x800000de73de7221 */ /* 0x000fe20000010000 */
[----:B------:R-:W-:Y:S01]  /*1f40*/  ISETP.GE.U32.AND P5, PT, R122, 0x1000000, PT ;  /* 0x010000007a00780c */ /* 0x000fe20003fa6070 */
[----:B------:R-:W-:Y:S01]  /*1f50*/  FADD.FTZ R220, R203, -R220 ;  /* 0x800000dccbdc7221 */ /* 0x000fe20000010000 */
[----:B------:R-:W-:Y:S01]  /*1f60*/  FADD.FTZ R219, R200, -R219 ;  /* 0x800000dbc8db7221 */ /* 0x000fe20000010000 */
[----:B------:R-:W-:Y:S01]  /*1f70*/  FMUL.FTZ R103, R104, UR4 ;  /* 0x0000000468677c20 */ /* 0x000fe20008410000 */
[-C--:B------:R-:W-:Y:S01]  /*1f80*/  FMUL.FTZ R96, R96, R183.reuse ;  /* 0x000000b760607220 */ /* 0x080fe20000410000 */
[----:B------:R-:W-:Y:S01]  /*1f90*/  FMUL.FTZ R104, R106, UR4 ;  /* 0x000000046a687c20 */ /* 0x000fe20008410000 */
[----:B------:R-:W-:Y:S01]  /*1fa0*/  FADD.FTZ R213, R194, -R213 ;  /* 0x800000d5c2d57221 */ /* 0x000fe20000010000 */
[-C--:B------:R-:W-:Y:S01]  /*1fb0*/  FMUL.FTZ R100, R100, R183.reuse ;  /* 0x000000b764647220 */ /* 0x080fe20000410000 */
[-C--:B------:R-:W-:Y:S01]  /*1fc0*/  FMUL.FTZ R214, R214, R183.reuse ;  /* 0x000000b7d6d67220 */ /* 0x080fe20000410000 */
[----:B------:R-:W-:Y:S01]  /*1fd0*/  FMUL.FTZ R102, R102, R183 ;  /* 0x000000b766667220 */ /* 0x000fe20000410000 */
[----:B------:R-:W-:Y:S01]  /*1fe0*/  FMUL.FTZ R106, R108, UR4 ;  /* 0x000000046c6a7c20 */ /* 0x000fe20008410000 */
[----:B------:R-:W-:Y:S01]  /*1ff0*/  FADD.FTZ R205, R192, -R205 ;  /* 0x800000cdc0cd7221 */ /* 0x000fe20000010000 */
[----:B------:R-:W-:Y:S01]  /*2000*/  SEL R97, R97, RZ, P0 ;  /* 0x000000ff61617207 */ /* 0x000fe20000000000 */
[C---:B------:R-:W-:Y:S01]  /*2010*/  FFMA.FTZ R222, R176.reuse, R222, R73 ;  /* 0x000000deb0de7223 */ /* 0x040fe20000010049 */
[----:B------:R-:W-:Y:S01]  /*2020*/  SEL R99, R99, RZ, P5 ;  /* 0x000000ff63637207 */ /* 0x000fe20002800000 */
[----:B------:R-:W-:Y:S01]  /*2030*/  FADD.FTZ R218, R201, -R218 ;  /* 0x800000dac9da7221 */ /* 0x000fe20000010000 */
[C---:B------:R-:W-:Y:S01]  /*2040*/  FFMA.FTZ R220, R176.reuse, R220, R75 ;  /* 0x000000dcb0dc7223 */ /* 0x040fe2000001004b */
[----:B------:R-:W-:Y:S01]  /*2050*/  FFMA.FTZ R108, R176, R219, R76 ;  /* 0x000000dbb06c7223 */ /* 0x000fe2000001004c */
[----:B------:R-:W-:Y:S01]  /*2060*/  FADD.FTZ R207, R190, -R207 ;  /* 0x800000cfbecf7221 */ /* 0x000fe20000010000 */
[----:B------:R-:W-:Y:S01]  /*2070*/  LOP3.LUT P2, RZ, R116, 0xff, RZ, 0xc0, !PT ;  /* 0x000000ff74ff7812 */ /* 0x000fe2000784c0ff */
[----:B------:R-:W-:Y:S01]  /*2080*/  FADD.FTZ R217, R202, -R217 ;  /* 0x800000d9cad97221 */ /* 0x000fe20000010000 */
[C---:B------:R-:W-:Y:S01]  /*2090*/  LOP3.LUT P0, RZ, R116.reuse, 0xff00, RZ, 0xc0, !PT ;  /* 0x0000ff0074ff7812 */ /* 0x040fe2000780c0ff */
[----:B------:R-:W-:Y:S01]  /*20a0*/  FADD.FTZ R216, R199, -R216 ;  /* 0x800000d8c7d87221 */ /* 0x000fe20000010000 */
[----:B------:R-:W-:Y:S01]  /*20b0*/  LOP3.LUT P6, RZ, R116, 0xff0000, RZ, 0xc0, !PT ;  /* 0x00ff000074ff7812 */ /* 0x000fe200078cc0ff */
[----:B------:R-:W-:Y:S01]  /*20c0*/  FADD.FTZ R209, R196, -R209 ;  /* 0x800000d1c4d17221 */ /* 0x000fe20000010000 */
[----:B------:R-:W-:Y:S01]  /*20d0*/  ISETP.GE.U32.AND P5, PT, R116, 0x1000000, PT ;  /* 0x010000007400780c */ /* 0x000fe20003fa6070 */
[----:B------:R-:W-:Y:S01]  /*20e0*/  FADD.FTZ R208, R197, -R208 ;  /* 0x800000d0c5d07221 */ /* 0x000fe20000010000 */
[----:B------:R-:W-:Y:S01]  /*20f0*/  FMUL.FTZ R96, R96, UR4 ;  /* 0x0000000460607c20 */ /* 0x000fe20008410000 */
[----:B------:R-:W-:Y:S01]  /*2100*/  FFMA.FTZ R116, R176, R213, R83 ;  /* 0x000000d5b0747223 */ /* 0x000fe20000010053 */
[----:B------:R-:W-:Y:S01]  /*2110*/  LOP3.LUT P4, RZ, R122, 0xff, RZ, 0xc0, !PT ;  /* 0x000000ff7aff7812 */ /* 0x000fe2000788c0ff */
        /* <DEDUP_REMOVED lines=9> */
[C---:B------:R-:W-:Y:S01]  /*21b0*/  FFMA.FTZ R110, R176.reuse, R217, R78 ;  /* 0x000000d9b06e7223 */ /* 0x040fe2000001004e */
[----:B------:R-:W-:Y:S01]  /*21c0*/  FFMA.FTZ R216, R176, R216, R79 ;  /* 0x000000d8b0d87223 */ /* 0x000fe2000001004f */
[----:B------:R-:W-:Y:S01]  /*21d0*/  FADD.FTZ R211, R198, -R211 ;  /* 0x800000d3c6d37221 */ /* 0x000fe20000010000 */
[C---:B------:R-:W-:Y:S01]  /*21e0*/  FFMA.FTZ R112, R176.reuse, R209, R80 ;  /* 0x000000d1b0707223 */ /* 0x040fe20000010050 */
[----:B------:R-:W-:Y:S01]  /*21f0*/  FFMA.FTZ R208, R176, R208, R81 ;  /* 0x000000d0b0d07223 */ /* 0x000fe20000010051 */
[----:B------:R-:W-:Y:S01]  /*2200*/  FADD.FTZ R204, R191, -R204 ;  /* 0x800000ccbfcc7221 */ /* 0x000fe20000010000 */
[-C--:B------:R-:W-:Y:S01]  /*2210*/  FMUL.FTZ R116, R116, R183.reuse ;  /* 0x000000b774747220 */ /* 0x080fe20000410000 */
        /* <DEDUP_REMOVED lines=21> */
[----:B------:R-:W-:Y:S01]  /*2370*/  FADD.FTZ R187, R187, -R124 ;  /* 0x8000007cbbbb7221 */ /* 0x000fe20000010000 */
[----:B------:R-:W-:Y:S01]  /*2380*/  FFMA.FTZ R204, R176, R204, R85 ;  /* 0x000000ccb0cc7223 */ /* 0x000fe20000010055 */
[----:B------:R-:W-:Y:S01]  /*2390*/  FMUL.FTZ R115, R116, UR4 ;  /* 0x0000000474737c20 */ /* 0x000fe20008410000 */
        /* <DEDUP_REMOVED lines=80> */
.L_x_13631:
        /* <DEDUP_REMOVED lines=64> */
[----:B------:R-:W-:Y:S01]  /*2ca0*/  FMUL.FTZ R97, R97, UR4 ;  /* 0x0000000461617c20 */ /* 0x000fe20008410000 */
[----:B------:R-:W-:Y:S01]  /*2cb0*/  FMUL.FTZ R98, R98, UR4 ;  /* 0x0000000462627c20 */ /* 0x000fe20008410000 */
[----:B------:R-:W-:Y:S01]  /*2cc0*/  FMUL.FTZ R96, R96, UR4 ;  /* 0x0000000460607c20 */ /* 0x000fe20008410000 */
        /* <DEDUP_REMOVED lines=8> */
[----:B------:R-:W-:Y:S01]  /*2d50*/  ISETP.GE.U32.AND P5, PT, R116, 0x1000000, PT ;  /* 0x010000007400780c */ /* 0x000fe20003fa6070 */
[----:B------:R-:W-:Y:S01]  /*2d60*/  FADD.FTZ R219, R200, -R219 ;  /* 0x800000dbc8db7221 */ /* 0x000fe20000010000 */
[----:B------:R-:W-:Y:S01]  /*2d70*/  SEL R116, R97, RZ, P0 ;  /* 0x000000ff61747207 */ /* 0x000fe20000000000 */
[-C--:B------:R-:W-:Y:S01]  /*2d80*/  FMUL.FTZ R97, R115, R183.reuse ;  /* 0x000000b773617220 */ /* 0x080fe20000410000 */
[----:B------:R-:W-:Y:S01]  /*2d90*/  SEL R117, R98, RZ, P2 ;  /* 0x000000ff62757207 */ /* 0x000fe20001000000 */
[-C--:B------:R-:W-:Y:S01]  /*2da0*/  FMUL.FTZ R98, R120, R183.reuse ;  /* 0x000000b778627220 */ /* 0x080fe20000410000 */
[----:B------:R-:W-:Y:S01]  /*2db0*/  SEL R118, R96, RZ, P6 ;  /* 0x000000ff60767207 */ /* 0x000fe20003000000 */
[-C--:B------:R-:W-:Y:S01]  /*2dc0*/  FMUL.FTZ R99, R121, R183.reuse ;  /* 0x000000b779637220 */ /* 0x080fe20000410000 */
[----:B------:R-:W-:Y:S01]  /*2dd0*/  FMUL.FTZ R96, R122, R183 ;  /* 0x000000b77a607220 */ /* 0x000fe20000410000 */
[----:B------:R-:W-:Y:S01]  /*2de0*/  FMUL.FTZ R97, R97, UR4 ;  /* 0x0000000461617c20 */ /* 0x000fe20008410000 */
[----:B------:R-:W-:Y:S01]  /*2df0*/  FMUL.FTZ R98, R98, UR4 ;  /* 0x0000000462627c20 */ /* 0x000fe20008410000 */
[----:B------:R-:W-:Y:S01]  /*2e00*/  FMUL.FTZ R99, R99, UR4 ;  /* 0x0000000463637c20 */ /* 0x000fe20008410000 */
[----:B------:R-:W-:Y:S01]  /*2e10*/  FMUL.FTZ R96, R96, UR4 ;  /* 0x0000000460607c20 */ /* 0x000fe20008410000 */
[----:B------:R-:W-:Y:S01]  /*2e20*/  LOP3.LUT P4, RZ, R119, 0xff, RZ, 0xc0, !PT ;  /* 0x000000ff77ff7812 */ /* 0x000fe2000788c0ff */
[----:B------:R-:W-:Y:S01]  /*2e30*/  FADD.FTZ R218, R201, -R218 ;  /* 0x800000dac9da7221 */ /* 0x000fe20000010000 */
[C---:B------:R-:W-:Y:S01]  /*2e40*/  LOP3.LUT P0, RZ, R119.reuse, 0xff00, RZ, 0xc0, !PT ;  /* 0x0000ff0077ff7812 */ /* 0x040fe2000780c0ff */
[----:B------:R-:W-:Y:S01]  /*2e50*/  FFMA.FTZ R128, R176, R219, R76 ;  /* 0x000000dbb0807223 */ /* 0x000fe2000001004c */
[C---:B------:R-:W-:Y:S01]  /*2e60*/  LOP3.LUT P2, RZ, R119.reuse, 0xff0000, RZ, 0xc0, !PT ;  /* 0x00ff000077ff7812 */ /* 0x040fe2000784c0ff */
[----:B------:R-:W-:Y:S01]  /*2e70*/  FADD.FTZ R217, R202, -R217 ;  /* 0x800000d9cad97221 */ /* 0x000fe20000010000 */
[----:B------:R-:W-:Y:S01]  /*2e80*/  ISETP.GE.U32.AND P6, PT, R119, 0x1000000, PT ;  /* 0x010000007700780c */ /* 0x000fe20003fc6070 */
[----:B------:R-:W-:Y:S01]  /*2e90*/  FFMA.FTZ R129, R176, R218, R77 ;  /* 0x000000dab0817223 */ /* 0x000fe2000001004d */
[----:B------:R-:W-:Y:S01]  /*2ea0*/  SEL R119, R97, RZ, P5 ;  /* 0x000000ff61777207 */ /* 0x000fe20002800000 */
[----:B------:R-:W0:Y:S01]  /*2eb0*/  LDC.64 R140, c[0x0][0x478] ;  /* 0x00011e00ff8c7b82 */ /* 0x000e220000000a00 */
[----:B------:R-:W-:Y:S01]  /*2ec0*/  SEL R124, R98, RZ, P4 ;  /* 0x000000ff627c7207 */ /* 0x000fe20002000000 */
[-C--:B------:R-:W-:Y:S01]  /*2ed0*/  FMUL.FTZ R97, R128, R183.reuse ;  /* 0x000000b780617220 */ /* 0x080fe20000410000 */
[----:B------:R-:W-:Y:S01]  /*2ee0*/  SEL R125, R99, RZ, P0 ;  /* 0x000000ff637d7207 */ /* 0x000fe20000000000 */
[----:B------:R-:W-:Y:S01]  /*2ef0*/  FMUL.FTZ R98, R129, R183 ;  /* 0x000000b781627220 */ /* 0x000fe20000410000 */
[----:B------:R-:W-:Y:S01]  /*2f00*/  SEL R126, R96, RZ, P2 ;  /* 0x000000ff607e7207 */ /* 0x000fe20001000000 */
[----:B------:R-:W-:Y:S01]  /*2f10*/  FFMA.FTZ R130, R176, R217, R78 ;  /* 0x000000d9b0827223 */ /* 0x000fe2000001004e */
[----:B------:R-:W-:Y:S01]  /*2f20*/  LOP3.LUT P5, RZ, R123, 0xff, RZ, 0xc0, !PT ;  /* 0x000000ff7bff7812 */ /* 0x000fe200078ac0ff */
[----:B------:R-:W-:Y:S01]  /*2f30*/  FADD.FTZ R216, R199, -R216 ;  /* 0x800000d8c7d87221 */ /* 0x000fe20000010000 */
[C---:B------:R-:W-:Y:S01]  /*2f40*/  LOP3.LUT P4, RZ, R123.reuse, 0xff00, RZ, 0xc0, !PT ;  /* 0x0000ff007bff7812 */ /* 0x040fe2000788c0ff */
[----:B------:R-:W1:Y:S01]  /*2f50*/  LDC.64 R142, c[0x0][0x468] ;  /* 0x00011a00ff8e7b82 */ /* 0x000e620000000a00 */
[C---:B------:R-:W-:Y:S01]  /*2f60*/  LOP3.LUT P0, RZ, R123.reuse, 0xff0000, RZ, 0xc0, !PT ;  /* 0x00ff00007bff7812 */ /* 0x040fe2000780c0ff */
[----:B------:R-:W-:Y:S01]  /*2f70*/  FADD.FTZ R209, R196, -R209 ;  /* 0x800000d1c4d17221 */ /* 0x000fe20000010000 */
[----:B------:R-:W-:Y:S01]  /*2f80*/  ISETP.GE.U32.AND P2, PT, R123, 0x1000000, PT ;  /* 0x010000007b00780c */ /* 0x000fe20003f46070 */
[----:B------:R-:W-:Y:S01]  /*2f90*/  FADD.FTZ R123, R203, -R220 ;  /* 0x800000dccb7b7221 */ /* 0x000fe20000010000 */
[----:B------:R-:W-:Y:S01]  /*2fa0*/  FADD.FTZ R208, R197, -R208 ;  /* 0x800000d0c5d07221 */ /* 0x000fe20000010000 */
[----:B------:R-:W-:Y:S01]  /*2fb0*/  FMUL.FTZ R97, R97, UR4 ;  /* 0x0000000461617c20 */ /* 0x000fe20008410000 */
[----:B------:R-:W-:Y:S01]  /*2fc0*/  FADD.FTZ R211, R198, -R211 ;  /* 0x800000d3c6d37221 */ /* 0x000fe20000010000 */
[----:B------:R-:W-:Y:S01]  /*2fd0*/  FFMA.FTZ R123, R176, R123, R75 ;  /* 0x0000007bb07b7223 */ /* 0x000fe2000001004b */
[----:B------:R-:W-:Y:S01]  /*2fe0*/  FMUL.FTZ R98, R98, UR4 ;  /* 0x0000000462627c20 */ /* 0x000fe20008410000 */
[C---:B------:R-:W-:Y:S01]  /*2ff0*/  FFMA.FTZ R131, R176.reuse, R216, R79 ;  /* 0x000000d8b0837223 */ /* 0x040fe2000001004f */
[C---:B------:R-:W-:Y:S01]  /*3000*/  FFMA.FTZ R136, R176.reuse, R209, R80 ;  /* 0x000000d1b0887223 */ /* 0x040fe20000010050 */
[----:B------:R-:W-:Y:S01]  /*3010*/  FMUL.FTZ R96, R123, R183 ;  /* 0x000000b77b607220 */ /* 0x000fe20000410000 */
[C---:B------:R-:W-:Y:S01]  /*3020*/  FFMA.FTZ R137, R176.reuse, R208, R81 ;  /* 0x000000d0b0897223 */ /* 0x040fe20000010051 */
[----:B------:R-:W-:Y:S01]  /*3030*/  FFMA.FTZ R138, R176, R211, R82 ;  /* 0x000000d3b08a7223 */ /* 0x000fe20000010052 */
[----:B------:R-:W-:Y:S01]  /*3040*/  SEL R132, R97, RZ, P5 ;  /* 0x000000ff61847207 */ /* 0x000fe20002800000 */
[----:B------:R-:W-:Y:S01]  /*3050*/  FMUL.FTZ R96, R96, UR4 ;  /* 0x0000000460607c20 */ /* 0x000fe20008410000 */
[----:B------:R-:W-:Y:S01]  /*3060*/  SEL R133, R98, RZ, P4 ;  /* 0x000000ff62857207 */ /* 0x000fe20002000000 */
[-C--:B------:R-:W-:Y:S01]  /*3070*/  FMUL.FTZ R97, R131, R183.reuse ;  /* 0x000000b783617220 */ /* 0x080fe20000410000 */
[-C--:B------:R-:W-:Y:S01]  /*3080*/  FMUL.FTZ R98, R136, R183.reuse ;  /* 0x000000b788627220 */ /* 0x080fe20000410000 */
[-C--:B------:R-:W-:Y:S01]  /*3090*/  FMUL.FTZ R99, R137, R183.reuse ;  /* 0x000000b789637220 */ /* 0x080fe20000410000 */
[----:B------:R-:W-:Y:S01]  /*30a0*/  SEL R127, R96, RZ, P6 ;  /* 0x000000ff607f7207 */ /* 0x000fe20003000000 */
[-C--:B------:R-:W-:Y:S01]  /*30b0*/  FMUL.FTZ R96, R130, R183.reuse ;  /* 0x000000b782607220 */ /* 0x080fe20000410000 */
[----:B------:R-:W-:Y:S01]  /*30c0*/  FMUL.FTZ R100, R138, R183 ;  /* 0x000000b78a647220 */ /* 0x000fe20000410000 */
[----:B------:R-:W-:Y:S01]  /*30d0*/  FADD.FTZ R139, R194, -R213 ;  /* 0x800000d5c28b7221 */ /* 0x000fe20000010000 */
[----:B------:R-:W-:Y:S01]  /*30e0*/  FADD.FTZ R205, R192, -R205 ;  /* 0x800000cdc0cd7221 */ /* 0x000fe20000010000 */
[----:B------:R-:W-:Y:S01]  /*30f0*/  FMUL.FTZ R96, R96, UR4 ;  /* 0x0000000460607c20 */ /* 0x000fe20008410000 */
[----:B------:R-:W-:Y:S01]  /*3100*/  FADD.FTZ R204, R191, -R204 ;  /* 0x800000ccbfcc7221 */ /* 0x000fe20000010000 */
[----:B------:R-:W-:Y:S01]  /*3110*/  FADD.FTZ R207, R190, -R207 ;  /* 0x800000cfbecf7221 */ /* 0x000fe20000010000 */
[----:B------:R-:W-:Y:S01]  /*3120*/  FMUL.FTZ R97, R97, UR4 ;  /* 0x0000000461617c20 */ /* 0x000fe20008410000 */
[----:B------:R-:W-:Y:S01]  /*3130*/  FMUL.FTZ R99, R99, UR4 ;  /* 0x0000000463637c20 */ /* 0x000fe20008410000 */
[----:B------:R-:W-:Y:S01]  /*3140*/  SEL R134, R96, RZ, P0 ;  /* 0x000000ff60867207 */ /* 0x000fe20000000000 */
[----:B------:R-:W-:Y:S01]  /*3150*/  FMUL.FTZ R96, R98, UR4 ;  /* 0x0000000462607c20 */ /* 0x000fe20008410000 */
[----:B------:R-:W-:Y:S01]  /*3160*/  LOP3.LUT P5, RZ, R195, 0xff00, RZ, 0xc0, !PT ;  /* 0x0000ff00c3ff7812 */ /* 0x000fe200078ac0ff */
[----:B------:R-:W-:Y:S01]  /*3170*/  FMUL.FTZ R98, R100, UR4 ;  /* 0x0000000464627c20 */ /* 0x000fe20008410000 */
[C---:B------:R-:W-:Y:S01]  /*3180*/  FFMA.FTZ R139, R176.reuse, R139, R83 ;  /* 0x0000008bb08b7223 */ /* 0x040fe20000010053 */
[C---:B------:R-:W-:Y:S01]  /*3190*/  FFMA.FTZ R100, R176.reuse, R205, R84 ;  /* 0x000000cdb0647223 */ /* 0x040fe20000010054 */
[C---:B------:R-:W-:Y:S01]  /*31a0*/  FFMA.FTZ R101, R176.reuse, R204, R85 ;  /* 0x000000ccb0657223 */ /* 0x040fe20000010055 */
[----:B------:R-:W-:Y:S01]  /*31b0*/  FFMA.FTZ R102, R176, R207, R86 ;  /* 0x000000cfb0667223 */ /* 0x000fe20000010056 */
[----:B------:R-:W-:Y:S01]  /*31c0*/  SEL R135, R97, RZ, P2 ;  /* 0x000000ff61877207 */ /* 0x000fe20001000000 */
[-C--:B------:R-:W-:Y:S01]  /*31d0*/  FMUL.FTZ R104, R100, R183.reuse ;  /* 0x000000b764687220 */ /* 0x080fe20000410000 */
[----:B------:R-:W-:Y:S01]  /*31e0*/  SEL R97, R99, RZ, P5 ;  /* 0x000000ff63617207 */ /* 0x000fe20002800000 */
[-C--:B------:R-:W-:Y:S01]  /*31f0*/  FMUL.FTZ R99, R139, R183.reuse ;  /* 0x000000b78b637220 */ /* 0x080fe20000410000 */
[----:B------:R-:W-:Y:S01]  /*3200*/  LOP3.LUT P6, RZ, R195, 0xff, RZ, 0xc0, !PT ;  /* 0x000000ffc3ff7812 */ /* 0x000fe200078cc0ff */
[-C--:B------:R-:W-:Y:S01]  /*3210*/  FMUL.FTZ R105, R101, R183.reuse ;  /* 0x000000b765697220 */ /* 0x080fe20000410000 */
[C---:B------:R-:W-:Y:S01]  /*3220*/  LOP3.LUT P4, RZ, R195.reuse, 0xff0000, RZ, 0xc0, !PT ;  /* 0x00ff0000c3ff7812 */ /* 0x040fe2000788c0ff */
[----:B------:R-:W-:Y:S01]  /*3230*/  FMUL.FTZ R106, R102, R183 ;  /* 0x000000b7666a7220 */ /* 0x000fe20000410000 */
[----:B------:R-:W-:Y:S01]  /*3240*/  ISETP.GE.U32.AND P0, PT, R195, 0x1000000, PT ;  /* 0x01000000c300780c */ /* 0x000fe20003f06070 */
        /* <DEDUP_REMOVED lines=72> */
.L_x_13630:
        /* <DEDUP_REMOVED lines=32> */
.L_x_13633:
        /* <DEDUP_REMOVED lines=28> */
.L_x_13634:
        /* <DEDUP_REMOVED lines=36> */
.L_x_13635:
        /* <DEDUP_REMOVED lines=28> */
.L_x_13636:
        /* <DEDUP_REMOVED lines=35> */
.L_x_13637:
        /* <DEDUP_REMOVED lines=28> */
.L_x_13638:
        /* <DEDUP_REMOVED lines=35> */
.L_x_13639:
        /* <DEDUP_REMOVED lines=28> */
.L_x_13640:
        /* <DEDUP_REMOVED lines=35> */
.L_x_13641:
        /* <DEDUP_REMOVED lines=28> */
.L_x_13642:
        /* <DEDUP_REMOVED lines=35> */
.L_x_13643:
        /* <DEDUP_REMOVED lines=28> */
.L_x_13644:
        /* <DEDUP_REMOVED lines=35> */
.L_x_13645:
        /* <DEDUP_REMOVED lines=28> */
.L_x_13646:
[----:B------:R-:W0:Y:S01]  /*5240*/  @P0 LDC.64 R102, c[0x0][0x478] ;  /* 0x00011e00ff660b82 */ /* 0x000e220000000a00 */
[----:B------:R-:W-:-:S04]  /*5250*/  IMAD.WIDE.U32 R100, R175, 0x10, R100 ;  /* 0x00000010af647825 */ /* 0x000fc800078e0064 */
[----:B0-----:R-:W-:-:S05]  /*5260*/  @P0 IMAD.WIDE.U32 R102, R175, 0x10, R102 ;  /* 0x00000010af660825 */ /* 0x001fca00078e0066 */
[----:B------:R1:W-:Y:S04]  /*5270*/  @P0 STG.E.128 desc[UR6][R102.64], R92 ;  /* 0x0000005c66000986 */ /* 0x0003e8000c101d06 */
[----:B------:R1:W-:Y:S02]  /*5280*/  STG.E.128 desc[UR6][R100.64], R96 ;  /* 0x0000006064007986 */ /* 0x0003e4000c101d06 */
.L_x_13632:
        /* <DEDUP_REMOVED lines=61> */
.L_x_13629:
        /* <DEDUP_REMOVED lines=23> */
.L_x_13648:
        /* <DEDUP_REMOVED lines=11> */
.L_x_14475:


//--------------------- .text._ZN10layer_norm22ln_bwd_finalize_kernelINS_22Kernel_traits_finalizeILj7168EfffffjLb0ELj1024ELj4ENS_18Kernel_traits_baseILj7168EfffffjLj1024EEEEELb0ELb0EEEvNS_9BwdParamsE --------------------------
	.section	.text._ZN10layer_norm22ln_bwd_finalize_kernelINS_22Kernel_traits_finalizeILj7168EfffffjLb0ELj1024ELj4ENS_18Kernel_traits_baseILj7168EfffffjLj1024EEEEELb0ELb0EEEvNS_9BwdParamsE,"ax",@progbits
	.align	128
        .global         _ZN10layer_norm22ln_bwd_finalize_kernelINS_22Kernel_traits_finalizeILj7168EfffffjLb0ELj1024ELj4ENS_18Kernel_traits_baseILj7168EfffffjLj1024EEEEELb0ELb0EEEvNS_9BwdParamsE
        .type           _ZN10layer_norm22ln_bwd_finalize_kernelINS_22Kernel_traits_finalizeILj7168EfffffjLb0ELj1024ELj4ENS_18Kernel_traits_baseILj7168EfffffjLj1024EEEEELb0ELb0EEEvNS_9BwdParamsE,@function
        .size           _ZN10layer_norm22ln_bwd_finalize_kernelINS_22Kernel_traits_finalizeILj7168EfffffjLb0ELj1024ELj4ENS_18Kernel_traits_baseILj7168EfffffjLj1024EEEEELb0ELb0EEEvNS_9BwdParamsE,(.L_x_14476 - _ZN10layer_norm22ln_bwd_finalize_kernelINS_22Kernel_traits_finalizeILj7168EfffffjLb0ELj1024ELj4ENS_18Kernel_traits_baseILj7168EfffffjLj1024EEEEELb0ELb0EEEvNS_9BwdParamsE)
        .other          _ZN10layer_norm22ln_bwd_finalize_kernelINS_22Kernel_traits_finalizeILj7168EfffffjLb0ELj1024ELj4ENS_18Kernel_traits_baseILj7168EfffffjLj1024EEEEELb0ELb0EEEvNS_9BwdParamsE,@"STO_CUDA_ENTRY STV_DEFAULT"
_ZN10layer_norm22ln_bwd_finalize_kernelINS_22Kernel_traits_finalizeILj7168EfffffjLb0ELj1024ELj4ENS_18Kernel_traits_baseILj7168EfffffjLj1024EEEEELb0ELb0EEEvNS_9BwdParamsE:
.text._ZN10layer_norm22ln_bwd_finalize_kernelINS_22Kernel_traits_finalizeILj7168EfffffjLb0ELj1024ELj4ENS_18Kernel_traits_baseILj7168EfffffjLj1024EEEEELb0ELb0EEEvNS_9BwdParamsE:
        /* <DEDUP_REMOVED lines=82> */
.L_x_13653:
        /* <DEDUP_REMOVED lines=118> */
.L_x_13652:
[----:B------:R-:W-:Y:S05]  /*0c80*/  BSYNC.RECONVERGENT B1 ;  /* 0x0000000000017941 */ /* 0x000fea0003800200 */
.L_x_13651:
        /* <DEDUP_REMOVED lines=75> */
.L_x_13655:
[----:B------:R-:W-:Y:S05]  /*1140*/  BSYNC.RECONVERGENT B1 ;  /* 0x0000000000017941 */ /* 0x000fea0003800200 */
.L_x_13654:
        /* <DEDUP_REMOVED lines=37> */
.L_x_13657:
[----:B------:R-:W-:Y:S05]  /*13a0*/  BSYNC.RECONVERGENT B1 ;  /* 0x0000000000017941 */ /* 0x000fea0003800200 */
.L_x_13656:
[----:B------:R-:W-:Y:S05]  /*13b0*/  @!P1 BRA `(.L_x_13650) ;  /* 0x0000000000409947 */ /* 0x000fea0003800000 */
[----:B------:R-:W0:Y:S01]  /*13c0*/  LDC.64 R6, c[0x0][0x440] ;  /* 0x00011000ff067b82 */ /* 0x000e220000000a00 */
[----:B------:R-:W-:Y:S01]  /*13d0*/  IMAD R59, R2, R56, R59 ;  /* 0x00000038023b7224 */ /* 0x000fe200078e023b */
[----:B------:R-:W-:Y:S02]  /*13e0*/  LOP3.LUT R8, R8, 0x1f, RZ, 0xc0, !PT ;  /* 0x0000001f08087812 */ /* 0x000fe400078ec0ff */
[----:B------:R-:W-:Y:S02]  /*13f0*/  IADD3 R9, PT, PT, -R9, RZ, RZ ;  /* 0x000000ff09097210 */ /* 0x000fe40007ffe1ff */
[----:B------:R-:W-:Y:S02]  /*1400*/  IADD3 R59, PT, PT, R8, R59, RZ ;  /* 0x0000003b083b7210 */ /* 0x000fe40007ffe0ff */
[----:B------:R-:W1:Y:S05]  /*1410*/  LDC.64 R10, c[0x0][0x448] ;  /* 0x00011200ff0a7b82 */ /* 0x000e6a0000000a00 */
.L_x_13658:
        /* <DEDUP_REMOVED lines=10> */
.L_x_13650:
[----:B------:R-:W-:Y:S05]  /*14c0*/  BSYNC.RECONVERGENT B0 ;  /* 0x0000000000007941 */ /* 0x000fea0003800200 */
.L_x_13649:
        /* <DEDUP_REMOVED lines=57> */
.L_x_13659:
        /* <DEDUP_REMOVED lines=10> */
.L_x_14476:


//--------------------- .text._ZN10layer_norm13ln_bwd_kernelINS_13Kernel_traitsIfffffjLj7168ELj1ELj1ELj8ELj16ENS_18Kernel_traits_baseILj7168EfffffjLj256EEEEELb1ELb0ELb1ELb0EEEvNS_9BwdParamsE --------------------------
	.section	.text._ZN10layer_norm13ln_bwd_kernelINS_13Kernel_traitsIfffffjLj7168ELj1ELj1ELj8ELj16ENS_18Kernel_traits_baseILj7168EfffffjLj256EEEEELb1ELb0ELb1ELb0EEEvNS_9BwdParamsE,"ax",@progbits
	.align	128
        .global         _ZN10layer_norm13ln_bwd_kernelINS_13Kernel_traitsIfffffjLj7168ELj1ELj1ELj8ELj16ENS_18Kernel_traits_baseILj7168EfffffjLj256EEEEELb1ELb0ELb1ELb0EEEvNS_9BwdParamsE
        .type           _ZN10layer_norm13ln_bwd_kernelINS_13Kernel_traitsIfffffjLj7168ELj1ELj1ELj8ELj16ENS_18Kernel_traits_baseILj7168EfffffjLj256EEEEELb1ELb0ELb1ELb0EEEvNS_9BwdParamsE,@function
        .size           _ZN10layer_norm13ln_bwd_kernelINS_13Kernel_traitsIfffffjLj7168ELj1ELj1ELj8ELj16ENS_18Kernel_traits_baseILj7168EfffffjLj256EEEEELb1ELb0ELb1ELb0EEEvNS_9BwdParamsE,(.L_x_14477 - _ZN10layer_norm13ln_bwd_kernelINS_13Kernel_traitsIfffffjLj7168ELj1ELj1ELj8ELj16ENS_18Kernel_traits_baseILj7168EfffffjLj256EEEEELb1ELb0ELb1ELb0EEEvNS_9BwdParamsE)
        .other          _ZN10layer_norm13ln_bwd_kernelINS_13Kernel_traitsIfffffjLj7168ELj1ELj1ELj8ELj16ENS_18Kernel_traits_baseILj7168EfffffjLj256EEEEELb1ELb0ELb1ELb0EEEvNS_9BwdParamsE,@"STO_CUDA_ENTRY STV_DEFAULT"
_ZN10layer_norm13ln_bwd_kernelINS_13Kernel_traitsIfffffjLj7168ELj1ELj1ELj8ELj16ENS_18Kernel_traits_baseILj7168EfffffjLj256EEEEELb1ELb0ELb1ELb0EEEvNS_9BwdParamsE:
.text._ZN10layer_norm13ln_bwd_kernelINS_13Kernel_traitsIfffffjLj7168ELj1ELj1ELj8ELj16ENS_18Kernel_traits_baseILj7168EfffffjLj256EEEEELb1ELb0ELb1ELb0EEEvNS_9BwdParamsE:
        /* <DEDUP_REMOVED lines=115> */
.L_x_13762:
        /* <DEDUP_REMOVED lines=58> */
[----:B0-----:R-:W-:Y:S01]  /*0ad0*/  @P1 IMAD.WIDE.U32 R164, R163, 0x10, R164 ;  /* 0x00000010a3a41825 */ /* 0x001fe200078e00a4 */
[----:B------:R-:W-:Y:S02]  /*0ae0*/  IADD3 R161, PT, PT, R161, 0x100, RZ ;  /* 0x00000100a1a17810 */ /* 0x000fe40007ffe0ff */
[----:B------:R-:W-:Y:S02]  /*0af0*/  IADD3 R162, PT, PT, R162, 0x100, RZ ;  /* 0x00000100a2a27810 */ /* 0x000fe40007ffe0ff */
[----:B------:R0:W5:Y:S01]  /*0b00*/  @P1 LDG.E.128 R52, desc[UR10][R164.64] ;  /* 0x0000000aa4341981 */ /* 0x000162000c1e1d00 */
[----:B------:R-:W-:Y:S01]  /*0b10*/  IADD3 R163, PT, PT, R163, 0x100, RZ ;  /* 0x00000100a3a37810 */ /* 0x000fe20007ffe0ff */
[C---:B---3--:R-:W-:Y:S01]  /*0b20*/  FADD.FTZ R3, -R160.reuse, R152 ;  /* 0x00000098a0037221 */ /* 0x048fe20000010100 */
[C---:B------:R-:W-:Y:S01]  /*0b30*/  FADD.FTZ R175, -R160.reuse, R153 ;  /* 0x00000099a0af7221 */ /* 0x040fe20000010100 */
[----:B------:R-:W-:-:S02]  /*0b40*/  FADD.FTZ R153, -R160, R154 ;  /* 0x0000009aa0997221 */ /* 0x000fc40000010100 */
[----:B------:R-:W-:Y:S01]  /*0b50*/  FMUL.FTZ R3, R208, R3 ;  /* 0x00000003d0037220 */ /* 0x000fe20000410000 */
[----:B------:R-:W-:Y:S01]  /*0b60*/  FADD.FTZ R155, -R160, R155 ;  /* 0x0000009ba09b7221 */ /* 0x000fe20000010100 */
[----:B----4-:R-:W-:Y:S01]  /*0b70*/  FMUL.FTZ R178, R136, R156 ;  /* 0x0000009c88b27220 */ /* 0x010fe20000410000 */
[C---:B------:R-:W-:Y:S01]  /*0b80*/  FMUL.FTZ R168, R208.reuse, R175 ;  /* 0x000000afd0a87220 */ /* 0x040fe20000410000 */
[C---:B------:R-:W-:Y:S01]  /*0b90*/  FMUL.FTZ R175, R208.reuse, R153 ;  /* 0x00000099d0af7220 */ /* 0x040fe20000410000 */
[----:B------:R-:W-:Y:S01]  /*0ba0*/  FMUL.FTZ R177, R137, R157 ;  /* 0x0000009d89b17220 */ /* 0x000fe20000410000 */
[----:B------:R-:W-:Y:S01]  /*0bb0*/  FADD.FTZ R152, RZ, R178 ;  /* 0x000000b2ff987221 */ /* 0x000fe20000010000 */
[----:B------:R-:W-:Y:S01]  /*0bc0*/  FFMA.FTZ R153, R3, R178, RZ ;  /* 0x000000b203997223 */ /* 0x000fe200000100ff */
        /* <DEDUP_REMOVED lines=17> */
.L_x_13664:
[----:B----4-:R-:W-:Y:S05]  /*0ce0*/  BSYNC.RECONVERGENT B1 ;  /* 0x0000000000017941 */ /* 0x010fea0003800200 */
.L_x_13663:
        /* <DEDUP_REMOVED lines=21> */
[C---:B------:R-:W-:Y:S01]  /*0e40*/  FMUL.FTZ R27, R208.reuse, R27 ;  /* 0x0000001bd01b7220 */ /* 0x040fe20000410000 */
[----:B------:R-:W-:Y:S01]  /*0e50*/  FMUL.FTZ R26, R208, R173 ;  /* 0x000000add01a7220 */ /* 0x000fe20000410000 */
[----:B----4-:R-:W-:Y:S01]  /*0e60*/  FMUL.FTZ R176, R132, R152 ;  /* 0x0000009884b07220 */ /* 0x010fe20000410000 */
        /* <DEDUP_REMOVED lines=23> */
.L_x_13666:
[----:B------:R-:W-:Y:S05]  /*0fe0*/  BSYNC.RECONVERGENT B1 ;  /* 0x0000000000017941 */ /* 0x000fea0003800200 */
.L_x_13665:
        /* <DEDUP_REMOVED lines=47> */
.L_x_13668:
[----:B------:R-:W-:Y:S05]  /*12e0*/  BSYNC.RECONVERGENT B1 ;  /* 0x0000000000017941 */ /* 0x000fea0003800200 */
.L_x_13667:
        /* <DEDUP_REMOVED lines=47> */
.L_x_13670:
[----:B------:R-:W-:Y:S05]  /*15e0*/  BSYNC.RECONVERGENT B1 ;  /* 0x0000000000017941 */ /* 0x000fea0003800200 */
.L_x_13669:
        /* <DEDUP_REMOVED lines=19> */
[----:B------:R-:W-:Y:S01]  /*1720*/  IADD3 R163, PT, PT, R163, 0x100, RZ ;  /* 0x00000100a3a37810 */ /* 0x000fe20007ffe0ff */
[C---:B---3--:R-:W-:Y:S01]  /*1730*/  FADD.FTZ R31, -R160.reuse, R156 ;  /* 0x0000009ca01f7221 */ /* 0x048fe20000010100 */
[----:B------:R-:W-:-:S03]  /*1740*/  FADD.FTZ R185, -R160, R157 ;  /* 0x0000009da0b97221 */ /* 0x000fc60000010100 */
[C---:B0-----:R-:W-:Y:S01]  /*1750*/  FMUL.FTZ R21, R208.reuse, R31 ;  /* 0x0000001fd0157220 */ /* 0x041fe20000410000 */
[----:B------:R-:W-:Y:S01]  /*1760*/  FMUL.FTZ R20, R208, R185 ;  /* 0x000000b9d0147220 */ /* 0x000fe20000410000 */
[----:B----4-:R-:W-:Y:S01]  /*1770*/  FMUL.FTZ R30, R120, R152 ;  /* 0x00000098781e7220 */ /* 0x010fe20000410000 */
[----:B------:R-:W-:Y:S01]  /*1780*/  FADD.FTZ R64, R64, R152 ;  /* 0x0000009840407221 */ /* 0x000fe20000010000 */
[----:B------:R-:W-:Y:S01]  /*1790*/  FFMA.FTZ R92, R152, R21, R92 ;  /* 0x00000015985c7223 */ /* 0x000fe2000001005c */
[----:B------:R-:W-:Y:S01]  /*17a0*/  FADD.FTZ R197, -R160, R158 ;  /* 0x0000009ea0c57221 */ /* 0x000fe20000010100 */
        /* <DEDUP_REMOVED lines=20> */
.L_x_13672:
[----:B------:R-:W-:Y:S05]  /*18f0*/  BSYNC.RECONVERGENT B1 ;  /* 0x0000000000017941 */ /* 0x000fea0003800200 */
.L_x_13671:
        /* <DEDUP_REMOVED lines=48> */
.L_x_13674:
[----:B------:R-:W-:Y:S05]  /*1c00*/  BSYNC.RECONVERGENT B1 ;  /* 0x0000000000017941 */ /* 0x000fea0003800200 */
.L_x_13673:
        /* <DEDUP_REMOVED lines=11> */
[----:B------:R-:W2:Y:S01]  /*1cc0*/  LDG.E.128 R156, desc[UR10][R156.64] ;  /* 0x0000000a9c9c7981 */ /* 0x000ea2000c1e1d00 */
[----:B-1----:R-:W-:Y:S02]  /*1cd0*/  IMAD.WIDE.U32 R152, R162, 0x10, R16 ;  /* 0x00000010a2987825 */ /* 0x002fe400078e0010 */
[----:B------:R-:W1:Y:S04]  /*1ce0*/  LDC.64 R16, c[0x0][0x3b0] ;  /* 0x0000ec00ff107b82 */ /* 0x000e680000000a00 */
[----:B------:R-:W3:Y:S01]  /*1cf0*/  LDG.E.128 R152, desc[UR10][R152.64] ;  /* 0x0000000a98987981 */ /* 0x000ee2000c1e1d00 */
[----:B-1----:R-:W-:-:S05]  /*1d00*/  IMAD.WIDE.U32 R162, R161, 0x4, R16 ;  /* 0x00000004a1a27825 */ /* 0x002fca00078e0010 */
[----:B------:R0:W5:Y:S01]  /*1d10*/  LDG.E R12, desc[UR10][R162.64] ;  /* 0x0000000aa20c7981 */ /* 0x000162000c1e1900 */
[C---:B--2---:R-:W-:Y:S01]  /*1d20*/  FADD.FTZ R17, -R160.reuse, R156 ;  /* 0x0000009ca0117221 */ /* 0x044fe20000010100 */
[C---:B------:R-:W-:Y:S01]  /*1d30*/  FADD.FTZ R161, -R160.reuse, R157 ;  /* 0x0000009da0a17221 */ /* 0x040fe20000010100 */
[C---:B------:R-:W-:Y:S01]  /*1d40*/  FADD.FTZ R191, -R160.reuse, R158 ;  /* 0x0000009ea0bf7221 */ /* 0x040fe20000010100 */
[----:B------:R-:W-:Y:S01]  /*1d50*/  FADD.FTZ R159, -R160, R159 ;  /* 0x0000009fa09f7221 */ /* 0x000fe20000010100 */
[C---:B------:R-:W-:Y:S01]  /*1d60*/  FMUL.FTZ R17, R208.reuse, R17 ;  /* 0x00000011d0117220 */ /* 0x040fe20000410000 */
        /* <DEDUP_REMOVED lines=24> */
.L_x_13662:
        /* <DEDUP_REMOVED lines=60> */
.L_x_13676:
        /* <DEDUP_REMOVED lines=70> */
.L_x_13675:
[----:B------:R-:W-:Y:S05]  /*2710*/  BSYNC.RECONVERGENT B0 ;  /* 0x0000000000007941 */ /* 0x000fea0003800200 */
.L_x_13661:
        /* <DEDUP_REMOVED lines=31> */
.L_x_13678:
[----:B------:R-:W-:Y:S05]  /*2910*/  BSYNC.RECONVERGENT B0 ;  /* 0x0000000000007941 */ /* 0x000fea0003800200 */
.L_x_13677:
        /* <DEDUP_REMOVED lines=26> */
[----:B------:R-:W-:Y:S02]  /*2ac0*/  @P4 IADD3 R156, PT, PT, R211, -0x1, RZ ;  /* 0xffffffffd39c4810 */ /* 0x000fe40007ffe0ff */
[----:B------:R-:W-:Y:S01]  /*2ad0*/  FADD.FTZ R213, R158, R213 ;  /* 0x000000d59ed57221 */ /* 0x000fe20000010000 */
[----:B------:R-:W-:Y:S02]  /*2ae0*/  FADD.FTZ R152, R159, R152 ;  /* 0x000000989f987221 */ /* 0x000fe40000010000 */
[----:B------:R-:W-:-:S02]  /*2af0*/  @P4 IMAD R156, R156, R11, RZ ;  /* 0x0000000b9c9c4224 */ /* 0x000fc400078e02ff */
[----:B--2---:R-:W-:Y:S01]  /*2b00*/  FADD.FTZ R213, R213, R160 ;  /* 0x000000a0d5d57221 */ /* 0x004fe20000010000 */
[----:B------:R-:W-:-:S03]  /*2b10*/  FADD.FTZ R152, R152, R161 ;  /* 0x000000a198987221 */ /* 0x000fc60000010000 */
[----:B------:R-:W-:Y:S01]  /*2b20*/  FADD.FTZ R213, R162, R213 ;  /* 0x000000d5a2d57221 */ /* 0x000fe20000010000 */
[----:B------:R-:W-:Y:S01]  /*2b30*/  FADD.FTZ R152, R163, R152 ;  /* 0x00000098a3987221 */ /* 0x000fe20000010000 */
[----:B------:R-:W-:Y:S02]  /*2b40*/  @P4 SHF.R.S32.HI R153, RZ, 0x1f, R156 ;  /* 0x0000001fff994819 */ /* 0x000fe4000001149c */
[----:B---3--:R-:W-:Y:S01]  /*2b50*/  FADD.FTZ R213, R213, R164 ;  /* 0x000000a4d5d57221 */ /* 0x008fe20000010000 */
[----:B------:R-:W-:Y:S01]  /*2b60*/  FADD.FTZ R152, R152, R165 ;  /* 0x000000a598987221 */ /* 0x000fe20000010000 */
[----:B------:R-:W-:Y:S02]  /*2b70*/  @P4 LEA.HI R153, R153, R156, RZ, 0x2 ;  /* 0x0000009c99994211 */ /* 0x000fe400078f10ff */
[----:B------:R-:W-:Y:S01]  /*2b80*/  FADD.FTZ R154, R166, R213 ;  /* 0x000000d5a69a7221 */ /* 0x000fe20000010000 */
[----:B------:R-:W-:Y:S01]  /*2b90*/  FADD.FTZ R152, R167, R152 ;  /* 0x00000098a7987221 */ /* 0x000fe20000010000 */
[----:B------:R-:W-:-:S02]  /*2ba0*/  @P4 LEA.HI.SX32 R155, R153, R10, 0x1e ;  /* 0x0000000a999b4211 */ /* 0x000fc400078ff2ff */
[----:B------:R-:W-:Y:S01]  /*2bb0*/  FMUL.FTZ R154, R154, UR14 ;  /* 0x0000000e9a9a7c20 */ /* 0x000fe20008410000 */
[----:B------:R-:W-:Y:S01]  /*2bc0*/  MOV R156, R210 ;  /* 0x000000d2009c7202 */ /* 0x000fe20000000f00 */
        /* <DEDUP_REMOVED lines=21> */
.L_x_13683:
        /* <DEDUP_REMOVED lines=10> */
.L_x_13684:
        /* <DEDUP_REMOVED lines=10> */
.L_x_13685:
        /* <DEDUP_REMOVED lines=11> */
.L_x_13682:
        /* <DEDUP_REMOVED lines=27> */
.L_x_13687:
        /* <DEDUP_REMOVED lines=10> */
.L_x_13688:
        /* <DEDUP_REMOVED lines=10> */
.L_x_13689:
[----:B------:R-:W-:Y:S05]  /*3200*/  @!P4 BRA `(.L_x_13686) ;  /* 0x000000040050c947 */ /* 0x000fea0003800000 */
[----:B------:R-:W-:Y:S01]  /*3210*/  FMUL.FTZ R147, R151, UR17 ;  /* 0x0000001197937c20 */ /* 0x000fe20008410000 */
[----:B-----5:R-:W-:-:S03]  /*3220*/  ISETP.GE.U32.AND P5, PT, R7, 0x1000000, PT ;  /* 0x010000000700780c */ /* 0x020fc60003fa6070 */
[----:B------:R-:W-:-:S05]  /*3230*/  FMUL.FTZ R147, R147, UR16 ;  /* 0x0000001093937c20 */ /* 0x000fca0008410000 */
[----:B------:R-:W-:Y:S01]  /*3240*/  SEL R147, R147, RZ, P5 ;  /* 0x000000ff93937207 */ /* 0x000fe20002800000 */
[----:B------:R-:W-:Y:S06]  /*3250*/  BRA `(.L_x_13686) ;  /* 0x00000004003c7947 */ /* 0x000fec0003800000 */
.L_x_13681:
        /* <DEDUP_REMOVED lines=42> */
.L_x_13690:
        /* <DEDUP_REMOVED lines=37> */
.L_x_13686:
        /* <DEDUP_REMOVED lines=10> */
.L_x_13680:
[----:B------:R-:W-:Y:S05]  /*37f0*/  BSYNC.RECONVERGENT B0 ;  /* 0x0000000000007941 */ /* 0x000fea0003800200 */
.L_x_13679:
        /* <DEDUP_REMOVED lines=47> */
.L_x_13694:
[----:B-1----:R-:W0:Y:S01]  /*3af0*/  @P4 LDC.64 R152, c[0x0][0x408] ;  /* 0x00010200ff984b82 */ /* 0x002e220000000a00 */
        /* <DEDUP_REMOVED lines=36> */
.L_x_13693:
        /* <DEDUP_REMOVED lines=31> */
.L_x_13697:
        /* <DEDUP_REMOVED lines=10> */
.L_x_13698:
        /* <DEDUP_REMOVED lines=10> */
.L_x_13699:
[----:B------:R-:W-:Y:S05]  /*4070*/  @!P4 BRA `(.L_x_13695) ;  /* 0x0000000000b4c947 */ /* 0x000fea0003800000 */
[----:B------:R-:W-:Y:S01]  /*4080*/  FMUL.FTZ R147, R151, UR17 ;  /* 0x0000001197937c20 */ /* 0x000fe20008410000 */
[----:B-----5:R-:W-:-:S03]  /*4090*/  ISETP.GE.U32.AND P6, PT, R6, 0x1000000, PT ;  /* 0x010000000600780c */ /* 0x020fc60003fc6070 */
[----:B------:R-:W-:-:S05]  /*40a0*/  FMUL.FTZ R147, R147, UR16 ;  /* 0x0000001093937c20 */ /* 0x000fca0008410000 */
[----:B------:R-:W-:Y:S01]  /*40b0*/  SEL R147, R147, RZ, P6 ;  /* 0x000000ff93937207 */ /* 0x000fe20003000000 */
[----:B------:R-:W-:Y:S06]  /*40c0*/  BRA `(.L_x_13695) ;  /* 0x0000000000a07947 */ /* 0x000fec0003800000 */
.L_x_13696:
        /* <DEDUP_REMOVED lines=10> */
.L_x_13700:
        /* <DEDUP_REMOVED lines=10> */
.L_x_13701:
        /* <DEDUP_REMOVED lines=10> */
.L_x_13702:
        /* <DEDUP_REMOVED lines=10> */
.L_x_13695:
        /* <DEDUP_REMOVED lines=8> */
.L_x_13692:
[----:B------:R-:W-:Y:S05]  /*43d0*/  BSYNC.RECONVERGENT B0 ;  /* 0x0000000000007941 */ /* 0x000fea0003800200 */
.L_x_13691:
        /* <DEDUP_REMOVED lines=47> */
.L_x_13706:
        /* <DEDUP_REMOVED lines=37> */
.L_x_13705:
        /* <DEDUP_REMOVED lines=31> */
.L_x_13709:
        /* <DEDUP_REMOVED lines=10> */
.L_x_13710:
        /* <DEDUP_REMOVED lines=10> */
.L_x_13711:
[----:B------:R-:W-:Y:S05]  /*4c50*/  @!P4 BRA `(.L_x_13707) ;  /* 0x0000000000b4c947 */ /* 0x000fea0003800000 */
[----:B------:R-:W-:Y:S01]  /*4c60*/  FMUL.FTZ R147, R151, UR17 ;  /* 0x0000001197937c20 */ /* 0x000fe20008410000 */
[----:B-----5:R-:W-:-:S03]  /*4c70*/  ISETP.GE.U32.AND P6, PT, R5, 0x1000000, PT ;  /* 0x010000000500780c */ /* 0x020fc60003fc6070 */
[----:B------:R-:W-:-:S05]  /*4c80*/  FMUL.FTZ R147, R147, UR16 ;  /* 0x0000001093937c20 */ /* 0x000fca0008410000 */
[----:B------:R-:W-:Y:S01]  /*4c90*/  SEL R147, R147, RZ, P6 ;  /* 0x000000ff93937207 */ /* 0x000fe20003000000 */
[----:B------:R-:W-:Y:S06]  /*4ca0*/  BRA `(.L_x_13707) ;  /* 0x0000000000a07947 */ /* 0x000fec0003800000 */
.L_x_13708:
        /* <DEDUP_REMOVED lines=10> */
.L_x_13712:
        /* <DEDUP_REMOVED lines=10> */
.L_x_13713:
        /* <DEDUP_REMOVED lines=10> */
.L_x_13714:
        /* <DEDUP_REMOVED lines=10> */
.L_x_13707:
        /* <DEDUP_REMOVED lines=8> */
.L_x_13704:
[----:B------:R-:W-:Y:S05]  /*4fb0*/  BSYNC.RECONVERGENT B0 ;  /* 0x0000000000007941 */ /* 0x000fea0003800200 */
.L_x_13703:
        /* <DEDUP_REMOVED lines=46> */
.L_x_13718:
        /* <DEDUP_REMOVED lines=37> */
.L_x_13717:
        /* <DEDUP_REMOVED lines=31> */
.L_x_13721:
        /* <DEDUP_REMOVED lines=10> */
.L_x_13722:
        /* <DEDUP_REMOVED lines=10> */
.L_x_13723:
[----:B------:R-:W-:Y:S05]  /*5820*/  @!P4 BRA `(.L_x_13719) ;  /* 0x0000000000b4c947 */ /* 0x000fea0003800000 */
[----:B------:R-:W-:Y:S01]  /*5830*/  FMUL.FTZ R147, R151, UR17 ;  /* 0x0000001197937c20 */ /* 0x000fe20008410000 */
[----:B-----5:R-:W-:-:S03]  /*5840*/  ISETP.GE.U32.AND P6, PT, R4, 0x1000000, PT ;  /* 0x010000000400780c */ /* 0x020fc60003fc6070 */
[----:B------:R-:W-:-:S05]  /*5850*/  FMUL.FTZ R147, R147, UR16 ;  /* 0x0000001093937c20 */ /* 0x000fca0008410000 */
[----:B------:R-:W-:Y:S01]  /*5860*/  SEL R147, R147, RZ, P6 ;  /* 0x000000ff93937207 */ /* 0x000fe20003000000 */
[----:B------:R-:W-:Y:S06]  /*5870*/  BRA `(.L_x_13719) ;  /* 0x0000000000a07947 */ /* 0x000fec0003800000 */
.L_x_13720:
        /* <DEDUP_REMOVED lines=10> */
.L_x_13724:
        /* <DEDUP_REMOVED lines=10> */
.L_x_13725:
        /* <DEDUP_REMOVED lines=10> */
.L_x_13726:
        /* <DEDUP_REMOVED lines=10> */
.L_x_13719:
        /* <DEDUP_REMOVED lines=8> */
.L_x_13716:
[----:B------:R-:W-:Y:S05]  /*5b80*/  BSYNC.RECONVERGENT B0 ;  /* 0x0000000000007941 */ /* 0x000fea0003800200 */
.L_x_13715:
        /* <DEDUP_REMOVED lines=46> */
.L_x_13730:
[----:B0123--:R-:W0:Y:S01]  /*5e70*/  @P4 LDC.64 R152, c[0x0][0x408] ;  /* 0x00010200ff984b82 */ /* 0x00fe220000000a00 */
        /* <DEDUP_REMOVED lines=36> */
.L_x_13729:
        /* <DEDUP_REMOVED lines=31> */
.L_x_13733:
        /* <DEDUP_REMOVED lines=10> */
.L_x_13734:
        /* <DEDUP_REMOVED lines=10> */
.L_x_13735:
[----:B------:R-:W-:Y:S05]  /*63f0*/  @!P4 BRA `(.L_x_13731) ;  /* 0x0000000000b4c947 */ /* 0x000fea0003800000 */
[----:B------:R-:W-:Y:S01]  /*6400*/  FMUL.FTZ R147, R151, UR17 ;  /* 0x0000001197937c20 */ /* 0x000fe20008410000 */
[----:B-----5:R-:W-:-:S03]  /*6410*/  ISETP.GE.U32.AND P6, PT, R2, 0x1000000, PT ;  /* 0x010000000200780c */ /* 0x020fc60003fc6070 */
[----:B------:R-:W-:-:S05]  /*6420*/  FMUL.FTZ R147, R147, UR16 ;  /* 0x0000001093937c20 */ /* 0x000fca0008410000 */
[----:B------:R-:W-:Y:S01]  /*6430*/  SEL R147, R147, RZ, P6 ;  /* 0x000000ff93937207 */ /* 0x000fe20003000000 */
[----:B------:R-:W-:Y:S06]  /*6440*/  BRA `(.L_x_13731) ;  /* 0x0000000000a07947 */ /* 0x000fec0003800000 */
.L_x_13732:
        /* <DEDUP_REMOVED lines=10> */
.L_x_13736:
        /* <DEDUP_REMOVED lines=10> */
.L_x_13737:
        /* <DEDUP_REMOVED lines=10> */
.L_x_13738:
        /* <DEDUP_REMOVED lines=10> */
.L_x_13731:
        /* <DEDUP_REMOVED lines=8> */
.L_x_13728:
[----:B------:R-:W-:Y:S05]  /*6750*/  BSYNC.RECONVERGENT B0 ;  /* 0x0000000000007941 */ /* 0x000fea0003800200 */
.L_x_13727:
        /* <DEDUP_REMOVED lines=46> */
.L_x_13742:
        /* <DEDUP_REMOVED lines=37> */
.L_x_13741:
        /* <DEDUP_REMOVED lines=31> */
.L_x_13745:
        /* <DEDUP_REMOVED lines=10> */
.L_x_13746:
        /* <DEDUP_REMOVED lines=10> */
.L_x_13747:
[----:B------:R-:W-:Y:S05]  /*6fc0*/  @!P4 BRA `(.L_x_13743) ;  /* 0x0000000000b4c947 */ /* 0x000fea0003800000 */
[----:B------:R-:W-:Y:S01]  /*6fd0*/  FMUL.FTZ R147, R151, UR17 ;  /* 0x0000001197937c20 */ /* 0x000fe20008410000 */
[----:B-----5:R-:W-:-:S03]  /*6fe0*/  ISETP.GE.U32.AND P6, PT, R0, 0x1000000, PT ;  /* 0x010000000000780c */ /* 0x020fc60003fc6070 */
[----:B------:R-:W-:-:S05]  /*6ff0*/  FMUL.FTZ R147, R147, UR16 ;  /* 0x0000001093937c20 */ /* 0x000fca0008410000 */
[----:B------:R-:W-:Y:S01]  /*7000*/  SEL R147, R147, RZ, P6 ;  /* 0x000000ff93937207 */ /* 0x000fe20003000000 */
[----:B------:R-:W-:Y:S06]  /*7010*/  BRA `(.L_x_13743) ;  /* 0x0000000000a07947 */ /* 0x000fec0003800000 */
.L_x_13744:
        /* <DEDUP_REMOVED lines=10> */
.L_x_13748:
        /* <DEDUP_REMOVED lines=10> */
.L_x_13749:
        /* <DEDUP_REMOVED lines=10> */
.L_x_13750:
        /* <DEDUP_REMOVED lines=10> */
.L_x_13743:
        /* <DEDUP_REMOVED lines=8> */
.L_x_13740:
[----:B------:R-:W-:Y:S05]  /*7320*/  BSYNC.RECONVERGENT B0 ;  /* 0x0000000000007941 */ /* 0x000fea0003800200 */
.L_x_13739:
        /* <DEDUP_REMOVED lines=10> */
[--C-:B01234-:R-:W-:Y:S01]  /*73d0*/  @P3 FFMA.FTZ R152, R16, R157, R154.reuse ;  /* 0x0000009d10983223 */ /* 0x11ffe2000001009a */
[----:B-----5:R-:W-:Y:S01]  /*73e0*/  MOV R149, R141 ;  /* 0x0000008d00957202 */ /* 0x020fe20000000f00 */
[-CC-:B------:R-:W-:Y:S01]  /*73f0*/  @P3 FFMA.FTZ R151, R17, R157.reuse, R154.reuse ;  /* 0x0000009d11973223 */ /* 0x180fe2000001009a */
[-C--:B------:R-:W-:Y:S01]  /*7400*/  @P3 FFMA.FTZ R158, R206, R157.reuse, R154 ;  /* 0x0000009dce9e3223 */ /* 0x080fe2000001009a */
[----:B------:R-:W-:Y:S01]  /*7410*/  @P3 FADD.FTZ R152, R189, -R152 ;  /* 0x80000098bd983221 */ /* 0x000fe20000010000 */
[----:B------:R-:W-:Y:S01]  /*7420*/  MOV R148, R140 ;  /* 0x0000008c00947202 */ /* 0x000fe20000000f00 */
[----:B------:R-:W-:Y:S01]  /*7430*/  @P3 FADD.FTZ R151, R170, -R151 ;  /* 0x80000097aa973221 */ /* 0x000fe20000010000 */
[----:B------:R-:W-:Y:S01]  /*7440*/  @P3 FFMA.FTZ R157, R191, R157, R154 ;  /* 0x0000009dbf9d3223 */ /* 0x000fe2000001009a */
[C---:B------:R-:W-:Y:S01]  /*7450*/  @P3 FFMA.FTZ R149, R208.reuse, R152, R141 ;  /* 0x00000098d0953223 */ /* 0x040fe2000001008d */
[----:B------:R-:W-:Y:S01]  /*7460*/  @P3 FADD.FTZ R158, R193, -R158 ;  /* 0x8000009ec19e3221 */ /* 0x000fe20000010000 */
[----:B------:R-:W0:Y:S01]  /*7470*/  @P4 LDC.64 R152, c[0x0][0x408] ;  /* 0x00010200ff984b82 */ /* 0x000e220000000a00 */
[----:B------:R-:W-:Y:S01]  /*7480*/  @P3 FFMA.FTZ R148, R208, R151, R140 ;  /* 0x00000097d0943223 */ /* 0x000fe2000001008c */
[----:B------:R-:W-:Y:S01]  /*7490*/  @P3 FADD.FTZ R157, R204, -R157 ;  /* 0x8000009dcc9d3221 */ /* 0x000fe20000010000 */
[----:B------:R-:W-:Y:S01]  /*74a0*/  MOV R154, R143 ;  /* 0x0000008f009a7202 */ /* 0x000fe20000000f00 */
[C---:B------:R-:W-:Y:S01]  /*74b0*/  @P3 FFMA.FTZ R154, R208.reuse, R158, R143 ;  /* 0x0000009ed09a3223 */ /* 0x040fe2000001008f */
[----:B------:R-:W-:Y:S01]  /*74c0*/  MOV R150, R142 ;  /* 0x0000008e00967202 */ /* 0x000fe20000000f00 */
[----:B------:R-:W-:Y:S01]  /*74d0*/  @P3 FFMA.FTZ R150, R208, R157, R142 ;  /* 0x0000009dd0963223 */ /* 0x000fe2000001008e */
[----:B------:R-:W-:-:S02]  /*74e0*/  @P4 LOP3.LUT P3, RZ, R12, 0xff, RZ, 0xc0, !PT ;  /* 0x000000ff0cff4812 */ /* 0x000fc4000786c0ff */
[----:B------:R-:W-:Y:S01]  /*74f0*/  MOV R151, R154 ;  /* 0x0000009a00977202 */ /* 0x000fe20000000f00 */
        /* <DEDUP_REMOVED lines=19> */
.L_x_13754:
        /* <DEDUP_REMOVED lines=37> */
.L_x_13753:
        /* <DEDUP_REMOVED lines=31> */
.L_x_13757:
        /* <DEDUP_REMOVED lines=10> */
.L_x_13758:
        /* <DEDUP_REMOVED lines=10> */
.L_x_13759:
[----:B------:R-:W-:Y:S05]  /*7bb0*/  @!P4 BRA `(.L_x_13755) ;  /* 0x0000000000b4c947 */ /* 0x000fea0003800000 */
[----:B------:R-:W-:Y:S01]  /*7bc0*/  FMUL.FTZ R147, R151, UR17 ;  /* 0x0000001197937c20 */ /* 0x000fe20008410000 */
[----:B-----5:R-:W-:-:S03]  /*7bd0*/  ISETP.GE.U32.AND P3, PT, R12, 0x1000000, PT ;  /* 0x010000000c00780c */ /* 0x020fc60003f66070 */
[----:B------:R-:W-:-:S05]  /*7be0*/  FMUL.FTZ R147, R147, UR16 ;  /* 0x0000001093937c20 */ /* 0x000fca0008410000 */
[----:B------:R-:W-:Y:S01]  /*7bf0*/  SEL R147, R147, RZ, P3 ;  /* 0x000000ff93937207 */ /* 0x000fe20001800000 */
[----:B------:R-:W-:Y:S06]  /*7c00*/  BRA `(.L_x_13755) ;  /* 0x0000000000a07947 */ /* 0x000fec0003800000 */
.L_x_13756:
        /* <DEDUP_REMOVED lines=20> */
.L_x_13760:
        /* <DEDUP_REMOVED lines=10> */
.L_x_13761:
        /* <DEDUP_REMOVED lines=10> */
.L_x_13755:
[----:B------:R-:W0:Y:S02]  /*7e90*/  @P5 LDC.64 R152, c[0x0][0x478] ;  /* 0x00011e00ff985b82 */ /* 0x000e240000000a00 */
[----:B0-----:R-:W-:-:S06]  /*7ea0*/  @P5 IMAD.WIDE.U32 R156, R156, 0x10, R152 ;  /* 0x000000109c9c5825 */ /* 0x001fcc00078e0098 */
[----:B------:R-:W0:Y:S01]  /*7eb0*/  @P4 LDC.64 R152, c[0x0][0x468] ;  /* 0x00011a00ff984b82 */ /* 0x000e220000000a00 */
[----:B------:R1:W-:Y:S01]  /*7ec0*/  @P5 STG.E.128 desc[UR10][R156.64], R148 ;  /* 0x000000949c005986 */ /* 0x0003e2000c101d0a */
[----:B0-----:R-:W-:-:S05]  /*7ed0*/  @P4 IMAD.WIDE.U32 R152, R155, 0x10, R152 ;  /* 0x000000109b984825 */ /* 0x001fca00078e0098 */
[----:B------:R1:W-:Y:S02]  /*7ee0*/  @P4 STG.E.128 desc[UR10][R152.64], R144 ;  /* 0x0000009098004986 */ /* 0x0003e4000c101d0a */
.L_x_13752:
[----:B------:R-:W-:Y:S05]  /*7ef0*/  BSYNC.RECONVERGENT B0 ;  /* 0x0000000000007941 */ /* 0x000fea0003800200 */
.L_x_13751:
[----:B01234-:R-:W0:Y:S01]  /*7f00*/  LDC.64 R152, c[0x0][0x380] ;  /* 0x0000e000ff987b82 */ /* 0x01fe220000000a00 */
[----:B------:R-:W-:Y:S01]  /*7f10*/  UPLOP3.LUT UP1, UPT, UPT, UPT, UP1, 0x40, 0x4 ;  /* 0x000000000004789c */ /* 0x000fe20003f2e810 */
[----:B0-----:R-:W-:-:S04]  /*7f20*/  IADD3 R8, PT, PT, R8, R152, RZ ;  /* 0x0000009808087210 */ /* 0x001fc80007ffe0ff */
[----:B------:R-:W-:-:S13]  /*7f30*/  ISETP.GE.AND P3, PT, R8, R153, PT ;  /* 0x000000990800720c */ /* 0x000fda0003f66270 */
[----:B------:R-:W-:Y:S05]  /*7f40*/  @!P3 BRA `(.L_x_13762) ;  /* 0xffffff8400f8b947 */ /* 0x000fea000383ffff */
.L_x_13660:
        /* <DEDUP_REMOVED lines=57> */
.L_x_13763:
        /* <DEDUP_REMOVED lines=10> */
.L_x_14477:


//--------------------- .text._ZN10layer_norm22ln_bwd_finalize_kernelINS_22Kernel_traits_finalizeILj7168EfffffjLb0ELj1024ELj4ENS_18Kernel_traits_baseILj7168EfffffjLj1024EEEEELb0ELb1EEEvNS_9BwdParamsE --------------------------
	.section	.text._ZN10layer_norm22ln_bwd_finalize_kernelINS_22Kernel_traits_finalizeILj7168EfffffjLb0ELj1024ELj4ENS_18Kernel_traits_baseILj7168EfffffjLj1024EEEEELb0ELb1EEEvNS_9BwdParamsE,"ax",@progbits
	.align	128
        .global         _ZN10layer_norm22ln_bwd_finalize_kernelINS_22Kernel_traits_finalizeILj7168EfffffjLb0ELj1024ELj4ENS_18Kernel_traits_baseILj7168EfffffjLj1024EEEEELb0ELb1EEEvNS_9BwdParamsE
        .type           _ZN10layer_norm22ln_bwd_finalize_kernelINS_22Kernel_traits_finalizeILj7168EfffffjLb0ELj1024ELj4ENS_18Kernel_traits_baseILj7168EfffffjLj1024EEEEELb0ELb1EEEvNS_9BwdParamsE,@function
        .size           _ZN10layer_norm22ln_bwd_finalize_kernelINS_22Kernel_traits_finalizeILj7168EfffffjLb0ELj1024ELj4ENS_18Kernel_traits_baseILj7168EfffffjLj1024EEEEELb0ELb1EEEvNS_9BwdParamsE,(.L_x_14478 - _ZN10layer_norm22ln_bwd_finalize_kernelINS_22Kernel_traits_finalizeILj7168EfffffjLb0ELj1024ELj4ENS_18Kernel_traits_baseILj7168EfffffjLj1024EEEEELb0ELb1EEEvNS_9BwdParamsE)
        .other          _ZN10layer_norm22ln_bwd_finalize_kernelINS_22Kernel_traits_finalizeILj7168EfffffjLb0ELj1024ELj4ENS_18Kernel_traits_baseILj7168EfffffjLj1024EEEEELb0ELb1EEEvNS_9BwdParamsE,@"STO_CUDA_ENTRY STV_DEFAULT"
_ZN10layer_norm22ln_bwd_finalize_kernelINS_22Kernel_traits_finalizeILj7168EfffffjLb0ELj1024ELj4ENS_18Kernel_traits_baseILj7168EfffffjLj1024EEEEELb0ELb1EEEvNS_9BwdParamsE:
.text._ZN10layer_norm22ln_bwd_finalize_kernelINS_22Kernel_traits_finalizeILj7168EfffffjLb0ELj1024ELj4ENS_18Kernel_traits_baseILj7168EfffffjLj1024EEEEELb0ELb1EEEvNS_9BwdParamsE:
        /* <DEDUP_REMOVED lines=81> */
.L_x_13768:
        /* <DEDUP_REMOVED lines=118> */
.L_x_13767:
[----:B------:R-:W-:Y:S05]  /*0c70*/  BSYNC.RECONVERGENT B1 ;  /* 0x0000000000017941 */ /* 0x000fea0003800200 */
.L_x_13766:
        /* <DEDUP_REMOVED lines=77> */
.L_x_13770:
[----:B------:R-:W-:Y:S05]  /*1150*/  BSYNC.RECONVERGENT B1 ;  /* 0x0000000000017941 */ /* 0x000fea0003800200 */
.L_x_13769:
        /* <DEDUP_REMOVED lines=38> */
.L_x_13772:
[----:B------:R-:W-:Y:S05]  /*13c0*/  BSYNC.RECONVERGENT B1 ;  /* 0x0000000000017941 */ /* 0x000fea0003800200 */
.L_x_13771:
        /* <DEDUP_REMOVED lines=8> */
.L_x_13773:
        /* <DEDUP_REMOVED lines=10> */
.L_x_13765:
[----:B------:R-:W-:Y:S05]  /*14f0*/  BSYNC.RECONVERGENT B0 ;  /* 0x0000000000007941 */ /* 0x000fea0003800200 */
.L_x_13764:
        /* <DEDUP_REMOVED lines=55> */
.L_x_13774:
        /* <DEDUP_REMOVED lines=9> */
.L_x_14478:


//--------------------- .text._ZN10layer_norm13ln_bwd_kernelINS_13Kernel_traitsIfffffjLj7168ELj1ELj1ELj8ELj16ENS_18Kernel_traits_baseILj7168EfffffjLj256EEEEELb1ELb0ELb1ELb1EEEvNS_9BwdParamsE --------------------------
	.section	.text._ZN10layer_norm13ln_bwd_kernelINS_13Kernel_traitsIfffffjLj7168ELj1ELj1ELj8ELj16ENS_18Kernel_traits_baseILj7168EfffffjLj256EEEEELb1ELb0ELb1ELb1EEEvNS_9BwdParamsE,"ax",@progbits
	.align	128
        .global         _ZN10layer_norm13ln_bwd_kernelINS_13Kernel_traitsIfffffjLj7168ELj1ELj1ELj8ELj16ENS_18Kernel_traits_baseILj7168EfffffjLj256EEEEELb1ELb0ELb1ELb1EEEvNS_9BwdParamsE
        .type           _ZN10layer_norm13ln_bwd_kernelINS_13Kernel_traitsIfffffjLj7168ELj1ELj1ELj8ELj16ENS_18Kernel_traits_baseILj7168EfffffjLj256EEEEELb1ELb0ELb1ELb1EEEvNS_9BwdParamsE,@function
        .size           _ZN10layer_norm13ln_bwd_kernelINS_13Kernel_traitsIfffffjLj7168ELj1ELj1ELj8ELj16ENS_18Kernel_traits_baseILj7168EfffffjLj256EEEEELb1ELb0ELb1ELb1EEEvNS_9BwdParamsE,(.L_x_14479 - _ZN10layer_norm13ln_bwd_kernelINS_13Kernel_traitsIfffffjLj7168ELj1ELj1ELj8ELj16ENS_18Kernel_traits_baseILj7168EfffffjLj256EEEEELb1ELb0ELb1ELb1EEEvNS_9BwdParamsE)
        .other          _ZN10layer_norm13ln_bwd_kernelINS_13Kernel_traitsIfffffjLj7168ELj1ELj1ELj8ELj16ENS_18Kernel_traits_baseILj7168EfffffjLj256EEEEELb1ELb0ELb1ELb1EEEvNS_9BwdParamsE,@"STO_CUDA_ENTRY STV_DEFAULT"
_ZN10layer_norm13ln_bwd_kernelINS_13Kernel_traitsIfffffjLj7168ELj1ELj1ELj8ELj16ENS_18Kernel_traits_baseILj7168EfffffjLj256EEEEELb1ELb0ELb1ELb1EEEvNS_9BwdParamsE:
.text._ZN10layer_norm13ln_bwd_kernelINS_13Kernel_traitsIfffffjLj7168ELj1ELj1ELj8ELj16ENS_18Kernel_traits_baseILj7168EfffffjLj256EEEEELb1ELb0ELb1ELb1EEEvNS_9BwdParamsE:
        /* <DEDUP_REMOVED lines=53> */
.L_x_13852:
        /* <DEDUP_REMOVED lines=18> */
[-C--:B0-----:R-:W-:Y:S02]  /*0470*/  IMAD R3, R0, R176.reuse, RZ ;  /* 0x000000b000037224 */ /* 0x081fe400078e02ff */
[----:B------:R-:W-:-:S03]  /*0480*/  IMAD R5, R5, R176, RZ ;  /* 0x000000b005057224 */ /* 0x000fc600078e02ff */
[----:B------:R-:W-:Y:S02]  /*0490*/  SHF.R.S32.HI R12, RZ, 0x1f, R3 ;  /* 0x0000001fff0c7819 */ /* 0x000fe40000011403 */
[----:B------:R-:W-:Y:S02]  /*04a0*/  SHF.R.S32.HI R14, RZ, 0x1f, R5 ;  /* 0x0000001fff0e7819 */ /* 0x000fe40000011405 */
[----:B------:R-:W-:Y:S02]  /*04b0*/  LEA.HI R12, R12, R3, RZ, 0x2 ;  /* 0x000000030c0c7211 */ /* 0x000fe400078f10ff */
[----:B------:R-:W-:Y:S01]  /*04c0*/  LEA.HI R14, R14, R5, RZ, 0x2 ;  /* 0x000000050e0e7211 */ /* 0x000fe200078f10ff */
[----:B------:R0:W4:Y:S01]  /*04d0*/  LDG.E R3, desc[UR12][R6.64] ;  /* 0x0000000c06037981 */ /* 0x000122000c1e1900 */
[-C--:B-1----:R-:W-:Y:S02]  /*04e0*/  LEA.HI.SX32 R190, R12, R179.reuse, 0x1e ;  /* 0x000000b30cbe7211 */ /* 0x082fe400078ff2ff */
[----:B------:R-:W-:-:S02]  /*04f0*/  LEA.HI.SX32 R181, R14, R179, 0x1e ;  /* 0x000000b30eb57211 */ /* 0x000fc400078ff2ff */
[C---:B------:R-:W-:Y:S01]  /*0500*/  IADD3 R191, PT, PT, R190.reuse, 0x100, RZ ;  /* 0x00000100bebf7810 */ /* 0x040fe20007ffe0ff */
[C---:B--2---:R-:W-:Y:S01]  /*0510*/  IMAD.WIDE.U32 R12, R190.reuse, 0x10, R10 ;  /* 0x00000010be0c7825 */ /* 0x044fe200078e000a */
[----:B------:R-:W-:-:S03]  /*0520*/  IADD3 R194, PT, PT, R190, 0x200, RZ ;  /* 0x00000200bec27810 */ /* 0x000fc60007ffe0ff */
[----:B------:R-:W-:Y:S01]  /*0530*/  IMAD.WIDE.U32 R184, R191, 0x10, R10 ;  /* 0x00000010bfb87825 */ /* 0x000fe200078e000a */
[----:B-----5:R-:W-:Y:S01]  /*0540*/  ISETP.GE.AND P2, PT, R205, 0x1, PT ;  /* 0x00000001cd00780c */ /* 0x020fe20003f46270 */
[----:B------:R-:W2:Y:S01]  /*0550*/  LDG.E.128 R12, desc[UR12][R12.64] ;  /* 0x0000000c0c0c7981 */ /* 0x000ea2000c1e1d00 */
[----:B0-----:R-:W0:Y:S01]  /*0560*/  LDC.64 R6, c[0x0][0x3b0] ;  /* 0x0000ec00ff067b82 */ /* 0x001e220000000a00 */
[----:B---3--:R-:W-:Y:S01]  /*0570*/  IMAD.WIDE.U32 R16, R181, 0x10, R8 ;  /* 0x00000010b5107825 */ /* 0x008fe200078e0008 */
[----:B------:R-:W-:Y:S01]  /*0580*/  IADD3 R195, PT, PT, R190, 0x300, RZ ;  /* 0x00000300bec37810 */ /* 0x000fe20007ffe0ff */
[----:B------:R-:W3:Y:S02]  /*0590*/  LDG.E.128 R184, desc[UR12][R184.64] ;  /* 0x0000000cb8b87981 */ /* 0x000ee4000c1e1d00 */
[--C-:B------:R-:W-:Y:S02]  /*05a0*/  IMAD.WIDE.U32 R144, R194, 0x10, R10.reuse ;  /* 0x00000010c2907825 */ /* 0x100fe400078e000a */
        /* <DEDUP_REMOVED lines=8> */
[----:B------:R-:W-:Y:S01]  /*0630*/  IADD3 R157, PT, PT, R181, 0x300, RZ ;  /* 0x00000300b59d7810 */ /* 0x000fe20007ffe0ff */
[----:B------:R-:W-:Y:S01]  /*0640*/  IMAD.WIDE.U32 R148, R149, 0x10, R8 ;  /* 0x0000001095947825 */ /* 0x000fe200078e0008 */
[----:B------:R-:W-:-:S03]  /*0650*/  IADD3 R199, PT, PT, R190, 0x400, RZ ;  /* 0x00000400bec77810 */ /* 0x000fc60007ffe0ff */
[----:B------:R-:W-:Y:S01]  /*0660*/  IMAD.WIDE.U32 R156, R157, 0x10, R8 ;  /* 0x000000109d9c7825 */ /* 0x000fe200078e0008 */
[----:B------:R-:W-:Y:S01]  /*0670*/  IADD3 R201, PT, PT, R190, 0x500, RZ ;  /* 0x00000500bec97810 */ /* 0x000fe20007ffe0ff */
[----:B------:R-:W3:Y:S02]  /*0680*/  LDG.E.128 R148, desc[UR12][R148.64] ;  /* 0x0000000c94947981 */ /* 0x000ee4000c1e1d00 */
[--C-:B------:R-:W-:Y:S02]  /*0690*/  IMAD.WIDE.U32 R160, R199, 0x10, R10.reuse ;  /* 0x00000010c7a07825 */ /* 0x100fe400078e000a */
[----:B------:R-:W3:Y:S02]  /*06a0*/  LDG.E.128 R156, desc[UR12][R156.64] ;  /* 0x0000000c9c9c7981 */ /* 0x000ee4000c1e1d00 */
[----:B------:R-:W-:Y:S02]  /*06b0*/  IMAD.WIDE.U32 R168, R201, 0x10, R10 ;  /* 0x00000010c9a87825 */ /* 0x000fe400078e000a */
[----:B------:R-:W3:Y:S04]  /*06c0*/  LDG.E.128 R160, desc[UR12][R160.64] ;  /* 0x0000000ca0a07981 */ /* 0x000ee8000c1e1d00 */
[----:B------:R-:W3:Y:S01]  /*06d0*/  LDG.E.128 R168, desc[UR12][R168.64] ;  /* 0x0000000ca8a87981 */ /* 0x000ee2000c1e1d00 */
[----:B------:R-:W-:-:S05]  /*06e0*/  IADD3 R165, PT, PT, R181, 0x400, RZ ;  /* 0x00000400b5a57810 */ /* 0x000fca0007ffe0ff */
[----:B------:R-:W-:Y:S01]  /*06f0*/  IMAD.WIDE.U32 R164, R165, 0x10, R8 ;  /* 0x00000010a5a47825 */ /* 0x000fe200078e0008 */
[----:B------:R-:W-:-:S05]  /*0700*/  @P2 IADD3 R5, PT, PT, R205, -0x1, RZ ;  /* 0xffffffffcd052810 */ /* 0x000fca0007ffe0ff */
[----:B------:R-:W3:Y:S01]  /*0710*/  LDG.E.128 R164, desc[UR12][R164.64] ;  /* 0x0000000ca4a47981 */ /* 0x000ee2000c1e1d00 */
[----:B------:R-:W-:Y:S01]  /*0720*/  @P2 IMAD R5, R5, R176, RZ ;  /* 0x000000b005052224 */ /* 0x000fe200078e02ff */
[----:B------:R-:W-:Y:S02]  /*0730*/  IADD3 R173, PT, PT, R181, 0x500, RZ ;  /* 0x00000500b5ad7810 */ /* 0x000fe40007ffe0ff */
[----:B------:R-:W-:Y:S02]  /*0740*/  IADD3 R213, PT, PT, R190, 0x600, RZ ;  /* 0x00000600bed57810 */ /* 0x000fe40007ffe0ff */
[----:B------:R-:W-:Y:S01]  /*0750*/  @P2 SHF.R.S32.HI R176, RZ, 0x1f, R5 ;  /* 0x0000001fffb02819 */ /* 0x000fe20000011405 */
[----:B------:R-:W-:-:S03]  /*0760*/  IMAD.WIDE.U32 R172, R173, 0x10, R8 ;  /* 0x00000010adac7825 */ /* 0x000fc600078e0008 */
[----:B------:R-:W-:Y:S01]  /*0770*/  @P2 LEA.HI R178, R176, R5, RZ, 0x2 ;  /* 0x00000005b0b22211 */ /* 0x000fe200078f10ff */
[----:B------:R-:W-:Y:S02]  /*0780*/  IMAD.WIDE.U32 R176, R213, 0x10, R10 ;  /* 0x00000010d5b07825 */ /* 0x000fe400078e000a */
[----:B------:R-:W3:Y:S01]  /*0790*/  LDG.E.128 R172, desc[UR12][R172.64] ;  /* 0x0000000cacac7981 */ /* 0x000ee2000c1e1d00 */
[----:B------:R-:W-:Y:S02]  /*07a0*/  MOV R5, RZ ;  /* 0x000000ff00057202 */ /* 0x000fe40000000f00 */
[----:B------:R-:W-:Y:S02]  /*07b0*/  @P2 LEA.HI.SX32 R5, R178, R179, 0x1e ;  /* 0x000000b3b2052211 */ /* 0x000fe400078ff2ff */
[----:B------:R-:W3:Y:S01]  /*07c0*/  LDG.E.128 R176, desc[UR12][R176.64] ;  /* 0x0000000cb0b07981 */ /* 0x000ee2000c1e1d00 */
[----:B------:R-:W-:-:S05]  /*07d0*/  IADD3 R181, PT, PT, R181, 0x600, RZ ;  /* 0x00000600b5b57810 */ /* 0x000fca0007ffe0ff */
[----:B------:R-:W-:-:S06]  /*07e0*/  IMAD.WIDE.U32 R180, R181, 0x10, R8 ;  /* 0x00000010b5b47825 */ /* 0x000fcc00078e0008 */
[----:B------:R-:W3:Y:S01]  /*07f0*/  LDG.E.128 R180, desc[UR12][R180.64] ;  /* 0x0000000cb4b47981 */ /* 0x000ee2000c1e1d00 */
[C---:B0-----:R-:W-:Y:S01]  /*0800*/  IMAD.WIDE.U32 R214, R5.reuse, 0x4, R6 ;  /* 0x0000000405d67825 */ /* 0x041fe200078e0006 */
[C---:B------:R-:W-:Y:S02]  /*0810*/  IADD3 R9, PT, PT, R5.reuse, 0x100, RZ ;  /* 0x0000010005097810 */ /* 0x040fe40007ffe0ff */
[C---:B------:R-:W-:Y:S02]  /*0820*/  IADD3 R217, PT, PT, R5.reuse, 0x200, RZ ;  /* 0x0000020005d97810 */ /* 0x040fe40007ffe0ff */
[C---:B------:R-:W-:Y:S01]  /*0830*/  IADD3 R219, PT, PT, R5.reuse, 0x300, RZ ;  /* 0x0000030005db7810 */ /* 0x040fe20007ffe0ff */
[----:B------:R0:W5:Y:S01]  /*0840*/  LDG.E R204, desc[UR12][R214.64] ;  /* 0x0000000cd6cc7981 */ /* 0x000162000c1e1900 */
[C---:B------:R-:W-:Y:S02]  /*0850*/  IADD3 R221, PT, PT, R5.reuse, 0x400, RZ ;  /* 0x0000040005dd7810 */ /* 0x040fe40007ffe0ff */
[----:B------:R-:W-:-:S02]  /*0860*/  IADD3 R223, PT, PT, R5, 0x500, RZ ;  /* 0x0000050005df7810 */ /* 0x000fc40007ffe0ff */
[----:B------:R-:W-:Y:S01]  /*0870*/  IADD3 R225, PT, PT, R5, 0x600, RZ ;  /* 0x0000060005e17810 */ /* 0x000fe20007ffe0ff */
[----:B------:R-:W-:-:S04]  /*0880*/  IMAD.WIDE.U32 R216, R217, 0x4, R6 ;  /* 0x00000004d9d87825 */ /* 0x000fc800078e0006 */
[--C-:B0-----:R-:W-:Y:S01]  /*0890*/  IMAD.WIDE.U32 R214, R9, 0x4, R6.reuse ;  /* 0x0000000409d67825 */ /* 0x101fe200078e0006 */
[----:B------:R-:W5:Y:S03]  /*08a0*/  LDG.E R5, desc[UR12][R216.64] ;  /* 0x0000000cd8057981 */ /* 0x000f66000c1e1900 */
[--C-:B------:R-:W-:Y:S01]  /*08b0*/  IMAD.WIDE.U32 R218, R219, 0x4, R6.reuse ;  /* 0x00000004dbda7825 */ /* 0x100fe200078e0006 */
[----:B------:R-:W5:Y:S03]  /*08c0*/  LDG.E R202, desc[UR12][R214.64] ;  /* 0x0000000cd6ca7981 */ /* 0x000f66000c1e1900 */
[----:B------:R-:W-:-:S04]  /*08d0*/  IMAD.WIDE.U32 R220, R221, 0x4, R6 ;  /* 0x00000004dddc7825 */ /* 0x000fc800078e0006 */
[----:B------:R-:W-:-:S04]  /*08e0*/  IMAD.WIDE.U32 R222, R223, 0x4, R6 ;  /* 0x00000004dfde7825 */ /* 0x000fc800078e0006 */
        /* <DEDUP_REMOVED lines=14> */
[----:B------:R-:W4:Y:S01]  /*09d0*/  @P0 LDC.64 R10, c[0x0][0x438] ;  /* 0x00010e00ff0a0b82 */ /* 0x000f220000000a00 */
        /* <DEDUP_REMOVED lines=11> */
[----:B----4-:R-:W-:Y:S01]  /*0a90*/  @P0 IMAD.WIDE.U32 R190, R213, 0x10, R10 ;  /* 0x00000010d5be0825 */ /* 0x010fe200078e000a */
[----:B------:R0:W5:Y:S04]  /*0aa0*/  @P0 LDG.E.128 R28, desc[UR12][R188.64] ;  /* 0x0000000cbc1c0981 */ /* 0x000168000c1e1d00 */
[----:B------:R1:W5:Y:S01]  /*0ab0*/  @P0 LDG.E.128 R24, desc[UR12][R190.64] ;  /* 0x0000000cbe180981 */ /* 0x000362000c1e1d00 */
[----:B------:R-:W-:-:S04]  /*0ac0*/  ISETP.NE.AND P0, PT, RZ, UR11, PT ;  /* 0x0000000bff007c0c */ /* 0x000fc8000bf05270 */
[----:B------:R-:W-:-:S05]  /*0ad0*/  FSEL R201, R3, RZ, !P0 ;  /* 0x000000ff03c97208 */ /* 0x000fca0004000000 */
[C---:B--2---:R-:W-:Y:S01]  /*0ae0*/  FADD.FTZ R3, -R201.reuse, R12 ;  /* 0x0000000cc9037221 */ /* 0x044fe20000010100 */
[C---:B------:R-:W-:Y:S01]  /*0af0*/  FADD.FTZ R11, -R201.reuse, R14 ;  /* 0x0000000ec90b7221 */ /* 0x040fe20000010100 */
[C---:B------:R-:W-:Y:S02]  /*0b00*/  FADD.FTZ R13, -R201.reuse, R13 ;  /* 0x0000000dc90d7221 */ /* 0x040fe40000010100 */
[C---:B------:R-:W-:Y:S01]  /*0b10*/  FMUL.FTZ R3, R4.reuse, R3 ;  /* 0x0000000304037220 */ /* 0x040fe20000410000 */
[C---:B------:R-:W-:Y:S01]  /*0b20*/  FMUL.FTZ R11, R4.reuse, R11 ;  /* 0x0000000b040b7220 */ /* 0x040fe20000410000 */
[C---:B---3--:R-:W-:Y:S01]  /*0b30*/  FADD.FTZ R185, -R201.reuse, R185 ;  /* 0x000000b9c9b97221 */ /* 0x048fe20000010100 */
[----:B------:R-:W-:Y:S01]  /*0b40*/  FMUL.FTZ R10, R4, R13 ;  /* 0x0000000d040a7220 */ /* 0x000fe20000410000 */
[----:B------:R-:W-:Y:S01]  /*0b50*/  FADD.FTZ R132, R132, R16 ;  /* 0x0000001084847221 */ /* 0x000fe20000010000 */
[----:B------:R-:W-:Y:S01]  /*0b60*/  FFMA.FTZ R80, R16, R3, R80 ;  /* 0x0000000310507223 */ /* 0x000fe20000010050 */
[----:B------:R-:W-:Y:S01]  /*0b70*/  FMUL.FTZ R12, R76, R16 ;  /* 0x000000104c0c7220 */ /* 0x000fe20000410000 */
[----:B------:R-:W-:Y:S01]  /*0b80*/  FADD.FTZ R134, R134, R18 ;  /* 0x0000001286867221 */ /* 0x000fe20000010000 */
[----:B------:R-:W-:Y:S01]  /*0b90*/  FFMA.FTZ R82, R18, R11, R82 ;  /* 0x0000000b12527223 */ /* 0x000fe20000010052 */
[----:B------:R-:W-:Y:S01]  /*0ba0*/  FMUL.FTZ R16, R78, R18 ;  /* 0x000000124e107220 */ /* 0x000fe20000410000 */
[----:B------:R-:W-:Y:S01]  /*0bb0*/  FADD.FTZ R187, -R201, R187 ;  /* 0x000000bbc9bb7221 */ /* 0x000fe20000010100 */
[C---:B------:R-:W-:Y:S01]  /*0bc0*/  FMUL.FTZ R18, R4.reuse, R185 ;  /* 0x000000b904127220 */ /* 0x040fe20000410000 */
[----:B------:R-:W-:Y:S01]  /*0bd0*/  FADD.FTZ R133, R133, R17 ;  /* 0x0000001185857221 */ /* 0x000fe20000010000 */
[----:B------:R-:W-:Y:S01]  /*0be0*/  FFMA.FTZ R81, R17, R10, R81 ;  /* 0x0000000a11517223 */ /* 0x000fe20000010051 */
[----:B------:R-:W-:Y:S01]  /*0bf0*/  FMUL.FTZ R13, R77, R17 ;  /* 0x000000114d0d7220 */ /* 0x000fe20000410000 */
[C---:B------:R-:W-:Y:S01]  /*0c00*/  FADD.FTZ R185, -R201.reuse, R144 ;  /* 0x00000090c9b97221 */ /* 0x040fe20000010100 */
[C---:B------:R-:W-:Y:S01]  /*0c10*/  FADD.FTZ R15, -R201.reuse, R15 ;  /* 0x0000000fc90f7221 */ /* 0x040fe20000010100 */
[C---:B------:R-:W-:Y:S01]  /*0c20*/  FADD.FTZ R17, -R201.reuse, R184 ;  /* 0x000000b8c9117221 */ /* 0x040fe20000010100 */
[C---:B------:R-:W-:Y:S01]  /*0c30*/  FMUL.FTZ R184, R4.reuse, R187 ;  /* 0x000000bb04b87220 */ /* 0x040fe20000410000 */
[C---:B------:R-:W-:Y:S01]  /*0c40*/  FADD.FTZ R187, -R201.reuse, R145 ;  /* 0x00000091c9bb7221 */ /* 0x040fe20000010100 */
[C---:B------:R-:W-:Y:S01]  /*0c50*/  FMUL.FTZ R145, R4.reuse, R185 ;  /* 0x000000b904917220 */ /* 0x040fe20000410000 */
[C---:B------:R-:W-:Y:S01]  /*0c60*/  FMUL.FTZ R14, R4.reuse, R15 ;  /* 0x0000000f040e7220 */ /* 0x040fe20000410000 */
[C---:B------:R-:W-:Y:S01]  /*0c70*/  FADD.FTZ R185, -R201.reuse, R147 ;  /* 0x00000093c9b97221 */ /* 0x040fe20000010100 */
[C---:B------:R-:W-:Y:S01]  /*0c80*/  FADD.FTZ R153, -R201.reuse, R153 ;  /* 0x00000099c9997221 */ /* 0x040fe20000010100 */
[----:B0-----:R-:W-:Y:S01]  /*0c90*/  FADD.FTZ R189, -R201, R146 ;  /* 0x00000092c9bd7221 */ /* 0x001fe20000010100 */
[----:B------:R-:W-:Y:S01]  /*0ca0*/  FADD.FTZ R135, R135, R19 ;  /* 0x0000001387877221 */ /* 0x000fe20000010000 */
[----:B------:R-:W-:Y:S01]  /*0cb0*/  FFMA.FTZ R83, R19, R14, R83 ;  /* 0x0000000e13537223 */ /* 0x000fe20000010053 */
[----:B------:R-:W-:Y:S01]  /*0cc0*/  FMUL.FTZ R15, R79, R19 ;  /* 0x000000134f0f7220 */ /* 0x000fe20000410000 */
[C---:B------:R-:W-:Y:S01]  /*0cd0*/  FMUL.FTZ R146, R4.reuse, R185 ;  /* 0x000000b904927220 */ /* 0x040fe20000410000 */
[C---:B------:R-:W-:Y:S01]  /*0ce0*/  FADD.FTZ R19, -R201.reuse, R186 ;  /* 0x000000bac9137221 */ /* 0x040fe20000010100 */
[C---:B------:R-:W-:Y:S01]  /*0cf0*/  FADD.FTZ R185, -R201.reuse, R152 ;  /* 0x00000098c9b97221 */ /* 0x040fe20000010100 */
[----:B------:R-:W-:Y:S01]  /*0d00*/  FADD.FTZ R155, -R201, R155 ;  /* 0x0000009bc99b7221 */ /* 0x000fe20000010100 */
[C---:B------:R-:W-:Y:S01]  /*0d10*/  FMUL.FTZ R186, R4.reuse, R153 ;  /* 0x0000009904ba7220 */ /* 0x040fe20000410000 */
[----:B------:R-:W-:Y:S01]  /*0d20*/  FADD.FTZ R152, RZ, R12 ;  /* 0x0000000cff987221 */ /* 0x000fe20000010000 */
[----:B------:R-:W-:Y:S01]  /*0d30*/  FFMA.FTZ R153, R3, R12, RZ ;  /* 0x0000000c03997223 */ /* 0x000fe200000100ff */
[----:B-1----:R-:W-:-:S02]  /*0d40*/  FMUL.FTZ R190, R4, R155 ;  /* 0x0000009b04be7220 */ /* 0x002fc40000410000 */
[----:B------:R-:W-:Y:S01]  /*0d50*/  FADD.FTZ R155, R13, R152 ;  /* 0x000000980d9b7221 */ /* 0x000fe20000010000 */
[----:B------:R-:W-:Y:S01]  /*0d60*/  FFMA.FTZ R152, R10, R13, R153 ;  /* 0x0000000d0a987223 */ /* 0x000fe20000010099 */
[C---:B------:R-:W-:Y:S01]  /*0d70*/  FMUL.FTZ R144, R4.reuse, R187 ;  /* 0x000000bb04907220 */ /* 0x040fe20000410000 */
        /* <DEDUP_REMOVED lines=10> */
[----:B------:R-:W-:Y:S01]  /*0e20*/  FMUL.FTZ R19, R4, R19 ;  /* 0x0000001304137220 */ /* 0x000fe20000410000 */
        /* <DEDUP_REMOVED lines=37> */
[----:B------:R-:W-:Y:S01]  /*1080*/  FADD.FTZ R155, -R201, R168 ;  /* 0x000000a8c99b7221 */ /* 0x000fe20000010100 */
[----:B------:R-:W-:Y:S01]  /*1090*/  FMUL.FTZ R151, R71, R151 ;  /* 0x0000009747977220 */ /* 0x000fe20000410000 */
[----:B------:R-:W-:Y:S01]  /*10a0*/  FADD.FTZ R154, R150, R163 ;  /* 0x000000a3969a7221 */ /* 0x000fe20000010000 */
[----:B------:R-:W-:Y:S01]  /*10b0*/  FADD.FTZ R121, R121, R157 ;  /* 0x0000009d79797221 */ /* 0x000fe20000010000 */
[----:B------:R-:W-:Y:S01]  /*10c0*/  FFMA.FTZ R93, R157, R186, R93 ;  /* 0x000000ba9d5d7223 */ /* 0x000fe2000001005d */
[----:B------:R-:W-:Y:S01]  /*10d0*/  FMUL.FTZ R189, R65, R157 ;  /* 0x0000009d41bd7220 */ /* 0x000fe20000410000 */
[----:B------:R-:W-:Y:S01]  /*10e0*/  FFMA.FTZ R153, R147, R150, R152 ;  /* 0x0000009693997223 */ /* 0x000fe20000010098 */
[----:B------:R-:W-:Y:S01]  /*10f0*/  FADD.FTZ R157, -R201, R169 ;  /* 0x000000a9c99d7221 */ /* 0x000fe20000010100 */
[----:B------:R-:W-:Y:S01]  /*1100*/  FMUL.FTZ R169, R4, R155 ;  /* 0x0000009b04a97220 */ /* 0x000fe20000410000 */
        /* <DEDUP_REMOVED lines=10> */
[----:B------:R-:W-:Y:S01]  /*11b0*/  FADD.FTZ R193, -R201, R160 ;  /* 0x000000a0c9c17221 */ /* 0x000fe20000010100 */
[----:B------:R-:W-:Y:S02]  /*11c0*/  FADD.FTZ R154, R192, R155 ;  /* 0x0000009bc09a7221 */ /* 0x000fe40000010000 */
[----:B------:R-:W-:Y:S01]  /*11d0*/  FFMA.FTZ R153, R187, R192, R152 ;  /* 0x000000c0bb997223 */ /* 0x000fe20000010098 */
[----:B------:R-:W-:Y:S01]  /*11e0*/  FMUL.FTZ R194, R60, R164 ;  /* 0x000000a43cc27220 */ /* 0x000fe20000410000 */
[----:B------:R-:W-:Y:S01]  /*11f0*/  FADD.FTZ R155, R191, R154 ;  /* 0x0000009abf9b7221 */ /* 0x000fe20000010000 */
[----:B------:R-:W-:Y:S01]  /*1200*/  FADD.FTZ R161, -R201, R161 ;  /* 0x000000a1c9a17221 */ /* 0x000fe20000010100 */
[----:B------:R-:W-:Y:S01]  /*1210*/  FMUL.FTZ R193, R4, R193 ;  /* 0x000000c104c17220 */ /* 0x000fe20000410000 */
[----:B------:R-:W-:Y:S01]  /*1220*/  FFMA.FTZ R154, R190, R191, R153 ;  /* 0x000000bfbe9a7223 */ /* 0x000fe20000010099 */
[----:B------:R-:W-:Y:S01]  /*1230*/  FMUL.FTZ R195, R61, R165 ;  /* 0x000000a53dc37220 */ /* 0x000fe20000410000 */
[----:B------:R-:W-:Y:S01]  /*1240*/  FADD.FTZ R152, R194, R155 ;  /* 0x0000009bc2987221 */ /* 0x000fe20000010000 */
[----:B------:R-:W-:Y:S01]  /*1250*/  FADD.FTZ R197, -R201, R162 ;  /* 0x000000a2c9c57221 */ /* 0x000fe20000010100 */
        /* <DEDUP_REMOVED lines=10> */
[----:B------:R-:W-:Y:S01]  /*1300*/  FADD.FTZ R159, -R201, R170 ;  /* 0x000000aac99f7221 */ /* 0x000fe20000010100 */
[----:B------:R-:W-:Y:S01]  /*1310*/  FADD.FTZ R112, R112, R172 ;  /* 0x000000ac70707221 */ /* 0x000fe20000010000 */
[----:B------:R-:W-:Y:S01]  /*1320*/  FFMA.FTZ R100, R172, R169, R100 ;  /* 0x000000a9ac647223 */ /* 0x000fe20000010064 */
[----:B------:R-:W-:Y:S01]  /*1330*/  FMUL.FTZ R172, R56, R172 ;  /* 0x000000ac38ac7220 */ /* 0x000fe20000410000 */
[----:B------:R-:W-:Y:S01]  /*1340*/  FADD.FTZ R157, R199, R154 ;  /* 0x0000009ac79d7221 */ /* 0x000fe20000010000 */
[----:B------:R-:W-:Y:S01]  /*1350*/  FFMA.FTZ R154, R200, R199, R153 ;  /* 0x000000c7c89a7223 */ /* 0x000fe20000010099 */
[----:B------:R-:W-:Y:S01]  /*1360*/  FADD.FTZ R161, -R201, R171 ;  /* 0x000000abc9a17221 */ /* 0x000fe20000010100 */
[----:B------:R-:W-:Y:S01]  /*1370*/  FADD.FTZ R113, R113, R173 ;  /* 0x000000ad71717221 */ /* 0x000fe20000010000 */
[----:B------:R-:W-:Y:S01]  /*1380*/  FFMA.FTZ R101, R173, R168, R101 ;  /* 0x000000a8ad657223 */ /* 0x000fe20000010065 */
[----:B------:R-:W-:Y:S01]  /*1390*/  FMUL.FTZ R171, R4, R159 ;  /* 0x0000009f04ab7220 */ /* 0x000fe20000410000 */
[----:B------:R-:W-:Y:S01]  /*13a0*/  FADD.FTZ R155, -R201, R176 ;  /* 0x000000b0c99b7221 */ /* 0x000fe20000010100 */
[----:B------:R-:W-:Y:S01]  /*13b0*/  FMUL.FTZ R173, R57, R173 ;  /* 0x000000ad39ad7220 */ /* 0x000fe20000410000 */
[----:B------:R-:W-:Y:S01]  /*13c0*/  FADD.FTZ R152, R172, R157 ;  /* 0x0000009dac987221 */ /* 0x000fe20000010000 */
[----:B------:R-:W-:Y:S01]  /*13d0*/  FFMA.FTZ R153, R169, R172, R154 ;  /* 0x000000aca9997223 */ /* 0x000fe2000001009a */
[----:B------:R-:W-:Y:S01]  /*13e0*/  FADD.FTZ R159, -R201, R177 ;  /* 0x000000b1c99f7221 */ /* 0x000fe20000010100 */
[----:B------:R-:W-:Y:S01]  /*13f0*/  FADD.FTZ R114, R114, R174 ;  /* 0x000000ae72727221 */ /* 0x000fe20000010000 */
[----:B------:R-:W-:Y:S01]  /*1400*/  FFMA.FTZ R102, R174, R171, R102 ;  /* 0x000000abae667223 */ /* 0x000fe20000010066 */
[C---:B------:R-:W-:Y:S01]  /*1410*/  FMUL.FTZ R170, R4.reuse, R161 ;  /* 0x000000a104aa7220 */ /* 0x040fe20000410000 */
        /* <DEDUP_REMOVED lines=49> */
.L_x_13776:
        /* <DEDUP_REMOVED lines=12> */
.L_x_13778:
        /* <DEDUP_REMOVED lines=24> */
.L_x_13779:
        /* <DEDUP_REMOVED lines=10> */
[C---:B------:R-:W-:Y:S02]  /*1a10*/  IADD3 R35, PT, PT, R155.reuse, 0x400, RZ ;  /* 0x000004009b237810 */ /* 0x040fe40007ffe0ff */
[----:B------:R-:W-:Y:S01]  /*1a20*/  IADD3 R39, PT, PT, R155, 0x600, RZ ;  /* 0x000006009b277810 */ /* 0x000fe20007ffe0ff */
        /* <DEDUP_REMOVED lines=8> */
[C---:B------:R-:W-:Y:S02]  /*1ab0*/  IADD3 R41, PT, PT, R49.reuse, 0x200, RZ ;  /* 0x0000020031297810 */ /* 0x040fe40007ffe0ff */
[----:B------:R-:W-:Y:S01]  /*1ac0*/  IADD3 R43, PT, PT, R49, 0x300, RZ ;  /* 0x00000300312b7810 */ /* 0x000fe20007ffe0ff */
[--C-:B------:R-:W-:Y:S01]  /*1ad0*/  IMAD.WIDE.U32 R34, R35, 0x4, R6.reuse ;  /* 0x0000000423227825 */ /* 0x100fe200078e0006 */
[C---:B------:R-:W-:Y:S01]  /*1ae0*/  IADD3 R47, PT, PT, R49.reuse, 0x400, RZ ;  /* 0x00000400312f7810 */ /* 0x040fe20007ffe0ff */
[----:B------:R3:W5:Y:S01]  /*1af0*/  LDG.E R8, desc[UR12][R36.64] ;  /* 0x0000000c24087981 */ /* 0x000762000c1e1900 */
[----:B-1----:R-:W-:Y:S01]  /*1b00*/  IADD3 R29, PT, PT, R49, 0x500, RZ ;  /* 0x00000500311d7810 */ /* 0x002fe20007ffe0ff */
[----:B------:R-:W-:Y:S01]  /*1b10*/  IMAD.WIDE.U32 R26, R155, 0x4, R6 ;  /* 0x000000049b1a7825 */ /* 0x000fe200078e0006 */
[----:B0-----:R-:W-:-:S03]  /*1b20*/  IADD3 R31, PT, PT, R49, 0x600, RZ ;  /* 0x00000600311f7810 */ /* 0x001fc60007ffe0ff */
[----:B------:R-:W-:Y:S01]  /*1b30*/  IMAD.WIDE.U32 R38, R39, 0x4, R6 ;  /* 0x0000000427267825 */ /* 0x000fe200078e0006 */
[----:B------:R-:W5:Y:S03]  /*1b40*/  LDG.E R204, desc[UR12][R26.64] ;  /* 0x0000000c1acc7981 */ /* 0x000f66000c1e1900 */
[--C-:B--2---:R-:W-:Y:S01]  /*1b50*/  IMAD.WIDE.U32 R48, R49, 0x10, R24.reuse ;  /* 0x0000001031307825 */ /* 0x104fe200078e0018 */
[----:B------:R0:W5:Y:S03]  /*1b60*/  LDG.E R6, desc[UR12][R32.64] ;  /* 0x0000000c20067981 */ /* 0x000166000c1e1900 */
[--C-:B------:R-:W-:Y:S01]  /*1b70*/  IMAD.WIDE.U32 R44, R45, 0x10, R24.reuse ;  /* 0x000000102d2c7825 */ /* 0x100fe200078e0018 */
[----:B------:R1:W5:Y:S03]  /*1b80*/  LDG.E R7, desc[UR12][R34.64] ;  /* 0x0000000c22077981 */ /* 0x000366000c1e1900 */
[--C-:B------:R-:W-:Y:S01]  /*1b90*/  IMAD.WIDE.U32 R40, R41, 0x10, R24.reuse ;  /* 0x0000001029287825 */ /* 0x100fe200078e0018 */
[----:B------:R1:W5:Y:S03]  /*1ba0*/  LDG.E R9, desc[UR12][R38.64] ;  /* 0x0000000c26097981 */ /* 0x000366000c1e1900 */
[--C-:B---3--:R-:W-:Y:S01]  /*1bb0*/  IMAD.WIDE.U32 R36, R43, 0x10, R24.reuse ;  /* 0x000000102b247825 */ /* 0x108fe200078e0018 */
[----:B------:R-:W5:Y:S03]  /*1bc0*/  LDG.E.128 R48, desc[UR12][R48.64] ;  /* 0x0000000c30307981 */ /* 0x000f66000c1e1d00 */
[--C-:B0-----:R-:W-:Y:S01]  /*1bd0*/  IMAD.WIDE.U32 R32, R47, 0x10, R24.reuse ;  /* 0x000000102f207825 */ /* 0x101fe200078e0018 */
[----:B------:R-:W5:Y:S03]  /*1be0*/  LDG.E.128 R40, desc[UR12][R40.64] ;  /* 0x0000000c28287981 */ /* 0x000f66000c1e1d00 */
[--C-:B------:R-:W-:Y:S01]  /*1bf0*/  IMAD.WIDE.U32 R28, R29, 0x10, R24.reuse ;  /* 0x000000101d1c7825 */ /* 0x100fe200078e0018 */
[----:B------:R-:W5:Y:S03]  /*1c00*/  LDG.E.128 R44, desc[UR12][R44.64] ;  /* 0x0000000c2c2c7981 */ /* 0x000f66000c1e1d00 */
[----:B------:R-:W-:Y:S01]  /*1c10*/  IMAD.WIDE.U32 R24, R31, 0x10, R24 ;  /* 0x000000101f187825 */ /* 0x000fe200078e0018 */
[----:B------:R-:W5:Y:S04]  /*1c20*/  LDG.E.128 R36, desc[UR12][R36.64] ;  /* 0x0000000c24247981 */ /* 0x000f68000c1e1d00 */
[----:B------:R-:W5:Y:S04]  /*1c30*/  LDG.E.128 R32, desc[UR12][R32.64] ;  /* 0x0000000c20207981 */ /* 0x000f68000c1e1d00 */
[----:B------:R-:W5:Y:S04]  /*1c40*/  LDG.E.128 R28, desc[UR12][R28.64] ;  /* 0x0000000c1c1c7981 */ /* 0x000f68000c1e1d00 */
[----:B-1----:R-:W5:Y:S02]  /*1c50*/  LDG.E.128 R24, desc[UR12][R24.64] ;  /* 0x0000000c18187981 */ /* 0x002f64000c1e1d00 */
.L_x_13777:
        /* <DEDUP_REMOVED lines=32> */
.L_x_13781:
[----:B------:R-:W-:Y:S05]  /*1e60*/  BSYNC.RECONVERGENT B0 ;  /* 0x0000000000007941 */ /* 0x000fea0003800200 */
.L_x_13780:
        /* <DEDUP_REMOVED lines=65> */
.L_x_13784:
        /* <DEDUP_REMOVED lines=10> */
.L_x_13785:
        /* <DEDUP_REMOVED lines=10> */
.L_x_13786:
        /* <DEDUP_REMOVED lines=11> */
.L_x_13783:
        /* <DEDUP_REMOVED lines=27> */
.L_x_13788:
        /* <DEDUP_REMOVED lines=10> */
.L_x_13789:
        /* <DEDUP_REMOVED lines=10> */
.L_x_13790:
[----:B------:R-:W-:Y:S05]  /*2760*/  @!P2 BRA `(.L_x_13787) ;  /* 0x00000004004ca947 */ /* 0x000fea0003800000 */
[----:B------:R-:W-:Y:S01]  /*2770*/  FMUL.FTZ R139, R143, UR17 ;  /* 0x000000118f8b7c20 */ /* 0x000fe20008410000 */
[----:B-----5:R-:W-:-:S03]  /*2780*/  ISETP.GE.U32.AND P0, PT, R204, 0x1000000, PT ;  /* 0x01000000cc00780c */ /* 0x020fc60003f06070 */
[----:B------:R-:W-:-:S05]  /*2790*/  FMUL.FTZ R139, R139, UR16 ;  /* 0x000000108b8b7c20 */ /* 0x000fca0008410000 */
[----:B------:R-:W-:Y:S01]  /*27a0*/  SEL R139, R139, RZ, P0 ;  /* 0x000000ff8b8b7207 */ /* 0x000fe20000000000 */
[----:B------:R-:W-:Y:S06]  /*27b0*/  BRA `(.L_x_13787) ;  /* 0x0000000400387947 */ /* 0x000fec0003800000 */
.L_x_13782:
        /* <DEDUP_REMOVED lines=42> */
.L_x_13791:
        /* <DEDUP_REMOVED lines=21> */
[C---:B------:R-:W-:Y:S01]  /*2bb0*/  @P2 LOP3.LUT P4, RZ, R204.reuse, 0xff0000, RZ, 0xc0, !PT ;  /* 0x00ff0000ccff2812 */ /* 0x040fe2000788c0ff */
        /* <DEDUP_REMOVED lines=14> */
.L_x_13787:
        /* <DEDUP_REMOVED lines=49> */
.L_x_13793:
        /* <DEDUP_REMOVED lines=37> */
.L_x_13792:
        /* <DEDUP_REMOVED lines=28> */
.L_x_13796:
        /* <DEDUP_REMOVED lines=10> */
.L_x_13797:
        /* <DEDUP_REMOVED lines=10> */
.L_x_13798:
[----:B------:R-:W-:Y:S05]  /*3500*/  @!P2 BRA `(.L_x_13794) ;  /* 0x0000000000b4a947 */ /* 0x000fea0003800000 */
[----:B------:R-:W-:Y:S01]  /*3510*/  FMUL.FTZ R139, R143, UR17 ;  /* 0x000000118f8b7c20 */ /* 0x000fe20008410000 */
[----:B-----5:R-:W-:-:S03]  /*3520*/  ISETP.GE.U32.AND P4, PT, R202, 0x1000000, PT ;  /* 0x01000000ca00780c */ /* 0x020fc60003f86070 */
[----:B------:R-:W-:-:S05]  /*3530*/  FMUL.FTZ R139, R139, UR16 ;  /* 0x000000108b8b7c20 */ /* 0x000fca0008410000 */
[----:B------:R-:W-:Y:S01]  /*3540*/  SEL R139, R139, RZ, P4 ;  /* 0x000000ff8b8b7207 */ /* 0x000fe20002000000 */
[----:B------:R-:W-:Y:S06]  /*3550*/  BRA `(.L_x_13794) ;  /* 0x0000000000a07947 */ /* 0x000fec0003800000 */
.L_x_13795:
        /* <DEDUP_REMOVED lines=10> */
.L_x_13799:
        /* <DEDUP_REMOVED lines=10> */
.L_x_13800:
        /* <DEDUP_REMOVED lines=10> */
.L_x_13801:
        /* <DEDUP_REMOVED lines=10> */
.L_x_13794:
        /* <DEDUP_REMOVED lines=47> */
.L_x_13803:
        /* <DEDUP_REMOVED lines=37> */
.L_x_13802:
        /* <DEDUP_REMOVED lines=28> */
.L_x_13806:
        /* <DEDUP_REMOVED lines=10> */
.L_x_13807:
        /* <DEDUP_REMOVED lines=10> */
.L_x_13808:
[----:B------:R-:W-:Y:S05]  /*4020*/  @!P2 BRA `(.L_x_13804) ;  /* 0x0000000000b4a947 */ /* 0x000fea0003800000 */
[----:B------:R-:W-:Y:S01]  /*4030*/  FMUL.FTZ R139, R143, UR17 ;  /* 0x000000118f8b7c20 */ /* 0x000fe20008410000 */
[----:B-----5:R-:W-:-:S03]  /*4040*/  ISETP.GE.U32.AND P4, PT, R5, 0x1000000, PT ;  /* 0x010000000500780c */ /* 0x020fc60003f86070 */
[----:B------:R-:W-:-:S05]  /*4050*/  FMUL.FTZ R139, R139, UR16 ;  /* 0x000000108b8b7c20 */ /* 0x000fca0008410000 */
[----:B------:R-:W-:Y:S01]  /*4060*/  SEL R139, R139, RZ, P4 ;  /* 0x000000ff8b8b7207 */ /* 0x000fe20002000000 */
[----:B------:R-:W-:Y:S06]  /*4070*/  BRA `(.L_x_13804) ;  /* 0x0000000000a07947 */ /* 0x000fec0003800000 */
.L_x_13805:
        /* <DEDUP_REMOVED lines=10> */
.L_x_13809:
        /* <DEDUP_REMOVED lines=10> */
.L_x_13810:
        /* <DEDUP_REMOVED lines=10> */
.L_x_13811:
        /* <DEDUP_REMOVED lines=10> */
.L_x_13804:
[----:B0-----:R-:W0:Y:S01]  /*4300*/  @P0 LDC.64 R154, c[0x0][0x478] ;  /* 0x00011e00ff9a0b82 */ /* 0x001e220000000a00 */
[----:B-----5:R-:W-:Y:S02]  /*4310*/  @P0 IADD3 R5, PT, PT, R160, 0x200, RZ ;  /* 0x00000200a0050810 */ /* 0x020fe40007ffe0ff */
        /* <DEDUP_REMOVED lines=45> */
.L_x_13813:
        /* <DEDUP_REMOVED lines=37> */
.L_x_13812:
[----:B------:R-:W-:Y:S05]  /*4840*/  @!P0 BRA `(.L_x_13815) ;  /* 0x0000000000d48947 */ /* 0x000fea0003800000 */
[-CC-:B------:R-:W-:Y:S01]  /*4850*/  FFMA.FTZ R5, R187, R161.reuse, R162.reuse ;  /* 0x000000a1bb057223 */ /* 0x180fe200000100a2 */
[-CC-:B0-----:R-:W-:Y:S01]  /*4860*/  FFMA.FTZ R140, R186, R161.reuse, R162.reuse ;  /* 0x000000a1ba8c7223 */ /* 0x181fe200000100a2 */
        /* <DEDUP_REMOVED lines=25> */
.L_x_13816:
        /* <DEDUP_REMOVED lines=10> */
.L_x_13817:
        /* <DEDUP_REMOVED lines=10> */
.L_x_13818:
[----:B------:R-:W-:Y:S05]  /*4b40*/  @!P2 BRA `(.L_x_13814) ;  /* 0x0000000000b4a947 */ /* 0x000fea0003800000 */
[----:B------:R-:W-:Y:S01]  /*4b50*/  FMUL.FTZ R5, R143, UR17 ;  /* 0x000000118f057c20 */ /* 0x000fe20008410000 */
[----:B------:R-:W-:-:S03]  /*4b60*/  ISETP.GE.U32.AND P4, PT, R6, 0x1000000, PT ;  /* 0x010000000600780c */ /* 0x000fc60003f86070 */
[----:B------:R-:W-:-:S05]  /*4b70*/  FMUL.FTZ R5, R5, UR16 ;  /* 0x0000001005057c20 */ /* 0x000fca0008410000 */
[----:B------:R-:W-:Y:S01]  /*4b80*/  SEL R139, R5, RZ, P4 ;  /* 0x000000ff058b7207 */ /* 0x000fe20002000000 */
[----:B------:R-:W-:Y:S06]  /*4b90*/  BRA `(.L_x_13814) ;  /* 0x0000000000a07947 */ /* 0x000fec0003800000 */
.L_x_13815:
        /* <DEDUP_REMOVED lines=9> */
[----:B0-----:R-:W-:-:S07]  /*4c30*/  SEL R136, R5, RZ, P4 ;  /* 0x000000ff05887207 */ /* 0x001fce0002000000 */
.L_x_13819:
[----:B------:R-:W-:Y:S05]  /*4c40*/  @!P2 BRA `(.L_x_13820) ;  /* 0x000000000024a947 */ /* 0x000fea0003800000 */
[----:B0-----:R-:W-:Y:S01]  /*4c50*/  FFMA.FTZ R152, R186, R161, R162 ;  /* 0x000000a1ba987223 */ /* 0x001fe200000100a2 */
        /* <DEDUP_REMOVED lines=8> */
.L_x_13820:
        /* <DEDUP_REMOVED lines=10> */
.L_x_13821:
[----:B------:R-:W-:Y:S05]  /*4d80*/  @!P2 BRA `(.L_x_13814) ;  /* 0x000000000024a947 */ /* 0x000fea0003800000 */
[----:B0-----:R-:W-:Y:S01]  /*4d90*/  FFMA.FTZ R152, R190, R161, R162 ;  /* 0x000000a1be987223 */ /* 0x001fe200000100a2 */
[----:B------:R-:W-:-:S03]  /*4da0*/  ISETP.GT.AND P4, PT, R2, RZ, PT ;  /* 0x000000ff0200720c */ /* 0x000fc60003f84270 */
[----:B------:R-:W-:-:S04]  /*4db0*/  FADD.FTZ R5, R191, -R152 ;  /* 0x80000098bf057221 */ /* 0x000fc80000010000 */
[----:B------:R-:W-:-:S05]  /*4dc0*/  FMUL.FTZ R5, R4, R5 ;  /* 0x0000000504057220 */ /* 0x000fca0000410000 */
[----:B------:R-:W-:Y:S02]  /*4dd0*/  FSEL R5, R5, RZ, P4 ;  /* 0x000000ff05057208 */ /* 0x000fe40002000000 */
[----:B------:R-:W-:-:S03]  /*4de0*/  ISETP.GE.U32.AND P4, PT, R6, 0x1000000, PT ;  /* 0x010000000600780c */ /* 0x000fc60003f86070 */
[----:B------:R-:W-:-:S04]  /*4df0*/  FMUL.FTZ R5, R5, UR17 ;  /* 0x0000001105057c20 */ /* 0x000fc80008410000 */
[----:B------:R-:W-:-:S05]  /*4e00*/  FMUL.FTZ R5, R5, UR16 ;  /* 0x0000001005057c20 */ /* 0x000fca0008410000 */
[----:B------:R-:W-:-:S07]  /*4e10*/  SEL R139, R5, RZ, P4 ;  /* 0x000000ff058b7207 */ /* 0x000fce0002000000 */
.L_x_13814:
        /* <DEDUP_REMOVED lines=47> */
.L_x_13823:
        /* <DEDUP_REMOVED lines=37> */
.L_x_13822:
[----:B------:R-:W-:Y:S05]  /*5360*/  @!P0 BRA `(.L_x_13825) ;  /* 0x0000000000d48947 */ /* 0x000fea0003800000 */
[-CC-:B------:R-:W-:Y:S01]  /*5370*/  FFMA.FTZ R5, R197, R161.reuse, R162.reuse ;  /* 0x000000a1c5057223 */ /* 0x180fe200000100a2 */
[-CC-:B------:R-:W-:Y:S01]  /*5380*/  FFMA.FTZ R6, R196, R161.reuse, R162.reuse ;  /* 0x000000a1c4067223 */ /* 0x180fe200000100a2 */
[-CC-:B0-----:R-:W-:Y:S01]  /*5390*/  FFMA.FTZ R143, R193, R161.reuse, R162.reuse ;  /* 0x000000a1c18f7223 */ /* 0x181fe200000100a2 */
        /* <DEDUP_REMOVED lines=24> */
.L_x_13826:
        /* <DEDUP_REMOVED lines=10> */
.L_x_13827:
        /* <DEDUP_REMOVED lines=10> */
.L_x_13828:
[----:B------:R-:W-:Y:S05]  /*5660*/  @!P2 BRA `(.L_x_13824) ;  /* 0x0000000000b4a947 */ /* 0x000fea0003800000 */
[----:B------:R-:W-:Y:S01]  /*5670*/  FMUL.FTZ R5, R143, UR17 ;  /* 0x000000118f057c20 */ /* 0x000fe20008410000 */
[----:B------:R-:W-:-:S03]  /*5680*/  ISETP.GE.U32.AND P4, PT, R7, 0x1000000, PT ;  /* 0x010000000700780c */ /* 0x000fc60003f86070 */
[----:B------:R-:W-:-:S05]  /*5690*/  FMUL.FTZ R5, R5, UR16 ;  /* 0x0000001005057c20 */ /* 0x000fca0008410000 */
[----:B------:R-:W-:Y:S01]  /*56a0*/  SEL R139, R5, RZ, P4 ;  /* 0x000000ff058b7207 */ /* 0x000fe20002000000 */
[----:B------:R-:W-:Y:S06]  /*56b0*/  BRA `(.L_x_13824) ;  /* 0x0000000000a07947 */ /* 0x000fec0003800000 */
.L_x_13825:
        /* <DEDUP_REMOVED lines=10> */
.L_x_13829:
        /* <DEDUP_REMOVED lines=10> */
.L_x_13830:
        /* <DEDUP_REMOVED lines=10> */
.L_x_13831:
[----:B------:R-:W-:Y:S05]  /*58a0*/  @!P2 BRA `(.L_x_13824) ;  /* 0x000000000024a947 */ /* 0x000fea0003800000 */
[----:B------:R-:W-:Y:S01]  /*58b0*/  FFMA.FTZ R6, R200, R161, R162 ;  /* 0x000000a1c8067223 */ /* 0x000fe200000100a2 */
[----:B------:R-:W-:-:S03]  /*58c0*/  ISETP.GT.AND P4, PT, R2, RZ, PT ;  /* 0x000000ff0200720c */ /* 0x000fc60003f84270 */
[----:B------:R-:W-:-:S04]  /*58d0*/  FADD.FTZ R5, R199, -R6 ;  /* 0x80000006c7057221 */ /* 0x000fc80000010000 */
[----:B------:R-:W-:-:S05]  /*58e0*/  FMUL.FTZ R5, R4, R5 ;  /* 0x0000000504057220 */ /* 0x000fca0000410000 */
[----:B------:R-:W-:Y:S02]  /*58f0*/  FSEL R5, R5, RZ, P4 ;  /* 0x000000ff05057208 */ /* 0x000fe40002000000 */
[----:B------:R-:W-:-:S03]  /*5900*/  ISETP.GE.U32.AND P4, PT, R7, 0x1000000, PT ;  /* 0x010000000700780c */ /* 0x000fc60003f86070 */
[----:B------:R-:W-:-:S04]  /*5910*/  FMUL.FTZ R5, R5, UR17 ;  /* 0x0000001105057c20 */ /* 0x000fc80008410000 */
[----:B------:R-:W-:-:S05]  /*5920*/  FMUL.FTZ R5, R5, UR16 ;  /* 0x0000001005057c20 */ /* 0x000fca0008410000 */
[----:B0-----:R-:W-:-:S07]  /*5930*/  SEL R139, R5, RZ, P4 ;  /* 0x000000ff058b7207 */ /* 0x001fce0002000000 */
.L_x_13824:
        /* <DEDUP_REMOVED lines=47> */
.L_x_13833:
        /* <DEDUP_REMOVED lines=37> */
.L_x_13832:
        /* <DEDUP_REMOVED lines=28> */
.L_x_13836:
        /* <DEDUP_REMOVED lines=10> */
.L_x_13837:
        /* <DEDUP_REMOVED lines=10> */
.L_x_13838:
[----:B------:R-:W-:Y:S05]  /*6180*/  @!P2 BRA `(.L_x_13834) ;  /* 0x0000000000b4a947 */ /* 0x000fea0003800000 */
[----:B------:R-:W-:Y:S01]  /*6190*/  FMUL.FTZ R5, R143, UR17 ;  /* 0x000000118f057c20 */ /* 0x000fe20008410000 */
[----:B------:R-:W-:-:S03]  /*61a0*/  ISETP.GE.U32.AND P4, PT, R8, 0x1000000, PT ;  /* 0x010000000800780c */ /* 0x000fc60003f86070 */
[----:B------:R-:W-:-:S05]  /*61b0*/  FMUL.FTZ R5, R5, UR16 ;  /* 0x0000001005057c20 */ /* 0x000fca0008410000 */
[----:B------:R-:W-:Y:S01]  /*61c0*/  SEL R139, R5, RZ, P4 ;  /* 0x000000ff058b7207 */ /* 0x000fe20002000000 */
[----:B------:R-:W-:Y:S06]  /*61d0*/  BRA `(.L_x_13834) ;  /* 0x0000000000a07947 */ /* 0x000fec0003800000 */
.L_x_13835:
        /* <DEDUP_REMOVED lines=10> */
.L_x_13839:
        /* <DEDUP_REMOVED lines=10> */
.L_x_13840:
        /* <DEDUP_REMOVED lines=10> */
.L_x_13841:
        /* <DEDUP_REMOVED lines=10> */
.L_x_13834:
        /* <DEDUP_REMOVED lines=47> */
.L_x_13843:
        /* <DEDUP_REMOVED lines=37> */
.L_x_13842:
        /* <DEDUP_REMOVED lines=24> */
.L_x_13846:
        /* <DEDUP_REMOVED lines=10> */
.L_x_13847:
        /* <DEDUP_REMOVED lines=10> */
.L_x_13848:
[----:B------:R-:W-:Y:S02]  /*6c60*/  FSEL R143, R6, RZ, P1 ;  /* 0x000000ff068f7208 */ /* 0x000fe40000800000 */
[----:B------:R-:W-:Y:S02]  /*6c70*/  FSEL R142, R142, RZ, P1 ;  /* 0x000000ff8e8e7208 */ /* 0x000fe40000800000 */
[----:B------:R-:W-:Y:S02]  /*6c80*/  FSEL R141, R7, RZ, P1 ;  /* 0x000000ff078d7208 */ /* 0x000fe40000800000 */
[----:B------:R-:W-:Y:S01]  /*6c90*/  FSEL R140, R140, RZ, P1 ;  /* 0x000000ff8c8c7208 */ /* 0x000fe20000800000 */
[----:B------:R-:W-:Y:S06]  /*6ca0*/  @!P2 BRA `(.L_x_13844) ;  /* 0x0000000000b4a947 */ /* 0x000fec0003800000 */
[----:B------:R-:W-:Y:S01]  /*6cb0*/  FMUL.FTZ R2, R143, UR17 ;  /* 0x000000118f027c20 */ /* 0x000fe20008410000 */
[----:B------:R-:W-:-:S03]  /*6cc0*/  ISETP.GE.U32.AND P1, PT, R9, 0x1000000, PT ;  /* 0x010000000900780c */ /* 0x000fc60003f26070 */
[----:B------:R-:W-:-:S05]  /*6cd0*/  FMUL.FTZ R2, R2, UR16 ;  /* 0x0000001002027c20 */ /* 0x000fca0008410000 */
[----:B------:R-:W-:Y:S01]  /*6ce0*/  SEL R139, R2, RZ, P1 ;  /* 0x000000ff028b7207 */ /* 0x000fe20000800000 */
[----:B------:R-:W-:Y:S06]  /*6cf0*/  BRA `(.L_x_13844) ;  /* 0x0000000000a07947 */ /* 0x000fec0003800000 */
.L_x_13845:
[----:B0-----:R-:W0:Y:S01]  /*6d00*/  @P2 LDC.64 R6, c[0x0][0x408] ;  /* 0x00010200ff062b82 */ /* 0x001e220000000a00 */
[----:B------:R-:W-:Y:S01]  /*6d10*/  FFMA.FTZ R8, R178, R161, R162 ;  /* 0x000000a1b2087223 */ /* 0x000fe200000100a2 */
[----:B------:R-:W-:-:S03]  /*6d20*/  ISETP.GT.AND P1, PT, R2, RZ, PT ;  /* 0x000000ff0200720c */ /* 0x000fc60003f24270 */
[----:B------:R-:W-:-:S04]  /*6d30*/  FADD.FTZ R5, R201, -R8 ;  /* 0x80000008c9057221 */ /* 0x000fc80000010000 */
[----:B------:R-:W-:-:S05]  /*6d40*/  FMUL.FTZ R5, R4, R5 ;  /* 0x0000000504057220 */ /* 0x000fca0000410000 */
[----:B------:R-:W-:Y:S02]  /*6d50*/  FSEL R8, R5, RZ, P1 ;  /* 0x000000ff05087208 */ /* 0x000fe40000800000 */
[----:B------:R-:W-:-:S03]  /*6d60*/  @P2 ISETP.GE.U32.AND P1, PT, R9, 0x1000000, PT ;  /* 0x010000000900280c */ /* 0x000fc60003f26070 */
        /* <DEDUP_REMOVED lines=12> */
.L_x_13849:
        /* <DEDUP_REMOVED lines=10> */
.L_x_13850:
        /* <DEDUP_REMOVED lines=10> */
.L_x_13851:
[----:B------:R-:W-:-:S07]  /*6f70*/  @P2 SEL R139, R6, RZ, P1 ;  /* 0x000000ff068b2207 */ /* 0x000fce0000800000 */
.L_x_13844:
        /* <DEDUP_REMOVED lines=13> */
.L_x_13775:
        /* <DEDUP_REMOVED lines=23> */
.L_x_13853:
        /* <DEDUP_REMOVED lines=12> */
.L_x_14479:


//--------------------- .text._ZN10layer_norm13ln_bwd_kernelINS_13Kernel_traitsIfffffjLj7168ELj1ELj1ELj8ELj16ENS_18Kernel_traits_baseILj7168EfffffjLj256EEEEELb1ELb1ELb0ELb0EEEvNS_9BwdParamsE --------------------------
	.section	.text._ZN10layer_norm13ln_bwd_kernelINS_13Kernel_traitsIfffffjLj7168ELj1ELj1ELj8ELj16ENS_18Kernel_traits_baseILj7168EfffffjLj256EEEEELb1ELb1ELb0ELb0EEEvNS_9BwdParamsE,"ax",@progbits
	.align	128
        .global         _ZN10layer_norm13ln_bwd_kernelINS_13Kernel_traitsIfffffjLj7168ELj1ELj1ELj8ELj16ENS_18Kernel_traits_baseILj7168EfffffjLj256EEEEELb1ELb1ELb0ELb0EEEvNS_9BwdParamsE
        .type           _ZN10layer_norm13ln_bwd_kernelINS_13Kernel_traitsIfffffjLj7168ELj1ELj1ELj8ELj16ENS_18Kernel_traits_baseILj7168EfffffjLj256EEEEELb1ELb1ELb0ELb0EEEvNS_9BwdParamsE,@function
        .size           _ZN10layer_norm13ln_bwd_kernelINS_13Kernel_traitsIfffffjLj7168ELj1ELj1ELj8ELj16ENS_18Kernel_traits_baseILj7168EfffffjLj256EEEEELb1ELb1ELb0ELb0EEEvNS_9BwdParamsE,(.L_x_14480 - _ZN10layer_norm13ln_bwd_kernelINS_13Kernel_traitsIfffffjLj7168ELj1ELj1ELj8ELj16ENS_18Kernel_traits_baseILj7168EfffffjLj256EEEEELb1ELb1ELb0ELb0EEEvNS_9BwdParamsE)
        .other          _ZN10layer_norm13ln_bwd_kernelINS_13Kernel_traitsIfffffjLj7168ELj1ELj1ELj8ELj16ENS_18Kernel_traits_baseILj7168EfffffjLj256EEEEELb1ELb1ELb0ELb0EEEvNS_9BwdParamsE,@"STO_CUDA_ENTRY STV_DEFAULT"
_ZN10layer_norm13ln_bwd_kernelINS_13Kernel_traitsIfffffjLj7168ELj1ELj1ELj8ELj16ENS_18Kernel_traits_baseILj7168EfffffjLj256EEEEELb1ELb1ELb0ELb0EEEvNS_9BwdParamsE:
.text._ZN10layer_norm13ln_bwd_kernelINS_13Kernel_traitsIfffffjLj7168ELj1ELj1ELj8ELj16ENS_18Kernel_traits_baseILj7168EfffffjLj256EEEEELb1ELb1ELb0ELb0EEEvNS_9BwdParamsE:
[----:B------:R-:W0:Y:S02]  /*0000*/  LDC R1, c[0x0][0x37c] ;  /* 0x0000df00ff017b82 */ /* 0x000e240000000800 */
[----:B0-----:R-:W-:Y:S01]  /*0010*/  IADD3 R1, PT, PT, R1, -0x10, RZ ;  /* 0xfffffff001017810 */ /* 0x001fe20007ffe0ff */
[----:B------:R-:W0:Y:S01]  /*0020*/  S2R R0, SR_TID.X ;  /* 0x0000000000007919 */ /* 0x000e220000002100 */
[----:B------:R-:W1:Y:S03]  /*0030*/  LDCU UR6, c[0x0][0x388] ;  /* 0x00007100ff0677ac */ /* 0x000e660008000800 */
[----:B------:R-:W2:Y:S04]  /*0040*/  LDL.64 R36, [R1] ;  /* 0x0000000001247983 */ /* 0x000ea80000100a00 */
[----:B------:R-:W2:Y:S01]  /*0050*/  LDL.64 R38, [R1+0x8] ;  /* 0x0000080001267983 */ /* 0x000ea20000100a00 */
[----:B-1----:R-:W-:-:S04]  /*0060*/  USHF.R.S32.HI UR4, URZ, 0x1f, UR6 ;  /* 0x0000001fff047899 */ /* 0x002fc80008011406 */
[----:B------:R-:W-:-:S06]  /*0070*/  ULEA.HI UR4, UR4, UR6, URZ, 0x2 ;  /* 0x0000000604047291 */ /* 0x000fcc000f8f10ff */
[----:B------:R-:W-:Y:S02]  /*0080*/  MOV R3, UR4 ;  /* 0x0000000400037c02 */ /* 0x000fe40008000f00 */
[----:B0-----:R-:W-:Y:S02]  /*0090*/  LOP3.LUT R184, R0, 0xff, RZ, 0x3c, !PT ;  /* 0x000000ff00b87812 */ /* 0x001fe400078e3cff */
[----:B------:R-:W-:Y:S01]  /*00a0*/  MOV R35, R0 ;  /* 0x0000000000237202 */ /* 0x000fe20000000f00 */
[----:B------:R-:W0:Y:S01]  /*00b0*/  LDCU.64 UR14, c[0x0][0x358] ;  /* 0x00006b00ff0e77ac */ /* 0x000e220008000a00 */
[----:B------:R-:W-:Y:S01]  /*00c0*/  LEA.HI.SX32 R184, R3, R184, 0x1e ;  /* 0x000000b803b87211 */ /* 0x000fe200078ff2ff */
[----:B------:R-:W1:Y:S01]  /*00d0*/  S2UR UR7, SR_CTAID.X ;  /* 0x00000000000779c3 */ /* 0x000e620000002500 */
[----:B------:R-:W1:Y:S02]  /*00e0*/  LDCU UR4, c[0x0][0x384] ;  /* 0x00007080ff0477ac */ /* 0x000e640008000800 */
[----:B------:R-:W-:-:S02]  /*00f0*/  ISETP.GE.U32.AND P6, PT, R184, 0x100, PT ;  /* 0x00000100b800780c */ /* 0x000fc40003fc6070 */
[C---:B------:R-:W-:Y:S02]  /*0100*/  ISETP.GE.U32.AND P0, PT, R184.reuse, 0x200, PT ;  /* 0x00000200b800780c */ /* 0x040fe40003f06070 */
[C---:B------:R-:W-:Y:S02]  /*0110*/  ISETP.GE.U32.AND P1, PT, R184.reuse, 0x300, PT ;  /* 0x00000300b800780c */ /* 0x040fe40003f26070 */
[C---:B------:R-:W-:Y:S02]  /*0120*/  ISETP.GE.U32.AND P2, PT, R184.reuse, 0x400, PT ;  /* 0x00000400b800780c */ /* 0x040fe40003f46070 */
[C---:B------:R-:W-:Y:S02]  /*0130*/  ISETP.GE.U32.AND P3, PT, R184.reuse, 0x500, PT ;  /* 0x00000500b800780c */ /* 0x040fe40003f66070 */
[C---:B------:R-:W-:Y:S02]  /*0140*/  ISETP.GE.U32.AND P4, PT, R184.reuse, 0x600, PT ;  /* 0x00000600b800780c */ /* 0x040fe40003f86070 */
[----:B------:R-:W-:Y:S01]  /*0150*/  ISETP.GE.U32.AND P5, PT, R184, 0x700, PT ;  /* 0x00000700b800780c */ /* 0x000fe20003fa6070 */
[----:B------:R-:W3:Y:S01]  /*0160*/  @P6 LDC.64 R2, c[0x0][0x3d0] ;  /* 0x0000f400ff026b82 */ /* 0x000ee20000000a00 */
[----:B------:R-:W-:-:S07]  /*0170*/  P2R R252, PR, RZ, 0x40 ;  /* 0x00000040fffc7803 */ /* 0x000fce0000000000 */
[----:B------:R-:W4:Y:S08]  /*0180*/  @P6 LDC.64 R4, c[0x0][0x3e8] ;  /* 0x0000fa00ff046b82 */ /* 0x000f300000000a00 */
[----:B------:R-:W1:Y:S08]  /*0190*/  @P0 LDC.64 R6, c[0x0][0x3d0] ;  /* 0x0000f400ff060b82 */ /* 0x000e700000000a00 */
[----:B------:R-:W1:Y:S08]  /*01a0*/  @P0 LDC.64 R8, c[0x0][0x3e8] ;  /* 0x0000fa00ff080b82 */ /* 0x000e700000000a00 */
[----:B------:R-:W1:Y:S08]  /*01b0*/  @P1 LDC.64 R14, c[0x0][0x3d0] ;  /* 0x0000f400ff0e1b82 */ /* 0x000e700000000a00 */
[----:B------:R-:W1:Y:S01]  /*01c0*/  @P1 LDC.64 R16, c[0x0][0x3e8] ;  /* 0x0000fa00ff101b82 */ /* 0x000e620000000a00 */
[----:B---3--:R-:W-:-:S07]  /*01d0*/  @P6 IMAD.WIDE.U32 R2, R35, 0x10, R2 ;  /* 0x0000001023026825 */ /* 0x008fce00078e0002 */
[----:B------:R-:W3:Y:S01]  /*01e0*/  @P2 LDC.64 R18, c[0x0][0x3d0] ;  /* 0x0000f400ff122b82 */ /* 0x000ee20000000a00 */
[C---:B----4-:R-:W-:Y:S01]  /*01f0*/  @P6 IMAD.WIDE.U32 R4, R35.reuse, 0x10, R4 ;  /* 0x0000001023046825 */ /* 0x050fe200078e0004 */
[----:B------:R-:W-:-:S04]  /*0200*/  @P6 LOP3.LUT R35, R35, 0x100, RZ, 0xfc, !PT ;  /* 0x0000010023236812 */ /* 0x000fc800078efcff */
[----:B0-----:R-:W5:Y:S02]  /*0210*/  @P6 LDG.E.128 R132, desc[UR14][R4.64] ;  /* 0x0000000e04846981 */ /* 0x001f64000c1e1d00 */
[----:B------:R-:W0:Y:S01]  /*0220*/  @P2 LDC.64 R20, c[0x0][0x3e8] ;  /* 0x0000fa00ff142b82 */ /* 0x000e220000000a00 */
[----:B-1----:R-:W-:-:S07]  /*0230*/  @P0 IMAD.WIDE.U32 R10, R35, 0x10, R6 ;  /* 0x00000010230a0825 */ /* 0x002fce00078e0006 */
[----:B------:R-:W1:Y:S01]  /*0240*/  @P3 LDC.64 R22, c[0x0][0x3d0] ;  /* 0x0000f400ff163b82 */ /* 0x000e620000000a00 */
[----:B------:R-:W-:-:S07]  /*0250*/  @P0 IMAD.WIDE.U32 R12, R35, 0x10, R8 ;  /* 0x00000010230c0825 */ /* 0x000fce00078e0008 */
[----:B------:R-:W4:Y:S01]  /*0260*/  @P3 LDC.64 R24, c[0x0][0x3e8] ;  /* 0x0000fa00ff183b82 */ /* 0x000f220000000a00 */
[----:B------:R-:W-:Y:S01]  /*0270*/  @P0 IADD3 R35, PT, PT, R35, 0x100, RZ ;  /* 0x0000010023230810 */ /* 0x000fe20007ffe0ff */
[----:B------:R-:W5:Y:S06]  /*0280*/  @P0 LDG.E.128 R248, desc[UR14][R10.64] ;  /* 0x0000000e0af80981 */ /* 0x000f6c000c1e1d00 */
[----:B------:R-:W4:Y:S01]  /*0290*/  @P4 LDC.64 R6, c[0x0][0x3d0] ;  /* 0x0000f400ff064b82 */ /* 0x000f220000000a00 */
[C---:B------:R-:W-:Y:S01]  /*02a0*/  @P1 IMAD.WIDE.U32 R14, R35.reuse, 0x10, R14 ;  /* 0x00000010230e1825 */ /* 0x040fe200078e000e */
[----:B------:R-:W5:Y:S06]  /*02b0*/  @P0 LDG.E.128 R128, desc[UR14][R12.64] ;  /* 0x0000000e0c800981 */ /* 0x000f6c000c1e1d00 */
[----:B------:R-:W4:Y:S01]  /*02c0*/  @P4 LDC.64 R8, c[0x0][0x3e8] ;  /* 0x0000fa00ff084b82 */ /* 0x000f220000000a00 */
[C---:B------:R-:W-:Y:S01]  /*02d0*/  @P1 IMAD.WIDE.U32 R16, R35.reuse, 0x10, R16 ;  /* 0x0000001023101825 */ /* 0x040fe200078e0010 */
[----:B------:R-:W-:Y:S01]  /*02e0*/  @P1 IADD3 R35, PT, PT, R35, 0x100, RZ ;  /* 0x0000010023231810 */ /* 0x000fe20007ffe0ff */
[----:B------:R-:W5:Y:S05]  /*02f0*/  @P1 LDG.E.128 R244, desc[UR14][R14.64] ;  /* 0x0000000e0ef41981 */ /* 0x000f6a000c1e1d00 */
[----:B------:R-:W4:Y:S01]  /*0300*/  @P5 LDC.64 R30, c[0x0][0x3d0] ;  /* 0x0000f400ff1e5b82 */ /* 0x000f220000000a00 */
[C---:B---3--:R-:W-:Y:S01]  /*0310*/  @P2 IMAD.WIDE.U32 R18, R35.reuse, 0x10, R18 ;  /* 0x0000001023122825 */ /* 0x048fe200078e0012 */
[----:B------:R-:W5:Y:S06]  /*0320*/  @P1 LDG.E.128 R124, desc[UR14][R16.64] ;  /* 0x0000000e107c1981 */ /* 0x000f6c000c1e1d00 */
[----:B------:R-:W3:Y:S01]  /*0330*/  @P5 LDC.64 R32, c[0x0][0x3e8] ;  /* 0x0000fa00ff205b82 */ /* 0x000ee20000000a00 */
[C---:B0-----:R-:W-:Y:S01]  /*0340*/  @P2 IMAD.WIDE.U32 R20, R35.reuse, 0x10, R20 ;  /* 0x0000001023142825 */ /* 0x041fe200078e0014 */
[----:B------:R-:W-:Y:S01]  /*0350*/  @P2 IADD3 R35, PT, PT, R35, 0x100, RZ ;  /* 0x0000010023232810 */ /* 0x000fe20007ffe0ff */
[----:B------:R-:W5:Y:S04]  /*0360*/  @P2 LDG.E.128 R240, desc[UR14][R18.64] ;  /* 0x0000000e12f02981 */ /* 0x000f68000c1e1d00 */
[C---:B-1----:R-:W-:Y:S01]  /*0370*/  @P3 IMAD.WIDE.U32 R22, R35.reuse, 0x10, R22 ;  /* 0x0000001023163825 */ /* 0x042fe200078e0016 */
[----:B------:R-:W5:Y:S03]  /*0380*/  @P2 LDG.E.128 R120, desc[UR14][R20.64] ;  /* 0x0000000e14782981 */ /* 0x000f66000c1e1d00 */
[C---:B----4-:R-:W-:Y:S01]  /*0390*/  @P3 IMAD.WIDE.U32 R24, R35.reuse, 0x10, R24 ;  /* 0x0000001023183825 */ /* 0x050fe200078e0018 */
[----:B------:R-:W-:Y:S01]  /*03a0*/  @P3 IADD3 R35, PT, PT, R35, 0x100, RZ ;  /* 0x0000010023233810 */ /* 0x000fe20007ffe0ff */
[----:B------:R-:W5:Y:S04]  /*03b0*/  @P3 LDG.E.128 R236, desc[UR14][R22.64] ;  /* 0x0000000e16ec3981 */ /* 0x000f68000c1e1d00 */
[C---:B------:R-:W-:Y:S01]  /*03c0*/  @P4 IMAD.WIDE.U32 R26, R35.reuse, 0x10, R6 ;  /* 0x00000010231a4825 */ /* 0x040fe200078e0006 */
[----:B------:R-:W-:Y:S01]  /*03d0*/  UISETP.GE.AND UP0, UPT, UR7, UR4, UPT ;  /* 0x000000040700728c */ /* 0x000fe2000bf06270 */
[----:B------:R-:W5:Y:S02]  /*03e0*/  @P3 LDG.E.128 R116, desc[UR14][R24.64] ;  /* 0x0000000e18743981 */ /* 0x000f64000c1e1d00 */
[C---:B------:R-:W-:Y:S01]  /*03f0*/  @P4 IMAD.WIDE.U32 R28, R35.reuse, 0x10, R8 ;  /* 0x00000010231c4825 */ /* 0x040fe200078e0008 */
[----:B------:R-:W-:Y:S01]  /*0400*/  @P4 IADD3 R35, PT, PT, R35, 0x100, RZ ;  /* 0x0000010023234810 */ /* 0x000fe20007ffe0ff */
[----:B------:R-:W5:Y:S04]  /*0410*/  @P4 LDG.E.128 R232, desc[UR14][R26.64] ;  /* 0x0000000e1ae84981 */ /* 0x000f68000c1e1d00 */
[C---:B------:R-:W-:Y:S01]  /*0420*/  @P5 IMAD.WIDE.U32 R6, R35.reuse, 0x10, R30 ;  /* 0x0000001023065825 */ /* 0x040fe200078e001e */
[----:B------:R0:W5:Y:S03]  /*0430*/  @P4 LDG.E.128 R112, desc[UR14][R28.64] ;  /* 0x0000000e1c704981 */ /* 0x000166000c1e1d00 */
[----:B---3--:R-:W-:Y:S01]  /*0440*/  @P5 IMAD.WIDE.U32 R8, R35, 0x10, R32 ;  /* 0x0000001023085825 */ /* 0x008fe200078e0020 */
[----:B------:R1:W5:Y:S04]  /*0450*/  @P5 LDG.E.128 R228, desc[UR14][R6.64] ;  /* 0x0000000e06e45981 */ /* 0x000368000c1e1d00 */
[----:B------:R1:W5:Y:S04]  /*0460*/  @P5 LDG.E.128 R108, desc[UR14][R8.64] ;  /* 0x0000000e086c5981 */ /* 0x000368000c1e1d00 */
[----:B--2---:R-:W2:Y:S01]  /*0470*/  @P6 LDG.E.128 R36, desc[UR14][R2.64] ;  /* 0x0000000e02246981 */ /* 0x004ea2000c1e1d00 */
        /* <DEDUP_REMOVED lines=100> */
.L_x_13926:
[----:B------:R-:W1:Y:S01]  /*0ac0*/  @UP0 LDCU.64 UR4, c[0x0][0x3e0] ;  /* 0x00007c00ff0407ac */ /* 0x000e620008000a00 */
[----:B------:R-:W-:Y:S01]  /*0ad0*/  PLOP3.LUT P0, PT, PT, PT, UP0, 0x80, 0x8 ;  /* 0x000000000008781c */ /* 0x000fe20003f0f008 */
[----:B0-----:R-:W-:-:S06]  /*0ae0*/  UIMAD.WIDE UR12, UR7, 0x4, UR10 ;  /* 0x00000004070c78a5 */ /* 0x001fcc000f8e020a */
[----:B------:R-:W-:Y:S02]  /*0af0*/  MOV R168, UR12 ;  /* 0x0000000c00a87c02 */ /* 0x000fe40008000f00 */
[----:B------:R-:W-:-:S05]  /*0b00*/  MOV R169, UR13 ;  /* 0x0000000d00a97c02 */ /* 0x000fca0008000f00 */
[----:B------:R0:W3:Y:S01]  /*0b10*/  LDG.E R170, desc[UR14][R168.64] ;  /* 0x0000000ea8aa7981 */ /* 0x0000e2000c1e1900 */
[----:B-1----:R-:W-:-:S06]  /*0b20*/  @UP0 UIMAD.WIDE UR4, UR7, 0x4, UR4 ;  /* 0x00000004070408a5 */ /* 0x002fcc000f8e0204 */
[----:B0-----:R-:W-:Y:S02]  /*0b30*/  MOV R168, UR4 ;  /* 0x0000000400a87c02 */ /* 0x001fe40008000f00 */
[----:B------:R-:W-:Y:S01]  /*0b40*/  MOV R169, UR5 ;  /* 0x0000000500a97c02 */ /* 0x000fe20008000f00 */
[----:B------:R-:W-:-:S04]  /*0b50*/  UIMAD.WIDE UR4, UR7, 0x4, UR8 ;  /* 0x00000004070478a5 */ /* 0x000fc8000f8e0208 */
[----:B------:R0:W4:Y:S02]  /*0b60*/  @P0 LDG.E R23, desc[UR14][R168.64] ;  /* 0x0000000ea8170981 */ /* 0x000124000c1e1900 */
[----:B0-----:R-:W-:Y:S02]  /*0b70*/  MOV R168, UR4 ;  /* 0x0000000400a87c02 */ /* 0x001fe40008000f00 */
        /* <DEDUP_REMOVED lines=8> */
[----:B------:R-:W-:Y:S01]  /*0c00*/  UMOV UR12, 0x3f800000 ;  /* 0x3f800000000c7882 */ /* 0x000fe20000000000 */
[----:B--2---:R-:W-:Y:S01]  /*0c10*/  ISETP.NE.AND P5, PT, RZ, UR16, PT ;  /* 0x00000010ff007c0c */ /* 0x004fe2000bfa5270 */
[----:B------:R-:W-:Y:S01]  /*0c20*/  BSSY.RECONVERGENT B0, `(.L_x_13855) ;  /* 0x000003e000007945 */ /* 0x000fe20003800200 */
[----:B------:R-:W-:Y:S01]  /*0c30*/  HFMA2 R179, -RZ, RZ, 0, 0 ;  /* 0x00000000ffb37431 */ /* 0x000fe200000001ff */
[C---:B------:R-:W-:Y:S02]  /*0c40*/  ISETP.GE.U32.AND P1, PT, R184.reuse, 0x300, PT ;  /* 0x00000300b800780c */ /* 0x040fe40003f26070 */
[C---:B------:R-:W-:Y:S02]  /*0c50*/  ISETP.GE.U32.AND P2, PT, R184.reuse, 0x400, PT ;  /* 0x00000400b800780c */ /* 0x040fe40003f46070 */
[----:B------:R-:W-:Y:S02]  /*0c60*/  P2R R252, PR, RZ, 0x10 ;  /* 0x00000010fffc7803 */ /* 0x000fe40000000000 */
[----:B------:R-:W-:-:S02]  /*0c70*/  ISETP.GE.U32.AND P3, PT, R184, 0x500, PT ;  /* 0x00000500b800780c */ /* 0x000fc40003f66070 */
[----:B------:R-:W-:Y:S02]  /*0c80*/  MOV R177, RZ ;  /* 0x000000ff00b17202 */ /* 0x000fe40000000f00 */
[----:B---3--:R-:W-:Y:S02]  /*0c90*/  R2UR UR23, R170 ;  /* 0x00000000aa1772ca */ /* 0x008fe400000e0000 */
[----:B----4-:R-:W-:Y:S02]  /*0ca0*/  @P0 R2UR UR12, R23 ;  /* 0x00000000170c02ca */ /* 0x010fe400000e0000 */
[----:B------:R-:W-:-:S04]  /*0cb0*/  MOV R23, UR5 ;  /* 0x0000000500177c02 */ /* 0x000fc80008000f00 */
[----:B0-----:R-:W-:Y:S02]  /*0cc0*/  LEA.HI.SX32 R23, R23, R185, 0x1e ;  /* 0x000000b917177211 */ /* 0x001fe400078ff2ff */
[----:B------:R-:W-:Y:S02]  /*0cd0*/  ISETP.GE.U32.AND P0, PT, R184, 0x200, PT ;  /* 0x00000200b800780c */ /* 0x000fe40003f06070 */
[----:B------:R-:W-:Y:S02]  /*0ce0*/  MOV R178, R23 ;  /* 0x0000001700b27202 */ /* 0x000fe40000000f00 */
[----:B------:R-:W-:Y:S01]  /*0cf0*/  FSEL R176, R176, RZ, !P5 ;  /* 0x000000ffb0b07208 */ /* 0x000fe20006800000 */
        /* <DEDUP_REMOVED lines=11> */
[----:B------:R-:W2:Y:S07]  /*0db0*/  LDG.E.128 R172, desc[UR14][R170.64] ;  /* 0x0000000eaaac7981 */ /* 0x000eae000c1e1d00 */
[----:B------:R-:W0:Y:S01]  /*0dc0*/  @P4 LDC.64 R178, c[0x0][0x438] ;  /* 0x00010e00ffb24b82 */ /* 0x000e220000000a00 */
[----:B-1----:R-:W-:-:S06]  /*0dd0*/  IMAD.WIDE.U32 R168, R23, 0x10, R168 ;  /* 0x0000001017a87825 */ /* 0x002fcc00078e00a8 */
[----:B------:R-:W3:Y:S01]  /*0de0*/  LDG.E.128 R168, desc[UR14][R168.64] ;  /* 0x0000000ea8a87981 */ /* 0x000ee2000c1e1d00 */
[----:B0-----:R-:W-:-:S05]  /*0df0*/  @P4 IMAD.WIDE.U32 R178, R23, 0x10, R178 ;  /* 0x0000001017b24825 */ /* 0x001fca00078e00b2 */
[----:B------:R0:W5:Y:S02]  /*0e00*/  @P4 LDG.E.128 R136, desc[UR14][R178.64] ;  /* 0x0000000eb2884981 */ /* 0x000164000c1e1d00 */
[----:B0-----:R-:W-:-:S05]  /*0e10*/  IMAD.WIDE.U32 R178, R23, 0x4, R180 ;  /* 0x0000000417b27825 */ /* 0x001fca00078e00b4 */
[----:B------:R0:W5:Y:S02]  /*0e20*/  LDG.E R22, desc[UR14][R178.64] ;  /* 0x0000000eb2167981 */ /* 0x000164000c1e1900 */
[----:B0-----:R-:W-:Y:S01]  /*0e30*/  IADD3 R178, PT, PT, R23, 0x100, RZ ;  /* 0x0000010017b27810 */ /* 0x001fe20007ffe0ff */
[C---:B--2---:R-:W-:Y:S01]  /*0e40*/  FADD.FTZ R173, -R176.reuse, R173 ;  /* 0x000000adb0ad7221 */ /* 0x044fe20000010100 */
[C---:B------:R-:W-:Y:S01]  /*0e50*/  FADD.FTZ R0, -R176.reuse, R172 ;  /* 0x000000acb0007221 */ /* 0x040fe20000010100 */
[----:B------:R-:W-:Y:S02]  /*0e60*/  FADD.FTZ R174, -R176, R174 ;  /* 0x000000aeb0ae7221 */ /* 0x000fe40000010100 */
[----:B------:R-:W-:Y:S01]  /*0e70*/  FMUL.FTZ R191, R173, UR23 ;  /* 0x00000017adbf7c20 */ /* 0x000fe20008410000 */
[----:B------:R-:W-:Y:S01]  /*0e80*/  FMUL.FTZ R0, R0, UR23 ;  /* 0x0000001700007c20 */ /* 0x000fe20008410000 */
        /* <DEDUP_REMOVED lines=9> */
[----:B------:R-:W-:Y:S01]  /*0f20*/  FADD.FTZ R78, R78, R170 ;  /* 0x000000aa4e4e7221 */ /* 0x000fe20000010000 */
[----:B------:R-:W-:Y:S01]  /*0f30*/  FFMA.FTZ R106, R170, R186, R106 ;  /* 0x000000baaa6a7223 */ /* 0x000fe2000001006a */
[----:B----4-:R-:W-:Y:S01]  /*0f40*/  FMUL.FTZ R219, R183, R170 ;  /* 0x000000aab7db7220 */ /* 0x010fe20000410000 */
        /* <DEDUP_REMOVED lines=9> */
[----:B------:R-:W-:Y:S01]  /*0fe0*/  FFMA.FTZ R107, R171, R21, R107 ;  /* 0x00000015ab6b7223 */ /* 0x000fe2000001006b */
[----:B------:R-:W-:-:S07]  /*0ff0*/  FFMA.FTZ R177, R21, R218, R168 ;  /* 0x000000da15b17223 */ /* 0x000fce00000100a8 */
.L_x_13856:
[----:B------:R-:W-:Y:S05]  /*1000*/  BSYNC.RECONVERGENT B0 ;  /* 0x0000000000007941 */ /* 0x000fea0003800200 */
.L_x_13855:
        /* <DEDUP_REMOVED lines=11> */
[----:B------:R0:W4:Y:S02]  /*10c0*/  LDG.E.128 R168, desc[UR14][R18.64] ;  /* 0x0000000e12a87981 */ /* 0x000124000c1e1d00 */
[----:B0-----:R-:W-:-:S05]  /*10d0*/  @P4 IMAD.WIDE.U32 R18, R178, 0x10, R180 ;  /* 0x00000010b2124825 */ /* 0x001fca00078e00b4 */
[----:B------:R2:W5:Y:S02]  /*10e0*/  @P4 LDG.E.128 R140, desc[UR14][R18.64] ;  /* 0x0000000e128c4981 */ /* 0x000564000c1e1d00 */
[----:B--2---:R-:W-:-:S05]  /*10f0*/  IMAD.WIDE.U32 R18, R178, 0x4, R182 ;  /* 0x00000004b2127825 */ /* 0x004fca00078e00b6 */
[----:B------:R0:W5:Y:S01]  /*1100*/  LDG.E R20, desc[UR14][R18.64] ;  /* 0x0000000e12147981 */ /* 0x000162000c1e1900 */
[----:B------:R-:W-:Y:S01]  /*1110*/  IADD3 R178, PT, PT, R178, 0x100, RZ ;  /* 0x00000100b2b27810 */ /* 0x000fe20007ffe0ff */
[C---:B---3--:R-:W-:Y:S01]  /*1120*/  FADD.FTZ R172, -R176.reuse, R172 ;  /* 0x000000acb0ac7221 */ /* 0x048fe20000010100 */
[----:B------:R-:W-:-:S03]  /*1130*/  FADD.FTZ R173, -R176, R173 ;  /* 0x000000adb0ad7221 */ /* 0x000fc60000010100 */
[----:B------:R-:W-:Y:S01]  /*1140*/  FMUL.FTZ R196, R172, UR23 ;  /* 0x00000017acc47c20 */ /* 0x000fe20008410000 */
[----:B------:R-:W-:Y:S01]  /*1150*/  FMUL.FTZ R190, R173, UR23 ;  /* 0x00000017adbe7c20 */ /* 0x000fe20008410000 */
[----:B------:R-:W-:Y:S01]  /*1160*/  FADD.FTZ R174, -R176, R174 ;  /* 0x000000aeb0ae7221 */ /* 0x000fe20000010100 */
[----:B----45:R-:W-:Y:S01]  /*1170*/  FMUL.FTZ R226, R248, R168 ;  /* 0x000000a8f8e27220 */ /* 0x030fe20000410000 */
[----:B------:R-:W-:Y:S01]  /*1180*/  FADD.FTZ R72, R72, R168 ;  /* 0x000000a848487221 */ /* 0x000fe20000010000 */
[----:B------:R-:W-:Y:S01]  /*1190*/  FFMA.FTZ R100, R168, R196, R100 ;  /* 0x000000c4a8647223 */ /* 0x000fe20000010064 */
[----:B------:R-:W-:Y:S01]  /*11a0*/  FMUL.FTZ R215, R249, R169 ;  /* 0x000000a9f9d77220 */ /* 0x000fe20000410000 */
[----:B------:R-:W-:Y:S01]  /*11b0*/  FADD.FTZ R168, R179, R226 ;  /* 0x000000e2b3a87221 */ /* 0x000fe20000010000 */
[----:B------:R-:W-:Y:S01]  /*11c0*/  FFMA.FTZ R177, R196, R226, R177 ;  /* 0x000000e2c4b17223 */ /* 0x000fe200000100b1 */
[----:B------:R-:W-:Y:S01]  /*11d0*/  FADD.FTZ R73, R73, R169 ;  /* 0x000000a949497221 */ /* 0x000fe20000010000 */
[----:B------:R-:W-:Y:S01]  /*11e0*/  FFMA.FTZ R101, R169, R190, R101 ;  /* 0x000000bea9657223 */ /* 0x000fe20000010065 */
[----:B0-----:R-:W-:Y:S01]  /*11f0*/  FMUL.FTZ R19, R174, UR23 ;  /* 0x00000017ae137c20 */ /* 0x001fe20008410000 */
[----:B------:R-:W-:Y:S01]  /*1200*/  FADD.FTZ R169, R168, R215 ;  /* 0x000000d7a8a97221 */ /* 0x000fe20000010000 */
[----:B------:R-:W-:Y:S01]  /*1210*/  FADD.FTZ R175, -R176, R175 ;  /* 0x000000afb0af7221 */ /* 0x000fe20000010100 */
        /* <DEDUP_REMOVED lines=12> */
.L_x_13858:
[----:B------:R-:W-:Y:S05]  /*12e0*/  BSYNC.RECONVERGENT B0 ;  /* 0x0000000000007941 */ /* 0x000fea0003800200 */
.L_x_13857:
        /* <DEDUP_REMOVED lines=14> */
[----:B--2---:R-:W-:-:S06]  /*13d0*/  IMAD.WIDE.U32 R16, R178, 0x4, R182 ;  /* 0x00000004b2107825 */ /* 0x004fcc00078e00b6 */
[----:B------:R0:W5:Y:S01]  /*13e0*/  LDG.E R17, desc[UR14][R16.64] ;  /* 0x0000000e10117981 */ /* 0x000162000c1e1900 */
[----:B------:R-:W-:Y:S01]  /*13f0*/  IADD3 R178, PT, PT, R178, 0x100, RZ ;  /* 0x00000100b2b27810 */ /* 0x000fe20007ffe0ff */
[C---:B---3--:R-:W-:Y:S01]  /*1400*/  FADD.FTZ R172, -R176.reuse, R172 ;  /* 0x000000acb0ac7221 */ /* 0x048fe20000010100 */
[----:B------:R-:W-:-:S03]  /*1410*/  FADD.FTZ R173, -R176, R173 ;  /* 0x000000adb0ad7221 */ /* 0x000fc60000010100 */
[----:B------:R-:W-:Y:S01]  /*1420*/  FMUL.FTZ R195, R172, UR23 ;  /* 0x00000017acc37c20 */ /* 0x000fe20008410000 */
[----:B------:R-:W-:Y:S01]  /*1430*/  FADD.FTZ R174, -R176, R174 ;  /* 0x000000aeb0ae7221 */ /* 0x000fe20000010100 */
[----:B----45:R-:W-:Y:S01]  /*1440*/  FMUL.FTZ R225, R244, R168 ;  /* 0x000000a8f4e17220 */ /* 0x030fe20000410000 */
[----:B------:R-:W-:Y:S01]  /*1450*/  FADD.FTZ R68, R68, R168 ;  /* 0x000000a844447221 */ /* 0x000fe20000010000 */
[----:B------:R-:W-:Y:S01]  /*1460*/  FFMA.FTZ R96, R168, R195, R96 ;  /* 0x000000c3a8607223 */ /* 0x000fe20000010060 */
[----:B------:R-:W-:Y:S01]  /*1470*/  FMUL.FTZ R213, R245, R169 ;  /* 0x000000a9f5d57220 */ /* 0x000fe20000410000 */
[----:B------:R-:W-:Y:S01]  /*1480*/  FADD.FTZ R168, R179, R225 ;  /* 0x000000e1b3a87221 */ /* 0x000fe20000010000 */
[----:B------:R-:W-:Y:S01]  /*1490*/  FMUL.FTZ R188, R173, UR23 ;  /* 0x00000017adbc7c20 */ /* 0x000fe20008410000 */
[----:B------:R-:W-:Y:S01]  /*14a0*/  FFMA.FTZ R177, R195, R225, R177 ;  /* 0x000000e1c3b17223 */ /* 0x000fe200000100b1 */
[----:B------:R-:W-:Y:S01]  /*14b0*/  FMUL.FTZ R209, R246, R170 ;  /* 0x000000aaf6d17220 */ /* 0x000fe20000410000 */
[----:B------:R-:W-:Y:S01]  /*14c0*/  FADD.FTZ R168, R168, R213 ;  /* 0x000000d5a8a87221 */ /* 0x000fe20000010000 */
[----:B------:R-:W-:Y:S01]  /*14d0*/  FADD.FTZ R15, -R176, R175 ;  /* 0x000000afb00f7221 */ /* 0x000fe20000010100 */
[----:B0-----:R-:W-:Y:S01]  /*14e0*/  FMUL.FTZ R16, R174, UR23 ;  /* 0x00000017ae107c20 */ /* 0x001fe20008410000 */
        /* <DEDUP_REMOVED lines=13> */
.L_x_13860:
[----:B------:R-:W-:Y:S05]  /*15c0*/  BSYNC.RECONVERGENT B0 ;  /* 0x0000000000007941 */ /* 0x000fea0003800200 */
.L_x_13859:
        /* <DEDUP_REMOVED lines=20> */
[----:B------:R-:W-:Y:S01]  /*1710*/  FADD.FTZ R174, -R176, R174 ;  /* 0x000000aeb0ae7221 */ /* 0x000fe20000010100 */
[----:B------:R-:W-:Y:S01]  /*1720*/  FMUL.FTZ R187, R173, UR23 ;  /* 0x00000017adbb7c20 */ /* 0x000fe20008410000 */
[----:B----45:R-:W-:Y:S01]  /*1730*/  FMUL.FTZ R224, R240, R168 ;  /* 0x000000a8f0e07220 */ /* 0x030fe20000410000 */
[----:B------:R-:W-:Y:S01]  /*1740*/  FADD.FTZ R64, R64, R168 ;  /* 0x000000a840407221 */ /* 0x000fe20000010000 */
[----:B------:R-:W-:Y:S01]  /*1750*/  FFMA.FTZ R92, R168, R194, R92 ;  /* 0x000000c2a85c7223 */ /* 0x000fe2000001005c */
[----:B------:R-:W-:Y:S01]  /*1760*/  FMUL.FTZ R212, R241, R169 ;  /* 0x000000a9f1d47220 */ /* 0x000fe20000410000 */
[----:B------:R-:W-:Y:S01]  /*1770*/  FADD.FTZ R179, R179, R224 ;  /* 0x000000e0b3b37221 */ /* 0x000fe20000010000 */
[----:B------:R-:W-:Y:S01]  /*1780*/  FFMA.FTZ R168, R194, R224, R177 ;  /* 0x000000e0c2a87223 */ /* 0x000fe200000100b1 */
[----:B0-----:R-:W-:Y:S01]  /*1790*/  FMUL.FTZ R13, R174, UR23 ;  /* 0x00000017ae0d7c20 */ /* 0x001fe20008410000 */
[----:B------:R-:W-:Y:S01]  /*17a0*/  FADD.FTZ R175, -R176, R175 ;  /* 0x000000afb0af7221 */ /* 0x000fe20000010100 */
        /* <DEDUP_REMOVED lines=15> */
.L_x_13862:
[----:B------:R-:W-:Y:S05]  /*18a0*/  BSYNC.RECONVERGENT B0 ;  /* 0x0000000000007941 */ /* 0x000fea0003800200 */
.L_x_13861:
[----:B------:R-:W-:Y:S04]  /*18b0*/  BSSY.RECONVERGENT B0, `(.L_x_13863) ;  /* 0x000002d000007945 */ /* 0x000fe80003800200 */
[----:B------:R-:W-:Y:S05]  /*18c0*/  @!P3 BRA `(.L_x_13864) ;  /* 0x0000000000acb947 */ /* 0x000fea0003800000 */
[----:B------:R-:W0:Y:S01]  /*18d0*/  LDC.64 R10, c[0x0][0x3a8] ;  /* 0x0000ea00ff0a7b82 */ /* 0x000e220000000a00 */
[----:B------:R-:W-:-:S04]  /*18e0*/  ISETP.NE.U32.AND P4, PT, RZ, UR18, PT ;  /* 0x00000012ff007c0c */ /* 0x000fc8000bf85070 */
[----:B------:R-:W-:-:S03]  /*18f0*/  ISETP.NE.AND.EX P4, PT, RZ, UR19, PT, P4 ;  /* 0x00000013ff007c0c */ /* 0x000fc6000bf85340 */
[----:B------:R-:W1:Y:S08]  /*1900*/  LDC.64 R8, c[0x0][0x428] ;  /* 0x00010a00ff087b82 */ /* 0x000e700000000a00 */
[----:B------:R-:W2:Y:S01]  /*1910*/  LDC.64 R180, c[0x0][0x3b0] ;  /* 0x0000ec00ffb47b82 */ /* 0x000ea20000000a00 */
[----:B0-----:R-:W-:-:S05]  /*1920*/  IMAD.WIDE.U32 R10, R178, 0x10, R10 ;  /* 0x00000010b20a7825 */ /* 0x001fca00078e000a */
[----:B------:R0:W3:Y:S01]  /*1930*/  LDG.E.128 R172, desc[UR14][R10.64] ;  /* 0x0000000e0aac7981 */ /* 0x0000e2000c1e1d00 */
[----:B-1----:R-:W-:-:S05]  /*1940*/  IMAD.WIDE.U32 R8, R178, 0x10, R8 ;  /* 0x00000010b2087825 */ /* 0x002fca00078e0008 */
[----:B------:R1:W4:Y:S01]  /*1950*/  LDG.E.128 R168, desc[UR14][R8.64] ;  /* 0x0000000e08a87981 */ /* 0x000322000c1e1d00 */
[----:B0-----:R-:W1:Y:S02]  /*1960*/  @P4 LDC.64 R10, c[0x0][0x438] ;  /* 0x00010e00ff0a4b82 */ /* 0x001e640000000a00 */
[----:B-1----:R-:W-:-:S05]  /*1970*/  @P4 IMAD.WIDE.U32 R8, R178, 0x10, R10 ;  /* 0x00000010b2084825 */ /* 0x002fca00078e000a */
[----:B------:R2:W5:Y:S02]  /*1980*/  @P4 LDG.E.128 R152, desc[UR14][R8.64] ;  /* 0x0000000e08984981 */ /* 0x000564000c1e1d00 */
[----:B--2---:R-:W-:-:S05]  /*1990*/  IMAD.WIDE.U32 R8, R178, 0x4, R180 ;  /* 0x00000004b2087825 */ /* 0x004fca00078e00b4 */
[----:B------:R0:W5:Y:S01]  /*19a0*/  LDG.E R11, desc[UR14][R8.64] ;  /* 0x0000000e080b7981 */ /* 0x000162000c1e1900 */
[----:B------:R-:W-:Y:S01]  /*19b0*/  IADD3 R178, PT, PT, R178, 0x100, RZ ;  /* 0x00000100b2b27810 */ /* 0x000fe20007ffe0ff */
[C---:B---3--:R-:W-:Y:S01]  /*19c0*/  FADD.FTZ R172, -R176.reuse, R172 ;  /* 0x000000acb0ac7221 */ /* 0x048fe20000010100 */
[C---:B------:R-:W-:Y:S01]  /*19d0*/  FADD.FTZ R174, -R176.reuse, R174 ;  /* 0x000000aeb0ae7221 */ /* 0x040fe20000010100 */
[----:B------:R-:W-:Y:S02]  /*19e0*/  FADD.FTZ R173, -R176, R173 ;  /* 0x000000adb0ad7221 */ /* 0x000fe40000010100 */
[----:B------:R-:W-:Y:S01]  /*19f0*/  FMUL.FTZ R193, R172, UR23 ;  /* 0x00000017acc17c20 */ /* 0x000fe20008410000 */
[----:B0-----:R-:W-:Y:S01]  /*1a00*/  FMUL.FTZ R9, R174, UR23 ;  /* 0x00000017ae097c20 */ /* 0x001fe20008410000 */
[----:B----45:R-:W-:Y:S01]  /*1a10*/  FMUL.FTZ R223, R236, R168 ;  /* 0x000000a8ecdf7220 */ /* 0x030fe20000410000 */
        /* <DEDUP_REMOVED lines=22> */
.L_x_13864:
[----:B------:R-:W-:Y:S05]  /*1b80*/  BSYNC.RECONVERGENT B0 ;  /* 0x0000000000007941 */ /* 0x000fea0003800200 */
.L_x_13863:
[----:B------:R-:W-:Y:S01]  /*1b90*/  ISETP.GE.U32.AND P4, PT, R184, 0x600, PT ;  /* 0x00000600b800780c */ /* 0x000fe20003f86070 */
[----:B------:R-:W-:-:S12]  /*1ba0*/  BSSY.RECONVERGENT B0, `(.L_x_13865) ;  /* 0x000002d000007945 */ /* 0x000fd80003800200 */
[----:B------:R-:W-:Y:S05]  /*1bb0*/  @!P4 BRA `(.L_x_13866) ;  /* 0x0000000000acc947 */ /* 0x000fea0003800000 */
[----:B------:R-:W-:Y:S01]  /*1bc0*/  ISETP.NE.U32.AND P6, PT, RZ, UR18, PT ;  /* 0x00000012ff007c0c */ /* 0x000fe2000bfc5070 */
[----:B------:R-:W0:Y:S03]  /*1bd0*/  LDC.64 R6, c[0x0][0x3a8] ;  /* 0x0000ea00ff067b82 */ /* 0x000e260000000a00 */
[----:B------:R-:W-:-:S13]  /*1be0*/  ISETP.NE.AND.EX P6, PT, RZ, UR19, PT, P6 ;  /* 0x00000013ff007c0c */ /* 0x000fda000bfc5360 */
[----:B------:R-:W1:Y:S02]  /*1bf0*/  @P6 LDC.64 R4, c[0x0][0x438] ;  /* 0x00010e00ff046b82 */ /* 0x000e640000000a00 */
[----:B-1----:R-:W-:-:S05]  /*1c00*/  @P6 IMAD.WIDE.U32 R4, R178, 0x10, R4 ;  /* 0x00000010b2046825 */ /* 0x002fca00078e0004 */
[----:B------:R1:W5:Y:S01]  /*1c10*/  @P6 LDG.E.128 R156, desc[UR14][R4.64] ;  /* 0x0000000e049c6981 */ /* 0x000362000c1e1d00 */
[----:B0-----:R-:W-:-:S05]  /*1c20*/  IMAD.WIDE.U32 R6, R178, 0x10, R6 ;  /* 0x00000010b2067825 */ /* 0x001fca00078e0006 */
[----:B------:R-:W2:Y:S01]  /*1c30*/  LDG.E.128 R172, desc[UR14][R6.64] ;  /* 0x0000000e06ac7981 */ /* 0x000ea2000c1e1d00 */
[----:B-1----:R-:W0:Y:S02]  /*1c40*/  LDC.64 R4, c[0x0][0x428] ;  /* 0x00010a00ff047b82 */ /* 0x002e240000000a00 */
[----:B0-----:R-:W-:-:S05]  /*1c50*/  IMAD.WIDE.U32 R4, R178, 0x10, R4 ;  /* 0x00000010b2047825 */ /* 0x001fca00078e0004 */
[----:B------:R0:W3:Y:S02]  /*1c60*/  LDG.E.128 R168, desc[UR14][R4.64] ;  /* 0x0000000e04a87981 */ /* 0x0000e4000c1e1d00 */
[----:B0-----:R-:W0:Y:S02]  /*1c70*/  LDC.64 R4, c[0x0][0x3b0] ;  /* 0x0000ec00ff047b82 */ /* 0x001e240000000a00 */
[----:B0-----:R-:W-:-:S05]  /*1c80*/  IMAD.WIDE.U32 R4, R178, 0x4, R4 ;  /* 0x00000004b2047825 */ /* 0x001fca00078e0004 */
[----:B------:R0:W5:Y:S01]  /*1c90*/  LDG.E R7, desc[UR14][R4.64] ;  /* 0x0000000e04077981 */ /* 0x000162000c1e1900 */
[----:B------:R-:W-:Y:S01]  /*1ca0*/  IADD3 R178, PT, PT, R178, 0x100, RZ ;  /* 0x00000100b2b27810 */ /* 0x000fe20007ffe0ff */
[C---:B--2---:R-:W-:Y:S01]  /*1cb0*/  FADD.FTZ R172, -R176.reuse, R172 ;  /* 0x000000acb0ac7221 */ /* 0x044fe20000010100 */
[----:B------:R-:W-:-:S03]  /*1cc0*/  FADD.FTZ R173, -R176, R173 ;  /* 0x000000adb0ad7221 */ /* 0x000fc60000010100 */
[----:B------:R-:W-:Y:S01]  /*1cd0*/  FMUL.FTZ R192, R172, UR23 ;  /* 0x00000017acc07c20 */ /* 0x000fe20008410000 */
[----:B------:R-:W-:Y:S01]  /*1ce0*/  FMUL.FTZ R6, R173, UR23 ;  /* 0x00000017ad067c20 */ /* 0x000fe20008410000 */
[C---:B------:R-:W-:Y:S01]  /*1cf0*/  FADD.FTZ R174, -R176.reuse, R174 ;  /* 0x000000aeb0ae7221 */ /* 0x040fe20000010100 */
[----:B------:R-:W-:-:S03]  /*1d00*/  FADD.FTZ R175, -R176, R175 ;  /* 0x000000afb0af7221 */ /* 0x000fc60000010100 */
[----:B0-----:R-:W-:Y:S01]  /*1d10*/  FMUL.FTZ R5, R174, UR23 ;  /* 0x00000017ae057c20 */ /* 0x001fe20008410000 */
[----:B------:R-:W-:Y:S01]  /*1d20*/  FMUL.FTZ R4, R175, UR23 ;  /* 0x00000017af047c20 */ /* 0x000fe20008410000 */
[----:B---3-5:R-:W-:Y:S01]  /*1d30*/  FMUL.FTZ R222, R232, R168 ;  /* 0x000000a8e8de7220 */ /* 0x028fe20000410000 */
        /* <DEDUP_REMOVED lines=19> */
.L_x_13866:
[----:B------:R-:W-:Y:S05]  /*1e70*/  BSYNC.RECONVERGENT B0 ;  /* 0x0000000000007941 */ /* 0x000fea0003800200 */
.L_x_13865:
        /* <DEDUP_REMOVED lines=16> */
[----:B0-----:R-:W-:-:S06]  /*1f80*/  IMAD.WIDE.U32 R2, R178, 0x4, R2 ;  /* 0x00000004b2027825 */ /* 0x001fcc00078e0002 */
[----:B------:R0:W5:Y:S01]  /*1f90*/  LDG.E R3, desc[UR14][R2.64] ;  /* 0x0000000e02037981 */ /* 0x000162000c1e1900 */
[C---:B--2---:R-:W-:Y:S01]  /*1fa0*/  FADD.FTZ R172, -R176.reuse, R172 ;  /* 0x000000acb0ac7221 */ /* 0x044fe20000010100 */
[----:B------:R-:W-:-:S03]  /*1fb0*/  FADD.FTZ R173, -R176, R173 ;  /* 0x000000adb0ad7221 */ /* 0x000fc60000010100 */
[----:B------:R-:W-:Y:S01]  /*1fc0*/  FMUL.FTZ R189, R172, UR23 ;  /* 0x00000017acbd7c20 */ /* 0x000fe20008410000 */
[C---:B------:R-:W-:Y:S01]  /*1fd0*/  FADD.FTZ R174, -R176.reuse, R174 ;  /* 0x000000aeb0ae7221 */ /* 0x040fe20000010100 */
[----:B0-----:R-:W-:Y:S01]  /*1fe0*/  FMUL.FTZ R2, R173, UR23 ;  /* 0x00000017ad027c20 */ /* 0x001fe20008410000 */
[----:B------:R-:W-:Y:S02]  /*1ff0*/  FADD.FTZ R175, -R176, R175 ;  /* 0x000000afb0af7221 */ /* 0x000fe40000010100 */
[----:B------:R-:W-:Y:S02]  /*2000*/  FMUL.FTZ R198, R174, UR23 ;  /* 0x00000017aec67c20 */ /* 0x000fe40008410000 */
[----:B------:R-:W-:Y:S01]  /*2010*/  FMUL.FTZ R197, R175, UR23 ;  /* 0x00000017afc57c20 */ /* 0x000fe20008410000 */
[----:B---3-5:R-:W-:Y:S01]  /*2020*/  FMUL.FTZ R221, R228, R168 ;  /* 0x000000a8e4dd7220 */ /* 0x028fe20000410000 */
[----:B------:R-:W-:-:S03]  /*2030*/  FMUL.FTZ R216, R229, R169 ;  /* 0x000000a9e5d87220 */ /* 0x000fc60000410000 */
[----:B------:R-:W-:Y:S01]  /*2040*/  FADD.FTZ R179, R179, R221 ;  /* 0x000000ddb3b37221 */ /* 0x000fe20000010000 */
[----:B------:R-:W-:Y:S01]  /*2050*/  FFMA.FTZ R177, R189, R221, R177 ;  /* 0x000000ddbdb17223 */ /* 0x000fe200000100b1 */
[----:B------:R-:W-:Y:S02]  /*2060*/  FMUL.FTZ R206, R230, R170 ;  /* 0x000000aae6ce7220 */ /* 0x000fe40000410000 */
        /* <DEDUP_REMOVED lines=15> */
.L_x_13868:
[----:B------:R-:W-:Y:S05]  /*2160*/  BSYNC.RECONVERGENT B0 ;  /* 0x0000000000007941 */ /* 0x000fea0003800200 */
.L_x_13867:
        /* <DEDUP_REMOVED lines=31> */
.L_x_13870:
[----:B------:R-:W-:Y:S05]  /*2360*/  BSYNC.RECONVERGENT B0 ;  /* 0x0000000000007941 */ /* 0x000fea0003800200 */
.L_x_13869:
        /* <DEDUP_REMOVED lines=51> */
[----:B-----5:R-:W-:Y:S01]  /*26a0*/  LOP3.LUT P6, RZ, R22, 0xff, RZ, 0xc0, !PT ;  /* 0x000000ff16ff7812 */ /* 0x020fe200078cc0ff */
[----:B------:R-:W-:Y:S01]  /*26b0*/  FFMA.FTZ R177, R21, UR4, R185 ;  /* 0x0000000415b17c23 */ /* 0x000fe200080100b9 */
[----:B------:R-:W-:Y:S01]  /*26c0*/  FADD.FTZ R172, R199, -R172 ;  /* 0x800000acc7ac7221 */ /* 0x000fe20000010000 */
[----:B------:R-:W-:Y:S02]  /*26d0*/  FADD.FTZ R175, R220, -R175 ;  /* 0x800000afdcaf7221 */ /* 0x000fe40000010000 */
[----:B------:R-:W-:Y:S01]  /*26e0*/  FADD.FTZ R177, R218, -R177 ;  /* 0x800000b1dab17221 */ /* 0x000fe20000010000 */
[----:B------:R-:W-:Y:S01]  /*26f0*/  FMUL.FTZ R172, R172, UR23 ;  /* 0x00000017acac7c20 */ /* 0x000fe20008410000 */
[----:B------:R-:W-:Y:S02]  /*2700*/  FMUL.FTZ R175, R175, UR23 ;  /* 0x00000017afaf7c20 */ /* 0x000fe40008410000 */
[----:B------:R-:W-:Y:S01]  /*2710*/  FMUL.FTZ R177, R177, UR23 ;  /* 0x00000017b1b17c20 */ /* 0x000fe20008410000 */
[----:B------:R-:W-:Y:S01]  /*2720*/  FMUL.FTZ R172, R172, UR12 ;  /* 0x0000000cacac7c20 */ /* 0x000fe20008410000 */
[----:B------:R-:W-:-:S02]  /*2730*/  FMUL.FTZ R175, R175, UR12 ;  /* 0x0000000cafaf7c20 */ /* 0x000fc40008410000 */
[----:B------:R-:W-:Y:S01]  /*2740*/  FMUL.FTZ R177, R177, UR12 ;  /* 0x0000000cb1b17c20 */ /* 0x000fe20008410000 */
[----:B------:R-:W-:-:S04]  /*2750*/  FMUL.FTZ R173, R172, UR22 ;  /* 0x00000016acad7c20 */ /* 0x000fc80008410000 */
[-C--:B------:R-:W-:Y:S01]  /*2760*/  FMUL.FTZ R168, R168, R173.reuse ;  /* 0x000000ada8a87220 */ /* 0x080fe20000410000 */
[----:B------:R-:W-:-:S04]  /*2770*/  FMUL.FTZ R172, R132, R173 ;  /* 0x000000ad84ac7220 */ /* 0x000fc80000410000 */
[----:B------:R-:W-:Y:S02]  /*2780*/  FSEL R173, R168, RZ, P6 ;  /* 0x000000ffa8ad7208 */ /* 0x000fe40003000000 */
[----:B------:R-:W-:Y:S01]  /*2790*/  SEL R168, R172, RZ, P6 ;  /* 0x000000ffaca87207 */ /* 0x000fe20003000000 */
[----:B------:R-:W-:Y:S01]  /*27a0*/  FMUL.FTZ R172, R175, UR22 ;  /* 0x00000016afac7c20 */ /* 0x000fe20008410000 */
[----:B------:R-:W-:-:S03]  /*27b0*/  LOP3.LUT P6, RZ, R22, 0xff00, RZ, 0xc0, !PT ;  /* 0x0000ff0016ff7812 */ /* 0x000fc600078cc0ff */
[-C--:B------:R-:W-:Y:S01]  /*27c0*/  FMUL.FTZ R174, R169, R172.reuse ;  /* 0x000000aca9ae7220 */ /* 0x080fe20000410000 */
[----:B------:R-:W-:Y:S01]  /*27d0*/  FMUL.FTZ R169, R133, R172 ;  /* 0x000000ac85a97220 */ /* 0x000fe20000410000 */
[----:B------:R-:W-:-:S03]  /*27e0*/  FFMA.FTZ R172, R186, UR4, R185 ;  /* 0x00000004baac7c23 */ /* 0x000fc600080100b9 */
[----:B------:R-:W-:Y:S01]  /*27f0*/  FSEL R174, R174, RZ, P6 ;  /* 0x000000ffaeae7208 */ /* 0x000fe20003000000 */
[----:B------:R-:W-:Y:S01]  /*2800*/  FADD.FTZ R172, R219, -R172 ;  /* 0x800000acdbac7221 */ /* 0x000fe20000010000 */
[----:B------:R-:W-:Y:S02]  /*2810*/  SEL R169, R169, RZ, P6 ;  /* 0x000000ffa9a97207 */ /* 0x000fe40003000000 */
[----:B------:R-:W-:Y:S01]  /*2820*/  LOP3.LUT P6, RZ, R22, 0xff0000, RZ, 0xc0, !PT ;  /* 0x00ff000016ff7812 */ /* 0x000fe200078cc0ff */
[----:B------:R-:W-:-:S04]  /*2830*/  FMUL.FTZ R172, R172, UR23 ;  /* 0x00000017acac7c20 */ /* 0x000fc80008410000 */
[----:B------:R-:W-:-:S04]  /*2840*/  FMUL.FTZ R172, R172, UR12 ;  /* 0x0000000cacac7c20 */ /* 0x000fc80008410000 */
[----:B------:R-:W-:-:S04]  /*2850*/  FMUL.FTZ R175, R172, UR22 ;  /* 0x00000016acaf7c20 */ /* 0x000fc80008410000 */
[-C--:B------:R-:W-:Y:S01]  /*2860*/  FMUL.FTZ R170, R170, R175.reuse ;  /* 0x000000afaaaa7220 */ /* 0x080fe20000410000 */
[----:B------:R-:W-:-:S04]  /*2870*/  FMUL.FTZ R172, R134, R175 ;  /* 0x000000af86ac7220 */ /* 0x000fc80000410000 */
[----:B------:R-:W-:Y:S02]  /*2880*/  FSEL R175, R170, RZ, P6 ;  /* 0x000000ffaaaf7208 */ /* 0x000fe40003000000 */
[----:B------:R-:W-:Y:S01]  /*2890*/  SEL R170, R172, RZ, P6 ;  /* 0x000000ffacaa7207 */ /* 0x000fe20003000000 */
[----:B------:R-:W-:Y:S01]  /*28a0*/  FMUL.FTZ R172, R177, UR22 ;  /* 0x00000016b1ac7c20 */ /* 0x000fe20008410000 */
[----:B------:R-:W-:Y:S01]  /*28b0*/  ISETP.GE.U32.AND P6, PT, R22, 0x1000000, PT ;  /* 0x010000001600780c */ /* 0x000fe20003fc6070 */
[----:B------:R-:W-:Y:S02]  /*28c0*/  FADD.FTZ R50, R50, R175 ;  /* 0x000000af32327221 */ /* 0x000fe40000010000 */
[-C--:B------:R-:W-:Y:S01]  /*28d0*/  FMUL.FTZ R176, R171, R172.reuse ;  /* 0x000000acabb07220 */ /* 0x080fe20000410000 */
[----:B------:R-:W-:Y:S01]  /*28e0*/  FMUL.FTZ R171, R135, R172 ;  /* 0x000000ac87ab7220 */ /* 0x000fe20000410000 */
[----:B------:R-:W-:Y:S01]  /*28f0*/  FADD.FTZ R172, R48, R173 ;  /* 0x000000ad30ac7221 */ /* 0x000fe20000010000 */
[----:B------:R-:W-:-:S02]  /*2900*/  FADD.FTZ R173, R49, R174 ;  /* 0x000000ae31ad7221 */ /* 0x000fc40000010000 */
[----:B------:R-:W-:Y:S02]  /*2910*/  FSEL R176, R176, RZ, P6 ;  /* 0x000000ffb0b07208 */ /* 0x000fe40003000000 */
[----:B------:R-:W-:-:S03]  /*2920*/  SEL R171, R171, RZ, P6 ;  /* 0x000000ffabab7207 */ /* 0x000fc60003000000 */
[----:B------:R-:W-:Y:S01]  /*2930*/  FADD.FTZ R51, R51, R176 ;  /* 0x000000b033337221 */ /* 0x000fe20000010000 */
[----:B------:R-:W-:Y:S06]  /*2940*/  BRA `(.L_x_13876) ;  /* 0x0000000000b07947 */ /* 0x000fec0003800000 */
.L_x_13875:
[----:B------:R-:W-:Y:S01]  /*2950*/  FFMA.FTZ R164, R0, UR4, R185 ;  /* 0x0000000400a47c23 */ /* 0x000fe200080100b9 */
[----:B-----5:R-:W-:-:S03]  /*2960*/  LOP3.LUT P6, RZ, R22, 0xff, RZ, 0xc0, !PT ;  /* 0x000000ff16ff7812 */ /* 0x020fc600078cc0ff */
[----:B------:R-:W-:-:S04]  /*2970*/  FADD.FTZ R164, R199, -R164 ;  /* 0x800000a4c7a47221 */ /* 0x000fc80000010000 */
[----:B------:R-:W-:-:S04]  /*2980*/  FMUL.FTZ R164, R164, UR23 ;  /* 0x00000017a4a47c20 */ /* 0x000fc80008410000 */
[----:B------:R-:W-:-:S04]  /*2990*/  FMUL.FTZ R165, R164, UR12 ;  /* 0x0000000ca4a57c20 */ /* 0x000fc80008410000 */
[----:B------:R-:W-:-:S04]  /*29a0*/  FMUL.FTZ R165, R165, UR22 ;  /* 0x00000016a5a57c20 */ /* 0x000fc80008410000 */
[-C--:B------:R-:W-:Y:S01]  /*29b0*/  FMUL.FTZ R173, R168, R165.reuse ;  /* 0x000000a5a8ad7220 */ /* 0x080fe20000410000 */
[----:B------:R-:W-:-:S04]  /*29c0*/  FMUL.FTZ R165, R132, R165 ;  /* 0x000000a584a57220 */ /* 0x000fc80000410000 */
[----:B------:R-:W-:Y:S02]  /*29d0*/  FSEL R173, R173, RZ, P6 ;  /* 0x000000ffadad7208 */ /* 0x000fe40003000000 */
[----:B------:R-:W-:Y:S01]  /*29e0*/  SEL R168, R165, RZ, P6 ;  /* 0x000000ffa5a87207 */ /* 0x000fe20003000000 */
[----:B------:R-:W-:Y:S01]  /*29f0*/  FFMA.FTZ R165, R191, UR4, R185 ;  /* 0x00000004bfa57c23 */ /* 0x000fe200080100b9 */
[----:B------:R-:W-:-:S03]  /*2a00*/  LOP3.LUT P6, RZ, R22, 0xff00, RZ, 0xc0, !PT ;  /* 0x0000ff0016ff7812 */ /* 0x000fc600078cc0ff */
        /* <DEDUP_REMOVED lines=19> */
[----:B------:R-:W-:Y:S01]  /*2b40*/  ISETP.GE.U32.AND P6, PT, R22, 0x1000000, PT ;  /* 0x010000001600780c */ /* 0x000fe20003fc6070 */
[----:B------:R-:W-:Y:S02]  /*2b50*/  FADD.FTZ R50, R50, R175 ;  /* 0x000000af32327221 */ /* 0x000fe40000010000 */
[----:B------:R-:W-:-:S04]  /*2b60*/  FADD.FTZ R167, R218, -R167 ;  /* 0x800000a7daa77221 */ /* 0x000fc80000010000 */
[----:B------:R-:W-:-:S04]  /*2b70*/  FMUL.FTZ R167, R167, UR23 ;  /* 0x00000017a7a77c20 */ /* 0x000fc80008410000 */
[----:B------:R-:W-:-:S04]  /*2b80*/  FMUL.FTZ R172, R167, UR12 ;  /* 0x0000000ca7ac7c20 */ /* 0x000fc80008410000 */
[----:B------:R-:W-:-:S04]  /*2b90*/  FMUL.FTZ R172, R172, UR22 ;  /* 0x00000016acac7c20 */ /* 0x000fc80008410000 */
[-C--:B------:R-:W-:Y:S01]  /*2ba0*/  FMUL.FTZ R176, R171, R172.reuse ;  /* 0x000000acabb07220 */ /* 0x080fe20000410000 */
[----:B------:R-:W-:Y:S01]  /*2bb0*/  FMUL.FTZ R171, R135, R172 ;  /* 0x000000ac87ab7220 */ /* 0x000fe20000410000 */
[----:B------:R-:W-:Y:S01]  /*2bc0*/  FADD.FTZ R172, R48, R173 ;  /* 0x000000ad30ac7221 */ /* 0x000fe20000010000 */
[----:B------:R-:W-:Y:S02]  /*2bd0*/  FADD.FTZ R173, R49, R174 ;  /* 0x000000ae31ad7221 */ /* 0x000fe40000010000 */
[----:B------:R-:W-:Y:S02]  /*2be0*/  FSEL R176, R176, RZ, P6 ;  /* 0x000000ffb0b07208 */ /* 0x000fe40003000000 */
[----:B------:R-:W-:-:S03]  /*2bf0*/  SEL R171, R171, RZ, P6 ;  /* 0x000000ffabab7207 */ /* 0x000fc60003000000 */
[----:B------:R-:W-:-:S07]  /*2c00*/  FADD.FTZ R51, R51, R176 ;  /* 0x000000b033337221 */ /* 0x000fce0000010000 */
.L_x_13876:
[----:B------:R-:W0:Y:S02]  /*2c10*/  @P5 LDC.64 R48, c[0x0][0x478] ;  /* 0x00011e00ff305b82 */ /* 0x000e240000000a00 */
[----:B0-----:R-:W-:-:S05]  /*2c20*/  @P5 IMAD.WIDE.U32 R48, R23, 0x10, R48 ;  /* 0x0000001017305825 */ /* 0x001fca00078e0030 */
[----:B------:R0:W-:Y:S02]  /*2c30*/  @P5 STG.E.128 desc[UR14][R48.64], R164 ;  /* 0x000000a430005986 */ /* 0x0001e4000c101d0e */
[----:B0-----:R-:W0:Y:S02]  /*2c40*/  LDC.64 R48, c[0x0][0x468] ;  /* 0x00011a00ff307b82 */ /* 0x001e240000000a00 */
[C---:B0-----:R-:W-:Y:S01]  /*2c50*/  IMAD.WIDE.U32 R48, R23.reuse, 0x10, R48 ;  /* 0x0000001017307825 */ /* 0x041fe200078e0030 */
[----:B------:R-:W-:-:S04]  /*2c60*/  IADD3 R23, PT, PT, R23, 0x100, RZ ;  /* 0x0000010017177810 */ /* 0x000fc80007ffe0ff */
[----:B------:R0:W-:Y:S02]  /*2c70*/  STG.E.128 desc[UR14][R48.64], R168 ;  /* 0x000000a830007986 */ /* 0x0001e4000c101d0e */
[----:B0-----:R-:W-:Y:S02]  /*2c80*/  MOV R48, R172 ;  /* 0x000000ac00307202 */ /* 0x001fe40000000f00 */
[----:B------:R-:W-:-:S07]  /*2c90*/  MOV R49, R173 ;  /* 0x000000ad00317202 */ /* 0x000fce0000000f00 */
.L_x_13874:
[----:B------:R-:W-:Y:S05]  /*2ca0*/  BSYNC.RECONVERGENT B1 ;  /* 0x0000000000017941 */ /* 0x000fea0003800200 */
.L_x_13873:
[----:B------:R-:W-:Y:S04]  /*2cb0*/  BSSY.RECONVERGENT B1, `(.L_x_13877) ;  /* 0x000006a000017945 */ /* 0x000fe80003800200 */
[----:B------:R-:W-:Y:S05]  /*2cc0*/  @!P0 BRA `(.L_x_13878) ;  /* 0x0000000400a08947 */ /* 0x000fea0003800000 */
[----:B------:R-:W0:Y:S02]  /*2cd0*/  LDC.64 R168, c[0x0][0x390] ;  /* 0x0000e400ffa87b82 */ /* 0x000e240000000a00 */
[----:B0-----:R-:W-:-:S06]  /*2ce0*/  IMAD.WIDE.U32 R168, R23, 0x10, R168 ;  /* 0x0000001017a87825 */ /* 0x001fcc00078e00a8 */
[----:B------:R-:W5:Y:S01]  /*2cf0*/  LDG.E.128 R168, desc[UR14][R168.64] ;  /* 0x0000000ea8a87981 */ /* 0x000f62000c1e1d00 */
[----:B------:R-:W-:-:S04]  /*2d00*/  ISETP.NE.U32.AND P5, PT, RZ, UR20, PT ;  /* 0x00000014ff007c0c */ /* 0x000fc8000bfa5070 */
[----:B------:R-:W-:-:S13]  /*2d10*/  ISETP.NE.AND.EX P5, PT, RZ, UR21, PT, P5 ;  /* 0x00000015ff007c0c */ /* 0x000fda000bfa5350 */
[----:B------:R-:W-:Y:S05]  /*2d20*/  @!P5 BRA `(.L_x_13879) ;  /* 0x0000000000b4d947 */ /* 0x000fea0003800000 */
[--C-:B------:R-:W-:Y:S01]  /*2d30*/  FFMA.FTZ R165, R196, UR4, R185.reuse ;  /* 0x00000004c4a57c23 */ /* 0x100fe200080100b9 */
[--C-:B------:R-:W-:Y:S01]  /*2d40*/  FFMA.FTZ R166, R190, UR4, R185.reuse ;  /* 0x00000004bea67c23 */ /* 0x100fe200080100b9 */
[----:B------:R-:W-:Y:S01]  /*2d50*/  LOP3.LUT P6, RZ, R20, 0xff, RZ, 0xc0, !PT ;  /* 0x000000ff14ff7812 */ /* 0x000fe200078cc0ff */
[----:B------:R-:W-:Y:S01]  /*2d60*/  FFMA.FTZ R167, R19, UR4, R185 ;  /* 0x0000000413a77c23 */ /* 0x000fe200080100b9 */
[----:B------:R-:W-:Y:S01]  /*2d70*/  FADD.FTZ R165, R226, -R165 ;  /* 0x800000a5e2a57221 */ /* 0x000fe20000010000 */
[----:B------:R-:W-:Y:S01]  /*2d80*/  FADD.FTZ R166, R215, -R166 ;  /* 0x800000a6d7a67221 */ /* 0x000fe20000010000 */
[----:B------:R-:W-:Y:S01]  /*2d90*/  FFMA.FTZ R172, R18, UR4, R185 ;  /* 0x0000000412ac7c23 */ /* 0x000fe200080100b9 */
[----:B------:R-:W-:Y:S01]  /*2da0*/  FADD.FTZ R167, R210, -R167 ;  /* 0x800000a7d2a77221 */ /* 0x000fe20000010000 */
[----:B------:R-:W-:Y:S02]  /*2db0*/  FMUL.FTZ R164, R165, UR23 ;  /* 0x00000017a5a47c20 */ /* 0x000fe40008410000 */
[----:B------:R-:W-:-:S02]  /*2dc0*/  FADD.FTZ R172, R205, -R172 ;  /* 0x800000accdac7221 */ /* 0x000fc40000010000 */
[----:B------:R-:W-:-:S04]  /*2dd0*/  FMUL.FTZ R165, R164, UR12 ;  /* 0x0000000ca4a57c20 */ /* 0x000fc80008410000 */
[----:B------:R-:W-:-:S04]  /*2de0*/  FMUL.FTZ R165, R165, UR22 ;  /* 0x00000016a5a57c20 */ /* 0x000fc80008410000 */
[-C--:B-----5:R-:W-:Y:S01]  /*2df0*/  FMUL.FTZ R173, R168, R165.reuse ;  /* 0x000000a5a8ad7220 */ /* 0x0a0fe20000410000 */
[----:B------:R-:W-:-:S04]  /*2e00*/  FMUL.FTZ R165, R128, R165 ;  /* 0x000000a580a57220 */ /* 0x000fc80000410000 */
[----:B------:R-:W-:Y:S02]  /*2e10*/  FSEL R173, R173, RZ, P6 ;  /* 0x000000ffadad7208 */ /* 0x000fe40003000000 */
[----:B------:R-:W-:Y:S01]  /*2e20*/  SEL R168, R165, RZ, P6 ;  /* 0x000000ffa5a87207 */ /* 0x000fe20003000000 */
[----:B------:R-:W-:Y:S01]  /*2e30*/  FMUL.FTZ R165, R166, UR23 ;  /* 0x00000017a6a57c20 */ /* 0x000fe20008410000 */
[----:B------:R-:W-:-:S03]  /*2e40*/  LOP3.LUT P6, RZ, R20, 0xff00, RZ, 0xc0, !PT ;  /* 0x0000ff0014ff7812 */ /* 0x000fc600078cc0ff */
[----:B------:R-:W-:-:S04]  /*2e50*/  FMUL.FTZ R166, R165, UR12 ;  /* 0x0000000ca5a67c20 */ /* 0x000fc80008410000 */
[----:B------:R-:W-:-:S04]  /*2e60*/  FMUL.FTZ R166, R166, UR22 ;  /* 0x00000016a6a67c20 */ /* 0x000fc80008410000 */
[-C--:B------:R-:W-:Y:S01]  /*2e70*/  FMUL.FTZ R174, R169, R166.reuse ;  /* 0x000000a6a9ae7220 */ /* 0x080fe20000410000 */
        /* <DEDUP_REMOVED lines=22> */
[----:B------:R-:W-:Y:S01]  /*2fe0*/  FADD.FTZ R47, R47, R176 ;  /* 0x000000b02f2f7221 */ /* 0x000fe20000010000 */
[----:B------:R-:W-:Y:S06]  /*2ff0*/  BRA `(.L_x_13880) ;  /* 0x0000000000b07947 */ /* 0x000fec0003800000 */
.L_x_13879:
[--C-:B------:R-:W-:Y:S01]  /*3000*/  FFMA.FTZ R173, R196, UR4, R185.reuse ;  /* 0x00000004c4ad7c23 */ /* 0x100fe200080100b9 */
[----:B------:R-:W-:Y:S01]  /*3010*/  LOP3.LUT P6, RZ, R20, 0xff, RZ, 0xc0, !PT ;  /* 0x000000ff14ff7812 */ /* 0x000fe200078cc0ff */
[----:B------:R-:W-:Y:S02]  /*3020*/  FFMA.FTZ R175, R19, UR4, R185 ;  /* 0x0000000413af7c23 */ /* 0x000fe400080100b9 */
[----:B------:R-:W-:Y:S02]  /*3030*/  FADD.FTZ R173, R226, -R173 ;  /* 0x800000ade2ad7221 */ /* 0x000fe40000010000 */
[----:B------:R-:W-:Y:S02]  /*3040*/  FADD.FTZ R175, R210, -R175 ;  /* 0x800000afd2af7221 */ /* 0x000fe40000010000 */
[----:B------:R-:W-:Y:S02]  /*3050*/  FMUL.FTZ R173, R173, UR23 ;  /* 0x00000017adad7c20 */ /* 0x000fe40008410000 */
[----:B------:R-:W-:-:S02]  /*3060*/  FMUL.FTZ R175, R175, UR23 ;  /* 0x00000017afaf7c20 */ /* 0x000fc40008410000 */
[----:B------:R-:W-:Y:S02]  /*3070*/  FMUL.FTZ R173, R173, UR12 ;  /* 0x0000000cadad7c20 */ /* 0x000fe40008410000 */
[----:B------:R-:W-:Y:S02]  /*3080*/  FMUL.FTZ R175, R175, UR12 ;  /* 0x0000000cafaf7c20 */ /* 0x000fe40008410000 */
[----:B------:R-:W-:Y:S02]  /*3090*/  FMUL.FTZ R173, R173, UR22 ;  /* 0x00000016adad7c20 */ /* 0x000fe40008410000 */
[----:B------:R-:W-:Y:S02]  /*30a0*/  FMUL.FTZ R175, R175, UR22 ;  /* 0x00000016afaf7c20 */ /* 0x000fe40008410000 */
[-C--:B-----5:R-:W-:Y:S01]  /*30b0*/  FMUL.FTZ R168, R168, R173.reuse ;  /* 0x000000ada8a87220 */ /* 0x0a0fe20000410000 */
[----:B------:R-:W-:Y:S01]  /*30c0*/  FMUL.FTZ R172, R128, R173 ;  /* 0x000000ad80ac7220 */ /* 0x000fe20000410000 */
[----:B------:R-:W-:-:S03]  /*30d0*/  FMUL.FTZ R170, R170, R175 ;  /* 0x000000afaaaa7220 */ /* 0x000fc60000410000 */
        /* <DEDUP_REMOVED lines=9> */
[----:B------:R-:W-:Y:S01]  /*3170*/  FMUL.FTZ R169, R129, R172 ;  /* 0x000000ac81a97220 */ /* 0x000fe20000410000 */
[----:B------:R-:W-:-:S03]  /*3180*/  FMUL.FTZ R172, R130, R175 ;  /* 0x000000af82ac7220 */ /* 0x000fc60000410000 */
[----:B------:R-:W-:Y:S02]  /*3190*/  FSEL R174, R174, RZ, P6 ;  /* 0x000000ffaeae7208 */ /* 0x000fe40003000000 */
[----:B------:R-:W-:Y:S02]  /*31a0*/  SEL R169, R169, RZ, P6 ;  /* 0x000000ffa9a97207 */ /* 0x000fe40003000000 */
[----:B------:R-:W-:-:S04]  /*31b0*/  LOP3.LUT P6, RZ, R20, 0xff0000, RZ, 0xc0, !PT ;  /* 0x00ff000014ff7812 */ /* 0x000fc800078cc0ff */
        /* <DEDUP_REMOVED lines=16> */
.L_x_13880:
        /* <DEDUP_REMOVED lines=9> */
.L_x_13878:
[----:B------:R-:W-:Y:S05]  /*3350*/  BSYNC.RECONVERGENT B1 ;  /* 0x0000000000017941 */ /* 0x000fea0003800200 */
.L_x_13877:
        /* <DEDUP_REMOVED lines=9> */
[----:B------:R-:W-:Y:S01]  /*33f0*/  FFMA.FTZ R166, R188, UR4, R185 ;  /* 0x00000004bca67c23 */ /* 0x000fe200080100b9 */
[----:B------:R-:W-:Y:S02]  /*3400*/  LOP3.LUT P6, RZ, R17, 0xff, RZ, 0xc0, !PT ;  /* 0x000000ff11ff7812 */ /* 0x000fe400078cc0ff */
[----:B------:R-:W-:Y:S01]  /*3410*/  FADD.FTZ R164, R225, -R164 ;  /* 0x800000a4e1a47221 */ /* 0x000fe20000010000 */
[----:B------:R-:W-:-:S03]  /*3420*/  FADD.FTZ R166, R213, -R166 ;  /* 0x800000a6d5a67221 */ /* 0x000fc60000010000 */
[----:B------:R-:W-:-:S04]  /*3430*/  FMUL.FTZ R164, R164, UR23 ;  /* 0x00000017a4a47c20 */ /* 0x000fc80008410000 */
        /* <DEDUP_REMOVED lines=39> */
.L_x_13883:
        /* <DEDUP_REMOVED lines=9> */
[----:B------:R-:W-:-:S04]  /*3740*/  FMUL.FTZ R173, R172, UR22 ;  /* 0x00000016acad7c20 */ /* 0x000fc80008410000 */
[-C--:B-----5:R-:W-:Y:S01]  /*3750*/  FMUL.FTZ R168, R168, R173.reuse ;  /* 0x000000ada8a87220 */ /* 0x0a0fe20000410000 */
        /* <DEDUP_REMOVED lines=32> */
[----:B------:R-:W-:-:S07]  /*3960*/  FADD.FTZ R43, R43, R176 ;  /* 0x000000b02b2b7221 */ /* 0x000fce0000010000 */
.L_x_13884:
        /* <DEDUP_REMOVED lines=9> */
.L_x_13882:
[----:B------:R-:W-:Y:S05]  /*3a00*/  BSYNC.RECONVERGENT B1 ;  /* 0x0000000000017941 */ /* 0x000fea0003800200 */
.L_x_13881:
        /* <DEDUP_REMOVED lines=9> */
[----:B------:R-:W-:Y:S01]  /*3aa0*/  LOP3.LUT P6, RZ, R14, 0xff, RZ, 0xc0, !PT ;  /* 0x000000ff0eff7812 */ /* 0x000fe200078cc0ff */
[--C-:B------:R-:W-:Y:S01]  /*3ab0*/  FFMA.FTZ R167, R13, UR4, R185.reuse ;  /* 0x000000040da77c23 */ /* 0x100fe200080100b9 */
[----:B------:R-:W-:Y:S01]  /*3ac0*/  FFMA.FTZ R172, R12, UR4, R185 ;  /* 0x000000040cac7c23 */ /* 0x000fe200080100b9 */
[----:B------:R-:W-:Y:S02]  /*3ad0*/  FADD.FTZ R165, R224, -R165 ;  /* 0x800000a5e0a57221 */ /* 0x000fe40000010000 */
[----:B------:R-:W-:Y:S01]  /*3ae0*/  FADD.FTZ R167, R208, -R167 ;  /* 0x800000a7d0a77221 */ /* 0x000fe20000010000 */
[----:B------:R-:W-:Y:S01]  /*3af0*/  FADD.FTZ R172, R203, -R172 ;  /* 0x800000accbac7221 */ /* 0x000fe20000010000 */
[----:B------:R-:W-:-:S04]  /*3b00*/  FMUL.FTZ R164, R165, UR23 ;  /* 0x00000017a5a47c20 */ /* 0x000fc80008410000 */
[----:B------:R-:W-:-:S04]  /*3b10*/  FMUL.FTZ R165, R164, UR12 ;  /* 0x0000000ca4a57c20 */ /* 0x000fc80008410000 */
        /* <DEDUP_REMOVED lines=36> */
.L_x_13887:
[--C-:B------:R-:W-:Y:S01]  /*3d60*/  FFMA.FTZ R173, R194, UR4, R185.reuse ;  /* 0x00000004c2ad7c23 */ /* 0x100fe200080100b9 */
[----:B------:R-:W-:Y:S01]  /*3d70*/  FFMA.FTZ R175, R187, UR4, R185 ;  /* 0x00000004bbaf7c23 */ /* 0x000fe200080100b9 */
[----:B------:R-:W-:Y:S02]  /*3d80*/  LOP3.LUT P6, RZ, R14, 0xff, RZ, 0xc0, !PT ;  /* 0x000000ff0eff7812 */ /* 0x000fe400078cc0ff */
[----:B------:R-:W-:Y:S01]  /*3d90*/  FADD.FTZ R173, R224, -R173 ;  /* 0x800000ade0ad7221 */ /* 0x000fe20000010000 */
[----:B------:R-:W-:-:S03]  /*3da0*/  FADD.FTZ R175, R212, -R175 ;  /* 0x800000afd4af7221 */ /* 0x000fc60000010000 */
[----:B------:R-:W-:Y:S01]  /*3db0*/  FMUL.FTZ R173, R173, UR23 ;  /* 0x00000017adad7c20 */ /* 0x000fe20008410000 */
[----:B------:R-:W-:-:S03]  /*3dc0*/  FMUL.FTZ R175, R175, UR23 ;  /* 0x00000017afaf7c20 */ /* 0x000fc60008410000 */
[----:B------:R-:W-:Y:S01]  /*3dd0*/  FMUL.FTZ R173, R173, UR12 ;  /* 0x0000000cadad7c20 */ /* 0x000fe20008410000 */
[----:B------:R-:W-:-:S03]  /*3de0*/  FMUL.FTZ R175, R175, UR12 ;  /* 0x0000000cafaf7c20 */ /* 0x000fc60008410000 */
[----:B------:R-:W-:-:S04]  /*3df0*/  FMUL.FTZ R173, R173, UR22 ;  /* 0x00000016adad7c20 */ /* 0x000fc80008410000 */
[-C--:B-----5:R-:W-:Y:S01]  /*3e00*/  FMUL.FTZ R168, R168, R173.reuse ;  /* 0x000000ada8a87220 */ /* 0x0a0fe20000410000 */
[----:B------:R-:W-:-:S04]  /*3e10*/  FMUL.FTZ R172, R120, R173 ;  /* 0x000000ad78ac7220 */ /* 0x000fc80000410000 */
[----:B------:R-:W-:Y:S02]  /*3e20*/  FSEL R173, R168, RZ, P6 ;  /* 0x000000ffa8ad7208 */ /* 0x000fe40003000000 */
[----:B------:R-:W-:Y:S01]  /*3e30*/  SEL R168, R172, RZ, P6 ;  /* 0x000000ffaca87207 */ /* 0x000fe20003000000 */
[----:B------:R-:W-:Y:S01]  /*3e40*/  FMUL.FTZ R172, R175, UR22 ;  /* 0x00000016afac7c20 */ /* 0x000fe20008410000 */
[----:B------:R-:W-:Y:S01]  /*3e50*/  FFMA.FTZ R175, R13, UR4, R185 ;  /* 0x000000040daf7c23 */ /* 0x000fe200080100b9 */
[----:B------:R-:W-:Y:S02]  /*3e60*/  LOP3.LUT P6, RZ, R14, 0xff00, RZ, 0xc0, !PT ;  /* 0x0000ff000eff7812 */ /* 0x000fe400078cc0ff */
[-C--:B------:R-:W-:Y:S01]  /*3e70*/  FMUL.FTZ R174, R169, R172.reuse ;  /* 0x000000aca9ae7220 */ /* 0x080fe20000410000 */
[----:B------:R-:W-:Y:S01]  /*3e80*/  FADD.FTZ R175, R208, -R175 ;  /* 0x800000afd0af7221 */ /* 0x000fe20000010000 */
[----:B------:R-:W-:-:S03]  /*3e90*/  FMUL.FTZ R169, R121, R172 ;  /* 0x000000ac79a97220 */ /* 0x000fc60000410000 */
[----:B------:R-:W-:Y:S01]  /*3ea0*/  FMUL.FTZ R175, R175, UR23 ;  /* 0x00000017afaf7c20 */ /* 0x000fe20008410000 */
[----:B------:R-:W-:Y:S02]  /*3eb0*/  FSEL R174, R174, RZ, P6 ;  /* 0x000000ffaeae7208 */ /* 0x000fe40003000000 */
[----:B------:R-:W-:Y:S01]  /*3ec0*/  SEL R169, R169, RZ, P6 ;  /* 0x000000ffa9a97207 */ /* 0x000fe20003000000 */
[----:B------:R-:W-:Y:S01]  /*3ed0*/  FMUL.FTZ R175, R175, UR12 ;  /* 0x0000000cafaf7c20 */ /* 0x000fe20008410000 */
[----:B------:R-:W-:-:S03]  /*3ee0*/  LOP3.LUT P6, RZ, R14, 0xff0000, RZ, 0xc0, !PT ;  /* 0x00ff00000eff7812 */ /* 0x000fc600078cc0ff */
        /* <DEDUP_REMOVED lines=19> */
.L_x_13888:
        /* <DEDUP_REMOVED lines=9> */
.L_x_13886:
[----:B------:R-:W-:Y:S05]  /*40b0*/  BSYNC.RECONVERGENT B1 ;  /* 0x0000000000017941 */ /* 0x000fea0003800200 */
.L_x_13885:
        /* <DEDUP_REMOVED lines=53> */
.L_x_13891:
        /* <DEDUP_REMOVED lines=44> */
.L_x_13892:
        /* <DEDUP_REMOVED lines=9> */
.L_x_13890:
[----:B------:R-:W-:Y:S05]  /*4760*/  BSYNC.RECONVERGENT B1 ;  /* 0x0000000000017941 */ /* 0x000fea0003800200 */
.L_x_13889:
        /* <DEDUP_REMOVED lines=53> */
.L_x_13895:
        /* <DEDUP_REMOVED lines=44> */
.L_x_13896:
        /* <DEDUP_REMOVED lines=9> */
.L_x_13894:
[----:B------:R-:W-:Y:S05]  /*4e10*/  BSYNC.RECONVERGENT B1 ;  /* 0x0000000000017941 */ /* 0x000fea0003800200 */
.L_x_13893:
[----:B------:R-:W-:-:S13]  /*4e20*/  ISETP.NE.AND P5, PT, R227, RZ, PT ;  /* 0x000000ffe300720c */ /* 0x000fda0003fa5270 */
        /* <DEDUP_REMOVED lines=9> */
[----:B------:R-:W-:Y:S02]  /*4ec0*/  FFMA.FTZ R167, R198, UR4, R185 ;  /* 0x00000004c6a77c23 */ /* 0x000fe400080100b9 */
[----:B------:R-:W-:Y:S02]  /*4ed0*/  FADD.FTZ R164, R221, -R164 ;  /* 0x800000a4dda47221 */ /* 0x000fe40000010000 */
[----:B------:R-:W-:Y:S02]  /*4ee0*/  FADD.FTZ R167, R206, -R167 ;  /* 0x800000a7cea77221 */ /* 0x000fe40000010000 */
[----:B------:R-:W-:-:S04]  /*4ef0*/  FMUL.FTZ R164, R164, UR23 ;  /* 0x00000017a4a47c20 */ /* 0x000fc80008410000 */
[----:B------:R-:W-:-:S04]  /*4f00*/  FMUL.FTZ R165, R164, UR12 ;  /* 0x0000000ca4a57c20 */ /* 0x000fc80008410000 */
[----:B------:R-:W-:-:S04]  /*4f10*/  FMUL.FTZ R165, R165, UR22 ;  /* 0x00000016a5a57c20 */ /* 0x000fc80008410000 */
[-C--:B-----5:R-:W-:Y:S01]  /*4f20*/  FMUL.FTZ R173, R168, R165.reuse ;  /* 0x000000a5a8ad7220 */ /* 0x0a0fe20000410000 */
[----:B------:R-:W-:-:S04]  /*4f30*/  FMUL.FTZ R165, R108, R165 ;  /* 0x000000a56ca57220 */ /* 0x000fc80000410000 */
[----:B------:R-:W-:Y:S02]  /*4f40*/  FSEL R173, R173, RZ, P6 ;  /* 0x000000ffadad7208 */ /* 0x000fe40003000000 */
[----:B------:R-:W-:Y:S01]  /*4f50*/  SEL R168, R165, RZ, P6 ;  /* 0x000000ffa5a87207 */ /* 0x000fe20003000000 */
[--C-:B------:R-:W-:Y:S01]  /*4f60*/  FFMA.FTZ R165, R2, UR4, R185.reuse ;  /* 0x0000000402a57c23 */ /* 0x100fe200080100b9 */
[----:B------:R-:W-:Y:S01]  /*4f70*/  LOP3.LUT P6, RZ, R3, 0xff00, RZ, 0xc0, !PT ;  /* 0x0000ff0003ff7812 */ /* 0x000fe200078cc0ff */
[----:B------:R-:W-:Y:S01]  /*4f80*/  FFMA.FTZ R185, R197, UR4, R185 ;  /* 0x00000004c5b97c23 */ /* 0x000fe200080100b9 */
[----:B------:R-:W-:Y:S01]  /*4f90*/  FADD.FTZ R173, R24, R173 ;  /* 0x000000ad18ad7221 */ /* 0x000fe20000010000 */
[----:B------:R-:W-:Y:S02]  /*4fa0*/  FADD.FTZ R165, R216, -R165 ;  /* 0x800000a5d8a57221 */ /* 0x000fe40000010000 */
[----:B------:R-:W-:Y:S02]  /*4fb0*/  FADD.FTZ R185, R200, -R185 ;  /* 0x800000b9c8b97221 */ /* 0x000fe40000010000 */
        /* <DEDUP_REMOVED lines=8> */
[----:B------:R-:W-:Y:S01]  /*5040*/  LOP3.LUT P6, RZ, R3, 0xff0000, RZ, 0xc0, !PT ;  /* 0x00ff000003ff7812 */ /* 0x000fe200078cc0ff */
[----:B------:R-:W-:Y:S02]  /*5050*/  FADD.FTZ R172, R25, R172 ;  /* 0x000000ac19ac7221 */ /* 0x000fe40000010000 */
        /* <DEDUP_REMOVED lines=12> */
[----:B------:R-:W-:-:S04]  /*5120*/  FMUL.FTZ R176, R111, R174 ;  /* 0x000000ae6fb07220 */ /* 0x000fc80000410000 */
[----:B------:R-:W-:Y:S02]  /*5130*/  FSEL R174, R171, RZ, P6 ;  /* 0x000000ffabae7208 */ /* 0x000fe40003000000 */
[----:B------:R-:W-:-:S03]  /*5140*/  SEL R171, R176, RZ, P6 ;  /* 0x000000ffb0ab7207 */ /* 0x000fc60003000000 */
[----:B------:R-:W-:Y:S01]  /*5150*/  FADD.FTZ R27, R27, R174 ;  /* 0x000000ae1b1b7221 */ /* 0x000fe20000010000 */
[----:B------:R-:W-:Y:S06]  /*5160*/  BRA `(.L_x_13899) ;  /* 0x0000000000b07947 */ /* 0x000fec0003800000 */
.L_x_13898:
[--C-:B------:R-:W-:Y:S01]  /*5170*/  FFMA.FTZ R173, R197, UR4, R185.reuse ;  /* 0x00000004c5ad7c23 */ /* 0x100fe200080100b9 */
[--C-:B------:R-:W-:Y:S01]  /*5180*/  FFMA.FTZ R174, R189, UR4, R185.reuse ;  /* 0x00000004bdae7c23 */ /* 0x100fe200080100b9 */
[----:B------:R-:W-:Y:S01]  /*5190*/  ISETP.GE.U32.AND P6, PT, R3, 0x1000000, PT ;  /* 0x010000000300780c */ /* 0x000fe20003fc6070 */
        /* <DEDUP_REMOVED lines=8> */
[----:B------:R-:W-:Y:S01]  /*5220*/  FMUL.FTZ R175, R175, UR23 ;  /* 0x00000017afaf7c20 */ /* 0x000fe20008410000 */
[----:B------:R-:W-:Y:S01]  /*5230*/  FMUL.FTZ R173, R173, UR12 ;  /* 0x0000000cadad7c20 */ /* 0x000fe20008410000 */
[----:B------:R-:W-:Y:S01]  /*5240*/  FMUL.FTZ R174, R174, UR12 ;  /* 0x0000000caeae7c20 */ /* 0x000fe20008410000 */
[----:B------:R-:W-:Y:S01]  /*5250*/  FMUL.FTZ R185, R185, UR23 ;  /* 0x00000017b9b97c20 */ /* 0x000fe20008410000 */
[----:B------:R-:W-:Y:S01]  /*5260*/  FMUL.FTZ R175, R175, UR12 ;  /* 0x0000000cafaf7c20 */ /* 0x000fe20008410000 */
[----:B------:R-:W-:-:S02]  /*5270*/  FMUL.FTZ R172, R173, UR22 ;  /* 0x00000016adac7c20 */ /* 0x000fc40008410000 */
[----:B------:R-:W-:Y:S02]  /*5280*/  FMUL.FTZ R185, R185, UR12 ;  /* 0x0000000cb9b97c20 */ /* 0x000fe40008410000 */
[-C--:B-----5:R-:W-:Y:S01]  /*5290*/  FMUL.FTZ R171, R171, R172.reuse ;  /* 0x000000acabab7220 */ /* 0x0a0fe20000410000 */
[----:B------:R-:W-:Y:S01]  /*52a0*/  FMUL.FTZ R173, R111, R172 ;  /* 0x000000ac6fad7220 */ /* 0x000fe20000410000 */
[----:B------:R-:W-:-:S03]  /*52b0*/  FMUL.FTZ R185, R185, UR22 ;  /* 0x00000016b9b97c20 */ /* 0x000fc60008410000 */
[----:B------:R-:W-:Y:S01]  /*52c0*/  FSEL R172, R171, RZ, P6 ;  /* 0x000000ffabac7208 */ /* 0x000fe20003000000 */
[-C--:B------:R-:W-:Y:S01]  /*52d0*/  FMUL.FTZ R170, R170, R185.reuse ;  /* 0x000000b9aaaa7220 */ /* 0x080fe20000410000 */
[----:B------:R-:W-:Y:S01]  /*52e0*/  SEL R171, R173, RZ, P6 ;  /* 0x000000ffadab7207 */ /* 0x000fe20003000000 */
[----:B------:R-:W-:Y:S01]  /*52f0*/  FMUL.FTZ R173, R174, UR22 ;  /* 0x00000016aead7c20 */ /* 0x000fe20008410000 */
[----:B------:R-:W-:Y:S01]  /*5300*/  LOP3.LUT P6, RZ, R3, 0xff, RZ, 0xc0, !PT ;  /* 0x000000ff03ff7812 */ /* 0x000fe200078cc0ff */
[----:B------:R-:W-:Y:S01]  /*5310*/  FMUL.FTZ R185, R110, R185 ;  /* 0x000000b96eb97220 */ /* 0x000fe20000410000 */
[----:B------:R-:W-:Y:S01]  /*5320*/  FADD.FTZ R27, R27, R172 ;  /* 0x000000ac1b1b7221 */ /* 0x000fe20000010000 */
[-C--:B------:R-:W-:Y:S01]  /*5330*/  FMUL.FTZ R168, R168, R173.reuse ;  /* 0x000000ada8a87220 */ /* 0x080fe20000410000 */
[----:B------:R-:W-:-:S04]  /*5340*/  FMUL.FTZ R174, R108, R173 ;  /* 0x000000ad6cae7220 */ /* 0x000fc80000410000 */
[----:B------:R-:W-:Y:S02]  /*5350*/  FSEL R173, R168, RZ, P6 ;  /* 0x000000ffa8ad7208 */ /* 0x000fe40003000000 */
[----:B------:R-:W-:Y:S01]  /*5360*/  SEL R168, R174, RZ, P6 ;  /* 0x000000ffaea87207 */ /* 0x000fe20003000000 */
[----:B------:R-:W-:Y:S01]  /*5370*/  FMUL.FTZ R174, R175, UR22 ;  /* 0x00000016afae7c20 */ /* 0x000fe20008410000 */
[----:B------:R-:W-:Y:S01]  /*5380*/  LOP3.LUT P6, RZ, R3, 0xff00, RZ, 0xc0, !PT ;  /* 0x0000ff0003ff7812 */ /* 0x000fe200078cc0ff */
[----:B------:R-:W-:Y:S02]  /*5390*/  FADD.FTZ R173, R24, R173 ;  /* 0x000000ad18ad7221 */ /* 0x000fe40000010000 */
[-C--:B------:R-:W-:Y:S01]  /*53a0*/  FMUL.FTZ R169, R169, R174.reuse ;  /* 0x000000aea9a97220 */ /* 0x080fe20000410000 */
[----:B------:R-:W-:-:S04]  /*53b0*/  FMUL.FTZ R175, R109, R174 ;  /* 0x000000ae6daf7220 */ /* 0x000fc80000410000 */
[----:B------:R-:W-:Y:S02]  /*53c0*/  FSEL R174, R169, RZ, P6 ;  /* 0x000000ffa9ae7208 */ /* 0x000fe40003000000 */
[----:B------:R-:W-:Y:S02]  /*53d0*/  SEL R169, R175, RZ, P6 ;  /* 0x000000ffafa97207 */ /* 0x000fe40003000000 */
[----:B------:R-:W-:Y:S01]  /*53e0*/  LOP3.LUT P6, RZ, R3, 0xff0000, RZ, 0xc0, !PT ;  /* 0x00ff000003ff7812 */ /* 0x000fe200078cc0ff */
[----:B------:R-:W-:-:S03]  /*53f0*/  FADD.FTZ R172, R25, R174 ;  /* 0x000000ae19ac7221 */ /* 0x000fc60000010000 */
[----:B------:R-:W-:Y:S02]  /*5400*/  FSEL R175, R170, RZ, P6 ;  /* 0x000000ffaaaf7208 */ /* 0x000fe40003000000 */
[----:B------:R-:W-:-:S03]  /*5410*/  SEL R170, R185, RZ, P6 ;  /* 0x000000ffb9aa7207 */ /* 0x000fc60003000000 */
[----:B------:R-:W-:-:S07]  /*5420*/  FADD.FTZ R26, R26, R175 ;  /* 0x000000af1a1a7221 */ /* 0x000fce0000010000 */
.L_x_13899:
[----:B------:R-:W0:Y:S02]  /*5430*/  @P5 LDC.64 R24, c[0x0][0x478] ;  /* 0x00011e00ff185b82 */ /* 0x000e240000000a00 */
[----:B0-----:R-:W-:-:S05]  /*5440*/  @P5 IMAD.WIDE.U32 R24, R23, 0x10, R24 ;  /* 0x0000001017185825 */ /* 0x001fca00078e0018 */
[----:B------:R0:W-:Y:S02]  /*5450*/  @P5 STG.E.128 desc[UR14][R24.64], R164 ;  /* 0x000000a418005986 */ /* 0x0001e4000c101d0e */
[----:B0-----:R-:W0:Y:S02]  /*5460*/  LDC.64 R24, c[0x0][0x468] ;  /* 0x00011a00ff187b82 */ /* 0x001e240000000a00 */
[----:B0-----:R-:W-:-:S05]  /*5470*/  IMAD.WIDE.U32 R24, R23, 0x10, R24 ;  /* 0x0000001017187825 */ /* 0x001fca00078e0018 */
[----:B------:R0:W-:Y:S02]  /*5480*/  STG.E.128 desc[UR14][R24.64], R168 ;  /* 0x000000a818007986 */ /* 0x0001e4000c101d0e */
[----:B0-----:R-:W-:Y:S02]  /*5490*/  MOV R24, R173 ;  /* 0x000000ad00187202 */ /* 0x001fe40000000f00 */
[----:B------:R-:W-:Y:S01]  /*54a0*/  MOV R25, R172 ;  /* 0x000000ac00197202 */ /* 0x000fe20000000f00 */
[----:B------:R-:W-:Y:S06]  /*54b0*/  BRA `(.L_x_13897) ;  /* 0x0000002c00b87947 */ /* 0x000fec0003800000 */
.L_x_13872:
        /* <DEDUP_REMOVED lines=10> */
[----:B-----5:R-:W-:Y:S01]  /*5560*/  LOP3.LUT P5, RZ, R22, 0xff, RZ, 0xc0, !PT ;  /* 0x000000ff16ff7812 */ /* 0x020fe200078ac0ff */
[--C-:B------:R-:W-:Y:S01]  /*5570*/  FFMA.FTZ R175, R191, UR4, R185.reuse ;  /* 0x00000004bfaf7c23 */ /* 0x100fe200080100b9 */
[----:B------:R-:W-:Y:S01]  /*5580*/  FFMA.FTZ R177, R21, UR4, R185 ;  /* 0x0000000415b17c23 */ /* 0x000fe200080100b9 */
[----:B------:R-:W-:-:S04]  /*5590*/  FADD.FTZ R173, R199, -R172 ;  /* 0x800000acc7ad7221 */ /* 0x000fc80000010000 */
[----:B------:R-:W-:-:S04]  /*55a0*/  FFMA.FTZ R172, R173, UR23, R136 ;  /* 0x00000017adac7c23 */ /* 0x000fc80008010088 */
[----:B------:R-:W-:-:S04]  /*55b0*/  FMUL.FTZ R172, R172, UR12 ;  /* 0x0000000cacac7c20 */ /* 0x000fc80008410000 */
[----:B------:R-:W-:-:S04]  /*55c0*/  FMUL.FTZ R173, R172, UR22 ;  /* 0x00000016acad7c20 */ /* 0x000fc80008410000 */
[-C--:B------:R-:W-:Y:S01]  /*55d0*/  FMUL.FTZ R168, R168, R173.reuse ;  /* 0x000000ada8a87220 */ /* 0x080fe20000410000 */
[----:B------:R-:W-:-:S04]  /*55e0*/  FMUL.FTZ R172, R132, R173 ;  /* 0x000000ad84ac7220 */ /* 0x000fc80000410000 */
[----:B------:R-:W-:Y:S02]  /*55f0*/  FSEL R173, R168, RZ, P5 ;  /* 0x000000ffa8ad7208 */ /* 0x000fe40002800000 */
[----:B------:R-:W-:Y:S01]  /*5600*/  SEL R168, R172, RZ, P5 ;  /* 0x000000ffaca87207 */ /* 0x000fe20002800000 */
[----:B------:R-:W-:Y:S01]  /*5610*/  FADD.FTZ R172, R220, -R175 ;  /* 0x800000afdcac7221 */ /* 0x000fe20000010000 */
[----:B------:R-:W-:-:S03]  /*5620*/  LOP3.LUT P5, RZ, R22, 0xff00, RZ, 0xc0, !PT ;  /* 0x0000ff0016ff7812 */ /* 0x000fc600078ac0ff */
[----:B------:R-:W-:-:S04]  /*5630*/  FFMA.FTZ R172, R172, UR23, R137 ;  /* 0x00000017acac7c23 */ /* 0x000fc80008010089 */
        /* <DEDUP_REMOVED lines=17> */
[----:B------:R-:W-:Y:S01]  /*5750*/  ISETP.GE.U32.AND P5, PT, R22, 0x1000000, PT ;  /* 0x010000001600780c */ /* 0x000fe20003fa6070 */
[----:B------:R-:W-:Y:S02]  /*5760*/  FADD.FTZ R50, R50, R175 ;  /* 0x000000af32327221 */ /* 0x000fe40000010000 */
[----:B------:R-:W-:-:S04]  /*5770*/  FFMA.FTZ R172, R172, UR23, R139 ;  /* 0x00000017acac7c23 */ /* 0x000fc8000801008b */
        /* <DEDUP_REMOVED lines=10> */
.L_x_13902:
[----:B------:R-:W-:Y:S01]  /*5820*/  FFMA.FTZ R164, R0, UR4, R185 ;  /* 0x0000000400a47c23 */ /* 0x000fe200080100b9 */
[----:B-----5:R-:W-:-:S03]  /*5830*/  LOP3.LUT P5, RZ, R22, 0xff, RZ, 0xc0, !PT ;  /* 0x000000ff16ff7812 */ /* 0x020fc600078ac0ff */
        /* <DEDUP_REMOVED lines=42> */
.L_x_13903:
[----:B------:R-:W-:-:S04]  /*5ae0*/  ISETP.NE.U32.AND P5, PT, RZ, UR20, PT ;  /* 0x00000014ff007c0c */ /* 0x000fc8000bfa5070 */
[----:B------:R-:W-:-:S13]  /*5af0*/  ISETP.NE.AND.EX P5, PT, RZ, UR21, PT, P5 ;  /* 0x00000015ff007c0c */ /* 0x000fda000bfa5350 */
        /* <DEDUP_REMOVED lines=9> */
.L_x_13901:
[----:B------:R-:W-:Y:S05]  /*5b90*/  BSYNC.RECONVERGENT B1 ;  /* 0x0000000000017941 */ /* 0x000fea0003800200 */
.L_x_13900:
        /* <DEDUP_REMOVED lines=16> */
[----:B------:R-:W-:Y:S02]  /*5ca0*/  FFMA.FTZ R164, R165, UR23, R140 ;  /* 0x00000017a5a47c23 */ /* 0x000fe4000801008c */
[----:B------:R-:W-:-:S02]  /*5cb0*/  FADD.FTZ R172, R205, -R172 ;  /* 0x800000accdac7221 */ /* 0x000fc40000010000 */
        /* <DEDUP_REMOVED lines=35> */
.L_x_13906:
[--C-:B------:R-:W-:Y:S01]  /*5ef0*/  FFMA.FTZ R173, R196, UR4, R185.reuse ;  /* 0x00000004c4ad7c23 */ /* 0x100fe200080100b9 */
[----:B------:R-:W-:Y:S01]  /*5f00*/  LOP3.LUT P6, RZ, R20, 0xff, RZ, 0xc0, !PT ;  /* 0x000000ff14ff7812 */ /* 0x000fe200078cc0ff */
[----:B------:R-:W-:Y:S02]  /*5f10*/  FFMA.FTZ R175, R19, UR4, R185 ;  /* 0x0000000413af7c23 */ /* 0x000fe400080100b9 */
[----:B------:R-:W-:Y:S02]  /*5f20*/  FADD.FTZ R173, R226, -R173 ;  /* 0x800000ade2ad7221 */ /* 0x000fe40000010000 */
[----:B------:R-:W-:Y:S02]  /*5f30*/  FADD.FTZ R175, R210, -R175 ;  /* 0x800000afd2af7221 */ /* 0x000fe40000010000 */
[----:B------:R-:W-:Y:S02]  /*5f40*/  FFMA.FTZ R173, R173, UR23, R140 ;  /* 0x00000017adad7c23 */ /* 0x000fe4000801008c */
[----:B------:R-:W-:-:S02]  /*5f50*/  FFMA.FTZ R175, R175, UR23, R142 ;  /* 0x00000017afaf7c23 */ /* 0x000fc4000801008e */
        /* <DEDUP_REMOVED lines=37> */
.L_x_13907:
        /* <DEDUP_REMOVED lines=9> */
.L_x_13905:
[----:B------:R-:W-:Y:S05]  /*6240*/  BSYNC.RECONVERGENT B1 ;  /* 0x0000000000017941 */ /* 0x000fea0003800200 */
.L_x_13904:
        /* <DEDUP_REMOVED lines=13> */
[----:B------:R-:W-:-:S04]  /*6320*/  FFMA.FTZ R164, R165, UR23, R144 ;  /* 0x00000017a5a47c23 */ /* 0x000fc80008010090 */
        /* <DEDUP_REMOVED lines=39> */
.L_x_13910:
[--C-:B------:R-:W-:Y:S01]  /*65a0*/  FFMA.FTZ R172, R195, UR4, R185.reuse ;  /* 0x00000004c3ac7c23 */ /* 0x100fe200080100b9 */
[----:B------:R-:W-:Y:S01]  /*65b0*/  LOP3.LUT P6, RZ, R17, 0xff, RZ, 0xc0, !PT ;  /* 0x000000ff11ff7812 */ /* 0x000fe200078cc0ff */
[----:B------:R-:W-:Y:S02]  /*65c0*/  FFMA.FTZ R177, R15, UR4, R185 ;  /* 0x000000040fb17c23 */ /* 0x000fe400080100b9 */
[----:B------:R-:W-:-:S04]  /*65d0*/  FADD.FTZ R173, R225, -R172 ;  /* 0x800000ace1ad7221 */ /* 0x000fc80000010000 */
        /* <DEDUP_REMOVED lines=40> */
.L_x_13911:
        /* <DEDUP_REMOVED lines=9> */
.L_x_13909:
[----:B------:R-:W-:Y:S05]  /*68f0*/  BSYNC.RECONVERGENT B1 ;  /* 0x0000000000017941 */ /* 0x000fea0003800200 */
.L_x_13908:
        /* <DEDUP_REMOVED lines=53> */
.L_x_13914:
        /* <DEDUP_REMOVED lines=11> */
[----:B------:R-:W-:Y:S01]  /*6d00*/  FADD.FTZ R172, R212, -R175 ;  /* 0x800000afd4ac7221 */ /* 0x000fe20000010000 */
[----:B------:R-:W-:Y:S01]  /*6d10*/  FFMA.FTZ R175, R13, UR4, R185 ;  /* 0x000000040daf7c23 */ /* 0x000fe200080100b9 */
[----:B------:R-:W-:Y:S02]  /*6d20*/  LOP3.LUT P6, RZ, R14, 0xff00, RZ, 0xc0, !PT ;  /* 0x0000ff000eff7812 */ /* 0x000fe400078cc0ff */
[----:B------:R-:W-:Y:S01]  /*6d30*/  FFMA.FTZ R172, R172, UR23, R149 ;  /* 0x00000017acac7c23 */ /* 0x000fe20008010095 */
[----:B------:R-:W-:-:S03]  /*6d40*/  FADD.FTZ R175, R208, -R175 ;  /* 0x800000afd0af7221 */ /* 0x000fc60000010000 */
[----:B------:R-:W-:Y:S01]  /*6d50*/  FMUL.FTZ R172, R172, UR12 ;  /* 0x0000000cacac7c20 */ /* 0x000fe20008410000 */
[----:B------:R-:W-:-:S03]  /*6d60*/  FFMA.FTZ R175, R175, UR23, R150 ;  /* 0x00000017afaf7c23 */ /* 0x000fc60008010096 */
[----:B------:R-:W-:Y:S01]  /*6d70*/  FMUL.FTZ R172, R172, UR22 ;  /* 0x00000016acac7c20 */ /* 0x000fe20008410000 */
[----:B------:R-:W-:-:S03]  /*6d80*/  FMUL.FTZ R175, R175, UR12 ;  /* 0x0000000cafaf7c20 */ /* 0x000fc60008410000 */
[-C--:B------:R-:W-:Y:S01]  /*6d90*/  FMUL.FTZ R174, R169, R172.reuse ;  /* 0x000000aca9ae7220 */ /* 0x080fe20000410000 */
[----:B------:R-:W-:Y:S01]  /*6da0*/  FMUL.FTZ R169, R121, R172 ;  /* 0x000000ac79a97220 */ /* 0x000fe20000410000 */
[----:B------:R-:W-:-:S03]  /*6db0*/  FMUL.FTZ R175, R175, UR22 ;  /* 0x00000016afaf7c20 */ /* 0x000fc60008410000 */
[----:B------:R-:W-:Y:S01]  /*6dc0*/  FSEL R174, R174, RZ, P6 ;  /* 0x000000ffaeae7208 */ /* 0x000fe20003000000 */
[-C--:B------:R-:W-:Y:S01]  /*6dd0*/  FMUL.FTZ R170, R170, R175.reuse ;  /* 0x000000afaaaa7220 */ /* 0x080fe20000410000 */
[----:B------:R-:W-:Y:S01]  /*6de0*/  SEL R169, R169, RZ, P6 ;  /* 0x000000ffa9a97207 */ /* 0x000fe20003000000 */
[----:B------:R-:W-:Y:S01]  /*6df0*/  FMUL.FTZ R172, R122, R175 ;  /* 0x000000af7aac7220 */ /* 0x000fe20000410000 */
        /* <DEDUP_REMOVED lines=17> */
.L_x_13915:
        /* <DEDUP_REMOVED lines=9> */
.L_x_13913:
[----:B------:R-:W-:Y:S05]  /*6fa0*/  BSYNC.RECONVERGENT B1 ;  /* 0x0000000000017941 */ /* 0x000fea0003800200 */
.L_x_13912:
        /* <DEDUP_REMOVED lines=53> */
.L_x_13918:
        /* <DEDUP_REMOVED lines=44> */
.L_x_13919:
        /* <DEDUP_REMOVED lines=9> */
.L_x_13917:
[----:B------:R-:W-:Y:S05]  /*7650*/  BSYNC.RECONVERGENT B1 ;  /* 0x0000000000017941 */ /* 0x000fea0003800200 */
.L_x_13916:
        /* <DEDUP_REMOVED lines=53> */
.L_x_13922:
        /* <DEDUP_REMOVED lines=44> */
.L_x_13923:
        /* <DEDUP_REMOVED lines=9> */
.L_x_13921:
[----:B------:R-:W-:Y:S05]  /*7d00*/  BSYNC.RECONVERGENT B1 ;  /* 0x0000000000017941 */ /* 0x000fea0003800200 */
.L_x_13920:
        /* <DEDUP_REMOVED lines=13> */
[----:B------:R-:W-:-:S04]  /*7de0*/  FFMA.FTZ R164, R165, UR23, R160 ;  /* 0x00000017a5a47c23 */ /* 0x000fc800080100a0 */
        /* <DEDUP_REMOVED lines=39> */
.L_x_13924:
[--C-:B------:R-:W-:Y:S01]  /*8060*/  FFMA.FTZ R173, R197, UR4, R185.reuse ;  /* 0x00000004c5ad7c23 */ /* 0x100fe200080100b9 */
[----:B------:R-:W-:Y:S01]  /*8070*/  ISETP.GE.U32.AND P6, PT, R3, 0x1000000, PT ;  /* 0x010000000300780c */ /* 0x000fe20003fc6070 */
[--C-:B------:R-:W-:Y:S01]  /*8080*/  FFMA.FTZ R174, R189, UR4, R185.reuse ;  /* 0x00000004bdae7c23 */ /* 0x100fe200080100b9 */
[----:B------:R-:W-:Y:S01]  /*8090*/  FFMA.FTZ R175, R2, UR4, R185 ;  /* 0x0000000402af7c23 */ /* 0x000fe200080100b9 */
[----:B------:R-:W-:Y:S01]  /*80a0*/  FADD.FTZ R172, R200, -R173 ;  /* 0x800000adc8ac7221 */ /* 0x000fe20000010000 */
[----:B------:R-:W-:-:S03]  /*80b0*/  FFMA.FTZ R185, R198, UR4, R185 ;  /* 0x00000004c6b97c23 */ /* 0x000fc600080100b9 */
[----:B------:R-:W-:Y:S01]  /*80c0*/  FFMA.FTZ R172, R172, UR23, R163 ;  /* 0x00000017acac7c23 */ /* 0x000fe200080100a3 */
[----:B------:R-:W-:-:S03]  /*80d0*/  FADD.FTZ R185, R206, -R185 ;  /* 0x800000b9ceb97221 */ /* 0x000fc60000010000 */
[----:B------:R-:W-:Y:S01]  /*80e0*/  FMUL.FTZ R172, R172, UR12 ;  /* 0x0000000cacac7c20 */ /* 0x000fe20008410000 */
[----:B------:R-:W-:-:S03]  /*80f0*/  FFMA.FTZ R185, R185, UR23, R162 ;  /* 0x00000017b9b97c23 */ /* 0x000fc600080100a2 */
[----:B------:R-:W-:Y:S01]  /*8100*/  FMUL.FTZ R172, R172, UR22 ;  /* 0x00000016acac7c20 */ /* 0x000fe20008410000 */
[----:B------:R-:W-:-:S03]  /*8110*/  FMUL.FTZ R185, R185, UR12 ;  /* 0x0000000cb9b97c20 */ /* 0x000fc60008410000 */
[-C--:B-----5:R-:W-:Y:S01]  /*8120*/  FMUL.FTZ R171, R171, R172.reuse ;  /* 0x000000acabab7220 */ /* 0x0a0fe20000410000 */
[----:B------:R-:W-:Y:S01]  /*8130*/  FMUL.FTZ R173, R111, R172 ;  /* 0x000000ac6fad7220 */ /* 0x000fe20000410000 */
[----:B------:R-:W-:-:S03]  /*8140*/  FMUL.FTZ R185, R185, UR22 ;  /* 0x00000016b9b97c20 */ /* 0x000fc60008410000 */
[----:B------:R-:W-:Y:S01]  /*8150*/  FSEL R172, R171, RZ, P6 ;  /* 0x000000ffabac7208 */ /* 0x000fe20003000000 */
[-C--:B------:R-:W-:Y:S01]  /*8160*/  FMUL.FTZ R170, R170, R185.reuse ;  /* 0x000000b9aaaa7220 */ /* 0x080fe20000410000 */
[----:B------:R-:W-:Y:S01]  /*8170*/  SEL R171, R173, RZ, P6 ;  /* 0x000000ffadab7207 */ /* 0x000fe20003000000 */
[----:B------:R-:W-:Y:S01]  /*8180*/  FADD.FTZ R173, R221, -R174 ;  /* 0x800000aeddad7221 */ /* 0x000fe20000010000 */
[----:B------:R-:W-:Y:S01]  /*8190*/  LOP3.LUT P6, RZ, R3, 0xff, RZ, 0xc0, !PT ;  /* 0x000000ff03ff7812 */ /* 0x000fe200078cc0ff */
[----:B------:R-:W-:Y:S01]  /*81a0*/  FMUL.FTZ R185, R110, R185 ;  /* 0x000000b96eb97220 */ /* 0x000fe20000410000 */
[----:B------:R-:W-:Y:S01]  /*81b0*/  FADD.FTZ R27, R27, R172 ;  /* 0x000000ac1b1b7221 */ /* 0x000fe20000010000 */
        /* <DEDUP_REMOVED lines=8> */
[----:B------:R-:W-:Y:S01]  /*8240*/  LOP3.LUT P6, RZ, R3, 0xff00, RZ, 0xc0, !PT ;  /* 0x0000ff0003ff7812 */ /* 0x000fe200078cc0ff */
[----:B------:R-:W-:Y:S02]  /*8250*/  FADD.FTZ R173, R24, R173 ;  /* 0x000000ad18ad7221 */ /* 0x000fe40000010000 */
[----:B------:R-:W-:-:S04]  /*8260*/  FFMA.FTZ R174, R174, UR23, R161 ;  /* 0x00000017aeae7c23 */ /* 0x000fc800080100a1 */
[----:B------:R-:W-:-:S04]  /*8270*/  FMUL.FTZ R174, R174, UR12 ;  /* 0x0000000caeae7c20 */ /* 0x000fc80008410000 */
[----:B------:R-:W-:-:S04]  /*8280*/  FMUL.FTZ R174, R174, UR22 ;  /* 0x00000016aeae7c20 */ /* 0x000fc80008410000 */
        /* <DEDUP_REMOVED lines=9> */
.L_x_13925:
[----:B------:R-:W0:Y:S02]  /*8320*/  @P5 LDC.64 R24, c[0x0][0x478] ;  /* 0x00011e00ff185b82 */ /* 0x000e240000000a00 */
[----:B0-----:R-:W-:-:S05]  /*8330*/  @P5 IMAD.WIDE.U32 R24, R23, 0x10, R24 ;  /* 0x0000001017185825 */ /* 0x001fca00078e0018 */
[----:B------:R0:W-:Y:S02]  /*8340*/  @P5 STG.E.128 desc[UR14][R24.64], R164 ;  /* 0x000000a418005986 */ /* 0x0001e4000c101d0e */
[----:B0-----:R-:W0:Y:S02]  /*8350*/  LDC.64 R24, c[0x0][0x468] ;  /* 0x00011a00ff187b82 */ /* 0x001e240000000a00 */
[----:B0-----:R-:W-:-:S05]  /*8360*/  IMAD.WIDE.U32 R24, R23, 0x10, R24 ;  /* 0x0000001017187825 */ /* 0x001fca00078e0018 */
[----:B------:R0:W-:Y:S02]  /*8370*/  STG.E.128 desc[UR14][R24.64], R168 ;  /* 0x000000a818007986 */ /* 0x0001e4000c101d0e */
[----:B0-----:R-:W-:Y:S02]  /*8380*/  MOV R24, R173 ;  /* 0x000000ad00187202 */ /* 0x001fe40000000f00 */
[----:B------:R-:W-:-:S07]  /*8390*/  MOV R25, R172 ;  /* 0x000000ac00197202 */ /* 0x000fce0000000f00 */
.L_x_13897:
[----:B------:R-:W-:Y:S05]  /*83a0*/  BSYNC.RECONVERGENT B0 ;  /* 0x0000000000007941 */ /* 0x000fea0003800200 */
.L_x_13871:
[----:B------:R-:W-:Y:S02]  /*83b0*/  UIADD3 UR7, UPT, UPT, UR7, UR24, URZ ;  /* 0x0000001807077290 */ /* 0x000fe4000fffe0ff */
[----:B------:R-:W-:Y:S02]  /*83c0*/  UPLOP3.LUT UP2, UPT, UPT, UPT, UP2, 0x40, 0x4 ;  /* 0x000000000004789c */ /* 0x000fe40003f4e820 */
[----:B------:R-:W-:-:S09]  /*83d0*/  UISETP.GE.AND UP1, UPT, UR7, UR25, UPT ;  /* 0x000000190700728c */ /* 0x000fd2000bf26270 */
[----:B------:R-:W-:Y:S05]  /*83e0*/  BRA.U !UP1, `(.L_x_13926) ;  /* 0xffffff8509b47547 */ /* 0x000fea000b83ffff */
.L_x_13854:
[----:B------:R-:W0:Y:S01]  /*83f0*/  S2UR UR4, SR_CTAID.X ;  /* 0x00000000000479c3 */ /* 0x000e220000002500 */
[----:B------:R-:W1:Y:S01]  /*8400*/  S2R R23, SR_TID.X ;  /* 0x0000000000177919 */ /* 0x000e620000002100 */
[----:B------:R-:W-:Y:S01]  /*8410*/  ISETP.NE.AND P5, PT, R252, RZ, PT ;  /* 0x000000fffc00720c */ /* 0x000fe20003fa5270 */
[----:B------:R-:W-:Y:S01]  /*8420*/  BSSY.RECONVERGENT B0, `(.L_x_13927) ;  /* 0x000000f000007945 */ /* 0x000fe20003800200 */
[----:B0-----:R-:W-:-:S06]  /*8430*/  UIMAD UR4, UR4, UR6, URZ ;  /* 0x00000006040472a4 */ /* 0x001fcc000f8e02ff */
[----:B------:R-:W-:-:S04]  /*8440*/  MOV R9, UR4 ;  /* 0x0000000400097c02 */ /* 0x000fc80008000f00 */
[----:B-1----:R-:W-:Y:S01]  /*8450*/  LEA.HI R9, R9, R23, RZ, 0x1e ;  /* 0x0000001709097211 */ /* 0x002fe200078ff0ff */
        /* <DEDUP_REMOVED lines=11> */
.L_x_13928:
[----:B------:R-:W-:Y:S05]  /*8510*/  BSYNC.RECONVERGENT B0 ;  /* 0x0000000000007941 */ /* 0x000fea0003800200 */
.L_x_13927:
        /* <DEDUP_REMOVED lines=12> */
.L_x_13930:
[----:B------:R-:W-:Y:S05]  /*85e0*/  BSYNC.RECONVERGENT B0 ;  /* 0x0000000000007941 */ /* 0x000fea0003800200 */
.L_x_13929:
        /* <DEDUP_REMOVED lines=12> */
.L_x_13932:
[----:B------:R-:W-:Y:S05]  /*86b0*/  BSYNC.RECONVERGENT B0 ;  /* 0x0000000000007941 */ /* 0x000fea0003800200 */
.L_x_13931:
        /* <DEDUP_REMOVED lines=12> */
.L_x_13934:
[----:B------:R-:W-:Y:S05]  /*8780*/  BSYNC.RECONVERGENT B0 ;  /* 0x0000000000007941 */ /* 0x000fea0003800200 */
.L_x_13933:
        /* <DEDUP_REMOVED lines=12> */
.L_x_13936:
[----:B------:R-:W-:Y:S05]  /*8850*/  BSYNC.RECONVERGENT B0 ;  /* 0x0000000000007941 */ /* 0x000fea0003800200 */
.L_x_13935:
        /* <DEDUP_REMOVED lines=12> */
.L_x_13938:
[----:B------:R-:W-:Y:S05]  /*8920*/  BSYNC.RECONVERGENT B0 ;  /* 0x0000000000007941 */ /* 0x000fea0003800200 */
.L_x_13937:
        /* <DEDUP_REMOVED lines=12> */
.L_x_13939:
        /* <DEDUP_REMOVED lines=9> */
.L_x_14480:


//--------------------- .text._ZN10layer_norm13ln_bwd_kernelINS_13Kernel_traitsIfffffjLj7168ELj1ELj1ELj8ELj16ENS_18Kernel_traits_baseILj7168EfffffjLj256EEEEELb1ELb1ELb0ELb1EEEvNS_9BwdParamsE --------------------------
	.section	.text._ZN10layer_norm13ln_bwd_kernelINS_13Kernel_traitsIfffffjLj7168ELj1ELj1ELj8ELj16ENS_18Kernel_traits_baseILj7168EfffffjLj256EEEEELb1ELb1ELb0ELb1EEEvNS_9BwdParamsE,"ax",@progbits
	.align	128
        .global         _ZN10layer_norm13ln_bwd_kernelINS_13Kernel_traitsIfffffjLj7168ELj1ELj1ELj8ELj16ENS_18Kernel_traits_baseILj7168EfffffjLj256EEEEELb1ELb1ELb0ELb1EEEvNS_9BwdParamsE
        .type           _ZN10layer_norm13ln_bwd_kernelINS_13Kernel_traitsIfffffjLj7168ELj1ELj1ELj8ELj16ENS_18Kernel_traits_baseILj7168EfffffjLj256EEEEELb1ELb1ELb0ELb1EEEvNS_9BwdParamsE,@function
        .size           _ZN10layer_norm13ln_bwd_kernelINS_13Kernel_traitsIfffffjLj7168ELj1ELj1ELj8ELj16ENS_18Kernel_traits_baseILj7168EfffffjLj256EEEEELb1ELb1ELb0ELb1EEEvNS_9BwdParamsE,(.L_x_14481 - _ZN10layer_norm13ln_bwd_kernelINS_13Kernel_traitsIfffffjLj7168ELj1ELj1ELj8ELj16ENS_18Kernel_traits_baseILj7168EfffffjLj256EEEEELb1ELb1ELb0ELb1EEEvNS_9BwdParamsE)
        .other          _ZN10layer_norm13ln_bwd_kernelINS_13Kernel_traitsIfffffjLj7168ELj1ELj1ELj8ELj16ENS_18Kernel_traits_baseILj7168EfffffjLj256EEEEELb1ELb1ELb0ELb1EEEvNS_9BwdParamsE,@"STO_CUDA_ENTRY STV_DEFAULT"
_ZN10layer_norm13ln_bwd_kernelINS_13Kernel_traitsIfffffjLj7168ELj1ELj1ELj8ELj16ENS_18Kernel_traits_baseILj7168EfffffjLj256EEEEELb1ELb1ELb0ELb1EEEvNS_9BwdParamsE:
.text._ZN10layer_norm13ln_bwd_kernelINS_13Kernel_traitsIfffffjLj7168ELj1ELj1ELj8ELj16ENS_18Kernel_traits_baseILj7168EfffffjLj256EEEEELb1ELb1ELb0ELb1EEEvNS_9BwdParamsE:
        /* <DEDUP_REMOVED lines=53> */
[----:B------:R-:W-:Y:S01]  /*0350*/  CS2R R226, SRZ ;  /* 0x0000000000e27805 */ /* 0x000fe2000001ff00 */
[----:B------:R-:W-:Y:S01]  /*0360*/  HFMA2 R180, -RZ, RZ, 0, 0 ;  /* 0x00000000ffb47431 */ /* 0x000fe200000001ff */
[----:B------:R-:W-:-:S02]  /*0370*/  CS2R R224, SRZ ;  /* 0x0000000000e07805 */ /* 0x000fc4000001ff00 */
[----:B------:R-:W-:Y:S02]  /*0380*/  CS2R R230, SRZ ;  /* 0x0000000000e67805 */ /* 0x000fe4000001ff00 */
[----:B------:R-:W-:Y:S02]  /*0390*/  CS2R R228, SRZ ;  /* 0x0000000000e47805 */ /* 0x000fe4000001ff00 */
[----:B------:R-:W-:Y:S02]  /*03a0*/  CS2R R222, SRZ ;  /* 0x0000000000de7805 */ /* 0x000fe4000001ff00 */
[----:B------:R-:W-:Y:S02]  /*03b0*/  CS2R R232, SRZ ;  /* 0x0000000000e87805 */ /* 0x000fe4000001ff00 */
[----:B------:R-:W-:Y:S02]  /*03c0*/  CS2R R236, SRZ ;  /* 0x0000000000ec7805 */ /* 0x000fe4000001ff00 */
[----:B------:R-:W-:Y:S01]  /*03d0*/  CS2R R234, SRZ ;  /* 0x0000000000ea7805 */ /* 0x000fe2000001ff00 */
[----:B--2---:R-:W-:Y:S01]  /*03e0*/  UISETP.NE.U32.AND UP0, UPT, UR4, URZ, UPT ;  /* 0x000000ff0400728c */ /* 0x004fe2000bf05070 */
        /* <DEDUP_REMOVED lines=9> */
[----:B0-----:R-:W5:Y:S01]  /*0480*/  LDG.E.128 R40, desc[UR18][R2.64] ;  /* 0x0000001202287981 */ /* 0x001f62000c1e1d00 */
[----:B------:R-:W-:Y:S02]  /*0490*/  CS2R R214, SRZ ;  /* 0x0000000000d67805 */ /* 0x000fe4000001ff00 */
[----:B------:R-:W-:Y:S01]  /*04a0*/  CS2R R212, SRZ ;  /* 0x0000000000d47805 */ /* 0x000fe2000001ff00 */
[----:B---3--:R-:W-:Y:S01]  /*04b0*/  IMAD.WIDE.U32 R4, R252, 0x10, R4 ;  /* 0x00000010fc047825 */ /* 0x008fe200078e0004 */
        /* <DEDUP_REMOVED lines=20> */
[----:B------:R0:W5:Y:S01]  /*0600*/  LDG.E.128 R64, desc[UR18][R2.64+0x6000] ;  /* 0x0060001202407981 */ /* 0x000162000c1e1d00 */
        /* <DEDUP_REMOVED lines=9> */
[----:B0-----:R-:W-:Y:S01]  /*06a0*/  MOV R3, RZ ;  /* 0x000000ff00037202 */ /* 0x001fe20000000f00 */
[----:B------:R-:W-:Y:S01]  /*06b0*/  UPLOP3.LUT UP2, UPT, UPT, UPT, UPT, 0x40, 0x4 ;  /* 0x000000000004789c */ /* 0x000fe20003f4e870 */
[----:B------:R-:W5:Y:S01]  /*06c0*/  LDG.E.128 R76, desc[UR18][R4.64+0x4000] ;  /* 0x00400012044c7981 */ /* 0x000f62000c1e1d00 */
[----:B------:R-:W0:Y:S03]  /*06d0*/  LDCU UR9, c[0x0][0x408] ;  /* 0x00008100ff0977ac */ /* 0x000e260008000800 */
[----:B------:R-:W5:Y:S01]  /*06e0*/  LDG.E.128 R80, desc[UR18][R4.64+0x3000] ;  /* 0x0030001204507981 */ /* 0x000f62000c1e1d00 */
[----:B------:R-:W1:Y:S03]  /*06f0*/  LDCU UR21, c[0x0][0x388] ;  /* 0x00007100ff1577ac */ /* 0x000e660008000800 */
[----:B------:R-:W5:Y:S01]  /*0700*/  LDG.E.128 R84, desc[UR18][R4.64+0x2000] ;  /* 0x0020001204547981 */ /* 0x000f62000c1e1d00 */
[----:B------:R-:W2:Y:S03]  /*0710*/  LDCU.U8 UR20, c[0x0][0x410] ;  /* 0x00008200ff1477ac */ /* 0x000ea60008000000 */
[----:B------:R-:W5:Y:S01]  /*0720*/  LDG.E.128 R88, desc[UR18][R4.64+0x1000] ;  /* 0x0010001204587981 */ /* 0x000f62000c1e1d00 */
[----:B------:R-:W3:Y:S03]  /*0730*/  LDCU UR24, c[0x0][0x400] ;  /* 0x00008000ff1877ac */ /* 0x000ee60008000800 */
[----:B------:R4:W5:Y:S01]  /*0740*/  LDG.E.128 R92, desc[UR18][R4.64] ;  /* 0x00000012045c7981 */ /* 0x000962000c1e1d00 */
[----:B------:R-:W-:Y:S01]  /*0750*/  UISETP.NE.AND.EX UP0, UPT, UR5, URZ, UPT, UP0 ;  /* 0x000000ff0500728c */ /* 0x000fe2000bf05300 */
[----:B------:R-:W0:Y:S01]  /*0760*/  LDCU.64 UR26, c[0x0][0x478] ;  /* 0x00008f00ff1a77ac */ /* 0x000e220008000a00 */
[----:B------:R-:W0:Y:S01]  /*0770*/  LDCU.128 UR12, c[0x0][0x3c0] ;  /* 0x00007800ff0c77ac */ /* 0x000e220008000c00 */
[----:B----4-:R-:W-:Y:S01]  /*0780*/  CS2R R4, SRZ ;  /* 0x0000000000047805 */ /* 0x010fe2000001ff00 */
[----:B------:R-:W4:Y:S01]  /*0790*/  LDCU.64 UR22, c[0x0][0x438] ;  /* 0x00008700ff1677ac */ /* 0x000f220008000a00 */
[----:B-12---:R-:W0:Y:S06]  /*07a0*/  LDCU.64 UR28, c[0x0][0x380] ;  /* 0x00007000ff1c77ac */ /* 0x006e2c0008000a00 */
.L_x_13971:
[----:B-1----:R-:W1:Y:S01]  /*07b0*/  S2R R252, SR_TID.X ;  /* 0x0000000000fc7919 */ /* 0x002e620000002100 */
[----:B------:R-:W-:Y:S01]  /*07c0*/  UIMAD UR7, UR6, UR21, URZ ;  /* 0x00000015060772a4 */ /* 0x000fe2000f8e02ff */
[----:B--2---:R-:W2:Y:S01]  /*07d0*/  LDC.64 R168, c[0x0][0x3a8] ;  /* 0x0000ea00ffa87b82 */ /* 0x004ea20000000a00 */
[----:B------:R-:W3:Y:S01]  /*07e0*/  @UP0 LDCU.64 UR4, c[0x0][0x3e0] ;  /* 0x00007c00ff0407ac */ /* 0x000ee20008000a00 */
[----:B------:R-:W-:Y:S01]  /*07f0*/  PLOP3.LUT P0, PT, PT, PT, UP0, 0x80, 0x8 ;  /* 0x000000000008781c */ /* 0x000fe20003f0f008 */
[----:B------:R-:W-:Y:S02]  /*0800*/  USHF.R.S32.HI UR8, URZ, 0x1f, UR7 ;  /* 0x0000001fff087899 */ /* 0x000fe40008011407 */
[----:B0-----:R-:W-:-:S03]  /*0810*/  UIMAD.WIDE UR16, UR6, 0x4, UR14 ;  /* 0x00000004061078a5 */ /* 0x001fc6000f8e020e */
[----:B------:R-:W0:Y:S01]  /*0820*/  LDC.64 R132, c[0x0][0x428] ;  /* 0x00010a00ff847b82 */ /* 0x000e220000000a00 */
[----:B------:R-:W-:Y:S02]  /*0830*/  ULEA.HI UR8, UR8, UR7, URZ, 0x2 ;  /* 0x0000000708087291 */ /* 0x000fe4000f8f10ff */
[----:B------:R-:W-:Y:S01]  /*0840*/  UIMAD.WIDE UR10, UR6, 0x4, UR12 ;  /* 0x00000004060a78a5 */ /* 0x000fe2000f8e020c */
[----:B------:R-:W-:-:S03]  /*0850*/  MOV R144, UR16 ;  /* 0x0000001000907c02 */ /* 0x000fc60008000f00 */
[----:B------:R-:W-:Y:S02]  /*0860*/  MOV R21, UR8 ;  /* 0x0000000800157c02 */ /* 0x000fe40008000f00 */
[----:B------:R-:W-:Y:S01]  /*0870*/  MOV R145, UR17 ;  /* 0x0000001100917c02 */ /* 0x000fe20008000f00 */
[----:B---3--:R-:W-:Y:S01]  /*0880*/  @UP0 UIMAD.WIDE UR4, UR6, 0x4, UR4 ;  /* 0x00000004060408a5 */ /* 0x008fe2000f8e0204 */
[----:B------:R-:W-:Y:S02]  /*0890*/  MOV R22, UR10 ;  /* 0x0000000a00167c02 */ /* 0x000fe40008000f00 */
[----:B------:R-:W-:Y:S01]  /*08a0*/  MOV R23, UR11 ;  /* 0x0000000b00177c02 */ /* 0x000fe20008000f00 */
[----:B------:R3:W4:Y:S02]  /*08b0*/  LDG.E R144, desc[UR18][R144.64] ;  /* 0x0000001290907981 */ /* 0x000724000c1e1900 */
[----:B------:R-:W-:Y:S02]  /*08c0*/  MOV R20, UR4 ;  /* 0x0000000400147c02 */ /* 0x000fe40008000f00 */
[----:B------:R-:W4:Y:S01]  /*08d0*/  LDG.E R0, desc[UR18][R22.64] ;  /* 0x0000001216007981 */ /* 0x000f22000c1e1900 */
[----:B-1----:R-:W-:-:S02]  /*08e0*/  LEA.HI.SX32 R2, R21, R252, 0x1e ;  /* 0x000000fc15027211 */ /* 0x002fc400078ff2ff */
[----:B------:R-:W-:Y:S02]  /*08f0*/  MOV R21, UR5 ;  /* 0x0000000500157c02 */ /* 0x000fe40008000f00 */
[C---:B------:R-:W-:Y:S02]  /*0900*/  IADD3 R164, PT, PT, R2.reuse, 0x100, RZ ;  /* 0x0000010002a47810 */ /* 0x040fe40007ffe0ff */
[C---:B------:R-:W-:Y:S02]  /*0910*/  IADD3 R181, PT, PT, R2.reuse, 0x200, RZ ;  /* 0x0000020002b57810 */ /* 0x040fe40007ffe0ff */
[C---:B------:R-:W-:Y:S02]  /*0920*/  IADD3 R183, PT, PT, R2.reuse, 0x300, RZ ;  /* 0x0000030002b77810 */ /* 0x040fe40007ffe0ff */
[C---:B------:R-:W-:Y:S02]  /*0930*/  IADD3 R155, PT, PT, R2.reuse, 0x400, RZ ;  /* 0x00000400029b7810 */ /* 0x040fe40007ffe0ff */
[----:B---3--:R-:W-:-:S02]  /*0940*/  IADD3 R145, PT, PT, R2, 0x500, RZ ;  /* 0x0000050002917810 */ /* 0x008fc40007ffe0ff */
[C---:B------:R-:W-:Y:S01]  /*0950*/  IADD3 R146, PT, PT, R2.reuse, 0x600, RZ ;  /* 0x0000060002927810 */ /* 0x040fe20007ffe0ff */
[--C-:B--2---:R-:W-:Y:S01]  /*0960*/  IMAD.WIDE.U32 R28, R2, 0x10, R168.reuse ;  /* 0x00000010021c7825 */ /* 0x104fe200078e00a8 */
[----:B------:R1:W2:Y:S03]  /*0970*/  @P0 LDG.E R147, desc[UR18][R20.64] ;  /* 0x0000001214930981 */ /* 0x0002a6000c1e1900 */
        /* <DEDUP_REMOVED lines=12> */
[--C-:B0-----:R-:W-:Y:S02]  /*0a40*/  IMAD.WIDE.U32 R176, R2, 0x10, R132.reuse ;  /* 0x0000001002b07825 */ /* 0x101fe400078e0084 */
[----:B------:R-:W3:Y:S02]  /*0a50*/  LDG.E.128 R168, desc[UR18][R168.64] ;  /* 0x00000012a8a87981 */ /* 0x000ee4000c1e1d00 */
[--C-:B------:R-:W-:Y:S02]  /*0a60*/  IMAD.WIDE.U32 R24, R164, 0x10, R132.reuse ;  /* 0x00000010a4187825 */ /* 0x100fe400078e0084 */
[----:B------:R-:W3:Y:S04]  /*0a70*/  LDG.E.128 R176, desc[UR18][R176.64] ;  /* 0x00000012b0b07981 */ /* 0x000ee8000c1e1d00 */
[----:B------:R-:W3:Y:S01]  /*0a80*/  LDG.E.128 R24, desc[UR18][R24.64] ;  /* 0x0000001218187981 */ /* 0x000ee2000c1e1d00 */
[----:B-1----:R-:W-:-:S06]  /*0a90*/  IMAD.WIDE.U32 R20, R183, 0x10, R132 ;  /* 0x00000010b7147825 */ /* 0x002fcc00078e0084 */
[----:B------:R-:W3:Y:S01]  /*0aa0*/  LDG.E.128 R20, desc[UR18][R20.64] ;  /* 0x0000001214147981 */ /* 0x000ee2000c1e1d00 */
[----:B------:R-:W-:-:S06]  /*0ab0*/  IMAD.WIDE.U32 R160, R181, 0x10, R132 ;  /* 0x00000010b5a07825 */ /* 0x000fcc00078e0084 */
[----:B------:R-:W3:Y:S01]  /*0ac0*/  LDG.E.128 R160, desc[UR18][R160.64] ;  /* 0x00000012a0a07981 */ /* 0x000ee2000c1e1d00 */
[----:B------:R-:W-:-:S06]  /*0ad0*/  IMAD.WIDE.U32 R36, R155, 0x10, R132 ;  /* 0x000000109b247825 */ /* 0x000fcc00078e0084 */
[----:B------:R-:W3:Y:S01]  /*0ae0*/  LDG.E.128 R36, desc[UR18][R36.64] ;  /* 0x0000001224247981 */ /* 0x000ee2000c1e1d00 */
[----:B------:R-:W-:-:S06]  /*0af0*/  IMAD.WIDE.U32 R128, R145, 0x10, R132 ;  /* 0x0000001091807825 */ /* 0x000fcc00078e0084 */
[----:B------:R-:W3:Y:S01]  /*0b00*/  LDG.E.128 R128, desc[UR18][R128.64] ;  /* 0x0000001280807981 */ /* 0x000ee2000c1e1d00 */
[----:B------:R-:W-:-:S05]  /*0b10*/  IADD3 R135, PT, PT, R2, 0x600, RZ ;  /* 0x0000060002877810 */ /* 0x000fca0007ffe0ff */
[----:B------:R-:W-:-:S06]  /*0b20*/  IMAD.WIDE.U32 R132, R135, 0x10, R132 ;  /* 0x0000001087847825 */ /* 0x000fcc00078e0084 */
[----:B------:R-:W3:Y:S01]  /*0b30*/  LDG.E.128 R132, desc[UR18][R132.64] ;  /* 0x0000001284847981 */ /* 0x000ee2000c1e1d00 */
[----:B------:R-:W-:Y:S01]  /*0b40*/  ISETP.NE.AND P1, PT, RZ, UR20, PT ;  /* 0x00000014ff007c0c */ /* 0x000fe2000bf25270 */
[----:B------:R-:W-:Y:S01]  /*0b50*/  UMOV UR7, 0x3f800000 ;  /* 0x3f80000000077882 */ /* 0x000fe20000000000 */
[----:B------:R-:W0:Y:S01]  /*0b60*/  S2UR UR5, SR_CgaCtaId ;  /* 0x00000000000579c3 */ /* 0x000e220000008800 */
[----:B------:R-:W-:Y:S02]  /*0b70*/  LOP3.LUT P2, RZ, R252, 0x1f, RZ, 0xc0, !PT ;  /* 0x0000001ffcff7812 */ /* 0x000fe4000784c0ff */
[----:B------:R-:W-:Y:S01]  /*0b80*/  PLOP3.LUT P3, PT, PT, PT, UP2, 0x80, 0x8 ;  /* 0x000000000008781c */ /* 0x000fe20003f6f028 */
[----:B------:R-:W-:Y:S01]  /*0b90*/  UMOV UR4, 0x400 ;  /* 0x0000040000047882 */ /* 0x000fe20000000000 */
[----:B----4-:R-:W-:Y:S02]  /*0ba0*/  R2UR UR8, R144 ;  /* 0x00000000900872ca */ /* 0x010fe400000e0000 */
[----:B------:R-:W-:-:S02]  /*0bb0*/  FSEL R0, R0, RZ, !P1 ;  /* 0x000000ff00007208 */ /* 0x000fc40004800000 */
[----:B--2---:R-:W-:-:S03]  /*0bc0*/  @P0 R2UR UR7, R147 ;  /* 0x00000000930702ca */ /* 0x004fc600000e0000 */
[C---:B---3--:R-:W-:Y:S01]  /*0bd0*/  FADD.FTZ R173, -R0.reuse, R28 ;  /* 0x0000001c00ad7221 */ /* 0x048fe20000010100 */
        /* <DEDUP_REMOVED lines=29> */
[----:B------:R-:W-:Y:S01]  /*0db0*/  FMUL.FTZ R170, R165, UR8 ;  /* 0x00000008a5aa7c20 */ /* 0x000fe20008410000 */
[----:B-----5:R-:W-:Y:S01]  /*0dc0*/  FMUL.FTZ R174, R40, R176 ;  /* 0x000000b028ae7220 */ /* 0x020fe20000410000 */
[----:B------:R-:W-:Y:S01]  /*0dd0*/  FMUL.FTZ R171, R167, UR8 ;  /* 0x00000008a7ab7c20 */ /* 0x000fe20008410000 */
[C---:B------:R-:W-:Y:S01]  /*0de0*/  FADD.FTZ R193, R176.reuse, R193 ;  /* 0x000000c1b0c17221 */ /* 0x040fe20000010000 */
[----:B------:R-:W-:Y:S01]  /*0df0*/  FFMA.FTZ R3, R176, R0, R3 ;  /* 0x00000000b0037223 */ /* 0x000fe20000010003 */
[----:B------:R-:W-:Y:S01]  /*0e00*/  FMUL.FTZ R175, R175, UR8 ;  /* 0x00000008afaf7c20 */ /* 0x000fe20008410000 */
[C---:B------:R-:W-:Y:S01]  /*0e10*/  FADD.FTZ R198, R25.reuse, R198 ;  /* 0x000000c619c67221 */ /* 0x040fe20000010000 */
[----:B------:R-:W-:Y:S01]  /*0e20*/  FFMA.FTZ R8, R25, R170, R8 ;  /* 0x000000aa19087223 */ /* 0x000fe20000010008 */
[----:B------:R-:W-:Y:S01]  /*0e30*/  FMUL.FTZ R167, R45, R25 ;  /* 0x000000192da77220 */ /* 0x000fe20000410000 */
[----:B------:R-:W-:Y:S01]  /*0e40*/  FMUL.FTZ R176, R41, R177 ;  /* 0x000000b129b07220 */ /* 0x000fe20000410000 */
[----:B------:R-:W-:Y:S01]  /*0e50*/  FADD.FTZ R25, RZ, R174 ;  /* 0x000000aeff197221 */ /* 0x000fe20000010000 */
[C---:B------:R-:W-:Y:S01]  /*0e60*/  FADD.FTZ R194, R177.reuse, R194 ;  /* 0x000000c2b1c27221 */ /* 0x040fe20000010000 */
[----:B------:R-:W-:Y:S01]  /*0e70*/  FFMA.FTZ R4, R177, R173, R4 ;  /* 0x000000adb1047223 */ /* 0x000fe20000010004 */
[----:B------:R-:W-:Y:S01]  /*0e80*/  FADD.FTZ R195, R178, R195 ;  /* 0x000000c3b2c37221 */ /* 0x000fe20000010000 */
[----:B------:R-:W-:Y:S01]  /*0e90*/  FMUL.FTZ R177, R172, UR8 ;  /* 0x00000008acb17c20 */ /* 0x000fe20008410000 */
[----:B------:R-:W-:Y:S01]  /*0ea0*/  FFMA.FTZ R5, R178, R175, R5 ;  /* 0x000000afb2057223 */ /* 0x000fe20000010005 */
[----:B------:R-:W-:Y:S01]  /*0eb0*/  FMUL.FTZ R178, R42, R178 ;  /* 0x000000b22ab27220 */ /* 0x000fe20000410000 */
[----:B------:R-:W-:Y:S01]  /*0ec0*/  FADD.FTZ R25, R176, R25 ;  /* 0x00000019b0197221 */ /* 0x000fe20000010000 */
[C---:B------:R-:W-:Y:S01]  /*0ed0*/  FADD.FTZ R196, R179.reuse, R196 ;  /* 0x000000c4b3c47221 */ /* 0x040fe20000010000 */
[----:B------:R-:W-:Y:S01]  /*0ee0*/  FFMA.FTZ R6, R179, R177, R6 ;  /* 0x000000b1b3067223 */ /* 0x000fe20000010006 */
[C---:B------:R-:W-:Y:S01]  /*0ef0*/  FADD.FTZ R197, R24.reuse, R197 ;  /* 0x000000c518c57221 */ /* 0x040fe20000010000 */
[----:B------:R-:W-:Y:S01]  /*0f00*/  FFMA.FTZ R7, R24, R171, R7 ;  /* 0x000000ab18077223 */ /* 0x000fe20000010007 */
[----:B------:R-:W-:Y:S01]  /*0f10*/  FMUL.FTZ R169, R44, R24 ;  /* 0x000000182ca97220 */ /* 0x000fe20000410000 */
[----:B------:R-:W-:Y:S01]  /*0f20*/  FMUL.FTZ R179, R43, R179 ;  /* 0x000000b32bb37220 */ /* 0x000fe20000410000 */
[----:B------:R-:W-:Y:S01]  /*0f30*/  FADD.FTZ R24, R178, R25 ;  /* 0x00000019b2187221 */ /* 0x000fe20000010000 */
[----:B------:R-:W-:-:S03]  /*0f40*/  FMUL.FTZ R147, R147, UR8 ;  /* 0x0000000893937c20 */ /* 0x000fc60008410000 */
[----:B------:R-:W-:Y:S01]  /*0f50*/  FADD.FTZ R24, R179, R24 ;  /* 0x00000018b3187221 */ /* 0x000fe20000010000 */
[C---:B------:R-:W-:Y:S01]  /*0f60*/  FADD.FTZ R205, R20.reuse, R205 ;  /* 0x000000cd14cd7221 */ /* 0x040fe20000010000 */
[----:B------:R-:W-:Y:S02]  /*0f70*/  FFMA.FTZ R15, R20, R147, R15 ;  /* 0x00000093140f7223 */ /* 0x000fe4000001000f */
[----:B------:R-:W-:Y:S01]  /*0f80*/  FADD.FTZ R24, R169, R24 ;  /* 0x00000018a9187221 */ /* 0x000fe20000010000 */
[----:B------:R-:W-:Y:S01]  /*0f90*/  FMUL.FTZ R148, R52, R20 ;  /* 0x0000001434947220 */ /* 0x000fe20000410000 */
[----:B------:R-:W-:Y:S01]  /*0fa0*/  FMUL.FTZ R149, R34, UR8 ;  /* 0x0000000822957c20 */ /* 0x000fe20008410000 */
[----:B------:R-:W-:Y:S01]  /*0fb0*/  FFMA.FTZ R20, R0, R174, RZ ;  /* 0x000000ae00147223 */ /* 0x000fe200000100ff */
[----:B------:R-:W-:Y:S01]  /*0fc0*/  FMUL.FTZ R165, R46, R26 ;  /* 0x0000001a2ea57220 */ /* 0x000fe20000410000 */
[----:B------:R-:W-:Y:S01]  /*0fd0*/  FADD.FTZ R24, R167, R24 ;  /* 0x00000018a7187221 */ /* 0x000fe20000010000 */
[C---:B------:R-:W-:Y:S01]  /*0fe0*/  FADD.FTZ R206, R21.reuse, R206 ;  /* 0x000000ce15ce7221 */ /* 0x040fe20000010000 */
[----:B------:R-:W-:Y:S01]  /*0ff0*/  FFMA.FTZ R16, R21, R149, R16 ;  /* 0x0000009515107223 */ /* 0x000fe20000010010 */
[----:B------:R-:W-:Y:S01]  /*1000*/  FMUL.FTZ R150, R53, R21 ;  /* 0x0000001535967220 */ /* 0x000fe20000410000 */
        /* <DEDUP_REMOVED lines=8> */
[----:B------:R-:W-:Y:S01]  /*1090*/  FMUL.FTZ R159, R138, UR8 ;  /* 0x000000088a9f7c20 */ /* 0x000fe20008410000 */
[C---:B------:R-:W-:Y:S01]  /*10a0*/  FADD.FTZ R201, R160.reuse, R201 ;  /* 0x000000c9a0c97221 */ /* 0x040fe20000010000 */
[----:B------:R-:W-:Y:S01]  /*10b0*/  FFMA.FTZ R11, R160, R156, R11 ;  /* 0x0000009ca00b7223 */ /* 0x000fe2000001000b */
        /* <DEDUP_REMOVED lines=8> */
[----:B------:R-:W-:Y:S01]  /*1140*/  FMUL.FTZ R162, R139, UR8 ;  /* 0x000000088ba27c20 */ /* 0x000fe20008410000 */
[----:B------:R-:W-:Y:S01]  /*1150*/  FFMA.FTZ R21, R171, R169, R20 ;  /* 0x000000a9ab157223 */ /* 0x000fe20000010014 */
[----:B------:R-:W-:Y:S01]  /*1160*/  FADD.FTZ R20, R160, R25 ;  /* 0x00000019a0147221 */ /* 0x000fe20000010000 */
[----:B------:R-:W-:Y:S01]  /*1170*/  FMUL.FTZ R168, R154, UR8 ;  /* 0x000000089aa87c20 */ /* 0x000fe20008410000 */
[C---:B------:R-:W-:Y:S01]  /*1180*/  FADD.FTZ R204, R163.reuse, R204 ;  /* 0x000000cca3cc7221 */ /* 0x040fe20000010000 */
[----:B------:R-:W-:Y:S01]  /*1190*/  FFMA.FTZ R14, R163, R162, R14 ;  /* 0x000000a2a30e7223 */ /* 0x000fe2000001000e */
[----:B------:R-:W-:Y:S01]  /*11a0*/  FFMA.FTZ R21, R170, R167, R21 ;  /* 0x000000a7aa157223 */ /* 0x000fe20000010015 */
[----:B------:R-:W-:Y:S01]  /*11b0*/  FMUL.FTZ R163, R51, R163 ;  /* 0x000000a333a37220 */ /* 0x000fe20000410000 */
[----:B------:R-:W-:Y:S01]  /*11c0*/  FADD.FTZ R20, R161, R20 ;  /* 0x00000014a1147221 */ /* 0x000fe20000010000 */
[----:B------:R-:W-:Y:S01]  /*11d0*/  FMUL.FTZ R153, R153, UR8 ;  /* 0x0000000899997c20 */ /* 0x000fe20008410000 */
[----:B------:R-:W-:Y:S01]  /*11e0*/  FMUL.FTZ R166, R166, UR8 ;  /* 0x00000008a6a67c20 */ /* 0x000fe20008410000 */
[----:B------:R-:W-:Y:S01]  /*11f0*/  FFMA.FTZ R21, R168, R165, R21 ;  /* 0x000000a5a8157223 */ /* 0x000fe20000010015 */
[----:B------:R-:W-:Y:S01]  /*1200*/  FADD.FTZ R25, R163, R20 ;  /* 0x00000014a3197221 */ /* 0x000fe20000010000 */
[C---:B------:R-:W-:Y:S01]  /*1210*/  FADD.FTZ R208, R23.reuse, R208 ;  /* 0x000000d017d07221 */ /* 0x040fe20000010000 */
[----:B------:R-:W-:Y:S01]  /*1220*/  FFMA.FTZ R18, R23, R153, R18 ;  /* 0x0000009917127223 */ /* 0x000fe20000010012 */
[----:B------:R-:W-:Y:S01]  /*1230*/  FMUL.FTZ R154, R55, R23 ;  /* 0x00000017379a7220 */ /* 0x000fe20000410000 */
[----:B------:R-:W-:Y:S01]  /*1240*/  FFMA.FTZ R23, R166, R172, R21 ;  /* 0x000000aca6177223 */ /* 0x000fe20000010015 */
[----:B------:R-:W-:Y:S01]  /*1250*/  FADD.FTZ R25, R148, R25 ;  /* 0x0000001994197221 */ /* 0x000fe20000010000 */
[----:B------:R-:W-:-:S02]  /*1260*/  FMUL.FTZ R152, R54, R22 ;  /* 0x0000001636987220 */ /* 0x000fc40000410000 */
[----:B------:R-:W-:Y:S01]  /*1270*/  FFMA.FTZ R24, R156, R158, R23 ;  /* 0x0000009e9c187223 */ /* 0x000fe20000010017 */
[----:B------:R-:W-:Y:S01]  /*1280*/  FADD.FTZ R25, R150, R25 ;  /* 0x0000001996197221 */ /* 0x000fe20000010000 */
[C---:B------:R-:W-:Y:S01]  /*1290*/  FADD.FTZ R200, R27.reuse, R200 ;  /* 0x000000c81bc87221 */ /* 0x040fe20000010000 */
[----:B------:R-:W-:Y:S01]  /*12a0*/  FFMA.FTZ R10, R27, R166, R10 ;  /* 0x000000a61b0a7223 */ /* 0x000fe2000001000a */
[----:B------:R-:W-:Y:S01]  /*12b0*/  FFMA.FTZ R24, R157, R160, R24 ;  /* 0x000000a09d187223 */ /* 0x000fe20000010018 */
[----:B------:R-:W-:Y:S01]  /*12c0*/  FADD.FTZ R27, R152, R25 ;  /* 0x00000019981b7221 */ /* 0x000fe20000010000 */
[----:B------:R-:W-:Y:S01]  /*12d0*/  FMUL.FTZ R20, R30, UR8 ;  /* 0x000000081e147c20 */ /* 0x000fe20008410000 */
[----:B------:R-:W-:Y:S01]  /*12e0*/  FMUL.FTZ R21, R56, R36 ;  /* 0x0000002438157220 */ /* 0x000fe20000410000 */
[----:B------:R-:W-:Y:S01]  /*12f0*/  FFMA.FTZ R25, R159, R161, R24 ;  /* 0x000000a19f197223 */ /* 0x000fe20000010018 */
        /* <DEDUP_REMOVED lines=9> */
[----:B------:R-:W-:Y:S01]  /*1390*/  FMUL.FTZ R151, R32, UR8 ;  /* 0x0000000820977c20 */ /* 0x000fe20008410000 */
[----:B------:R-:W-:Y:S01]  /*13a0*/  FMUL.FTZ R24, R28, UR8 ;  /* 0x000000081c187c20 */ /* 0x000fe20008410000 */
[----:B------:R-:W-:Y:S01]  /*13b0*/  FFMA.FTZ R28, R149, R150, R26 ;  /* 0x00000096951c7223 */ /* 0x000fe2000001001a */
        /* <DEDUP_REMOVED lines=34> */
[----:B------:R-:W-:-:S02]  /*15e0*/  FMUL.FTZ R36, R66, R134 ;  /* 0x0000008642247220 */ /* 0x000fc40000410000 */
[----:B------:R-:W-:Y:S01]  /*15f0*/  FFMA.FTZ R138, R35, R28, R38 ;  /* 0x0000001c238a7223 */ /* 0x000fe20000010026 */
[----:B------:R-:W-:Y:S01]  /*1600*/  FMUL.FTZ R38, R67, R135 ;  /* 0x0000008743267220 */ /* 0x000fe20000410000 */
[----:B------:R-:W-:Y:S01]  /*1610*/  FADD.FTZ R139, R137, R36 ;  /* 0x00000024898b7221 */ /* 0x000fe20000010000 */
[----:B------:R-:W-:-:S03]  /*1620*/  FMUL.FTZ R37, R136, UR8 ;  /* 0x0000000888257c20 */ /* 0x000fc60008410000 */
[----:B------:R-:W-:Y:S01]  /*1630*/  FADD.FTZ R136, R139, R38 ;  /* 0x000000268b887221 */ /* 0x000fe20000010000 */
[----:B------:R-:W-:Y:S01]  /*1640*/  FMUL.FTZ R140, R140, UR8 ;  /* 0x000000088c8c7c20 */ /* 0x000fe20008410000 */
[----:B------:R-:W-:-:S03]  /*1650*/  FFMA.FTZ R251, R37, R29, R138 ;  /* 0x0000001d25fb7223 */ /* 0x000fc6000001008a */
[----:B------:R-:W1:Y:S01]  /*1660*/  SHFL.DOWN PT, R139, R136, 0x10, 0x1f ;  /* 0x0a001f00888b7f89 */ /* 0x000e6200000e0000 */
        /* <DEDUP_REMOVED lines=9> */
[----:B-1----:R-:W-:-:S04]  /*1700*/  FADD.FTZ R139, R136, R139 ;  /* 0x0000008b888b7221 */ /* 0x002fc80000010000 */
[----:B------:R-:W1:Y:S04]  /*1710*/  SHFL.DOWN PT, R136, R251, 0x10, 0x1f ;  /* 0x0a001f00fb887f89 */ /* 0x000e6800000e0000 */
[----:B------:R-:W2:Y:S01]  /*1720*/  SHFL.DOWN PT, R138, R139, 0x8, 0x1f ;  /* 0x09001f008b8a7f89 */ /* 0x000ea200000e0000 */
[----:B------:R-:W-:Y:S02]  /*1730*/  PLOP3.LUT P0, PT, PT, PT, PT, 0x80, 0x8 ;  /* 0x000000000008781c */ /* 0x000fe40003f0f070 */
[----:B------:R-:W-:Y:S01]  /*1740*/  @!P2 PLOP3.LUT P0, PT, P3, PT, PT, 0x80, 0x8 ;  /* 0x000000000008a81c */ /* 0x000fe20001f0f070 */
[----:B0-----:R-:W-:-:S04]  /*1750*/  ULEA UR4, UR5, UR4, 0x18 ;  /* 0x0000000405047291 */ /* 0x001fc8000f8ec0ff */
[----:B------:R-:W-:Y:S02]  /*1760*/  UIADD3 UR5, UPT, UPT, UR4, 0x7040, URZ ;  /* 0x0000704004057890 */ /* 0x000fe4000fffe0ff */
[----:B------:R-:W-:Y:S01]  /*1770*/  MOV R220, UR4 ;  /* 0x0000000400dc7c02 */ /* 0x000fe20008000f00 */
[----:B-1----:R-:W-:-:S03]  /*1780*/  FADD.FTZ R136, R251, R136 ;  /* 0x00000088fb887221 */ /* 0x002fc60000010000 */
[----:B------:R-:W-:Y:S01]  /*1790*/  @!P2 MOV R137, UR5 ;  /* 0x000000050089ac02 */ /* 0x000fe20008000f00 */
[----:B--2---:R-:W-:Y:S02]  /*17a0*/  FADD.FTZ R250, R139, R138 ;  /* 0x0000008a8bfa7221 */ /* 0x004fe40000010000 */
[----:B------:R-:W0:Y:S01]  /*17b0*/  SHFL.DOWN PT, R138, R136, 0x8, 0x1f ;  /* 0x09001f00888a7f89 */ /* 0x000e2200000e0000 */
[----:B------:R-:W-:-:S03]  /*17c0*/  @!P0 IADD3 R137, PT, PT, R220, 0x7000, RZ ;  /* 0x00007000dc898810 */ /* 0x000fc60007ffe0ff */
        /* <DEDUP_REMOVED lines=10> */
[----:B------:R-:W-:Y:S01]  /*1870*/  ISETP.NE.U32.AND P0, PT, RZ, UR22, PT ;  /* 0x00000016ff007c0c */ /* 0x000fe2000bf05070 */
[----:B0-----:R-:W-:Y:S01]  /*1880*/  FADD.FTZ R136, R139, R251 ;  /* 0x000000fb8b887221 */ /* 0x001fe20000010000 */
[----:B------:R-:W-:-:S04]  /*1890*/  @!P2 SHF.R.U32.HI R251, RZ, 0x2, R252 ;  /* 0x00000002fffba819 */ /* 0x000fc800000116fc */
[----:B------:R-:W-:-:S04]  /*18a0*/  @!P2 LOP3.LUT R251, R251, 0x38, RZ, 0xc0, !PT ;  /* 0x00000038fbfba812 */ /* 0x000fc800078ec0ff */
[----:B------:R-:W-:Y:S02]  /*18b0*/  @!P2 IADD3 R251, PT, PT, R251, R137, RZ ;  /* 0x00000089fbfba210 */ /* 0x000fe40007ffe0ff */
[----:B------:R-:W0:Y:S01]  /*18c0*/  SHFL.DOWN PT, R137, R220, 0x1, 0x1f ;  /* 0x08201f00dc897f89 */ /* 0x000e2200000e0000 */
[----:B------:R-:W-:-:S13]  /*18d0*/  ISETP.NE.AND.EX P0, PT, RZ, UR23, PT, P0 ;  /* 0x00000017ff007c0c */ /* 0x000fda000bf05300 */
[----:B------:R-:W1:Y:S01]  /*18e0*/  @P0 LDC.64 R138, c[0x0][0x438] ;  /* 0x00010e00ff8a0b82 */ /* 0x000e620000000a00 */
[----:B0-----:R-:W-:-:S05]  /*18f0*/  FADD.FTZ R137, R220, R137 ;  /* 0x00000089dc897221 */ /* 0x001fca0000010000 */
[----:B------:R0:W-:Y:S02]  /*1900*/  @!P2 STS.64 [R251], R136 ;  /* 0x00000088fb00a388 */ /* 0x0001e40000000a00 */
[----:B0-----:R-:W0:Y:S01]  /*1910*/  @P0 LDC.64 R136, c[0x0][0x438] ;  /* 0x00010e00ff880b82 */ /* 0x001e220000000a00 */
[----:B-1----:R-:W-:-:S05]  /*1920*/  @P0 IMAD.WIDE.U32 R138, R2, 0x10, R138 ;  /* 0x00000010028a0825 */ /* 0x002fca00078e008a */
[----:B------:R1:W5:Y:S02]  /*1930*/  @P0 LDG.E.128 R100, desc[UR18][R138.64] ;  /* 0x000000128a640981 */ /* 0x000364000c1e1d00 */
[----:B------:R-:W2:Y:S08]  /*1940*/  LDC.64 R250, c[0x0][0x3b0] ;  /* 0x0000ec00fffa7b82 */ /* 0x000eb00000000a00 */
[----:B-1----:R-:W1:Y:S01]  /*1950*/  @P0 LDC.64 R138, c[0x0][0x438] ;  /* 0x00010e00ff8a0b82 */ /* 0x002e620000000a00 */
[----:B0-----:R-:W-:-:S05]  /*1960*/  @P0 IMAD.WIDE.U32 R136, R164, 0x10, R136 ;  /* 0x00000010a4880825 */ /* 0x001fca00078e0088 */
[----:B------:R0:W5:Y:S02]  /*1970*/  @P0 LDG.E.128 R104, desc[UR18][R136.64] ;  /* 0x0000001288680981 */ /* 0x000164000c1e1d00 */
[----:B0-----:R-:W0:Y:S02]  /*1980*/  @P0 LDC.64 R136, c[0x0][0x438] ;  /* 0x00010e00ff880b82 */ /* 0x001e240000000a00 */
        /* <DEDUP_REMOVED lines=11> */
[C---:B------:R-:W-:Y:S01]  /*1a40*/  FADD.FTZ R212, R39.reuse, R212 ;  /* 0x000000d427d47221 */ /* 0x040fe20000010000 */
[----:B------:R-:W-:Y:S01]  /*1a50*/  FFMA.FTZ R184, R39, R31, R184 ;  /* 0x0000001f27b87223 */ /* 0x000fe200000100b8 */
[----:B0-----:R-:W-:-:S05]  /*1a60*/  @P0 IMAD.WIDE.U32 R136, R146, 0x10, R136 ;  /* 0x0000001092880825 */ /* 0x001fca00078e0088 */
[----:B------:R0:W5:Y:S01]  /*1a70*/  @P0 LDG.E.128 R124, desc[UR18][R136.64] ;  /* 0x00000012887c0981 */ /* 0x000162000c1e1d00 */
[----:B--2---:R-:W-:-:S04]  /*1a80*/  IMAD.WIDE.U32 R138, R183, 0x4, R250 ;  /* 0x00000004b78a7825 */ /* 0x004fc800078e00fa */
[----:B0-----:R-:W-:-:S05]  /*1a90*/  IMAD.WIDE.U32 R136, R181, 0x4, R250 ;  /* 0x00000004b5887825 */ /* 0x001fca00078e00fa */
[----:B------:R0:W5:Y:S02]  /*1aa0*/  LDG.E R181, desc[UR18][R136.64] ;  /* 0x0000001288b57981 */ /* 0x000164000c1e1900 */
[--C-:B0-----:R-:W-:Y:S02]  /*1ab0*/  IMAD.WIDE.U32 R136, R155, 0x4, R250.reuse ;  /* 0x000000049b887825 */ /* 0x101fe400078e00fa */
[----:B------:R0:W5:Y:S04]  /*1ac0*/  LDG.E R155, desc[UR18][R138.64] ;  /* 0x000000128a9b7981 */ /* 0x000168000c1e1900 */
[----:B------:R1:W5:Y:S01]  /*1ad0*/  LDG.E R39, desc[UR18][R136.64] ;  /* 0x0000001288277981 */ /* 0x000362000c1e1900 */
[----:B0-----:R-:W-:-:S04]  /*1ae0*/  IMAD.WIDE.U32 R138, R2, 0x4, R250 ;  /* 0x00000004028a7825 */ /* 0x001fc800078e00fa */
[--C-:B-1----:R-:W-:Y:S01]  /*1af0*/  IMAD.WIDE.U32 R136, R145, 0x4, R250.reuse ;  /* 0x0000000491887825 */ /* 0x102fe200078e00fa */
[----:B------:R0:W5:Y:S04]  /*1b00*/  LDG.E R220, desc[UR18][R138.64] ;  /* 0x000000128adc7981 */ /* 0x000168000c1e1900 */
[----:B------:R1:W5:Y:S01]  /*1b10*/  LDG.E R145, desc[UR18][R136.64] ;  /* 0x0000001288917981 */ /* 0x000362000c1e1900 */
[----:B0-----:R-:W-:-:S04]  /*1b20*/  IMAD.WIDE.U32 R138, R164, 0x4, R250 ;  /* 0x00000004a48a7825 */ /* 0x001fc800078e00fa */
[----:B-1----:R-:W-:Y:S01]  /*1b30*/  IMAD.WIDE.U32 R136, R146, 0x4, R250 ;  /* 0x0000000492887825 */ /* 0x002fe200078e00fa */
[----:B------:R-:W5:Y:S04]  /*1b40*/  LDG.E R183, desc[UR18][R138.64] ;  /* 0x000000128ab77981 */ /* 0x000f68000c1e1900 */
[----:B------:R0:W5:Y:S01]  /*1b50*/  LDG.E R146, desc[UR18][R136.64] ;  /* 0x0000001288927981 */ /* 0x000162000c1e1900 */
[----:B------:R-:W-:Y:S01]  /*1b60*/  @!UP2 UIADD3 UR5, UPT, UPT, UR4, 0x7000, URZ ;  /* 0x000070000405a890 */ /* 0x000fe2000fffe0ff */
[----:B------:R-:W-:Y:S08]  /*1b70*/  BAR.SYNC.DEFER_BLOCKING 0x0 ;  /* 0x0000000000007b1d */ /* 0x000ff00000010000 */
[----:B0-----:R-:W0:Y:S01]  /*1b80*/  LDS.128 R136, [UR5] ;  /* 0x00000005ff887984 */ /* 0x001e220008000c00 */
[----:B------:R-:W-:-:S02]  /*1b90*/  UIADD3 UR5, UPT, UPT, UR4, 0x7050, URZ ;  /* 0x0000705004057890 */ /* 0x000fc4000fffe0ff */
[----:B------:R-:W-:Y:S01]  /*1ba0*/  @!UP2 UIADD3 UR5, UPT, UPT, UR4, 0x7010, URZ ;  /* 0x000070100405a890 */ /* 0x000fe2000fffe0ff */
[C---:B------:R-:W-:Y:S01]  /*1bb0*/  FADD.FTZ R213, R128.reuse, R213 ;  /* 0x000000d580d57221 */ /* 0x040fe20000010000 */
[----:B------:R-:W-:Y:S01]  /*1bc0*/  FFMA.FTZ R185, R128, R33, R185 ;  /* 0x0000002180b97223 */ /* 0x000fe200000100b9 */
[C---:B------:R-:W-:Y:S01]  /*1bd0*/  FADD.FTZ R214, R129.reuse, R214 ;  /* 0x000000d681d67221 */ /* 0x040fe20000010000 */
[----:B------:R-:W-:Y:S01]  /*1be0*/  FFMA.FTZ R186, R129, R35, R186 ;  /* 0x0000002381ba7223 */ /* 0x000fe200000100ba */
        /* <DEDUP_REMOVED lines=14> */
[C---:B------:R-:W-:Y:S01]  /*1cd0*/  FADD.FTZ R215, R130.reuse, R215 ;  /* 0x000000d782d77221 */ /* 0x040fe20000010000 */
[----:B------:R-:W-:Y:S01]  /*1ce0*/  FFMA.FTZ R187, R130, R37, R187 ;  /* 0x0000002582bb7223 */ /* 0x000fe200000100bb */
[C---:B------:R-:W-:Y:S01]  /*1cf0*/  FADD.FTZ R216, R131.reuse, R216 ;  /* 0x000000d883d87221 */ /* 0x040fe20000010000 */
[----:B------:R-:W-:Y:S01]  /*1d00*/  FFMA.FTZ R188, R131, R140, R188 ;  /* 0x0000008c83bc7223 */ /* 0x000fe200000100bc */
[----:B0-----:R-:W-:Y:S01]  /*1d10*/  FADD.FTZ R128, R128, R137 ;  /* 0x0000008980807221 */ /* 0x001fe20000010000 */
[----:B------:R-:W-:-:S03]  /*1d20*/  FADD.FTZ R137, R129, R136 ;  /* 0x0000008881897221 */ /* 0x000fc60000010000 */
[----:B------:R-:W-:Y:S02]  /*1d30*/  FADD.FTZ R136, R139, R128 ;  /* 0x000000808b887221 */ /* 0x000fe40000010000 */
[----:B------:R-:W0:Y:S01]  /*1d40*/  LDS.128 R128, [UR5] ;  /* 0x00000005ff807984 */ /* 0x000e220008000c00 */
[----:B------:R-:W-:Y:S01]  /*1d50*/  FADD.FTZ R137, R138, R137 ;  /* 0x000000898a897221 */ /* 0x000fe20000010000 */
[----:B------:R-:W-:-:S04]  /*1d60*/  UISETP.NE.U32.AND UP1, UPT, UR22, URZ, UPT ;  /* 0x000000ff1600728c */ /* 0x000fc8000bf25070 */
[----:B------:R-:W-:Y:S01]  /*1d70*/  UISETP.NE.AND.EX UP1, UPT, UR23, URZ, UPT, UP1 ;  /* 0x000000ff1700728c */ /* 0x000fe2000bf25310 */
        /* <DEDUP_REMOVED lines=8> */
[----:B0-----:R-:W-:-:S04]  /*1e00*/  FADD.FTZ R136, R136, R129 ;  /* 0x0000008188887221 */ /* 0x001fc80000010000 */
[----:B------:R-:W-:Y:S01]  /*1e10*/  FADD.FTZ R131, R131, R136 ;  /* 0x0000008883837221 */ /* 0x000fe20000010000 */
[----:B------:R-:W-:-:S03]  /*1e20*/  FADD.FTZ R137, R137, R128 ;  /* 0x0000008089897221 */ /* 0x000fc60000010000 */
[----:B------:R-:W-:Y:S01]  /*1e30*/  FMUL.FTZ R131, R131, UR24 ;  /* 0x0000001883837c20 */ /* 0x000fe20008410000 */
[----:B------:R-:W-:-:S04]  /*1e40*/  FADD.FTZ R130, R130, R137 ;  /* 0x0000008982827221 */ /* 0x000fc80000010000 */
[----:B------:R-:W-:Y:S01]  /*1e50*/  R2UR UR5, R131 ;  /* 0x00000000830572ca */ /* 0x000fe200000e0000 */
[----:B------:R-:W-:-:S05]  /*1e60*/  FMUL.FTZ R130, R130, UR24 ;  /* 0x0000001882827c20 */ /* 0x000fca0008410000 */
[----:B------:R-:W-:Y:S01]  /*1e70*/  FSEL R132, R130, RZ, !P1 ;  /* 0x000000ff82847208 */ /* 0x000fe20004800000 */
[----:B------:R-:W-:Y:S08]  /*1e80*/  BRA.U UP1, `(.L_x_13941) ;  /* 0x0000002501ec7547 */ /* 0x000ff0000b800000 */
[----:B------:R-:W0:Y:S01]  /*1e90*/  LDC.64 R250, c[0x0][0x390] ;  /* 0x0000e400fffa7b82 */ /* 0x000e220000000a00 */
[----:B------:R-:W-:-:S04]  /*1ea0*/  ISETP.NE.U32.AND P0, PT, RZ, UR26, PT ;  /* 0x0000001aff007c0c */ /* 0x000fc8000bf05070 */
[----:B------:R-:W-:Y:S01]  /*1eb0*/  ISETP.NE.AND.EX P0, PT, RZ, UR27, PT, P0 ;  /* 0x0000001bff007c0c */ /* 0x000fe2000bf05300 */
[----:B0-----:R-:W-:-:S06]  /*1ec0*/  IMAD.WIDE.U32 R128, R2, 0x10, R250 ;  /* 0x0000001002807825 */ /* 0x001fcc00078e00fa */
[----:B------:R-:W5:Y:S06]  /*1ed0*/  LDG.E.128 R128, desc[UR18][R128.64] ;  /* 0x0000001280807981 */ /* 0x000f6c000c1e1d00 */
        /* <DEDUP_REMOVED lines=17> */
[----:B------:R-:W-:Y:S01]  /*1ff0*/  UMOV UR4, UR9 ;  /* 0x0000000900047c82 */ /* 0x000fe20008000000 */
[----:B-----5:R-:W-:Y:S01]  /*2000*/  LOP3.LUT P2, RZ, R220, 0xff00, RZ, 0xc0, !PT ;  /* 0x0000ff00dcff7812 */ /* 0x020fe2000784c0ff */
[----:B------:R-:W-:Y:S01]  /*2010*/  FMUL.FTZ R134, R173, UR4 ;  /* 0x00000004ad867c20 */ /* 0x000fe20008410000 */
[----:B------:R-:W-:Y:S01]  /*2020*/  FMUL.FTZ R175, R175, UR4 ;  /* 0x00000004afaf7c20 */ /* 0x000fe20008410000 */
[----:B------:R-:W-:Y:S01]  /*2030*/  FMUL.FTZ R133, R133, UR4 ;  /* 0x0000000485857c20 */ /* 0x000fe20008410000 */
[----:B------:R-:W-:Y:S01]  /*2040*/  FMUL.FTZ R136, R0, UR4 ;  /* 0x0000000400887c20 */ /* 0x000fe20008410000 */
[----:B------:R-:W-:Y:S01]  /*2050*/  FMUL.FTZ R129, R129, R134 ;  /* 0x0000008681817220 */ /* 0x000fe20000410000 */
[----:B------:R-:W-:Y:S01]  /*2060*/  FMUL.FTZ R135, R130, R175 ;  /* 0x000000af82877220 */ /* 0x000fe20000410000 */
[----:B------:R-:W-:Y:S01]  /*2070*/  LOP3.LUT P3, RZ, R220, 0xff0000, RZ, 0xc0, !PT ;  /* 0x00ff0000dcff7812 */ /* 0x000fe2000786c0ff */
[-C--:B------:R-:W-:Y:S01]  /*2080*/  FMUL.FTZ R0, R128, R133.reuse ;  /* 0x0000008580007220 */ /* 0x080fe20000410000 */
[----:B------:R-:W-:Y:S01]  /*2090*/  FMUL.FTZ R131, R131, R136 ;  /* 0x0000008883837220 */ /* 0x000fe20000410000 */
[----:B------:R-:W-:Y:S01]  /*20a0*/  FMUL.FTZ R130, R93, R134 ;  /* 0x000000865d827220 */ /* 0x000fe20000410000 */
[----:B------:R-:W-:Y:S01]  /*20b0*/  ISETP.GE.U32.AND P4, PT, R220, 0x1000000, PT ;  /* 0x01000000dc00780c */ /* 0x000fe20003f86070 */
[----:B------:R-:W-:Y:S01]  /*20c0*/  FMUL.FTZ R128, R92, R133 ;  /* 0x000000855c807220 */ /* 0x000fe20000410000 */
[----:B------:R-:W-:Y:S01]  /*20d0*/  FMUL.FTZ R175, R94, R175 ;  /* 0x000000af5eaf7220 */ /* 0x000fe20000410000 */
[----:B------:R-:W-:Y:S01]  /*20e0*/  FMUL.FTZ R136, R95, R136 ;  /* 0x000000885f887220 */ /* 0x000fe20000410000 */
[----:B------:R-:W-:-:S02]  /*20f0*/  LOP3.LUT P1, RZ, R220, 0xff, RZ, 0xc0, !PT ;  /* 0x000000ffdcff7812 */ /* 0x000fc4000782c0ff */
[----:B------:R-:W-:Y:S02]  /*2100*/  FSEL R133, R129, RZ, P2 ;  /* 0x000000ff81857208 */ /* 0x000fe40001000000 */
[----:B------:R-:W-:Y:S02]  /*2110*/  FSEL R134, R135, RZ, P3 ;  /* 0x000000ff87867208 */ /* 0x000fe40001800000 */
[----:B------:R-:W-:Y:S02]  /*2120*/  FSEL R135, R131, RZ, P4 ;  /* 0x000000ff83877208 */ /* 0x000fe40002000000 */
[----:B------:R-:W-:Y:S02]  /*2130*/  SEL R129, R130, RZ, P2 ;  /* 0x000000ff82817207 */ /* 0x000fe40001000000 */
[----:B------:R-:W-:Y:S02]  /*2140*/  FSEL R0, R0, RZ, P1 ;  /* 0x000000ff00007208 */ /* 0x000fe40000800000 */
[----:B------:R-:W-:-:S02]  /*2150*/  SEL R128, R128, RZ, P1 ;  /* 0x000000ff80807207 */ /* 0x000fc40000800000 */
[----:B------:R-:W-:Y:S02]  /*2160*/  SEL R130, R175, RZ, P3 ;  /* 0x000000ffaf827207 */ /* 0x000fe40001800000 */
[----:B------:R-:W-:Y:S01]  /*2170*/  SEL R131, R136, RZ, P4 ;  /* 0x000000ff88837207 */ /* 0x000fe20002000000 */
[----:B------:R-:W-:Y:S06]  /*2180*/  BRA `(.L_x_13943) ;  /* 0x0000000000a47947 */ /* 0x000fec0003800000 */
.L_x_13942:
        /* <DEDUP_REMOVED lines=11> */
[----:B------:R-:W-:Y:S01]  /*2240*/  UMOV UR4, UR9 ;  /* 0x0000000900047c82 */ /* 0x000fe20008000000 */
        /* <DEDUP_REMOVED lines=19> */
[----:B------:R-:W-:-:S02]  /*2380*/  LOP3.LUT P1, RZ, R220, 0xff, RZ, 0xc0, !PT ;  /* 0x000000ffdcff7812 */ /* 0x000fc4000782c0ff */
[----:B------:R-:W-:Y:S02]  /*2390*/  ISETP.GE.U32.AND P4, PT, R220, 0x1000000, PT ;  /* 0x01000000dc00780c */ /* 0x000fe40003f86070 */
[----:B------:R-:W-:Y:S02]  /*23a0*/  FSEL R133, R129, RZ, P2 ;  /* 0x000000ff81857208 */ /* 0x000fe40001000000 */
[----:B------:R-:W-:Y:S02]  /*23b0*/  SEL R129, R130, RZ, P2 ;  /* 0x000000ff82817207 */ /* 0x000fe40001000000 */
[----:B------:R-:W-:Y:S02]  /*23c0*/  SEL R130, R131, RZ, P3 ;  /* 0x000000ff83827207 */ /* 0x000fe40001800000 */
[----:B------:R-:W-:Y:S02]  /*23d0*/  FSEL R0, R0, RZ, P1 ;  /* 0x000000ff00007208 */ /* 0x000fe40000800000 */
[----:B------:R-:W-:-:S02]  /*23e0*/  FSEL R134, R136, RZ, P3 ;  /* 0x000000ff88867208 */ /* 0x000fc40001800000 */
[----:B------:R-:W-:Y:S02]  /*23f0*/  FSEL R135, R137, RZ, P4 ;  /* 0x000000ff89877208 */ /* 0x000fe40002000000 */
[----:B------:R-:W-:Y:S02]  /*2400*/  SEL R128, R128, RZ, P1 ;  /* 0x000000ff80807207 */ /* 0x000fe40000800000 */
[----:B------:R-:W-:-:S07]  /*2410*/  SEL R131, R138, RZ, P4 ;  /* 0x000000ff8a837207 */ /* 0x000fce0002000000 */
.L_x_13943:
        /* <DEDUP_REMOVED lines=29> */
[----:B-----5:R-:W-:Y:S01]  /*25f0*/  FMUL.FTZ R128, R128, R137 ;  /* 0x0000008980807220 */ /* 0x020fe20000410000 */
[----:B------:R-:W-:Y:S01]  /*2600*/  FMUL.FTZ R136, R136, UR4 ;  /* 0x0000000488887c20 */ /* 0x000fe20008410000 */
[----:B------:R-:W-:Y:S01]  /*2610*/  FMUL.FTZ R165, R130, R139 ;  /* 0x0000008b82a57220 */ /* 0x000fe20000410000 */
[----:B------:R-:W-:Y:S01]  /*2620*/  FMUL.FTZ R167, R131, R166 ;  /* 0x000000a683a77220 */ /* 0x000fe20000410000 */
[----:B------:R-:W-:Y:S01]  /*2630*/  LOP3.LUT P2, RZ, R183, 0xff00, RZ, 0xc0, !PT ;  /* 0x0000ff00b7ff7812 */ /* 0x000fe2000784c0ff */
[-C--:B------:R-:W-:Y:S01]  /*2640*/  FMUL.FTZ R138, R129, R136.reuse ;  /* 0x00000088818a7220 */ /* 0x080fe20000410000 */
[----:B------:R-:W-:Y:S01]  /*2650*/  FMUL.FTZ R129, R88, R137 ;  /* 0x0000008958817220 */ /* 0x000fe20000410000 */
[----:B------:R-:W-:Y:S01]  /*2660*/  FMUL.FTZ R130, R89, R136 ;  /* 0x0000008859827220 */ /* 0x000fe20000410000 */
[----:B------:R-:W-:Y:S01]  /*2670*/  FMUL.FTZ R131, R90, R139 ;  /* 0x0000008b5a837220 */ /* 0x000fe20000410000 */
[----:B------:R-:W-:Y:S01]  /*2680*/  LOP3.LUT P3, RZ, R183, 0xff0000, RZ, 0xc0, !PT ;  /* 0x00ff0000b7ff7812 */ /* 0x000fe2000786c0ff */
[----:B------:R-:W-:Y:S01]  /*2690*/  FMUL.FTZ R166, R91, R166 ;  /* 0x000000a65ba67220 */ /* 0x000fe20000410000 */
[----:B------:R-:W-:-:S02]  /*26a0*/  ISETP.GE.U32.AND P4, PT, R183, 0x1000000, PT ;  /* 0x01000000b700780c */ /* 0x000fc40003f86070 */
[----:B------:R-:W-:Y:S02]  /*26b0*/  FSEL R136, R128, RZ, P1 ;  /* 0x000000ff80887208 */ /* 0x000fe40000800000 */
[----:B------:R-:W-:Y:S02]  /*26c0*/  SEL R128, R129, RZ, P1 ;  /* 0x000000ff81807207 */ /* 0x000fe40000800000 */
[----:B------:R-:W-:Y:S02]  /*26d0*/  SEL R129, R130, RZ, P2 ;  /* 0x000000ff82817207 */ /* 0x000fe40001000000 */
[----:B------:R-:W-:Y:S02]  /*26e0*/  FSEL R137, R138, RZ, P2 ;  /* 0x000000ff8a897208 */ /* 0x000fe40001000000 */
[----:B------:R-:W-:Y:S02]  /*26f0*/  SEL R130, R131, RZ, P3 ;  /* 0x000000ff83827207 */ /* 0x000fe40001800000 */
[----:B------:R-:W-:-:S02]  /*2700*/  FSEL R138, R165, RZ, P3 ;  /* 0x000000ffa58a7208 */ /* 0x000fc40001800000 */
[----:B------:R-:W-:Y:S02]  /*2710*/  FSEL R139, R167, RZ, P4 ;  /* 0x000000ffa78b7208 */ /* 0x000fe40002000000 */
[----:B------:R-:W-:Y:S01]  /*2720*/  SEL R131, R166, RZ, P4 ;  /* 0x000000ffa6837207 */ /* 0x000fe20002000000 */
[----:B------:R-:W-:Y:S06]  /*2730*/  BRA `(.L_x_13945) ;  /* 0x0000000000a07947 */ /* 0x000fec0003800000 */
.L_x_13944:
        /* <DEDUP_REMOVED lines=20> */
[----:B------:R-:W-:Y:S01]  /*2880*/  LOP3.LUT P2, RZ, R183, 0xff00, RZ, 0xc0, !PT ;  /* 0x0000ff00b7ff7812 */ /* 0x000fe2000784c0ff */
[----:B-----5:R-:W-:Y:S01]  /*2890*/  FMUL.FTZ R138, R129, R170 ;  /* 0x000000aa818a7220 */ /* 0x020fe20000410000 */
[----:B------:R-:W-:Y:S01]  /*28a0*/  FMUL.FTZ R128, R128, R137 ;  /* 0x0000008980807220 */ /* 0x000fe20000410000 */
[----:B------:R-:W-:Y:S01]  /*28b0*/  FMUL.FTZ R130, R130, R139 ;  /* 0x0000008b82827220 */ /* 0x000fe20000410000 */
[----:B------:R-:W-:Y:S01]  /*28c0*/  FMUL.FTZ R165, R131, R136 ;  /* 0x0000008883a57220 */ /* 0x000fe20000410000 */
[C---:B------:R-:W-:Y:S01]  /*28d0*/  LOP3.LUT P1, RZ, R183.reuse, 0xff, RZ, 0xc0, !PT ;  /* 0x000000ffb7ff7812 */ /* 0x040fe2000782c0ff */
[----:B------:R-:W-:Y:S01]  /*28e0*/  FMUL.FTZ R129, R88, R137 ;  /* 0x0000008958817220 */ /* 0x000fe20000410000 */
[----:B------:R-:W-:Y:S01]  /*28f0*/  LOP3.LUT P3, RZ, R183, 0xff0000, RZ, 0xc0, !PT ;  /* 0x00ff0000b7ff7812 */ /* 0x000fe2000786c0ff */
[----:B------:R-:W-:Y:S01]  /*2900*/  FMUL.FTZ R131, R90, R139 ;  /* 0x0000008b5a837220 */ /* 0x000fe20000410000 */
[----:B------:R-:W-:Y:S01]  /*2910*/  FMUL.FTZ R170, R89, R170 ;  /* 0x000000aa59aa7220 */ /* 0x000fe20000410000 */
[----:B------:R-:W-:Y:S01]  /*2920*/  FMUL.FTZ R166, R91, R136 ;  /* 0x000000885ba67220 */ /* 0x000fe20000410000 */
[----:B------:R-:W-:-:S02]  /*2930*/  ISETP.GE.U32.AND P4, PT, R183, 0x1000000, PT ;  /* 0x01000000b700780c */ /* 0x000fc40003f86070 */
[----:B------:R-:W-:Y:S02]  /*2940*/  FSEL R137, R138, RZ, P2 ;  /* 0x000000ff8a897208 */ /* 0x000fe40001000000 */
[----:B------:R-:W-:Y:S02]  /*2950*/  FSEL R136, R128, RZ, P1 ;  /* 0x000000ff80887208 */ /* 0x000fe40000800000 */
[----:B------:R-:W-:Y:S02]  /*2960*/  FSEL R138, R130, RZ, P3 ;  /* 0x000000ff828a7208 */ /* 0x000fe40001800000 */
[----:B------:R-:W-:Y:S02]  /*2970*/  SEL R128, R129, RZ, P1 ;  /* 0x000000ff81807207 */ /* 0x000fe40000800000 */
[----:B------:R-:W-:Y:S02]  /*2980*/  SEL R130, R131, RZ, P3 ;  /* 0x000000ff83827207 */ /* 0x000fe40001800000 */
[----:B------:R-:W-:-:S02]  /*2990*/  FSEL R139, R165, RZ, P4 ;  /* 0x000000ffa58b7208 */ /* 0x000fc40002000000 */
[----:B------:R-:W-:Y:S02]  /*29a0*/  SEL R129, R170, RZ, P2 ;  /* 0x000000ffaa817207 */ /* 0x000fe40001000000 */
[----:B------:R-:W-:-:S07]  /*29b0*/  SEL R131, R166, RZ, P4 ;  /* 0x000000ffa6837207 */ /* 0x000fce0002000000 */
.L_x_13945:
[----:B------:R-:W0:Y:S01]  /*29c0*/  @P0 LDC.64 R166, c[0x0][0x478] ;  /* 0x00011e00ffa60b82 */ /* 0x000e220000000a00 */
[----:B------:R-:W-:Y:S01]  /*29d0*/  IADD3 R169, PT, PT, R2, 0x200, RZ ;  /* 0x0000020002a97810 */ /* 0x000fe20007ffe0ff */
        /* <DEDUP_REMOVED lines=37> */
[----:B------:R-:W-:-:S02]  /*2c30*/  LOP3.LUT P2, RZ, R181, 0xff00, RZ, 0xc0, !PT ;  /* 0x0000ff00b5ff7812 */ /* 0x000fc4000784c0ff */
[----:B------:R-:W-:Y:S02]  /*2c40*/  ISETP.GE.U32.AND P4, PT, R181, 0x1000000, PT ;  /* 0x01000000b500780c */ /* 0x000fe40003f86070 */
[----:B------:R-:W-:Y:S02]  /*2c50*/  FSEL R156, R128, RZ, P1 ;  /* 0x000000ff809c7208 */ /* 0x000fe40000800000 */
[----:B------:R-:W-:Y:S02]  /*2c60*/  FSEL R160, R130, RZ, P3 ;  /* 0x000000ff82a07208 */ /* 0x000fe40001800000 */
[----:B------:R-:W-:Y:S02]  /*2c70*/  SEL R128, R129, RZ, P1 ;  /* 0x000000ff81807207 */ /* 0x000fe40000800000 */
[----:B------:R-:W-:Y:S02]  /*2c80*/  SEL R130, R131, RZ, P3 ;  /* 0x000000ff83827207 */ /* 0x000fe40001800000 */
[----:B------:R-:W-:-:S02]  /*2c90*/  FSEL R157, R159, RZ, P2 ;  /* 0x000000ff9f9d7208 */ /* 0x000fc40001000000 */
[----:B------:R-:W-:Y:S02]  /*2ca0*/  FSEL R161, R162, RZ, P4 ;  /* 0x000000ffa2a17208 */ /* 0x000fe40002000000 */
[----:B------:R-:W-:Y:S02]  /*2cb0*/  SEL R129, R158, RZ, P2 ;  /* 0x000000ff9e817207 */ /* 0x000fe40001000000 */
[----:B------:R-:W-:Y:S01]  /*2cc0*/  SEL R131, R163, RZ, P4 ;  /* 0x000000ffa3837207 */ /* 0x000fe20002000000 */
[----:B------:R-:W-:Y:S06]  /*2cd0*/  BRA `(.L_x_13947) ;  /* 0x0000000000a07947 */ /* 0x000fec0003800000 */
.L_x_13946:
        /* <DEDUP_REMOVED lines=25> */
[----:B------:R-:W-:Y:S01]  /*2e70*/  FMUL.FTZ R128, R128, R165 ;  /* 0x000000a580807220 */ /* 0x000fe20000410000 */
[----:B------:R-:W-:Y:S01]  /*2e80*/  FMUL.FTZ R131, R86, R157 ;  /* 0x0000009d56837220 */ /* 0x000fe20000410000 */
[C---:B------:R-:W-:Y:S01]  /*2e90*/  LOP3.LUT P1, RZ, R181.reuse, 0xff, RZ, 0xc0, !PT ;  /* 0x000000ffb5ff7812 */ /* 0x040fe2000782c0ff */
[----:B------:R-:W-:Y:S01]  /*2ea0*/  FMUL.FTZ R165, R84, R165 ;  /* 0x000000a554a57220 */ /* 0x000fe20000410000 */
[----:B------:R-:W-:Y:S01]  /*2eb0*/  LOP3.LUT P3, RZ, R181, 0xff0000, RZ, 0xc0, !PT ;  /* 0x00ff0000b5ff7812 */ /* 0x000fe2000786c0ff */
[----:B------:R-:W-:Y:S01]  /*2ec0*/  FMUL.FTZ R162, R87, R162 ;  /* 0x000000a257a27220 */ /* 0x000fe20000410000 */
[----:B------:R-:W-:-:S02]  /*2ed0*/  ISETP.GE.U32.AND P4, PT, R181, 0x1000000, PT ;  /* 0x01000000b500780c */ /* 0x000fc40003f86070 */
[----:B------:R-:W-:Y:S02]  /*2ee0*/  FSEL R157, R129, RZ, P2 ;  /* 0x000000ff819d7208 */ /* 0x000fe40001000000 */
[----:B------:R-:W-:Y:S02]  /*2ef0*/  SEL R129, R130, RZ, P2 ;  /* 0x000000ff82817207 */ /* 0x000fe40001000000 */
[----:B------:R-:W-:Y:S02]  /*2f00*/  FSEL R156, R128, RZ, P1 ;  /* 0x000000ff809c7208 */ /* 0x000fe40000800000 */
[----:B------:R-:W-:Y:S02]  /*2f10*/  SEL R130, R131, RZ, P3 ;  /* 0x000000ff83827207 */ /* 0x000fe40001800000 */
[----:B------:R-:W-:Y:S02]  /*2f20*/  FSEL R160, R160, RZ, P3 ;  /* 0x000000ffa0a07208 */ /* 0x000fe40001800000 */
[----:B------:R-:W-:-:S02]  /*2f30*/  FSEL R161, R161, RZ, P4 ;  /* 0x000000ffa1a17208 */ /* 0x000fc40002000000 */
[----:B------:R-:W-:Y:S02]  /*2f40*/  SEL R128, R165, RZ, P1 ;  /* 0x000000ffa5807207 */ /* 0x000fe40000800000 */
[----:B------:R-:W-:-:S07]  /*2f50*/  SEL R131, R162, RZ, P4 ;  /* 0x000000ffa2837207 */ /* 0x000fce0002000000 */
.L_x_13947:
[----:B------:R-:W0:Y:S01]  /*2f60*/  @P0 LDC.64 R158, c[0x0][0x478] ;  /* 0x00011e00ff9e0b82 */ /* 0x000e220000000a00 */
[----:B------:R-:W-:Y:S01]  /*2f70*/  IADD3 R163, PT, PT, R2, 0x300, RZ ;  /* 0x0000030002a37810 */ /* 0x000fe20007ffe0ff */
[----:B0-----:R-:W-:-:S05]  /*2f80*/  @P0 IMAD.WIDE.U32 R158, R169, 0x10, R158 ;  /* 0x00000010a99e0825 */ /* 0x001fca00078e009e */
[----:B------:R0:W-:Y:S02]  /*2f90*/  @P0 STG.E.128 desc[UR18][R158.64], R96 ;  /* 0x000000609e000986 */ /* 0x0001e4000c101d12 */
[----:B0-----:R-:W-:-:S05]  /*2fa0*/  IMAD.WIDE.U32 R158, R169, 0x10, R174 ;  /* 0x00000010a99e7825 */ /* 0x001fca00078e00ae */
        /* <DEDUP_REMOVED lines=26> */
[----:B------:R-:W-:Y:S01]  /*3150*/  LOP3.LUT P1, RZ, R155, 0xff, RZ, 0xc0, !PT ;  /* 0x000000ff9bff7812 */ /* 0x000fe2000782c0ff */
[----:B------:R-:W-:Y:S01]  /*3160*/  FMUL.FTZ R130, R130, R149 ;  /* 0x0000009582827220 */ /* 0x000fe20000410000 */
[----:B------:R-:W-:Y:S01]  /*3170*/  FMUL.FTZ R131, R131, R150 ;  /* 0x0000009683837220 */ /* 0x000fe20000410000 */
[----:B------:R-:W-:Y:S01]  /*3180*/  FMUL.FTZ R129, R80, R147 ;  /* 0x0000009350817220 */ /* 0x000fe20000410000 */
[----:B------:R-:W-:Y:S01]  /*3190*/  LOP3.LUT P3, RZ, R155, 0xff0000, RZ, 0xc0, !PT ;  /* 0x00ff00009bff7812 */ /* 0x000fe2000786c0ff */
[----:B------:R-:W-:Y:S01]  /*31a0*/  FMUL.FTZ R148, R81, R148 ;  /* 0x0000009451947220 */ /* 0x000fe20000410000 */
[----:B------:R-:W-:Y:S01]  /*31b0*/  ISETP.GE.U32.AND P4, PT, R155, 0x1000000, PT ;  /* 0x010000009b00780c */ /* 0x000fe20003f86070 */
        /* <DEDUP_REMOVED lines=12> */
.L_x_13948:
        /* <DEDUP_REMOVED lines=39> */
[----:B------:R-:W-:-:S07]  /*34f0*/  SEL R131, R150, RZ, P4 ;  /* 0x000000ff96837207 */ /* 0x000fce0002000000 */
.L_x_13949:
        /* <DEDUP_REMOVED lines=29> */
[C---:B------:R-:W-:Y:S01]  /*36d0*/  LOP3.LUT P1, RZ, R39.reuse, 0xff, RZ, 0xc0, !PT ;  /* 0x000000ff27ff7812 */ /* 0x040fe2000782c0ff */
[-C--:B-----5:R-:W-:Y:S01]  /*36e0*/  FMUL.FTZ R31, R128, R21.reuse ;  /* 0x00000015801f7220 */ /* 0x0a0fe20000410000 */
[C---:B------:R-:W-:Y:S01]  /*36f0*/  LOP3.LUT P2, RZ, R39.reuse, 0xff00, RZ, 0xc0, !PT ;  /* 0x0000ff0027ff7812 */ /* 0x040fe2000784c0ff */
[----:B------:R-:W-:Y:S01]  /*3700*/  FMUL.FTZ R20, R76, R21 ;  /* 0x000000154c147220 */ /* 0x000fe20000410000 */
[----:B------:R-:W-:Y:S01]  /*3710*/  LOP3.LUT P3, RZ, R39, 0xff0000, RZ, 0xc0, !PT ;  /* 0x00ff000027ff7812 */ /* 0x000fe2000786c0ff */
[-C--:B------:R-:W-:Y:S01]  /*3720*/  FMUL.FTZ R21, R77, R22.reuse ;  /* 0x000000164d157220 */ /* 0x080fe20000410000 */
[----:B------:R-:W-:Y:S01]  /*3730*/  ISETP.GE.U32.AND P4, PT, R39, 0x1000000, PT ;  /* 0x010000002700780c */ /* 0x000fe20003f86070 */
[----:B------:R-:W-:Y:S01]  /*3740*/  FMUL.FTZ R39, R129, R22 ;  /* 0x0000001681277220 */ /* 0x000fe20000410000 */
[-C--:B------:R-:W-:Y:S01]  /*3750*/  FMUL.FTZ R130, R130, R23.reuse ;  /* 0x0000001782827220 */ /* 0x080fe20000410000 */
[----:B------:R-:W-:Y:S01]  /*3760*/  FMUL.FTZ R22, R78, R23 ;  /* 0x000000174e167220 */ /* 0x000fe20000410000 */
[-C--:B------:R-:W-:Y:S01]  /*3770*/  FMUL.FTZ R131, R131, R24.reuse ;  /* 0x0000001883837220 */ /* 0x080fe20000410000 */
[----:B------:R-:W-:Y:S01]  /*3780*/  FMUL.FTZ R23, R79, R24 ;  /* 0x000000184f177220 */ /* 0x000fe20000410000 */
[----:B------:R-:W-:-:S02]  /*3790*/  FSEL R31, R31, RZ, P1 ;  /* 0x000000ff1f1f7208 */ /* 0x000fc40000800000 */
[----:B------:R-:W-:Y:S02]  /*37a0*/  FSEL R39, R39, RZ, P2 ;  /* 0x000000ff27277208 */ /* 0x000fe40001000000 */
[----:B------:R-:W-:Y:S02]  /*37b0*/  FSEL R148, R130, RZ, P3 ;  /* 0x000000ff82947208 */ /* 0x000fe40001800000 */
[----:B------:R-:W-:Y:S02]  /*37c0*/  FSEL R149, R131, RZ, P4 ;  /* 0x000000ff83957208 */ /* 0x000fe40002000000 */
[----:B------:R-:W-:Y:S02]  /*37d0*/  SEL R20, R20, RZ, P1 ;  /* 0x000000ff14147207 */ /* 0x000fe40000800000 */
[----:B------:R-:W-:Y:S02]  /*37e0*/  SEL R21, R21, RZ, P2 ;  /* 0x000000ff15157207 */ /* 0x000fe40001000000 */
[----:B------:R-:W-:-:S02]  /*37f0*/  SEL R22, R22, RZ, P3 ;  /* 0x000000ff16167207 */ /* 0x000fc40001800000 */
[----:B------:R-:W-:Y:S01]  /*3800*/  SEL R23, R23, RZ, P4 ;  /* 0x000000ff17177207 */ /* 0x000fe20002000000 */
[----:B------:R-:W-:Y:S06]  /*3810*/  BRA `(.L_x_13951) ;  /* 0x0000000000a07947 */ /* 0x000fec0003800000 */
.L_x_13950:
        /* <DEDUP_REMOVED lines=39> */
[----:B------:R-:W-:-:S07]  /*3a90*/  SEL R23, R23, RZ, P4 ;  /* 0x000000ff17177207 */ /* 0x000fce0002000000 */
.L_x_13951:
[----:B------:R-:W1:Y:S01]  /*3aa0*/  @P0 LDC.64 R24, c[0x0][0x478] ;  /* 0x00011e00ff180b82 */ /* 0x000e620000000a00 */
[----:B------:R-:W-:Y:S01]  /*3ab0*/  IADD3 R151, PT, PT, R2, 0x500, RZ ;  /* 0x0000050002977810 */ /* 0x000fe20007ffe0ff */
        /* <DEDUP_REMOVED lines=35> */
[C---:B------:R-:W-:Y:S01]  /*3cf0*/  LOP3.LUT P3, RZ, R145.reuse, 0xff0000, RZ, 0xc0, !PT ;  /* 0x00ff000091ff7812 */ /* 0x040fe2000786c0ff */
[----:B------:R-:W-:Y:S01]  /*3d00*/  FMUL.FTZ R27, R74, R27 ;  /* 0x0000001b4a1b7220 */ /* 0x000fe20000410000 */
[----:B------:R-:W-:Y:S01]  /*3d10*/  ISETP.GE.U32.AND P4, PT, R145, 0x1000000, PT ;  /* 0x010000009100780c */ /* 0x000fe20003f86070 */
        /* <DEDUP_REMOVED lines=10> */
.L_x_13952:
        /* <DEDUP_REMOVED lines=40> */
.L_x_13953:
[----:B------:R-:W2:Y:S01]  /*4040*/  @P0 LDC.64 R24, c[0x0][0x478] ;  /* 0x00011e00ff180b82 */ /* 0x000ea20000000a00 */
[----:B------:R-:W-:Y:S01]  /*4050*/  IADD3 R129, PT, PT, R2, 0x600, RZ ;  /* 0x0000060002817810 */ /* 0x000fe20007ffe0ff */
[----:B------:R-:W-:-:S04]  /*4060*/  IMAD.WIDE.U32 R26, R151, 0x10, R174 ;  /* 0x00000010971a7825 */ /* 0x000fc800078e00ae */
[----:B------:R-:W-:-:S04]  /*4070*/  IMAD.WIDE.U32 R28, R129, 0x10, R250 ;  /* 0x00000010811c7825 */ /* 0x000fc800078e00fa */
[----:B--2---:R-:W-:-:S05]  /*4080*/  @P0 IMAD.WIDE.U32 R24, R151, 0x10, R24 ;  /* 0x0000001097180825 */ /* 0x004fca00078e0018 */
        /* <DEDUP_REMOVED lines=19> */
[----:B--2---:R-:W-:Y:S01]  /*41c0*/  FMUL.FTZ R28, R99, UR7 ;  /* 0x00000007631c7c20 */ /* 0x004fe20008410000 */
        /* <DEDUP_REMOVED lines=8> */
[----:B------:R-:W-:Y:S01]  /*4250*/  LOP3.LUT P1, RZ, R146, 0xff, RZ, 0xc0, !PT ;  /* 0x000000ff92ff7812 */ /* 0x000fe2000782c0ff */
[----:B------:R-:W-:Y:S01]  /*4260*/  FMUL.FTZ R25, R68, R25 ;  /* 0x0000001944197220 */ /* 0x000fe20000410000 */
[C---:B------:R-:W-:Y:S01]  /*4270*/  LOP3.LUT P2, RZ, R146.reuse, 0xff00, RZ, 0xc0, !PT ;  /* 0x0000ff0092ff7812 */ /* 0x040fe2000784c0ff */
[----:B------:R-:W-:Y:S01]  /*4280*/  FMUL.FTZ R24, R69, R24 ;  /* 0x0000001845187220 */ /* 0x000fe20000410000 */
[----:B------:R-:W-:Y:S01]  /*4290*/  LOP3.LUT P3, RZ, R146, 0xff0000, RZ, 0xc0, !PT ;  /* 0x00ff000092ff7812 */ /* 0x000fe2000786c0ff */
[----:B------:R-:W-:Y:S01]  /*42a0*/  FMUL.FTZ R27, R70, R27 ;  /* 0x0000001b461b7220 */ /* 0x000fe20000410000 */
[----:B------:R-:W-:Y:S01]  /*42b0*/  ISETP.GE.U32.AND P4, PT, R146, 0x1000000, PT ;  /* 0x010000009200780c */ /* 0x000fe20003f86070 */
[----:B------:R-:W-:Y:S01]  /*42c0*/  FMUL.FTZ R28, R71, R28 ;  /* 0x0000001c471c7220 */ /* 0x000fe20000410000 */
[----:B------:R-:W-:-:S02]  /*42d0*/  FSEL R29, R20, RZ, P1 ;  /* 0x000000ff141d7208 */ /* 0x000fc40000800000 */
[----:B------:R-:W-:Y:S02]  /*42e0*/  FSEL R2, R21, RZ, P2 ;  /* 0x000000ff15027208 */ /* 0x000fe40001000000 */
[----:B-1----:R-:W-:Y:S02]  /*42f0*/  FSEL R131, R22, RZ, P3 ;  /* 0x000000ff16837208 */ /* 0x002fe40001800000 */
[----:B------:R-:W-:Y:S02]  /*4300*/  FSEL R32, R23, RZ, P4 ;  /* 0x000000ff17207208 */ /* 0x000fe40002000000 */
[----:B------:R-:W-:Y:S02]  /*4310*/  SEL R20, R25, RZ, P1 ;  /* 0x000000ff19147207 */ /* 0x000fe40000800000 */
[----:B------:R-:W-:Y:S02]  /*4320*/  SEL R21, R24, RZ, P2 ;  /* 0x000000ff18157207 */ /* 0x000fe40001000000 */
[----:B------:R-:W-:-:S02]  /*4330*/  SEL R22, R27, RZ, P3 ;  /* 0x000000ff1b167207 */ /* 0x000fc40001800000 */
[----:B------:R-:W-:Y:S01]  /*4340*/  SEL R23, R28, RZ, P4 ;  /* 0x000000ff1c177207 */ /* 0x000fe20002000000 */
[----:B------:R-:W-:Y:S06]  /*4350*/  BRA `(.L_x_13955) ;  /* 0x0000000000a07947 */ /* 0x000fec0003800000 */
.L_x_13954:
        /* <DEDUP_REMOVED lines=21> */
[----:B-1----:R-:W-:Y:S01]  /*44b0*/  FMUL.FTZ R131, R22, R143 ;  /* 0x0000008f16837220 */ /* 0x002fe20000410000 */
[----:B------:R-:W-:Y:S01]  /*44c0*/  LOP3.LUT P2, RZ, R146, 0xff00, RZ, 0xc0, !PT ;  /* 0x0000ff0092ff7812 */ /* 0x000fe2000784c0ff */
[-C--:B------:R-:W-:Y:S01]  /*44d0*/  FMUL.FTZ R20, R20, R141.reuse ;  /* 0x0000008d14147220 */ /* 0x080fe20000410000 */
        /* <DEDUP_REMOVED lines=9> */
[----:B--2---:R-:W-:Y:S02]  /*4570*/  FSEL R29, R20, RZ, P1 ;  /* 0x000000ff141d7208 */ /* 0x004fe40000800000 */
[----:B------:R-:W-:Y:S02]  /*4580*/  FSEL R32, R23, RZ, P4 ;  /* 0x000000ff17207208 */ /* 0x000fe40002000000 */
[----:B------:R-:W-:Y:S02]  /*4590*/  SEL R21, R22, RZ, P2 ;  /* 0x000000ff16157207 */ /* 0x000fe40001000000 */
[----:B------:R-:W-:Y:S02]  /*45a0*/  FSEL R131, R131, RZ, P3 ;  /* 0x000000ff83837208 */ /* 0x000fe40001800000 */
[----:B------:R-:W-:-:S02]  /*45b0*/  SEL R20, R141, RZ, P1 ;  /* 0x000000ff8d147207 */ /* 0x000fc40000800000 */
[----:B------:R-:W-:Y:S02]  /*45c0*/  SEL R22, R143, RZ, P3 ;  /* 0x000000ff8f167207 */ /* 0x000fe40001800000 */
[----:B------:R-:W-:-:S07]  /*45d0*/  SEL R23, R24, RZ, P4 ;  /* 0x000000ff18177207 */ /* 0x000fce0002000000 */
.L_x_13955:
[----:B------:R-:W1:Y:S01]  /*45e0*/  @P0 LDC.64 R24, c[0x0][0x478] ;  /* 0x00011e00ff180b82 */ /* 0x000e620000000a00 */
[----:B------:R-:W-:-:S04]  /*45f0*/  IMAD.WIDE.U32 R26, R129, 0x10, R174 ;  /* 0x00000010811a7825 */ /* 0x000fc800078e00ae */
[----:B-1----:R-:W-:-:S05]  /*4600*/  @P0 IMAD.WIDE.U32 R24, R129, 0x10, R24 ;  /* 0x0000001081180825 */ /* 0x002fca00078e0018 */
[----:B------:R1:W-:Y:S04]  /*4610*/  @P0 STG.E.128 desc[UR18][R24.64], R96 ;  /* 0x0000006018000986 */ /* 0x0003e8000c101d12 */
[----:B------:R1:W-:Y:S01]  /*4620*/  STG.E.128 desc[UR18][R26.64], R20 ;  /* 0x000000141a007986 */ /* 0x0003e2000c101d12 */
[----:B------:R-:W-:Y:S05]  /*4630*/  BRA `(.L_x_13956) ;  /* 0x0000002400f07947 */ /* 0x000fea0003800000 */
.L_x_13941:
        /* <DEDUP_REMOVED lines=18> */
[----:B------:R-:W-:Y:S01]  /*4760*/  UMOV UR4, UR9 ;  /* 0x0000000900047c82 */ /* 0x000fe20008000000 */
        /* <DEDUP_REMOVED lines=10> */
[----:B------:R-:W-:Y:S01]  /*4810*/  LOP3.LUT P1, RZ, R220, 0xff00, RZ, 0xc0, !PT ;  /* 0x0000ff00dcff7812 */ /* 0x000fe2000782c0ff */
[----:B------:R-:W-:Y:S01]  /*4820*/  FMUL.FTZ R137, R131, R138 ;  /* 0x0000008a83897220 */ /* 0x000fe20000410000 */
[----:B------:R-:W-:Y:S01]  /*4830*/  FMUL.FTZ R130, R93, R134 ;  /* 0x000000865d827220 */ /* 0x000fe20000410000 */
[----:B------:R-:W-:Y:S01]  /*4840*/  FMUL.FTZ R0, R128, R133 ;  /* 0x0000008580007220 */ /* 0x000fe20000410000 */
[----:B------:R-:W-:Y:S01]  /*4850*/  FMUL.FTZ R131, R94, R135 ;  /* 0x000000875e837220 */ /* 0x000fe20000410000 */
[----:B------:R-:W-:Y:S01]  /*4860*/  LOP3.LUT P2, RZ, R220, 0xff0000, RZ, 0xc0, !PT ;  /* 0x00ff0000dcff7812 */ /* 0x000fe2000784c0ff */
        /* <DEDUP_REMOVED lines=11> */
[----:B------:R-:W-:Y:S01]  /*4920*/  SEL R131, R138, RZ, P3 ;  /* 0x000000ff8a837207 */ /* 0x000fe20001800000 */
[----:B------:R-:W-:Y:S06]  /*4930*/  BRA `(.L_x_13958) ;  /* 0x0000000000a47947 */ /* 0x000fec0003800000 */
.L_x_13957:
        /* <DEDUP_REMOVED lines=11> */
[----:B------:R-:W-:Y:S01]  /*49f0*/  UMOV UR4, UR9 ;  /* 0x0000000900047c82 */ /* 0x000fe20008000000 */
[----:B------:R-:W-:Y:S01]  /*4a00*/  FMUL.FTZ R0, R96, UR7 ;  /* 0x0000000760007c20 */ /* 0x000fe20008410000 */
[----:B------:R-:W-:Y:S01]  /*4a10*/  FFMA.FTZ R99, R134, UR8, R103 ;  /* 0x0000000886637c23 */ /* 0x000fe20008010067 */
[----:B------:R-:W-:Y:S01]  /*4a20*/  FMUL.FTZ R135, R98, UR7 ;  /* 0x0000000762877c20 */ /* 0x000fe20008410000 */
[----:B------:R-:W-:Y:S01]  /*4a30*/  LOP3.LUT P1, RZ, R220, 0xff00, RZ, 0xc0, !PT ;  /* 0x0000ff00dcff7812 */ /* 0x000fe2000782c0ff */
        /* <DEDUP_REMOVED lines=25> */
.L_x_13958:
        /* <DEDUP_REMOVED lines=52> */
.L_x_13959:
        /* <DEDUP_REMOVED lines=40> */
.L_x_13960:
        /* <DEDUP_REMOVED lines=50> */
.L_x_13961:
        /* <DEDUP_REMOVED lines=40> */
.L_x_13962:
        /* <DEDUP_REMOVED lines=50> */
.L_x_13963:
        /* <DEDUP_REMOVED lines=40> */
.L_x_13964:
        /* <DEDUP_REMOVED lines=50> */
.L_x_13965:
        /* <DEDUP_REMOVED lines=29> */
[-C--:B------:R-:W-:Y:S01]  /*61c0*/  FMUL.FTZ R131, R131, R26.reuse ;  /* 0x0000001a83837220 */ /* 0x080fe20000410000 */
[----:B------:R-:W-:Y:S01]  /*61d0*/  FMUL.FTZ R22, R78, R25 ;  /* 0x000000194e167220 */ /* 0x000fe20000410000 */
        /* <DEDUP_REMOVED lines=9> */
.L_x_13966:
        /* <DEDUP_REMOVED lines=50> */
.L_x_13967:
        /* <DEDUP_REMOVED lines=40> */
.L_x_13968:
        /* <DEDUP_REMOVED lines=37> */
[----:B------:R-:W-:Y:S01]  /*6a60*/  ISETP.GE.U32.AND P4, PT, R146, 0x1000000, PT ;  /* 0x010000009200780c */ /* 0x000fe20003f86070 */
[----:B------:R-:W-:Y:S01]  /*6a70*/  FMUL.FTZ R27, R70, R27 ;  /* 0x0000001b461b7220 */ /* 0x000fe20000410000 */
[----:B------:R-:W-:Y:S01]  /*6a80*/  FMUL.FTZ R28, R71, R28 ;  /* 0x0000001c471c7220 */ /* 0x000fe20000410000 */
[----:B------:R-:W-:-:S02]  /*6a90*/  LOP3.LUT P2, RZ, R146, 0xff00, RZ, 0xc0, !PT ;  /* 0x0000ff0092ff7812 */ /* 0x000fc4000784c0ff */
[----:B------:R-:W-:Y:S02]  /*6aa0*/  FSEL R29, R20, RZ, P1 ;  /* 0x000000ff141d7208 */ /* 0x000fe40000800000 */
[----:B-1----:R-:W-:Y:S02]  /*6ab0*/  FSEL R131, R22, RZ, P3 ;  /* 0x000000ff16837208 */ /* 0x002fe40001800000 */
[----:B------:R-:W-:Y:S02]  /*6ac0*/  FSEL R32, R23, RZ, P4 ;  /* 0x000000ff17207208 */ /* 0x000fe40002000000 */
[----:B------:R-:W-:Y:S02]  /*6ad0*/  FSEL R2, R2, RZ, P2 ;  /* 0x000000ff02027208 */ /* 0x000fe40001000000 */
[----:B------:R-:W-:Y:S02]  /*6ae0*/  SEL R20, R25, RZ, P1 ;  /* 0x000000ff19147207 */ /* 0x000fe40000800000 */
[----:B------:R-:W-:-:S02]  /*6af0*/  SEL R21, R21, RZ, P2 ;  /* 0x000000ff15157207 */ /* 0x000fc40001000000 */
[----:B------:R-:W-:Y:S02]  /*6b00*/  SEL R22, R27, RZ, P3 ;  /* 0x000000ff1b167207 */ /* 0x000fe40001800000 */
[----:B------:R-:W-:Y:S01]  /*6b10*/  SEL R23, R28, RZ, P4 ;  /* 0x000000ff1c177207 */ /* 0x000fe20002000000 */
[----:B------:R-:W-:Y:S06]  /*6b20*/  BRA `(.L_x_13970) ;  /* 0x0000000000a07947 */ /* 0x000fec0003800000 */
.L_x_13969:
        /* <DEDUP_REMOVED lines=32> */
[----:B--2---:R-:W-:Y:S02]  /*6d30*/  FSEL R29, R20, RZ, P1 ;  /* 0x000000ff141d7208 */ /* 0x004fe40000800000 */
[----:B-1----:R-:W-:Y:S02]  /*6d40*/  FSEL R131, R22, RZ, P3 ;  /* 0x000000ff16837208 */ /* 0x002fe40001800000 */
[----:B------:R-:W-:Y:S02]  /*6d50*/  FSEL R32, R23, RZ, P4 ;  /* 0x000000ff17207208 */ /* 0x000fe40002000000 */
[----:B------:R-:W-:Y:S02]  /*6d60*/  FSEL R2, R2, RZ, P2 ;  /* 0x000000ff02027208 */ /* 0x000fe40001000000 */
[----:B------:R-:W-:Y:S02]  /*6d70*/  SEL R20, R141, RZ, P1 ;  /* 0x000000ff8d147207 */ /* 0x000fe40000800000 */
[----:B------:R-:W-:-:S02]  /*6d80*/  SEL R21, R21, RZ, P2 ;  /* 0x000000ff15157207 */ /* 0x000fc40001000000 */
[----:B------:R-:W-:Y:S02]  /*6d90*/  SEL R22, R143, RZ, P3 ;  /* 0x000000ff8f167207 */ /* 0x000fe40001800000 */
[----:B------:R-:W-:-:S07]  /*6da0*/  SEL R23, R38, RZ, P4 ;  /* 0x000000ff26177207 */ /* 0x000fce0002000000 */
.L_x_13970:
[----:B------:R-:W1:Y:S01]  /*6db0*/  @P0 LDC.64 R24, c[0x0][0x478] ;  /* 0x00011e00ff180b82 */ /* 0x000e620000000a00 */
[----:B------:R-:W-:-:S04]  /*6dc0*/  IMAD.WIDE.U32 R26, R129, 0x10, R174 ;  /* 0x00000010811a7825 */ /* 0x000fc800078e00ae */
[----:B-1----:R-:W-:-:S05]  /*6dd0*/  @P0 IMAD.WIDE.U32 R24, R129, 0x10, R24 ;  /* 0x0000001081180825 */ /* 0x002fca00078e0018 */
[----:B------:R2:W-:Y:S04]  /*6de0*/  @P0 STG.E.128 desc[UR18][R24.64], R96 ;  /* 0x0000006018000986 */ /* 0x0005e8000c101d12 */
[----:B------:R2:W-:Y:S02]  /*6df0*/  STG.E.128 desc[UR18][R26.64], R20 ;  /* 0x000000141a007986 */ /* 0x0005e4000c101d12 */
.L_x_13956:
        /* <DEDUP_REMOVED lines=45> */
[----:B-12---:R-:W-:Y:S02]  /*70d0*/  MOV R23, R230 ;  /* 0x000000e600177202 */ /* 0x006fe40000000f00 */
        /* <DEDUP_REMOVED lines=63> */
.L_x_13940:
        /* <DEDUP_REMOVED lines=32> */
.L_x_13972:
        /* <DEDUP_REMOVED lines=11> */
.L_x_14481:


//--------------------- .text._ZN10layer_norm22ln_bwd_finalize_kernelINS_22Kernel_traits_finalizeILj7168EfffffjLb1ELj1024ELj4ENS_18Kernel_traits_baseILj7168EfffffjLj1024EEEEELb1ELb0EEEvNS_9BwdParamsE --------------------------
	.section	.text._ZN10layer_norm22ln_bwd_finalize_kernelINS_22Kernel_traits_finalizeILj7168EfffffjLb1ELj1024ELj4ENS_18Kernel_traits_baseILj7168EfffffjLj1024EEEEELb1ELb0EEEvNS_9BwdParamsE,"ax",@progbits
	.align	128
        .global         _ZN10layer_norm22ln_bwd_finalize_kernelINS_22Kernel_traits_finalizeILj7168EfffffjLb1ELj1024ELj4ENS_18Kernel_traits_baseILj7168EfffffjLj1024EEEEELb1ELb0EEEvNS_9BwdParamsE
        .type           _ZN10layer_norm22ln_bwd_finalize_kernelINS_22Kernel_traits_finalizeILj7168EfffffjLb1ELj1024ELj4ENS_18Kernel_traits_baseILj7168EfffffjLj1024EEEEELb1ELb0EEEvNS_9BwdParamsE,@function
        .size           _ZN10layer_norm22ln_bwd_finalize_kernelINS_22Kernel_traits_finalizeILj7168EfffffjLb1ELj1024ELj4ENS_18Kernel_traits_baseILj7168EfffffjLj1024EEEEELb1ELb0EEEvNS_9BwdParamsE,(.L_x_14482 - _ZN10layer_norm22ln_bwd_finalize_kernelINS_22Kernel_traits_finalizeILj7168EfffffjLb1ELj1024ELj4ENS_18Kernel_traits_baseILj7168EfffffjLj1024EEEEELb1ELb0EEEvNS_9BwdParamsE)
        .other          _ZN10layer_norm22ln_bwd_finalize_kernelINS_22Kernel_traits_finalizeILj7168EfffffjLb1ELj1024ELj4ENS_18Kernel_traits_baseILj7168EfffffjLj1024EEEEELb1ELb0EEEvNS_9BwdParamsE,@"STO_CUDA_ENTRY STV_DEFAULT"
_ZN10layer_norm22ln_bwd_finalize_kernelINS_22Kernel_traits_finalizeILj7168EfffffjLb1ELj1024ELj4ENS_18Kernel_traits_baseILj7168EfffffjLj1024EEEEELb1ELb0EEEvNS_9BwdParamsE:
.text._ZN10layer_norm22ln_bwd_finalize_kernelINS_22Kernel_traits_finalizeILj7168EfffffjLb1ELj1024ELj4ENS_18Kernel_traits_baseILj7168EfffffjLj1024EEEEELb1ELb0EEEvNS_9BwdParamsE:
        /* <DEDUP_REMOVED lines=60> */
.L_x_13977:
        /* <DEDUP_REMOVED lines=87> */
.L_x_13976:
[----:B------:R-:W-:Y:S05]  /*0930*/  BSYNC.RECONVERGENT B1 ;  /* 0x0000000000017941 */ /* 0x000fea0003800200 */
.L_x_13975:
        /* <DEDUP_REMOVED lines=49> */
.L_x_13979:
[----:B------:R-:W-:Y:S05]  /*0c50*/  BSYNC.RECONVERGENT B1 ;  /* 0x0000000000017941 */ /* 0x000fea0003800200 */
.L_x_13978:
        /* <DEDUP_REMOVED lines=29> */
.L_x_13981:
[----:B------:R-:W-:Y:S05]  /*0e30*/  BSYNC.RECONVERGENT B1 ;  /* 0x0000000000017941 */ /* 0x000fea0003800200 */
.L_x_13980:
        /* <DEDUP_REMOVED lines=14> */
.L_x_13974:
[----:B------:R-:W-:Y:S05]  /*0f20*/  BSYNC.RECONVERGENT B0 ;  /* 0x0000000000007941 */ /* 0x000fea0003800200 */
.L_x_13973:
        /* <DEDUP_REMOVED lines=72> */
.L_x_13982:
        /* <DEDUP_REMOVED lines=13> */
.L_x_14482:


//--------------------- .text._ZN10layer_norm13ln_bwd_kernelINS_13Kernel_traitsIfffffjLj7168ELj1ELj1ELj8ELj16ENS_18Kernel_traits_baseILj7168EfffffjLj256EEEEELb1ELb1ELb1ELb0EEEvNS_9BwdParamsE --------------------------
	.section	.text._ZN10layer_norm13ln_bwd_kernelINS_13Kernel_traitsIfffffjLj7168ELj1ELj1ELj8ELj16ENS_18Kernel_traits_baseILj7168EfffffjLj256EEEEELb1ELb1ELb1ELb0EEEvNS_9BwdParamsE,"ax",@progbits
	.align	128
        .global         _ZN10layer_norm13ln_bwd_kernelINS_13Kernel_traitsIfffffjLj7168ELj1ELj1ELj8ELj16ENS_18Kernel_traits_baseILj7168EfffffjLj256EEEEELb1ELb1ELb1ELb0EEEvNS_9BwdParamsE
        .type           _ZN10layer_norm13ln_bwd_kernelINS_13Kernel_traitsIfffffjLj7168ELj1ELj1ELj8ELj16ENS_18Kernel_traits_baseILj7168EfffffjLj256EEEEELb1ELb1ELb1ELb0EEEvNS_9BwdParamsE,@function
        .size           _ZN10layer_norm13ln_bwd_kernelINS_13Kernel_traitsIfffffjLj7168ELj1ELj1ELj8ELj16ENS_18Kernel_traits_baseILj7168EfffffjLj256EEEEELb1ELb1ELb1ELb0EEEvNS_9BwdParamsE,(.L_x_14483 - _ZN10layer_norm13ln_bwd_kernelINS_13Kernel_traitsIfffffjLj7168ELj1ELj1ELj8ELj16ENS_18Kernel_traits_baseILj7168EfffffjLj256EEEEELb1ELb1ELb1ELb0EEEvNS_9BwdParamsE)
        .other          _ZN10layer_norm13ln_bwd_kernelINS_13Kernel_traitsIfffffjLj7168ELj1ELj1ELj8ELj16ENS_18Kernel_traits_baseILj7168EfffffjLj256EEEEELb1ELb1ELb1ELb0EEEvNS_9BwdParamsE,@"STO_CUDA_ENTRY STV_DEFAULT"
_ZN10layer_norm13ln_bwd_kernelINS_13Kernel_traitsIfffffjLj7168ELj1ELj1ELj8ELj16ENS_18Kernel_traits_baseILj7168EfffffjLj256EEEEELb1ELb1ELb1ELb0EEEvNS_9BwdParamsE:
.text._ZN10layer_norm13ln_bwd_kernelINS_13Kernel_traitsIfffffjLj7168ELj1ELj1ELj8ELj16ENS_18Kernel_traits_baseILj7168EfffffjLj256EEEEELb1ELb1ELb1ELb0EEEvNS_9BwdParamsE:
[----:B------:R-:W0:Y:S02]  /*0000*/  LDC R1, c[0x0][0x37c] ;  /* 0x0000df00ff017b82 */ /* 0x000e240000000800 */
[----:B0-----:R-:W-:Y:S01]  /*0010*/  IADD3 R1, PT, PT, R1, -0x30, RZ ;  /* 0xffffffd001017810 */ /* 0x001fe20007ffe0ff */
[----:B------:R-:W0:Y:S01]  /*0020*/  S2R R252, SR_TID.X ;  /* 0x0000000000fc7919 */ /* 0x000e220000002100 */
[----:B------:R-:W1:Y:S03]  /*0030*/  LDCU UR6, c[0x0][0x388] ;  /* 0x00007100ff0677ac */ /* 0x000e660008000800 */
[----:B------:R2:W3:Y:S04]  /*0040*/  LDL.64 R48, [R1+0x20] ;  /* 0x0000200001307983 */ /* 0x0004e80000100a00 */
[----:B------:R2:W3:Y:S04]  /*0050*/  LDL.64 R50, [R1+0x28] ;  /* 0x0000280001327983 */ /* 0x0004e80000100a00 */
[----:B------:R2:W4:Y:S04]  /*0060*/  LDL.64 R44, [R1+0x10] ;  /* 0x00001000012c7983 */ /* 0x0005280000100a00 */
[----:B------:R2:W4:Y:S04]  /*0070*/  LDL.64 R46, [R1+0x18] ;  /* 0x00001800012e7983 */ /* 0x0005280000100a00 */
[----:B------:R2:W2:Y:S04]  /*0080*/  LDL.64 R40, [R1] ;  /* 0x0000000001287983 */ /* 0x0004a80000100a00 */
[----:B------:R0:W2:Y:S01]  /*0090*/  LDL.64 R42, [R1+0x8] ;  /* 0x00000800012a7983 */ /* 0x0000a20000100a00 */
[----:B-1----:R-:W-:Y:S01]  /*00a0*/  USHF.R.S32.HI UR4, URZ, 0x1f, UR6 ;  /* 0x0000001fff047899 */ /* 0x002fe20008011406 */
[----:B------:R-:W1:Y:S03]  /*00b0*/  LDCU.64 UR20, c[0x0][0x358] ;  /* 0x00006b00ff1477ac */ /* 0x000e660008000a00 */
[----:B------:R-:W-:Y:S01]  /*00c0*/  ULEA.HI UR4, UR4, UR6, URZ, 0x2 ;  /* 0x0000000604047291 */ /* 0x000fe2000f8f10ff */
[----:B0-----:R-:W-:-:S02]  /*00d0*/  LOP3.LUT R3, R252, 0xff, RZ, 0x3c, !PT ;  /* 0x000000fffc037812 */ /* 0x001fc400078e3cff */
[----:B------:R-:W-:-:S03]  /*00e0*/  MOV R37, R252 ;  /* 0x000000fc00257202 */ /* 0x000fc60000000f00 */
[----:B------:R-:W-:-:S04]  /*00f0*/  MOV R0, UR4 ;  /* 0x0000000400007c02 */ /* 0x000fc80008000f00 */
[----:B------:R-:W-:Y:S01]  /*0100*/  LEA.HI.SX32 R3, R0, R3, 0x1e ;  /* 0x0000000300037211 */ /* 0x000fe200078ff2ff */
[----:B------:R-:W0:Y:S01]  /*0110*/  S2UR UR11, SR_CTAID.X ;  /* 0x00000000000b79c3 */ /* 0x000e220000002500 */
[----:B------:R-:W0:Y:S02]  /*0120*/  LDCU UR4, c[0x0][0x384] ;  /* 0x00007080ff0477ac */ /* 0x000e240008000800 */
[C---:B------:R-:W-:Y:S02]  /*0130*/  ISETP.GE.U32.AND P6, PT, R3.reuse, 0x100, PT ;  /* 0x000001000300780c */ /* 0x040fe40003fc6070 */
[C---:B------:R-:W-:Y:S02]  /*0140*/  ISETP.GE.U32.AND P0, PT, R3.reuse, 0x200, PT ;  /* 0x000002000300780c */ /* 0x040fe40003f06070 */
[C---:B------:R-:W-:Y:S02]  /*0150*/  ISETP.GE.U32.AND P1, PT, R3.reuse, 0x300, PT ;  /* 0x000003000300780c */ /* 0x040fe40003f26070 */
[----:B------:R-:W-:-:S02]  /*0160*/  ISETP.GE.U32.AND P2, PT, R3, 0x400, PT ;  /* 0x000004000300780c */ /* 0x000fc40003f46070 */
[C---:B------:R-:W-:Y:S02]  /*0170*/  ISETP.GE.U32.AND P3, PT, R3.reuse, 0x500, PT ;  /* 0x000005000300780c */ /* 0x040fe40003f66070 */
[C---:B------:R-:W-:Y:S02]  /*0180*/  ISETP.GE.U32.AND P4, PT, R3.reuse, 0x600, PT ;  /* 0x000006000300780c */ /* 0x040fe40003f86070 */
[----:B------:R-:W-:Y:S01]  /*0190*/  ISETP.GE.U32.AND P5, PT, R3, 0x700, PT ;  /* 0x000007000300780c */ /* 0x000fe20003fa6070 */
[----:B------:R-:W1:Y:S01]  /*01a0*/  @P6 LDC.64 R4, c[0x0][0x3d0] ;  /* 0x0000f400ff046b82 */ /* 0x000e620000000a00 */
[----:B------:R-:W-:Y:S02]  /*01b0*/  P2R R235, PR, RZ, 0x40 ;  /* 0x00000040ffeb7803 */ /* 0x000fe40000000000 */
[----:B------:R-:W-:Y:S02]  /*01c0*/  CS2R R124, SRZ ;  /* 0x00000000007c7805 */ /* 0x000fe4000001ff00 */
[----:B------:R-:W-:-:S03]  /*01d0*/  P2R R234, PR, RZ, 0x20 ;  /* 0x00000020ffea7803 */ /* 0x000fc60000000000 */
[----:B------:R-:W0:Y:S08]  /*01e0*/  @P6 LDC.64 R6, c[0x0][0x3e8] ;  /* 0x0000fa00ff066b82 */ /* 0x000e300000000a00 */
[----:B------:R-:W0:Y:S08]  /*01f0*/  @P0 LDC.64 R8, c[0x0][0x3d0] ;  /* 0x0000f400ff080b82 */ /* 0x000e300000000a00 */
[----:B------:R-:W0:Y:S01]  /*0200*/  @P0 LDC.64 R10, c[0x0][0x3e8] ;  /* 0x0000fa00ff0a0b82 */ /* 0x000e220000000a00 */
[----:B-1----:R-:W-:-:S07]  /*0210*/  @P6 IMAD.WIDE.U32 R4, R37, 0x10, R4 ;  /* 0x0000001025046825 */ /* 0x002fce00078e0004 */
[----:B------:R-:W1:Y:S01]  /*0220*/  @P1 LDC.64 R16, c[0x0][0x3d0] ;  /* 0x0000f400ff101b82 */ /* 0x000e620000000a00 */
[C---:B0-----:R-:W-:Y:S01]  /*0230*/  @P6 IMAD.WIDE.U32 R6, R37.reuse, 0x10, R6 ;  /* 0x0000001025066825 */ /* 0x041fe200078e0006 */
[----:B------:R-:W-:-:S04]  /*0240*/  @P6 LOP3.LUT R37, R37, 0x100, RZ, 0xfc, !PT ;  /* 0x0000010025256812 */ /* 0x000fc800078efcff */
[----:B------:R0:W5:Y:S02]  /*0250*/  @P6 LDG.E.128 R152, desc[UR20][R6.64] ;  /* 0x0000001406986981 */ /* 0x000164000c1e1d00 */
[----:B------:R-:W0:Y:S01]  /*0260*/  @P1 LDC.64 R18, c[0x0][0x3e8] ;  /* 0x0000fa00ff121b82 */ /* 0x000e220000000a00 */
[----:B------:R-:W-:-:S07]  /*0270*/  @P0 IMAD.WIDE.U32 R12, R37, 0x10, R8 ;  /* 0x00000010250c0825 */ /* 0x000fce00078e0008 */
[----:B------:R-:W0:Y:S01]  /*0280*/  @P2 LDC.64 R20, c[0x0][0x3d0] ;  /* 0x0000f400ff142b82 */ /* 0x000e220000000a00 */
[C---:B------:R-:W-:Y:S01]  /*0290*/  @P0 IMAD.WIDE.U32 R14, R37.reuse, 0x10, R10 ;  /* 0x00000010250e0825 */ /* 0x040fe200078e000a */
[----:B------:R-:W-:-:S04]  /*02a0*/  @P0 IADD3 R37, PT, PT, R37, 0x100, RZ ;  /* 0x0000010025250810 */ /* 0x000fc80007ffe0ff */
[----:B------:R0:W5:Y:S02]  /*02b0*/  @P0 LDG.E.128 R148, desc[UR20][R14.64] ;  /* 0x000000140e940981 */ /* 0x000164000c1e1d00 */
[----:B------:R-:W0:Y:S01]  /*02c0*/  @P2 LDC.64 R22, c[0x0][0x3e8] ;  /* 0x0000fa00ff162b82 */ /* 0x000e220000000a00 */
[----:B-1----:R-:W-:-:S07]  /*02d0*/  @P1 IMAD.WIDE.U32 R16, R37, 0x10, R16 ;  /* 0x0000001025101825 */ /* 0x002fce00078e0010 */
[----:B------:R-:W1:Y:S01]  /*02e0*/  @P3 LDC.64 R24, c[0x0][0x3d0] ;  /* 0x0000f400ff183b82 */ /* 0x000e620000000a00 */
[C---:B0-----:R-:W-:Y:S01]  /*02f0*/  @P1 IMAD.WIDE.U32 R18, R37.reuse, 0x10, R18 ;  /* 0x0000001025121825 */ /* 0x041fe200078e0012 */
[----:B------:R-:W-:-:S04]  /*0300*/  @P1 IADD3 R37, PT, PT, R37, 0x100, RZ ;  /* 0x0000010025251810 */ /* 0x000fc80007ffe0ff */
[----:B------:R0:W5:Y:S02]  /*0310*/  @P1 LDG.E.128 R144, desc[UR20][R18.64] ;  /* 0x0000001412901981 */ /* 0x000164000c1e1d00 */
[----:B------:R-:W0:Y:S01]  /*0320*/  @P3 LDC.64 R26, c[0x0][0x3e8] ;  /* 0x0000fa00ff1a3b82 */ /* 0x000e220000000a00 */
[----:B------:R-:W-:-:S05]  /*0330*/  @P2 IMAD.WIDE.U32 R20, R37, 0x10, R20 ;  /* 0x0000001025142825 */ /* 0x000fca00078e0014 */
[----:B------:R0:W5:Y:S02]  /*0340*/  @P2 LDG.E.128 R248, desc[UR20][R20.64] ;  /* 0x0000001414f82981 */ /* 0x000164000c1e1d00 */
[----:B------:R-:W0:Y:S01]  /*0350*/  @P4 LDC.64 R8, c[0x0][0x3d0] ;  /* 0x0000f400ff084b82 */ /* 0x000e220000000a00 */
[C---:B------:R-:W-:Y:S01]  /*0360*/  @P2 IMAD.WIDE.U32 R22, R37.reuse, 0x10, R22 ;  /* 0x0000001025162825 */ /* 0x040fe200078e0016 */
[----:B------:R-:W-:-:S04]  /*0370*/  @P2 IADD3 R37, PT, PT, R37, 0x100, RZ ;  /* 0x0000010025252810 */ /* 0x000fc80007ffe0ff */
[----:B------:R0:W5:Y:S02]  /*0380*/  @P2 LDG.E.128 R140, desc[UR20][R22.64] ;  /* 0x00000014168c2981 */ /* 0x000164000c1e1d00 */
[----:B------:R-:W0:Y:S01]  /*0390*/  @P4 LDC.64 R10, c[0x0][0x3e8] ;  /* 0x0000fa00ff0a4b82 */ /* 0x000e220000000a00 */
[----:B-1----:R-:W-:-:S05]  /*03a0*/  @P3 IMAD.WIDE.U32 R24, R37, 0x10, R24 ;  /* 0x0000001025183825 */ /* 0x002fca00078e0018 */
[----:B------:R1:W5:Y:S02]  /*03b0*/  @P3 LDG.E.128 R244, desc[UR20][R24.64] ;  /* 0x0000001418f43981 */ /* 0x000364000c1e1d00 */
[----:B------:R-:W1:Y:S01]  /*03c0*/  @P5 LDC.64 R32, c[0x0][0x3d0] ;  /* 0x0000f400ff205b82 */ /* 0x000e620000000a00 */
[C---:B0-----:R-:W-:Y:S01]  /*03d0*/  @P3 IMAD.WIDE.U32 R26, R37.reuse, 0x10, R26 ;  /* 0x00000010251a3825 */ /* 0x041fe200078e001a */
[----:B------:R-:W-:-:S04]  /*03e0*/  @P3 IADD3 R37, PT, PT, R37, 0x100, RZ ;  /* 0x0000010025253810 */ /* 0x000fc80007ffe0ff */
[----:B------:R0:W5:Y:S02]  /*03f0*/  @P3 LDG.E.128 R136, desc[UR20][R26.64] ;  /* 0x000000141a883981 */ /* 0x000164000c1e1d00 */
[----:B------:R-:W0:Y:S01]  /*0400*/  @P5 LDC.64 R34, c[0x0][0x3e8] ;  /* 0x0000fa00ff225b82 */ /* 0x000e220000000a00 */
[----:B------:R-:W-:-:S05]  /*0410*/  @P4 IMAD.WIDE.U32 R28, R37, 0x10, R8 ;  /* 0x00000010251c4825 */ /* 0x000fca00078e0008 */
[----:B------:R0:W5:Y:S01]  /*0420*/  @P4 LDG.E.128 R240, desc[UR20][R28.64] ;  /* 0x000000141cf04981 */ /* 0x000162000c1e1d00 */
[C---:B------:R-:W-:Y:S01]  /*0430*/  @P4 IMAD.WIDE.U32 R30, R37.reuse, 0x10, R10 ;  /* 0x00000010251e4825 */ /* 0x040fe200078e000a */
[----:B------:R-:W-:-:S04]  /*0440*/  @P4 IADD3 R37, PT, PT, R37, 0x100, RZ ;  /* 0x0000010025254810 */ /* 0x000fc80007ffe0ff */
[----:B------:R0:W5:Y:S01]  /*0450*/  @P4 LDG.E.128 R132, desc[UR20][R30.64] ;  /* 0x000000141e844981 */ /* 0x000162000c1e1d00 */
[----:B-1----:R-:W-:-:S05]  /*0460*/  @P5 IMAD.WIDE.U32 R8, R37, 0x10, R32 ;  /* 0x0000001025085825 */ /* 0x002fca00078e0020 */
[----:B------:R1:W5:Y:S01]  /*0470*/  @P5 LDG.E.128 R236, desc[UR20][R8.64] ;  /* 0x0000001408ec5981 */ /* 0x000362000c1e1d00 */
[----:B0-----:R-:W-:-:S05]  /*0480*/  @P5 IMAD.WIDE.U32 R10, R37, 0x10, R34 ;  /* 0x00000010250a5825 */ /* 0x001fca00078e0022 */
[----:B------:R1:W5:Y:S04]  /*0490*/  @P5 LDG.E.128 R128, desc[UR20][R10.64] ;  /* 0x000000140a805981 */ /* 0x000368000c1e1d00 */
[----:B---3--:R-:W3:Y:S04]  /*04a0*/  @P6 LDG.E.128 R48, desc[UR20][R4.64] ;  /* 0x0000001404306981 */ /* 0x008ee8000c1e1d00 */
[----:B----4-:R-:W4:Y:S04]  /*04b0*/  @P0 LDG.E.128 R44, desc[UR20][R12.64] ;  /* 0x000000140c2c0981 */ /* 0x010f28000c1e1d00 */
[----:B--2---:R-:W2:Y:S01]  /*04c0*/  @P1 LDG.E.128 R40, desc[UR20][R16.64] ;  /* 0x0000001410281981 */ /* 0x004ea2000c1e1d00 */
[----:B------:R-:W-:Y:S01]  /*04d0*/  UISETP.GE.AND UP0, UPT, UR11, UR4, UPT ;  /* 0x000000040b00728c */ /* 0x000fe2000bf06270 */
        /* <DEDUP_REMOVED lines=37> */
[----:B---3--:R0:W-:Y:S04]  /*0730*/  @P6 STL.64 [R1+0x20], R48 ;  /* 0x0000203001006387 */ /* 0x0081e80000100a00 */
[----:B------:R3:W-:Y:S04]  /*0740*/  @P6 STL.64 [R1+0x28], R50 ;  /* 0x0000283201006387 */ /* 0x0007e80000100a00 */
[----:B----4-:R4:W-:Y:S04]  /*0750*/  @P0 STL.64 [R1+0x10], R44 ;  /* 0x0000102c01000387 */ /* 0x0109e80000100a00 */
[----:B------:R1:W-:Y:S04]  /*0760*/  @P0 STL.64 [R1+0x18], R46 ;  /* 0x0000182e01000387 */ /* 0x0003e80000100a00 */
[----:B--2---:R2:W-:Y:S04]  /*0770*/  @P1 STL.64 [R1], R40 ;  /* 0x0000002801001387 */ /* 0x0045e80000100a00 */
[----:B------:R2:W-:Y:S01]  /*0780*/  @P1 STL.64 [R1+0x8], R42 ;  /* 0x0000082a01001387 */ /* 0x0005e20000100a00 */
[----:B0-----:R-:W-:-:S02]  /*0790*/  CS2R R48, SRZ ;  /* 0x0000000000307805 */ /* 0x001fc4000001ff00 */
[----:B---3--:R-:W-:Y:S02]  /*07a0*/  CS2R R50, SRZ ;  /* 0x0000000000327805 */ /* 0x008fe4000001ff00 */
[----:B----4-:R-:W-:Y:S02]  /*07b0*/  CS2R R44, SRZ ;  /* 0x00000000002c7805 */ /* 0x010fe4000001ff00 */
[----:B-1----:R-:W-:Y:S01]  /*07c0*/  CS2R R46, SRZ ;  /* 0x00000000002e7805 */ /* 0x002fe2000001ff00 */
[----:B------:R-:W-:Y:S06]  /*07d0*/  BRA.U UP0, `(.L_x_13983) ;  /* 0x000000a500647547 */ /* 0x000fec000b800000 */
        /* <DEDUP_REMOVED lines=45> */
[----:B------:R-:W3:Y:S01]  /*0ab0*/  LDCU UR29, c[0x0][0x400] ;  /* 0x00008000ff1d77ac */ /* 0x000ee20008000800 */
[----:B------:R-:W4:Y:S01]  /*0ac0*/  LDCU.64 UR22, c[0x0][0x408] ;  /* 0x00008100ff1677ac */ /* 0x000f220008000a00 */
[----:B------:R-:W0:Y:S01]  /*0ad0*/  LDCU.64 UR24, c[0x0][0x438] ;  /* 0x00008700ff1877ac */ /* 0x000e220008000a00 */
[----:B------:R-:W0:Y:S01]  /*0ae0*/  LDCU.64 UR4, c[0x0][0x478] ;  /* 0x00008f00ff0477ac */ /* 0x000e220008000a00 */
[----:B------:R-:W0:Y:S01]  /*0af0*/  LDCU.128 UR12, c[0x0][0x3c0] ;  /* 0x00007800ff0c77ac */ /* 0x000e220008000c00 */
[----:B------:R-:W0:Y:S01]  /*0b00*/  LDCU.128 UR16, c[0x0][0x3f0] ;  /* 0x00007e00ff1077ac */ /* 0x000e220008000c00 */
[----:B------:R-:W0:Y:S02]  /*0b10*/  LDCU.64 UR26, c[0x0][0x380] ;  /* 0x00007000ff1a77ac */ /* 0x000e240008000a00 */
.L_x_14135:
[----:B0-----:R-:W-:Y:S02]  /*0b20*/  UIMAD.WIDE UR30, UR11, 0x4, UR18 ;  /* 0x000000040b1e78a5 */ /* 0x001fe4000f8e0212 */
[----:B------:R-:W-:-:S04]  /*0b30*/  UIMAD.WIDE UR8, UR11, 0x4, UR14 ;  /* 0x000000040b0878a5 */ /* 0x000fc8000f8e020e */
[----:B-1234-:R-:W-:Y:S02]  /*0b40*/  MOV R176, UR30 ;  /* 0x0000001e00b07c02 */ /* 0x01efe40008000f00 */
        /* <DEDUP_REMOVED lines=23> */
[----:B-1----:R-:W-:Y:S01]  /*0cc0*/  ISETP.NE.AND P4, PT, RZ, UR28, PT ;  /* 0x0000001cff007c0c */ /* 0x002fe2000bf85270 */
[----:B------:R-:W-:Y:S01]  /*0cd0*/  BSSY.RECONVERGENT B1, `(.L_x_13986) ;  /* 0x000004f000017945 */ /* 0x000fe20003800200 */
[----:B------:R-:W-:Y:S01]  /*0ce0*/  PLOP3.LUT P0, PT, PT, PT, UP3, 0x80, 0x8 ;  /* 0x000000000008781c */ /* 0x000fe20003f0f038 */
[----:B------:R-:W-:Y:S01]  /*0cf0*/  HFMA2 R212, -RZ, RZ, 0, 0 ;  /* 0x00000000ffd47431 */ /* 0x000fe200000001ff */
[----:B------:R-:W-:Y:S01]  /*0d00*/  MOV R211, UR8 ;  /* 0x0000000800d37c02 */ /* 0x000fe20008000f00 */
[----:B------:R-:W-:Y:S01]  /*0d10*/  HFMA2 R209, -RZ, RZ, 0, 0 ;  /* 0x00000000ffd17431 */ /* 0x000fe200000001ff */
[----:B------:R-:W-:Y:S01]  /*0d20*/  ISETP.GE.U32.AND P1, PT, R3, 0x300, PT ;  /* 0x000003000300780c */ /* 0x000fe20003f26070 */
[----:B------:R-:W-:Y:S01]  /*0d30*/  @UP3 UIADD3 UR7, UPT, UPT, UR9, -0x1, URZ ;  /* 0xffffffff09073890 */ /* 0x000fe2000fffe0ff */
[----:B------:R-:W-:Y:S01]  /*0d40*/  P2R R235, PR, RZ, 0x20 ;  /* 0x00000020ffeb7803 */ /* 0x000fe20000000000 */
[----:B------:R-:W-:Y:S01]  /*0d50*/  IMAD R211, R211, UR6, RZ ;  /* 0x00000006d3d37c24 */ /* 0x000fe2000f8e02ff */
[C---:B------:R-:W-:Y:S01]  /*0d60*/  ISETP.GE.U32.AND P2, PT, R3.reuse, 0x400, PT ;  /* 0x000004000300780c */ /* 0x040fe20003f46070 */
[----:B------:R-:W-:Y:S01]  /*0d70*/  @UP3 UIMAD UR7, UR7, UR6, URZ ;  /* 0x00000006070732a4 */ /* 0x000fe2000f8e02ff */
[----:B------:R-:W-:-:S02]  /*0d80*/  ISETP.GE.U32.AND P3, PT, R3, 0x500, PT ;  /* 0x000005000300780c */ /* 0x000fc40003f66070 */
[----:B------:R-:W-:Y:S01]  /*0d90*/  SHF.R.S32.HI R178, RZ, 0x1f, R211 ;  /* 0x0000001fffb27819 */ /* 0x000fe200000114d3 */
[----:B------:R-:W-:Y:S01]  /*0da0*/  @UP3 USHF.R.S32.HI UR8, URZ, 0x1f, UR7 ;  /* 0x0000001fff083899 */ /* 0x000fe20008011407 */
[----:B------:R-:W-:Y:S02]  /*0db0*/  MOV R210, RZ ;  /* 0x000000ff00d27202 */ /* 0x000fe40000000f00 */
[----:B------:R-:W-:Y:S01]  /*0dc0*/  LEA.HI R211, R178, R211, RZ, 0x2 ;  /* 0x000000d3b2d37211 */ /* 0x000fe200078f10ff */
[----:B------:R-:W-:Y:S02]  /*0dd0*/  @UP3 ULEA.HI UR8, UR8, UR7, URZ, 0x2 ;  /* 0x0000000708083291 */ /* 0x000fe4000f8f10ff */
[----:B------:R-:W-:-:S04]  /*0de0*/  UIMAD UR7, UR11, UR6, URZ ;  /* 0x000000060b0772a4 */ /* 0x000fc8000f8e02ff */
[----:B0-----:R-:W-:Y:S01]  /*0df0*/  MOV R177, UR8 ;  /* 0x0000000800b17c02 */ /* 0x001fe20008000f00 */
        /* <DEDUP_REMOVED lines=21> */
[----:B------:R-:W2:Y:S06]  /*0f50*/  LDG.E.128 R176, desc[UR20][R176.64] ;  /* 0x00000014b0b07981 */ /* 0x000eac000c1e1d00 */
        /* <DEDUP_REMOVED lines=9> */
[----:B------:R-:W-:Y:S01]  /*0ff0*/  IADD3 R208, PT, PT, R208, 0x100, RZ ;  /* 0x00000100d0d07810 */ /* 0x000fe20007ffe0ff */
[C---:B--2---:R-:W-:Y:S01]  /*1000*/  FADD.FTZ R0, -R204.reuse, R176 ;  /* 0x000000b0cc007221 */ /* 0x044fe20000010100 */
[----:B------:R-:W-:-:S03]  /*1010*/  FADD.FTZ R177, -R204, R177 ;  /* 0x000000b1ccb17221 */ /* 0x000fc60000010100 */
[----:B------:R-:W-:Y:S01]  /*1020*/  FMUL.FTZ R0, R0, UR30 ;  /* 0x0000001e00007c20 */ /* 0x000fe20008410000 */
[----:B------:R-:W-:Y:S01]  /*1030*/  FMUL.FTZ R184, R177, UR30 ;  /* 0x0000001eb1b87c20 */ /* 0x000fe20008410000 */
[----:B---3--:R-:W-:Y:S01]  /*1040*/  FMUL.FTZ R189, R197, R180 ;  /* 0x000000b4c5bd7220 */ /* 0x008fe20000410000 */
[----:B------:R-:W-:Y:S01]  /*1050*/  FADD.FTZ R178, -R204, R178 ;  /* 0x000000b2ccb27221 */ /* 0x000fe20000010100 */
[----:B------:R-:W-:Y:S02]  /*1060*/  FMUL.FTZ R205, R222, R181 ;  /* 0x000000b5decd7220 */ /* 0x000fe40000410000 */
[----:B------:R-:W-:Y:S01]  /*1070*/  FADD.FTZ R177, RZ, R189 ;  /* 0x000000bdffb17221 */ /* 0x000fe20000010000 */
[----:B------:R-:W-:Y:S01]  /*1080*/  FFMA.FTZ R176, R0, R189, RZ ;  /* 0x000000bd00b07223 */ /* 0x000fe200000100ff */
[----:B------:R-:W-:Y:S01]  /*1090*/  FADD.FTZ R179, -R204, R179 ;  /* 0x000000b3ccb37221 */ /* 0x000fe20000010100 */
[----:B------:R-:W-:Y:S01]  /*10a0*/  FMUL.FTZ R188, R178, UR30 ;  /* 0x0000001eb2bc7c20 */ /* 0x000fe20008410000 */
        /* <DEDUP_REMOVED lines=17> */
.L_x_13987:
[----:B------:R-:W-:Y:S05]  /*11c0*/  BSYNC.RECONVERGENT B1 ;  /* 0x0000000000017941 */ /* 0x000fea0003800200 */
.L_x_13986:
[----:B------:R-:W-:Y:S04]  /*11d0*/  BSSY.RECONVERGENT B1, `(.L_x_13988) ;  /* 0x0000033000017945 */ /* 0x000fe80003800200 */
[----:B------:R-:W-:Y:S05]  /*11e0*/  @!P0 BRA `(.L_x_13989) ;  /* 0x0000000000c48947 */ /* 0x000fea0003800000 */
[----:B------:R-:W-:Y:S01]  /*11f0*/  ISETP.NE.U32.AND P5, PT, RZ, UR24, PT ;  /* 0x00000018ff007c0c */ /* 0x000fe2000bfa5070 */
[----:B------:R-:W0:Y:S01]  /*1200*/  LDC.64 R178, c[0x0][0x3a8] ;  /* 0x0000ea00ffb27b82 */ /* 0x000e220000000a00 */
[----:B------:R-:W2:Y:S02]  /*1210*/  LDL R196, [R1+0x10] ;  /* 0x0000100001c47983 */ /* 0x000ea40000100800 */
[----:B------:R-:W-:Y:S02]  /*1220*/  ISETP.NE.AND.EX P5, PT, RZ, UR25, PT, P5 ;  /* 0x00000019ff007c0c */ /* 0x000fe4000bfa5350 */
[----:B------:R-:W3:Y:S03]  /*1230*/  LDL R221, [R1+0x14] ;  /* 0x0000140001dd7983 */ /* 0x000ee60000100800 */
[----:B------:R-:W1:Y:S01]  /*1240*/  LDC.64 R180, c[0x0][0x428] ;  /* 0x00010a00ffb47b82 */ /* 0x000e620000000a00 */
[----:B------:R-:W4:Y:S04]  /*1250*/  LDL R229, [R1+0x18] ;  /* 0x0000180001e57983 */ /* 0x000f280000100800 */
[----:B------:R-:W4:Y:S03]  /*1260*/  LDL R234, [R1+0x1c] ;  /* 0x00001c0001ea7983 */ /* 0x000f260000100800 */
[----:B------:R-:W0:Y:S08]  /*1270*/  @P5 LDC.64 R176, c[0x0][0x438] ;  /* 0x00010e00ffb05b82 */ /* 0x000e300000000a00 */
[----:B------:R-:W1:Y:S01]  /*1280*/  LDC.64 R232, c[0x0][0x3b0] ;  /* 0x0000ec00ffe87b82 */ /* 0x000e620000000a00 */
[----:B0-----:R-:W-:-:S05]  /*1290*/  @P5 IMAD.WIDE.U32 R176, R208, 0x10, R176 ;  /* 0x00000010d0b05825 */ /* 0x001fca00078e00b0 */
[----:B------:R0:W5:Y:S02]  /*12a0*/  @P5 LDG.E.128 R36, desc[UR20][R176.64] ;  /* 0x00000014b0245981 */ /* 0x000164000c1e1d00 */
[----:B0-----:R-:W-:-:S04]  /*12b0*/  IMAD.WIDE.U32 R176, R208, 0x10, R178 ;  /* 0x00000010d0b07825 */ /* 0x001fc800078e00b2 */
[----:B-1----:R-:W-:Y:S02]  /*12c0*/  IMAD.WIDE.U32 R178, R211, 0x10, R180 ;  /* 0x00000010d3b27825 */ /* 0x002fe400078e00b4 */
[----:B------:R-:W2:Y:S04]  /*12d0*/  LDG.E.128 R180, desc[UR20][R176.64] ;  /* 0x00000014b0b47981 */ /* 0x000ea8000c1e1d00 */
[----:B------:R-:W3:Y:S01]  /*12e0*/  LDG.E.128 R176, desc[UR20][R178.64] ;  /* 0x00000014b2b07981 */ /* 0x000ee2000c1e1d00 */
[----:B------:R-:W-:-:S05]  /*12f0*/  IMAD.WIDE.U32 R232, R212, 0x4, R232 ;  /* 0x00000004d4e87825 */ /* 0x000fca00078e00e8 */
[----:B------:R0:W5:Y:S01]  /*1300*/  LDG.E R4, desc[UR20][R232.64] ;  /* 0x00000014e8047981 */ /* 0x000162000c1e1900 */
[----:B------:R-:W-:Y:S02]  /*1310*/  IADD3 R212, PT, PT, R212, 0x100, RZ ;  /* 0x00000100d4d47810 */ /* 0x000fe40007ffe0ff */
[----:B------:R-:W-:Y:S02]  /*1320*/  IADD3 R211, PT, PT, R211, 0x100, RZ ;  /* 0x00000100d3d37810 */ /* 0x000fe40007ffe0ff */
[----:B------:R-:W-:Y:S01]  /*1330*/  IADD3 R208, PT, PT, R208, 0x100, RZ ;  /* 0x00000100d0d07810 */ /* 0x000fe20007ffe0ff */
[C---:B--2---:R-:W-:Y:S01]  /*1340*/  FADD.FTZ R12, -R204.reuse, R180 ;  /* 0x000000b4cc0c7221 */ /* 0x044fe20000010100 */
[C---:B------:R-:W-:Y:S01]  /*1350*/  FADD.FTZ R18, -R204.reuse, R181 ;  /* 0x000000b5cc127221 */ /* 0x040fe20000010100 */
[C---:B------:R-:W-:Y:S01]  /*1360*/  FADD.FTZ R182, -R204.reuse, R182 ;  /* 0x000000b6ccb67221 */ /* 0x040fe20000010100 */
[----:B------:R-:W-:Y:S01]  /*1370*/  FADD.FTZ R183, -R204, R183 ;  /* 0x000000b7ccb77221 */ /* 0x000fe20000010100 */
[----:B------:R-:W-:Y:S01]  /*1380*/  FMUL.FTZ R12, R12, UR30 ;  /* 0x0000001e0c0c7c20 */ /* 0x000fe20008410000 */
[----:B------:R-:W-:Y:S01]  /*1390*/  FMUL.FTZ R18, R18, UR30 ;  /* 0x0000001e12127c20 */ /* 0x000fe20008410000 */
[----:B------:R-:W-:Y:S01]  /*13a0*/  FMUL.FTZ R187, R182, UR30 ;  /* 0x0000001eb6bb7c20 */ /* 0x000fe20008410000 */
        /* <DEDUP_REMOVED lines=8> */
[----:B----4-:R-:W-:Y:S01]  /*1430*/  FMUL.FTZ R196, R229, R178 ;  /* 0x000000b2e5c47220 */ /* 0x010fe20000410000 */
[----:B------:R-:W-:Y:S01]  /*1440*/  FMUL.FTZ R221, R183, UR30 ;  /* 0x0000001eb7dd7c20 */ /* 0x000fe20008410000 */
        /* <DEDUP_REMOVED lines=11> */
.L_x_13989:
[----:B------:R-:W-:Y:S05]  /*1500*/  BSYNC.RECONVERGENT B1 ;  /* 0x0000000000017941 */ /* 0x000fea0003800200 */
.L_x_13988:
[----:B------:R-:W-:Y:S04]  /*1510*/  BSSY.RECONVERGENT B1, `(.L_x_13990) ;  /* 0x0000033000017945 */ /* 0x000fe80003800200 */
[----:B------:R-:W-:Y:S05]  /*1520*/  @!P1 BRA `(.L_x_13991) ;  /* 0x0000000000c49947 */ /* 0x000fea0003800000 */
[----:B------:R-:W-:Y:S01]  /*1530*/  ISETP.NE.U32.AND P5, PT, RZ, UR24, PT ;  /* 0x00000018ff007c0c */ /* 0x000fe2000bfa5070 */
[----:B------:R-:W0:Y:S01]  /*1540*/  LDC.64 R178, c[0x0][0x3a8] ;  /* 0x0000ea00ffb27b82 */ /* 0x000e220000000a00 */
[----:B------:R-:W2:Y:S02]  /*1550*/  LDL R191, [R1] ;  /* 0x0000000001bf7983 */ /* 0x000ea40000100800 */
        /* <DEDUP_REMOVED lines=46> */
.L_x_13991:
[----:B------:R-:W-:Y:S05]  /*1840*/  BSYNC.RECONVERGENT B1 ;  /* 0x0000000000017941 */ /* 0x000fea0003800200 */
.L_x_13990:
[----:B------:R-:W-:Y:S04]  /*1850*/  BSSY.RECONVERGENT B1, `(.L_x_13992) ;  /* 0x000002f000017945 */ /* 0x000fe80003800200 */
[----:B------:R-:W-:Y:S05]  /*1860*/  @!P2 BRA `(.L_x_13993) ;  /* 0x0000000000b4a947 */ /* 0x000fea0003800000 */
[----:B------:R-:W-:Y:S01]  /*1870*/  ISETP.NE.U32.AND P5, PT, RZ, UR24, PT ;  /* 0x00000018ff007c0c */ /* 0x000fe2000bfa5070 */
[----:B------:R-:W0:Y:S03]  /*1880*/  LDC.64 R178, c[0x0][0x3a8] ;  /* 0x0000ea00ffb27b82 */ /* 0x000e260000000a00 */
[----:B------:R-:W-:-:S05]  /*1890*/  ISETP.NE.AND.EX P5, PT, RZ, UR25, PT, P5 ;  /* 0x00000019ff007c0c */ /* 0x000fca000bfa5350 */
[----:B------:R-:W1:Y:S08]  /*18a0*/  LDC.64 R180, c[0x0][0x428] ;  /* 0x00010a00ffb47b82 */ /* 0x000e700000000a00 */
[----:B------:R-:W2:Y:S08]  /*18b0*/  @P5 LDC.64 R176, c[0x0][0x438] ;  /* 0x00010e00ffb05b82 */ /* 0x000eb00000000a00 */
[----:B------:R-:W3:Y:S01]  /*18c0*/  LDC.64 R232, c[0x0][0x3b0] ;  /* 0x0000ec00ffe87b82 */ /* 0x000ee20000000a00 */
[----:B--2---:R-:W-:-:S05]  /*18d0*/  @P5 IMAD.WIDE.U32 R176, R208, 0x10, R176 ;  /* 0x00000010d0b05825 */ /* 0x004fca00078e00b0 */
[----:B------:R0:W5:Y:S02]  /*18e0*/  @P5 LDG.E.128 R28, desc[UR20][R176.64] ;  /* 0x00000014b01c5981 */ /* 0x000164000c1e1d00 */
[----:B0-----:R-:W-:-:S04]  /*18f0*/  IMAD.WIDE.U32 R176, R208, 0x10, R178 ;  /* 0x00000010d0b07825 */ /* 0x001fc800078e00b2 */
[----:B-1----:R-:W-:Y:S02]  /*1900*/  IMAD.WIDE.U32 R178, R211, 0x10, R180 ;  /* 0x00000010d3b27825 */ /* 0x002fe400078e00b4 */
[----:B------:R-:W2:Y:S04]  /*1910*/  LDG.E.128 R180, desc[UR20][R176.64] ;  /* 0x00000014b0b47981 */ /* 0x000ea8000c1e1d00 */
[----:B------:R-:W4:Y:S01]  /*1920*/  LDG.E.128 R176, desc[UR20][R178.64] ;  /* 0x00000014b2b07981 */ /* 0x000f22000c1e1d00 */
[----:B---3--:R-:W-:-:S05]  /*1930*/  IMAD.WIDE.U32 R232, R212, 0x4, R232 ;  /* 0x00000004d4e87825 */ /* 0x008fca00078e00e8 */
        /* <DEDUP_REMOVED lines=32> */
.L_x_13993:
[----:B------:R-:W-:Y:S05]  /*1b40*/  BSYNC.RECONVERGENT B1 ;  /* 0x0000000000017941 */ /* 0x000fea0003800200 */
.L_x_13992:
        /* <DEDUP_REMOVED lines=47> */
.L_x_13995:
[----:B------:R-:W-:Y:S05]  /*1e40*/  BSYNC.RECONVERGENT B1 ;  /* 0x0000000000017941 */ /* 0x000fea0003800200 */
.L_x_13994:
        /* <DEDUP_REMOVED lines=47> */
.L_x_13997:
[----:B------:R-:W-:Y:S05]  /*2140*/  BSYNC.RECONVERGENT B1 ;  /* 0x0000000000017941 */ /* 0x000fea0003800200 */
.L_x_13996:
        /* <DEDUP_REMOVED lines=10> */
[----:B0-----:R-:W-:-:S04]  /*21f0*/  IMAD.WIDE.U32 R176, R211, 0x10, R176 ;  /* 0x00000010d3b07825 */ /* 0x001fc800078e00b0 */
[----:B-1----:R-:W-:Y:S02]  /*2200*/  IMAD.WIDE.U32 R232, R212, 0x4, R232 ;  /* 0x00000004d4e87825 */ /* 0x002fe400078e00e8 */
[----:B------:R-:W3:Y:S01]  /*2210*/  LDG.E.128 R176, desc[UR20][R176.64] ;  /* 0x00000014b0b07981 */ /* 0x000ee2000c1e1d00 */
[----:B--2---:R-:W0:Y:S03]  /*2220*/  LDC.64 R20, c[0x0][0x3a8] ;  /* 0x0000ea00ff147b82 */ /* 0x004e260000000a00 */
[----:B------:R1:W5:Y:S01]  /*2230*/  LDG.E R9, desc[UR20][R232.64] ;  /* 0x00000014e8097981 */ /* 0x000362000c1e1900 */
[----:B0-----:R-:W-:-:S05]  /*2240*/  IMAD.WIDE.U32 R20, R208, 0x10, R20 ;  /* 0x00000010d0147825 */ /* 0x001fca00078e0014 */
[----:B------:R-:W2:Y:S01]  /*2250*/  LDG.E.128 R180, desc[UR20][R20.64] ;  /* 0x0000001414b47981 */ /* 0x000ea2000c1e1d00 */
[----:B---3-5:R-:W-:Y:S01]  /*2260*/  FMUL.FTZ R206, R236, R176 ;  /* 0x000000b0ecce7220 */ /* 0x028fe20000410000 */
[----:B------:R-:W-:Y:S01]  /*2270*/  FADD.FTZ R73, R73, R177 ;  /* 0x000000b149497221 */ /* 0x000fe20000010000 */
[----:B------:R-:W-:Y:S01]  /*2280*/  FMUL.FTZ R198, R237, R177 ;  /* 0x000000b1edc67220 */ /* 0x000fe20000410000 */
[----:B------:R-:W-:Y:S01]  /*2290*/  FADD.FTZ R72, R72, R176 ;  /* 0x000000b048487221 */ /* 0x000fe20000010000 */
[----:B------:R-:W-:Y:S01]  /*22a0*/  FADD.FTZ R74, R74, R178 ;  /* 0x000000b24a4a7221 */ /* 0x000fe20000010000 */
[----:B------:R-:W-:Y:S01]  /*22b0*/  FMUL.FTZ R195, R238, R178 ;  /* 0x000000b2eec37220 */ /* 0x000fe20000410000 */
[----:B------:R-:W-:Y:S01]  /*22c0*/  FADD.FTZ R75, R75, R179 ;  /* 0x000000b34b4b7221 */ /* 0x000fe20000010000 */
[----:B------:R-:W-:Y:S01]  /*22d0*/  FMUL.FTZ R224, R239, R179 ;  /* 0x000000b3efe07220 */ /* 0x000fe20000410000 */
[C---:B--2---:R-:W-:Y:S01]  /*22e0*/  FADD.FTZ R21, -R204.reuse, R181 ;  /* 0x000000b5cc157221 */ /* 0x044fe20000010100 */
[C---:B------:R-:W-:Y:S01]  /*22f0*/  FADD.FTZ R20, -R204.reuse, R180 ;  /* 0x000000b4cc147221 */ /* 0x040fe20000010100 */
[----:B------:R-:W-:-:S02]  /*2300*/  FADD.FTZ R182, -R204, R182 ;  /* 0x000000b6ccb67221 */ /* 0x000fc40000010100 */
[----:B------:R-:W-:Y:S01]  /*2310*/  FMUL.FTZ R21, R21, UR30 ;  /* 0x0000001e15157c20 */ /* 0x000fe20008410000 */
[----:B------:R-:W-:Y:S01]  /*2320*/  FMUL.FTZ R20, R20, UR30 ;  /* 0x0000001e14147c20 */ /* 0x000fe20008410000 */
[----:B------:R-:W-:Y:S01]  /*2330*/  FMUL.FTZ R190, R182, UR30 ;  /* 0x0000001eb6be7c20 */ /* 0x000fe20008410000 */
[----:B------:R-:W-:Y:S01]  /*2340*/  FADD.FTZ R183, -R204, R183 ;  /* 0x000000b7ccb77221 */ /* 0x000fe20000010100 */
[----:B------:R-:W-:Y:S01]  /*2350*/  FFMA.FTZ R101, R177, R21, R101 ;  /* 0x00000015b1657223 */ /* 0x000fe20000010065 */
[----:B------:R-:W-:Y:S01]  /*2360*/  FFMA.FTZ R100, R176, R20, R100 ;  /* 0x00000014b0647223 */ /* 0x000fe20000010064 */
[----:B------:R-:W-:Y:S01]  /*2370*/  FADD.FTZ R177, R210, R206 ;  /* 0x000000ced2b17221 */ /* 0x000fe20000010000 */
[----:B------:R-:W-:Y:S01]  /*2380*/  FFMA.FTZ R176, R20, R206, R209 ;  /* 0x000000ce14b07223 */ /* 0x000fe200000100d1 */
[----:B------:R-:W-:Y:S01]  /*2390*/  FFMA.FTZ R102, R178, R190, R102 ;  /* 0x000000beb2667223 */ /* 0x000fe20000010066 */
[----:B------:R-:W-:Y:S01]  /*23a0*/  FMUL.FTZ R223, R183, UR30 ;  /* 0x0000001eb7df7c20 */ /* 0x000fe20008410000 */
[----:B------:R-:W-:Y:S01]  /*23b0*/  FADD.FTZ R178, R177, R198 ;  /* 0x000000c6b1b27221 */ /* 0x000fe20000010000 */
[----:B------:R-:W-:-:S02]  /*23c0*/  FFMA.FTZ R177, R21, R198, R176 ;  /* 0x000000c615b17223 */ /* 0x000fc400000100b0 */
[----:B------:R-:W-:Y:S01]  /*23d0*/  FFMA.FTZ R103, R179, R223, R103 ;  /* 0x000000dfb3677223 */ /* 0x000fe20000010067 */
[----:B------:R-:W-:Y:S01]  /*23e0*/  FADD.FTZ R179, R178, R195 ;  /* 0x000000c3b2b37221 */ /* 0x000fe20000010000 */
[----:B------:R-:W-:-:S03]  /*23f0*/  FFMA.FTZ R176, R190, R195, R177 ;  /* 0x000000c3beb07223 */ /* 0x000fc600000100b1 */
[----:B------:R-:W-:Y:S01]  /*2400*/  FADD.FTZ R210, R179, R224 ;  /* 0x000000e0b3d27221 */ /* 0x000fe20000010000 */
[----:B------:R-:W-:Y:S01]  /*2410*/  FFMA.FTZ R209, R223, R224, R176 ;  /* 0x000000e0dfd17223 */ /* 0x000fe200000100b0 */
[----:B-1----:R-:W-:Y:S06]  /*2420*/  BRA `(.L_x_13998) ;  /* 0x0000000400f07947 */ /* 0x002fec0003800000 */
.L_x_13985:
        /* <DEDUP_REMOVED lines=45> */
[----:B------:R-:W-:-:S04]  /*2700*/  @P3 IADD3 R180, PT, PT, R180, 0x100, RZ ;  /* 0x00000100b4b43810 */ /* 0x000fc80007ffe0ff */
[----:B------:R3:W5:Y:S01]  /*2710*/  @P3 LDG.E R7, desc[UR20][R178.64] ;  /* 0x00000014b2073981 */ /* 0x000762000c1e1900 */
[----:B--2---:R-:W-:-:S05]  /*2720*/  @P4 IMAD.WIDE.U32 R176, R180, 0x4, R176 ;  /* 0x00000004b4b04825 */ /* 0x004fca00078e00b0 */
[----:B------:R3:W5:Y:S01]  /*2730*/  @P4 LDG.E R8, desc[UR20][R176.64] ;  /* 0x00000014b0084981 */ /* 0x000762000c1e1900 */
[----:B------:R-:W-:Y:S02]  /*2740*/  ISETP.GE.U32.AND P5, PT, R3, 0x700, PT ;  /* 0x000007000300780c */ /* 0x000fe40003fa6070 */
[----:B------:R-:W-:Y:S02]  /*2750*/  @P4 IADD3 R180, PT, PT, R180, 0x100, RZ ;  /* 0x00000100b4b44810 */ /* 0x000fe40007ffe0ff */
[----:B------:R-:W-:Y:S02]  /*2760*/  MOV R210, RZ ;  /* 0x000000ff00d27202 */ /* 0x000fe40000000f00 */
[----:B------:R-:W-:Y:S02]  /*2770*/  MOV R209, RZ ;  /* 0x000000ff00d17202 */ /* 0x000fe40000000f00 */
[----:B------:R-:W-:-:S05]  /*2780*/  P2R R234, PR, RZ, 0x20 ;  /* 0x00000020ffea7803 */ /* 0x000fca0000000000 */
[----:B---3--:R-:W-:Y:S05]  /*2790*/  @!P5 BRA `(.L_x_13998) ;  /* 0x000000040014d947 */ /* 0x008fea0003800000 */
[----:B------:R-:W0:Y:S02]  /*27a0*/  LDC.64 R176, c[0x0][0x3b0] ;  /* 0x0000ec00ffb07b82 */ /* 0x000e240000000a00 */
[----:B0-----:R-:W-:-:S05]  /*27b0*/  IMAD.WIDE.U32 R176, R180, 0x4, R176 ;  /* 0x00000004b4b07825 */ /* 0x001fca00078e00b0 */
[----:B------:R2:W5:Y:S01]  /*27c0*/  LDG.E R9, desc[UR20][R176.64] ;  /* 0x00000014b0097981 */ /* 0x000562000c1e1900 */
[----:B------:R-:W-:Y:S05]  /*27d0*/  BRA `(.L_x_13998) ;  /* 0x0000000400047947 */ /* 0x000fea0003800000 */
.L_x_13999:
        /* <DEDUP_REMOVED lines=56> */
[----:B------:R-:W-:Y:S02]  /*2b60*/  @P3 IADD3 R181, PT, PT, R181, 0x100, RZ ;  /* 0x00000100b5b53810 */ /* 0x000fe40007ffe0ff */
[----:B------:R-:W-:Y:S02]  /*2b70*/  MOV R210, RZ ;  /* 0x000000ff00d27202 */ /* 0x000fe40000000f00 */
[----:B------:R3:W5:Y:S01]  /*2b80*/  @P3 LDG.E.128 R24, desc[UR20][R208.64] ;  /* 0x00000014d0183981 */ /* 0x000762000c1e1d00 */
[C---:B0-----:R-:W-:Y:S01]  /*2b90*/  @P4 IMAD.WIDE.U32 R176, R181.reuse, 0x10, R176 ;  /* 0x00000010b5b04825 */ /* 0x041fe200078e00b0 */
[----:B------:R-:W-:-:S04]  /*2ba0*/  @P4 IADD3 R181, PT, PT, R181, 0x100, RZ ;  /* 0x00000100b5b54810 */ /* 0x000fc80007ffe0ff */
[----:B------:R0:W5:Y:S01]  /*2bb0*/  @P4 LDG.E.128 R156, desc[UR20][R176.64] ;  /* 0x00000014b09c4981 */ /* 0x000162000c1e1d00 */
[----:B--2---:R-:W-:-:S05]  /*2bc0*/  @P5 IMAD.WIDE.U32 R178, R181, 0x10, R182 ;  /* 0x00000010b5b25825 */ /* 0x004fca00078e00b6 */
[----:B------:R0:W5:Y:S01]  /*2bd0*/  @P5 LDG.E.128 R160, desc[UR20][R178.64] ;  /* 0x00000014b2a05981 */ /* 0x000162000c1e1d00 */
[----:B---3--:R-:W-:-:S07]  /*2be0*/  MOV R209, RZ ;  /* 0x000000ff00d17202 */ /* 0x008fce0000000f00 */
.L_x_13998:
[----:B-1----:R-:W-:Y:S05]  /*2bf0*/  BSYNC.RECONVERGENT B0 ;  /* 0x0000000000007941 */ /* 0x002fea0003800200 */
.L_x_13984:
        /* <DEDUP_REMOVED lines=31> */
.L_x_14001:
[----:B------:R-:W-:Y:S05]  /*2df0*/  BSYNC.RECONVERGENT B0 ;  /* 0x0000000000007941 */ /* 0x000fea0003800200 */
.L_x_14000:
        /* <DEDUP_REMOVED lines=44> */
[----:B------:R-:W-:-:S04]  /*30c0*/  ISETP.NE.AND P5, PT, RZ, UR28, PT ;  /* 0x0000001cff007c0c */ /* 0x000fc8000bfa5270 */
        /* <DEDUP_REMOVED lines=9> */
[----:B------:R-:W5:Y:S02]  /*3160*/  LDG.E.128 R164, desc[UR20][R164.64] ;  /* 0x00000014a4a47981 */ /* 0x000f64000c1e1d00 */
.L_x_14004:
[----:B------:R-:W-:Y:S05]  /*3170*/  BRA.U UP0, `(.L_x_14005) ;  /* 0x0000000900047547 */ /* 0x000fea000b800000 */
[----:B------:R-:W-:-:S04]  /*3180*/  UISETP.NE.U32.AND UP0, UPT, UR4, URZ, UPT ;  /* 0x000000ff0400728c */ /* 0x000fc8000bf05070 */
[----:B------:R-:W-:-:S09]  /*3190*/  UISETP.NE.AND.EX UP0, UPT, UR5, URZ, UPT, UP0 ;  /* 0x000000ff0500728c */ /* 0x000fd2000bf05300 */
[----:B------:R-:W-:Y:S05]  /*31a0*/  BRA.U UP0, `(.L_x_14006) ;  /* 0x0000000100e47547 */ /* 0x000fea000b800000 */
        /* <DEDUP_REMOVED lines=8> */
[----:B------:R-:W-:-:S04]  /*3230*/  FMUL.FTZ R177, R168, UR22 ;  /* 0x00000016a8b17c20 */ /* 0x000fc80008410000 */
[-C--:B------:R-:W-:Y:S01]  /*3240*/  FMUL.FTZ R168, R164, R177.reuse ;  /* 0x000000b1a4a87220 */ /* 0x080fe20000410000 */
[----:B------:R-:W-:-:S04]  /*3250*/  FMUL.FTZ R176, R152, R177 ;  /* 0x000000b198b07220 */ /* 0x000fc80000410000 */
[----:B------:R-:W-:Y:S02]  /*3260*/  FSEL R177, R168, RZ, P5 ;  /* 0x000000ffa8b17208 */ /* 0x000fe40002800000 */
[----:B------:R-:W-:-:S03]  /*3270*/  SEL R168, R176, RZ, P5 ;  /* 0x000000ffb0a87207 */ /* 0x000fc60002800000 */
[----:B------:R-:W-:-:S07]  /*3280*/  FADD.FTZ R68, R68, R177 ;  /* 0x000000b144447221 */ /* 0x000fce0000010000 */
.L_x_14007:
        /* <DEDUP_REMOVED lines=14> */
.L_x_14008:
        /* <DEDUP_REMOVED lines=14> */
.L_x_14009:
        /* <DEDUP_REMOVED lines=15> */
.L_x_14006:
        /* <DEDUP_REMOVED lines=31> */
.L_x_14011:
        /* <DEDUP_REMOVED lines=14> */
.L_x_14012:
        /* <DEDUP_REMOVED lines=14> */
.L_x_14013:
[----:B------:R-:W-:Y:S05]  /*38f0*/  BRA.U !UP3, `(.L_x_14010) ;  /* 0x000000090b347547 */ /* 0x000fea000b800000 */
[----:B------:R-:W-:Y:S01]  /*3900*/  FMUL.FTZ R171, R175, UR23 ;  /* 0x00000017afab7c20 */ /* 0x000fe20008410000 */
[----:B-----5:R-:W-:-:S03]  /*3910*/  ISETP.GE.U32.AND P5, PT, R2, 0x1000000, PT ;  /* 0x010000000200780c */ /* 0x020fc60003fa6070 */
[----:B------:R-:W-:-:S04]  /*3920*/  FMUL.FTZ R176, R171, UR22 ;  /* 0x00000016abb07c20 */ /* 0x000fc80008410000 */
[-C--:B------:R-:W-:Y:S01]  /*3930*/  FMUL.FTZ R171, R167, R176.reuse ;  /* 0x000000b0a7ab7220 */ /* 0x080fe20000410000 */
[----:B------:R-:W-:-:S04]  /*3940*/  FMUL.FTZ R177, R155, R176 ;  /* 0x000000b09bb17220 */ /* 0x000fc80000410000 */
[----:B------:R-:W-:Y:S02]  /*3950*/  FSEL R176, R171, RZ, P5 ;  /* 0x000000ffabb07208 */ /* 0x000fe40002800000 */
[----:B------:R-:W-:-:S03]  /*3960*/  SEL R171, R177, RZ, P5 ;  /* 0x000000ffb1ab7207 */ /* 0x000fc60002800000 */
[----:B------:R-:W-:Y:S01]  /*3970*/  FADD.FTZ R71, R71, R176 ;  /* 0x000000b047477221 */ /* 0x000fe20000010000 */
[----:B------:R-:W-:Y:S06]  /*3980*/  BRA `(.L_x_14010) ;  /* 0x0000000800107947 */ /* 0x000fec0003800000 */
.L_x_14005:
[----:B------:R-:W-:-:S04]  /*3990*/  UISETP.NE.U32.AND UP0, UPT, UR4, URZ, UPT ;  /* 0x000000ff0400728c */ /* 0x000fc8000bf05070 */
[----:B------:R-:W-:-:S09]  /*39a0*/  UISETP.NE.AND.EX UP0, UPT, UR5, URZ, UPT, UP0 ;  /* 0x000000ff0500728c */ /* 0x000fd2000bf05300 */
[----:B------:R-:W-:Y:S05]  /*39b0*/  BRA.U UP0, `(.L_x_14014) ;  /* 0x0000000500047547 */ /* 0x000fea000b800000 */
        /* <DEDUP_REMOVED lines=10> */
[----:B------:R-:W-:-:S04]  /*3a60*/  FMUL.FTZ R177, R168, UR22 ;  /* 0x00000016a8b17c20 */ /* 0x000fc80008410000 */
[-C--:B------:R-:W-:Y:S01]  /*3a70*/  FMUL.FTZ R168, R164, R177.reuse ;  /* 0x000000b1a4a87220 */ /* 0x080fe20000410000 */
[----:B------:R-:W-:-:S04]  /*3a80*/  FMUL.FTZ R176, R152, R177 ;  /* 0x000000b198b07220 */ /* 0x000fc80000410000 */
[----:B------:R-:W-:Y:S02]  /*3a90*/  FSEL R177, R168, RZ, P5 ;  /* 0x000000ffa8b17208 */ /* 0x000fe40002800000 */
[----:B------:R-:W-:-:S03]  /*3aa0*/  SEL R168, R176, RZ, P5 ;  /* 0x000000ffb0a87207 */ /* 0x000fc60002800000 */
[----:B------:R-:W-:-:S07]  /*3ab0*/  FADD.FTZ R68, R68, R177 ;  /* 0x000000b144447221 */ /* 0x000fce0000010000 */
.L_x_14015:
        /* <DEDUP_REMOVED lines=16> */
.L_x_14016:
        /* <DEDUP_REMOVED lines=16> */
.L_x_14017:
        /* <DEDUP_REMOVED lines=8> */
[----:B------:R-:W-:-:S03]  /*3d40*/  ISETP.GE.U32.AND P5, PT, R2, 0x1000000, PT ;  /* 0x010000000200780c */ /* 0x000fc60003fa6070 */
        /* <DEDUP_REMOVED lines=8> */
.L_x_14014:
[----:B------:R-:W-:-:S13]  /*3dd0*/  PLOP3.LUT P5, PT, PT, PT, UP2, 0x80, 0x8 ;  /* 0x000000000008781c */ /* 0x000fda0003faf028 */
[----:B------:R-:W-:Y:S01]  /*3de0*/  @P5 FFMA.FTZ R172, R0, UR7, R181 ;  /* 0x0000000700ac5c23 */ /* 0x000fe200080100b5 */
[----:B------:R-:W-:-:S13]  /*3df0*/  PLOP3.LUT P5, PT, PT, PT, UP2, 0x80, 0x8 ;  /* 0x000000000008781c */ /* 0x000fda0003faf028 */
[----:B------:R-:W-:Y:S01]  /*3e00*/  @P5 FADD.FTZ R173, R189, -R172 ;  /* 0x800000acbdad5221 */ /* 0x000fe20000010000 */
[----:B------:R-:W-:Y:S02]  /*3e10*/  PLOP3.LUT P5, PT, PT, PT, UP2, 0x80, 0x8 ;  /* 0x000000000008781c */ /* 0x000fe40003faf028 */
[----:B-----5:R-:W-:-:S11]  /*3e20*/  MOV R172, R40 ;  /* 0x0000002800ac7202 */ /* 0x020fd60000000f00 */
        /* <DEDUP_REMOVED lines=23> */
[----:B------:R-:W-:Y:S01]  /*3fa0*/  FMUL.FTZ R168, R172, UR23 ;  /* 0x00000017aca87c20 */ /* 0x000fe20008410000 */
[----:B------:R-:W-:-:S03]  /*3fb0*/  LOP3.LUT P5, RZ, R2, 0xff, RZ, 0xc0, !PT ;  /* 0x000000ff02ff7812 */ /* 0x000fc600078ac0ff */
[----:B------:R-:W-:-:S04]  /*3fc0*/  FMUL.FTZ R177, R168, UR22 ;  /* 0x00000016a8b17c20 */ /* 0x000fc80008410000 */
[-C--:B------:R-:W-:Y:S01]  /*3fd0*/  FMUL.FTZ R168, R164, R177.reuse ;  /* 0x000000b1a4a87220 */ /* 0x080fe20000410000 */
[----:B------:R-:W-:-:S04]  /*3fe0*/  FMUL.FTZ R176, R152, R177 ;  /* 0x000000b198b07220 */ /* 0x000fc80000410000 */
[----:B------:R-:W-:Y:S02]  /*3ff0*/  FSEL R177, R168, RZ, P5 ;  /* 0x000000ffa8b17208 */ /* 0x000fe40002800000 */
[----:B------:R-:W-:-:S03]  /*4000*/  SEL R168, R176, RZ, P5 ;  /* 0x000000ffb0a87207 */ /* 0x000fc60002800000 */
[----:B------:R-:W-:-:S07]  /*4010*/  FADD.FTZ R68, R68, R177 ;  /* 0x000000b144447221 */ /* 0x000fce0000010000 */
.L_x_14018:
[----:B------:R-:W-:Y:S05]  /*4020*/  BRA.U !UP3, `(.L_x_14019) ;  /* 0x000000010b207547 */ /* 0x000fea000b800000 */
        /* <DEDUP_REMOVED lines=8> */
.L_x_14019:
        /* <DEDUP_REMOVED lines=9> */
.L_x_14020:
[----:B------:R-:W-:Y:S05]  /*4140*/  BRA.U !UP3, `(.L_x_14010) ;  /* 0x000000010b207547 */ /* 0x000fea000b800000 */
[----:B------:R-:W-:Y:S01]  /*4150*/  FMUL.FTZ R171, R175, UR23 ;  /* 0x00000017afab7c20 */ /* 0x000fe20008410000 */
[----:B------:R-:W-:-:S03]  /*4160*/  ISETP.GE.U32.AND P5, PT, R2, 0x1000000, PT ;  /* 0x010000000200780c */ /* 0x000fc60003fa6070 */
[----:B------:R-:W-:-:S04]  /*4170*/  FMUL.FTZ R176, R171, UR22 ;  /* 0x00000016abb07c20 */ /* 0x000fc80008410000 */
[-C--:B------:R-:W-:Y:S01]  /*4180*/  FMUL.FTZ R171, R167, R176.reuse ;  /* 0x000000b0a7ab7220 */ /* 0x080fe20000410000 */
[----:B------:R-:W-:-:S04]  /*4190*/  FMUL.FTZ R177, R155, R176 ;  /* 0x000000b09bb17220 */ /* 0x000fc80000410000 */
[----:B------:R-:W-:Y:S02]  /*41a0*/  FSEL R176, R171, RZ, P5 ;  /* 0x000000ffabb07208 */ /* 0x000fe40002800000 */
[----:B------:R-:W-:-:S03]  /*41b0*/  SEL R171, R177, RZ, P5 ;  /* 0x000000ffb1ab7207 */ /* 0x000fc60002800000 */
[----:B------:R-:W-:-:S07]  /*41c0*/  FADD.FTZ R71, R71, R176 ;  /* 0x000000b047477221 */ /* 0x000fce0000010000 */
.L_x_14010:
[----:B------:R-:W-:Y:S01]  /*41d0*/  ISETP.NE.U32.AND P5, PT, RZ, UR4, PT ;  /* 0x00000004ff007c0c */ /* 0x000fe2000bfa5070 */
[----:B------:R-:W0:Y:S01]  /*41e0*/  @UP3 LDCU.64 UR8, c[0x0][0x468] ;  /* 0x00008d00ff0837ac */ /* 0x000e220008000a00 */
[----:B------:R-:W-:Y:S02]  /*41f0*/  HFMA2 R183, -RZ, RZ, 0, 9.5367431640625e-07 ;  /* 0x00000010ffb77431 */ /* 0x000fe400000001ff */
[----:B------:R-:W-:-:S13]  /*4200*/  ISETP.NE.AND.EX P5, PT, RZ, UR5, PT, P5 ;  /* 0x00000005ff007c0c */ /* 0x000fda000bfa5350 */
[----:B------:R-:W1:Y:S02]  /*4210*/  @P5 LDC.64 R176, c[0x0][0x478] ;  /* 0x00011e00ffb05b82 */ /* 0x000e640000000a00 */
[C---:B-1----:R-:W-:Y:S01]  /*4220*/  @P5 IMAD.WIDE.U32 R176, R179.reuse, 0x10, R176 ;  /* 0x00000010b3b05825 */ /* 0x042fe200078e00b0 */
[----:B------:R-:W-:-:S04]  /*4230*/  IADD3 R179, PT, PT, R179, 0x100, RZ ;  /* 0x00000100b3b37810 */ /* 0x000fc80007ffe0ff */
[----:B------:R0:W-:Y:S01]  /*4240*/  @P5 STG.E.128 desc[UR20][R176.64], R172 ;  /* 0x000000acb0005986 */ /* 0x0001e2000c101d14 */
[----:B------:R-:W-:-:S13]  /*4250*/  PLOP3.LUT P5, PT, PT, PT, UP3, 0x80, 0x8 ;  /* 0x000000000008781c */ /* 0x000fda0003faf038 */
[C---:B0-----:R-:W-:Y:S01]  /*4260*/  @P5 IMAD.WIDE.U32 R176, R178.reuse, R183, UR8 ;  /* 0x00000008b2b05e25 */ /* 0x041fe2000f8e00b7 */
[----:B------:R-:W-:Y:S02]  /*4270*/  PLOP3.LUT P5, PT, PT, PT, UP3, 0x80, 0x8 ;  /* 0x000000000008781c */ /* 0x000fe40003faf038 */
[----:B------:R-:W-:-:S11]  /*4280*/  IADD3 R178, PT, PT, R178, 0x100, RZ ;  /* 0x00000100b2b27810 */ /* 0x000fd60007ffe0ff */
[----:B------:R0:W-:Y:S02]  /*4290*/  @P5 STG.E.128 desc[UR20][R176.64], R168 ;  /* 0x000000a8b0005986 */ /* 0x0001e4000c101d14 */
.L_x_14003:
[----:B------:R-:W-:Y:S05]  /*42a0*/  BSYNC.RECONVERGENT B0 ;  /* 0x0000000000007941 */ /* 0x000fea0003800200 */
.L_x_14002:
        /* <DEDUP_REMOVED lines=8> */
.L_x_14023:
[----:B------:R-:W-:Y:S05]  /*4330*/  BRA.U !UP0, `(.L_x_14024) ;  /* 0x0000000908187547 */ /* 0x000fea000b800000 */
[----:B------:R-:W-:-:S04]  /*4340*/  UISETP.NE.U32.AND UP0, UPT, UR4, URZ, UPT ;  /* 0x000000ff0400728c */ /* 0x000fc8000bf05070 */
[----:B------:R-:W-:-:S06]  /*4350*/  UISETP.NE.AND.EX UP0, UPT, UR5, URZ, UPT, UP0 ;  /* 0x000000ff0500728c */ /* 0x000fcc000bf05300 */
[----:B------:R-:W-:-:S13]  /*4360*/  PLOP3.LUT P5, PT, PT, PT, UP0, 0x80, 0x8 ;  /* 0x000000000008781c */ /* 0x000fda0003faf008 */
[----:B------:R-:W-:Y:S05]  /*4370*/  @!P5 BRA `(.L_x_14025) ;  /* 0x000000040004d947 */ /* 0x000fea0003800000 */
[----:B------:R-:W-:Y:S02]  /*4380*/  PLOP3.LUT P6, PT, PT, PT, UP2, 0x80, 0x8 ;  /* 0x000000000008781c */ /* 0x000fe40003fcf028 */
[----:B-----5:R-:W-:-:S11]  /*4390*/  MOV R172, R36 ;  /* 0x0000002400ac7202 */ /* 0x020fd60000000f00 */
        /* <DEDUP_REMOVED lines=21> */
[----:B0-----:R-:W-:Y:S01]  /*44f0*/  @P6 FFMA.FTZ R176, R221, UR7, R181 ;  /* 0x00000007ddb06c23 */ /* 0x001fe200080100b5 */
[----:B------:R-:W-:-:S13]  /*4500*/  PLOP3.LUT P6, PT, PT, PT, UP2, 0x80, 0x8 ;  /* 0x000000000008781c */ /* 0x000fda0003fcf028 */
[----:B------:R-:W-:Y:S01]  /*4510*/  @P6 FADD.FTZ R176, R229, -R176 ;  /* 0x800000b0e5b06221 */ /* 0x000fe20000010000 */
[----:B------:R-:W-:-:S13]  /*4520*/  PLOP3.LUT P6, PT, PT, PT, UP2, 0x80, 0x8 ;  /* 0x000000000008781c */ /* 0x000fda0003fcf028 */
        /* <DEDUP_REMOVED lines=10> */
.L_x_14026:
        /* <DEDUP_REMOVED lines=9> */
.L_x_14027:
        /* <DEDUP_REMOVED lines=9> */
.L_x_14028:
        /* <DEDUP_REMOVED lines=8> */
[----:B------:R-:W-:Y:S01]  /*4770*/  FADD.FTZ R67, R67, R176 ;  /* 0x000000b043437221 */ /* 0x000fe20000010000 */
[----:B------:R-:W-:Y:S06]  /*4780*/  BRA `(.L_x_14029) ;  /* 0x0000000c00087947 */ /* 0x000fec0003800000 */
.L_x_14025:
[----:B------:R-:W-:Y:S05]  /*4790*/  BRA.U !UP3, `(.L_x_14030) ;  /* 0x000000010b3c7547 */ /* 0x000fea000b800000 */
[----:B------:R-:W-:Y:S02]  /*47a0*/  PLOP3.LUT P6, PT, PT, PT, UP2, 0x80, 0x8 ;  /* 0x000000000008781c */ /* 0x000fe40003fcf028 */
[----:B0----5:R-:W-:-:S11]  /*47b0*/  MOV R168, R36 ;  /* 0x0000002400a87202 */ /* 0x021fd60000000f00 */
        /* <DEDUP_REMOVED lines=13> */
.L_x_14030:
        /* <DEDUP_REMOVED lines=16> */
.L_x_14031:
        /* <DEDUP_REMOVED lines=16> */
.L_x_14032:
        /* <DEDUP_REMOVED lines=17> */
.L_x_14024:
[----:B0-----:R-:W0:Y:S02]  /*4ba0*/  LDC.64 R176, c[0x0][0x478] ;  /* 0x00011e00ffb07b82 */ /* 0x001e240000000a00 */
        /* <DEDUP_REMOVED lines=34> */
.L_x_14034:
        /* <DEDUP_REMOVED lines=14> */
.L_x_14035:
        /* <DEDUP_REMOVED lines=14> */
.L_x_14036:
        /* <DEDUP_REMOVED lines=10> */
.L_x_14033:
        /* <DEDUP_REMOVED lines=14> */
.L_x_14037:
        /* <DEDUP_REMOVED lines=14> */
.L_x_14038:
        /* <DEDUP_REMOVED lines=14> */
.L_x_14039:
        /* <DEDUP_REMOVED lines=13> */
[----:B------:R-:W-:-:S07]  /*53a0*/  FADD.FTZ R67, R67, R176 ;  /* 0x000000b043437221 */ /* 0x000fce0000010000 */
.L_x_14029:
[----:B0-----:R-:W0:Y:S01]  /*53b0*/  @P5 LDC.64 R176, c[0x0][0x478] ;  /* 0x00011e00ffb05b82 */ /* 0x001e220000000a00 */
[----:B------:R-:W1:Y:S01]  /*53c0*/  @UP3 LDCU.64 UR8, c[0x0][0x468] ;  /* 0x00008d00ff0837ac */ /* 0x000e620008000a00 */
[----:B------:R-:W-:Y:S02]  /*53d0*/  HFMA2 R183, -RZ, RZ, 0, 9.5367431640625e-07 ;  /* 0x00000010ffb77431 */ /* 0x000fe400000001ff */
[C---:B0-----:R-:W-:Y:S01]  /*53e0*/  @P5 IMAD.WIDE.U32 R176, R179.reuse, 0x10, R176 ;  /* 0x00000010b3b05825 */ /* 0x041fe200078e00b0 */
[----:B------:R-:W-:-:S04]  /*53f0*/  IADD3 R179, PT, PT, R179, 0x100, RZ ;  /* 0x00000100b3b37810 */ /* 0x000fc80007ffe0ff */
[----:B------:R1:W-:Y:S01]  /*5400*/  @P5 STG.E.128 desc[UR20][R176.64], R172 ;  /* 0x000000acb0005986 */ /* 0x0003e2000c101d14 */
[----:B------:R-:W-:-:S13]  /*5410*/  PLOP3.LUT P5, PT, PT, PT, UP3, 0x80, 0x8 ;  /* 0x000000000008781c */ /* 0x000fda0003faf038 */
[C---:B-1----:R-:W-:Y:S01]  /*5420*/  @P5 IMAD.WIDE.U32 R176, R178.reuse, R183, UR8 ;  /* 0x00000008b2b05e25 */ /* 0x042fe2000f8e00b7 */
[----:B------:R-:W-:Y:S02]  /*5430*/  PLOP3.LUT P5, PT, PT, PT, UP3, 0x80, 0x8 ;  /* 0x000000000008781c */ /* 0x000fe40003faf038 */
[----:B------:R-:W-:-:S11]  /*5440*/  IADD3 R178, PT, PT, R178, 0x100, RZ ;  /* 0x00000100b2b27810 */ /* 0x000fd60007ffe0ff */
[----:B------:R1:W-:Y:S02]  /*5450*/  @P5 STG.E.128 desc[UR20][R176.64], R168 ;  /* 0x000000a8b0005986 */ /* 0x0003e4000c101d14 */
.L_x_14022:
[----:B------:R-:W-:Y:S05]  /*5460*/  BSYNC.RECONVERGENT B0 ;  /* 0x0000000000007941 */ /* 0x000fea0003800200 */
.L_x_14021:
        /* <DEDUP_REMOVED lines=8> */
.L_x_14042:
[----:B------:R-:W-:Y:S05]  /*54f0*/  BRA.U !UP0, `(.L_x_14043) ;  /* 0x0000000908187547 */ /* 0x000fea000b800000 */
[----:B------:R-:W-:-:S04]  /*5500*/  UISETP.NE.U32.AND UP0, UPT, UR4, URZ, UPT ;  /* 0x000000ff0400728c */ /* 0x000fc8000bf05070 */
[----:B------:R-:W-:-:S06]  /*5510*/  UISETP.NE.AND.EX UP0, UPT, UR5, URZ, UPT, UP0 ;  /* 0x000000ff0500728c */ /* 0x000fcc000bf05300 */
[----:B------:R-:W-:-:S13]  /*5520*/  PLOP3.LUT P5, PT, PT, PT, UP0, 0x80, 0x8 ;  /* 0x000000000008781c */ /* 0x000fda0003faf008 */
[----:B------:R-:W-:Y:S05]  /*5530*/  @!P5 BRA `(.L_x_14044) ;  /* 0x000000040004d947 */ /* 0x000fea0003800000 */
[----:B------:R-:W-:-:S13]  /*5540*/  PLOP3.LUT P6, PT, PT, PT, UP2, 0x80, 0x8 ;  /* 0x000000000008781c */ /* 0x000fda0003fcf028 */
[----:B------:R-:W-:Y:S01]  /*5550*/  @P6 FFMA.FTZ R172, R11, UR7, R181 ;  /* 0x000000070bac6c23 */ /* 0x000fe200080100b5 */
[----:B------:R-:W-:-:S13]  /*5560*/  PLOP3.LUT P6, PT, PT, PT, UP2, 0x80, 0x8 ;  /* 0x000000000008781c */ /* 0x000fda0003fcf028 */
[----:B------:R-:W-:Y:S01]  /*5570*/  @P6 FADD.FTZ R173, R215, -R172 ;  /* 0x800000acd7ad6221 */ /* 0x000fe20000010000 */
[----:B------:R-:W-:Y:S02]  /*5580*/  PLOP3.LUT P6, PT, PT, PT, UP2, 0x80, 0x8 ;  /* 0x000000000008781c */ /* 0x000fe40003fcf028 */
[----:B-----5:R-:W-:-:S11]  /*5590*/  MOV R172, R32 ;  /* 0x0000002000ac7202 */ /* 0x020fd60000000f00 */
        /* <DEDUP_REMOVED lines=18> */
[----:B01----:R-:W-:Y:S01]  /*56c0*/  @P6 FADD.FTZ R176, R228, -R175 ;  /* 0x800000afe4b06221 */ /* 0x003fe20000010000 */
        /* <DEDUP_REMOVED lines=12> */
.L_x_14045:
        /* <DEDUP_REMOVED lines=9> */
.L_x_14046:
        /* <DEDUP_REMOVED lines=9> */
.L_x_14047:
        /* <DEDUP_REMOVED lines=10> */
.L_x_14044:
[----:B------:R-:W-:Y:S05]  /*5950*/  BRA.U !UP3, `(.L_x_14049) ;  /* 0x000000010b3c7547 */ /* 0x000fea000b800000 */
[----:B------:R-:W-:-:S13]  /*5960*/  PLOP3.LUT P6, PT, PT, PT, UP2, 0x80, 0x8 ;  /* 0x000000000008781c */ /* 0x000fda0003fcf028 */
[----:B01----:R-:W-:Y:S01]  /*5970*/  @P6 FFMA.FTZ R168, R11, UR7, R181 ;  /* 0x000000070ba86c23 */ /* 0x003fe200080100b5 */
        /* <DEDUP_REMOVED lines=13> */
.L_x_14049:
        /* <DEDUP_REMOVED lines=16> */
.L_x_14050:
        /* <DEDUP_REMOVED lines=16> */
.L_x_14051:
        /* <DEDUP_REMOVED lines=17> */
.L_x_14043:
        /* <DEDUP_REMOVED lines=35> */
.L_x_14053:
        /* <DEDUP_REMOVED lines=14> */
.L_x_14054:
        /* <DEDUP_REMOVED lines=14> */
.L_x_14055:
        /* <DEDUP_REMOVED lines=10> */
.L_x_14052:
        /* <DEDUP_REMOVED lines=14> */
.L_x_14056:
        /* <DEDUP_REMOVED lines=14> */
.L_x_14057:
        /* <DEDUP_REMOVED lines=14> */
.L_x_14058:
        /* <DEDUP_REMOVED lines=14> */
.L_x_14048:
[----:B01----:R-:W0:Y:S01]  /*6570*/  @P5 LDC.64 R176, c[0x0][0x478] ;  /* 0x00011e00ffb05b82 */ /* 0x003e220000000a00 */
        /* <DEDUP_REMOVED lines=10> */
.L_x_14041:
[----:B------:R-:W-:Y:S05]  /*6620*/  BSYNC.RECONVERGENT B0 ;  /* 0x0000000000007941 */ /* 0x000fea0003800200 */
.L_x_14040:
        /* <DEDUP_REMOVED lines=8> */
.L_x_14061:
        /* <DEDUP_REMOVED lines=28> */
[----:B012---:R-:W-:Y:S01]  /*6870*/  @P6 FFMA.FTZ R176, R219, UR7, R181 ;  /* 0x00000007dbb06c23 */ /* 0x007fe200080100b5 */
        /* <DEDUP_REMOVED lines=13> */
.L_x_14064:
        /* <DEDUP_REMOVED lines=9> */
.L_x_14065:
        /* <DEDUP_REMOVED lines=9> */
.L_x_14066:
        /* <DEDUP_REMOVED lines=10> */
.L_x_14063:
[----:B------:R-:W-:Y:S05]  /*6b10*/  BRA.U !UP3, `(.L_x_14068) ;  /* 0x000000010b3c7547 */ /* 0x000fea000b800000 */
[----:B------:R-:W-:Y:S02]  /*6b20*/  PLOP3.LUT P6, PT, PT, PT, UP2, 0x80, 0x8 ;  /* 0x000000000008781c */ /* 0x000fe40003fcf028 */
[----:B012--5:R-:W-:-:S11]  /*6b30*/  MOV R168, R28 ;  /* 0x0000001c00a87202 */ /* 0x027fd60000000f00 */
        /* <DEDUP_REMOVED lines=13> */
.L_x_14068:
        /* <DEDUP_REMOVED lines=16> */
.L_x_14069:
        /* <DEDUP_REMOVED lines=16> */
.L_x_14070:
        /* <DEDUP_REMOVED lines=17> */
.L_x_14062:
[----:B012---:R-:W0:Y:S02]  /*6f20*/  LDC.64 R176, c[0x0][0x478] ;  /* 0x00011e00ffb07b82 */ /* 0x007e240000000a00 */
        /* <DEDUP_REMOVED lines=34> */
.L_x_14072:
        /* <DEDUP_REMOVED lines=14> */
.L_x_14073:
        /* <DEDUP_REMOVED lines=14> */
.L_x_14074:
        /* <DEDUP_REMOVED lines=10> */
.L_x_14071:
        /* <DEDUP_REMOVED lines=14> */
.L_x_14075:
        /* <DEDUP_REMOVED lines=14> */
.L_x_14076:
        /* <DEDUP_REMOVED lines=14> */
.L_x_14077:
        /* <DEDUP_REMOVED lines=14> */
.L_x_14067:
[----:B012---:R-:W0:Y:S01]  /*7730*/  @P5 LDC.64 R176, c[0x0][0x478] ;  /* 0x00011e00ffb05b82 */ /* 0x007e220000000a00 */
        /* <DEDUP_REMOVED lines=10> */
.L_x_14060:
[----:B------:R-:W-:Y:S05]  /*77e0*/  BSYNC.RECONVERGENT B0 ;  /* 0x0000000000007941 */ /* 0x000fea0003800200 */
.L_x_14059:
        /* <DEDUP_REMOVED lines=8> */
.L_x_14080:
        /* <DEDUP_REMOVED lines=29> */
[----:B0123--:R-:W-:Y:S01]  /*7a40*/  @P6 FADD.FTZ R176, R226, -R175 ;  /* 0x800000afe2b06221 */ /* 0x00ffe20000010000 */
        /* <DEDUP_REMOVED lines=12> */
.L_x_14083:
        /* <DEDUP_REMOVED lines=9> */
.L_x_14084:
        /* <DEDUP_REMOVED lines=9> */
.L_x_14085:
        /* <DEDUP_REMOVED lines=10> */
.L_x_14082:
[----:B------:R-:W-:Y:S05]  /*7cd0*/  BRA.U !UP3, `(.L_x_14087) ;  /* 0x000000010b3c7547 */ /* 0x000fea000b800000 */
[----:B------:R-:W-:-:S13]  /*7ce0*/  PLOP3.LUT P6, PT, PT, PT, UP2, 0x80, 0x8 ;  /* 0x000000000008781c */ /* 0x000fda0003fcf028 */
[----:B0123--:R-:W-:Y:S01]  /*7cf0*/  @P6 FFMA.FTZ R168, R13, UR7, R181 ;  /* 0x000000070da86c23 */ /* 0x00ffe200080100b5 */
        /* <DEDUP_REMOVED lines=13> */
.L_x_14087:
        /* <DEDUP_REMOVED lines=16> */
.L_x_14088:
        /* <DEDUP_REMOVED lines=16> */
.L_x_14089:
        /* <DEDUP_REMOVED lines=17> */
.L_x_14081:
[----:B0123--:R-:W0:Y:S02]  /*80e0*/  LDC.64 R176, c[0x0][0x478] ;  /* 0x00011e00ffb07b82 */ /* 0x00fe240000000a00 */
        /* <DEDUP_REMOVED lines=34> */
.L_x_14091:
        /* <DEDUP_REMOVED lines=14> */
.L_x_14092:
        /* <DEDUP_REMOVED lines=14> */
.L_x_14093:
        /* <DEDUP_REMOVED lines=10> */
.L_x_14090:
        /* <DEDUP_REMOVED lines=14> */
.L_x_14094:
        /* <DEDUP_REMOVED lines=14> */
.L_x_14095:
        /* <DEDUP_REMOVED lines=14> */
.L_x_14096:
        /* <DEDUP_REMOVED lines=14> */
.L_x_14086:
[----:B0123--:R-:W0:Y:S01]  /*88f0*/  @P5 LDC.64 R176, c[0x0][0x478] ;  /* 0x00011e00ffb05b82 */ /* 0x00fe220000000a00 */
        /* <DEDUP_REMOVED lines=10> */
.L_x_14079:
[----:B------:R-:W-:Y:S05]  /*89a0*/  BSYNC.RECONVERGENT B0 ;  /* 0x0000000000007941 */ /* 0x000fea0003800200 */
.L_x_14078:
        /* <DEDUP_REMOVED lines=8> */
.L_x_14099:
        /* <DEDUP_REMOVED lines=28> */
[----:B01234-:R-:W-:Y:S01]  /*8bf0*/  @P6 FFMA.FTZ R176, R217, UR7, R181 ;  /* 0x00000007d9b06c23 */ /* 0x01ffe200080100b5 */
        /* <DEDUP_REMOVED lines=13> */
.L_x_14102:
        /* <DEDUP_REMOVED lines=9> */
.L_x_14103:
        /* <DEDUP_REMOVED lines=9> */
.L_x_14104:
        /* <DEDUP_REMOVED lines=10> */
.L_x_14101:
[----:B------:R-:W-:Y:S05]  /*8e90*/  BRA.U !UP3, `(.L_x_14106) ;  /* 0x000000010b3c7547 */ /* 0x000fea000b800000 */
[----:B------:R-:W-:-:S13]  /*8ea0*/  PLOP3.LUT P6, PT, PT, PT, UP2, 0x80, 0x8 ;  /* 0x000000000008781c */ /* 0x000fda0003fcf028 */
[----:B01234-:R-:W-:Y:S01]  /*8eb0*/  @P6 FFMA.FTZ R168, R14, UR7, R181 ;  /* 0x000000070ea86c23 */ /* 0x01ffe200080100b5 */
        /* <DEDUP_REMOVED lines=13> */
.L_x_14106:
[----:B------:R-:W-:Y:S05]  /*8f90*/  BRA.U !UP3, `(.L_x_14107) ;  /* 0x000000010b3c7547 */ /* 0x000fea000b800000 */
[----:B------:R-:W-:Y:S02]  /*8fa0*/  PLOP3.LUT P6, PT, PT, PT, UP2, 0x80, 0x8 ;  /* 0x000000000008781c */ /* 0x000fe40003fcf028 */
[----:B012345:R-:W-:-:S11]  /*8fb0*/  MOV R169, R157 ;  /* 0x0000009d00a97202 */ /* 0x03ffd60000000f00 */
        /* <DEDUP_REMOVED lines=13> */
.L_x_14107:
        /* <DEDUP_REMOVED lines=16> */
.L_x_14108:
        /* <DEDUP_REMOVED lines=17> */
.L_x_14100:
        /* <DEDUP_REMOVED lines=35> */
.L_x_14110:
        /* <DEDUP_REMOVED lines=14> */
.L_x_14111:
        /* <DEDUP_REMOVED lines=14> */
.L_x_14112:
        /* <DEDUP_REMOVED lines=10> */
.L_x_14109:
        /* <DEDUP_REMOVED lines=14> */
.L_x_14113:
        /* <DEDUP_REMOVED lines=14> */
.L_x_14114:
        /* <DEDUP_REMOVED lines=14> */
.L_x_14115:
        /* <DEDUP_REMOVED lines=14> */
.L_x_14105:
[----:B01234-:R-:W0:Y:S01]  /*9ab0*/  @P5 LDC.64 R176, c[0x0][0x478] ;  /* 0x00011e00ffb05b82 */ /* 0x01fe220000000a00 */
        /* <DEDUP_REMOVED lines=10> */
.L_x_14098:
[----:B------:R-:W-:Y:S05]  /*9b60*/  BSYNC.RECONVERGENT B0 ;  /* 0x0000000000007941 */ /* 0x000fea0003800200 */
.L_x_14097:
        /* <DEDUP_REMOVED lines=9> */
.L_x_14118:
        /* <DEDUP_REMOVED lines=34> */
[----:B01234-:R-:W-:Y:S01]  /*9e20*/  FMUL.FTZ R168, R172, UR23 ;  /* 0x00000017aca87c20 */ /* 0x01ffe20008410000 */
[----:B------:R-:W-:-:S03]  /*9e30*/  LOP3.LUT P6, RZ, R9, 0xff, RZ, 0xc0, !PT ;  /* 0x000000ff09ff7812 */ /* 0x000fc600078cc0ff */
[----:B------:R-:W-:-:S04]  /*9e40*/  FMUL.FTZ R177, R168, UR22 ;  /* 0x00000016a8b17c20 */ /* 0x000fc80008410000 */
[-C--:B------:R-:W-:Y:S01]  /*9e50*/  FMUL.FTZ R168, R164, R177.reuse ;  /* 0x000000b1a4a87220 */ /* 0x080fe20000410000 */
[----:B------:R-:W-:-:S04]  /*9e60*/  FMUL.FTZ R176, R128, R177 ;  /* 0x000000b180b07220 */ /* 0x000fc80000410000 */
[----:B------:R-:W-:Y:S02]  /*9e70*/  FSEL R177, R168, RZ, P6 ;  /* 0x000000ffa8b17208 */ /* 0x000fe40003000000 */
[----:B------:R-:W-:-:S03]  /*9e80*/  SEL R168, R176, RZ, P6 ;  /* 0x000000ffb0a87207 */ /* 0x000fc60003000000 */
[----:B------:R-:W-:-:S07]  /*9e90*/  FADD.FTZ R44, R44, R177 ;  /* 0x000000b12c2c7221 */ /* 0x000fce0000010000 */
.L_x_14121:
[----:B------:R-:W-:Y:S05]  /*9ea0*/  BRA.U !UP3, `(.L_x_14122) ;  /* 0x000000010b207547 */ /* 0x000fea000b800000 */
        /* <DEDUP_REMOVED lines=8> */
.L_x_14122:
        /* <DEDUP_REMOVED lines=9> */
.L_x_14123:
[----:B------:R-:W-:Y:S05]  /*9fc0*/  BRA.U !UP3, `(.L_x_14124) ;  /* 0x0000000d0b307547 */ /* 0x000fea000b800000 */
[----:B01234-:R-:W-:Y:S01]  /*9fd0*/  FMUL.FTZ R171, R175, UR23 ;  /* 0x00000017afab7c20 */ /* 0x01ffe20008410000 */
        /* <DEDUP_REMOVED lines=8> */
.L_x_14120:
        /* <DEDUP_REMOVED lines=16> */
.L_x_14125:
        /* <DEDUP_REMOVED lines=16> */
.L_x_14126:
        /* <DEDUP_REMOVED lines=16> */
.L_x_14127:
        /* <DEDUP_REMOVED lines=17> */
.L_x_14119:
        /* <DEDUP_REMOVED lines=35> */
.L_x_14129:
        /* <DEDUP_REMOVED lines=14> */
.L_x_14130:
        /* <DEDUP_REMOVED lines=14> */
.L_x_14131:
        /* <DEDUP_REMOVED lines=10> */
.L_x_14128:
        /* <DEDUP_REMOVED lines=14> */
.L_x_14132:
        /* <DEDUP_REMOVED lines=14> */
.L_x_14133:
        /* <DEDUP_REMOVED lines=14> */
.L_x_14134:
[----:B------:R-:W-:Y:S05]  /*aba0*/  BRA.U !UP3, `(.L_x_14124) ;  /* 0x000000010b387547 */ /* 0x000fea000b800000 */
[----:B------:R-:W-:Y:S01]  /*abb0*/  FFMA.FTZ R181, R223, UR7, R181 ;  /* 0x00000007dfb57c23 */ /* 0x000fe200080100b5 */
[----:B------:R-:W-:-:S03]  /*abc0*/  UISETP.GT.AND UP0, UPT, UR31, URZ, UPT ;  /* 0x000000ff1f00728c */ /* 0x000fc6000bf04270 */
[----:B------:R-:W-:-:S03]  /*abd0*/  FADD.FTZ R181, R224, -R181 ;  /* 0x800000b5e0b57221 */ /* 0x000fc60000010000 */
[----:B------:R-:W-:Y:S01]  /*abe0*/  PLOP3.LUT P6, PT, PT, PT, UP0, 0x80, 0x8 ;  /* 0x000000000008781c */ /* 0x000fe20003fcf008 */
        /* <DEDUP_REMOVED lines=10> */
.L_x_14124:
[----:B01234-:R-:W0:Y:S01]  /*ac90*/  @P5 LDC.64 R176, c[0x0][0x478] ;  /* 0x00011e00ffb05b82 */ /* 0x01fe220000000a00 */
[----:B------:R-:W1:Y:S01]  /*aca0*/  @UP3 LDCU.64 UR8, c[0x0][0x468] ;  /* 0x00008d00ff0837ac */ /* 0x000e620008000a00 */
[----:B0-----:R-:W-:-:S04]  /*acb0*/  @P5 IMAD.WIDE.U32 R176, R179, 0x10, R176 ;  /* 0x00000010b3b05825 */ /* 0x001fc800078e00b0 */
[----:B------:R-:W-:Y:S01]  /*acc0*/  HFMA2 R179, -RZ, RZ, 0, 9.5367431640625e-07 ;  /* 0x00000010ffb37431 */ /* 0x000fe200000001ff */
[----:B------:R1:W-:Y:S01]  /*acd0*/  @P5 STG.E.128 desc[UR20][R176.64], R172 ;  /* 0x000000acb0005986 */ /* 0x0003e2000c101d14 */
[----:B------:R-:W-:-:S13]  /*ace0*/  PLOP3.LUT P5, PT, PT, PT, UP3, 0x80, 0x8 ;  /* 0x000000000008781c */ /* 0x000fda0003faf038 */
[----:B-1----:R-:W-:Y:S01]  /*acf0*/  @P5 IMAD.WIDE.U32 R176, R178, R179, UR8 ;  /* 0x00000008b2b05e25 */ /* 0x002fe2000f8e00b3 */
[----:B------:R-:W-:-:S13]  /*ad00*/  PLOP3.LUT P5, PT, PT, PT, UP3, 0x80, 0x8 ;  /* 0x000000000008781c */ /* 0x000fda0003faf038 */
[----:B------:R0:W-:Y:S02]  /*ad10*/  @P5 STG.E.128 desc[UR20][R176.64], R168 ;  /* 0x000000a8b0005986 */ /* 0x0001e4000c101d14 */
.L_x_14117:
[----:B------:R-:W-:Y:S05]  /*ad20*/  BSYNC.RECONVERGENT B0 ;  /* 0x0000000000007941 */ /* 0x000fea0003800200 */
.L_x_14116:
[----:B------:R-:W-:Y:S02]  /*ad30*/  UIADD3 UR11, UPT, UPT, UR11, UR26, URZ ;  /* 0x0000001a0b0b7290 */ /* 0x000fe4000fffe0ff */
[----:B------:R-:W-:Y:S02]  /*ad40*/  UPLOP3.LUT UP1, UPT, UPT, UPT, UP1, 0x40, 0x4 ;  /* 0x000000000004789c */ /* 0x000fe40003f2e810 */
[----:B------:R-:W-:-:S09]  /*ad50*/  UISETP.GE.AND UP0, UPT, UR11, UR27, UPT ;  /* 0x0000001b0b00728c */ /* 0x000fd2000bf06270 */
[----:B------:R-:W-:Y:S05]  /*ad60*/  BRA.U !UP0, `(.L_x_14135) ;  /* 0xffffff5d086c7547 */ /* 0x000fea000b83ffff */
.L_x_13983:
        /* <DEDUP_REMOVED lines=17> */
.L_x_14137:
[----:B------:R-:W-:Y:S05]  /*ae80*/  BSYNC.RECONVERGENT B0 ;  /* 0x0000000000007941 */ /* 0x000fea0003800200 */
.L_x_14136:
        /* <DEDUP_REMOVED lines=12> */
.L_x_14139:
[----:B------:R-:W-:Y:S05]  /*af50*/  BSYNC.RECONVERGENT B0 ;  /* 0x0000000000007941 */ /* 0x000fea0003800200 */
.L_x_14138:
        /* <DEDUP_REMOVED lines=12> */
.L_x_14141:
[----:B------:R-:W-:Y:S05]  /*b020*/  BSYNC.RECONVERGENT B0 ;  /* 0x0000000000007941 */ /* 0x000fea0003800200 */
.L_x_14140:
        /* <DEDUP_REMOVED lines=12> */
.L_x_14143:
[----:B------:R-:W-:Y:S05]  /*b0f0*/  BSYNC.RECONVERGENT B0 ;  /* 0x0000000000007941 */ /* 0x000fea0003800200 */
.L_x_14142:
        /* <DEDUP_REMOVED lines=12> */
.L_x_14145:
[----:B------:R-:W-:Y:S05]  /*b1c0*/  BSYNC.RECONVERGENT B0 ;  /* 0x0000000000007941 */ /* 0x000fea0003800200 */
.L_x_14144:
        /* <DEDUP_REMOVED lines=12> */
.L_x_14147:
[----:B------:R-:W-:Y:S05]  /*b290*/  BSYNC.RECONVERGENT B0 ;  /* 0x0000000000007941 */ /* 0x000fea0003800200 */
.L_x_14146:
        /* <DEDUP_REMOVED lines=12> */
.L_x_14148:
        /* <DEDUP_REMOVED lines=10> */
.L_x_14483:


//--------------------- .text._ZN10layer_norm22ln_bwd_finalize_kernelINS_22Kernel_traits_finalizeILj7168EfffffjLb1ELj1024ELj4ENS_18Kernel_traits_baseILj7168EfffffjLj1024EEEEELb1ELb1EEEvNS_9BwdParamsE --------------------------
	.section	.text._ZN10layer_norm22ln_bwd_finalize_kernelINS_22Kernel_traits_finalizeILj7168EfffffjLb1ELj1024ELj4ENS_18Kernel_traits_baseILj7168EfffffjLj1024EEEEELb1ELb1EEEvNS_9BwdParamsE,"ax",@progbits
	.align	128
        .global         _ZN10layer_norm22ln_bwd_finalize_kernelINS_22Kernel_traits_finalizeILj7168EfffffjLb1ELj1024ELj4ENS_18Kernel_traits_baseILj7168EfffffjLj1024EEEEELb1ELb1EEEvNS_9BwdParamsE
        .type           _ZN10layer_norm22ln_bwd_finalize_kernelINS_22Kernel_traits_finalizeILj7168EfffffjLb1ELj1024ELj4ENS_18Kernel_traits_baseILj7168EfffffjLj1024EEEEELb1ELb1EEEvNS_9BwdParamsE,@function
        .size           _ZN10layer_norm22ln_bwd_finalize_kernelINS_22Kernel_traits_finalizeILj7168EfffffjLb1ELj1024ELj4ENS_18Kernel_traits_baseILj7168EfffffjLj1024EEEEELb1ELb1EEEvNS_9BwdParamsE,(.L_x_14484 - _ZN10layer_norm22ln_bwd_finalize_kernelINS_22Kernel_traits_finalizeILj7168EfffffjLb1ELj1024ELj4ENS_18Kernel_traits_baseILj7168EfffffjLj1024EEEEELb1ELb1EEEvNS_9BwdParamsE)
        .other          _ZN10layer_norm22ln_bwd_finalize_kernelINS_22Kernel_traits_finalizeILj7168EfffffjLb1ELj1024ELj4ENS_18Kernel_traits_baseILj7168EfffffjLj1024EEEEELb1ELb1EEEvNS_9BwdParamsE,@"STO_CUDA_ENTRY STV_DEFAULT"
_ZN10layer_norm22ln_bwd_finalize_kernelINS_22Kernel_traits_finalizeILj7168EfffffjLb1ELj1024ELj4ENS_18Kernel_traits_baseILj7168EfffffjLj1024EEEEELb1ELb1EEEvNS_9BwdParamsE:
.text._ZN10layer_norm22ln_bwd_finalize_kernelINS_22Kernel_traits_finalizeILj7168EfffffjLb1ELj1024ELj4ENS_18Kernel_traits_baseILj7168EfffffjLj1024EEEEELb1ELb1EEEvNS_9BwdParamsE:
        /* <DEDUP_REMOVED lines=60> */
.L_x_14153:
        /* <DEDUP_REMOVED lines=87> */
.L_x_14152:
[----:B------:R-:W-:Y:S05]  /*0930*/  BSYNC.RECONVERGENT B1 ;  /* 0x0000000000017941 */ /* 0x000fea0003800200 */
.L_x_14151:
        /* <DEDUP_REMOVED lines=50> */
.L_x_14155:
[----:B------:R-:W-:Y:S05]  /*0c60*/  BSYNC.RECONVERGENT B1 ;  /* 0x0000000000017941 */ /* 0x000fea0003800200 */
.L_x_14154:
        /* <DEDUP_REMOVED lines=30> */
.L_x_14157:
[----:B------:R-:W-:Y:S05]  /*0e50*/  BSYNC.RECONVERGENT B1 ;  /* 0x0000000000017941 */ /* 0x000fea0003800200 */
.L_x_14156:
        /* <DEDUP_REMOVED lines=15> */
.L_x_14150:
[----:B------:R-:W-:Y:S05]  /*0f50*/  BSYNC.RECONVERGENT B0 ;  /* 0x0000000000007941 */ /* 0x000fea0003800200 */
.L_x_14149:
        /* <DEDUP_REMOVED lines=70> */
.L_x_14158:
        /* <DEDUP_REMOVED lines=12> */
.L_x_14484:


//--------------------- .text._ZN10layer_norm13ln_bwd_kernelINS_13Kernel_traitsIfffffjLj7168ELj1ELj1ELj8ELj16ENS_18Kernel_traits_baseILj7168EfffffjLj256EEEEELb1ELb1ELb1ELb1EEEvNS_9BwdParamsE --------------------------
	.section	.text._ZN10layer_norm13ln_bwd_kernelINS_13Kernel_traitsIfffffjLj7168ELj1ELj1ELj8ELj16ENS_18Kernel_traits_baseILj7168EfffffjLj256EEEEELb1ELb1ELb1ELb1EEEvNS_9BwdParamsE,"ax",@progbits
	.align	128
        .global         _ZN10layer_norm13ln_bwd_kernelINS_13Kernel_traitsIfffffjLj7168ELj1ELj1ELj8ELj16ENS_18Kernel_traits_baseILj7168EfffffjLj256EEEEELb1ELb1ELb1ELb1EEEvNS_9BwdParamsE
        .type           _ZN10layer_norm13ln_bwd_kernelINS_13Kernel_traitsIfffffjLj7168ELj1ELj1ELj8ELj16ENS_18Kernel_traits_baseILj7168EfffffjLj256EEEEELb1ELb1ELb1ELb1EEEvNS_9BwdParamsE,@function
        .size           _ZN10layer_norm13ln_bwd_kernelINS_13Kernel_traitsIfffffjLj7168ELj1ELj1ELj8ELj16ENS_18Kernel_traits_baseILj7168EfffffjLj256EEEEELb1ELb1ELb1ELb1EEEvNS_9BwdParamsE,(.L_x_14485 - _ZN10layer_norm13ln_bwd_kernelINS_13Kernel_traitsIfffffjLj7168ELj1ELj1ELj8ELj16ENS_18Kernel_traits_baseILj7168EfffffjLj256EEEEELb1ELb1ELb1ELb1EEEvNS_9BwdParamsE)
        .other          _ZN10layer_norm13ln_bwd_kernelINS_13Kernel_traitsIfffffjLj7168ELj1ELj1ELj8ELj16ENS_18Kernel_traits_baseILj7168EfffffjLj256EEEEELb1ELb1ELb1ELb1EEEvNS_9BwdParamsE,@"STO_CUDA_ENTRY STV_DEFAULT"
_ZN10layer_norm13ln_bwd_kernelINS_13Kernel_traitsIfffffjLj7168ELj1ELj1ELj8ELj16ENS_18Kernel_traits_baseILj7168EfffffjLj256EEEEELb1ELb1ELb1ELb1EEEvNS_9BwdParamsE:
.text._ZN10layer_norm13ln_bwd_kernelINS_13Kernel_traitsIfffffjLj7168ELj1ELj1ELj8ELj16ENS_18Kernel_traits_baseILj7168EfffffjLj256EEEEELb1ELb1ELb1ELb1EEEvNS_9BwdParamsE:
        /* <DEDUP_REMOVED lines=78> */
.L_x_14284:
[----:B------:R-:W-:Y:S02]  /*04e0*/  UIMAD.WIDE UR26, UR8, 0x4, UR18 ;  /* 0x00000004081a78a5 */ /* 0x000fe4000f8e0212 */
[----:B------:R-:W-:-:S04]  /*04f0*/  UIMAD.WIDE UR10, UR8, 0x4, UR14 ;  /* 0x00000004080a78a5 */ /* 0x000fc8000f8e020e */
[----:B-1--4-:R-:W-:Y:S02]  /*0500*/  MOV R2, UR26 ;  /* 0x0000001a00027c02 */ /* 0x012fe40008000f00 */
[----:B------:R-:W-:-:S05]  /*0510*/  MOV R3, UR27 ;  /* 0x0000001b00037c02 */ /* 0x000fca0008000f00 */
[----:B------:R0:W2:Y:S02]  /*0520*/  LDG.E R5, desc[UR20][R2.64] ;  /* 0x0000001402057981 */ /* 0x0000a4000c1e1900 */
[----:B0-----:R-:W-:Y:S02]  /*0530*/  MOV R2, UR10 ;  /* 0x0000000a00027c02 */ /* 0x001fe40008000f00 */
[----:B------:R-:W-:Y:S01]  /*0540*/  MOV R3, UR11 ;  /* 0x0000000b00037c02 */ /* 0x000fe20008000f00 */
[----:B------:R-:W-:-:S04]  /*0550*/  UIMAD.WIDE UR10, UR8, 0x4, UR16 ;  /* 0x00000004080a78a5 */ /* 0x000fc8000f8e0210 */
[----:B------:R0:W3:Y:S02]  /*0560*/  LDG.E R4, desc[UR20][R2.64] ;  /* 0x0000001402047981 */ /* 0x0000e4000c1e1900 */
[----:B0-----:R-:W-:Y:S02]  /*0570*/  MOV R2, UR10 ;  /* 0x0000000a00027c02 */ /* 0x001fe40008000f00 */
[----:B------:R-:W-:-:S05]  /*0580*/  MOV R3, UR11 ;  /* 0x0000000b00037c02 */ /* 0x000fca0008000f00 */
[----:B-----5:R0:W5:Y:S01]  /*0590*/  LDG.E R2, desc[UR20][R2.64] ;  /* 0x0000001402027981 */ /* 0x020162000c1e1900 */
[----:B--2---:R-:W-:-:S13]  /*05a0*/  R2UR UR27, R5 ;  /* 0x00000000051b72ca */ /* 0x004fda00000e0000 */
[----:B------:R-:W-:Y:S01]  /*05b0*/  UISETP.GE.AND UP2, UPT, UR27, 0x1, UPT ;  /* 0x000000011b00788c */ /* 0x000fe2000bf46270 */
[----:B---3--:R-:W-:-:S08]  /*05c0*/  R2UR UR26, R4 ;  /* 0x00000000041a72ca */ /* 0x008fd000000e0000 */
[----:B0-----:R-:W-:Y:S07]  /*05d0*/  BRA.U !UP2, `(.L_x_14160) ;  /* 0x000000110acc7547 */ /* 0x001fee000b800000 */
[----:B------:R-:W0:Y:S01]  /*05e0*/  LDC R190, c[0x0][0x388] ;  /* 0x0000e200ffbe7b82 */ /* 0x000e220000000800 */
[----:B------:R-:W1:Y:S01]  /*05f0*/  S2R R6, SR_TID.X ;  /* 0x0000000000067919 */ /* 0x000e620000002100 */
[----:B-----5:R-:W-:Y:S01]  /*0600*/  ISETP.GE.AND P1, PT, R2, 0x1, PT ;  /* 0x000000010200780c */ /* 0x020fe20003f26270 */
[----:B------:R-:W-:Y:S01]  /*0610*/  UIADD3 UR9, UPT, UPT, UR27, -0x1, URZ ;  /* 0xffffffff1b097890 */ /* 0x000fe2000fffe0ff */
[----:B------:R-:W-:Y:S01]  /*0620*/  ISETP.NE.U32.AND P0, PT, RZ, UR6, PT ;  /* 0x00000006ff007c0c */ /* 0x000fe2000bf05070 */
[----:B------:R-:W-:-:S03]  /*0630*/  UIMAD.WIDE UR10, UR8, 0x4, UR12 ;  /* 0x00000004080a78a5 */ /* 0x000fc6000f8e020c */
[----:B------:R-:W2:Y:S01]  /*0640*/  LDC.64 R188, c[0x0][0x3a8] ;  /* 0x0000ea00ffbc7b82 */ /* 0x000ea20000000a00 */
[----:B------:R-:W-:Y:S02]  /*0650*/  ISETP.NE.AND.EX P0, PT, RZ, UR7, PT, P0 ;  /* 0x00000007ff007c0c */ /* 0x000fe4000bf05300 */
[----:B------:R-:W-:Y:S02]  /*0660*/  MOV R4, UR10 ;  /* 0x0000000a00047c02 */ /* 0x000fe40008000f00 */
[----:B------:R-:W-:-:S03]  /*0670*/  MOV R5, UR11 ;  /* 0x0000000b00057c02 */ /* 0x000fc60008000f00 */
[----:B------:R-:W3:Y:S01]  /*0680*/  LDC.64 R212, c[0x0][0x428] ;  /* 0x00010a00ffd47b82 */ /* 0x000ee20000000a00 */
[----:B0-----:R-:W-:-:S07]  /*0690*/  IMAD R0, R190, UR8, RZ ;  /* 0x00000008be007c24 */ /* 0x001fce000f8e02ff */
[----:B------:R-:W0:Y:S01]  /*06a0*/  @P0 LDC.64 R192, c[0x0][0x438] ;  /* 0x00010e00ffc00b82 */ /* 0x000e220000000a00 */
[----:B------:R-:W-:-:S04]  /*06b0*/  SHF.R.S32.HI R3, RZ, 0x1f, R0 ;  /* 0x0000001fff037819 */ /* 0x000fc80000011400 */
[----:B------:R-:W-:-:S03]  /*06c0*/  LEA.HI R3, R3, R0, RZ, 0x2 ;  /* 0x0000000003037211 */ /* 0x000fc600078f10ff */
[----:B------:R-:W4:Y:S01]  /*06d0*/  @P0 LDC.64 R194, c[0x0][0x438] ;  /* 0x00010e00ffc20b82 */ /* 0x000f220000000a00 */
[----:B------:R2:W4:Y:S01]  /*06e0*/  LDG.E R0, desc[UR20][R4.64] ;  /* 0x0000001404007981 */ /* 0x000522000c1e1900 */
[----:B-1----:R-:W-:Y:S02]  /*06f0*/  LEA.HI.SX32 R209, R3, R6, 0x1e ;  /* 0x0000000603d17211 */ /* 0x002fe400078ff2ff */
[----:B------:R-:W-:-:S04]  /*0700*/  @P1 IADD3 R3, PT, PT, R2, -0x1, RZ ;  /* 0xffffffff02031810 */ /* 0x000fc80007ffe0ff */
[----:B------:R-:W1:Y:S01]  /*0710*/  @P0 LDC.64 R200, c[0x0][0x438] ;  /* 0x00010e00ffc80b82 */ /* 0x000e620000000a00 */
[----:B------:R-:W-:Y:S02]  /*0720*/  @P1 IMAD R7, R3, R190, RZ ;  /* 0x000000be03071224 */ /* 0x000fe400078e02ff */
[----:B------:R-:W-:-:S05]  /*0730*/  IMAD R3, R190, UR9, RZ ;  /* 0x00000009be037c24 */ /* 0x000fca000f8e02ff */
[----:B------:R-:W1:Y:S01]  /*0740*/  LDC.64 R246, c[0x0][0x3b0] ;  /* 0x0000ec00fff67b82 */ /* 0x000e620000000a00 */
[----:B------:R-:W-:Y:S02]  /*0750*/  SHF.R.S32.HI R190, RZ, 0x1f, R3 ;  /* 0x0000001fffbe7819 */ /* 0x000fe40000011403 */
[C---:B------:R-:W-:Y:S02]  /*0760*/  IADD3 R207, PT, PT, R209.reuse, 0x100, RZ ;  /* 0x00000100d1cf7810 */ /* 0x040fe40007ffe0ff */
[----:B--2---:R-:W-:Y:S02]  /*0770*/  LEA.HI R5, R190, R3, RZ, 0x2 ;  /* 0x00000003be057211 */ /* 0x004fe400078f10ff */
[C---:B------:R-:W-:Y:S02]  /*0780*/  IADD3 R205, PT, PT, R209.reuse, 0x200, RZ ;  /* 0x00000200d1cd7810 */ /* 0x040fe40007ffe0ff */
[C---:B------:R-:W-:Y:S02]  /*0790*/  IADD3 R199, PT, PT, R209.reuse, 0x300, RZ ;  /* 0x00000300d1c77810 */ /* 0x040fe40007ffe0ff */
[----:B------:R-:W-:-:S02]  /*07a0*/  IADD3 R203, PT, PT, R209, 0x400, RZ ;  /* 0x00000400d1cb7810 */ /* 0x000fc40007ffe0ff */
[C---:B------:R-:W-:Y:S02]  /*07b0*/  IADD3 R4, PT, PT, R209.reuse, 0x500, RZ ;  /* 0x00000500d1047810 */ /* 0x040fe40007ffe0ff */
[C---:B------:R-:W-:Y:S01]  /*07c0*/  IADD3 R3, PT, PT, R209.reuse, 0x600, RZ ;  /* 0x00000600d1037810 */ /* 0x040fe20007ffe0ff */
[----:B------:R-:W-:Y:S01]  /*07d0*/  IMAD.WIDE.U32 R216, R209, 0x10, R188 ;  /* 0x00000010d1d87825 */ /* 0x000fe200078e00bc */
[----:B------:R-:W-:-:S03]  /*07e0*/  LEA.HI.SX32 R5, R5, R6, 0x1e ;  /* 0x0000000605057211 */ /* 0x000fc600078ff2ff */
[----:B------:R-:W-:Y:S01]  /*07f0*/  IMAD.WIDE.U32 R220, R207, 0x10, R188 ;  /* 0x00000010cfdc7825 */ /* 0x000fe200078e00bc */
[----:B------:R-:W-:Y:S01]  /*0800*/  @P1 SHF.R.S32.HI R190, RZ, 0x1f, R7 ;  /* 0x0000001fffbe1819 */ /* 0x000fe20000011407 */
[----:B------:R-:W2:Y:S02]  /*0810*/  LDG.E.128 R216, desc[UR20][R216.64] ;  /* 0x00000014d8d87981 */ /* 0x000ea4000c1e1d00 */
[----:B------:R-:W-:-:S04]  /*0820*/  IMAD.WIDE.U32 R224, R205, 0x10, R188 ;  /* 0x00000010cde07825 */ /* 0x000fc800078e00bc */
[----:B------:R-:W-:-:S04]  /*0830*/  IMAD.WIDE.U32 R228, R199, 0x10, R188 ;  /* 0x00000010c7e47825 */ /* 0x000fc800078e00bc */
[----:B------:R-:W-:-:S04]  /*0840*/  IMAD.WIDE.U32 R232, R203, 0x10, R188 ;  /* 0x00000010cbe87825 */ /* 0x000fc800078e00bc */
[----:B------:R-:W-:-:S04]  /*0850*/  IMAD.WIDE.U32 R236, R4, 0x10, R188 ;  /* 0x0000001004ec7825 */ /* 0x000fc800078e00bc */
[----:B------:R-:W-:Y:S01]  /*0860*/  IMAD.WIDE.U32 R240, R3, 0x10, R188 ;  /* 0x0000001003f07825 */ /* 0x000fe200078e00bc */
[C---:B------:R-:W-:Y:S01]  /*0870*/  IADD3 R211, PT, PT, R5.reuse, 0x100, RZ ;  /* 0x0000010005d37810 */ /* 0x040fe20007ffe0ff */
[----:B------:R-:W2:Y:S01]  /*0880*/  LDG.E.128 R220, desc[UR20][R220.64] ;  /* 0x00000014dcdc7981 */ /* 0x000ea2000c1e1d00 */
[----:B------:R-:W-:Y:S01]  /*0890*/  @P1 LEA.HI R197, R190, R7, RZ, 0x2 ;  /* 0x00000007bec51211 */ /* 0x000fe200078f10ff */
[--C-:B---3--:R-:W-:Y:S02]  /*08a0*/  IMAD.WIDE.U32 R188, R5, 0x10, R212.reuse ;  /* 0x0000001005bc7825 */ /* 0x108fe400078e00d4 */
[----:B------:R-:W3:Y:S04]  /*08b0*/  LDG.E.128 R224, desc[UR20][R224.64] ;  /* 0x00000014e0e07981 */ /* 0x000ee8000c1e1d00 */
[----:B------:R-:W3:Y:S04]  /*08c0*/  LDG.E.128 R228, desc[UR20][R228.64] ;  /* 0x00000014e4e47981 */ /* 0x000ee8000c1e1d00 */
[----:B------:R-:W3:Y:S04]  /*08d0*/  LDG.E.128 R232, desc[UR20][R232.64] ;  /* 0x00000014e8e87981 */ /* 0x000ee8000c1e1d00 */
[----:B------:R-:W3:Y:S04]  /*08e0*/  LDG.E.128 R236, desc[UR20][R236.64] ;  /* 0x00000014ecec7981 */ /* 0x000ee8000c1e1d00 */
[----:B------:R-:W3:Y:S01]  /*08f0*/  LDG.E.128 R240, desc[UR20][R240.64] ;  /* 0x00000014f0f07981 */ /* 0x000ee2000c1e1d00 */
[----:B------:R-:W-:Y:S01]  /*0900*/  MOV R7, RZ ;  /* 0x000000ff00077202 */ /* 0x000fe20000000f00 */
[----:B------:R-:W-:Y:S01]  /*0910*/  IMAD.WIDE.U32 R210, R211, 0x10, R212 ;  /* 0x00000010d3d27825 */ /* 0x000fe200078e00d4 */
[----:B------:R-:W-:Y:S01]  /*0920*/  @P1 LEA.HI.SX32 R7, R197, R6, 0x1e ;  /* 0x00000006c5071211 */ /* 0x000fe200078ff2ff */
[----:B------:R-:W3:Y:S01]  /*0930*/  LDG.E.128 R188, desc[UR20][R188.64] ;  /* 0x00000014bcbc7981 */ /* 0x000ee2000c1e1d00 */
[----:B------:R-:W1:Y:S01]  /*0940*/  @P0 LDC.64 R196, c[0x0][0x438] ;  /* 0x00010e00ffc40b82 */ /* 0x000e620000000a00 */
[----:B0-----:R-:W-:-:S04]  /*0950*/  @P0 IMAD.WIDE.U32 R214, R207, 0x10, R192 ;  /* 0x00000010cfd60825 */ /* 0x001fc800078e00c0 */
[----:B----4-:R-:W-:-:S04]  /*0960*/  @P0 IMAD.WIDE.U32 R244, R205, 0x10, R194 ;  /* 0x00000010cdf40825 */ /* 0x010fc800078e00c2 */
[----:B-1----:R-:W-:Y:S01]  /*0970*/  @P0 IMAD.WIDE.U32 R208, R209, 0x10, R200 ;  /* 0x00000010d1d00825 */ /* 0x002fe200078e00c8 */
[----:B------:R-:W4:Y:S01]  /*0980*/  LDG.E.128 R192, desc[UR20][R210.64] ;  /* 0x00000014d2c07981 */ /* 0x000f22000c1e1d00 */
[----:B------:R-:W0:Y:S01]  /*0990*/  @P0 LDC.64 R200, c[0x0][0x438] ;  /* 0x00010e00ffc80b82 */ /* 0x000e220000000a00 */
[----:B------:R-:W-:Y:S02]  /*09a0*/  IADD3 R207, PT, PT, R5, 0x200, RZ ;  /* 0x0000020005cf7810 */ /* 0x000fe40007ffe0ff */
[----:B------:R0:W5:Y:S04]  /*09b0*/  @P0 LDG.E.128 R32, desc[UR20][R208.64] ;  /* 0x00000014d0200981 */ /* 0x000168000c1e1d00 */
[----:B------:R-:W5:Y:S01]  /*09c0*/  @P0 LDG.E.128 R28, desc[UR20][R214.64] ;  /* 0x00000014d61c0981 */ /* 0x000f62000c1e1d00 */
[----:B------:R-:W1:Y:S01]  /*09d0*/  @P0 LDC.64 R204, c[0x0][0x438] ;  /* 0x00010e00ffcc0b82 */ /* 0x000e620000000a00 */
[----:B------:R-:W-:-:S02]  /*09e0*/  IADD3 R251, PT, PT, R7, 0x100, RZ ;  /* 0x0000010007fb7810 */ /* 0x000fc40007ffe0ff */
[----:B------:R-:W5:Y:S01]  /*09f0*/  @P0 LDG.E.128 R24, desc[UR20][R244.64] ;  /* 0x00000014f4180981 */ /* 0x000f62000c1e1d00 */
[----:B------:R-:W-:-:S04]  /*0a00*/  @P0 IMAD.WIDE.U32 R248, R199, 0x10, R196 ;  /* 0x00000010c7f80825 */ /* 0x000fc800078e00c4 */
[----:B------:R-:W-:Y:S01]  /*0a10*/  IMAD.WIDE.U32 R196, R207, 0x10, R212 ;  /* 0x00000010cfc47825 */ /* 0x000fe200078e00d4 */
[----:B------:R-:W5:Y:S01]  /*0a20*/  @P0 LDG.E.128 R20, desc[UR20][R248.64] ;  /* 0x00000014f8140981 */ /* 0x000f62000c1e1d00 */
[----:B------:R-:W1:Y:S04]  /*0a30*/  @P0 LDC.64 R206, c[0x0][0x438] ;  /* 0x00010e00ffce0b82 */ /* 0x000e680000000a00 */
[----:B------:R-:W4:Y:S01]  /*0a40*/  LDG.E.128 R196, desc[UR20][R196.64] ;  /* 0x00000014c4c47981 */ /* 0x000f22000c1e1d00 */
[----:B0-----:R-:W-:Y:S01]  /*0a50*/  @P0 IMAD.WIDE.U32 R208, R203, 0x10, R200 ;  /* 0x00000010cbd00825 */ /* 0x001fe200078e00c8 */
[----:B------:R-:W-:-:S04]  /*0a60*/  IADD3 R201, PT, PT, R5, 0x300, RZ ;  /* 0x0000030005c97810 */ /* 0x000fc80007ffe0ff */
[----:B------:R0:W5:Y:S01]  /*0a70*/  @P0 LDG.E.128 R16, desc[UR20][R208.64] ;  /* 0x00000014d0100981 */ /* 0x000162000c1e1d00 */
[----:B------:R-:W-:-:S06]  /*0a80*/  IMAD.WIDE.U32 R200, R201, 0x10, R212 ;  /* 0x00000010c9c87825 */ /* 0x000fcc00078e00d4 */
[----:B------:R-:W4:Y:S01]  /*0a90*/  LDG.E.128 R200, desc[UR20][R200.64] ;  /* 0x00000014c8c87981 */ /* 0x000f22000c1e1d00 */
[----:B-1----:R-:W-:Y:S01]  /*0aa0*/  @P0 IMAD.WIDE.U32 R210, R4, 0x10, R204 ;  /* 0x0000001004d20825 */ /* 0x002fe200078e00cc */
[----:B------:R-:W-:-:S03]  /*0ab0*/  IADD3 R205, PT, PT, R5, 0x400, RZ ;  /* 0x0000040005cd7810 */ /* 0x000fc60007ffe0ff */
[----:B0-----:R-:W-:Y:S01]  /*0ac0*/  IMAD.WIDE.U32 R208, R7, 0x4, R246 ;  /* 0x0000000407d07825 */ /* 0x001fe200078e00f6 */
[----:B------:R0:W5:Y:S03]  /*0ad0*/  @P0 LDG.E.128 R12, desc[UR20][R210.64] ;  /* 0x00000014d20c0981 */ /* 0x000166000c1e1d00 */
[----:B------:R-:W-:-:S04]  /*0ae0*/  IMAD.WIDE.U32 R204, R205, 0x10, R212 ;  /* 0x00000010cdcc7825 */ /* 0x000fc800078e00d4 */
[----:B------:R-:W-:Y:S02]  /*0af0*/  @P0 IMAD.WIDE.U32 R214, R3, 0x10, R206 ;  /* 0x0000001003d60825 */ /* 0x000fe400078e00ce */
[----:B------:R-:W4:Y:S04]  /*0b00*/  LDG.E.128 R204, desc[UR20][R204.64] ;  /* 0x00000014cccc7981 */ /* 0x000f28000c1e1d00 */
[----:B------:R1:W5:Y:S01]  /*0b10*/  LDG.E R3, desc[UR20][R208.64] ;  /* 0x00000014d0037981 */ /* 0x000362000c1e1900 */
[C---:B------:R-:W-:Y:S02]  /*0b20*/  IADD3 R249, PT, PT, R7.reuse, 0x300, RZ ;  /* 0x0000030007f97810 */ /* 0x040fe40007ffe0ff */
[----:B0-----:R-:W-:Y:S01]  /*0b30*/  IADD3 R211, PT, PT, R7, 0x400, RZ ;  /* 0x0000040007d37810 */ /* 0x001fe20007ffe0ff */
[----:B------:R0:W5:Y:S01]  /*0b40*/  @P0 LDG.E.128 R8, desc[UR20][R214.64] ;  /* 0x00000014d6080981 */ /* 0x000162000c1e1d00 */
[----:B-1----:R-:W-:-:S02]  /*0b50*/  IADD3 R209, PT, PT, R5, 0x500, RZ ;  /* 0x0000050005d17810 */ /* 0x002fc40007ffe0ff */
[----:B------:R-:W-:-:S03]  /*0b60*/  IADD3 R245, PT, PT, R7, 0x200, RZ ;  /* 0x0000020007f57810 */ /* 0x000fc60007ffe0ff */
[----:B------:R-:W-:Y:S01]  /*0b70*/  IMAD.WIDE.U32 R208, R209, 0x10, R212 ;  /* 0x00000010d1d07825 */ /* 0x000fe200078e00d4 */
[C---:B------:R-:W-:Y:S02]  /*0b80*/  IADD3 R244, PT, PT, R7.reuse, 0x500, RZ ;  /* 0x0000050007f47810 */ /* 0x040fe40007ffe0ff */
[----:B------:R-:W-:Y:S01]  /*0b90*/  IADD3 R4, PT, PT, R7, 0x600, RZ ;  /* 0x0000060007047810 */ /* 0x000fe20007ffe0ff */
[----:B------:R-:W-:-:S04]  /*0ba0*/  IMAD.WIDE.U32 R6, R249, 0x4, R246 ;  /* 0x00000004f9067825 */ /* 0x000fc800078e00f6 */
[--C-:B------:R-:W-:Y:S02]  /*0bb0*/  IMAD.WIDE.U32 R248, R211, 0x4, R246.reuse ;  /* 0x00000004d3f87825 */ /* 0x100fe400078e00f6 */
[----:B------:R-:W4:Y:S01]  /*0bc0*/  LDG.E.128 R208, desc[UR20][R208.64] ;  /* 0x00000014d0d07981 */ /* 0x000f22000c1e1d00 */
[----:B------:R-:W-:Y:S01]  /*0bd0*/  IADD3 R5, PT, PT, R5, 0x600, RZ ;  /* 0x0000060005057810 */ /* 0x000fe20007ffe0ff */
[----:B0-----:R-:W-:Y:S01]  /*0be0*/  IMAD.WIDE.U32 R214, R245, 0x4, R246 ;  /* 0x00000004f5d67825 */ /* 0x001fe200078e00f6 */
[----:B------:R-:W-:Y:S01]  /*0bf0*/  ISETP.NE.AND P0, PT, RZ, UR28, PT ;  /* 0x0000001cff007c0c */ /* 0x000fe2000bf05270 */
[----:B------:R-:W5:Y:S02]  /*0c00*/  LDG.E R6, desc[UR20][R6.64] ;  /* 0x0000001406067981 */ /* 0x000f64000c1e1900 */
[----:B------:R-:W-:Y:S02]  /*0c10*/  IMAD.WIDE.U32 R212, R5, 0x10, R212 ;  /* 0x0000001005d47825 */ /* 0x000fe400078e00d4 */
[----:B------:R-:W5:Y:S02]  /*0c20*/  LDG.E R5, desc[UR20][R214.64] ;  /* 0x00000014d6057981 */ /* 0x000f64000c1e1900 */
[----:B------:R-:W-:-:S04]  /*0c30*/  IMAD.WIDE.U32 R244, R244, 0x4, R246 ;  /* 0x00000004f4f47825 */ /* 0x000fc800078e00f6 */
[--C-:B------:R-:W-:Y:S01]  /*0c40*/  IMAD.WIDE.U32 R250, R251, 0x4, R246.reuse ;  /* 0x00000004fbfa7825 */ /* 0x100fe200078e00f6 */
[----:B------:R-:W5:Y:S04]  /*0c50*/  LDG.E R7, desc[UR20][R248.64] ;  /* 0x00000014f8077981 */ /* 0x000f68000c1e1900 */
[----:B------:R-:W4:Y:S01]  /*0c60*/  LDG.E.128 R212, desc[UR20][R212.64] ;  /* 0x00000014d4d47981 */ /* 0x000f22000c1e1d00 */
[----:B------:R-:W-:-:S03]  /*0c70*/  IMAD.WIDE.U32 R246, R4, 0x4, R246 ;  /* 0x0000000404f67825 */ /* 0x000fc600078e00f6 */
[----:B------:R-:W5:Y:S04]  /*0c80*/  LDG.E R244, desc[UR20][R244.64] ;  /* 0x00000014f4f47981 */ /* 0x000f68000c1e1900 */
[----:B------:R-:W5:Y:S04]  /*0c90*/  LDG.E R4, desc[UR20][R250.64] ;  /* 0x00000014fa047981 */ /* 0x000f68000c1e1900 */
[----:B------:R0:W5:Y:S01]  /*0ca0*/  LDG.E R245, desc[UR20][R246.64] ;  /* 0x00000014f6f57981 */ /* 0x000162000c1e1900 */
[----:B------:R-:W-:-:S05]  /*0cb0*/  FSEL R0, R0, RZ, !P0 ;  /* 0x000000ff00007208 */ /* 0x000fca0004000000 */
[C---:B--2---:R-:W-:Y:S01]  /*0cc0*/  FADD.FTZ R216, -R0.reuse, R216 ;  /* 0x000000d800d87221 */ /* 0x044fe20000010100 */
[C---:B------:R-:W-:Y:S01]  /*0cd0*/  FADD.FTZ R217, -R0.reuse, R217 ;  /* 0x000000d900d97221 */ /* 0x040fe20000010100 */
[C---:B------:R-:W-:Y:S01]  /*0ce0*/  FADD.FTZ R218, -R0.reuse, R218 ;  /* 0x000000da00da7221 */ /* 0x040fe20000010100 */
[----:B------:R-:W-:Y:S02]  /*0cf0*/  FADD.FTZ R219, -R0, R219 ;  /* 0x000000db00db7221 */ /* 0x000fe40000010100 */
[----:B------:R-:W-:Y:S01]  /*0d00*/  FMUL.FTZ R217, R217, UR26 ;  /* 0x0000001ad9d97c20 */ /* 0x000fe20008410000 */
[----:B------:R-:W-:Y:S01]  /*0d10*/  FMUL.FTZ R218, R218, UR26 ;  /* 0x0000001adada7c20 */ /* 0x000fe20008410000 */
[----:B------:R-:W-:Y:S01]  /*0d20*/  FMUL.FTZ R219, R219, UR26 ;  /* 0x0000001adbdb7c20 */ /* 0x000fe20008410000 */
        /* <DEDUP_REMOVED lines=23> */
[----:B------:R-:W-:Y:S01]  /*0ea0*/  FADD.FTZ R247, -R0, R243 ;  /* 0x000000f300f77221 */ /* 0x000fe20000010100 */
[----:B------:R-:W-:Y:S01]  /*0eb0*/  FMUL.FTZ R0, R216, UR26 ;  /* 0x0000001ad8007c20 */ /* 0x000fe20008410000 */
[----:B------:R-:W-:Y:S01]  /*0ec0*/  FADD.FTZ R148, R148, R188 ;  /* 0x000000bc94947221 */ /* 0x000fe20000010000 */
[----:B------:R-:W-:Y:S01]  /*0ed0*/  FMUL.FTZ R222, R222, UR26 ;  /* 0x0000001adede7c20 */ /* 0x000fe20008410000 */
[----:B------:R-:W-:Y:S01]  /*0ee0*/  FMUL.FTZ R220, R220, UR26 ;  /* 0x0000001adcdc7c20 */ /* 0x000fe20008410000 */
[----:B------:R-:W-:Y:S01]  /*0ef0*/  FFMA.FTZ R152, R188, R0, R152 ;  /* 0x00000000bc987223 */ /* 0x000fe20000010098 */
[----:B------:R-:W-:Y:S01]  /*0f00*/  FMUL.FTZ R188, R88, R188 ;  /* 0x000000bc58bc7220 */ /* 0x000fe20000410000 */
[----:B------:R-:W-:Y:S01]  /*0f10*/  FADD.FTZ R149, R149, R189 ;  /* 0x000000bd95957221 */ /* 0x000fe20000010000 */
[----:B------:R-:W-:Y:S01]  /*0f20*/  FFMA.FTZ R153, R189, R217, R153 ;  /* 0x000000d9bd997223 */ /* 0x000fe20000010099 */
[----:B------:R-:W-:Y:S01]  /*0f30*/  FMUL.FTZ R223, R223, UR26 ;  /* 0x0000001adfdf7c20 */ /* 0x000fe20008410000 */
[----:B------:R-:W-:Y:S01]  /*0f40*/  FMUL.FTZ R189, R89, R189 ;  /* 0x000000bd59bd7220 */ /* 0x000fe20000410000 */
[----:B------:R-:W-:Y:S01]  /*0f50*/  FMUL.FTZ R221, R221, UR26 ;  /* 0x0000001adddd7c20 */ /* 0x000fe20008410000 */
[----:B----4-:R-:W-:Y:S01]  /*0f60*/  FADD.FTZ R158, R158, R194 ;  /* 0x000000c29e9e7221 */ /* 0x010fe20000010000 */
[----:B------:R-:W-:Y:S01]  /*0f70*/  FFMA.FTZ R162, R194, R222, R162 ;  /* 0x000000dec2a27223 */ /* 0x000fe200000100a2 */
[----:B------:R-:W-:Y:S01]  /*0f80*/  FMUL.FTZ R243, R94, R194 ;  /* 0x000000c25ef37220 */ /* 0x000fe20000410000 */
[----:B------:R-:W-:Y:S01]  /*0f90*/  FADD.FTZ R156, R156, R192 ;  /* 0x000000c09c9c7221 */ /* 0x000fe20000010000 */
[----:B------:R-:W-:Y:S01]  /*0fa0*/  FFMA.FTZ R160, R192, R220, R160 ;  /* 0x000000dcc0a07223 */ /* 0x000fe200000100a0 */
[----:B------:R-:W-:Y:S01]  /*0fb0*/  FMUL.FTZ R216, R92, R192 ;  /* 0x000000c05cd87220 */ /* 0x000fe20000410000 */
[----:B------:R-:W-:Y:S01]  /*0fc0*/  FADD.FTZ R194, RZ, R188 ;  /* 0x000000bcffc27221 */ /* 0x000fe20000010000 */
[----:B------:R-:W-:Y:S01]  /*0fd0*/  FFMA.FTZ R192, R0, R188, RZ ;  /* 0x000000bc00c07223 */ /* 0x000fe200000100ff */
        /* <DEDUP_REMOVED lines=22> */
[----:B------:R-:W-:Y:S02]  /*1140*/  FMUL.FTZ R224, R224, UR26 ;  /* 0x0000001ae0e07c20 */ /* 0x000fe40008410000 */
[----:B------:R-:W-:Y:S01]  /*1150*/  FADD.FTZ R195, R243, R194 ;  /* 0x000000c2f3c37221 */ /* 0x000fe20000010000 */
[----:B------:R-:W-:Y:S01]  /*1160*/  FFMA.FTZ R192, R222, R243, R193 ;  /* 0x000000f3dec07223 */ /* 0x000fe200000100c1 */
[----:B------:R-:W-:Y:S01]  /*1170*/  FADD.FTZ R164, R164, R196 ;  /* 0x000000c4a4a47221 */ /* 0x000fe20000010000 */
[----:B------:R-:W-:Y:S01]  /*1180*/  FMUL.FTZ R225, R225, UR26 ;  /* 0x0000001ae1e17c20 */ /* 0x000fe20008410000 */
[----:B------:R-:W-:Y:S01]  /*1190*/  FFMA.FTZ R168, R196, R224, R168 ;  /* 0x000000e0c4a87223 */ /* 0x000fe200000100a8 */
[----:B------:R-:W-:Y:S01]  /*11a0*/  FMUL.FTZ R196, R96, R196 ;  /* 0x000000c460c47220 */ /* 0x000fe20000410000 */
        /* <DEDUP_REMOVED lines=100> */
[----:B------:R-:W-:Y:S01]  /*17f0*/  FMUL.FTZ R242, R242, UR26 ;  /* 0x0000001af2f27c20 */ /* 0x000fe20008410000 */
        /* <DEDUP_REMOVED lines=15> */
[----:B------:R-:W-:Y:S01]  /*18f0*/  FFMA.FTZ R250, R247, R215, R250 ;  /* 0x000000d7f7fa7223 */ /* 0x000fe200000100fa */
[----:B------:R-:W-:Y:S06]  /*1900*/  BRA `(.L_x_14161) ;  /* 0x0000000400507947 */ /* 0x000fec0003800000 */
.L_x_14160:
[----:B-----5:R-:W-:Y:S01]  /*1910*/  ISETP.GE.AND P1, PT, R2, 0x1, PT ;  /* 0x000000010200780c */ /* 0x020fe20003f26270 */
[----:B------:R-:W-:Y:S01]  /*1920*/  UISETP.NE.U32.AND UP0, UPT, UR6, URZ, UPT ;  /* 0x000000ff0600728c */ /* 0x000fe2000bf05070 */
[----:B------:R-:W-:-:S03]  /*1930*/  HFMA2 R3, -RZ, RZ, 0, 0 ;  /* 0x00000000ff037431 */ /* 0x000fc600000001ff */
[----:B------:R-:W-:-:S08]  /*1940*/  UISETP.NE.AND.EX UP0, UPT, UR7, URZ, UPT, UP0 ;  /* 0x000000ff0700728c */ /* 0x000fd0000bf05300 */
[----:B------:R-:W-:Y:S05]  /*1950*/  @!P1 BRA `(.L_x_14162) ;  /* 0x0000000000189947 */ /* 0x000fea0003800000 */
[----:B------:R-:W0:Y:S01]  /*1960*/  S2R R6, SR_TID.X ;  /* 0x0000000000067919 */ /* 0x000e220000002100 */
[----:B------:R-:W-:-:S05]  /*1970*/  IADD3 R3, PT, PT, R2, -0x1, RZ ;  /* 0xffffffff02037810 */ /* 0x000fca0007ffe0ff */
[----:B------:R-:W-:-:S05]  /*1980*/  IMAD R3, R3, UR30, RZ ;  /* 0x0000001e03037c24 */ /* 0x000fca000f8e02ff */
[----:B------:R-:W-:-:S04]  /*1990*/  SHF.R.S32.HI R4, RZ, 0x1f, R3 ;  /* 0x0000001fff047819 */ /* 0x000fc80000011403 */
[----:B------:R-:W-:-:S04]  /*19a0*/  LEA.HI R3, R4, R3, RZ, 0x2 ;  /* 0x0000000304037211 */ /* 0x000fc800078f10ff */
[----:B0-----:R-:W-:-:S07]  /*19b0*/  LEA.HI.SX32 R3, R3, R6, 0x1e ;  /* 0x0000000603037211 */ /* 0x001fce00078ff2ff */
.L_x_14162:
        /* <DEDUP_REMOVED lines=10> */
[--C-:B------:R-:W-:Y:S02]  /*1a60*/  IMAD.WIDE.U32 R194, R195, 0x4, R192.reuse ;  /* 0x00000004c3c27825 */ /* 0x100fe400078e00c0 */
[----:B------:R-:W5:Y:S02]  /*1a70*/  LDG.E R4, desc[UR20][R4.64] ;  /* 0x0000001404047981 */ /* 0x000f64000c1e1900 */
[----:B------:R-:W-:-:S06]  /*1a80*/  IMAD.WIDE.U32 R6, R7, 0x4, R192 ;  /* 0x0000000407067825 */ /* 0x000fcc00078e00c0 */
[----:B------:R-:W5:Y:S04]  /*1a90*/  LDG.E R6, desc[UR20][R6.64] ;  /* 0x0000001406067981 */ /* 0x000f68000c1e1900 */
[----:B------:R0:W5:Y:S02]  /*1aa0*/  LDG.E R5, desc[UR20][R194.64] ;  /* 0x00000014c2057981 */ /* 0x000164000c1e1900 */
[----:B0-----:R-:W-:-:S04]  /*1ab0*/  IMAD.WIDE.U32 R194, R245, 0x4, R192 ;  /* 0x00000004f5c27825 */ /* 0x001fc800078e00c0 */
[--C-:B------:R-:W-:Y:S01]  /*1ac0*/  IMAD.WIDE.U32 R244, R251, 0x4, R192.reuse ;  /* 0x00000004fbf47825 */ /* 0x100fe200078e00c0 */
[C---:B------:R-:W-:Y:S01]  /*1ad0*/  IADD3 R251, PT, PT, R3.reuse, 0x600, RZ ;  /* 0x0000060003fb7810 */ /* 0x040fe20007ffe0ff */
[----:B------:R0:W5:Y:S04]  /*1ae0*/  LDG.E R7, desc[UR20][R194.64] ;  /* 0x00000014c2077981 */ /* 0x000168000c1e1900 */
[----:B------:R1:W5:Y:S01]  /*1af0*/  LDG.E R244, desc[UR20][R244.64] ;  /* 0x00000014f4f47981 */ /* 0x000362000c1e1900 */
[----:B0-----:R-:W-:-:S04]  /*1b00*/  IMAD.WIDE.U32 R194, R3, 0x4, R192 ;  /* 0x0000000403c27825 */ /* 0x001fc800078e00c0 */
[----:B------:R-:W-:Y:S01]  /*1b10*/  IMAD.WIDE.U32 R192, R251, 0x4, R192 ;  /* 0x00000004fbc07825 */ /* 0x000fe200078e00c0 */
[----:B------:R1:W5:Y:S04]  /*1b20*/  LDG.E R3, desc[UR20][R194.64] ;  /* 0x00000014c2037981 */ /* 0x000368000c1e1900 */
[----:B------:R1:W5:Y:S01]  /*1b30*/  LDG.E R245, desc[UR20][R192.64] ;  /* 0x00000014c0f57981 */ /* 0x000362000c1e1900 */
[----:B------:R-:W-:Y:S05]  /*1b40*/  BRA `(.L_x_14161) ;  /* 0x0000000000c07947 */ /* 0x000fea0003800000 */
.L_x_14163:
        /* <DEDUP_REMOVED lines=14> */
[----:B------:R-:W-:Y:S01]  /*1c30*/  IMAD.WIDE.U32 R6, R7, 0x4, R10 ;  /* 0x0000000407067825 */ /* 0x000fe200078e000a */
[----:B0-----:R-:W-:-:S03]  /*1c40*/  LEA.HI.SX32 R33, R33, R4, 0x1e ;  /* 0x0000000421217211 */ /* 0x001fc600078ff2ff */
[--C-:B------:R-:W-:Y:S02]  /*1c50*/  IMAD.WIDE.U32 R4, R5, 0x4, R10.reuse ;  /* 0x0000000405047825 */ /* 0x100fe400078e000a */
[----:B------:R-:W5:Y:S02]  /*1c60*/  LDG.E R6, desc[UR20][R6.64] ;  /* 0x0000001406067981 */ /* 0x000f64000c1e1900 */
[--C-:B------:R-:W-:Y:S01]  /*1c70*/  IMAD.WIDE.U32 R14, R15, 0x4, R10.reuse ;  /* 0x000000040f0e7825 */ /* 0x100fe200078e000a */
[----:B------:R-:W-:Y:S01]  /*1c80*/  IADD3 R29, PT, PT, R33, 0x100, RZ ;  /* 0x00000100211d7810 */ /* 0x000fe20007ffe0ff */
[----:B------:R-:W5:Y:S02]  /*1c90*/  LDG.E R4, desc[UR20][R4.64] ;  /* 0x0000001404047981 */ /* 0x000f64000c1e1900 */
[----:B------:R-:W-:Y:S01]  /*1ca0*/  IMAD.WIDE.U32 R244, R245, 0x4, R10 ;  /* 0x00000004f5f47825 */ /* 0x000fe200078e000a */
[----:B------:R-:W-:-:S03]  /*1cb0*/  IADD3 R25, PT, PT, R33, 0x200, RZ ;  /* 0x0000020021197810 */ /* 0x000fc60007ffe0ff */
[--C-:B------:R-:W-:Y:S01]  /*1cc0*/  IMAD.WIDE.U32 R12, R3, 0x4, R10.reuse ;  /* 0x00000004030c7825 */ /* 0x100fe200078e000a */
[C---:B------:R-:W-:Y:S01]  /*1cd0*/  IADD3 R21, PT, PT, R33.reuse, 0x300, RZ ;  /* 0x0000030021157810 */ /* 0x040fe20007ffe0ff */
[----:B------:R-:W5:Y:S01]  /*1ce0*/  LDG.E R244, desc[UR20][R244.64] ;  /* 0x00000014f4f47981 */ /* 0x000f62000c1e1900 */
[----:B------:R-:W-:Y:S01]  /*1cf0*/  IADD3 R23, PT, PT, R33, 0x500, RZ ;  /* 0x0000050021177810 */ /* 0x000fe20007ffe0ff */
[----:B------:R-:W-:Y:S01]  /*1d00*/  IMAD.WIDE.U32 R10, R19, 0x4, R10 ;  /* 0x00000004130a7825 */ /* 0x000fe200078e000a */
[C---:B------:R-:W-:Y:S01]  /*1d10*/  IADD3 R19, PT, PT, R33.reuse, 0x400, RZ ;  /* 0x0000040021137810 */ /* 0x040fe20007ffe0ff */
[----:B------:R0:W5:Y:S01]  /*1d20*/  LDG.E R5, desc[UR20][R16.64] ;  /* 0x0000001410057981 */ /* 0x000162000c1e1900 */
[C---:B------:R-:W-:Y:S01]  /*1d30*/  IADD3 R27, PT, PT, R33.reuse, 0x600, RZ ;  /* 0x00000600211b7810 */ /* 0x040fe20007ffe0ff */
[--C-:B--2---:R-:W-:Y:S02]  /*1d40*/  IMAD.WIDE.U32 R32, R33, 0x10, R8.reuse ;  /* 0x0000001021207825 */ /* 0x104fe400078e0008 */
[----:B------:R1:W5:Y:S02]  /*1d50*/  LDG.E R3, desc[UR20][R12.64] ;  /* 0x000000140c037981 */ /* 0x000364000c1e1900 */
[----:B------:R-:W-:-:S02]  /*1d60*/  IMAD.WIDE.U32 R28, R29, 0x10, R8 ;  /* 0x000000101d1c7825 */ /* 0x000fc400078e0008 */
[----:B------:R2:W5:Y:S02]  /*1d70*/  LDG.E R7, desc[UR20][R14.64] ;  /* 0x000000140e077981 */ /* 0x000564000c1e1900 */
[--C-:B------:R-:W-:Y:S02]  /*1d80*/  IMAD.WIDE.U32 R24, R25, 0x10, R8.reuse ;  /* 0x0000001019187825 */ /* 0x100fe400078e0008 */
[----:B------:R2:W5:Y:S02]  /*1d90*/  LDG.E R245, desc[UR20][R10.64] ;  /* 0x000000140af57981 */ /* 0x000564000c1e1900 */
[--C-:B------:R-:W-:Y:S02]  /*1da0*/  IMAD.WIDE.U32 R20, R21, 0x10, R8.reuse ;  /* 0x0000001015147825 */ /* 0x100fe400078e0008 */
[----:B------:R-:W5:Y:S02]  /*1db0*/  LDG.E.128 R32, desc[UR20][R32.64] ;  /* 0x0000001420207981 */ /* 0x000f64000c1e1d00 */
[----:B0-----:R-:W-:-:S02]  /*1dc0*/  IMAD.WIDE.U32 R16, R19, 0x10, R8 ;  /* 0x0000001013107825 */ /* 0x001fc400078e0008 */
[----:B------:R-:W5:Y:S02]  /*1dd0*/  LDG.E.128 R28, desc[UR20][R28.64] ;  /* 0x000000141c1c7981 */ /* 0x000f64000c1e1d00 */
[--C-:B-1----:R-:W-:Y:S02]  /*1de0*/  IMAD.WIDE.U32 R12, R23, 0x10, R8.reuse ;  /* 0x00000010170c7825 */ /* 0x102fe400078e0008 */
[----:B------:R-:W5:Y:S02]  /*1df0*/  LDG.E.128 R20, desc[UR20][R20.64] ;  /* 0x0000001414147981 */ /* 0x000f64000c1e1d00 */
[----:B------:R-:W-:Y:S02]  /*1e00*/  IMAD.WIDE.U32 R8, R27, 0x10, R8 ;  /* 0x000000101b087825 */ /* 0x000fe400078e0008 */
[----:B------:R-:W5:Y:S04]  /*1e10*/  LDG.E.128 R24, desc[UR20][R24.64] ;  /* 0x0000001418187981 */ /* 0x000f68000c1e1d00 */
[----:B------:R-:W5:Y:S04]  /*1e20*/  LDG.E.128 R16, desc[UR20][R16.64] ;  /* 0x0000001410107981 */ /* 0x000f68000c1e1d00 */
[----:B------:R-:W5:Y:S04]  /*1e30*/  LDG.E.128 R12, desc[UR20][R12.64] ;  /* 0x000000140c0c7981 */ /* 0x000f68000c1e1d00 */
[----:B--2---:R-:W5:Y:S02]  /*1e40*/  LDG.E.128 R8, desc[UR20][R8.64] ;  /* 0x0000001408087981 */ /* 0x004f64000c1e1d00 */
.L_x_14161:
[----:B-1----:R-:W0:Y:S01]  /*1e50*/  SHFL.DOWN PT, R192, R249, 0x10, 0x1f ;  /* 0x0a001f00f9c07f89 */ /* 0x002e2200000e0000 */
        /* <DEDUP_REMOVED lines=31> */
.L_x_14165:
[----:B------:R-:W-:Y:S05]  /*2050*/  BSYNC.RECONVERGENT B0 ;  /* 0x0000000000007941 */ /* 0x000fea0003800200 */
.L_x_14164:
[----:B------:R-:W1:Y:S08]  /*2060*/  S2UR UR10, SR_CgaCtaId ;  /* 0x00000000000a79c3 */ /* 0x000e700000008800 */
[----:B------:R-:W-:Y:S06]  /*2070*/  BAR.SYNC.DEFER_BLOCKING 0x0 ;  /* 0x0000000000007b1d */ /* 0x000fec0000010000 */
[----:B------:R-:W-:-:S02]  /*2080*/  UMOV UR9, 0x400 ;  /* 0x0000040000097882 */ /* 0x000fc40000000000 */
        /* <DEDUP_REMOVED lines=26> */
[----:B------:R-:W-:Y:S01]  /*2230*/  FADD.FTZ R192, R250, R193 ;  /* 0x000000c1fac07221 */ /* 0x000fe20000010000 */
[----:B------:R-:W-:Y:S01]  /*2240*/  @P1 IADD3 R193, PT, PT, R2, -0x1, RZ ;  /* 0xffffffff02c11810 */ /* 0x000fe20007ffe0ff */
[----:B------:R-:W0:Y:S01]  /*2250*/  LDC R250, c[0x0][0x388] ;  /* 0x0000e200fffa7b82 */ /* 0x000e220000000800 */
[----:B------:R-:W-:Y:S01]  /*2260*/  UISETP.NE.U32.AND UP0, UPT, UR6, URZ, UPT ;  /* 0x000000ff0600728c */ /* 0x000fe2000bf05070 */
[----:B------:R-:W-:Y:S01]  /*2270*/  FADD.FTZ R192, R195, R192 ;  /* 0x000000c0c3c07221 */ /* 0x000fe20000010000 */
[----:B------:R-:W-:-:S03]  /*2280*/  FADD.FTZ R194, R194, R251 ;  /* 0x000000fbc2c27221 */ /* 0x000fc60000010000 */
[----:B------:R-:W-:-:S05]  /*2290*/  FMUL.FTZ R192, R192, UR29 ;  /* 0x0000001dc0c07c20 */ /* 0x000fca0008410000 */
[----:B------:R-:W-:Y:S01]  /*22a0*/  R2UR UR9, R192 ;  /* 0x00000000c00972ca */ /* 0x000fe200000e0000 */
[----:B0-----:R-:W-:-:S05]  /*22b0*/  @P1 IMAD R193, R193, R250, RZ ;  /* 0x000000fac1c11224 */ /* 0x001fca00078e02ff */
[----:B------:R-:W-:-:S04]  /*22c0*/  @P1 SHF.R.S32.HI R2, RZ, 0x1f, R193 ;  /* 0x0000001fff021819 */ /* 0x000fc800000114c1 */
[----:B------:R-:W-:Y:S02]  /*22d0*/  @P1 LEA.HI R252, R2, R193, RZ, 0x2 ;  /* 0x000000c102fc1211 */ /* 0x000fe400078f10ff */
[----:B------:R-:W0:Y:S01]  /*22e0*/  @P1 LDC.64 R192, c[0x0][0x390] ;  /* 0x0000e400ffc01b82 */ /* 0x000e220000000a00 */
[----:B------:R-:W-:Y:S02]  /*22f0*/  MOV R2, RZ ;  /* 0x000000ff00027202 */ /* 0x000fe40000000f00 */
[----:B------:R-:W-:-:S05]  /*2300*/  @P1 LEA.HI.SX32 R2, R252, R249, 0x1e ;  /* 0x000000f9fc021211 */ /* 0x000fca00078ff2ff */
[----:B0-----:R-:W-:-:S05]  /*2310*/  @P1 IMAD.WIDE.U32 R192, R2, 0x10, R192 ;  /* 0x0000001002c01825 */ /* 0x001fca00078e00c0 */
[----:B------:R0:W5:Y:S01]  /*2320*/  @P1 LDG.E.128 R144, desc[UR20][R192.64] ;  /* 0x00000014c0901981 */ /* 0x000162000c1e1d00 */
[----:B------:R-:W-:Y:S01]  /*2330*/  IMAD R250, R250, UR8, RZ ;  /* 0x00000008fafa7c24 */ /* 0x000fe2000f8e02ff */
[----:B------:R-:W-:Y:S01]  /*2340*/  UISETP.NE.AND.EX UP0, UPT, UR7, URZ, UPT, UP0 ;  /* 0x000000ff0700728c */ /* 0x000fe2000bf05300 */
[----:B------:R-:W-:-:S03]  /*2350*/  ISETP.NE.AND P0, PT, RZ, UR28, PT ;  /* 0x0000001cff007c0c */ /* 0x000fc6000bf05270 */
[----:B------:R-:W-:-:S04]  /*2360*/  SHF.R.S32.HI R195, RZ, 0x1f, R250 ;  /* 0x0000001fffc37819 */ /* 0x000fc800000114fa */
[----:B------:R-:W-:Y:S01]  /*2370*/  LEA.HI R250, R195, R250, RZ, 0x2 ;  /* 0x000000fac3fa7211 */ /* 0x000fe200078f10ff */
[----:B------:R-:W-:-:S03]  /*2380*/  FMUL.FTZ R195, R194, UR29 ;  /* 0x0000001dc2c37c20 */ /* 0x000fc60008410000 */
[----:B------:R-:W-:Y:S02]  /*2390*/  LEA.HI.SX32 R194, R250, R249, 0x1e ;  /* 0x000000f9fac27211 */ /* 0x000fe400078ff2ff */
[----:B------:R-:W-:Y:S01]  /*23a0*/  FSEL R195, R195, RZ, !P0 ;  /* 0x000000ffc3c37208 */ /* 0x000fe20004000000 */
[----:B0-----:R-:W-:Y:S06]  /*23b0*/  BRA.U UP0, `(.L_x_14166) ;  /* 0x0000000900047547 */ /* 0x001fec000b800000 */
        /* <DEDUP_REMOVED lines=14> */
[----:B------:R-:W-:-:S04]  /*24a0*/  FMUL.FTZ R80, R140, R193 ;  /* 0x000000c18c507220 */ /* 0x000fc80000410000 */
[----:B------:R-:W-:Y:S01]  /*24b0*/  FADD.FTZ R36, R36, R251 ;  /* 0x000000fb24247221 */ /* 0x000fe20000010000 */
[----:B------:R-:W-:-:S07]  /*24c0*/  SEL R80, R80, RZ, P0 ;  /* 0x000000ff50507207 */ /* 0x000fce0000000000 */
.L_x_14168:
        /* <DEDUP_REMOVED lines=14> */
.L_x_14169:
        /* <DEDUP_REMOVED lines=14> */
.L_x_14170:
[----:B------:R-:W-:Y:S05]  /*2690*/  @!P1 BRA `(.L_x_14171) ;  /* 0x0000000c00109947 */ /* 0x000fea0003800000 */
        /* <DEDUP_REMOVED lines=14> */
.L_x_14167:
        /* <DEDUP_REMOVED lines=31> */
.L_x_14172:
        /* <DEDUP_REMOVED lines=14> */
.L_x_14173:
        /* <DEDUP_REMOVED lines=14> */
.L_x_14174:
[----:B------:R-:W-:Y:S05]  /*2b30*/  @!P1 BRA `(.L_x_14171) ;  /* 0x0000000400e89947 */ /* 0x000fea0003800000 */
        /* <DEDUP_REMOVED lines=9> */
.L_x_14166:
[----:B------:R-:W-:-:S04]  /*2bd0*/  UISETP.NE.U32.AND UP0, UPT, UR4, URZ, UPT ;  /* 0x000000ff0400728c */ /* 0x000fc8000bf05070 */
[----:B------:R-:W-:-:S09]  /*2be0*/  UISETP.NE.AND.EX UP0, UPT, UR5, URZ, UPT, UP0 ;  /* 0x000000ff0500728c */ /* 0x000fd2000bf05300 */
[----:B------:R-:W-:Y:S05]  /*2bf0*/  BRA.U UP0, `(.L_x_14175) ;  /* 0x0000000100e47547 */ /* 0x000fea000b800000 */
[----:B------:R-:W-:Y:S05]  /*2c00*/  @!P1 BRA `(.L_x_14176) ;  /* 0x0000000000349947 */ /* 0x000fea0003800000 */
[----:B------:R-:W-:Y:S02]  /*2c10*/  PLOP3.LUT P0, PT, PT, PT, UP2, 0x80, 0x8 ;  /* 0x000000000008781c */ /* 0x000fe40003f0f028 */
[----:B-----5:R-:W-:-:S11]  /*2c20*/  MOV R80, R32 ;  /* 0x0000002000507202 */ /* 0x020fd60000000f00 */
[----:B------:R-:W-:-:S04]  /*2c30*/  @P0 FFMA.FTZ R193, R0, UR9, R195 ;  /* 0x0000000900c10c23 */ /* 0x000fc800080100c3 */
[----:B------:R-:W-:-:S04]  /*2c40*/  @P0 FADD.FTZ R193, R188, -R193 ;  /* 0x800000c1bcc10221 */ /* 0x000fc80000010000 */
[----:B------:R-:W-:Y:S01]  /*2c50*/  @P0 FFMA.FTZ R80, R193, UR26, R32 ;  /* 0x0000001ac1500c23 */ /* 0x000fe20008010020 */
[----:B------:R-:W-:-:S03]  /*2c60*/  LOP3.LUT P0, RZ, R3, 0xff, RZ, 0xc0, !PT ;  /* 0x000000ff03ff7812 */ /* 0x000fc6000780c0ff */
[----:B------:R-:W-:-:S04]  /*2c70*/  FMUL.FTZ R80, R80, UR25 ;  /* 0x0000001950507c20 */ /* 0x000fc80008410000 */
[----:B------:R-:W-:-:S04]  /*2c80*/  FMUL.FTZ R193, R80, UR24 ;  /* 0x0000001850c17c20 */ /* 0x000fc80008410000 */
[----:B------:R-:W-:-:S05]  /*2c90*/  FMUL.FTZ R80, R144, R193 ;  /* 0x000000c190507220 */ /* 0x000fca0000410000 */
[----:B------:R-:W-:Y:S01]  /*2ca0*/  FSEL R251, R80, RZ, P0 ;  /* 0x000000ff50fb7208 */ /* 0x000fe20000000000 */
[----:B------:R-:W-:-:S04]  /*2cb0*/  FMUL.FTZ R80, R140, R193 ;  /* 0x000000c18c507220 */ /* 0x000fc80000410000 */
[----:B------:R-:W-:Y:S01]  /*2cc0*/  FADD.FTZ R36, R36, R251 ;  /* 0x000000fb24247221 */ /* 0x000fe20000010000 */
[----:B------:R-:W-:-:S07]  /*2cd0*/  SEL R80, R80, RZ, P0 ;  /* 0x000000ff50507207 */ /* 0x000fce0000000000 */
.L_x_14176:
        /* <DEDUP_REMOVED lines=14> */
.L_x_14177:
        /* <DEDUP_REMOVED lines=14> */
.L_x_14178:
[----:B------:R-:W-:Y:S05]  /*2ea0*/  @!P1 BRA `(.L_x_14171) ;  /* 0x00000004000c9947 */ /* 0x000fea0003800000 */
[----:B------:R-:W-:Y:S02]  /*2eb0*/  PLOP3.LUT P0, PT, PT, PT, UP2, 0x80, 0x8 ;  /* 0x000000000008781c */ /* 0x000fe40003f0f028 */
[----:B-----5:R-:W-:-:S11]  /*2ec0*/  MOV R83, R35 ;  /* 0x0000002300537202 */ /* 0x020fd60000000f00 */
[----:B------:R-:W-:-:S04]  /*2ed0*/  @P0 FFMA.FTZ R192, R219, UR9, R195 ;  /* 0x00000009dbc00c23 */ /* 0x000fc800080100c3 */
[----:B------:R-:W-:-:S04]  /*2ee0*/  @P0 FADD.FTZ R192, R191, -R192 ;  /* 0x800000c0bfc00221 */ /* 0x000fc80000010000 */
        /* <DEDUP_REMOVED lines=10> */
.L_x_14175:
[----:B------:R-:W-:Y:S02]  /*2f90*/  PLOP3.LUT P0, PT, PT, PT, UP2, 0x80, 0x8 ;  /* 0x000000000008781c */ /* 0x000fe40003f0f028 */
[----:B-----5:R-:W-:Y:S02]  /*2fa0*/  MOV R77, R33 ;  /* 0x00000021004d7202 */ /* 0x020fe40000000f00 */
[----:B------:R-:W-:-:S09]  /*2fb0*/  MOV R78, R34 ;  /* 0x00000022004e7202 */ /* 0x000fd20000000f00 */
        /* <DEDUP_REMOVED lines=9> */
[----:B------:R-:W-:-:S02]  /*3050*/  MOV R79, R35 ;  /* 0x00000023004f7202 */ /* 0x000fc40000000f00 */
[----:B------:R-:W-:-:S04]  /*3060*/  @P0 FADD.FTZ R76, R191, -R76 ;  /* 0x8000004cbf4c0221 */ /* 0x000fc80000010000 */
[----:B------:R-:W-:Y:S01]  /*3070*/  @P0 FFMA.FTZ R79, R76, UR26, R35 ;  /* 0x0000001a4c4f0c23 */ /* 0x000fe20008010023 */
[----:B------:R-:W-:Y:S01]  /*3080*/  MOV R76, R32 ;  /* 0x00000020004c7202 */ /* 0x000fe20000000f00 */
[----:B------:R-:W-:Y:S01]  /*3090*/  @P0 FFMA.FTZ R76, R193, UR26, R32 ;  /* 0x0000001ac14c0c23 */ /* 0x000fe20008010020 */
[----:B------:R-:W-:Y:S06]  /*30a0*/  @!P1 BRA `(.L_x_14179) ;  /* 0x0000000000209947 */ /* 0x000fec0003800000 */
[----:B------:R-:W-:Y:S01]  /*30b0*/  FMUL.FTZ R80, R76, UR25 ;  /* 0x000000194c507c20 */ /* 0x000fe20008410000 */
[----:B------:R-:W-:-:S03]  /*30c0*/  LOP3.LUT P0, RZ, R3, 0xff, RZ, 0xc0, !PT ;  /* 0x000000ff03ff7812 */ /* 0x000fc6000780c0ff */
[----:B------:R-:W-:-:S04]  /*30d0*/  FMUL.FTZ R193, R80, UR24 ;  /* 0x0000001850c17c20 */ /* 0x000fc80008410000 */
[----:B------:R-:W-:-:S05]  /*30e0*/  FMUL.FTZ R80, R144, R193 ;  /* 0x000000c190507220 */ /* 0x000fca0000410000 */
[----:B------:R-:W-:Y:S01]  /*30f0*/  FSEL R251, R80, RZ, P0 ;  /* 0x000000ff50fb7208 */ /* 0x000fe20000000000 */
[----:B------:R-:W-:-:S04]  /*3100*/  FMUL.FTZ R80, R140, R193 ;  /* 0x000000c18c507220 */ /* 0x000fc80000410000 */
[----:B------:R-:W-:Y:S01]  /*3110*/  FADD.FTZ R36, R36, R251 ;  /* 0x000000fb24247221 */ /* 0x000fe20000010000 */
[----:B------:R-:W-:-:S07]  /*3120*/  SEL R80, R80, RZ, P0 ;  /* 0x000000ff50507207 */ /* 0x000fce0000000000 */
.L_x_14179:
[----:B------:R-:W-:Y:S05]  /*3130*/  @!P1 BRA `(.L_x_14180) ;  /* 0x0000000000209947 */ /* 0x000fea0003800000 */
        /* <DEDUP_REMOVED lines=8> */
.L_x_14180:
        /* <DEDUP_REMOVED lines=9> */
.L_x_14181:
[----:B------:R-:W-:Y:S05]  /*3250*/  @!P1 BRA `(.L_x_14171) ;  /* 0x0000000000209947 */ /* 0x000fea0003800000 */
        /* <DEDUP_REMOVED lines=8> */
.L_x_14171:
[----:B------:R-:W-:Y:S01]  /*32e0*/  ISETP.NE.U32.AND P0, PT, RZ, UR4, PT ;  /* 0x00000004ff007c0c */ /* 0x000fe2000bf05070 */
[----:B------:R-:W-:-:S03]  /*32f0*/  UISETP.NE.U32.AND UP0, UPT, UR6, URZ, UPT ;  /* 0x000000ff0600728c */ /* 0x000fc6000bf05070 */
[----:B------:R-:W-:Y:S01]  /*3300*/  ISETP.NE.AND.EX P0, PT, RZ, UR5, PT, P0 ;  /* 0x00000005ff007c0c */ /* 0x000fe2000bf05300 */
[----:B------:R-:W-:-:S12]  /*3310*/  UISETP.NE.AND.EX UP0, UPT, UR7, URZ, UPT, UP0 ;  /* 0x000000ff0700728c */ /* 0x000fd8000bf05300 */
[----:B------:R-:W0:Y:S02]  /*3320*/  @P0 LDC.64 R192, c[0x0][0x478] ;  /* 0x00011e00ffc00b82 */ /* 0x000e240000000a00 */
[----:B0-----:R-:W-:-:S05]  /*3330*/  @P0 IMAD.WIDE.U32 R192, R194, 0x10, R192 ;  /* 0x00000010c2c00825 */ /* 0x001fca00078e00c0 */
[----:B------:R0:W-:Y:S02]  /*3340*/  @P0 STG.E.128 desc[UR20][R192.64], R76 ;  /* 0x0000004cc0000986 */ /* 0x0001e4000c101d14 */
[----:B0-----:R-:W0:Y:S02]  /*3350*/  @P1 LDC.64 R192, c[0x0][0x468] ;  /* 0x00011a00ffc01b82 */ /* 0x001e240000000a00 */
[----:B0-----:R-:W-:-:S05]  /*3360*/  @P1 IMAD.WIDE.U32 R192, R2, 0x10, R192 ;  /* 0x0000001002c01825 */ /* 0x001fca00078e00c0 */
[----:B------:R0:W-:Y:S01]  /*3370*/  @P1 STG.E.128 desc[UR20][R192.64], R80 ;  /* 0x00000050c0001986 */ /* 0x0001e2000c101d14 */
[----:B------:R-:W-:Y:S05]  /*3380*/  @!P1 BRA `(.L_x_14182) ;  /* 0x0000000000109947 */ /* 0x000fea0003800000 */
[----:B-----5:R-:W1:Y:S01]  /*3390*/  LDC.64 R144, c[0x0][0x390] ;  /* 0x0000e400ff907b82 */ /* 0x020e620000000a00 */
[----:B------:R-:W-:-:S05]  /*33a0*/  IADD3 R3, PT, PT, R2, 0x100, RZ ;  /* 0x0000010002037810 */ /* 0x000fca0007ffe0ff */
[----:B-1----:R-:W-:-:S06]  /*33b0*/  IMAD.WIDE.U32 R144, R3, 0x10, R144 ;  /* 0x0000001003907825 */ /* 0x002fcc00078e0090 */
[----:B------:R-:W5:Y:S02]  /*33c0*/  LDG.E.128 R144, desc[UR20][R144.64] ;  /* 0x0000001490907981 */ /* 0x000f64000c1e1d00 */
.L_x_14182:
[----:B------:R-:W-:Y:S05]  /*33d0*/  BRA.U !UP0, `(.L_x_14183) ;  /* 0x0000000508c07547 */ /* 0x000fea000b800000 */
[----:B------:R-:W-:Y:S05]  /*33e0*/  @!P0 BRA `(.L_x_14184) ;  /* 0x0000000000d88947 */ /* 0x000fea0003800000 */
[----:B------:R-:W-:Y:S02]  /*33f0*/  PLOP3.LUT P2, PT, PT, PT, UP2, 0x80, 0x8 ;  /* 0x000000000008781c */ /* 0x000fe40003f4f028 */
[----:B-----5:R-:W-:Y:S02]  /*3400*/  MOV R77, R29 ;  /* 0x0000001d004d7202 */ /* 0x020fe40000000f00 */
[----:B------:R-:W-:Y:S02]  /*3410*/  MOV R78, R30 ;  /* 0x0000001e004e7202 */ /* 0x000fe40000000f00 */
[----:B------:R-:W-:-:S07]  /*3420*/  MOV R79, R31 ;  /* 0x0000001f004f7202 */ /* 0x000fce0000000f00 */
[----:B------:R-:W-:-:S04]  /*3430*/  @P2 FFMA.FTZ R76, R221, UR9, R195 ;  /* 0x00000009dd4c2c23 */ /* 0x000fc800080100c3 */
[----:B------:R-:W-:-:S04]  /*3440*/  @P2 FADD.FTZ R76, R241, -R76 ;  /* 0x8000004cf14c2221 */ /* 0x000fc80000010000 */
[----:B------:R-:W-:Y:S01]  /*3450*/  @P2 FFMA.FTZ R77, R76, UR26, R29 ;  /* 0x0000001a4c4d2c23 */ /* 0x000fe2000801001d */
        /* <DEDUP_REMOVED lines=10> */
[----:B------:R-:W-:Y:S06]  /*3500*/  @!P1 BRA `(.L_x_14185) ;  /* 0x0000000000209947 */ /* 0x000fec0003800000 */
[----:B------:R-:W-:Y:S01]  /*3510*/  FMUL.FTZ R3, R76, UR25 ;  /* 0x000000194c037c20 */ /* 0x000fe20008410000 */
[----:B------:R-:W-:-:S03]  /*3520*/  LOP3.LUT P2, RZ, R4, 0xff, RZ, 0xc0, !PT ;  /* 0x000000ff04ff7812 */ /* 0x000fc6000784c0ff */
[----:B------:R-:W-:-:S04]  /*3530*/  FMUL.FTZ R3, R3, UR24 ;  /* 0x0000001803037c20 */ /* 0x000fc80008410000 */
[-C--:B0-----:R-:W-:Y:S01]  /*3540*/  FMUL.FTZ R80, R144, R3.reuse ;  /* 0x0000000390507220 */ /* 0x081fe20000410000 */
[----:B------:R-:W-:-:S04]  /*3550*/  FMUL.FTZ R3, R136, R3 ;  /* 0x0000000388037220 */ /* 0x000fc80000410000 */
[----:B------:R-:W-:Y:S02]  /*3560*/  FSEL R193, R80, RZ, P2 ;  /* 0x000000ff50c17208 */ /* 0x000fe40001000000 */
[----:B------:R-:W-:-:S03]  /*3570*/  SEL R80, R3, RZ, P2 ;  /* 0x000000ff03507207 */ /* 0x000fc60001000000 */
[----:B------:R-:W-:-:S07]  /*3580*/  FADD.FTZ R40, R40, R193 ;  /* 0x000000c128287221 */ /* 0x000fce0000010000 */
.L_x_14185:
[----:B------:R-:W-:Y:S05]  /*3590*/  @!P1 BRA `(.L_x_14186) ;  /* 0x0000000000209947 */ /* 0x000fea0003800000 */
[----:B------:R-:W-:Y:S01]  /*35a0*/  FMUL.FTZ R3, R77, UR25 ;  /* 0x000000194d037c20 */ /* 0x000fe20008410000 */
[----:B------:R-:W-:-:S03]  /*35b0*/  LOP3.LUT P2, RZ, R4, 0xff00, RZ, 0xc0, !PT ;  /* 0x0000ff0004ff7812 */ /* 0x000fc6000784c0ff */
[----:B0-----:R-:W-:-:S04]  /*35c0*/  FMUL.FTZ R192, R3, UR24 ;  /* 0x0000001803c07c20 */ /* 0x001fc80008410000 */
[-C--:B------:R-:W-:Y:S01]  /*35d0*/  FMUL.FTZ R3, R145, R192.reuse ;  /* 0x000000c091037220 */ /* 0x080fe20000410000 */
[----:B------:R-:W-:-:S04]  /*35e0*/  FMUL.FTZ R81, R137, R192 ;  /* 0x000000c089517220 */ /* 0x000fc80000410000 */
[----:B------:R-:W-:Y:S02]  /*35f0*/  FSEL R250, R3, RZ, P2 ;  /* 0x000000ff03fa7208 */ /* 0x000fe40001000000 */
[----:B------:R-:W-:-:S03]  /*3600*/  SEL R81, R81, RZ, P2 ;  /* 0x000000ff51517207 */ /* 0x000fc60001000000 */
[----:B------:R-:W-:-:S07]  /*3610*/  FADD.FTZ R41, R41, R250 ;  /* 0x000000fa29297221 */ /* 0x000fce0000010000 */
.L_x_14186:
[----:B------:R-:W-:Y:S05]  /*3620*/  @!P1 BRA `(.L_x_14187) ;  /* 0x0000000000209947 */ /* 0x000fea0003800000 */
        /* <DEDUP_REMOVED lines=8> */
.L_x_14187:
[----:B------:R-:W-:Y:S05]  /*36b0*/  @!P1 BRA `(.L_x_14188) ;  /* 0x0000000c00009947 */ /* 0x000fea0003800000 */
[----:B------:R-:W-:Y:S01]  /*36c0*/  FMUL.FTZ R3, R79, UR25 ;  /* 0x000000194f037c20 */ /* 0x000fe20008410000 */
[----:B------:R-:W-:-:S03]  /*36d0*/  ISETP.GE.U32.AND P2, PT, R4, 0x1000000, PT ;  /* 0x010000000400780c */ /* 0x000fc60003f46070 */
[----:B0-----:R-:W-:-:S04]  /*36e0*/  FMUL.FTZ R192, R3, UR24 ;  /* 0x0000001803c07c20 */ /* 0x001fc80008410000 */
[-C--:B------:R-:W-:Y:S01]  /*36f0*/  FMUL.FTZ R3, R147, R192.reuse ;  /* 0x000000c093037220 */ /* 0x080fe20000410000 */
[----:B------:R-:W-:-:S04]  /*3700*/  FMUL.FTZ R83, R139, R192 ;  /* 0x000000c08b537220 */ /* 0x000fc80000410000 */
[----:B------:R-:W-:Y:S02]  /*3710*/  FSEL R4, R3, RZ, P2 ;  /* 0x000000ff03047208 */ /* 0x000fe40001000000 */
[----:B------:R-:W-:-:S03]  /*3720*/  SEL R83, R83, RZ, P2 ;  /* 0x000000ff53537207 */ /* 0x000fc60001000000 */
[----:B------:R-:W-:Y:S01]  /*3730*/  FADD.FTZ R43, R43, R4 ;  /* 0x000000042b2b7221 */ /* 0x000fe20000010000 */
[----:B------:R-:W-:Y:S06]  /*3740*/  BRA `(.L_x_14188) ;  /* 0x0000000800dc7947 */ /* 0x000fec0003800000 */
.L_x_14184:
[----:B------:R-:W-:Y:S05]  /*3750*/  @!P1 BRA `(.L_x_14189) ;  /* 0x0000000000349947 */ /* 0x000fea0003800000 */
[----:B------:R-:W-:-:S13]  /*3760*/  PLOP3.LUT P2, PT, PT, PT, UP2, 0x80, 0x8 ;  /* 0x000000000008781c */ /* 0x000fda0003f4f028 */
[----:B-----5:R-:W-:-:S04]  /*3770*/  @P2 FFMA.FTZ R3, R220, UR9, R195 ;  /* 0x00000009dc032c23 */ /* 0x020fc800080100c3 */
[----:B0-----:R-:W-:Y:S01]  /*3780*/  @P2 FADD.FTZ R193, R216, -R3 ;  /* 0x80000003d8c12221 */ /* 0x001fe20000010000 */
[----:B------:R-:W-:-:S03]  /*3790*/  MOV R3, R28 ;  /* 0x0000001c00037202 */ /* 0x000fc60000000f00 */
        /* <DEDUP_REMOVED lines=9> */
.L_x_14189:
[----:B------:R-:W-:Y:S05]  /*3830*/  @!P1 BRA `(.L_x_14190) ;  /* 0x0000000000349947 */ /* 0x000fea0003800000 */
[----:B------:R-:W-:Y:S02]  /*3840*/  PLOP3.LUT P2, PT, PT, PT, UP2, 0x80, 0x8 ;  /* 0x000000000008781c */ /* 0x000fe40003f4f028 */
[----:B-----5:R-:W-:-:S11]  /*3850*/  MOV R3, R29 ;  /* 0x0000001d00037202 */ /* 0x020fd60000000f00 */
[----:B0-----:R-:W-:-:S04]  /*3860*/  @P2 FFMA.FTZ R192, R221, UR9, R195 ;  /* 0x00000009ddc02c23 */ /* 0x001fc800080100c3 */
[----:B------:R-:W-:-:S04]  /*3870*/  @P2 FADD.FTZ R192, R241, -R192 ;  /* 0x800000c0f1c02221 */ /* 0x000fc80000010000 */
        /* <DEDUP_REMOVED lines=9> */
.L_x_14190:
        /* <DEDUP_REMOVED lines=14> */
.L_x_14191:
[----:B------:R-:W-:Y:S05]  /*39f0*/  @!P1 BRA `(.L_x_14188) ;  /* 0x0000000800309947 */ /* 0x000fea0003800000 */
[----:B------:R-:W-:-:S13]  /*3a00*/  PLOP3.LUT P2, PT, PT, PT, UP2, 0x80, 0x8 ;  /* 0x000000000008781c */ /* 0x000fda0003f4f028 */
[----:B-----5:R-:W-:-:S04]  /*3a10*/  @P2 FFMA.FTZ R3, R223, UR9, R195 ;  /* 0x00000009df032c23 */ /* 0x020fc800080100c3 */
[----:B0-----:R-:W-:Y:S01]  /*3a20*/  @P2 FADD.FTZ R192, R248, -R3 ;  /* 0x80000003f8c02221 */ /* 0x001fe20000010000 */
[----:B------:R-:W-:-:S03]  /*3a30*/  MOV R3, R31 ;  /* 0x0000001f00037202 */ /* 0x000fc60000000f00 */
        /* <DEDUP_REMOVED lines=10> */
.L_x_14183:
[----:B------:R-:W-:Y:S05]  /*3ae0*/  @!P0 BRA `(.L_x_14192) ;  /* 0x0000000400148947 */ /* 0x000fea0003800000 */
[--C-:B------:R-:W-:Y:S01]  /*3af0*/  FFMA.FTZ R76, R222, UR9, R195.reuse ;  /* 0x00000009de4c7c23 */ /* 0x100fe200080100c3 */
[--C-:B------:R-:W-:Y:S01]  /*3b00*/  FFMA.FTZ R78, R221, UR9, R195.reuse ;  /* 0x00000009dd4e7c23 */ /* 0x100fe200080100c3 */
[--C-:B-----5:R-:W-:Y:S01]  /*3b10*/  FFMA.FTZ R3, R220, UR9, R195.reuse ;  /* 0x00000009dc037c23 */ /* 0x120fe200080100c3 */
        /* <DEDUP_REMOVED lines=20> */
[----:B------:R-:W-:-:S03]  /*3c60*/  LOP3.LUT P2, RZ, R4, 0xff, RZ, 0xc0, !PT ;  /* 0x000000ff04ff7812 */ /* 0x000fc6000784c0ff */
[----:B------:R-:W-:-:S04]  /*3c70*/  FMUL.FTZ R3, R3, UR25 ;  /* 0x0000001903037c20 */ /* 0x000fc80008410000 */
[----:B------:R-:W-:-:S04]  /*3c80*/  FMUL.FTZ R3, R3, UR24 ;  /* 0x0000001803037c20 */ /* 0x000fc80008410000 */
[-C--:B0-----:R-:W-:Y:S01]  /*3c90*/  FMUL.FTZ R80, R144, R3.reuse ;  /* 0x0000000390507220 */ /* 0x081fe20000410000 */
[----:B------:R-:W-:-:S04]  /*3ca0*/  FMUL.FTZ R3, R136, R3 ;  /* 0x0000000388037220 */ /* 0x000fc80000410000 */
[----:B------:R-:W-:Y:S02]  /*3cb0*/  FSEL R193, R80, RZ, P2 ;  /* 0x000000ff50c17208 */ /* 0x000fe40001000000 */
[----:B------:R-:W-:-:S03]  /*3cc0*/  SEL R80, R3, RZ, P2 ;  /* 0x000000ff03507207 */ /* 0x000fc60001000000 */
[----:B------:R-:W-:-:S07]  /*3cd0*/  FADD.FTZ R40, R40, R193 ;  /* 0x000000c128287221 */ /* 0x000fce0000010000 */
.L_x_14193:
[----:B------:R-:W-:Y:S05]  /*3ce0*/  @!P1 BRA `(.L_x_14194) ;  /* 0x0000000000349947 */ /* 0x000fea0003800000 */
[----:B0-----:R-:W-:Y:S01]  /*3cf0*/  FFMA.FTZ R192, R221, UR9, R195 ;  /* 0x00000009ddc07c23 */ /* 0x001fe200080100c3 */
[----:B------:R-:W-:-:S03]  /*3d00*/  ISETP.LT.AND P2, PT, RZ, UR27, PT ;  /* 0x0000001bff007c0c */ /* 0x000fc6000bf41270 */
[----:B------:R-:W-:-:S04]  /*3d10*/  FADD.FTZ R3, R241, -R192 ;  /* 0x800000c0f1037221 */ /* 0x000fc80000010000 */
[----:B------:R-:W-:-:S05]  /*3d20*/  FMUL.FTZ R3, R3, UR26 ;  /* 0x0000001a03037c20 */ /* 0x000fca0008410000 */
[----:B------:R-:W-:Y:S02]  /*3d30*/  FSEL R3, R3, RZ, P2 ;  /* 0x000000ff03037208 */ /* 0x000fe40001000000 */
        /* <DEDUP_REMOVED lines=8> */
.L_x_14194:
        /* <DEDUP_REMOVED lines=14> */
.L_x_14195:
        /* <DEDUP_REMOVED lines=10> */
.L_x_14192:
[----:B------:R-:W-:Y:S05]  /*3f40*/  @!P1 BRA `(.L_x_14196) ;  /* 0x0000000000349947 */ /* 0x000fea0003800000 */
[----:B-----5:R-:W-:Y:S01]  /*3f50*/  FFMA.FTZ R3, R220, UR9, R195 ;  /* 0x00000009dc037c23 */ /* 0x020fe200080100c3 */
        /* <DEDUP_REMOVED lines=12> */
.L_x_14196:
[----:B------:R-:W-:Y:S05]  /*4020*/  @!P1 BRA `(.L_x_14197) ;  /* 0x0000000000349947 */ /* 0x000fea0003800000 */
[----:B0-----:R-:W-:Y:S01]  /*4030*/  FFMA.FTZ R192, R221, UR9, R195 ;  /* 0x00000009ddc07c23 */ /* 0x001fe200080100c3 */
        /* <DEDUP_REMOVED lines=12> */
.L_x_14197:
        /* <DEDUP_REMOVED lines=14> */
.L_x_14198:
[----:B------:R-:W-:Y:S05]  /*41e0*/  @!P1 BRA `(.L_x_14188) ;  /* 0x0000000000349947 */ /* 0x000fea0003800000 */
[----:B-----5:R-:W-:Y:S01]  /*41f0*/  FFMA.FTZ R3, R223, UR9, R195 ;  /* 0x00000009df037c23 */ /* 0x020fe200080100c3 */
[----:B------:R-:W-:-:S03]  /*4200*/  ISETP.LT.AND P2, PT, RZ, UR27, PT ;  /* 0x0000001bff007c0c */ /* 0x000fc6000bf41270 */
[----:B------:R-:W-:-:S04]  /*4210*/  FADD.FTZ R3, R248, -R3 ;  /* 0x80000003f8037221 */ /* 0x000fc80000010000 */
[----:B------:R-:W-:-:S05]  /*4220*/  FMUL.FTZ R3, R3, UR26 ;  /* 0x0000001a03037c20 */ /* 0x000fca0008410000 */
[----:B------:R-:W-:Y:S02]  /*4230*/  FSEL R3, R3, RZ, P2 ;  /* 0x000000ff03037208 */ /* 0x000fe40001000000 */
[----:B------:R-:W-:-:S03]  /*4240*/  ISETP.GE.U32.AND P2, PT, R4, 0x1000000, PT ;  /* 0x010000000400780c */ /* 0x000fc60003f46070 */
[----:B------:R-:W-:-:S04]  /*4250*/  FMUL.FTZ R3, R3, UR25 ;  /* 0x0000001903037c20 */ /* 0x000fc80008410000 */
[----:B0-----:R-:W-:-:S04]  /*4260*/  FMUL.FTZ R192, R3, UR24 ;  /* 0x0000001803c07c20 */ /* 0x001fc80008410000 */
[-C--:B------:R-:W-:Y:S01]  /*4270*/  FMUL.FTZ R3, R147, R192.reuse ;  /* 0x000000c093037220 */ /* 0x080fe20000410000 */
[----:B------:R-:W-:-:S04]  /*4280*/  FMUL.FTZ R83, R139, R192 ;  /* 0x000000c08b537220 */ /* 0x000fc80000410000 */
[----:B------:R-:W-:Y:S02]  /*4290*/  FSEL R4, R3, RZ, P2 ;  /* 0x000000ff03047208 */ /* 0x000fe40001000000 */
[----:B------:R-:W-:-:S03]  /*42a0*/  SEL R83, R83, RZ, P2 ;  /* 0x000000ff53537207 */ /* 0x000fc60001000000 */
[----:B------:R-:W-:-:S07]  /*42b0*/  FADD.FTZ R43, R43, R4 ;  /* 0x000000042b2b7221 */ /* 0x000fce0000010000 */
.L_x_14188:
[----:B------:R-:W1:Y:S01]  /*42c0*/  @P0 LDC.64 R250, c[0x0][0x478] ;  /* 0x00011e00fffa0b82 */ /* 0x000e620000000a00 */
[----:B-----5:R-:W-:-:S07]  /*42d0*/  @P0 IADD3 R3, PT, PT, R194, 0x100, RZ ;  /* 0x00000100c2030810 */ /* 0x020fce0007ffe0ff */
[----:B0-----:R-:W0:Y:S01]  /*42e0*/  @P1 LDC.64 R192, c[0x0][0x468] ;  /* 0x00011a00ffc01b82 */ /* 0x001e220000000a00 */
[----:B-1----:R-:W-:Y:S01]  /*42f0*/  @P0 IMAD.WIDE.U32 R250, R3, 0x10, R250 ;  /* 0x0000001003fa0825 */ /* 0x002fe200078e00fa */
[----:B------:R-:W-:-:S04]  /*4300*/  @P1 IADD3 R3, PT, PT, R2, 0x100, RZ ;  /* 0x0000010002031810 */ /* 0x000fc80007ffe0ff */
[----:B------:R1:W-:Y:S01]  /*4310*/  @P0 STG.E.128 desc[UR20][R250.64], R76 ;  /* 0x0000004cfa000986 */ /* 0x0003e2000c101d14 */
[----:B0-----:R-:W-:-:S05]  /*4320*/  @P1 IMAD.WIDE.U32 R192, R3, 0x10, R192 ;  /* 0x0000001003c01825 */ /* 0x001fca00078e00c0 */
[----:B------:R1:W-:Y:S01]  /*4330*/  @P1 STG.E.128 desc[UR20][R192.64], R80 ;  /* 0x00000050c0001986 */ /* 0x0003e2000c101d14 */
[----:B------:R-:W-:Y:S05]  /*4340*/  @!P1 BRA `(.L_x_14199) ;  /* 0x0000000000109947 */ /* 0x000fea0003800000 */
[----:B------:R-:W0:Y:S01]  /*4350*/  LDC.64 R144, c[0x0][0x390] ;  /* 0x0000e400ff907b82 */ /* 0x000e220000000a00 */
[----:B------:R-:W-:-:S05]  /*4360*/  IADD3 R3, PT, PT, R2, 0x200, RZ ;  /* 0x0000020002037810 */ /* 0x000fca0007ffe0ff */
[----:B0-----:R-:W-:-:S06]  /*4370*/  IMAD.WIDE.U32 R144, R3, 0x10, R144 ;  /* 0x0000001003907825 */ /* 0x001fcc00078e0090 */
[----:B------:R-:W5:Y:S02]  /*4380*/  LDG.E.128 R144, desc[UR20][R144.64] ;  /* 0x0000001490907981 */ /* 0x000f64000c1e1d00 */
.L_x_14199:
[----:B------:R-:W-:Y:S05]  /*4390*/  BRA.U !UP0, `(.L_x_14200) ;  /* 0x0000000508c07547 */ /* 0x000fea000b800000 */
[----:B------:R-:W-:Y:S05]  /*43a0*/  @!P0 BRA `(.L_x_14201) ;  /* 0x0000000000d88947 */ /* 0x000fea0003800000 */
[----:B------:R-:W-:Y:S02]  /*43b0*/  PLOP3.LUT P2, PT, PT, PT, UP2, 0x80, 0x8 ;  /* 0x000000000008781c */ /* 0x000fe40003f4f028 */
[----:B-1----:R-:W-:Y:S02]  /*43c0*/  MOV R77, R25 ;  /* 0x00000019004d7202 */ /* 0x002fe40000000f00 */
[----:B------:R-:W-:Y:S02]  /*43d0*/  MOV R78, R26 ;  /* 0x0000001a004e7202 */ /* 0x000fe40000000f00 */
[----:B------:R-:W-:Y:S02]  /*43e0*/  MOV R79, R27 ;  /* 0x0000001b004f7202 */ /* 0x000fe40000000f00 */
[----:B------:R-:W-:-:S05]  /*43f0*/  MOV R76, R24 ;  /* 0x00000018004c7202 */ /* 0x000fca0000000f00 */
[--C-:B------:R-:W-:Y:S01]  /*4400*/  @P2 FFMA.FTZ R4, R225, UR9, R195.reuse ;  /* 0x00000009e1042c23 */ /* 0x100fe200080100c3 */
[----:B------:R-:W-:-:S03]  /*4410*/  @P2 FFMA.FTZ R3, R226, UR9, R195 ;  /* 0x00000009e2032c23 */ /* 0x000fc600080100c3 */
[----:B------:R-:W-:Y:S01]  /*4420*/  @P2 FADD.FTZ R4, R197, -R4 ;  /* 0x80000004c5042221 */ /* 0x000fe20000010000 */
[----:B------:R-:W-:-:S03]  /*4430*/  @P2 FADD.FTZ R3, R198, -R3 ;  /* 0x80000003c6032221 */ /* 0x000fc60000010000 */
[----:B------:R-:W-:Y:S01]  /*4440*/  @P2 FFMA.FTZ R77, R4, UR26, R25 ;  /* 0x0000001a044d2c23 */ /* 0x000fe20008010019 */
[----:B------:R-:W-:Y:S01]  /*4450*/  @P2 FFMA.FTZ R78, R3, UR26, R26 ;  /* 0x0000001a034e2c23 */ /* 0x000fe2000801001a */
[--C-:B------:R-:W-:Y:S01]  /*4460*/  @P2 FFMA.FTZ R4, R227, UR9, R195.reuse ;  /* 0x00000009e3042c23 */ /* 0x100fe200080100c3 */
[----:B------:R-:W-:-:S03]  /*4470*/  @P2 FFMA.FTZ R3, R224, UR9, R195 ;  /* 0x00000009e0032c23 */ /* 0x000fc600080100c3 */
[----:B------:R-:W-:Y:S01]  /*4480*/  @P2 FADD.FTZ R4, R199, -R4 ;  /* 0x80000004c7042221 */ /* 0x000fe20000010000 */
[----:B------:R-:W-:-:S03]  /*4490*/  @P2 FADD.FTZ R3, R196, -R3 ;  /* 0x80000003c4032221 */ /* 0x000fc60000010000 */
[----:B------:R-:W-:Y:S01]  /*44a0*/  @P2 FFMA.FTZ R79, R4, UR26, R27 ;  /* 0x0000001a044f2c23 */ /* 0x000fe2000801001b */
[----:B------:R-:W-:Y:S01]  /*44b0*/  @P2 FFMA.FTZ R76, R3, UR26, R24 ;  /* 0x0000001a034c2c23 */ /* 0x000fe20008010018 */
[----:B------:R-:W-:Y:S06]  /*44c0*/  @!P1 BRA `(.L_x_14202) ;  /* 0x0000000000209947 */ /* 0x000fec0003800000 */
[----:B------:R-:W-:Y:S01]  /*44d0*/  FMUL.FTZ R3, R76, UR25 ;  /* 0x000000194c037c20 */ /* 0x000fe20008410000 */
[----:B------:R-:W-:-:S03]  /*44e0*/  LOP3.LUT P2, RZ, R5, 0xff, RZ, 0xc0, !PT ;  /* 0x000000ff05ff7812 */ /* 0x000fc6000784c0ff */
[----:B------:R-:W-:-:S04]  /*44f0*/  FMUL.FTZ R3, R3, UR24 ;  /* 0x0000001803037c20 */ /* 0x000fc80008410000 */
[-C--:B-----5:R-:W-:Y:S01]  /*4500*/  FMUL.FTZ R4, R144, R3.reuse ;  /* 0x0000000390047220 */ /* 0x0a0fe20000410000 */
[----:B------:R-:W-:-:S04]  /*4510*/  FMUL.FTZ R3, R132, R3 ;  /* 0x0000000384037220 */ /* 0x000fc80000410000 */
[----:B------:R-:W-:Y:S02]  /*4520*/  FSEL R193, R4, RZ, P2 ;  /* 0x000000ff04c17208 */ /* 0x000fe40001000000 */
[----:B------:R-:W-:-:S03]  /*4530*/  SEL R80, R3, RZ, P2 ;  /* 0x000000ff03507207 */ /* 0x000fc60001000000 */
[----:B------:R-:W-:-:S07]  /*4540*/  FADD.FTZ R44, R44, R193 ;  /* 0x000000c12c2c7221 */ /* 0x000fce0000010000 */
.L_x_14202:
[----:B------:R-:W-:Y:S05]  /*4550*/  @!P1 BRA `(.L_x_14203) ;  /* 0x0000000000209947 */ /* 0x000fea0003800000 */
        /* <DEDUP_REMOVED lines=8> */
.L_x_14203:
        /* <DEDUP_REMOVED lines=9> */
.L_x_14204:
[----:B------:R-:W-:Y:S05]  /*4670*/  @!P1 BRA `(.L_x_14205) ;  /* 0x0000000c00009947 */ /* 0x000fea0003800000 */
[----:B------:R-:W-:Y:S01]  /*4680*/  FMUL.FTZ R3, R79, UR25 ;  /* 0x000000194f037c20 */ /* 0x000fe20008410000 */
[----:B------:R-:W-:-:S03]  /*4690*/  ISETP.GE.U32.AND P2, PT, R5, 0x1000000, PT ;  /* 0x010000000500780c */ /* 0x000fc60003f46070 */
[----:B------:R-:W-:-:S04]  /*46a0*/  FMUL.FTZ R4, R3, UR24 ;  /* 0x0000001803047c20 */ /* 0x000fc80008410000 */
[-C--:B-----5:R-:W-:Y:S01]  /*46b0*/  FMUL.FTZ R3, R147, R4.reuse ;  /* 0x0000000493037220 */ /* 0x0a0fe20000410000 */
[----:B------:R-:W-:-:S04]  /*46c0*/  FMUL.FTZ R4, R135, R4 ;  /* 0x0000000487047220 */ /* 0x000fc80000410000 */
[----:B------:R-:W-:Y:S02]  /*46d0*/  FSEL R192, R3, RZ, P2 ;  /* 0x000000ff03c07208 */ /* 0x000fe40001000000 */
[----:B------:R-:W-:-:S03]  /*46e0*/  SEL R83, R4, RZ, P2 ;  /* 0x000000ff04537207 */ /* 0x000fc60001000000 */
[----:B------:R-:W-:Y:S01]  /*46f0*/  FADD.FTZ R47, R47, R192 ;  /* 0x000000c02f2f7221 */ /* 0x000fe20000010000 */
[----:B------:R-:W-:Y:S06]  /*4700*/  BRA `(.L_x_14205) ;  /* 0x0000000800dc7947 */ /* 0x000fec0003800000 */
.L_x_14201:
[----:B------:R-:W-:Y:S05]  /*4710*/  @!P1 BRA `(.L_x_14206) ;  /* 0x0000000000349947 */ /* 0x000fea0003800000 */
[----:B------:R-:W-:-:S13]  /*4720*/  PLOP3.LUT P2, PT, PT, PT, UP2, 0x80, 0x8 ;  /* 0x000000000008781c */ /* 0x000fda0003f4f028 */
[----:B------:R-:W-:-:S04]  /*4730*/  @P2 FFMA.FTZ R3, R224, UR9, R195 ;  /* 0x00000009e0032c23 */ /* 0x000fc800080100c3 */
[----:B-1----:R-:W-:Y:S01]  /*4740*/  @P2 FADD.FTZ R193, R196, -R3 ;  /* 0x80000003c4c12221 */ /* 0x002fe20000010000 */
[----:B------:R-:W-:-:S03]  /*4750*/  MOV R3, R24 ;  /* 0x0000001800037202 */ /* 0x000fc60000000f00 */
[----:B------:R-:W-:Y:S01]  /*4760*/  @P2 FFMA.FTZ R3, R193, UR26, R24 ;  /* 0x0000001ac1032c23 */ /* 0x000fe20008010018 */
[----:B------:R-:W-:-:S03]  /*4770*/  LOP3.LUT P2, RZ, R5, 0xff, RZ, 0xc0, !PT ;  /* 0x000000ff05ff7812 */ /* 0x000fc6000784c0ff */
[----:B------:R-:W-:-:S04]  /*4780*/  FMUL.FTZ R3, R3, UR25 ;  /* 0x0000001903037c20 */ /* 0x000fc80008410000 */
[----:B------:R-:W-:-:S04]  /*4790*/  FMUL.FTZ R3, R3, UR24 ;  /* 0x0000001803037c20 */ /* 0x000fc80008410000 */
[-C--:B-----5:R-:W-:Y:S01]  /*47a0*/  FMUL.FTZ R4, R144, R3.reuse ;  /* 0x0000000390047220 */ /* 0x0a0fe20000410000 */
[----:B------:R-:W-:-:S04]  /*47b0*/  FMUL.FTZ R3, R132, R3 ;  /* 0x0000000384037220 */ /* 0x000fc80000410000 */
[----:B------:R-:W-:Y:S02]  /*47c0*/  FSEL R193, R4, RZ, P2 ;  /* 0x000000ff04c17208 */ /* 0x000fe40001000000 */
[----:B------:R-:W-:-:S03]  /*47d0*/  SEL R80, R3, RZ, P2 ;  /* 0x000000ff03507207 */ /* 0x000fc60001000000 */
[----:B------:R-:W-:-:S07]  /*47e0*/  FADD.FTZ R44, R44, R193 ;  /* 0x000000c12c2c7221 */ /* 0x000fce0000010000 */
.L_x_14206:
[----:B------:R-:W-:Y:S05]  /*47f0*/  @!P1 BRA `(.L_x_14207) ;  /* 0x0000000000349947 */ /* 0x000fea0003800000 */
[----:B------:R-:W-:Y:S02]  /*4800*/  PLOP3.LUT P2, PT, PT, PT, UP2, 0x80, 0x8 ;  /* 0x000000000008781c */ /* 0x000fe40003f4f028 */
[----:B------:R-:W-:-:S11]  /*4810*/  MOV R3, R25 ;  /* 0x0000001900037202 */ /* 0x000fd60000000f00 */
[----:B------:R-:W-:-:S04]  /*4820*/  @P2 FFMA.FTZ R4, R225, UR9, R195 ;  /* 0x00000009e1042c23 */ /* 0x000fc800080100c3 */
[----:B------:R-:W-:-:S04]  /*4830*/  @P2 FADD.FTZ R4, R197, -R4 ;  /* 0x80000004c5042221 */ /* 0x000fc80000010000 */
[----:B------:R-:W-:Y:S01]  /*4840*/  @P2 FFMA.FTZ R3, R4, UR26, R25 ;  /* 0x0000001a04032c23 */ /* 0x000fe20008010019 */
[----:B------:R-:W-:-:S03]  /*4850*/  LOP3.LUT P2, RZ, R5, 0xff00, RZ, 0xc0, !PT ;  /* 0x0000ff0005ff7812 */ /* 0x000fc6000784c0ff */
[----:B------:R-:W-:-:S04]  /*4860*/  FMUL.FTZ R3, R3, UR25 ;  /* 0x0000001903037c20 */ /* 0x000fc80008410000 */
[----:B------:R-:W-:-:S04]  /*4870*/  FMUL.FTZ R4, R3, UR24 ;  /* 0x0000001803047c20 */ /* 0x000fc80008410000 */
[-C--:B-----5:R-:W-:Y:S01]  /*4880*/  FMUL.FTZ R3, R145, R4.reuse ;  /* 0x0000000491037220 */ /* 0x0a0fe20000410000 */
[----:B------:R-:W-:-:S04]  /*4890*/  FMUL.FTZ R4, R133, R4 ;  /* 0x0000000485047220 */ /* 0x000fc80000410000 */
[----:B-1----:R-:W-:Y:S02]  /*48a0*/  FSEL R192, R3, RZ, P2 ;  /* 0x000000ff03c07208 */ /* 0x002fe40001000000 */
[----:B------:R-:W-:-:S03]  /*48b0*/  SEL R81, R4, RZ, P2 ;  /* 0x000000ff04517207 */ /* 0x000fc60001000000 */
[----:B------:R-:W-:-:S07]  /*48c0*/  FADD.FTZ R45, R45, R192 ;  /* 0x000000c02d2d7221 */ /* 0x000fce0000010000 */
.L_x_14207:
        /* <DEDUP_REMOVED lines=14> */
.L_x_14208:
[----:B------:R-:W-:Y:S05]  /*49b0*/  @!P1 BRA `(.L_x_14205) ;  /* 0x0000000800309947 */ /* 0x000fea0003800000 */
[----:B------:R-:W-:Y:S02]  /*49c0*/  PLOP3.LUT P2, PT, PT, PT, UP2, 0x80, 0x8 ;  /* 0x000000000008781c */ /* 0x000fe40003f4f028 */
[----:B------:R-:W-:-:S11]  /*49d0*/  MOV R3, R27 ;  /* 0x0000001b00037202 */ /* 0x000fd60000000f00 */
[----:B------:R-:W-:-:S04]  /*49e0*/  @P2 FFMA.FTZ R4, R227, UR9, R195 ;  /* 0x00000009e3042c23 */ /* 0x000fc800080100c3 */
[----:B------:R-:W-:-:S04]  /*49f0*/  @P2 FADD.FTZ R4, R199, -R4 ;  /* 0x80000004c7042221 */ /* 0x000fc80000010000 */
[----:B------:R-:W-:Y:S01]  /*4a00*/  @P2 FFMA.FTZ R3, R4, UR26, R27 ;  /* 0x0000001a04032c23 */ /* 0x000fe2000801001b */
[----:B------:R-:W-:-:S03]  /*4a10*/  ISETP.GE.U32.AND P2, PT, R5, 0x1000000, PT ;  /* 0x010000000500780c */ /* 0x000fc60003f46070 */
[----:B------:R-:W-:-:S04]  /*4a20*/  FMUL.FTZ R3, R3, UR25 ;  /* 0x0000001903037c20 */ /* 0x000fc80008410000 */
[----:B------:R-:W-:-:S04]  /*4a30*/  FMUL.FTZ R4, R3, UR24 ;  /* 0x0000001803047c20 */ /* 0x000fc80008410000 */
[-C--:B-----5:R-:W-:Y:S01]  /*4a40*/  FMUL.FTZ R3, R147, R4.reuse ;  /* 0x0000000493037220 */ /* 0x0a0fe20000410000 */
[----:B------:R-:W-:-:S04]  /*4a50*/  FMUL.FTZ R4, R135, R4 ;  /* 0x0000000487047220 */ /* 0x000fc80000410000 */
[----:B-1----:R-:W-:Y:S02]  /*4a60*/  FSEL R192, R3, RZ, P2 ;  /* 0x000000ff03c07208 */ /* 0x002fe40001000000 */
[----:B------:R-:W-:-:S03]  /*4a70*/  SEL R83, R4, RZ, P2 ;  /* 0x000000ff04537207 */ /* 0x000fc60001000000 */
[----:B------:R-:W-:Y:S01]  /*4a80*/  FADD.FTZ R47, R47, R192 ;  /* 0x000000c02f2f7221 */ /* 0x000fe20000010000 */
[----:B------:R-:W-:Y:S06]  /*4a90*/  BRA `(.L_x_14205) ;  /* 0x0000000400f87947 */ /* 0x000fec0003800000 */
.L_x_14200:
[----:B------:R-:W-:Y:S05]  /*4aa0*/  @!P0 BRA `(.L_x_14209) ;  /* 0x0000000400148947 */ /* 0x000fea0003800000 */
[--C-:B------:R-:W-:Y:S01]  /*4ab0*/  FFMA.FTZ R3, R226, UR9, R195.reuse ;  /* 0x00000009e2037c23 */ /* 0x100fe200080100c3 */
[--C-:B------:R-:W-:Y:S01]  /*4ac0*/  FFMA.FTZ R4, R225, UR9, R195.reuse ;  /* 0x00000009e1047c23 */ /* 0x100fe200080100c3 */
        /* <DEDUP_REMOVED lines=29> */
.L_x_14210:
[----:B------:R-:W-:Y:S05]  /*4ca0*/  @!P1 BRA `(.L_x_14211) ;  /* 0x0000000000349947 */ /* 0x000fea0003800000 */
        /* <DEDUP_REMOVED lines=13> */
.L_x_14211:
        /* <DEDUP_REMOVED lines=14> */
.L_x_14212:
        /* <DEDUP_REMOVED lines=10> */
.L_x_14209:
        /* <DEDUP_REMOVED lines=14> */
.L_x_14213:
        /* <DEDUP_REMOVED lines=14> */
.L_x_14214:
        /* <DEDUP_REMOVED lines=14> */
.L_x_14215:
[----:B------:R-:W-:Y:S05]  /*51a0*/  @!P1 BRA `(.L_x_14205) ;  /* 0x0000000000349947 */ /* 0x000fea0003800000 */
[----:B------:R-:W-:Y:S01]  /*51b0*/  FFMA.FTZ R4, R227, UR9, R195 ;  /* 0x00000009e3047c23 */ /* 0x000fe200080100c3 */
[----:B------:R-:W-:-:S03]  /*51c0*/  ISETP.LT.AND P2, PT, RZ, UR27, PT ;  /* 0x0000001bff007c0c */ /* 0x000fc6000bf41270 */
[----:B------:R-:W-:-:S04]  /*51d0*/  FADD.FTZ R4, R199, -R4 ;  /* 0x80000004c7047221 */ /* 0x000fc80000010000 */
[----:B------:R-:W-:-:S05]  /*51e0*/  FMUL.FTZ R3, R4, UR26 ;  /* 0x0000001a04037c20 */ /* 0x000fca0008410000 */
[----:B------:R-:W-:Y:S02]  /*51f0*/  FSEL R3, R3, RZ, P2 ;  /* 0x000000ff03037208 */ /* 0x000fe40001000000 */
[----:B------:R-:W-:-:S03]  /*5200*/  ISETP.GE.U32.AND P2, PT, R5, 0x1000000, PT ;  /* 0x010000000500780c */ /* 0x000fc60003f46070 */
[----:B------:R-:W-:-:S04]  /*5210*/  FMUL.FTZ R3, R3, UR25 ;  /* 0x0000001903037c20 */ /* 0x000fc80008410000 */
[----:B------:R-:W-:-:S04]  /*5220*/  FMUL.FTZ R4, R3, UR24 ;  /* 0x0000001803047c20 */ /* 0x000fc80008410000 */
[-C--:B-----5:R-:W-:Y:S01]  /*5230*/  FMUL.FTZ R3, R147, R4.reuse ;  /* 0x0000000493037220 */ /* 0x0a0fe20000410000 */
[----:B------:R-:W-:-:S04]  /*5240*/  FMUL.FTZ R4, R135, R4 ;  /* 0x0000000487047220 */ /* 0x000fc80000410000 */
[----:B-1----:R-:W-:Y:S02]  /*5250*/  FSEL R192, R3, RZ, P2 ;  /* 0x000000ff03c07208 */ /* 0x002fe40001000000 */
[----:B------:R-:W-:-:S03]  /*5260*/  SEL R83, R4, RZ, P2 ;  /* 0x000000ff04537207 */ /* 0x000fc60001000000 */
[----:B------:R-:W-:-:S07]  /*5270*/  FADD.FTZ R47, R47, R192 ;  /* 0x000000c02f2f7221 */ /* 0x000fce0000010000 */
.L_x_14205:
[----:B-1----:R-:W0:Y:S01]  /*5280*/  @P0 LDC.64 R192, c[0x0][0x478] ;  /* 0x00011e00ffc00b82 */ /* 0x002e220000000a00 */
        /* <DEDUP_REMOVED lines=12> */
.L_x_14216:
[----:B------:R-:W-:Y:S05]  /*5350*/  BRA.U !UP0, `(.L_x_14217) ;  /* 0x0000000508c07547 */ /* 0x000fea000b800000 */
[----:B------:R-:W-:Y:S05]  /*5360*/  @!P0 BRA `(.L_x_14218) ;  /* 0x0000000000d88947 */ /* 0x000fea0003800000 */
[----:B------:R-:W-:Y:S02]  /*5370*/  PLOP3.LUT P2, PT, PT, PT, UP2, 0x80, 0x8 ;  /* 0x000000000008781c */ /* 0x000fe40003f4f028 */
[----:B0-----:R-:W-:Y:S02]  /*5380*/  MOV R77, R21 ;  /* 0x00000015004d7202 */ /* 0x001fe40000000f00 */
[----:B------:R-:W-:Y:S02]  /*5390*/  MOV R78, R22 ;  /* 0x00000016004e7202 */ /* 0x000fe40000000f00 */
[----:B------:R-:W-:Y:S02]  /*53a0*/  MOV R79, R23 ;  /* 0x00000017004f7202 */ /* 0x000fe40000000f00 */
[----:B------:R-:W-:-:S05]  /*53b0*/  MOV R76, R20 ;  /* 0x00000014004c7202 */ /* 0x000fca0000000f00 */
[--C-:B-1----:R-:W-:Y:S01]  /*53c0*/  @P2 FFMA.FTZ R4, R229, UR9, R195.reuse ;  /* 0x00000009e5042c23 */ /* 0x102fe200080100c3 */
        /* <DEDUP_REMOVED lines=20> */
.L_x_14219:
        /* <DEDUP_REMOVED lines=9> */
.L_x_14220:
        /* <DEDUP_REMOVED lines=9> */
.L_x_14221:
        /* <DEDUP_REMOVED lines=10> */
.L_x_14218:
[----:B------:R-:W-:Y:S05]  /*56d0*/  @!P1 BRA `(.L_x_14223) ;  /* 0x0000000000349947 */ /* 0x000fea0003800000 */
[----:B------:R-:W-:-:S13]  /*56e0*/  PLOP3.LUT P2, PT, PT, PT, UP2, 0x80, 0x8 ;  /* 0x000000000008781c */ /* 0x000fda0003f4f028 */
[----:B------:R-:W-:-:S04]  /*56f0*/  @P2 FFMA.FTZ R3, R228, UR9, R195 ;  /* 0x00000009e4032c23 */ /* 0x000fc800080100c3 */
[----:B01----:R-:W-:Y:S01]  /*5700*/  @P2 FADD.FTZ R5, R200, -R3 ;  /* 0x80000003c8052221 */ /* 0x003fe20000010000 */
        /* <DEDUP_REMOVED lines=10> */
.L_x_14223:
[----:B------:R-:W-:Y:S05]  /*57b0*/  @!P1 BRA `(.L_x_14224) ;  /* 0x0000000000349947 */ /* 0x000fea0003800000 */
[----:B------:R-:W-:Y:S02]  /*57c0*/  PLOP3.LUT P2, PT, PT, PT, UP2, 0x80, 0x8 ;  /* 0x000000000008781c */ /* 0x000fe40003f4f028 */
[----:B------:R-:W-:-:S11]  /*57d0*/  MOV R3, R21 ;  /* 0x0000001500037202 */ /* 0x000fd60000000f00 */
[----:B01----:R-:W-:-:S04]  /*57e0*/  @P2 FFMA.FTZ R4, R229, UR9, R195 ;  /* 0x00000009e5042c23 */ /* 0x003fc800080100c3 */
[----:B------:R-:W-:-:S04]  /*57f0*/  @P2 FADD.FTZ R4, R201, -R4 ;  /* 0x80000004c9042221 */ /* 0x000fc80000010000 */
        /* <DEDUP_REMOVED lines=9> */
.L_x_14224:
        /* <DEDUP_REMOVED lines=14> */
.L_x_14225:
[----:B------:R-:W-:Y:S05]  /*5970*/  @!P1 BRA `(.L_x_14222) ;  /* 0x0000000800309947 */ /* 0x000fea0003800000 */
[----:B------:R-:W-:Y:S02]  /*5980*/  PLOP3.LUT P2, PT, PT, PT, UP2, 0x80, 0x8 ;  /* 0x000000000008781c */ /* 0x000fe40003f4f028 */
[----:B------:R-:W-:-:S11]  /*5990*/  MOV R3, R23 ;  /* 0x0000001700037202 */ /* 0x000fd60000000f00 */
[----:B01----:R-:W-:-:S04]  /*59a0*/  @P2 FFMA.FTZ R4, R231, UR9, R195 ;  /* 0x00000009e7042c23 */ /* 0x003fc800080100c3 */
[----:B------:R-:W-:-:S04]  /*59b0*/  @P2 FADD.FTZ R4, R203, -R4 ;  /* 0x80000004cb042221 */ /* 0x000fc80000010000 */
[----:B------:R-:W-:Y:S01]  /*59c0*/  @P2 FFMA.FTZ R3, R4, UR26, R23 ;  /* 0x0000001a04032c23 */ /* 0x000fe20008010017 */
[----:B------:R-:W-:-:S03]  /*59d0*/  ISETP.GE.U32.AND P2, PT, R6, 0x1000000, PT ;  /* 0x010000000600780c */ /* 0x000fc60003f46070 */
[----:B------:R-:W-:-:S04]  /*59e0*/  FMUL.FTZ R3, R3, UR25 ;  /* 0x0000001903037c20 */ /* 0x000fc80008410000 */
[----:B------:R-:W-:-:S04]  /*59f0*/  FMUL.FTZ R4, R3, UR24 ;  /* 0x0000001803047c20 */ /* 0x000fc80008410000 */
[-C--:B-----5:R-:W-:Y:S01]  /*5a00*/  FMUL.FTZ R3, R147, R4.reuse ;  /* 0x0000000493037220 */ /* 0x0a0fe20000410000 */
[----:B------:R-:W-:-:S04]  /*5a10*/  FMUL.FTZ R4, R131, R4 ;  /* 0x0000000483047220 */ /* 0x000fc80000410000 */
[----:B------:R-:W-:Y:S02]  /*5a20*/  FSEL R6, R3, RZ, P2 ;  /* 0x000000ff03067208 */ /* 0x000fe40001000000 */
[----:B------:R-:W-:-:S03]  /*5a30*/  SEL R83, R4, RZ, P2 ;  /* 0x000000ff04537207 */ /* 0x000fc60001000000 */
[----:B------:R-:W-:Y:S01]  /*5a40*/  FADD.FTZ R51, R51, R6 ;  /* 0x0000000633337221 */ /* 0x000fe20000010000 */
[----:B------:R-:W-:Y:S06]  /*5a50*/  BRA `(.L_x_14222) ;  /* 0x0000000400f87947 */ /* 0x000fec0003800000 */
.L_x_14217:
        /* <DEDUP_REMOVED lines=32> */
.L_x_14227:
        /* <DEDUP_REMOVED lines=14> */
.L_x_14228:
        /* <DEDUP_REMOVED lines=14> */
.L_x_14229:
        /* <DEDUP_REMOVED lines=10> */
.L_x_14226:
        /* <DEDUP_REMOVED lines=9> */
[-C--:B01---5:R-:W-:Y:S01]  /*5f50*/  FMUL.FTZ R4, R144, R3.reuse ;  /* 0x0000000390047220 */ /* 0x0a3fe20000410000 */
[----:B------:R-:W-:-:S04]  /*5f60*/  FMUL.FTZ R3, R128, R3 ;  /* 0x0000000380037220 */ /* 0x000fc80000410000 */
[----:B------:R-:W-:Y:S02]  /*5f70*/  FSEL R5, R4, RZ, P2 ;  /* 0x000000ff04057208 */ /* 0x000fe40001000000 */
[----:B------:R-:W-:-:S03]  /*5f80*/  SEL R80, R3, RZ, P2 ;  /* 0x000000ff03507207 */ /* 0x000fc60001000000 */
[----:B------:R-:W-:-:S07]  /*5f90*/  FADD.FTZ R48, R48, R5 ;  /* 0x0000000530307221 */ /* 0x000fce0000010000 */
.L_x_14230:
[----:B------:R-:W-:Y:S05]  /*5fa0*/  @!P1 BRA `(.L_x_14231) ;  /* 0x0000000000349947 */ /* 0x000fea0003800000 */
[----:B01----:R-:W-:Y:S01]  /*5fb0*/  FFMA.FTZ R4, R229, UR9, R195 ;  /* 0x00000009e5047c23 */ /* 0x003fe200080100c3 */
        /* <DEDUP_REMOVED lines=12> */
.L_x_14231:
        /* <DEDUP_REMOVED lines=14> */
.L_x_14232:
[----:B------:R-:W-:Y:S05]  /*6160*/  @!P1 BRA `(.L_x_14222) ;  /* 0x0000000000349947 */ /* 0x000fea0003800000 */
[----:B01----:R-:W-:Y:S01]  /*6170*/  FFMA.FTZ R4, R231, UR9, R195 ;  /* 0x00000009e7047c23 */ /* 0x003fe200080100c3 */
        /* <DEDUP_REMOVED lines=9> */
[----:B------:R-:W-:Y:S02]  /*6210*/  FSEL R6, R3, RZ, P2 ;  /* 0x000000ff03067208 */ /* 0x000fe40001000000 */
[----:B------:R-:W-:-:S03]  /*6220*/  SEL R83, R4, RZ, P2 ;  /* 0x000000ff04537207 */ /* 0x000fc60001000000 */
[----:B------:R-:W-:-:S07]  /*6230*/  FADD.FTZ R51, R51, R6 ;  /* 0x0000000633337221 */ /* 0x000fce0000010000 */
.L_x_14222:
        /* <DEDUP_REMOVED lines=13> */
.L_x_14233:
        /* <DEDUP_REMOVED lines=28> */
.L_x_14236:
        /* <DEDUP_REMOVED lines=9> */
.L_x_14237:
        /* <DEDUP_REMOVED lines=9> */
.L_x_14238:
        /* <DEDUP_REMOVED lines=10> */
.L_x_14235:
        /* <DEDUP_REMOVED lines=14> */
.L_x_14240:
        /* <DEDUP_REMOVED lines=14> */
.L_x_14241:
        /* <DEDUP_REMOVED lines=14> */
.L_x_14242:
        /* <DEDUP_REMOVED lines=15> */
.L_x_14234:
[----:B------:R-:W-:Y:S05]  /*6a20*/  @!P0 BRA `(.L_x_14243) ;  /* 0x0000000400148947 */ /* 0x000fea0003800000 */
        /* <DEDUP_REMOVED lines=31> */
.L_x_14244:
        /* <DEDUP_REMOVED lines=14> */
.L_x_14245:
        /* <DEDUP_REMOVED lines=14> */
.L_x_14246:
        /* <DEDUP_REMOVED lines=10> */
.L_x_14243:
        /* <DEDUP_REMOVED lines=14> */
.L_x_14247:
        /* <DEDUP_REMOVED lines=14> */
.L_x_14248:
        /* <DEDUP_REMOVED lines=14> */
.L_x_14249:
        /* <DEDUP_REMOVED lines=14> */
.L_x_14239:
        /* <DEDUP_REMOVED lines=13> */
.L_x_14250:
[----:B------:R-:W-:Y:S05]  /*72d0*/  BRA.U !UP0, `(.L_x_14251) ;  /* 0x0000000508c07547 */ /* 0x000fea000b800000 */
[----:B------:R-:W-:Y:S05]  /*72e0*/  @!P0 BRA `(.L_x_14252) ;  /* 0x0000000000d88947 */ /* 0x000fea0003800000 */
[----:B------:R-:W-:Y:S02]  /*72f0*/  PLOP3.LUT P2, PT, PT, PT, UP2, 0x80, 0x8 ;  /* 0x000000000008781c */ /* 0x000fe40003f4f028 */
[----:B-1----:R-:W-:Y:S02]  /*7300*/  MOV R77, R13 ;  /* 0x0000000d004d7202 */ /* 0x002fe40000000f00 */
[----:B------:R-:W-:Y:S02]  /*7310*/  MOV R78, R14 ;  /* 0x0000000e004e7202 */ /* 0x000fe40000000f00 */
[----:B------:R-:W-:Y:S02]  /*7320*/  MOV R79, R15 ;  /* 0x0000000f004f7202 */ /* 0x000fe40000000f00 */
[----:B------:R-:W-:-:S05]  /*7330*/  MOV R76, R12 ;  /* 0x0000000c004c7202 */ /* 0x000fca0000000f00 */
[--C-:B0-----:R-:W-:Y:S01]  /*7340*/  @P2 FFMA.FTZ R4, R237, UR9, R195.reuse ;  /* 0x00000009ed042c23 */ /* 0x101fe200080100c3 */
        /* <DEDUP_REMOVED lines=20> */
.L_x_14253:
        /* <DEDUP_REMOVED lines=9> */
.L_x_14254:
        /* <DEDUP_REMOVED lines=9> */
.L_x_14255:
        /* <DEDUP_REMOVED lines=10> */
.L_x_14252:
        /* <DEDUP_REMOVED lines=14> */
.L_x_14257:
        /* <DEDUP_REMOVED lines=14> */
.L_x_14258:
        /* <DEDUP_REMOVED lines=14> */
.L_x_14259:
        /* <DEDUP_REMOVED lines=15> */
.L_x_14251:
[----:B------:R-:W-:Y:S05]  /*79e0*/  @!P0 BRA `(.L_x_14260) ;  /* 0x0000000400148947 */ /* 0x000fea0003800000 */
        /* <DEDUP_REMOVED lines=30> */
.L_x_14261:
        /* <DEDUP_REMOVED lines=14> */
.L_x_14262:
        /* <DEDUP_REMOVED lines=14> */
.L_x_14263:
[----:B------:R-:W-:Y:S01]  /*7d90*/  FSEL R76, R76, RZ, P2 ;  /* 0x000000ff4c4c7208 */ /* 0x000fe20001000000 */
[----:B------:R-:W-:Y:S06]  /*7da0*/  @!P1 BRA `(.L_x_14256) ;  /* 0x0000000400049947 */ /* 0x000fec0003800000 */
        /* <DEDUP_REMOVED lines=9> */
.L_x_14260:
        /* <DEDUP_REMOVED lines=14> */
.L_x_14264:
        /* <DEDUP_REMOVED lines=14> */
.L_x_14265:
        /* <DEDUP_REMOVED lines=14> */
.L_x_14266:
        /* <DEDUP_REMOVED lines=14> */
.L_x_14256:
[----:B-1----:R-:W1:Y:S01]  /*81c0*/  @P0 LDC.64 R6, c[0x0][0x478] ;  /* 0x00011e00ff060b82 */ /* 0x002e620000000a00 */
[----:B------:R-:W-:Y:S02]  /*81d0*/  @P0 IADD3 R3, PT, PT, R194, 0x500, RZ ;  /* 0x00000500c2030810 */ /* 0x000fe40007ffe0ff */
[----:B------:R-:W-:-:S05]  /*81e0*/  @P1 IADD3 R193, PT, PT, R2, 0x500, RZ ;  /* 0x0000050002c11810 */ /* 0x000fca0007ffe0ff */
[----:B0-----:R-:W0:Y:S01]  /*81f0*/  @P1 LDC.64 R4, c[0x0][0x468] ;  /* 0x00011a00ff041b82 */ /* 0x001e220000000a00 */
[----:B-1----:R-:W-:-:S05]  /*8200*/  @P0 IMAD.WIDE.U32 R6, R3, 0x10, R6 ;  /* 0x0000001003060825 */ /* 0x002fca00078e0006 */
[----:B------:R1:W-:Y:S01]  /*8210*/  @P0 STG.E.128 desc[UR20][R6.64], R76 ;  /* 0x0000004c06000986 */ /* 0x0003e2000c101d14 */
[----:B0-----:R-:W-:Y:S01]  /*8220*/  @P1 IMAD.WIDE.U32 R4, R193, 0x10, R4 ;  /* 0x00000010c1041825 */ /* 0x001fe200078e0004 */
[----:B------:R-:W-:-:S04]  /*8230*/  IADD3 R193, PT, PT, R2, 0x600, RZ ;  /* 0x0000060002c17810 */ /* 0x000fc80007ffe0ff */
[----:B------:R1:W-:Y:S01]  /*8240*/  @P1 STG.E.128 desc[UR20][R4.64], R80 ;  /* 0x0000005004001986 */ /* 0x0003e2000c101d14 */
[----:B------:R-:W-:Y:S05]  /*8250*/  @!P1 BRA `(.L_x_14267) ;  /* 0x00000000000c9947 */ /* 0x000fea0003800000 */
[----:B------:R-:W0:Y:S02]  /*8260*/  LDC.64 R2, c[0x0][0x390] ;  /* 0x0000e400ff027b82 */ /* 0x000e240000000a00 */
[----:B0-----:R-:W-:-:S05]  /*8270*/  IMAD.WIDE.U32 R2, R193, 0x10, R2 ;  /* 0x00000010c1027825 */ /* 0x001fca00078e0002 */
[----:B-----5:R0:W5:Y:S02]  /*8280*/  LDG.E.128 R144, desc[UR20][R2.64] ;  /* 0x0000001402907981 */ /* 0x020164000c1e1d00 */
.L_x_14267:
        /* <DEDUP_REMOVED lines=12> */
[--C-:B------:R-:W-:Y:S01]  /*8350*/  @P2 FFMA.FTZ R2, R247, UR9, R195.reuse ;  /* 0x00000009f7022c23 */ /* 0x100fe200080100c3 */
[----:B------:R-:W-:Y:S01]  /*8360*/  @P2 FFMA.FTZ R195, R240, UR9, R195 ;  /* 0x00000009f0c32c23 */ /* 0x000fe200080100c3 */
[----:B------:R-:W-:Y:S02]  /*8370*/  @P2 FFMA.FTZ R78, R3, UR26, R10 ;  /* 0x0000001a034e2c23 */ /* 0x000fe4000801000a */
        /* <DEDUP_REMOVED lines=13> */
.L_x_14270:
        /* <DEDUP_REMOVED lines=9> */
.L_x_14271:
        /* <DEDUP_REMOVED lines=9> */
.L_x_14272:
        /* <DEDUP_REMOVED lines=10> */
.L_x_14269:
[----:B------:R-:W-:Y:S05]  /*8610*/  @!P1 BRA `(.L_x_14274) ;  /* 0x0000000000349947 */ /* 0x000fea0003800000 */
[----:B------:R-:W-:Y:S02]  /*8620*/  PLOP3.LUT P2, PT, PT, PT, UP2, 0x80, 0x8 ;  /* 0x000000000008781c */ /* 0x000fe40003f4f028 */
[----:B0-----:R-:W-:-:S11]  /*8630*/  MOV R2, R8 ;  /* 0x0000000800027202 */ /* 0x001fd60000000f00 */
        /* <DEDUP_REMOVED lines=11> */
.L_x_14274:
[----:B------:R-:W-:Y:S05]  /*86f0*/  @!P1 BRA `(.L_x_14275) ;  /* 0x0000000000349947 */ /* 0x000fea0003800000 */
[----:B------:R-:W-:-:S13]  /*8700*/  PLOP3.LUT P2, PT, PT, PT, UP2, 0x80, 0x8 ;  /* 0x000000000008781c */ /* 0x000fda0003f4f028 */
[----:B0-----:R-:W-:-:S04]  /*8710*/  @P2 FFMA.FTZ R2, R246, UR9, R195 ;  /* 0x00000009f6022c23 */ /* 0x001fc800080100c3 */
        /* <DEDUP_REMOVED lines=11> */
.L_x_14275:
        /* <DEDUP_REMOVED lines=14> */
.L_x_14276:
[----:B------:R-:W-:Y:S05]  /*88b0*/  @!P1 BRA `(.L_x_14273) ;  /* 0x0000000800309947 */ /* 0x000fea0003800000 */
[----:B------:R-:W-:-:S13]  /*88c0*/  PLOP3.LUT P2, PT, PT, PT, UP2, 0x80, 0x8 ;  /* 0x000000000008781c */ /* 0x000fda0003f4f028 */
[----:B0-----:R-:W-:-:S04]  /*88d0*/  @P2 FFMA.FTZ R2, R247, UR9, R195 ;  /* 0x00000009f7022c23 */ /* 0x001fc800080100c3 */
[----:B-1----:R-:W-:Y:S01]  /*88e0*/  @P2 FADD.FTZ R4, R215, -R2 ;  /* 0x80000002d7042221 */ /* 0x002fe20000010000 */
[----:B------:R-:W-:-:S03]  /*88f0*/  MOV R2, R11 ;  /* 0x0000000b00027202 */ /* 0x000fc60000000f00 */
        /* <DEDUP_REMOVED lines=10> */
.L_x_14268:
[----:B------:R-:W-:Y:S05]  /*89a0*/  @!P0 BRA `(.L_x_14277) ;  /* 0x0000000400148947 */ /* 0x000fea0003800000 */
[----:B------:R-:W-:Y:S01]  /*89b0*/  ISETP.LT.AND P2, PT, RZ, UR27, PT ;  /* 0x0000001bff007c0c */ /* 0x000fe2000bf41270 */
[----:B------:R-:W-:-:S12]  /*89c0*/  @!P1 BRA `(.L_x_14278) ;  /* 0x0000000000349947 */ /* 0x000fd80003800000 */
        /* <DEDUP_REMOVED lines=13> */
.L_x_14278:
        /* <DEDUP_REMOVED lines=14> */
.L_x_14279:
        /* <DEDUP_REMOVED lines=14> */
.L_x_14280:
[--C-:B-1----:R-:W-:Y:S01]  /*8c60*/  FFMA.FTZ R4, R247, UR9, R195.reuse ;  /* 0x00000009f7047c23 */ /* 0x102fe200080100c3 */
[--C-:B0-----:R-:W-:Y:S01]  /*8c70*/  FFMA.FTZ R3, R242, UR9, R195.reuse ;  /* 0x00000009f2037c23 */ /* 0x101fe200080100c3 */
        /* <DEDUP_REMOVED lines=24> */
.L_x_14277:
        /* <DEDUP_REMOVED lines=14> */
.L_x_14281:
        /* <DEDUP_REMOVED lines=14> */
.L_x_14282:
        /* <DEDUP_REMOVED lines=14> */
.L_x_14283:
[----:B------:R-:W-:Y:S05]  /*90a0*/  @!P1 BRA `(.L_x_14273) ;  /* 0x0000000000349947 */ /* 0x000fea0003800000 */
[----:B0-----:R-:W-:Y:S01]  /*90b0*/  FFMA.FTZ R2, R247, UR9, R195 ;  /* 0x00000009f7027c23 */ /* 0x001fe200080100c3 */
        /* <DEDUP_REMOVED lines=12> */
.L_x_14273:
[----:B-1----:R-:W1:Y:S01]  /*9180*/  @P0 LDC.64 R4, c[0x0][0x478] ;  /* 0x00011e00ff040b82 */ /* 0x002e620000000a00 */
[----:B------:R-:W-:Y:S01]  /*9190*/  @P0 IADD3 R7, PT, PT, R194, 0x600, RZ ;  /* 0x00000600c2070810 */ /* 0x000fe20007ffe0ff */
[----:B------:R-:W-:Y:S02]  /*91a0*/  UIADD3 UR8, UPT, UPT, UR8, UR22, URZ ;  /* 0x0000001608087290 */ /* 0x000fe4000fffe0ff */
[----:B------:R-:W-:Y:S02]  /*91b0*/  UPLOP3.LUT UP1, UPT, UPT, UPT, UP1, 0x40, 0x4 ;  /* 0x000000000004789c */ /* 0x000fe40003f2e810 */
[----:B------:R-:W-:Y:S02]  /*91c0*/  UISETP.GE.AND UP0, UPT, UR8, UR23, UPT ;  /* 0x000000170800728c */ /* 0x000fe4000bf06270 */
[----:B0-----:R-:W0:Y:S01]  /*91d0*/  @P1 LDC.64 R2, c[0x0][0x468] ;  /* 0x00011a00ff021b82 */ /* 0x001e220000000a00 */
[----:B-1----:R-:W-:-:S05]  /*91e0*/  @P0 IMAD.WIDE.U32 R4, R7, 0x10, R4 ;  /* 0x0000001007040825 */ /* 0x002fca00078e0004 */
[----:B------:R1:W-:Y:S01]  /*91f0*/  @P0 STG.E.128 desc[UR20][R4.64], R76 ;  /* 0x0000004c04000986 */ /* 0x0003e2000c101d14 */
[----:B0-----:R-:W-:-:S05]  /*9200*/  @P1 IMAD.WIDE.U32 R2, R193, 0x10, R2 ;  /* 0x00000010c1021825 */ /* 0x001fca00078e0002 */
[----:B------:R1:W-:Y:S01]  /*9210*/  @P1 STG.E.128 desc[UR20][R2.64], R80 ;  /* 0x0000005002001986 */ /* 0x0003e2000c101d14 */
[----:B------:R-:W-:Y:S05]  /*9220*/  BRA.U !UP0, `(.L_x_14284) ;  /* 0xffffff7108ac7547 */ /* 0x000fea000b83ffff */
.L_x_14159:
[----:B------:R-:W2:Y:S08]  /*9230*/  S2UR UR9, SR_CTAID.X ;  /* 0x00000000000979c3 */ /* 0x000eb00000002500 */
[----:B------:R-:W2:Y:S08]  /*9240*/  LDC R0, c[0x0][0x388] ;  /* 0x0000e200ff007b82 */ /* 0x000eb00000000800 */
[----:B-1----:R-:W1:Y:S08]  /*9250*/  LDC.64 R2, c[0x0][0x440] ;  /* 0x00011000ff027b82 */ /* 0x002e700000000a00 */
[----:B------:R-:W3:Y:S08]  /*9260*/  LDC.64 R4, c[0x0][0x448] ;  /* 0x00011200ff047b82 */ /* 0x000ef00000000a00 */
[----:B------:R-:W4:Y:S01]  /*9270*/  LDC.64 R6, c[0x0][0x460] ;  /* 0x00011800ff067b82 */ /* 0x000f220000000a00 */
[----:B--2---:R-:W-:-:S05]  /*9280*/  IMAD R0, R0, UR9, RZ ;  /* 0x0000000900007c24 */ /* 0x004fca000f8e02ff */
[----:B------:R-:W-:-:S05]  /*9290*/  LEA.HI R249, R0, R249, RZ, 0x1e ;  /* 0x000000f900f97211 */ /* 0x000fca00078ff0ff */
[----:B-1----:R-:W-:-:S04]  /*92a0*/  IMAD.WIDE.U32 R2, R249, 0x10, R2 ;  /* 0x00000010f9027825 */ /* 0x002fc800078e0002 */
        /* <DEDUP_REMOVED lines=24> */
.L_x_14285:
        /* <DEDUP_REMOVED lines=13> */
.L_x_14485:


//--------------------- .nv.shared._ZN10layer_norm13ln_bwd_kernelINS_13Kernel_traitsI13__nv_bfloat16S2_S2_S2_fjLj7168ELj1ELj1ELj8ELj8ENS_18Kernel_traits_baseILj7168ES2_S2_S2_S2_fjLj256EEEEELb0ELb0ELb0ELb0EEEvNS_9BwdParamsE --------------------------
	.section	.nv.shared._ZN10layer_norm13ln_bwd_kernelINS_13Kernel_traitsI13__nv_bfloat16S2_S2_S2_fjLj7168ELj1ELj1ELj8ELj8ENS_18Kernel_traits_baseILj7168ES2_S2_S2_S2_fjLj256EEEEELb0ELb0ELb0ELb0EEEvNS_9BwdParamsE,"aw",@nobits
	.sectionflags	@""
	.align	16
	.zero		1024


//--------------------- .nv.shared.reserved.0     --------------------------
	.section	.nv.shared.reserved.0,"aw",@nobits
	.weak		__nv_reservedSMEM_offset_0_alias
	.size		__nv_reservedSMEM_offset_0_alias, 0, 64
	.other		__nv_reservedSMEM_offset_0_alias,@"STO_CUDA_RESERVED_SHARED STV_DEFAULT"
__nv_reservedSMEM_offset_0_alias:
	.zero		0
	.zero		64


//--------------------- .nv.shared._ZN10layer_norm13ln_bwd_kernelINS_13Kernel_traitsI13__nv_bfloat16S2_S2_S2_fjLj7168ELj1ELj1ELj8ELj8ENS_18Kernel_traits_baseILj7168ES2_S2_S2_S2_fjLj256EEEEELb0ELb0ELb0ELb1EEEvNS_9BwdParamsE --------------------------
	.section	.nv.shared._ZN10layer_norm13ln_bwd_kernelINS_13Kernel_traitsI13__nv_bfloat16S2_S2_S2_fjLj7168ELj1ELj1ELj8ELj8ENS_18Kernel_traits_baseILj7168ES2_S2_S2_S2_fjLj256EEEEELb0ELb0ELb0ELb1EEEvNS_9BwdParamsE,"aw",@nobits
	.sectionflags	@""
	.align	16
	.zero		1024


//--------------------- .nv.shared._ZN10layer_norm13ln_bwd_kernelINS_13Kernel_traitsI13__nv_bfloat16S2_S2_S2_fjLj7168ELj1ELj1ELj8ELj8ENS_18Kernel_traits_baseILj7168ES2_S2_S2_S2_fjLj256EEEEELb0ELb0ELb1ELb0EEEvNS_9BwdParamsE --------------------------
	.section	.nv.shared._ZN10layer_norm13ln_bwd_kernelINS_13Kernel_traitsI13__nv_bfloat16S2_S2_S2_fjLj7168ELj1ELj1ELj8ELj8ENS_18Kernel_traits_baseILj7168ES2_S2_S2_S2_fjLj256EEEEELb0ELb0ELb1ELb0EEEvNS_9BwdParamsE,"aw",@nobits
	.sectionflags	@""
	.align	16
	.zero		1024


//--------------------- .nv.shared._ZN10layer_norm13ln_bwd_kernelINS_13Kernel_traitsI13__nv_bfloat16S2_S2_S2_fjLj7168ELj1ELj1ELj8ELj8ENS_18Kernel_traits_baseILj7168ES2_S2_S2_S2_fjLj256EEEEELb0ELb0ELb1ELb1EEEvNS_9BwdParamsE --------------------------
	.section	.nv.shared._ZN10layer_norm13ln_bwd_kernelINS_13Kernel_traitsI13__nv_bfloat16S2_S2_S2_fjLj7168ELj1ELj1ELj8ELj8ENS_18Kernel_traits_baseILj7168ES2_S2_S2_S2_fjLj256EEEEELb0ELb0ELb1ELb1EEEvNS_9BwdParamsE,"aw",@nobits
	.sectionflags	@""
	.align	16
	.zero		1024


//--------------------- .nv.shared._ZN10layer_norm13ln_bwd_kernelINS_13Kernel_traitsI13__nv_bfloat16S2_S2_S2_fjLj7168ELj1ELj1ELj8ELj8ENS_18Kernel_traits_baseILj7168ES2_S2_S2_S2_fjLj256EEEEELb0ELb1ELb0ELb0EEEvNS_9BwdParamsE --------------------------
	.section	.nv.shared._ZN10layer_norm13ln_bwd_kernelINS_13Kernel_traitsI13__nv_bfloat16S2_S2_S2_fjLj7168ELj1ELj1ELj8ELj8ENS_18Kernel_traits_baseILj7168ES2_S2_S2_S2_fjLj256EEEEELb0ELb1ELb0ELb0EEEvNS_9BwdParamsE,"aw",@nobits
	.sectionflags	@""
	.align	16
	.zero		1024


//--------------------- .nv.shared._ZN10layer_norm13ln_bwd_kernelINS_13Kernel_traitsI13__nv_bfloat16S2_S2_S2_fjLj7168ELj1ELj1ELj8ELj8ENS_18Kernel_traits_baseILj7168ES2_S2_S2_S2_fjLj256EEEEELb0ELb1ELb0ELb1EEEvNS_9BwdParamsE --------------------------
	.section	.nv.shared._ZN10layer_norm13ln_bwd_kernelINS_13Kernel_traitsI13__nv_bfloat16S2_S2_S2_fjLj7168ELj1ELj1ELj8ELj8ENS_18Kernel_traits_baseILj7168ES2_S2_S2_S2_fjLj256EEEEELb0ELb1ELb0ELb1EEEvNS_9BwdParamsE,"aw",@nobits
	.sectionflags	@""
	.align	16
	.zero		1024


//--------------------- .nv.shared._ZN10layer_norm13ln_bwd_kernelINS_13Kernel_traitsI13__nv_bfloat16S2_S2_S2_fjLj7168ELj1ELj1ELj8ELj8ENS_18Kernel_traits_baseILj7168ES2_S2_S2_S2_fjLj256EEEEELb0ELb1ELb1ELb0EEEvNS_9BwdParamsE --------------------------
	.section	.nv.shared._ZN10layer_norm13ln_bwd_kernelINS_13Kernel_traitsI13__nv_bfloat16S2_S2_S2_fjLj7168ELj1ELj1ELj8ELj8ENS_18Kernel_traits_baseILj7168ES2_S2_S2_S2_fjLj256EEEEELb0ELb1ELb1ELb0EEEvNS_9BwdParamsE,"aw",@nobits
	.sectionflags	@""
	.align	16
	.zero		1024


//--------------------- .nv.shared._ZN10layer_norm13ln_bwd_kernelINS_13Kernel_traitsI13__nv_bfloat16S2_S2_S2_fjLj7168ELj1ELj1ELj8ELj8ENS_18Kernel_traits_baseILj7168ES2_S2_S2_S2_fjLj256EEEEELb0ELb1ELb1ELb1EEEvNS_9BwdParamsE --------------------------
	.section	.nv.shared._ZN10layer_norm13ln_bwd_kernelINS_13Kernel_traitsI13__nv_bfloat16S2_S2_S2_fjLj7168ELj1ELj1ELj8ELj8ENS_18Kernel_traits_baseILj7168ES2_S2_S2_S2_fjLj256EEEEELb0ELb1ELb1ELb1EEEvNS_9BwdParamsE,"aw",@nobits
	.sectionflags	@""
	.align	16
	.zero		1024


//--------------------- .nv.shared._ZN10layer_norm13ln_bwd_kernelINS_13Kernel_traitsI13__nv_bfloat16S2_S2_S2_fjLj7168ELj1ELj1ELj8ELj8ENS_18Kernel_traits_baseILj7168ES2_S2_S2_S2_fjLj256EEEEELb1ELb0ELb0ELb0EEEvNS_9BwdParamsE --------------------------
	.section	.nv.shared._ZN10layer_norm13ln_bwd_kernelINS_13Kernel_traitsI13__nv_bfloat16S2_S2_S2_fjLj7168ELj1ELj1ELj8ELj8ENS_18Kernel_traits_baseILj7168ES2_S2_S2_S2_fjLj256EEEEELb1ELb0ELb0ELb0EEEvNS_9BwdParamsE,"aw",@nobits
	.sectionflags	@""
	.align	16
	.zero		1024


//--------------------- .nv.shared._ZN10layer_norm13ln_bwd_kernelINS_13Kernel_traitsI13__nv_bfloat16S2_S2_S2_fjLj7168ELj1ELj1ELj8ELj8ENS_18Kernel_traits_baseILj7168ES2_S2_S2_S2_fjLj256EEEEELb1ELb0ELb0ELb1EEEvNS_9BwdParamsE --------------------------
	.section	.nv.shared._ZN10layer_norm13ln_bwd_kernelINS_13Kernel_traitsI13__nv_bfloat16S2_S2_S2_fjLj7168ELj1ELj1ELj8ELj8ENS_18Kernel_traits_baseILj7168ES2_S2_S2_S2_fjLj256EEEEELb1ELb0ELb0ELb1EEEvNS_9BwdParamsE,"aw",@nobits
	.sectionflags	@""
	.align	16
	.zero		1024


//--------------------- .nv.shared._ZN10layer_norm22ln_bwd_finalize_kernelINS_22Kernel_traits_finalizeILj7168E13__nv_bfloat16S2_S2_S2_fjLb0ELj1024ELj4ENS_18Kernel_traits_baseILj7168ES2_S2_S2_S2_fjLj1024EEEEELb0ELb0EEEvNS_9BwdParamsE --------------------------
	.section	.nv.shared._ZN10layer_norm22ln_bwd_finalize_kernelINS_22Kernel_traits_finalizeILj7168E13__nv_bfloat16S2_S2_S2_fjLb0ELj1024ELj4ENS_18Kernel_traits_baseILj7168ES2_S2_S2_S2_fjLj1024EEEEELb0ELb0EEEvNS_9BwdParamsE,"aw",@nobits
	.sectionflags	@""
	.align	16
.nv.shared._ZN10layer_norm22ln_bwd_finalize_kernelINS_22Kernel_traits_finalizeILj7168E13__nv_bfloat16S2_S2_S2_fjLb0ELj1024ELj4ENS_18Kernel_traits_baseILj7168ES2_S2_S2_S2_fjLj1024EEEEELb0ELb0EEEvNS_9BwdParamsE:
	.zero		9472


//--------------------- .nv.shared._ZN10layer_norm13ln_bwd_kernelINS_13Kernel_traitsI13__nv_bfloat16S2_S2_S2_fjLj7168ELj1ELj1ELj8ELj8ENS_18Kernel_traits_baseILj7168ES2_S2_S2_S2_fjLj256EEEEELb1ELb0ELb1ELb0EEEvNS_9BwdParamsE --------------------------
	.section	.nv.shared._ZN10layer_norm13ln_bwd_kernelINS_13Kernel_traitsI13__nv_bfloat16S2_S2_S2_fjLj7168ELj1ELj1ELj8ELj8ENS_18Kernel_traits_baseILj7168ES2_S2_S2_S2_fjLj256EEEEELb1ELb0ELb1ELb0EEEvNS_9BwdParamsE,"aw",@nobits
	.sectionflags	@""
	.align	16
	.zero		1024


//--------------------- .nv.shared._ZN10layer_norm22ln_bwd_finalize_kernelINS_22Kernel_traits_finalizeILj7168E13__nv_bfloat16S2_S2_S2_fjLb0ELj1024ELj4ENS_18Kernel_traits_baseILj7168ES2_S2_S2_S2_fjLj1024EEEEELb0ELb1EEEvNS_9BwdParamsE --------------------------
	.section	.nv.shared._ZN10layer_norm22ln_bwd_finalize_kernelINS_22Kernel_traits_finalizeILj7168E13__nv_bfloat16S2_S2_S2_fjLb0ELj1024ELj4ENS_18Kernel_traits_baseILj7168ES2_S2_S2_S2_fjLj1024EEEEELb0ELb1EEEvNS_9BwdParamsE,"aw",@nobits
	.sectionflags	@""
	.align	16
.nv.shared._ZN10layer_norm22ln_bwd_finalize_kernelINS_22Kernel_traits_finalizeILj7168E13__nv_bfloat16S2_S2_S2_fjLb0ELj1024ELj4ENS_18Kernel_traits_baseILj7168ES2_S2_S2_S2_fjLj1024EEEEELb0ELb1EEEvNS_9BwdParamsE:
	.zero		9472


//--------------------- .nv.shared._ZN10layer_norm13ln_bwd_kernelINS_13Kernel_traitsI13__nv_bfloat16S2_S2_S2_fjLj7168ELj1ELj1ELj8ELj8ENS_18Kernel_traits_baseILj7168ES2_S2_S2_S2_fjLj256EEEEELb1ELb0ELb1ELb1EEEvNS_9BwdParamsE --------------------------
	.section	.nv.shared._ZN10layer_norm13ln_bwd_kernelINS_13Kernel_traitsI13__nv_bfloat16S2_S2_S2_fjLj7168ELj1ELj1ELj8ELj8ENS_18Kernel_traits_baseILj7168ES2_S2_S2_S2_fjLj256EEEEELb1ELb0ELb1ELb1EEEvNS_9BwdParamsE,"aw",@nobits
	.sectionflags	@""
	.align	16
	.zero		1024


//--------------------- .nv.shared._ZN10layer_norm13ln_bwd_kernelINS_13Kernel_traitsI13__nv_bfloat16S2_S2_S2_fjLj7168ELj1ELj1ELj8ELj8ENS_18Kernel_traits_baseILj7168ES2_S2_S2_S2_fjLj256EEEEELb1ELb1ELb0ELb0EEEvNS_9BwdParamsE --------------------------
	.section	.nv.shared._ZN10layer_norm13ln_bwd_kernelINS_13Kernel_traitsI13__nv_bfloat16S2_S2_S2_fjLj7168ELj1ELj1ELj8ELj8ENS_18Kernel_traits_baseILj7168ES2_S2_S2_S2_fjLj256EEEEELb1ELb1ELb0ELb0EEEvNS_9BwdParamsE,"aw",@nobits
	.sectionflags	@""
	.align	16
	.zero		1024


//--------------------- .nv.shared._ZN10layer_norm13ln_bwd_kernelINS_13Kernel_traitsI13__nv_bfloat16S2_S2_S2_fjLj7168ELj1ELj1ELj8ELj8ENS_18Kernel_traits_baseILj7168ES2_S2_S2_S2_fjLj256EEEEELb1ELb1ELb0ELb1EEEvNS_9BwdParamsE --------------------------
	.section	.nv.shared._ZN10layer_norm13ln_bwd_kernelINS_13Kernel_traitsI13__nv_bfloat16S2_S2_S2_fjLj7168ELj1ELj1ELj8ELj8ENS_18Kernel_traits_baseILj7168ES2_S2_S2_S2_fjLj256EEEEELb1ELb1ELb0ELb1EEEvNS_9BwdParamsE,"aw",@nobits
	.sectionflags	@""
	.align	16
	.zero		1024


//--------------------- .nv.shared._ZN10layer_norm22ln_bwd_finalize_kernelINS_22Kernel_traits_finalizeILj7168E13__nv_bfloat16S2_S2_S2_fjLb1ELj1024ELj4ENS_18Kernel_traits_baseILj7168ES2_S2_S2_S2_fjLj1024EEEEELb1ELb0EEEvNS_9BwdParamsE --------------------------
	.section	.nv.shared._ZN10layer_norm22ln_bwd_finalize_kernelINS_22Kernel_traits_finalizeILj7168E13__nv_bfloat16S2_S2_S2_fjLb1ELj1024ELj4ENS_18Kernel_traits_baseILj7168ES2_S2_S2_S2_fjLj1024EEEEELb1ELb0EEEvNS_9BwdParamsE,"aw",@nobits
	.sectionflags	@""
	.align	16
.nv.shared._ZN10layer_norm22ln_bwd_finalize_kernelINS_22Kernel_traits_finalizeILj7168E13__nv_bfloat16S2_S2_S2_fjLb1ELj1024ELj4ENS_18Kernel_traits_baseILj7168ES2_S2_S2_S2_fjLj1024EEEEELb1ELb0EEEvNS_9BwdParamsE:
	.zero		13696


//--------------------- .nv.shared._ZN10layer_norm13ln_bwd_kernelINS_13Kernel_traitsI13__nv_bfloat16S2_S2_S2_fjLj7168ELj1ELj1ELj8ELj8ENS_18Kernel_traits_baseILj7168ES2_S2_S2_S2_fjLj256EEEEELb1ELb1ELb1ELb0EEEvNS_9BwdParamsE --------------------------
	.section	.nv.shared._ZN10layer_norm13ln_bwd_kernelINS_13Kernel_traitsI13__nv_bfloat16S2_S2_S2_fjLj7168ELj1ELj1ELj8ELj8ENS_18Kernel_traits_baseILj7168ES2_S2_S2_S2_fjLj256EEEEELb1ELb1ELb1ELb0EEEvNS_9BwdParamsE,"aw",@nobits
	.sectionflags	@""
	.align	16
	.zero		1024


//--------------------- .nv.shared._ZN10layer_norm22ln_bwd_finalize_kernelINS_22Kernel_traits_finalizeILj7168E13__nv_bfloat16S2_S2_S2_fjLb1ELj1024ELj4ENS_18Kernel_traits_baseILj7168ES2_S2_S2_S2_fjLj1024EEEEELb1ELb1EEEvNS_9BwdParamsE --------------------------
	.section	.nv.shared._ZN10layer_norm22ln_bwd_finalize_kernelINS_22Kernel_traits_finalizeILj7168E13__nv_bfloat16S2_S2_S2_fjLb1ELj1024ELj4ENS_18Kernel_traits_baseILj7168ES2_S2_S2_S2_fjLj1024EEEEELb1ELb1EEEvNS_9BwdParamsE,"aw",@nobits
	.sectionflags	@""
	.align	16
.nv.shared._ZN10layer_norm22ln_bwd_finalize_kernelINS_22Kernel_traits_finalizeILj7168E13__nv_bfloat16S2_S2_S2_fjLb1ELj1024ELj4ENS_18Kernel_traits_baseILj7168ES2_S2_S2_S2_fjLj1024EEEEELb1ELb1EEEvNS_9BwdParamsE:
	.zero		13696


//--------------------- .nv.shared._ZN10layer_norm13ln_bwd_kernelINS_13Kernel_traitsI13__nv_bfloat16S2_S2_S2_fjLj7168ELj1ELj1ELj8ELj8ENS_18Kernel_traits_baseILj7168ES2_S2_S2_S2_fjLj256EEEEELb1ELb1ELb1ELb1EEEvNS_9BwdParamsE --------------------------
	.section	.nv.shared._ZN10layer_norm13ln_bwd_kernelINS_13Kernel_traitsI13__nv_bfloat16S2_S2_S2_fjLj7168ELj1ELj1ELj8ELj8ENS_18Kernel_traits_baseILj7168ES2_S2_S2_S2_fjLj256EEEEELb1ELb1ELb1ELb1EEEvNS_9BwdParamsE,"aw",@nobits
	.sectionflags	@""
	.align	16
	.zero		1024


//--------------------- .nv.shared._ZN10layer_norm13ln_bwd_kernelINS_13Kernel_traitsI6__halfS2_S2_S2_fjLj7168ELj1ELj1ELj8ELj8ENS_18Kernel_traits_baseILj7168ES2_S2_S2_S2_fjLj256EEEEELb0ELb0ELb0ELb0EEEvNS_9BwdParamsE --------------------------
	.section	.nv.shared._ZN10layer_norm13ln_bwd_kernelINS_13Kernel_traitsI6__halfS2_S2_S2_fjLj7168ELj1ELj1ELj8ELj8ENS_18Kernel_traits_baseILj7168ES2_S2_S2_S2_fjLj256EEEEELb0ELb0ELb0ELb0EEEvNS_9BwdParamsE,"aw",@nobits
	.sectionflags	@""
	.align	16
	.zero		1024


//--------------------- .nv.shared._ZN10layer_norm13ln_bwd_kernelINS_13Kernel_traitsI6__halfS2_S2_S2_fjLj7168ELj1ELj1ELj8ELj8ENS_18Kernel_traits_baseILj7168ES2_S2_S2_S2_fjLj256EEEEELb0ELb0ELb0ELb1EEEvNS_9BwdParamsE --------------------------
	.section	.nv.shared._ZN10layer_norm13ln_bwd_kernelINS_13Kernel_traitsI6__halfS2_S2_S2_fjLj7168ELj1ELj1ELj8ELj8ENS_18Kernel_traits_baseILj7168ES2_S2_S2_S2_fjLj256EEEEELb0ELb0ELb0ELb1EEEvNS_9BwdParamsE,"aw",@nobits
	.sectionflags	@""
	.align	16
	.zero		1024


//--------------------- .nv.shared._ZN10layer_norm13ln_bwd_kernelINS_13Kernel_traitsI6__halfS2_S2_S2_fjLj7168ELj1ELj1ELj8ELj8ENS_18Kernel_traits_baseILj7168ES2_S2_S2_S2_fjLj256EEEEELb0ELb0ELb1ELb0EEEvNS_9BwdParamsE --------------------------
	.section	.nv.shared._ZN10layer_norm13ln_bwd_kernelINS_13Kernel_traitsI6__halfS2_S2_S2_fjLj7168ELj1ELj1ELj8ELj8ENS_18Kernel_traits_baseILj7168ES2_S2_S2_S2_fjLj256EEEEELb0ELb0ELb1ELb0EEEvNS_9BwdParamsE,"aw",@nobits
	.sectionflags	@""
	.align	16
	.zero		1024


//--------------------- .nv.shared._ZN10layer_norm13ln_bwd_kernelINS_13Kernel_traitsI6__halfS2_S2_S2_fjLj7168ELj1ELj1ELj8ELj8ENS_18Kernel_traits_baseILj7168ES2_S2_S2_S2_fjLj256EEEEELb0ELb0ELb1ELb1EEEvNS_9BwdParamsE --------------------------
	.section	.nv.shared._ZN10layer_norm13ln_bwd_kernelINS_13Kernel_traitsI6__halfS2_S2_S2_fjLj7168ELj1ELj1ELj8ELj8ENS_18Kernel_traits_baseILj7168ES2_S2_S2_S2_fjLj256EEEEELb0ELb0ELb1ELb1EEEvNS_9BwdParamsE,"aw",@nobits
	.sectionflags	@""
	.align	16
	.zero		1024


//--------------------- .nv.shared._ZN10layer_norm13ln_bwd_kernelINS_13Kernel_traitsI6__halfS2_S2_S2_fjLj7168ELj1ELj1ELj8ELj8ENS_18Kernel_traits_baseILj7168ES2_S2_S2_S2_fjLj256EEEEELb0ELb1ELb0ELb0EEEvNS_9BwdParamsE --------------------------
	.section	.nv.shared._ZN10layer_norm13ln_bwd_kernelINS_13Kernel_traitsI6__halfS2_S2_S2_fjLj7168ELj1ELj1ELj8ELj8ENS_18Kernel_traits_baseILj7168ES2_S2_S2_S2_fjLj256EEEEELb0ELb1ELb0ELb0EEEvNS_9BwdParamsE,"aw",@nobits
	.sectionflags	@""
	.align	16
	.zero		1024


//--------------------- .nv.shared._ZN10layer_norm13ln_bwd_kernelINS_13Kernel_traitsI6__halfS2_S2_S2_fjLj7168ELj1ELj1ELj8ELj8ENS_18Kernel_traits_baseILj7168ES2_S2_S2_S2_fjLj256EEEEELb0ELb1ELb0ELb1EEEvNS_9BwdParamsE --------------------------
	.section	.nv.shared._ZN10layer_norm13ln_bwd_kernelINS_13Kernel_traitsI6__halfS2_S2_S2_fjLj7168ELj1ELj1ELj8ELj8ENS_18Kernel_traits_baseILj7168ES2_S2_S2_S2_fjLj256EEEEELb0ELb1ELb0ELb1EEEvNS_9BwdParamsE,"aw",@nobits
	.sectionflags	@""
	.align	16
	.zero		1024


//--------------------- .nv.shared._ZN10layer_norm13ln_bwd_kernelINS_13Kernel_traitsI6__halfS2_S2_S2_fjLj7168ELj1ELj1ELj8ELj8ENS_18Kernel_traits_baseILj7168ES2_S2_S2_S2_fjLj256EEEEELb0ELb1ELb1ELb0EEEvNS_9BwdParamsE --------------------------
	.section	.nv.shared._ZN10layer_norm13ln_bwd_kernelINS_13Kernel_traitsI6__halfS2_S2_S2_fjLj7168ELj1ELj1ELj8ELj8ENS_18Kernel_traits_baseILj7168ES2_S2_S2_S2_fjLj256EEEEELb0ELb1ELb1ELb0EEEvNS_9BwdParamsE,"aw",@nobits
	.sectionflags	@""
	.align	16
	.zero		1024


//--------------------- .nv.shared._ZN10layer_norm13ln_bwd_kernelINS_13Kernel_traitsI6__halfS2_S2_S2_fjLj7168ELj1ELj1ELj8ELj8ENS_18Kernel_traits_baseILj7168ES2_S2_S2_S2_fjLj256EEEEELb0ELb1ELb1ELb1EEEvNS_9BwdParamsE --------------------------
	.section	.nv.shared._ZN10layer_norm13ln_bwd_kernelINS_13Kernel_traitsI6__halfS2_S2_S2_fjLj7168ELj1ELj1ELj8ELj8ENS_18Kernel_traits_baseILj7168ES2_S2_S2_S2_fjLj256EEEEELb0ELb1ELb1ELb1EEEvNS_9BwdParamsE,"aw",@nobits
	.sectionflags	@""
	.align	16
	.zero		1024


//--------------------- .nv.shared._ZN10layer_norm13ln_bwd_kernelINS_13Kernel_traitsI6__halfS2_S2_S2_fjLj7168ELj1ELj1ELj8ELj8ENS_18Kernel_traits_baseILj7168ES2_S2_S2_S2_fjLj256EEEEELb1ELb0ELb0ELb0EEEvNS_9BwdParamsE --------------------------
	.section	.nv.shared._ZN10layer_norm13ln_bwd_kernelINS_13Kernel_traitsI6__halfS2_S2_S2_fjLj7168ELj1ELj1ELj8ELj8ENS_18Kernel_traits_baseILj7168ES2_S2_S2_S2_fjLj256EEEEELb1ELb0ELb0ELb0EEEvNS_9BwdParamsE,"aw",@nobits
	.sectionflags	@""
	.align	16
	.zero		1024


//--------------------- .nv.shared._ZN10layer_norm13ln_bwd_kernelINS_13Kernel_traitsI6__halfS2_S2_S2_fjLj7168ELj1ELj1ELj8ELj8ENS_18Kernel_traits_baseILj7168ES2_S2_S2_S2_fjLj256EEEEELb1ELb0ELb0ELb1EEEvNS_9BwdParamsE --------------------------
	.section	.nv.shared._ZN10layer_norm13ln_bwd_kernelINS_13Kernel_traitsI6__halfS2_S2_S2_fjLj7168ELj1ELj1ELj8ELj8ENS_18Kernel_traits_baseILj7168ES2_S2_S2_S2_fjLj256EEEEELb1ELb0ELb0ELb1EEEvNS_9BwdParamsE,"aw",@nobits
	.sectionflags	@""
	.align	16
	.zero		1024


//--------------------- .nv.shared._ZN10layer_norm22ln_bwd_finalize_kernelINS_22Kernel_traits_finalizeILj7168E6__halfS2_S2_S2_fjLb0ELj1024ELj4ENS_18Kernel_traits_baseILj7168ES2_S2_S2_S2_fjLj1024EEEEELb0ELb0EEEvNS_9BwdParamsE --------------------------
	.section	.nv.shared._ZN10layer_norm22ln_bwd_finalize_kernelINS_22Kernel_traits_finalizeILj7168E6__halfS2_S2_S2_fjLb0ELj1024ELj4ENS_18Kernel_traits_baseILj7168ES2_S2_S2_S2_fjLj1024EEEEELb0ELb0EEEvNS_9BwdParamsE,"aw",@nobits
	.sectionflags	@""
	.align	16
.nv.shared._ZN10layer_norm22ln_bwd_finalize_kernelINS_22Kernel_traits_finalizeILj7168E6__halfS2_S2_S2_fjLb0ELj1024ELj4ENS_18Kernel_traits_baseILj7168ES2_S2_S2_S2_fjLj1024EEEEELb0ELb0EEEvNS_9BwdParamsE:
	.zero		9472


//--------------------- .nv.shared._ZN10layer_norm13ln_bwd_kernelINS_13Kernel_traitsI6__halfS2_S2_S2_fjLj7168ELj1ELj1ELj8ELj8ENS_18Kernel_traits_baseILj7168ES2_S2_S2_S2_fjLj256EEEEELb1ELb0ELb1ELb0EEEvNS_9BwdParamsE --------------------------
	.section	.nv.shared._ZN10layer_norm13ln_bwd_kernelINS_13Kernel_traitsI6__halfS2_S2_S2_fjLj7168ELj1ELj1ELj8ELj8ENS_18Kernel_traits_baseILj7168ES2_S2_S2_S2_fjLj256EEEEELb1ELb0ELb1ELb0EEEvNS_9BwdParamsE,"aw",@nobits
	.sectionflags	@""
	.align	16
	.zero		1024


//--------------------- .nv.shared._ZN10layer_norm22ln_bwd_finalize_kernelINS_22Kernel_traits_finalizeILj7168E6__halfS2_S2_S2_fjLb0ELj1024ELj4ENS_18Kernel_traits_baseILj7168ES2_S2_S2_S2_fjLj1024EEEEELb0ELb1EEEvNS_9BwdParamsE --------------------------
	.section	.nv.shared._ZN10layer_norm22ln_bwd_finalize_kernelINS_22Kernel_traits_finalizeILj7168E6__halfS2_S2_S2_fjLb0ELj1024ELj4ENS_18Kernel_traits_baseILj7168ES2_S2_S2_S2_fjLj1024EEEEELb0ELb1EEEvNS_9BwdParamsE,"aw",@nobits
	.sectionflags	@""
	.align	16
.nv.shared._ZN10layer_norm22ln_bwd_finalize_kernelINS_22Kernel_traits_finalizeILj7168E6__halfS2_S2_S2_fjLb0ELj1024ELj4ENS_18Kernel_traits_baseILj7168ES2_S2_S2_S2_fjLj1024EEEEELb0ELb1EEEvNS_9BwdParamsE:
	.zero		9472


//--------------------- .nv.shared._ZN10layer_norm13ln_bwd_kernelINS_13Kernel_traitsI6__halfS2_S2_S2_fjLj7168ELj1ELj1ELj8ELj8ENS_18Kernel_traits_baseILj7168ES2_S2_S2_S2_fjLj256EEEEELb1ELb0ELb1ELb1EEEvNS_9BwdParamsE --------------------------
	.section	.nv.shared._ZN10layer_norm13ln_bwd_kernelINS_13Kernel_traitsI6__halfS2_S2_S2_fjLj7168ELj1ELj1ELj8ELj8ENS_18Kernel_traits_baseILj7168ES2_S2_S2_S2_fjLj256EEEEELb1ELb0ELb1ELb1EEEvNS_9BwdParamsE,"aw",@nobits
	.sectionflags	@""
	.align	16
	.zero		1024


//--------------------- .nv.shared._ZN10layer_norm13ln_bwd_kernelINS_13Kernel_traitsI6__halfS2_S2_S2_fjLj7168ELj1ELj1ELj8ELj8ENS_18Kernel_traits_baseILj7168ES2_S2_S2_S2_fjLj256EEEEELb1ELb1ELb0ELb0EEEvNS_9BwdParamsE --------------------------
	.section	.nv.shared._ZN10layer_norm13ln_bwd_kernelINS_13Kernel_traitsI6__halfS2_S2_S2_fjLj7168ELj1ELj1ELj8ELj8ENS_18Kernel_traits_baseILj7168ES2_S2_S2_S2_fjLj256EEEEELb1ELb1ELb0ELb0EEEvNS_9BwdParamsE,"aw",@nobits
	.sectionflags	@""
	.align	16
	.zero		1024


//--------------------- .nv.shared._ZN10layer_norm13ln_bwd_kernelINS_13Kernel_traitsI6__halfS2_S2_S2_fjLj7168ELj1ELj1ELj8ELj8ENS_18Kernel_traits_baseILj7168ES2_S2_S2_S2_fjLj256EEEEELb1ELb1ELb0ELb1EEEvNS_9BwdParamsE --------------------------
	.section	.nv.shared._ZN10layer_norm13ln_bwd_kernelINS_13Kernel_traitsI6__halfS2_S2_S2_fjLj7168ELj1ELj1ELj8ELj8ENS_18Kernel_traits_baseILj7168ES2_S2_S2_S2_fjLj256EEEEELb1ELb1ELb0ELb1EEEvNS_9BwdParamsE,"aw",@nobits
	.sectionflags	@""
	.align	16
	.zero		1024


//--------------------- .nv.shared._ZN10layer_norm22ln_bwd_finalize_kernelINS_22Kernel_traits_finalizeILj7168E6__halfS2_S2_S2_fjLb1ELj1024ELj4ENS_18Kernel_traits_baseILj7168ES2_S2_S2_S2_fjLj1024EEEEELb1ELb0EEEvNS_9BwdParamsE --------------------------
	.section	.nv.shared._ZN10layer_norm22ln_bwd_finalize_kernelINS_22Kernel_traits_finalizeILj7168E6__halfS2_S2_S2_fjLb1ELj1024ELj4ENS_18Kernel_traits_baseILj7168ES2_S2_S2_S2_fjLj1024EEEEELb1ELb0EEEvNS_9BwdParamsE,"aw",@nobits
	.sectionflags	@""
	.align	16
.nv.shared._ZN10layer_norm22ln_bwd_finalize_kernelINS_22Kernel_traits_finalizeILj7168E6__halfS2_S2_S2_fjLb1ELj1024ELj4ENS_18Kernel_traits_baseILj7168ES2_S2_S2_S2_fjLj1024EEEEELb1ELb0EEEvNS_9BwdParamsE:
	.zero		13696


//--------------------- .nv.shared._ZN10layer_norm13ln_bwd_kernelINS_13Kernel_traitsI6__halfS2_S2_S2_fjLj7168ELj1ELj1ELj8ELj8ENS_18Kernel_traits_baseILj7168ES2_S2_S2_S2_fjLj256EEEEELb1ELb1ELb1ELb0EEEvNS_9BwdParamsE --------------------------
	.section	.nv.shared._ZN10layer_norm13ln_bwd_kernelINS_13Kernel_traitsI6__halfS2_S2_S2_fjLj7168ELj1ELj1ELj8ELj8ENS_18Kernel_traits_baseILj7168ES2_S2_S2_S2_fjLj256EEEEELb1ELb1ELb1ELb0EEEvNS_9BwdParamsE,"aw",@nobits
	.sectionflags	@""
	.align	16
	.zero		1024


//--------------------- .nv.shared._ZN10layer_norm22ln_bwd_finalize_kernelINS_22Kernel_traits_finalizeILj7168E6__halfS2_S2_S2_fjLb1ELj1024ELj4ENS_18Kernel_traits_baseILj7168ES2_S2_S2_S2_fjLj1024EEEEELb1ELb1EEEvNS_9BwdParamsE --------------------------
	.section	.nv.shared._ZN10layer_norm22ln_bwd_finalize_kernelINS_22Kernel_traits_finalizeILj7168E6__halfS2_S2_S2_fjLb1ELj1024ELj4ENS_18Kernel_traits_baseILj7168ES2_S2_S2_S2_fjLj1024EEEEELb1ELb1EEEvNS_9BwdParamsE,"aw",@nobits
	.sectionflags	@""
	.align	16
.nv.shared._ZN10layer_norm22ln_bwd_finalize_kernelINS_22Kernel_traits_finalizeILj7168E6__halfS2_S2_S2_fjLb1ELj1024ELj4ENS_18Kernel_traits_baseILj7168ES2_S2_S2_S2_fjLj1024EEEEELb1ELb1EEEvNS_9BwdParamsE:
	.zero		13696


//--------------------- .nv.shared._ZN10layer_norm13ln_bwd_kernelINS_13Kernel_traitsI6__halfS2_S2_S2_fjLj7168ELj1ELj1ELj8ELj8ENS_18Kernel_traits_baseILj7168ES2_S2_S2_S2_fjLj256EEEEELb1ELb1ELb1ELb1EEEvNS_9BwdParamsE --------------------------
	.section	.nv.shared._ZN10layer_norm13ln_bwd_kernelINS_13Kernel_traitsI6__halfS2_S2_S2_fjLj7168ELj1ELj1ELj8ELj8ENS_18Kernel_traits_baseILj7168ES2_S2_S2_S2_fjLj256EEEEELb1ELb1ELb1ELb1EEEvNS_9BwdParamsE,"aw",@nobits
	.sectionflags	@""
	.align	16
	.zero		1024


//--------------------- .nv.shared._ZN10layer_norm13ln_bwd_kernelINS_13Kernel_traitsIf13__nv_bfloat16S2_S2_fjLj7168ELj1ELj1ELj8ELj8ENS_18Kernel_traits_baseILj7168EfS2_S2_S2_fjLj256EEEEELb0ELb0ELb0ELb0EEEvNS_9BwdParamsE --------------------------
	.section	.nv.shared._ZN10layer_norm13ln_bwd_kernelINS_13Kernel_traitsIf13__nv_bfloat16S2_S2_fjLj7168ELj1ELj1ELj8ELj8ENS_18Kernel_traits_baseILj7168EfS2_S2_S2_fjLj256EEEEELb0ELb0ELb0ELb0EEEvNS_9BwdParamsE,"aw",@nobits
	.sectionflags	@""
	.align	16
	.zero		1024


//--------------------- .nv.shared._ZN10layer_norm13ln_bwd_kernelINS_13Kernel_traitsIf13__nv_bfloat16S2_S2_fjLj7168ELj1ELj1ELj8ELj8ENS_18Kernel_traits_baseILj7168EfS2_S2_S2_fjLj256EEEEELb0ELb0ELb0ELb1EEEvNS_9BwdParamsE --------------------------
	.section	.nv.shared._ZN10layer_norm13ln_bwd_kernelINS_13Kernel_traitsIf13__nv_bfloat16S2_S2_fjLj7168ELj1ELj1ELj8ELj8ENS_18Kernel_traits_baseILj7168EfS2_S2_S2_fjLj256EEEEELb0ELb0ELb0ELb1EEEvNS_9BwdParamsE,"aw",@nobits
	.sectionflags	@""
	.align	16
	.zero		1024


//--------------------- .nv.shared._ZN10layer_norm13ln_bwd_kernelINS_13Kernel_traitsIf13__nv_bfloat16S2_S2_fjLj7168ELj1ELj1ELj8ELj8ENS_18Kernel_traits_baseILj7168EfS2_S2_S2_fjLj256EEEEELb0ELb0ELb1ELb0EEEvNS_9BwdParamsE --------------------------
	.section	.nv.shared._ZN10layer_norm13ln_bwd_kernelINS_13Kernel_traitsIf13__nv_bfloat16S2_S2_fjLj7168ELj1ELj1ELj8ELj8ENS_18Kernel_traits_baseILj7168EfS2_S2_S2_fjLj256EEEEELb0ELb0ELb1ELb0EEEvNS_9BwdParamsE,"aw",@nobits
	.sectionflags	@""
	.align	16
	.zero		1024


//--------------------- .nv.shared._ZN10layer_norm13ln_bwd_kernelINS_13Kernel_traitsIf13__nv_bfloat16S2_S2_fjLj7168ELj1ELj1ELj8ELj8ENS_18Kernel_traits_baseILj7168EfS2_S2_S2_fjLj256EEEEELb0ELb0ELb1ELb1EEEvNS_9BwdParamsE --------------------------
	.section	.nv.shared._ZN10layer_norm13ln_bwd_kernelINS_13Kernel_traitsIf13__nv_bfloat16S2_S2_fjLj7168ELj1ELj1ELj8ELj8ENS_18Kernel_traits_baseILj7168EfS2_S2_S2_fjLj256EEEEELb0ELb0ELb1ELb1EEEvNS_9BwdParamsE,"aw",@nobits
	.sectionflags	@""
	.align	16
	.zero		1024


//--------------------- .nv.shared._ZN10layer_norm13ln_bwd_kernelINS_13Kernel_traitsIf13__nv_bfloat16S2_S2_fjLj7168ELj1ELj1ELj8ELj8ENS_18Kernel_traits_baseILj7168EfS2_S2_S2_fjLj256EEEEELb0ELb1ELb0ELb0EEEvNS_9BwdParamsE --------------------------
	.section	.nv.shared._ZN10layer_norm13ln_bwd_kernelINS_13Kernel_traitsIf13__nv_bfloat16S2_S2_fjLj7168ELj1ELj1ELj8ELj8ENS_18Kernel_traits_baseILj7168EfS2_S2_S2_fjLj256EEEEELb0ELb1ELb0ELb0EEEvNS_9BwdParamsE,"aw",@nobits
	.sectionflags	@""
	.align	16
	.zero		1024


//--------------------- .nv.shared._ZN10layer_norm13ln_bwd_kernelINS_13Kernel_traitsIf13__nv_bfloat16S2_S2_fjLj7168ELj1ELj1ELj8ELj8ENS_18Kernel_traits_baseILj7168EfS2_S2_S2_fjLj256EEEEELb0ELb1ELb0ELb1EEEvNS_9BwdParamsE --------------------------
	.section	.nv.shared._ZN10layer_norm13ln_bwd_kernelINS_13Kernel_traitsIf13__nv_bfloat16S2_S2_fjLj7168ELj1ELj1ELj8ELj8ENS_18Kernel_traits_baseILj7168EfS2_S2_S2_fjLj256EEEEELb0ELb1ELb0ELb1EEEvNS_9BwdParamsE,"aw",@nobits
	.sectionflags	@""
	.align	16
	.zero		1024


//--------------------- .nv.shared._ZN10layer_norm13ln_bwd_kernelINS_13Kernel_traitsIf13__nv_bfloat16S2_S2_fjLj7168ELj1ELj1ELj8ELj8ENS_18Kernel_traits_baseILj7168EfS2_S2_S2_fjLj256EEEEELb0ELb1ELb1ELb0EEEvNS_9BwdParamsE --------------------------
	.section	.nv.shared._ZN10layer_norm13ln_bwd_kernelINS_13Kernel_traitsIf13__nv_bfloat16S2_S2_fjLj7168ELj1ELj1ELj8ELj8ENS_18Kernel_traits_baseILj7168EfS2_S2_S2_fjLj256EEEEELb0ELb1ELb1ELb0EEEvNS_9BwdParamsE,"aw",@nobits
	.sectionflags	@""
	.align	16
	.zero		1024


//--------------------- .nv.shared._ZN10layer_norm13ln_bwd_kernelINS_13Kernel_traitsIf13__nv_bfloat16S2_S2_fjLj7168ELj1ELj1ELj8ELj8ENS_18Kernel_traits_baseILj7168EfS2_S2_S2_fjLj256EEEEELb0ELb1ELb1ELb1EEEvNS_9BwdParamsE --------------------------
	.section	.nv.shared._ZN10layer_norm13ln_bwd_kernelINS_13Kernel_traitsIf13__nv_bfloat16S2_S2_fjLj7168ELj1ELj1ELj8ELj8ENS_18Kernel_traits_baseILj7168EfS2_S2_S2_fjLj256EEEEELb0ELb1ELb1ELb1EEEvNS_9BwdParamsE,"aw",@nobits
	.sectionflags	@""
	.align	16
	.zero		1024


//--------------------- .nv.shared._ZN10layer_norm13ln_bwd_kernelINS_13Kernel_traitsIf13__nv_bfloat16S2_S2_fjLj7168ELj1ELj1ELj8ELj8ENS_18Kernel_traits_baseILj7168EfS2_S2_S2_fjLj256EEEEELb1ELb0ELb0ELb0EEEvNS_9BwdParamsE --------------------------
	.section	.nv.shared._ZN10layer_norm13ln_bwd_kernelINS_13Kernel_traitsIf13__nv_bfloat16S2_S2_fjLj7168ELj1ELj1ELj8ELj8ENS_18Kernel_traits_baseILj7168EfS2_S2_S2_fjLj256EEEEELb1ELb0ELb0ELb0EEEvNS_9BwdParamsE,"aw",@nobits
	.sectionflags	@""
	.align	16
	.zero		1024


//--------------------- .nv.shared._ZN10layer_norm13ln_bwd_kernelINS_13Kernel_traitsIf13__nv_bfloat16S2_S2_fjLj7168ELj1ELj1ELj8ELj8ENS_18Kernel_traits_baseILj7168EfS2_S2_S2_fjLj256EEEEELb1ELb0ELb0ELb1EEEvNS_9BwdParamsE --------------------------
	.section	.nv.shared._ZN10layer_norm13ln_bwd_kernelINS_13Kernel_traitsIf13__nv_bfloat16S2_S2_fjLj7168ELj1ELj1ELj8ELj8ENS_18Kernel_traits_baseILj7168EfS2_S2_S2_fjLj256EEEEELb1ELb0ELb0ELb1EEEvNS_9BwdParamsE,"aw",@nobits
	.sectionflags	@""
	.align	16
	.zero		1024


//--------------------- .nv.shared._ZN10layer_norm22ln_bwd_finalize_kernelINS_22Kernel_traits_finalizeILj7168Ef13__nv_bfloat16S2_S2_fjLb0ELj1024ELj4ENS_18Kernel_traits_baseILj7168EfS2_S2_S2_fjLj1024EEEEELb0ELb0EEEvNS_9BwdParamsE --------------------------
	.section	.nv.shared._ZN10layer_norm22ln_bwd_finalize_kernelINS_22Kernel_traits_finalizeILj7168Ef13__nv_bfloat16S2_S2_fjLb0ELj1024ELj4ENS_18Kernel_traits_baseILj7168EfS2_S2_S2_fjLj1024EEEEELb0ELb0EEEvNS_9BwdParamsE,"aw",@nobits
	.sectionflags	@""
	.align	16
.nv.shared._ZN10layer_norm22ln_bwd_finalize_kernelINS_22Kernel_traits_finalizeILj7168Ef13__nv_bfloat16S2_S2_fjLb0ELj1024ELj4ENS_18Kernel_traits_baseILj7168EfS2_S2_S2_fjLj1024EEEEELb0ELb0EEEvNS_9BwdParamsE:
	.zero		9472


//--------------------- .nv.shared._ZN10layer_norm13ln_bwd_kernelINS_13Kernel_traitsIf13__nv_bfloat16S2_S2_fjLj7168ELj1ELj1ELj8ELj8ENS_18Kernel_traits_baseILj7168EfS2_S2_S2_fjLj256EEEEELb1ELb0ELb1ELb0EEEvNS_9BwdParamsE --------------------------
	.section	.nv.shared._ZN10layer_norm13ln_bwd_kernelINS_13Kernel_traitsIf13__nv_bfloat16S2_S2_fjLj7168ELj1ELj1ELj8ELj8ENS_18Kernel_traits_baseILj7168EfS2_S2_S2_fjLj256EEEEELb1ELb0ELb1ELb0EEEvNS_9BwdParamsE,"aw",@nobits
	.sectionflags	@""
	.align	16
	.zero		1024


//--------------------- .nv.shared._ZN10layer_norm22ln_bwd_finalize_kernelINS_22Kernel_traits_finalizeILj7168Ef13__nv_bfloat16S2_S2_fjLb0ELj1024ELj4ENS_18Kernel_traits_baseILj7168EfS2_S2_S2_fjLj1024EEEEELb0ELb1EEEvNS_9BwdParamsE --------------------------
	.section	.nv.shared._ZN10layer_norm22ln_bwd_finalize_kernelINS_22Kernel_traits_finalizeILj7168Ef13__nv_bfloat16S2_S2_fjLb0ELj1024ELj4ENS_18Kernel_traits_baseILj7168EfS2_S2_S2_fjLj1024EEEEELb0ELb1EEEvNS_9BwdParamsE,"aw",@nobits
	.sectionflags	@""
	.align	16
.nv.shared._ZN10layer_norm22ln_bwd_finalize_kernelINS_22Kernel_traits_finalizeILj7168Ef13__nv_bfloat16S2_S2_fjLb0ELj1024ELj4ENS_18Kernel_traits_baseILj7168EfS2_S2_S2_fjLj1024EEEEELb0ELb1EEEvNS_9BwdParamsE:
	.zero		9472


//--------------------- .nv.shared._ZN10layer_norm13ln_bwd_kernelINS_13Kernel_traitsIf13__nv_bfloat16S2_S2_fjLj7168ELj1ELj1ELj8ELj8ENS_18Kernel_traits_baseILj7168EfS2_S2_S2_fjLj256EEEEELb1ELb0ELb1ELb1EEEvNS_9BwdParamsE --------------------------
	.section	.nv.shared._ZN10layer_norm13ln_bwd_kernelINS_13Kernel_traitsIf13__nv_bfloat16S2_S2_fjLj7168ELj1ELj1ELj8ELj8ENS_18Kernel_traits_baseILj7168EfS2_S2_S2_fjLj256EEEEELb1ELb0ELb1ELb1EEEvNS_9BwdParamsE,"aw",@nobits
	.sectionflags	@""
	.align	16
	.zero		1024


//--------------------- .nv.shared._ZN10layer_norm13ln_bwd_kernelINS_13Kernel_traitsIf13__nv_bfloat16S2_S2_fjLj7168ELj1ELj1ELj8ELj8ENS_18Kernel_traits_baseILj7168EfS2_S2_S2_fjLj256EEEEELb1ELb1ELb0ELb0EEEvNS_9BwdParamsE --------------------------
	.section	.nv.shared._ZN10layer_norm13ln_bwd_kernelINS_13Kernel_traitsIf13__nv_bfloat16S2_S2_fjLj7168ELj1ELj1ELj8ELj8ENS_18Kernel_traits_baseILj7168EfS2_S2_S2_fjLj256EEEEELb1ELb1ELb0ELb0EEEvNS_9BwdParamsE,"aw",@nobits
	.sectionflags	@""
	.align	16
	.zero		1024


//--------------------- .nv.shared._ZN10layer_norm13ln_bwd_kernelINS_13Kernel_traitsIf13__nv_bfloat16S2_S2_fjLj7168ELj1ELj1ELj8ELj8ENS_18Kernel_traits_baseILj7168EfS2_S2_S2_fjLj256EEEEELb1ELb1ELb0ELb1EEEvNS_9BwdParamsE --------------------------
	.section	.nv.shared._ZN10layer_norm13ln_bwd_kernelINS_13Kernel_traitsIf13__nv_bfloat16S2_S2_fjLj7168ELj1ELj1ELj8ELj8ENS_18Kernel_traits_baseILj7168EfS2_S2_S2_fjLj256EEEEELb1ELb1ELb0ELb1EEEvNS_9BwdParamsE,"aw",@nobits
	.sectionflags	@""
	.align	16
	.zero		1024


//--------------------- .nv.shared._ZN10layer_norm22ln_bwd_finalize_kernelINS_22Kernel_traits_finalizeILj7168Ef13__nv_bfloat16S2_S2_fjLb1ELj1024ELj4ENS_18Kernel_traits_baseILj7168EfS2_S2_S2_fjLj1024EEEEELb1ELb0EEEvNS_9BwdParamsE --------------------------
	.section	.nv.shared._ZN10layer_norm22ln_bwd_finalize_kernelINS_22Kernel_traits_finalizeILj7168Ef13__nv_bfloat16S2_S2_fjLb1ELj1024ELj4ENS_18Kernel_traits_baseILj7168EfS2_S2_S2_fjLj1024EEEEELb1ELb0EEEvNS_9BwdParamsE,"aw",@nobits
	.sectionflags	@""
	.align	16
.nv.shared._ZN10layer_norm22ln_bwd_finalize_kernelINS_22Kernel_traits_finalizeILj7168Ef13__nv_bfloat16S2_S2_fjLb1ELj1024ELj4ENS_18Kernel_traits_baseILj7168EfS2_S2_S2_fjLj1024EEEEELb1ELb0EEEvNS_9BwdParamsE:
	.zero		13696


//--------------------- .nv.shared._ZN10layer_norm13ln_bwd_kernelINS_13Kernel_traitsIf13__nv_bfloat16S2_S2_fjLj7168ELj1ELj1ELj8ELj8ENS_18Kernel_traits_baseILj7168EfS2_S2_S2_fjLj256EEEEELb1ELb1ELb1ELb0EEEvNS_9BwdParamsE --------------------------
	.section	.nv.shared._ZN10layer_norm13ln_bwd_kernelINS_13Kernel_traitsIf13__nv_bfloat16S2_S2_fjLj7168ELj1ELj1ELj8ELj8ENS_18Kernel_traits_baseILj7168EfS2_S2_S2_fjLj256EEEEELb1ELb1ELb1ELb0EEEvNS_9BwdParamsE,"aw",@nobits
	.sectionflags	@""
	.align	16
	.zero		1024


//--------------------- .nv.shared._ZN10layer_norm22ln_bwd_finalize_kernelINS_22Kernel_traits_finalizeILj7168Ef13__nv_bfloat16S2_S2_fjLb1ELj1024ELj4ENS_18Kernel_traits_baseILj7168EfS2_S2_S2_fjLj1024EEEEELb1ELb1EEEvNS_9BwdParamsE --------------------------
	.section	.nv.shared._ZN10layer_norm22ln_bwd_finalize_kernelINS_22Kernel_traits_finalizeILj7168Ef13__nv_bfloat16S2_S2_fjLb1ELj1024ELj4ENS_18Kernel_traits_baseILj7168EfS2_S2_S2_fjLj1024EEEEELb1ELb1EEEvNS_9BwdParamsE,"aw",@nobits
	.sectionflags	@""
	.align	16
.nv.shared._ZN10layer_norm22ln_bwd_finalize_kernelINS_22Kernel_traits_finalizeILj7168Ef13__nv_bfloat16S2_S2_fjLb1ELj1024ELj4ENS_18Kernel_traits_baseILj7168EfS2_S2_S2_fjLj1024EEEEELb1ELb1EEEvNS_9BwdParamsE:
	.zero		13696


//--------------------- .nv.shared._ZN10layer_norm13ln_bwd_kernelINS_13Kernel_traitsIf13__nv_bfloat16S2_S2_fjLj7168ELj1ELj1ELj8ELj8ENS_18Kernel_traits_baseILj7168EfS2_S2_S2_fjLj256EEEEELb1ELb1ELb1ELb1EEEvNS_9BwdParamsE --------------------------
	.section	.nv.shared._ZN10layer_norm13ln_bwd_kernelINS_13Kernel_traitsIf13__nv_bfloat16S2_S2_fjLj7168ELj1ELj1ELj8ELj8ENS_18Kernel_traits_baseILj7168EfS2_S2_S2_fjLj256EEEEELb1ELb1ELb1ELb1EEEvNS_9BwdParamsE,"aw",@nobits
	.sectionflags	@""
	.align	16
	.zero		1024


//--------------------- .nv.shared._ZN10layer_norm13ln_bwd_kernelINS_13Kernel_traitsI13__nv_bfloat16S2_fS2_fjLj7168ELj1ELj1ELj8ELj8ENS_18Kernel_traits_baseILj7168ES2_S2_fS2_fjLj256EEEEELb0ELb0ELb0ELb0EEEvNS_9BwdParamsE --------------------------
	.section	.nv.shared._ZN10layer_norm13ln_bwd_kernelINS_13Kernel_traitsI13__nv_bfloat16S2_fS2_fjLj7168ELj1ELj1ELj8ELj8ENS_18Kernel_traits_baseILj7168ES2_S2_fS2_fjLj256EEEEELb0ELb0ELb0ELb0EEEvNS_9BwdParamsE,"aw",@nobits
	.sectionflags	@""
	.align	16
	.zero		1024


//--------------------- .nv.shared._ZN10layer_norm13ln_bwd_kernelINS_13Kernel_traitsI13__nv_bfloat16S2_fS2_fjLj7168ELj1ELj1ELj8ELj8ENS_18Kernel_traits_baseILj7168ES2_S2_fS2_fjLj256EEEEELb0ELb0ELb0ELb1EEEvNS_9BwdParamsE --------------------------
	.section	.nv.shared._ZN10layer_norm13ln_bwd_kernelINS_13Kernel_traitsI13__nv_bfloat16S2_fS2_fjLj7168ELj1ELj1ELj8ELj8ENS_18Kernel_traits_baseILj7168ES2_S2_fS2_fjLj256EEEEELb0ELb0ELb0ELb1EEEvNS_9BwdParamsE,"aw",@nobits
	.sectionflags	@""
	.align	16
	.zero		1024


//--------------------- .nv.shared._ZN10layer_norm13ln_bwd_kernelINS_13Kernel_traitsI13__nv_bfloat16S2_fS2_fjLj7168ELj1ELj1ELj8ELj8ENS_18Kernel_traits_baseILj7168ES2_S2_fS2_fjLj256EEEEELb0ELb0ELb1ELb0EEEvNS_9BwdParamsE --------------------------
	.section	.nv.shared._ZN10layer_norm13ln_bwd_kernelINS_13Kernel_traitsI13__nv_bfloat16S2_fS2_fjLj7168ELj1ELj1ELj8ELj8ENS_18Kernel_traits_baseILj7168ES2_S2_fS2_fjLj256EEEEELb0ELb0ELb1ELb0EEEvNS_9BwdParamsE,"aw",@nobits
	.sectionflags	@""
	.align	16
	.zero		1024


//--------------------- .nv.shared._ZN10layer_norm13ln_bwd_kernelINS_13Kernel_traitsI13__nv_bfloat16S2_fS2_fjLj7168ELj1ELj1ELj8ELj8ENS_18Kernel_traits_baseILj7168ES2_S2_fS2_fjLj256EEEEELb0ELb0ELb1ELb1EEEvNS_9BwdParamsE --------------------------
	.section	.nv.shared._ZN10layer_norm13ln_bwd_kernelINS_13Kernel_traitsI13__nv_bfloat16S2_fS2_fjLj7168ELj1ELj1ELj8ELj8ENS_18Kernel_traits_baseILj7168ES2_S2_fS2_fjLj256EEEEELb0ELb0ELb1ELb1EEEvNS_9BwdParamsE,"aw",@nobits
	.sectionflags	@""
	.align	16
	.zero		1024


//--------------------- .nv.shared._ZN10layer_norm13ln_bwd_kernelINS_13Kernel_traitsI13__nv_bfloat16S2_fS2_fjLj7168ELj1ELj1ELj8ELj8ENS_18Kernel_traits_baseILj7168ES2_S2_fS2_fjLj256EEEEELb0ELb1ELb0ELb0EEEvNS_9BwdParamsE --------------------------
	.section	.nv.shared._ZN10layer_norm13ln_bwd_kernelINS_13Kernel_traitsI13__nv_bfloat16S2_fS2_fjLj7168ELj1ELj1ELj8ELj8ENS_18Kernel_traits_baseILj7168ES2_S2_fS2_fjLj256EEEEELb0ELb1ELb0ELb0EEEvNS_9BwdParamsE,"aw",@nobits
	.sectionflags	@""
	.align	16
	.zero		1024


//--------------------- .nv.shared._ZN10layer_norm13ln_bwd_kernelINS_13Kernel_traitsI13__nv_bfloat16S2_fS2_fjLj7168ELj1ELj1ELj8ELj8ENS_18Kernel_traits_baseILj7168ES2_S2_fS2_fjLj256EEEEELb0ELb1ELb0ELb1EEEvNS_9BwdParamsE --------------------------
	.section	.nv.shared._ZN10layer_norm13ln_bwd_kernelINS_13Kernel_traitsI13__nv_bfloat16S2_fS2_fjLj7168ELj1ELj1ELj8ELj8ENS_18Kernel_traits_baseILj7168ES2_S2_fS2_fjLj256EEEEELb0ELb1ELb0ELb1EEEvNS_9BwdParamsE,"aw",@nobits
	.sectionflags	@""
	.align	16
	.zero		1024


//--------------------- .nv.shared._ZN10layer_norm13ln_bwd_kernelINS_13Kernel_traitsI13__nv_bfloat16S2_fS2_fjLj7168ELj1ELj1ELj8ELj8ENS_18Kernel_traits_baseILj7168ES2_S2_fS2_fjLj256EEEEELb0ELb1ELb1ELb0EEEvNS_9BwdParamsE --------------------------
	.section	.nv.shared._ZN10layer_norm13ln_bwd_kernelINS_13Kernel_traitsI13__nv_bfloat16S2_fS2_fjLj7168ELj1ELj1ELj8ELj8ENS_18Kernel_traits_baseILj7168ES2_S2_fS2_fjLj256EEEEELb0ELb1ELb1ELb0EEEvNS_9BwdParamsE,"aw",@nobits
	.sectionflags	@""
	.align	16
	.zero		1024


//--------------------- .nv.shared._ZN10layer_norm13ln_bwd_kernelINS_13Kernel_traitsI13__nv_bfloat16S2_fS2_fjLj7168ELj1ELj1ELj8ELj8ENS_18Kernel_traits_baseILj7168ES2_S2_fS2_fjLj256EEEEELb0ELb1ELb1ELb1EEEvNS_9BwdParamsE --------------------------
	.section	.nv.shared._ZN10layer_norm13ln_bwd_kernelINS_13Kernel_traitsI13__nv_bfloat16S2_fS2_fjLj7168ELj1ELj1ELj8ELj8ENS_18Kernel_traits_baseILj7168ES2_S2_fS2_fjLj256EEEEELb0ELb1ELb1ELb1EEEvNS_9BwdParamsE,"aw",@nobits
	.sectionflags	@""
	.align	16
	.zero		1024


//--------------------- .nv.shared._ZN10layer_norm13ln_bwd_kernelINS_13Kernel_traitsI13__nv_bfloat16S2_fS2_fjLj7168ELj1ELj1ELj8ELj8ENS_18Kernel_traits_baseILj7168ES2_S2_fS2_fjLj256EEEEELb1ELb0ELb0ELb0EEEvNS_9BwdParamsE --------------------------
	.section	.nv.shared._ZN10layer_norm13ln_bwd_kernelINS_13Kernel_traitsI13__nv_bfloat16S2_fS2_fjLj7168ELj1ELj1ELj8ELj8ENS_18Kernel_traits_baseILj7168ES2_S2_fS2_fjLj256EEEEELb1ELb0ELb0ELb0EEEvNS_9BwdParamsE,"aw",@nobits
	.sectionflags	@""
	.align	16
	.zero		1024


//--------------------- .nv.shared._ZN10layer_norm13ln_bwd_kernelINS_13Kernel_traitsI13__nv_bfloat16S2_fS2_fjLj7168ELj1ELj1ELj8ELj8ENS_18Kernel_traits_baseILj7168ES2_S2_fS2_fjLj256EEEEELb1ELb0ELb0ELb1EEEvNS_9BwdParamsE --------------------------
	.section	.nv.shared._ZN10layer_norm13ln_bwd_kernelINS_13Kernel_traitsI13__nv_bfloat16S2_fS2_fjLj7168ELj1ELj1ELj8ELj8ENS_18Kernel_traits_baseILj7168ES2_S2_fS2_fjLj256EEEEELb1ELb0ELb0ELb1EEEvNS_9BwdParamsE,"aw",@nobits
	.sectionflags	@""
	.align	16
	.zero		1024


//--------------------- .nv.shared._ZN10layer_norm22ln_bwd_finalize_kernelINS_22Kernel_traits_finalizeILj7168E13__nv_bfloat16S2_fS2_fjLb0ELj1024ELj4ENS_18Kernel_traits_baseILj7168ES2_S2_fS2_fjLj1024EEEEELb0ELb0EEEvNS_9BwdParamsE --------------------------
	.section	.nv.shared._ZN10layer_norm22ln_bwd_finalize_kernelINS_22Kernel_traits_finalizeILj7168E13__nv_bfloat16S2_fS2_fjLb0ELj1024ELj4ENS_18Kernel_traits_baseILj7168ES2_S2_fS2_fjLj1024EEEEELb0ELb0EEEvNS_9BwdParamsE,"aw",@nobits
	.sectionflags	@""
	.align	16
.nv.shared._ZN10layer_norm22ln_bwd_finalize_kernelINS_22Kernel_traits_finalizeILj7168E13__nv_bfloat16S2_fS2_fjLb0ELj1024ELj4ENS_18Kernel_traits_baseILj7168ES2_S2_fS2_fjLj1024EEEEELb0ELb0EEEvNS_9BwdParamsE:
	.zero		9472


//--------------------- .nv.shared._ZN10layer_norm13ln_bwd_kernelINS_13Kernel_traitsI13__nv_bfloat16S2_fS2_fjLj7168ELj1ELj1ELj8ELj8ENS_18Kernel_traits_baseILj7168ES2_S2_fS2_fjLj256EEEEELb1ELb0ELb1ELb0EEEvNS_9BwdParamsE --------------------------
	.section	.nv.shared._ZN10layer_norm13ln_bwd_kernelINS_13Kernel_traitsI13__nv_bfloat16S2_fS2_fjLj7168ELj1ELj1ELj8ELj8ENS_18Kernel_traits_baseILj7168ES2_S2_fS2_fjLj256EEEEELb1ELb0ELb1ELb0EEEvNS_9BwdParamsE,"aw",@nobits
	.sectionflags	@""
	.align	16
	.zero		1024


//--------------------- .nv.shared._ZN10layer_norm22ln_bwd_finalize_kernelINS_22Kernel_traits_finalizeILj7168E13__nv_bfloat16S2_fS2_fjLb0ELj1024ELj4ENS_18Kernel_traits_baseILj7168ES2_S2_fS2_fjLj1024EEEEELb0ELb1EEEvNS_9BwdParamsE --------------------------
	.section	.nv.shared._ZN10layer_norm22ln_bwd_finalize_kernelINS_22Kernel_traits_finalizeILj7168E13__nv_bfloat16S2_fS2_fjLb0ELj1024ELj4ENS_18Kernel_traits_baseILj7168ES2_S2_fS2_fjLj1024EEEEELb0ELb1EEEvNS_9BwdParamsE,"aw",@nobits
	.sectionflags	@""
	.align	16
.nv.shared._ZN10layer_norm22ln_bwd_finalize_kernelINS_22Kernel_traits_finalizeILj7168E13__nv_bfloat16S2_fS2_fjLb0ELj1024ELj4ENS_18Kernel_traits_baseILj7168ES2_S2_fS2_fjLj1024EEEEELb0ELb1EEEvNS_9BwdParamsE:
	.zero		9472


//--------------------- .nv.shared._ZN10layer_norm13ln_bwd_kernelINS_13Kernel_traitsI13__nv_bfloat16S2_fS2_fjLj7168ELj1ELj1ELj8ELj8ENS_18Kernel_traits_baseILj7168ES2_S2_fS2_fjLj256EEEEELb1ELb0ELb1ELb1EEEvNS_9BwdParamsE --------------------------
	.section	.nv.shared._ZN10layer_norm13ln_bwd_kernelINS_13Kernel_traitsI13__nv_bfloat16S2_fS2_fjLj7168ELj1ELj1ELj8ELj8ENS_18Kernel_traits_baseILj7168ES2_S2_fS2_fjLj256EEEEELb1ELb0ELb1ELb1EEEvNS_9BwdParamsE,"aw",@nobits
	.sectionflags	@""
	.align	16
	.zero		1024


//--------------------- .nv.shared._ZN10layer_norm13ln_bwd_kernelINS_13Kernel_traitsI13__nv_bfloat16S2_fS2_fjLj7168ELj1ELj1ELj8ELj8ENS_18Kernel_traits_baseILj7168ES2_S2_fS2_fjLj256EEEEELb1ELb1ELb0ELb0EEEvNS_9BwdParamsE --------------------------
	.section	.nv.shared._ZN10layer_norm13ln_bwd_kernelINS_13Kernel_traitsI13__nv_bfloat16S2_fS2_fjLj7168ELj1ELj1ELj8ELj8ENS_18Kernel_traits_baseILj7168ES2_S2_fS2_fjLj256EEEEELb1ELb1ELb0ELb0EEEvNS_9BwdParamsE,"aw",@nobits
	.sectionflags	@""
	.align	16
	.zero		1024


//--------------------- .nv.shared._ZN10layer_norm13ln_bwd_kernelINS_13Kernel_traitsI13__nv_bfloat16S2_fS2_fjLj7168ELj1ELj1ELj8ELj8ENS_18Kernel_traits_baseILj7168ES2_S2_fS2_fjLj256EEEEELb1ELb1ELb0ELb1EEEvNS_9BwdParamsE --------------------------
	.section	.nv.shared._ZN10layer_norm13ln_bwd_kernelINS_13Kernel_traitsI13__nv_bfloat16S2_fS2_fjLj7168ELj1ELj1ELj8ELj8ENS_18Kernel_traits_baseILj7168ES2_S2_fS2_fjLj256EEEEELb1ELb1ELb0ELb1EEEvNS_9BwdParamsE,"aw",@nobits
	.sectionflags	@""
	.align	16
	.zero		1024


//--------------------- .nv.shared._ZN10layer_norm22ln_bwd_finalize_kernelINS_22Kernel_traits_finalizeILj7168E13__nv_bfloat16S2_fS2_fjLb1ELj1024ELj4ENS_18Kernel_traits_baseILj7168ES2_S2_fS2_fjLj1024EEEEELb1ELb0EEEvNS_9BwdParamsE --------------------------
	.section	.nv.shared._ZN10layer_norm22ln_bwd_finalize_kernelINS_22Kernel_traits_finalizeILj7168E13__nv_bfloat16S2_fS2_fjLb1ELj1024ELj4ENS_18Kernel_traits_baseILj7168ES2_S2_fS2_fjLj1024EEEEELb1ELb0EEEvNS_9BwdParamsE,"aw",@nobits
	.sectionflags	@""
	.align	16
.nv.shared._ZN10layer_norm22ln_bwd_finalize_kernelINS_22Kernel_traits_finalizeILj7168E13__nv_bfloat16S2_fS2_fjLb1ELj1024ELj4ENS_18Kernel_traits_baseILj7168ES2_S2_fS2_fjLj1024EEEEELb1ELb0EEEvNS_9BwdParamsE:
	.zero		13696


//--------------------- .nv.shared._ZN10layer_norm13ln_bwd_kernelINS_13Kernel_traitsI13__nv_bfloat16S2_fS2_fjLj7168ELj1ELj1ELj8ELj8ENS_18Kernel_traits_baseILj7168ES2_S2_fS2_fjLj256EEEEELb1ELb1ELb1ELb0EEEvNS_9BwdParamsE --------------------------
	.section	.nv.shared._ZN10layer_norm13ln_bwd_kernelINS_13Kernel_traitsI13__nv_bfloat16S2_fS2_fjLj7168ELj1ELj1ELj8ELj8ENS_18Kernel_traits_baseILj7168ES2_S2_fS2_fjLj256EEEEELb1ELb1ELb1ELb0EEEvNS_9BwdParamsE,"aw",@nobits
	.sectionflags	@""
	.align	16
	.zero		1024


//--------------------- .nv.shared._ZN10layer_norm22ln_bwd_finalize_kernelINS_22Kernel_traits_finalizeILj7168E13__nv_bfloat16S2_fS2_fjLb1ELj1024ELj4ENS_18Kernel_traits_baseILj7168ES2_S2_fS2_fjLj1024EEEEELb1ELb1EEEvNS_9BwdParamsE --------------------------
	.section	.nv.shared._ZN10layer_norm22ln_bwd_finalize_kernelINS_22Kernel_traits_finalizeILj7168E13__nv_bfloat16S2_fS2_fjLb1ELj1024ELj4ENS_18Kernel_traits_baseILj7168ES2_S2_fS2_fjLj1024EEEEELb1ELb1EEEvNS_9BwdParamsE,"aw",@nobits
	.sectionflags	@""
	.align	16
.nv.shared._ZN10layer_norm22ln_bwd_finalize_kernelINS_22Kernel_traits_finalizeILj7168E13__nv_bfloat16S2_fS2_fjLb1ELj1024ELj4ENS_18Kernel_traits_baseILj7168ES2_S2_fS2_fjLj1024EEEEELb1ELb1EEEvNS_9BwdParamsE:
	.zero		13696


//--------------------- .nv.shared._ZN10layer_norm13ln_bwd_kernelINS_13Kernel_traitsI13__nv_bfloat16S2_fS2_fjLj7168ELj1ELj1ELj8ELj8ENS_18Kernel_traits_baseILj7168ES2_S2_fS2_fjLj256EEEEELb1ELb1ELb1ELb1EEEvNS_9BwdParamsE --------------------------
	.section	.nv.shared._ZN10layer_norm13ln_bwd_kernelINS_13Kernel_traitsI13__nv_bfloat16S2_fS2_fjLj7168ELj1ELj1ELj8ELj8ENS_18Kernel_traits_baseILj7168ES2_S2_fS2_fjLj256EEEEELb1ELb1ELb1ELb1EEEvNS_9BwdParamsE,"aw",@nobits
	.sectionflags	@""
	.align	16
	.zero		1024


//--------------------- .nv.shared._ZN10layer_norm13ln_bwd_kernelINS_13Kernel_traitsIf13__nv_bfloat16fS2_fjLj7168ELj1ELj1ELj8ELj8ENS_18Kernel_traits_baseILj7168EfS2_fS2_fjLj256EEEEELb0ELb0ELb0ELb0EEEvNS_9BwdParamsE --------------------------
	.section	.nv.shared._ZN10layer_norm13ln_bwd_kernelINS_13Kernel_traitsIf13__nv_bfloat16fS2_fjLj7168ELj1ELj1ELj8ELj8ENS_18Kernel_traits_baseILj7168EfS2_fS2_fjLj256EEEEELb0ELb0ELb0ELb0EEEvNS_9BwdParamsE,"aw",@nobits
	.sectionflags	@""
	.align	16
	.zero		1024


//--------------------- .nv.shared._ZN10layer_norm13ln_bwd_kernelINS_13Kernel_traitsIf13__nv_bfloat16fS2_fjLj7168ELj1ELj1ELj8ELj8ENS_18Kernel_traits_baseILj7168EfS2_fS2_fjLj256EEEEELb0ELb0ELb0ELb1EEEvNS_9BwdParamsE --------------------------
	.section	.nv.shared._ZN10layer_norm13ln_bwd_kernelINS_13Kernel_traitsIf13__nv_bfloat16fS2_fjLj7168ELj1ELj1ELj8ELj8ENS_18Kernel_traits_baseILj7168EfS2_fS2_fjLj256EEEEELb0ELb0ELb0ELb1EEEvNS_9BwdParamsE,"aw",@nobits
	.sectionflags	@""
	.align	16
	.zero		1024


//--------------------- .nv.shared._ZN10layer_norm13ln_bwd_kernelINS_13Kernel_traitsIf13__nv_bfloat16fS2_fjLj7168ELj1ELj1ELj8ELj8ENS_18Kernel_traits_baseILj7168EfS2_fS2_fjLj256EEEEELb0ELb0ELb1ELb0EEEvNS_9BwdParamsE --------------------------
	.section	.nv.shared._ZN10layer_norm13ln_bwd_kernelINS_13Kernel_traitsIf13__nv_bfloat16fS2_fjLj7168ELj1ELj1ELj8ELj8ENS_18Kernel_traits_baseILj7168EfS2_fS2_fjLj256EEEEELb0ELb0ELb1ELb0EEEvNS_9BwdParamsE,"aw",@nobits
	.sectionflags	@""
	.align	16
	.zero		1024


//--------------------- .nv.shared._ZN10layer_norm13ln_bwd_kernelINS_13Kernel_traitsIf13__nv_bfloat16fS2_fjLj7168ELj1ELj1ELj8ELj8ENS_18Kernel_traits_baseILj7168EfS2_fS2_fjLj256EEEEELb0ELb0ELb1ELb1EEEvNS_9BwdParamsE --------------------------
	.section	.nv.shared._ZN10layer_norm13ln_bwd_kernelINS_13Kernel_traitsIf13__nv_bfloat16fS2_fjLj7168ELj1ELj1ELj8ELj8ENS_18Kernel_traits_baseILj7168EfS2_fS2_fjLj256EEEEELb0ELb0ELb1ELb1EEEvNS_9BwdParamsE,"aw",@nobits
	.sectionflags	@""
	.align	16
	.zero		1024


//--------------------- .nv.shared._ZN10layer_norm13ln_bwd_kernelINS_13Kernel_traitsIf13__nv_bfloat16fS2_fjLj7168ELj1ELj1ELj8ELj8ENS_18Kernel_traits_baseILj7168EfS2_fS2_fjLj256EEEEELb0ELb1ELb0ELb0EEEvNS_9BwdParamsE --------------------------
	.section	.nv.shared._ZN10layer_norm13ln_bwd_kernelINS_13Kernel_traitsIf13__nv_bfloat16fS2_fjLj7168ELj1ELj1ELj8ELj8ENS_18Kernel_traits_baseILj7168EfS2_fS2_fjLj256EEEEELb0ELb1ELb0ELb0EEEvNS_9BwdParamsE,"aw",@nobits
	.sectionflags	@""
	.align	16
	.zero		1024


//--------------------- .nv.shared._ZN10layer_norm13ln_bwd_kernelINS_13Kernel_traitsIf13__nv_bfloat16fS2_fjLj7168ELj1ELj1ELj8ELj8ENS_18Kernel_traits_baseILj7168EfS2_fS2_fjLj256EEEEELb0ELb1ELb0ELb1EEEvNS_9BwdParamsE --------------------------
	.section	.nv.shared._ZN10layer_norm13ln_bwd_kernelINS_13Kernel_traitsIf13__nv_bfloat16fS2_fjLj7168ELj1ELj1ELj8ELj8ENS_18Kernel_traits_baseILj7168EfS2_fS2_fjLj256EEEEELb0ELb1ELb0ELb1EEEvNS_9BwdParamsE,"aw",@nobits
	.sectionflags	@""
	.align	16
	.zero		1024


//--------------------- .nv.shared._ZN10layer_norm13ln_bwd_kernelINS_13Kernel_traitsIf13__nv_bfloat16fS2_fjLj7168ELj1ELj1ELj8ELj8ENS_18Kernel_traits_baseILj7168EfS2_fS2_fjLj256EEEEELb0ELb1ELb1ELb0EEEvNS_9BwdParamsE --------------------------
	.section	.nv.shared._ZN10layer_norm13ln_bwd_kernelINS_13Kernel_traitsIf13__nv_bfloat16fS2_fjLj7168ELj1ELj1ELj8ELj8ENS_18Kernel_traits_baseILj7168EfS2_fS2_fjLj256EEEEELb0ELb1ELb1ELb0EEEvNS_9BwdParamsE,"aw",@nobits
	.sectionflags	@""
	.align	16
	.zero		1024


//--------------------- .nv.shared._ZN10layer_norm13ln_bwd_kernelINS_13Kernel_traitsIf13__nv_bfloat16fS2_fjLj7168ELj1ELj1ELj8ELj8ENS_18Kernel_traits_baseILj7168EfS2_fS2_fjLj256EEEEELb0ELb1ELb1ELb1EEEvNS_9BwdParamsE --------------------------
	.section	.nv.shared._ZN10layer_norm13ln_bwd_kernelINS_13Kernel_traitsIf13__nv_bfloat16fS2_fjLj7168ELj1ELj1ELj8ELj8ENS_18Kernel_traits_baseILj7168EfS2_fS2_fjLj256EEEEELb0ELb1ELb1ELb1EEEvNS_9BwdParamsE,"aw",@nobits
	.sectionflags	@""
	.align	16
	.zero		1024


//--------------------- .nv.shared._ZN10layer_norm13ln_bwd_kernelINS_13Kernel_traitsIf13__nv_bfloat16fS2_fjLj7168ELj1ELj1ELj8ELj8ENS_18Kernel_traits_baseILj7168EfS2_fS2_fjLj256EEEEELb1ELb0ELb0ELb0EEEvNS_9BwdParamsE --------------------------
	.section	.nv.shared._ZN10layer_norm13ln_bwd_kernelINS_13Kernel_traitsIf13__nv_bfloat16fS2_fjLj7168ELj1ELj1ELj8ELj8ENS_18Kernel_traits_baseILj7168EfS2_fS2_fjLj256EEEEELb1ELb0ELb0ELb0EEEvNS_9BwdParamsE,"aw",@nobits
	.sectionflags	@""
	.align	16
	.zero		1024


//--------------------- .nv.shared._ZN10layer_norm13ln_bwd_kernelINS_13Kernel_traitsIf13__nv_bfloat16fS2_fjLj7168ELj1ELj1ELj8ELj8ENS_18Kernel_traits_baseILj7168EfS2_fS2_fjLj256EEEEELb1ELb0ELb0ELb1EEEvNS_9BwdParamsE --------------------------
	.section	.nv.shared._ZN10layer_norm13ln_bwd_kernelINS_13Kernel_traitsIf13__nv_bfloat16fS2_fjLj7168ELj1ELj1ELj8ELj8ENS_18Kernel_traits_baseILj7168EfS2_fS2_fjLj256EEEEELb1ELb0ELb0ELb1EEEvNS_9BwdParamsE,"aw",@nobits
	.sectionflags	@""
	.align	16
	.zero		1024


//--------------------- .nv.shared._ZN10layer_norm22ln_bwd_finalize_kernelINS_22Kernel_traits_finalizeILj7168Ef13__nv_bfloat16fS2_fjLb0ELj1024ELj4ENS_18Kernel_traits_baseILj7168EfS2_fS2_fjLj1024EEEEELb0ELb0EEEvNS_9BwdParamsE --------------------------
	.section	.nv.shared._ZN10layer_norm22ln_bwd_finalize_kernelINS_22Kernel_traits_finalizeILj7168Ef13__nv_bfloat16fS2_fjLb0ELj1024ELj4ENS_18Kernel_traits_baseILj7168EfS2_fS2_fjLj1024EEEEELb0ELb0EEEvNS_9BwdParamsE,"aw",@nobits
	.sectionflags	@""
	.align	16
.nv.shared._ZN10layer_norm22ln_bwd_finalize_kernelINS_22Kernel_traits_finalizeILj7168Ef13__nv_bfloat16fS2_fjLb0ELj1024ELj4ENS_18Kernel_traits_baseILj7168EfS2_fS2_fjLj1024EEEEELb0ELb0EEEvNS_9BwdParamsE:
	.zero		9472


//--------------------- .nv.shared._ZN10layer_norm13ln_bwd_kernelINS_13Kernel_traitsIf13__nv_bfloat16fS2_fjLj7168ELj1ELj1ELj8ELj8ENS_18Kernel_traits_baseILj7168EfS2_fS2_fjLj256EEEEELb1ELb0ELb1ELb0EEEvNS_9BwdParamsE --------------------------
	.section	.nv.shared._ZN10layer_norm13ln_bwd_kernelINS_13Kernel_traitsIf13__nv_bfloat16fS2_fjLj7168ELj1ELj1ELj8ELj8ENS_18Kernel_traits_baseILj7168EfS2_fS2_fjLj256EEEEELb1ELb0ELb1ELb0EEEvNS_9BwdParamsE,"aw",@nobits
	.sectionflags	@""
	.align	16
	.zero		1024


//--------------------- .nv.shared._ZN10layer_norm22ln_bwd_finalize_kernelINS_22Kernel_traits_finalizeILj7168Ef13__nv_bfloat16fS2_fjLb0ELj1024ELj4ENS_18Kernel_traits_baseILj7168EfS2_fS2_fjLj1024EEEEELb0ELb1EEEvNS_9BwdParamsE --------------------------
	.section	.nv.shared._ZN10layer_norm22ln_bwd_finalize_kernelINS_22Kernel_traits_finalizeILj7168Ef13__nv_bfloat16fS2_fjLb0ELj1024ELj4ENS_18Kernel_traits_baseILj7168EfS2_fS2_fjLj1024EEEEELb0ELb1EEEvNS_9BwdParamsE,"aw",@nobits
	.sectionflags	@""
	.align	16
.nv.shared._ZN10layer_norm22ln_bwd_finalize_kernelINS_22Kernel_traits_finalizeILj7168Ef13__nv_bfloat16fS2_fjLb0ELj1024ELj4ENS_18Kernel_traits_baseILj7168EfS2_fS2_fjLj1024EEEEELb0ELb1EEEvNS_9BwdParamsE:
	.zero		9472


//--------------------- .nv.shared._ZN10layer_norm13ln_bwd_kernelINS_13Kernel_traitsIf13__nv_bfloat16fS2_fjLj7168ELj1ELj1ELj8ELj8ENS_18Kernel_traits_baseILj7168EfS2_fS2_fjLj256EEEEELb1ELb0ELb1ELb1EEEvNS_9BwdParamsE --------------------------
	.section	.nv.shared._ZN10layer_norm13ln_bwd_kernelINS_13Kernel_traitsIf13__nv_bfloat16fS2_fjLj7168ELj1ELj1ELj8ELj8ENS_18Kernel_traits_baseILj7168EfS2_fS2_fjLj256EEEEELb1ELb0ELb1ELb1EEEvNS_9BwdParamsE,"aw",@nobits
	.sectionflags	@""
	.align	16
	.zero		1024


//--------------------- .nv.shared._ZN10layer_norm13ln_bwd_kernelINS_13Kernel_traitsIf13__nv_bfloat16fS2_fjLj7168ELj1ELj1ELj8ELj8ENS_18Kernel_traits_baseILj7168EfS2_fS2_fjLj256EEEEELb1ELb1ELb0ELb0EEEvNS_9BwdParamsE --------------------------
	.section	.nv.shared._ZN10layer_norm13ln_bwd_kernelINS_13Kernel_traitsIf13__nv_bfloat16fS2_fjLj7168ELj1ELj1ELj8ELj8ENS_18Kernel_traits_baseILj7168EfS2_fS2_fjLj256EEEEELb1ELb1ELb0ELb0EEEvNS_9BwdParamsE,"aw",@nobits
	.sectionflags	@""
	.align	16
	.zero		1024


//--------------------- .nv.shared._ZN10layer_norm13ln_bwd_kernelINS_13Kernel_traitsIf13__nv_bfloat16fS2_fjLj7168ELj1ELj1ELj8ELj8ENS_18Kernel_traits_baseILj7168EfS2_fS2_fjLj256EEEEELb1ELb1ELb0ELb1EEEvNS_9BwdParamsE --------------------------
	.section	.nv.shared._ZN10layer_norm13ln_bwd_kernelINS_13Kernel_traitsIf13__nv_bfloat16fS2_fjLj7168ELj1ELj1ELj8ELj8ENS_18Kernel_traits_baseILj7168EfS2_fS2_fjLj256EEEEELb1ELb1ELb0ELb1EEEvNS_9BwdParamsE,"aw",@nobits
	.sectionflags	@""
	.align	16
	.zero		1024


//--------------------- .nv.shared._ZN10layer_norm22ln_bwd_finalize_kernelINS_22Kernel_traits_finalizeILj7168Ef13__nv_bfloat16fS2_fjLb1ELj1024ELj4ENS_18Kernel_traits_baseILj7168EfS2_fS2_fjLj1024EEEEELb1ELb0EEEvNS_9BwdParamsE --------------------------
	.section	.nv.shared._ZN10layer_norm22ln_bwd_finalize_kernelINS_22Kernel_traits_finalizeILj7168Ef13__nv_bfloat16fS2_fjLb1ELj1024ELj4ENS_18Kernel_traits_baseILj7168EfS2_fS2_fjLj1024EEEEELb1ELb0EEEvNS_9BwdParamsE,"aw",@nobits
	.sectionflags	@""
	.align	16
.nv.shared._ZN10layer_norm22ln_bwd_finalize_kernelINS_22Kernel_traits_finalizeILj7168Ef13__nv_bfloat16fS2_fjLb1ELj1024ELj4ENS_18Kernel_traits_baseILj7168EfS2_fS2_fjLj1024EEEEELb1ELb0EEEvNS_9BwdParamsE:
	.zero		13696


//--------------------- .nv.shared._ZN10layer_norm13ln_bwd_kernelINS_13Kernel_traitsIf13__nv_bfloat16fS2_fjLj7168ELj1ELj1ELj8ELj8ENS_18Kernel_traits_baseILj7168EfS2_fS2_fjLj256EEEEELb1ELb1ELb1ELb0EEEvNS_9BwdParamsE --------------------------
	.section	.nv.shared._ZN10layer_norm13ln_bwd_kernelINS_13Kernel_traitsIf13__nv_bfloat16fS2_fjLj7168ELj1ELj1ELj8ELj8ENS_18Kernel_traits_baseILj7168EfS2_fS2_fjLj256EEEEELb1ELb1ELb1ELb0EEEvNS_9BwdParamsE,"aw",@nobits
	.sectionflags	@""
	.align	16
	.zero		1024


//--------------------- .nv.shared._ZN10layer_norm22ln_bwd_finalize_kernelINS_22Kernel_traits_finalizeILj7168Ef13__nv_bfloat16fS2_fjLb1ELj1024ELj4ENS_18Kernel_traits_baseILj7168EfS2_fS2_fjLj1024EEEEELb1ELb1EEEvNS_9BwdParamsE --------------------------
	.section	.nv.shared._ZN10layer_norm22ln_bwd_finalize_kernelINS_22Kernel_traits_finalizeILj7168Ef13__nv_bfloat16fS2_fjLb1ELj1024ELj4ENS_18Kernel_traits_baseILj7168EfS2_fS2_fjLj1024EEEEELb1ELb1EEEvNS_9BwdParamsE,"aw",@nobits
	.sectionflags	@""
	.align	16
.nv.shared._ZN10layer_norm22ln_bwd_finalize_kernelINS_22Kernel_traits_finalizeILj7168Ef13__nv_bfloat16fS2_fjLb1ELj1024ELj4ENS_18Kernel_traits_baseILj7168EfS2_fS2_fjLj1024EEEEELb1ELb1EEEvNS_9BwdParamsE:
	.zero		13696


//--------------------- .nv.shared._ZN10layer_norm13ln_bwd_kernelINS_13Kernel_traitsIf13__nv_bfloat16fS2_fjLj7168ELj1ELj1ELj8ELj8ENS_18Kernel_traits_baseILj7168EfS2_fS2_fjLj256EEEEELb1ELb1ELb1ELb1EEEvNS_9BwdParamsE --------------------------
	.section	.nv.shared._ZN10layer_norm13ln_bwd_kernelINS_13Kernel_traitsIf13__nv_bfloat16fS2_fjLj7168ELj1ELj1ELj8ELj8ENS_18Kernel_traits_baseILj7168EfS2_fS2_fjLj256EEEEELb1ELb1ELb1ELb1EEEvNS_9BwdParamsE,"aw",@nobits
	.sectionflags	@""
	.align	16
	.zero		1024


//--------------------- .nv.shared._ZN10layer_norm13ln_bwd_kernelINS_13Kernel_traitsIf6__halfS2_S2_fjLj7168ELj1ELj1ELj8ELj8ENS_18Kernel_traits_baseILj7168EfS2_S2_S2_fjLj256EEEEELb0ELb0ELb0ELb0EEEvNS_9BwdParamsE --------------------------
	.section	.nv.shared._ZN10layer_norm13ln_bwd_kernelINS_13Kernel_traitsIf6__halfS2_S2_fjLj7168ELj1ELj1ELj8ELj8ENS_18Kernel_traits_baseILj7168EfS2_S2_S2_fjLj256EEEEELb0ELb0ELb0ELb0EEEvNS_9BwdParamsE,"aw",@nobits
	.sectionflags	@""
	.align	16
	.zero		1024


//--------------------- .nv.shared._ZN10layer_norm13ln_bwd_kernelINS_13Kernel_traitsIf6__halfS2_S2_fjLj7168ELj1ELj1ELj8ELj8ENS_18Kernel_traits_baseILj7168EfS2_S2_S2_fjLj256EEEEELb0ELb0ELb0ELb1EEEvNS_9BwdParamsE --------------------------
	.section	.nv.shared._ZN10layer_norm13ln_bwd_kernelINS_13Kernel_traitsIf6__halfS2_S2_fjLj7168ELj1ELj1ELj8ELj8ENS_18Kernel_traits_baseILj7168EfS2_S2_S2_fjLj256EEEEELb0ELb0ELb0ELb1EEEvNS_9BwdParamsE,"aw",@nobits
	.sectionflags	@""
	.align	16
	.zero		1024


//--------------------- .nv.shared._ZN10layer_norm13ln_bwd_kernelINS_13Kernel_traitsIf6__halfS2_S2_fjLj7168ELj1ELj1ELj8ELj8ENS_18Kernel_traits_baseILj7168EfS2_S2_S2_fjLj256EEEEELb0ELb0ELb1ELb0EEEvNS_9BwdParamsE --------------------------
	.section	.nv.shared._ZN10layer_norm13ln_bwd_kernelINS_13Kernel_traitsIf6__halfS2_S2_fjLj7168ELj1ELj1ELj8ELj8ENS_18Kernel_traits_baseILj7168EfS2_S2_S2_fjLj256EEEEELb0ELb0ELb1ELb0EEEvNS_9BwdParamsE,"aw",@nobits
	.sectionflags	@""
	.align	16
	.zero		1024


//--------------------- .nv.shared._ZN10layer_norm13ln_bwd_kernelINS_13Kernel_traitsIf6__halfS2_S2_fjLj7168ELj1ELj1ELj8ELj8ENS_18Kernel_traits_baseILj7168EfS2_S2_S2_fjLj256EEEEELb0ELb0ELb1ELb1EEEvNS_9BwdParamsE --------------------------
	.section	.nv.shared._ZN10layer_norm13ln_bwd_kernelINS_13Kernel_traitsIf6__halfS2_S2_fjLj7168ELj1ELj1ELj8ELj8ENS_18Kernel_traits_baseILj7168EfS2_S2_S2_fjLj256EEEEELb0ELb0ELb1ELb1EEEvNS_9BwdParamsE,"aw",@nobits
	.sectionflags	@""
	.align	16
	.zero		1024


//--------------------- .nv.shared._ZN10layer_norm13ln_bwd_kernelINS_13Kernel_traitsIf6__halfS2_S2_fjLj7168ELj1ELj1ELj8ELj8ENS_18Kernel_traits_baseILj7168EfS2_S2_S2_fjLj256EEEEELb0ELb1ELb0ELb0EEEvNS_9BwdParamsE --------------------------
	.section	.nv.shared._ZN10layer_norm13ln_bwd_kernelINS_13Kernel_traitsIf6__halfS2_S2_fjLj7168ELj1ELj1ELj8ELj8ENS_18Kernel_traits_baseILj7168EfS2_S2_S2_fjLj256EEEEELb0ELb1ELb0ELb0EEEvNS_9BwdParamsE,"aw",@nobits
	.sectionflags	@""
	.align	16
	.zero		1024


//--------------------- .nv.shared._ZN10layer_norm13ln_bwd_kernelINS_13Kernel_traitsIf6__halfS2_S2_fjLj7168ELj1ELj1ELj8ELj8ENS_18Kernel_traits_baseILj7168EfS2_S2_S2_fjLj256EEEEELb0ELb1ELb0ELb1EEEvNS_9BwdParamsE --------------------------
	.section	.nv.shared._ZN10layer_norm13ln_bwd_kernelINS_13Kernel_traitsIf6__halfS2_S2_fjLj7168ELj1ELj1ELj8ELj8ENS_18Kernel_traits_baseILj7168EfS2_S2_S2_fjLj256EEEEELb0ELb1ELb0ELb1EEEvNS_9BwdParamsE,"aw",@nobits
	.sectionflags	@""
	.align	16
	.zero		1024


//--------------------- .nv.shared._ZN10layer_norm13ln_bwd_kernelINS_13Kernel_traitsIf6__halfS2_S2_fjLj7168ELj1ELj1ELj8ELj8ENS_18Kernel_traits_baseILj7168EfS2_S2_S2_fjLj256EEEEELb0ELb1ELb1ELb0EEEvNS_9BwdParamsE --------------------------
	.section	.nv.shared._ZN10layer_norm13ln_bwd_kernelINS_13Kernel_traitsIf6__halfS2_S2_fjLj7168ELj1ELj1ELj8ELj8ENS_18Kernel_traits_baseILj7168EfS2_S2_S2_fjLj256EEEEELb0ELb1ELb1ELb0EEEvNS_9BwdParamsE,"aw",@nobits
	.sectionflags	@""
	.align	16
	.zero		1024


//--------------------- .nv.shared._ZN10layer_norm13ln_bwd_kernelINS_13Kernel_traitsIf6__halfS2_S2_fjLj7168ELj1ELj1ELj8ELj8ENS_18Kernel_traits_baseILj7168EfS2_S2_S2_fjLj256EEEEELb0ELb1ELb1ELb1EEEvNS_9BwdParamsE --------------------------
	.section	.nv.shared._ZN10layer_norm13ln_bwd_kernelINS_13Kernel_traitsIf6__halfS2_S2_fjLj7168ELj1ELj1ELj8ELj8ENS_18Kernel_traits_baseILj7168EfS2_S2_S2_fjLj256EEEEELb0ELb1ELb1ELb1EEEvNS_9BwdParamsE,"aw",@nobits
	.sectionflags	@""
	.align	16
	.zero		1024


//--------------------- .nv.shared._ZN10layer_norm13ln_bwd_kernelINS_13Kernel_traitsIf6__halfS2_S2_fjLj7168ELj1ELj1ELj8ELj8ENS_18Kernel_traits_baseILj7168EfS2_S2_S2_fjLj256EEEEELb1ELb0ELb0ELb0EEEvNS_9BwdParamsE --------------------------
	.section	.nv.shared._ZN10layer_norm13ln_bwd_kernelINS_13Kernel_traitsIf6__halfS2_S2_fjLj7168ELj1ELj1ELj8ELj8ENS_18Kernel_traits_baseILj7168EfS2_S2_S2_fjLj256EEEEELb1ELb0ELb0ELb0EEEvNS_9BwdParamsE,"aw",@nobits
	.sectionflags	@""
	.align	16
	.zero		1024


//--------------------- .nv.shared._ZN10layer_norm13ln_bwd_kernelINS_13Kernel_traitsIf6__halfS2_S2_fjLj7168ELj1ELj1ELj8ELj8ENS_18Kernel_traits_baseILj7168EfS2_S2_S2_fjLj256EEEEELb1ELb0ELb0ELb1EEEvNS_9BwdParamsE --------------------------
	.section	.nv.shared._ZN10layer_norm13ln_bwd_kernelINS_13Kernel_traitsIf6__halfS2_S2_fjLj7168ELj1ELj1ELj8ELj8ENS_18Kernel_traits_baseILj7168EfS2_S2_S2_fjLj256EEEEELb1ELb0ELb0ELb1EEEvNS_9BwdParamsE,"aw",@nobits
	.sectionflags	@""
	.align	16
	.zero		1024


//--------------------- .nv.shared._ZN10layer_norm22ln_bwd_finalize_kernelINS_22Kernel_traits_finalizeILj7168Ef6__halfS2_S2_fjLb0ELj1024ELj4ENS_18Kernel_traits_baseILj7168EfS2_S2_S2_fjLj1024EEEEELb0ELb0EEEvNS_9BwdParamsE --------------------------
	.section	.nv.shared._ZN10layer_norm22ln_bwd_finalize_kernelINS_22Kernel_traits_finalizeILj7168Ef6__halfS2_S2_fjLb0ELj1024ELj4ENS_18Kernel_traits_baseILj7168EfS2_S2_S2_fjLj1024EEEEELb0ELb0EEEvNS_9BwdParamsE,"aw",@nobits
	.sectionflags	@""
	.align	16
.nv.shared._ZN10layer_norm22ln_bwd_finalize_kernelINS_22Kernel_traits_finalizeILj7168Ef6__halfS2_S2_fjLb0ELj1024ELj4ENS_18Kernel_traits_baseILj7168EfS2_S2_S2_fjLj1024EEEEELb0ELb0EEEvNS_9BwdParamsE:
	.zero		9472


//--------------------- .nv.shared._ZN10layer_norm13ln_bwd_kernelINS_13Kernel_traitsIf6__halfS2_S2_fjLj7168ELj1ELj1ELj8ELj8ENS_18Kernel_traits_baseILj7168EfS2_S2_S2_fjLj256EEEEELb1ELb0ELb1ELb0EEEvNS_9BwdParamsE --------------------------
	.section	.nv.shared._ZN10layer_norm13ln_bwd_kernelINS_13Kernel_traitsIf6__halfS2_S2_fjLj7168ELj1ELj1ELj8ELj8ENS_18Kernel_traits_baseILj7168EfS2_S2_S2_fjLj256EEEEELb1ELb0ELb1ELb0EEEvNS_9BwdParamsE,"aw",@nobits
	.sectionflags	@""
	.align	16
	.zero		1024


//--------------------- .nv.shared._ZN10layer_norm22ln_bwd_finalize_kernelINS_22Kernel_traits_finalizeILj7168Ef6__halfS2_S2_fjLb0ELj1024ELj4ENS_18Kernel_traits_baseILj7168EfS2_S2_S2_fjLj1024EEEEELb0ELb1EEEvNS_9BwdParamsE --------------------------
	.section	.nv.shared._ZN10layer_norm22ln_bwd_finalize_kernelINS_22Kernel_traits_finalizeILj7168Ef6__halfS2_S2_fjLb0ELj1024ELj4ENS_18Kernel_traits_baseILj7168EfS2_S2_S2_fjLj1024EEEEELb0ELb1EEEvNS_9BwdParamsE,"aw",@nobits
	.sectionflags	@""
	.align	16
.nv.shared._ZN10layer_norm22ln_bwd_finalize_kernelINS_22Kernel_traits_finalizeILj7168Ef6__halfS2_S2_fjLb0ELj1024ELj4ENS_18Kernel_traits_baseILj7168EfS2_S2_S2_fjLj1024EEEEELb0ELb1EEEvNS_9BwdParamsE:
	.zero		9472


//--------------------- .nv.shared._ZN10layer_norm13ln_bwd_kernelINS_13Kernel_traitsIf6__halfS2_S2_fjLj7168ELj1ELj1ELj8ELj8ENS_18Kernel_traits_baseILj7168EfS2_S2_S2_fjLj256EEEEELb1ELb0ELb1ELb1EEEvNS_9BwdParamsE --------------------------
	.section	.nv.shared._ZN10layer_norm13ln_bwd_kernelINS_13Kernel_traitsIf6__halfS2_S2_fjLj7168ELj1ELj1ELj8ELj8ENS_18Kernel_traits_baseILj7168EfS2_S2_S2_fjLj256EEEEELb1ELb0ELb1ELb1EEEvNS_9BwdParamsE,"aw",@nobits
	.sectionflags	@""
	.align	16
	.zero		1024


//--------------------- .nv.shared._ZN10layer_norm13ln_bwd_kernelINS_13Kernel_traitsIf6__halfS2_S2_fjLj7168ELj1ELj1ELj8ELj8ENS_18Kernel_traits_baseILj7168EfS2_S2_S2_fjLj256EEEEELb1ELb1ELb0ELb0EEEvNS_9BwdParamsE --------------------------
	.section	.nv.shared._ZN10layer_norm13ln_bwd_kernelINS_13Kernel_traitsIf6__halfS2_S2_fjLj7168ELj1ELj1ELj8ELj8ENS_18Kernel_traits_baseILj7168EfS2_S2_S2_fjLj256EEEEELb1ELb1ELb0ELb0EEEvNS_9BwdParamsE,"aw",@nobits
	.sectionflags	@""
	.align	16
	.zero		1024


//--------------------- .nv.shared._ZN10layer_norm13ln_bwd_kernelINS_13Kernel_traitsIf6__halfS2_S2_fjLj7168ELj1ELj1ELj8ELj8ENS_18Kernel_traits_baseILj7168EfS2_S2_S2_fjLj256EEEEELb1ELb1ELb0ELb1EEEvNS_9BwdParamsE --------------------------
	.section	.nv.shared._ZN10layer_norm13ln_bwd_kernelINS_13Kernel_traitsIf6__halfS2_S2_fjLj7168ELj1ELj1ELj8ELj8ENS_18Kernel_traits_baseILj7168EfS2_S2_S2_fjLj256EEEEELb1ELb1ELb0ELb1EEEvNS_9BwdParamsE,"aw",@nobits
	.sectionflags	@""
	.align	16
	.zero		1024


//--------------------- .nv.shared._ZN10layer_norm22ln_bwd_finalize_kernelINS_22Kernel_traits_finalizeILj7168Ef6__halfS2_S2_fjLb1ELj1024ELj4ENS_18Kernel_traits_baseILj7168EfS2_S2_S2_fjLj1024EEEEELb1ELb0EEEvNS_9BwdParamsE --------------------------
	.section	.nv.shared._ZN10layer_norm22ln_bwd_finalize_kernelINS_22Kernel_traits_finalizeILj7168Ef6__halfS2_S2_fjLb1ELj1024ELj4ENS_18Kernel_traits_baseILj7168EfS2_S2_S2_fjLj1024EEEEELb1ELb0EEEvNS_9BwdParamsE,"aw",@nobits
	.sectionflags	@""
	.align	16
.nv.shared._ZN10layer_norm22ln_bwd_finalize_kernelINS_22Kernel_traits_finalizeILj7168Ef6__halfS2_S2_fjLb1ELj1024ELj4ENS_18Kernel_traits_baseILj7168EfS2_S2_S2_fjLj1024EEEEELb1ELb0EEEvNS_9BwdParamsE:
	.zero		13696


//--------------------- .nv.shared._ZN10layer_norm13ln_bwd_kernelINS_13Kernel_traitsIf6__halfS2_S2_fjLj7168ELj1ELj1ELj8ELj8ENS_18Kernel_traits_baseILj7168EfS2_S2_S2_fjLj256EEEEELb1ELb1ELb1ELb0EEEvNS_9BwdParamsE --------------------------
	.section	.nv.shared._ZN10layer_norm13ln_bwd_kernelINS_13Kernel_traitsIf6__halfS2_S2_fjLj7168ELj1ELj1ELj8ELj8ENS_18Kernel_traits_baseILj7168EfS2_S2_S2_fjLj256EEEEELb1ELb1ELb1ELb0EEEvNS_9BwdParamsE,"aw",@nobits
	.sectionflags	@""
	.align	16
	.zero		1024


//--------------------- .nv.shared._ZN10layer_norm22ln_bwd_finalize_kernelINS_22Kernel_traits_finalizeILj7168Ef6__halfS2_S2_fjLb1ELj1024ELj4ENS_18Kernel_traits_baseILj7168EfS2_S2_S2_fjLj1024EEEEELb1ELb1EEEvNS_9BwdParamsE --------------------------
	.section	.nv.shared._ZN10layer_norm22ln_bwd_finalize_kernelINS_22Kernel_traits_finalizeILj7168Ef6__halfS2_S2_fjLb1ELj1024ELj4ENS_18Kernel_traits_baseILj7168EfS2_S2_S2_fjLj1024EEEEELb1ELb1EEEvNS_9BwdParamsE,"aw",@nobits
	.sectionflags	@""
	.align	16
.nv.shared._ZN10layer_norm22ln_bwd_finalize_kernelINS_22Kernel_traits_finalizeILj7168Ef6__halfS2_S2_fjLb1ELj1024ELj4ENS_18Kernel_traits_baseILj7168EfS2_S2_S2_fjLj1024EEEEELb1ELb1EEEvNS_9BwdParamsE:
	.zero		13696


//--------------------- .nv.shared._ZN10layer_norm13ln_bwd_kernelINS_13Kernel_traitsIf6__halfS2_S2_fjLj7168ELj1ELj1ELj8ELj8ENS_18Kernel_traits_baseILj7168EfS2_S2_S2_fjLj256EEEEELb1ELb1ELb1ELb1EEEvNS_9BwdParamsE --------------------------
	.section	.nv.shared._ZN10layer_norm13ln_bwd_kernelINS_13Kernel_traitsIf6__halfS2_S2_fjLj7168ELj1ELj1ELj8ELj8ENS_18Kernel_traits_baseILj7168EfS2_S2_S2_fjLj256EEEEELb1ELb1ELb1ELb1EEEvNS_9BwdParamsE,"aw",@nobits
	.sectionflags	@""
	.align	16
	.zero		1024


//--------------------- .nv.shared._ZN10layer_norm13ln_bwd_kernelINS_13Kernel_traitsI6__halfS2_fS2_fjLj7168ELj1ELj1ELj8ELj8ENS_18Kernel_traits_baseILj7168ES2_S2_fS2_fjLj256EEEEELb0ELb0ELb0ELb0EEEvNS_9BwdParamsE --------------------------
	.section	.nv.shared._ZN10layer_norm13ln_bwd_kernelINS_13Kernel_traitsI6__halfS2_fS2_fjLj7168ELj1ELj1ELj8ELj8ENS_18Kernel_traits_baseILj7168ES2_S2_fS2_fjLj256EEEEELb0ELb0ELb0ELb0EEEvNS_9BwdParamsE,"aw",@nobits
	.sectionflags	@""
	.align	16
	.zero		1024


//--------------------- .nv.shared._ZN10layer_norm13ln_bwd_kernelINS_13Kernel_traitsI6__halfS2_fS2_fjLj7168ELj1ELj1ELj8ELj8ENS_18Kernel_traits_baseILj7168ES2_S2_fS2_fjLj256EEEEELb0ELb0ELb0ELb1EEEvNS_9BwdParamsE --------------------------
	.section	.nv.shared._ZN10layer_norm13ln_bwd_kernelINS_13Kernel_traitsI6__halfS2_fS2_fjLj7168ELj1ELj1ELj8ELj8ENS_18Kernel_traits_baseILj7168ES2_S2_fS2_fjLj256EEEEELb0ELb0ELb0ELb1EEEvNS_9BwdParamsE,"aw",@nobits
	.sectionflags	@""
	.align	16
	.zero		1024


//--------------------- .nv.shared._ZN10layer_norm13ln_bwd_kernelINS_13Kernel_traitsI6__halfS2_fS2_fjLj7168ELj1ELj1ELj8ELj8ENS_18Kernel_traits_baseILj7168ES2_S2_fS2_fjLj256EEEEELb0ELb0ELb1ELb0EEEvNS_9BwdParamsE --------------------------
	.section	.nv.shared._ZN10layer_norm13ln_bwd_kernelINS_13Kernel_traitsI6__halfS2_fS2_fjLj7168ELj1ELj1ELj8ELj8ENS_18Kernel_traits_baseILj7168ES2_S2_fS2_fjLj256EEEEELb0ELb0ELb1ELb0EEEvNS_9BwdParamsE,"aw",@nobits
	.sectionflags	@""
	.align	16
	.zero		1024


//--------------------- .nv.shared._ZN10layer_norm13ln_bwd_kernelINS_13Kernel_traitsI6__halfS2_fS2_fjLj7168ELj1ELj1ELj8ELj8ENS_18Kernel_traits_baseILj7168ES2_S2_fS2_fjLj256EEEEELb0ELb0ELb1ELb1EEEvNS_9BwdParamsE --------------------------
	.section	.nv.shared._ZN10layer_norm13ln_bwd_kernelINS_13Kernel_traitsI6__halfS2_fS2_fjLj7168ELj1ELj1ELj8ELj8ENS_18Kernel_traits_baseILj7168ES2_S2_fS2_fjLj256EEEEELb0ELb0ELb1ELb1EEEvNS_9BwdParamsE,"aw",@nobits
	.sectionflags	@""
	.align	16
	.zero		1024


//--------------------- .nv.shared._ZN10layer_norm13ln_bwd_kernelINS_13Kernel_traitsI6__halfS2_fS2_fjLj7168ELj1ELj1ELj8ELj8ENS_18Kernel_traits_baseILj7168ES2_S2_fS2_fjLj256EEEEELb0ELb1ELb0ELb0EEEvNS_9BwdParamsE --------------------------
	.section	.nv.shared._ZN10layer_norm13ln_bwd_kernelINS_13Kernel_traitsI6__halfS2_fS2_fjLj7168ELj1ELj1ELj8ELj8ENS_18Kernel_traits_baseILj7168ES2_S2_fS2_fjLj256EEEEELb0ELb1ELb0ELb0EEEvNS_9BwdParamsE,"aw",@nobits
	.sectionflags	@""
	.align	16
	.zero		1024


//--------------------- .nv.shared._ZN10layer_norm13ln_bwd_kernelINS_13Kernel_traitsI6__halfS2_fS2_fjLj7168ELj1ELj1ELj8ELj8ENS_18Kernel_traits_baseILj7168ES2_S2_fS2_fjLj256EEEEELb0ELb1ELb0ELb1EEEvNS_9BwdParamsE --------------------------
	.section	.nv.shared._ZN10layer_norm13ln_bwd_kernelINS_13Kernel_traitsI6__halfS2_fS2_fjLj7168ELj1ELj1ELj8ELj8ENS_18Kernel_traits_baseILj7168ES2_S2_fS2_fjLj256EEEEELb0ELb1ELb0ELb1EEEvNS_9BwdParamsE,"aw",@nobits
	.sectionflags	@""
	.align	16
	.zero		1024


//--------------------- .nv.shared._ZN10layer_norm13ln_bwd_kernelINS_13Kernel_traitsI6__halfS2_fS2_fjLj7168ELj1ELj1ELj8ELj8ENS_18Kernel_traits_baseILj7168ES2_S2_fS2_fjLj256EEEEELb0ELb1ELb1ELb0EEEvNS_9BwdParamsE --------------------------
	.section	.nv.shared._ZN10layer_norm13ln_bwd_kernelINS_13Kernel_traitsI6__halfS2_fS2_fjLj7168ELj1ELj1ELj8ELj8ENS_18Kernel_traits_baseILj7168ES2_S2_fS2_fjLj256EEEEELb0ELb1ELb1ELb0EEEvNS_9BwdParamsE,"aw",@nobits
	.sectionflags	@""
	.align	16
	.zero		1024


//--------------------- .nv.shared._ZN10layer_norm13ln_bwd_kernelINS_13Kernel_traitsI6__halfS2_fS2_fjLj7168ELj1ELj1ELj8ELj8ENS_18Kernel_traits_baseILj7168ES2_S2_fS2_fjLj256EEEEELb0ELb1ELb1ELb1EEEvNS_9BwdParamsE --------------------------
	.section	.nv.shared._ZN10layer_norm13ln_bwd_kernelINS_13Kernel_traitsI6__halfS2_fS2_fjLj7168ELj1ELj1ELj8ELj8ENS_18Kernel_traits_baseILj7168ES2_S2_fS2_fjLj256EEEEELb0ELb1ELb1ELb1EEEvNS_9BwdParamsE,"aw",@nobits
	.sectionflags	@""
	.align	16
	.zero		1024


//--------------------- .nv.shared._ZN10layer_norm13ln_bwd_kernelINS_13Kernel_traitsI6__halfS2_fS2_fjLj7168ELj1ELj1ELj8ELj8ENS_18Kernel_traits_baseILj7168ES2_S2_fS2_fjLj256EEEEELb1ELb0ELb0ELb0EEEvNS_9BwdParamsE --------------------------
	.section	.nv.shared._ZN10layer_norm13ln_bwd_kernelINS_13Kernel_traitsI6__halfS2_fS2_fjLj7168ELj1ELj1ELj8ELj8ENS_18Kernel_traits_baseILj7168ES2_S2_fS2_fjLj256EEEEELb1ELb0ELb0ELb0EEEvNS_9BwdParamsE,"aw",@nobits
	.sectionflags	@""
	.align	16
	.zero		1024


//--------------------- .nv.shared._ZN10layer_norm13ln_bwd_kernelINS_13Kernel_traitsI6__halfS2_fS2_fjLj7168ELj1ELj1ELj8ELj8ENS_18Kernel_traits_baseILj7168ES2_S2_fS2_fjLj256EEEEELb1ELb0ELb0ELb1EEEvNS_9BwdParamsE --------------------------
	.section	.nv.shared._ZN10layer_norm13ln_bwd_kernelINS_13Kernel_traitsI6__halfS2_fS2_fjLj7168ELj1ELj1ELj8ELj8ENS_18Kernel_traits_baseILj7168ES2_S2_fS2_fjLj256EEEEELb1ELb0ELb0ELb1EEEvNS_9BwdParamsE,"aw",@nobits
	.sectionflags	@""
	.align	16
	.zero		1024


//--------------------- .nv.shared._ZN10layer_norm22ln_bwd_finalize_kernelINS_22Kernel_traits_finalizeILj7168E6__halfS2_fS2_fjLb0ELj1024ELj4ENS_18Kernel_traits_baseILj7168ES2_S2_fS2_fjLj1024EEEEELb0ELb0EEEvNS_9BwdParamsE --------------------------
	.section	.nv.shared._ZN10layer_norm22ln_bwd_finalize_kernelINS_22Kernel_traits_finalizeILj7168E6__halfS2_fS2_fjLb0ELj1024ELj4ENS_18Kernel_traits_baseILj7168ES2_S2_fS2_fjLj1024EEEEELb0ELb0EEEvNS_9BwdParamsE,"aw",@nobits
	.sectionflags	@""
	.align	16
.nv.shared._ZN10layer_norm22ln_bwd_finalize_kernelINS_22Kernel_traits_finalizeILj7168E6__halfS2_fS2_fjLb0ELj1024ELj4ENS_18Kernel_traits_baseILj7168ES2_S2_fS2_fjLj1024EEEEELb0ELb0EEEvNS_9BwdParamsE:
	.zero		9472


//--------------------- .nv.shared._ZN10layer_norm13ln_bwd_kernelINS_13Kernel_traitsI6__halfS2_fS2_fjLj7168ELj1ELj1ELj8ELj8ENS_18Kernel_traits_baseILj7168ES2_S2_fS2_fjLj256EEEEELb1ELb0ELb1ELb0EEEvNS_9BwdParamsE --------------------------
	.section	.nv.shared._ZN10layer_norm13ln_bwd_kernelINS_13Kernel_traitsI6__halfS2_fS2_fjLj7168ELj1ELj1ELj8ELj8ENS_18Kernel_traits_baseILj7168ES2_S2_fS2_fjLj256EEEEELb1ELb0ELb1ELb0EEEvNS_9BwdParamsE,"aw",@nobits
	.sectionflags	@""
	.align	16
	.zero		1024


//--------------------- .nv.shared._ZN10layer_norm22ln_bwd_finalize_kernelINS_22Kernel_traits_finalizeILj7168E6__halfS2_fS2_fjLb0ELj1024ELj4ENS_18Kernel_traits_baseILj7168ES2_S2_fS2_fjLj1024EEEEELb0ELb1EEEvNS_9BwdParamsE --------------------------
	.section	.nv.shared._ZN10layer_norm22ln_bwd_finalize_kernelINS_22Kernel_traits_finalizeILj7168E6__halfS2_fS2_fjLb0ELj1024ELj4ENS_18Kernel_traits_baseILj7168ES2_S2_fS2_fjLj1024EEEEELb0ELb1EEEvNS_9BwdParamsE,"aw",@nobits
	.sectionflags	@""
	.align	16
.nv.shared._ZN10layer_norm22ln_bwd_finalize_kernelINS_22Kernel_traits_finalizeILj7168E6__halfS2_fS2_fjLb0ELj1024ELj4ENS_18Kernel_traits_baseILj7168ES2_S2_fS2_fjLj1024EEEEELb0ELb1EEEvNS_9BwdParamsE:
	.zero		9472


//--------------------- .nv.shared._ZN10layer_norm13ln_bwd_kernelINS_13Kernel_traitsI6__halfS2_fS2_fjLj7168ELj1ELj1ELj8ELj8ENS_18Kernel_traits_baseILj7168ES2_S2_fS2_fjLj256EEEEELb1ELb0ELb1ELb1EEEvNS_9BwdParamsE --------------------------
	.section	.nv.shared._ZN10layer_norm13ln_bwd_kernelINS_13Kernel_traitsI6__halfS2_fS2_fjLj7168ELj1ELj1ELj8ELj8ENS_18Kernel_traits_baseILj7168ES2_S2_fS2_fjLj256EEEEELb1ELb0ELb1ELb1EEEvNS_9BwdParamsE,"aw",@nobits
	.sectionflags	@""
	.align	16
	.zero		1024


//--------------------- .nv.shared._ZN10layer_norm13ln_bwd_kernelINS_13Kernel_traitsI6__halfS2_fS2_fjLj7168ELj1ELj1ELj8ELj8ENS_18Kernel_traits_baseILj7168ES2_S2_fS2_fjLj256EEEEELb1ELb1ELb0ELb0EEEvNS_9BwdParamsE --------------------------
	.section	.nv.shared._ZN10layer_norm13ln_bwd_kernelINS_13Kernel_traitsI6__halfS2_fS2_fjLj7168ELj1ELj1ELj8ELj8ENS_18Kernel_traits_baseILj7168ES2_S2_fS2_fjLj256EEEEELb1ELb1ELb0ELb0EEEvNS_9BwdParamsE,"aw",@nobits
	.sectionflags	@""
	.align	16
	.zero		1024


//--------------------- .nv.shared._ZN10layer_norm13ln_bwd_kernelINS_13Kernel_traitsI6__halfS2_fS2_fjLj7168ELj1ELj1ELj8ELj8ENS_18Kernel_traits_baseILj7168ES2_S2_fS2_fjLj256EEEEELb1ELb1ELb0ELb1EEEvNS_9BwdParamsE --------------------------
	.section	.nv.shared._ZN10layer_norm13ln_bwd_kernelINS_13Kernel_traitsI6__halfS2_fS2_fjLj7168ELj1ELj1ELj8ELj8ENS_18Kernel_traits_baseILj7168ES2_S2_fS2_fjLj256EEEEELb1ELb1ELb0ELb1EEEvNS_9BwdParamsE,"aw",@nobits
	.sectionflags	@""
	.align	16
	.zero		1024


//--------------------- .nv.shared._ZN10layer_norm22ln_bwd_finalize_kernelINS_22Kernel_traits_finalizeILj7168E6__halfS2_fS2_fjLb1ELj1024ELj4ENS_18Kernel_traits_baseILj7168ES2_S2_fS2_fjLj1024EEEEELb1ELb0EEEvNS_9BwdParamsE --------------------------
	.section	.nv.shared._ZN10layer_norm22ln_bwd_finalize_kernelINS_22Kernel_traits_finalizeILj7168E6__halfS2_fS2_fjLb1ELj1024ELj4ENS_18Kernel_traits_baseILj7168ES2_S2_fS2_fjLj1024EEEEELb1ELb0EEEvNS_9BwdParamsE,"aw",@nobits
	.sectionflags	@""
	.align	16
.nv.shared._ZN10layer_norm22ln_bwd_finalize_kernelINS_22Kernel_traits_finalizeILj7168E6__halfS2_fS2_fjLb1ELj1024ELj4ENS_18Kernel_traits_baseILj7168ES2_S2_fS2_fjLj1024EEEEELb1ELb0EEEvNS_9BwdParamsE:
	.zero		13696


//--------------------- .nv.shared._ZN10layer_norm13ln_bwd_kernelINS_13Kernel_traitsI6__halfS2_fS2_fjLj7168ELj1ELj1ELj8ELj8ENS_18Kernel_traits_baseILj7168ES2_S2_fS2_fjLj256EEEEELb1ELb1ELb1ELb0EEEvNS_9BwdParamsE --------------------------
	.section	.nv.shared._ZN10layer_norm13ln_bwd_kernelINS_13Kernel_traitsI6__halfS2_fS2_fjLj7168ELj1ELj1ELj8ELj8ENS_18Kernel_traits_baseILj7168ES2_S2_fS2_fjLj256EEEEELb1ELb1ELb1ELb0EEEvNS_9BwdParamsE,"aw",@nobits
	.sectionflags	@""
	.align	16
	.zero		1024


//--------------------- .nv.shared._ZN10layer_norm22ln_bwd_finalize_kernelINS_22Kernel_traits_finalizeILj7168E6__halfS2_fS2_fjLb1ELj1024ELj4ENS_18Kernel_traits_baseILj7168ES2_S2_fS2_fjLj1024EEEEELb1ELb1EEEvNS_9BwdParamsE --------------------------
	.section	.nv.shared._ZN10layer_norm22ln_bwd_finalize_kernelINS_22Kernel_traits_finalizeILj7168E6__halfS2_fS2_fjLb1ELj1024ELj4ENS_18Kernel_traits_baseILj7168ES2_S2_fS2_fjLj1024EEEEELb1ELb1EEEvNS_9BwdParamsE,"aw",@nobits
	.sectionflags	@""
	.align	16
.nv.shared._ZN10layer_norm22ln_bwd_finalize_kernelINS_22Kernel_traits_finalizeILj7168E6__halfS2_fS2_fjLb1ELj1024ELj4ENS_18Kernel_traits_baseILj7168ES2_S2_fS2_fjLj1024EEEEELb1ELb1EEEvNS_9BwdParamsE:
	.zero		13696


//--------------------- .nv.shared._ZN10layer_norm13ln_bwd_kernelINS_13Kernel_traitsI6__halfS2_fS2_fjLj7168ELj1ELj1ELj8ELj8ENS_18Kernel_traits_baseILj7168ES2_S2_fS2_fjLj256EEEEELb1ELb1ELb1ELb1EEEvNS_9BwdParamsE --------------------------
	.section	.nv.shared._ZN10layer_norm13ln_bwd_kernelINS_13Kernel_traitsI6__halfS2_fS2_fjLj7168ELj1ELj1ELj8ELj8ENS_18Kernel_traits_baseILj7168ES2_S2_fS2_fjLj256EEEEELb1ELb1ELb1ELb1EEEvNS_9BwdParamsE,"aw",@nobits
	.sectionflags	@""
	.align	16
	.zero		1024


//--------------------- .nv.shared._ZN10layer_norm13ln_bwd_kernelINS_13Kernel_traitsIf6__halffS2_fjLj7168ELj1ELj1ELj8ELj8ENS_18Kernel_traits_baseILj7168EfS2_fS2_fjLj256EEEEELb0ELb0ELb0ELb0EEEvNS_9BwdParamsE --------------------------
	.section	.nv.shared._ZN10layer_norm13ln_bwd_kernelINS_13Kernel_traitsIf6__halffS2_fjLj7168ELj1ELj1ELj8ELj8ENS_18Kernel_traits_baseILj7168EfS2_fS2_fjLj256EEEEELb0ELb0ELb0ELb0EEEvNS_9BwdParamsE,"aw",@nobits
	.sectionflags	@""
	.align	16
	.zero		1024


//--------------------- .nv.shared._ZN10layer_norm13ln_bwd_kernelINS_13Kernel_traitsIf6__halffS2_fjLj7168ELj1ELj1ELj8ELj8ENS_18Kernel_traits_baseILj7168EfS2_fS2_fjLj256EEEEELb0ELb0ELb0ELb1EEEvNS_9BwdParamsE --------------------------
	.section	.nv.shared._ZN10layer_norm13ln_bwd_kernelINS_13Kernel_traitsIf6__halffS2_fjLj7168ELj1ELj1ELj8ELj8ENS_18Kernel_traits_baseILj7168EfS2_fS2_fjLj256EEEEELb0ELb0ELb0ELb1EEEvNS_9BwdParamsE,"aw",@nobits
	.sectionflags	@""
	.align	16
	.zero		1024


//--------------------- .nv.shared._ZN10layer_norm13ln_bwd_kernelINS_13Kernel_traitsIf6__halffS2_fjLj7168ELj1ELj1ELj8ELj8ENS_18Kernel_traits_baseILj7168EfS2_fS2_fjLj256EEEEELb0ELb0ELb1ELb0EEEvNS_9BwdParamsE --------------------------
	.section	.nv.shared._ZN10layer_norm13ln_bwd_kernelINS_13Kernel_traitsIf6__halffS2_fjLj7168ELj1ELj1ELj8ELj8ENS_18Kernel_traits_baseILj7168EfS2_fS2_fjLj256EEEEELb0ELb0ELb1ELb0EEEvNS_9BwdParamsE,"aw",@nobits
	.sectionflags	@""
	.align	16
	.zero		1024


//--------------------- .nv.shared._ZN10layer_norm13ln_bwd_kernelINS_13Kernel_traitsIf6__halffS2_fjLj7168ELj1ELj1ELj8ELj8ENS_18Kernel_traits_baseILj7168EfS2_fS2_fjLj256EEEEELb0ELb0ELb1ELb1EEEvNS_9BwdParamsE --------------------------
	.section	.nv.shared._ZN10layer_norm13ln_bwd_kernelINS_13Kernel_traitsIf6__halffS2_fjLj7168ELj1ELj1ELj8ELj8ENS_18Kernel_traits_baseILj7168EfS2_fS2_fjLj256EEEEELb0ELb0ELb1ELb1EEEvNS_9BwdParamsE,"aw",@nobits
	.sectionflags	@""
	.align	16
	.zero		1024


//--------------------- .nv.shared._ZN10layer_norm13ln_bwd_kernelINS_13Kernel_traitsIf6__halffS2_fjLj7168ELj1ELj1ELj8ELj8ENS_18Kernel_traits_baseILj7168EfS2_fS2_fjLj256EEEEELb0ELb1ELb0ELb0EEEvNS_9BwdParamsE --------------------------
	.section	.nv.shared._ZN10layer_norm13ln_bwd_kernelINS_13Kernel_traitsIf6__halffS2_fjLj7168ELj1ELj1ELj8ELj8ENS_18Kernel_traits_baseILj7168EfS2_fS2_fjLj256EEEEELb0ELb1ELb0ELb0EEEvNS_9BwdParamsE,"aw",@nobits
	.sectionflags	@""
	.align	16
	.zero		1024


//--------------------- .nv.shared._ZN10layer_norm13ln_bwd_kernelINS_13Kernel_traitsIf6__halffS2_fjLj7168ELj1ELj1ELj8ELj8ENS_18Kernel_traits_baseILj7168EfS2_fS2_fjLj256EEEEELb0ELb1ELb0ELb1EEEvNS_9BwdParamsE --------------------------
	.section	.nv.shared._ZN10layer_norm13ln_bwd_kernelINS_13Kernel_traitsIf6__halffS2_fjLj7168ELj1ELj1ELj8ELj8ENS_18Kernel_traits_baseILj7168EfS2_fS2_fjLj256EEEEELb0ELb1ELb0ELb1EEEvNS_9BwdParamsE,"aw",@nobits
	.sectionflags	@""
	.align	16
	.zero		1024


//--------------------- .nv.shared._ZN10layer_norm13ln_bwd_kernelINS_13Kernel_traitsIf6__halffS2_fjLj7168ELj1ELj1ELj8ELj8ENS_18Kernel_traits_baseILj7168EfS2_fS2_fjLj256EEEEELb0ELb1ELb1ELb0EEEvNS_9BwdParamsE --------------------------
	.section	.nv.shared._ZN10layer_norm13ln_bwd_kernelINS_13Kernel_traitsIf6__halffS2_fjLj7168ELj1ELj1ELj8ELj8ENS_18Kernel_traits_baseILj7168EfS2_fS2_fjLj256EEEEELb0ELb1ELb1ELb0EEEvNS_9BwdParamsE,"aw",@nobits
	.sectionflags	@""
	.align	16
	.zero		1024


//--------------------- .nv.shared._ZN10layer_norm13ln_bwd_kernelINS_13Kernel_traitsIf6__halffS2_fjLj7168ELj1ELj1ELj8ELj8ENS_18Kernel_traits_baseILj7168EfS2_fS2_fjLj256EEEEELb0ELb1ELb1ELb1EEEvNS_9BwdParamsE --------------------------
	.section	.nv.shared._ZN10layer_norm13ln_bwd_kernelINS_13Kernel_traitsIf6__halffS2_fjLj7168ELj1ELj1ELj8ELj8ENS_18Kernel_traits_baseILj7168EfS2_fS2_fjLj256EEEEELb0ELb1ELb1ELb1EEEvNS_9BwdParamsE,"aw",@nobits
	.sectionflags	@""
	.align	16
	.zero		1024


//--------------------- .nv.shared._ZN10layer_norm13ln_bwd_kernelINS_13Kernel_traitsIf6__halffS2_fjLj7168ELj1ELj1ELj8ELj8ENS_18Kernel_traits_baseILj7168EfS2_fS2_fjLj256EEEEELb1ELb0ELb0ELb0EEEvNS_9BwdParamsE --------------------------
	.section	.nv.shared._ZN10layer_norm13ln_bwd_kernelINS_13Kernel_traitsIf6__halffS2_fjLj7168ELj1ELj1ELj8ELj8ENS_18Kernel_traits_baseILj7168EfS2_fS2_fjLj256EEEEELb1ELb0ELb0ELb0EEEvNS_9BwdParamsE,"aw",@nobits
	.sectionflags	@""
	.align	16
	.zero		1024


//--------------------- .nv.shared._ZN10layer_norm13ln_bwd_kernelINS_13Kernel_traitsIf6__halffS2_fjLj7168ELj1ELj1ELj8ELj8ENS_18Kernel_traits_baseILj7168EfS2_fS2_fjLj256EEEEELb1ELb0ELb0ELb1EEEvNS_9BwdParamsE --------------------------
	.section	.nv.shared._ZN10layer_norm13ln_bwd_kernelINS_13Kernel_traitsIf6__halffS2_fjLj7168ELj1ELj1ELj8ELj8ENS_18Kernel_traits_baseILj7168EfS2_fS2_fjLj256EEEEELb1ELb0ELb0ELb1EEEvNS_9BwdParamsE,"aw",@nobits
	.sectionflags	@""
	.align	16
	.zero		1024


//--------------------- .nv.shared._ZN10layer_norm22ln_bwd_finalize_kernelINS_22Kernel_traits_finalizeILj7168Ef6__halffS2_fjLb0ELj1024ELj4ENS_18Kernel_traits_baseILj7168EfS2_fS2_fjLj1024EEEEELb0ELb0EEEvNS_9BwdParamsE --------------------------
	.section	.nv.shared._ZN10layer_norm22ln_bwd_finalize_kernelINS_22Kernel_traits_finalizeILj7168Ef6__halffS2_fjLb0ELj1024ELj4ENS_18Kernel_traits_baseILj7168EfS2_fS2_fjLj1024EEEEELb0ELb0EEEvNS_9BwdParamsE,"aw",@nobits
	.sectionflags	@""
	.align	16
.nv.shared._ZN10layer_norm22ln_bwd_finalize_kernelINS_22Kernel_traits_finalizeILj7168Ef6__halffS2_fjLb0ELj1024ELj4ENS_18Kernel_traits_baseILj7168EfS2_fS2_fjLj1024EEEEELb0ELb0EEEvNS_9BwdParamsE:
	.zero		9472


//--------------------- .nv.shared._ZN10layer_norm13ln_bwd_kernelINS_13Kernel_traitsIf6__halffS2_fjLj7168ELj1ELj1ELj8ELj8ENS_18Kernel_traits_baseILj7168EfS2_fS2_fjLj256EEEEELb1ELb0ELb1ELb0EEEvNS_9BwdParamsE --------------------------
	.section	.nv.shared._ZN10layer_norm13ln_bwd_kernelINS_13Kernel_traitsIf6__halffS2_fjLj7168ELj1ELj1ELj8ELj8ENS_18Kernel_traits_baseILj7168EfS2_fS2_fjLj256EEEEELb1ELb0ELb1ELb0EEEvNS_9BwdParamsE,"aw",@nobits
	.sectionflags	@""
	.align	16
	.zero		1024


//--------------------- .nv.shared._ZN10layer_norm22ln_bwd_finalize_kernelINS_22Kernel_traits_finalizeILj7168Ef6__halffS2_fjLb0ELj1024ELj4ENS_18Kernel_traits_baseILj7168EfS2_fS2_fjLj1024EEEEELb0ELb1EEEvNS_9BwdParamsE --------------------------
	.section	.nv.shared._ZN10layer_norm22ln_bwd_finalize_kernelINS_22Kernel_traits_finalizeILj7168Ef6__halffS2_fjLb0ELj1024ELj4ENS_18Kernel_traits_baseILj7168EfS2_fS2_fjLj1024EEEEELb0ELb1EEEvNS_9BwdParamsE,"aw",@nobits
	.sectionflags	@""
	.align	16
.nv.shared._ZN10layer_norm22ln_bwd_finalize_kernelINS_22Kernel_traits_finalizeILj7168Ef6__halffS2_fjLb0ELj1024ELj4ENS_18Kernel_traits_baseILj7168EfS2_fS2_fjLj1024EEEEELb0ELb1EEEvNS_9BwdParamsE:
	.zero		9472


//--------------------- .nv.shared._ZN10layer_norm13ln_bwd_kernelINS_13Kernel_traitsIf6__halffS2_fjLj7168ELj1ELj1ELj8ELj8ENS_18Kernel_traits_baseILj7168EfS2_fS2_fjLj256EEEEELb1ELb0ELb1ELb1EEEvNS_9BwdParamsE --------------------------
	.section	.nv.shared._ZN10layer_norm13ln_bwd_kernelINS_13Kernel_traitsIf6__halffS2_fjLj7168ELj1ELj1ELj8ELj8ENS_18Kernel_traits_baseILj7168EfS2_fS2_fjLj256EEEEELb1ELb0ELb1ELb1EEEvNS_9BwdParamsE,"aw",@nobits
	.sectionflags	@""
	.align	16
	.zero		1024


//--------------------- .nv.shared._ZN10layer_norm13ln_bwd_kernelINS_13Kernel_traitsIf6__halffS2_fjLj7168ELj1ELj1ELj8ELj8ENS_18Kernel_traits_baseILj7168EfS2_fS2_fjLj256EEEEELb1ELb1ELb0ELb0EEEvNS_9BwdParamsE --------------------------
	.section	.nv.shared._ZN10layer_norm13ln_bwd_kernelINS_13Kernel_traitsIf6__halffS2_fjLj7168ELj1ELj1ELj8ELj8ENS_18Kernel_traits_baseILj7168EfS2_fS2_fjLj256EEEEELb1ELb1ELb0ELb0EEEvNS_9BwdParamsE,"aw",@nobits
	.sectionflags	@""
	.align	16
	.zero		1024


//--------------------- .nv.shared._ZN10layer_norm13ln_bwd_kernelINS_13Kernel_traitsIf6__halffS2_fjLj7168ELj1ELj1ELj8ELj8ENS_18Kernel_traits_baseILj7168EfS2_fS2_fjLj256EEEEELb1ELb1ELb0ELb1EEEvNS_9BwdParamsE --------------------------
	.section	.nv.shared._ZN10layer_norm13ln_bwd_kernelINS_13Kernel_traitsIf6__halffS2_fjLj7168ELj1ELj1ELj8ELj8ENS_18Kernel_traits_baseILj7168EfS2_fS2_fjLj256EEEEELb1ELb1ELb0ELb1EEEvNS_9BwdParamsE,"aw",@nobits
	.sectionflags	@""
	.align	16
	.zero		1024


//--------------------- .nv.shared._ZN10layer_norm22ln_bwd_finalize_kernelINS_22Kernel_traits_finalizeILj7168Ef6__halffS2_fjLb1ELj1024ELj4ENS_18Kernel_traits_baseILj7168EfS2_fS2_fjLj1024EEEEELb1ELb0EEEvNS_9BwdParamsE --------------------------
	.section	.nv.shared._ZN10layer_norm22ln_bwd_finalize_kernelINS_22Kernel_traits_finalizeILj7168Ef6__halffS2_fjLb1ELj1024ELj4ENS_18Kernel_traits_baseILj7168EfS2_fS2_fjLj1024EEEEELb1ELb0EEEvNS_9BwdParamsE,"aw",@nobits
	.sectionflags	@""
	.align	16
.nv.shared._ZN10layer_norm22ln_bwd_finalize_kernelINS_22Kernel_traits_finalizeILj7168Ef6__halffS2_fjLb1ELj1024ELj4ENS_18Kernel_traits_baseILj7168EfS2_fS2_fjLj1024EEEEELb1ELb0EEEvNS_9BwdParamsE:
	.zero		13696


//--------------------- .nv.shared._ZN10layer_norm13ln_bwd_kernelINS_13Kernel_traitsIf6__halffS2_fjLj7168ELj1ELj1ELj8ELj8ENS_18Kernel_traits_baseILj7168EfS2_fS2_fjLj256EEEEELb1ELb1ELb1ELb0EEEvNS_9BwdParamsE --------------------------
	.section	.nv.shared._ZN10layer_norm13ln_bwd_kernelINS_13Kernel_traitsIf6__halffS2_fjLj7168ELj1ELj1ELj8ELj8ENS_18Kernel_traits_baseILj7168EfS2_fS2_fjLj256EEEEELb1ELb1ELb1ELb0EEEvNS_9BwdParamsE,"aw",@nobits
	.sectionflags	@""
	.align	16
	.zero		1024


//--------------------- .nv.shared._ZN10layer_norm22ln_bwd_finalize_kernelINS_22Kernel_traits_finalizeILj7168Ef6__halffS2_fjLb1ELj1024ELj4ENS_18Kernel_traits_baseILj7168EfS2_fS2_fjLj1024EEEEELb1ELb1EEEvNS_9BwdParamsE --------------------------
	.section	.nv.shared._ZN10layer_norm22ln_bwd_finalize_kernelINS_22Kernel_traits_finalizeILj7168Ef6__halffS2_fjLb1ELj1024ELj4ENS_18Kernel_traits_baseILj7168EfS2_fS2_fjLj1024EEEEELb1ELb1EEEvNS_9BwdParamsE,"aw",@nobits
	.sectionflags	@""
	.align	16
.nv.shared._ZN10layer_norm22ln_bwd_finalize_kernelINS_22Kernel_traits_finalizeILj7168Ef6__halffS2_fjLb1ELj1024ELj4ENS_18Kernel_traits_baseILj7168EfS2_fS2_fjLj1024EEEEELb1ELb1EEEvNS_9BwdParamsE:
	.zero		13696


//--------------------- .nv.shared._ZN10layer_norm13ln_bwd_kernelINS_13Kernel_traitsIf6__halffS2_fjLj7168ELj1ELj1ELj8ELj8ENS_18Kernel_traits_baseILj7168EfS2_fS2_fjLj256EEEEELb1ELb1ELb1ELb1EEEvNS_9BwdParamsE --------------------------
	.section	.nv.shared._ZN10layer_norm13ln_bwd_kernelINS_13Kernel_traitsIf6__halffS2_fjLj7168ELj1ELj1ELj8ELj8ENS_18Kernel_traits_baseILj7168EfS2_fS2_fjLj256EEEEELb1ELb1ELb1ELb1EEEvNS_9BwdParamsE,"aw",@nobits
	.sectionflags	@""
	.align	16
	.zero		1024


//--------------------- .nv.shared._ZN10layer_norm13ln_bwd_kernelINS_13Kernel_traitsI6__halfffffjLj7168ELj1ELj1ELj8ELj16ENS_18Kernel_traits_baseILj7168ES2_ffffjLj256EEEEELb0ELb0ELb0ELb0EEEvNS_9BwdParamsE --------------------------
	.section	.nv.shared._ZN10layer_norm13ln_bwd_kernelINS_13Kernel_traitsI6__halfffffjLj7168ELj1ELj1ELj8ELj16ENS_18Kernel_traits_baseILj7168ES2_ffffjLj256EEEEELb0ELb0ELb0ELb0EEEvNS_9BwdParamsE,"aw",@nobits
	.sectionflags	@""
	.align	16
	.zero		1024


//--------------------- .nv.shared._ZN10layer_norm13ln_bwd_kernelINS_13Kernel_traitsI6__halfffffjLj7168ELj1ELj1ELj8ELj16ENS_18Kernel_traits_baseILj7168ES2_ffffjLj256EEEEELb0ELb0ELb0ELb1EEEvNS_9BwdParamsE --------------------------
	.section	.nv.shared._ZN10layer_norm13ln_bwd_kernelINS_13Kernel_traitsI6__halfffffjLj7168ELj1ELj1ELj8ELj16ENS_18Kernel_traits_baseILj7168ES2_ffffjLj256EEEEELb0ELb0ELb0ELb1EEEvNS_9BwdParamsE,"aw",@nobits
	.sectionflags	@""
	.align	16
	.zero		1024


//--------------------- .nv.shared._ZN10layer_norm13ln_bwd_kernelINS_13Kernel_traitsI6__halfffffjLj7168ELj1ELj1ELj8ELj16ENS_18Kernel_traits_baseILj7168ES2_ffffjLj256EEEEELb0ELb0ELb1ELb0EEEvNS_9BwdParamsE --------------------------
	.section	.nv.shared._ZN10layer_norm13ln_bwd_kernelINS_13Kernel_traitsI6__halfffffjLj7168ELj1ELj1ELj8ELj16ENS_18Kernel_traits_baseILj7168ES2_ffffjLj256EEEEELb0ELb0ELb1ELb0EEEvNS_9BwdParamsE,"aw",@nobits
	.sectionflags	@""
	.align	16
	.zero		1024


//--------------------- .nv.shared._ZN10layer_norm13ln_bwd_kernelINS_13Kernel_traitsI6__halfffffjLj7168ELj1ELj1ELj8ELj16ENS_18Kernel_traits_baseILj7168ES2_ffffjLj256EEEEELb0ELb0ELb1ELb1EEEvNS_9BwdParamsE --------------------------
	.section	.nv.shared._ZN10layer_norm13ln_bwd_kernelINS_13Kernel_traitsI6__halfffffjLj7168ELj1ELj1ELj8ELj16ENS_18Kernel_traits_baseILj7168ES2_ffffjLj256EEEEELb0ELb0ELb1ELb1EEEvNS_9BwdParamsE,"aw",@nobits
	.sectionflags	@""
	.align	16
	.zero		1024


//--------------------- .nv.shared._ZN10layer_norm13ln_bwd_kernelINS_13Kernel_traitsI6__halfffffjLj7168ELj1ELj1ELj8ELj16ENS_18Kernel_traits_baseILj7168ES2_ffffjLj256EEEEELb0ELb1ELb0ELb0EEEvNS_9BwdParamsE --------------------------
	.section	.nv.shared._ZN10layer_norm13ln_bwd_kernelINS_13Kernel_traitsI6__halfffffjLj7168ELj1ELj1ELj8ELj16ENS_18Kernel_traits_baseILj7168ES2_ffffjLj256EEEEELb0ELb1ELb0ELb0EEEvNS_9BwdParamsE,"aw",@nobits
	.sectionflags	@""
	.align	16
	.zero		1024


//--------------------- .nv.shared._ZN10layer_norm13ln_bwd_kernelINS_13Kernel_traitsI6__halfffffjLj7168ELj1ELj1ELj8ELj16ENS_18Kernel_traits_baseILj7168ES2_ffffjLj256EEEEELb0ELb1ELb0ELb1EEEvNS_9BwdParamsE --------------------------
	.section	.nv.shared._ZN10layer_norm13ln_bwd_kernelINS_13Kernel_traitsI6__halfffffjLj7168ELj1ELj1ELj8ELj16ENS_18Kernel_traits_baseILj7168ES2_ffffjLj256EEEEELb0ELb1ELb0ELb1EEEvNS_9BwdParamsE,"aw",@nobits
	.sectionflags	@""
	.align	16
	.zero		1024


//--------------------- .nv.shared._ZN10layer_norm13ln_bwd_kernelINS_13Kernel_traitsI6__halfffffjLj7168ELj1ELj1ELj8ELj16ENS_18Kernel_traits_baseILj7168ES2_ffffjLj256EEEEELb0ELb1ELb1ELb0EEEvNS_9BwdParamsE --------------------------
	.section	.nv.shared._ZN10layer_norm13ln_bwd_kernelINS_13Kernel_traitsI6__halfffffjLj7168ELj1ELj1ELj8ELj16ENS_18Kernel_traits_baseILj7168ES2_ffffjLj256EEEEELb0ELb1ELb1ELb0EEEvNS_9BwdParamsE,"aw",@nobits
	.sectionflags	@""
	.align	16
	.zero		1024


//--------------------- .nv.shared._ZN10layer_norm13ln_bwd_kernelINS_13Kernel_traitsI6__halfffffjLj7168ELj1ELj1ELj8ELj16ENS_18Kernel_traits_baseILj7168ES2_ffffjLj256EEEEELb0ELb1ELb1ELb1EEEvNS_9BwdParamsE --------------------------
	.section	.nv.shared._ZN10layer_norm13ln_bwd_kernelINS_13Kernel_traitsI6__halfffffjLj7168ELj1ELj1ELj8ELj16ENS_18Kernel_traits_baseILj7168ES2_ffffjLj256EEEEELb0ELb1ELb1ELb1EEEvNS_9BwdParamsE,"aw",@nobits
	.sectionflags	@""
	.align	16
	.zero		1024


//--------------------- .nv.shared._ZN10layer_norm13ln_bwd_kernelINS_13Kernel_traitsI6__halfffffjLj7168ELj1ELj1ELj8ELj16ENS_18Kernel_traits_baseILj7168ES2_ffffjLj256EEEEELb1ELb0ELb0ELb0EEEvNS_9BwdParamsE --------------------------
	.section	.nv.shared._ZN10layer_norm13ln_bwd_kernelINS_13Kernel_traitsI6__halfffffjLj7168ELj1ELj1ELj8ELj16ENS_18Kernel_traits_baseILj7168ES2_ffffjLj256EEEEELb1ELb0ELb0ELb0EEEvNS_9BwdParamsE,"aw",@nobits
	.sectionflags	@""
	.align	16
	.zero		1024


//--------------------- .nv.shared._ZN10layer_norm13ln_bwd_kernelINS_13Kernel_traitsI6__halfffffjLj7168ELj1ELj1ELj8ELj16ENS_18Kernel_traits_baseILj7168ES2_ffffjLj256EEEEELb1ELb0ELb0ELb1EEEvNS_9BwdParamsE --------------------------
	.section	.nv.shared._ZN10layer_norm13ln_bwd_kernelINS_13Kernel_traitsI6__halfffffjLj7168ELj1ELj1ELj8ELj16ENS_18Kernel_traits_baseILj7168ES2_ffffjLj256EEEEELb1ELb0ELb0ELb1EEEvNS_9BwdParamsE,"aw",@nobits
	.sectionflags	@""
	.align	16
	.zero		1024


//--------------------- .nv.shared._ZN10layer_norm22ln_bwd_finalize_kernelINS_22Kernel_traits_finalizeILj7168E6__halfffffjLb0ELj1024ELj4ENS_18Kernel_traits_baseILj7168ES2_ffffjLj1024EEEEELb0ELb0EEEvNS_9BwdParamsE --------------------------
	.section	.nv.shared._ZN10layer_norm22ln_bwd_finalize_kernelINS_22Kernel_traits_finalizeILj7168E6__halfffffjLb0ELj1024ELj4ENS_18Kernel_traits_baseILj7168ES2_ffffjLj1024EEEEELb0ELb0EEEvNS_9BwdParamsE,"aw",@nobits
	.sectionflags	@""
	.align	16
.nv.shared._ZN10layer_norm22ln_bwd_finalize_kernelINS_22Kernel_traits_finalizeILj7168E6__halfffffjLb0ELj1024ELj4ENS_18Kernel_traits_baseILj7168ES2_ffffjLj1024EEEEELb0ELb0EEEvNS_9BwdParamsE:
	.zero		9472


//--------------------- .nv.shared._ZN10layer_norm13ln_bwd_kernelINS_13Kernel_traitsI6__halfffffjLj7168ELj1ELj1ELj8ELj16ENS_18Kernel_traits_baseILj7168ES2_ffffjLj256EEEEELb1ELb0ELb1ELb0EEEvNS_9BwdParamsE --------------------------
	.section	.nv.shared._ZN10layer_norm13ln_bwd_kernelINS_13Kernel_traitsI6__halfffffjLj7168ELj1ELj1ELj8ELj16ENS_18Kernel_traits_baseILj7168ES2_ffffjLj256EEEEELb1ELb0ELb1ELb0EEEvNS_9BwdParamsE,"aw",@nobits
	.sectionflags	@""
	.align	16
	.zero		1024


//--------------------- .nv.shared._ZN10layer_norm22ln_bwd_finalize_kernelINS_22Kernel_traits_finalizeILj7168E6__halfffffjLb0ELj1024ELj4ENS_18Kernel_traits_baseILj7168ES2_ffffjLj1024EEEEELb0ELb1EEEvNS_9BwdParamsE --------------------------
	.section	.nv.shared._ZN10layer_norm22ln_bwd_finalize_kernelINS_22Kernel_traits_finalizeILj7168E6__halfffffjLb0ELj1024ELj4ENS_18Kernel_traits_baseILj7168ES2_ffffjLj1024EEEEELb0ELb1EEEvNS_9BwdParamsE,"aw",@nobits
	.sectionflags	@""
	.align	16
.nv.shared._ZN10layer_norm22ln_bwd_finalize_kernelINS_22Kernel_traits_finalizeILj7168E6__halfffffjLb0ELj1024ELj4ENS_18Kernel_traits_baseILj7168ES2_ffffjLj1024EEEEELb0ELb1EEEvNS_9BwdParamsE:
	.zero		9472


//--------------------- .nv.shared._ZN10layer_norm13ln_bwd_kernelINS_13Kernel_traitsI6__halfffffjLj7168ELj1ELj1ELj8ELj16ENS_18Kernel_traits_baseILj7168ES2_ffffjLj256EEEEELb1ELb0ELb1ELb1EEEvNS_9BwdParamsE --------------------------
	.section	.nv.shared._ZN10layer_norm13ln_bwd_kernelINS_13Kernel_traitsI6__halfffffjLj7168ELj1ELj1ELj8ELj16ENS_18Kernel_traits_baseILj7168ES2_ffffjLj256EEEEELb1ELb0ELb1ELb1EEEvNS_9BwdParamsE,"aw",@nobits
	.sectionflags	@""
	.align	16
	.zero		1024


//--------------------- .nv.shared._ZN10layer_norm13ln_bwd_kernelINS_13Kernel_traitsI6__halfffffjLj7168ELj1ELj1ELj8ELj16ENS_18Kernel_traits_baseILj7168ES2_ffffjLj256EEEEELb1ELb1ELb0ELb0EEEvNS_9BwdParamsE --------------------------
	.section	.nv.shared._ZN10layer_norm13ln_bwd_kernelINS_13Kernel_traitsI6__halfffffjLj7168ELj1ELj1ELj8ELj16ENS_18Kernel_traits_baseILj7168ES2_ffffjLj256EEEEELb1ELb1ELb0ELb0EEEvNS_9BwdParamsE,"aw",@nobits
	.sectionflags	@""
	.align	16
	.zero		1024


//--------------------- .nv.shared._ZN10layer_norm13ln_bwd_kernelINS_13Kernel_traitsI6__halfffffjLj7168ELj1ELj1ELj8ELj16ENS_18Kernel_traits_baseILj7168ES2_ffffjLj256EEEEELb1ELb1ELb0ELb1EEEvNS_9BwdParamsE --------------------------
	.section	.nv.shared._ZN10layer_norm13ln_bwd_kernelINS_13Kernel_traitsI6__halfffffjLj7168ELj1ELj1ELj8ELj16ENS_18Kernel_traits_baseILj7168ES2_ffffjLj256EEEEELb1ELb1ELb0ELb1EEEvNS_9BwdParamsE,"aw",@nobits
	.sectionflags	@""
	.align	16
	.zero		1024


//--------------------- .nv.shared._ZN10layer_norm22ln_bwd_finalize_kernelINS_22Kernel_traits_finalizeILj7168E6__halfffffjLb1ELj1024ELj4ENS_18Kernel_traits_baseILj7168ES2_ffffjLj1024EEEEELb1ELb0EEEvNS_9BwdParamsE --------------------------
	.section	.nv.shared._ZN10layer_norm22ln_bwd_finalize_kernelINS_22Kernel_traits_finalizeILj7168E6__halfffffjLb1ELj1024ELj4ENS_18Kernel_traits_baseILj7168ES2_ffffjLj1024EEEEELb1ELb0EEEvNS_9BwdParamsE,"aw",@nobits
	.sectionflags	@""
	.align	16
.nv.shared._ZN10layer_norm22ln_bwd_finalize_kernelINS_22Kernel_traits_finalizeILj7168E6__halfffffjLb1ELj1024ELj4ENS_18Kernel_traits_baseILj7168ES2_ffffjLj1024EEEEELb1ELb0EEEvNS_9BwdParamsE:
	.zero		13696


//--------------------- .nv.shared._ZN10layer_norm13ln_bwd_kernelINS_13Kernel_traitsI6__halfffffjLj7168ELj1ELj1ELj8ELj16ENS_18Kernel_traits_baseILj7168ES2_ffffjLj256EEEEELb1ELb1ELb1ELb0EEEvNS_9BwdParamsE --------------------------
	.section	.nv.shared._ZN10layer_norm13ln_bwd_kernelINS_13Kernel_traitsI6__halfffffjLj7168ELj1ELj1ELj8ELj16ENS_18Kernel_traits_baseILj7168ES2_ffffjLj256EEEEELb1ELb1ELb1ELb0EEEvNS_9BwdParamsE,"aw",@nobits
	.sectionflags	@""
	.align	16
	.zero		1024


//--------------------- .nv.shared._ZN10layer_norm22ln_bwd_finalize_kernelINS_22Kernel_traits_finalizeILj7168E6__halfffffjLb1ELj1024ELj4ENS_18Kernel_traits_baseILj7168ES2_ffffjLj1024EEEEELb1ELb1EEEvNS_9BwdParamsE --------------------------
	.section	.nv.shared._ZN10layer_norm22ln_bwd_finalize_kernelINS_22Kernel_traits_finalizeILj7168E6__halfffffjLb1ELj1024ELj4ENS_18Kernel_traits_baseILj7168ES2_ffffjLj1024EEEEELb1ELb1EEEvNS_9BwdParamsE,"aw",@nobits
	.sectionflags	@""
	.align	16
.nv.shared._ZN10layer_norm22ln_bwd_finalize_kernelINS_22Kernel_traits_finalizeILj7168E6__halfffffjLb1ELj1024ELj4ENS_18Kernel_traits_baseILj7168ES2_ffffjLj1024EEEEELb1ELb1EEEvNS_9BwdParamsE:
	.zero		13696


//--------------------- .nv.shared._ZN10layer_norm13ln_bwd_kernelINS_13Kernel_traitsI6__halfffffjLj7168ELj1ELj1ELj8ELj16ENS_18Kernel_traits_baseILj7168ES2_ffffjLj256EEEEELb1ELb1ELb1ELb1EEEvNS_9BwdParamsE --------------------------
	.section	.nv.shared._ZN10layer_norm13ln_bwd_kernelINS_13Kernel_traitsI6__halfffffjLj7168ELj1ELj1ELj8ELj16ENS_18Kernel_traits_baseILj7168ES2_ffffjLj256EEEEELb1ELb1ELb1ELb1EEEvNS_9BwdParamsE,"aw",@nobits
	.sectionflags	@""
	.align	16
	.zero		1024


//--------------------- .nv.shared._ZN10layer_norm13ln_bwd_kernelINS_13Kernel_traitsIfffffjLj7168ELj1ELj1ELj8ELj16ENS_18Kernel_traits_baseILj7168EfffffjLj256EEEEELb0ELb0ELb0ELb0EEEvNS_9BwdParamsE --------------------------
	.section	.nv.shared._ZN10layer_norm13ln_bwd_kernelINS_13Kernel_traitsIfffffjLj7168ELj1ELj1ELj8ELj16ENS_18Kernel_traits_baseILj7168EfffffjLj256EEEEELb0ELb0ELb0ELb0EEEvNS_9BwdParamsE,"aw",@nobits
	.sectionflags	@""
	.align	16
	.zero		1024


//--------------------- .nv.shared._ZN10layer_norm13ln_bwd_kernelINS_13Kernel_traitsIfffffjLj7168ELj1ELj1ELj8ELj16ENS_18Kernel_traits_baseILj7168EfffffjLj256EEEEELb0ELb0ELb0ELb1EEEvNS_9BwdParamsE --------------------------
	.section	.nv.shared._ZN10layer_norm13ln_bwd_kernelINS_13Kernel_traitsIfffffjLj7168ELj1ELj1ELj8ELj16ENS_18Kernel_traits_baseILj7168EfffffjLj256EEEEELb0ELb0ELb0ELb1EEEvNS_9BwdParamsE,"aw",@nobits
	.sectionflags	@""
	.align	16
	.zero		1024


//--------------------- .nv.shared._ZN10layer_norm13ln_bwd_kernelINS_13Kernel_traitsIfffffjLj7168ELj1ELj1ELj8ELj16ENS_18Kernel_traits_baseILj7168EfffffjLj256EEEEELb0ELb0ELb1ELb0EEEvNS_9BwdParamsE --------------------------
	.section	.nv.shared._ZN10layer_norm13ln_bwd_kernelINS_13Kernel_traitsIfffffjLj7168ELj1ELj1ELj8ELj16ENS_18Kernel_traits_baseILj7168EfffffjLj256EEEEELb0ELb0ELb1ELb0EEEvNS_9BwdParamsE,"aw",@nobits
	.sectionflags	@""
	.align	16
	.zero		1024


//--------------------- .nv.shared._ZN10layer_norm13ln_bwd_kernelINS_13Kernel_traitsIfffffjLj7168ELj1ELj1ELj8ELj16ENS_18Kernel_traits_baseILj7168EfffffjLj256EEEEELb0ELb0ELb1ELb1EEEvNS_9BwdParamsE --------------------------
	.section	.nv.shared._ZN10layer_norm13ln_bwd_kernelINS_13Kernel_traitsIfffffjLj7168ELj1ELj1ELj8ELj16ENS_18Kernel_traits_baseILj7168EfffffjLj256EEEEELb0ELb0ELb1ELb1EEEvNS_9BwdParamsE,"aw",@nobits
	.sectionflags	@""
	.align	16
	.zero		1024


//--------------------- .nv.shared._ZN10layer_norm13ln_bwd_kernelINS_13Kernel_traitsIfffffjLj7168ELj1ELj1ELj8ELj16ENS_18Kernel_traits_baseILj7168EfffffjLj256EEEEELb0ELb1ELb0ELb0EEEvNS_9BwdParamsE --------------------------
	.section	.nv.shared._ZN10layer_norm13ln_bwd_kernelINS_13Kernel_traitsIfffffjLj7168ELj1ELj1ELj8ELj16ENS_18Kernel_traits_baseILj7168EfffffjLj256EEEEELb0ELb1ELb0ELb0EEEvNS_9BwdParamsE,"aw",@nobits
	.sectionflags	@""
	.align	16
	.zero		1024


//--------------------- .nv.shared._ZN10layer_norm13ln_bwd_kernelINS_13Kernel_traitsIfffffjLj7168ELj1ELj1ELj8ELj16ENS_18Kernel_traits_baseILj7168EfffffjLj256EEEEELb0ELb1ELb0ELb1EEEvNS_9BwdParamsE --------------------------
	.section	.nv.shared._ZN10layer_norm13ln_bwd_kernelINS_13Kernel_traitsIfffffjLj7168ELj1ELj1ELj8ELj16ENS_18Kernel_traits_baseILj7168EfffffjLj256EEEEELb0ELb1ELb0ELb1EEEvNS_9BwdParamsE,"aw",@nobits
	.sectionflags	@""
	.align	16
	.zero		1024


//--------------------- .nv.shared._ZN10layer_norm13ln_bwd_kernelINS_13Kernel_traitsIfffffjLj7168ELj1ELj1ELj8ELj16ENS_18Kernel_traits_baseILj7168EfffffjLj256EEEEELb0ELb1ELb1ELb0EEEvNS_9BwdParamsE --------------------------
	.section	.nv.shared._ZN10layer_norm13ln_bwd_kernelINS_13Kernel_traitsIfffffjLj7168ELj1ELj1ELj8ELj16ENS_18Kernel_traits_baseILj7168EfffffjLj256EEEEELb0ELb1ELb1ELb0EEEvNS_9BwdParamsE,"aw",@nobits
	.sectionflags	@""
	.align	16
	.zero		1024


//--------------------- .nv.shared._ZN10layer_norm13ln_bwd_kernelINS_13Kernel_traitsIfffffjLj7168ELj1ELj1ELj8ELj16ENS_18Kernel_traits_baseILj7168EfffffjLj256EEEEELb0ELb1ELb1ELb1EEEvNS_9BwdParamsE --------------------------
	.section	.nv.shared._ZN10layer_norm13ln_bwd_kernelINS_13Kernel_traitsIfffffjLj7168ELj1ELj1ELj8ELj16ENS_18Kernel_traits_baseILj7168EfffffjLj256EEEEELb0ELb1ELb1ELb1EEEvNS_9BwdParamsE,"aw",@nobits
	.sectionflags	@""
	.align	16
	.zero		1024


//--------------------- .nv.shared._ZN10layer_norm13ln_bwd_kernelINS_13Kernel_traitsIfffffjLj7168ELj1ELj1ELj8ELj16ENS_18Kernel_traits_baseILj7168EfffffjLj256EEEEELb1ELb0ELb0ELb0EEEvNS_9BwdParamsE --------------------------
	.section	.nv.shared._ZN10layer_norm13ln_bwd_kernelINS_13Kernel_traitsIfffffjLj7168ELj1ELj1ELj8ELj16ENS_18Kernel_traits_baseILj7168EfffffjLj256EEEEELb1ELb0ELb0ELb0EEEvNS_9BwdParamsE,"aw",@nobits
	.sectionflags	@""
	.align	16
	.zero		1024


//--------------------- .nv.shared._ZN10layer_norm13ln_bwd_kernelINS_13Kernel_traitsIfffffjLj7168ELj1ELj1ELj8ELj16ENS_18Kernel_traits_baseILj7168EfffffjLj256EEEEELb1ELb0ELb0ELb1EEEvNS_9BwdParamsE --------------------------
	.section	.nv.shared._ZN10layer_norm13ln_bwd_kernelINS_13Kernel_traitsIfffffjLj7168ELj1ELj1ELj8ELj16ENS_18Kernel_traits_baseILj7168EfffffjLj256EEEEELb1ELb0ELb0ELb1EEEvNS_9BwdParamsE,"aw",@nobits
	.sectionflags	@""
	.align	16
	.zero		1024


//--------------------- .nv.shared._ZN10layer_norm22ln_bwd_finalize_kernelINS_22Kernel_traits_finalizeILj7168EfffffjLb0ELj1024ELj4ENS_18Kernel_traits_baseILj7168EfffffjLj1024EEEEELb0ELb0EEEvNS_9BwdParamsE --------------------------
	.section	.nv.shared._ZN10layer_norm22ln_bwd_finalize_kernelINS_22Kernel_traits_finalizeILj7168EfffffjLb0ELj1024ELj4ENS_18Kernel_traits_baseILj7168EfffffjLj1024EEEEELb0ELb0EEEvNS_9BwdParamsE,"aw",@nobits
	.sectionflags	@""
	.align	16
.nv.shared._ZN10layer_norm22ln_bwd_finalize_kernelINS_22Kernel_traits_finalizeILj7168EfffffjLb0ELj1024ELj4ENS_18Kernel_traits_baseILj7168EfffffjLj1024EEEEELb0ELb0EEEvNS_9BwdParamsE:
	.zero		9472


//--------------------- .nv.shared._ZN10layer_norm13ln_bwd_kernelINS_13Kernel_traitsIfffffjLj7168ELj1ELj1ELj8ELj16ENS_18Kernel_traits_baseILj7168EfffffjLj256EEEEELb1ELb0ELb1ELb0EEEvNS_9BwdParamsE --------------------------
	.section	.nv.shared._ZN10layer_norm13ln_bwd_kernelINS_13Kernel_traitsIfffffjLj7168ELj1ELj1ELj8ELj16ENS_18Kernel_traits_baseILj7168EfffffjLj256EEEEELb1ELb0ELb1ELb0EEEvNS_9BwdParamsE,"aw",@nobits
	.sectionflags	@""
	.align	16
	.zero		1024


//--------------------- .nv.shared._ZN10layer_norm22ln_bwd_finalize_kernelINS_22Kernel_traits_finalizeILj7168EfffffjLb0ELj1024ELj4ENS_18Kernel_traits_baseILj7168EfffffjLj1024EEEEELb0ELb1EEEvNS_9BwdParamsE --------------------------
	.section	.nv.shared._ZN10layer_norm22ln_bwd_finalize_kernelINS_22Kernel_traits_finalizeILj7168EfffffjLb0ELj1024ELj4ENS_18Kernel_traits_baseILj7168EfffffjLj1024EEEEELb0ELb1EEEvNS_9BwdParamsE,"aw",@nobits
	.sectionflags	@""
	.align	16
.nv.shared._ZN10layer_norm22ln_bwd_finalize_kernelINS_22Kernel_traits_finalizeILj7168EfffffjLb0ELj1024ELj4ENS_18Kernel_traits_baseILj7168EfffffjLj1024EEEEELb0ELb1EEEvNS_9BwdParamsE:
	.zero		9472


//--------------------- .nv.shared._ZN10layer_norm13ln_bwd_kernelINS_13Kernel_traitsIfffffjLj7168ELj1ELj1ELj8ELj16ENS_18Kernel_traits_baseILj7168EfffffjLj256EEEEELb1ELb0ELb1ELb1EEEvNS_9BwdParamsE --------------------------
	.section	.nv.shared._ZN10layer_norm13ln_bwd_kernelINS_13Kernel_traitsIfffffjLj7168ELj1ELj1ELj8ELj16ENS_18Kernel_traits_baseILj7168EfffffjLj256EEEEELb1ELb0ELb1ELb1EEEvNS_9BwdParamsE,"aw",@nobits
	.sectionflags	@""
	.align	16
	.zero		1024


//--------------------- .nv.shared._ZN10layer_norm13ln_bwd_kernelINS_13Kernel_traitsIfffffjLj7168ELj1ELj1ELj8ELj16ENS_18Kernel_traits_baseILj7168EfffffjLj256EEEEELb1ELb1ELb0ELb0EEEvNS_9BwdParamsE --------------------------
	.section	.nv.shared._ZN10layer_norm13ln_bwd_kernelINS_13Kernel_traitsIfffffjLj7168ELj1ELj1ELj8ELj16ENS_18Kernel_traits_baseILj7168EfffffjLj256EEEEELb1ELb1ELb0ELb0EEEvNS_9BwdParamsE,"aw",@nobits
	.sectionflags	@""
	.align	16
	.zero		1024


//--------------------- .nv.shared._ZN10layer_norm13ln_bwd_kernelINS_13Kernel_traitsIfffffjLj7168ELj1ELj1ELj8ELj16ENS_18Kernel_traits_baseILj7168EfffffjLj256EEEEELb1ELb1ELb0ELb1EEEvNS_9BwdParamsE --------------------------
	.section	.nv.shared._ZN10layer_norm13ln_bwd_kernelINS_13Kernel_traitsIfffffjLj7168ELj1ELj1ELj8ELj16ENS_18Kernel_traits_baseILj7168EfffffjLj256EEEEELb1ELb1ELb0ELb1EEEvNS_9BwdParamsE,"aw",@nobits
	.sectionflags	@""
	.align	16
	.zero		1024


//--------------------- .nv.shared._ZN10layer_norm22ln_bwd_finalize_kernelINS_22Kernel_traits_finalizeILj7168EfffffjLb1ELj1024ELj4ENS_18Kernel_traits_baseILj7168EfffffjLj1024EEEEELb1ELb0EEEvNS_9BwdParamsE --------------------------
	.section	.nv.shared._ZN10layer_norm22ln_bwd_finalize_kernelINS_22Kernel_traits_finalizeILj7168EfffffjLb1ELj1024ELj4ENS_18Kernel_traits_baseILj7168EfffffjLj1024EEEEELb1ELb0EEEvNS_9BwdParamsE,"aw",@nobits
	.sectionflags	@""
	.align	16
.nv.shared._ZN10layer_norm22ln_bwd_finalize_kernelINS_22Kernel_traits_finalizeILj7168EfffffjLb1ELj1024ELj4ENS_18Kernel_traits_baseILj7168EfffffjLj1024EEEEELb1ELb0EEEvNS_9BwdParamsE:
	.zero		13696


//--------------------- .nv.shared._ZN10layer_norm13ln_bwd_kernelINS_13Kernel_traitsIfffffjLj7168ELj1ELj1ELj8ELj16ENS_18Kernel_traits_baseILj7168EfffffjLj256EEEEELb1ELb1ELb1ELb0EEEvNS_9BwdParamsE --------------------------
	.section	.nv.shared._ZN10layer_norm13ln_bwd_kernelINS_13Kernel_traitsIfffffjLj7168ELj1ELj1ELj8ELj16ENS_18Kernel_traits_baseILj7168EfffffjLj256EEEEELb1ELb1ELb1ELb0EEEvNS_9BwdParamsE,"aw",@nobits
	.sectionflags	@""
	.align	16
	.zero		1024


//--------------------- .nv.shared._ZN10layer_norm22ln_bwd_finalize_kernelINS_22Kernel_traits_finalizeILj7168EfffffjLb1ELj1024ELj4ENS_18Kernel_traits_baseILj7168EfffffjLj1024EEEEELb1ELb1EEEvNS_9BwdParamsE --------------------------
	.section	.nv.shared._ZN10layer_norm22ln_bwd_finalize_kernelINS_22Kernel_traits_finalizeILj7168EfffffjLb1ELj1024ELj4ENS_18Kernel_traits_baseILj7168EfffffjLj1024EEEEELb1ELb1EEEvNS_9BwdParamsE,"aw",@nobits
	.sectionflags	@""
	.align	16
.nv.shared._ZN10layer_norm22ln_bwd_finalize_kernelINS_22Kernel_traits_finalizeILj7168EfffffjLb1ELj1024ELj4ENS_18Kernel_traits_baseILj7168EfffffjLj1024EEEEELb1ELb1EEEvNS_9BwdParamsE:
	.zero		13696


//--------------------- .nv.shared._ZN10layer_norm13ln_bwd_kernelINS_13Kernel_traitsIfffffjLj7168ELj1ELj1ELj8ELj16ENS_18Kernel_traits_baseILj7168EfffffjLj256EEEEELb1ELb1ELb1ELb1EEEvNS_9BwdParamsE --------------------------
	.section	.nv.shared._ZN10layer_norm13ln_bwd_kernelINS_13Kernel_traitsIfffffjLj7168ELj1ELj1ELj8ELj16ENS_18Kernel_traits_baseILj7168EfffffjLj256EEEEELb1ELb1ELb1ELb1EEEvNS_9BwdParamsE,"aw",@nobits
	.sectionflags	@""
	.align	16
	.zero		1024


//--------------------- .nv.constant0._ZN10layer_norm13ln_bwd_kernelINS_13Kernel_traitsI13__nv_bfloat16S2_S2_S2_fjLj7168ELj1ELj1ELj8ELj8ENS_18Kernel_traits_baseILj7168ES2_S2_S2_S2_fjLj256EEEEELb0ELb0ELb0ELb0EEEvNS_9BwdParamsE --------------------------
	.section	.nv.constant0._ZN10layer_norm13ln_bwd_kernelINS_13Kernel_traitsI13__nv_bfloat16S2_S2_S2_fjLj7168ELj1ELj1ELj8ELj8ENS_18Kernel_traits_baseILj7168ES2_S2_S2_S2_fjLj256EEEEELb0ELb0ELb0ELb0EEEvNS_9BwdParamsE,"a",@progbits
	.sectionflags	@""
	.align	4
.nv.constant0._ZN10layer_norm13ln_bwd_kernelINS_13Kernel_traitsI13__nv_bfloat16S2_S2_S2_fjLj7168ELj1ELj1ELj8ELj8ENS_18Kernel_traits_baseILj7168ES2_S2_S2_S2_fjLj256EEEEELb0ELb0ELb0ELb0EEEvNS_9BwdParamsE:
	.zero		1192


//--------------------- .nv.constant0._ZN10layer_norm13ln_bwd_kernelINS_13Kernel_traitsI13__nv_bfloat16S2_S2_S2_fjLj7168ELj1ELj1ELj8ELj8ENS_18Kernel_traits_baseILj7168ES2_S2_S2_S2_fjLj256EEEEELb0ELb0ELb0ELb1EEEvNS_9BwdParamsE --------------------------
	.section	.nv.constant0._ZN10layer_norm13ln_bwd_kernelINS_13Kernel_traitsI13__nv_bfloat16S2_S2_S2_fjLj7168ELj1ELj1ELj8ELj8ENS_18Kernel_traits_baseILj7168ES2_S2_S2_S2_fjLj256EEEEELb0ELb0ELb0ELb1EEEvNS_9BwdParamsE,"a",@progbits
	.sectionflags	@""
	.align	4
.nv.constant0._ZN10layer_norm13ln_bwd_kernelINS_13Kernel_traitsI13__nv_bfloat16S2_S2_S2_fjLj7168ELj1ELj1ELj8ELj8ENS_18Kernel_traits_baseILj7168ES2_S2_S2_S2_fjLj256EEEEELb0ELb0ELb0ELb1EEEvNS_9BwdParamsE:
	.zero		1192


//--------------------- .nv.constant0._ZN10layer_norm13ln_bwd_kernelINS_13Kernel_traitsI13__nv_bfloat16S2_S2_S2_fjLj7168ELj1ELj1ELj8ELj8ENS_18Kernel_traits_baseILj7168ES2_S2_S2_S2_fjLj256EEEEELb0ELb0ELb1ELb0EEEvNS_9BwdParamsE --------------------------
	.section	.nv.constant0._ZN10layer_norm13ln_bwd_kernelINS_13Kernel_traitsI13__nv_bfloat16S2_S2_S2_fjLj7168ELj1ELj1ELj8ELj8ENS_18Kernel_traits_baseILj7168ES2_S2_S2_S2_fjLj256EEEEELb0ELb0ELb1ELb0EEEvNS_9BwdParamsE,"a",@progbits
	.sectionflags	@""
	.align	4
.nv.constant0._ZN10layer_norm13ln_bwd_kernelINS_13Kernel_traitsI13__nv_bfloat16S2_S2_S2_fjLj7168ELj1ELj1ELj8ELj8ENS_18Kernel_traits_baseILj7168ES2_S2_S2_S2_fjLj256EEEEELb0ELb0ELb1ELb0EEEvNS_9BwdParamsE:
	.zero		1192


//--------------------- .nv.constant0._ZN10layer_norm13ln_bwd_kernelINS_13Kernel_traitsI13__nv_bfloat16S2_S2_S2_fjLj7168ELj1ELj1ELj8ELj8ENS_18Kernel_traits_baseILj7168ES2_S2_S2_S2_fjLj256EEEEELb0ELb0ELb1ELb1EEEvNS_9BwdParamsE --------------------------
	.section	.nv.constant0._ZN10layer_norm13ln_bwd_kernelINS_13Kernel_traitsI13__nv_bfloat16S2_S2_S2_fjLj7168ELj1ELj1ELj8ELj8ENS_18Kernel_traits_baseILj7168ES2_S2_S2_S2_fjLj256EEEEELb0ELb0ELb1ELb1EEEvNS_9BwdParamsE,"a",@progbits
	.sectionflags	@""
	.align	4
.nv.constant0._ZN10layer_norm13ln_bwd_kernelINS_13Kernel_traitsI13__nv_bfloat16S2_S2_S2_fjLj7168ELj1ELj1ELj8ELj8ENS_18Kernel_traits_baseILj7168ES2_S2_S2_S2_fjLj256EEEEELb0ELb0ELb1ELb1EEEvNS_9BwdParamsE:
	.zero		1192


//--------------------- .nv.constant0._ZN10layer_norm13ln_bwd_kernelINS_13Kernel_traitsI13__nv_bfloat16S2_S2_S2_fjLj7168ELj1ELj1ELj8ELj8ENS_18Kernel_traits_baseILj7168ES2_S2_S2_S2_fjLj256EEEEELb0ELb1ELb0ELb0EEEvNS_9BwdParamsE --------------------------
	.section	.nv.constant0._ZN10layer_norm13ln_bwd_kernelINS_13Kernel_traitsI13__nv_bfloat16S2_S2_S2_fjLj7168ELj1ELj1ELj8ELj8ENS_18Kernel_traits_baseILj7168ES2_S2_S2_S2_fjLj256EEEEELb0ELb1ELb0ELb0EEEvNS_9BwdParamsE,"a",@progbits
	.sectionflags	@""
	.align	4
.nv.constant0._ZN10layer_norm13ln_bwd_kernelINS_13Kernel_traitsI13__nv_bfloat16S2_S2_S2_fjLj7168ELj1ELj1ELj8ELj8ENS_18Kernel_traits_baseILj7168ES2_S2_S2_S2_fjLj256EEEEELb0ELb1ELb0ELb0EEEvNS_9BwdParamsE:
	.zero		1192


//--------------------- .nv.constant0._ZN10layer_norm13ln_bwd_kernelINS_13Kernel_traitsI13__nv_bfloat16S2_S2_S2_fjLj7168ELj1ELj1ELj8ELj8ENS_18Kernel_traits_baseILj7168ES2_S2_S2_S2_fjLj256EEEEELb0ELb1ELb0ELb1EEEvNS_9BwdParamsE --------------------------
	.section	.nv.constant0._ZN10layer_norm13ln_bwd_kernelINS_13Kernel_traitsI13__nv_bfloat16S2_S2_S2_fjLj7168ELj1ELj1ELj8ELj8ENS_18Kernel_traits_baseILj7168ES2_S2_S2_S2_fjLj256EEEEELb0ELb1ELb0ELb1EEEvNS_9BwdParamsE,"a",@progbits
	.sectionflags	@""
	.align	4
.nv.constant0._ZN10layer_norm13ln_bwd_kernelINS_13Kernel_traitsI13__nv_bfloat16S2_S2_S2_fjLj7168ELj1ELj1ELj8ELj8ENS_18Kernel_traits_baseILj7168ES2_S2_S2_S2_fjLj256EEEEELb0ELb1ELb0ELb1EEEvNS_9BwdParamsE:
	.zero		1192


//--------------------- .nv.constant0._ZN10layer_norm13ln_bwd_kernelINS_13Kernel_traitsI13__nv_bfloat16S2_S2_S2_fjLj7168ELj1ELj1ELj8ELj8ENS_18Kernel_traits_baseILj7168ES2_S2_S2_S2_fjLj256EEEEELb0ELb1ELb1ELb0EEEvNS_9BwdParamsE --------------------------
	.section	.nv.constant0._ZN10layer_norm13ln_bwd_kernelINS_13Kernel_traitsI13__nv_bfloat16S2_S2_S2_fjLj7168ELj1ELj1ELj8ELj8ENS_18Kernel_traits_baseILj7168ES2_S2_S2_S2_fjLj256EEEEELb0ELb1ELb1ELb0EEEvNS_9BwdParamsE,"a",@progbits
	.sectionflags	@""
	.align	4
.nv.constant0._ZN10layer_norm13ln_bwd_kernelINS_13Kernel_traitsI13__nv_bfloat16S2_S2_S2_fjLj7168ELj1ELj1ELj8ELj8ENS_18Kernel_traits_baseILj7168ES2_S2_S2_S2_fjLj256EEEEELb0ELb1ELb1ELb0EEEvNS_9BwdParamsE:
	.zero		1192


//--------------------- .nv.constant0._ZN10layer_norm13ln_bwd_kernelINS_13Kernel_traitsI13__nv_bfloat16S2_S2_S2_fjLj7168ELj1ELj1ELj8ELj8ENS_18Kernel_traits_baseILj7168ES2_S2_S2_S2_fjLj256EEEEELb0ELb1ELb1ELb1EEEvNS_9BwdParamsE --------------------------
	.section	.nv.constant0._ZN10layer_norm13ln_bwd_kernelINS_13Kernel_traitsI13__nv_bfloat16S2_S2_S2_fjLj7168ELj1ELj1ELj8ELj8ENS_18Kernel_traits_baseILj7168ES2_S2_S2_S2_fjLj256EEEEELb0ELb1ELb1ELb1EEEvNS_9BwdParamsE,"a",@progbits
	.sectionflags	@""
	.align	4
.nv.constant0._ZN10layer_norm13ln_bwd_kernelINS_13Kernel_traitsI13__nv_bfloat16S2_S2_S2_fjLj7168ELj1ELj1ELj8ELj8ENS_18Kernel_traits_baseILj7168ES2_S2_S2_S2_fjLj256EEEEELb0ELb1ELb1ELb1EEEvNS_9BwdParamsE:
	.zero		1192


//--------------------- .nv.constant0._ZN10layer_norm13ln_bwd_kernelINS_13Kernel_traitsI13__nv_bfloat16S2_S2_S2_fjLj7168ELj1ELj1ELj8ELj8ENS_18Kernel_traits_baseILj7168ES2_S2_S2_S2_fjLj256EEEEELb1ELb0ELb0ELb0EEEvNS_9BwdParamsE --------------------------
	.section	.nv.constant0._ZN10layer_norm13ln_bwd_kernelINS_13Kernel_traitsI13__nv_bfloat16S2_S2_S2_fjLj7168ELj1ELj1ELj8ELj8ENS_18Kernel_traits_baseILj7168ES2_S2_S2_S2_fjLj256EEEEELb1ELb0ELb0ELb0EEEvNS_9BwdParamsE,"a",@progbits
	.sectionflags	@""
	.align	4
.nv.constant0._ZN10layer_norm13ln_bwd_kernelINS_13Kernel_traitsI13__nv_bfloat16S2_S2_S2_fjLj7168ELj1ELj1ELj8ELj8ENS_18Kernel_traits_baseILj7168ES2_S2_S2_S2_fjLj256EEEEELb1ELb0ELb0ELb0EEEvNS_9BwdParamsE:
	.zero		1192


//--------------------- .nv.constant0._ZN10layer_norm13ln_bwd_kernelINS_13Kernel_traitsI13__nv_bfloat16S2_S2_S2_fjLj7168ELj1ELj1ELj8ELj8ENS_18Kernel_traits_baseILj7168ES2_S2_S2_S2_fjLj256EEEEELb1ELb0ELb0ELb1EEEvNS_9BwdParamsE --------------------------
	.section	.nv.constant0._ZN10layer_norm13ln_bwd_kernelINS_13Kernel_traitsI13__nv_bfloat16S2_S2_S2_fjLj7168ELj1ELj1ELj8ELj8ENS_18Kernel_traits_baseILj7168ES2_S2_S2_S2_fjLj256EEEEELb1ELb0ELb0ELb1EEEvNS_9BwdParamsE,"a",@progbits
	.sectionflags	@""
	.align	4
.nv.constant0._ZN10layer_norm13ln_bwd_kernelINS_13Kernel_traitsI13__nv_bfloat16S2_S2_S2_fjLj7168ELj1ELj1ELj8ELj8ENS_18Kernel_traits_baseILj7168ES2_S2_S2_S2_fjLj256EEEEELb1ELb0ELb0ELb1EEEvNS_9BwdParamsE:
	.zero		1192


//--------------------- .nv.constant0._ZN10layer_norm22ln_bwd_finalize_kernelINS_22Kernel_traits_finalizeILj7168E13__nv_bfloat16S2_S2_S2_fjLb0ELj1024ELj4ENS_18Kernel_traits_baseILj7168ES2_S2_S2_S2_fjLj1024EEEEELb0ELb0EEEvNS_9BwdParamsE --------------------------
	.section	.nv.constant0._ZN10layer_norm22ln_bwd_finalize_kernelINS_22Kernel_traits_finalizeILj7168E13__nv_bfloat16S2_S2_S2_fjLb0ELj1024ELj4ENS_18Kernel_traits_baseILj7168ES2_S2_S2_S2_fjLj1024EEEEELb0ELb0EEEvNS_9BwdParamsE,"a",@progbits
	.sectionflags	@""
	.align	4
.nv.constant0._ZN10layer_norm22ln_bwd_finalize_kernelINS_22Kernel_traits_finalizeILj7168E13__nv_bfloat16S2_S2_S2_fjLb0ELj1024ELj4ENS_18Kernel_traits_baseILj7168ES2_S2_S2_S2_fjLj1024EEEEELb0ELb0EEEvNS_9BwdParamsE:
	.zero		1192


//--------------------- .nv.constant0._ZN10layer_norm13ln_bwd_kernelINS_13Kernel_traitsI13__nv_bfloat16S2_S2_S2_fjLj7168ELj1ELj1ELj8ELj8ENS_18Kernel_traits_baseILj7168ES2_S2_S2_S2_fjLj256EEEEELb1ELb0ELb1ELb0EEEvNS_9BwdParamsE --------------------------
	.section	.nv.constant0._ZN10layer_norm13ln_bwd_kernelINS_13Kernel_traitsI13__nv_bfloat16S2_S2_S2_fjLj7168ELj1ELj1ELj8ELj8ENS_18Kernel_traits_baseILj7168ES2_S2_S2_S2_fjLj256EEEEELb1ELb0ELb1ELb0EEEvNS_9BwdParamsE,"a",@progbits
	.sectionflags	@""
	.align	4
.nv.constant0._ZN10layer_norm13ln_bwd_kernelINS_13Kernel_traitsI13__nv_bfloat16S2_S2_S2_fjLj7168ELj1ELj1ELj8ELj8ENS_18Kernel_traits_baseILj7168ES2_S2_S2_S2_fjLj256EEEEELb1ELb0ELb1ELb0EEEvNS_9BwdParamsE:
	.zero		1192


//--------------------- .nv.constant0._ZN10layer_norm22ln_bwd_finalize_kernelINS_22Kernel_traits_finalizeILj7168E13__nv_bfloat16S2_S2_S2_fjLb0ELj1024ELj4ENS_18Kernel_traits_baseILj7168ES2_S2_S2_S2_fjLj1024EEEEELb0ELb1EEEvNS_9BwdParamsE --------------------------
	.section	.nv.constant0._ZN10layer_norm22ln_bwd_finalize_kernelINS_22Kernel_traits_finalizeILj7168E13__nv_bfloat16S2_S2_S2_fjLb0ELj1024ELj4ENS_18Kernel_traits_baseILj7168ES2_S2_S2_S2_fjLj1024EEEEELb0ELb1EEEvNS_9BwdParamsE,"a",@progbits
	.sectionflags	@""
	.align	4
.nv.constant0._ZN10layer_norm22ln_bwd_finalize_kernelINS_22Kernel_traits_finalizeILj7168E13__nv_bfloat16S2_S2_S2_fjLb0ELj1024ELj4ENS_18Kernel_traits_baseILj7168ES2_S2_S2_S2_fjLj1024EEEEELb0ELb1EEEvNS_9BwdParamsE:
	.zero		1192


//--------------------- .nv.constant0._ZN10layer_norm13ln_bwd_kernelINS_13Kernel_traitsI13__nv_bfloat16S2_S2_S2_fjLj7168ELj1ELj1ELj8ELj8ENS_18Kernel_traits_baseILj7168ES2_S2_S2_S2_fjLj256EEEEELb1ELb0ELb1ELb1EEEvNS_9BwdParamsE --------------------------
	.section	.nv.constant0._ZN10layer_norm13ln_bwd_kernelINS_13Kernel_traitsI13__nv_bfloat16S2_S2_S2_fjLj7168ELj1ELj1ELj8ELj8ENS_18Kernel_traits_baseILj7168ES2_S2_S2_S2_fjLj256EEEEELb1ELb0ELb1ELb1EEEvNS_9BwdParamsE,"a",@progbits
	.sectionflags	@""
	.align	4
.nv.constant0._ZN10layer_norm13ln_bwd_kernelINS_13Kernel_traitsI13__nv_bfloat16S2_S2_S2_fjLj7168ELj1ELj1ELj8ELj8ENS_18Kernel_traits_baseILj7168ES2_S2_S2_S2_fjLj256EEEEELb1ELb0ELb1ELb1EEEvNS_9BwdParamsE:
	.zero		1192


//--------------------- .nv.constant0._ZN10layer_norm13ln_bwd_kernelINS_13Kernel_traitsI13__nv_bfloat16S2_S2_S2_fjLj7168ELj1ELj1ELj8ELj8ENS_18Kernel_traits_baseILj7168ES2_S2_S2_S2_fjLj256EEEEELb1ELb1ELb0ELb0EEEvNS_9BwdParamsE --------------------------
	.section	.nv.constant0._ZN10layer_norm13ln_bwd_kernelINS_13Kernel_traitsI13__nv_bfloat16S2_S2_S2_fjLj7168ELj1ELj1ELj8ELj8ENS_18Kernel_traits_baseILj7168ES2_S2_S2_S2_fjLj256EEEEELb1ELb1ELb0ELb0EEEvNS_9BwdParamsE,"a",@progbits
	.sectionflags	@""
	.align	4
.nv.constant0._ZN10layer_norm13ln_bwd_kernelINS_13Kernel_traitsI13__nv_bfloat16S2_S2_S2_fjLj7168ELj1ELj1ELj8ELj8ENS_18Kernel_traits_baseILj7168ES2_S2_S2_S2_fjLj256EEEEELb1ELb1ELb0ELb0EEEvNS_9BwdParamsE:
	.zero		1192


//--------------------- .nv.constant0._ZN10layer_norm13ln_bwd_kernelINS_13Kernel_traitsI13__nv_bfloat16S2_S2_S2_fjLj7168ELj1ELj1ELj8ELj8ENS_18Kernel_traits_baseILj7168ES2_S2_S2_S2_fjLj256EEEEELb1ELb1ELb0ELb1EEEvNS_9BwdParamsE --------------------------
	.section	.nv.constant0._ZN10layer_norm13ln_bwd_kernelINS_13Kernel_traitsI13__nv_bfloat16S2_S2_S2_fjLj7168ELj1ELj1ELj8ELj8ENS_18Kernel_traits_baseILj7168ES2_S2_S2_S2_fjLj256EEEEELb1ELb1ELb0ELb1EEEvNS_9BwdParamsE,"a",@progbits
	.sectionflags	@""
	.align	4
.nv.constant0._ZN10layer_norm13ln_bwd_kernelINS_13Kernel_traitsI13__nv_bfloat16S2_S2_S2_fjLj7168ELj1ELj1ELj8ELj8ENS_18Kernel_traits_baseILj7168ES2_S2_S2_S2_fjLj256EEEEELb1ELb1ELb0ELb1EEEvNS_9BwdParamsE:
	.zero		1192


//--------------------- .nv.constant0._ZN10layer_norm22ln_bwd_finalize_kernelINS_22Kernel_traits_finalizeILj7168E13__nv_bfloat16S2_S2_S2_fjLb1ELj1024ELj4ENS_18Kernel_traits_baseILj7168ES2_S2_S2_S2_fjLj1024EEEEELb1ELb0EEEvNS_9BwdParamsE --------------------------
	.section	.nv.constant0._ZN10layer_norm22ln_bwd_finalize_kernelINS_22Kernel_traits_finalizeILj7168E13__nv_bfloat16S2_S2_S2_fjLb1ELj1024ELj4ENS_18Kernel_traits_baseILj7168ES2_S2_S2_S2_fjLj1024EEEEELb1ELb0EEEvNS_9BwdParamsE,"a",@progbits
	.sectionflags	@""
	.align	4
.nv.constant0._ZN10layer_norm22ln_bwd_finalize_kernelINS_22Kernel_traits_finalizeILj7168E13__nv_bfloat16S2_S2_S2_fjLb1ELj1024ELj4ENS_18Kernel_traits_baseILj7168ES2_S2_S2_S2_fjLj1024EEEEELb1ELb0EEEvNS_9BwdParamsE:
	.zero		1192


//--------------------- .nv.constant0._ZN10layer_norm13ln_bwd_kernelINS_13Kernel_traitsI13__nv_bfloat16S2_S2_S2_fjLj7168ELj1ELj1ELj8ELj8ENS_18Kernel_traits_baseILj7168ES2_S2_S2_S2_fjLj256EEEEELb1ELb1ELb1ELb0EEEvNS_9BwdParamsE --------------------------
	.section	.nv.constant0._ZN10layer_norm13ln_bwd_kernelINS_13Kernel_traitsI13__nv_bfloat16S2_S2_S2_fjLj7168ELj1ELj1ELj8ELj8ENS_18Kernel_traits_baseILj7168ES2_S2_S2_S2_fjLj256EEEEELb1ELb1ELb1ELb0EEEvNS_9BwdParamsE,"a",@progbits
	.sectionflags	@""
	.align	4
.nv.constant0._ZN10layer_norm13ln_bwd_kernelINS_13Kernel_traitsI13__nv_bfloat16S2_S2_S2_fjLj7168ELj1ELj1ELj8ELj8ENS_18Kernel_traits_baseILj7168ES2_S2_S2_S2_fjLj256EEEEELb1ELb1ELb1ELb0EEEvNS_9BwdParamsE:
	.zero		1192


//--------------------- .nv.constant0._ZN10layer_norm22ln_bwd_finalize_kernelINS_22Kernel_traits_finalizeILj7168E13__nv_bfloat16S2_S2_S2_fjLb1ELj1024ELj4ENS_18Kernel_traits_baseILj7168ES2_S2_S2_S2_fjLj1024EEEEELb1ELb1EEEvNS_9BwdParamsE --------------------------
	.section	.nv.constant0._ZN10layer_norm22ln_bwd_finalize_kernelINS_22Kernel_traits_finalizeILj7168E13__nv_bfloat16S2_S2_S2_fjLb1ELj1024ELj4ENS_18Kernel_traits_baseILj7168ES2_S2_S2_S2_fjLj1024EEEEELb1ELb1EEEvNS_9BwdParamsE,"a",@progbits
	.sectionflags	@""
	.align	4
.nv.constant0._ZN10layer_norm22ln_bwd_finalize_kernelINS_22Kernel_traits_finalizeILj7168E13__nv_bfloat16S2_S2_S2_fjLb1ELj1024ELj4ENS_18Kernel_traits_baseILj7168ES2_S2_S2_S2_fjLj1024EEEEELb1ELb1EEEvNS_9BwdParamsE:
	.zero		1192


//--------------------- .nv.constant0._ZN10layer_norm13ln_bwd_kernelINS_13Kernel_traitsI13__nv_bfloat16S2_S2_S2_fjLj7168ELj1ELj1ELj8ELj8ENS_18Kernel_traits_baseILj7168ES2_S2_S2_S2_fjLj256EEEEELb1ELb1ELb1ELb1EEEvNS_9BwdParamsE --------------------------
	.section	.nv.constant0._ZN10layer_norm13ln_bwd_kernelINS_13Kernel_traitsI13__nv_bfloat16S2_S2_S2_fjLj7168ELj1ELj1ELj8ELj8ENS_18Kernel_traits_baseILj7168ES2_S2_S2_S2_fjLj256EEEEELb1ELb1ELb1ELb1EEEvNS_9BwdParamsE,"a",@progbits
	.sectionflags	@""
	.align	4
.nv.constant0._ZN10layer_norm13ln_bwd_kernelINS_13Kernel_traitsI13__nv_bfloat16S2_S2_S2_fjLj7168ELj1ELj1ELj8ELj8ENS_18Kernel_traits_baseILj7168ES2_S2_S2_S2_fjLj256EEEEELb1ELb1ELb1ELb1EEEvNS_9BwdParamsE:
	.zero		1192


//--------------------- .nv.constant0._ZN10layer_norm13ln_bwd_kernelINS_13Kernel_traitsI6__halfS2_S2_S2_fjLj7168ELj1ELj1ELj8ELj8ENS_18Kernel_traits_baseILj7168ES2_S2_S2_S2_fjLj256EEEEELb0ELb0ELb0ELb0EEEvNS_9BwdParamsE --------------------------
	.section	.nv.constant0._ZN10layer_norm13ln_bwd_kernelINS_13Kernel_traitsI6__halfS2_S2_S2_fjLj7168ELj1ELj1ELj8ELj8ENS_18Kernel_traits_baseILj7168ES2_S2_S2_S2_fjLj256EEEEELb0ELb0ELb0ELb0EEEvNS_9BwdParamsE,"a",@progbits
	.sectionflags	@""
	.align	4
.nv.constant0._ZN10layer_norm13ln_bwd_kernelINS_13Kernel_traitsI6__halfS2_S2_S2_fjLj7168ELj1ELj1ELj8ELj8ENS_18Kernel_traits_baseILj7168ES2_S2_S2_S2_fjLj256EEEEELb0ELb0ELb0ELb0EEEvNS_9BwdParamsE:
	.zero		1192


//--------------------- .nv.constant0._ZN10layer_norm13ln_bwd_kernelINS_13Kernel_traitsI6__halfS2_S2_S2_fjLj7168ELj1ELj1ELj8ELj8ENS_18Kernel_traits_baseILj7168ES2_S2_S2_S2_fjLj256EEEEELb0ELb0ELb0ELb1EEEvNS_9BwdParamsE --------------------------
	.section	.nv.constant0._ZN10layer_norm13ln_bwd_kernelINS_13Kernel_traitsI6__halfS2_S2_S2_fjLj7168ELj1ELj1ELj8ELj8ENS_18Kernel_traits_baseILj7168ES2_S2_S2_S2_fjLj256EEEEELb0ELb0ELb0ELb1EEEvNS_9BwdParamsE,"a",@progbits
	.sectionflags	@""
	.align	4
.nv.constant0._ZN10layer_norm13ln_bwd_kernelINS_13Kernel_traitsI6__halfS2_S2_S2_fjLj7168ELj1ELj1ELj8ELj8ENS_18Kernel_traits_baseILj7168ES2_S2_S2_S2_fjLj256EEEEELb0ELb0ELb0ELb1EEEvNS_9BwdParamsE:
	.zero		1192


//--------------------- .nv.constant0._ZN10layer_norm13ln_bwd_kernelINS_13Kernel_traitsI6__halfS2_S2_S2_fjLj7168ELj1ELj1ELj8ELj8ENS_18Kernel_traits_baseILj7168ES2_S2_S2_S2_fjLj256EEEEELb0ELb0ELb1ELb0EEEvNS_9BwdParamsE --------------------------
	.section	.nv.constant0._ZN10layer_norm13ln_bwd_kernelINS_13Kernel_traitsI6__halfS2_S2_S2_fjLj7168ELj1ELj1ELj8ELj8ENS_18Kernel_traits_baseILj7168ES2_S2_S2_S2_fjLj256EEEEELb0ELb0ELb1ELb0EEEvNS_9BwdParamsE,"a",@progbits
	.sectionflags	@""
	.align	4
.nv.constant0._ZN10layer_norm13ln_bwd_kernelINS_13Kernel_traitsI6__halfS2_S2_S2_fjLj7168ELj1ELj1ELj8ELj8ENS_18Kernel_traits_baseILj7168ES2_S2_S2_S2_fjLj256EEEEELb0ELb0ELb1ELb0EEEvNS_9BwdParamsE:
	.zero		1192


//--------------------- .nv.constant0._ZN10layer_norm13ln_bwd_kernelINS_13Kernel_traitsI6__halfS2_S2_S2_fjLj7168ELj1ELj1ELj8ELj8ENS_18Kernel_traits_baseILj7168ES2_S2_S2_S2_fjLj256EEEEELb0ELb0ELb1ELb1EEEvNS_9BwdParamsE --------------------------
	.section	.nv.constant0._ZN10layer_norm13ln_bwd_kernelINS_13Kernel_traitsI6__halfS2_S2_S2_fjLj7168ELj1ELj1ELj8ELj8ENS_18Kernel_traits_baseILj7168ES2_S2_S2_S2_fjLj256EEEEELb0ELb0ELb1ELb1EEEvNS_9BwdParamsE,"a",@progbits
	.sectionflags	@""
	.align	4
.nv.constant0._ZN10layer_norm13ln_bwd_kernelINS_13Kernel_traitsI6__halfS2_S2_S2_fjLj7168ELj1ELj1ELj8ELj8ENS_18Kernel_traits_baseILj7168ES2_S2_S2_S2_fjLj256EEEEELb0ELb0ELb1ELb1EEEvNS_9BwdParamsE:
	.zero		1192


//--------------------- .nv.constant0._ZN10layer_norm13ln_bwd_kernelINS_13Kernel_traitsI6__halfS2_S2_S2_fjLj7168ELj1ELj1ELj8ELj8ENS_18Kernel_traits_baseILj7168ES2_S2_S2_S2_fjLj256EEEEELb0ELb1ELb0ELb0EEEvNS_9BwdParamsE --------------------------
	.section	.nv.constant0._ZN10layer_norm13ln_bwd_kernelINS_13Kernel_traitsI6__halfS2_S2_S2_fjLj7168ELj1ELj1ELj8ELj8ENS_18Kernel_traits_baseILj7168ES2_S2_S2_S2_fjLj256EEEEELb0ELb1ELb0ELb0EEEvNS_9BwdParamsE,"a",@progbits
	.sectionflags	@""
	.align	4
.nv.constant0._ZN10layer_norm13ln_bwd_kernelINS_13Kernel_traitsI6__halfS2_S2_S2_fjLj7168ELj1ELj1ELj8ELj8ENS_18Kernel_traits_baseILj7168ES2_S2_S2_S2_fjLj256EEEEELb0ELb1ELb0ELb0EEEvNS_9BwdParamsE:
	.zero		1192


//--------------------- .nv.constant0._ZN10layer_norm13ln_bwd_kernelINS_13Kernel_traitsI6__halfS2_S2_S2_fjLj7168ELj1ELj1ELj8ELj8ENS_18Kernel_traits_baseILj7168ES2_S2_S2_S2_fjLj256EEEEELb0ELb1ELb0ELb1EEEvNS_9BwdParamsE --------------------------
	.section	.nv.constant0._ZN10layer_norm13ln_bwd_kernelINS_13Kernel_traitsI6__halfS2_S2_S2_fjLj7168ELj1ELj1ELj8ELj8ENS_18Kernel_traits_baseILj7168ES2_S2_S2_S2_fjLj256EEEEELb0ELb1ELb0ELb1EEEvNS_9BwdParamsE,"a",@progbits
	.sectionflags	@""
	.align	4
.nv.constant0._ZN10layer_norm13ln_bwd_kernelINS_13Kernel_traitsI6__halfS2_S2_S2_fjLj7168ELj1ELj1ELj8ELj8ENS_18Kernel_traits_baseILj7168ES2_S2_S2_S2_fjLj256EEEEELb0ELb1ELb0ELb1EEEvNS_9BwdParamsE:
	.zero		1192


//--------------------- .nv.constant0._ZN10layer_norm13ln_bwd_kernelINS_13Kernel_traitsI6__halfS2_S2_S2_fjLj7168ELj1ELj1ELj8ELj8ENS_18Kernel_traits_baseILj7168ES2_S2_S2_S2_fjLj256EEEEELb0ELb1ELb1ELb0EEEvNS_9BwdParamsE --------------------------
	.section	.nv.constant0._ZN10layer_norm13ln_bwd_kernelINS_13Kernel_traitsI6__halfS2_S2_S2_fjLj7168ELj1ELj1ELj8ELj8ENS_18Kernel_traits_baseILj7168ES2_S2_S2_S2_fjLj256EEEEELb0ELb1ELb1ELb0EEEvNS_9BwdParamsE,"a",@progbits
	.sectionflags	@""
	.align	4
.nv.constant0._ZN10layer_norm13ln_bwd_kernelINS_13Kernel_traitsI6__halfS2_S2_S2_fjLj7168ELj1ELj1ELj8ELj8ENS_18Kernel_traits_baseILj7168ES2_S2_S2_S2_fjLj256EEEEELb0ELb1ELb1ELb0EEEvNS_9BwdParamsE:
	.zero		1192


//--------------------- .nv.constant0._ZN10layer_norm13ln_bwd_kernelINS_13Kernel_traitsI6__halfS2_S2_S2_fjLj7168ELj1ELj1ELj8ELj8ENS_18Kernel_traits_baseILj7168ES2_S2_S2_S2_fjLj256EEEEELb0ELb1ELb1ELb1EEEvNS_9BwdParamsE --------------------------
	.section	.nv.constant0._ZN10layer_norm13ln_bwd_kernelINS_13Kernel_traitsI6__halfS2_S2_S2_fjLj7168ELj1ELj1ELj8ELj8ENS_18Kernel_traits_baseILj7168ES2_S2_S2_S2_fjLj256EEEEELb0ELb1ELb1ELb1EEEvNS_9BwdParamsE,"a",@progbits
	.sectionflags	@""
	.align	4
.nv.constant0._ZN10layer_norm13ln_bwd_kernelINS_13Kernel_traitsI6__halfS2_S2_S2_fjLj7168ELj1ELj1ELj8ELj8ENS_18Kernel_traits_baseILj7168ES2_S2_S2_S2_fjLj256EEEEELb0ELb1ELb1ELb1EEEvNS_9BwdParamsE:
	.zero		1192


//--------------------- .nv.constant0._ZN10layer_norm13ln_bwd_kernelINS_13Kernel_traitsI6__halfS2_S2_S2_fjLj7168ELj1ELj1ELj8ELj8ENS_18Kernel_traits_baseILj7168ES2_S2_S2_S2_fjLj256EEEEELb1ELb0ELb0ELb0EEEvNS_9BwdParamsE --------------------------
	.section	.nv.constant0._ZN10layer_norm13ln_bwd_kernelINS_13Kernel_traitsI6__halfS2_S2_S2_fjLj7168ELj1ELj1ELj8ELj8ENS_18Kernel_traits_baseILj7168ES2_S2_S2_S2_fjLj256EEEEELb1ELb0ELb0ELb0EEEvNS_9BwdParamsE,"a",@progbits
	.sectionflags	@""
	.align	4
.nv.constant0._ZN10layer_norm13ln_bwd_kernelINS_13Kernel_traitsI6__halfS2_S2_S2_fjLj7168ELj1ELj1ELj8ELj8ENS_18Kernel_traits_baseILj7168ES2_S2_S2_S2_fjLj256EEEEELb1ELb0ELb0ELb0EEEvNS_9BwdParamsE:
	.zero		1192


//--------------------- .nv.constant0._ZN10layer_norm13ln_bwd_kernelINS_13Kernel_traitsI6__halfS2_S2_S2_fjLj7168ELj1ELj1ELj8ELj8ENS_18Kernel_traits_baseILj7168ES2_S2_S2_S2_fjLj256EEEEELb1ELb0ELb0ELb1EEEvNS_9BwdParamsE --------------------------
	.section	.nv.constant0._ZN10layer_norm13ln_bwd_kernelINS_13Kernel_traitsI6__halfS2_S2_S2_fjLj7168ELj1ELj1ELj8ELj8ENS_18Kernel_traits_baseILj7168ES2_S2_S2_S2_fjLj256EEEEELb1ELb0ELb0ELb1EEEvNS_9BwdParamsE,"a",@progbits
	.sectionflags	@""
	.align	4
.nv.constant0._ZN10layer_norm13ln_bwd_kernelINS_13Kernel_traitsI6__halfS2_S2_S2_fjLj7168ELj1ELj1ELj8ELj8ENS_18Kernel_traits_baseILj7168ES2_S2_S2_S2_fjLj256EEEEELb1ELb0ELb0ELb1EEEvNS_9BwdParamsE:
	.zero		1192


//--------------------- .nv.constant0._ZN10layer_norm22ln_bwd_finalize_kernelINS_22Kernel_traits_finalizeILj7168E6__halfS2_S2_S2_fjLb0ELj1024ELj4ENS_18Kernel_traits_baseILj7168ES2_S2_S2_S2_fjLj1024EEEEELb0ELb0EEEvNS_9BwdParamsE --------------------------
	.section	.nv.constant0._ZN10layer_norm22ln_bwd_finalize_kernelINS_22Kernel_traits_finalizeILj7168E6__halfS2_S2_S2_fjLb0ELj1024ELj4ENS_18Kernel_traits_baseILj7168ES2_S2_S2_S2_fjLj1024EEEEELb0ELb0EEEvNS_9BwdParamsE,"a",@progbits
	.sectionflags	@""
	.align	4
.nv.constant0._ZN10layer_norm22ln_bwd_finalize_kernelINS_22Kernel_traits_finalizeILj7168E6__halfS2_S2_S2_fjLb0ELj1024ELj4ENS_18Kernel_traits_baseILj7168ES2_S2_S2_S2_fjLj1024EEEEELb0ELb0EEEvNS_9BwdParamsE:
	.zero		1192


//--------------------- .nv.constant0._ZN10layer_norm13ln_bwd_kernelINS_13Kernel_traitsI6__halfS2_S2_S2_fjLj7168ELj1ELj1ELj8ELj8ENS_18Kernel_traits_baseILj7168ES2_S2_S2_S2_fjLj256EEEEELb1ELb0ELb1ELb0EEEvNS_9BwdParamsE --------------------------
	.section	.nv.constant0._ZN10layer_norm13ln_bwd_kernelINS_13Kernel_traitsI6__halfS2_S2_S2_fjLj7168ELj1ELj1ELj8ELj8ENS_18Kernel_traits_baseILj7168ES2_S2_S2_S2_fjLj256EEEEELb1ELb0ELb1ELb0EEEvNS_9BwdParamsE,"a",@progbits
	.sectionflags	@""
	.align	4
.nv.constant0._ZN10layer_norm13ln_bwd_kernelINS_13Kernel_traitsI6__halfS2_S2_S2_fjLj7168ELj1ELj1ELj8ELj8ENS_18Kernel_traits_baseILj7168ES2_S2_S2_S2_fjLj256EEEEELb1ELb0ELb1ELb0EEEvNS_9BwdParamsE:
	.zero		1192


//--------------------- .nv.constant0._ZN10layer_norm22ln_bwd_finalize_kernelINS_22Kernel_traits_finalizeILj7168E6__halfS2_S2_S2_fjLb0ELj1024ELj4ENS_18Kernel_traits_baseILj7168ES2_S2_S2_S2_fjLj1024EEEEELb0ELb1EEEvNS_9BwdParamsE --------------------------
	.section	.nv.constant0._ZN10layer_norm22ln_bwd_finalize_kernelINS_22Kernel_traits_finalizeILj7168E6__halfS2_S2_S2_fjLb0ELj1024ELj4ENS_18Kernel_traits_baseILj7168ES2_S2_S2_S2_fjLj1024EEEEELb0ELb1EEEvNS_9BwdParamsE,"a",@progbits
	.sectionflags	@""
	.align	4
.nv.constant0._ZN10layer_norm22ln_bwd_finalize_kernelINS_22Kernel_traits_finalizeILj7168E6__halfS2_S2_S2_fjLb0ELj1024ELj4ENS_18Kernel_traits_baseILj7168ES2_S2_S2_S2_fjLj1024EEEEELb0ELb1EEEvNS_9BwdParamsE:
	.zero		1192


//--------------------- .nv.constant0._ZN10layer_norm13ln_bwd_kernelINS_13Kernel_traitsI6__halfS2_S2_S2_fjLj7168ELj1ELj1ELj8ELj8ENS_18Kernel_traits_baseILj7168ES2_S2_S2_S2_fjLj256EEEEELb1ELb0ELb1ELb1EEEvNS_9BwdParamsE --------------------------
	.section	.nv.constant0._ZN10layer_norm13ln_bwd_kernelINS_13Kernel_traitsI6__halfS2_S2_S2_fjLj7168ELj1ELj1ELj8ELj8ENS_18Kernel_traits_baseILj7168ES2_S2_S2_S2_fjLj256EEEEELb1ELb0ELb1ELb1EEEvNS_9BwdParamsE,"a",@progbits
	.sectionflags	@""
	.align	4
.nv.constant0._ZN10layer_norm13ln_bwd_kernelINS_13Kernel_traitsI6__halfS2_S2_S2_fjLj7168ELj1ELj1ELj8ELj8ENS_18Kernel_traits_baseILj7168ES2_S2_S2_S2_fjLj256EEEEELb1ELb0ELb1ELb1EEEvNS_9BwdParamsE:
	.zero		1192


//--------------------- .nv.constant0._ZN10layer_norm13ln_bwd_kernelINS_13Kernel_traitsI6__halfS2_S2_S2_fjLj7168ELj1ELj1ELj8ELj8ENS_18Kernel_traits_baseILj7168ES2_S2_S2_S2_fjLj256EEEEELb1ELb1ELb0ELb0EEEvNS_9BwdParamsE --------------------------
	.section	.nv.constant0._ZN10layer_norm13ln_bwd_kernelINS_13Kernel_traitsI6__halfS2_S2_S2_fjLj7168ELj1ELj1ELj8ELj8ENS_18Kernel_traits_baseILj7168ES2_S2_S2_S2_fjLj256EEEEELb1ELb1ELb0ELb0EEEvNS_9BwdParamsE,"a",@progbits
	.sectionflags	@""
	.align	4
.nv.constant0._ZN10layer_norm13ln_bwd_kernelINS_13Kernel_traitsI6__halfS2_S2_S2_fjLj7168ELj1ELj1ELj8ELj8ENS_18Kernel_traits_baseILj7168ES2_S2_S2_S2_fjLj256EEEEELb1ELb1ELb0ELb0EEEvNS_9BwdParamsE:
	.zero		1192


//--------------------- .nv.constant0._ZN10layer_norm13ln_bwd_kernelINS_13Kernel_traitsI6__halfS2_S2_S2_fjLj7168ELj1ELj1ELj8ELj8ENS_18Kernel_traits_baseILj7168ES2_S2_S2_S2_fjLj256EEEEELb1ELb1ELb0ELb1EEEvNS_9BwdParamsE --------------------------
	.section	.nv.constant0._ZN10layer_norm13ln_bwd_kernelINS_13Kernel_traitsI6__halfS2_S2_S2_fjLj7168ELj1ELj1ELj8ELj8ENS_18Kernel_traits_baseILj7168ES2_S2_S2_S2_fjLj256EEEEELb1ELb1ELb0ELb1EEEvNS_9BwdParamsE,"a",@progbits
	.sectionflags	@""
	.align	4
.nv.constant0._ZN10layer_norm13ln_bwd_kernelINS_13Kernel_traitsI6__halfS2_S2_S2_fjLj7168ELj1ELj1ELj8ELj8ENS_18Kernel_traits_baseILj7168ES2_S2_S2_S2_fjLj256EEEEELb1ELb1ELb0ELb1EEEvNS_9BwdParamsE:
	.zero		1192


//--------------------- .nv.constant0._ZN10layer_norm22ln_bwd_finalize_kernelINS_22Kernel_traits_finalizeILj7168E6__halfS2_S2_S2_fjLb1ELj1024ELj4ENS_18Kernel_traits_baseILj7168ES2_S2_S2_S2_fjLj1024EEEEELb1ELb0EEEvNS_9BwdParamsE --------------------------
	.section	.nv.constant0._ZN10layer_norm22ln_bwd_finalize_kernelINS_22Kernel_traits_finalizeILj7168E6__halfS2_S2_S2_fjLb1ELj1024ELj4ENS_18Kernel_traits_baseILj7168ES2_S2_S2_S2_fjLj1024EEEEELb1ELb0EEEvNS_9BwdParamsE,"a",@progbits
	.sectionflags	@""
	.align	4
.nv.constant0._ZN10layer_norm22ln_bwd_finalize_kernelINS_22Kernel_traits_finalizeILj7168E6__halfS2_S2_S2_fjLb1ELj1024ELj4ENS_18Kernel_traits_baseILj7168ES2_S2_S2_S2_fjLj1024EEEEELb1ELb0EEEvNS_9BwdParamsE:
	.zero		1192


//--------------------- .nv.constant0._ZN10layer_norm13ln_bwd_kernelINS_13Kernel_traitsI6__halfS2_S2_S2_fjLj7168ELj1ELj1ELj8ELj8ENS_18Kernel_traits_baseILj7168ES2_S2_S2_S2_fjLj256EEEEELb1ELb1ELb1ELb0EEEvNS_9BwdParamsE --------------------------
	.section	.nv.constant0._ZN10layer_norm13ln_bwd_kernelINS_13Kernel_traitsI6__halfS2_S2_S2_fjLj7168ELj1ELj1ELj8ELj8ENS_18Kernel_traits_baseILj7168ES2_S2_S2_S2_fjLj256EEEEELb1ELb1ELb1ELb0EEEvNS_9BwdParamsE,"a",@progbits
	.sectionflags	@""
	.align	4
.nv.constant0._ZN10layer_norm13ln_bwd_kernelINS_13Kernel_traitsI6__halfS2_S2_S2_fjLj7168ELj1ELj1ELj8ELj8ENS_18Kernel_traits_baseILj7168ES2_S2_S2_S2_fjLj256EEEEELb1ELb1ELb1ELb0EEEvNS_9BwdParamsE:
	.zero		1192


//--------------------- .nv.constant0._ZN10layer_norm22ln_bwd_finalize_kernelINS_22Kernel_traits_finalizeILj7168E6__halfS2_S2_S2_fjLb1ELj1024ELj4ENS_18Kernel_traits_baseILj7168ES2_S2_S2_S2_fjLj1024EEEEELb1ELb1EEEvNS_9BwdParamsE --------------------------
	.section	.nv.constant0._ZN10layer_norm22ln_bwd_finalize_kernelINS_22Kernel_traits_finalizeILj7168E6__halfS2_S2_S2_fjLb1ELj1024ELj4ENS_18Kernel_traits_baseILj7168ES2_S2_S2_S2_fjLj1024EEEEELb1ELb1EEEvNS_9BwdParamsE,"a",@progbits
	.sectionflags	@""
	.align	4
.nv.constant0._ZN10layer_norm22ln_bwd_finalize_kernelINS_22Kernel_traits_finalizeILj7168E6__halfS2_S2_S2_fjLb1ELj1024ELj4ENS_18Kernel_traits_baseILj7168ES2_S2_S2_S2_fjLj1024EEEEELb1ELb1EEEvNS_9BwdParamsE:
	.zero		1192


//--------------------- .nv.constant0._ZN10layer_norm13ln_bwd_kernelINS_13Kernel_traitsI6__halfS2_S2_S2_fjLj7168ELj1ELj1ELj8ELj8ENS_18Kernel_traits_baseILj7168ES2_S2_S2_S2_fjLj256EEEEELb1ELb1ELb1ELb1EEEvNS_9BwdParamsE --------------------------
	.section	.nv.constant0._ZN10layer_norm13ln_bwd_kernelINS_13Kernel_traitsI6__halfS2_S2_S2_fjLj7168ELj1ELj1ELj8ELj8ENS_18Kernel_traits_baseILj7168ES2_S2_S2_S2_fjLj256EEEEELb1ELb1ELb1ELb1EEEvNS_9BwdParamsE,"a",@progbits
	.sectionflags	@""
	.align	4
.nv.constant0._ZN10layer_norm13ln_bwd_kernelINS_13Kernel_traitsI6__halfS2_S2_S2_fjLj7168ELj1ELj1ELj8ELj8ENS_18Kernel_traits_baseILj7168ES2_S2_S2_S2_fjLj256EEEEELb1ELb1ELb1ELb1EEEvNS_9BwdParamsE:
	.zero		1192


//--------------------- .nv.constant0._ZN10layer_norm13ln_bwd_kernelINS_13Kernel_traitsIf13__nv_bfloat16S2_S2_fjLj7168ELj1ELj1ELj8ELj8ENS_18Kernel_traits_baseILj7168EfS2_S2_S2_fjLj256EEEEELb0ELb0ELb0ELb0EEEvNS_9BwdParamsE --------------------------
	.section	.nv.constant0._ZN10layer_norm13ln_bwd_kernelINS_13Kernel_traitsIf13__nv_bfloat16S2_S2_fjLj7168ELj1ELj1ELj8ELj8ENS_18Kernel_traits_baseILj7168EfS2_S2_S2_fjLj256EEEEELb0ELb0ELb0ELb0EEEvNS_9BwdParamsE,"a",@progbits
	.sectionflags	@""
	.align	4
.nv.constant0._ZN10layer_norm13ln_bwd_kernelINS_13Kernel_traitsIf13__nv_bfloat16S2_S2_fjLj7168ELj1ELj1ELj8ELj8ENS_18Kernel_traits_baseILj7168EfS2_S2_S2_fjLj256EEEEELb0ELb0ELb0ELb0EEEvNS_9BwdParamsE:
	.zero		1192


//--------------------- .nv.constant0._ZN10layer_norm13ln_bwd_kernelINS_13Kernel_traitsIf13__nv_bfloat16S2_S2_fjLj7168ELj1ELj1ELj8ELj8ENS_18Kernel_traits_baseILj7168EfS2_S2_S2_fjLj256EEEEELb0ELb0ELb0ELb1EEEvNS_9BwdParamsE --------------------------
	.section	.nv.constant0._ZN10layer_norm13ln_bwd_kernelINS_13Kernel_traitsIf13__nv_bfloat16S2_S2_fjLj7168ELj1ELj1ELj8ELj8ENS_18Kernel_traits_baseILj7168EfS2_S2_S2_fjLj256EEEEELb0ELb0ELb0ELb1EEEvNS_9BwdParamsE,"a",@progbits
	.sectionflags	@""
	.align	4
.nv.constant0._ZN10layer_norm13ln_bwd_kernelINS_13Kernel_traitsIf13__nv_bfloat16S2_S2_fjLj7168ELj1ELj1ELj8ELj8ENS_18Kernel_traits_baseILj7168EfS2_S2_S2_fjLj256EEEEELb0ELb0ELb0ELb1EEEvNS_9BwdParamsE:
	.zero		1192


//--------------------- .nv.constant0._ZN10layer_norm13ln_bwd_kernelINS_13Kernel_traitsIf13__nv_bfloat16S2_S2_fjLj7168ELj1ELj1ELj8ELj8ENS_18Kernel_traits_baseILj7168EfS2_S2_S2_fjLj256EEEEELb0ELb0ELb1ELb0EEEvNS_9BwdParamsE --------------------------
	.section	.nv.constant0._ZN10layer_norm13ln_bwd_kernelINS_13Kernel_traitsIf13__nv_bfloat16S2_S2_fjLj7168ELj1ELj1ELj8ELj8ENS_18Kernel_traits_baseILj7168EfS2_S2_S2_fjLj256EEEEELb0ELb0ELb1ELb0EEEvNS_9BwdParamsE,"a",@progbits
	.sectionflags	@""
	.align	4
.nv.constant0._ZN10layer_norm13ln_bwd_kernelINS_13Kernel_traitsIf13__nv_bfloat16S2_S2_fjLj7168ELj1ELj1ELj8ELj8ENS_18Kernel_traits_baseILj7168EfS2_S2_S2_fjLj256EEEEELb0ELb0ELb1ELb0EEEvNS_9BwdParamsE:
	.zero		1192


//--------------------- .nv.constant0._ZN10layer_norm13ln_bwd_kernelINS_13Kernel_traitsIf13__nv_bfloat16S2_S2_fjLj7168ELj1ELj1ELj8ELj8ENS_18Kernel_traits_baseILj7168EfS2_S2_S2_fjLj256EEEEELb0ELb0ELb1ELb1EEEvNS_9BwdParamsE --------------------------
	.section	.nv.constant0._ZN10layer_norm13ln_bwd_kernelINS_13Kernel_traitsIf13__nv_bfloat16S2_S2_fjLj7168ELj1ELj1ELj8ELj8ENS_18Kernel_traits_baseILj7168EfS2_S2_S2_fjLj256EEEEELb0ELb0ELb1ELb1EEEvNS_9BwdParamsE,"a",@progbits
	.sectionflags	@""
	.align	4
.nv.constant0._ZN10layer_norm13ln_bwd_kernelINS_13Kernel_traitsIf13__nv_bfloat16S2_S2_fjLj7168ELj1ELj1ELj8ELj8ENS_18Kernel_traits_baseILj7168EfS2_S2_S2_fjLj256EEEEELb0ELb0ELb1ELb1EEEvNS_9BwdParamsE:
	.zero		1192


//--------------------- .nv.constant0._ZN10layer_norm13ln_bwd_kernelINS_13Kernel_traitsIf13__nv_bfloat16S2_S2_fjLj7168ELj1ELj1ELj8ELj8ENS_18Kernel_traits_baseILj7168EfS2_S2_S2_fjLj256EEEEELb0ELb1ELb0ELb0EEEvNS_9BwdParamsE --------------------------
	.section	.nv.constant0._ZN10layer_norm13ln_bwd_kernelINS_13Kernel_traitsIf13__nv_bfloat16S2_S2_fjLj7168ELj1ELj1ELj8ELj8ENS_18Kernel_traits_baseILj7168EfS2_S2_S2_fjLj256EEEEELb0ELb1ELb0ELb0EEEvNS_9BwdParamsE,"a",@progbits
	.sectionflags	@""
	.align	4
.nv.constant0._ZN10layer_norm13ln_bwd_kernelINS_13Kernel_traitsIf13__nv_bfloat16S2_S2_fjLj7168ELj1ELj1ELj8ELj8ENS_18Kernel_traits_baseILj7168EfS2_S2_S2_fjLj256EEEEELb0ELb1ELb0ELb0EEEvNS_9BwdParamsE:
	.zero		1192


//--------------------- .nv.constant0._ZN10layer_norm13ln_bwd_kernelINS_13Kernel_traitsIf13__nv_bfloat16S2_S2_fjLj7168ELj1ELj1ELj8ELj8ENS_18Kernel_traits_baseILj7168EfS2_S2_S2_fjLj256EEEEELb0ELb1ELb0ELb1EEEvNS_9BwdParamsE --------------------------
	.section	.nv.constant0._ZN10layer_norm13ln_bwd_kernelINS_13Kernel_traitsIf13__nv_bfloat16S2_S2_fjLj7168ELj1ELj1ELj8ELj8ENS_18Kernel_traits_baseILj7168EfS2_S2_S2_fjLj256EEEEELb0ELb1ELb0ELb1EEEvNS_9BwdParamsE,"a",@progbits
	.sectionflags	@""
	.align	4
.nv.constant0._ZN10layer_norm13ln_bwd_kernelINS_13Kernel_traitsIf13__nv_bfloat16S2_S2_fjLj7168ELj1ELj1ELj8ELj8ENS_18Kernel_traits_baseILj7168EfS2_S2_S2_fjLj256EEEEELb0ELb1ELb0ELb1EEEvNS_9BwdParamsE:
	.zero		1192


//--------------------- .nv.constant0._ZN10layer_norm13ln_bwd_kernelINS_13Kernel_traitsIf13__nv_bfloat16S2_S2_fjLj7168ELj1ELj1ELj8ELj8ENS_18Kernel_traits_baseILj7168EfS2_S2_S2_fjLj256EEEEELb0ELb1ELb1ELb0EEEvNS_9BwdParamsE --------------------------
	.section	.nv.constant0._ZN10layer_norm13ln_bwd_kernelINS_13Kernel_traitsIf13__nv_bfloat16S2_S2_fjLj7168ELj1ELj1ELj8ELj8ENS_18Kernel_traits_baseILj7168EfS2_S2_S2_fjLj256EEEEELb0ELb1ELb1ELb0EEEvNS_9BwdParamsE,"a",@progbits
	.sectionflags	@""
	.align	4
.nv.constant0._ZN10layer_norm13ln_bwd_kernelINS_13Kernel_traitsIf13__nv_bfloat16S2_S2_fjLj7168ELj1ELj1ELj8ELj8ENS_18Kernel_traits_baseILj7168EfS2_S2_S2_fjLj256EEEEELb0ELb1ELb1ELb0EEEvNS_9BwdParamsE:
	.zero		1192


//--------------------- .nv.constant0._ZN10layer_norm13ln_bwd_kernelINS_13Kernel_traitsIf13__nv_bfloat16S2_S2_fjLj7168ELj1ELj1ELj8ELj8ENS_18Kernel_traits_baseILj7168EfS2_S2_S2_fjLj256EEEEELb0ELb1ELb1ELb1EEEvNS_9BwdParamsE --------------------------
	.section	.nv.constant0._ZN10layer_norm13ln_bwd_kernelINS_13Kernel_traitsIf13__nv_bfloat16S2_S2_fjLj7168ELj1ELj1ELj8ELj8ENS_18Kernel_traits_baseILj7168EfS2_S2_S2_fjLj256EEEEELb0ELb1ELb1ELb1EEEvNS_9BwdParamsE,"a",@progbits
	.sectionflags	@""
	.align	4
.nv.constant0._ZN10layer_norm13ln_bwd_kernelINS_13Kernel_traitsIf13__nv_bfloat16S2_S2_fjLj7168ELj1ELj1ELj8ELj8ENS_18Kernel_traits_baseILj7168EfS2_S2_S2_fjLj256EEEEELb0ELb1ELb1ELb1EEEvNS_9BwdParamsE:
	.zero		1192


//--------------------- .nv.constant0._ZN10layer_norm13ln_bwd_kernelINS_13Kernel_traitsIf13__nv_bfloat16S2_S2_fjLj7168ELj1ELj1ELj8ELj8ENS_18Kernel_traits_baseILj7168EfS2_S2_S2_fjLj256EEEEELb1ELb0ELb0ELb0EEEvNS_9BwdParamsE --------------------------
	.section	.nv.constant0._ZN10layer_norm13ln_bwd_kernelINS_13Kernel_traitsIf13__nv_bfloat16S2_S2_fjLj7168ELj1ELj1ELj8ELj8ENS_18Kernel_traits_baseILj7168EfS2_S2_S2_fjLj256EEEEELb1ELb0ELb0ELb0EEEvNS_9BwdParamsE,"a",@progbits
	.sectionflags	@""
	.align	4
.nv.constant0._ZN10layer_norm13ln_bwd_kernelINS_13Kernel_traitsIf13__nv_bfloat16S2_S2_fjLj7168ELj1ELj1ELj8ELj8ENS_18Kernel_traits_baseILj7168EfS2_S2_S2_fjLj256EEEEELb1ELb0ELb0ELb0EEEvNS_9BwdParamsE:
	.zero		1192


//--------------------- .nv.constant0._ZN10layer_norm13ln_bwd_kernelINS_13Kernel_traitsIf13__nv_bfloat16S2_S2_fjLj7168ELj1ELj1ELj8ELj8ENS_18Kernel_traits_baseILj7168EfS2_S2_S2_fjLj256EEEEELb1ELb0ELb0ELb1EEEvNS_9BwdParamsE --------------------------
	.section	.nv.constant0._ZN10layer_norm13ln_bwd_kernelINS_13Kernel_traitsIf13__nv_bfloat16S2_S2_fjLj7168ELj1ELj1ELj8ELj8ENS_18Kernel_traits_baseILj7168EfS2_S2_S2_fjLj256EEEEELb1ELb0ELb0ELb1EEEvNS_9BwdParamsE,"a",@progbits
	.sectionflags	@""
	.align	4
.nv.constant0._ZN10layer_norm13ln_bwd_kernelINS_13Kernel_traitsIf13__nv_bfloat16S2_S2_fjLj7168ELj1ELj1ELj8ELj8ENS_18Kernel_traits_baseILj7168EfS2_S2_S2_fjLj256EEEEELb1ELb0ELb0ELb1EEEvNS_9BwdParamsE:
	.zero		1192


//--------------------- .nv.constant0._ZN10layer_norm22ln_bwd_finalize_kernelINS_22Kernel_traits_finalizeILj7168Ef13__nv_bfloat16S2_S2_fjLb0ELj1024ELj4ENS_18Kernel_traits_baseILj7168EfS2_S2_S2_fjLj1024EEEEELb0ELb0EEEvNS_9BwdParamsE --------------------------
	.section	.nv.constant0._ZN10layer_norm22ln_bwd_finalize_kernelINS_22Kernel_traits_finalizeILj7168Ef13__nv_bfloat16S2_S2_fjLb0ELj1024ELj4ENS_18Kernel_traits_baseILj7168EfS2_S2_S2_fjLj1024EEEEELb0ELb0EEEvNS_9BwdParamsE,"a",@progbits
	.sectionflags	@""
	.align	4
.nv.constant0._ZN10layer_norm22ln_bwd_finalize_kernelINS_22Kernel_traits_finalizeILj7168Ef13__nv_bfloat16S2_S2_fjLb0ELj1024ELj4ENS_18Kernel_traits_baseILj7168EfS2_S2_S2_fjLj1024EEEEELb0ELb0EEEvNS_9BwdParamsE:
	.zero		1192


//--------------------- .nv.constant0._ZN10layer_norm13ln_bwd_kernelINS_13Kernel_traitsIf13__nv_bfloat16S2_S2_fjLj7168ELj1ELj1ELj8ELj8ENS_18Kernel_traits_baseILj7168EfS2_S2_S2_fjLj256EEEEELb1ELb0ELb1ELb0EEEvNS_9BwdParamsE --------------------------
	.section	.nv.constant0._ZN10layer_norm13ln_bwd_kernelINS_13Kernel_traitsIf13__nv_bfloat16S2_S2_fjLj7168ELj1ELj1ELj8ELj8ENS_18Kernel_traits_baseILj7168EfS2_S2_S2_fjLj256EEEEELb1ELb0ELb1ELb0EEEvNS_9BwdParamsE,"a",@progbits
	.sectionflags	@""
	.align	4
.nv.constant0._ZN10layer_norm13ln_bwd_kernelINS_13Kernel_traitsIf13__nv_bfloat16S2_S2_fjLj7168ELj1ELj1ELj8ELj8ENS_18Kernel_traits_baseILj7168EfS2_S2_S2_fjLj256EEEEELb1ELb0ELb1ELb0EEEvNS_9BwdParamsE:
	.zero		1192


//--------------------- .nv.constant0._ZN10layer_norm22ln_bwd_finalize_kernelINS_22Kernel_traits_finalizeILj7168Ef13__nv_bfloat16S2_S2_fjLb0ELj1024ELj4ENS_18Kernel_traits_baseILj7168EfS2_S2_S2_fjLj1024EEEEELb0ELb1EEEvNS_9BwdParamsE --------------------------
	.section	.nv.constant0._ZN10layer_norm22ln_bwd_finalize_kernelINS_22Kernel_traits_finalizeILj7168Ef13__nv_bfloat16S2_S2_fjLb0ELj1024ELj4ENS_18Kernel_traits_baseILj7168EfS2_S2_S2_fjLj1024EEEEELb0ELb1EEEvNS_9BwdParamsE,"a",@progbits
	.sectionflags	@""
	.align	4
.nv.constant0._ZN10layer_norm22ln_bwd_finalize_kernelINS_22Kernel_traits_finalizeILj7168Ef13__nv_bfloat16S2_S2_fjLb0ELj1024ELj4ENS_18Kernel_traits_baseILj7168EfS2_S2_S2_fjLj1024EEEEELb0ELb1EEEvNS_9BwdParamsE:
	.zero		1192


//--------------------- .nv.constant0._ZN10layer_norm13ln_bwd_kernelINS_13Kernel_traitsIf13__nv_bfloat16S2_S2_fjLj7168ELj1ELj1ELj8ELj8ENS_18Kernel_traits_baseILj7168EfS2_S2_S2_fjLj256EEEEELb1ELb0ELb1ELb1EEEvNS_9BwdParamsE --------------------------
	.section	.nv.constant0._ZN10layer_norm13ln_bwd_kernelINS_13Kernel_traitsIf13__nv_bfloat16S2_S2_fjLj7168ELj1ELj1ELj8ELj8ENS_18Kernel_traits_baseILj7168EfS2_S2_S2_fjLj256EEEEELb1ELb0ELb1ELb1EEEvNS_9BwdParamsE,"a",@progbits
	.sectionflags	@""
	.align	4
.nv.constant0._ZN10layer_norm13ln_bwd_kernelINS_13Kernel_traitsIf13__nv_bfloat16S2_S2_fjLj7168ELj1ELj1ELj8ELj8ENS_18Kernel_traits_baseILj7168EfS2_S2_S2_fjLj256EEEEELb1ELb0ELb1ELb1EEEvNS_9BwdParamsE:
	.zero		1192


//--------------------- .nv.constant0._ZN10layer_norm13ln_bwd_kernelINS_13Kernel_traitsIf13__nv_bfloat16S2_S2_fjLj7168ELj1ELj1ELj8ELj8ENS_18Kernel_traits_baseILj7168EfS2_S2_S2_fjLj256EEEEELb1ELb1ELb0ELb0EEEvNS_9BwdParamsE --------------------------
	.section	.nv.constant0._ZN10layer_norm13ln_bwd_kernelINS_13Kernel_traitsIf13__nv_bfloat16S2_S2_fjLj7168ELj1ELj1ELj8ELj8ENS_18Kernel_traits_baseILj7168EfS2_S2_S2_fjLj256EEEEELb1ELb1ELb0ELb0EEEvNS_9BwdParamsE,"a",@progbits
	.sectionflags	@""
	.align	4
.nv.constant0._ZN10layer_norm13ln_bwd_kernelINS_13Kernel_traitsIf13__nv_bfloat16S2_S2_fjLj7168ELj1ELj1ELj8ELj8ENS_18Kernel_traits_baseILj7168EfS2_S2_S2_fjLj256EEEEELb1ELb1ELb0ELb0EEEvNS_9BwdParamsE:
	.zero		1192


//--------------------- .nv.constant0._ZN10layer_norm13ln_bwd_kernelINS_13Kernel_traitsIf13__nv_bfloat16S2_S2_fjLj7168ELj1ELj1ELj8ELj8ENS_18Kernel_traits_baseILj7168EfS2_S2_S2_fjLj256EEEEELb1ELb1ELb0ELb1EEEvNS_9BwdParamsE --------------------------
	.section	.nv.constant0._ZN10layer_norm13ln_bwd_kernelINS_13Kernel_traitsIf13__nv_bfloat16S2_S2_fjLj7168ELj1ELj1ELj8ELj8ENS_18Kernel_traits_baseILj7168EfS2_S2_S2_fjLj256EEEEELb1ELb1ELb0ELb1EEEvNS_9BwdParamsE,"a",@progbits
	.sectionflags	@""
	.align	4
.nv.constant0._ZN10layer_norm13ln_bwd_kernelINS_13Kernel_traitsIf13__nv_bfloat16S2_S2_fjLj7168ELj1ELj1ELj8ELj8ENS_18Kernel_traits_baseILj7168EfS2_S2_S2_fjLj256EEEEELb1ELb1ELb0ELb1EEEvNS_9BwdParamsE:
	.zero		1192


//--------------------- .nv.constant0._ZN10layer_norm22ln_bwd_finalize_kernelINS_22Kernel_traits_finalizeILj7168Ef13__nv_bfloat16S2_S2_fjLb1ELj1024ELj4ENS_18Kernel_traits_baseILj7168EfS2_S2_S2_fjLj1024EEEEELb1ELb0EEEvNS_9BwdParamsE --------------------------
	.section	.nv.constant0._ZN10layer_norm22ln_bwd_finalize_kernelINS_22Kernel_traits_finalizeILj7168Ef13__nv_bfloat16S2_S2_fjLb1ELj1024ELj4ENS_18Kernel_traits_baseILj7168EfS2_S2_S2_fjLj1024EEEEELb1ELb0EEEvNS_9BwdParamsE,"a",@progbits
	.sectionflags	@""
	.align	4
.nv.constant0._ZN10layer_norm22ln_bwd_finalize_kernelINS_22Kernel_traits_finalizeILj7168Ef13__nv_bfloat16S2_S2_fjLb1ELj1024ELj4ENS_18Kernel_traits_baseILj7168EfS2_S2_S2_fjLj1024EEEEELb1ELb0EEEvNS_9BwdParamsE:
	.zero		1192


//--------------------- .nv.constant0._ZN10layer_norm13ln_bwd_kernelINS_13Kernel_traitsIf13__nv_bfloat16S2_S2_fjLj7168ELj1ELj1ELj8ELj8ENS_18Kernel_traits_baseILj7168EfS2_S2_S2_fjLj256EEEEELb1ELb1ELb1ELb0EEEvNS_9BwdParamsE --------------------------
	.section	.nv.constant0._ZN10layer_norm13ln_bwd_kernelINS_13Kernel_traitsIf13__nv_bfloat16S2_S2_fjLj7168ELj1ELj1ELj8ELj8ENS_18Kernel_traits_baseILj7168EfS2_S2_S2_fjLj256EEEEELb1ELb1ELb1ELb0EEEvNS_9BwdParamsE,"a",@progbits
	.sectionflags	@""
	.align	4
.nv.constant0._ZN10layer_norm13ln_bwd_kernelINS_13Kernel_traitsIf13__nv_bfloat16S2_S2_fjLj7168ELj1ELj1ELj8ELj8ENS_18Kernel_traits_baseILj7168EfS2_S2_S2_fjLj256EEEEELb1ELb1ELb1ELb0EEEvNS_9BwdParamsE:
	.zero		1192


//--------------------- .nv.constant0._ZN10layer_norm22ln_bwd_finalize_kernelINS_22Kernel_traits_finalizeILj7168Ef13__nv_bfloat16S2_S2_fjLb1ELj1024ELj4ENS_18Kernel_traits_baseILj7168EfS2_S2_S2_fjLj1024EEEEELb1ELb1EEEvNS_9BwdParamsE --------------------------
	.section	.nv.constant0._ZN10layer_norm22ln_bwd_finalize_kernelINS_22Kernel_traits_finalizeILj7168Ef13__nv_bfloat16S2_S2_fjLb1ELj1024ELj4ENS_18Kernel_traits_baseILj7168EfS2_S2_S2_fjLj1024EEEEELb1ELb1EEEvNS_9BwdParamsE,"a",@progbits
	.sectionflags	@""
	.align	4
.nv.constant0._ZN10layer_norm22ln_bwd_finalize_kernelINS_22Kernel_traits_finalizeILj7168Ef13__nv_bfloat16S2_S2_fjLb1ELj1024ELj4ENS_18Kernel_traits_baseILj7168EfS2_S2_S2_fjLj1024EEEEELb1ELb1EEEvNS_9BwdParamsE:
	.zero		1192


//--------------------- .nv.constant0._ZN10layer_norm13ln_bwd_kernelINS_13Kernel_traitsIf13__nv_bfloat16S2_S2_fjLj7168ELj1ELj1ELj8ELj8ENS_18Kernel_traits_baseILj7168EfS2_S2_S2_fjLj256EEEEELb1ELb1ELb1ELb1EEEvNS_9BwdParamsE --------------------------
	.section	.nv.constant0._ZN10layer_norm13ln_bwd_kernelINS_13Kernel_traitsIf13__nv_bfloat16S2_S2_fjLj7168ELj1ELj1ELj8ELj8ENS_18Kernel_traits_baseILj7168EfS2_S2_S2_fjLj256EEEEELb1ELb1ELb1ELb1EEEvNS_9BwdParamsE,"a",@progbits
	.sectionflags	@""
	.align	4
.nv.constant0._ZN10layer_norm13ln_bwd_kernelINS_13Kernel_traitsIf13__nv_bfloat16S2_S2_fjLj7168ELj1ELj1ELj8ELj8ENS_18Kernel_traits_baseILj7168EfS2_S2_S2_fjLj256EEEEELb1ELb1ELb1ELb1EEEvNS_9BwdParamsE:
	.zero		1192


//--------------------- .nv.constant0._ZN10layer_norm13ln_bwd_kernelINS_13Kernel_traitsI13__nv_bfloat16S2_fS2_fjLj7168ELj1ELj1ELj8ELj8ENS_18Kernel_traits_baseILj7168ES2_S2_fS2_fjLj256EEEEELb0ELb0ELb0ELb0EEEvNS_9BwdParamsE --------------------------
	.section	.nv.constant0._ZN10layer_norm13ln_bwd_kernelINS_13Kernel_traitsI13__nv_bfloat16S2_fS2_fjLj7168ELj1ELj1ELj8ELj8ENS_18Kernel_traits_baseILj7168ES2_S2_fS2_fjLj256EEEEELb0ELb0ELb0ELb0EEEvNS_9BwdParamsE,"a",@progbits
	.sectionflags	@""
	.align	4
.nv.constant0._ZN10layer_norm13ln_bwd_kernelINS_13Kernel_traitsI13__nv_bfloat16S2_fS2_fjLj7168ELj1ELj1ELj8ELj8ENS_18Kernel_traits_baseILj7168ES2_S2_fS2_fjLj256EEEEELb0ELb0ELb0ELb0EEEvNS_9BwdParamsE:
	.zero		1192


//--------------------- .nv.constant0._ZN10layer_norm13ln_bwd_kernelINS_13Kernel_traitsI13__nv_bfloat16S2_fS2_fjLj7168ELj1ELj1ELj8ELj8ENS_18Kernel_traits_baseILj7168ES2_S2_fS2_fjLj256EEEEELb0ELb0ELb0ELb1EEEvNS_9BwdParamsE --------------------------
	.section	.nv.constant0._ZN10layer_norm13ln_bwd_kernelINS_13Kernel_traitsI13__nv_bfloat16S2_fS2_fjLj7168ELj1ELj1ELj8ELj8ENS_18Kernel_traits_baseILj7168ES2_S2_fS2_fjLj256EEEEELb0ELb0ELb0ELb1EEEvNS_9BwdParamsE,"a",@progbits
	.sectionflags	@""
	.align	4
.nv.constant0._ZN10layer_norm13ln_bwd_kernelINS_13Kernel_traitsI13__nv_bfloat16S2_fS2_fjLj7168ELj1ELj1ELj8ELj8ENS_18Kernel_traits_baseILj7168ES2_S2_fS2_fjLj256EEEEELb0ELb0ELb0ELb1EEEvNS_9BwdParamsE:
	.zero		1192


//--------------------- .nv.constant0._ZN10layer_norm13ln_bwd_kernelINS_13Kernel_traitsI13__nv_bfloat16S2_fS2_fjLj7168ELj1ELj1ELj8ELj8ENS_18Kernel_traits_baseILj7168ES2_S2_fS2_fjLj256EEEEELb0ELb0ELb1ELb0EEEvNS_9BwdParamsE --------------------------
	.section	.nv.constant0._ZN10layer_norm13ln_bwd_kernelINS_13Kernel_traitsI13__nv_bfloat16S2_fS2_fjLj7168ELj1ELj1ELj8ELj8ENS_18Kernel_traits_baseILj7168ES2_S2_fS2_fjLj256EEEEELb0ELb0ELb1ELb0EEEvNS_9BwdParamsE,"a",@progbits
	.sectionflags	@""
	.align	4
.nv.constant0._ZN10layer_norm13ln_bwd_kernelINS_13Kernel_traitsI13__nv_bfloat16S2_fS2_fjLj7168ELj1ELj1ELj8ELj8ENS_18Kernel_traits_baseILj7168ES2_S2_fS2_fjLj256EEEEELb0ELb0ELb1ELb0EEEvNS_9BwdParamsE:
	.zero		1192


//--------------------- .nv.constant0._ZN10layer_norm13ln_bwd_kernelINS_13Kernel_traitsI13__nv_bfloat16S2_fS2_fjLj7168ELj1ELj1ELj8ELj8ENS_18Kernel_traits_baseILj7168ES2_S2_fS2_fjLj256EEEEELb0ELb0ELb1ELb1EEEvNS_9BwdParamsE --------------------------
	.section	.nv.constant0._ZN10layer_norm13ln_bwd_kernelINS_13Kernel_traitsI13__nv_bfloat16S2_fS2_fjLj7168ELj1ELj1ELj8ELj8ENS_18Kernel_traits_baseILj7168ES2_S2_fS2_fjLj256EEEEELb0ELb0ELb1ELb1EEEvNS_9BwdParamsE,"a",@progbits
	.sectionflags	@""
	.align	4
.nv.constant0._ZN10layer_norm13ln_bwd_kernelINS_13Kernel_traitsI13__nv_bfloat16S2_fS2_fjLj7168ELj1ELj1ELj8ELj8ENS_18Kernel_traits_baseILj7168ES2_S2_fS2_fjLj256EEEEELb0ELb0ELb1ELb1EEEvNS_9BwdParamsE:
	.zero		1192


//--------------------- .nv.constant0._ZN10layer_norm13ln_bwd_kernelINS_13Kernel_traitsI13__nv_bfloat16S2_fS2_fjLj7168ELj1ELj1ELj8ELj8ENS_18Kernel_traits_baseILj7168ES2_S2_fS2_fjLj256EEEEELb0ELb1ELb0ELb0EEEvNS_9BwdParamsE --------------------------
	.section	.nv.constant0._ZN10layer_norm13ln_bwd_kernelINS_13Kernel_traitsI13__nv_bfloat16S2_fS2_fjLj7168ELj1ELj1ELj8ELj8ENS_18Kernel_traits_baseILj7168ES2_S2_fS2_fjLj256EEEEELb0ELb1ELb0ELb0EEEvNS_9BwdParamsE,"a",@progbits
	.sectionflags	@""
	.align	4
.nv.constant0._ZN10layer_norm13ln_bwd_kernelINS_13Kernel_traitsI13__nv_bfloat16S2_fS2_fjLj7168ELj1ELj1ELj8ELj8ENS_18Kernel_traits_baseILj7168ES2_S2_fS2_fjLj256EEEEELb0ELb1ELb0ELb0EEEvNS_9BwdParamsE:
	.zero		1192


//--------------------- .nv.constant0._ZN10layer_norm13ln_bwd_kernelINS_13Kernel_traitsI13__nv_bfloat16S2_fS2_fjLj7168ELj1ELj1ELj8ELj8ENS_18Kernel_traits_baseILj7168ES2_S2_fS2_fjLj256EEEEELb0ELb1ELb0ELb1EEEvNS_9BwdParamsE --------------------------
	.section	.nv.constant0._ZN10layer_norm13ln_bwd_kernelINS_13Kernel_traitsI13__nv_bfloat16S2_fS2_fjLj7168ELj1ELj1ELj8ELj8ENS_18Kernel_traits_baseILj7168ES2_S2_fS2_fjLj256EEEEELb0ELb1ELb0ELb1EEEvNS_9BwdParamsE,"a",@progbits
	.sectionflags	@""
	.align	4
.nv.constant0._ZN10layer_norm13ln_bwd_kernelINS_13Kernel_traitsI13__nv_bfloat16S2_fS2_fjLj7168ELj1ELj1ELj8ELj8ENS_18Kernel_traits_baseILj7168ES2_S2_fS2_fjLj256EEEEELb0ELb1ELb0ELb1EEEvNS_9BwdParamsE:
	.zero		1192


//--------------------- .nv.constant0._ZN10layer_norm13ln_bwd_kernelINS_13Kernel_traitsI13__nv_bfloat16S2_fS2_fjLj7168ELj1ELj1ELj8ELj8ENS_18Kernel_traits_baseILj7168ES2_S2_fS2_fjLj256EEEEELb0ELb1ELb1ELb0EEEvNS_9BwdParamsE --------------------------
	.section	.nv.constant0._ZN10layer_norm13ln_bwd_kernelINS_13Kernel_traitsI13__nv_bfloat16S2_fS2_fjLj7168ELj1ELj1ELj8ELj8ENS_18Kernel_traits_baseILj7168ES2_S2_fS2_fjLj256EEEEELb0ELb1ELb1ELb0EEEvNS_9BwdParamsE,"a",@progbits
	.sectionflags	@""
	.align	4
.nv.constant0._ZN10layer_norm13ln_bwd_kernelINS_13Kernel_traitsI13__nv_bfloat16S2_fS2_fjLj7168ELj1ELj1ELj8ELj8ENS_18Kernel_traits_baseILj7168ES2_S2_fS2_fjLj256EEEEELb0ELb1ELb1ELb0EEEvNS_9BwdParamsE:
	.zero		1192


//--------------------- .nv.constant0._ZN10layer_norm13ln_bwd_kernelINS_13Kernel_traitsI13__nv_bfloat16S2_fS2_fjLj7168ELj1ELj1ELj8ELj8ENS_18Kernel_traits_baseILj7168ES2_S2_fS2_fjLj256EEEEELb0ELb1ELb1ELb1EEEvNS_9BwdParamsE --------------------------
	.section	.nv.constant0._ZN10layer_norm13ln_bwd_kernelINS_13Kernel_traitsI13__nv_bfloat16S2_fS2_fjLj7168ELj1ELj1ELj8ELj8ENS_18Kernel_traits_baseILj7168ES2_S2_fS2_fjLj256EEEEELb0ELb1ELb1ELb1EEEvNS_9BwdParamsE,"a",@progbits
	.sectionflags	@""
	.align	4
.nv.constant0._ZN10layer_norm13ln_bwd_kernelINS_13Kernel_traitsI13__nv_bfloat16S2_fS2_fjLj7168ELj1ELj1ELj8ELj8ENS_18Kernel_traits_baseILj7168ES2_S2_fS2_fjLj256EEEEELb0ELb1ELb1ELb1EEEvNS_9BwdParamsE:
	.zero		1192


//--------------------- .nv.constant0._ZN10layer_norm13ln_bwd_kernelINS_13Kernel_traitsI13__nv_bfloat16S2_fS2_fjLj7168ELj1ELj1ELj8ELj8ENS_18Kernel_traits_baseILj7168ES2_S2_fS2_fjLj256EEEEELb1ELb0ELb0ELb0EEEvNS_9BwdParamsE --------------------------
	.section	.nv.constant0._ZN10layer_norm13ln_bwd_kernelINS_13Kernel_traitsI13__nv_bfloat16S2_fS2_fjLj7168ELj1ELj1ELj8ELj8ENS_18Kernel_traits_baseILj7168ES2_S2_fS2_fjLj256EEEEELb1ELb0ELb0ELb0EEEvNS_9BwdParamsE,"a",@progbits
	.sectionflags	@""
	.align	4
.nv.constant0._ZN10layer_norm13ln_bwd_kernelINS_13Kernel_traitsI13__nv_bfloat16S2_fS2_fjLj7168ELj1ELj1ELj8ELj8ENS_18Kernel_traits_baseILj7168ES2_S2_fS2_fjLj256EEEEELb1ELb0ELb0ELb0EEEvNS_9BwdParamsE:
	.zero		1192


//--------------------- .nv.constant0._ZN10layer_norm13ln_bwd_kernelINS_13Kernel_traitsI13__nv_bfloat16S2_fS2_fjLj7168ELj1ELj1ELj8ELj8ENS_18Kernel_traits_baseILj7168ES2_S2_fS2_fjLj256EEEEELb1ELb0ELb0ELb1EEEvNS_9BwdParamsE --------------------------
	.section	.nv.constant0._ZN10layer_norm13ln_bwd_kernelINS_13Kernel_traitsI13__nv_bfloat16S2_fS2_fjLj7168ELj1ELj1ELj8ELj8ENS_18Kernel_traits_baseILj7168ES2_S2_fS2_fjLj256EEEEELb1ELb0ELb0ELb1EEEvNS_9BwdParamsE,"a",@progbits
	.sectionflags	@""
	.align	4
.nv.constant0._ZN10layer_norm13ln_bwd_kernelINS_13Kernel_traitsI13__nv_bfloat16S2_fS2_fjLj7168ELj1ELj1ELj8ELj8ENS_18Kernel_traits_baseILj7168ES2_S2_fS2_fjLj256EEEEELb1ELb0ELb0ELb1EEEvNS_9BwdParamsE:
	.zero		1192


//--------------------- .nv.constant0._ZN10layer_norm22ln_bwd_finalize_kernelINS_22Kernel_traits_finalizeILj7168E13__nv_bfloat16S2_fS2_fjLb0ELj1024ELj4ENS_18Kernel_traits_baseILj7168ES2_S2_fS2_fjLj1024EEEEELb0ELb0EEEvNS_9BwdParamsE --------------------------
	.section	.nv.constant0._ZN10layer_norm22ln_bwd_finalize_kernelINS_22Kernel_traits_finalizeILj7168E13__nv_bfloat16S2_fS2_fjLb0ELj1024ELj4ENS_18Kernel_traits_baseILj7168ES2_S2_fS2_fjLj1024EEEEELb0ELb0EEEvNS_9BwdParamsE,"a",@progbits
	.sectionflags	@""
	.align	4
.nv.constant0._ZN10layer_norm22ln_bwd_finalize_kernelINS_22Kernel_traits_finalizeILj7168E13__nv_bfloat16S2_fS2_fjLb0ELj1024ELj4ENS_18Kernel_traits_baseILj7168ES2_S2_fS2_fjLj1024EEEEELb0ELb0EEEvNS_9BwdParamsE:
	.zero		1192


//--------------------- .nv.constant0._ZN10layer_norm13ln_bwd_kernelINS_13Kernel_traitsI13__nv_bfloat16S2_fS2_fjLj7168ELj1ELj1ELj8ELj8ENS_18Kernel_traits_baseILj7168ES2_S2_fS2_fjLj256EEEEELb1ELb0ELb1ELb0EEEvNS_9BwdParamsE --------------------------
	.section	.nv.constant0._ZN10layer_norm13ln_bwd_kernelINS_13Kernel_traitsI13__nv_bfloat16S2_fS2_fjLj7168ELj1ELj1ELj8ELj8ENS_18Kernel_traits_baseILj7168ES2_S2_fS2_fjLj256EEEEELb1ELb0ELb1ELb0EEEvNS_9BwdParamsE,"a",@progbits
	.sectionflags	@""
	.align	4
.nv.constant0._ZN10layer_norm13ln_bwd_kernelINS_13Kernel_traitsI13__nv_bfloat16S2_fS2_fjLj7168ELj1ELj1ELj8ELj8ENS_18Kernel_traits_baseILj7168ES2_S2_fS2_fjLj256EEEEELb1ELb0ELb1ELb0EEEvNS_9BwdParamsE:
	.zero		1192


//--------------------- .nv.constant0._ZN10layer_norm22ln_bwd_finalize_kernelINS_22Kernel_traits_finalizeILj7168E13__nv_bfloat16S2_fS2_fjLb0ELj1024ELj4ENS_18Kernel_traits_baseILj7168ES2_S2_fS2_fjLj1024EEEEELb0ELb1EEEvNS_9BwdParamsE --------------------------
	.section	.nv.constant0._ZN10layer_norm22ln_bwd_finalize_kernelINS_22Kernel_traits_finalizeILj7168E13__nv_bfloat16S2_fS2_fjLb0ELj1024ELj4ENS_18Kernel_traits_baseILj7168ES2_S2_fS2_fjLj1024EEEEELb0ELb1EEEvNS_9BwdParamsE,"a",@progbits
	.sectionflags	@""
	.align	4
.nv.constant0._ZN10layer_norm22ln_bwd_finalize_kernelINS_22Kernel_traits_finalizeILj7168E13__nv_bfloat16S2_fS2_fjLb0ELj1024ELj4ENS_18Kernel_traits_baseILj7168ES2_S2_fS2_fjLj1024EEEEELb0ELb1EEEvNS_9BwdParamsE:
	.zero		1192


//--------------------- .nv.constant0._ZN10layer_norm13ln_bwd_kernelINS_13Kernel_traitsI13__nv_bfloat16S2_fS2_fjLj7168ELj1ELj1ELj8ELj8ENS_18Kernel_traits_baseILj7168ES2_S2_fS2_fjLj256EEEEELb1ELb0ELb1ELb1EEEvNS_9BwdParamsE --------------------------
	.section	.nv.constant0._ZN10layer_norm13ln_bwd_kernelINS_13Kernel_traitsI13__nv_bfloat16S2_fS2_fjLj7168ELj1ELj1ELj8ELj8ENS_18Kernel_traits_baseILj7168ES2_S2_fS2_fjLj256EEEEELb1ELb0ELb1ELb1EEEvNS_9BwdParamsE,"a",@progbits
	.sectionflags	@""
	.align	4
.nv.constant0._ZN10layer_norm13ln_bwd_kernelINS_13Kernel_traitsI13__nv_bfloat16S2_fS2_fjLj7168ELj1ELj1ELj8ELj8ENS_18Kernel_traits_baseILj7168ES2_S2_fS2_fjLj256EEEEELb1ELb0ELb1ELb1EEEvNS_9BwdParamsE:
	.zero		1192


//--------------------- .nv.constant0._ZN10layer_norm13ln_bwd_kernelINS_13Kernel_traitsI13__nv_bfloat16S2_fS2_fjLj7168ELj1ELj1ELj8ELj8ENS_18Kernel_traits_baseILj7168ES2_S2_fS2_fjLj256EEEEELb1ELb1ELb0ELb0EEEvNS_9BwdParamsE --------------------------
	.section	.nv.constant0._ZN10layer_norm13ln_bwd_kernelINS_13Kernel_traitsI13__nv_bfloat16S2_fS2_fjLj7168ELj1ELj1ELj8ELj8ENS_18Kernel_traits_baseILj7168ES2_S2_fS2_fjLj256EEEEELb1ELb1ELb0ELb0EEEvNS_9BwdParamsE,"a",@progbits
	.sectionflags	@""
	.align	4
.nv.constant0._ZN10layer_norm13ln_bwd_kernelINS_13Kernel_traitsI13__nv_bfloat16S2_fS2_fjLj7168ELj1ELj1ELj8ELj8ENS_18Kernel_traits_baseILj7168ES2_S2_fS2_fjLj256EEEEELb1ELb1ELb0ELb0EEEvNS_9BwdParamsE:
	.zero		1192


//--------------------- .nv.constant0._ZN10layer_norm13ln_bwd_kernelINS_13Kernel_traitsI13__nv_bfloat16S2_fS2_fjLj7168ELj1ELj1ELj8ELj8ENS_18Kernel_traits_baseILj7168ES2_S2_fS2_fjLj256EEEEELb1ELb1ELb0ELb1EEEvNS_9BwdParamsE --------------------------
	.section	.nv.constant0._ZN10layer_norm13ln_bwd_kernelINS_13Kernel_traitsI13__nv_bfloat16S2_fS2_fjLj7168ELj1ELj1ELj8ELj8ENS_18Kernel_traits_baseILj7168ES2_S2_fS2_fjLj256EEEEELb1ELb1ELb0ELb1EEEvNS_9BwdParamsE,"a",@progbits
	.sectionflags	@""
	.align	4
.nv.constant0._ZN10layer_norm13ln_bwd_kernelINS_13Kernel_traitsI13__nv_bfloat16S2_fS2_fjLj7168ELj1ELj1ELj8ELj8ENS_18Kernel_traits_baseILj7168ES2_S2_fS2_fjLj256EEEEELb1ELb1ELb0ELb1EEEvNS_9BwdParamsE:
	.zero		1192


//--------------------- .nv.constant0._ZN10layer_norm22ln_bwd_finalize_kernelINS_22Kernel_traits_finalizeILj7168E13__nv_bfloat16S2_fS2_fjLb1ELj1024ELj4ENS_18Kernel_traits_baseILj7168ES2_S2_fS2_fjLj1024EEEEELb1ELb0EEEvNS_9BwdParamsE --------------------------
	.section	.nv.constant0._ZN10layer_norm22ln_bwd_finalize_kernelINS_22Kernel_traits_finalizeILj7168E13__nv_bfloat16S2_fS2_fjLb1ELj1024ELj4ENS_18Kernel_traits_baseILj7168ES2_S2_fS2_fjLj1024EEEEELb1ELb0EEEvNS_9BwdParamsE,"a",@progbits
	.sectionflags	@""
	.align	4
.nv.constant0._ZN10layer_norm22ln_bwd_finalize_kernelINS_22Kernel_traits_finalizeILj7168E13__nv_bfloat16S2_fS2_fjLb1ELj1024ELj4ENS_18Kernel_traits_baseILj7168ES2_S2_fS2_fjLj1024EEEEELb1ELb0EEEvNS_9BwdParamsE:
	.zero		1192


//--------------------- .nv.constant0._ZN10layer_norm13ln_bwd_kernelINS_13Kernel_traitsI13__nv_bfloat16S2_fS2_fjLj7168ELj1ELj1ELj8ELj8ENS_18Kernel_traits_baseILj7168ES2_S2_fS2_fjLj256EEEEELb1ELb1ELb1ELb0EEEvNS_9BwdParamsE --------------------------
	.section	.nv.constant0._ZN10layer_norm13ln_bwd_kernelINS_13Kernel_traitsI13__nv_bfloat16S2_fS2_fjLj7168ELj1ELj1ELj8ELj8ENS_18Kernel_traits_baseILj7168ES2_S2_fS2_fjLj256EEEEELb1ELb1ELb1ELb0EEEvNS_9BwdParamsE,"a",@progbits
	.sectionflags	@""
	.align	4
.nv.constant0._ZN10layer_norm13ln_bwd_kernelINS_13Kernel_traitsI13__nv_bfloat16S2_fS2_fjLj7168ELj1ELj1ELj8ELj8ENS_18Kernel_traits_baseILj7168ES2_S2_fS2_fjLj256EEEEELb1ELb1ELb1ELb0EEEvNS_9BwdParamsE:
	.zero		1192


//--------------------- .nv.constant0._ZN10layer_norm22ln_bwd_finalize_kernelINS_22Kernel_traits_finalizeILj7168E13__nv_bfloat16S2_fS2_fjLb1ELj1024ELj4ENS_18Kernel_traits_baseILj7168ES2_S2_fS2_fjLj1024EEEEELb1ELb1EEEvNS_9BwdParamsE --------------------------
	.section	.nv.constant0._ZN10layer_norm22ln_bwd_finalize_kernelINS_22Kernel_traits_finalizeILj7168E13__nv_bfloat16S2_fS2_fjLb1ELj1024ELj4ENS_18Kernel_traits_baseILj7168ES2_S2_fS2_fjLj1024EEEEELb1ELb1EEEvNS_9BwdParamsE,"a",@progbits
	.sectionflags	@""
	.align	4
.nv.constant0._ZN10layer_norm22ln_bwd_finalize_kernelINS_22Kernel_traits_finalizeILj7168E13__nv_bfloat16S2_fS2_fjLb1ELj1024ELj4ENS_18Kernel_traits_baseILj7168ES2_S2_fS2_fjLj1024EEEEELb1ELb1EEEvNS_9BwdParamsE:
	.zero		1192


//--------------------- .nv.constant0._ZN10layer_norm13ln_bwd_kernelINS_13Kernel_traitsI13__nv_bfloat16S2_fS2_fjLj7168ELj1ELj1ELj8ELj8ENS_18Kernel_traits_baseILj7168ES2_S2_fS2_fjLj256EEEEELb1ELb1ELb1ELb1EEEvNS_9BwdParamsE --------------------------
	.section	.nv.constant0._ZN10layer_norm13ln_bwd_kernelINS_13Kernel_traitsI13__nv_bfloat16S2_fS2_fjLj7168ELj1ELj1ELj8ELj8ENS_18Kernel_traits_baseILj7168ES2_S2_fS2_fjLj256EEEEELb1ELb1ELb1ELb1EEEvNS_9BwdParamsE,"a",@progbits
	.sectionflags	@""
	.align	4
.nv.constant0._ZN10layer_norm13ln_bwd_kernelINS_13Kernel_traitsI13__nv_bfloat16S2_fS2_fjLj7168ELj1ELj1ELj8ELj8ENS_18Kernel_traits_baseILj7168ES2_S2_fS2_fjLj256EEEEELb1ELb1ELb1ELb1EEEvNS_9BwdParamsE:
	.zero		1192


//--------------------- .nv.constant0._ZN10layer_norm13ln_bwd_kernelINS_13Kernel_traitsIf13__nv_bfloat16fS2_fjLj7168ELj1ELj1ELj8ELj8ENS_18Kernel_traits_baseILj7168EfS2_fS2_fjLj256EEEEELb0ELb0ELb0ELb0EEEvNS_9BwdParamsE --------------------------
	.section	.nv.constant0._ZN10layer_norm13ln_bwd_kernelINS_13Kernel_traitsIf13__nv_bfloat16fS2_fjLj7168ELj1ELj1ELj8ELj8ENS_18Kernel_traits_baseILj7168EfS2_fS2_fjLj256EEEEELb0ELb0ELb0ELb0EEEvNS_9BwdParamsE,"a",@progbits
	.sectionflags	@""
	.align	4
.nv.constant0._ZN10layer_norm13ln_bwd_kernelINS_13Kernel_traitsIf13__nv_bfloat16fS2_fjLj7168ELj1ELj1ELj8ELj8ENS_18Kernel_traits_baseILj7168EfS2_fS2_fjLj256EEEEELb0ELb0ELb0ELb0EEEvNS_9BwdParamsE:
	.zero		1192


//--------------------- .nv.constant0._ZN10layer_norm13ln_bwd_kernelINS_13Kernel_traitsIf13__nv_bfloat16fS2_fjLj7168ELj1ELj1ELj8ELj8ENS_18Kernel_traits_baseILj7168EfS2_fS2_fjLj256EEEEELb0ELb0ELb0ELb1EEEvNS_9BwdParamsE --------------------------
	.section	.nv.constant0._ZN10layer_norm13ln_bwd_kernelINS_13Kernel_traitsIf13__nv_bfloat16fS2_fjLj7168ELj1ELj1ELj8ELj8ENS_18Kernel_traits_baseILj7168EfS2_fS2_fjLj256EEEEELb0ELb0ELb0ELb1EEEvNS_9BwdParamsE,"a",@progbits
	.sectionflags	@""
	.align	4
.nv.constant0._ZN10layer_norm13ln_bwd_kernelINS_13Kernel_traitsIf13__nv_bfloat16fS2_fjLj7168ELj1ELj1ELj8ELj8ENS_18Kernel_traits_baseILj7168EfS2_fS2_fjLj256EEEEELb0ELb0ELb0ELb1EEEvNS_9BwdParamsE:
	.zero		1192


//--------------------- .nv.constant0._ZN10layer_norm13ln_bwd_kernelINS_13Kernel_traitsIf13__nv_bfloat16fS2_fjLj7168ELj1ELj1ELj8ELj8ENS_18Kernel_traits_baseILj7168EfS2_fS2_fjLj256EEEEELb0ELb0ELb1ELb0EEEvNS_9BwdParamsE --------------------------
	.section	.nv.constant0._ZN10layer_norm13ln_bwd_kernelINS_13Kernel_traitsIf13__nv_bfloat16fS2_fjLj7168ELj1ELj1ELj8ELj8ENS_18Kernel_traits_baseILj7168EfS2_fS2_fjLj256EEEEELb0ELb0ELb1ELb0EEEvNS_9BwdParamsE,"a",@progbits
	.sectionflags	@""
	.align	4
.nv.constant0._ZN10layer_norm13ln_bwd_kernelINS_13Kernel_traitsIf13__nv_bfloat16fS2_fjLj7168ELj1ELj1ELj8ELj8ENS_18Kernel_traits_baseILj7168EfS2_fS2_fjLj256EEEEELb0ELb0ELb1ELb0EEEvNS_9BwdParamsE:
	.zero		1192


//--------------------- .nv.constant0._ZN10layer_norm13ln_bwd_kernelINS_13Kernel_traitsIf13__nv_bfloat16fS2_fjLj7168ELj1ELj1ELj8ELj8ENS_18Kernel_traits_baseILj7168EfS2_fS2_fjLj256EEEEELb0ELb0ELb1ELb1EEEvNS_9BwdParamsE --------------------------
	.section	.nv.constant0._ZN10layer_norm13ln_bwd_kernelINS_13Kernel_traitsIf13__nv_bfloat16fS2_fjLj7168ELj1ELj1ELj8ELj8ENS_18Kernel_traits_baseILj7168EfS2_fS2_fjLj256EEEEELb0ELb0ELb1ELb1EEEvNS_9BwdParamsE,"a",@progbits
	.sectionflags	@""
	.align	4
.nv.constant0._ZN10layer_norm13ln_bwd_kernelINS_13Kernel_traitsIf13__nv_bfloat16fS2_fjLj7168ELj1ELj1ELj8ELj8ENS_18Kernel_traits_baseILj7168EfS2_fS2_fjLj256EEEEELb0ELb0ELb1ELb1EEEvNS_9BwdParamsE:
	.zero		1192


//--------------------- .nv.constant0._ZN10layer_norm13ln_bwd_kernelINS_13Kernel_traitsIf13__nv_bfloat16fS2_fjLj7168ELj1ELj1ELj8ELj8ENS_18Kernel_traits_baseILj7168EfS2_fS2_fjLj256EEEEELb0ELb1ELb0ELb0EEEvNS_9BwdParamsE --------------------------
	.section	.nv.constant0._ZN10layer_norm13ln_bwd_kernelINS_13Kernel_traitsIf13__nv_bfloat16fS2_fjLj7168ELj1ELj1ELj8ELj8ENS_18Kernel_traits_baseILj7168EfS2_fS2_fjLj256EEEEELb0ELb1ELb0ELb0EEEvNS_9BwdParamsE,"a",@progbits
	.sectionflags	@""
	.align	4
.nv.constant0._ZN10layer_norm13ln_bwd_kernelINS_13Kernel_traitsIf13__nv_bfloat16fS2_fjLj7168ELj1ELj1ELj8ELj8ENS_18Kernel_traits_baseILj7168EfS2_fS2_fjLj256EEEEELb0ELb1ELb0ELb0EEEvNS_9BwdParamsE:
	.zero		1192


//--------------------- .nv.constant0._ZN10layer_norm13ln_bwd_kernelINS_13Kernel_traitsIf13__nv_bfloat16fS2_fjLj7168ELj1ELj1ELj8ELj8ENS_18Kernel_traits_baseILj7168EfS2_fS2_fjLj256EEEEELb0ELb1ELb0ELb1EEEvNS_9BwdParamsE --------------------------
	.section	.nv.constant0._ZN10layer_norm13ln_bwd_kernelINS_13Kernel_traitsIf13__nv_bfloat16fS2_fjLj7168ELj1ELj1ELj8ELj8ENS_18Kernel_traits_baseILj7168EfS2_fS2_fjLj256EEEEELb0ELb1ELb0ELb1EEEvNS_9BwdParamsE,"a",@progbits
	.sectionflags	@""
	.align	4
.nv.constant0._ZN10layer_norm13ln_bwd_kernelINS_13Kernel_traitsIf13__nv_bfloat16fS2_fjLj7168ELj1ELj1ELj8ELj8ENS_18Kernel_traits_baseILj7168EfS2_fS2_fjLj256EEEEELb0ELb1ELb0ELb1EEEvNS_9BwdParamsE:
	.zero		1192


//--------------------- .nv.constant0._ZN10layer_norm13ln_bwd_kernelINS_13Kernel_traitsIf13__nv_bfloat16fS2_fjLj7168ELj1ELj1ELj8ELj8ENS_18Kernel_traits_baseILj7168EfS2_fS2_fjLj256EEEEELb0ELb1ELb1ELb0EEEvNS_9BwdParamsE --------------------------
	.section	.nv.constant0._ZN10layer_norm13ln_bwd_kernelINS_13Kernel_traitsIf13__nv_bfloat16fS2_fjLj7168ELj1ELj1ELj8ELj8ENS_18Kernel_traits_baseILj7168EfS2_fS2_fjLj256EEEEELb0ELb1ELb1ELb0EEEvNS_9BwdParamsE,"a",@progbits
	.sectionflags	@""
	.align	4
.nv.constant0._ZN10layer_norm13ln_bwd_kernelINS_13Kernel_traitsIf13__nv_bfloat16fS2_fjLj7168ELj1ELj1ELj8ELj8ENS_18Kernel_traits_baseILj7168EfS2_fS2_fjLj256EEEEELb0ELb1ELb1ELb0EEEvNS_9BwdParamsE:
	.zero		1192


//--------------------- .nv.constant0._ZN10layer_norm13ln_bwd_kernelINS_13Kernel_traitsIf13__nv_bfloat16fS2_fjLj7168ELj1ELj1ELj8ELj8ENS_18Kernel_traits_baseILj7168EfS2_fS2_fjLj256EEEEELb0ELb1ELb1ELb1EEEvNS_9BwdParamsE --------------------------
	.section	.nv.constant0._ZN10layer_norm13ln_bwd_kernelINS_13Kernel_traitsIf13__nv_bfloat16fS2_fjLj7168ELj1ELj1ELj8ELj8ENS_18Kernel_traits_baseILj7168EfS2_fS2_fjLj256EEEEELb0ELb1ELb1ELb1EEEvNS_9BwdParamsE,"a",@progbits
	.sectionflags	@""
	.align	4
.nv.constant0._ZN10layer_norm13ln_bwd_kernelINS_13Kernel_traitsIf13__nv_bfloat16fS2_fjLj7168ELj1ELj1ELj8ELj8ENS_18Kernel_traits_baseILj7168EfS2_fS2_fjLj256EEEEELb0ELb1ELb1ELb1EEEvNS_9BwdParamsE:
	.zero		1192


//--------------------- .nv.constant0._ZN10layer_norm13ln_bwd_kernelINS_13Kernel_traitsIf13__nv_bfloat16fS2_fjLj7168ELj1ELj1ELj8ELj8ENS_18Kernel_traits_baseILj7168EfS2_fS2_fjLj256EEEEELb1ELb0ELb0ELb0EEEvNS_9BwdParamsE --------------------------
	.section	.nv.constant0._ZN10layer_norm13ln_bwd_kernelINS_13Kernel_traitsIf13__nv_bfloat16fS2_fjLj7168ELj1ELj1ELj8ELj8ENS_18Kernel_traits_baseILj7168EfS2_fS2_fjLj256EEEEELb1ELb0ELb0ELb0EEEvNS_9BwdParamsE,"a",@progbits
	.sectionflags	@""
	.align	4
.nv.constant0._ZN10layer_norm13ln_bwd_kernelINS_13Kernel_traitsIf13__nv_bfloat16fS2_fjLj7168ELj1ELj1ELj8ELj8ENS_18Kernel_traits_baseILj7168EfS2_fS2_fjLj256EEEEELb1ELb0ELb0ELb0EEEvNS_9BwdParamsE:
	.zero		1192


//--------------------- .nv.constant0._ZN10layer_norm13ln_bwd_kernelINS_13Kernel_traitsIf13__nv_bfloat16fS2_fjLj7168ELj1ELj1ELj8ELj8ENS_18Kernel_traits_baseILj7168EfS2_fS2_fjLj256EEEEELb1ELb0ELb0ELb1EEEvNS_9BwdParamsE --------------------------
	.section	.nv.constant0._ZN10layer_norm13ln_bwd_kernelINS_13Kernel_traitsIf13__nv_bfloat16fS2_fjLj7168ELj1ELj1ELj8ELj8ENS_18Kernel_traits_baseILj7168EfS2_fS2_fjLj256EEEEELb1ELb0ELb0ELb1EEEvNS_9BwdParamsE,"a",@progbits
	.sectionflags	@""
	.align	4
.nv.constant0._ZN10layer_norm13ln_bwd_kernelINS_13Kernel_traitsIf13__nv_bfloat16fS2_fjLj7168ELj1ELj1ELj8ELj8ENS_18Kernel_traits_baseILj7168EfS2_fS2_fjLj256EEEEELb1ELb0ELb0ELb1EEEvNS_9BwdParamsE:
	.zero		1192


//--------------------- .nv.constant0._ZN10layer_norm22ln_bwd_finalize_kernelINS_22Kernel_traits_finalizeILj7168Ef13__nv_bfloat16fS2_fjLb0ELj1024ELj4ENS_18Kernel_traits_baseILj7168EfS2_fS2_fjLj1024EEEEELb0ELb0EEEvNS_9BwdParamsE --------------------------
	.section	.nv.constant0._ZN10layer_norm22ln_bwd_finalize_kernelINS_22Kernel_traits_finalizeILj7168Ef13__nv_bfloat16fS2_fjLb0ELj1024ELj4ENS_18Kernel_traits_baseILj7168EfS2_fS2_fjLj1024EEEEELb0ELb0EEEvNS_9BwdParamsE,"a",@progbits
	.sectionflags	@""
	.align	4
.nv.constant0._ZN10layer_norm22ln_bwd_finalize_kernelINS_22Kernel_traits_finalizeILj7168Ef13__nv_bfloat16fS2_fjLb0ELj1024ELj4ENS_18Kernel_traits_baseILj7168EfS2_fS2_fjLj1024EEEEELb0ELb0EEEvNS_9BwdParamsE:
	.zero		1192


//--------------------- .nv.constant0._ZN10layer_norm13ln_bwd_kernelINS_13Kernel_traitsIf13__nv_bfloat16fS2_fjLj7168ELj1ELj1ELj8ELj8ENS_18Kernel_traits_baseILj7168EfS2_fS2_fjLj256EEEEELb1ELb0ELb1ELb0EEEvNS_9BwdParamsE --------------------------
	.section	.nv.constant0._ZN10layer_norm13ln_bwd_kernelINS_13Kernel_traitsIf13__nv_bfloat16fS2_fjLj7168ELj1ELj1ELj8ELj8ENS_18Kernel_traits_baseILj7168EfS2_fS2_fjLj256EEEEELb1ELb0ELb1ELb0EEEvNS_9BwdParamsE,"a",@progbits
	.sectionflags	@""
	.align	4
.nv.constant0._ZN10layer_norm13ln_bwd_kernelINS_13Kernel_traitsIf13__nv_bfloat16fS2_fjLj7168ELj1ELj1ELj8ELj8ENS_18Kernel_traits_baseILj7168EfS2_fS2_fjLj256EEEEELb1ELb0ELb1ELb0EEEvNS_9BwdParamsE:
	.zero		1192


//--------------------- .nv.constant0._ZN10layer_norm22ln_bwd_finalize_kernelINS_22Kernel_traits_finalizeILj7168Ef13__nv_bfloat16fS2_fjLb0ELj1024ELj4ENS_18Kernel_traits_baseILj7168EfS2_fS2_fjLj1024EEEEELb0ELb1EEEvNS_9BwdParamsE --------------------------
	.section	.nv.constant0._ZN10layer_norm22ln_bwd_finalize_kernelINS_22Kernel_traits_finalizeILj7168Ef13__nv_bfloat16fS2_fjLb0ELj1024ELj4ENS_18Kernel_traits_baseILj7168EfS2_fS2_fjLj1024EEEEELb0ELb1EEEvNS_9BwdParamsE,"a",@progbits
	.sectionflags	@""
	.align	4
.nv.constant0._ZN10layer_norm22ln_bwd_finalize_kernelINS_22Kernel_traits_finalizeILj7168Ef13__nv_bfloat16fS2_fjLb0ELj1024ELj4ENS_18Kernel_traits_baseILj7168EfS2_fS2_fjLj1024EEEEELb0ELb1EEEvNS_9BwdParamsE:
	.zero		1192


//--------------------- .nv.constant0._ZN10layer_norm13ln_bwd_kernelINS_13Kernel_traitsIf13__nv_bfloat16fS2_fjLj7168ELj1ELj1ELj8ELj8ENS_18Kernel_traits_baseILj7168EfS2_fS2_fjLj256EEEEELb1ELb0ELb1ELb1EEEvNS_9BwdParamsE --------------------------
	.section	.nv.constant0._ZN10layer_norm13ln_bwd_kernelINS_13Kernel_traitsIf13__nv_bfloat16fS2_fjLj7168ELj1ELj1ELj8ELj8ENS_18Kernel_traits_baseILj7168EfS2_fS2_fjLj256EEEEELb1ELb0ELb1ELb1EEEvNS_9BwdParamsE,"a",@progbits
	.sectionflags	@""
	.align	4
.nv.constant0._ZN10layer_norm13ln_bwd_kernelINS_13Kernel_traitsIf13__nv_bfloat16fS2_fjLj7168ELj1ELj1ELj8ELj8ENS_18Kernel_traits_baseILj7168EfS2_fS2_fjLj256EEEEELb1ELb0ELb1ELb1EEEvNS_9BwdParamsE:
	.zero		1192


//--------------------- .nv.constant0._ZN10layer_norm13ln_bwd_kernelINS_13Kernel_traitsIf13__nv_bfloat16fS2_fjLj7168ELj1ELj1ELj8ELj8ENS_18Kernel_traits_baseILj7168EfS2_fS2_fjLj256EEEEELb1ELb1ELb0ELb0EEEvNS_9BwdParamsE --------------------------
	.section	.nv.constant0._ZN10layer_norm13ln_bwd_kernelINS_13Kernel_traitsIf13__nv_bfloat16fS2_fjLj7168ELj1ELj1ELj8ELj8ENS_18Kernel_traits_baseILj7168EfS2_fS2_fjLj256EEEEELb1ELb1ELb0ELb0EEEvNS_9BwdParamsE,"a",@progbits
	.sectionflags	@""
	.align	4
.nv.constant0._ZN10layer_norm13ln_bwd_kernelINS_13Kernel_traitsIf13__nv_bfloat16fS2_fjLj7168ELj1ELj1ELj8ELj8ENS_18Kernel_traits_baseILj7168EfS2_fS2_fjLj256EEEEELb1ELb1ELb0ELb0EEEvNS_9BwdParamsE:
	.zero		1192


//--------------------- .nv.constant0._ZN10layer_norm13ln_bwd_kernelINS_13Kernel_traitsIf13__nv_bfloat16fS2_fjLj7168ELj1ELj1ELj8ELj8ENS_18Kernel_traits_baseILj7168EfS2_fS2_fjLj256EEEEELb1ELb1ELb0ELb1EEEvNS_9BwdParamsE --------------------------
	.section	.nv.constant0._ZN10layer_norm13ln_bwd_kernelINS_13Kernel_traitsIf13__nv_bfloat16fS2_fjLj7168ELj1ELj1ELj8ELj8ENS_18Kernel_traits_baseILj7168EfS2_fS2_fjLj256EEEEELb1ELb1ELb0ELb1EEEvNS_9BwdParamsE,"a",@progbits
	.sectionflags	@""
	.align	4
.nv.constant0._ZN10layer_norm13ln_bwd_kernelINS_13Kernel_traitsIf13__nv_bfloat16fS2_fjLj7168ELj1ELj1ELj8ELj8ENS_18Kernel_traits_baseILj7168EfS2_fS2_fjLj256EEEEELb1ELb1ELb0ELb1EEEvNS_9BwdParamsE:
	.zero		1192


//--------------------- .nv.constant0._ZN10layer_norm22ln_bwd_finalize_kernelINS_22Kernel_traits_finalizeILj7168Ef13__nv_bfloat16fS2_fjLb1ELj1024ELj4ENS_18Kernel_traits_baseILj7168EfS2_fS2_fjLj1024EEEEELb1ELb0EEEvNS_9BwdParamsE --------------------------
	.section	.nv.constant0._ZN10layer_norm22ln_bwd_finalize_kernelINS_22Kernel_traits_finalizeILj7168Ef13__nv_bfloat16fS2_fjLb1ELj1024ELj4ENS_18Kernel_traits_baseILj7168EfS2_fS2_fjLj1024EEEEELb1ELb0EEEvNS_9BwdParamsE,"a",@progbits
	.sectionflags	@""
	.align	4
.nv.constant0._ZN10layer_norm22ln_bwd_finalize_kernelINS_22Kernel_traits_finalizeILj7168Ef13__nv_bfloat16fS2_fjLb1ELj1024ELj4ENS_18Kernel_traits_baseILj7168EfS2_fS2_fjLj1024EEEEELb1ELb0EEEvNS_9BwdParamsE:
	.zero		1192


//--------------------- .nv.constant0._ZN10layer_norm13ln_bwd_kernelINS_13Kernel_traitsIf13__nv_bfloat16fS2_fjLj7168ELj1ELj1ELj8ELj8ENS_18Kernel_traits_baseILj7168EfS2_fS2_fjLj256EEEEELb1ELb1ELb1ELb0EEEvNS_9BwdParamsE --------------------------
	.section	.nv.constant0._ZN10layer_norm13ln_bwd_kernelINS_13Kernel_traitsIf13__nv_bfloat16fS2_fjLj7168ELj1ELj1ELj8ELj8ENS_18Kernel_traits_baseILj7168EfS2_fS2_fjLj256EEEEELb1ELb1ELb1ELb0EEEvNS_9BwdParamsE,"a",@progbits
	.sectionflags	@""
	.align	4
.nv.constant0._ZN10layer_norm13ln_bwd_kernelINS_13Kernel_traitsIf13__nv_bfloat16fS2_fjLj7168ELj1ELj1ELj8ELj8ENS_18Kernel_traits_baseILj7168EfS2_fS2_fjLj256EEEEELb1ELb1ELb1ELb0EEEvNS_9BwdParamsE:
	.zero		1192


//--------------------- .nv.constant0._ZN10layer_norm22ln_bwd_finalize_kernelINS_22Kernel_traits_finalizeILj7168Ef13__nv_bfloat16fS2_fjLb1ELj1024ELj4ENS_18Kernel_traits_baseILj7168EfS2_fS2_fjLj1024EEEEELb1ELb1EEEvNS_9BwdParamsE --------------------------
	.section	.nv.constant0._ZN10layer_norm22ln_bwd_finalize_kernelINS_22Kernel_traits_finalizeILj7168Ef13__nv_bfloat16fS2_fjLb1ELj1024ELj4ENS_18Kernel_traits_baseILj7168EfS2_fS2_fjLj1024EEEEELb1ELb1EEEvNS_9BwdParamsE,"a",@progbits
	.sectionflags	@""
	.align	4
.nv.constant0._ZN10layer_norm22ln_bwd_finalize_kernelINS_22Kernel_traits_finalizeILj7168Ef13__nv_bfloat16fS2_fjLb1ELj1024ELj4ENS_18Kernel_traits_baseILj7168EfS2_fS2_fjLj1024EEEEELb1ELb1EEEvNS_9BwdParamsE:
	.zero		1192


//--------------------- .nv.constant0._ZN10layer_norm13ln_bwd_kernelINS_13Kernel_traitsIf13__nv_bfloat16fS2_fjLj7168ELj1ELj1ELj8ELj8ENS_18Kernel_traits_baseILj7168EfS2_fS2_fjLj256EEEEELb1ELb1ELb1ELb1EEEvNS_9BwdParamsE --------------------------
	.section	.nv.constant0._ZN10layer_norm13ln_bwd_kernelINS_13Kernel_traitsIf13__nv_bfloat16fS2_fjLj7168ELj1ELj1ELj8ELj8ENS_18Kernel_traits_baseILj7168EfS2_fS2_fjLj256EEEEELb1ELb1ELb1ELb1EEEvNS_9BwdParamsE,"a",@progbits
	.sectionflags	@""
	.align	4
.nv.constant0._ZN10layer_norm13ln_bwd_kernelINS_13Kernel_traitsIf13__nv_bfloat16fS2_fjLj7168ELj1ELj1ELj8ELj8ENS_18Kernel_traits_baseILj7168EfS2_fS2_fjLj256EEEEELb1ELb1ELb1ELb1EEEvNS_9BwdParamsE:
	.zero		1192


//--------------------- .nv.constant0._ZN10layer_norm13ln_bwd_kernelINS_13Kernel_traitsIf6__halfS2_S2_fjLj7168ELj1ELj1ELj8ELj8ENS_18Kernel_traits_baseILj7168EfS2_S2_S2_fjLj256EEEEELb0ELb0ELb0ELb0EEEvNS_9BwdParamsE --------------------------
	.section	.nv.constant0._ZN10layer_norm13ln_bwd_kernelINS_13Kernel_traitsIf6__halfS2_S2_fjLj7168ELj1ELj1ELj8ELj8ENS_18Kernel_traits_baseILj7168EfS2_S2_S2_fjLj256EEEEELb0ELb0ELb0ELb0EEEvNS_9BwdParamsE,"a",@progbits
	.sectionflags	@""
	.align	4
.nv.constant0._ZN10layer_norm13ln_bwd_kernelINS_13Kernel_traitsIf6__halfS2_S2_fjLj7168ELj1ELj1ELj8ELj8ENS_18Kernel_traits_baseILj7168EfS2_S2_S2_fjLj256EEEEELb0ELb0ELb0ELb0EEEvNS_9BwdParamsE:
	.zero		1192


//--------------------- .nv.constant0._ZN10layer_norm13ln_bwd_kernelINS_13Kernel_traitsIf6__halfS2_S2_fjLj7168ELj1ELj1ELj8ELj8ENS_18Kernel_traits_baseILj7168EfS2_S2_S2_fjLj256EEEEELb0ELb0ELb0ELb1EEEvNS_9BwdParamsE --------------------------
	.section	.nv.constant0._ZN10layer_norm13ln_bwd_kernelINS_13Kernel_traitsIf6__halfS2_S2_fjLj7168ELj1ELj1ELj8ELj8ENS_18Kernel_traits_baseILj7168EfS2_S2_S2_fjLj256EEEEELb0ELb0ELb0ELb1EEEvNS_9BwdParamsE,"a",@progbits
	.sectionflags	@""
	.align	4
.nv.constant0._ZN10layer_norm13ln_bwd_kernelINS_13Kernel_traitsIf6__halfS2_S2_fjLj7168ELj1ELj1ELj8ELj8ENS_18Kernel_traits_baseILj7168EfS2_S2_S2_fjLj256EEEEELb0ELb0ELb0ELb1EEEvNS_9BwdParamsE:
	.zero		1192


//--------------------- .nv.constant0._ZN10layer_norm13ln_bwd_kernelINS_13Kernel_traitsIf6__halfS2_S2_fjLj7168ELj1ELj1ELj8ELj8ENS_18Kernel_traits_baseILj7168EfS2_S2_S2_fjLj256EEEEELb0ELb0ELb1ELb0EEEvNS_9BwdParamsE --------------------------
	.section	.nv.constant0._ZN10layer_norm13ln_bwd_kernelINS_13Kernel_traitsIf6__halfS2_S2_fjLj7168ELj1ELj1ELj8ELj8ENS_18Kernel_traits_baseILj7168EfS2_S2_S2_fjLj256EEEEELb0ELb0ELb1ELb0EEEvNS_9BwdParamsE,"a",@progbits
	.sectionflags	@""
	.align	4
.nv.constant0._ZN10layer_norm13ln_bwd_kernelINS_13Kernel_traitsIf6__halfS2_S2_fjLj7168ELj1ELj1ELj8ELj8ENS_18Kernel_traits_baseILj7168EfS2_S2_S2_fjLj256EEEEELb0ELb0ELb1ELb0EEEvNS_9BwdParamsE:
	.zero		1192


//--------------------- .nv.constant0._ZN10layer_norm13ln_bwd_kernelINS_13Kernel_traitsIf6__halfS2_S2_fjLj7168ELj1ELj1ELj8ELj8ENS_18Kernel_traits_baseILj7168EfS2_S2_S2_fjLj256EEEEELb0ELb0ELb1ELb1EEEvNS_9BwdParamsE --------------------------
	.section	.nv.constant0._ZN10layer_norm13ln_bwd_kernelINS_13Kernel_traitsIf6__halfS2_S2_fjLj7168ELj1ELj1ELj8ELj8ENS_18Kernel_traits_baseILj7168EfS2_S2_S2_fjLj256EEEEELb0ELb0ELb1ELb1EEEvNS_9BwdParamsE,"a",@progbits
	.sectionflags	@""
	.align	4
.nv.constant0._ZN10layer_norm13ln_bwd_kernelINS_13Kernel_traitsIf6__halfS2_S2_fjLj7168ELj1ELj1ELj8ELj8ENS_18Kernel_traits_baseILj7168EfS2_S2_S2_fjLj256EEEEELb0ELb0ELb1ELb1EEEvNS_9BwdParamsE:
	.zero		1192


//--------------------- .nv.constant0._ZN10layer_norm13ln_bwd_kernelINS_13Kernel_traitsIf6__halfS2_S2_fjLj7168ELj1ELj1ELj8ELj8ENS_18Kernel_traits_baseILj7168EfS2_S2_S2_fjLj256EEEEELb0ELb1ELb0ELb0EEEvNS_9BwdParamsE --------------------------
	.section	.nv.constant0._ZN10layer_norm13ln_bwd_kernelINS_13Kernel_traitsIf6__halfS2_S2_fjLj7168ELj1ELj1ELj8ELj8ENS_18Kernel_traits_baseILj7168EfS2_S2_S2_fjLj256EEEEELb0ELb1ELb0ELb0EEEvNS_9BwdParamsE,"a",@progbits
	.sectionflags	@""
	.align	4
.nv.constant0._ZN10layer_norm13ln_bwd_kernelINS_13Kernel_traitsIf6__halfS2_S2_fjLj7168ELj1ELj1ELj8ELj8ENS_18Kernel_traits_baseILj7168EfS2_S2_S2_fjLj256EEEEELb0ELb1ELb0ELb0EEEvNS_9BwdParamsE:
	.zero		1192


//--------------------- .nv.constant0._ZN10layer_norm13ln_bwd_kernelINS_13Kernel_traitsIf6__halfS2_S2_fjLj7168ELj1ELj1ELj8ELj8ENS_18Kernel_traits_baseILj7168EfS2_S2_S2_fjLj256EEEEELb0ELb1ELb0ELb1EEEvNS_9BwdParamsE --------------------------
	.section	.nv.constant0._ZN10layer_norm13ln_bwd_kernelINS_13Kernel_traitsIf6__halfS2_S2_fjLj7168ELj1ELj1ELj8ELj8ENS_18Kernel_traits_baseILj7168EfS2_S2_S2_fjLj256EEEEELb0ELb1ELb0ELb1EEEvNS_9BwdParamsE,"a",@progbits
	.sectionflags	@""
	.align	4
.nv.constant0._ZN10layer_norm13ln_bwd_kernelINS_13Kernel_traitsIf6__halfS2_S2_fjLj7168ELj1ELj1ELj8ELj8ENS_18Kernel_traits_baseILj7168EfS2_S2_S2_fjLj256EEEEELb0ELb1ELb0ELb1EEEvNS_9BwdParamsE:
	.zero		1192


//--------------------- .nv.constant0._ZN10layer_norm13ln_bwd_kernelINS_13Kernel_traitsIf6__halfS2_S2_fjLj7168ELj1ELj1ELj8ELj8ENS_18Kernel_traits_baseILj7168EfS2_S2_S2_fjLj256EEEEELb0ELb1ELb1ELb0EEEvNS_9BwdParamsE --------------------------
	.section	.nv.constant0._ZN10layer_norm13ln_bwd_kernelINS_13Kernel_traitsIf6__halfS2_S2_fjLj7168ELj1ELj1ELj8ELj8ENS_18Kernel_traits_baseILj7168EfS2_S2_S2_fjLj256EEEEELb0ELb1ELb1ELb0EEEvNS_9BwdParamsE,"a",@progbits
	.sectionflags	@""
	.align	4
.nv.constant0._ZN10layer_norm13ln_bwd_kernelINS_13Kernel_traitsIf6__halfS2_S2_fjLj7168ELj1ELj1ELj8ELj8ENS_18Kernel_traits_baseILj7168EfS2_S2_S2_fjLj256EEEEELb0ELb1ELb1ELb0EEEvNS_9BwdParamsE:
	.zero		1192


//--------------------- .nv.constant0._ZN10layer_norm13ln_bwd_kernelINS_13Kernel_traitsIf6__halfS2_S2_fjLj7168ELj1ELj1ELj8ELj8ENS_18Kernel_traits_baseILj7168EfS2_S2_S2_fjLj256EEEEELb0ELb1ELb1ELb1EEEvNS_9BwdParamsE --------------------------
	.section	.nv.constant0._ZN10layer_norm13ln_bwd_kernelINS_13Kernel_traitsIf6__halfS2_S2_fjLj7168ELj1ELj1ELj8ELj8ENS_18Kernel_traits_baseILj7168EfS2_S2_S2_fjLj256EEEEELb0ELb1ELb1ELb1EEEvNS_9BwdParamsE,"a",@progbits
	.sectionflags	@""
	.align	4
.nv.constant0._ZN10layer_norm13ln_bwd_kernelINS_13Kernel_traitsIf6__halfS2_S2_fjLj7168ELj1ELj1ELj8ELj8ENS_18Kernel_traits_baseILj7168EfS2_S2_S2_fjLj256EEEEELb0ELb1ELb1ELb1EEEvNS_9BwdParamsE:
	.zero		1192


//--------------------- .nv.constant0._ZN10layer_norm13ln_bwd_kernelINS_13Kernel_traitsIf6__halfS2_S2_fjLj7168ELj1ELj1ELj8ELj8ENS_18Kernel_traits_baseILj7168EfS2_S2_S2_fjLj256EEEEELb1ELb0ELb0ELb0EEEvNS_9BwdParamsE --------------------------
	.section	.nv.constant0._ZN10layer_norm13ln_bwd_kernelINS_13Kernel_traitsIf6__halfS2_S2_fjLj7168ELj1ELj1ELj8ELj8ENS_18Kernel_traits_baseILj7168EfS2_S2_S2_fjLj256EEEEELb1ELb0ELb0ELb0EEEvNS_9BwdParamsE,"a",@progbits
	.sectionflags	@""
	.align	4
.nv.constant0._ZN10layer_norm13ln_bwd_kernelINS_13Kernel_traitsIf6__halfS2_S2_fjLj7168ELj1ELj1ELj8ELj8ENS_18Kernel_traits_baseILj7168EfS2_S2_S2_fjLj256EEEEELb1ELb0ELb0ELb0EEEvNS_9BwdParamsE:
	.zero		1192


//--------------------- .nv.constant0._ZN10layer_norm13ln_bwd_kernelINS_13Kernel_traitsIf6__halfS2_S2_fjLj7168ELj1ELj1ELj8ELj8ENS_18Kernel_traits_baseILj7168EfS2_S2_S2_fjLj256EEEEELb1ELb0ELb0ELb1EEEvNS_9BwdParamsE --------------------------
	.section	.nv.constant0._ZN10layer_norm13ln_bwd_kernelINS_13Kernel_traitsIf6__halfS2_S2_fjLj7168ELj1ELj1ELj8ELj8ENS_18Kernel_traits_baseILj7168EfS2_S2_S2_fjLj256EEEEELb1ELb0ELb0ELb1EEEvNS_9BwdParamsE,"a",@progbits
	.sectionflags	@""
	.align	4
.nv.constant0._ZN10layer_norm13ln_bwd_kernelINS_13Kernel_traitsIf6__halfS2_S2_fjLj7168ELj1ELj1ELj8ELj8ENS_18Kernel_traits_baseILj7168EfS2_S2_S2_fjLj256EEEEELb1ELb0ELb0ELb1EEEvNS_9BwdParamsE:
	.zero		1192


//--------------------- .nv.constant0._ZN10layer_norm22ln_bwd_finalize_kernelINS_22Kernel_traits_finalizeILj7168Ef6__halfS2_S2_fjLb0ELj1024ELj4ENS_18Kernel_traits_baseILj7168EfS2_S2_S2_fjLj1024EEEEELb0ELb0EEEvNS_9BwdParamsE --------------------------
	.section	.nv.constant0._ZN10layer_norm22ln_bwd_finalize_kernelINS_22Kernel_traits_finalizeILj7168Ef6__halfS2_S2_fjLb0ELj1024ELj4ENS_18Kernel_traits_baseILj7168EfS2_S2_S2_fjLj1024EEEEELb0ELb0EEEvNS_9BwdParamsE,"a",@progbits
	.sectionflags	@""
	.align	4
.nv.constant0._ZN10layer_norm22ln_bwd_finalize_kernelINS_22Kernel_traits_finalizeILj7168Ef6__halfS2_S2_fjLb0ELj1024ELj4ENS_18Kernel_traits_baseILj7168EfS2_S2_S2_fjLj1024EEEEELb0ELb0EEEvNS_9BwdParamsE:
	.zero		1192


//--------------------- .nv.constant0._ZN10layer_norm13ln_bwd_kernelINS_13Kernel_traitsIf6__halfS2_S2_fjLj7168ELj1ELj1ELj8ELj8ENS_18Kernel_traits_baseILj7168EfS2_S2_S2_fjLj256EEEEELb1ELb0ELb1ELb0EEEvNS_9BwdParamsE --------------------------
	.section	.nv.constant0._ZN10layer_norm13ln_bwd_kernelINS_13Kernel_traitsIf6__halfS2_S2_fjLj7168ELj1ELj1ELj8ELj8ENS_18Kernel_traits_baseILj7168EfS2_S2_S2_fjLj256EEEEELb1ELb0ELb1ELb0EEEvNS_9BwdParamsE,"a",@progbits
	.sectionflags	@""
	.align	4
.nv.constant0._ZN10layer_norm13ln_bwd_kernelINS_13Kernel_traitsIf6__halfS2_S2_fjLj7168ELj1ELj1ELj8ELj8ENS_18Kernel_traits_baseILj7168EfS2_S2_S2_fjLj256EEEEELb1ELb0ELb1ELb0EEEvNS_9BwdParamsE:
	.zero		1192


//--------------------- .nv.constant0._ZN10layer_norm22ln_bwd_finalize_kernelINS_22Kernel_traits_finalizeILj7168Ef6__halfS2_S2_fjLb0ELj1024ELj4ENS_18Kernel_traits_baseILj7168EfS2_S2_S2_fjLj1024EEEEELb0ELb1EEEvNS_9BwdParamsE --------------------------
	.section	.nv.constant0._ZN10layer_norm22ln_bwd_finalize_kernelINS_22Kernel_traits_finalizeILj7168Ef6__halfS2_S2_fjLb0ELj1024ELj4ENS_18Kernel_traits_baseILj7168EfS2_S2_S2_fjLj1024EEEEELb0ELb1EEEvNS_9BwdParamsE,"a",@progbits
	.sectionflags	@""
	.align	4
.nv.constant0._ZN10layer_norm22ln_bwd_finalize_kernelINS_22Kernel_traits_finalizeILj7168Ef6__halfS2_S2_fjLb0ELj1024ELj4ENS_18Kernel_traits_baseILj7168EfS2_S2_S2_fjLj1024EEEEELb0ELb1EEEvNS_9BwdParamsE:
	.zero		1192


//--------------------- .nv.constant0._ZN10layer_norm13ln_bwd_kernelINS_13Kernel_traitsIf6__halfS2_S2_fjLj7168ELj1ELj1ELj8ELj8ENS_18Kernel_traits_baseILj7168EfS2_S2_S2_fjLj256EEEEELb1ELb0ELb1ELb1EEEvNS_9BwdParamsE --------------------------
	.section	.nv.constant0._ZN10layer_norm13ln_bwd_kernelINS_13Kernel_traitsIf6__halfS2_S2_fjLj7168ELj1ELj1ELj8ELj8ENS_18Kernel_traits_baseILj7168EfS2_S2_S2_fjLj256EEEEELb1ELb0ELb1ELb1EEEvNS_9BwdParamsE,"a",@progbits
	.sectionflags	@""
	.align	4
.nv.constant0._ZN10layer_norm13ln_bwd_kernelINS_13Kernel_traitsIf6__halfS2_S2_fjLj7168ELj1ELj1ELj8ELj8ENS_18Kernel_traits_baseILj7168EfS2_S2_S2_fjLj256EEEEELb1ELb0ELb1ELb1EEEvNS_9BwdParamsE:
	.zero		1192


//--------------------- .nv.constant0._ZN10layer_norm13ln_bwd_kernelINS_13Kernel_traitsIf6__halfS2_S2_fjLj7168ELj1ELj1ELj8ELj8ENS_18Kernel_traits_baseILj7168EfS2_S2_S2_fjLj256EEEEELb1ELb1ELb0ELb0EEEvNS_9BwdParamsE --------------------------
	.section	.nv.constant0._ZN10layer_norm13ln_bwd_kernelINS_13Kernel_traitsIf6__halfS2_S2_fjLj7168ELj1ELj1ELj8ELj8ENS_18Kernel_traits_baseILj7168EfS2_S2_S2_fjLj256EEEEELb1ELb1ELb0ELb0EEEvNS_9BwdParamsE,"a",@progbits
	.sectionflags	@""
	.align	4
.nv.constant0._ZN10layer_norm13ln_bwd_kernelINS_13Kernel_traitsIf6__halfS2_S2_fjLj7168ELj1ELj1ELj8ELj8ENS_18Kernel_traits_baseILj7168EfS2_S2_S2_fjLj256EEEEELb1ELb1ELb0ELb0EEEvNS_9BwdParamsE:
	.zero		1192


//--------------------- .nv.constant0._ZN10layer_norm13ln_bwd_kernelINS_13Kernel_traitsIf6__halfS2_S2_fjLj7168ELj1ELj1ELj8ELj8ENS_18Kernel_traits_baseILj7168EfS2_S2_S2_fjLj256EEEEELb1ELb1ELb0ELb1EEEvNS_9BwdParamsE --------------------------
	.section	.nv.constant0._ZN10layer_norm13ln_bwd_kernelINS_13Kernel_traitsIf6__halfS2_S2_fjLj7168ELj1ELj1ELj8ELj8ENS_18Kernel_traits_baseILj7168EfS2_S2_S2_fjLj256EEEEELb1ELb1ELb0ELb1EEEvNS_9BwdParamsE,"a",@progbits
	.sectionflags	@""
	.align	4
.nv.constant0._ZN10layer_norm13ln_bwd_kernelINS_13Kernel_traitsIf6__halfS2_S2_fjLj7168ELj1ELj1ELj8ELj8ENS_18Kernel_traits_baseILj7168EfS2_S2_S2_fjLj256EEEEELb1ELb1ELb0ELb1EEEvNS_9BwdParamsE:
	.zero		1192


//--------------------- .nv.constant0._ZN10layer_norm22ln_bwd_finalize_kernelINS_22Kernel_traits_finalizeILj7168Ef6__halfS2_S2_fjLb1ELj1024ELj4ENS_18Kernel_traits_baseILj7168EfS2_S2_S2_fjLj1024EEEEELb1ELb0EEEvNS_9BwdParamsE --------------------------
	.section	.nv.constant0._ZN10layer_norm22ln_bwd_finalize_kernelINS_22Kernel_traits_finalizeILj7168Ef6__halfS2_S2_fjLb1ELj1024ELj4ENS_18Kernel_traits_baseILj7168EfS2_S2_S2_fjLj1024EEEEELb1ELb0EEEvNS_9BwdParamsE,"a",@progbits
	.sectionflags	@""
	.align	4
.nv.constant0._ZN10layer_norm22ln_bwd_finalize_kernelINS_22Kernel_traits_finalizeILj7168Ef6__halfS2_S2_fjLb1ELj1024ELj4ENS_18Kernel_traits_baseILj7168EfS2_S2_S2_fjLj1024EEEEELb1ELb0EEEvNS_9BwdParamsE:
	.zero		1192


//--------------------- .nv.constant0._ZN10layer_norm13ln_bwd_kernelINS_13Kernel_traitsIf6__halfS2_S2_fjLj7168ELj1ELj1ELj8ELj8ENS_18Kernel_traits_baseILj7168EfS2_S2_S2_fjLj256EEEEELb1ELb1ELb1ELb0EEEvNS_9BwdParamsE --------------------------
	.section	.nv.constant0._ZN10layer_norm13ln_bwd_kernelINS_13Kernel_traitsIf6__halfS2_S2_fjLj7168ELj1ELj1ELj8ELj8ENS_18Kernel_traits_baseILj7168EfS2_S2_S2_fjLj256EEEEELb1ELb1ELb1ELb0EEEvNS_9BwdParamsE,"a",@progbits
	.sectionflags	@""
	.align	4
.nv.constant0._ZN10layer_norm13ln_bwd_kernelINS_13Kernel_traitsIf6__halfS2_S2_fjLj7168ELj1ELj1ELj8ELj8ENS_18Kernel_traits_baseILj7168EfS2_S2_S2_fjLj256EEEEELb1ELb1ELb1ELb0EEEvNS_9BwdParamsE:
	.zero		1192


//--------------------- .nv.constant0._ZN10layer_norm22ln_bwd_finalize_kernelINS_22Kernel_traits_finalizeILj7168Ef6__halfS2_S2_fjLb1ELj1024ELj4ENS_18Kernel_traits_baseILj7168EfS2_S2_S2_fjLj1024EEEEELb1ELb1EEEvNS_9BwdParamsE --------------------------
	.section	.nv.constant0._ZN10layer_norm22ln_bwd_finalize_kernelINS_22Kernel_traits_finalizeILj7168Ef6__halfS2_S2_fjLb1ELj1024ELj4ENS_18Kernel_traits_baseILj7168EfS2_S2_S2_fjLj1024EEEEELb1ELb1EEEvNS_9BwdParamsE,"a",@progbits
	.sectionflags	@""
	.align	4
.nv.constant0._ZN10layer_norm22ln_bwd_finalize_kernelINS_22Kernel_traits_finalizeILj7168Ef6__halfS2_S2_fjLb1ELj1024ELj4ENS_18Kernel_traits_baseILj7168EfS2_S2_S2_fjLj1024EEEEELb1ELb1EEEvNS_9BwdParamsE:
	.zero		1192


//--------------------- .nv.constant0._ZN10layer_norm13ln_bwd_kernelINS_13Kernel_traitsIf6__halfS2_S2_fjLj7168ELj1ELj1ELj8ELj8ENS_18Kernel_traits_baseILj7168EfS2_S2_S2_fjLj256EEEEELb1ELb1ELb1ELb1EEEvNS_9BwdParamsE --------------------------
	.section	.nv.constant0._ZN10layer_norm13ln_bwd_kernelINS_13Kernel_traitsIf6__halfS2_S2_fjLj7168ELj1ELj1ELj8ELj8ENS_18Kernel_traits_baseILj7168EfS2_S2_S2_fjLj256EEEEELb1ELb1ELb1ELb1EEEvNS_9BwdParamsE,"a",@progbits
	.sectionflags	@""
	.align	4
.nv.constant0._ZN10layer_norm13ln_bwd_kernelINS_13Kernel_traitsIf6__halfS2_S2_fjLj7168ELj1ELj1ELj8ELj8ENS_18Kernel_traits_baseILj7168EfS2_S2_S2_fjLj256EEEEELb1ELb1ELb1ELb1EEEvNS_9BwdParamsE:
	.zero		1192


//--------------------- .nv.constant0._ZN10layer_norm13ln_bwd_kernelINS_13Kernel_traitsI6__halfS2_fS2_fjLj7168ELj1ELj1ELj8ELj8ENS_18Kernel_traits_baseILj7168ES2_S2_fS2_fjLj256EEEEELb0ELb0ELb0ELb0EEEvNS_9BwdParamsE --------------------------
	.section	.nv.constant0._ZN10layer_norm13ln_bwd_kernelINS_13Kernel_traitsI6__halfS2_fS2_fjLj7168ELj1ELj1ELj8ELj8ENS_18Kernel_traits_baseILj7168ES2_S2_fS2_fjLj256EEEEELb0ELb0ELb0ELb0EEEvNS_9BwdParamsE,"a",@progbits
	.sectionflags	@""
	.align	4
.nv.constant0._ZN10layer_norm13ln_bwd_kernelINS_13Kernel_traitsI6__halfS2_fS2_fjLj7168ELj1ELj1ELj8ELj8ENS_18Kernel_traits_baseILj7168ES2_S2_fS2_fjLj256EEEEELb0ELb0ELb0ELb0EEEvNS_9BwdParamsE:
	.zero		1192


//--------------------- .nv.constant0._ZN10layer_norm13ln_bwd_kernelINS_13Kernel_traitsI6__halfS2_fS2_fjLj7168ELj1ELj1ELj8ELj8ENS_18Kernel_traits_baseILj7168ES2_S2_fS2_fjLj256EEEEELb0ELb0ELb0ELb1EEEvNS_9BwdParamsE --------------------------
	.section	.nv.constant0._ZN10layer_norm13ln_bwd_kernelINS_13Kernel_traitsI6__halfS2_fS2_fjLj7168ELj1ELj1ELj8ELj8ENS_18Kernel_traits_baseILj7168ES2_S2_fS2_fjLj256EEEEELb0ELb0ELb0ELb1EEEvNS_9BwdParamsE,"a",@progbits
	.sectionflags	@""
	.align	4
.nv.constant0._ZN10layer_norm13ln_bwd_kernelINS_13Kernel_traitsI6__halfS2_fS2_fjLj7168ELj1ELj1ELj8ELj8ENS_18Kernel_traits_baseILj7168ES2_S2_fS2_fjLj256EEEEELb0ELb0ELb0ELb1EEEvNS_9BwdParamsE:
	.zero		1192


//--------------------- .nv.constant0._ZN10layer_norm13ln_bwd_kernelINS_13Kernel_traitsI6__halfS2_fS2_fjLj7168ELj1ELj1ELj8ELj8ENS_18Kernel_traits_baseILj7168ES2_S2_fS2_fjLj256EEEEELb0ELb0ELb1ELb0EEEvNS_9BwdParamsE --------------------------
	.section	.nv.constant0._ZN10layer_norm13ln_bwd_kernelINS_13Kernel_traitsI6__halfS2_fS2_fjLj7168ELj1ELj1ELj8ELj8ENS_18Kernel_traits_baseILj7168ES2_S2_fS2_fjLj256EEEEELb0ELb0ELb1ELb0EEEvNS_9BwdParamsE,"a",@progbits
	.sectionflags	@""
	.align	4
.nv.constant0._ZN10layer_norm13ln_bwd_kernelINS_13Kernel_traitsI6__halfS2_fS2_fjLj7168ELj1ELj1ELj8ELj8ENS_18Kernel_traits_baseILj7168ES2_S2_fS2_fjLj256EEEEELb0ELb0ELb1ELb0EEEvNS_9BwdParamsE:
	.zero		1192


//--------------------- .nv.constant0._ZN10layer_norm13ln_bwd_kernelINS_13Kernel_traitsI6__halfS2_fS2_fjLj7168ELj1ELj1ELj8ELj8ENS_18Kernel_traits_baseILj7168ES2_S2_fS2_fjLj256EEEEELb0ELb0ELb1ELb1EEEvNS_9BwdParamsE --------------------------
	.section	.nv.constant0._ZN10layer_norm13ln_bwd_kernelINS_13Kernel_traitsI6__halfS2_fS2_fjLj7168ELj1ELj1ELj8ELj8ENS_18Kernel_traits_baseILj7168ES2_S2_fS2_fjLj256EEEEELb0ELb0ELb1ELb1EEEvNS_9BwdParamsE,"a",@progbits
	.sectionflags	@""
	.align	4
.nv.constant0._ZN10layer_norm13ln_bwd_kernelINS_13Kernel_traitsI6__halfS2_fS2_fjLj7168ELj1ELj1ELj8ELj8ENS_18Kernel_traits_baseILj7168ES2_S2_fS2_fjLj256EEEEELb0ELb0ELb1ELb1EEEvNS_9BwdParamsE:
	.zero		1192


//--------------------- .nv.constant0._ZN10layer_norm13ln_bwd_kernelINS_13Kernel_traitsI6__halfS2_fS2_fjLj7168ELj1ELj1ELj8ELj8ENS_18Kernel_traits_baseILj7168ES2_S2_fS2_fjLj256EEEEELb0ELb1ELb0ELb0EEEvNS_9BwdParamsE --------------------------
	.section	.nv.constant0._ZN10layer_norm13ln_bwd_kernelINS_13Kernel_traitsI6__halfS2_fS2_fjLj7168ELj1ELj1ELj8ELj8ENS_18Kernel_traits_baseILj7168ES2_S2_fS2_fjLj256EEEEELb0ELb1ELb0ELb0EEEvNS_9BwdParamsE,"a",@progbits
	.sectionflags	@""
	.align	4
.nv.constant0._ZN10layer_norm13ln_bwd_kernelINS_13Kernel_traitsI6__halfS2_fS2_fjLj7168ELj1ELj1ELj8ELj8ENS_18Kernel_traits_baseILj7168ES2_S2_fS2_fjLj256EEEEELb0ELb1ELb0ELb0EEEvNS_9BwdParamsE:
	.zero		1192


//--------------------- .nv.constant0._ZN10layer_norm13ln_bwd_kernelINS_13Kernel_traitsI6__halfS2_fS2_fjLj7168ELj1ELj1ELj8ELj8ENS_18Kernel_traits_baseILj7168ES2_S2_fS2_fjLj256EEEEELb0ELb1ELb0ELb1EEEvNS_9BwdParamsE --------------------------
	.section	.nv.constant0._ZN10layer_norm13ln_bwd_kernelINS_13Kernel_traitsI6__halfS2_fS2_fjLj7168ELj1ELj1ELj8ELj8ENS_18Kernel_traits_baseILj7168ES2_S2_fS2_fjLj256EEEEELb0ELb1ELb0ELb1EEEvNS_9BwdParamsE,"a",@progbits
	.sectionflags	@""
	.align	4
.nv.constant0._ZN10layer_norm13ln_bwd_kernelINS_13Kernel_traitsI6__halfS2_fS2_fjLj7168ELj1ELj1ELj8ELj8ENS_18Kernel_traits_baseILj7168ES2_S2_fS2_fjLj256EEEEELb0ELb1ELb0ELb1EEEvNS_9BwdParamsE:
	.zero		1192


//--------------------- .nv.constant0._ZN10layer_norm13ln_bwd_kernelINS_13Kernel_traitsI6__halfS2_fS2_fjLj7168ELj1ELj1ELj8ELj8ENS_18Kernel_traits_baseILj7168ES2_S2_fS2_fjLj256EEEEELb0ELb1ELb1ELb0EEEvNS_9BwdParamsE --------------------------
	.section	.nv.constant0._ZN10layer_norm13ln_bwd_kernelINS_13Kernel_traitsI6__halfS2_fS2_fjLj7168ELj1ELj1ELj8ELj8ENS_18Kernel_traits_baseILj7168ES2_S2_fS2_fjLj256EEEEELb0ELb1ELb1ELb0EEEvNS_9BwdParamsE,"a",@progbits
	.sectionflags	@""
	.align	4
.nv.constant0._ZN10layer_norm13ln_bwd_kernelINS_13Kernel_traitsI6__halfS2_fS2_fjLj7168ELj1ELj1ELj8ELj8ENS_18Kernel_traits_baseILj7168ES2_S2_fS2_fjLj256EEEEELb0ELb1ELb1ELb0EEEvNS_9BwdParamsE:
	.zero		1192


//--------------------- .nv.constant0._ZN10layer_norm13ln_bwd_kernelINS_13Kernel_traitsI6__halfS2_fS2_fjLj7168ELj1ELj1ELj8ELj8ENS_18Kernel_traits_baseILj7168ES2_S2_fS2_fjLj256EEEEELb0ELb1ELb1ELb1EEEvNS_9BwdParamsE --------------------------
	.section	.nv.constant0._ZN10layer_norm13ln_bwd_kernelINS_13Kernel_traitsI6__halfS2_fS2_fjLj7168ELj1ELj1ELj8ELj8ENS_18Kernel_traits_baseILj7168ES2_S2_fS2_fjLj256EEEEELb0ELb1ELb1ELb1EEEvNS_9BwdParamsE,"a",@progbits
	.sectionflags	@""
	.align	4
.nv.constant0._ZN10layer_norm13ln_bwd_kernelINS_13Kernel_traitsI6__halfS2_fS2_fjLj7168ELj1ELj1ELj8ELj8ENS_18Kernel_traits_baseILj7168ES2_S2_fS2_fjLj256EEEEELb0ELb1ELb1ELb1EEEvNS_9BwdParamsE:
	.zero		1192


//--------------------- .nv.constant0._ZN10layer_norm13ln_bwd_kernelINS_13Kernel_traitsI6__halfS2_fS2_fjLj7168ELj1ELj1ELj8ELj8ENS_18Kernel_traits_baseILj7168ES2_S2_fS2_fjLj256EEEEELb1ELb0ELb0ELb0EEEvNS_9BwdParamsE --------------------------
	.section	.nv.constant0._ZN10layer_norm13ln_bwd_kernelINS_13Kernel_traitsI6__halfS2_fS2_fjLj7168ELj1ELj1ELj8ELj8ENS_18Kernel_traits_baseILj7168ES2_S2_fS2_fjLj256EEEEELb1ELb0ELb0ELb0EEEvNS_9BwdParamsE,"a",@progbits
	.sectionflags	@""
	.align	4
.nv.constant0._ZN10layer_norm13ln_bwd_kernelINS_13Kernel_traitsI6__halfS2_fS2_fjLj7168ELj1ELj1ELj8ELj8ENS_18Kernel_traits_baseILj7168ES2_S2_fS2_fjLj256EEEEELb1ELb0ELb0ELb0EEEvNS_9BwdParamsE:
	.zero		1192


//--------------------- .nv.constant0._ZN10layer_norm13ln_bwd_kernelINS_13Kernel_traitsI6__halfS2_fS2_fjLj7168ELj1ELj1ELj8ELj8ENS_18Kernel_traits_baseILj7168ES2_S2_fS2_fjLj256EEEEELb1ELb0ELb0ELb1EEEvNS_9BwdParamsE --------------------------
	.section	.nv.constant0._ZN10layer_norm13ln_bwd_kernelINS_13Kernel_traitsI6__halfS2_fS2_fjLj7168ELj1ELj1ELj8ELj8ENS_18Kernel_traits_baseILj7168ES2_S2_fS2_fjLj256EEEEELb1ELb0ELb0ELb1EEEvNS_9BwdParamsE,"a",@progbits
	.sectionflags	@""
	.align	4
.nv.constant0._ZN10layer_norm13ln_bwd_kernelINS_13Kernel_traitsI6__halfS2_fS2_fjLj7168ELj1ELj1ELj8ELj8ENS_18Kernel_traits_baseILj7168ES2_S2_fS2_fjLj256EEEEELb1ELb0ELb0ELb1EEEvNS_9BwdParamsE:
	.zero		1192


//--------------------- .nv.constant0._ZN10layer_norm22ln_bwd_finalize_kernelINS_22Kernel_traits_finalizeILj7168E6__halfS2_fS2_fjLb0ELj1024ELj4ENS_18Kernel_traits_baseILj7168ES2_S2_fS2_fjLj1024EEEEELb0ELb0EEEvNS_9BwdParamsE --------------------------
	.section	.nv.constant0._ZN10layer_norm22ln_bwd_finalize_kernelINS_22Kernel_traits_finalizeILj7168E6__halfS2_fS2_fjLb0ELj1024ELj4ENS_18Kernel_traits_baseILj7168ES2_S2_fS2_fjLj1024EEEEELb0ELb0EEEvNS_9BwdParamsE,"a",@progbits
	.sectionflags	@""
	.align	4
.nv.constant0._ZN10layer_norm22ln_bwd_finalize_kernelINS_22Kernel_traits_finalizeILj7168E6__halfS2_fS2_fjLb0ELj1024ELj4ENS_18Kernel_traits_baseILj7168ES2_S2_fS2_fjLj1024EEEEELb0ELb0EEEvNS_9BwdParamsE:
	.zero		1192


//--------------------- .nv.constant0._ZN10layer_norm13ln_bwd_kernelINS_13Kernel_traitsI6__halfS2_fS2_fjLj7168ELj1ELj1ELj8ELj8ENS_18Kernel_traits_baseILj7168ES2_S2_fS2_fjLj256EEEEELb1ELb0ELb1ELb0EEEvNS_9BwdParamsE --------------------------
	.section	.nv.constant0._ZN10layer_norm13ln_bwd_kernelINS_13Kernel_traitsI6__halfS2_fS2_fjLj7168ELj1ELj1ELj8ELj8ENS_18Kernel_traits_baseILj7168ES2_S2_fS2_fjLj256EEEEELb1ELb0ELb1ELb0EEEvNS_9BwdParamsE,"a",@progbits
	.sectionflags	@""
	.align	4
.nv.constant0._ZN10layer_norm13ln_bwd_kernelINS_13Kernel_traitsI6__halfS2_fS2_fjLj7168ELj1ELj1ELj8ELj8ENS_18Kernel_traits_baseILj7168ES2_S2_fS2_fjLj256EEEEELb1ELb0ELb1ELb0EEEvNS_9BwdParamsE:
	.zero		1192


//--------------------- .nv.constant0._ZN10layer_norm22ln_bwd_finalize_kernelINS_22Kernel_traits_finalizeILj7168E6__halfS2_fS2_fjLb0ELj1024ELj4ENS_18Kernel_traits_baseILj7168ES2_S2_fS2_fjLj1024EEEEELb0ELb1EEEvNS_9BwdParamsE --------------------------
	.section	.nv.constant0._ZN10layer_norm22ln_bwd_finalize_kernelINS_22Kernel_traits_finalizeILj7168E6__halfS2_fS2_fjLb0ELj1024ELj4ENS_18Kernel_traits_baseILj7168ES2_S2_fS2_fjLj1024EEEEELb0ELb1EEEvNS_9BwdParamsE,"a",@progbits
	.sectionflags	@""
	.align	4
.nv.constant0._ZN10layer_norm22ln_bwd_finalize_kernelINS_22Kernel_traits_finalizeILj7168E6__halfS2_fS2_fjLb0ELj1024ELj4ENS_18Kernel_traits_baseILj7168ES2_S2_fS2_fjLj1024EEEEELb0ELb1EEEvNS_9BwdParamsE:
	.zero		1192


//--------------------- .nv.constant0._ZN10layer_norm13ln_bwd_kernelINS_13Kernel_traitsI6__halfS2_fS2_fjLj7168ELj1ELj1ELj8ELj8ENS_18Kernel_traits_baseILj7168ES2_S2_fS2_fjLj256EEEEELb1ELb0ELb1ELb1EEEvNS_9BwdParamsE --------------------------
	.section	.nv.constant0._ZN10layer_norm13ln_bwd_kernelINS_13Kernel_traitsI6__halfS2_fS2_fjLj7168ELj1ELj1ELj8ELj8ENS_18Kernel_traits_baseILj7168ES2_S2_fS2_fjLj256EEEEELb1ELb0ELb1ELb1EEEvNS_9BwdParamsE,"a",@progbits
	.sectionflags	@""
	.align	4
.nv.constant0._ZN10layer_norm13ln_bwd_kernelINS_13Kernel_traitsI6__halfS2_fS2_fjLj7168ELj1ELj1ELj8ELj8ENS_18Kernel_traits_baseILj7168ES2_S2_fS2_fjLj256EEEEELb1ELb0ELb1ELb1EEEvNS_9BwdParamsE:
	.zero		1192


//--------------------- .nv.constant0._ZN10layer_norm13ln_bwd_kernelINS_13Kernel_traitsI6__halfS2_fS2_fjLj7168ELj1ELj1ELj8ELj8ENS_18Kernel_traits_baseILj7168ES2_S2_fS2_fjLj256EEEEELb1ELb1ELb0ELb0EEEvNS_9BwdParamsE --------------------------
	.section	.nv.constant0._ZN10layer_norm13ln_bwd_kernelINS_13Kernel_traitsI6__halfS2_fS2_fjLj7168ELj1ELj1ELj8ELj8ENS_18Kernel_traits_baseILj7168ES2_S2_fS2_fjLj256EEEEELb1ELb1ELb0ELb0EEEvNS_9BwdParamsE,"a",@progbits
	.sectionflags	@""
	.align	4
.nv.constant0._ZN10layer_norm13ln_bwd_kernelINS_13Kernel_traitsI6__halfS2_fS2_fjLj7168ELj1ELj1ELj8ELj8ENS_18Kernel_traits_baseILj7168ES2_S2_fS2_fjLj256EEEEELb1ELb1ELb0ELb0EEEvNS_9BwdParamsE:
	.zero		1192


//--------------------- .nv.constant0._ZN10layer_norm13ln_bwd_kernelINS_13Kernel_traitsI6__halfS2_fS2_fjLj7168ELj1ELj1ELj8ELj8ENS_18Kernel_traits_baseILj7168ES2_S2_fS2_fjLj256EEEEELb1ELb1ELb0ELb1EEEvNS_9BwdParamsE --------------------------
	.section	.nv.constant0._ZN10layer_norm13ln_bwd_kernelINS_13Kernel_traitsI6__halfS2_fS2_fjLj7168ELj1ELj1ELj8ELj8ENS_18Kernel_traits_baseILj7168ES2_S2_fS2_fjLj256EEEEELb1ELb1ELb0ELb1EEEvNS_9BwdParamsE,"a",@progbits
	.sectionflags	@""
	.align	4
.nv.constant0._ZN10layer_norm13ln_bwd_kernelINS_13Kernel_traitsI6__halfS2_fS2_fjLj7168ELj1ELj1ELj8ELj8ENS_18Kernel_traits_baseILj7168ES2_S2_fS2_fjLj256EEEEELb1ELb1ELb0ELb1EEEvNS_9BwdParamsE:
	.zero		1192


//--------------------- .nv.constant0._ZN10layer_norm22ln_bwd_finalize_kernelINS_22Kernel_traits_finalizeILj7168E6__halfS2_fS2_fjLb1ELj1024ELj4ENS_18Kernel_traits_baseILj7168ES2_S2_fS2_fjLj1024EEEEELb1ELb0EEEvNS_9BwdParamsE --------------------------
	.section	.nv.constant0._ZN10layer_norm22ln_bwd_finalize_kernelINS_22Kernel_traits_finalizeILj7168E6__halfS2_fS2_fjLb1ELj1024ELj4ENS_18Kernel_traits_baseILj7168ES2_S2_fS2_fjLj1024EEEEELb1ELb0EEEvNS_9BwdParamsE,"a",@progbits
	.sectionflags	@""
	.align	4
.nv.constant0._ZN10layer_norm22ln_bwd_finalize_kernelINS_22Kernel_traits_finalizeILj7168E6__halfS2_fS2_fjLb1ELj1024ELj4ENS_18Kernel_traits_baseILj7168ES2_S2_fS2_fjLj1024EEEEELb1ELb0EEEvNS_9BwdParamsE:
	.zero		1192


//--------------------- .nv.constant0._ZN10layer_norm13ln_bwd_kernelINS_13Kernel_traitsI6__halfS2_fS2_fjLj7168ELj1ELj1ELj8ELj8ENS_18Kernel_traits_baseILj7168ES2_S2_fS2_fjLj256EEEEELb1ELb1ELb1ELb0EEEvNS_9BwdParamsE --------------------------
	.section	.nv.constant0._ZN10layer_norm13ln_bwd_kernelINS_13Kernel_traitsI6__halfS2_fS2_fjLj7168ELj1ELj1ELj8ELj8ENS_18Kernel_traits_baseILj7168ES2_S2_fS2_fjLj256EEEEELb1ELb1ELb1ELb0EEEvNS_9BwdParamsE,"a",@progbits
	.sectionflags	@""
	.align	4
.nv.constant0._ZN10layer_norm13ln_bwd_kernelINS_13Kernel_traitsI6__halfS2_fS2_fjLj7168ELj1ELj1ELj8ELj8ENS_18Kernel_traits_baseILj7168ES2_S2_fS2_fjLj256EEEEELb1ELb1ELb1ELb0EEEvNS_9BwdParamsE:
	.zero		1192


//--------------------- .nv.constant0._ZN10layer_norm22ln_bwd_finalize_kernelINS_22Kernel_traits_finalizeILj7168E6__halfS2_fS2_fjLb1ELj1024ELj4ENS_18Kernel_traits_baseILj7168ES2_S2_fS2_fjLj1024EEEEELb1ELb1EEEvNS_9BwdParamsE --------------------------
	.section	.nv.constant0._ZN10layer_norm22ln_bwd_finalize_kernelINS_22Kernel_traits_finalizeILj7168E6__halfS2_fS2_fjLb1ELj1024ELj4ENS_18Kernel_traits_baseILj7168ES2_S2_fS2_fjLj1024EEEEELb1ELb1EEEvNS_9BwdParamsE,"a",@progbits
	.sectionflags	@""
	.align	4
.nv.constant0._ZN10layer_norm22ln_bwd_finalize_kernelINS_22Kernel_traits_finalizeILj7168E6__halfS2_fS2_fjLb1ELj1024ELj4ENS_18Kernel_traits_baseILj7168ES2_S2_fS2_fjLj1024EEEEELb1ELb1EEEvNS_9BwdParamsE:
	.zero		1192


//--------------------- .nv.constant0._ZN10layer_norm13ln_bwd_kernelINS_13Kernel_traitsI6__halfS2_fS2_fjLj7168ELj1ELj1ELj8ELj8ENS_18Kernel_traits_baseILj7168ES2_S2_fS2_fjLj256EEEEELb1ELb1ELb1ELb1EEEvNS_9BwdParamsE --------------------------
	.section	.nv.constant0._ZN10layer_norm13ln_bwd_kernelINS_13Kernel_traitsI6__halfS2_fS2_fjLj7168ELj1ELj1ELj8ELj8ENS_18Kernel_traits_baseILj7168ES2_S2_fS2_fjLj256EEEEELb1ELb1ELb1ELb1EEEvNS_9BwdParamsE,"a",@progbits
	.sectionflags	@""
	.align	4
.nv.constant0._ZN10layer_norm13ln_bwd_kernelINS_13Kernel_traitsI6__halfS2_fS2_fjLj7168ELj1ELj1ELj8ELj8ENS_18Kernel_traits_baseILj7168ES2_S2_fS2_fjLj256EEEEELb1ELb1ELb1ELb1EEEvNS_9BwdParamsE:
	.zero		1192


//--------------------- .nv.constant0._ZN10layer_norm13ln_bwd_kernelINS_13Kernel_traitsIf6__halffS2_fjLj7168ELj1ELj1ELj8ELj8ENS_18Kernel_traits_baseILj7168EfS2_fS2_fjLj256EEEEELb0ELb0ELb0ELb0EEEvNS_9BwdParamsE --------------------------
	.section	.nv.constant0._ZN10layer_norm13ln_bwd_kernelINS_13Kernel_traitsIf6__halffS2_fjLj7168ELj1ELj1ELj8ELj8ENS_18Kernel_traits_baseILj7168EfS2_fS2_fjLj256EEEEELb0ELb0ELb0ELb0EEEvNS_9BwdParamsE,"a",@progbits
	.sectionflags	@""
	.align	4
.nv.constant0._ZN10layer_norm13ln_bwd_kernelINS_13Kernel_traitsIf6__halffS2_fjLj7168ELj1ELj1ELj8ELj8ENS_18Kernel_traits_baseILj7168EfS2_fS2_fjLj256EEEEELb0ELb0ELb0ELb0EEEvNS_9BwdParamsE:
	.zero		1192


//--------------------- .nv.constant0._ZN10layer_norm13ln_bwd_kernelINS_13Kernel_traitsIf6__halffS2_fjLj7168ELj1ELj1ELj8ELj8ENS_18Kernel_traits_baseILj7168EfS2_fS2_fjLj256EEEEELb0ELb0ELb0ELb1EEEvNS_9BwdParamsE --------------------------
	.section	.nv.constant0._ZN10layer_norm13ln_bwd_kernelINS_13Kernel_traitsIf6__halffS2_fjLj7168ELj1ELj1ELj8ELj8ENS_18Kernel_traits_baseILj7168EfS2_fS2_fjLj256EEEEELb0ELb0ELb0ELb1EEEvNS_9BwdParamsE,"a",@progbits
	.sectionflags	@""
	.align	4
.nv.constant0._ZN10layer_norm13ln_bwd_kernelINS_13Kernel_traitsIf6__halffS2_fjLj7168ELj1ELj1ELj8ELj8ENS_18Kernel_traits_baseILj7168EfS2_fS2_fjLj256EEEEELb0ELb0ELb0ELb1EEEvNS_9BwdParamsE:
	.zero		1192


//--------------------- .nv.constant0._ZN10layer_norm13ln_bwd_kernelINS_13Kernel_traitsIf6__halffS2_fjLj7168ELj1ELj1ELj8ELj8ENS_18Kernel_traits_baseILj7168EfS2_fS2_fjLj256EEEEELb0ELb0ELb1ELb0EEEvNS_9BwdParamsE --------------------------
	.section	.nv.constant0._ZN10layer_norm13ln_bwd_kernelINS_13Kernel_traitsIf6__halffS2_fjLj7168ELj1ELj1ELj8ELj8ENS_18Kernel_traits_baseILj7168EfS2_fS2_fjLj256EEEEELb0ELb0ELb1ELb0EEEvNS_9BwdParamsE,"a",@progbits
	.sectionflags	@""
	.align	4
.nv.constant0._ZN10layer_norm13ln_bwd_kernelINS_13Kernel_traitsIf6__halffS2_fjLj7168ELj1ELj1ELj8ELj8ENS_18Kernel_traits_baseILj7168EfS2_fS2_fjLj256EEEEELb0ELb0ELb1ELb0EEEvNS_9BwdParamsE:
	.zero		1192


//--------------------- .nv.constant0._ZN10layer_norm13ln_bwd_kernelINS_13Kernel_traitsIf6__halffS2_fjLj7168ELj1ELj1ELj8ELj8ENS_18Kernel_traits_baseILj7168EfS2_fS2_fjLj256EEEEELb0ELb0ELb1ELb1EEEvNS_9BwdParamsE --------------------------
	.section	.nv.constant0._ZN10layer_norm13ln_bwd_kernelINS_13Kernel_traitsIf6__halffS2_fjLj7168ELj1ELj1ELj8ELj8ENS_18Kernel_traits_baseILj7168EfS2_fS2_fjLj256EEEEELb0ELb0ELb1ELb1EEEvNS_9BwdParamsE,"a",@progbits
	.sectionflags	@""
	.align	4
.nv.constant0._ZN10layer_norm13ln_bwd_kernelINS_13Kernel_traitsIf6__halffS2_fjLj7168ELj1ELj1ELj8ELj8ENS_18Kernel_traits_baseILj7168EfS2_fS2_fjLj256EEEEELb0ELb0ELb1ELb1EEEvNS_9BwdParamsE:
	.zero		1192


//--------------------- .nv.constant0._ZN10layer_norm13ln_bwd_kernelINS_13Kernel_traitsIf6__halffS2_fjLj7168ELj1ELj1ELj8ELj8ENS_18Kernel_traits_baseILj7168EfS2_fS2_fjLj256EEEEELb0ELb1ELb0ELb0EEEvNS_9BwdParamsE --------------------------
	.section	.nv.constant0._ZN10layer_norm13ln_bwd_kernelINS_13Kernel_traitsIf6__halffS2_fjLj7168ELj1ELj1ELj8ELj8ENS_18Kernel_traits_baseILj7168EfS2_fS2_fjLj256EEEEELb0ELb1ELb0ELb0EEEvNS_9BwdParamsE,"a",@progbits
	.sectionflags	@""
	.align	4
.nv.constant0._ZN10layer_norm13ln_bwd_kernelINS_13Kernel_traitsIf6__halffS2_fjLj7168ELj1ELj1ELj8ELj8ENS_18Kernel_traits_baseILj7168EfS2_fS2_fjLj256EEEEELb0ELb1ELb0ELb0EEEvNS_9BwdParamsE:
	.zero		1192


//--------------------- .nv.constant0._ZN10layer_norm13ln_bwd_kernelINS_13Kernel_traitsIf6__halffS2_fjLj7168ELj1ELj1ELj8ELj8ENS_18Kernel_traits_baseILj7168EfS2_fS2_fjLj256EEEEELb0ELb1ELb0ELb1EEEvNS_9BwdParamsE --------------------------
	.section	.nv.constant0._ZN10layer_norm13ln_bwd_kernelINS_13Kernel_traitsIf6__halffS2_fjLj7168ELj1ELj1ELj8ELj8ENS_18Kernel_traits_baseILj7168EfS2_fS2_fjLj256EEEEELb0ELb1ELb0ELb1EEEvNS_9BwdParamsE,"a",@progbits
	.sectionflags	@""
	.align	4
.nv.constant0._ZN10layer_norm13ln_bwd_kernelINS_13Kernel_traitsIf6__halffS2_fjLj7168ELj1ELj1ELj8ELj8ENS_18Kernel_traits_baseILj7168EfS2_fS2_fjLj256EEEEELb0ELb1ELb0ELb1EEEvNS_9BwdParamsE:
	.zero		1192


//--------------------- .nv.constant0._ZN10layer_norm13ln_bwd_kernelINS_13Kernel_traitsIf6__halffS2_fjLj7168ELj1ELj1ELj8ELj8ENS_18Kernel_traits_baseILj7168EfS2_fS2_fjLj256EEEEELb0ELb1ELb1ELb0EEEvNS_9BwdParamsE --------------------------
	.section	.nv.constant0._ZN10layer_norm13ln_bwd_kernelINS_13Kernel_traitsIf6__halffS2_fjLj7168ELj1ELj1ELj8ELj8ENS_18Kernel_traits_baseILj7168EfS2_fS2_fjLj256EEEEELb0ELb1ELb1ELb0EEEvNS_9BwdParamsE,"a",@progbits
	.sectionflags	@""
	.align	4
.nv.constant0._ZN10layer_norm13ln_bwd_kernelINS_13Kernel_traitsIf6__halffS2_fjLj7168ELj1ELj1ELj8ELj8ENS_18Kernel_traits_baseILj7168EfS2_fS2_fjLj256EEEEELb0ELb1ELb1ELb0EEEvNS_9BwdParamsE:
	.zero		1192


//--------------------- .nv.constant0._ZN10layer_norm13ln_bwd_kernelINS_13Kernel_traitsIf6__halffS2_fjLj7168ELj1ELj1ELj8ELj8ENS_18Kernel_traits_baseILj7168EfS2_fS2_fjLj256EEEEELb0ELb1ELb1ELb1EEEvNS_9BwdParamsE --------------------------
	.section	.nv.constant0._ZN10layer_norm13ln_bwd_kernelINS_13Kernel_traitsIf6__halffS2_fjLj7168ELj1ELj1ELj8ELj8ENS_18Kernel_traits_baseILj7168EfS2_fS2_fjLj256EEEEELb0ELb1ELb1ELb1EEEvNS_9BwdParamsE,"a",@progbits
	.sectionflags	@""
	.align	4
.nv.constant0._ZN10layer_norm13ln_bwd_kernelINS_13Kernel_traitsIf6__halffS2_fjLj7168ELj1ELj1ELj8ELj8ENS_18Kernel_traits_baseILj7168EfS2_fS2_fjLj256EEEEELb0ELb1ELb1ELb1EEEvNS_9BwdParamsE:
	.zero		1192


//--------------------- .nv.constant0._ZN10layer_norm13ln_bwd_kernelINS_13Kernel_traitsIf6__halffS2_fjLj7168ELj1ELj1ELj8ELj8ENS_18Kernel_traits_baseILj7168EfS2_fS2_fjLj256EEEEELb1ELb0ELb0ELb0EEEvNS_9BwdParamsE --------------------------
	.section	.nv.constant0._ZN10layer_norm13ln_bwd_kernelINS_13Kernel_traitsIf6__halffS2_fjLj7168ELj1ELj1ELj8ELj8ENS_18Kernel_traits_baseILj7168EfS2_fS2_fjLj256EEEEELb1ELb0ELb0ELb0EEEvNS_9BwdParamsE,"a",@progbits
	.sectionflags	@""
	.align	4
.nv.constant0._ZN10layer_norm13ln_bwd_kernelINS_13Kernel_traitsIf6__halffS2_fjLj7168ELj1ELj1ELj8ELj8ENS_18Kernel_traits_baseILj7168EfS2_fS2_fjLj256EEEEELb1ELb0ELb0ELb0EEEvNS_9BwdParamsE:
	.zero		1192


//--------------------- .nv.constant0._ZN10layer_norm13ln_bwd_kernelINS_13Kernel_traitsIf6__halffS2_fjLj7168ELj1ELj1ELj8ELj8ENS_18Kernel_traits_baseILj7168EfS2_fS2_fjLj256EEEEELb1ELb0ELb0ELb1EEEvNS_9BwdParamsE --------------------------
	.section	.nv.constant0._ZN10layer_norm13ln_bwd_kernelINS_13Kernel_traitsIf6__halffS2_fjLj7168ELj1ELj1ELj8ELj8ENS_18Kernel_traits_baseILj7168EfS2_fS2_fjLj256EEEEELb1ELb0ELb0ELb1EEEvNS_9BwdParamsE,"a",@progbits
	.sectionflags	@""
	.align	4
.nv.constant0._ZN10layer_norm13ln_bwd_kernelINS_13Kernel_traitsIf6__halffS2_fjLj7168ELj1ELj1ELj8ELj8ENS_18Kernel_traits_baseILj7168EfS2_fS2_fjLj256EEEEELb1ELb0ELb0ELb1EEEvNS_9BwdParamsE:
	.zero		1192


//--------------------- .nv.constant0._ZN10layer_norm22ln_bwd_finalize_kernelINS_22Kernel_traits_finalizeILj7168Ef6__halffS2_fjLb0ELj1024ELj4ENS_18Kernel_traits_baseILj7168EfS2_fS2_fjLj1024EEEEELb0ELb0EEEvNS_9BwdParamsE --------------------------
	.section	.nv.constant0._ZN10layer_norm22ln_bwd_finalize_kernelINS_22Kernel_traits_finalizeILj7168Ef6__halffS2_fjLb0ELj1024ELj4ENS_18Kernel_traits_baseILj7168EfS2_fS2_fjLj1024EEEEELb0ELb0EEEvNS_9BwdParamsE,"a",@progbits
	.sectionflags	@""
	.align	4
.nv.constant0._ZN10layer_norm22ln_bwd_finalize_kernelINS_22Kernel_traits_finalizeILj7168Ef6__halffS2_fjLb0ELj1024ELj4ENS_18Kernel_traits_baseILj7168EfS2_fS2_fjLj1024EEEEELb0ELb0EEEvNS_9BwdParamsE:
	.zero		1192


//--------------------- .nv.constant0._ZN10layer_norm13ln_bwd_kernelINS_13Kernel_traitsIf6__halffS2_fjLj7168ELj1ELj1ELj8ELj8ENS_18Kernel_traits_baseILj7168EfS2_fS2_fjLj256EEEEELb1ELb0ELb1ELb0EEEvNS_9BwdParamsE --------------------------
	.section	.nv.constant0._ZN10layer_norm13ln_bwd_kernelINS_13Kernel_traitsIf6__halffS2_fjLj7168ELj1ELj1ELj8ELj8ENS_18Kernel_traits_baseILj7168EfS2_fS2_fjLj256EEEEELb1ELb0ELb1ELb0EEEvNS_9BwdParamsE,"a",@progbits
	.sectionflags	@""
	.align	4
.nv.constant0._ZN10layer_norm13ln_bwd_kernelINS_13Kernel_traitsIf6__halffS2_fjLj7168ELj1ELj1ELj8ELj8ENS_18Kernel_traits_baseILj7168EfS2_fS2_fjLj256EEEEELb1ELb0ELb1ELb0EEEvNS_9BwdParamsE:
	.zero		1192


//--------------------- .nv.constant0._ZN10layer_norm22ln_bwd_finalize_kernelINS_22Kernel_traits_finalizeILj7168Ef6__halffS2_fjLb0ELj1024ELj4ENS_18Kernel_traits_baseILj7168EfS2_fS2_fjLj1024EEEEELb0ELb1EEEvNS_9BwdParamsE --------------------------
	.section	.nv.constant0._ZN10layer_norm22ln_bwd_finalize_kernelINS_22Kernel_traits_finalizeILj7168Ef6__halffS2_fjLb0ELj1024ELj4ENS_18Kernel_traits_baseILj7168EfS2_fS2_fjLj1024EEEEELb0ELb1EEEvNS_9BwdParamsE,"a",@progbits
	.sectionflags	@""
	.align	4
.nv.constant0._ZN10layer_norm22ln_bwd_finalize_kernelINS_22Kernel_traits_finalizeILj7168Ef6__halffS2_fjLb0ELj1024ELj4ENS_18Kernel_traits_baseILj7168EfS2_fS2_fjLj1024EEEEELb0ELb1EEEvNS_9BwdParamsE:
	.zero		1192


//--------------------- .nv.constant0._ZN10layer_norm13ln_bwd_kernelINS_13Kernel_traitsIf6__halffS2_fjLj7168ELj1ELj1ELj8ELj8ENS_18Kernel_traits_baseILj7168EfS2_fS2_fjLj256EEEEELb1ELb0ELb1ELb1EEEvNS_9BwdParamsE --------------------------
	.section	.nv.constant0._ZN10layer_norm13ln_bwd_kernelINS_13Kernel_traitsIf6__halffS2_fjLj7168ELj1ELj1ELj8ELj8ENS_18Kernel_traits_baseILj7168EfS2_fS2_fjLj256EEEEELb1ELb0ELb1ELb1EEEvNS_9BwdParamsE,"a",@progbits
	.sectionflags	@""
	.align	4
.nv.constant0._ZN10layer_norm13ln_bwd_kernelINS_13Kernel_traitsIf6__halffS2_fjLj7168ELj1ELj1ELj8ELj8ENS_18Kernel_traits_baseILj7168EfS2_fS2_fjLj256EEEEELb1ELb0ELb1ELb1EEEvNS_9BwdParamsE:
	.zero		1192


//--------------------- .nv.constant0._ZN10layer_norm13ln_bwd_kernelINS_13Kernel_traitsIf6__halffS2_fjLj7168ELj1ELj1ELj8ELj8ENS_18Kernel_traits_baseILj7168EfS2_fS2_fjLj256EEEEELb1ELb1ELb0ELb0EEEvNS_9BwdParamsE --------------------------
	.section	.nv.constant0._ZN10layer_norm13ln_bwd_kernelINS_13Kernel_traitsIf6__halffS2_fjLj7168ELj1ELj1ELj8ELj8ENS_18Kernel_traits_baseILj7168EfS2_fS2_fjLj256EEEEELb1ELb1ELb0ELb0EEEvNS_9BwdParamsE,"a",@progbits
	.sectionflags	@""
	.align	4
.nv.constant0._ZN10layer_norm13ln_bwd_kernelINS_13Kernel_traitsIf6__halffS2_fjLj7168ELj1ELj1ELj8ELj8ENS_18Kernel_traits_baseILj7168EfS2_fS2_fjLj256EEEEELb1ELb1ELb0ELb0EEEvNS_9BwdParamsE:
	.zero		1192


//--------------------- .nv.constant0._ZN10layer_norm13ln_bwd_kernelINS_13Kernel_traitsIf6__halffS2_fjLj7168ELj1ELj1ELj8ELj8ENS_18Kernel_traits_baseILj7168EfS2_fS2_fjLj256EEEEELb1ELb1ELb0ELb1EEEvNS_9BwdParamsE --------------------------
	.section	.nv.constant0._ZN10layer_norm13ln_bwd_kernelINS_13Kernel_traitsIf6__halffS2_fjLj7168ELj1ELj1ELj8ELj8ENS_18Kernel_traits_baseILj7168EfS2_fS2_fjLj256EEEEELb1ELb1ELb0ELb1EEEvNS_9BwdParamsE,"a",@progbits
	.sectionflags	@""
	.align	4
.nv.constant0._ZN10layer_norm13ln_bwd_kernelINS_13Kernel_traitsIf6__halffS2_fjLj7168ELj1ELj1ELj8ELj8ENS_18Kernel_traits_baseILj7168EfS2_fS2_fjLj256EEEEELb1ELb1ELb0ELb1EEEvNS_9BwdParamsE:
	.zero		1192


//--------------------- .nv.constant0._ZN10layer_norm22ln_bwd_finalize_kernelINS_22Kernel_traits_finalizeILj7168Ef6__halffS2_fjLb1ELj1024ELj4ENS_18Kernel_traits_baseILj7168EfS2_fS2_fjLj1024EEEEELb1ELb0EEEvNS_9BwdParamsE --------------------------
	.section	.nv.constant0._ZN10layer_norm22ln_bwd_finalize_kernelINS_22Kernel_traits_finalizeILj7168Ef6__halffS2_fjLb1ELj1024ELj4ENS_18Kernel_traits_baseILj7168EfS2_fS2_fjLj1024EEEEELb1ELb0EEEvNS_9BwdParamsE,"a",@progbits
	.sectionflags	@""
	.align	4
.nv.constant0._ZN10layer_norm22ln_bwd_finalize_kernelINS_22Kernel_traits_finalizeILj7168Ef6__halffS2_fjLb1ELj1024ELj4ENS_18Kernel_traits_baseILj7168EfS2_fS2_fjLj1024EEEEELb1ELb0EEEvNS_9BwdParamsE:
	.zero		1192


//--------------------- .nv.constant0._ZN10layer_norm13ln_bwd_kernelINS_13Kernel_traitsIf6__halffS2_fjLj7168ELj1ELj1ELj8ELj8ENS_18Kernel_traits_baseILj7168EfS2_fS2_fjLj256EEEEELb1ELb1ELb1ELb0EEEvNS_9BwdParamsE --------------------------
	.section	.nv.constant0._ZN10layer_norm13ln_bwd_kernelINS_13Kernel_traitsIf6__halffS2_fjLj7168ELj1ELj1ELj8ELj8ENS_18Kernel_traits_baseILj7168EfS2_fS2_fjLj256EEEEELb1ELb1ELb1ELb0EEEvNS_9BwdParamsE,"a",@progbits
	.sectionflags	@""
	.align	4
.nv.constant0._ZN10layer_norm13ln_bwd_kernelINS_13Kernel_traitsIf6__halffS2_fjLj7168ELj1ELj1ELj8ELj8ENS_18Kernel_traits_baseILj7168EfS2_fS2_fjLj256EEEEELb1ELb1ELb1ELb0EEEvNS_9BwdParamsE:
	.zero		1192


//--------------------- .nv.constant0._ZN10layer_norm22ln_bwd_finalize_kernelINS_22Kernel_traits_finalizeILj7168Ef6__halffS2_fjLb1ELj1024ELj4ENS_18Kernel_traits_baseILj7168EfS2_fS2_fjLj1024EEEEELb1ELb1EEEvNS_9BwdParamsE --------------------------
	.section	.nv.constant0._ZN10layer_norm22ln_bwd_finalize_kernelINS_22Kernel_traits_finalizeILj7168Ef6__halffS2_fjLb1ELj1024ELj4ENS_18Kernel_traits_baseILj7168EfS2_fS2_fjLj1024EEEEELb1ELb1EEEvNS_9BwdParamsE,"a",@progbits
	.sectionflags	@""
	.align	4
.nv.constant0._ZN10layer_norm22ln_bwd_finalize_kernelINS_22Kernel_traits_finalizeILj7168Ef6__halffS2_fjLb1ELj1024ELj4ENS_18Kernel_traits_baseILj7168EfS2_fS2_fjLj1024EEEEELb1ELb1EEEvNS_9BwdParamsE:
	.zero		1192


//--------------------- .nv.constant0._ZN10layer_norm13ln_bwd_kernelINS_13Kernel_traitsIf6__halffS2_fjLj7168ELj1ELj1ELj8ELj8ENS_18Kernel_traits_baseILj7168EfS2_fS2_fjLj256EEEEELb1ELb1ELb1ELb1EEEvNS_9BwdParamsE --------------------------
	.section	.nv.constant0._ZN10layer_norm13ln_bwd_kernelINS_13Kernel_traitsIf6__halffS2_fjLj7168ELj1ELj1ELj8ELj8ENS_18Kernel_traits_baseILj7168EfS2_fS2_fjLj256EEEEELb1ELb1ELb1ELb1EEEvNS_9BwdParamsE,"a",@progbits
	.sectionflags	@""
	.align	4
.nv.constant0._ZN10layer_norm13ln_bwd_kernelINS_13Kernel_traitsIf6__halffS2_fjLj7168ELj1ELj1ELj8ELj8ENS_18Kernel_traits_baseILj7168EfS2_fS2_fjLj256EEEEELb1ELb1ELb1ELb1EEEvNS_9BwdParamsE:
	.zero		1192


//--------------------- .nv.constant0._ZN10layer_norm13ln_bwd_kernelINS_13Kernel_traitsI6__halfffffjLj7168ELj1ELj1ELj8ELj16ENS_18Kernel_traits_baseILj7168ES2_ffffjLj256EEEEELb0ELb0ELb0ELb0EEEvNS_9BwdParamsE --------------------------
	.section	.nv.constant0._ZN10layer_norm13ln_bwd_kernelINS_13Kernel_traitsI6__halfffffjLj7168ELj1ELj1ELj8ELj16ENS_18Kernel_traits_baseILj7168ES2_ffffjLj256EEEEELb0ELb0ELb0ELb0EEEvNS_9BwdParamsE,"a",@progbits
	.sectionflags	@""
	.align	4
.nv.constant0._ZN10layer_norm13ln_bwd_kernelINS_13Kernel_traitsI6__halfffffjLj7168ELj1ELj1ELj8ELj16ENS_18Kernel_traits_baseILj7168ES2_ffffjLj256EEEEELb0ELb0ELb0ELb0EEEvNS_9BwdParamsE:
	.zero		1192


//--------------------- .nv.constant0._ZN10layer_norm13ln_bwd_kernelINS_13Kernel_traitsI6__halfffffjLj7168ELj1ELj1ELj8ELj16ENS_18Kernel_traits_baseILj7168ES2_ffffjLj256EEEEELb0ELb0ELb0ELb1EEEvNS_9BwdParamsE --------------------------
	.section	.nv.constant0._ZN10layer_norm13ln_bwd_kernelINS_13Kernel_traitsI6__halfffffjLj7168ELj1ELj1ELj8ELj16ENS_18Kernel_traits_baseILj7168ES2_ffffjLj256EEEEELb0ELb0ELb0ELb1EEEvNS_9BwdParamsE,"a",@progbits
	.sectionflags	@""
	.align	4
.nv.constant0._ZN10layer_norm13ln_bwd_kernelINS_13Kernel_traitsI6__halfffffjLj7168ELj1ELj1ELj8ELj16ENS_18Kernel_traits_baseILj7168ES2_ffffjLj256EEEEELb0ELb0ELb0ELb1EEEvNS_9BwdParamsE:
	.zero		1192


//--------------------- .nv.constant0._ZN10layer_norm13ln_bwd_kernelINS_13Kernel_traitsI6__halfffffjLj7168ELj1ELj1ELj8ELj16ENS_18Kernel_traits_baseILj7168ES2_ffffjLj256EEEEELb0ELb0ELb1ELb0EEEvNS_9BwdParamsE --------------------------
	.section	.nv.constant0._ZN10layer_norm13ln_bwd_kernelINS_13Kernel_traitsI6__halfffffjLj7168ELj1ELj1ELj8ELj16ENS_18Kernel_traits_baseILj7168ES2_ffffjLj256EEEEELb0ELb0ELb1ELb0EEEvNS_9BwdParamsE,"a",@progbits
	.sectionflags	@""
	.align	4
.nv.constant0._ZN10layer_norm13ln_bwd_kernelINS_13Kernel_traitsI6__halfffffjLj7168ELj1ELj1ELj8ELj16ENS_18Kernel_traits_baseILj7168ES2_ffffjLj256EEEEELb0ELb0ELb1ELb0EEEvNS_9BwdParamsE:
	.zero		1192


//--------------------- .nv.constant0._ZN10layer_norm13ln_bwd_kernelINS_13Kernel_traitsI6__halfffffjLj7168ELj1ELj1ELj8ELj16ENS_18Kernel_traits_baseILj7168ES2_ffffjLj256EEEEELb0ELb0ELb1ELb1EEEvNS_9BwdParamsE --------------------------
	.section	.nv.constant0._ZN10layer_norm13ln_bwd_kernelINS_13Kernel_traitsI6__halfffffjLj7168ELj1ELj1ELj8ELj16ENS_18Kernel_traits_baseILj7168ES2_ffffjLj256EEEEELb0ELb0ELb1ELb1EEEvNS_9BwdParamsE,"a",@progbits
	.sectionflags	@""
	.align	4
.nv.constant0._ZN10layer_norm13ln_bwd_kernelINS_13Kernel_traitsI6__halfffffjLj7168ELj1ELj1ELj8ELj16ENS_18Kernel_traits_baseILj7168ES2_ffffjLj256EEEEELb0ELb0ELb1ELb1EEEvNS_9BwdParamsE:
	.zero		1192


//--------------------- .nv.constant0._ZN10layer_norm13ln_bwd_kernelINS_13Kernel_traitsI6__halfffffjLj7168ELj1ELj1ELj8ELj16ENS_18Kernel_traits_baseILj7168ES2_ffffjLj256EEEEELb0ELb1ELb0ELb0EEEvNS_9BwdParamsE --------------------------
	.section	.nv.constant0._ZN10layer_norm13ln_bwd_kernelINS_13Kernel_traitsI6__halfffffjLj7168ELj1ELj1ELj8ELj16ENS_18Kernel_traits_baseILj7168ES2_ffffjLj256EEEEELb0ELb1ELb0ELb0EEEvNS_9BwdParamsE,"a",@progbits
	.sectionflags	@""
	.align	4
.nv.constant0._ZN10layer_norm13ln_bwd_kernelINS_13Kernel_traitsI6__halfffffjLj7168ELj1ELj1ELj8ELj16ENS_18Kernel_traits_baseILj7168ES2_ffffjLj256EEEEELb0ELb1ELb0ELb0EEEvNS_9BwdParamsE:
	.zero		1192


//--------------------- .nv.constant0._ZN10layer_norm13ln_bwd_kernelINS_13Kernel_traitsI6__halfffffjLj7168ELj1ELj1ELj8ELj16ENS_18Kernel_traits_baseILj7168ES2_ffffjLj256EEEEELb0ELb1ELb0ELb1EEEvNS_9BwdParamsE --------------------------
	.section	.nv.constant0._ZN10layer_norm13ln_bwd_kernelINS_13Kernel_traitsI6__halfffffjLj7168ELj1ELj1ELj8ELj16ENS_18Kernel_traits_baseILj7168ES2_ffffjLj256EEEEELb0ELb1ELb0ELb1EEEvNS_9BwdParamsE,"a",@progbits
	.sectionflags	@""
	.align	4
.nv.constant0._ZN10layer_norm13ln_bwd_kernelINS_13Kernel_traitsI6__halfffffjLj7168ELj1ELj1ELj8ELj16ENS_18Kernel_traits_baseILj7168ES2_ffffjLj256EEEEELb0ELb1ELb0ELb1EEEvNS_9BwdParamsE:
	.zero		1192


//--------------------- .nv.constant0._ZN10layer_norm13ln_bwd_kernelINS_13Kernel_traitsI6__halfffffjLj7168ELj1ELj1ELj8ELj16ENS_18Kernel_traits_baseILj7168ES2_ffffjLj256EEEEELb0ELb1ELb1ELb0EEEvNS_9BwdParamsE --------------------------
	.section	.nv.constant0._ZN10layer_norm13ln_bwd_kernelINS_13Kernel_traitsI6__halfffffjLj7168ELj1ELj1ELj8ELj16ENS_18Kernel_traits_baseILj7168ES2_ffffjLj256EEEEELb0ELb1ELb1ELb0EEEvNS_9BwdParamsE,"a",@progbits
	.sectionflags	@""
	.align	4
.nv.constant0._ZN10layer_norm13ln_bwd_kernelINS_13Kernel_traitsI6__halfffffjLj7168ELj1ELj1ELj8ELj16ENS_18Kernel_traits_baseILj7168ES2_ffffjLj256EEEEELb0ELb1ELb1ELb0EEEvNS_9BwdParamsE:
	.zero		1192


//--------------------- .nv.constant0._ZN10layer_norm13ln_bwd_kernelINS_13Kernel_traitsI6__halfffffjLj7168ELj1ELj1ELj8ELj16ENS_18Kernel_traits_baseILj7168ES2_ffffjLj256EEEEELb0ELb1ELb1ELb1EEEvNS_9BwdParamsE --------------------------
	.section	.nv.constant0._ZN10layer_norm13ln_bwd_kernelINS_13Kernel_traitsI6__halfffffjLj7168ELj1ELj1ELj8ELj16ENS_18Kernel_traits_baseILj7168ES2_ffffjLj256EEEEELb0ELb1ELb1ELb1EEEvNS_9BwdParamsE,"a",@progbits
	.sectionflags	@""
	.align	4
.nv.constant0._ZN10layer_norm13ln_bwd_kernelINS_13Kernel_traitsI6__halfffffjLj7168ELj1ELj1ELj8ELj16ENS_18Kernel_traits_baseILj7168ES2_ffffjLj256EEEEELb0ELb1ELb1ELb1EEEvNS_9BwdParamsE:
	.zero		1192


//--------------------- .nv.constant0._ZN10layer_norm13ln_bwd_kernelINS_13Kernel_traitsI6__halfffffjLj7168ELj1ELj1ELj8ELj16ENS_18Kernel_traits_baseILj7168ES2_ffffjLj256EEEEELb1ELb0ELb0ELb0EEEvNS_9BwdParamsE --------------------------
	.section	.nv.constant0._ZN10layer_norm13ln_bwd_kernelINS_13Kernel_traitsI6__halfffffjLj7168ELj1ELj1ELj8ELj16ENS_18Kernel_traits_baseILj7168ES2_ffffjLj256EEEEELb1ELb0ELb0ELb0EEEvNS_9BwdParamsE,"a",@progbits
	.sectionflags	@""
	.align	4
.nv.constant0._ZN10layer_norm13ln_bwd_kernelINS_13Kernel_traitsI6__halfffffjLj7168ELj1ELj1ELj8ELj16ENS_18Kernel_traits_baseILj7168ES2_ffffjLj256EEEEELb1ELb0ELb0ELb0EEEvNS_9BwdParamsE:
	.zero		1192


//--------------------- .nv.constant0._ZN10layer_norm13ln_bwd_kernelINS_13Kernel_traitsI6__halfffffjLj7168ELj1ELj1ELj8ELj16ENS_18Kernel_traits_baseILj7168ES2_ffffjLj256EEEEELb1ELb0ELb0ELb1EEEvNS_9BwdParamsE --------------------------
	.section	.nv.constant0._ZN10layer_norm13ln_bwd_kernelINS_13Kernel_traitsI6__halfffffjLj7168ELj1ELj1ELj8ELj16ENS_18Kernel_traits_baseILj7168ES2_ffffjLj256EEEEELb1ELb0ELb0ELb1EEEvNS_9BwdParamsE,"a",@progbits
	.sectionflags	@""
	.align	4
.nv.constant0._ZN10layer_norm13ln_bwd_kernelINS_13Kernel_traitsI6__halfffffjLj7168ELj1ELj1ELj8ELj16ENS_18Kernel_traits_baseILj7168ES2_ffffjLj256EEEEELb1ELb0ELb0ELb1EEEvNS_9BwdParamsE:
	.zero		1192


//--------------------- .nv.constant0._ZN10layer_norm22ln_bwd_finalize_kernelINS_22Kernel_traits_finalizeILj7168E6__halfffffjLb0ELj1024ELj4ENS_18Kernel_traits_baseILj7168ES2_ffffjLj1024EEEEELb0ELb0EEEvNS_9BwdParamsE --------------------------
	.section	.nv.constant0._ZN10layer_norm22ln_bwd_finalize_kernelINS_22Kernel_traits_finalizeILj7168E6__halfffffjLb0ELj1024ELj4ENS_18Kernel_traits_baseILj7168ES2_ffffjLj1024EEEEELb0ELb0EEEvNS_9BwdParamsE,"a",@progbits
	.sectionflags	@""
	.align	4
.nv.constant0._ZN10layer_norm22ln_bwd_finalize_kernelINS_22Kernel_traits_finalizeILj7168E6__halfffffjLb0ELj1024ELj4ENS_18Kernel_traits_baseILj7168ES2_ffffjLj1024EEEEELb0ELb0EEEvNS_9BwdParamsE:
	.zero		1192


//--------------------- .nv.constant0._ZN10layer_norm13ln_bwd_kernelINS_13Kernel_traitsI6__halfffffjLj7168ELj1ELj1ELj8ELj16ENS_18Kernel_traits_baseILj7168ES2_ffffjLj256EEEEELb1ELb0ELb1ELb0EEEvNS_9BwdParamsE --------------------------
	.section	.nv.constant0._ZN10layer_norm13ln_bwd_kernelINS_13Kernel_traitsI6__halfffffjLj7168ELj1ELj1ELj8ELj16ENS_18Kernel_traits_baseILj7168ES2_ffffjLj256EEEEELb1ELb0ELb1ELb0EEEvNS_9BwdParamsE,"a",@progbits
	.sectionflags	@""
	.align	4
.nv.constant0._ZN10layer_norm13ln_bwd_kernelINS_13Kernel_traitsI6__halfffffjLj7168ELj1ELj1ELj8ELj16ENS_18Kernel_traits_baseILj7168ES2_ffffjLj256EEEEELb1ELb0ELb1ELb0EEEvNS_9BwdParamsE:
	.zero		1192


//--------------------- .nv.constant0._ZN10layer_norm22ln_bwd_finalize_kernelINS_22Kernel_traits_finalizeILj7168E6__halfffffjLb0ELj1024ELj4ENS_18Kernel_traits_baseILj7168ES2_ffffjLj1024EEEEELb0ELb1EEEvNS_9BwdParamsE --------------------------
	.section	.nv.constant0._ZN10layer_norm22ln_bwd_finalize_kernelINS_22Kernel_traits_finalizeILj7168E6__halfffffjLb0ELj1024ELj4ENS_18Kernel_traits_baseILj7168ES2_ffffjLj1024EEEEELb0ELb1EEEvNS_9BwdParamsE,"a",@progbits
	.sectionflags	@""
	.align	4
.nv.constant0._ZN10layer_norm22ln_bwd_finalize_kernelINS_22Kernel_traits_finalizeILj7168E6__halfffffjLb0ELj1024ELj4ENS_18Kernel_traits_baseILj7168ES2_ffffjLj1024EEEEELb0ELb1EEEvNS_9BwdParamsE:
	.zero		1192


//--------------------- .nv.constant0._ZN10layer_norm13ln_bwd_kernelINS_13Kernel_traitsI6__halfffffjLj7168ELj1ELj1ELj8ELj16ENS_18Kernel_traits_baseILj7168ES2_ffffjLj256EEEEELb1ELb0ELb1ELb1EEEvNS_9BwdParamsE --------------------------
	.section	.nv.constant0._ZN10layer_norm13ln_bwd_kernelINS_13Kernel_traitsI6__halfffffjLj7168ELj1ELj1ELj8ELj16ENS_18Kernel_traits_baseILj7168ES2_ffffjLj256EEEEELb1ELb0ELb1ELb1EEEvNS_9BwdParamsE,"a",@progbits
	.sectionflags	@""
	.align	4
.nv.constant0._ZN10layer_norm13ln_bwd_kernelINS_13Kernel_traitsI6__halfffffjLj7168ELj1ELj1ELj8ELj16ENS_18Kernel_traits_baseILj7168ES2_ffffjLj256EEEEELb1ELb0ELb1ELb1EEEvNS_9BwdParamsE:
	.zero		1192


//--------------------- .nv.constant0._ZN10layer_norm13ln_bwd_kernelINS_13Kernel_traitsI6__halfffffjLj7168ELj1ELj1ELj8ELj16ENS_18Kernel_traits_baseILj7168ES2_ffffjLj256EEEEELb1ELb1ELb0ELb0EEEvNS_9BwdParamsE --------------------------
	.section	.nv.constant0._ZN10layer_norm13ln_bwd_kernelINS_13Kernel_traitsI6__halfffffjLj7168ELj1ELj1ELj8ELj16ENS_18Kernel_traits_baseILj7168ES2_ffffjLj256EEEEELb1ELb1ELb0ELb0EEEvNS_9BwdParamsE,"a",@progbits
	.sectionflags	@""
	.align	4
.nv.constant0._ZN10layer_norm13ln_bwd_kernelINS_13Kernel_traitsI6__halfffffjLj7168ELj1ELj1ELj8ELj16ENS_18Kernel_traits_baseILj7168ES2_ffffjLj256EEEEELb1ELb1ELb0ELb0EEEvNS_9BwdParamsE:
	.zero		1192


//--------------------- .nv.constant0._ZN10layer_norm13ln_bwd_kernelINS_13Kernel_traitsI6__halfffffjLj7168ELj1ELj1ELj8ELj16ENS_18Kernel_traits_baseILj7168ES2_ffffjLj256EEEEELb1ELb1ELb0ELb1EEEvNS_9BwdParamsE --------------------------
	.section	.nv.constant0._ZN10layer_norm13ln_bwd_kernelINS_13Kernel_traitsI6__halfffffjLj7168ELj1ELj1ELj8ELj16ENS_18Kernel_traits_baseILj7168ES2_ffffjLj256EEEEELb1ELb1ELb0ELb1EEEvNS_9BwdParamsE,"a",@progbits
	.sectionflags	@""
	.align	4
.nv.constant0._ZN10layer_norm13ln_bwd_kernelINS_13Kernel_traitsI6__halfffffjLj7168ELj1ELj1ELj8ELj16ENS_18Kernel_traits_baseILj7168ES2_ffffjLj256EEEEELb1ELb1ELb0ELb1EEEvNS_9BwdParamsE:
	.zero		1192


//--------------------- .nv.constant0._ZN10layer_norm22ln_bwd_finalize_kernelINS_22Kernel_traits_finalizeILj7168E6__halfffffjLb1ELj1024ELj4ENS_18Kernel_traits_baseILj7168ES2_ffffjLj1024EEEEELb1ELb0EEEvNS_9BwdParamsE --------------------------
	.section	.nv.constant0._ZN10layer_norm22ln_bwd_finalize_kernelINS_22Kernel_traits_finalizeILj7168E6__halfffffjLb1ELj1024ELj4ENS_18Kernel_traits_baseILj7168ES2_ffffjLj1024EEEEELb1ELb0EEEvNS_9BwdParamsE,"a",@progbits
	.sectionflags	@""
	.align	4
.nv.constant0._ZN10layer_norm22ln_bwd_finalize_kernelINS_22Kernel_traits_finalizeILj7168E6__halfffffjLb1ELj1024ELj4ENS_18Kernel_traits_baseILj7168ES2_ffffjLj1024EEEEELb1ELb0EEEvNS_9BwdParamsE:
	.zero		1192


//--------------------- .nv.constant0._ZN10layer_norm13ln_bwd_kernelINS_13Kernel_traitsI6__halfffffjLj7168ELj1ELj1ELj8ELj16ENS_18Kernel_traits_baseILj7168ES2_ffffjLj256EEEEELb1ELb1ELb1ELb0EEEvNS_9BwdParamsE --------------------------
	.section	.nv.constant0._ZN10layer_norm13ln_bwd_kernelINS_13Kernel_traitsI6__halfffffjLj7168ELj1ELj1ELj8ELj16ENS_18Kernel_traits_baseILj7168ES2_ffffjLj256EEEEELb1ELb1ELb1ELb0EEEvNS_9BwdParamsE,"a",@progbits
	.sectionflags	@""
	.align	4
.nv.constant0._ZN10layer_norm13ln_bwd_kernelINS_13Kernel_traitsI6__halfffffjLj7168ELj1ELj1ELj8ELj16ENS_18Kernel_traits_baseILj7168ES2_ffffjLj256EEEEELb1ELb1ELb1ELb0EEEvNS_9BwdParamsE:
	.zero		1192


//--------------------- .nv.constant0._ZN10layer_norm22ln_bwd_finalize_kernelINS_22Kernel_traits_finalizeILj7168E6__halfffffjLb1ELj1024ELj4ENS_18Kernel_traits_baseILj7168ES2_ffffjLj1024EEEEELb1ELb1EEEvNS_9BwdParamsE --------------------------
	.section	.nv.constant0._ZN10layer_norm22ln_bwd_finalize_kernelINS_22Kernel_traits_finalizeILj7168E6__halfffffjLb1ELj1024ELj4ENS_18Kernel_traits_baseILj7168ES2_ffffjLj1024EEEEELb1ELb1EEEvNS_9BwdParamsE,"a",@progbits
	.sectionflags	@""
	.align	4
.nv.constant0._ZN10layer_norm22ln_bwd_finalize_kernelINS_22Kernel_traits_finalizeILj7168E6__halfffffjLb1ELj1024ELj4ENS_18Kernel_traits_baseILj7168ES2_ffffjLj1024EEEEELb1ELb1EEEvNS_9BwdParamsE:
	.zero		1192


//--------------------- .nv.constant0._ZN10layer_norm13ln_bwd_kernelINS_13Kernel_traitsI6__halfffffjLj7168ELj1ELj1ELj8ELj16ENS_18Kernel_traits_baseILj7168ES2_ffffjLj256EEEEELb1ELb1ELb1ELb1EEEvNS_9BwdParamsE --------------------------
	.section	.nv.constant0._ZN10layer_norm13ln_bwd_kernelINS_13Kernel_traitsI6__halfffffjLj7168ELj1ELj1ELj8ELj16ENS_18Kernel_traits_baseILj7168ES2_ffffjLj256EEEEELb1ELb1ELb1ELb1EEEvNS_9BwdParamsE,"a",@progbits
	.sectionflags	@""
	.align	4
.nv.constant0._ZN10layer_norm13ln_bwd_kernelINS_13Kernel_traitsI6__halfffffjLj7168ELj1ELj1ELj8ELj16ENS_18Kernel_traits_baseILj7168ES2_ffffjLj256EEEEELb1ELb1ELb1ELb1EEEvNS_9BwdParamsE:
	.zero		1192


//--------------------- .nv.constant0._ZN10layer_norm13ln_bwd_kernelINS_13Kernel_traitsIfffffjLj7168ELj1ELj1ELj8ELj16ENS_18Kernel_traits_baseILj7168EfffffjLj256EEEEELb0ELb0ELb0ELb0EEEvNS_9BwdParamsE --------------------------
	.section	.nv.constant0._ZN10layer_norm13ln_bwd_kernelINS_13Kernel_traitsIfffffjLj7168ELj1ELj1ELj8ELj16ENS_18Kernel_traits_baseILj7168EfffffjLj256EEEEELb0ELb0ELb0ELb0EEEvNS_9BwdParamsE,"a",@progbits
	.sectionflags	@""
	.align	4
.nv.constant0._ZN10layer_norm13ln_bwd_kernelINS_13Kernel_traitsIfffffjLj7168ELj1ELj1ELj8ELj16ENS_18Kernel_traits_baseILj7168EfffffjLj256EEEEELb0ELb0ELb0ELb0EEEvNS_9BwdParamsE:
	.zero		1192


//--------------------- .nv.constant0._ZN10layer_norm13ln_bwd_kernelINS_13Kernel_traitsIfffffjLj7168ELj1ELj1ELj8ELj16ENS_18Kernel_traits_baseILj7168EfffffjLj256EEEEELb0ELb0ELb0ELb1EEEvNS_9BwdParamsE --------------------------
	.section	.nv.constant0._ZN10layer_norm13ln_bwd_kernelINS_13Kernel_traitsIfffffjLj7168ELj1ELj1ELj8ELj16ENS_18Kernel_traits_baseILj7168EfffffjLj256EEEEELb0ELb0ELb0ELb1EEEvNS_9BwdParamsE,"a",@progbits
	.sectionflags	@""
	.align	4
.nv.constant0._ZN10layer_norm13ln_bwd_kernelINS_13Kernel_traitsIfffffjLj7168ELj1ELj1ELj8ELj16ENS_18Kernel_traits_baseILj7168EfffffjLj256EEEEELb0ELb0ELb0ELb1EEEvNS_9BwdParamsE:
	.zero		1192


//--------------------- .nv.constant0._ZN10layer_norm13ln_bwd_kernelINS_13Kernel_traitsIfffffjLj7168ELj1ELj1ELj8ELj16ENS_18Kernel_traits_baseILj7168EfffffjLj256EEEEELb0ELb0ELb1ELb0EEEvNS_9BwdParamsE --------------------------
	.section	.nv.constant0._ZN10layer_norm13ln_bwd_kernelINS_13Kernel_traitsIfffffjLj7168ELj1ELj1ELj8ELj16ENS_18Kernel_traits_baseILj7168EfffffjLj256EEEEELb0ELb0ELb1ELb0EEEvNS_9BwdParamsE,"a",@progbits
	.sectionflags	@""
	.align	4
.nv.constant0._ZN10layer_norm13ln_bwd_kernelINS_13Kernel_traitsIfffffjLj7168ELj1ELj1ELj8ELj16ENS_18Kernel_traits_baseILj7168EfffffjLj256EEEEELb0ELb0ELb1ELb0EEEvNS_9BwdParamsE:
	.zero		1192


//--------------------- .nv.constant0._ZN10layer_norm13ln_bwd_kernelINS_13Kernel_traitsIfffffjLj7168ELj1ELj1ELj8ELj16ENS_18Kernel_traits_baseILj7168EfffffjLj256EEEEELb0ELb0ELb1ELb1EEEvNS_9BwdParamsE --------------------------
	.section	.nv.constant0._ZN10layer_norm13ln_bwd_kernelINS_13Kernel_traitsIfffffjLj7168ELj1ELj1ELj8ELj16ENS_18Kernel_traits_baseILj7168EfffffjLj256EEEEELb0ELb0ELb1ELb1EEEvNS_9BwdParamsE,"a",@progbits
	.sectionflags	@""
	.align	4
.nv.constant0._ZN10layer_norm13ln_bwd_kernelINS_13Kernel_traitsIfffffjLj7168ELj1ELj1ELj8ELj16ENS_18Kernel_traits_baseILj7168EfffffjLj256EEEEELb0ELb0ELb1ELb1EEEvNS_9BwdParamsE:
	.zero		1192


//--------------------- .nv.constant0._ZN10layer_norm13ln_bwd_kernelINS_13Kernel_traitsIfffffjLj7168ELj1ELj1ELj8ELj16ENS_18Kernel_traits_baseILj7168EfffffjLj256EEEEELb0ELb1ELb0ELb0EEEvNS_9BwdParamsE --------------------------
	.section	.nv.constant0._ZN10layer_norm13ln_bwd_kernelINS_13Kernel_traitsIfffffjLj7168ELj1ELj1ELj8ELj16ENS_18Kernel_traits_baseILj7168EfffffjLj256EEEEELb0ELb1ELb0ELb0EEEvNS_9BwdParamsE,"a",@progbits
	.sectionflags	@""
	.align	4
.nv.constant0._ZN10layer_norm13ln_bwd_kernelINS_13Kernel_traitsIfffffjLj7168ELj1ELj1ELj8ELj16ENS_18Kernel_traits_baseILj7168EfffffjLj256EEEEELb0ELb1ELb0ELb0EEEvNS_9BwdParamsE:
	.zero		1192


//--------------------- .nv.constant0._ZN10layer_norm13ln_bwd_kernelINS_13Kernel_traitsIfffffjLj7168ELj1ELj1ELj8ELj16ENS_18Kernel_traits_baseILj7168EfffffjLj256EEEEELb0ELb1ELb0ELb1EEEvNS_9BwdParamsE --------------------------
	.section	.nv.constant0._ZN10layer_norm13ln_bwd_kernelINS_13Kernel_traitsIfffffjLj7168ELj1ELj1ELj8ELj16ENS_18Kernel_traits_baseILj7168EfffffjLj256EEEEELb0ELb1ELb0ELb1EEEvNS_9BwdParamsE,"a",@progbits
	.sectionflags	@""
	.align	4
.nv.constant0._ZN10layer_norm13ln_bwd_kernelINS_13Kernel_traitsIfffffjLj7168ELj1ELj1ELj8ELj16ENS_18Kernel_traits_baseILj7168EfffffjLj256EEEEELb0ELb1ELb0ELb1EEEvNS_9BwdParamsE:
	.zero		1192


//--------------------- .nv.constant0._ZN10layer_norm13ln_bwd_kernelINS_13Kernel_traitsIfffffjLj7168ELj1ELj1ELj8ELj16ENS_18Kernel_traits_baseILj7168EfffffjLj256EEEEELb0ELb1ELb1ELb0EEEvNS_9BwdParamsE --------------------------
	.section	.nv.constant0._ZN10layer_norm13ln_bwd_kernelINS_13Kernel_traitsIfffffjLj7168ELj1ELj1ELj8ELj16ENS_18Kernel_traits_baseILj7168EfffffjLj256EEEEELb0ELb1ELb1ELb0EEEvNS_9BwdParamsE,"a",@progbits
	.sectionflags	@""
	.align	4
.nv.constant0._ZN10layer_norm13ln_bwd_kernelINS_13Kernel_traitsIfffffjLj7168ELj1ELj1ELj8ELj16ENS_18Kernel_traits_baseILj7168EfffffjLj256EEEEELb0ELb1ELb1ELb0EEEvNS_9BwdParamsE:
	.zero		1192


//--------------------- .nv.constant0._ZN10layer_norm13ln_bwd_kernelINS_13Kernel_traitsIfffffjLj7168ELj1ELj1ELj8ELj16ENS_18Kernel_traits_baseILj7168EfffffjLj256EEEEELb0ELb1ELb1ELb1EEEvNS_9BwdParamsE --------------------------
	.section	.nv.constant0._ZN10layer_norm13ln_bwd_kernelINS_13Kernel_traitsIfffffjLj7168ELj1ELj1ELj8ELj16ENS_18Kernel_traits_baseILj7168EfffffjLj256EEEEELb0ELb1ELb1ELb1EEEvNS_9BwdParamsE,"a",@progbits
	.sectionflags	@""
	.align	4
.nv.constant0._ZN10layer_norm13ln_bwd_kernelINS_13Kernel_traitsIfffffjLj7168ELj1ELj1ELj8ELj16ENS_18Kernel_traits_baseILj7168EfffffjLj256EEEEELb0ELb1ELb1ELb1EEEvNS_9BwdParamsE:
	.zero		1192


//--------------------- .nv.constant0._ZN10layer_norm13ln_bwd_kernelINS_13Kernel_traitsIfffffjLj7168ELj1ELj1ELj8ELj16ENS_18Kernel_traits_baseILj7168EfffffjLj256EEEEELb1ELb0ELb0ELb0EEEvNS_9BwdParamsE --------------------------
	.section	.nv.constant0._ZN10layer_norm13ln_bwd_kernelINS_13Kernel_traitsIfffffjLj7168ELj1ELj1ELj8ELj16ENS_18Kernel_traits_baseILj7168EfffffjLj256EEEEELb1ELb0ELb0ELb0EEEvNS_9BwdParamsE,"a",@progbits
	.sectionflags	@""
	.align	4
.nv.constant0._ZN10layer_norm13ln_bwd_kernelINS_13Kernel_traitsIfffffjLj7168ELj1ELj1ELj8ELj16ENS_18Kernel_traits_baseILj7168EfffffjLj256EEEEELb1ELb0ELb0ELb0EEEvNS_9BwdParamsE:
	.zero		1192


//--------------------- .nv.constant0._ZN10layer_norm13ln_bwd_kernelINS_13Kernel_traitsIfffffjLj7168ELj1ELj1ELj8ELj16ENS_18Kernel_traits_baseILj7168EfffffjLj256EEEEELb1ELb0ELb0ELb1EEEvNS_9BwdParamsE --------------------------
	.section	.nv.constant0._ZN10layer_norm13ln_bwd_kernelINS_13Kernel_traitsIfffffjLj7168ELj1ELj1ELj8ELj16ENS_18Kernel_traits_baseILj7168EfffffjLj256EEEEELb1ELb0ELb0ELb1EEEvNS_9BwdParamsE,"a",@progbits
	.sectionflags	@""
	.align	4
.nv.constant0._ZN10layer_norm13ln_bwd_kernelINS_13Kernel_traitsIfffffjLj7168ELj1ELj1ELj8ELj16ENS_18Kernel_traits_baseILj7168EfffffjLj256EEEEELb1ELb0ELb0ELb1EEEvNS_9BwdParamsE:
	.zero		1192


//--------------------- .nv.constant0._ZN10layer_norm22ln_bwd_finalize_kernelINS_22Kernel_traits_finalizeILj7168EfffffjLb0ELj1024ELj4ENS_18Kernel_traits_baseILj7168EfffffjLj1024EEEEELb0ELb0EEEvNS_9BwdParamsE --------------------------
	.section	.nv.constant0._ZN10layer_norm22ln_bwd_finalize_kernelINS_22Kernel_traits_finalizeILj7168EfffffjLb0ELj1024ELj4ENS_18Kernel_traits_baseILj7168EfffffjLj1024EEEEELb0ELb0EEEvNS_9BwdParamsE,"a",@progbits
	.sectionflags	@""
	.align	4
.nv.constant0._ZN10layer_norm22ln_bwd_finalize_kernelINS_22Kernel_traits_finalizeILj7168EfffffjLb0ELj1024ELj4ENS_18Kernel_traits_baseILj7168EfffffjLj1024EEEEELb0ELb0EEEvNS_9BwdParamsE:
	.zero		1192


//--------------------- .nv.constant0._ZN10layer_norm13ln_bwd_kernelINS_13Kernel_traitsIfffffjLj7168ELj1ELj1ELj8ELj16ENS_18Kernel_traits_baseILj7168EfffffjLj256EEEEELb1ELb0ELb1ELb0EEEvNS_9BwdParamsE --------------------------
	.section	.nv.constant0._ZN10layer_norm13ln_bwd_kernelINS_13Kernel_traitsIfffffjLj7168ELj1ELj1ELj8ELj16ENS_18Kernel_traits_baseILj7168EfffffjLj256EEEEELb1ELb0ELb1ELb0EEEvNS_9BwdParamsE,"a",@progbits
	.sectionflags	@""
	.align	4
.nv.constant0._ZN10layer_norm13ln_bwd_kernelINS_13Kernel_traitsIfffffjLj7168ELj1ELj1ELj8ELj16ENS_18Kernel_traits_baseILj7168EfffffjLj256EEEEELb1ELb0ELb1ELb0EEEvNS_9BwdParamsE:
	.zero		1192


//--------------------- .nv.constant0._ZN10layer_norm22ln_bwd_finalize_kernelINS_22Kernel_traits_finalizeILj7168EfffffjLb0ELj1024ELj4ENS_18Kernel_traits_baseILj7168EfffffjLj1024EEEEELb0ELb1EEEvNS_9BwdParamsE --------------------------
	.section	.nv.constant0._ZN10layer_norm22ln_bwd_finalize_kernelINS_22Kernel_traits_finalizeILj7168EfffffjLb0ELj1024ELj4ENS_18Kernel_traits_baseILj7168EfffffjLj1024EEEEELb0ELb1EEEvNS_9BwdParamsE,"a",@progbits
	.sectionflags	@""
	.align	4
.nv.constant0._ZN10layer_norm22ln_bwd_finalize_kernelINS_22Kernel_traits_finalizeILj7168EfffffjLb0ELj1024ELj4ENS_18Kernel_traits_baseILj7168EfffffjLj1024EEEEELb0ELb1EEEvNS_9BwdParamsE:
	.zero		1192


//--------------------- .nv.constant0._ZN10layer_norm13ln_bwd_kernelINS_13Kernel_traitsIfffffjLj7168ELj1ELj1ELj8ELj16ENS_18Kernel_traits_baseILj7168EfffffjLj256EEEEELb1ELb0ELb1ELb1EEEvNS_9BwdParamsE --------------------------
	.section	.nv.constant0._ZN10layer_norm13ln_bwd_kernelINS_13Kernel_traitsIfffffjLj7168ELj1ELj1ELj8ELj16ENS_18Kernel_traits_baseILj7168EfffffjLj256EEEEELb1ELb0ELb1ELb1EEEvNS_9BwdParamsE,"a",@progbits
	.sectionflags	@""
	.align	4
.nv.constant0._ZN10layer_norm13ln_bwd_kernelINS_13Kernel_traitsIfffffjLj7168ELj1ELj1ELj8ELj16ENS_18Kernel_traits_baseILj7168EfffffjLj256EEEEELb1ELb0ELb1ELb1EEEvNS_9BwdParamsE:
	.zero		1192


//--------------------- .nv.constant0._ZN10layer_norm13ln_bwd_kernelINS_13Kernel_traitsIfffffjLj7168ELj1ELj1ELj8ELj16ENS_18Kernel_traits_baseILj7168EfffffjLj256EEEEELb1ELb1ELb0ELb0EEEvNS_9BwdParamsE --------------------------
	.section	.nv.constant0._ZN10layer_norm13ln_bwd_kernelINS_13Kernel_traitsIfffffjLj7168ELj1ELj1ELj8ELj16ENS_18Kernel_traits_baseILj7168EfffffjLj256EEEEELb1ELb1ELb0ELb0EEEvNS_9BwdParamsE,"a",@progbits
	.sectionflags	@""
	.align	4
.nv.constant0._ZN10layer_norm13ln_bwd_kernelINS_13Kernel_traitsIfffffjLj7168ELj1ELj1ELj8ELj16ENS_18Kernel_traits_baseILj7168EfffffjLj256EEEEELb1ELb1ELb0ELb0EEEvNS_9BwdParamsE:
	.zero		1192


//--------------------- .nv.constant0._ZN10layer_norm13ln_bwd_kernelINS_13Kernel_traitsIfffffjLj7168ELj1ELj1ELj8ELj16ENS_18Kernel_traits_baseILj7168EfffffjLj256EEEEELb1ELb1ELb0ELb1EEEvNS_9BwdParamsE --------------------------
	.section	.nv.constant0._ZN10layer_norm13ln_bwd_kernelINS_13Kernel_traitsIfffffjLj7168ELj1ELj1ELj8ELj16ENS_18Kernel_traits_baseILj7168EfffffjLj256EEEEELb1ELb1ELb0ELb1EEEvNS_9BwdParamsE,"a",@progbits
	.sectionflags	@""
	.align	4
.nv.constant0._ZN10layer_norm13ln_bwd_kernelINS_13Kernel_traitsIfffffjLj7168ELj1ELj1ELj8ELj16ENS_18Kernel_traits_baseILj7168EfffffjLj256EEEEELb1ELb1ELb0ELb1EEEvNS_9BwdParamsE:
	.zero		1192


//--------------------- .nv.constant0._ZN10layer_norm22ln_bwd_finalize_kernelINS_22Kernel_traits_finalizeILj7168EfffffjLb1ELj1024ELj4ENS_18Kernel_traits_baseILj7168EfffffjLj1024EEEEELb1ELb0EEEvNS_9BwdParamsE --------------------------
	.section	.nv.constant0._ZN10layer_norm22ln_bwd_finalize_kernelINS_22Kernel_traits_finalizeILj7168EfffffjLb1ELj1024ELj4ENS_18Kernel_traits_baseILj7168EfffffjLj1024EEEEELb1ELb0EEEvNS_9BwdParamsE,"a",@progbits
	.sectionflags	@""
	.align	4
.nv.constant0._ZN10layer_norm22ln_bwd_finalize_kernelINS_22Kernel_traits_finalizeILj7168EfffffjLb1ELj1024ELj4ENS_18Kernel_traits_baseILj7168EfffffjLj1024EEEEELb1ELb0EEEvNS_9BwdParamsE:
	.zero		1192


//--------------------- .nv.constant0._ZN10layer_norm13ln_bwd_kernelINS_13Kernel_traitsIfffffjLj7168ELj1ELj1ELj8ELj16ENS_18Kernel_traits_baseILj7168EfffffjLj256EEEEELb1ELb1ELb1ELb0EEEvNS_9BwdParamsE --------------------------
	.section	.nv.constant0._ZN10layer_norm13ln_bwd_kernelINS_13Kernel_traitsIfffffjLj7168ELj1ELj1ELj8ELj16ENS_18Kernel_traits_baseILj7168EfffffjLj256EEEEELb1ELb1ELb1ELb0EEEvNS_9BwdParamsE,"a",@progbits
	.sectionflags	@""
	.align	4
.nv.constant0._ZN10layer_norm13ln_bwd_kernelINS_13Kernel_traitsIfffffjLj7168ELj1ELj1ELj8ELj16ENS_18Kernel_traits_baseILj7168EfffffjLj256EEEEELb1ELb1ELb1ELb0EEEvNS_9BwdParamsE:
	.zero		1192


//--------------------- .nv.constant0._ZN10layer_norm22ln_bwd_finalize_kernelINS_22Kernel_traits_finalizeILj7168EfffffjLb1ELj1024ELj4ENS_18Kernel_traits_baseILj7168EfffffjLj1024EEEEELb1ELb1EEEvNS_9BwdParamsE --------------------------
	.section	.nv.constant0._ZN10layer_norm22ln_bwd_finalize_kernelINS_22Kernel_traits_finalizeILj7168EfffffjLb1ELj1024ELj4ENS_18Kernel_traits_baseILj7168EfffffjLj1024EEEEELb1ELb1EEEvNS_9BwdParamsE,"a",@progbits
	.sectionflags	@""
	.align	4
.nv.constant0._ZN10layer_norm22ln_bwd_finalize_kernelINS_22Kernel_traits_finalizeILj7168EfffffjLb1ELj1024ELj4ENS_18Kernel_traits_baseILj7168EfffffjLj1024EEEEELb1ELb1EEEvNS_9BwdParamsE:
	.zero		1192


//--------------------- .nv.constant0._ZN10layer_norm13ln_bwd_kernelINS_13Kernel_traitsIfffffjLj7168ELj1ELj1ELj8ELj16ENS_18Kernel_traits_baseILj7168EfffffjLj256EEEEELb1ELb1ELb1ELb1EEEvNS_9BwdParamsE --------------------------
	.section	.nv.constant0._ZN10layer_norm13ln_bwd_kernelINS_13Kernel_traitsIfffffjLj7168ELj1ELj1ELj8ELj16ENS_18Kernel_traits_baseILj7168EfffffjLj256EEEEELb1ELb1ELb1ELb1EEEvNS_9BwdParamsE,"a",@progbits
	.sectionflags	@""
	.align	4
.nv.constant0._ZN10layer_norm13ln_bwd_kernelINS_13Kernel_traitsIfffffjLj7168ELj1ELj1ELj8ELj16ENS_18Kernel_traits_baseILj7168EfffffjLj256EEEEELb1ELb1ELb1ELb1EEEvNS_9BwdParamsE:
	.zero		1192


//--------------------- SYMBOLS --------------------------

	.type		.nv.reservedSmem.offset0,@object
	.size		.nv.reservedSmem.offset0,0x4
	.type		.nv.reservedSmem.cap,@object
	.size		.nv.reservedSmem.cap,0x4
